	.target	sm_90a

	.elftype	@"ET_EXEC"


//--------------------- .note.nv.tkinfo           --------------------------
	.section	.note.nv.tkinfo,"",@"SHT_NOTE"
	.sectionflags	@"SHF_NOTE_NV_TKINFO"
	.tkinfo
        /*0018*/ 	.word	0x00000002
        /*0030*/ 	.string	""
        /*0030*/ 	.string	"ptxas"
        /*0030*/ 	.string	"Cuda compilation tools, release 13.0, V13.0.88"
        /*0030*/ 	.string	"Build cuda_13.0.r13.0/compiler.36424714_0"
        /*0030*/ 	.string	"-arch sm_90a -m 64 "



//--------------------- .note.nv.cuinfo           --------------------------
	.section	.note.nv.cuinfo,"",@"SHT_NOTE"
	.sectionflags	@"SHF_NOTE_NV_CUINFO"
        /*0018*/ 	.short	0x0002
        /*001a*/ 	.short	0x005a
        /*001c*/ 	.short	0x0082
	.zero		2


//--------------------- .nv.info                  --------------------------
	.section	.nv.info,"",@"SHT_CUDA_INFO"
	.align	4


	//----- nvinfo : EIATTR_REGCOUNT
	.align		4
        /*0000*/ 	.byte	0x04, 0x2f
        /*0002*/ 	.short	(.L_12 - .L_11)
	.align		4
.L_11:
        /*0004*/ 	.word	index@(_ZN5flash24flash_fwd_splitkv_kernelI23Flash_fwd_kernel_traitsILi32ELi64ELi128ELi4ELb0ELb0EN7cutlass10bfloat16_tE19Flash_kernel_traitsILi32ELi64ELi128ELi4ES3_EELb1ELb0ELb1ELb0ELb0ELb1ELb1ELb1EEEvNS_16Flash_fwd_paramsE)
        /*0008*/ 	.word	0x000000a8


	//----- nvinfo : EIATTR_FRAME_SIZE
	.align		4
.L_12:
        /*000c*/ 	.byte	0x04, 0x11
        /*000e*/ 	.short	(.L_14 - .L_13)
	.align		4
.L_13:
        /*0010*/ 	.word	index@(_ZN5flash24flash_fwd_splitkv_kernelI23Flash_fwd_kernel_traitsILi32ELi64ELi128ELi4ELb0ELb0EN7cutlass10bfloat16_tE19Flash_kernel_traitsILi32ELi64ELi128ELi4ES3_EELb1ELb0ELb1ELb0ELb0ELb1ELb1ELb1EEEvNS_16Flash_fwd_paramsE)
        /*0014*/ 	.word	0x00000000


	//----- nvinfo : EIATTR_REGCOUNT
	.align		4
.L_14:
        /*0018*/ 	.byte	0x04, 0x2f
        /*001a*/ 	.short	(.L_16 - .L_15)
	.align		4
.L_15:
        /*001c*/ 	.word	index@(_ZN5flash24flash_fwd_splitkv_kernelI23Flash_fwd_kernel_traitsILi32ELi64ELi128ELi4ELb0ELb0EN7cutlass10bfloat16_tE19Flash_kernel_traitsILi32ELi64ELi128ELi4ES3_EELb1ELb0ELb1ELb0ELb0ELb0ELb1ELb1EEEvNS_16Flash_fwd_paramsE)
        /*0020*/ 	.word	0x000000a8


	//----- nvinfo : EIATTR_FRAME_SIZE
	.align		4
.L_16:
        /*0024*/ 	.byte	0x04, 0x11
        /*0026*/ 	.short	(.L_18 - .L_17)
	.align		4
.L_17:
        /*0028*/ 	.word	index@(_ZN5flash24flash_fwd_splitkv_kernelI23Flash_fwd_kernel_traitsILi32ELi64ELi128ELi4ELb0ELb0EN7cutlass10bfloat16_tE19Flash_kernel_traitsILi32ELi64ELi128ELi4ES3_EELb1ELb0ELb1ELb0ELb0ELb0ELb1ELb1EEEvNS_16Flash_fwd_paramsE)
        /*002c*/ 	.word	0x00000000


	//----- nvinfo : EIATTR_REGCOUNT
	.align		4
.L_18:
        /*0030*/ 	.byte	0x04, 0x2f
        /*0032*/ 	.short	(.L_20 - .L_19)
	.align		4
.L_19:
        /*0034*/ 	.word	index@(_ZN5flash24flash_fwd_splitkv_kernelI23Flash_fwd_kernel_traitsILi32ELi64ELi128ELi4ELb0ELb0EN7cutlass10bfloat16_tE19Flash_kernel_traitsILi32ELi64ELi128ELi4ES3_EELb1ELb0ELb0ELb0ELb1ELb1ELb1ELb1EEEvNS_16Flash_fwd_paramsE)
        /*0038*/ 	.word	0x000000a8


	//----- nvinfo : EIATTR_FRAME_SIZE
	.align		4
.L_20:
        /*003c*/ 	.byte	0x04, 0x11
        /*003e*/ 	.short	(.L_22 - .L_21)
	.align		4
.L_21:
        /*0040*/ 	.word	index@(_ZN5flash24flash_fwd_splitkv_kernelI23Flash_fwd_kernel_traitsILi32ELi64ELi128ELi4ELb0ELb0EN7cutlass10bfloat16_tE19Flash_kernel_traitsILi32ELi64ELi128ELi4ES3_EELb1ELb0ELb0ELb0ELb1ELb1ELb1ELb1EEEvNS_16Flash_fwd_paramsE)
        /*0044*/ 	.word	0x00000000


	//----- nvinfo : EIATTR_REGCOUNT
	.align		4
.L_22:
        /*0048*/ 	.byte	0x04, 0x2f
        /*004a*/ 	.short	(.L_24 - .L_23)
	.align		4
.L_23:
        /*004c*/ 	.word	index@(_ZN5flash24flash_fwd_splitkv_kernelI23Flash_fwd_kernel_traitsILi32ELi64ELi128ELi4ELb0ELb0EN7cutlass10bfloat16_tE19Flash_kernel_traitsILi32ELi64ELi128ELi4ES3_EELb1ELb0ELb0ELb0ELb1ELb0ELb1ELb1EEEvNS_16Flash_fwd_paramsE)
        /*0050*/ 	.word	0x000000a7


	//----- nvinfo : EIATTR_FRAME_SIZE
	.align		4
.L_24:
        /*0054*/ 	.byte	0x04, 0x11
        /*0056*/ 	.short	(.L_26 - .L_25)
	.align		4
.L_25:
        /*0058*/ 	.word	index@(_ZN5flash24flash_fwd_splitkv_kernelI23Flash_fwd_kernel_traitsILi32ELi64ELi128ELi4ELb0ELb0EN7cutlass10bfloat16_tE19Flash_kernel_traitsILi32ELi64ELi128ELi4ES3_EELb1ELb0ELb0ELb0ELb1ELb0ELb1ELb1EEEvNS_16Flash_fwd_paramsE)
        /*005c*/ 	.word	0x00000000


	//----- nvinfo : EIATTR_REGCOUNT
	.align		4
.L_26:
        /*0060*/ 	.byte	0x04, 0x2f
        /*0062*/ 	.short	(.L_28 - .L_27)
	.align		4
.L_27:
        /*0064*/ 	.word	index@(_ZN5flash24flash_fwd_splitkv_kernelI23Flash_fwd_kernel_traitsILi32ELi64ELi128ELi4ELb0ELb0EN7cutlass10bfloat16_tE19Flash_kernel_traitsILi32ELi64ELi128ELi4ES3_EELb1ELb0ELb1ELb0ELb0ELb1ELb1ELb0EEEvNS_16Flash_fwd_paramsE)
        /*0068*/ 	.word	0x000000a8


	//----- nvinfo : EIATTR_FRAME_SIZE
	.align		4
.L_28:
        /*006c*/ 	.byte	0x04, 0x11
        /*006e*/ 	.short	(.L_30 - .L_29)
	.align		4
.L_29:
        /*0070*/ 	.word	index@(_ZN5flash24flash_fwd_splitkv_kernelI23Flash_fwd_kernel_traitsILi32ELi64ELi128ELi4ELb0ELb0EN7cutlass10bfloat16_tE19Flash_kernel_traitsILi32ELi64ELi128ELi4ES3_EELb1ELb0ELb1ELb0ELb0ELb1ELb1ELb0EEEvNS_16Flash_fwd_paramsE)
        /*0074*/ 	.word	0x00000000


	//----- nvinfo : EIATTR_REGCOUNT
	.align		4
.L_30:
        /*0078*/ 	.byte	0x04, 0x2f
        /*007a*/ 	.short	(.L_32 - .L_31)
	.align		4
.L_31:
        /*007c*/ 	.word	index@(_ZN5flash24flash_fwd_splitkv_kernelI23Flash_fwd_kernel_traitsILi32ELi64ELi128ELi4ELb0ELb0EN7cutlass10bfloat16_tE19Flash_kernel_traitsILi32ELi64ELi128ELi4ES3_EELb1ELb0ELb1ELb0ELb0ELb0ELb1ELb0EEEvNS_16Flash_fwd_paramsE)
        /*0080*/ 	.word	0x000000a6


	//----- nvinfo : EIATTR_FRAME_SIZE
	.align		4
.L_32:
        /*0084*/ 	.byte	0x04, 0x11
        /*0086*/ 	.short	(.L_34 - .L_33)
	.align		4
.L_33:
        /*0088*/ 	.word	index@(_ZN5flash24flash_fwd_splitkv_kernelI23Flash_fwd_kernel_traitsILi32ELi64ELi128ELi4ELb0ELb0EN7cutlass10bfloat16_tE19Flash_kernel_traitsILi32ELi64ELi128ELi4ES3_EELb1ELb0ELb1ELb0ELb0ELb0ELb1ELb0EEEvNS_16Flash_fwd_paramsE)
        /*008c*/ 	.word	0x00000000


	//----- nvinfo : EIATTR_REGCOUNT
	.align		4
.L_34:
        /*0090*/ 	.byte	0x04, 0x2f
        /*0092*/ 	.short	(.L_36 - .L_35)
	.align		4
.L_35:
        /*0094*/ 	.word	index@(_ZN5flash24flash_fwd_splitkv_kernelI23Flash_fwd_kernel_traitsILi32ELi64ELi128ELi4ELb0ELb0EN7cutlass10bfloat16_tE19Flash_kernel_traitsILi32ELi64ELi128ELi4ES3_EELb1ELb0ELb0ELb0ELb1ELb1ELb1ELb0EEEvNS_16Flash_fwd_paramsE)
        /*0098*/ 	.word	0x000000a8


	//----- nvinfo : EIATTR_FRAME_SIZE
	.align		4
.L_36:
        /*009c*/ 	.byte	0x04, 0x11
        /*009e*/ 	.short	(.L_38 - .L_37)
	.align		4
.L_37:
        /*00a0*/ 	.word	index@(_ZN5flash24flash_fwd_splitkv_kernelI23Flash_fwd_kernel_traitsILi32ELi64ELi128ELi4ELb0ELb0EN7cutlass10bfloat16_tE19Flash_kernel_traitsILi32ELi64ELi128ELi4ES3_EELb1ELb0ELb0ELb0ELb1ELb1ELb1ELb0EEEvNS_16Flash_fwd_paramsE)
        /*00a4*/ 	.word	0x00000000


	//----- nvinfo : EIATTR_REGCOUNT
	.align		4
.L_38:
        /*00a8*/ 	.byte	0x04, 0x2f
        /*00aa*/ 	.short	(.L_40 - .L_39)
	.align		4
.L_39:
        /*00ac*/ 	.word	index@(_ZN5flash24flash_fwd_splitkv_kernelI23Flash_fwd_kernel_traitsILi32ELi64ELi128ELi4ELb0ELb0EN7cutlass10bfloat16_tE19Flash_kernel_traitsILi32ELi64ELi128ELi4ES3_EELb1ELb0ELb0ELb0ELb1ELb0ELb1ELb0EEEvNS_16Flash_fwd_paramsE)
        /*00b0*/ 	.word	0x000000a2


	//----- nvinfo : EIATTR_FRAME_SIZE
	.align		4
.L_40:
        /*00b4*/ 	.byte	0x04, 0x11
        /*00b6*/ 	.short	(.L_42 - .L_41)
	.align		4
.L_41:
        /*00b8*/ 	.word	index@(_ZN5flash24flash_fwd_splitkv_kernelI23Flash_fwd_kernel_traitsILi32ELi64ELi128ELi4ELb0ELb0EN7cutlass10bfloat16_tE19Flash_kernel_traitsILi32ELi64ELi128ELi4ES3_EELb1ELb0ELb0ELb0ELb1ELb0ELb1ELb0EEEvNS_16Flash_fwd_paramsE)
        /*00bc*/ 	.word	0x00000000


	//----- nvinfo : EIATTR_REGCOUNT
	.align		4
.L_42:
        /*00c0*/ 	.byte	0x04, 0x2f
        /*00c2*/ 	.short	(.L_44 - .L_43)
	.align		4
.L_43:
        /*00c4*/ 	.word	index@(_ZN5flash24flash_fwd_splitkv_kernelI23Flash_fwd_kernel_traitsILi32ELi64ELi128ELi4ELb0ELb0EN7cutlass10bfloat16_tE19Flash_kernel_traitsILi32ELi64ELi128ELi4ES3_EELb1ELb0ELb1ELb0ELb0ELb1ELb0ELb1EEEvNS_16Flash_fwd_paramsE)
        /*00c8*/ 	.word	0x000000a2


	//----- nvinfo : EIATTR_FRAME_SIZE
	.align		4
.L_44:
        /*00cc*/ 	.byte	0x04, 0x11
        /*00ce*/ 	.short	(.L_46 - .L_45)
	.align		4
.L_45:
        /*00d0*/ 	.word	index@(_ZN5flash24flash_fwd_splitkv_kernelI23Flash_fwd_kernel_traitsILi32ELi64ELi128ELi4ELb0ELb0EN7cutlass10bfloat16_tE19Flash_kernel_traitsILi32ELi64ELi128ELi4ES3_EELb1ELb0ELb1ELb0ELb0ELb1ELb0ELb1EEEvNS_16Flash_fwd_paramsE)
        /*00d4*/ 	.word	0x00000000


	//----- nvinfo : EIATTR_REGCOUNT
	.align		4
.L_46:
        /*00d8*/ 	.byte	0x04, 0x2f
        /*00da*/ 	.short	(.L_48 - .L_47)
	.align		4
.L_47:
        /*00dc*/ 	.word	index@(_ZN5flash24flash_fwd_splitkv_kernelI23Flash_fwd_kernel_traitsILi32ELi64ELi128ELi4ELb0ELb0EN7cutlass10bfloat16_tE19Flash_kernel_traitsILi32ELi64ELi128ELi4ES3_EELb1ELb0ELb1ELb0ELb0ELb0ELb0ELb1EEEvNS_16Flash_fwd_paramsE)
        /*00e0*/ 	.word	0x0000009e


	//----- nvinfo : EIATTR_FRAME_SIZE
	.align		4
.L_48:
        /*00e4*/ 	.byte	0x04, 0x11
        /*00e6*/ 	.short	(.L_50 - .L_49)
	.align		4
.L_49:
        /*00e8*/ 	.word	index@(_ZN5flash24flash_fwd_splitkv_kernelI23Flash_fwd_kernel_traitsILi32ELi64ELi128ELi4ELb0ELb0EN7cutlass10bfloat16_tE19Flash_kernel_traitsILi32ELi64ELi128ELi4ES3_EELb1ELb0ELb1ELb0ELb0ELb0ELb0ELb1EEEvNS_16Flash_fwd_paramsE)
        /*00ec*/ 	.word	0x00000000


	//----- nvinfo : EIATTR_REGCOUNT
	.align		4
.L_50:
        /*00f0*/ 	.byte	0x04, 0x2f
        /*00f2*/ 	.short	(.L_52 - .L_51)
	.align		4
.L_51:
        /*00f4*/ 	.word	index@(_ZN5flash24flash_fwd_splitkv_kernelI23Flash_fwd_kernel_traitsILi32ELi64ELi128ELi4ELb0ELb0EN7cutlass10bfloat16_tE19Flash_kernel_traitsILi32ELi64ELi128ELi4ES3_EELb1ELb0ELb0ELb0ELb1ELb1ELb0ELb1EEEvNS_16Flash_fwd_paramsE)
        /*00f8*/ 	.word	0x000000a8


	//----- nvinfo : EIATTR_FRAME_SIZE
	.align		4
.L_52:
        /*00fc*/ 	.byte	0x04, 0x11
        /*00fe*/ 	.short	(.L_54 - .L_53)
	.align		4
.L_53:
        /*0100*/ 	.word	index@(_ZN5flash24flash_fwd_splitkv_kernelI23Flash_fwd_kernel_traitsILi32ELi64ELi128ELi4ELb0ELb0EN7cutlass10bfloat16_tE19Flash_kernel_traitsILi32ELi64ELi128ELi4ES3_EELb1ELb0ELb0ELb0ELb1ELb1ELb0ELb1EEEvNS_16Flash_fwd_paramsE)
        /*0104*/ 	.word	0x00000000


	//----- nvinfo : EIATTR_REGCOUNT
	.align		4
.L_54:
        /*0108*/ 	.byte	0x04, 0x2f
        /*010a*/ 	.short	(.L_56 - .L_55)
	.align		4
.L_55:
        /*010c*/ 	.word	index@(_ZN5flash24flash_fwd_splitkv_kernelI23Flash_fwd_kernel_traitsILi32ELi64ELi128ELi4ELb0ELb0EN7cutlass10bfloat16_tE19Flash_kernel_traitsILi32ELi64ELi128ELi4ES3_EELb1ELb0ELb0ELb0ELb1ELb0ELb0ELb1EEEvNS_16Flash_fwd_paramsE)
        /*0110*/ 	.word	0x000000a8


	//----- nvinfo : EIATTR_FRAME_SIZE
	.align		4
.L_56:
        /*0114*/ 	.byte	0x04, 0x11
        /*0116*/ 	.short	(.L_58 - .L_57)
	.align		4
.L_57:
        /*0118*/ 	.word	index@(_ZN5flash24flash_fwd_splitkv_kernelI23Flash_fwd_kernel_traitsILi32ELi64ELi128ELi4ELb0ELb0EN7cutlass10bfloat16_tE19Flash_kernel_traitsILi32ELi64ELi128ELi4ES3_EELb1ELb0ELb0ELb0ELb1ELb0ELb0ELb1EEEvNS_16Flash_fwd_paramsE)
        /*011c*/ 	.word	0x00000000


	//----- nvinfo : EIATTR_REGCOUNT
	.align		4
.L_58:
        /*0120*/ 	.byte	0x04, 0x2f
        /*0122*/ 	.short	(.L_60 - .L_59)
	.align		4
.L_59:
        /*0124*/ 	.word	index@(_ZN5flash24flash_fwd_splitkv_kernelI23Flash_fwd_kernel_traitsILi32ELi64ELi128ELi4ELb0ELb0EN7cutlass10bfloat16_tE19Flash_kernel_traitsILi32ELi64ELi128ELi4ES3_EELb1ELb0ELb1ELb0ELb0ELb1ELb0ELb0EEEvNS_16Flash_fwd_paramsE)
        /*0128*/ 	.word	0x000000a7


	//----- nvinfo : EIATTR_FRAME_SIZE
	.align		4
.L_60:
        /*012c*/ 	.byte	0x04, 0x11
        /*012e*/ 	.short	(.L_62 - .L_61)
	.align		4
.L_61:
        /*0130*/ 	.word	index@(_ZN5flash24flash_fwd_splitkv_kernelI23Flash_fwd_kernel_traitsILi32ELi64ELi128ELi4ELb0ELb0EN7cutlass10bfloat16_tE19Flash_kernel_traitsILi32ELi64ELi128ELi4ES3_EELb1ELb0ELb1ELb0ELb0ELb1ELb0ELb0EEEvNS_16Flash_fwd_paramsE)
        /*0134*/ 	.word	0x00000000


	//----- nvinfo : EIATTR_REGCOUNT
	.align		4
.L_62:
        /*0138*/ 	.byte	0x04, 0x2f
        /*013a*/ 	.short	(.L_64 - .L_63)
	.align		4
.L_63:
        /*013c*/ 	.word	index@(_ZN5flash24flash_fwd_splitkv_kernelI23Flash_fwd_kernel_traitsILi32ELi64ELi128ELi4ELb0ELb0EN7cutlass10bfloat16_tE19Flash_kernel_traitsILi32ELi64ELi128ELi4ES3_EELb1ELb0ELb1ELb0ELb0ELb0ELb0ELb0EEEvNS_16Flash_fwd_paramsE)
        /*0140*/ 	.word	0x000000a7


	//----- nvinfo : EIATTR_FRAME_SIZE
	.align		4
.L_64:
        /*0144*/ 	.byte	0x04, 0x11
        /*0146*/ 	.short	(.L_66 - .L_65)
	.align		4
.L_65:
        /*0148*/ 	.word	index@(_ZN5flash24flash_fwd_splitkv_kernelI23Flash_fwd_kernel_traitsILi32ELi64ELi128ELi4ELb0ELb0EN7cutlass10bfloat16_tE19Flash_kernel_traitsILi32ELi64ELi128ELi4ES3_EELb1ELb0ELb1ELb0ELb0ELb0ELb0ELb0EEEvNS_16Flash_fwd_paramsE)
        /*014c*/ 	.word	0x00000000


	//----- nvinfo : EIATTR_REGCOUNT
	.align		4
.L_66:
        /*0150*/ 	.byte	0x04, 0x2f
        /*0152*/ 	.short	(.L_68 - .L_67)
	.align		4
.L_67:
        /*0154*/ 	.word	index@(_ZN5flash24flash_fwd_splitkv_kernelI23Flash_fwd_kernel_traitsILi32ELi64ELi128ELi4ELb0ELb0EN7cutlass10bfloat16_tE19Flash_kernel_traitsILi32ELi64ELi128ELi4ES3_EELb1ELb0ELb0ELb0ELb1ELb1ELb0ELb0EEEvNS_16Flash_fwd_paramsE)
        /*0158*/ 	.word	0x000000a8


	//----- nvinfo : EIATTR_FRAME_SIZE
	.align		4
.L_68:
        /*015c*/ 	.byte	0x04, 0x11
        /*015e*/ 	.short	(.L_70 - .L_69)
	.align		4
.L_69:
        /*0160*/ 	.word	index@(_ZN5flash24flash_fwd_splitkv_kernelI23Flash_fwd_kernel_traitsILi32ELi64ELi128ELi4ELb0ELb0EN7cutlass10bfloat16_tE19Flash_kernel_traitsILi32ELi64ELi128ELi4ES3_EELb1ELb0ELb0ELb0ELb1ELb1ELb0ELb0EEEvNS_16Flash_fwd_paramsE)
        /*0164*/ 	.word	0x00000000


	//----- nvinfo : EIATTR_REGCOUNT
	.align		4
.L_70:
        /*0168*/ 	.byte	0x04, 0x2f
        /*016a*/ 	.short	(.L_72 - .L_71)
	.align		4
.L_71:
        /*016c*/ 	.word	index@(_ZN5flash24flash_fwd_splitkv_kernelI23Flash_fwd_kernel_traitsILi32ELi64ELi128ELi4ELb0ELb0EN7cutlass10bfloat16_tE19Flash_kernel_traitsILi32ELi64ELi128ELi4ES3_EELb1ELb0ELb0ELb0ELb1ELb0ELb0ELb0EEEvNS_16Flash_fwd_paramsE)
        /*0170*/ 	.word	0x000000a8


	//----- nvinfo : EIATTR_FRAME_SIZE
	.align		4
.L_72:
        /*0174*/ 	.byte	0x04, 0x11
        /*0176*/ 	.short	(.L_74 - .L_73)
	.align		4
.L_73:
        /*0178*/ 	.word	index@(_ZN5flash24flash_fwd_splitkv_kernelI23Flash_fwd_kernel_traitsILi32ELi64ELi128ELi4ELb0ELb0EN7cutlass10bfloat16_tE19Flash_kernel_traitsILi32ELi64ELi128ELi4ES3_EELb1ELb0ELb0ELb0ELb1ELb0ELb0ELb0EEEvNS_16Flash_fwd_paramsE)
        /*017c*/ 	.word	0x00000000


	//----- nvinfo : EIATTR_REGCOUNT
	.align		4
.L_74:
        /*0180*/ 	.byte	0x04, 0x2f
        /*0182*/ 	.short	(.L_76 - .L_75)
	.align		4
.L_75:
        /*0184*/ 	.word	index@(_ZN5flash24flash_fwd_splitkv_kernelI23Flash_fwd_kernel_traitsILi32ELi64ELi128ELi4ELb0ELb0EN7cutlass10bfloat16_tE19Flash_kernel_traitsILi32ELi64ELi128ELi4ES3_EELb1ELb0ELb0ELb1ELb1ELb1ELb1ELb0EEEvNS_16Flash_fwd_paramsE)
        /*0188*/ 	.word	0x000000a8


	//----- nvinfo : EIATTR_FRAME_SIZE
	.align		4
.L_76:
        /*018c*/ 	.byte	0x04, 0x11
        /*018e*/ 	.short	(.L_78 - .L_77)
	.align		4
.L_77:
        /*0190*/ 	.word	index@(_ZN5flash24flash_fwd_splitkv_kernelI23Flash_fwd_kernel_traitsILi32ELi64ELi128ELi4ELb0ELb0EN7cutlass10bfloat16_tE19Flash_kernel_traitsILi32ELi64ELi128ELi4ES3_EELb1ELb0ELb0ELb1ELb1ELb1ELb1ELb0EEEvNS_16Flash_fwd_paramsE)
        /*0194*/ 	.word	0x00000000


	//----- nvinfo : EIATTR_REGCOUNT
	.align		4
.L_78:
        /*0198*/ 	.byte	0x04, 0x2f
        /*019a*/ 	.short	(.L_80 - .L_79)
	.align		4
.L_79:
        /*019c*/ 	.word	index@(_ZN5flash24flash_fwd_splitkv_kernelI23Flash_fwd_kernel_traitsILi32ELi64ELi128ELi4ELb0ELb0EN7cutlass10bfloat16_tE19Flash_kernel_traitsILi32ELi64ELi128ELi4ES3_EELb1ELb0ELb0ELb1ELb1ELb0ELb1ELb0EEEvNS_16Flash_fwd_paramsE)
        /*01a0*/ 	.word	0x000000a8


	//----- nvinfo : EIATTR_FRAME_SIZE
	.align		4
.L_80:
        /*01a4*/ 	.byte	0x04, 0x11
        /*01a6*/ 	.short	(.L_82 - .L_81)
	.align		4
.L_81:
        /*01a8*/ 	.word	index@(_ZN5flash24flash_fwd_splitkv_kernelI23Flash_fwd_kernel_traitsILi32ELi64ELi128ELi4ELb0ELb0EN7cutlass10bfloat16_tE19Flash_kernel_traitsILi32ELi64ELi128ELi4ES3_EELb1ELb0ELb0ELb1ELb1ELb0ELb1ELb0EEEvNS_16Flash_fwd_paramsE)
        /*01ac*/ 	.word	0x00000000


	//----- nvinfo : EIATTR_REGCOUNT
	.align		4
.L_82:
        /*01b0*/ 	.byte	0x04, 0x2f
        /*01b2*/ 	.short	(.L_84 - .L_83)
	.align		4
.L_83:
        /*01b4*/ 	.word	index@(_ZN5flash24flash_fwd_splitkv_kernelI23Flash_fwd_kernel_traitsILi32ELi64ELi128ELi4ELb0ELb0EN7cutlass10bfloat16_tE19Flash_kernel_traitsILi32ELi64ELi128ELi4ES3_EELb1ELb0ELb0ELb1ELb1ELb1ELb0ELb0EEEvNS_16Flash_fwd_paramsE)
        /*01b8*/ 	.word	0x000000a8


	//----- nvinfo : EIATTR_FRAME_SIZE
	.align		4
.L_84:
        /*01bc*/ 	.byte	0x04, 0x11
        /*01be*/ 	.short	(.L_86 - .L_85)
	.align		4
.L_85:
        /*01c0*/ 	.word	index@(_ZN5flash24flash_fwd_splitkv_kernelI23Flash_fwd_kernel_traitsILi32ELi64ELi128ELi4ELb0ELb0EN7cutlass10bfloat16_tE19Flash_kernel_traitsILi32ELi64ELi128ELi4ES3_EELb1ELb0ELb0ELb1ELb1ELb1ELb0ELb0EEEvNS_16Flash_fwd_paramsE)
        /*01c4*/ 	.word	0x00000000


	//----- nvinfo : EIATTR_REGCOUNT
	.align		4
.L_86:
        /*01c8*/ 	.byte	0x04, 0x2f
        /*01ca*/ 	.short	(.L_88 - .L_87)
	.align		4
.L_87:
        /*01cc*/ 	.word	index@(_ZN5flash24flash_fwd_splitkv_kernelI23Flash_fwd_kernel_traitsILi32ELi64ELi128ELi4ELb0ELb0EN7cutlass10bfloat16_tE19Flash_kernel_traitsILi32ELi64ELi128ELi4ES3_EELb1ELb0ELb0ELb1ELb1ELb0ELb0ELb0EEEvNS_16Flash_fwd_paramsE)
        /*01d0*/ 	.word	0x000000a8


	//----- nvinfo : EIATTR_FRAME_SIZE
	.align		4
.L_88:
        /*01d4*/ 	.byte	0x04, 0x11
        /*01d6*/ 	.short	(.L_90 - .L_89)
	.align		4
.L_89:
        /*01d8*/ 	.word	index@(_ZN5flash24flash_fwd_splitkv_kernelI23Flash_fwd_kernel_traitsILi32ELi64ELi128ELi4ELb0ELb0EN7cutlass10bfloat16_tE19Flash_kernel_traitsILi32ELi64ELi128ELi4ES3_EELb1ELb0ELb0ELb1ELb1ELb0ELb0ELb0EEEvNS_16Flash_fwd_paramsE)
        /*01dc*/ 	.word	0x00000000


	//----- nvinfo : EIATTR_REGCOUNT
	.align		4
.L_90:
        /*01e0*/ 	.byte	0x04, 0x2f
        /*01e2*/ 	.short	(.L_92 - .L_91)
	.align		4
.L_91:
        /*01e4*/ 	.word	index@(_ZN5flash24flash_fwd_splitkv_kernelI23Flash_fwd_kernel_traitsILi32ELi64ELi128ELi4ELb0ELb0EN7cutlass10bfloat16_tE19Flash_kernel_traitsILi32ELi64ELi128ELi4ES3_EELb1ELb0ELb0ELb0ELb0ELb1ELb1ELb1EEEvNS_16Flash_fwd_paramsE)
        /*01e8*/ 	.word	0x000000a5


	//----- nvinfo : EIATTR_FRAME_SIZE
	.align		4
.L_92:
        /*01ec*/ 	.byte	0x04, 0x11
        /*01ee*/ 	.short	(.L_94 - .L_93)
	.align		4
.L_93:
        /*01f0*/ 	.word	index@(_ZN5flash24flash_fwd_splitkv_kernelI23Flash_fwd_kernel_traitsILi32ELi64ELi128ELi4ELb0ELb0EN7cutlass10bfloat16_tE19Flash_kernel_traitsILi32ELi64ELi128ELi4ES3_EELb1ELb0ELb0ELb0ELb0ELb1ELb1ELb1EEEvNS_16Flash_fwd_paramsE)
        /*01f4*/ 	.word	0x00000000


	//----- nvinfo : EIATTR_REGCOUNT
	.align		4
.L_94:
        /*01f8*/ 	.byte	0x04, 0x2f
        /*01fa*/ 	.short	(.L_96 - .L_95)
	.align		4
.L_95:
        /*01fc*/ 	.word	index@(_ZN5flash24flash_fwd_splitkv_kernelI23Flash_fwd_kernel_traitsILi32ELi64ELi128ELi4ELb0ELb0EN7cutlass10bfloat16_tE19Flash_kernel_traitsILi32ELi64ELi128ELi4ES3_EELb1ELb0ELb0ELb0ELb0ELb0ELb1ELb1EEEvNS_16Flash_fwd_paramsE)
        /*0200*/ 	.word	0x000000a8


	//----- nvinfo : EIATTR_FRAME_SIZE
	.align		4
.L_96:
        /*0204*/ 	.byte	0x04, 0x11
        /*0206*/ 	.short	(.L_98 - .L_97)
	.align		4
.L_97:
        /*0208*/ 	.word	index@(_ZN5flash24flash_fwd_splitkv_kernelI23Flash_fwd_kernel_traitsILi32ELi64ELi128ELi4ELb0ELb0EN7cutlass10bfloat16_tE19Flash_kernel_traitsILi32ELi64ELi128ELi4ES3_EELb1ELb0ELb0ELb0ELb0ELb0ELb1ELb1EEEvNS_16Flash_fwd_paramsE)
        /*020c*/ 	.word	0x00000000


	//----- nvinfo : EIATTR_REGCOUNT
	.align		4
.L_98:
        /*0210*/ 	.byte	0x04, 0x2f
        /*0212*/ 	.short	(.L_100 - .L_99)
	.align		4
.L_99:
        /*0214*/ 	.word	index@(_ZN5flash24flash_fwd_splitkv_kernelI23Flash_fwd_kernel_traitsILi32ELi64ELi128ELi4ELb0ELb0EN7cutlass10bfloat16_tE19Flash_kernel_traitsILi32ELi64ELi128ELi4ES3_EELb1ELb0ELb0ELb0ELb0ELb1ELb1ELb0EEEvNS_16Flash_fwd_paramsE)
        /*0218*/ 	.word	0x000000fe


	//----- nvinfo : EIATTR_FRAME_SIZE
	.align		4
.L_100:
        /*021c*/ 	.byte	0x04, 0x11
        /*021e*/ 	.short	(.L_102 - .L_101)
	.align		4
.L_101:
        /*0220*/ 	.word	index@(_ZN5flash24flash_fwd_splitkv_kernelI23Flash_fwd_kernel_traitsILi32ELi64ELi128ELi4ELb0ELb0EN7cutlass10bfloat16_tE19Flash_kernel_traitsILi32ELi64ELi128ELi4ES3_EELb1ELb0ELb0ELb0ELb0ELb1ELb1ELb0EEEvNS_16Flash_fwd_paramsE)
        /*0224*/ 	.word	0x00000000


	//----- nvinfo : EIATTR_REGCOUNT
	.align		4
.L_102:
        /*0228*/ 	.byte	0x04, 0x2f
        /*022a*/ 	.short	(.L_104 - .L_103)
	.align		4
.L_103:
        /*022c*/ 	.word	index@(_ZN5flash24flash_fwd_splitkv_kernelI23Flash_fwd_kernel_traitsILi32ELi64ELi128ELi4ELb0ELb0EN7cutlass10bfloat16_tE19Flash_kernel_traitsILi32ELi64ELi128ELi4ES3_EELb1ELb0ELb0ELb0ELb0ELb0ELb1ELb0EEEvNS_16Flash_fwd_paramsE)
        /*0230*/ 	.word	0x000000a2


	//----- nvinfo : EIATTR_FRAME_SIZE
	.align		4
.L_104:
        /*0234*/ 	.byte	0x04, 0x11
        /*0236*/ 	.short	(.L_106 - .L_105)
	.align		4
.L_105:
        /*0238*/ 	.word	index@(_ZN5flash24flash_fwd_splitkv_kernelI23Flash_fwd_kernel_traitsILi32ELi64ELi128ELi4ELb0ELb0EN7cutlass10bfloat16_tE19Flash_kernel_traitsILi32ELi64ELi128ELi4ES3_EELb1ELb0ELb0ELb0ELb0ELb0ELb1ELb0EEEvNS_16Flash_fwd_paramsE)
        /*023c*/ 	.word	0x00000000


	//----- nvinfo : EIATTR_REGCOUNT
	.align		4
.L_106:
        /*0240*/ 	.byte	0x04, 0x2f
        /*0242*/ 	.short	(.L_108 - .L_107)
	.align		4
.L_107:
        /*0244*/ 	.word	index@(_ZN5flash24flash_fwd_splitkv_kernelI23Flash_fwd_kernel_traitsILi32ELi64ELi128ELi4ELb0ELb0EN7cutlass10bfloat16_tE19Flash_kernel_traitsILi32ELi64ELi128ELi4ES3_EELb1ELb0ELb0ELb0ELb0ELb1ELb0ELb1EEEvNS_16Flash_fwd_paramsE)
        /*0248*/ 	.word	0x000000a7


	//----- nvinfo : EIATTR_FRAME_SIZE
	.align		4
.L_108:
        /*024c*/ 	.byte	0x04, 0x11
        /*024e*/ 	.short	(.L_110 - .L_109)
	.align		4
.L_109:
        /*0250*/ 	.word	index@(_ZN5flash24flash_fwd_splitkv_kernelI23Flash_fwd_kernel_traitsILi32ELi64ELi128ELi4ELb0ELb0EN7cutlass10bfloat16_tE19Flash_kernel_traitsILi32ELi64ELi128ELi4ES3_EELb1ELb0ELb0ELb0ELb0ELb1ELb0ELb1EEEvNS_16Flash_fwd_paramsE)
        /*0254*/ 	.word	0x00000000


	//----- nvinfo : EIATTR_REGCOUNT
	.align		4
.L_110:
        /*0258*/ 	.byte	0x04, 0x2f
        /*025a*/ 	.short	(.L_112 - .L_111)
	.align		4
.L_111:
        /*025c*/ 	.word	index@(_ZN5flash24flash_fwd_splitkv_kernelI23Flash_fwd_kernel_traitsILi32ELi64ELi128ELi4ELb0ELb0EN7cutlass10bfloat16_tE19Flash_kernel_traitsILi32ELi64ELi128ELi4ES3_EELb1ELb0ELb0ELb0ELb0ELb0ELb0ELb1EEEvNS_16Flash_fwd_paramsE)
        /*0260*/ 	.word	0x000000a8


	//----- nvinfo : EIATTR_FRAME_SIZE
	.align		4
.L_112:
        /*0264*/ 	.byte	0x04, 0x11
        /*0266*/ 	.short	(.L_114 - .L_113)
	.align		4
.L_113:
        /*0268*/ 	.word	index@(_ZN5flash24flash_fwd_splitkv_kernelI23Flash_fwd_kernel_traitsILi32ELi64ELi128ELi4ELb0ELb0EN7cutlass10bfloat16_tE19Flash_kernel_traitsILi32ELi64ELi128ELi4ES3_EELb1ELb0ELb0ELb0ELb0ELb0ELb0ELb1EEEvNS_16Flash_fwd_paramsE)
        /*026c*/ 	.word	0x00000000


	//----- nvinfo : EIATTR_REGCOUNT
	.align		4
.L_114:
        /*0270*/ 	.byte	0x04, 0x2f
        /*0272*/ 	.short	(.L_116 - .L_115)
	.align		4
.L_115:
        /*0274*/ 	.word	index@(_ZN5flash24flash_fwd_splitkv_kernelI23Flash_fwd_kernel_traitsILi32ELi64ELi128ELi4ELb0ELb0EN7cutlass10bfloat16_tE19Flash_kernel_traitsILi32ELi64ELi128ELi4ES3_EELb1ELb0ELb0ELb0ELb0ELb1ELb0ELb0EEEvNS_16Flash_fwd_paramsE)
        /*0278*/ 	.word	0x000000a8


	//----- nvinfo : EIATTR_FRAME_SIZE
	.align		4
.L_116:
        /*027c*/ 	.byte	0x04, 0x11
        /*027e*/ 	.short	(.L_118 - .L_117)
	.align		4
.L_117:
        /*0280*/ 	.word	index@(_ZN5flash24flash_fwd_splitkv_kernelI23Flash_fwd_kernel_traitsILi32ELi64ELi128ELi4ELb0ELb0EN7cutlass10bfloat16_tE19Flash_kernel_traitsILi32ELi64ELi128ELi4ES3_EELb1ELb0ELb0ELb0ELb0ELb1ELb0ELb0EEEvNS_16Flash_fwd_paramsE)
        /*0284*/ 	.word	0x00000000


	//----- nvinfo : EIATTR_REGCOUNT
	.align		4
.L_118:
        /*0288*/ 	.byte	0x04, 0x2f
        /*028a*/ 	.short	(.L_120 - .L_119)
	.align		4
.L_119:
        /*028c*/ 	.word	index@(_ZN5flash24flash_fwd_splitkv_kernelI23Flash_fwd_kernel_traitsILi32ELi64ELi128ELi4ELb0ELb0EN7cutlass10bfloat16_tE19Flash_kernel_traitsILi32ELi64ELi128ELi4ES3_EELb1ELb0ELb0ELb0ELb0ELb0ELb0ELb0EEEvNS_16Flash_fwd_paramsE)
        /*0290*/ 	.word	0x000000a8


	//----- nvinfo : EIATTR_FRAME_SIZE
	.align		4
.L_120:
        /*0294*/ 	.byte	0x04, 0x11
        /*0296*/ 	.short	(.L_122 - .L_121)
	.align		4
.L_121:
        /*0298*/ 	.word	index@(_ZN5flash24flash_fwd_splitkv_kernelI23Flash_fwd_kernel_traitsILi32ELi64ELi128ELi4ELb0ELb0EN7cutlass10bfloat16_tE19Flash_kernel_traitsILi32ELi64ELi128ELi4ES3_EELb1ELb0ELb0ELb0ELb0ELb0ELb0ELb0EEEvNS_16Flash_fwd_paramsE)
        /*029c*/ 	.word	0x00000000


	//----- nvinfo : EIATTR_REGCOUNT
	.align		4
.L_122:
        /*02a0*/ 	.byte	0x04, 0x2f
        /*02a2*/ 	.short	(.L_124 - .L_123)
	.align		4
.L_123:
        /*02a4*/ 	.word	index@(_ZN5flash32flash_fwd_splitkv_combine_kernelI23Flash_fwd_kernel_traitsILi32ELi64ELi128ELi4ELb0ELb0EN7cutlass10bfloat16_tE19Flash_kernel_traitsILi32ELi64ELi128ELi4ES3_EELi16ELi1ELb1EEEvNS_16Flash_fwd_paramsE)
        /*02a8*/ 	.word	0x00000036


	//----- nvinfo : EIATTR_FRAME_SIZE
	.align		4
.L_124:
        /*02ac*/ 	.byte	0x04, 0x11
        /*02ae*/ 	.short	(.L_126 - .L_125)
	.align		4
.L_125:
        /*02b0*/ 	.word	index@($__internal_27_$__cuda_sm20_div_s64)
        /*02b4*/ 	.word	0x00000000


	//----- nvinfo : EIATTR_FRAME_SIZE
	.align		4
.L_126:
        /*02b8*/ 	.byte	0x04, 0x11
        /*02ba*/ 	.short	(.L_128 - .L_127)
	.align		4
.L_127:
        /*02bc*/ 	.word	index@(_ZN5flash32flash_fwd_splitkv_combine_kernelI23Flash_fwd_kernel_traitsILi32ELi64ELi128ELi4ELb0ELb0EN7cutlass10bfloat16_tE19Flash_kernel_traitsILi32ELi64ELi128ELi4ES3_EELi16ELi1ELb1EEEvNS_16Flash_fwd_paramsE)
        /*02c0*/ 	.word	0x00000000


	//----- nvinfo : EIATTR_REGCOUNT
	.align		4
.L_128:
        /*02c4*/ 	.byte	0x04, 0x2f
        /*02c6*/ 	.short	(.L_130 - .L_129)
	.align		4
.L_129:
        /*02c8*/ 	.word	index@(_ZN5flash32flash_fwd_splitkv_combine_kernelI23Flash_fwd_kernel_traitsILi32ELi64ELi128ELi4ELb0ELb0EN7cutlass10bfloat16_tE19Flash_kernel_traitsILi32ELi64ELi128ELi4ES3_EELi16ELi2ELb1EEEvNS_16Flash_fwd_paramsE)
        /*02cc*/ 	.word	0x00000036


	//----- nvinfo : EIATTR_FRAME_SIZE
	.align		4
.L_130:
        /*02d0*/ 	.byte	0x04, 0x11
        /*02d2*/ 	.short	(.L_132 - .L_131)
	.align		4
.L_131:
        /*02d4*/ 	.word	index@($__internal_26_$__cuda_sm20_div_s64)
        /*02d8*/ 	.word	0x00000000


	//----- nvinfo : EIATTR_FRAME_SIZE
	.align		4
.L_132:
        /*02dc*/ 	.byte	0x04, 0x11
        /*02de*/ 	.short	(.L_134 - .L_133)
	.align		4
.L_133:
        /*02e0*/ 	.word	index@(_ZN5flash32flash_fwd_splitkv_combine_kernelI23Flash_fwd_kernel_traitsILi32ELi64ELi128ELi4ELb0ELb0EN7cutlass10bfloat16_tE19Flash_kernel_traitsILi32ELi64ELi128ELi4ES3_EELi16ELi2ELb1EEEvNS_16Flash_fwd_paramsE)
        /*02e4*/ 	.word	0x00000000


	//----- nvinfo : EIATTR_REGCOUNT
	.align		4
.L_134:
        /*02e8*/ 	.byte	0x04, 0x2f
        /*02ea*/ 	.short	(.L_136 - .L_135)
	.align		4
.L_135:
        /*02ec*/ 	.word	index@(_ZN5flash32flash_fwd_splitkv_combine_kernelI23Flash_fwd_kernel_traitsILi32ELi64ELi128ELi4ELb0ELb0EN7cutlass10bfloat16_tE19Flash_kernel_traitsILi32ELi64ELi128ELi4ES3_EELi16ELi3ELb1EEEvNS_16Flash_fwd_paramsE)
        /*02f0*/ 	.word	0x00000034


	//----- nvinfo : EIATTR_FRAME_SIZE
	.align		4
.L_136:
        /*02f4*/ 	.byte	0x04, 0x11
        /*02f6*/ 	.short	(.L_138 - .L_137)
	.align		4
.L_137:
        /*02f8*/ 	.word	index@($__internal_25_$__cuda_sm20_div_s64)
        /*02fc*/ 	.word	0x00000000


	//----- nvinfo : EIATTR_FRAME_SIZE
	.align		4
.L_138:
        /*0300*/ 	.byte	0x04, 0x11
        /*0302*/ 	.short	(.L_140 - .L_139)
	.align		4
.L_139:
        /*0304*/ 	.word	index@(_ZN5flash32flash_fwd_splitkv_combine_kernelI23Flash_fwd_kernel_traitsILi32ELi64ELi128ELi4ELb0ELb0EN7cutlass10bfloat16_tE19Flash_kernel_traitsILi32ELi64ELi128ELi4ES3_EELi16ELi3ELb1EEEvNS_16Flash_fwd_paramsE)
        /*0308*/ 	.word	0x00000000


	//----- nvinfo : EIATTR_REGCOUNT
	.align		4
.L_140:
        /*030c*/ 	.byte	0x04, 0x2f
        /*030e*/ 	.short	(.L_142 - .L_141)
	.align		4
.L_141:
        /*0310*/ 	.word	index@(_ZN5flash32flash_fwd_splitkv_combine_kernelI23Flash_fwd_kernel_traitsILi32ELi64ELi128ELi4ELb0ELb0EN7cutlass10bfloat16_tE19Flash_kernel_traitsILi32ELi64ELi128ELi4ES3_EELi16ELi4ELb1EEEvNS_16Flash_fwd_paramsE)
        /*0314*/ 	.word	0x0000003a


	//----- nvinfo : EIATTR_FRAME_SIZE
	.align		4
.L_142:
        /*0318*/ 	.byte	0x04, 0x11
        /*031a*/ 	.short	(.L_144 - .L_143)
	.align		4
.L_143:
        /*031c*/ 	.word	index@($__internal_24_$__cuda_sm20_div_s64)
        /*0320*/ 	.word	0x00000000


	//----- nvinfo : EIATTR_FRAME_SIZE
	.align		4
.L_144:
        /*0324*/ 	.byte	0x04, 0x11
        /*0326*/ 	.short	(.L_146 - .L_145)
	.align		4
.L_145:
        /*0328*/ 	.word	index@(_ZN5flash32flash_fwd_splitkv_combine_kernelI23Flash_fwd_kernel_traitsILi32ELi64ELi128ELi4ELb0ELb0EN7cutlass10bfloat16_tE19Flash_kernel_traitsILi32ELi64ELi128ELi4ES3_EELi16ELi4ELb1EEEvNS_16Flash_fwd_paramsE)
        /*032c*/ 	.word	0x00000000


	//----- nvinfo : EIATTR_REGCOUNT
	.align		4
.L_146:
        /*0330*/ 	.byte	0x04, 0x2f
        /*0332*/ 	.short	(.L_148 - .L_147)
	.align		4
.L_147:
        /*0334*/ 	.word	index@(_ZN5flash32flash_fwd_splitkv_combine_kernelI23Flash_fwd_kernel_traitsILi32ELi64ELi128ELi4ELb0ELb0EN7cutlass10bfloat16_tE19Flash_kernel_traitsILi32ELi64ELi128ELi4ES3_EELi16ELi5ELb1EEEvNS_16Flash_fwd_paramsE)
        /*0338*/ 	.word	0x0000003c


	//----- nvinfo : EIATTR_FRAME_SIZE
	.align		4
.L_148:
        /*033c*/ 	.byte	0x04, 0x11
        /*033e*/ 	.short	(.L_150 - .L_149)
	.align		4
.L_149:
        /*0340*/ 	.word	index@($__internal_23_$__cuda_sm20_div_s64)
        /*0344*/ 	.word	0x00000000


	//----- nvinfo : EIATTR_FRAME_SIZE
	.align		4
.L_150:
        /*0348*/ 	.byte	0x04, 0x11
        /*034a*/ 	.short	(.L_152 - .L_151)
	.align		4
.L_151:
        /*034c*/ 	.word	index@(_ZN5flash32flash_fwd_splitkv_combine_kernelI23Flash_fwd_kernel_traitsILi32ELi64ELi128ELi4ELb0ELb0EN7cutlass10bfloat16_tE19Flash_kernel_traitsILi32ELi64ELi128ELi4ES3_EELi16ELi5ELb1EEEvNS_16Flash_fwd_paramsE)
        /*0350*/ 	.word	0x00000000


	//----- nvinfo : EIATTR_REGCOUNT
	.align		4
.L_152:
        /*0354*/ 	.byte	0x04, 0x2f
        /*0356*/ 	.short	(.L_154 - .L_153)
	.align		4
.L_153:
        /*0358*/ 	.word	index@(_ZN5flash32flash_fwd_splitkv_combine_kernelI23Flash_fwd_kernel_traitsILi32ELi64ELi128ELi4ELb0ELb0EN7cutlass10bfloat16_tE19Flash_kernel_traitsILi32ELi64ELi128ELi4ES3_EELi16ELi6ELb1EEEvNS_16Flash_fwd_paramsE)
        /*035c*/ 	.word	0x0000003e


	//----- nvinfo : EIATTR_FRAME_SIZE
	.align		4
.L_154:
        /*0360*/ 	.byte	0x04, 0x11
        /*0362*/ 	.short	(.L_156 - .L_155)
	.align		4
.L_155:
        /*0364*/ 	.word	index@($__internal_22_$__cuda_sm20_div_s64)
        /*0368*/ 	.word	0x00000000


	//----- nvinfo : EIATTR_FRAME_SIZE
	.align		4
.L_156:
        /*036c*/ 	.byte	0x04, 0x11
        /*036e*/ 	.short	(.L_158 - .L_157)
	.align		4
.L_157:
        /*0370*/ 	.word	index@(_ZN5flash32flash_fwd_splitkv_combine_kernelI23Flash_fwd_kernel_traitsILi32ELi64ELi128ELi4ELb0ELb0EN7cutlass10bfloat16_tE19Flash_kernel_traitsILi32ELi64ELi128ELi4ES3_EELi16ELi6ELb1EEEvNS_16Flash_fwd_paramsE)
        /*0374*/ 	.word	0x00000000


	//----- nvinfo : EIATTR_REGCOUNT
	.align		4
.L_158:
        /*0378*/ 	.byte	0x04, 0x2f
        /*037a*/ 	.short	(.L_160 - .L_159)
	.align		4
.L_159:
        /*037c*/ 	.word	index@(_ZN5flash32flash_fwd_splitkv_combine_kernelI23Flash_fwd_kernel_traitsILi32ELi64ELi128ELi4ELb0ELb0EN7cutlass10bfloat16_tE19Flash_kernel_traitsILi32ELi64ELi128ELi4ES3_EELi16ELi7ELb1EEEvNS_16Flash_fwd_paramsE)
        /*0380*/ 	.word	0x00000046


	//----- nvinfo : EIATTR_FRAME_SIZE
	.align		4
.L_160:
        /*0384*/ 	.byte	0x04, 0x11
        /*0386*/ 	.short	(.L_162 - .L_161)
	.align		4
.L_161:
        /*0388*/ 	.word	index@($__internal_21_$__cuda_sm20_div_s64)
        /*038c*/ 	.word	0x00000000


	//----- nvinfo : EIATTR_FRAME_SIZE
	.align		4
.L_162:
        /*0390*/ 	.byte	0x04, 0x11
        /*0392*/ 	.short	(.L_164 - .L_163)
	.align		4
.L_163:
        /*0394*/ 	.word	index@(_ZN5flash32flash_fwd_splitkv_combine_kernelI23Flash_fwd_kernel_traitsILi32ELi64ELi128ELi4ELb0ELb0EN7cutlass10bfloat16_tE19Flash_kernel_traitsILi32ELi64ELi128ELi4ES3_EELi16ELi7ELb1EEEvNS_16Flash_fwd_paramsE)
        /*0398*/ 	.word	0x00000000


	//----- nvinfo : EIATTR_REGCOUNT
	.align		4
.L_164:
        /*039c*/ 	.byte	0x04, 0x2f
        /*039e*/ 	.short	(.L_166 - .L_165)
	.align		4
.L_165:
        /*03a0*/ 	.word	index@(_ZN5flash32flash_fwd_splitkv_combine_kernelI23Flash_fwd_kernel_traitsILi32ELi64ELi128ELi4ELb0ELb0EN7cutlass10bfloat16_tE19Flash_kernel_traitsILi32ELi64ELi128ELi4ES3_EELi16ELi1ELb0EEEvNS_16Flash_fwd_paramsE)
        /*03a4*/ 	.word	0x00000036


	//----- nvinfo : EIATTR_FRAME_SIZE
	.align		4
.L_166:
        /*03a8*/ 	.byte	0x04, 0x11
        /*03aa*/ 	.short	(.L_168 - .L_167)
	.align		4
.L_167:
        /*03ac*/ 	.word	index@($__internal_20_$__cuda_sm20_div_s64)
        /*03b0*/ 	.word	0x00000000


	//----- nvinfo : EIATTR_FRAME_SIZE
	.align		4
.L_168:
        /*03b4*/ 	.byte	0x04, 0x11
        /*03b6*/ 	.short	(.L_170 - .L_169)
	.align		4
.L_169:
        /*03b8*/ 	.word	index@(_ZN5flash32flash_fwd_splitkv_combine_kernelI23Flash_fwd_kernel_traitsILi32ELi64ELi128ELi4ELb0ELb0EN7cutlass10bfloat16_tE19Flash_kernel_traitsILi32ELi64ELi128ELi4ES3_EELi16ELi1ELb0EEEvNS_16Flash_fwd_paramsE)
        /*03bc*/ 	.word	0x00000000


	//----- nvinfo : EIATTR_REGCOUNT
	.align		4
.L_170:
        /*03c0*/ 	.byte	0x04, 0x2f
        /*03c2*/ 	.short	(.L_172 - .L_171)
	.align		4
.L_171:
        /*03c4*/ 	.word	index@(_ZN5flash32flash_fwd_splitkv_combine_kernelI23Flash_fwd_kernel_traitsILi32ELi64ELi128ELi4ELb0ELb0EN7cutlass10bfloat16_tE19Flash_kernel_traitsILi32ELi64ELi128ELi4ES3_EELi16ELi2ELb0EEEvNS_16Flash_fwd_paramsE)
        /*03c8*/ 	.word	0x00000036


	//----- nvinfo : EIATTR_FRAME_SIZE
	.align		4
.L_172:
        /*03cc*/ 	.byte	0x04, 0x11
        /*03ce*/ 	.short	(.L_174 - .L_173)
	.align		4
.L_173:
        /*03d0*/ 	.word	index@($__internal_19_$__cuda_sm20_div_s64)
        /*03d4*/ 	.word	0x00000000


	//----- nvinfo : EIATTR_FRAME_SIZE
	.align		4
.L_174:
        /*03d8*/ 	.byte	0x04, 0x11
        /*03da*/ 	.short	(.L_176 - .L_175)
	.align		4
.L_175:
        /*03dc*/ 	.word	index@(_ZN5flash32flash_fwd_splitkv_combine_kernelI23Flash_fwd_kernel_traitsILi32ELi64ELi128ELi4ELb0ELb0EN7cutlass10bfloat16_tE19Flash_kernel_traitsILi32ELi64ELi128ELi4ES3_EELi16ELi2ELb0EEEvNS_16Flash_fwd_paramsE)
        /*03e0*/ 	.word	0x00000000


	//----- nvinfo : EIATTR_REGCOUNT
	.align		4
.L_176:
        /*03e4*/ 	.byte	0x04, 0x2f
        /*03e6*/ 	.short	(.L_178 - .L_177)
	.align		4
.L_177:
        /*03e8*/ 	.word	index@(_ZN5flash32flash_fwd_splitkv_combine_kernelI23Flash_fwd_kernel_traitsILi32ELi64ELi128ELi4ELb0ELb0EN7cutlass10bfloat16_tE19Flash_kernel_traitsILi32ELi64ELi128ELi4ES3_EELi16ELi3ELb0EEEvNS_16Flash_fwd_paramsE)
        /*03ec*/ 	.word	0x00000034


	//----- nvinfo : EIATTR_FRAME_SIZE
	.align		4
.L_178:
        /*03f0*/ 	.byte	0x04, 0x11
        /*03f2*/ 	.short	(.L_180 - .L_179)
	.align		4
.L_179:
        /*03f4*/ 	.word	index@($__internal_18_$__cuda_sm20_div_s64)
        /*03f8*/ 	.word	0x00000000


	//----- nvinfo : EIATTR_FRAME_SIZE
	.align		4
.L_180:
        /*03fc*/ 	.byte	0x04, 0x11
        /*03fe*/ 	.short	(.L_182 - .L_181)
	.align		4
.L_181:
        /*0400*/ 	.word	index@(_ZN5flash32flash_fwd_splitkv_combine_kernelI23Flash_fwd_kernel_traitsILi32ELi64ELi128ELi4ELb0ELb0EN7cutlass10bfloat16_tE19Flash_kernel_traitsILi32ELi64ELi128ELi4ES3_EELi16ELi3ELb0EEEvNS_16Flash_fwd_paramsE)
        /*0404*/ 	.word	0x00000000


	//----- nvinfo : EIATTR_REGCOUNT
	.align		4
.L_182:
        /*0408*/ 	.byte	0x04, 0x2f
        /*040a*/ 	.short	(.L_184 - .L_183)
	.align		4
.L_183:
        /*040c*/ 	.word	index@(_ZN5flash32flash_fwd_splitkv_combine_kernelI23Flash_fwd_kernel_traitsILi32ELi64ELi128ELi4ELb0ELb0EN7cutlass10bfloat16_tE19Flash_kernel_traitsILi32ELi64ELi128ELi4ES3_EELi16ELi4ELb0EEEvNS_16Flash_fwd_paramsE)
        /*0410*/ 	.word	0x0000003a


	//----- nvinfo : EIATTR_FRAME_SIZE
	.align		4
.L_184:
        /*0414*/ 	.byte	0x04, 0x11
        /*0416*/ 	.short	(.L_186 - .L_185)
	.align		4
.L_185:
        /*0418*/ 	.word	index@($__internal_17_$__cuda_sm20_div_s64)
        /*041c*/ 	.word	0x00000000


	//----- nvinfo : EIATTR_FRAME_SIZE
	.align		4
.L_186:
        /*0420*/ 	.byte	0x04, 0x11
        /*0422*/ 	.short	(.L_188 - .L_187)
	.align		4
.L_187:
        /*0424*/ 	.word	index@(_ZN5flash32flash_fwd_splitkv_combine_kernelI23Flash_fwd_kernel_traitsILi32ELi64ELi128ELi4ELb0ELb0EN7cutlass10bfloat16_tE19Flash_kernel_traitsILi32ELi64ELi128ELi4ES3_EELi16ELi4ELb0EEEvNS_16Flash_fwd_paramsE)
        /*0428*/ 	.word	0x00000000


	//----- nvinfo : EIATTR_REGCOUNT
	.align		4
.L_188:
        /*042c*/ 	.byte	0x04, 0x2f
        /*042e*/ 	.short	(.L_190 - .L_189)
	.align		4
.L_189:
        /*0430*/ 	.word	index@(_ZN5flash32flash_fwd_splitkv_combine_kernelI23Flash_fwd_kernel_traitsILi32ELi64ELi128ELi4ELb0ELb0EN7cutlass10bfloat16_tE19Flash_kernel_traitsILi32ELi64ELi128ELi4ES3_EELi16ELi5ELb0EEEvNS_16Flash_fwd_paramsE)
        /*0434*/ 	.word	0x0000003c


	//----- nvinfo : EIATTR_FRAME_SIZE
	.align		4
.L_190:
        /*0438*/ 	.byte	0x04, 0x11
        /*043a*/ 	.short	(.L_192 - .L_191)
	.align		4
.L_191:
        /*043c*/ 	.word	index@($__internal_16_$__cuda_sm20_div_s64)
        /*0440*/ 	.word	0x00000000


	//----- nvinfo : EIATTR_FRAME_SIZE
	.align		4
.L_192:
        /*0444*/ 	.byte	0x04, 0x11
        /*0446*/ 	.short	(.L_194 - .L_193)
	.align		4
.L_193:
        /*0448*/ 	.word	index@(_ZN5flash32flash_fwd_splitkv_combine_kernelI23Flash_fwd_kernel_traitsILi32ELi64ELi128ELi4ELb0ELb0EN7cutlass10bfloat16_tE19Flash_kernel_traitsILi32ELi64ELi128ELi4ES3_EELi16ELi5ELb0EEEvNS_16Flash_fwd_paramsE)
        /*044c*/ 	.word	0x00000000


	//----- nvinfo : EIATTR_REGCOUNT
	.align		4
.L_194:
        /*0450*/ 	.byte	0x04, 0x2f
        /*0452*/ 	.short	(.L_196 - .L_195)
	.align		4
.L_195:
        /*0454*/ 	.word	index@(_ZN5flash32flash_fwd_splitkv_combine_kernelI23Flash_fwd_kernel_traitsILi32ELi64ELi128ELi4ELb0ELb0EN7cutlass10bfloat16_tE19Flash_kernel_traitsILi32ELi64ELi128ELi4ES3_EELi16ELi6ELb0EEEvNS_16Flash_fwd_paramsE)
        /*0458*/ 	.word	0x0000003e


	//----- nvinfo : EIATTR_FRAME_SIZE
	.align		4
.L_196:
        /*045c*/ 	.byte	0x04, 0x11
        /*045e*/ 	.short	(.L_198 - .L_197)
	.align		4
.L_197:
        /*0460*/ 	.word	index@($__internal_15_$__cuda_sm20_div_s64)
        /*0464*/ 	.word	0x00000000


	//----- nvinfo : EIATTR_FRAME_SIZE
	.align		4
.L_198:
        /*0468*/ 	.byte	0x04, 0x11
        /*046a*/ 	.short	(.L_200 - .L_199)
	.align		4
.L_199:
        /*046c*/ 	.word	index@(_ZN5flash32flash_fwd_splitkv_combine_kernelI23Flash_fwd_kernel_traitsILi32ELi64ELi128ELi4ELb0ELb0EN7cutlass10bfloat16_tE19Flash_kernel_traitsILi32ELi64ELi128ELi4ES3_EELi16ELi6ELb0EEEvNS_16Flash_fwd_paramsE)
        /*0470*/ 	.word	0x00000000


	//----- nvinfo : EIATTR_REGCOUNT
	.align		4
.L_200:
        /*0474*/ 	.byte	0x04, 0x2f
        /*0476*/ 	.short	(.L_202 - .L_201)
	.align		4
.L_201:
        /*0478*/ 	.word	index@(_ZN5flash32flash_fwd_splitkv_combine_kernelI23Flash_fwd_kernel_traitsILi32ELi64ELi128ELi4ELb0ELb0EN7cutlass10bfloat16_tE19Flash_kernel_traitsILi32ELi64ELi128ELi4ES3_EELi16ELi7ELb0EEEvNS_16Flash_fwd_paramsE)
        /*047c*/ 	.word	0x00000046


	//----- nvinfo : EIATTR_FRAME_SIZE
	.align		4
.L_202:
        /*0480*/ 	.byte	0x04, 0x11
        /*0482*/ 	.short	(.L_204 - .L_203)
	.align		4
.L_203:
        /*0484*/ 	.word	index@($__internal_14_$__cuda_sm20_div_s64)
        /*0488*/ 	.word	0x00000000


	//----- nvinfo : EIATTR_FRAME_SIZE
	.align		4
.L_204:
        /*048c*/ 	.byte	0x04, 0x11
        /*048e*/ 	.short	(.L_206 - .L_205)
	.align		4
.L_205:
        /*0490*/ 	.word	index@(_ZN5flash32flash_fwd_splitkv_combine_kernelI23Flash_fwd_kernel_traitsILi32ELi64ELi128ELi4ELb0ELb0EN7cutlass10bfloat16_tE19Flash_kernel_traitsILi32ELi64ELi128ELi4ES3_EELi16ELi7ELb0EEEvNS_16Flash_fwd_paramsE)
        /*0494*/ 	.word	0x00000000


	//----- nvinfo : EIATTR_REGCOUNT
	.align		4
.L_206:
        /*0498*/ 	.byte	0x04, 0x2f
        /*049a*/ 	.short	(.L_208 - .L_207)
	.align		4
.L_207:
        /*049c*/ 	.word	index@(_ZN5flash24flash_fwd_splitkv_kernelI23Flash_fwd_kernel_traitsILi32ELi64ELi256ELi4ELb0ELb0EN7cutlass10bfloat16_tE19Flash_kernel_traitsILi32ELi64ELi256ELi4ES3_EELb1ELb0ELb1ELb0ELb0ELb1ELb1ELb1EEEvNS_16Flash_fwd_paramsE)
        /*04a0*/ 	.word	0x000000ff


	//----- nvinfo : EIATTR_FRAME_SIZE
	.align		4
.L_208:
        /*04a4*/ 	.byte	0x04, 0x11
        /*04a6*/ 	.short	(.L_210 - .L_209)
	.align		4
.L_209:
        /*04a8*/ 	.word	index@(_ZN5flash24flash_fwd_splitkv_kernelI23Flash_fwd_kernel_traitsILi32ELi64ELi256ELi4ELb0ELb0EN7cutlass10bfloat16_tE19Flash_kernel_traitsILi32ELi64ELi256ELi4ES3_EELb1ELb0ELb1ELb0ELb0ELb1ELb1ELb1EEEvNS_16Flash_fwd_paramsE)
        /*04ac*/ 	.word	0x00000000


	//----- nvinfo : EIATTR_REGCOUNT
	.align		4
.L_210:
        /*04b0*/ 	.byte	0x04, 0x2f
        /*04b2*/ 	.short	(.L_212 - .L_211)
	.align		4
.L_211:
        /*04b4*/ 	.word	index@(_ZN5flash24flash_fwd_splitkv_kernelI23Flash_fwd_kernel_traitsILi32ELi64ELi256ELi4ELb0ELb0EN7cutlass10bfloat16_tE19Flash_kernel_traitsILi32ELi64ELi256ELi4ES3_EELb1ELb0ELb1ELb0ELb0ELb0ELb1ELb1EEEvNS_16Flash_fwd_paramsE)
        /*04b8*/ 	.word	0x000000fe


	//----- nvinfo : EIATTR_FRAME_SIZE
	.align		4
.L_212:
        /*04bc*/ 	.byte	0x04, 0x11
        /*04be*/ 	.short	(.L_214 - .L_213)
	.align		4
.L_213:
        /*04c0*/ 	.word	index@(_ZN5flash24flash_fwd_splitkv_kernelI23Flash_fwd_kernel_traitsILi32ELi64ELi256ELi4ELb0ELb0EN7cutlass10bfloat16_tE19Flash_kernel_traitsILi32ELi64ELi256ELi4ES3_EELb1ELb0ELb1ELb0ELb0ELb0ELb1ELb1EEEvNS_16Flash_fwd_paramsE)
        /*04c4*/ 	.word	0x00000000


	//----- nvinfo : EIATTR_REGCOUNT
	.align		4
.L_214:
        /*04c8*/ 	.byte	0x04, 0x2f
        /*04ca*/ 	.short	(.L_216 - .L_215)
	.align		4
.L_215:
        /*04cc*/ 	.word	index@(_ZN5flash24flash_fwd_splitkv_kernelI23Flash_fwd_kernel_traitsILi32ELi64ELi256ELi4ELb0ELb0EN7cutlass10bfloat16_tE19Flash_kernel_traitsILi32ELi64ELi256ELi4ES3_EELb1ELb0ELb0ELb0ELb1ELb1ELb1ELb1EEEvNS_16Flash_fwd_paramsE)
        /*04d0*/ 	.word	0x000000ff


	//----- nvinfo : EIATTR_FRAME_SIZE
	.align		4
.L_216:
        /*04d4*/ 	.byte	0x04, 0x11
        /*04d6*/ 	.short	(.L_218 - .L_217)
	.align		4
.L_217:
        /*04d8*/ 	.word	index@(_ZN5flash24flash_fwd_splitkv_kernelI23Flash_fwd_kernel_traitsILi32ELi64ELi256ELi4ELb0ELb0EN7cutlass10bfloat16_tE19Flash_kernel_traitsILi32ELi64ELi256ELi4ES3_EELb1ELb0ELb0ELb0ELb1ELb1ELb1ELb1EEEvNS_16Flash_fwd_paramsE)
        /*04dc*/ 	.word	0x00000000


	//----- nvinfo : EIATTR_REGCOUNT
	.align		4
.L_218:
        /*04e0*/ 	.byte	0x04, 0x2f
        /*04e2*/ 	.short	(.L_220 - .L_219)
	.align		4
.L_219:
        /*04e4*/ 	.word	index@(_ZN5flash24flash_fwd_splitkv_kernelI23Flash_fwd_kernel_traitsILi32ELi64ELi256ELi4ELb0ELb0EN7cutlass10bfloat16_tE19Flash_kernel_traitsILi32ELi64ELi256ELi4ES3_EELb1ELb0ELb0ELb0ELb1ELb0ELb1ELb1EEEvNS_16Flash_fwd_paramsE)
        /*04e8*/ 	.word	0x000000fe


	//----- nvinfo : EIATTR_FRAME_SIZE
	.align		4
.L_220:
        /*04ec*/ 	.byte	0x04, 0x11
        /*04ee*/ 	.short	(.L_222 - .L_221)
	.align		4
.L_221:
        /*04f0*/ 	.word	index@(_ZN5flash24flash_fwd_splitkv_kernelI23Flash_fwd_kernel_traitsILi32ELi64ELi256ELi4ELb0ELb0EN7cutlass10bfloat16_tE19Flash_kernel_traitsILi32ELi64ELi256ELi4ES3_EELb1ELb0ELb0ELb0ELb1ELb0ELb1ELb1EEEvNS_16Flash_fwd_paramsE)
        /*04f4*/ 	.word	0x00000000


	//----- nvinfo : EIATTR_REGCOUNT
	.align		4
.L_222:
        /*04f8*/ 	.byte	0x04, 0x2f
        /*04fa*/ 	.short	(.L_224 - .L_223)
	.align		4
.L_223:
        /*04fc*/ 	.word	index@(_ZN5flash24flash_fwd_splitkv_kernelI23Flash_fwd_kernel_traitsILi32ELi64ELi256ELi4ELb0ELb0EN7cutlass10bfloat16_tE19Flash_kernel_traitsILi32ELi64ELi256ELi4ES3_EELb1ELb0ELb1ELb0ELb0ELb1ELb1ELb0EEEvNS_16Flash_fwd_paramsE)
        /*0500*/ 	.word	0x000000de


	//----- nvinfo : EIATTR_FRAME_SIZE
	.align		4
.L_224:
        /*0504*/ 	.byte	0x04, 0x11
        /*0506*/ 	.short	(.L_226 - .L_225)
	.align		4
.L_225:
        /*0508*/ 	.word	index@(_ZN5flash24flash_fwd_splitkv_kernelI23Flash_fwd_kernel_traitsILi32ELi64ELi256ELi4ELb0ELb0EN7cutlass10bfloat16_tE19Flash_kernel_traitsILi32ELi64ELi256ELi4ES3_EELb1ELb0ELb1ELb0ELb0ELb1ELb1ELb0EEEvNS_16Flash_fwd_paramsE)
        /*050c*/ 	.word	0x00000000


	//----- nvinfo : EIATTR_REGCOUNT
	.align		4
.L_226:
        /*0510*/ 	.byte	0x04, 0x2f
        /*0512*/ 	.short	(.L_228 - .L_227)
	.align		4
.L_227:
        /*0514*/ 	.word	index@(_ZN5flash24flash_fwd_splitkv_kernelI23Flash_fwd_kernel_traitsILi32ELi64ELi256ELi4ELb0ELb0EN7cutlass10bfloat16_tE19Flash_kernel_traitsILi32ELi64ELi256ELi4ES3_EELb1ELb0ELb1ELb0ELb0ELb0ELb1ELb0EEEvNS_16Flash_fwd_paramsE)
        /*0518*/ 	.word	0x000000ff


	//----- nvinfo : EIATTR_FRAME_SIZE
	.align		4
.L_228:
        /*051c*/ 	.byte	0x04, 0x11
        /*051e*/ 	.short	(.L_230 - .L_229)
	.align		4
.L_229:
        /*0520*/ 	.word	index@(_ZN5flash24flash_fwd_splitkv_kernelI23Flash_fwd_kernel_traitsILi32ELi64ELi256ELi4ELb0ELb0EN7cutlass10bfloat16_tE19Flash_kernel_traitsILi32ELi64ELi256ELi4ES3_EELb1ELb0ELb1ELb0ELb0ELb0ELb1ELb0EEEvNS_16Flash_fwd_paramsE)
        /*0524*/ 	.word	0x00000000


	//----- nvinfo : EIATTR_REGCOUNT
	.align		4
.L_230:
        /*0528*/ 	.byte	0x04, 0x2f
        /*052a*/ 	.short	(.L_232 - .L_231)
	.align		4
.L_231:
        /*052c*/ 	.word	index@(_ZN5flash24flash_fwd_splitkv_kernelI23Flash_fwd_kernel_traitsILi32ELi64ELi256ELi4ELb0ELb0EN7cutlass10bfloat16_tE19Flash_kernel_traitsILi32ELi64ELi256ELi4ES3_EELb1ELb0ELb0ELb0ELb1ELb1ELb1ELb0EEEvNS_16Flash_fwd_paramsE)
        /*0530*/ 	.word	0x000000ff


	//----- nvinfo : EIATTR_FRAME_SIZE
	.align		4
.L_232:
        /*0534*/ 	.byte	0x04, 0x11
        /*0536*/ 	.short	(.L_234 - .L_233)
	.align		4
.L_233:
        /*0538*/ 	.word	index@(_ZN5flash24flash_fwd_splitkv_kernelI23Flash_fwd_kernel_traitsILi32ELi64ELi256ELi4ELb0ELb0EN7cutlass10bfloat16_tE19Flash_kernel_traitsILi32ELi64ELi256ELi4ES3_EELb1ELb0ELb0ELb0ELb1ELb1ELb1ELb0EEEvNS_16Flash_fwd_paramsE)
        /*053c*/ 	.word	0x00000000


	//----- nvinfo : EIATTR_REGCOUNT
	.align		4
.L_234:
        /*0540*/ 	.byte	0x04, 0x2f
        /*0542*/ 	.short	(.L_236 - .L_235)
	.align		4
.L_235:
        /*0544*/ 	.word	index@(_ZN5flash24flash_fwd_splitkv_kernelI23Flash_fwd_kernel_traitsILi32ELi64ELi256ELi4ELb0ELb0EN7cutlass10bfloat16_tE19Flash_kernel_traitsILi32ELi64ELi256ELi4ES3_EELb1ELb0ELb0ELb0ELb1ELb0ELb1ELb0EEEvNS_16Flash_fwd_paramsE)
        /*0548*/ 	.word	0x000000ff


	//----- nvinfo : EIATTR_FRAME_SIZE
	.align		4
.L_236:
        /*054c*/ 	.byte	0x04, 0x11
        /*054e*/ 	.short	(.L_238 - .L_237)
	.align		4
.L_237:
        /*0550*/ 	.word	index@(_ZN5flash24flash_fwd_splitkv_kernelI23Flash_fwd_kernel_traitsILi32ELi64ELi256ELi4ELb0ELb0EN7cutlass10bfloat16_tE19Flash_kernel_traitsILi32ELi64ELi256ELi4ES3_EELb1ELb0ELb0ELb0ELb1ELb0ELb1ELb0EEEvNS_16Flash_fwd_paramsE)
        /*0554*/ 	.word	0x00000000


	//----- nvinfo : EIATTR_REGCOUNT
	.align		4
.L_238:
        /*0558*/ 	.byte	0x04, 0x2f
        /*055a*/ 	.short	(.L_240 - .L_239)
	.align		4
.L_239:
        /*055c*/ 	.word	index@(_ZN5flash24flash_fwd_splitkv_kernelI23Flash_fwd_kernel_traitsILi32ELi64ELi256ELi4ELb0ELb0EN7cutlass10bfloat16_tE19Flash_kernel_traitsILi32ELi64ELi256ELi4ES3_EELb1ELb0ELb1ELb0ELb0ELb1ELb0ELb1EEEvNS_16Flash_fwd_paramsE)
        /*0560*/ 	.word	0x000000ff


	//----- nvinfo : EIATTR_FRAME_SIZE
	.align		4
.L_240:
        /*0564*/ 	.byte	0x04, 0x11
        /*0566*/ 	.short	(.L_242 - .L_241)
	.align		4
.L_241:
        /*0568*/ 	.word	index@(_ZN5flash24flash_fwd_splitkv_kernelI23Flash_fwd_kernel_traitsILi32ELi64ELi256ELi4ELb0ELb0EN7cutlass10bfloat16_tE19Flash_kernel_traitsILi32ELi64ELi256ELi4ES3_EELb1ELb0ELb1ELb0ELb0ELb1ELb0ELb1EEEvNS_16Flash_fwd_paramsE)
        /*056c*/ 	.word	0x00000000


	//----- nvinfo : EIATTR_REGCOUNT
	.align		4
.L_242:
        /*0570*/ 	.byte	0x04, 0x2f
        /*0572*/ 	.short	(.L_244 - .L_243)
	.align		4
.L_243:
        /*0574*/ 	.word	index@(_ZN5flash24flash_fwd_splitkv_kernelI23Flash_fwd_kernel_traitsILi32ELi64ELi256ELi4ELb0ELb0EN7cutlass10bfloat16_tE19Flash_kernel_traitsILi32ELi64ELi256ELi4ES3_EELb1ELb0ELb1ELb0ELb0ELb0ELb0ELb1EEEvNS_16Flash_fwd_paramsE)
        /*0578*/ 	.word	0x000000fc


	//----- nvinfo : EIATTR_FRAME_SIZE
	.align		4
.L_244:
        /*057c*/ 	.byte	0x04, 0x11
        /*057e*/ 	.short	(.L_246 - .L_245)
	.align		4
.L_245:
        /*0580*/ 	.word	index@(_ZN5flash24flash_fwd_splitkv_kernelI23Flash_fwd_kernel_traitsILi32ELi64ELi256ELi4ELb0ELb0EN7cutlass10bfloat16_tE19Flash_kernel_traitsILi32ELi64ELi256ELi4ES3_EELb1ELb0ELb1ELb0ELb0ELb0ELb0ELb1EEEvNS_16Flash_fwd_paramsE)
        /*0584*/ 	.word	0x00000000


	//----- nvinfo : EIATTR_REGCOUNT
	.align		4
.L_246:
        /*0588*/ 	.byte	0x04, 0x2f
        /*058a*/ 	.short	(.L_248 - .L_247)
	.align		4
.L_247:
        /*058c*/ 	.word	index@(_ZN5flash24flash_fwd_splitkv_kernelI23Flash_fwd_kernel_traitsILi32ELi64ELi256ELi4ELb0ELb0EN7cutlass10bfloat16_tE19Flash_kernel_traitsILi32ELi64ELi256ELi4ES3_EELb1ELb0ELb0ELb0ELb1ELb1ELb0ELb1EEEvNS_16Flash_fwd_paramsE)
        /*0590*/ 	.word	0x000000ff


	//----- nvinfo : EIATTR_FRAME_SIZE
	.align		4
.L_248:
        /*0594*/ 	.byte	0x04, 0x11
        /*0596*/ 	.short	(.L_250 - .L_249)
	.align		4
.L_249:
        /*0598*/ 	.word	index@(_ZN5flash24flash_fwd_splitkv_kernelI23Flash_fwd_kernel_traitsILi32ELi64ELi256ELi4ELb0ELb0EN7cutlass10bfloat16_tE19Flash_kernel_traitsILi32ELi64ELi256ELi4ES3_EELb1ELb0ELb0ELb0ELb1ELb1ELb0ELb1EEEvNS_16Flash_fwd_paramsE)
        /*059c*/ 	.word	0x00000008


	//----- nvinfo : EIATTR_REGCOUNT
	.align		4
.L_250:
        /*05a0*/ 	.byte	0x04, 0x2f
        /*05a2*/ 	.short	(.L_252 - .L_251)
	.align		4
.L_251:
        /*05a4*/ 	.word	index@(_ZN5flash24flash_fwd_splitkv_kernelI23Flash_fwd_kernel_traitsILi32ELi64ELi256ELi4ELb0ELb0EN7cutlass10bfloat16_tE19Flash_kernel_traitsILi32ELi64ELi256ELi4ES3_EELb1ELb0ELb0ELb0ELb1ELb0ELb0ELb1EEEvNS_16Flash_fwd_paramsE)
        /*05a8*/ 	.word	0x000000ff


	//----- nvinfo : EIATTR_FRAME_SIZE
	.align		4
.L_252:
        /*05ac*/ 	.byte	0x04, 0x11
        /*05ae*/ 	.short	(.L_254 - .L_253)
	.align		4
.L_253:
        /*05b0*/ 	.word	index@(_ZN5flash24flash_fwd_splitkv_kernelI23Flash_fwd_kernel_traitsILi32ELi64ELi256ELi4ELb0ELb0EN7cutlass10bfloat16_tE19Flash_kernel_traitsILi32ELi64ELi256ELi4ES3_EELb1ELb0ELb0ELb0ELb1ELb0ELb0ELb1EEEvNS_16Flash_fwd_paramsE)
        /*05b4*/ 	.word	0x00000000


	//----- nvinfo : EIATTR_REGCOUNT
	.align		4
.L_254:
        /*05b8*/ 	.byte	0x04, 0x2f
        /*05ba*/ 	.short	(.L_256 - .L_255)
	.align		4
.L_255:
        /*05bc*/ 	.word	index@(_ZN5flash24flash_fwd_splitkv_kernelI23Flash_fwd_kernel_traitsILi32ELi64ELi256ELi4ELb0ELb0EN7cutlass10bfloat16_tE19Flash_kernel_traitsILi32ELi64ELi256ELi4ES3_EELb1ELb0ELb1ELb0ELb0ELb1ELb0ELb0EEEvNS_16Flash_fwd_paramsE)
        /*05c0*/ 	.word	0x000000f7


	//----- nvinfo : EIATTR_FRAME_SIZE
	.align		4
.L_256:
        /*05c4*/ 	.byte	0x04, 0x11
        /*05c6*/ 	.short	(.L_258 - .L_257)
	.align		4
.L_257:
        /*05c8*/ 	.word	index@(_ZN5flash24flash_fwd_splitkv_kernelI23Flash_fwd_kernel_traitsILi32ELi64ELi256ELi4ELb0ELb0EN7cutlass10bfloat16_tE19Flash_kernel_traitsILi32ELi64ELi256ELi4ES3_EELb1ELb0ELb1ELb0ELb0ELb1ELb0ELb0EEEvNS_16Flash_fwd_paramsE)
        /*05cc*/ 	.word	0x00000000


	//----- nvinfo : EIATTR_REGCOUNT
	.align		4
.L_258:
        /*05d0*/ 	.byte	0x04, 0x2f
        /*05d2*/ 	.short	(.L_260 - .L_259)
	.align		4
.L_259:
        /*05d4*/ 	.word	index@(_ZN5flash24flash_fwd_splitkv_kernelI23Flash_fwd_kernel_traitsILi32ELi64ELi256ELi4ELb0ELb0EN7cutlass10bfloat16_tE19Flash_kernel_traitsILi32ELi64ELi256ELi4ES3_EELb1ELb0ELb1ELb0ELb0ELb0ELb0ELb0EEEvNS_16Flash_fwd_paramsE)
        /*05d8*/ 	.word	0x000000ee


	//----- nvinfo : EIATTR_FRAME_SIZE
	.align		4
.L_260:
        /*05dc*/ 	.byte	0x04, 0x11
        /*05de*/ 	.short	(.L_262 - .L_261)
	.align		4
.L_261:
        /*05e0*/ 	.word	index@(_ZN5flash24flash_fwd_splitkv_kernelI23Flash_fwd_kernel_traitsILi32ELi64ELi256ELi4ELb0ELb0EN7cutlass10bfloat16_tE19Flash_kernel_traitsILi32ELi64ELi256ELi4ES3_EELb1ELb0ELb1ELb0ELb0ELb0ELb0ELb0EEEvNS_16Flash_fwd_paramsE)
        /*05e4*/ 	.word	0x00000000


	//----- nvinfo : EIATTR_REGCOUNT
	.align		4
.L_262:
        /*05e8*/ 	.byte	0x04, 0x2f
        /*05ea*/ 	.short	(.L_264 - .L_263)
	.align		4
.L_263:
        /*05ec*/ 	.word	index@(_ZN5flash24flash_fwd_splitkv_kernelI23Flash_fwd_kernel_traitsILi32ELi64ELi256ELi4ELb0ELb0EN7cutlass10bfloat16_tE19Flash_kernel_traitsILi32ELi64ELi256ELi4ES3_EELb1ELb0ELb0ELb0ELb1ELb1ELb0ELb0EEEvNS_16Flash_fwd_paramsE)
        /*05f0*/ 	.word	0x000000ff


	//----- nvinfo : EIATTR_FRAME_SIZE
	.align		4
.L_264:
        /*05f4*/ 	.byte	0x04, 0x11
        /*05f6*/ 	.short	(.L_266 - .L_265)
	.align		4
.L_265:
        /*05f8*/ 	.word	index@(_ZN5flash24flash_fwd_splitkv_kernelI23Flash_fwd_kernel_traitsILi32ELi64ELi256ELi4ELb0ELb0EN7cutlass10bfloat16_tE19Flash_kernel_traitsILi32ELi64ELi256ELi4ES3_EELb1ELb0ELb0ELb0ELb1ELb1ELb0ELb0EEEvNS_16Flash_fwd_paramsE)
        /*05fc*/ 	.word	0x00000000


	//----- nvinfo : EIATTR_REGCOUNT
	.align		4
.L_266:
        /*0600*/ 	.byte	0x04, 0x2f
        /*0602*/ 	.short	(.L_268 - .L_267)
	.align		4
.L_267:
        /*0604*/ 	.word	index@(_ZN5flash24flash_fwd_splitkv_kernelI23Flash_fwd_kernel_traitsILi32ELi64ELi256ELi4ELb0ELb0EN7cutlass10bfloat16_tE19Flash_kernel_traitsILi32ELi64ELi256ELi4ES3_EELb1ELb0ELb0ELb0ELb1ELb0ELb0ELb0EEEvNS_16Flash_fwd_paramsE)
        /*0608*/ 	.word	0x000000ff


	//----- nvinfo : EIATTR_FRAME_SIZE
	.align		4
.L_268:
        /*060c*/ 	.byte	0x04, 0x11
        /*060e*/ 	.short	(.L_270 - .L_269)
	.align		4
.L_269:
        /*0610*/ 	.word	index@(_ZN5flash24flash_fwd_splitkv_kernelI23Flash_fwd_kernel_traitsILi32ELi64ELi256ELi4ELb0ELb0EN7cutlass10bfloat16_tE19Flash_kernel_traitsILi32ELi64ELi256ELi4ES3_EELb1ELb0ELb0ELb0ELb1ELb0ELb0ELb0EEEvNS_16Flash_fwd_paramsE)
        /*0614*/ 	.word	0x00000000


	//----- nvinfo : EIATTR_REGCOUNT
	.align		4
.L_270:
        /*0618*/ 	.byte	0x04, 0x2f
        /*061a*/ 	.short	(.L_272 - .L_271)
	.align		4
.L_271:
        /*061c*/ 	.word	index@(_ZN5flash24flash_fwd_splitkv_kernelI23Flash_fwd_kernel_traitsILi32ELi64ELi256ELi4ELb0ELb0EN7cutlass10bfloat16_tE19Flash_kernel_traitsILi32ELi64ELi256ELi4ES3_EELb1ELb0ELb0ELb1ELb1ELb1ELb1ELb0EEEvNS_16Flash_fwd_paramsE)
        /*0620*/ 	.word	0x000000ff


	//----- nvinfo : EIATTR_FRAME_SIZE
	.align		4
.L_272:
        /*0624*/ 	.byte	0x04, 0x11
        /*0626*/ 	.short	(.L_274 - .L_273)
	.align		4
.L_273:
        /*0628*/ 	.word	index@(_ZN5flash24flash_fwd_splitkv_kernelI23Flash_fwd_kernel_traitsILi32ELi64ELi256ELi4ELb0ELb0EN7cutlass10bfloat16_tE19Flash_kernel_traitsILi32ELi64ELi256ELi4ES3_EELb1ELb0ELb0ELb1ELb1ELb1ELb1ELb0EEEvNS_16Flash_fwd_paramsE)
        /*062c*/ 	.word	0x00000000


	//----- nvinfo : EIATTR_REGCOUNT
	.align		4
.L_274:
        /*0630*/ 	.byte	0x04, 0x2f
        /*0632*/ 	.short	(.L_276 - .L_275)
	.align		4
.L_275:
        /*0634*/ 	.word	index@(_ZN5flash24flash_fwd_splitkv_kernelI23Flash_fwd_kernel_traitsILi32ELi64ELi256ELi4ELb0ELb0EN7cutlass10bfloat16_tE19Flash_kernel_traitsILi32ELi64ELi256ELi4ES3_EELb1ELb0ELb0ELb1ELb1ELb0ELb1ELb0EEEvNS_16Flash_fwd_paramsE)
        /*0638*/ 	.word	0x000000ff


	//----- nvinfo : EIATTR_FRAME_SIZE
	.align		4
.L_276:
        /*063c*/ 	.byte	0x04, 0x11
        /*063e*/ 	.short	(.L_278 - .L_277)
	.align		4
.L_277:
        /*0640*/ 	.word	index@(_ZN5flash24flash_fwd_splitkv_kernelI23Flash_fwd_kernel_traitsILi32ELi64ELi256ELi4ELb0ELb0EN7cutlass10bfloat16_tE19Flash_kernel_traitsILi32ELi64ELi256ELi4ES3_EELb1ELb0ELb0ELb1ELb1ELb0ELb1ELb0EEEvNS_16Flash_fwd_paramsE)
        /*0644*/ 	.word	0x00000000


	//----- nvinfo : EIATTR_REGCOUNT
	.align		4
.L_278:
        /*0648*/ 	.byte	0x04, 0x2f
        /*064a*/ 	.short	(.L_280 - .L_279)
	.align		4
.L_279:
        /*064c*/ 	.word	index@(_ZN5flash24flash_fwd_splitkv_kernelI23Flash_fwd_kernel_traitsILi32ELi64ELi256ELi4ELb0ELb0EN7cutlass10bfloat16_tE19Flash_kernel_traitsILi32ELi64ELi256ELi4ES3_EELb1ELb0ELb0ELb1ELb1ELb1ELb0ELb0EEEvNS_16Flash_fwd_paramsE)
        /*0650*/ 	.word	0x000000ff


	//----- nvinfo : EIATTR_FRAME_SIZE
	.align		4
.L_280:
        /*0654*/ 	.byte	0x04, 0x11
        /*0656*/ 	.short	(.L_282 - .L_281)
	.align		4
.L_281:
        /*0658*/ 	.word	index@(_ZN5flash24flash_fwd_splitkv_kernelI23Flash_fwd_kernel_traitsILi32ELi64ELi256ELi4ELb0ELb0EN7cutlass10bfloat16_tE19Flash_kernel_traitsILi32ELi64ELi256ELi4ES3_EELb1ELb0ELb0ELb1ELb1ELb1ELb0ELb0EEEvNS_16Flash_fwd_paramsE)
        /*065c*/ 	.word	0x00000000


	//----- nvinfo : EIATTR_REGCOUNT
	.align		4
.L_282:
        /*0660*/ 	.byte	0x04, 0x2f
        /*0662*/ 	.short	(.L_284 - .L_283)
	.align		4
.L_283:
        /*0664*/ 	.word	index@(_ZN5flash24flash_fwd_splitkv_kernelI23Flash_fwd_kernel_traitsILi32ELi64ELi256ELi4ELb0ELb0EN7cutlass10bfloat16_tE19Flash_kernel_traitsILi32ELi64ELi256ELi4ES3_EELb1ELb0ELb0ELb1ELb1ELb0ELb0ELb0EEEvNS_16Flash_fwd_paramsE)
        /*0668*/ 	.word	0x000000ff


	//----- nvinfo : EIATTR_FRAME_SIZE
	.align		4
.L_284:
        /*066c*/ 	.byte	0x04, 0x11
        /*066e*/ 	.short	(.L_286 - .L_285)
	.align		4
.L_285:
        /*0670*/ 	.word	index@(_ZN5flash24flash_fwd_splitkv_kernelI23Flash_fwd_kernel_traitsILi32ELi64ELi256ELi4ELb0ELb0EN7cutlass10bfloat16_tE19Flash_kernel_traitsILi32ELi64ELi256ELi4ES3_EELb1ELb0ELb0ELb1ELb1ELb0ELb0ELb0EEEvNS_16Flash_fwd_paramsE)
        /*0674*/ 	.word	0x00000000


	//----- nvinfo : EIATTR_REGCOUNT
	.align		4
.L_286:
        /*0678*/ 	.byte	0x04, 0x2f
        /*067a*/ 	.short	(.L_288 - .L_287)
	.align		4
.L_287:
        /*067c*/ 	.word	index@(_ZN5flash24flash_fwd_splitkv_kernelI23Flash_fwd_kernel_traitsILi32ELi64ELi256ELi4ELb0ELb0EN7cutlass10bfloat16_tE19Flash_kernel_traitsILi32ELi64ELi256ELi4ES3_EELb1ELb0ELb0ELb0ELb0ELb1ELb1ELb1EEEvNS_16Flash_fwd_paramsE)
        /*0680*/ 	.word	0x000000ff


	//----- nvinfo : EIATTR_FRAME_SIZE
	.align		4
.L_288:
        /*0684*/ 	.byte	0x04, 0x11
        /*0686*/ 	.short	(.L_290 - .L_289)
	.align		4
.L_289:
        /*0688*/ 	.word	index@(_ZN5flash24flash_fwd_splitkv_kernelI23Flash_fwd_kernel_traitsILi32ELi64ELi256ELi4ELb0ELb0EN7cutlass10bfloat16_tE19Flash_kernel_traitsILi32ELi64ELi256ELi4ES3_EELb1ELb0ELb0ELb0ELb0ELb1ELb1ELb1EEEvNS_16Flash_fwd_paramsE)
        /*068c*/ 	.word	0x00000008


	//----- nvinfo : EIATTR_REGCOUNT
	.align		4
.L_290:
        /*0690*/ 	.byte	0x04, 0x2f
        /*0692*/ 	.short	(.L_292 - .L_291)
	.align		4
.L_291:
        /*0694*/ 	.word	index@(_ZN5flash24flash_fwd_splitkv_kernelI23Flash_fwd_kernel_traitsILi32ELi64ELi256ELi4ELb0ELb0EN7cutlass10bfloat16_tE19Flash_kernel_traitsILi32ELi64ELi256ELi4ES3_EELb1ELb0ELb0ELb0ELb0ELb0ELb1ELb1EEEvNS_16Flash_fwd_paramsE)
        /*0698*/ 	.word	0x000000ff


	//----- nvinfo : EIATTR_FRAME_SIZE
	.align		4
.L_292:
        /*069c*/ 	.byte	0x04, 0x11
        /*069e*/ 	.short	(.L_294 - .L_293)
	.align		4
.L_293:
        /*06a0*/ 	.word	index@(_ZN5flash24flash_fwd_splitkv_kernelI23Flash_fwd_kernel_traitsILi32ELi64ELi256ELi4ELb0ELb0EN7cutlass10bfloat16_tE19Flash_kernel_traitsILi32ELi64ELi256ELi4ES3_EELb1ELb0ELb0ELb0ELb0ELb0ELb1ELb1EEEvNS_16Flash_fwd_paramsE)
        /*06a4*/ 	.word	0x00000010


	//----- nvinfo : EIATTR_REGCOUNT
	.align		4
.L_294:
        /*06a8*/ 	.byte	0x04, 0x2f
        /*06aa*/ 	.short	(.L_296 - .L_295)
	.align		4
.L_295:
        /*06ac*/ 	.word	index@(_ZN5flash24flash_fwd_splitkv_kernelI23Flash_fwd_kernel_traitsILi32ELi64ELi256ELi4ELb0ELb0EN7cutlass10bfloat16_tE19Flash_kernel_traitsILi32ELi64ELi256ELi4ES3_EELb1ELb0ELb0ELb0ELb0ELb1ELb1ELb0EEEvNS_16Flash_fwd_paramsE)
        /*06b0*/ 	.word	0x000000ff


	//----- nvinfo : EIATTR_FRAME_SIZE
	.align		4
.L_296:
        /*06b4*/ 	.byte	0x04, 0x11
        /*06b6*/ 	.short	(.L_298 - .L_297)
	.align		4
.L_297:
        /*06b8*/ 	.word	index@(_ZN5flash24flash_fwd_splitkv_kernelI23Flash_fwd_kernel_traitsILi32ELi64ELi256ELi4ELb0ELb0EN7cutlass10bfloat16_tE19Flash_kernel_traitsILi32ELi64ELi256ELi4ES3_EELb1ELb0ELb0ELb0ELb0ELb1ELb1ELb0EEEvNS_16Flash_fwd_paramsE)
        /*06bc*/ 	.word	0x00000008


	//----- nvinfo : EIATTR_REGCOUNT
	.align		4
.L_298:
        /*06c0*/ 	.byte	0x04, 0x2f
        /*06c2*/ 	.short	(.L_300 - .L_299)
	.align		4
.L_299:
        /*06c4*/ 	.word	index@(_ZN5flash24flash_fwd_splitkv_kernelI23Flash_fwd_kernel_traitsILi32ELi64ELi256ELi4ELb0ELb0EN7cutlass10bfloat16_tE19Flash_kernel_traitsILi32ELi64ELi256ELi4ES3_EELb1ELb0ELb0ELb0ELb0ELb0ELb1ELb0EEEvNS_16Flash_fwd_paramsE)
        /*06c8*/ 	.word	0x000000fe


	//----- nvinfo : EIATTR_FRAME_SIZE
	.align		4
.L_300:
        /*06cc*/ 	.byte	0x04, 0x11
        /*06ce*/ 	.short	(.L_302 - .L_301)
	.align		4
.L_301:
        /*06d0*/ 	.word	index@(_ZN5flash24flash_fwd_splitkv_kernelI23Flash_fwd_kernel_traitsILi32ELi64ELi256ELi4ELb0ELb0EN7cutlass10bfloat16_tE19Flash_kernel_traitsILi32ELi64ELi256ELi4ES3_EELb1ELb0ELb0ELb0ELb0ELb0ELb1ELb0EEEvNS_16Flash_fwd_paramsE)
        /*06d4*/ 	.word	0x00000000


	//----- nvinfo : EIATTR_REGCOUNT
	.align		4
.L_302:
        /*06d8*/ 	.byte	0x04, 0x2f
        /*06da*/ 	.short	(.L_304 - .L_303)
	.align		4
.L_303:
        /*06dc*/ 	.word	index@(_ZN5flash24flash_fwd_splitkv_kernelI23Flash_fwd_kernel_traitsILi32ELi64ELi256ELi4ELb0ELb0EN7cutlass10bfloat16_tE19Flash_kernel_traitsILi32ELi64ELi256ELi4ES3_EELb1ELb0ELb0ELb0ELb0ELb1ELb0ELb1EEEvNS_16Flash_fwd_paramsE)
        /*06e0*/ 	.word	0x000000ff


	//----- nvinfo : EIATTR_FRAME_SIZE
	.align		4
.L_304:
        /*06e4*/ 	.byte	0x04, 0x11
        /*06e6*/ 	.short	(.L_306 - .L_305)
	.align		4
.L_305:
        /*06e8*/ 	.word	index@(_ZN5flash24flash_fwd_splitkv_kernelI23Flash_fwd_kernel_traitsILi32ELi64ELi256ELi4ELb0ELb0EN7cutlass10bfloat16_tE19Flash_kernel_traitsILi32ELi64ELi256ELi4ES3_EELb1ELb0ELb0ELb0ELb0ELb1ELb0ELb1EEEvNS_16Flash_fwd_paramsE)
        /*06ec*/ 	.word	0x00000008


	//----- nvinfo : EIATTR_REGCOUNT
	.align		4
.L_306:
        /*06f0*/ 	.byte	0x04, 0x2f
        /*06f2*/ 	.short	(.L_308 - .L_307)
	.align		4
.L_307:
        /*06f4*/ 	.word	index@(_ZN5flash24flash_fwd_splitkv_kernelI23Flash_fwd_kernel_traitsILi32ELi64ELi256ELi4ELb0ELb0EN7cutlass10bfloat16_tE19Flash_kernel_traitsILi32ELi64ELi256ELi4ES3_EELb1ELb0ELb0ELb0ELb0ELb0ELb0ELb1EEEvNS_16Flash_fwd_paramsE)
        /*06f8*/ 	.word	0x000000ff


	//----- nvinfo : EIATTR_FRAME_SIZE
	.align		4
.L_308:
        /*06fc*/ 	.byte	0x04, 0x11
        /*06fe*/ 	.short	(.L_310 - .L_309)
	.align		4
.L_309:
        /*0700*/ 	.word	index@(_ZN5flash24flash_fwd_splitkv_kernelI23Flash_fwd_kernel_traitsILi32ELi64ELi256ELi4ELb0ELb0EN7cutlass10bfloat16_tE19Flash_kernel_traitsILi32ELi64ELi256ELi4ES3_EELb1ELb0ELb0ELb0ELb0ELb0ELb0ELb1EEEvNS_16Flash_fwd_paramsE)
        /*0704*/ 	.word	0x00000008


	//----- nvinfo : EIATTR_REGCOUNT
	.align		4
.L_310:
        /*0708*/ 	.byte	0x04, 0x2f
        /*070a*/ 	.short	(.L_312 - .L_311)
	.align		4
.L_311:
        /*070c*/ 	.word	index@(_ZN5flash24flash_fwd_splitkv_kernelI23Flash_fwd_kernel_traitsILi32ELi64ELi256ELi4ELb0ELb0EN7cutlass10bfloat16_tE19Flash_kernel_traitsILi32ELi64ELi256ELi4ES3_EELb1ELb0ELb0ELb0ELb0ELb1ELb0ELb0EEEvNS_16Flash_fwd_paramsE)
        /*0710*/ 	.word	0x000000ff


	//----- nvinfo : EIATTR_FRAME_SIZE
	.align		4
.L_312:
        /*0714*/ 	.byte	0x04, 0x11
        /*0716*/ 	.short	(.L_314 - .L_313)
	.align		4
.L_313:
        /*0718*/ 	.word	index@(_ZN5flash24flash_fwd_splitkv_kernelI23Flash_fwd_kernel_traitsILi32ELi64ELi256ELi4ELb0ELb0EN7cutlass10bfloat16_tE19Flash_kernel_traitsILi32ELi64ELi256ELi4ES3_EELb1ELb0ELb0ELb0ELb0ELb1ELb0ELb0EEEvNS_16Flash_fwd_paramsE)
        /*071c*/ 	.word	0x00000008


	//----- nvinfo : EIATTR_REGCOUNT
	.align		4
.L_314:
        /*0720*/ 	.byte	0x04, 0x2f
        /*0722*/ 	.short	(.L_316 - .L_315)
	.align		4
.L_315:
        /*0724*/ 	.word	index@(_ZN5flash24flash_fwd_splitkv_kernelI23Flash_fwd_kernel_traitsILi32ELi64ELi256ELi4ELb0ELb0EN7cutlass10bfloat16_tE19Flash_kernel_traitsILi32ELi64ELi256ELi4ES3_EELb1ELb0ELb0ELb0ELb0ELb0ELb0ELb0EEEvNS_16Flash_fwd_paramsE)
        /*0728*/ 	.word	0x000000ff


	//----- nvinfo : EIATTR_FRAME_SIZE
	.align		4
.L_316:
        /*072c*/ 	.byte	0x04, 0x11
        /*072e*/ 	.short	(.L_318 - .L_317)
	.align		4
.L_317:
        /*0730*/ 	.word	index@(_ZN5flash24flash_fwd_splitkv_kernelI23Flash_fwd_kernel_traitsILi32ELi64ELi256ELi4ELb0ELb0EN7cutlass10bfloat16_tE19Flash_kernel_traitsILi32ELi64ELi256ELi4ES3_EELb1ELb0ELb0ELb0ELb0ELb0ELb0ELb0EEEvNS_16Flash_fwd_paramsE)
        /*0734*/ 	.word	0x00000000


	//----- nvinfo : EIATTR_REGCOUNT
	.align		4
.L_318:
        /*0738*/ 	.byte	0x04, 0x2f
        /*073a*/ 	.short	(.L_320 - .L_319)
	.align		4
.L_319:
        /*073c*/ 	.word	index@(_ZN5flash32flash_fwd_splitkv_combine_kernelI23Flash_fwd_kernel_traitsILi32ELi64ELi256ELi4ELb0ELb0EN7cutlass10bfloat16_tE19Flash_kernel_traitsILi32ELi64ELi256ELi4ES3_EELi16ELi1ELb1EEEvNS_16Flash_fwd_paramsE)
        /*0740*/ 	.word	0x00000036


	//----- nvinfo : EIATTR_FRAME_SIZE
	.align		4
.L_320:
        /*0744*/ 	.byte	0x04, 0x11
        /*0746*/ 	.short	(.L_322 - .L_321)
	.align		4
.L_321:
        /*0748*/ 	.word	index@($__internal_13_$__cuda_sm20_div_s64)
        /*074c*/ 	.word	0x00000000


	//----- nvinfo : EIATTR_FRAME_SIZE
	.align		4
.L_322:
        /*0750*/ 	.byte	0x04, 0x11
        /*0752*/ 	.short	(.L_324 - .L_323)
	.align		4
.L_323:
        /*0754*/ 	.word	index@(_ZN5flash32flash_fwd_splitkv_combine_kernelI23Flash_fwd_kernel_traitsILi32ELi64ELi256ELi4ELb0ELb0EN7cutlass10bfloat16_tE19Flash_kernel_traitsILi32ELi64ELi256ELi4ES3_EELi16ELi1ELb1EEEvNS_16Flash_fwd_paramsE)
        /*0758*/ 	.word	0x00000000


	//----- nvinfo : EIATTR_REGCOUNT
	.align		4
.L_324:
        /*075c*/ 	.byte	0x04, 0x2f
        /*075e*/ 	.short	(.L_326 - .L_325)
	.align		4
.L_325:
        /*0760*/ 	.word	index@(_ZN5flash32flash_fwd_splitkv_combine_kernelI23Flash_fwd_kernel_traitsILi32ELi64ELi256ELi4ELb0ELb0EN7cutlass10bfloat16_tE19Flash_kernel_traitsILi32ELi64ELi256ELi4ES3_EELi16ELi2ELb1EEEvNS_16Flash_fwd_paramsE)
        /*0764*/ 	.word	0x00000036


	//----- nvinfo : EIATTR_FRAME_SIZE
	.align		4
.L_326:
        /*0768*/ 	.byte	0x04, 0x11
        /*076a*/ 	.short	(.L_328 - .L_327)
	.align		4
.L_327:
        /*076c*/ 	.word	index@($__internal_12_$__cuda_sm20_div_s64)
        /*0770*/ 	.word	0x00000000


	//----- nvinfo : EIATTR_FRAME_SIZE
	.align		4
.L_328:
        /*0774*/ 	.byte	0x04, 0x11
        /*0776*/ 	.short	(.L_330 - .L_329)
	.align		4
.L_329:
        /*0778*/ 	.word	index@(_ZN5flash32flash_fwd_splitkv_combine_kernelI23Flash_fwd_kernel_traitsILi32ELi64ELi256ELi4ELb0ELb0EN7cutlass10bfloat16_tE19Flash_kernel_traitsILi32ELi64ELi256ELi4ES3_EELi16ELi2ELb1EEEvNS_16Flash_fwd_paramsE)
        /*077c*/ 	.word	0x00000000


	//----- nvinfo : EIATTR_REGCOUNT
	.align		4
.L_330:
        /*0780*/ 	.byte	0x04, 0x2f
        /*0782*/ 	.short	(.L_332 - .L_331)
	.align		4
.L_331:
        /*0784*/ 	.word	index@(_ZN5flash32flash_fwd_splitkv_combine_kernelI23Flash_fwd_kernel_traitsILi32ELi64ELi256ELi4ELb0ELb0EN7cutlass10bfloat16_tE19Flash_kernel_traitsILi32ELi64ELi256ELi4ES3_EELi16ELi3ELb1EEEvNS_16Flash_fwd_paramsE)
        /*0788*/ 	.word	0x00000034


	//----- nvinfo : EIATTR_FRAME_SIZE
	.align		4
.L_332:
        /*078c*/ 	.byte	0x04, 0x11
        /*078e*/ 	.short	(.L_334 - .L_333)
	.align		4
.L_333:
        /*0790*/ 	.word	index@($__internal_11_$__cuda_sm20_div_s64)
        /*0794*/ 	.word	0x00000000


	//----- nvinfo : EIATTR_FRAME_SIZE
	.align		4
.L_334:
        /*0798*/ 	.byte	0x04, 0x11
        /*079a*/ 	.short	(.L_336 - .L_335)
	.align		4
.L_335:
        /*079c*/ 	.word	index@(_ZN5flash32flash_fwd_splitkv_combine_kernelI23Flash_fwd_kernel_traitsILi32ELi64ELi256ELi4ELb0ELb0EN7cutlass10bfloat16_tE19Flash_kernel_traitsILi32ELi64ELi256ELi4ES3_EELi16ELi3ELb1EEEvNS_16Flash_fwd_paramsE)
        /*07a0*/ 	.word	0x00000000


	//----- nvinfo : EIATTR_REGCOUNT
	.align		4
.L_336:
        /*07a4*/ 	.byte	0x04, 0x2f
        /*07a6*/ 	.short	(.L_338 - .L_337)
	.align		4
.L_337:
        /*07a8*/ 	.word	index@(_ZN5flash32flash_fwd_splitkv_combine_kernelI23Flash_fwd_kernel_traitsILi32ELi64ELi256ELi4ELb0ELb0EN7cutlass10bfloat16_tE19Flash_kernel_traitsILi32ELi64ELi256ELi4ES3_EELi16ELi4ELb1EEEvNS_16Flash_fwd_paramsE)
        /*07ac*/ 	.word	0x0000003a


	//----- nvinfo : EIATTR_FRAME_SIZE
	.align		4
.L_338:
        /*07b0*/ 	.byte	0x04, 0x11
        /*07b2*/ 	.short	(.L_340 - .L_339)
	.align		4
.L_339:
        /*07b4*/ 	.word	index@($__internal_10_$__cuda_sm20_div_s64)
        /*07b8*/ 	.word	0x00000000


	//----- nvinfo : EIATTR_FRAME_SIZE
	.align		4
.L_340:
        /*07bc*/ 	.byte	0x04, 0x11
        /*07be*/ 	.short	(.L_342 - .L_341)
	.align		4
.L_341:
        /*07c0*/ 	.word	index@(_ZN5flash32flash_fwd_splitkv_combine_kernelI23Flash_fwd_kernel_traitsILi32ELi64ELi256ELi4ELb0ELb0EN7cutlass10bfloat16_tE19Flash_kernel_traitsILi32ELi64ELi256ELi4ES3_EELi16ELi4ELb1EEEvNS_16Flash_fwd_paramsE)
        /*07c4*/ 	.word	0x00000000


	//----- nvinfo : EIATTR_REGCOUNT
	.align		4
.L_342:
        /*07c8*/ 	.byte	0x04, 0x2f
        /*07ca*/ 	.short	(.L_344 - .L_343)
	.align		4
.L_343:
        /*07cc*/ 	.word	index@(_ZN5flash32flash_fwd_splitkv_combine_kernelI23Flash_fwd_kernel_traitsILi32ELi64ELi256ELi4ELb0ELb0EN7cutlass10bfloat16_tE19Flash_kernel_traitsILi32ELi64ELi256ELi4ES3_EELi16ELi5ELb1EEEvNS_16Flash_fwd_paramsE)
        /*07d0*/ 	.word	0x0000003c


	//----- nvinfo : EIATTR_FRAME_SIZE
	.align		4
.L_344:
        /*07d4*/ 	.byte	0x04, 0x11
        /*07d6*/ 	.short	(.L_346 - .L_345)
	.align		4
.L_345:
        /*07d8*/ 	.word	index@($__internal_9_$__cuda_sm20_div_s64)
        /*07dc*/ 	.word	0x00000000


	//----- nvinfo : EIATTR_FRAME_SIZE
	.align		4
.L_346:
        /*07e0*/ 	.byte	0x04, 0x11
        /*07e2*/ 	.short	(.L_348 - .L_347)
	.align		4
.L_347:
        /*07e4*/ 	.word	index@(_ZN5flash32flash_fwd_splitkv_combine_kernelI23Flash_fwd_kernel_traitsILi32ELi64ELi256ELi4ELb0ELb0EN7cutlass10bfloat16_tE19Flash_kernel_traitsILi32ELi64ELi256ELi4ES3_EELi16ELi5ELb1EEEvNS_16Flash_fwd_paramsE)
        /*07e8*/ 	.word	0x00000000


	//----- nvinfo : EIATTR_REGCOUNT
	.align		4
.L_348:
        /*07ec*/ 	.byte	0x04, 0x2f
        /*07ee*/ 	.short	(.L_350 - .L_349)
	.align		4
.L_349:
        /*07f0*/ 	.word	index@(_ZN5flash32flash_fwd_splitkv_combine_kernelI23Flash_fwd_kernel_traitsILi32ELi64ELi256ELi4ELb0ELb0EN7cutlass10bfloat16_tE19Flash_kernel_traitsILi32ELi64ELi256ELi4ES3_EELi16ELi6ELb1EEEvNS_16Flash_fwd_paramsE)
        /*07f4*/ 	.word	0x0000003e


	//----- nvinfo : EIATTR_FRAME_SIZE
	.align		4
.L_350:
        /*07f8*/ 	.byte	0x04, 0x11
        /*07fa*/ 	.short	(.L_352 - .L_351)
	.align		4
.L_351:
        /*07fc*/ 	.word	index@($__internal_8_$__cuda_sm20_div_s64)
        /*0800*/ 	.word	0x00000000


	//----- nvinfo : EIATTR_FRAME_SIZE
	.align		4
.L_352:
        /*0804*/ 	.byte	0x04, 0x11
        /*0806*/ 	.short	(.L_354 - .L_353)
	.align		4
.L_353:
        /*0808*/ 	.word	index@(_ZN5flash32flash_fwd_splitkv_combine_kernelI23Flash_fwd_kernel_traitsILi32ELi64ELi256ELi4ELb0ELb0EN7cutlass10bfloat16_tE19Flash_kernel_traitsILi32ELi64ELi256ELi4ES3_EELi16ELi6ELb1EEEvNS_16Flash_fwd_paramsE)
        /*080c*/ 	.word	0x00000000


	//----- nvinfo : EIATTR_REGCOUNT
	.align		4
.L_354:
        /*0810*/ 	.byte	0x04, 0x2f
        /*0812*/ 	.short	(.L_356 - .L_355)
	.align		4
.L_355:
        /*0814*/ 	.word	index@(_ZN5flash32flash_fwd_splitkv_combine_kernelI23Flash_fwd_kernel_traitsILi32ELi64ELi256ELi4ELb0ELb0EN7cutlass10bfloat16_tE19Flash_kernel_traitsILi32ELi64ELi256ELi4ES3_EELi16ELi7ELb1EEEvNS_16Flash_fwd_paramsE)
        /*0818*/ 	.word	0x00000046


	//----- nvinfo : EIATTR_FRAME_SIZE
	.align		4
.L_356:
        /*081c*/ 	.byte	0x04, 0x11
        /*081e*/ 	.short	(.L_358 - .L_357)
	.align		4
.L_357:
        /*0820*/ 	.word	index@($__internal_7_$__cuda_sm20_div_s64)
        /*0824*/ 	.word	0x00000000


	//----- nvinfo : EIATTR_FRAME_SIZE
	.align		4
.L_358:
        /*0828*/ 	.byte	0x04, 0x11
        /*082a*/ 	.short	(.L_360 - .L_359)
	.align		4
.L_359:
        /*082c*/ 	.word	index@(_ZN5flash32flash_fwd_splitkv_combine_kernelI23Flash_fwd_kernel_traitsILi32ELi64ELi256ELi4ELb0ELb0EN7cutlass10bfloat16_tE19Flash_kernel_traitsILi32ELi64ELi256ELi4ES3_EELi16ELi7ELb1EEEvNS_16Flash_fwd_paramsE)
        /*0830*/ 	.word	0x00000000


	//----- nvinfo : EIATTR_REGCOUNT
	.align		4
.L_360:
        /*0834*/ 	.byte	0x04, 0x2f
        /*0836*/ 	.short	(.L_362 - .L_361)
	.align		4
.L_361:
        /*0838*/ 	.word	index@(_ZN5flash32flash_fwd_splitkv_combine_kernelI23Flash_fwd_kernel_traitsILi32ELi64ELi256ELi4ELb0ELb0EN7cutlass10bfloat16_tE19Flash_kernel_traitsILi32ELi64ELi256ELi4ES3_EELi16ELi1ELb0EEEvNS_16Flash_fwd_paramsE)
        /*083c*/ 	.word	0x00000036


	//----- nvinfo : EIATTR_FRAME_SIZE
	.align		4
.L_362:
        /*0840*/ 	.byte	0x04, 0x11
        /*0842*/ 	.short	(.L_364 - .L_363)
	.align		4
.L_363:
        /*0844*/ 	.word	index@($__internal_6_$__cuda_sm20_div_s64)
        /*0848*/ 	.word	0x00000000


	//----- nvinfo : EIATTR_FRAME_SIZE
	.align		4
.L_364:
        /*084c*/ 	.byte	0x04, 0x11
        /*084e*/ 	.short	(.L_366 - .L_365)
	.align		4
.L_365:
        /*0850*/ 	.word	index@(_ZN5flash32flash_fwd_splitkv_combine_kernelI23Flash_fwd_kernel_traitsILi32ELi64ELi256ELi4ELb0ELb0EN7cutlass10bfloat16_tE19Flash_kernel_traitsILi32ELi64ELi256ELi4ES3_EELi16ELi1ELb0EEEvNS_16Flash_fwd_paramsE)
        /*0854*/ 	.word	0x00000000


	//----- nvinfo : EIATTR_REGCOUNT
	.align		4
.L_366:
        /*0858*/ 	.byte	0x04, 0x2f
        /*085a*/ 	.short	(.L_368 - .L_367)
	.align		4
.L_367:
        /*085c*/ 	.word	index@(_ZN5flash32flash_fwd_splitkv_combine_kernelI23Flash_fwd_kernel_traitsILi32ELi64ELi256ELi4ELb0ELb0EN7cutlass10bfloat16_tE19Flash_kernel_traitsILi32ELi64ELi256ELi4ES3_EELi16ELi2ELb0EEEvNS_16Flash_fwd_paramsE)
        /*0860*/ 	.word	0x00000036


	//----- nvinfo : EIATTR_FRAME_SIZE
	.align		4
.L_368:
        /*0864*/ 	.byte	0x04, 0x11
        /*0866*/ 	.short	(.L_370 - .L_369)
	.align		4
.L_369:
        /*0868*/ 	.word	index@($__internal_5_$__cuda_sm20_div_s64)
        /*086c*/ 	.word	0x00000000


	//----- nvinfo : EIATTR_FRAME_SIZE
	.align		4
.L_370:
        /*0870*/ 	.byte	0x04, 0x11
        /*0872*/ 	.short	(.L_372 - .L_371)
	.align		4
.L_371:
        /*0874*/ 	.word	index@(_ZN5flash32flash_fwd_splitkv_combine_kernelI23Flash_fwd_kernel_traitsILi32ELi64ELi256ELi4ELb0ELb0EN7cutlass10bfloat16_tE19Flash_kernel_traitsILi32ELi64ELi256ELi4ES3_EELi16ELi2ELb0EEEvNS_16Flash_fwd_paramsE)
        /*0878*/ 	.word	0x00000000


	//----- nvinfo : EIATTR_REGCOUNT
	.align		4
.L_372:
        /*087c*/ 	.byte	0x04, 0x2f
        /*087e*/ 	.short	(.L_374 - .L_373)
	.align		4
.L_373:
        /*0880*/ 	.word	index@(_ZN5flash32flash_fwd_splitkv_combine_kernelI23Flash_fwd_kernel_traitsILi32ELi64ELi256ELi4ELb0ELb0EN7cutlass10bfloat16_tE19Flash_kernel_traitsILi32ELi64ELi256ELi4ES3_EELi16ELi3ELb0EEEvNS_16Flash_fwd_paramsE)
        /*0884*/ 	.word	0x00000034


	//----- nvinfo : EIATTR_FRAME_SIZE
	.align		4
.L_374:
        /*0888*/ 	.byte	0x04, 0x11
        /*088a*/ 	.short	(.L_376 - .L_375)
	.align		4
.L_375:
        /*088c*/ 	.word	index@($__internal_4_$__cuda_sm20_div_s64)
        /*0890*/ 	.word	0x00000000


	//----- nvinfo : EIATTR_FRAME_SIZE
	.align		4
.L_376:
        /*0894*/ 	.byte	0x04, 0x11
        /*0896*/ 	.short	(.L_378 - .L_377)
	.align		4
.L_377:
        /*0898*/ 	.word	index@(_ZN5flash32flash_fwd_splitkv_combine_kernelI23Flash_fwd_kernel_traitsILi32ELi64ELi256ELi4ELb0ELb0EN7cutlass10bfloat16_tE19Flash_kernel_traitsILi32ELi64ELi256ELi4ES3_EELi16ELi3ELb0EEEvNS_16Flash_fwd_paramsE)
        /*089c*/ 	.word	0x00000000


	//----- nvinfo : EIATTR_REGCOUNT
	.align		4
.L_378:
        /*08a0*/ 	.byte	0x04, 0x2f
        /*08a2*/ 	.short	(.L_380 - .L_379)
	.align		4
.L_379:
        /*08a4*/ 	.word	index@(_ZN5flash32flash_fwd_splitkv_combine_kernelI23Flash_fwd_kernel_traitsILi32ELi64ELi256ELi4ELb0ELb0EN7cutlass10bfloat16_tE19Flash_kernel_traitsILi32ELi64ELi256ELi4ES3_EELi16ELi4ELb0EEEvNS_16Flash_fwd_paramsE)
        /*08a8*/ 	.word	0x0000003a


	//----- nvinfo : EIATTR_FRAME_SIZE
	.align		4
.L_380:
        /*08ac*/ 	.byte	0x04, 0x11
        /*08ae*/ 	.short	(.L_382 - .L_381)
	.align		4
.L_381:
        /*08b0*/ 	.word	index@($__internal_3_$__cuda_sm20_div_s64)
        /*08b4*/ 	.word	0x00000000


	//----- nvinfo : EIATTR_FRAME_SIZE
	.align		4
.L_382:
        /*08b8*/ 	.byte	0x04, 0x11
        /*08ba*/ 	.short	(.L_384 - .L_383)
	.align		4
.L_383:
        /*08bc*/ 	.word	index@(_ZN5flash32flash_fwd_splitkv_combine_kernelI23Flash_fwd_kernel_traitsILi32ELi64ELi256ELi4ELb0ELb0EN7cutlass10bfloat16_tE19Flash_kernel_traitsILi32ELi64ELi256ELi4ES3_EELi16ELi4ELb0EEEvNS_16Flash_fwd_paramsE)
        /*08c0*/ 	.word	0x00000000


	//----- nvinfo : EIATTR_REGCOUNT
	.align		4
.L_384:
        /*08c4*/ 	.byte	0x04, 0x2f
        /*08c6*/ 	.short	(.L_386 - .L_385)
	.align		4
.L_385:
        /*08c8*/ 	.word	index@(_ZN5flash32flash_fwd_splitkv_combine_kernelI23Flash_fwd_kernel_traitsILi32ELi64ELi256ELi4ELb0ELb0EN7cutlass10bfloat16_tE19Flash_kernel_traitsILi32ELi64ELi256ELi4ES3_EELi16ELi5ELb0EEEvNS_16Flash_fwd_paramsE)
        /*08cc*/ 	.word	0x0000003c


	//----- nvinfo : EIATTR_FRAME_SIZE
	.align		4
.L_386:
        /*08d0*/ 	.byte	0x04, 0x11
        /*08d2*/ 	.short	(.L_388 - .L_387)
	.align		4
.L_387:
        /*08d4*/ 	.word	index@($__internal_2_$__cuda_sm20_div_s64)
        /*08d8*/ 	.word	0x00000000


	//----- nvinfo : EIATTR_FRAME_SIZE
	.align		4
.L_388:
        /*08dc*/ 	.byte	0x04, 0x11
        /*08de*/ 	.short	(.L_390 - .L_389)
	.align		4
.L_389:
        /*08e0*/ 	.word	index@(_ZN5flash32flash_fwd_splitkv_combine_kernelI23Flash_fwd_kernel_traitsILi32ELi64ELi256ELi4ELb0ELb0EN7cutlass10bfloat16_tE19Flash_kernel_traitsILi32ELi64ELi256ELi4ES3_EELi16ELi5ELb0EEEvNS_16Flash_fwd_paramsE)
        /*08e4*/ 	.word	0x00000000


	//----- nvinfo : EIATTR_REGCOUNT
	.align		4
.L_390:
        /*08e8*/ 	.byte	0x04, 0x2f
        /*08ea*/ 	.short	(.L_392 - .L_391)
	.align		4
.L_391:
        /*08ec*/ 	.word	index@(_ZN5flash32flash_fwd_splitkv_combine_kernelI23Flash_fwd_kernel_traitsILi32ELi64ELi256ELi4ELb0ELb0EN7cutlass10bfloat16_tE19Flash_kernel_traitsILi32ELi64ELi256ELi4ES3_EELi16ELi6ELb0EEEvNS_16Flash_fwd_paramsE)
        /*08f0*/ 	.word	0x0000003e


	//----- nvinfo : EIATTR_FRAME_SIZE
	.align		4
.L_392:
        /*08f4*/ 	.byte	0x04, 0x11
        /*08f6*/ 	.short	(.L_394 - .L_393)
	.align		4
.L_393:
        /*08f8*/ 	.word	index@($__internal_1_$__cuda_sm20_div_s64)
        /*08fc*/ 	.word	0x00000000


	//----- nvinfo : EIATTR_FRAME_SIZE
	.align		4
.L_394:
        /*0900*/ 	.byte	0x04, 0x11
        /*0902*/ 	.short	(.L_396 - .L_395)
	.align		4
.L_395:
        /*0904*/ 	.word	index@(_ZN5flash32flash_fwd_splitkv_combine_kernelI23Flash_fwd_kernel_traitsILi32ELi64ELi256ELi4ELb0ELb0EN7cutlass10bfloat16_tE19Flash_kernel_traitsILi32ELi64ELi256ELi4ES3_EELi16ELi6ELb0EEEvNS_16Flash_fwd_paramsE)
        /*0908*/ 	.word	0x00000000


	//----- nvinfo : EIATTR_REGCOUNT
	.align		4
.L_396:
        /*090c*/ 	.byte	0x04, 0x2f
        /*090e*/ 	.short	(.L_398 - .L_397)
	.align		4
.L_397:
        /*0910*/ 	.word	index@(_ZN5flash32flash_fwd_splitkv_combine_kernelI23Flash_fwd_kernel_traitsILi32ELi64ELi256ELi4ELb0ELb0EN7cutlass10bfloat16_tE19Flash_kernel_traitsILi32ELi64ELi256ELi4ES3_EELi16ELi7ELb0EEEvNS_16Flash_fwd_paramsE)
        /*0914*/ 	.word	0x00000046


	//----- nvinfo : EIATTR_FRAME_SIZE
	.align		4
.L_398:
        /*0918*/ 	.byte	0x04, 0x11
        /*091a*/ 	.short	(.L_400 - .L_399)
	.align		4
.L_399:
        /*091c*/ 	.word	index@($__internal_0_$__cuda_sm20_div_s64)
        /*0920*/ 	.word	0x00000000


	//----- nvinfo : EIATTR_FRAME_SIZE
	.align		4
.L_400:
        /*0924*/ 	.byte	0x04, 0x11
        /*0926*/ 	.short	(.L_402 - .L_401)
	.align		4
.L_401:
        /*0928*/ 	.word	index@(_ZN5flash32flash_fwd_splitkv_combine_kernelI23Flash_fwd_kernel_traitsILi32ELi64ELi256ELi4ELb0ELb0EN7cutlass10bfloat16_tE19Flash_kernel_traitsILi32ELi64ELi256ELi4ES3_EELi16ELi7ELb0EEEvNS_16Flash_fwd_paramsE)
        /*092c*/ 	.word	0x00000000


	//----- nvinfo : EIATTR_MIN_STACK_SIZE
	.align		4
.L_402:
        /*0930*/ 	.byte	0x04, 0x12
        /*0932*/ 	.short	(.L_404 - .L_403)
	.align		4
.L_403:
        /*0934*/ 	.word	index@(_ZN5flash32flash_fwd_splitkv_combine_kernelI23Flash_fwd_kernel_traitsILi32ELi64ELi256ELi4ELb0ELb0EN7cutlass10bfloat16_tE19Flash_kernel_traitsILi32ELi64ELi256ELi4ES3_EELi16ELi7ELb0EEEvNS_16Flash_fwd_paramsE)
        /*0938*/ 	.word	0x00000000


	//----- nvinfo : EIATTR_MIN_STACK_SIZE
	.align		4
.L_404:
        /*093c*/ 	.byte	0x04, 0x12
        /*093e*/ 	.short	(.L_406 - .L_405)
	.align		4
.L_405:
        /*0940*/ 	.word	index@(_ZN5flash32flash_fwd_splitkv_combine_kernelI23Flash_fwd_kernel_traitsILi32ELi64ELi256ELi4ELb0ELb0EN7cutlass10bfloat16_tE19Flash_kernel_traitsILi32ELi64ELi256ELi4ES3_EELi16ELi6ELb0EEEvNS_16Flash_fwd_paramsE)
        /*0944*/ 	.word	0x00000000


	//----- nvinfo : EIATTR_MIN_STACK_SIZE
	.align		4
.L_406:
        /*0948*/ 	.byte	0x04, 0x12
        /*094a*/ 	.short	(.L_408 - .L_407)
	.align		4
.L_407:
        /*094c*/ 	.word	index@(_ZN5flash32flash_fwd_splitkv_combine_kernelI23Flash_fwd_kernel_traitsILi32ELi64ELi256ELi4ELb0ELb0EN7cutlass10bfloat16_tE19Flash_kernel_traitsILi32ELi64ELi256ELi4ES3_EELi16ELi5ELb0EEEvNS_16Flash_fwd_paramsE)
        /*0950*/ 	.word	0x00000000


	//----- nvinfo : EIATTR_MIN_STACK_SIZE
	.align		4
.L_408:
        /*0954*/ 	.byte	0x04, 0x12
        /*0956*/ 	.short	(.L_410 - .L_409)
	.align		4
.L_409:
        /*0958*/ 	.word	index@(_ZN5flash32flash_fwd_splitkv_combine_kernelI23Flash_fwd_kernel_traitsILi32ELi64ELi256ELi4ELb0ELb0EN7cutlass10bfloat16_tE19Flash_kernel_traitsILi32ELi64ELi256ELi4ES3_EELi16ELi4ELb0EEEvNS_16Flash_fwd_paramsE)
        /*095c*/ 	.word	0x00000000


	//----- nvinfo : EIATTR_MIN_STACK_SIZE
	.align		4
.L_410:
        /*0960*/ 	.byte	0x04, 0x12
        /*0962*/ 	.short	(.L_412 - .L_411)
	.align		4
.L_411:
        /*0964*/ 	.word	index@(_ZN5flash32flash_fwd_splitkv_combine_kernelI23Flash_fwd_kernel_traitsILi32ELi64ELi256ELi4ELb0ELb0EN7cutlass10bfloat16_tE19Flash_kernel_traitsILi32ELi64ELi256ELi4ES3_EELi16ELi3ELb0EEEvNS_16Flash_fwd_paramsE)
        /*0968*/ 	.word	0x00000000


	//----- nvinfo : EIATTR_MIN_STACK_SIZE
	.align		4
.L_412:
        /*096c*/ 	.byte	0x04, 0x12
        /*096e*/ 	.short	(.L_414 - .L_413)
	.align		4
.L_413:
        /*0970*/ 	.word	index@(_ZN5flash32flash_fwd_splitkv_combine_kernelI23Flash_fwd_kernel_traitsILi32ELi64ELi256ELi4ELb0ELb0EN7cutlass10bfloat16_tE19Flash_kernel_traitsILi32ELi64ELi256ELi4ES3_EELi16ELi2ELb0EEEvNS_16Flash_fwd_paramsE)
        /*0974*/ 	.word	0x00000000


	//----- nvinfo : EIATTR_MIN_STACK_SIZE
	.align		4
.L_414:
        /*0978*/ 	.byte	0x04, 0x12
        /*097a*/ 	.short	(.L_416 - .L_415)
	.align		4
.L_415:
        /*097c*/ 	.word	index@(_ZN5flash32flash_fwd_splitkv_combine_kernelI23Flash_fwd_kernel_traitsILi32ELi64ELi256ELi4ELb0ELb0EN7cutlass10bfloat16_tE19Flash_kernel_traitsILi32ELi64ELi256ELi4ES3_EELi16ELi1ELb0EEEvNS_16Flash_fwd_paramsE)
        /*0980*/ 	.word	0x00000000


	//----- nvinfo : EIATTR_MIN_STACK_SIZE
	.align		4
.L_416:
        /*0984*/ 	.byte	0x04, 0x12
        /*0986*/ 	.short	(.L_418 - .L_417)
	.align		4
.L_417:
        /*0988*/ 	.word	index@(_ZN5flash32flash_fwd_splitkv_combine_kernelI23Flash_fwd_kernel_traitsILi32ELi64ELi256ELi4ELb0ELb0EN7cutlass10bfloat16_tE19Flash_kernel_traitsILi32ELi64ELi256ELi4ES3_EELi16ELi7ELb1EEEvNS_16Flash_fwd_paramsE)
        /*098c*/ 	.word	0x00000000


	//----- nvinfo : EIATTR_MIN_STACK_SIZE
	.align		4
.L_418:
        /*0990*/ 	.byte	0x04, 0x12
        /*0992*/ 	.short	(.L_420 - .L_419)
	.align		4
.L_419:
        /*0994*/ 	.word	index@(_ZN5flash32flash_fwd_splitkv_combine_kernelI23Flash_fwd_kernel_traitsILi32ELi64ELi256ELi4ELb0ELb0EN7cutlass10bfloat16_tE19Flash_kernel_traitsILi32ELi64ELi256ELi4ES3_EELi16ELi6ELb1EEEvNS_16Flash_fwd_paramsE)
        /*0998*/ 	.word	0x00000000


	//----- nvinfo : EIATTR_MIN_STACK_SIZE
	.align		4
.L_420:
        /*099c*/ 	.byte	0x04, 0x12
        /*099e*/ 	.short	(.L_422 - .L_421)
	.align		4
.L_421:
        /*09a0*/ 	.word	index@(_ZN5flash32flash_fwd_splitkv_combine_kernelI23Flash_fwd_kernel_traitsILi32ELi64ELi256ELi4ELb0ELb0EN7cutlass10bfloat16_tE19Flash_kernel_traitsILi32ELi64ELi256ELi4ES3_EELi16ELi5ELb1EEEvNS_16Flash_fwd_paramsE)
        /*09a4*/ 	.word	0x00000000


	//----- nvinfo : EIATTR_MIN_STACK_SIZE
	.align		4
.L_422:
        /*09a8*/ 	.byte	0x04, 0x12
        /*09aa*/ 	.short	(.L_424 - .L_423)
	.align		4
.L_423:
        /*09ac*/ 	.word	index@(_ZN5flash32flash_fwd_splitkv_combine_kernelI23Flash_fwd_kernel_traitsILi32ELi64ELi256ELi4ELb0ELb0EN7cutlass10bfloat16_tE19Flash_kernel_traitsILi32ELi64ELi256ELi4ES3_EELi16ELi4ELb1EEEvNS_16Flash_fwd_paramsE)
        /*09b0*/ 	.word	0x00000000


	//----- nvinfo : EIATTR_MIN_STACK_SIZE
	.align		4
.L_424:
        /*09b4*/ 	.byte	0x04, 0x12
        /*09b6*/ 	.short	(.L_426 - .L_425)
	.align		4
.L_425:
        /*09b8*/ 	.word	index@(_ZN5flash32flash_fwd_splitkv_combine_kernelI23Flash_fwd_kernel_traitsILi32ELi64ELi256ELi4ELb0ELb0EN7cutlass10bfloat16_tE19Flash_kernel_traitsILi32ELi64ELi256ELi4ES3_EELi16ELi3ELb1EEEvNS_16Flash_fwd_paramsE)
        /*09bc*/ 	.word	0x00000000


	//----- nvinfo : EIATTR_MIN_STACK_SIZE
	.align		4
.L_426:
        /*09c0*/ 	.byte	0x04, 0x12
        /*09c2*/ 	.short	(.L_428 - .L_427)
	.align		4
.L_427:
        /*09c4*/ 	.word	index@(_ZN5flash32flash_fwd_splitkv_combine_kernelI23Flash_fwd_kernel_traitsILi32ELi64ELi256ELi4ELb0ELb0EN7cutlass10bfloat16_tE19Flash_kernel_traitsILi32ELi64ELi256ELi4ES3_EELi16ELi2ELb1EEEvNS_16Flash_fwd_paramsE)
        /*09c8*/ 	.word	0x00000000


	//----- nvinfo : EIATTR_MIN_STACK_SIZE
	.align		4
.L_428:
        /*09cc*/ 	.byte	0x04, 0x12
        /*09ce*/ 	.short	(.L_430 - .L_429)
	.align		4
.L_429:
        /*09d0*/ 	.word	index@(_ZN5flash32flash_fwd_splitkv_combine_kernelI23Flash_fwd_kernel_traitsILi32ELi64ELi256ELi4ELb0ELb0EN7cutlass10bfloat16_tE19Flash_kernel_traitsILi32ELi64ELi256ELi4ES3_EELi16ELi1ELb1EEEvNS_16Flash_fwd_paramsE)
        /*09d4*/ 	.word	0x00000000


	//----- nvinfo : EIATTR_MIN_STACK_SIZE
	.align		4
.L_430:
        /*09d8*/ 	.byte	0x04, 0x12
        /*09da*/ 	.short	(.L_432 - .L_431)
	.align		4
.L_431:
        /*09dc*/ 	.word	index@(_ZN5flash24flash_fwd_splitkv_kernelI23Flash_fwd_kernel_traitsILi32ELi64ELi256ELi4ELb0ELb0EN7cutlass10bfloat16_tE19Flash_kernel_traitsILi32ELi64ELi256ELi4ES3_EELb1ELb0ELb0ELb0ELb0ELb0ELb0ELb0EEEvNS_16Flash_fwd_paramsE)
        /*09e0*/ 	.word	0x00000000


	//----- nvinfo : EIATTR_MIN_STACK_SIZE
	.align		4
.L_432:
        /*09e4*/ 	.byte	0x04, 0x12
        /*09e6*/ 	.short	(.L_434 - .L_433)
	.align		4
.L_433:
        /*09e8*/ 	.word	index@(_ZN5flash24flash_fwd_splitkv_kernelI23Flash_fwd_kernel_traitsILi32ELi64ELi256ELi4ELb0ELb0EN7cutlass10bfloat16_tE19Flash_kernel_traitsILi32ELi64ELi256ELi4ES3_EELb1ELb0ELb0ELb0ELb0ELb1ELb0ELb0EEEvNS_16Flash_fwd_paramsE)
        /*09ec*/ 	.word	0x00000008


	//----- nvinfo : EIATTR_MIN_STACK_SIZE
	.align		4
.L_434:
        /*09f0*/ 	.byte	0x04, 0x12
        /*09f2*/ 	.short	(.L_436 - .L_435)
	.align		4
.L_435:
        /*09f4*/ 	.word	index@(_ZN5flash24flash_fwd_splitkv_kernelI23Flash_fwd_kernel_traitsILi32ELi64ELi256ELi4ELb0ELb0EN7cutlass10bfloat16_tE19Flash_kernel_traitsILi32ELi64ELi256ELi4ES3_EELb1ELb0ELb0ELb0ELb0ELb0ELb0ELb1EEEvNS_16Flash_fwd_paramsE)
        /*09f8*/ 	.word	0x00000008


	//----- nvinfo : EIATTR_MIN_STACK_SIZE
	.align		4
.L_436:
        /*09fc*/ 	.byte	0x04, 0x12
        /*09fe*/ 	.short	(.L_438 - .L_437)
	.align		4
.L_437:
        /*0a00*/ 	.word	index@(_ZN5flash24flash_fwd_splitkv_kernelI23Flash_fwd_kernel_traitsILi32ELi64ELi256ELi4ELb0ELb0EN7cutlass10bfloat16_tE19Flash_kernel_traitsILi32ELi64ELi256ELi4ES3_EELb1ELb0ELb0ELb0ELb0ELb1ELb0ELb1EEEvNS_16Flash_fwd_paramsE)
        /*0a04*/ 	.word	0x00000008


	//----- nvinfo : EIATTR_MIN_STACK_SIZE
	.align		4
.L_438:
        /*0a08*/ 	.byte	0x04, 0x12
        /*0a0a*/ 	.short	(.L_440 - .L_439)
	.align		4
.L_439:
        /*0a0c*/ 	.word	index@(_ZN5flash24flash_fwd_splitkv_kernelI23Flash_fwd_kernel_traitsILi32ELi64ELi256ELi4ELb0ELb0EN7cutlass10bfloat16_tE19Flash_kernel_traitsILi32ELi64ELi256ELi4ES3_EELb1ELb0ELb0ELb0ELb0ELb0ELb1ELb0EEEvNS_16Flash_fwd_paramsE)
        /*0a10*/ 	.word	0x00000000


	//----- nvinfo : EIATTR_MIN_STACK_SIZE
	.align		4
.L_440:
        /*0a14*/ 	.byte	0x04, 0x12
        /*0a16*/ 	.short	(.L_442 - .L_441)
	.align		4
.L_441:
        /*0a18*/ 	.word	index@(_ZN5flash24flash_fwd_splitkv_kernelI23Flash_fwd_kernel_traitsILi32ELi64ELi256ELi4ELb0ELb0EN7cutlass10bfloat16_tE19Flash_kernel_traitsILi32ELi64ELi256ELi4ES3_EELb1ELb0ELb0ELb0ELb0ELb1ELb1ELb0EEEvNS_16Flash_fwd_paramsE)
        /*0a1c*/ 	.word	0x00000008


	//----- nvinfo : EIATTR_MIN_STACK_SIZE
	.align		4
.L_442:
        /*0a20*/ 	.byte	0x04, 0x12
        /*0a22*/ 	.short	(.L_444 - .L_443)
	.align		4
.L_443:
        /*0a24*/ 	.word	index@(_ZN5flash24flash_fwd_splitkv_kernelI23Flash_fwd_kernel_traitsILi32ELi64ELi256ELi4ELb0ELb0EN7cutlass10bfloat16_tE19Flash_kernel_traitsILi32ELi64ELi256ELi4ES3_EELb1ELb0ELb0ELb0ELb0ELb0ELb1ELb1EEEvNS_16Flash_fwd_paramsE)
        /*0a28*/ 	.word	0x00000010


	//----- nvinfo : EIATTR_MIN_STACK_SIZE
	.align		4
.L_444:
        /*0a2c*/ 	.byte	0x04, 0x12
        /*0a2e*/ 	.short	(.L_446 - .L_445)
	.align		4
.L_445:
        /*0a30*/ 	.word	index@(_ZN5flash24flash_fwd_splitkv_kernelI23Flash_fwd_kernel_traitsILi32ELi64ELi256ELi4ELb0ELb0EN7cutlass10bfloat16_tE19Flash_kernel_traitsILi32ELi64ELi256ELi4ES3_EELb1ELb0ELb0ELb0ELb0ELb1ELb1ELb1EEEvNS_16Flash_fwd_paramsE)
        /*0a34*/ 	.word	0x00000008


	//----- nvinfo : EIATTR_MIN_STACK_SIZE
	.align		4
.L_446:
        /*0a38*/ 	.byte	0x04, 0x12
        /*0a3a*/ 	.short	(.L_448 - .L_447)
	.align		4
.L_447:
        /*0a3c*/ 	.word	index@(_ZN5flash24flash_fwd_splitkv_kernelI23Flash_fwd_kernel_traitsILi32ELi64ELi256ELi4ELb0ELb0EN7cutlass10bfloat16_tE19Flash_kernel_traitsILi32ELi64ELi256ELi4ES3_EELb1ELb0ELb0ELb1ELb1ELb0ELb0ELb0EEEvNS_16Flash_fwd_paramsE)
        /*0a40*/ 	.word	0x00000000


	//----- nvinfo : EIATTR_MIN_STACK_SIZE
	.align		4
.L_448:
        /*0a44*/ 	.byte	0x04, 0x12
        /*0a46*/ 	.short	(.L_450 - .L_449)
	.align		4
.L_449:
        /*0a48*/ 	.word	index@(_ZN5flash24flash_fwd_splitkv_kernelI23Flash_fwd_kernel_traitsILi32ELi64ELi256ELi4ELb0ELb0EN7cutlass10bfloat16_tE19Flash_kernel_traitsILi32ELi64ELi256ELi4ES3_EELb1ELb0ELb0ELb1ELb1ELb1ELb0ELb0EEEvNS_16Flash_fwd_paramsE)
        /*0a4c*/ 	.word	0x00000000


	//----- nvinfo : EIATTR_MIN_STACK_SIZE
	.align		4
.L_450:
        /*0a50*/ 	.byte	0x04, 0x12
        /*0a52*/ 	.short	(.L_452 - .L_451)
	.align		4
.L_451:
        /*0a54*/ 	.word	index@(_ZN5flash24flash_fwd_splitkv_kernelI23Flash_fwd_kernel_traitsILi32ELi64ELi256ELi4ELb0ELb0EN7cutlass10bfloat16_tE19Flash_kernel_traitsILi32ELi64ELi256ELi4ES3_EELb1ELb0ELb0ELb1ELb1ELb0ELb1ELb0EEEvNS_16Flash_fwd_paramsE)
        /*0a58*/ 	.word	0x00000000


	//----- nvinfo : EIATTR_MIN_STACK_SIZE
	.align		4
.L_452:
        /*0a5c*/ 	.byte	0x04, 0x12
        /*0a5e*/ 	.short	(.L_454 - .L_453)
	.align		4
.L_453:
        /*0a60*/ 	.word	index@(_ZN5flash24flash_fwd_splitkv_kernelI23Flash_fwd_kernel_traitsILi32ELi64ELi256ELi4ELb0ELb0EN7cutlass10bfloat16_tE19Flash_kernel_traitsILi32ELi64ELi256ELi4ES3_EELb1ELb0ELb0ELb1ELb1ELb1ELb1ELb0EEEvNS_16Flash_fwd_paramsE)
        /*0a64*/ 	.word	0x00000000


	//----- nvinfo : EIATTR_MIN_STACK_SIZE
	.align		4
.L_454:
        /*0a68*/ 	.byte	0x04, 0x12
        /*0a6a*/ 	.short	(.L_456 - .L_455)
	.align		4
.L_455:
        /*0a6c*/ 	.word	index@(_ZN5flash24flash_fwd_splitkv_kernelI23Flash_fwd_kernel_traitsILi32ELi64ELi256ELi4ELb0ELb0EN7cutlass10bfloat16_tE19Flash_kernel_traitsILi32ELi64ELi256ELi4ES3_EELb1ELb0ELb0ELb0ELb1ELb0ELb0ELb0EEEvNS_16Flash_fwd_paramsE)
        /*0a70*/ 	.word	0x00000000


	//----- nvinfo : EIATTR_MIN_STACK_SIZE
	.align		4
.L_456:
        /*0a74*/ 	.byte	0x04, 0x12
        /*0a76*/ 	.short	(.L_458 - .L_457)
	.align		4
.L_457:
        /*0a78*/ 	.word	index@(_ZN5flash24flash_fwd_splitkv_kernelI23Flash_fwd_kernel_traitsILi32ELi64ELi256ELi4ELb0ELb0EN7cutlass10bfloat16_tE19Flash_kernel_traitsILi32ELi64ELi256ELi4ES3_EELb1ELb0ELb0ELb0ELb1ELb1ELb0ELb0EEEvNS_16Flash_fwd_paramsE)
        /*0a7c*/ 	.word	0x00000000


	//----- nvinfo : EIATTR_MIN_STACK_SIZE
	.align		4
.L_458:
        /*0a80*/ 	.byte	0x04, 0x12
        /*0a82*/ 	.short	(.L_460 - .L_459)
	.align		4
.L_459:
        /*0a84*/ 	.word	index@(_ZN5flash24flash_fwd_splitkv_kernelI23Flash_fwd_kernel_traitsILi32ELi64ELi256ELi4ELb0ELb0EN7cutlass10bfloat16_tE19Flash_kernel_traitsILi32ELi64ELi256ELi4ES3_EELb1ELb0ELb1ELb0ELb0ELb0ELb0ELb0EEEvNS_16Flash_fwd_paramsE)
        /*0a88*/ 	.word	0x00000000


	//----- nvinfo : EIATTR_MIN_STACK_SIZE
	.align		4
.L_460:
        /*0a8c*/ 	.byte	0x04, 0x12
        /*0a8e*/ 	.short	(.L_462 - .L_461)
	.align		4
.L_461:
        /*0a90*/ 	.word	index@(_ZN5flash24flash_fwd_splitkv_kernelI23Flash_fwd_kernel_traitsILi32ELi64ELi256ELi4ELb0ELb0EN7cutlass10bfloat16_tE19Flash_kernel_traitsILi32ELi64ELi256ELi4ES3_EELb1ELb0ELb1ELb0ELb0ELb1ELb0ELb0EEEvNS_16Flash_fwd_paramsE)
        /*0a94*/ 	.word	0x00000000


	//----- nvinfo : EIATTR_MIN_STACK_SIZE
	.align		4
.L_462:
        /*0a98*/ 	.byte	0x04, 0x12
        /*0a9a*/ 	.short	(.L_464 - .L_463)
	.align		4
.L_463:
        /*0a9c*/ 	.word	index@(_ZN5flash24flash_fwd_splitkv_kernelI23Flash_fwd_kernel_traitsILi32ELi64ELi256ELi4ELb0ELb0EN7cutlass10bfloat16_tE19Flash_kernel_traitsILi32ELi64ELi256ELi4ES3_EELb1ELb0ELb0ELb0ELb1ELb0ELb0ELb1EEEvNS_16Flash_fwd_paramsE)
        /*0aa0*/ 	.word	0x00000000


	//----- nvinfo : EIATTR_MIN_STACK_SIZE
	.align		4
.L_464:
        /*0aa4*/ 	.byte	0x04, 0x12
        /*0aa6*/ 	.short	(.L_466 - .L_465)
	.align		4
.L_465:
        /*0aa8*/ 	.word	index@(_ZN5flash24flash_fwd_splitkv_kernelI23Flash_fwd_kernel_traitsILi32ELi64ELi256ELi4ELb0ELb0EN7cutlass10bfloat16_tE19Flash_kernel_traitsILi32ELi64ELi256ELi4ES3_EELb1ELb0ELb0ELb0ELb1ELb1ELb0ELb1EEEvNS_16Flash_fwd_paramsE)
        /*0aac*/ 	.word	0x00000008


	//----- nvinfo : EIATTR_MIN_STACK_SIZE
	.align		4
.L_466:
        /*0ab0*/ 	.byte	0x04, 0x12
        /*0ab2*/ 	.short	(.L_468 - .L_467)
	.align		4
.L_467:
        /*0ab4*/ 	.word	index@(_ZN5flash24flash_fwd_splitkv_kernelI23Flash_fwd_kernel_traitsILi32ELi64ELi256ELi4ELb0ELb0EN7cutlass10bfloat16_tE19Flash_kernel_traitsILi32ELi64ELi256ELi4ES3_EELb1ELb0ELb1ELb0ELb0ELb0ELb0ELb1EEEvNS_16Flash_fwd_paramsE)
        /*0ab8*/ 	.word	0x00000000


	//----- nvinfo : EIATTR_MIN_STACK_SIZE
	.align		4
.L_468:
        /*0abc*/ 	.byte	0x04, 0x12
        /*0abe*/ 	.short	(.L_470 - .L_469)
	.align		4
.L_469:
        /*0ac0*/ 	.word	index@(_ZN5flash24flash_fwd_splitkv_kernelI23Flash_fwd_kernel_traitsILi32ELi64ELi256ELi4ELb0ELb0EN7cutlass10bfloat16_tE19Flash_kernel_traitsILi32ELi64ELi256ELi4ES3_EELb1ELb0ELb1ELb0ELb0ELb1ELb0ELb1EEEvNS_16Flash_fwd_paramsE)
        /*0ac4*/ 	.word	0x00000000


	//----- nvinfo : EIATTR_MIN_STACK_SIZE
	.align		4
.L_470:
        /*0ac8*/ 	.byte	0x04, 0x12
        /*0aca*/ 	.short	(.L_472 - .L_471)
	.align		4
.L_471:
        /*0acc*/ 	.word	index@(_ZN5flash24flash_fwd_splitkv_kernelI23Flash_fwd_kernel_traitsILi32ELi64ELi256ELi4ELb0ELb0EN7cutlass10bfloat16_tE19Flash_kernel_traitsILi32ELi64ELi256ELi4ES3_EELb1ELb0ELb0ELb0ELb1ELb0ELb1ELb0EEEvNS_16Flash_fwd_paramsE)
        /*0ad0*/ 	.word	0x00000000


	//----- nvinfo : EIATTR_MIN_STACK_SIZE
	.align		4
.L_472:
        /*0ad4*/ 	.byte	0x04, 0x12
        /*0ad6*/ 	.short	(.L_474 - .L_473)
	.align		4
.L_473:
        /*0ad8*/ 	.word	index@(_ZN5flash24flash_fwd_splitkv_kernelI23Flash_fwd_kernel_traitsILi32ELi64ELi256ELi4ELb0ELb0EN7cutlass10bfloat16_tE19Flash_kernel_traitsILi32ELi64ELi256ELi4ES3_EELb1ELb0ELb0ELb0ELb1ELb1ELb1ELb0EEEvNS_16Flash_fwd_paramsE)
        /*0adc*/ 	.word	0x00000000


	//----- nvinfo : EIATTR_MIN_STACK_SIZE
	.align		4
.L_474:
        /*0ae0*/ 	.byte	0x04, 0x12
        /*0ae2*/ 	.short	(.L_476 - .L_475)
	.align		4
.L_475:
        /*0ae4*/ 	.word	index@(_ZN5flash24flash_fwd_splitkv_kernelI23Flash_fwd_kernel_traitsILi32ELi64ELi256ELi4ELb0ELb0EN7cutlass10bfloat16_tE19Flash_kernel_traitsILi32ELi64ELi256ELi4ES3_EELb1ELb0ELb1ELb0ELb0ELb0ELb1ELb0EEEvNS_16Flash_fwd_paramsE)
        /*0ae8*/ 	.word	0x00000000


	//----- nvinfo : EIATTR_MIN_STACK_SIZE
	.align		4
.L_476:
        /*0aec*/ 	.byte	0x04, 0x12
        /*0aee*/ 	.short	(.L_478 - .L_477)
	.align		4
.L_477:
        /*0af0*/ 	.word	index@(_ZN5flash24flash_fwd_splitkv_kernelI23Flash_fwd_kernel_traitsILi32ELi64ELi256ELi4ELb0ELb0EN7cutlass10bfloat16_tE19Flash_kernel_traitsILi32ELi64ELi256ELi4ES3_EELb1ELb0ELb1ELb0ELb0ELb1ELb1ELb0EEEvNS_16Flash_fwd_paramsE)
        /*0af4*/ 	.word	0x00000000


	//----- nvinfo : EIATTR_MIN_STACK_SIZE
	.align		4
.L_478:
        /*0af8*/ 	.byte	0x04, 0x12
        /*0afa*/ 	.short	(.L_480 - .L_479)
	.align		4
.L_479:
        /*0afc*/ 	.word	index@(_ZN5flash24flash_fwd_splitkv_kernelI23Flash_fwd_kernel_traitsILi32ELi64ELi256ELi4ELb0ELb0EN7cutlass10bfloat16_tE19Flash_kernel_traitsILi32ELi64ELi256ELi4ES3_EELb1ELb0ELb0ELb0ELb1ELb0ELb1ELb1EEEvNS_16Flash_fwd_paramsE)
        /*0b00*/ 	.word	0x00000000


	//----- nvinfo : EIATTR_MIN_STACK_SIZE
	.align		4
.L_480:
        /*0b04*/ 	.byte	0x04, 0x12
        /*0b06*/ 	.short	(.L_482 - .L_481)
	.align		4
.L_481:
        /*0b08*/ 	.word	index@(_ZN5flash24flash_fwd_splitkv_kernelI23Flash_fwd_kernel_traitsILi32ELi64ELi256ELi4ELb0ELb0EN7cutlass10bfloat16_tE19Flash_kernel_traitsILi32ELi64ELi256ELi4ES3_EELb1ELb0ELb0ELb0ELb1ELb1ELb1ELb1EEEvNS_16Flash_fwd_paramsE)
        /*0b0c*/ 	.word	0x00000000


	//----- nvinfo : EIATTR_MIN_STACK_SIZE
	.align		4
.L_482:
        /*0b10*/ 	.byte	0x04, 0x12
        /*0b12*/ 	.short	(.L_484 - .L_483)
	.align		4
.L_483:
        /*0b14*/ 	.word	index@(_ZN5flash24flash_fwd_splitkv_kernelI23Flash_fwd_kernel_traitsILi32ELi64ELi256ELi4ELb0ELb0EN7cutlass10bfloat16_tE19Flash_kernel_traitsILi32ELi64ELi256ELi4ES3_EELb1ELb0ELb1ELb0ELb0ELb0ELb1ELb1EEEvNS_16Flash_fwd_paramsE)
        /*0b18*/ 	.word	0x00000000


	//----- nvinfo : EIATTR_MIN_STACK_SIZE
	.align		4
.L_484:
        /*0b1c*/ 	.byte	0x04, 0x12
        /*0b1e*/ 	.short	(.L_486 - .L_485)
	.align		4
.L_485:
        /*0b20*/ 	.word	index@(_ZN5flash24flash_fwd_splitkv_kernelI23Flash_fwd_kernel_traitsILi32ELi64ELi256ELi4ELb0ELb0EN7cutlass10bfloat16_tE19Flash_kernel_traitsILi32ELi64ELi256ELi4ES3_EELb1ELb0ELb1ELb0ELb0ELb1ELb1ELb1EEEvNS_16Flash_fwd_paramsE)
        /*0b24*/ 	.word	0x00000000


	//----- nvinfo : EIATTR_MIN_STACK_SIZE
	.align		4
.L_486:
        /*0b28*/ 	.byte	0x04, 0x12
        /*0b2a*/ 	.short	(.L_488 - .L_487)
	.align		4
.L_487:
        /*0b2c*/ 	.word	index@(_ZN5flash32flash_fwd_splitkv_combine_kernelI23Flash_fwd_kernel_traitsILi32ELi64ELi128ELi4ELb0ELb0EN7cutlass10bfloat16_tE19Flash_kernel_traitsILi32ELi64ELi128ELi4ES3_EELi16ELi7ELb0EEEvNS_16Flash_fwd_paramsE)
        /*0b30*/ 	.word	0x00000000


	//----- nvinfo : EIATTR_MIN_STACK_SIZE
	.align		4
.L_488:
        /*0b34*/ 	.byte	0x04, 0x12
        /*0b36*/ 	.short	(.L_490 - .L_489)
	.align		4
.L_489:
        /*0b38*/ 	.word	index@(_ZN5flash32flash_fwd_splitkv_combine_kernelI23Flash_fwd_kernel_traitsILi32ELi64ELi128ELi4ELb0ELb0EN7cutlass10bfloat16_tE19Flash_kernel_traitsILi32ELi64ELi128ELi4ES3_EELi16ELi6ELb0EEEvNS_16Flash_fwd_paramsE)
        /*0b3c*/ 	.word	0x00000000


	//----- nvinfo : EIATTR_MIN_STACK_SIZE
	.align		4
.L_490:
        /*0b40*/ 	.byte	0x04, 0x12
        /*0b42*/ 	.short	(.L_492 - .L_491)
	.align		4
.L_491:
        /*0b44*/ 	.word	index@(_ZN5flash32flash_fwd_splitkv_combine_kernelI23Flash_fwd_kernel_traitsILi32ELi64ELi128ELi4ELb0ELb0EN7cutlass10bfloat16_tE19Flash_kernel_traitsILi32ELi64ELi128ELi4ES3_EELi16ELi5ELb0EEEvNS_16Flash_fwd_paramsE)
        /*0b48*/ 	.word	0x00000000


	//----- nvinfo : EIATTR_MIN_STACK_SIZE
	.align		4
.L_492:
        /*0b4c*/ 	.byte	0x04, 0x12
        /*0b4e*/ 	.short	(.L_494 - .L_493)
	.align		4
.L_493:
        /*0b50*/ 	.word	index@(_ZN5flash32flash_fwd_splitkv_combine_kernelI23Flash_fwd_kernel_traitsILi32ELi64ELi128ELi4ELb0ELb0EN7cutlass10bfloat16_tE19Flash_kernel_traitsILi32ELi64ELi128ELi4ES3_EELi16ELi4ELb0EEEvNS_16Flash_fwd_paramsE)
        /*0b54*/ 	.word	0x00000000


	//----- nvinfo : EIATTR_MIN_STACK_SIZE
	.align		4
.L_494:
        /*0b58*/ 	.byte	0x04, 0x12
        /*0b5a*/ 	.short	(.L_496 - .L_495)
	.align		4
.L_495:
        /*0b5c*/ 	.word	index@(_ZN5flash32flash_fwd_splitkv_combine_kernelI23Flash_fwd_kernel_traitsILi32ELi64ELi128ELi4ELb0ELb0EN7cutlass10bfloat16_tE19Flash_kernel_traitsILi32ELi64ELi128ELi4ES3_EELi16ELi3ELb0EEEvNS_16Flash_fwd_paramsE)
        /*0b60*/ 	.word	0x00000000


	//----- nvinfo : EIATTR_MIN_STACK_SIZE
	.align		4
.L_496:
        /*0b64*/ 	.byte	0x04, 0x12
        /*0b66*/ 	.short	(.L_498 - .L_497)
	.align		4
.L_497:
        /*0b68*/ 	.word	index@(_ZN5flash32flash_fwd_splitkv_combine_kernelI23Flash_fwd_kernel_traitsILi32ELi64ELi128ELi4ELb0ELb0EN7cutlass10bfloat16_tE19Flash_kernel_traitsILi32ELi64ELi128ELi4ES3_EELi16ELi2ELb0EEEvNS_16Flash_fwd_paramsE)
        /*0b6c*/ 	.word	0x00000000


	//----- nvinfo : EIATTR_MIN_STACK_SIZE
	.align		4
.L_498:
        /*0b70*/ 	.byte	0x04, 0x12
        /*0b72*/ 	.short	(.L_500 - .L_499)
	.align		4
.L_499:
        /*0b74*/ 	.word	index@(_ZN5flash32flash_fwd_splitkv_combine_kernelI23Flash_fwd_kernel_traitsILi32ELi64ELi128ELi4ELb0ELb0EN7cutlass10bfloat16_tE19Flash_kernel_traitsILi32ELi64ELi128ELi4ES3_EELi16ELi1ELb0EEEvNS_16Flash_fwd_paramsE)
        /*0b78*/ 	.word	0x00000000


	//----- nvinfo : EIATTR_MIN_STACK_SIZE
	.align		4
.L_500:
        /*0b7c*/ 	.byte	0x04, 0x12
        /*0b7e*/ 	.short	(.L_502 - .L_501)
	.align		4
.L_501:
        /*0b80*/ 	.word	index@(_ZN5flash32flash_fwd_splitkv_combine_kernelI23Flash_fwd_kernel_traitsILi32ELi64ELi128ELi4ELb0ELb0EN7cutlass10bfloat16_tE19Flash_kernel_traitsILi32ELi64ELi128ELi4ES3_EELi16ELi7ELb1EEEvNS_16Flash_fwd_paramsE)
        /*0b84*/ 	.word	0x00000000


	//----- nvinfo : EIATTR_MIN_STACK_SIZE
	.align		4
.L_502:
        /*0b88*/ 	.byte	0x04, 0x12
        /*0b8a*/ 	.short	(.L_504 - .L_503)
	.align		4
.L_503:
        /*0b8c*/ 	.word	index@(_ZN5flash32flash_fwd_splitkv_combine_kernelI23Flash_fwd_kernel_traitsILi32ELi64ELi128ELi4ELb0ELb0EN7cutlass10bfloat16_tE19Flash_kernel_traitsILi32ELi64ELi128ELi4ES3_EELi16ELi6ELb1EEEvNS_16Flash_fwd_paramsE)
        /*0b90*/ 	.word	0x00000000


	//----- nvinfo : EIATTR_MIN_STACK_SIZE
	.align		4
.L_504:
        /*0b94*/ 	.byte	0x04, 0x12
        /*0b96*/ 	.short	(.L_506 - .L_505)
	.align		4
.L_505:
        /*0b98*/ 	.word	index@(_ZN5flash32flash_fwd_splitkv_combine_kernelI23Flash_fwd_kernel_traitsILi32ELi64ELi128ELi4ELb0ELb0EN7cutlass10bfloat16_tE19Flash_kernel_traitsILi32ELi64ELi128ELi4ES3_EELi16ELi5ELb1EEEvNS_16Flash_fwd_paramsE)
        /*0b9c*/ 	.word	0x00000000


	//----- nvinfo : EIATTR_MIN_STACK_SIZE
	.align		4
.L_506:
        /*0ba0*/ 	.byte	0x04, 0x12
        /*0ba2*/ 	.short	(.L_508 - .L_507)
	.align		4
.L_507:
        /*0ba4*/ 	.word	index@(_ZN5flash32flash_fwd_splitkv_combine_kernelI23Flash_fwd_kernel_traitsILi32ELi64ELi128ELi4ELb0ELb0EN7cutlass10bfloat16_tE19Flash_kernel_traitsILi32ELi64ELi128ELi4ES3_EELi16ELi4ELb1EEEvNS_16Flash_fwd_paramsE)
        /*0ba8*/ 	.word	0x00000000


	//----- nvinfo : EIATTR_MIN_STACK_SIZE
	.align		4
.L_508:
        /*0bac*/ 	.byte	0x04, 0x12
        /*0bae*/ 	.short	(.L_510 - .L_509)
	.align		4
.L_509:
        /*0bb0*/ 	.word	index@(_ZN5flash32flash_fwd_splitkv_combine_kernelI23Flash_fwd_kernel_traitsILi32ELi64ELi128ELi4ELb0ELb0EN7cutlass10bfloat16_tE19Flash_kernel_traitsILi32ELi64ELi128ELi4ES3_EELi16ELi3ELb1EEEvNS_16Flash_fwd_paramsE)
        /*0bb4*/ 	.word	0x00000000


	//----- nvinfo : EIATTR_MIN_STACK_SIZE
	.align		4
.L_510:
        /*0bb8*/ 	.byte	0x04, 0x12
        /*0bba*/ 	.short	(.L_512 - .L_511)
	.align		4
.L_511:
        /*0bbc*/ 	.word	index@(_ZN5flash32flash_fwd_splitkv_combine_kernelI23Flash_fwd_kernel_traitsILi32ELi64ELi128ELi4ELb0ELb0EN7cutlass10bfloat16_tE19Flash_kernel_traitsILi32ELi64ELi128ELi4ES3_EELi16ELi2ELb1EEEvNS_16Flash_fwd_paramsE)
        /*0bc0*/ 	.word	0x00000000


	//----- nvinfo : EIATTR_MIN_STACK_SIZE
	.align		4
.L_512:
        /*0bc4*/ 	.byte	0x04, 0x12
        /*0bc6*/ 	.short	(.L_514 - .L_513)
	.align		4
.L_513:
        /*0bc8*/ 	.word	index@(_ZN5flash32flash_fwd_splitkv_combine_kernelI23Flash_fwd_kernel_traitsILi32ELi64ELi128ELi4ELb0ELb0EN7cutlass10bfloat16_tE19Flash_kernel_traitsILi32ELi64ELi128ELi4ES3_EELi16ELi1ELb1EEEvNS_16Flash_fwd_paramsE)
        /*0bcc*/ 	.word	0x00000000


	//----- nvinfo : EIATTR_MIN_STACK_SIZE
	.align		4
.L_514:
        /*0bd0*/ 	.byte	0x04, 0x12
        /*0bd2*/ 	.short	(.L_516 - .L_515)
	.align		4
.L_515:
        /*0bd4*/ 	.word	index@(_ZN5flash24flash_fwd_splitkv_kernelI23Flash_fwd_kernel_traitsILi32ELi64ELi128ELi4ELb0ELb0EN7cutlass10bfloat16_tE19Flash_kernel_traitsILi32ELi64ELi128ELi4ES3_EELb1ELb0ELb0ELb0ELb0ELb0ELb0ELb0EEEvNS_16Flash_fwd_paramsE)
        /*0bd8*/ 	.word	0x00000000


	//----- nvinfo : EIATTR_MIN_STACK_SIZE
	.align		4
.L_516:
        /*0bdc*/ 	.byte	0x04, 0x12
        /*0bde*/ 	.short	(.L_518 - .L_517)
	.align		4
.L_517:
        /*0be0*/ 	.word	index@(_ZN5flash24flash_fwd_splitkv_kernelI23Flash_fwd_kernel_traitsILi32ELi64ELi128ELi4ELb0ELb0EN7cutlass10bfloat16_tE19Flash_kernel_traitsILi32ELi64ELi128ELi4ES3_EELb1ELb0ELb0ELb0ELb0ELb1ELb0ELb0EEEvNS_16Flash_fwd_paramsE)
        /*0be4*/ 	.word	0x00000000


	//----- nvinfo : EIATTR_MIN_STACK_SIZE
	.align		4
.L_518:
        /*0be8*/ 	.byte	0x04, 0x12
        /*0bea*/ 	.short	(.L_520 - .L_519)
	.align		4
.L_519:
        /*0bec*/ 	.word	index@(_ZN5flash24flash_fwd_splitkv_kernelI23Flash_fwd_kernel_traitsILi32ELi64ELi128ELi4ELb0ELb0EN7cutlass10bfloat16_tE19Flash_kernel_traitsILi32ELi64ELi128ELi4ES3_EELb1ELb0ELb0ELb0ELb0ELb0ELb0ELb1EEEvNS_16Flash_fwd_paramsE)
        /*0bf0*/ 	.word	0x00000000


	//----- nvinfo : EIATTR_MIN_STACK_SIZE
	.align		4
.L_520:
        /*0bf4*/ 	.byte	0x04, 0x12
        /*0bf6*/ 	.short	(.L_522 - .L_521)
	.align		4
.L_521:
        /*0bf8*/ 	.word	index@(_ZN5flash24flash_fwd_splitkv_kernelI23Flash_fwd_kernel_traitsILi32ELi64ELi128ELi4ELb0ELb0EN7cutlass10bfloat16_tE19Flash_kernel_traitsILi32ELi64ELi128ELi4ES3_EELb1ELb0ELb0ELb0ELb0ELb1ELb0ELb1EEEvNS_16Flash_fwd_paramsE)
        /*0bfc*/ 	.word	0x00000000


	//----- nvinfo : EIATTR_MIN_STACK_SIZE
	.align		4
.L_522:
        /*0c00*/ 	.byte	0x04, 0x12
        /*0c02*/ 	.short	(.L_524 - .L_523)
	.align		4
.L_523:
        /*0c04*/ 	.word	index@(_ZN5flash24flash_fwd_splitkv_kernelI23Flash_fwd_kernel_traitsILi32ELi64ELi128ELi4ELb0ELb0EN7cutlass10bfloat16_tE19Flash_kernel_traitsILi32ELi64ELi128ELi4ES3_EELb1ELb0ELb0ELb0ELb0ELb0ELb1ELb0EEEvNS_16Flash_fwd_paramsE)
        /*0c08*/ 	.word	0x00000000


	//----- nvinfo : EIATTR_MIN_STACK_SIZE
	.align		4
.L_524:
        /*0c0c*/ 	.byte	0x04, 0x12
        /*0c0e*/ 	.short	(.L_526 - .L_525)
	.align		4
.L_525:
        /*0c10*/ 	.word	index@(_ZN5flash24flash_fwd_splitkv_kernelI23Flash_fwd_kernel_traitsILi32ELi64ELi128ELi4ELb0ELb0EN7cutlass10bfloat16_tE19Flash_kernel_traitsILi32ELi64ELi128ELi4ES3_EELb1ELb0ELb0ELb0ELb0ELb1ELb1ELb0EEEvNS_16Flash_fwd_paramsE)
        /*0c14*/ 	.word	0x00000000


	//----- nvinfo : EIATTR_MIN_STACK_SIZE
	.align		4
.L_526:
        /*0c18*/ 	.byte	0x04, 0x12
        /*0c1a*/ 	.short	(.L_528 - .L_527)
	.align		4
.L_527:
        /*0c1c*/ 	.word	index@(_ZN5flash24flash_fwd_splitkv_kernelI23Flash_fwd_kernel_traitsILi32ELi64ELi128ELi4ELb0ELb0EN7cutlass10bfloat16_tE19Flash_kernel_traitsILi32ELi64ELi128ELi4ES3_EELb1ELb0ELb0ELb0ELb0ELb0ELb1ELb1EEEvNS_16Flash_fwd_paramsE)
        /*0c20*/ 	.word	0x00000000


	//----- nvinfo : EIATTR_MIN_STACK_SIZE
	.align		4
.L_528:
        /*0c24*/ 	.byte	0x04, 0x12
        /*0c26*/ 	.short	(.L_530 - .L_529)
	.align		4
.L_529:
        /*0c28*/ 	.word	index@(_ZN5flash24flash_fwd_splitkv_kernelI23Flash_fwd_kernel_traitsILi32ELi64ELi128ELi4ELb0ELb0EN7cutlass10bfloat16_tE19Flash_kernel_traitsILi32ELi64ELi128ELi4ES3_EELb1ELb0ELb0ELb0ELb0ELb1ELb1ELb1EEEvNS_16Flash_fwd_paramsE)
        /*0c2c*/ 	.word	0x00000000


	//----- nvinfo : EIATTR_MIN_STACK_SIZE
	.align		4
.L_530:
        /*0c30*/ 	.byte	0x04, 0x12
        /*0c32*/ 	.short	(.L_532 - .L_531)
	.align		4
.L_531:
        /*0c34*/ 	.word	index@(_ZN5flash24flash_fwd_splitkv_kernelI23Flash_fwd_kernel_traitsILi32ELi64ELi128ELi4ELb0ELb0EN7cutlass10bfloat16_tE19Flash_kernel_traitsILi32ELi64ELi128ELi4ES3_EELb1ELb0ELb0ELb1ELb1ELb0ELb0ELb0EEEvNS_16Flash_fwd_paramsE)
        /*0c38*/ 	.word	0x00000000


	//----- nvinfo : EIATTR_MIN_STACK_SIZE
	.align		4
.L_532:
        /*0c3c*/ 	.byte	0x04, 0x12
        /*0c3e*/ 	.short	(.L_534 - .L_533)
	.align		4
.L_533:
        /*0c40*/ 	.word	index@(_ZN5flash24flash_fwd_splitkv_kernelI23Flash_fwd_kernel_traitsILi32ELi64ELi128ELi4ELb0ELb0EN7cutlass10bfloat16_tE19Flash_kernel_traitsILi32ELi64ELi128ELi4ES3_EELb1ELb0ELb0ELb1ELb1ELb1ELb0ELb0EEEvNS_16Flash_fwd_paramsE)
        /*0c44*/ 	.word	0x00000000


	//----- nvinfo : EIATTR_MIN_STACK_SIZE
	.align		4
.L_534:
        /*0c48*/ 	.byte	0x04, 0x12
        /*0c4a*/ 	.short	(.L_536 - .L_535)
	.align		4
.L_535:
        /*0c4c*/ 	.word	index@(_ZN5flash24flash_fwd_splitkv_kernelI23Flash_fwd_kernel_traitsILi32ELi64ELi128ELi4ELb0ELb0EN7cutlass10bfloat16_tE19Flash_kernel_traitsILi32ELi64ELi128ELi4ES3_EELb1ELb0ELb0ELb1ELb1ELb0ELb1ELb0EEEvNS_16Flash_fwd_paramsE)
        /*0c50*/ 	.word	0x00000000


	//----- nvinfo : EIATTR_MIN_STACK_SIZE
	.align		4
.L_536:
        /*0c54*/ 	.byte	0x04, 0x12
        /*0c56*/ 	.short	(.L_538 - .L_537)
	.align		4
.L_537:
        /*0c58*/ 	.word	index@(_ZN5flash24flash_fwd_splitkv_kernelI23Flash_fwd_kernel_traitsILi32ELi64ELi128ELi4ELb0ELb0EN7cutlass10bfloat16_tE19Flash_kernel_traitsILi32ELi64ELi128ELi4ES3_EELb1ELb0ELb0ELb1ELb1ELb1ELb1ELb0EEEvNS_16Flash_fwd_paramsE)
        /*0c5c*/ 	.word	0x00000000


	//----- nvinfo : EIATTR_MIN_STACK_SIZE
	.align		4
.L_538:
        /*0c60*/ 	.byte	0x04, 0x12
        /*0c62*/ 	.short	(.L_540 - .L_539)
	.align		4
.L_539:
        /*0c64*/ 	.word	index@(_ZN5flash24flash_fwd_splitkv_kernelI23Flash_fwd_kernel_traitsILi32ELi64ELi128ELi4ELb0ELb0EN7cutlass10bfloat16_tE19Flash_kernel_traitsILi32ELi64ELi128ELi4ES3_EELb1ELb0ELb0ELb0ELb1ELb0ELb0ELb0EEEvNS_16Flash_fwd_paramsE)
        /*0c68*/ 	.word	0x00000000


	//----- nvinfo : EIATTR_MIN_STACK_SIZE
	.align		4
.L_540:
        /*0c6c*/ 	.byte	0x04, 0x12
        /*0c6e*/ 	.short	(.L_542 - .L_541)
	.align		4
.L_541:
        /*0c70*/ 	.word	index@(_ZN5flash24flash_fwd_splitkv_kernelI23Flash_fwd_kernel_traitsILi32ELi64ELi128ELi4ELb0ELb0EN7cutlass10bfloat16_tE19Flash_kernel_traitsILi32ELi64ELi128ELi4ES3_EELb1ELb0ELb0ELb0ELb1ELb1ELb0ELb0EEEvNS_16Flash_fwd_paramsE)
        /*0c74*/ 	.word	0x00000000


	//----- nvinfo : EIATTR_MIN_STACK_SIZE
	.align		4
.L_542:
        /*0c78*/ 	.byte	0x04, 0x12
        /*0c7a*/ 	.short	(.L_544 - .L_543)
	.align		4
.L_543:
        /*0c7c*/ 	.word	index@(_ZN5flash24flash_fwd_splitkv_kernelI23Flash_fwd_kernel_traitsILi32ELi64ELi128ELi4ELb0ELb0EN7cutlass10bfloat16_tE19Flash_kernel_traitsILi32ELi64ELi128ELi4ES3_EELb1ELb0ELb1ELb0ELb0ELb0ELb0ELb0EEEvNS_16Flash_fwd_paramsE)
        /*0c80*/ 	.word	0x00000000


	//----- nvinfo : EIATTR_MIN_STACK_SIZE
	.align		4
.L_544:
        /*0c84*/ 	.byte	0x04, 0x12
        /*0c86*/ 	.short	(.L_546 - .L_545)
	.align		4
.L_545:
        /*0c88*/ 	.word	index@(_ZN5flash24flash_fwd_splitkv_kernelI23Flash_fwd_kernel_traitsILi32ELi64ELi128ELi4ELb0ELb0EN7cutlass10bfloat16_tE19Flash_kernel_traitsILi32ELi64ELi128ELi4ES3_EELb1ELb0ELb1ELb0ELb0ELb1ELb0ELb0EEEvNS_16Flash_fwd_paramsE)
        /*0c8c*/ 	.word	0x00000000


	//----- nvinfo : EIATTR_MIN_STACK_SIZE
	.align		4
.L_546:
        /*0c90*/ 	.byte	0x04, 0x12
        /*0c92*/ 	.short	(.L_548 - .L_547)
	.align		4
.L_547:
        /*0c94*/ 	.word	index@(_ZN5flash24flash_fwd_splitkv_kernelI23Flash_fwd_kernel_traitsILi32ELi64ELi128ELi4ELb0ELb0EN7cutlass10bfloat16_tE19Flash_kernel_traitsILi32ELi64ELi128ELi4ES3_EELb1ELb0ELb0ELb0ELb1ELb0ELb0ELb1EEEvNS_16Flash_fwd_paramsE)
        /*0c98*/ 	.word	0x00000000


	//----- nvinfo : EIATTR_MIN_STACK_SIZE
	.align		4
.L_548:
        /*0c9c*/ 	.byte	0x04, 0x12
        /*0c9e*/ 	.short	(.L_550 - .L_549)
	.align		4
.L_549:
        /*0ca0*/ 	.word	index@(_ZN5flash24flash_fwd_splitkv_kernelI23Flash_fwd_kernel_traitsILi32ELi64ELi128ELi4ELb0ELb0EN7cutlass10bfloat16_tE19Flash_kernel_traitsILi32ELi64ELi128ELi4ES3_EELb1ELb0ELb0ELb0ELb1ELb1ELb0ELb1EEEvNS_16Flash_fwd_paramsE)
        /*0ca4*/ 	.word	0x00000000


	//----- nvinfo : EIATTR_MIN_STACK_SIZE
	.align		4
.L_550:
        /*0ca8*/ 	.byte	0x04, 0x12
        /*0caa*/ 	.short	(.L_552 - .L_551)
	.align		4
.L_551:
        /*0cac*/ 	.word	index@(_ZN5flash24flash_fwd_splitkv_kernelI23Flash_fwd_kernel_traitsILi32ELi64ELi128ELi4ELb0ELb0EN7cutlass10bfloat16_tE19Flash_kernel_traitsILi32ELi64ELi128ELi4ES3_EELb1ELb0ELb1ELb0ELb0ELb0ELb0ELb1EEEvNS_16Flash_fwd_paramsE)
        /*0cb0*/ 	.word	0x00000000


	//----- nvinfo : EIATTR_MIN_STACK_SIZE
	.align		4
.L_552:
        /*0cb4*/ 	.byte	0x04, 0x12
        /*0cb6*/ 	.short	(.L_554 - .L_553)
	.align		4
.L_553:
        /*0cb8*/ 	.word	index@(_ZN5flash24flash_fwd_splitkv_kernelI23Flash_fwd_kernel_traitsILi32ELi64ELi128ELi4ELb0ELb0EN7cutlass10bfloat16_tE19Flash_kernel_traitsILi32ELi64ELi128ELi4ES3_EELb1ELb0ELb1ELb0ELb0ELb1ELb0ELb1EEEvNS_16Flash_fwd_paramsE)
        /*0cbc*/ 	.word	0x00000000


	//----- nvinfo : EIATTR_MIN_STACK_SIZE
	.align		4
.L_554:
        /*0cc0*/ 	.byte	0x04, 0x12
        /*0cc2*/ 	.short	(.L_556 - .L_555)
	.align		4
.L_555:
        /*0cc4*/ 	.word	index@(_ZN5flash24flash_fwd_splitkv_kernelI23Flash_fwd_kernel_traitsILi32ELi64ELi128ELi4ELb0ELb0EN7cutlass10bfloat16_tE19Flash_kernel_traitsILi32ELi64ELi128ELi4ES3_EELb1ELb0ELb0ELb0ELb1ELb0ELb1ELb0EEEvNS_16Flash_fwd_paramsE)
        /*0cc8*/ 	.word	0x00000000


	//----- nvinfo : EIATTR_MIN_STACK_SIZE
	.align		4
.L_556:
        /*0ccc*/ 	.byte	0x04, 0x12
        /*0cce*/ 	.short	(.L_558 - .L_557)
	.align		4
.L_557:
        /*0cd0*/ 	.word	index@(_ZN5flash24flash_fwd_splitkv_kernelI23Flash_fwd_kernel_traitsILi32ELi64ELi128ELi4ELb0ELb0EN7cutlass10bfloat16_tE19Flash_kernel_traitsILi32ELi64ELi128ELi4ES3_EELb1ELb0ELb0ELb0ELb1ELb1ELb1ELb0EEEvNS_16Flash_fwd_paramsE)
        /*0cd4*/ 	.word	0x00000000


	//----- nvinfo : EIATTR_MIN_STACK_SIZE
	.align		4
.L_558:
        /*0cd8*/ 	.byte	0x04, 0x12
        /*0cda*/ 	.short	(.L_560 - .L_559)
	.align		4
.L_559:
        /*0cdc*/ 	.word	index@(_ZN5flash24flash_fwd_splitkv_kernelI23Flash_fwd_kernel_traitsILi32ELi64ELi128ELi4ELb0ELb0EN7cutlass10bfloat16_tE19Flash_kernel_traitsILi32ELi64ELi128ELi4ES3_EELb1ELb0ELb1ELb0ELb0ELb0ELb1ELb0EEEvNS_16Flash_fwd_paramsE)
        /*0ce0*/ 	.word	0x00000000


	//----- nvinfo : EIATTR_MIN_STACK_SIZE
	.align		4
.L_560:
        /*0ce4*/ 	.byte	0x04, 0x12
        /*0ce6*/ 	.short	(.L_562 - .L_561)
	.align		4
.L_561:
        /*0ce8*/ 	.word	index@(_ZN5flash24flash_fwd_splitkv_kernelI23Flash_fwd_kernel_traitsILi32ELi64ELi128ELi4ELb0ELb0EN7cutlass10bfloat16_tE19Flash_kernel_traitsILi32ELi64ELi128ELi4ES3_EELb1ELb0ELb1ELb0ELb0ELb1ELb1ELb0EEEvNS_16Flash_fwd_paramsE)
        /*0cec*/ 	.word	0x00000000


	//----- nvinfo : EIATTR_MIN_STACK_SIZE
	.align		4
.L_562:
        /*0cf0*/ 	.byte	0x04, 0x12
        /*0cf2*/ 	.short	(.L_564 - .L_563)
	.align		4
.L_563:
        /*0cf4*/ 	.word	index@(_ZN5flash24flash_fwd_splitkv_kernelI23Flash_fwd_kernel_traitsILi32ELi64ELi128ELi4ELb0ELb0EN7cutlass10bfloat16_tE19Flash_kernel_traitsILi32ELi64ELi128ELi4ES3_EELb1ELb0ELb0ELb0ELb1ELb0ELb1ELb1EEEvNS_16Flash_fwd_paramsE)
        /*0cf8*/ 	.word	0x00000000


	//----- nvinfo : EIATTR_MIN_STACK_SIZE
	.align		4
.L_564:
        /*0cfc*/ 	.byte	0x04, 0x12
        /*0cfe*/ 	.short	(.L_566 - .L_565)
	.align		4
.L_565:
        /*0d00*/ 	.word	index@(_ZN5flash24flash_fwd_splitkv_kernelI23Flash_fwd_kernel_traitsILi32ELi64ELi128ELi4ELb0ELb0EN7cutlass10bfloat16_tE19Flash_kernel_traitsILi32ELi64ELi128ELi4ES3_EELb1ELb0ELb0ELb0ELb1ELb1ELb1ELb1EEEvNS_16Flash_fwd_paramsE)
        /*0d04*/ 	.word	0x00000000


	//----- nvinfo : EIATTR_MIN_STACK_SIZE
	.align		4
.L_566:
        /*0d08*/ 	.byte	0x04, 0x12
        /*0d0a*/ 	.short	(.L_568 - .L_567)
	.align		4
.L_567:
        /*0d0c*/ 	.word	index@(_ZN5flash24flash_fwd_splitkv_kernelI23Flash_fwd_kernel_traitsILi32ELi64ELi128ELi4ELb0ELb0EN7cutlass10bfloat16_tE19Flash_kernel_traitsILi32ELi64ELi128ELi4ES3_EELb1ELb0ELb1ELb0ELb0ELb0ELb1ELb1EEEvNS_16Flash_fwd_paramsE)
        /*0d10*/ 	.word	0x00000000


	//----- nvinfo : EIATTR_MIN_STACK_SIZE
	.align		4
.L_568:
        /*0d14*/ 	.byte	0x04, 0x12
        /*0d16*/ 	.short	(.L_570 - .L_569)
	.align		4
.L_569:
        /*0d18*/ 	.word	index@(_ZN5flash24flash_fwd_splitkv_kernelI23Flash_fwd_kernel_traitsILi32ELi64ELi128ELi4ELb0ELb0EN7cutlass10bfloat16_tE19Flash_kernel_traitsILi32ELi64ELi128ELi4ES3_EELb1ELb0ELb1ELb0ELb0ELb1ELb1ELb1EEEvNS_16Flash_fwd_paramsE)
        /*0d1c*/ 	.word	0x00000000
.L_570:


//--------------------- .nv.compat                --------------------------
	.section	.nv.compat,"",@"SHT_CUDA_COMPAT_INFO"
	.align	4
        /*0000*/ 	.byte	0x02, 0x09, 0x01, 0x00, 0x02, 0x02, 0x01, 0x00, 0x02, 0x05, 0x05, 0x00, 0x03, 0x07, 0x01, 0x01
        /*0010*/ 	.byte	0x02, 0x03, 0x00, 0x00, 0x02, 0x06, 0x01, 0x00, 0x04, 0x0b, 0x08, 0x00, 0x00, 0x00, 0x00, 0x00
        /*0020*/ 	.byte	0x00, 0x00, 0x00, 0x00


//--------------------- .nv.info._ZN5flash32flash_fwd_splitkv_combine_kernelI23Flash_fwd_kernel_traitsILi32ELi64ELi256ELi4ELb0ELb0EN7cutlass10bfloat16_tE19Flash_kernel_traitsILi32ELi64ELi256ELi4ES3_EELi16ELi7ELb0EEEvNS_16Flash_fwd_paramsE --------------------------
	.section	.nv.info._ZN5flash32flash_fwd_splitkv_combine_kernelI23Flash_fwd_kernel_traitsILi32ELi64ELi256ELi4ELb0ELb0EN7cutlass10bfloat16_tE19Flash_kernel_traitsILi32ELi64ELi256ELi4ES3_EELi16ELi7ELb0EEEvNS_16Flash_fwd_paramsE,"",@"SHT_CUDA_INFO"
	.sectionflags	@""
	.align	4


	//----- nvinfo : EIATTR_CUDA_API_VERSION
	.align		4
        /*0000*/ 	.byte	0x04, 0x37
        /*0002*/ 	.short	(.L_572 - .L_571)
.L_571:
        /*0004*/ 	.word	0x00000082


	//----- nvinfo : EIATTR_KPARAM_INFO
	.align		4
.L_572:
        /*0008*/ 	.byte	0x04, 0x17
        /*000a*/ 	.short	(.L_574 - .L_573)
.L_573:
        /*000c*/ 	.word	0x00000000
        /*0010*/ 	.short	0x0000
        /*0012*/ 	.short	0x0000
        /*0014*/ 	.byte	0x00, 0xf0, 0x41, 0x07


	//----- nvinfo : EIATTR_SPARSE_MMA_MASK
	.align		4
.L_574:
        /*0018*/ 	.byte	0x03, 0x50
        /*001a*/ 	.short	0x0000


	//----- nvinfo : EIATTR_MAXREG_COUNT
	.align		4
        /*001c*/ 	.byte	0x03, 0x1b
        /*001e*/ 	.short	0x00ff


	//----- nvinfo : EIATTR_NUM_BARRIERS
	.align		4
        /*0020*/ 	.byte	0x02, 0x4c
        /*0022*/ 	.byte	0x01
	.zero		1


	//----- nvinfo : EIATTR_MERCURY_ISA_VERSION
	.align		4
        /*0024*/ 	.byte	0x03, 0x5f
        /*0026*/ 	.short	0x0101


	//----- nvinfo : EIATTR_COOP_GROUP_MASK_REGIDS
	.align		4
        /*0028*/ 	.byte	0x04, 0x29
        /*002a*/ 	.short	(.L_576 - .L_575)


	//   ....[0]....
.L_575:
        /*002c*/ 	.word	0xffffffff


	//   ....[1]....
        /*0030*/ 	.word	0xffffffff


	//   ....[2]....
        /*0034*/ 	.word	0xffffffff


	//   ....[3]....
        /*0038*/ 	.word	0xffffffff


	//   ....[4]....
        /*003c*/ 	.word	0xffffffff


	//   ....[5]....
        /*0040*/ 	.word	0xffffffff


	//----- nvinfo : EIATTR_COOP_GROUP_INSTR_OFFSETS
	.align		4
.L_576:
        /*0044*/ 	.byte	0x04, 0x28
        /*0046*/ 	.short	(.L_578 - .L_577)


	//   ....[0]....
.L_577:
        /*0048*/ 	.word	0x00002a50


	//   ....[1]....
        /*004c*/ 	.word	0x00002a70


	//   ....[2]....
        /*0050*/ 	.word	0x00002aa0


	//   ....[3]....
        /*0054*/ 	.word	0x00002f60


	//   ....[4]....
        /*0058*/ 	.word	0x00003010


	//   ....[5]....
        /*005c*/ 	.word	0x000030e0


	//----- nvinfo : EIATTR_EXIT_INSTR_OFFSETS
	.align		4
.L_578:
        /*0060*/ 	.byte	0x04, 0x1c
        /*0062*/ 	.short	(.L_580 - .L_579)


	//   ....[0]....
.L_579:
        /*0064*/ 	.word	0x00005a50


	//   ....[1]....
        /*0068*/ 	.word	0x00005a80


	//   ....[2]....
        /*006c*/ 	.word	0x00005f70


	//----- nvinfo : EIATTR_CRS_STACK_SIZE
	.align		4
.L_580:
        /*0070*/ 	.byte	0x04, 0x1e
        /*0072*/ 	.short	(.L_582 - .L_581)
.L_581:
        /*0074*/ 	.word	0x00000000


	//----- nvinfo : EIATTR_CBANK_PARAM_SIZE
	.align		4
.L_582:
        /*0078*/ 	.byte	0x03, 0x19
        /*007a*/ 	.short	0x01d0


	//----- nvinfo : EIATTR_PARAM_CBANK
	.align		4
        /*007c*/ 	.byte	0x04, 0x0a
        /*007e*/ 	.short	(.L_584 - .L_583)
	.align		4
.L_583:
        /*0080*/ 	.word	index@(.nv.constant0._ZN5flash32flash_fwd_splitkv_combine_kernelI23Flash_fwd_kernel_traitsILi32ELi64ELi256ELi4ELb0ELb0EN7cutlass10bfloat16_tE19Flash_kernel_traitsILi32ELi64ELi256ELi4ES3_EELi16ELi7ELb0EEEvNS_16Flash_fwd_paramsE)
        /*0084*/ 	.short	0x0210
        /*0086*/ 	.short	0x01d0


	//----- nvinfo : EIATTR_SW_WAR
	.align		4
.L_584:
        /*0088*/ 	.byte	0x04, 0x36
        /*008a*/ 	.short	(.L_586 - .L_585)
.L_585:
        /*008c*/ 	.word	0x00000008
.L_586:


//--------------------- .nv.info._ZN5flash32flash_fwd_splitkv_combine_kernelI23Flash_fwd_kernel_traitsILi32ELi64ELi256ELi4ELb0ELb0EN7cutlass10bfloat16_tE19Flash_kernel_traitsILi32ELi64ELi256ELi4ES3_EELi16ELi6ELb0EEEvNS_16Flash_fwd_paramsE --------------------------
	.section	.nv.info._ZN5flash32flash_fwd_splitkv_combine_kernelI23Flash_fwd_kernel_traitsILi32ELi64ELi256ELi4ELb0ELb0EN7cutlass10bfloat16_tE19Flash_kernel_traitsILi32ELi64ELi256ELi4ES3_EELi16ELi6ELb0EEEvNS_16Flash_fwd_paramsE,"",@"SHT_CUDA_INFO"
	.sectionflags	@""
	.align	4


	//----- nvinfo : EIATTR_CUDA_API_VERSION
	.align		4
        /*0000*/ 	.byte	0x04, 0x37
        /*0002*/ 	.short	(.L_588 - .L_587)
.L_587:
        /*0004*/ 	.word	0x00000082


	//----- nvinfo : EIATTR_KPARAM_INFO
	.align		4
.L_588:
        /*0008*/ 	.byte	0x04, 0x17
        /*000a*/ 	.short	(.L_590 - .L_589)
.L_589:
        /*000c*/ 	.word	0x00000000
        /*0010*/ 	.short	0x0000
        /*0012*/ 	.short	0x0000
        /*0014*/ 	.byte	0x00, 0xf0, 0x41, 0x07


	//----- nvinfo : EIATTR_SPARSE_MMA_MASK
	.align		4
.L_590:
        /*0018*/ 	.byte	0x03, 0x50
        /*001a*/ 	.short	0x0000


	//----- nvinfo : EIATTR_MAXREG_COUNT
	.align		4
        /*001c*/ 	.byte	0x03, 0x1b
        /*001e*/ 	.short	0x00ff


	//----- nvinfo : EIATTR_NUM_BARRIERS
	.align		4
        /*0020*/ 	.byte	0x02, 0x4c
        /*0022*/ 	.byte	0x01
	.zero		1


	//----- nvinfo : EIATTR_MERCURY_ISA_VERSION
	.align		4
        /*0024*/ 	.byte	0x03, 0x5f
        /*0026*/ 	.short	0x0101


	//----- nvinfo : EIATTR_COOP_GROUP_MASK_REGIDS
	.align		4
        /*0028*/ 	.byte	0x04, 0x29
        /*002a*/ 	.short	(.L_592 - .L_591)


	//   ....[0]....
.L_591:
        /*002c*/ 	.word	0xffffffff


	//   ....[1]....
        /*0030*/ 	.word	0xffffffff


	//   ....[2]....
        /*0034*/ 	.word	0xffffffff


	//   ....[3]....
        /*0038*/ 	.word	0xffffffff


	//   ....[4]....
        /*003c*/ 	.word	0xffffffff


	//   ....[5]....
        /*0040*/ 	.word	0xffffffff


	//----- nvinfo : EIATTR_COOP_GROUP_INSTR_OFFSETS
	.align		4
.L_592:
        /*0044*/ 	.byte	0x04, 0x28
        /*0046*/ 	.short	(.L_594 - .L_593)


	//   ....[0]....
.L_593:
        /*0048*/ 	.word	0x000020f0


	//   ....[1]....
        /*004c*/ 	.word	0x00002110


	//   ....[2]....
        /*0050*/ 	.word	0x00002140


	//   ....[3]....
        /*0054*/ 	.word	0x00002410


	//   ....[4]....
        /*0058*/ 	.word	0x000024b0


	//   ....[5]....
        /*005c*/ 	.word	0x00002560


	//----- nvinfo : EIATTR_EXIT_INSTR_OFFSETS
	.align		4
.L_594:
        /*0060*/ 	.byte	0x04, 0x1c
        /*0062*/ 	.short	(.L_596 - .L_595)


	//   ....[0]....
.L_595:
        /*0064*/ 	.word	0x00004bd0


	//   ....[1]....
        /*0068*/ 	.word	0x00004c00


	//   ....[2]....
        /*006c*/ 	.word	0x000050f0


	//----- nvinfo : EIATTR_CRS_STACK_SIZE
	.align		4
.L_596:
        /*0070*/ 	.byte	0x04, 0x1e
        /*0072*/ 	.short	(.L_598 - .L_597)
.L_597:
        /*0074*/ 	.word	0x00000000


	//----- nvinfo : EIATTR_CBANK_PARAM_SIZE
	.align		4
.L_598:
        /*0078*/ 	.byte	0x03, 0x19
        /*007a*/ 	.short	0x01d0


	//----- nvinfo : EIATTR_PARAM_CBANK
	.align		4
        /*007c*/ 	.byte	0x04, 0x0a
        /*007e*/ 	.short	(.L_600 - .L_599)
	.align		4
.L_599:
        /*0080*/ 	.word	index@(.nv.constant0._ZN5flash32flash_fwd_splitkv_combine_kernelI23Flash_fwd_kernel_traitsILi32ELi64ELi256ELi4ELb0ELb0EN7cutlass10bfloat16_tE19Flash_kernel_traitsILi32ELi64ELi256ELi4ES3_EELi16ELi6ELb0EEEvNS_16Flash_fwd_paramsE)
        /*0084*/ 	.short	0x0210
        /*0086*/ 	.short	0x01d0


	//----- nvinfo : EIATTR_SW_WAR
	.align		4
.L_600:
        /*0088*/ 	.byte	0x04, 0x36
        /*008a*/ 	.short	(.L_602 - .L_601)
.L_601:
        /*008c*/ 	.word	0x00000008
.L_602:


//--------------------- .nv.info._ZN5flash32flash_fwd_splitkv_combine_kernelI23Flash_fwd_kernel_traitsILi32ELi64ELi256ELi4ELb0ELb0EN7cutlass10bfloat16_tE19Flash_kernel_traitsILi32ELi64ELi256ELi4ES3_EELi16ELi5ELb0EEEvNS_16Flash_fwd_paramsE --------------------------
	.section	.nv.info._ZN5flash32flash_fwd_splitkv_combine_kernelI23Flash_fwd_kernel_traitsILi32ELi64ELi256ELi4ELb0ELb0EN7cutlass10bfloat16_tE19Flash_kernel_traitsILi32ELi64ELi256ELi4ES3_EELi16ELi5ELb0EEEvNS_16Flash_fwd_paramsE,"",@"SHT_CUDA_INFO"
	.sectionflags	@""
	.align	4


	//----- nvinfo : EIATTR_CUDA_API_VERSION
	.align		4
        /*0000*/ 	.byte	0x04, 0x37
        /*0002*/ 	.short	(.L_604 - .L_603)
.L_603:
        /*0004*/ 	.word	0x00000082


	//----- nvinfo : EIATTR_KPARAM_INFO
	.align		4
.L_604:
        /*0008*/ 	.byte	0x04, 0x17
        /*000a*/ 	.short	(.L_606 - .L_605)
.L_605:
        /*000c*/ 	.word	0x00000000
        /*0010*/ 	.short	0x0000
        /*0012*/ 	.short	0x0000
        /*0014*/ 	.byte	0x00, 0xf0, 0x41, 0x07


	//----- nvinfo : EIATTR_SPARSE_MMA_MASK
	.align		4
.L_606:
        /*0018*/ 	.byte	0x03, 0x50
        /*001a*/ 	.short	0x0000


	//----- nvinfo : EIATTR_MAXREG_COUNT
	.align		4
        /*001c*/ 	.byte	0x03, 0x1b
        /*001e*/ 	.short	0x00ff


	//----- nvinfo : EIATTR_NUM_BARRIERS
	.align		4
        /*0020*/ 	.byte	0x02, 0x4c
        /*0022*/ 	.byte	0x01
	.zero		1


	//----- nvinfo : EIATTR_MERCURY_ISA_VERSION
	.align		4
        /*0024*/ 	.byte	0x03, 0x5f
        /*0026*/ 	.short	0x0101


	//----- nvinfo : EIATTR_COOP_GROUP_MASK_REGIDS
	.align		4
        /*0028*/ 	.byte	0x04, 0x29
        /*002a*/ 	.short	(.L_608 - .L_607)


	//   ....[0]....
.L_607:
        /*002c*/ 	.word	0xffffffff


	//   ....[1]....
        /*0030*/ 	.word	0xffffffff


	//   ....[2]....
        /*0034*/ 	.word	0xffffffff


	//   ....[3]....
        /*0038*/ 	.word	0xffffffff


	//   ....[4]....
        /*003c*/ 	.word	0xffffffff


	//   ....[5]....
        /*0040*/ 	.word	0xffffffff


	//----- nvinfo : EIATTR_COOP_GROUP_INSTR_OFFSETS
	.align		4
.L_608:
        /*0044*/ 	.byte	0x04, 0x28
        /*0046*/ 	.short	(.L_610 - .L_609)


	//   ....[0]....
.L_609:
        /*0048*/ 	.word	0x00001bf0


	//   ....[1]....
        /*004c*/ 	.word	0x00001c20


	//   ....[2]....
        /*0050*/ 	.word	0x00001c50


	//   ....[3]....
        /*0054*/ 	.word	0x00001e20


	//   ....[4]....
        /*0058*/ 	.word	0x00001ee0


	//   ....[5]....
        /*005c*/ 	.word	0x00002000


	//----- nvinfo : EIATTR_EXIT_INSTR_OFFSETS
	.align		4
.L_610:
        /*0060*/ 	.byte	0x04, 0x1c
        /*0062*/ 	.short	(.L_612 - .L_611)


	//   ....[0]....
.L_611:
        /*0064*/ 	.word	0x00004350


	//   ....[1]....
        /*0068*/ 	.word	0x00004380


	//   ....[2]....
        /*006c*/ 	.word	0x00004880


	//----- nvinfo : EIATTR_CRS_STACK_SIZE
	.align		4
.L_612:
        /*0070*/ 	.byte	0x04, 0x1e
        /*0072*/ 	.short	(.L_614 - .L_613)
.L_613:
        /*0074*/ 	.word	0x00000000


	//----- nvinfo : EIATTR_CBANK_PARAM_SIZE
	.align		4
.L_614:
        /*0078*/ 	.byte	0x03, 0x19
        /*007a*/ 	.short	0x01d0


	//----- nvinfo : EIATTR_PARAM_CBANK
	.align		4
        /*007c*/ 	.byte	0x04, 0x0a
        /*007e*/ 	.short	(.L_616 - .L_615)
	.align		4
.L_615:
        /*0080*/ 	.word	index@(.nv.constant0._ZN5flash32flash_fwd_splitkv_combine_kernelI23Flash_fwd_kernel_traitsILi32ELi64ELi256ELi4ELb0ELb0EN7cutlass10bfloat16_tE19Flash_kernel_traitsILi32ELi64ELi256ELi4ES3_EELi16ELi5ELb0EEEvNS_16Flash_fwd_paramsE)
        /*0084*/ 	.short	0x0210
        /*0086*/ 	.short	0x01d0


	//----- nvinfo : EIATTR_SW_WAR
	.align		4
.L_616:
        /*0088*/ 	.byte	0x04, 0x36
        /*008a*/ 	.short	(.L_618 - .L_617)
.L_617:
        /*008c*/ 	.word	0x00000008
.L_618:


//--------------------- .nv.info._ZN5flash32flash_fwd_splitkv_combine_kernelI23Flash_fwd_kernel_traitsILi32ELi64ELi256ELi4ELb0ELb0EN7cutlass10bfloat16_tE19Flash_kernel_traitsILi32ELi64ELi256ELi4ES3_EELi16ELi4ELb0EEEvNS_16Flash_fwd_paramsE --------------------------
	.section	.nv.info._ZN5flash32flash_fwd_splitkv_combine_kernelI23Flash_fwd_kernel_traitsILi32ELi64ELi256ELi4ELb0ELb0EN7cutlass10bfloat16_tE19Flash_kernel_traitsILi32ELi64ELi256ELi4ES3_EELi16ELi4ELb0EEEvNS_16Flash_fwd_paramsE,"",@"SHT_CUDA_INFO"
	.sectionflags	@""
	.align	4


	//----- nvinfo : EIATTR_CUDA_API_VERSION
	.align		4
        /*0000*/ 	.byte	0x04, 0x37
        /*0002*/ 	.short	(.L_620 - .L_619)
.L_619:
        /*0004*/ 	.word	0x00000082


	//----- nvinfo : EIATTR_KPARAM_INFO
	.align		4
.L_620:
        /*0008*/ 	.byte	0x04, 0x17
        /*000a*/ 	.short	(.L_622 - .L_621)
.L_621:
        /*000c*/ 	.word	0x00000000
        /*0010*/ 	.short	0x0000
        /*0012*/ 	.short	0x0000
        /*0014*/ 	.byte	0x00, 0xf0, 0x41, 0x07


	//----- nvinfo : EIATTR_SPARSE_MMA_MASK
	.align		4
.L_622:
        /*0018*/ 	.byte	0x03, 0x50
        /*001a*/ 	.short	0x0000


	//----- nvinfo : EIATTR_MAXREG_COUNT
	.align		4
        /*001c*/ 	.byte	0x03, 0x1b
        /*001e*/ 	.short	0x00ff


	//----- nvinfo : EIATTR_NUM_BARRIERS
	.align		4
        /*0020*/ 	.byte	0x02, 0x4c
        /*0022*/ 	.byte	0x01
	.zero		1


	//----- nvinfo : EIATTR_MERCURY_ISA_VERSION
	.align		4
        /*0024*/ 	.byte	0x03, 0x5f
        /*0026*/ 	.short	0x0101


	//----- nvinfo : EIATTR_COOP_GROUP_MASK_REGIDS
	.align		4
        /*0028*/ 	.byte	0x04, 0x29
        /*002a*/ 	.short	(.L_624 - .L_623)


	//   ....[0]....
.L_623:
        /*002c*/ 	.word	0xffffffff


	//   ....[1]....
        /*0030*/ 	.word	0xffffffff


	//   ....[2]....
        /*0034*/ 	.word	0xffffffff


	//   ....[3]....
        /*0038*/ 	.word	0xffffffff


	//   ....[4]....
        /*003c*/ 	.word	0xffffffff


	//   ....[5]....
        /*0040*/ 	.word	0xffffffff


	//----- nvinfo : EIATTR_COOP_GROUP_INSTR_OFFSETS
	.align		4
.L_624:
        /*0044*/ 	.byte	0x04, 0x28
        /*0046*/ 	.short	(.L_626 - .L_625)


	//   ....[0]....
.L_625:
        /*0048*/ 	.word	0x00001760


	//   ....[1]....
        /*004c*/ 	.word	0x00001790


	//   ....[2]....
        /*0050*/ 	.word	0x00001800


	//   ....[3]....
        /*0054*/ 	.word	0x00001990


	//   ....[4]....
        /*0058*/ 	.word	0x00001a10


	//   ....[5]....
        /*005c*/ 	.word	0x00001b80


	//----- nvinfo : EIATTR_EXIT_INSTR_OFFSETS
	.align		4
.L_626:
        /*0060*/ 	.byte	0x04, 0x1c
        /*0062*/ 	.short	(.L_628 - .L_627)


	//   ....[0]....
.L_627:
        /*0064*/ 	.word	0x00003fa0


	//   ....[1]....
        /*0068*/ 	.word	0x00003fd0


	//   ....[2]....
        /*006c*/ 	.word	0x000044d0


	//----- nvinfo : EIATTR_CRS_STACK_SIZE
	.align		4
.L_628:
        /*0070*/ 	.byte	0x04, 0x1e
        /*0072*/ 	.short	(.L_630 - .L_629)
.L_629:
        /*0074*/ 	.word	0x00000000


	//----- nvinfo : EIATTR_CBANK_PARAM_SIZE
	.align		4
.L_630:
        /*0078*/ 	.byte	0x03, 0x19
        /*007a*/ 	.short	0x01d0


	//----- nvinfo : EIATTR_PARAM_CBANK
	.align		4
        /*007c*/ 	.byte	0x04, 0x0a
        /*007e*/ 	.short	(.L_632 - .L_631)
	.align		4
.L_631:
        /*0080*/ 	.word	index@(.nv.constant0._ZN5flash32flash_fwd_splitkv_combine_kernelI23Flash_fwd_kernel_traitsILi32ELi64ELi256ELi4ELb0ELb0EN7cutlass10bfloat16_tE19Flash_kernel_traitsILi32ELi64ELi256ELi4ES3_EELi16ELi4ELb0EEEvNS_16Flash_fwd_paramsE)
        /*0084*/ 	.short	0x0210
        /*0086*/ 	.short	0x01d0


	//----- nvinfo : EIATTR_SW_WAR
	.align		4
.L_632:
        /*0088*/ 	.byte	0x04, 0x36
        /*008a*/ 	.short	(.L_634 - .L_633)
.L_633:
        /*008c*/ 	.word	0x00000008
.L_634:


//--------------------- .nv.info._ZN5flash32flash_fwd_splitkv_combine_kernelI23Flash_fwd_kernel_traitsILi32ELi64ELi256ELi4ELb0ELb0EN7cutlass10bfloat16_tE19Flash_kernel_traitsILi32ELi64ELi256ELi4ES3_EELi16ELi3ELb0EEEvNS_16Flash_fwd_paramsE --------------------------
	.section	.nv.info._ZN5flash32flash_fwd_splitkv_combine_kernelI23Flash_fwd_kernel_traitsILi32ELi64ELi256ELi4ELb0ELb0EN7cutlass10bfloat16_tE19Flash_kernel_traitsILi32ELi64ELi256ELi4ES3_EELi16ELi3ELb0EEEvNS_16Flash_fwd_paramsE,"",@"SHT_CUDA_INFO"
	.sectionflags	@""
	.align	4


	//----- nvinfo : EIATTR_CUDA_API_VERSION
	.align		4
        /*0000*/ 	.byte	0x04, 0x37
        /*0002*/ 	.short	(.L_636 - .L_635)
.L_635:
        /*0004*/ 	.word	0x00000082


	//----- nvinfo : EIATTR_KPARAM_INFO
	.align		4
.L_636:
        /*0008*/ 	.byte	0x04, 0x17
        /*000a*/ 	.short	(.L_638 - .L_637)
.L_637:
        /*000c*/ 	.word	0x00000000
        /*0010*/ 	.short	0x0000
        /*0012*/ 	.short	0x0000
        /*0014*/ 	.byte	0x00, 0xf0, 0x41, 0x07


	//----- nvinfo : EIATTR_SPARSE_MMA_MASK
	.align		4
.L_638:
        /*0018*/ 	.byte	0x03, 0x50
        /*001a*/ 	.short	0x0000


	//----- nvinfo : EIATTR_MAXREG_COUNT
	.align		4
        /*001c*/ 	.byte	0x03, 0x1b
        /*001e*/ 	.short	0x00ff


	//----- nvinfo : EIATTR_NUM_BARRIERS
	.align		4
        /*0020*/ 	.byte	0x02, 0x4c
        /*0022*/ 	.byte	0x01
	.zero		1


	//----- nvinfo : EIATTR_MERCURY_ISA_VERSION
	.align		4
        /*0024*/ 	.byte	0x03, 0x5f
        /*0026*/ 	.short	0x0101


	//----- nvinfo : EIATTR_COOP_GROUP_MASK_REGIDS
	.align		4
        /*0028*/ 	.byte	0x04, 0x29
        /*002a*/ 	.short	(.L_640 - .L_639)


	//   ....[0]....
.L_639:
        /*002c*/ 	.word	0xffffffff


	//   ....[1]....
        /*0030*/ 	.word	0xffffffff


	//   ....[2]....
        /*0034*/ 	.word	0xffffffff


	//   ....[3]....
        /*0038*/ 	.word	0xffffffff


	//   ....[4]....
        /*003c*/ 	.word	0xffffffff


	//   ....[5]....
        /*0040*/ 	.word	0xffffffff


	//----- nvinfo : EIATTR_COOP_GROUP_INSTR_OFFSETS
	.align		4
.L_640:
        /*0044*/ 	.byte	0x04, 0x28
        /*0046*/ 	.short	(.L_642 - .L_641)


	//   ....[0]....
.L_641:
        /*0048*/ 	.word	0x00001830


	//   ....[1]....
        /*004c*/ 	.word	0x000018d0


	//   ....[2]....
        /*0050*/ 	.word	0x00001930


	//   ....[3]....
        /*0054*/ 	.word	0x00001a90


	//   ....[4]....
        /*0058*/ 	.word	0x00001b40


	//   ....[5]....
        /*005c*/ 	.word	0x00001c40


	//----- nvinfo : EIATTR_EXIT_INSTR_OFFSETS
	.align		4
.L_642:
        /*0060*/ 	.byte	0x04, 0x1c
        /*0062*/ 	.short	(.L_644 - .L_643)


	//   ....[0]....
.L_643:
        /*0064*/ 	.word	0x00003fd0


	//   ....[1]....
        /*0068*/ 	.word	0x00004000


	//   ....[2]....
        /*006c*/ 	.word	0x00004500


	//----- nvinfo : EIATTR_CRS_STACK_SIZE
	.align		4
.L_644:
        /*0070*/ 	.byte	0x04, 0x1e
        /*0072*/ 	.short	(.L_646 - .L_645)
.L_645:
        /*0074*/ 	.word	0x00000000


	//----- nvinfo : EIATTR_CBANK_PARAM_SIZE
	.align		4
.L_646:
        /*0078*/ 	.byte	0x03, 0x19
        /*007a*/ 	.short	0x01d0


	//----- nvinfo : EIATTR_PARAM_CBANK
	.align		4
        /*007c*/ 	.byte	0x04, 0x0a
        /*007e*/ 	.short	(.L_648 - .L_647)
	.align		4
.L_647:
        /*0080*/ 	.word	index@(.nv.constant0._ZN5flash32flash_fwd_splitkv_combine_kernelI23Flash_fwd_kernel_traitsILi32ELi64ELi256ELi4ELb0ELb0EN7cutlass10bfloat16_tE19Flash_kernel_traitsILi32ELi64ELi256ELi4ES3_EELi16ELi3ELb0EEEvNS_16Flash_fwd_paramsE)
        /*0084*/ 	.short	0x0210
        /*0086*/ 	.short	0x01d0


	//----- nvinfo : EIATTR_SW_WAR
	.align		4
.L_648:
        /*0088*/ 	.byte	0x04, 0x36
        /*008a*/ 	.short	(.L_650 - .L_649)
.L_649:
        /*008c*/ 	.word	0x00000008
.L_650:


//--------------------- .nv.info._ZN5flash32flash_fwd_splitkv_combine_kernelI23Flash_fwd_kernel_traitsILi32ELi64ELi256ELi4ELb0ELb0EN7cutlass10bfloat16_tE19Flash_kernel_traitsILi32ELi64ELi256ELi4ES3_EELi16ELi2ELb0EEEvNS_16Flash_fwd_paramsE --------------------------
	.section	.nv.info._ZN5flash32flash_fwd_splitkv_combine_kernelI23Flash_fwd_kernel_traitsILi32ELi64ELi256ELi4ELb0ELb0EN7cutlass10bfloat16_tE19Flash_kernel_traitsILi32ELi64ELi256ELi4ES3_EELi16ELi2ELb0EEEvNS_16Flash_fwd_paramsE,"",@"SHT_CUDA_INFO"
	.sectionflags	@""
	.align	4


	//----- nvinfo : EIATTR_CUDA_API_VERSION
	.align		4
        /*0000*/ 	.byte	0x04, 0x37
        /*0002*/ 	.short	(.L_652 - .L_651)
.L_651:
        /*0004*/ 	.word	0x00000082


	//----- nvinfo : EIATTR_KPARAM_INFO
	.align		4
.L_652:
        /*0008*/ 	.byte	0x04, 0x17
        /*000a*/ 	.short	(.L_654 - .L_653)
.L_653:
        /*000c*/ 	.word	0x00000000
        /*0010*/ 	.short	0x0000
        /*0012*/ 	.short	0x0000
        /*0014*/ 	.byte	0x00, 0xf0, 0x41, 0x07


	//----- nvinfo : EIATTR_SPARSE_MMA_MASK
	.align		4
.L_654:
        /*0018*/ 	.byte	0x03, 0x50
        /*001a*/ 	.short	0x0000


	//----- nvinfo : EIATTR_MAXREG_COUNT
	.align		4
        /*001c*/ 	.byte	0x03, 0x1b
        /*001e*/ 	.short	0x00ff


	//----- nvinfo : EIATTR_NUM_BARRIERS
	.align		4
        /*0020*/ 	.byte	0x02, 0x4c
        /*0022*/ 	.byte	0x01
	.zero		1


	//----- nvinfo : EIATTR_MERCURY_ISA_VERSION
	.align		4
        /*0024*/ 	.byte	0x03, 0x5f
        /*0026*/ 	.short	0x0101


	//----- nvinfo : EIATTR_COOP_GROUP_MASK_REGIDS
	.align		4
        /*0028*/ 	.byte	0x04, 0x29
        /*002a*/ 	.short	(.L_656 - .L_655)


	//   ....[0]....
.L_655:
        /*002c*/ 	.word	0xffffffff


	//   ....[1]....
        /*0030*/ 	.word	0xffffffff


	//   ....[2]....
        /*0034*/ 	.word	0xffffffff


	//   ....[3]....
        /*0038*/ 	.word	0xffffffff


	//----- nvinfo : EIATTR_COOP_GROUP_INSTR_OFFSETS
	.align		4
.L_656:
        /*003c*/ 	.byte	0x04, 0x28
        /*003e*/ 	.short	(.L_658 - .L_657)


	//   ....[0]....
.L_657:
        /*0040*/ 	.word	0x00001820


	//   ....[1]....
        /*0044*/ 	.word	0x000018c0


	//   ....[2]....
        /*0048*/ 	.word	0x00001a80


	//   ....[3]....
        /*004c*/ 	.word	0x00001af0


	//----- nvinfo : EIATTR_EXIT_INSTR_OFFSETS
	.align		4
.L_658:
        /*0050*/ 	.byte	0x04, 0x1c
        /*0052*/ 	.short	(.L_660 - .L_659)


	//   ....[0]....
.L_659:
        /*0054*/ 	.word	0x00003fb0


	//   ....[1]....
        /*0058*/ 	.word	0x00003fe0


	//   ....[2]....
        /*005c*/ 	.word	0x000044c0


	//----- nvinfo : EIATTR_CRS_STACK_SIZE
	.align		4
.L_660:
        /*0060*/ 	.byte	0x04, 0x1e
        /*0062*/ 	.short	(.L_662 - .L_661)
.L_661:
        /*0064*/ 	.word	0x00000000


	//----- nvinfo : EIATTR_CBANK_PARAM_SIZE
	.align		4
.L_662:
        /*0068*/ 	.byte	0x03, 0x19
        /*006a*/ 	.short	0x01d0


	//----- nvinfo : EIATTR_PARAM_CBANK
	.align		4
        /*006c*/ 	.byte	0x04, 0x0a
        /*006e*/ 	.short	(.L_664 - .L_663)
	.align		4
.L_663:
        /*0070*/ 	.word	index@(.nv.constant0._ZN5flash32flash_fwd_splitkv_combine_kernelI23Flash_fwd_kernel_traitsILi32ELi64ELi256ELi4ELb0ELb0EN7cutlass10bfloat16_tE19Flash_kernel_traitsILi32ELi64ELi256ELi4ES3_EELi16ELi2ELb0EEEvNS_16Flash_fwd_paramsE)
        /*0074*/ 	.short	0x0210
        /*0076*/ 	.short	0x01d0


	//----- nvinfo : EIATTR_SW_WAR
	.align		4
.L_664:
        /*0078*/ 	.byte	0x04, 0x36
        /*007a*/ 	.short	(.L_666 - .L_665)
.L_665:
        /*007c*/ 	.word	0x00000008
.L_666:


//--------------------- .nv.info._ZN5flash32flash_fwd_splitkv_combine_kernelI23Flash_fwd_kernel_traitsILi32ELi64ELi256ELi4ELb0ELb0EN7cutlass10bfloat16_tE19Flash_kernel_traitsILi32ELi64ELi256ELi4ES3_EELi16ELi1ELb0EEEvNS_16Flash_fwd_paramsE --------------------------
	.section	.nv.info._ZN5flash32flash_fwd_splitkv_combine_kernelI23Flash_fwd_kernel_traitsILi32ELi64ELi256ELi4ELb0ELb0EN7cutlass10bfloat16_tE19Flash_kernel_traitsILi32ELi64ELi256ELi4ES3_EELi16ELi1ELb0EEEvNS_16Flash_fwd_paramsE,"",@"SHT_CUDA_INFO"
	.sectionflags	@""
	.align	4


	//----- nvinfo : EIATTR_CUDA_API_VERSION
	.align		4
        /*0000*/ 	.byte	0x04, 0x37
        /*0002*/ 	.short	(.L_668 - .L_667)
.L_667:
        /*0004*/ 	.word	0x00000082


	//----- nvinfo : EIATTR_KPARAM_INFO
	.align		4
.L_668:
        /*0008*/ 	.byte	0x04, 0x17
        /*000a*/ 	.short	(.L_670 - .L_669)
.L_669:
        /*000c*/ 	.word	0x00000000
        /*0010*/ 	.short	0x0000
        /*0012*/ 	.short	0x0000
        /*0014*/ 	.byte	0x00, 0xf0, 0x41, 0x07


	//----- nvinfo : EIATTR_SPARSE_MMA_MASK
	.align		4
.L_670:
        /*0018*/ 	.byte	0x03, 0x50
        /*001a*/ 	.short	0x0000


	//----- nvinfo : EIATTR_MAXREG_COUNT
	.align		4
        /*001c*/ 	.byte	0x03, 0x1b
        /*001e*/ 	.short	0x00ff


	//----- nvinfo : EIATTR_NUM_BARRIERS
	.align		4
        /*0020*/ 	.byte	0x02, 0x4c
        /*0022*/ 	.byte	0x01
	.zero		1


	//----- nvinfo : EIATTR_MERCURY_ISA_VERSION
	.align		4
        /*0024*/ 	.byte	0x03, 0x5f
        /*0026*/ 	.short	0x0101


	//----- nvinfo : EIATTR_COOP_GROUP_MASK_REGIDS
	.align		4
        /*0028*/ 	.byte	0x04, 0x29
        /*002a*/ 	.short	(.L_672 - .L_671)


	//   ....[0]....
.L_671:
        /*002c*/ 	.word	0xffffffff


	//   ....[1]....
        /*0030*/ 	.word	0xffffffff


	//----- nvinfo : EIATTR_COOP_GROUP_INSTR_OFFSETS
	.align		4
.L_672:
        /*0034*/ 	.byte	0x04, 0x28
        /*0036*/ 	.short	(.L_674 - .L_673)


	//   ....[0]....
.L_673:
        /*0038*/ 	.word	0x00001910


	//   ....[1]....
        /*003c*/ 	.word	0x00001b60


	//----- nvinfo : EIATTR_EXIT_INSTR_OFFSETS
	.align		4
.L_674:
        /*0040*/ 	.byte	0x04, 0x1c
        /*0042*/ 	.short	(.L_676 - .L_675)


	//   ....[0]....
.L_675:
        /*0044*/ 	.word	0x00004040


	//   ....[1]....
        /*0048*/ 	.word	0x00004070


	//   ....[2]....
        /*004c*/ 	.word	0x00004550


	//----- nvinfo : EIATTR_CRS_STACK_SIZE
	.align		4
.L_676:
        /*0050*/ 	.byte	0x04, 0x1e
        /*0052*/ 	.short	(.L_678 - .L_677)
.L_677:
        /*0054*/ 	.word	0x00000000


	//----- nvinfo : EIATTR_CBANK_PARAM_SIZE
	.align		4
.L_678:
        /*0058*/ 	.byte	0x03, 0x19
        /*005a*/ 	.short	0x01d0


	//----- nvinfo : EIATTR_PARAM_CBANK
	.align		4
        /*005c*/ 	.byte	0x04, 0x0a
        /*005e*/ 	.short	(.L_680 - .L_679)
	.align		4
.L_679:
        /*0060*/ 	.word	index@(.nv.constant0._ZN5flash32flash_fwd_splitkv_combine_kernelI23Flash_fwd_kernel_traitsILi32ELi64ELi256ELi4ELb0ELb0EN7cutlass10bfloat16_tE19Flash_kernel_traitsILi32ELi64ELi256ELi4ES3_EELi16ELi1ELb0EEEvNS_16Flash_fwd_paramsE)
        /*0064*/ 	.short	0x0210
        /*0066*/ 	.short	0x01d0


	//----- nvinfo : EIATTR_SW_WAR
	.align		4
.L_680:
        /*0068*/ 	.byte	0x04, 0x36
        /*006a*/ 	.short	(.L_682 - .L_681)
.L_681:
        /*006c*/ 	.word	0x00000008
.L_682:


//--------------------- .nv.info._ZN5flash32flash_fwd_splitkv_combine_kernelI23Flash_fwd_kernel_traitsILi32ELi64ELi256ELi4ELb0ELb0EN7cutlass10bfloat16_tE19Flash_kernel_traitsILi32ELi64ELi256ELi4ES3_EELi16ELi7ELb1EEEvNS_16Flash_fwd_paramsE --------------------------
	.section	.nv.info._ZN5flash32flash_fwd_splitkv_combine_kernelI23Flash_fwd_kernel_traitsILi32ELi64ELi256ELi4ELb0ELb0EN7cutlass10bfloat16_tE19Flash_kernel_traitsILi32ELi64ELi256ELi4ES3_EELi16ELi7ELb1EEEvNS_16Flash_fwd_paramsE,"",@"SHT_CUDA_INFO"
	.sectionflags	@""
	.align	4


	//----- nvinfo : EIATTR_CUDA_API_VERSION
	.align		4
        /*0000*/ 	.byte	0x04, 0x37
        /*0002*/ 	.short	(.L_684 - .L_683)
.L_683:
        /*0004*/ 	.word	0x00000082


	//----- nvinfo : EIATTR_KPARAM_INFO
	.align		4
.L_684:
        /*0008*/ 	.byte	0x04, 0x17
        /*000a*/ 	.short	(.L_686 - .L_685)
.L_685:
        /*000c*/ 	.word	0x00000000
        /*0010*/ 	.short	0x0000
        /*0012*/ 	.short	0x0000
        /*0014*/ 	.byte	0x00, 0xf0, 0x41, 0x07


	//----- nvinfo : EIATTR_SPARSE_MMA_MASK
	.align		4
.L_686:
        /*0018*/ 	.byte	0x03, 0x50
        /*001a*/ 	.short	0x0000


	//----- nvinfo : EIATTR_MAXREG_COUNT
	.align		4
        /*001c*/ 	.byte	0x03, 0x1b
        /*001e*/ 	.short	0x00ff


	//----- nvinfo : EIATTR_NUM_BARRIERS
	.align		4
        /*0020*/ 	.byte	0x02, 0x4c
        /*0022*/ 	.byte	0x01
	.zero		1


	//----- nvinfo : EIATTR_MERCURY_ISA_VERSION
	.align		4
        /*0024*/ 	.byte	0x03, 0x5f
        /*0026*/ 	.short	0x0101


	//----- nvinfo : EIATTR_COOP_GROUP_MASK_REGIDS
	.align		4
        /*0028*/ 	.byte	0x04, 0x29
        /*002a*/ 	.short	(.L_688 - .L_687)


	//   ....[0]....
.L_687:
        /*002c*/ 	.word	0xffffffff


	//   ....[1]....
        /*0030*/ 	.word	0xffffffff


	//   ....[2]....
        /*0034*/ 	.word	0xffffffff


	//   ....[3]....
        /*0038*/ 	.word	0xffffffff


	//   ....[4]....
        /*003c*/ 	.word	0xffffffff


	//   ....[5]....
        /*0040*/ 	.word	0xffffffff


	//----- nvinfo : EIATTR_COOP_GROUP_INSTR_OFFSETS
	.align		4
.L_688:
        /*0044*/ 	.byte	0x04, 0x28
        /*0046*/ 	.short	(.L_690 - .L_689)


	//   ....[0]....
.L_689:
        /*0048*/ 	.word	0x00002a50


	//   ....[1]....
        /*004c*/ 	.word	0x00002a70


	//   ....[2]....
        /*0050*/ 	.word	0x00002aa0


	//   ....[3]....
        /*0054*/ 	.word	0x00002f60


	//   ....[4]....
        /*0058*/ 	.word	0x00003010


	//   ....[5]....
        /*005c*/ 	.word	0x000030e0


	//----- nvinfo : EIATTR_EXIT_INSTR_OFFSETS
	.align		4
.L_690:
        /*0060*/ 	.byte	0x04, 0x1c
        /*0062*/ 	.short	(.L_692 - .L_691)


	//   ....[0]....
.L_691:
        /*0064*/ 	.word	0x00005df0


	//   ....[1]....
        /*0068*/ 	.word	0x000062e0


	//----- nvinfo : EIATTR_CRS_STACK_SIZE
	.align		4
.L_692:
        /*006c*/ 	.byte	0x04, 0x1e
        /*006e*/ 	.short	(.L_694 - .L_693)
.L_693:
        /*0070*/ 	.word	0x00000000


	//----- nvinfo : EIATTR_CBANK_PARAM_SIZE
	.align		4
.L_694:
        /*0074*/ 	.byte	0x03, 0x19
        /*0076*/ 	.short	0x01d0


	//----- nvinfo : EIATTR_PARAM_CBANK
	.align		4
        /*0078*/ 	.byte	0x04, 0x0a
        /*007a*/ 	.short	(.L_696 - .L_695)
	.align		4
.L_695:
        /*007c*/ 	.word	index@(.nv.constant0._ZN5flash32flash_fwd_splitkv_combine_kernelI23Flash_fwd_kernel_traitsILi32ELi64ELi256ELi4ELb0ELb0EN7cutlass10bfloat16_tE19Flash_kernel_traitsILi32ELi64ELi256ELi4ES3_EELi16ELi7ELb1EEEvNS_16Flash_fwd_paramsE)
        /*0080*/ 	.short	0x0210
        /*0082*/ 	.short	0x01d0


	//----- nvinfo : EIATTR_SW_WAR
	.align		4
.L_696:
        /*0084*/ 	.byte	0x04, 0x36
        /*0086*/ 	.short	(.L_698 - .L_697)
.L_697:
        /*0088*/ 	.word	0x00000008
.L_698:


//--------------------- .nv.info._ZN5flash32flash_fwd_splitkv_combine_kernelI23Flash_fwd_kernel_traitsILi32ELi64ELi256ELi4ELb0ELb0EN7cutlass10bfloat16_tE19Flash_kernel_traitsILi32ELi64ELi256ELi4ES3_EELi16ELi6ELb1EEEvNS_16Flash_fwd_paramsE --------------------------
	.section	.nv.info._ZN5flash32flash_fwd_splitkv_combine_kernelI23Flash_fwd_kernel_traitsILi32ELi64ELi256ELi4ELb0ELb0EN7cutlass10bfloat16_tE19Flash_kernel_traitsILi32ELi64ELi256ELi4ES3_EELi16ELi6ELb1EEEvNS_16Flash_fwd_paramsE,"",@"SHT_CUDA_INFO"
	.sectionflags	@""
	.align	4


	//----- nvinfo : EIATTR_CUDA_API_VERSION
	.align		4
        /*0000*/ 	.byte	0x04, 0x37
        /*0002*/ 	.short	(.L_700 - .L_699)
.L_699:
        /*0004*/ 	.word	0x00000082


	//----- nvinfo : EIATTR_KPARAM_INFO
	.align		4
.L_700:
        /*0008*/ 	.byte	0x04, 0x17
        /*000a*/ 	.short	(.L_702 - .L_701)
.L_701:
        /*000c*/ 	.word	0x00000000
        /*0010*/ 	.short	0x0000
        /*0012*/ 	.short	0x0000
        /*0014*/ 	.byte	0x00, 0xf0, 0x41, 0x07


	//----- nvinfo : EIATTR_SPARSE_MMA_MASK
	.align		4
.L_702:
        /*0018*/ 	.byte	0x03, 0x50
        /*001a*/ 	.short	0x0000


	//----- nvinfo : EIATTR_MAXREG_COUNT
	.align		4
        /*001c*/ 	.byte	0x03, 0x1b
        /*001e*/ 	.short	0x00ff


	//----- nvinfo : EIATTR_NUM_BARRIERS
	.align		4
        /*0020*/ 	.byte	0x02, 0x4c
        /*0022*/ 	.byte	0x01
	.zero		1


	//----- nvinfo : EIATTR_MERCURY_ISA_VERSION
	.align		4
        /*0024*/ 	.byte	0x03, 0x5f
        /*0026*/ 	.short	0x0101


	//----- nvinfo : EIATTR_COOP_GROUP_MASK_REGIDS
	.align		4
        /*0028*/ 	.byte	0x04, 0x29
        /*002a*/ 	.short	(.L_704 - .L_703)


	//   ....[0]....
.L_703:
        /*002c*/ 	.word	0xffffffff


	//   ....[1]....
        /*0030*/ 	.word	0xffffffff


	//   ....[2]....
        /*0034*/ 	.word	0xffffffff


	//   ....[3]....
        /*0038*/ 	.word	0xffffffff


	//   ....[4]....
        /*003c*/ 	.word	0xffffffff


	//   ....[5]....
        /*0040*/ 	.word	0xffffffff


	//----- nvinfo : EIATTR_COOP_GROUP_INSTR_OFFSETS
	.align		4
.L_704:
        /*0044*/ 	.byte	0x04, 0x28
        /*0046*/ 	.short	(.L_706 - .L_705)


	//   ....[0]....
.L_705:
        /*0048*/ 	.word	0x000020f0


	//   ....[1]....
        /*004c*/ 	.word	0x00002110


	//   ....[2]....
        /*0050*/ 	.word	0x00002140


	//   ....[3]....
        /*0054*/ 	.word	0x00002410


	//   ....[4]....
        /*0058*/ 	.word	0x000024b0


	//   ....[5]....
        /*005c*/ 	.word	0x00002560


	//----- nvinfo : EIATTR_EXIT_INSTR_OFFSETS
	.align		4
.L_706:
        /*0060*/ 	.byte	0x04, 0x1c
        /*0062*/ 	.short	(.L_708 - .L_707)


	//   ....[0]....
.L_707:
        /*0064*/ 	.word	0x00004f70


	//   ....[1]....
        /*0068*/ 	.word	0x00005460


	//----- nvinfo : EIATTR_CRS_STACK_SIZE
	.align		4
.L_708:
        /*006c*/ 	.byte	0x04, 0x1e
        /*006e*/ 	.short	(.L_710 - .L_709)
.L_709:
        /*0070*/ 	.word	0x00000000


	//----- nvinfo : EIATTR_CBANK_PARAM_SIZE
	.align		4
.L_710:
        /*0074*/ 	.byte	0x03, 0x19
        /*0076*/ 	.short	0x01d0


	//----- nvinfo : EIATTR_PARAM_CBANK
	.align		4
        /*0078*/ 	.byte	0x04, 0x0a
        /*007a*/ 	.short	(.L_712 - .L_711)
	.align		4
.L_711:
        /*007c*/ 	.word	index@(.nv.constant0._ZN5flash32flash_fwd_splitkv_combine_kernelI23Flash_fwd_kernel_traitsILi32ELi64ELi256ELi4ELb0ELb0EN7cutlass10bfloat16_tE19Flash_kernel_traitsILi32ELi64ELi256ELi4ES3_EELi16ELi6ELb1EEEvNS_16Flash_fwd_paramsE)
        /*0080*/ 	.short	0x0210
        /*0082*/ 	.short	0x01d0


	//----- nvinfo : EIATTR_SW_WAR
	.align		4
.L_712:
        /*0084*/ 	.byte	0x04, 0x36
        /*0086*/ 	.short	(.L_714 - .L_713)
.L_713:
        /*0088*/ 	.word	0x00000008
.L_714:


//--------------------- .nv.info._ZN5flash32flash_fwd_splitkv_combine_kernelI23Flash_fwd_kernel_traitsILi32ELi64ELi256ELi4ELb0ELb0EN7cutlass10bfloat16_tE19Flash_kernel_traitsILi32ELi64ELi256ELi4ES3_EELi16ELi5ELb1EEEvNS_16Flash_fwd_paramsE --------------------------
	.section	.nv.info._ZN5flash32flash_fwd_splitkv_combine_kernelI23Flash_fwd_kernel_traitsILi32ELi64ELi256ELi4ELb0ELb0EN7cutlass10bfloat16_tE19Flash_kernel_traitsILi32ELi64ELi256ELi4ES3_EELi16ELi5ELb1EEEvNS_16Flash_fwd_paramsE,"",@"SHT_CUDA_INFO"
	.sectionflags	@""
	.align	4


	//----- nvinfo : EIATTR_CUDA_API_VERSION
	.align		4
        /*0000*/ 	.byte	0x04, 0x37
        /*0002*/ 	.short	(.L_716 - .L_715)
.L_715:
        /*0004*/ 	.word	0x00000082


	//----- nvinfo : EIATTR_KPARAM_INFO
	.align		4
.L_716:
        /*0008*/ 	.byte	0x04, 0x17
        /*000a*/ 	.short	(.L_718 - .L_717)
.L_717:
        /*000c*/ 	.word	0x00000000
        /*0010*/ 	.short	0x0000
        /*0012*/ 	.short	0x0000
        /*0014*/ 	.byte	0x00, 0xf0, 0x41, 0x07


	//----- nvinfo : EIATTR_SPARSE_MMA_MASK
	.align		4
.L_718:
        /*0018*/ 	.byte	0x03, 0x50
        /*001a*/ 	.short	0x0000


	//----- nvinfo : EIATTR_MAXREG_COUNT
	.align		4
        /*001c*/ 	.byte	0x03, 0x1b
        /*001e*/ 	.short	0x00ff


	//----- nvinfo : EIATTR_NUM_BARRIERS
	.align		4
        /*0020*/ 	.byte	0x02, 0x4c
        /*0022*/ 	.byte	0x01
	.zero		1


	//----- nvinfo : EIATTR_MERCURY_ISA_VERSION
	.align		4
        /*0024*/ 	.byte	0x03, 0x5f
        /*0026*/ 	.short	0x0101


	//----- nvinfo : EIATTR_COOP_GROUP_MASK_REGIDS
	.align		4
        /*0028*/ 	.byte	0x04, 0x29
        /*002a*/ 	.short	(.L_720 - .L_719)


	//   ....[0]....
.L_719:
        /*002c*/ 	.word	0xffffffff


	//   ....[1]....
        /*0030*/ 	.word	0xffffffff


	//   ....[2]....
        /*0034*/ 	.word	0xffffffff


	//   ....[3]....
        /*0038*/ 	.word	0xffffffff


	//   ....[4]....
        /*003c*/ 	.word	0xffffffff


	//   ....[5]....
        /*0040*/ 	.word	0xffffffff


	//----- nvinfo : EIATTR_COOP_GROUP_INSTR_OFFSETS
	.align		4
.L_720:
        /*0044*/ 	.byte	0x04, 0x28
        /*0046*/ 	.short	(.L_722 - .L_721)


	//   ....[0]....
.L_721:
        /*0048*/ 	.word	0x00001bf0


	//   ....[1]....
        /*004c*/ 	.word	0x00001c20


	//   ....[2]....
        /*0050*/ 	.word	0x00001c50


	//   ....[3]....
        /*0054*/ 	.word	0x00001e20


	//   ....[4]....
        /*0058*/ 	.word	0x00001ee0


	//   ....[5]....
        /*005c*/ 	.word	0x00002000


	//----- nvinfo : EIATTR_EXIT_INSTR_OFFSETS
	.align		4
.L_722:
        /*0060*/ 	.byte	0x04, 0x1c
        /*0062*/ 	.short	(.L_724 - .L_723)


	//   ....[0]....
.L_723:
        /*0064*/ 	.word	0x00004710


	//   ....[1]....
        /*0068*/ 	.word	0x00004c10


	//----- nvinfo : EIATTR_CRS_STACK_SIZE
	.align		4
.L_724:
        /*006c*/ 	.byte	0x04, 0x1e
        /*006e*/ 	.short	(.L_726 - .L_725)
.L_725:
        /*0070*/ 	.word	0x00000000


	//----- nvinfo : EIATTR_CBANK_PARAM_SIZE
	.align		4
.L_726:
        /*0074*/ 	.byte	0x03, 0x19
        /*0076*/ 	.short	0x01d0


	//----- nvinfo : EIATTR_PARAM_CBANK
	.align		4
        /*0078*/ 	.byte	0x04, 0x0a
        /*007a*/ 	.short	(.L_728 - .L_727)
	.align		4
.L_727:
        /*007c*/ 	.word	index@(.nv.constant0._ZN5flash32flash_fwd_splitkv_combine_kernelI23Flash_fwd_kernel_traitsILi32ELi64ELi256ELi4ELb0ELb0EN7cutlass10bfloat16_tE19Flash_kernel_traitsILi32ELi64ELi256ELi4ES3_EELi16ELi5ELb1EEEvNS_16Flash_fwd_paramsE)
        /*0080*/ 	.short	0x0210
        /*0082*/ 	.short	0x01d0


	//----- nvinfo : EIATTR_SW_WAR
	.align		4
.L_728:
        /*0084*/ 	.byte	0x04, 0x36
        /*0086*/ 	.short	(.L_730 - .L_729)
.L_729:
        /*0088*/ 	.word	0x00000008
.L_730:


//--------------------- .nv.info._ZN5flash32flash_fwd_splitkv_combine_kernelI23Flash_fwd_kernel_traitsILi32ELi64ELi256ELi4ELb0ELb0EN7cutlass10bfloat16_tE19Flash_kernel_traitsILi32ELi64ELi256ELi4ES3_EELi16ELi4ELb1EEEvNS_16Flash_fwd_paramsE --------------------------
	.section	.nv.info._ZN5flash32flash_fwd_splitkv_combine_kernelI23Flash_fwd_kernel_traitsILi32ELi64ELi256ELi4ELb0ELb0EN7cutlass10bfloat16_tE19Flash_kernel_traitsILi32ELi64ELi256ELi4ES3_EELi16ELi4ELb1EEEvNS_16Flash_fwd_paramsE,"",@"SHT_CUDA_INFO"
	.sectionflags	@""
	.align	4


	//----- nvinfo : EIATTR_CUDA_API_VERSION
	.align		4
        /*0000*/ 	.byte	0x04, 0x37
        /*0002*/ 	.short	(.L_732 - .L_731)
.L_731:
        /*0004*/ 	.word	0x00000082


	//----- nvinfo : EIATTR_KPARAM_INFO
	.align		4
.L_732:
        /*0008*/ 	.byte	0x04, 0x17
        /*000a*/ 	.short	(.L_734 - .L_733)
.L_733:
        /*000c*/ 	.word	0x00000000
        /*0010*/ 	.short	0x0000
        /*0012*/ 	.short	0x0000
        /*0014*/ 	.byte	0x00, 0xf0, 0x41, 0x07


	//----- nvinfo : EIATTR_SPARSE_MMA_MASK
	.align		4
.L_734:
        /*0018*/ 	.byte	0x03, 0x50
        /*001a*/ 	.short	0x0000


	//----- nvinfo : EIATTR_MAXREG_COUNT
	.align		4
        /*001c*/ 	.byte	0x03, 0x1b
        /*001e*/ 	.short	0x00ff


	//----- nvinfo : EIATTR_NUM_BARRIERS
	.align		4
        /*0020*/ 	.byte	0x02, 0x4c
        /*0022*/ 	.byte	0x01
	.zero		1


	//----- nvinfo : EIATTR_MERCURY_ISA_VERSION
	.align		4
        /*0024*/ 	.byte	0x03, 0x5f
        /*0026*/ 	.short	0x0101


	//----- nvinfo : EIATTR_COOP_GROUP_MASK_REGIDS
	.align		4
        /*0028*/ 	.byte	0x04, 0x29
        /*002a*/ 	.short	(.L_736 - .L_735)


	//   ....[0]....
.L_735:
        /*002c*/ 	.word	0xffffffff


	//   ....[1]....
        /*0030*/ 	.word	0xffffffff


	//   ....[2]....
        /*0034*/ 	.word	0xffffffff


	//   ....[3]....
        /*0038*/ 	.word	0xffffffff


	//   ....[4]....
        /*003c*/ 	.word	0xffffffff


	//   ....[5]....
        /*0040*/ 	.word	0xffffffff


	//----- nvinfo : EIATTR_COOP_GROUP_INSTR_OFFSETS
	.align		4
.L_736:
        /*0044*/ 	.byte	0x04, 0x28
        /*0046*/ 	.short	(.L_738 - .L_737)


	//   ....[0]....
.L_737:
        /*0048*/ 	.word	0x00001760


	//   ....[1]....
        /*004c*/ 	.word	0x00001790


	//   ....[2]....
        /*0050*/ 	.word	0x00001800


	//   ....[3]....
        /*0054*/ 	.word	0x00001990


	//   ....[4]....
        /*0058*/ 	.word	0x00001a10


	//   ....[5]....
        /*005c*/ 	.word	0x00001b80


	//----- nvinfo : EIATTR_EXIT_INSTR_OFFSETS
	.align		4
.L_738:
        /*0060*/ 	.byte	0x04, 0x1c
        /*0062*/ 	.short	(.L_740 - .L_739)


	//   ....[0]....
.L_739:
        /*0064*/ 	.word	0x00004360


	//   ....[1]....
        /*0068*/ 	.word	0x00004860


	//----- nvinfo : EIATTR_CRS_STACK_SIZE
	.align		4
.L_740:
        /*006c*/ 	.byte	0x04, 0x1e
        /*006e*/ 	.short	(.L_742 - .L_741)
.L_741:
        /*0070*/ 	.word	0x00000000


	//----- nvinfo : EIATTR_CBANK_PARAM_SIZE
	.align		4
.L_742:
        /*0074*/ 	.byte	0x03, 0x19
        /*0076*/ 	.short	0x01d0


	//----- nvinfo : EIATTR_PARAM_CBANK
	.align		4
        /*0078*/ 	.byte	0x04, 0x0a
        /*007a*/ 	.short	(.L_744 - .L_743)
	.align		4
.L_743:
        /*007c*/ 	.word	index@(.nv.constant0._ZN5flash32flash_fwd_splitkv_combine_kernelI23Flash_fwd_kernel_traitsILi32ELi64ELi256ELi4ELb0ELb0EN7cutlass10bfloat16_tE19Flash_kernel_traitsILi32ELi64ELi256ELi4ES3_EELi16ELi4ELb1EEEvNS_16Flash_fwd_paramsE)
        /*0080*/ 	.short	0x0210
        /*0082*/ 	.short	0x01d0


	//----- nvinfo : EIATTR_SW_WAR
	.align		4
.L_744:
        /*0084*/ 	.byte	0x04, 0x36
        /*0086*/ 	.short	(.L_746 - .L_745)
.L_745:
        /*0088*/ 	.word	0x00000008
.L_746:


//--------------------- .nv.info._ZN5flash32flash_fwd_splitkv_combine_kernelI23Flash_fwd_kernel_traitsILi32ELi64ELi256ELi4ELb0ELb0EN7cutlass10bfloat16_tE19Flash_kernel_traitsILi32ELi64ELi256ELi4ES3_EELi16ELi3ELb1EEEvNS_16Flash_fwd_paramsE --------------------------
	.section	.nv.info._ZN5flash32flash_fwd_splitkv_combine_kernelI23Flash_fwd_kernel_traitsILi32ELi64ELi256ELi4ELb0ELb0EN7cutlass10bfloat16_tE19Flash_kernel_traitsILi32ELi64ELi256ELi4ES3_EELi16ELi3ELb1EEEvNS_16Flash_fwd_paramsE,"",@"SHT_CUDA_INFO"
	.sectionflags	@""
	.align	4


	//----- nvinfo : EIATTR_CUDA_API_VERSION
	.align		4
        /*0000*/ 	.byte	0x04, 0x37
        /*0002*/ 	.short	(.L_748 - .L_747)
.L_747:
        /*0004*/ 	.word	0x00000082


	//----- nvinfo : EIATTR_KPARAM_INFO
	.align		4
.L_748:
        /*0008*/ 	.byte	0x04, 0x17
        /*000a*/ 	.short	(.L_750 - .L_749)
.L_749:
        /*000c*/ 	.word	0x00000000
        /*0010*/ 	.short	0x0000
        /*0012*/ 	.short	0x0000
        /*0014*/ 	.byte	0x00, 0xf0, 0x41, 0x07


	//----- nvinfo : EIATTR_SPARSE_MMA_MASK
	.align		4
.L_750:
        /*0018*/ 	.byte	0x03, 0x50
        /*001a*/ 	.short	0x0000


	//----- nvinfo : EIATTR_MAXREG_COUNT
	.align		4
        /*001c*/ 	.byte	0x03, 0x1b
        /*001e*/ 	.short	0x00ff


	//----- nvinfo : EIATTR_NUM_BARRIERS
	.align		4
        /*0020*/ 	.byte	0x02, 0x4c
        /*0022*/ 	.byte	0x01
	.zero		1


	//----- nvinfo : EIATTR_MERCURY_ISA_VERSION
	.align		4
        /*0024*/ 	.byte	0x03, 0x5f
        /*0026*/ 	.short	0x0101


	//----- nvinfo : EIATTR_COOP_GROUP_MASK_REGIDS
	.align		4
        /*0028*/ 	.byte	0x04, 0x29
        /*002a*/ 	.short	(.L_752 - .L_751)


	//   ....[0]....
.L_751:
        /*002c*/ 	.word	0xffffffff


	//   ....[1]....
        /*0030*/ 	.word	0xffffffff


	//   ....[2]....
        /*0034*/ 	.word	0xffffffff


	//   ....[3]....
        /*0038*/ 	.word	0xffffffff


	//   ....[4]....
        /*003c*/ 	.word	0xffffffff


	//   ....[5]....
        /*0040*/ 	.word	0xffffffff


	//----- nvinfo : EIATTR_COOP_GROUP_INSTR_OFFSETS
	.align		4
.L_752:
        /*0044*/ 	.byte	0x04, 0x28
        /*0046*/ 	.short	(.L_754 - .L_753)


	//   ....[0]....
.L_753:
        /*0048*/ 	.word	0x00001830


	//   ....[1]....
        /*004c*/ 	.word	0x000018d0


	//   ....[2]....
        /*0050*/ 	.word	0x00001930


	//   ....[3]....
        /*0054*/ 	.word	0x00001a90


	//   ....[4]....
        /*0058*/ 	.word	0x00001b40


	//   ....[5]....
        /*005c*/ 	.word	0x00001c40


	//----- nvinfo : EIATTR_EXIT_INSTR_OFFSETS
	.align		4
.L_754:
        /*0060*/ 	.byte	0x04, 0x1c
        /*0062*/ 	.short	(.L_756 - .L_755)


	//   ....[0]....
.L_755:
        /*0064*/ 	.word	0x00004390


	//   ....[1]....
        /*0068*/ 	.word	0x00004890


	//----- nvinfo : EIATTR_CRS_STACK_SIZE
	.align		4
.L_756:
        /*006c*/ 	.byte	0x04, 0x1e
        /*006e*/ 	.short	(.L_758 - .L_757)
.L_757:
        /*0070*/ 	.word	0x00000000


	//----- nvinfo : EIATTR_CBANK_PARAM_SIZE
	.align		4
.L_758:
        /*0074*/ 	.byte	0x03, 0x19
        /*0076*/ 	.short	0x01d0


	//----- nvinfo : EIATTR_PARAM_CBANK
	.align		4
        /*0078*/ 	.byte	0x04, 0x0a
        /*007a*/ 	.short	(.L_760 - .L_759)
	.align		4
.L_759:
        /*007c*/ 	.word	index@(.nv.constant0._ZN5flash32flash_fwd_splitkv_combine_kernelI23Flash_fwd_kernel_traitsILi32ELi64ELi256ELi4ELb0ELb0EN7cutlass10bfloat16_tE19Flash_kernel_traitsILi32ELi64ELi256ELi4ES3_EELi16ELi3ELb1EEEvNS_16Flash_fwd_paramsE)
        /*0080*/ 	.short	0x0210
        /*0082*/ 	.short	0x01d0


	//----- nvinfo : EIATTR_SW_WAR
	.align		4
.L_760:
        /*0084*/ 	.byte	0x04, 0x36
        /*0086*/ 	.short	(.L_762 - .L_761)
.L_761:
        /*0088*/ 	.word	0x00000008
.L_762:


//--------------------- .nv.info._ZN5flash32flash_fwd_splitkv_combine_kernelI23Flash_fwd_kernel_traitsILi32ELi64ELi256ELi4ELb0ELb0EN7cutlass10bfloat16_tE19Flash_kernel_traitsILi32ELi64ELi256ELi4ES3_EELi16ELi2ELb1EEEvNS_16Flash_fwd_paramsE --------------------------
	.section	.nv.info._ZN5flash32flash_fwd_splitkv_combine_kernelI23Flash_fwd_kernel_traitsILi32ELi64ELi256ELi4ELb0ELb0EN7cutlass10bfloat16_tE19Flash_kernel_traitsILi32ELi64ELi256ELi4ES3_EELi16ELi2ELb1EEEvNS_16Flash_fwd_paramsE,"",@"SHT_CUDA_INFO"
	.sectionflags	@""
	.align	4


	//----- nvinfo : EIATTR_CUDA_API_VERSION
	.align		4
        /*0000*/ 	.byte	0x04, 0x37
        /*0002*/ 	.short	(.L_764 - .L_763)
.L_763:
        /*0004*/ 	.word	0x00000082


	//----- nvinfo : EIATTR_KPARAM_INFO
	.align		4
.L_764:
        /*0008*/ 	.byte	0x04, 0x17
        /*000a*/ 	.short	(.L_766 - .L_765)
.L_765:
        /*000c*/ 	.word	0x00000000
        /*0010*/ 	.short	0x0000
        /*0012*/ 	.short	0x0000
        /*0014*/ 	.byte	0x00, 0xf0, 0x41, 0x07


	//----- nvinfo : EIATTR_SPARSE_MMA_MASK
	.align		4
.L_766:
        /*0018*/ 	.byte	0x03, 0x50
        /*001a*/ 	.short	0x0000


	//----- nvinfo : EIATTR_MAXREG_COUNT
	.align		4
        /*001c*/ 	.byte	0x03, 0x1b
        /*001e*/ 	.short	0x00ff


	//----- nvinfo : EIATTR_NUM_BARRIERS
	.align		4
        /*0020*/ 	.byte	0x02, 0x4c
        /*0022*/ 	.byte	0x01
	.zero		1


	//----- nvinfo : EIATTR_MERCURY_ISA_VERSION
	.align		4
        /*0024*/ 	.byte	0x03, 0x5f
        /*0026*/ 	.short	0x0101


	//----- nvinfo : EIATTR_COOP_GROUP_MASK_REGIDS
	.align		4
        /*0028*/ 	.byte	0x04, 0x29
        /*002a*/ 	.short	(.L_768 - .L_767)


	//   ....[0]....
.L_767:
        /*002c*/ 	.word	0xffffffff


	//   ....[1]....
        /*0030*/ 	.word	0xffffffff


	//   ....[2]....
        /*0034*/ 	.word	0xffffffff


	//   ....[3]....
        /*0038*/ 	.word	0xffffffff


	//----- nvinfo : EIATTR_COOP_GROUP_INSTR_OFFSETS
	.align		4
.L_768:
        /*003c*/ 	.byte	0x04, 0x28
        /*003e*/ 	.short	(.L_770 - .L_769)


	//   ....[0]....
.L_769:
        /*0040*/ 	.word	0x000017f0


	//   ....[1]....
        /*0044*/ 	.word	0x00001890


	//   ....[2]....
        /*0048*/ 	.word	0x00001a50


	//   ....[3]....
        /*004c*/ 	.word	0x00001ad0


	//----- nvinfo : EIATTR_EXIT_INSTR_OFFSETS
	.align		4
.L_770:
        /*0050*/ 	.byte	0x04, 0x1c
        /*0052*/ 	.short	(.L_772 - .L_771)


	//   ....[0]....
.L_771:
        /*0054*/ 	.word	0x00004340


	//   ....[1]....
        /*0058*/ 	.word	0x00004820


	//----- nvinfo : EIATTR_CRS_STACK_SIZE
	.align		4
.L_772:
        /*005c*/ 	.byte	0x04, 0x1e
        /*005e*/ 	.short	(.L_774 - .L_773)
.L_773:
        /*0060*/ 	.word	0x00000000


	//----- nvinfo : EIATTR_CBANK_PARAM_SIZE
	.align		4
.L_774:
        /*0064*/ 	.byte	0x03, 0x19
        /*0066*/ 	.short	0x01d0


	//----- nvinfo : EIATTR_PARAM_CBANK
	.align		4
        /*0068*/ 	.byte	0x04, 0x0a
        /*006a*/ 	.short	(.L_776 - .L_775)
	.align		4
.L_775:
        /*006c*/ 	.word	index@(.nv.constant0._ZN5flash32flash_fwd_splitkv_combine_kernelI23Flash_fwd_kernel_traitsILi32ELi64ELi256ELi4ELb0ELb0EN7cutlass10bfloat16_tE19Flash_kernel_traitsILi32ELi64ELi256ELi4ES3_EELi16ELi2ELb1EEEvNS_16Flash_fwd_paramsE)
        /*0070*/ 	.short	0x0210
        /*0072*/ 	.short	0x01d0


	//----- nvinfo : EIATTR_SW_WAR
	.align		4
.L_776:
        /*0074*/ 	.byte	0x04, 0x36
        /*0076*/ 	.short	(.L_778 - .L_777)
.L_777:
        /*0078*/ 	.word	0x00000008
.L_778:


//--------------------- .nv.info._ZN5flash32flash_fwd_splitkv_combine_kernelI23Flash_fwd_kernel_traitsILi32ELi64ELi256ELi4ELb0ELb0EN7cutlass10bfloat16_tE19Flash_kernel_traitsILi32ELi64ELi256ELi4ES3_EELi16ELi1ELb1EEEvNS_16Flash_fwd_paramsE --------------------------
	.section	.nv.info._ZN5flash32flash_fwd_splitkv_combine_kernelI23Flash_fwd_kernel_traitsILi32ELi64ELi256ELi4ELb0ELb0EN7cutlass10bfloat16_tE19Flash_kernel_traitsILi32ELi64ELi256ELi4ES3_EELi16ELi1ELb1EEEvNS_16Flash_fwd_paramsE,"",@"SHT_CUDA_INFO"
	.sectionflags	@""
	.align	4


	//----- nvinfo : EIATTR_CUDA_API_VERSION
	.align		4
        /*0000*/ 	.byte	0x04, 0x37
        /*0002*/ 	.short	(.L_780 - .L_779)
.L_779:
        /*0004*/ 	.word	0x00000082


	//----- nvinfo : EIATTR_KPARAM_INFO
	.align		4
.L_780:
        /*0008*/ 	.byte	0x04, 0x17
        /*000a*/ 	.short	(.L_782 - .L_781)
.L_781:
        /*000c*/ 	.word	0x00000000
        /*0010*/ 	.short	0x0000
        /*0012*/ 	.short	0x0000
        /*0014*/ 	.byte	0x00, 0xf0, 0x41, 0x07


	//----- nvinfo : EIATTR_SPARSE_MMA_MASK
	.align		4
.L_782:
        /*0018*/ 	.byte	0x03, 0x50
        /*001a*/ 	.short	0x0000


	//----- nvinfo : EIATTR_MAXREG_COUNT
	.align		4
        /*001c*/ 	.byte	0x03, 0x1b
        /*001e*/ 	.short	0x00ff


	//----- nvinfo : EIATTR_NUM_BARRIERS
	.align		4
        /*0020*/ 	.byte	0x02, 0x4c
        /*0022*/ 	.byte	0x01
	.zero		1


	//----- nvinfo : EIATTR_MERCURY_ISA_VERSION
	.align		4
        /*0024*/ 	.byte	0x03, 0x5f
        /*0026*/ 	.short	0x0101


	//----- nvinfo : EIATTR_COOP_GROUP_MASK_REGIDS
	.align		4
        /*0028*/ 	.byte	0x04, 0x29
        /*002a*/ 	.short	(.L_784 - .L_783)


	//   ....[0]....
.L_783:
        /*002c*/ 	.word	0xffffffff


	//   ....[1]....
        /*0030*/ 	.word	0xffffffff


	//----- nvinfo : EIATTR_COOP_GROUP_INSTR_OFFSETS
	.align		4
.L_784:
        /*0034*/ 	.byte	0x04, 0x28
        /*0036*/ 	.short	(.L_786 - .L_785)


	//   ....[0]....
.L_785:
        /*0038*/ 	.word	0x00001910


	//   ....[1]....
        /*003c*/ 	.word	0x00001b60


	//----- nvinfo : EIATTR_EXIT_INSTR_OFFSETS
	.align		4
.L_786:
        /*0040*/ 	.byte	0x04, 0x1c
        /*0042*/ 	.short	(.L_788 - .L_787)


	//   ....[0]....
.L_787:
        /*0044*/ 	.word	0x00004440


	//   ....[1]....
        /*0048*/ 	.word	0x00004920


	//----- nvinfo : EIATTR_CRS_STACK_SIZE
	.align		4
.L_788:
        /*004c*/ 	.byte	0x04, 0x1e
        /*004e*/ 	.short	(.L_790 - .L_789)
.L_789:
        /*0050*/ 	.word	0x00000000


	//----- nvinfo : EIATTR_CBANK_PARAM_SIZE
	.align		4
.L_790:
        /*0054*/ 	.byte	0x03, 0x19
        /*0056*/ 	.short	0x01d0


	//----- nvinfo : EIATTR_PARAM_CBANK
	.align		4
        /*0058*/ 	.byte	0x04, 0x0a
        /*005a*/ 	.short	(.L_792 - .L_791)
	.align		4
.L_791:
        /*005c*/ 	.word	index@(.nv.constant0._ZN5flash32flash_fwd_splitkv_combine_kernelI23Flash_fwd_kernel_traitsILi32ELi64ELi256ELi4ELb0ELb0EN7cutlass10bfloat16_tE19Flash_kernel_traitsILi32ELi64ELi256ELi4ES3_EELi16ELi1ELb1EEEvNS_16Flash_fwd_paramsE)
        /*0060*/ 	.short	0x0210
        /*0062*/ 	.short	0x01d0


	//----- nvinfo : EIATTR_SW_WAR
	.align		4
.L_792:
        /*0064*/ 	.byte	0x04, 0x36
        /*0066*/ 	.short	(.L_794 - .L_793)
.L_793:
        /*0068*/ 	.word	0x00000008
.L_794:


//--------------------- .nv.info._ZN5flash24flash_fwd_splitkv_kernelI23Flash_fwd_kernel_traitsILi32ELi64ELi256ELi4ELb0ELb0EN7cutlass10bfloat16_tE19Flash_kernel_traitsILi32ELi64ELi256ELi4ES3_EELb1ELb0ELb0ELb0ELb0ELb0ELb0ELb0EEEvNS_16Flash_fwd_paramsE --------------------------
	.section	.nv.info._ZN5flash24flash_fwd_splitkv_kernelI23Flash_fwd_kernel_traitsILi32ELi64ELi256ELi4ELb0ELb0EN7cutlass10bfloat16_tE19Flash_kernel_traitsILi32ELi64ELi256ELi4ES3_EELb1ELb0ELb0ELb0ELb0ELb0ELb0ELb0EEEvNS_16Flash_fwd_paramsE,"",@"SHT_CUDA_INFO"
	.sectionflags	@""
	.align	4


	//----- nvinfo : EIATTR_CUDA_API_VERSION
	.align		4
        /*0000*/ 	.byte	0x04, 0x37
        /*0002*/ 	.short	(.L_796 - .L_795)
.L_795:
        /*0004*/ 	.word	0x00000082


	//----- nvinfo : EIATTR_KPARAM_INFO
	.align		4
.L_796:
        /*0008*/ 	.byte	0x04, 0x17
        /*000a*/ 	.short	(.L_798 - .L_797)
.L_797:
        /*000c*/ 	.word	0x00000000
        /*0010*/ 	.short	0x0000
        /*0012*/ 	.short	0x0000
        /*0014*/ 	.byte	0x00, 0xf0, 0x41, 0x07


	//----- nvinfo : EIATTR_SPARSE_MMA_MASK
	.align		4
.L_798:
        /*0018*/ 	.byte	0x03, 0x50
        /*001a*/ 	.short	0x0000


	//----- nvinfo : EIATTR_MAXREG_COUNT
	.align		4
        /*001c*/ 	.byte	0x03, 0x1b
        /*001e*/ 	.short	0x00ff


	//----- nvinfo : EIATTR_NUM_BARRIERS
	.align		4
        /*0020*/ 	.byte	0x02, 0x4c
        /*0022*/ 	.byte	0x01
	.zero		1


	//----- nvinfo : EIATTR_MERCURY_ISA_VERSION
	.align		4
        /*0024*/ 	.byte	0x03, 0x5f
        /*0026*/ 	.short	0x0101


	//----- nvinfo : EIATTR_COOP_GROUP_MASK_REGIDS
	.align		4
        /*0028*/ 	.byte	0x04, 0x29
        /*002a*/ 	.short	(.L_800 - .L_799)


	//   ....[0]....
.L_799:
        /*002c*/ 	.word	0xffffffff


	//   ....[1]....
        /*0030*/ 	.word	0xffffffff


	//   ....[2]....
        /*0034*/ 	.word	0xffffffff


	//   ....[3]....
        /*0038*/ 	.word	0xffffffff


	//   ....[4]....
        /*003c*/ 	.word	0xffffffff


	//   ....[5]....
        /*0040*/ 	.word	0xffffffff


	//   ....[6]....
        /*0044*/ 	.word	0xffffffff


	//   ....[7]....
        /*0048*/ 	.word	0xffffffff


	//   ....[8]....
        /*004c*/ 	.word	0xffffffff


	//   ....[9]....
        /*0050*/ 	.word	0xffffffff


	//   ....[10]....
        /*0054*/ 	.word	0xffffffff


	//   ....[11]....
        /*0058*/ 	.word	0xffffffff


	//   ....[12]....
        /*005c*/ 	.word	0xffffffff


	//   ....[13]....
        /*0060*/ 	.word	0xffffffff


	//   ....[14]....
        /*0064*/ 	.word	0xffffffff


	//   ....[15]....
        /*0068*/ 	.word	0xffffffff


	//----- nvinfo : EIATTR_COOP_GROUP_INSTR_OFFSETS
	.align		4
.L_800:
        /*006c*/ 	.byte	0x04, 0x28
        /*006e*/ 	.short	(.L_802 - .L_801)


	//   ....[0]....
.L_801:
        /*0070*/ 	.word	0x000055c0


	//   ....[1]....
        /*0074*/ 	.word	0x000055e0


	//   ....[2]....
        /*0078*/ 	.word	0x000068f0


	//   ....[3]....
        /*007c*/ 	.word	0x00006960


	//   ....[4]....
        /*0080*/ 	.word	0x0000b790


	//   ....[5]....
        /*0084*/ 	.word	0x0000b7b0


	//   ....[6]....
        /*0088*/ 	.word	0x0000c1b0


	//   ....[7]....
        /*008c*/ 	.word	0x0000c210


	//   ....[8]....
        /*0090*/ 	.word	0x00010380


	//   ....[9]....
        /*0094*/ 	.word	0x00010390


	//   ....[10]....
        /*0098*/ 	.word	0x000103c0


	//   ....[11]....
        /*009c*/ 	.word	0x000103d0


	//   ....[12]....
        /*00a0*/ 	.word	0x00012880


	//   ....[13]....
        /*00a4*/ 	.word	0x000128b0


	//   ....[14]....
        /*00a8*/ 	.word	0x000128f0


	//   ....[15]....
        /*00ac*/ 	.word	0x00012910


	//----- nvinfo : EIATTR_EXIT_INSTR_OFFSETS
	.align		4
.L_802:
        /*00b0*/ 	.byte	0x04, 0x1c
        /*00b2*/ 	.short	(.L_804 - .L_803)


	//   ....[0]....
.L_803:
        /*00b4*/ 	.word	0x00000310


	//   ....[1]....
        /*00b8*/ 	.word	0x00000990


	//   ....[2]....
        /*00bc*/ 	.word	0x000009c0


	//   ....[3]....
        /*00c0*/ 	.word	0x000133e0


	//   ....[4]....
        /*00c4*/ 	.word	0x000134a0


	//----- nvinfo : EIATTR_CRS_STACK_SIZE
	.align		4
.L_804:
        /*00c8*/ 	.byte	0x04, 0x1e
        /*00ca*/ 	.short	(.L_806 - .L_805)
.L_805:
        /*00cc*/ 	.word	0x00000000


	//----- nvinfo : EIATTR_CBANK_PARAM_SIZE
	.align		4
.L_806:
        /*00d0*/ 	.byte	0x03, 0x19
        /*00d2*/ 	.short	0x01d0


	//----- nvinfo : EIATTR_PARAM_CBANK
	.align		4
        /*00d4*/ 	.byte	0x04, 0x0a
        /*00d6*/ 	.short	(.L_808 - .L_807)
	.align		4
.L_807:
        /*00d8*/ 	.word	index@(.nv.constant0._ZN5flash24flash_fwd_splitkv_kernelI23Flash_fwd_kernel_traitsILi32ELi64ELi256ELi4ELb0ELb0EN7cutlass10bfloat16_tE19Flash_kernel_traitsILi32ELi64ELi256ELi4ES3_EELb1ELb0ELb0ELb0ELb0ELb0ELb0ELb0EEEvNS_16Flash_fwd_paramsE)
        /*00dc*/ 	.short	0x0210
        /*00de*/ 	.short	0x01d0


	//----- nvinfo : EIATTR_SW_WAR
	.align		4
.L_808:
        /*00e0*/ 	.byte	0x04, 0x36
        /*00e2*/ 	.short	(.L_810 - .L_809)
.L_809:
        /*00e4*/ 	.word	0x00000008
.L_810:


//--------------------- .nv.info._ZN5flash24flash_fwd_splitkv_kernelI23Flash_fwd_kernel_traitsILi32ELi64ELi256ELi4ELb0ELb0EN7cutlass10bfloat16_tE19Flash_kernel_traitsILi32ELi64ELi256ELi4ES3_EELb1ELb0ELb0ELb0ELb0ELb1ELb0ELb0EEEvNS_16Flash_fwd_paramsE --------------------------
	.section	.nv.info._ZN5flash24flash_fwd_splitkv_kernelI23Flash_fwd_kernel_traitsILi32ELi64ELi256ELi4ELb0ELb0EN7cutlass10bfloat16_tE19Flash_kernel_traitsILi32ELi64ELi256ELi4ES3_EELb1ELb0ELb0ELb0ELb0ELb1ELb0ELb0EEEvNS_16Flash_fwd_paramsE,"",@"SHT_CUDA_INFO"
	.sectionflags	@""
	.align	4


	//----- nvinfo : EIATTR_CUDA_API_VERSION
	.align		4
        /*0000*/ 	.byte	0x04, 0x37
        /*0002*/ 	.short	(.L_812 - .L_811)
.L_811:
        /*0004*/ 	.word	0x00000082


	//----- nvinfo : EIATTR_KPARAM_INFO
	.align		4
.L_812:
        /*0008*/ 	.byte	0x04, 0x17
        /*000a*/ 	.short	(.L_814 - .L_813)
.L_813:
        /*000c*/ 	.word	0x00000000
        /*0010*/ 	.short	0x0000
        /*0012*/ 	.short	0x0000
        /*0014*/ 	.byte	0x00, 0xf0, 0x41, 0x07


	//----- nvinfo : EIATTR_SPARSE_MMA_MASK
	.align		4
.L_814:
        /*0018*/ 	.byte	0x03, 0x50
        /*001a*/ 	.short	0x0000


	//----- nvinfo : EIATTR_MAXREG_COUNT
	.align		4
        /*001c*/ 	.byte	0x03, 0x1b
        /*001e*/ 	.short	0x00ff


	//----- nvinfo : EIATTR_NUM_BARRIERS
	.align		4
        /*0020*/ 	.byte	0x02, 0x4c
        /*0022*/ 	.byte	0x01
	.zero		1


	//----- nvinfo : EIATTR_ANNOTATIONS
	.align		4
        /*0024*/ 	.byte	0x04, 0x55
        /*0026*/ 	.short	(.L_816 - .L_815)


	//   ....[0]....
.L_815:
        /*0028*/ 	.word	0x00000001
        /*002c*/ 	.byte	0x60, 0x4a, 0x00, 0x00, 0x01, 0x00, 0x00, 0x00, 0x00, 0x60, 0x01, 0x00


	//----- nvinfo : EIATTR_MERCURY_ISA_VERSION
	.align		4
.L_816:
        /*0038*/ 	.byte	0x03, 0x5f
        /*003a*/ 	.short	0x0101


	//----- nvinfo : EIATTR_COOP_GROUP_MASK_REGIDS
	.align		4
        /*003c*/ 	.byte	0x04, 0x29
        /*003e*/ 	.short	(.L_818 - .L_817)


	//   ....[0]....
.L_817:
        /*0040*/ 	.word	0xffffffff


	//   ....[1]....
        /*0044*/ 	.word	0xffffffff


	//   ....[2]....
        /*0048*/ 	.word	0xffffffff


	//   ....[3]....
        /*004c*/ 	.word	0xffffffff


	//   ....[4]....
        /*0050*/ 	.word	0xffffffff


	//   ....[5]....
        /*0054*/ 	.word	0xffffffff


	//   ....[6]....
        /*0058*/ 	.word	0xffffffff


	//   ....[7]....
        /*005c*/ 	.word	0xffffffff


	//   ....[8]....
        /*0060*/ 	.word	0xffffffff


	//   ....[9]....
        /*0064*/ 	.word	0xffffffff


	//   ....[10]....
        /*0068*/ 	.word	0xffffffff


	//   ....[11]....
        /*006c*/ 	.word	0xffffffff


	//   ....[12]....
        /*0070*/ 	.word	0xffffffff


	//   ....[13]....
        /*0074*/ 	.word	0xffffffff


	//   ....[14]....
        /*0078*/ 	.word	0xffffffff


	//   ....[15]....
        /*007c*/ 	.word	0xffffffff


	//----- nvinfo : EIATTR_COOP_GROUP_INSTR_OFFSETS
	.align		4
.L_818:
        /*0080*/ 	.byte	0x04, 0x28
        /*0082*/ 	.short	(.L_820 - .L_819)


	//   ....[0]....
.L_819:
        /*0084*/ 	.word	0x000065d0


	//   ....[1]....
        /*0088*/ 	.word	0x000065f0


	//   ....[2]....
        /*008c*/ 	.word	0x00007680


	//   ....[3]....
        /*0090*/ 	.word	0x000076e0


	//   ....[4]....
        /*0094*/ 	.word	0x0000d7a0


	//   ....[5]....
        /*0098*/ 	.word	0x0000d7c0


	//   ....[6]....
        /*009c*/ 	.word	0x0000df90


	//   ....[7]....
        /*00a0*/ 	.word	0x0000dff0


	//   ....[8]....
        /*00a4*/ 	.word	0x00013390


	//   ....[9]....
        /*00a8*/ 	.word	0x000133b0


	//   ....[10]....
        /*00ac*/ 	.word	0x000133e0


	//   ....[11]....
        /*00b0*/ 	.word	0x000133f0


	//   ....[12]....
        /*00b4*/ 	.word	0x00015830


	//   ....[13]....
        /*00b8*/ 	.word	0x00015870


	//   ....[14]....
        /*00bc*/ 	.word	0x000158d0


	//   ....[15]....
        /*00c0*/ 	.word	0x000158e0


	//----- nvinfo : EIATTR_EXIT_INSTR_OFFSETS
	.align		4
.L_820:
        /*00c4*/ 	.byte	0x04, 0x1c
        /*00c6*/ 	.short	(.L_822 - .L_821)


	//   ....[0]....
.L_821:
        /*00c8*/ 	.word	0x00000320


	//   ....[1]....
        /*00cc*/ 	.word	0x000009a0


	//   ....[2]....
        /*00d0*/ 	.word	0x000009d0


	//   ....[3]....
        /*00d4*/ 	.word	0x000163e0


	//   ....[4]....
        /*00d8*/ 	.word	0x000164a0


	//----- nvinfo : EIATTR_CRS_STACK_SIZE
	.align		4
.L_822:
        /*00dc*/ 	.byte	0x04, 0x1e
        /*00de*/ 	.short	(.L_824 - .L_823)
.L_823:
        /*00e0*/ 	.word	0x00000000


	//----- nvinfo : EIATTR_CBANK_PARAM_SIZE
	.align		4
.L_824:
        /*00e4*/ 	.byte	0x03, 0x19
        /*00e6*/ 	.short	0x01d0


	//----- nvinfo : EIATTR_PARAM_CBANK
	.align		4
        /*00e8*/ 	.byte	0x04, 0x0a
        /*00ea*/ 	.short	(.L_826 - .L_825)
	.align		4
.L_825:
        /*00ec*/ 	.word	index@(.nv.constant0._ZN5flash24flash_fwd_splitkv_kernelI23Flash_fwd_kernel_traitsILi32ELi64ELi256ELi4ELb0ELb0EN7cutlass10bfloat16_tE19Flash_kernel_traitsILi32ELi64ELi256ELi4ES3_EELb1ELb0ELb0ELb0ELb0ELb1ELb0ELb0EEEvNS_16Flash_fwd_paramsE)
        /*00f0*/ 	.short	0x0210
        /*00f2*/ 	.short	0x01d0


	//----- nvinfo : EIATTR_SW_WAR
	.align		4
.L_826:
        /*00f4*/ 	.byte	0x04, 0x36
        /*00f6*/ 	.short	(.L_828 - .L_827)
.L_827:
        /*00f8*/ 	.word	0x00000008
.L_828:


//--------------------- .nv.info._ZN5flash24flash_fwd_splitkv_kernelI23Flash_fwd_kernel_traitsILi32ELi64ELi256ELi4ELb0ELb0EN7cutlass10bfloat16_tE19Flash_kernel_traitsILi32ELi64ELi256ELi4ES3_EELb1ELb0ELb0ELb0ELb0ELb0ELb0ELb1EEEvNS_16Flash_fwd_paramsE --------------------------
	.section	.nv.info._ZN5flash24flash_fwd_splitkv_kernelI23Flash_fwd_kernel_traitsILi32ELi64ELi256ELi4ELb0ELb0EN7cutlass10bfloat16_tE19Flash_kernel_traitsILi32ELi64ELi256ELi4ES3_EELb1ELb0ELb0ELb0ELb0ELb0ELb0ELb1EEEvNS_16Flash_fwd_paramsE,"",@"SHT_CUDA_INFO"
	.sectionflags	@""
	.align	4


	//----- nvinfo : EIATTR_CUDA_API_VERSION
	.align		4
        /*0000*/ 	.byte	0x04, 0x37
        /*0002*/ 	.short	(.L_830 - .L_829)
.L_829:
        /*0004*/ 	.word	0x00000082


	//----- nvinfo : EIATTR_KPARAM_INFO
	.align		4
.L_830:
        /*0008*/ 	.byte	0x04, 0x17
        /*000a*/ 	.short	(.L_832 - .L_831)
.L_831:
        /*000c*/ 	.word	0x00000000
        /*0010*/ 	.short	0x0000
        /*0012*/ 	.short	0x0000
        /*0014*/ 	.byte	0x00, 0xf0, 0x41, 0x07


	//----- nvinfo : EIATTR_SPARSE_MMA_MASK
	.align		4
.L_832:
        /*0018*/ 	.byte	0x03, 0x50
        /*001a*/ 	.short	0x0000


	//----- nvinfo : EIATTR_MAXREG_COUNT
	.align		4
        /*001c*/ 	.byte	0x03, 0x1b
        /*001e*/ 	.short	0x00ff


	//----- nvinfo : EIATTR_NUM_BARRIERS
	.align		4
        /*0020*/ 	.byte	0x02, 0x4c
        /*0022*/ 	.byte	0x01
	.zero		1


	//----- nvinfo : EIATTR_ANNOTATIONS
	.align		4
        /*0024*/ 	.byte	0x04, 0x55
        /*0026*/ 	.short	(.L_834 - .L_833)


	//   ....[0]....
.L_833:
        /*0028*/ 	.word	0x00000001
        /*002c*/ 	.byte	0x60, 0x02, 0x00, 0x00, 0x01, 0x00, 0x00, 0x00, 0xd0, 0x8b, 0x00, 0x00, 0x01, 0x00, 0x00, 0x00
        /*003c*/ 	.byte	0x30, 0xb9, 0x01, 0x00


	//----- nvinfo : EIATTR_MERCURY_ISA_VERSION
	.align		4
.L_834:
        /*0040*/ 	.byte	0x03, 0x5f
        /*0042*/ 	.short	0x0101


	//----- nvinfo : EIATTR_COOP_GROUP_MASK_REGIDS
	.align		4
        /*0044*/ 	.byte	0x04, 0x29
        /*0046*/ 	.short	(.L_836 - .L_835)


	//   ....[0]....
.L_835:
        /*0048*/ 	.word	0xffffffff


	//   ....[1]....
        /*004c*/ 	.word	0xffffffff


	//   ....[2]....
        /*0050*/ 	.word	0xffffffff


	//   ....[3]....
        /*0054*/ 	.word	0xffffffff


	//   ....[4]....
        /*0058*/ 	.word	0xffffffff


	//   ....[5]....
        /*005c*/ 	.word	0xffffffff


	//   ....[6]....
        /*0060*/ 	.word	0xffffffff


	//   ....[7]....
        /*0064*/ 	.word	0xffffffff


	//   ....[8]....
        /*0068*/ 	.word	0xffffffff


	//   ....[9]....
        /*006c*/ 	.word	0xffffffff


	//   ....[10]....
        /*0070*/ 	.word	0xffffffff


	//   ....[11]....
        /*0074*/ 	.word	0xffffffff


	//   ....[12]....
        /*0078*/ 	.word	0xffffffff


	//   ....[13]....
        /*007c*/ 	.word	0xffffffff


	//   ....[14]....
        /*0080*/ 	.word	0xffffffff


	//   ....[15]....
        /*0084*/ 	.word	0xffffffff


	//----- nvinfo : EIATTR_COOP_GROUP_INSTR_OFFSETS
	.align		4
.L_836:
        /*0088*/ 	.byte	0x04, 0x28
        /*008a*/ 	.short	(.L_838 - .L_837)


	//   ....[0]....
.L_837:
        /*008c*/ 	.word	0x0000e520


	//   ....[1]....
        /*0090*/ 	.word	0x0000e540


	//   ....[2]....
        /*0094*/ 	.word	0x0000eef0


	//   ....[3]....
        /*0098*/ 	.word	0x0000ef40


	//   ....[4]....
        /*009c*/ 	.word	0x000140a0


	//   ....[5]....
        /*00a0*/ 	.word	0x000140c0


	//   ....[6]....
        /*00a4*/ 	.word	0x00014860


	//   ....[7]....
        /*00a8*/ 	.word	0x000148d0


	//   ....[8]....
        /*00ac*/ 	.word	0x00018d80


	//   ....[9]....
        /*00b0*/ 	.word	0x00018da0


	//   ....[10]....
        /*00b4*/ 	.word	0x00018dd0


	//   ....[11]....
        /*00b8*/ 	.word	0x00018de0


	//   ....[12]....
        /*00bc*/ 	.word	0x0001b230


	//   ....[13]....
        /*00c0*/ 	.word	0x0001b260


	//   ....[14]....
        /*00c4*/ 	.word	0x0001b2c0


	//   ....[15]....
        /*00c8*/ 	.word	0x0001b2d0


	//----- nvinfo : EIATTR_EXIT_INSTR_OFFSETS
	.align		4
.L_838:
        /*00cc*/ 	.byte	0x04, 0x1c
        /*00ce*/ 	.short	(.L_840 - .L_839)


	//   ....[0]....
.L_839:
        /*00d0*/ 	.word	0x00000370


	//   ....[1]....
        /*00d4*/ 	.word	0x000009e0


	//   ....[2]....
        /*00d8*/ 	.word	0x00000a10


	//   ....[3]....
        /*00dc*/ 	.word	0x0001be60


	//   ....[4]....
        /*00e0*/ 	.word	0x0001bf20


	//----- nvinfo : EIATTR_CRS_STACK_SIZE
	.align		4
.L_840:
        /*00e4*/ 	.byte	0x04, 0x1e
        /*00e6*/ 	.short	(.L_842 - .L_841)
.L_841:
        /*00e8*/ 	.word	0x00000000


	//----- nvinfo : EIATTR_CBANK_PARAM_SIZE
	.align		4
.L_842:
        /*00ec*/ 	.byte	0x03, 0x19
        /*00ee*/ 	.short	0x01d0


	//----- nvinfo : EIATTR_PARAM_CBANK
	.align		4
        /*00f0*/ 	.byte	0x04, 0x0a
        /*00f2*/ 	.short	(.L_844 - .L_843)
	.align		4
.L_843:
        /*00f4*/ 	.word	index@(.nv.constant0._ZN5flash24flash_fwd_splitkv_kernelI23Flash_fwd_kernel_traitsILi32ELi64ELi256ELi4ELb0ELb0EN7cutlass10bfloat16_tE19Flash_kernel_traitsILi32ELi64ELi256ELi4ES3_EELb1ELb0ELb0ELb0ELb0ELb0ELb0ELb1EEEvNS_16Flash_fwd_paramsE)
        /*00f8*/ 	.short	0x0210
        /*00fa*/ 	.short	0x01d0


	//----- nvinfo : EIATTR_SW_WAR
	.align		4
.L_844:
        /*00fc*/ 	.byte	0x04, 0x36
        /*00fe*/ 	.short	(.L_846 - .L_845)
.L_845:
        /*0100*/ 	.word	0x00000008
.L_846:


//--------------------- .nv.info._ZN5flash24flash_fwd_splitkv_kernelI23Flash_fwd_kernel_traitsILi32ELi64ELi256ELi4ELb0ELb0EN7cutlass10bfloat16_tE19Flash_kernel_traitsILi32ELi64ELi256ELi4ES3_EELb1ELb0ELb0ELb0ELb0ELb1ELb0ELb1EEEvNS_16Flash_fwd_paramsE --------------------------
	.section	.nv.info._ZN5flash24flash_fwd_splitkv_kernelI23Flash_fwd_kernel_traitsILi32ELi64ELi256ELi4ELb0ELb0EN7cutlass10bfloat16_tE19Flash_kernel_traitsILi32ELi64ELi256ELi4ES3_EELb1ELb0ELb0ELb0ELb0ELb1ELb0ELb1EEEvNS_16Flash_fwd_paramsE,"",@"SHT_CUDA_INFO"
	.sectionflags	@""
	.align	4


	//----- nvinfo : EIATTR_CUDA_API_VERSION
	.align		4
        /*0000*/ 	.byte	0x04, 0x37
        /*0002*/ 	.short	(.L_848 - .L_847)
.L_847:
        /*0004*/ 	.word	0x00000082


	//----- nvinfo : EIATTR_KPARAM_INFO
	.align		4
.L_848:
        /*0008*/ 	.byte	0x04, 0x17
        /*000a*/ 	.short	(.L_850 - .L_849)
.L_849:
        /*000c*/ 	.word	0x00000000
        /*0010*/ 	.short	0x0000
        /*0012*/ 	.short	0x0000
        /*0014*/ 	.byte	0x00, 0xf0, 0x41, 0x07


	//----- nvinfo : EIATTR_SPARSE_MMA_MASK
	.align		4
.L_850:
        /*0018*/ 	.byte	0x03, 0x50
        /*001a*/ 	.short	0x0000


	//----- nvinfo : EIATTR_MAXREG_COUNT
	.align		4
        /*001c*/ 	.byte	0x03, 0x1b
        /*001e*/ 	.short	0x00ff


	//----- nvinfo : EIATTR_NUM_BARRIERS
	.align		4
        /*0020*/ 	.byte	0x02, 0x4c
        /*0022*/ 	.byte	0x01
	.zero		1


	//----- nvinfo : EIATTR_ANNOTATIONS
	.align		4
        /*0024*/ 	.byte	0x04, 0x55
        /*0026*/ 	.short	(.L_852 - .L_851)


	//   ....[0]....
.L_851:
        /*0028*/ 	.word	0x00000001
        /*002c*/ 	.byte	0x60, 0x02, 0x00, 0x00, 0x01, 0x00, 0x00, 0x00, 0xd0, 0x8b, 0x00, 0x00, 0x01, 0x00, 0x00, 0x00
        /*003c*/ 	.byte	0xc0, 0xe8, 0x01, 0x00


	//----- nvinfo : EIATTR_MERCURY_ISA_VERSION
	.align		4
.L_852:
        /*0040*/ 	.byte	0x03, 0x5f
        /*0042*/ 	.short	0x0101


	//----- nvinfo : EIATTR_COOP_GROUP_MASK_REGIDS
	.align		4
        /*0044*/ 	.byte	0x04, 0x29
        /*0046*/ 	.short	(.L_854 - .L_853)


	//   ....[0]....
.L_853:
        /*0048*/ 	.word	0xffffffff


	//   ....[1]....
        /*004c*/ 	.word	0xffffffff


	//   ....[2]....
        /*0050*/ 	.word	0xffffffff


	//   ....[3]....
        /*0054*/ 	.word	0xffffffff


	//   ....[4]....
        /*0058*/ 	.word	0xffffffff


	//   ....[5]....
        /*005c*/ 	.word	0xffffffff


	//   ....[6]....
        /*0060*/ 	.word	0xffffffff


	//   ....[7]....
        /*0064*/ 	.word	0xffffffff


	//   ....[8]....
        /*0068*/ 	.word	0xffffffff


	//   ....[9]....
        /*006c*/ 	.word	0xffffffff


	//   ....[10]....
        /*0070*/ 	.word	0xffffffff


	//   ....[11]....
        /*0074*/ 	.word	0xffffffff


	//   ....[12]....
        /*0078*/ 	.word	0xffffffff


	//   ....[13]....
        /*007c*/ 	.word	0xffffffff


	//   ....[14]....
        /*0080*/ 	.word	0xffffffff


	//   ....[15]....
        /*0084*/ 	.word	0xffffffff


	//----- nvinfo : EIATTR_COOP_GROUP_INSTR_OFFSETS
	.align		4
.L_854:
        /*0088*/ 	.byte	0x04, 0x28
        /*008a*/ 	.short	(.L_856 - .L_855)


	//   ....[0]....
.L_855:
        /*008c*/ 	.word	0x0000f560


	//   ....[1]....
        /*0090*/ 	.word	0x0000f580


	//   ....[2]....
        /*0094*/ 	.word	0x0000ff70


	//   ....[3]....
        /*0098*/ 	.word	0x0000ffc0


	//   ....[4]....
        /*009c*/ 	.word	0x00016090


	//   ....[5]....
        /*00a0*/ 	.word	0x000160b0


	//   ....[6]....
        /*00a4*/ 	.word	0x00016870


	//   ....[7]....
        /*00a8*/ 	.word	0x000168d0


	//   ....[8]....
        /*00ac*/ 	.word	0x0001bd20


	//   ....[9]....
        /*00b0*/ 	.word	0x0001bd40


	//   ....[10]....
        /*00b4*/ 	.word	0x0001bd70


	//   ....[11]....
        /*00b8*/ 	.word	0x0001bd80


	//   ....[12]....
        /*00bc*/ 	.word	0x0001e1c0


	//   ....[13]....
        /*00c0*/ 	.word	0x0001e1f0


	//   ....[14]....
        /*00c4*/ 	.word	0x0001e250


	//   ....[15]....
        /*00c8*/ 	.word	0x0001e260


	//----- nvinfo : EIATTR_EXIT_INSTR_OFFSETS
	.align		4
.L_856:
        /*00cc*/ 	.byte	0x04, 0x1c
        /*00ce*/ 	.short	(.L_858 - .L_857)


	//   ....[0]....
.L_857:
        /*00d0*/ 	.word	0x00000370


	//   ....[1]....
        /*00d4*/ 	.word	0x000009e0


	//   ....[2]....
        /*00d8*/ 	.word	0x00000a10


	//   ....[3]....
        /*00dc*/ 	.word	0x0001edf0


	//   ....[4]....
        /*00e0*/ 	.word	0x0001eeb0


	//----- nvinfo : EIATTR_CRS_STACK_SIZE
	.align		4
.L_858:
        /*00e4*/ 	.byte	0x04, 0x1e
        /*00e6*/ 	.short	(.L_860 - .L_859)
.L_859:
        /*00e8*/ 	.word	0x00000000


	//----- nvinfo : EIATTR_CBANK_PARAM_SIZE
	.align		4
.L_860:
        /*00ec*/ 	.byte	0x03, 0x19
        /*00ee*/ 	.short	0x01d0


	//----- nvinfo : EIATTR_PARAM_CBANK
	.align		4
        /*00f0*/ 	.byte	0x04, 0x0a
        /*00f2*/ 	.short	(.L_862 - .L_861)
	.align		4
.L_861:
        /*00f4*/ 	.word	index@(.nv.constant0._ZN5flash24flash_fwd_splitkv_kernelI23Flash_fwd_kernel_traitsILi32ELi64ELi256ELi4ELb0ELb0EN7cutlass10bfloat16_tE19Flash_kernel_traitsILi32ELi64ELi256ELi4ES3_EELb1ELb0ELb0ELb0ELb0ELb1ELb0ELb1EEEvNS_16Flash_fwd_paramsE)
        /*00f8*/ 	.short	0x0210
        /*00fa*/ 	.short	0x01d0


	//----- nvinfo : EIATTR_SW_WAR
	.align		4
.L_862:
        /*00fc*/ 	.byte	0x04, 0x36
        /*00fe*/ 	.short	(.L_864 - .L_863)
.L_863:
        /*0100*/ 	.word	0x00000008
.L_864:


//--------------------- .nv.info._ZN5flash24flash_fwd_splitkv_kernelI23Flash_fwd_kernel_traitsILi32ELi64ELi256ELi4ELb0ELb0EN7cutlass10bfloat16_tE19Flash_kernel_traitsILi32ELi64ELi256ELi4ES3_EELb1ELb0ELb0ELb0ELb0ELb0ELb1ELb0EEEvNS_16Flash_fwd_paramsE --------------------------
	.section	.nv.info._ZN5flash24flash_fwd_splitkv_kernelI23Flash_fwd_kernel_traitsILi32ELi64ELi256ELi4ELb0ELb0EN7cutlass10bfloat16_tE19Flash_kernel_traitsILi32ELi64ELi256ELi4ES3_EELb1ELb0ELb0ELb0ELb0ELb0ELb1ELb0EEEvNS_16Flash_fwd_paramsE,"",@"SHT_CUDA_INFO"
	.sectionflags	@""
	.align	4


	//----- nvinfo : EIATTR_CUDA_API_VERSION
	.align		4
        /*0000*/ 	.byte	0x04, 0x37
        /*0002*/ 	.short	(.L_866 - .L_865)
.L_865:
        /*0004*/ 	.word	0x00000082


	//----- nvinfo : EIATTR_KPARAM_INFO
	.align		4
.L_866:
        /*0008*/ 	.byte	0x04, 0x17
        /*000a*/ 	.short	(.L_868 - .L_867)
.L_867:
        /*000c*/ 	.word	0x00000000
        /*0010*/ 	.short	0x0000
        /*0012*/ 	.short	0x0000
        /*0014*/ 	.byte	0x00, 0xf0, 0x41, 0x07


	//----- nvinfo : EIATTR_SPARSE_MMA_MASK
	.align		4
.L_868:
        /*0018*/ 	.byte	0x03, 0x50
        /*001a*/ 	.short	0x0000


	//----- nvinfo : EIATTR_MAXREG_COUNT
	.align		4
        /*001c*/ 	.byte	0x03, 0x1b
        /*001e*/ 	.short	0x00ff


	//----- nvinfo : EIATTR_NUM_BARRIERS
	.align		4
        /*0020*/ 	.byte	0x02, 0x4c
        /*0022*/ 	.byte	0x01
	.zero		1


	//----- nvinfo : EIATTR_MERCURY_ISA_VERSION
	.align		4
        /*0024*/ 	.byte	0x03, 0x5f
        /*0026*/ 	.short	0x0101


	//----- nvinfo : EIATTR_COOP_GROUP_MASK_REGIDS
	.align		4
        /*0028*/ 	.byte	0x04, 0x29
        /*002a*/ 	.short	(.L_870 - .L_869)


	//   ....[0]....
.L_869:
        /*002c*/ 	.word	0xffffffff


	//   ....[1]....
        /*0030*/ 	.word	0xffffffff


	//   ....[2]....
        /*0034*/ 	.word	0xffffffff


	//   ....[3]....
        /*0038*/ 	.word	0xffffffff


	//   ....[4]....
        /*003c*/ 	.word	0xffffffff


	//   ....[5]....
        /*0040*/ 	.word	0xffffffff


	//   ....[6]....
        /*0044*/ 	.word	0xffffffff


	//   ....[7]....
        /*0048*/ 	.word	0xffffffff


	//   ....[8]....
        /*004c*/ 	.word	0xffffffff


	//   ....[9]....
        /*0050*/ 	.word	0xffffffff


	//   ....[10]....
        /*0054*/ 	.word	0xffffffff


	//   ....[11]....
        /*0058*/ 	.word	0xffffffff


	//   ....[12]....
        /*005c*/ 	.word	0xffffffff


	//   ....[13]....
        /*0060*/ 	.word	0xffffffff


	//   ....[14]....
        /*0064*/ 	.word	0xffffffff


	//   ....[15]....
        /*0068*/ 	.word	0xffffffff


	//----- nvinfo : EIATTR_COOP_GROUP_INSTR_OFFSETS
	.align		4
.L_870:
        /*006c*/ 	.byte	0x04, 0x28
        /*006e*/ 	.short	(.L_872 - .L_871)


	//   ....[0]....
.L_871:
        /*0070*/ 	.word	0x00005fb0


	//   ....[1]....
        /*0074*/ 	.word	0x00005fd0


	//   ....[2]....
        /*0078*/ 	.word	0x00006aa0


	//   ....[3]....
        /*007c*/ 	.word	0x00006af0


	//   ....[4]....
        /*0080*/ 	.word	0x0000b9b0


	//   ....[5]....
        /*0084*/ 	.word	0x0000b9d0


	//   ....[6]....
        /*0088*/ 	.word	0x0000c440


	//   ....[7]....
        /*008c*/ 	.word	0x0000c490


	//   ....[8]....
        /*0090*/ 	.word	0x00010570


	//   ....[9]....
        /*0094*/ 	.word	0x00010580


	//   ....[10]....
        /*0098*/ 	.word	0x000105b0


	//   ....[11]....
        /*009c*/ 	.word	0x000105c0


	//   ....[12]....
        /*00a0*/ 	.word	0x00012a10


	//   ....[13]....
        /*00a4*/ 	.word	0x00012a50


	//   ....[14]....
        /*00a8*/ 	.word	0x00012ae0


	//   ....[15]....
        /*00ac*/ 	.word	0x00012af0


	//----- nvinfo : EIATTR_EXIT_INSTR_OFFSETS
	.align		4
.L_872:
        /*00b0*/ 	.byte	0x04, 0x1c
        /*00b2*/ 	.short	(.L_874 - .L_873)


	//   ....[0]....
.L_873:
        /*00b4*/ 	.word	0x00000450


	//   ....[1]....
        /*00b8*/ 	.word	0x00000b00


	//   ....[2]....
        /*00bc*/ 	.word	0x00000b30


	//   ....[3]....
        /*00c0*/ 	.word	0x00013550


	//   ....[4]....
        /*00c4*/ 	.word	0x00013570


	//----- nvinfo : EIATTR_CRS_STACK_SIZE
	.align		4
.L_874:
        /*00c8*/ 	.byte	0x04, 0x1e
        /*00ca*/ 	.short	(.L_876 - .L_875)
.L_875:
        /*00cc*/ 	.word	0x00000000


	//----- nvinfo : EIATTR_CBANK_PARAM_SIZE
	.align		4
.L_876:
        /*00d0*/ 	.byte	0x03, 0x19
        /*00d2*/ 	.short	0x01d0


	//----- nvinfo : EIATTR_PARAM_CBANK
	.align		4
        /*00d4*/ 	.byte	0x04, 0x0a
        /*00d6*/ 	.short	(.L_878 - .L_877)
	.align		4
.L_877:
        /*00d8*/ 	.word	index@(.nv.constant0._ZN5flash24flash_fwd_splitkv_kernelI23Flash_fwd_kernel_traitsILi32ELi64ELi256ELi4ELb0ELb0EN7cutlass10bfloat16_tE19Flash_kernel_traitsILi32ELi64ELi256ELi4ES3_EELb1ELb0ELb0ELb0ELb0ELb0ELb1ELb0EEEvNS_16Flash_fwd_paramsE)
        /*00dc*/ 	.short	0x0210
        /*00de*/ 	.short	0x01d0


	//----- nvinfo : EIATTR_SW_WAR
	.align		4
.L_878:
        /*00e0*/ 	.byte	0x04, 0x36
        /*00e2*/ 	.short	(.L_880 - .L_879)
.L_879:
        /*00e4*/ 	.word	0x00000008
.L_880:


//--------------------- .nv.info._ZN5flash24flash_fwd_splitkv_kernelI23Flash_fwd_kernel_traitsILi32ELi64ELi256ELi4ELb0ELb0EN7cutlass10bfloat16_tE19Flash_kernel_traitsILi32ELi64ELi256ELi4ES3_EELb1ELb0ELb0ELb0ELb0ELb1ELb1ELb0EEEvNS_16Flash_fwd_paramsE --------------------------
	.section	.nv.info._ZN5flash24flash_fwd_splitkv_kernelI23Flash_fwd_kernel_traitsILi32ELi64ELi256ELi4ELb0ELb0EN7cutlass10bfloat16_tE19Flash_kernel_traitsILi32ELi64ELi256ELi4ES3_EELb1ELb0ELb0ELb0ELb0ELb1ELb1ELb0EEEvNS_16Flash_fwd_paramsE,"",@"SHT_CUDA_INFO"
	.sectionflags	@""
	.align	4


	//----- nvinfo : EIATTR_CUDA_API_VERSION
	.align		4
        /*0000*/ 	.byte	0x04, 0x37
        /*0002*/ 	.short	(.L_882 - .L_881)
.L_881:
        /*0004*/ 	.word	0x00000082


	//----- nvinfo : EIATTR_KPARAM_INFO
	.align		4
.L_882:
        /*0008*/ 	.byte	0x04, 0x17
        /*000a*/ 	.short	(.L_884 - .L_883)
.L_883:
        /*000c*/ 	.word	0x00000000
        /*0010*/ 	.short	0x0000
        /*0012*/ 	.short	0x0000
        /*0014*/ 	.byte	0x00, 0xf0, 0x41, 0x07


	//----- nvinfo : EIATTR_SPARSE_MMA_MASK
	.align		4
.L_884:
        /*0018*/ 	.byte	0x03, 0x50
        /*001a*/ 	.short	0x0000


	//----- nvinfo : EIATTR_MAXREG_COUNT
	.align		4
        /*001c*/ 	.byte	0x03, 0x1b
        /*001e*/ 	.short	0x00ff


	//----- nvinfo : EIATTR_NUM_BARRIERS
	.align		4
        /*0020*/ 	.byte	0x02, 0x4c
        /*0022*/ 	.byte	0x01
	.zero		1


	//----- nvinfo : EIATTR_ANNOTATIONS
	.align		4
        /*0024*/ 	.byte	0x04, 0x55
        /*0026*/ 	.short	(.L_886 - .L_885)


	//   ....[0]....
.L_885:
        /*0028*/ 	.word	0x00000001
        /*002c*/ 	.byte	0xf0, 0x17, 0x00, 0x00, 0x01, 0x00, 0x00, 0x00, 0x80, 0x5d, 0x01, 0x00


	//----- nvinfo : EIATTR_MERCURY_ISA_VERSION
	.align		4
.L_886:
        /*0038*/ 	.byte	0x03, 0x5f
        /*003a*/ 	.short	0x0101


	//----- nvinfo : EIATTR_COOP_GROUP_MASK_REGIDS
	.align		4
        /*003c*/ 	.byte	0x04, 0x29
        /*003e*/ 	.short	(.L_888 - .L_887)


	//   ....[0]....
.L_887:
        /*0040*/ 	.word	0xffffffff


	//   ....[1]....
        /*0044*/ 	.word	0xffffffff


	//   ....[2]....
        /*0048*/ 	.word	0xffffffff


	//   ....[3]....
        /*004c*/ 	.word	0xffffffff


	//   ....[4]....
        /*0050*/ 	.word	0xffffffff


	//   ....[5]....
        /*0054*/ 	.word	0xffffffff


	//   ....[6]....
        /*0058*/ 	.word	0xffffffff


	//   ....[7]....
        /*005c*/ 	.word	0xffffffff


	//   ....[8]....
        /*0060*/ 	.word	0xffffffff


	//   ....[9]....
        /*0064*/ 	.word	0xffffffff


	//   ....[10]....
        /*0068*/ 	.word	0xffffffff


	//   ....[11]....
        /*006c*/ 	.word	0xffffffff


	//   ....[12]....
        /*0070*/ 	.word	0xffffffff


	//   ....[13]....
        /*0074*/ 	.word	0xffffffff


	//   ....[14]....
        /*0078*/ 	.word	0xffffffff


	//   ....[15]....
        /*007c*/ 	.word	0xffffffff


	//----- nvinfo : EIATTR_COOP_GROUP_INSTR_OFFSETS
	.align		4
.L_888:
        /*0080*/ 	.byte	0x04, 0x28
        /*0082*/ 	.short	(.L_890 - .L_889)


	//   ....[0]....
.L_889:
        /*0084*/ 	.word	0x00007040


	//   ....[1]....
        /*0088*/ 	.word	0x00007060


	//   ....[2]....
        /*008c*/ 	.word	0x00007a00


	//   ....[3]....
        /*0090*/ 	.word	0x00007a40


	//   ....[4]....
        /*0094*/ 	.word	0x0000dbe0


	//   ....[5]....
        /*0098*/ 	.word	0x0000dc00


	//   ....[6]....
        /*009c*/ 	.word	0x0000e3b0


	//   ....[7]....
        /*00a0*/ 	.word	0x0000e410


	//   ....[8]....
        /*00a4*/ 	.word	0x00013900


	//   ....[9]....
        /*00a8*/ 	.word	0x00013920


	//   ....[10]....
        /*00ac*/ 	.word	0x00013950


	//   ....[11]....
        /*00b0*/ 	.word	0x00013960


	//   ....[12]....
        /*00b4*/ 	.word	0x00015dc0


	//   ....[13]....
        /*00b8*/ 	.word	0x00015dd0


	//   ....[14]....
        /*00bc*/ 	.word	0x00015e50


	//   ....[15]....
        /*00c0*/ 	.word	0x00015e60


	//----- nvinfo : EIATTR_EXIT_INSTR_OFFSETS
	.align		4
.L_890:
        /*00c4*/ 	.byte	0x04, 0x1c
        /*00c6*/ 	.short	(.L_892 - .L_891)


	//   ....[0]....
.L_891:
        /*00c8*/ 	.word	0x00000460


	//   ....[1]....
        /*00cc*/ 	.word	0x00000b40


	//   ....[2]....
        /*00d0*/ 	.word	0x00000b70


	//   ....[3]....
        /*00d4*/ 	.word	0x000168d0


	//   ....[4]....
        /*00d8*/ 	.word	0x000168f0


	//----- nvinfo : EIATTR_CRS_STACK_SIZE
	.align		4
.L_892:
        /*00dc*/ 	.byte	0x04, 0x1e
        /*00de*/ 	.short	(.L_894 - .L_893)
.L_893:
        /*00e0*/ 	.word	0x00000000


	//----- nvinfo : EIATTR_CBANK_PARAM_SIZE
	.align		4
.L_894:
        /*00e4*/ 	.byte	0x03, 0x19
        /*00e6*/ 	.short	0x01d0


	//----- nvinfo : EIATTR_PARAM_CBANK
	.align		4
        /*00e8*/ 	.byte	0x04, 0x0a
        /*00ea*/ 	.short	(.L_896 - .L_895)
	.align		4
.L_895:
        /*00ec*/ 	.word	index@(.nv.constant0._ZN5flash24flash_fwd_splitkv_kernelI23Flash_fwd_kernel_traitsILi32ELi64ELi256ELi4ELb0ELb0EN7cutlass10bfloat16_tE19Flash_kernel_traitsILi32ELi64ELi256ELi4ES3_EELb1ELb0ELb0ELb0ELb0ELb1ELb1ELb0EEEvNS_16Flash_fwd_paramsE)
        /*00f0*/ 	.short	0x0210
        /*00f2*/ 	.short	0x01d0


	//----- nvinfo : EIATTR_SW_WAR
	.align		4
.L_896:
        /*00f4*/ 	.byte	0x04, 0x36
        /*00f6*/ 	.short	(.L_898 - .L_897)
.L_897:
        /*00f8*/ 	.word	0x00000008
.L_898:


//--------------------- .nv.info._ZN5flash24flash_fwd_splitkv_kernelI23Flash_fwd_kernel_traitsILi32ELi64ELi256ELi4ELb0ELb0EN7cutlass10bfloat16_tE19Flash_kernel_traitsILi32ELi64ELi256ELi4ES3_EELb1ELb0ELb0ELb0ELb0ELb0ELb1ELb1EEEvNS_16Flash_fwd_paramsE --------------------------
	.section	.nv.info._ZN5flash24flash_fwd_splitkv_kernelI23Flash_fwd_kernel_traitsILi32ELi64ELi256ELi4ELb0ELb0EN7cutlass10bfloat16_tE19Flash_kernel_traitsILi32ELi64ELi256ELi4ES3_EELb1ELb0ELb0ELb0ELb0ELb0ELb1ELb1EEEvNS_16Flash_fwd_paramsE,"",@"SHT_CUDA_INFO"
	.sectionflags	@""
	.align	4


	//----- nvinfo : EIATTR_CUDA_API_VERSION
	.align		4
        /*0000*/ 	.byte	0x04, 0x37
        /*0002*/ 	.short	(.L_900 - .L_899)
.L_899:
        /*0004*/ 	.word	0x00000082


	//----- nvinfo : EIATTR_KPARAM_INFO
	.align		4
.L_900:
        /*0008*/ 	.byte	0x04, 0x17
        /*000a*/ 	.short	(.L_902 - .L_901)
.L_901:
        /*000c*/ 	.word	0x00000000
        /*0010*/ 	.short	0x0000
        /*0012*/ 	.short	0x0000
        /*0014*/ 	.byte	0x00, 0xf0, 0x41, 0x07


	//----- nvinfo : EIATTR_SPARSE_MMA_MASK
	.align		4
.L_902:
        /*0018*/ 	.byte	0x03, 0x50
        /*001a*/ 	.short	0x0000


	//----- nvinfo : EIATTR_MAXREG_COUNT
	.align		4
        /*001c*/ 	.byte	0x03, 0x1b
        /*001e*/ 	.short	0x00ff


	//----- nvinfo : EIATTR_NUM_BARRIERS
	.align		4
        /*0020*/ 	.byte	0x02, 0x4c
        /*0022*/ 	.byte	0x01
	.zero		1


	//----- nvinfo : EIATTR_ANNOTATIONS
	.align		4
        /*0024*/ 	.byte	0x04, 0x55
        /*0026*/ 	.short	(.L_904 - .L_903)


	//   ....[0]....
.L_903:
        /*0028*/ 	.word	0x00000001
        /*002c*/ 	.byte	0x70, 0x03, 0x00, 0x00, 0x01, 0x00, 0x00, 0x00, 0x30, 0x1d, 0x00, 0x00, 0x01, 0x00, 0x00, 0x00
        /*003c*/ 	.byte	0xe0, 0x8d, 0x00, 0x00, 0x01, 0x00, 0x00, 0x00, 0xe0, 0xa6, 0x00, 0x00, 0x01, 0x00, 0x00, 0x00
        /*004c*/ 	.byte	0x90, 0x13, 0x01, 0x00, 0x01, 0x00, 0x00, 0x00, 0x60, 0x15, 0x01, 0x00, 0x01, 0x00, 0x00, 0x00
        /*005c*/ 	.byte	0x90, 0xb5, 0x01, 0x00


	//----- nvinfo : EIATTR_MERCURY_ISA_VERSION
	.align		4
.L_904:
        /*0060*/ 	.byte	0x03, 0x5f
        /*0062*/ 	.short	0x0101


	//----- nvinfo : EIATTR_COOP_GROUP_MASK_REGIDS
	.align		4
        /*0064*/ 	.byte	0x04, 0x29
        /*0066*/ 	.short	(.L_906 - .L_905)


	//   ....[0]....
.L_905:
        /*0068*/ 	.word	0xffffffff


	//   ....[1]....
        /*006c*/ 	.word	0xffffffff


	//   ....[2]....
        /*0070*/ 	.word	0xffffffff


	//   ....[3]....
        /*0074*/ 	.word	0xffffffff


	//   ....[4]....
        /*0078*/ 	.word	0xffffffff


	//   ....[5]....
        /*007c*/ 	.word	0xffffffff


	//   ....[6]....
        /*0080*/ 	.word	0xffffffff


	//   ....[7]....
        /*0084*/ 	.word	0xffffffff


	//   ....[8]....
        /*0088*/ 	.word	0xffffffff


	//   ....[9]....
        /*008c*/ 	.word	0xffffffff


	//   ....[10]....
        /*0090*/ 	.word	0xffffffff


	//   ....[11]....
        /*0094*/ 	.word	0xffffffff


	//   ....[12]....
        /*0098*/ 	.word	0xffffffff


	//   ....[13]....
        /*009c*/ 	.word	0xffffffff


	//   ....[14]....
        /*00a0*/ 	.word	0xffffffff


	//   ....[15]....
        /*00a4*/ 	.word	0xffffffff


	//----- nvinfo : EIATTR_COOP_GROUP_INSTR_OFFSETS
	.align		4
.L_906:
        /*00a8*/ 	.byte	0x04, 0x28
        /*00aa*/ 	.short	(.L_908 - .L_907)


	//   ....[0]....
.L_907:
        /*00ac*/ 	.word	0x0000e7c0


	//   ....[1]....
        /*00b0*/ 	.word	0x0000e7e0


	//   ....[2]....
        /*00b4*/ 	.word	0x0000f190


	//   ....[3]....
        /*00b8*/ 	.word	0x0000f1e0


	//   ....[4]....
        /*00bc*/ 	.word	0x00014310


	//   ....[5]....
        /*00c0*/ 	.word	0x00014330


	//   ....[6]....
        /*00c4*/ 	.word	0x00014ae0


	//   ....[7]....
        /*00c8*/ 	.word	0x00014b40


	//   ....[8]....
        /*00cc*/ 	.word	0x000190e0


	//   ....[9]....
        /*00d0*/ 	.word	0x00019100


	//   ....[10]....
        /*00d4*/ 	.word	0x00019130


	//   ....[11]....
        /*00d8*/ 	.word	0x00019140


	//   ....[12]....
        /*00dc*/ 	.word	0x0001b5d0


	//   ....[13]....
        /*00e0*/ 	.word	0x0001b5f0


	//   ....[14]....
        /*00e4*/ 	.word	0x0001b680


	//   ....[15]....
        /*00e8*/ 	.word	0x0001b690


	//----- nvinfo : EIATTR_EXIT_INSTR_OFFSETS
	.align		4
.L_908:
        /*00ec*/ 	.byte	0x04, 0x1c
        /*00ee*/ 	.short	(.L_910 - .L_909)


	//   ....[0]....
.L_909:
        /*00f0*/ 	.word	0x00000470


	//   ....[1]....
        /*00f4*/ 	.word	0x00000b60


	//   ....[2]....
        /*00f8*/ 	.word	0x00000b90


	//   ....[3]....
        /*00fc*/ 	.word	0x0001c100


	//   ....[4]....
        /*0100*/ 	.word	0x0001c120


	//----- nvinfo : EIATTR_CRS_STACK_SIZE
	.align		4
.L_910:
        /*0104*/ 	.byte	0x04, 0x1e
        /*0106*/ 	.short	(.L_912 - .L_911)
.L_911:
        /*0108*/ 	.word	0x00000000


	//----- nvinfo : EIATTR_CBANK_PARAM_SIZE
	.align		4
.L_912:
        /*010c*/ 	.byte	0x03, 0x19
        /*010e*/ 	.short	0x01d0


	//----- nvinfo : EIATTR_PARAM_CBANK
	.align		4
        /*0110*/ 	.byte	0x04, 0x0a
        /*0112*/ 	.short	(.L_914 - .L_913)
	.align		4
.L_913:
        /*0114*/ 	.word	index@(.nv.constant0._ZN5flash24flash_fwd_splitkv_kernelI23Flash_fwd_kernel_traitsILi32ELi64ELi256ELi4ELb0ELb0EN7cutlass10bfloat16_tE19Flash_kernel_traitsILi32ELi64ELi256ELi4ES3_EELb1ELb0ELb0ELb0ELb0ELb0ELb1ELb1EEEvNS_16Flash_fwd_paramsE)
        /*0118*/ 	.short	0x0210
        /*011a*/ 	.short	0x01d0


	//----- nvinfo : EIATTR_SW_WAR
	.align		4
.L_914:
        /*011c*/ 	.byte	0x04, 0x36
        /*011e*/ 	.short	(.L_916 - .L_915)
.L_915:
        /*0120*/ 	.word	0x00000008
.L_916:


//--------------------- .nv.info._ZN5flash24flash_fwd_splitkv_kernelI23Flash_fwd_kernel_traitsILi32ELi64ELi256ELi4ELb0ELb0EN7cutlass10bfloat16_tE19Flash_kernel_traitsILi32ELi64ELi256ELi4ES3_EELb1ELb0ELb0ELb0ELb0ELb1ELb1ELb1EEEvNS_16Flash_fwd_paramsE --------------------------
	.section	.nv.info._ZN5flash24flash_fwd_splitkv_kernelI23Flash_fwd_kernel_traitsILi32ELi64ELi256ELi4ELb0ELb0EN7cutlass10bfloat16_tE19Flash_kernel_traitsILi32ELi64ELi256ELi4ES3_EELb1ELb0ELb0ELb0ELb0ELb1ELb1ELb1EEEvNS_16Flash_fwd_paramsE,"",@"SHT_CUDA_INFO"
	.sectionflags	@""
	.align	4


	//----- nvinfo : EIATTR_CUDA_API_VERSION
	.align		4
        /*0000*/ 	.byte	0x04, 0x37
        /*0002*/ 	.short	(.L_918 - .L_917)
.L_917:
        /*0004*/ 	.word	0x00000082


	//----- nvinfo : EIATTR_KPARAM_INFO
	.align		4
.L_918:
        /*0008*/ 	.byte	0x04, 0x17
        /*000a*/ 	.short	(.L_920 - .L_919)
.L_919:
        /*000c*/ 	.word	0x00000000
        /*0010*/ 	.short	0x0000
        /*0012*/ 	.short	0x0000
        /*0014*/ 	.byte	0x00, 0xf0, 0x41, 0x07


	//----- nvinfo : EIATTR_SPARSE_MMA_MASK
	.align		4
.L_920:
        /*0018*/ 	.byte	0x03, 0x50
        /*001a*/ 	.short	0x0000


	//----- nvinfo : EIATTR_MAXREG_COUNT
	.align		4
        /*001c*/ 	.byte	0x03, 0x1b
        /*001e*/ 	.short	0x00ff


	//----- nvinfo : EIATTR_NUM_BARRIERS
	.align		4
        /*0020*/ 	.byte	0x02, 0x4c
        /*0022*/ 	.byte	0x01
	.zero		1


	//----- nvinfo : EIATTR_ANNOTATIONS
	.align		4
        /*0024*/ 	.byte	0x04, 0x55
        /*0026*/ 	.short	(.L_922 - .L_921)


	//   ....[0]....
.L_921:
        /*0028*/ 	.word	0x00000001
        /*002c*/ 	.byte	0x70, 0x03, 0x00, 0x00, 0x01, 0x00, 0x00, 0x00, 0xd0, 0x8d, 0x00, 0x00, 0x01, 0x00, 0x00, 0x00
        /*003c*/ 	.byte	0xb0, 0xe4, 0x01, 0x00


	//----- nvinfo : EIATTR_MERCURY_ISA_VERSION
	.align		4
.L_922:
        /*0040*/ 	.byte	0x03, 0x5f
        /*0042*/ 	.short	0x0101


	//----- nvinfo : EIATTR_COOP_GROUP_MASK_REGIDS
	.align		4
        /*0044*/ 	.byte	0x04, 0x29
        /*0046*/ 	.short	(.L_924 - .L_923)


	//   ....[0]....
.L_923:
        /*0048*/ 	.word	0xffffffff


	//   ....[1]....
        /*004c*/ 	.word	0xffffffff


	//   ....[2]....
        /*0050*/ 	.word	0xffffffff


	//   ....[3]....
        /*0054*/ 	.word	0xffffffff


	//   ....[4]....
        /*0058*/ 	.word	0xffffffff


	//   ....[5]....
        /*005c*/ 	.word	0xffffffff


	//   ....[6]....
        /*0060*/ 	.word	0xffffffff


	//   ....[7]....
        /*0064*/ 	.word	0xffffffff


	//   ....[8]....
        /*0068*/ 	.word	0xffffffff


	//   ....[9]....
        /*006c*/ 	.word	0xffffffff


	//   ....[10]....
        /*0070*/ 	.word	0xffffffff


	//   ....[11]....
        /*0074*/ 	.word	0xffffffff


	//   ....[12]....
        /*0078*/ 	.word	0xffffffff


	//   ....[13]....
        /*007c*/ 	.word	0xffffffff


	//   ....[14]....
        /*0080*/ 	.word	0xffffffff


	//   ....[15]....
        /*0084*/ 	.word	0xffffffff


	//----- nvinfo : EIATTR_COOP_GROUP_INSTR_OFFSETS
	.align		4
.L_924:
        /*0088*/ 	.byte	0x04, 0x28
        /*008a*/ 	.short	(.L_926 - .L_925)


	//   ....[0]....
.L_925:
        /*008c*/ 	.word	0x0000f790


	//   ....[1]....
        /*0090*/ 	.word	0x0000f7b0


	//   ....[2]....
        /*0094*/ 	.word	0x000101a0


	//   ....[3]....
        /*0098*/ 	.word	0x000101f0


	//   ....[4]....
        /*009c*/ 	.word	0x00016280


	//   ....[5]....
        /*00a0*/ 	.word	0x000162a0


	//   ....[6]....
        /*00a4*/ 	.word	0x00016a50


	//   ....[7]....
        /*00a8*/ 	.word	0x00016ab0


	//   ....[8]....
        /*00ac*/ 	.word	0x0001c030


	//   ....[9]....
        /*00b0*/ 	.word	0x0001c050


	//   ....[10]....
        /*00b4*/ 	.word	0x0001c080


	//   ....[11]....
        /*00b8*/ 	.word	0x0001c090


	//   ....[12]....
        /*00bc*/ 	.word	0x0001e4f0


	//   ....[13]....
        /*00c0*/ 	.word	0x0001e510


	//   ....[14]....
        /*00c4*/ 	.word	0x0001e5a0


	//   ....[15]....
        /*00c8*/ 	.word	0x0001e5b0


	//----- nvinfo : EIATTR_EXIT_INSTR_OFFSETS
	.align		4
.L_926:
        /*00cc*/ 	.byte	0x04, 0x1c
        /*00ce*/ 	.short	(.L_928 - .L_927)


	//   ....[0]....
.L_927:
        /*00d0*/ 	.word	0x00000470


	//   ....[1]....
        /*00d4*/ 	.word	0x00000b60


	//   ....[2]....
        /*00d8*/ 	.word	0x00000b90


	//   ....[3]....
        /*00dc*/ 	.word	0x0001f020


	//   ....[4]....
        /*00e0*/ 	.word	0x0001f040


	//----- nvinfo : EIATTR_CRS_STACK_SIZE
	.align		4
.L_928:
        /*00e4*/ 	.byte	0x04, 0x1e
        /*00e6*/ 	.short	(.L_930 - .L_929)
.L_929:
        /*00e8*/ 	.word	0x00000000


	//----- nvinfo : EIATTR_CBANK_PARAM_SIZE
	.align		4
.L_930:
        /*00ec*/ 	.byte	0x03, 0x19
        /*00ee*/ 	.short	0x01d0


	//----- nvinfo : EIATTR_PARAM_CBANK
	.align		4
        /*00f0*/ 	.byte	0x04, 0x0a
        /*00f2*/ 	.short	(.L_932 - .L_931)
	.align		4
.L_931:
        /*00f4*/ 	.word	index@(.nv.constant0._ZN5flash24flash_fwd_splitkv_kernelI23Flash_fwd_kernel_traitsILi32ELi64ELi256ELi4ELb0ELb0EN7cutlass10bfloat16_tE19Flash_kernel_traitsILi32ELi64ELi256ELi4ES3_EELb1ELb0ELb0ELb0ELb0ELb1ELb1ELb1EEEvNS_16Flash_fwd_paramsE)
        /*00f8*/ 	.short	0x0210
        /*00fa*/ 	.short	0x01d0


	//----- nvinfo : EIATTR_SW_WAR
	.align		4
.L_932:
        /*00fc*/ 	.byte	0x04, 0x36
        /*00fe*/ 	.short	(.L_934 - .L_933)
.L_933:
        /*0100*/ 	.word	0x00000008
.L_934:


//--------------------- .nv.info._ZN5flash24flash_fwd_splitkv_kernelI23Flash_fwd_kernel_traitsILi32ELi64ELi256ELi4ELb0ELb0EN7cutlass10bfloat16_tE19Flash_kernel_traitsILi32ELi64ELi256ELi4ES3_EELb1ELb0ELb0ELb1ELb1ELb0ELb0ELb0EEEvNS_16Flash_fwd_paramsE --------------------------
	.section	.nv.info._ZN5flash24flash_fwd_splitkv_kernelI23Flash_fwd_kernel_traitsILi32ELi64ELi256ELi4ELb0ELb0EN7cutlass10bfloat16_tE19Flash_kernel_traitsILi32ELi64ELi256ELi4ES3_EELb1ELb0ELb0ELb1ELb1ELb0ELb0ELb0EEEvNS_16Flash_fwd_paramsE,"",@"SHT_CUDA_INFO"
	.sectionflags	@""
	.align	4


	//----- nvinfo : EIATTR_CUDA_API_VERSION
	.align		4
        /*0000*/ 	.byte	0x04, 0x37
        /*0002*/ 	.short	(.L_936 - .L_935)
.L_935:
        /*0004*/ 	.word	0x00000082


	//----- nvinfo : EIATTR_KPARAM_INFO
	.align		4
.L_936:
        /*0008*/ 	.byte	0x04, 0x17
        /*000a*/ 	.short	(.L_938 - .L_937)
.L_937:
        /*000c*/ 	.word	0x00000000
        /*0010*/ 	.short	0x0000
        /*0012*/ 	.short	0x0000
        /*0014*/ 	.byte	0x00, 0xf0, 0x41, 0x07


	//----- nvinfo : EIATTR_SPARSE_MMA_MASK
	.align		4
.L_938:
        /*0018*/ 	.byte	0x03, 0x50
        /*001a*/ 	.short	0x0000


	//----- nvinfo : EIATTR_MAXREG_COUNT
	.align		4
        /*001c*/ 	.byte	0x03, 0x1b
        /*001e*/ 	.short	0x00ff


	//----- nvinfo : EIATTR_NUM_BARRIERS
	.align		4
        /*0020*/ 	.byte	0x02, 0x4c
        /*0022*/ 	.byte	0x01
	.zero		1


	//----- nvinfo : EIATTR_MERCURY_ISA_VERSION
	.align		4
        /*0024*/ 	.byte	0x03, 0x5f
        /*0026*/ 	.short	0x0101


	//----- nvinfo : EIATTR_COOP_GROUP_MASK_REGIDS
	.align		4
        /*0028*/ 	.byte	0x04, 0x29
        /*002a*/ 	.short	(.L_940 - .L_939)


	//   ....[0]....
.L_939:
        /*002c*/ 	.word	0xffffffff


	//   ....[1]....
        /*0030*/ 	.word	0xffffffff


	//   ....[2]....
        /*0034*/ 	.word	0xffffffff


	//   ....[3]....
        /*0038*/ 	.word	0xffffffff


	//   ....[4]....
        /*003c*/ 	.word	0xffffffff


	//   ....[5]....
        /*0040*/ 	.word	0xffffffff


	//   ....[6]....
        /*0044*/ 	.word	0xffffffff


	//   ....[7]....
        /*0048*/ 	.word	0xffffffff


	//   ....[8]....
        /*004c*/ 	.word	0xffffffff


	//   ....[9]....
        /*0050*/ 	.word	0xffffffff


	//   ....[10]....
        /*0054*/ 	.word	0xffffffff


	//   ....[11]....
        /*0058*/ 	.word	0xffffffff


	//----- nvinfo : EIATTR_COOP_GROUP_INSTR_OFFSETS
	.align		4
.L_940:
        /*005c*/ 	.byte	0x04, 0x28
        /*005e*/ 	.short	(.L_942 - .L_941)


	//   ....[0]....
.L_941:
        /*0060*/ 	.word	0x00004280


	//   ....[1]....
        /*0064*/ 	.word	0x000042a0


	//   ....[2]....
        /*0068*/ 	.word	0x00004cd0


	//   ....[3]....
        /*006c*/ 	.word	0x00004d30


	//   ....[4]....
        /*0070*/ 	.word	0x00008460


	//   ....[5]....
        /*0074*/ 	.word	0x00008480


	//   ....[6]....
        /*0078*/ 	.word	0x000084b0


	//   ....[7]....
        /*007c*/ 	.word	0x000084c0


	//   ....[8]....
        /*0080*/ 	.word	0x0000a910


	//   ....[9]....
        /*0084*/ 	.word	0x0000a950


	//   ....[10]....
        /*0088*/ 	.word	0x0000a9c0


	//   ....[11]....
        /*008c*/ 	.word	0x0000a9d0


	//----- nvinfo : EIATTR_EXIT_INSTR_OFFSETS
	.align		4
.L_942:
        /*0090*/ 	.byte	0x04, 0x1c
        /*0092*/ 	.short	(.L_944 - .L_943)


	//   ....[0]....
.L_943:
        /*0094*/ 	.word	0x000001a0


	//   ....[1]....
        /*0098*/ 	.word	0x00000670


	//   ....[2]....
        /*009c*/ 	.word	0x000006a0


	//   ....[3]....
        /*00a0*/ 	.word	0x0000b460


	//----- nvinfo : EIATTR_CRS_STACK_SIZE
	.align		4
.L_944:
        /*00a4*/ 	.byte	0x04, 0x1e
        /*00a6*/ 	.short	(.L_946 - .L_945)
.L_945:
        /*00a8*/ 	.word	0x00000000


	//----- nvinfo : EIATTR_CBANK_PARAM_SIZE
	.align		4
.L_946:
        /*00ac*/ 	.byte	0x03, 0x19
        /*00ae*/ 	.short	0x01d0


	//----- nvinfo : EIATTR_PARAM_CBANK
	.align		4
        /*00b0*/ 	.byte	0x04, 0x0a
        /*00b2*/ 	.short	(.L_948 - .L_947)
	.align		4
.L_947:
        /*00b4*/ 	.word	index@(.nv.constant0._ZN5flash24flash_fwd_splitkv_kernelI23Flash_fwd_kernel_traitsILi32ELi64ELi256ELi4ELb0ELb0EN7cutlass10bfloat16_tE19Flash_kernel_traitsILi32ELi64ELi256ELi4ES3_EELb1ELb0ELb0ELb1ELb1ELb0ELb0ELb0EEEvNS_16Flash_fwd_paramsE)
        /*00b8*/ 	.short	0x0210
        /*00ba*/ 	.short	0x01d0


	//----- nvinfo : EIATTR_SW_WAR
	.align		4
.L_948:
        /*00bc*/ 	.byte	0x04, 0x36
        /*00be*/ 	.short	(.L_950 - .L_949)
.L_949:
        /*00c0*/ 	.word	0x00000008
.L_950:


//--------------------- .nv.info._ZN5flash24flash_fwd_splitkv_kernelI23Flash_fwd_kernel_traitsILi32ELi64ELi256ELi4ELb0ELb0EN7cutlass10bfloat16_tE19Flash_kernel_traitsILi32ELi64ELi256ELi4ES3_EELb1ELb0ELb0ELb1ELb1ELb1ELb0ELb0EEEvNS_16Flash_fwd_paramsE --------------------------
	.section	.nv.info._ZN5flash24flash_fwd_splitkv_kernelI23Flash_fwd_kernel_traitsILi32ELi64ELi256ELi4ELb0ELb0EN7cutlass10bfloat16_tE19Flash_kernel_traitsILi32ELi64ELi256ELi4ES3_EELb1ELb0ELb0ELb1ELb1ELb1ELb0ELb0EEEvNS_16Flash_fwd_paramsE,"",@"SHT_CUDA_INFO"
	.sectionflags	@""
	.align	4


	//----- nvinfo : EIATTR_CUDA_API_VERSION
	.align		4
        /*0000*/ 	.byte	0x04, 0x37
        /*0002*/ 	.short	(.L_952 - .L_951)
.L_951:
        /*0004*/ 	.word	0x00000082


	//----- nvinfo : EIATTR_KPARAM_INFO
	.align		4
.L_952:
        /*0008*/ 	.byte	0x04, 0x17
        /*000a*/ 	.short	(.L_954 - .L_953)
.L_953:
        /*000c*/ 	.word	0x00000000
        /*0010*/ 	.short	0x0000
        /*0012*/ 	.short	0x0000
        /*0014*/ 	.byte	0x00, 0xf0, 0x41, 0x07


	//----- nvinfo : EIATTR_SPARSE_MMA_MASK
	.align		4
.L_954:
        /*0018*/ 	.byte	0x03, 0x50
        /*001a*/ 	.short	0x0000


	//----- nvinfo : EIATTR_MAXREG_COUNT
	.align		4
        /*001c*/ 	.byte	0x03, 0x1b
        /*001e*/ 	.short	0x00ff


	//----- nvinfo : EIATTR_NUM_BARRIERS
	.align		4
        /*0020*/ 	.byte	0x02, 0x4c
        /*0022*/ 	.byte	0x01
	.zero		1


	//----- nvinfo : EIATTR_MERCURY_ISA_VERSION
	.align		4
        /*0024*/ 	.byte	0x03, 0x5f
        /*0026*/ 	.short	0x0101


	//----- nvinfo : EIATTR_COOP_GROUP_MASK_REGIDS
	.align		4
        /*0028*/ 	.byte	0x04, 0x29
        /*002a*/ 	.short	(.L_956 - .L_955)


	//   ....[0]....
.L_955:
        /*002c*/ 	.word	0xffffffff


	//   ....[1]....
        /*0030*/ 	.word	0xffffffff


	//   ....[2]....
        /*0034*/ 	.word	0xffffffff


	//   ....[3]....
        /*0038*/ 	.word	0xffffffff


	//   ....[4]....
        /*003c*/ 	.word	0xffffffff


	//   ....[5]....
        /*0040*/ 	.word	0xffffffff


	//   ....[6]....
        /*0044*/ 	.word	0xffffffff


	//   ....[7]....
        /*0048*/ 	.word	0xffffffff


	//   ....[8]....
        /*004c*/ 	.word	0xffffffff


	//   ....[9]....
        /*0050*/ 	.word	0xffffffff


	//   ....[10]....
        /*0054*/ 	.word	0xffffffff


	//   ....[11]....
        /*0058*/ 	.word	0xffffffff


	//----- nvinfo : EIATTR_COOP_GROUP_INSTR_OFFSETS
	.align		4
.L_956:
        /*005c*/ 	.byte	0x04, 0x28
        /*005e*/ 	.short	(.L_958 - .L_957)


	//   ....[0]....
.L_957:
        /*0060*/ 	.word	0x00005410


	//   ....[1]....
        /*0064*/ 	.word	0x00005430


	//   ....[2]....
        /*0068*/ 	.word	0x00005dd0


	//   ....[3]....
        /*006c*/ 	.word	0x00005e10


	//   ....[4]....
        /*0070*/ 	.word	0x0000a640


	//   ....[5]....
        /*0074*/ 	.word	0x0000a660


	//   ....[6]....
        /*0078*/ 	.word	0x0000a690


	//   ....[7]....
        /*007c*/ 	.word	0x0000a6a0


	//   ....[8]....
        /*0080*/ 	.word	0x0000caf0


	//   ....[9]....
        /*0084*/ 	.word	0x0000cb20


	//   ....[10]....
        /*0088*/ 	.word	0x0000cb80


	//   ....[11]....
        /*008c*/ 	.word	0x0000cb90


	//----- nvinfo : EIATTR_EXIT_INSTR_OFFSETS
	.align		4
.L_958:
        /*0090*/ 	.byte	0x04, 0x1c
        /*0092*/ 	.short	(.L_960 - .L_959)


	//   ....[0]....
.L_959:
        /*0094*/ 	.word	0x000001a0


	//   ....[1]....
        /*0098*/ 	.word	0x00000670


	//   ....[2]....
        /*009c*/ 	.word	0x000006a0


	//   ....[3]....
        /*00a0*/ 	.word	0x0000d640


	//----- nvinfo : EIATTR_CRS_STACK_SIZE
	.align		4
.L_960:
        /*00a4*/ 	.byte	0x04, 0x1e
        /*00a6*/ 	.short	(.L_962 - .L_961)
.L_961:
        /*00a8*/ 	.word	0x00000000


	//----- nvinfo : EIATTR_CBANK_PARAM_SIZE
	.align		4
.L_962:
        /*00ac*/ 	.byte	0x03, 0x19
        /*00ae*/ 	.short	0x01d0


	//----- nvinfo : EIATTR_PARAM_CBANK
	.align		4
        /*00b0*/ 	.byte	0x04, 0x0a
        /*00b2*/ 	.short	(.L_964 - .L_963)
	.align		4
.L_963:
        /*00b4*/ 	.word	index@(.nv.constant0._ZN5flash24flash_fwd_splitkv_kernelI23Flash_fwd_kernel_traitsILi32ELi64ELi256ELi4ELb0ELb0EN7cutlass10bfloat16_tE19Flash_kernel_traitsILi32ELi64ELi256ELi4ES3_EELb1ELb0ELb0ELb1ELb1ELb1ELb0ELb0EEEvNS_16Flash_fwd_paramsE)
        /*00b8*/ 	.short	0x0210
        /*00ba*/ 	.short	0x01d0


	//----- nvinfo : EIATTR_SW_WAR
	.align		4
.L_964:
        /*00bc*/ 	.byte	0x04, 0x36
        /*00be*/ 	.short	(.L_966 - .L_965)
.L_965:
        /*00c0*/ 	.word	0x00000008
.L_966:


//--------------------- .nv.info._ZN5flash24flash_fwd_splitkv_kernelI23Flash_fwd_kernel_traitsILi32ELi64ELi256ELi4ELb0ELb0EN7cutlass10bfloat16_tE19Flash_kernel_traitsILi32ELi64ELi256ELi4ES3_EELb1ELb0ELb0ELb1ELb1ELb0ELb1ELb0EEEvNS_16Flash_fwd_paramsE --------------------------
	.section	.nv.info._ZN5flash24flash_fwd_splitkv_kernelI23Flash_fwd_kernel_traitsILi32ELi64ELi256ELi4ELb0ELb0EN7cutlass10bfloat16_tE19Flash_kernel_traitsILi32ELi64ELi256ELi4ES3_EELb1ELb0ELb0ELb1ELb1ELb0ELb1ELb0EEEvNS_16Flash_fwd_paramsE,"",@"SHT_CUDA_INFO"
	.sectionflags	@""
	.align	4


	//----- nvinfo : EIATTR_CUDA_API_VERSION
	.align		4
        /*0000*/ 	.byte	0x04, 0x37
        /*0002*/ 	.short	(.L_968 - .L_967)
.L_967:
        /*0004*/ 	.word	0x00000082


	//----- nvinfo : EIATTR_KPARAM_INFO
	.align		4
.L_968:
        /*0008*/ 	.byte	0x04, 0x17
        /*000a*/ 	.short	(.L_970 - .L_969)
.L_969:
        /*000c*/ 	.word	0x00000000
        /*0010*/ 	.short	0x0000
        /*0012*/ 	.short	0x0000
        /*0014*/ 	.byte	0x00, 0xf0, 0x41, 0x07


	//----- nvinfo : EIATTR_SPARSE_MMA_MASK
	.align		4
.L_970:
        /*0018*/ 	.byte	0x03, 0x50
        /*001a*/ 	.short	0x0000


	//----- nvinfo : EIATTR_MAXREG_COUNT
	.align		4
        /*001c*/ 	.byte	0x03, 0x1b
        /*001e*/ 	.short	0x00ff


	//----- nvinfo : EIATTR_NUM_BARRIERS
	.align		4
        /*0020*/ 	.byte	0x02, 0x4c
        /*0022*/ 	.byte	0x01
	.zero		1


	//----- nvinfo : EIATTR_MERCURY_ISA_VERSION
	.align		4
        /*0024*/ 	.byte	0x03, 0x5f
        /*0026*/ 	.short	0x0101


	//----- nvinfo : EIATTR_COOP_GROUP_MASK_REGIDS
	.align		4
        /*0028*/ 	.byte	0x04, 0x29
        /*002a*/ 	.short	(.L_972 - .L_971)


	//   ....[0]....
.L_971:
        /*002c*/ 	.word	0xffffffff


	//   ....[1]....
        /*0030*/ 	.word	0xffffffff


	//   ....[2]....
        /*0034*/ 	.word	0xffffffff


	//   ....[3]....
        /*0038*/ 	.word	0xffffffff


	//   ....[4]....
        /*003c*/ 	.word	0xffffffff


	//   ....[5]....
        /*0040*/ 	.word	0xffffffff


	//   ....[6]....
        /*0044*/ 	.word	0xffffffff


	//   ....[7]....
        /*0048*/ 	.word	0xffffffff


	//   ....[8]....
        /*004c*/ 	.word	0xffffffff


	//   ....[9]....
        /*0050*/ 	.word	0xffffffff


	//   ....[10]....
        /*0054*/ 	.word	0xffffffff


	//   ....[11]....
        /*0058*/ 	.word	0xffffffff


	//----- nvinfo : EIATTR_COOP_GROUP_INSTR_OFFSETS
	.align		4
.L_972:
        /*005c*/ 	.byte	0x04, 0x28
        /*005e*/ 	.short	(.L_974 - .L_973)


	//   ....[0]....
.L_973:
        /*0060*/ 	.word	0x00004500


	//   ....[1]....
        /*0064*/ 	.word	0x00004530


	//   ....[2]....
        /*0068*/ 	.word	0x00004fb0


	//   ....[3]....
        /*006c*/ 	.word	0x00005000


	//   ....[4]....
        /*0070*/ 	.word	0x000086a0


	//   ....[5]....
        /*0074*/ 	.word	0x000086c0


	//   ....[6]....
        /*0078*/ 	.word	0x000086f0


	//   ....[7]....
        /*007c*/ 	.word	0x00008700


	//   ....[8]....
        /*0080*/ 	.word	0x0000ab50


	//   ....[9]....
        /*0084*/ 	.word	0x0000abd0


	//   ....[10]....
        /*0088*/ 	.word	0x0000ac30


	//   ....[11]....
        /*008c*/ 	.word	0x0000ac80


	//----- nvinfo : EIATTR_EXIT_INSTR_OFFSETS
	.align		4
.L_974:
        /*0090*/ 	.byte	0x04, 0x1c
        /*0092*/ 	.short	(.L_976 - .L_975)


	//   ....[0]....
.L_975:
        /*0094*/ 	.word	0x00000290


	//   ....[1]....
        /*0098*/ 	.word	0x000008e0


	//   ....[2]....
        /*009c*/ 	.word	0x00000910


	//   ....[3]....
        /*00a0*/ 	.word	0x0000b650


	//----- nvinfo : EIATTR_CRS_STACK_SIZE
	.align		4
.L_976:
        /*00a4*/ 	.byte	0x04, 0x1e
        /*00a6*/ 	.short	(.L_978 - .L_977)
.L_977:
        /*00a8*/ 	.word	0x00000000


	//----- nvinfo : EIATTR_CBANK_PARAM_SIZE
	.align		4
.L_978:
        /*00ac*/ 	.byte	0x03, 0x19
        /*00ae*/ 	.short	0x01d0


	//----- nvinfo : EIATTR_PARAM_CBANK
	.align		4
        /*00b0*/ 	.byte	0x04, 0x0a
        /*00b2*/ 	.short	(.L_980 - .L_979)
	.align		4
.L_979:
        /*00b4*/ 	.word	index@(.nv.constant0._ZN5flash24flash_fwd_splitkv_kernelI23Flash_fwd_kernel_traitsILi32ELi64ELi256ELi4ELb0ELb0EN7cutlass10bfloat16_tE19Flash_kernel_traitsILi32ELi64ELi256ELi4ES3_EELb1ELb0ELb0ELb1ELb1ELb0ELb1ELb0EEEvNS_16Flash_fwd_paramsE)
        /*00b8*/ 	.short	0x0210
        /*00ba*/ 	.short	0x01d0


	//----- nvinfo : EIATTR_SW_WAR
	.align		4
.L_980:
        /*00bc*/ 	.byte	0x04, 0x36
        /*00be*/ 	.short	(.L_982 - .L_981)
.L_981:
        /*00c0*/ 	.word	0x00000008
.L_982:


//--------------------- .nv.info._ZN5flash24flash_fwd_splitkv_kernelI23Flash_fwd_kernel_traitsILi32ELi64ELi256ELi4ELb0ELb0EN7cutlass10bfloat16_tE19Flash_kernel_traitsILi32ELi64ELi256ELi4ES3_EELb1ELb0ELb0ELb1ELb1ELb1ELb1ELb0EEEvNS_16Flash_fwd_paramsE --------------------------
	.section	.nv.info._ZN5flash24flash_fwd_splitkv_kernelI23Flash_fwd_kernel_traitsILi32ELi64ELi256ELi4ELb0ELb0EN7cutlass10bfloat16_tE19Flash_kernel_traitsILi32ELi64ELi256ELi4ES3_EELb1ELb0ELb0ELb1ELb1ELb1ELb1ELb0EEEvNS_16Flash_fwd_paramsE,"",@"SHT_CUDA_INFO"
	.sectionflags	@""
	.align	4


	//----- nvinfo : EIATTR_CUDA_API_VERSION
	.align		4
        /*0000*/ 	.byte	0x04, 0x37
        /*0002*/ 	.short	(.L_984 - .L_983)
.L_983:
        /*0004*/ 	.word	0x00000082


	//----- nvinfo : EIATTR_KPARAM_INFO
	.align		4
.L_984:
        /*0008*/ 	.byte	0x04, 0x17
        /*000a*/ 	.short	(.L_986 - .L_985)
.L_985:
        /*000c*/ 	.word	0x00000000
        /*0010*/ 	.short	0x0000
        /*0012*/ 	.short	0x0000
        /*0014*/ 	.byte	0x00, 0xf0, 0x41, 0x07


	//----- nvinfo : EIATTR_SPARSE_MMA_MASK
	.align		4
.L_986:
        /*0018*/ 	.byte	0x03, 0x50
        /*001a*/ 	.short	0x0000


	//----- nvinfo : EIATTR_MAXREG_COUNT
	.align		4
        /*001c*/ 	.byte	0x03, 0x1b
        /*001e*/ 	.short	0x00ff


	//----- nvinfo : EIATTR_NUM_BARRIERS
	.align		4
        /*0020*/ 	.byte	0x02, 0x4c
        /*0022*/ 	.byte	0x01
	.zero		1


	//----- nvinfo : EIATTR_MERCURY_ISA_VERSION
	.align		4
        /*0024*/ 	.byte	0x03, 0x5f
        /*0026*/ 	.short	0x0101


	//----- nvinfo : EIATTR_COOP_GROUP_MASK_REGIDS
	.align		4
        /*0028*/ 	.byte	0x04, 0x29
        /*002a*/ 	.short	(.L_988 - .L_987)


	//   ....[0]....
.L_987:
        /*002c*/ 	.word	0xffffffff


	//   ....[1]....
        /*0030*/ 	.word	0xffffffff


	//   ....[2]....
        /*0034*/ 	.word	0xffffffff


	//   ....[3]....
        /*0038*/ 	.word	0xffffffff


	//   ....[4]....
        /*003c*/ 	.word	0xffffffff


	//   ....[5]....
        /*0040*/ 	.word	0xffffffff


	//   ....[6]....
        /*0044*/ 	.word	0xffffffff


	//   ....[7]....
        /*0048*/ 	.word	0xffffffff


	//   ....[8]....
        /*004c*/ 	.word	0xffffffff


	//   ....[9]....
        /*0050*/ 	.word	0xffffffff


	//   ....[10]....
        /*0054*/ 	.word	0xffffffff


	//   ....[11]....
        /*0058*/ 	.word	0xffffffff


	//----- nvinfo : EIATTR_COOP_GROUP_INSTR_OFFSETS
	.align		4
.L_988:
        /*005c*/ 	.byte	0x04, 0x28
        /*005e*/ 	.short	(.L_990 - .L_989)


	//   ....[0]....
.L_989:
        /*0060*/ 	.word	0x000056d0


	//   ....[1]....
        /*0064*/ 	.word	0x000056f0


	//   ....[2]....
        /*0068*/ 	.word	0x00006090


	//   ....[3]....
        /*006c*/ 	.word	0x000060d0


	//   ....[4]....
        /*0070*/ 	.word	0x0000a900


	//   ....[5]....
        /*0074*/ 	.word	0x0000a920


	//   ....[6]....
        /*0078*/ 	.word	0x0000a950


	//   ....[7]....
        /*007c*/ 	.word	0x0000a960


	//   ....[8]....
        /*0080*/ 	.word	0x0000cdb0


	//   ....[9]....
        /*0084*/ 	.word	0x0000cdf0


	//   ....[10]....
        /*0088*/ 	.word	0x0000ce90


	//   ....[11]....
        /*008c*/ 	.word	0x0000cea0


	//----- nvinfo : EIATTR_EXIT_INSTR_OFFSETS
	.align		4
.L_990:
        /*0090*/ 	.byte	0x04, 0x1c
        /*0092*/ 	.short	(.L_992 - .L_991)


	//   ....[0]....
.L_991:
        /*0094*/ 	.word	0x00000290


	//   ....[1]....
        /*0098*/ 	.word	0x00000910


	//   ....[2]....
        /*009c*/ 	.word	0x00000940


	//   ....[3]....
        /*00a0*/ 	.word	0x0000d8b0


	//----- nvinfo : EIATTR_CRS_STACK_SIZE
	.align		4
.L_992:
        /*00a4*/ 	.byte	0x04, 0x1e
        /*00a6*/ 	.short	(.L_994 - .L_993)
.L_993:
        /*00a8*/ 	.word	0x00000000


	//----- nvinfo : EIATTR_CBANK_PARAM_SIZE
	.align		4
.L_994:
        /*00ac*/ 	.byte	0x03, 0x19
        /*00ae*/ 	.short	0x01d0


	//----- nvinfo : EIATTR_PARAM_CBANK
	.align		4
        /*00b0*/ 	.byte	0x04, 0x0a
        /*00b2*/ 	.short	(.L_996 - .L_995)
	.align		4
.L_995:
        /*00b4*/ 	.word	index@(.nv.constant0._ZN5flash24flash_fwd_splitkv_kernelI23Flash_fwd_kernel_traitsILi32ELi64ELi256ELi4ELb0ELb0EN7cutlass10bfloat16_tE19Flash_kernel_traitsILi32ELi64ELi256ELi4ES3_EELb1ELb0ELb0ELb1ELb1ELb1ELb1ELb0EEEvNS_16Flash_fwd_paramsE)
        /*00b8*/ 	.short	0x0210
        /*00ba*/ 	.short	0x01d0


	//----- nvinfo : EIATTR_SW_WAR
	.align		4
.L_996:
        /*00bc*/ 	.byte	0x04, 0x36
        /*00be*/ 	.short	(.L_998 - .L_997)
.L_997:
        /*00c0*/ 	.word	0x00000008
.L_998:


//--------------------- .nv.info._ZN5flash24flash_fwd_splitkv_kernelI23Flash_fwd_kernel_traitsILi32ELi64ELi256ELi4ELb0ELb0EN7cutlass10bfloat16_tE19Flash_kernel_traitsILi32ELi64ELi256ELi4ES3_EELb1ELb0ELb0ELb0ELb1ELb0ELb0ELb0EEEvNS_16Flash_fwd_paramsE --------------------------
	.section	.nv.info._ZN5flash24flash_fwd_splitkv_kernelI23Flash_fwd_kernel_traitsILi32ELi64ELi256ELi4ELb0ELb0EN7cutlass10bfloat16_tE19Flash_kernel_traitsILi32ELi64ELi256ELi4ES3_EELb1ELb0ELb0ELb0ELb1ELb0ELb0ELb0EEEvNS_16Flash_fwd_paramsE,"",@"SHT_CUDA_INFO"
	.sectionflags	@""
	.align	4


	//----- nvinfo : EIATTR_CUDA_API_VERSION
	.align		4
        /*0000*/ 	.byte	0x04, 0x37
        /*0002*/ 	.short	(.L_1000 - .L_999)
.L_999:
        /*0004*/ 	.word	0x00000082


	//----- nvinfo : EIATTR_KPARAM_INFO
	.align		4
.L_1000:
        /*0008*/ 	.byte	0x04, 0x17
        /*000a*/ 	.short	(.L_1002 - .L_1001)
.L_1001:
        /*000c*/ 	.word	0x00000000
        /*0010*/ 	.short	0x0000
        /*0012*/ 	.short	0x0000
        /*0014*/ 	.byte	0x00, 0xf0, 0x41, 0x07


	//----- nvinfo : EIATTR_SPARSE_MMA_MASK
	.align		4
.L_1002:
        /*0018*/ 	.byte	0x03, 0x50
        /*001a*/ 	.short	0x0000


	//----- nvinfo : EIATTR_MAXREG_COUNT
	.align		4
        /*001c*/ 	.byte	0x03, 0x1b
        /*001e*/ 	.short	0x00ff


	//----- nvinfo : EIATTR_NUM_BARRIERS
	.align		4
        /*0020*/ 	.byte	0x02, 0x4c
        /*0022*/ 	.byte	0x01
	.zero		1


	//----- nvinfo : EIATTR_MERCURY_ISA_VERSION
	.align		4
        /*0024*/ 	.byte	0x03, 0x5f
        /*0026*/ 	.short	0x0101


	//----- nvinfo : EIATTR_COOP_GROUP_MASK_REGIDS
	.align		4
        /*0028*/ 	.byte	0x04, 0x29
        /*002a*/ 	.short	(.L_1004 - .L_1003)


	//   ....[0]....
.L_1003:
        /*002c*/ 	.word	0xffffffff


	//   ....[1]....
        /*0030*/ 	.word	0xffffffff


	//   ....[2]....
        /*0034*/ 	.word	0xffffffff


	//   ....[3]....
        /*0038*/ 	.word	0xffffffff


	//   ....[4]....
        /*003c*/ 	.word	0xffffffff


	//   ....[5]....
        /*0040*/ 	.word	0xffffffff


	//   ....[6]....
        /*0044*/ 	.word	0xffffffff


	//   ....[7]....
        /*0048*/ 	.word	0xffffffff


	//   ....[8]....
        /*004c*/ 	.word	0xffffffff


	//   ....[9]....
        /*0050*/ 	.word	0xffffffff


	//   ....[10]....
        /*0054*/ 	.word	0xffffffff


	//   ....[11]....
        /*0058*/ 	.word	0xffffffff


	//   ....[12]....
        /*005c*/ 	.word	0xffffffff


	//   ....[13]....
        /*0060*/ 	.word	0xffffffff


	//   ....[14]....
        /*0064*/ 	.word	0xffffffff


	//   ....[15]....
        /*0068*/ 	.word	0xffffffff


	//----- nvinfo : EIATTR_COOP_GROUP_INSTR_OFFSETS
	.align		4
.L_1004:
        /*006c*/ 	.byte	0x04, 0x28
        /*006e*/ 	.short	(.L_1006 - .L_1005)


	//   ....[0]....
.L_1005:
        /*0070*/ 	.word	0x00004840


	//   ....[1]....
        /*0074*/ 	.word	0x00004860


	//   ....[2]....
        /*0078*/ 	.word	0x00005b20


	//   ....[3]....
        /*007c*/ 	.word	0x00005bb0


	//   ....[4]....
        /*0080*/ 	.word	0x0000a1b0


	//   ....[5]....
        /*0084*/ 	.word	0x0000a1e0


	//   ....[6]....
        /*0088*/ 	.word	0x0000ac20


	//   ....[7]....
        /*008c*/ 	.word	0x0000ac80


	//   ....[8]....
        /*0090*/ 	.word	0x0000e570


	//   ....[9]....
        /*0094*/ 	.word	0x0000e590


	//   ....[10]....
        /*0098*/ 	.word	0x0000e5c0


	//   ....[11]....
        /*009c*/ 	.word	0x0000e5d0


	//   ....[12]....
        /*00a0*/ 	.word	0x00010a20


	//   ....[13]....
        /*00a4*/ 	.word	0x00010a60


	//   ....[14]....
        /*00a8*/ 	.word	0x00010ad0


	//   ....[15]....
        /*00ac*/ 	.word	0x00010ae0


	//----- nvinfo : EIATTR_EXIT_INSTR_OFFSETS
	.align		4
.L_1006:
        /*00b0*/ 	.byte	0x04, 0x1c
        /*00b2*/ 	.short	(.L_1008 - .L_1007)


	//   ....[0]....
.L_1007:
        /*00b4*/ 	.word	0x00000310


	//   ....[1]....
        /*00b8*/ 	.word	0x00000950


	//   ....[2]....
        /*00bc*/ 	.word	0x00000980


	//   ....[3]....
        /*00c0*/ 	.word	0x00011570


	//   ....[4]....
        /*00c4*/ 	.word	0x00011640


	//----- nvinfo : EIATTR_CRS_STACK_SIZE
	.align		4
.L_1008:
        /*00c8*/ 	.byte	0x04, 0x1e
        /*00ca*/ 	.short	(.L_1010 - .L_1009)
.L_1009:
        /*00cc*/ 	.word	0x00000000


	//----- nvinfo : EIATTR_CBANK_PARAM_SIZE
	.align		4
.L_1010:
        /*00d0*/ 	.byte	0x03, 0x19
        /*00d2*/ 	.short	0x01d0


	//----- nvinfo : EIATTR_PARAM_CBANK
	.align		4
        /*00d4*/ 	.byte	0x04, 0x0a
        /*00d6*/ 	.short	(.L_1012 - .L_1011)
	.align		4
.L_1011:
        /*00d8*/ 	.word	index@(.nv.constant0._ZN5flash24flash_fwd_splitkv_kernelI23Flash_fwd_kernel_traitsILi32ELi64ELi256ELi4ELb0ELb0EN7cutlass10bfloat16_tE19Flash_kernel_traitsILi32ELi64ELi256ELi4ES3_EELb1ELb0ELb0ELb0ELb1ELb0ELb0ELb0EEEvNS_16Flash_fwd_paramsE)
        /*00dc*/ 	.short	0x0210
        /*00de*/ 	.short	0x01d0


	//----- nvinfo : EIATTR_SW_WAR
	.align		4
.L_1012:
        /*00e0*/ 	.byte	0x04, 0x36
        /*00e2*/ 	.short	(.L_1014 - .L_1013)
.L_1013:
        /*00e4*/ 	.word	0x00000008
.L_1014:


//--------------------- .nv.info._ZN5flash24flash_fwd_splitkv_kernelI23Flash_fwd_kernel_traitsILi32ELi64ELi256ELi4ELb0ELb0EN7cutlass10bfloat16_tE19Flash_kernel_traitsILi32ELi64ELi256ELi4ES3_EELb1ELb0ELb0ELb0ELb1ELb1ELb0ELb0EEEvNS_16Flash_fwd_paramsE --------------------------
	.section	.nv.info._ZN5flash24flash_fwd_splitkv_kernelI23Flash_fwd_kernel_traitsILi32ELi64ELi256ELi4ELb0ELb0EN7cutlass10bfloat16_tE19Flash_kernel_traitsILi32ELi64ELi256ELi4ES3_EELb1ELb0ELb0ELb0ELb1ELb1ELb0ELb0EEEvNS_16Flash_fwd_paramsE,"",@"SHT_CUDA_INFO"
	.sectionflags	@""
	.align	4


	//----- nvinfo : EIATTR_CUDA_API_VERSION
	.align		4
        /*0000*/ 	.byte	0x04, 0x37
        /*0002*/ 	.short	(.L_1016 - .L_1015)
.L_1015:
        /*0004*/ 	.word	0x00000082


	//----- nvinfo : EIATTR_KPARAM_INFO
	.align		4
.L_1016:
        /*0008*/ 	.byte	0x04, 0x17
        /*000a*/ 	.short	(.L_1018 - .L_1017)
.L_1017:
        /*000c*/ 	.word	0x00000000
        /*0010*/ 	.short	0x0000
        /*0012*/ 	.short	0x0000
        /*0014*/ 	.byte	0x00, 0xf0, 0x41, 0x07


	//----- nvinfo : EIATTR_SPARSE_MMA_MASK
	.align		4
.L_1018:
        /*0018*/ 	.byte	0x03, 0x50
        /*001a*/ 	.short	0x0000


	//----- nvinfo : EIATTR_MAXREG_COUNT
	.align		4
        /*001c*/ 	.byte	0x03, 0x1b
        /*001e*/ 	.short	0x00ff


	//----- nvinfo : EIATTR_NUM_BARRIERS
	.align		4
        /*0020*/ 	.byte	0x02, 0x4c
        /*0022*/ 	.byte	0x01
	.zero		1


	//----- nvinfo : EIATTR_MERCURY_ISA_VERSION
	.align		4
        /*0024*/ 	.byte	0x03, 0x5f
        /*0026*/ 	.short	0x0101


	//----- nvinfo : EIATTR_COOP_GROUP_MASK_REGIDS
	.align		4
        /*0028*/ 	.byte	0x04, 0x29
        /*002a*/ 	.short	(.L_1020 - .L_1019)


	//   ....[0]....
.L_1019:
        /*002c*/ 	.word	0xffffffff


	//   ....[1]....
        /*0030*/ 	.word	0xffffffff


	//   ....[2]....
        /*0034*/ 	.word	0xffffffff


	//   ....[3]....
        /*0038*/ 	.word	0xffffffff


	//   ....[4]....
        /*003c*/ 	.word	0xffffffff


	//   ....[5]....
        /*0040*/ 	.word	0xffffffff


	//   ....[6]....
        /*0044*/ 	.word	0xffffffff


	//   ....[7]....
        /*0048*/ 	.word	0xffffffff


	//   ....[8]....
        /*004c*/ 	.word	0xffffffff


	//   ....[9]....
        /*0050*/ 	.word	0xffffffff


	//   ....[10]....
        /*0054*/ 	.word	0xffffffff


	//   ....[11]....
        /*0058*/ 	.word	0xffffffff


	//   ....[12]....
        /*005c*/ 	.word	0xffffffff


	//   ....[13]....
        /*0060*/ 	.word	0xffffffff


	//   ....[14]....
        /*0064*/ 	.word	0xffffffff


	//   ....[15]....
        /*0068*/ 	.word	0xffffffff


	//----- nvinfo : EIATTR_COOP_GROUP_INSTR_OFFSETS
	.align		4
.L_1020:
        /*006c*/ 	.byte	0x04, 0x28
        /*006e*/ 	.short	(.L_1022 - .L_1021)


	//   ....[0]....
.L_1021:
        /*0070*/ 	.word	0x000057f0


	//   ....[1]....
        /*0074*/ 	.word	0x00005810


	//   ....[2]....
        /*0078*/ 	.word	0x00006ae0


	//   ....[3]....
        /*007c*/ 	.word	0x00006b40


	//   ....[4]....
        /*0080*/ 	.word	0x0000c150


	//   ....[5]....
        /*0084*/ 	.word	0x0000c180


	//   ....[6]....
        /*0088*/ 	.word	0x0000cb90


	//   ....[7]....
        /*008c*/ 	.word	0x0000cc00


	//   ....[8]....
        /*0090*/ 	.word	0x00011510


	//   ....[9]....
        /*0094*/ 	.word	0x00011530


	//   ....[10]....
        /*0098*/ 	.word	0x00011560


	//   ....[11]....
        /*009c*/ 	.word	0x00011570


	//   ....[12]....
        /*00a0*/ 	.word	0x000139b0


	//   ....[13]....
        /*00a4*/ 	.word	0x000139f0


	//   ....[14]....
        /*00a8*/ 	.word	0x00013a60


	//   ....[15]....
        /*00ac*/ 	.word	0x00013a70


	//----- nvinfo : EIATTR_EXIT_INSTR_OFFSETS
	.align		4
.L_1022:
        /*00b0*/ 	.byte	0x04, 0x1c
        /*00b2*/ 	.short	(.L_1024 - .L_1023)


	//   ....[0]....
.L_1023:
        /*00b4*/ 	.word	0x00000310


	//   ....[1]....
        /*00b8*/ 	.word	0x00000950


	//   ....[2]....
        /*00bc*/ 	.word	0x00000980


	//   ....[3]....
        /*00c0*/ 	.word	0x00014540


	//   ....[4]....
        /*00c4*/ 	.word	0x00014610


	//----- nvinfo : EIATTR_CRS_STACK_SIZE
	.align		4
.L_1024:
        /*00c8*/ 	.byte	0x04, 0x1e
        /*00ca*/ 	.short	(.L_1026 - .L_1025)
.L_1025:
        /*00cc*/ 	.word	0x00000000


	//----- nvinfo : EIATTR_CBANK_PARAM_SIZE
	.align		4
.L_1026:
        /*00d0*/ 	.byte	0x03, 0x19
        /*00d2*/ 	.short	0x01d0


	//----- nvinfo : EIATTR_PARAM_CBANK
	.align		4
        /*00d4*/ 	.byte	0x04, 0x0a
        /*00d6*/ 	.short	(.L_1028 - .L_1027)
	.align		4
.L_1027:
        /*00d8*/ 	.word	index@(.nv.constant0._ZN5flash24flash_fwd_splitkv_kernelI23Flash_fwd_kernel_traitsILi32ELi64ELi256ELi4ELb0ELb0EN7cutlass10bfloat16_tE19Flash_kernel_traitsILi32ELi64ELi256ELi4ES3_EELb1ELb0ELb0ELb0ELb1ELb1ELb0ELb0EEEvNS_16Flash_fwd_paramsE)
        /*00dc*/ 	.short	0x0210
        /*00de*/ 	.short	0x01d0


	//----- nvinfo : EIATTR_SW_WAR
	.align		4
.L_1028:
        /*00e0*/ 	.byte	0x04, 0x36
        /*00e2*/ 	.short	(.L_1030 - .L_1029)
.L_1029:
        /*00e4*/ 	.word	0x00000008
.L_1030:


//--------------------- .nv.info._ZN5flash24flash_fwd_splitkv_kernelI23Flash_fwd_kernel_traitsILi32ELi64ELi256ELi4ELb0ELb0EN7cutlass10bfloat16_tE19Flash_kernel_traitsILi32ELi64ELi256ELi4ES3_EELb1ELb0ELb1ELb0ELb0ELb0ELb0ELb0EEEvNS_16Flash_fwd_paramsE --------------------------
	.section	.nv.info._ZN5flash24flash_fwd_splitkv_kernelI23Flash_fwd_kernel_traitsILi32ELi64ELi256ELi4ELb0ELb0EN7cutlass10bfloat16_tE19Flash_kernel_traitsILi32ELi64ELi256ELi4ES3_EELb1ELb0ELb1ELb0ELb0ELb0ELb0ELb0EEEvNS_16Flash_fwd_paramsE,"",@"SHT_CUDA_INFO"
	.sectionflags	@""
	.align	4


	//----- nvinfo : EIATTR_CUDA_API_VERSION
	.align		4
        /*0000*/ 	.byte	0x04, 0x37
        /*0002*/ 	.short	(.L_1032 - .L_1031)
.L_1031:
        /*0004*/ 	.word	0x00000082


	//----- nvinfo : EIATTR_KPARAM_INFO
	.align		4
.L_1032:
        /*0008*/ 	.byte	0x04, 0x17
        /*000a*/ 	.short	(.L_1034 - .L_1033)
.L_1033:
        /*000c*/ 	.word	0x00000000
        /*0010*/ 	.short	0x0000
        /*0012*/ 	.short	0x0000
        /*0014*/ 	.byte	0x00, 0xf0, 0x41, 0x07


	//----- nvinfo : EIATTR_SPARSE_MMA_MASK
	.align		4
.L_1034:
        /*0018*/ 	.byte	0x03, 0x50
        /*001a*/ 	.short	0x0000


	//----- nvinfo : EIATTR_MAXREG_COUNT
	.align		4
        /*001c*/ 	.byte	0x03, 0x1b
        /*001e*/ 	.short	0x00ff


	//----- nvinfo : EIATTR_NUM_BARRIERS
	.align		4
        /*0020*/ 	.byte	0x02, 0x4c
        /*0022*/ 	.byte	0x01
	.zero		1


	//----- nvinfo : EIATTR_MERCURY_ISA_VERSION
	.align		4
        /*0024*/ 	.byte	0x03, 0x5f
        /*0026*/ 	.short	0x0101


	//----- nvinfo : EIATTR_INT_WARP_WIDE_INSTR_OFFSETS
	.align		4
        /*0028*/ 	.byte	0x04, 0x31
        /*002a*/ 	.short	(.L_1036 - .L_1035)


	//   ....[0]....
.L_1035:
        /*002c*/ 	.word	0x00006720


	//   ....[1]....
        /*0030*/ 	.word	0x00009e40


	//----- nvinfo : EIATTR_COOP_GROUP_MASK_REGIDS
	.align		4
.L_1036:
        /*0034*/ 	.byte	0x04, 0x29
        /*0036*/ 	.short	(.L_1038 - .L_1037)


	//   ....[0]....
.L_1037:
        /*0038*/ 	.word	0xffffffff


	//   ....[1]....
        /*003c*/ 	.word	0xffffffff


	//   ....[2]....
        /*0040*/ 	.word	0xffffffff


	//   ....[3]....
        /*0044*/ 	.word	0xffffffff


	//   ....[4]....
        /*0048*/ 	.word	0xffffffff


	//   ....[5]....
        /*004c*/ 	.word	0xffffffff


	//   ....[6]....
        /*0050*/ 	.word	0xffffffff


	//   ....[7]....
        /*0054*/ 	.word	0xffffffff


	//   ....[8]....
        /*0058*/ 	.word	0xffffffff


	//   ....[9]....
        /*005c*/ 	.word	0xffffffff


	//   ....[10]....
        /*0060*/ 	.word	0xffffffff


	//   ....[11]....
        /*0064*/ 	.word	0xffffffff


	//   ....[12]....
        /*0068*/ 	.word	0xffffffff


	//   ....[13]....
        /*006c*/ 	.word	0xffffffff


	//   ....[14]....
        /*0070*/ 	.word	0xffffffff


	//   ....[15]....
        /*0074*/ 	.word	0xffffffff


	//----- nvinfo : EIATTR_COOP_GROUP_INSTR_OFFSETS
	.align		4
.L_1038:
        /*0078*/ 	.byte	0x04, 0x28
        /*007a*/ 	.short	(.L_1040 - .L_1039)


	//   ....[0]....
.L_1039:
        /*007c*/ 	.word	0x00007200


	//   ....[1]....
        /*0080*/ 	.word	0x00007220


	//   ....[2]....
        /*0084*/ 	.word	0x00007c80


	//   ....[3]....
        /*0088*/ 	.word	0x00007ce0


	//   ....[4]....
        /*008c*/ 	.word	0x0000e2f0


	//   ....[5]....
        /*0090*/ 	.word	0x0000e310


	//   ....[6]....
        /*0094*/ 	.word	0x0000e330


	//   ....[7]....
        /*0098*/ 	.word	0x0000e480


	//   ....[8]....
        /*009c*/ 	.word	0x00013ba0


	//   ....[9]....
        /*00a0*/ 	.word	0x00013bb0


	//   ....[10]....
        /*00a4*/ 	.word	0x00013be0


	//   ....[11]....
        /*00a8*/ 	.word	0x00013bf0


	//   ....[12]....
        /*00ac*/ 	.word	0x00016040


	//   ....[13]....
        /*00b0*/ 	.word	0x00016080


	//   ....[14]....
        /*00b4*/ 	.word	0x000160e0


	//   ....[15]....
        /*00b8*/ 	.word	0x000160f0


	//----- nvinfo : EIATTR_EXIT_INSTR_OFFSETS
	.align		4
.L_1040:
        /*00bc*/ 	.byte	0x04, 0x1c
        /*00be*/ 	.short	(.L_1042 - .L_1041)


	//   ....[0]....
.L_1041:
        /*00c0*/ 	.word	0x000004a0


	//   ....[1]....
        /*00c4*/ 	.word	0x00000b50


	//   ....[2]....
        /*00c8*/ 	.word	0x00000b80


	//   ....[3]....
        /*00cc*/ 	.word	0x00016c50


	//   ....[4]....
        /*00d0*/ 	.word	0x00016d20


	//----- nvinfo : EIATTR_CRS_STACK_SIZE
	.align		4
.L_1042:
        /*00d4*/ 	.byte	0x04, 0x1e
        /*00d6*/ 	.short	(.L_1044 - .L_1043)
.L_1043:
        /*00d8*/ 	.word	0x00000000


	//----- nvinfo : EIATTR_CBANK_PARAM_SIZE
	.align		4
.L_1044:
        /*00dc*/ 	.byte	0x03, 0x19
        /*00de*/ 	.short	0x01d0


	//----- nvinfo : EIATTR_PARAM_CBANK
	.align		4
        /*00e0*/ 	.byte	0x04, 0x0a
        /*00e2*/ 	.short	(.L_1046 - .L_1045)
	.align		4
.L_1045:
        /*00e4*/ 	.word	index@(.nv.constant0._ZN5flash24flash_fwd_splitkv_kernelI23Flash_fwd_kernel_traitsILi32ELi64ELi256ELi4ELb0ELb0EN7cutlass10bfloat16_tE19Flash_kernel_traitsILi32ELi64ELi256ELi4ES3_EELb1ELb0ELb1ELb0ELb0ELb0ELb0ELb0EEEvNS_16Flash_fwd_paramsE)
        /*00e8*/ 	.short	0x0210
        /*00ea*/ 	.short	0x01d0


	//----- nvinfo : EIATTR_SW_WAR
	.align		4
.L_1046:
        /*00ec*/ 	.byte	0x04, 0x36
        /*00ee*/ 	.short	(.L_1048 - .L_1047)
.L_1047:
        /*00f0*/ 	.word	0x00000008
.L_1048:


//--------------------- .nv.info._ZN5flash24flash_fwd_splitkv_kernelI23Flash_fwd_kernel_traitsILi32ELi64ELi256ELi4ELb0ELb0EN7cutlass10bfloat16_tE19Flash_kernel_traitsILi32ELi64ELi256ELi4ES3_EELb1ELb0ELb1ELb0ELb0ELb1ELb0ELb0EEEvNS_16Flash_fwd_paramsE --------------------------
	.section	.nv.info._ZN5flash24flash_fwd_splitkv_kernelI23Flash_fwd_kernel_traitsILi32ELi64ELi256ELi4ELb0ELb0EN7cutlass10bfloat16_tE19Flash_kernel_traitsILi32ELi64ELi256ELi4ES3_EELb1ELb0ELb1ELb0ELb0ELb1ELb0ELb0EEEvNS_16Flash_fwd_paramsE,"",@"SHT_CUDA_INFO"
	.sectionflags	@""
	.align	4


	//----- nvinfo : EIATTR_CUDA_API_VERSION
	.align		4
        /*0000*/ 	.byte	0x04, 0x37
        /*0002*/ 	.short	(.L_1050 - .L_1049)
.L_1049:
        /*0004*/ 	.word	0x00000082


	//----- nvinfo : EIATTR_KPARAM_INFO
	.align		4
.L_1050:
        /*0008*/ 	.byte	0x04, 0x17
        /*000a*/ 	.short	(.L_1052 - .L_1051)
.L_1051:
        /*000c*/ 	.word	0x00000000
        /*0010*/ 	.short	0x0000
        /*0012*/ 	.short	0x0000
        /*0014*/ 	.byte	0x00, 0xf0, 0x41, 0x07


	//----- nvinfo : EIATTR_SPARSE_MMA_MASK
	.align		4
.L_1052:
        /*0018*/ 	.byte	0x03, 0x50
        /*001a*/ 	.short	0x0000


	//----- nvinfo : EIATTR_MAXREG_COUNT
	.align		4
        /*001c*/ 	.byte	0x03, 0x1b
        /*001e*/ 	.short	0x00ff


	//----- nvinfo : EIATTR_NUM_BARRIERS
	.align		4
        /*0020*/ 	.byte	0x02, 0x4c
        /*0022*/ 	.byte	0x01
	.zero		1


	//----- nvinfo : EIATTR_MERCURY_ISA_VERSION
	.align		4
        /*0024*/ 	.byte	0x03, 0x5f
        /*0026*/ 	.short	0x0101


	//----- nvinfo : EIATTR_INT_WARP_WIDE_INSTR_OFFSETS
	.align		4
        /*0028*/ 	.byte	0x04, 0x31
        /*002a*/ 	.short	(.L_1054 - .L_1053)


	//   ....[0]....
.L_1053:
        /*002c*/ 	.word	0x000075d0


	//   ....[1]....
        /*0030*/ 	.word	0x0000acb0


	//----- nvinfo : EIATTR_COOP_GROUP_MASK_REGIDS
	.align		4
.L_1054:
        /*0034*/ 	.byte	0x04, 0x29
        /*0036*/ 	.short	(.L_1056 - .L_1055)


	//   ....[0]....
.L_1055:
        /*0038*/ 	.word	0xffffffff


	//   ....[1]....
        /*003c*/ 	.word	0xffffffff


	//   ....[2]....
        /*0040*/ 	.word	0xffffffff


	//   ....[3]....
        /*0044*/ 	.word	0xffffffff


	//   ....[4]....
        /*0048*/ 	.word	0xffffffff


	//   ....[5]....
        /*004c*/ 	.word	0xffffffff


	//   ....[6]....
        /*0050*/ 	.word	0xffffffff


	//   ....[7]....
        /*0054*/ 	.word	0xffffffff


	//   ....[8]....
        /*0058*/ 	.word	0xffffffff


	//   ....[9]....
        /*005c*/ 	.word	0xffffffff


	//   ....[10]....
        /*0060*/ 	.word	0xffffffff


	//   ....[11]....
        /*0064*/ 	.word	0xffffffff


	//   ....[12]....
        /*0068*/ 	.word	0xffffffff


	//   ....[13]....
        /*006c*/ 	.word	0xffffffff


	//   ....[14]....
        /*0070*/ 	.word	0xffffffff


	//   ....[15]....
        /*0074*/ 	.word	0xffffffff


	//----- nvinfo : EIATTR_COOP_GROUP_INSTR_OFFSETS
	.align		4
.L_1056:
        /*0078*/ 	.byte	0x04, 0x28
        /*007a*/ 	.short	(.L_1058 - .L_1057)


	//   ....[0]....
.L_1057:
        /*007c*/ 	.word	0x000080a0


	//   ....[1]....
        /*0080*/ 	.word	0x000080d0


	//   ....[2]....
        /*0084*/ 	.word	0x00008a60


	//   ....[3]....
        /*0088*/ 	.word	0x00008ac0


	//   ....[4]....
        /*008c*/ 	.word	0x0000fd10


	//   ....[5]....
        /*0090*/ 	.word	0x0000fd30


	//   ....[6]....
        /*0094*/ 	.word	0x000106e0


	//   ....[7]....
        /*0098*/ 	.word	0x00010730


	//   ....[8]....
        /*009c*/ 	.word	0x00016930


	//   ....[9]....
        /*00a0*/ 	.word	0x00016940


	//   ....[10]....
        /*00a4*/ 	.word	0x00016970


	//   ....[11]....
        /*00a8*/ 	.word	0x00016980


	//   ....[12]....
        /*00ac*/ 	.word	0x00018dd0


	//   ....[13]....
        /*00b0*/ 	.word	0x00018e10


	//   ....[14]....
        /*00b4*/ 	.word	0x00018e80


	//   ....[15]....
        /*00b8*/ 	.word	0x00018e90


	//----- nvinfo : EIATTR_EXIT_INSTR_OFFSETS
	.align		4
.L_1058:
        /*00bc*/ 	.byte	0x04, 0x1c
        /*00be*/ 	.short	(.L_1060 - .L_1059)


	//   ....[0]....
.L_1059:
        /*00c0*/ 	.word	0x000004a0


	//   ....[1]....
        /*00c4*/ 	.word	0x00000b50


	//   ....[2]....
        /*00c8*/ 	.word	0x00000b80


	//   ....[3]....
        /*00cc*/ 	.word	0x000199e0


	//   ....[4]....
        /*00d0*/ 	.word	0x00019ab0


	//----- nvinfo : EIATTR_CRS_STACK_SIZE
	.align		4
.L_1060:
        /*00d4*/ 	.byte	0x04, 0x1e
        /*00d6*/ 	.short	(.L_1062 - .L_1061)
.L_1061:
        /*00d8*/ 	.word	0x00000000


	//----- nvinfo : EIATTR_CBANK_PARAM_SIZE
	.align		4
.L_1062:
        /*00dc*/ 	.byte	0x03, 0x19
        /*00de*/ 	.short	0x01d0


	//----- nvinfo : EIATTR_PARAM_CBANK
	.align		4
        /*00e0*/ 	.byte	0x04, 0x0a
        /*00e2*/ 	.short	(.L_1064 - .L_1063)
	.align		4
.L_1063:
        /*00e4*/ 	.word	index@(.nv.constant0._ZN5flash24flash_fwd_splitkv_kernelI23Flash_fwd_kernel_traitsILi32ELi64ELi256ELi4ELb0ELb0EN7cutlass10bfloat16_tE19Flash_kernel_traitsILi32ELi64ELi256ELi4ES3_EELb1ELb0ELb1ELb0ELb0ELb1ELb0ELb0EEEvNS_16Flash_fwd_paramsE)
        /*00e8*/ 	.short	0x0210
        /*00ea*/ 	.short	0x01d0


	//----- nvinfo : EIATTR_SW_WAR
	.align		4
.L_1064:
        /*00ec*/ 	.byte	0x04, 0x36
        /*00ee*/ 	.short	(.L_1066 - .L_1065)
.L_1065:
        /*00f0*/ 	.word	0x00000008
.L_1066:


//--------------------- .nv.info._ZN5flash24flash_fwd_splitkv_kernelI23Flash_fwd_kernel_traitsILi32ELi64ELi256ELi4ELb0ELb0EN7cutlass10bfloat16_tE19Flash_kernel_traitsILi32ELi64ELi256ELi4ES3_EELb1ELb0ELb0ELb0ELb1ELb0ELb0ELb1EEEvNS_16Flash_fwd_paramsE --------------------------
	.section	.nv.info._ZN5flash24flash_fwd_splitkv_kernelI23Flash_fwd_kernel_traitsILi32ELi64ELi256ELi4ELb0ELb0EN7cutlass10bfloat16_tE19Flash_kernel_traitsILi32ELi64ELi256ELi4ES3_EELb1ELb0ELb0ELb0ELb1ELb0ELb0ELb1EEEvNS_16Flash_fwd_paramsE,"",@"SHT_CUDA_INFO"
	.sectionflags	@""
	.align	4


	//----- nvinfo : EIATTR_CUDA_API_VERSION
	.align		4
        /*0000*/ 	.byte	0x04, 0x37
        /*0002*/ 	.short	(.L_1068 - .L_1067)
.L_1067:
        /*0004*/ 	.word	0x00000082


	//----- nvinfo : EIATTR_KPARAM_INFO
	.align		4
.L_1068:
        /*0008*/ 	.byte	0x04, 0x17
        /*000a*/ 	.short	(.L_1070 - .L_1069)
.L_1069:
        /*000c*/ 	.word	0x00000000
        /*0010*/ 	.short	0x0000
        /*0012*/ 	.short	0x0000
        /*0014*/ 	.byte	0x00, 0xf0, 0x41, 0x07


	//----- nvinfo : EIATTR_SPARSE_MMA_MASK
	.align		4
.L_1070:
        /*0018*/ 	.byte	0x03, 0x50
        /*001a*/ 	.short	0x0000


	//----- nvinfo : EIATTR_MAXREG_COUNT
	.align		4
        /*001c*/ 	.byte	0x03, 0x1b
        /*001e*/ 	.short	0x00ff


	//----- nvinfo : EIATTR_NUM_BARRIERS
	.align		4
        /*0020*/ 	.byte	0x02, 0x4c
        /*0022*/ 	.byte	0x01
	.zero		1


	//----- nvinfo : EIATTR_MERCURY_ISA_VERSION
	.align		4
        /*0024*/ 	.byte	0x03, 0x5f
        /*0026*/ 	.short	0x0101


	//----- nvinfo : EIATTR_COOP_GROUP_MASK_REGIDS
	.align		4
        /*0028*/ 	.byte	0x04, 0x29
        /*002a*/ 	.short	(.L_1072 - .L_1071)


	//   ....[0]....
.L_1071:
        /*002c*/ 	.word	0xffffffff


	//   ....[1]....
        /*0030*/ 	.word	0xffffffff


	//   ....[2]....
        /*0034*/ 	.word	0xffffffff


	//   ....[3]....
        /*0038*/ 	.word	0xffffffff


	//   ....[4]....
        /*003c*/ 	.word	0xffffffff


	//   ....[5]....
        /*0040*/ 	.word	0xffffffff


	//   ....[6]....
        /*0044*/ 	.word	0xffffffff


	//   ....[7]....
        /*0048*/ 	.word	0xffffffff


	//   ....[8]....
        /*004c*/ 	.word	0xffffffff


	//   ....[9]....
        /*0050*/ 	.word	0xffffffff


	//   ....[10]....
        /*0054*/ 	.word	0xffffffff


	//   ....[11]....
        /*0058*/ 	.word	0xffffffff


	//   ....[12]....
        /*005c*/ 	.word	0xffffffff


	//   ....[13]....
        /*0060*/ 	.word	0xffffffff


	//   ....[14]....
        /*0064*/ 	.word	0xffffffff


	//   ....[15]....
        /*0068*/ 	.word	0xffffffff


	//----- nvinfo : EIATTR_COOP_GROUP_INSTR_OFFSETS
	.align		4
.L_1072:
        /*006c*/ 	.byte	0x04, 0x28
        /*006e*/ 	.short	(.L_1074 - .L_1073)


	//   ....[0]....
.L_1073:
        /*0070*/ 	.word	0x0000cd20


	//   ....[1]....
        /*0074*/ 	.word	0x0000cd50


	//   ....[2]....
        /*0078*/ 	.word	0x0000d770


	//   ....[3]....
        /*007c*/ 	.word	0x0000d7d0


	//   ....[4]....
        /*0080*/ 	.word	0x00011f30


	//   ....[5]....
        /*0084*/ 	.word	0x00011f50


	//   ....[6]....
        /*0088*/ 	.word	0x00012970


	//   ....[7]....
        /*008c*/ 	.word	0x000129c0


	//   ....[8]....
        /*0090*/ 	.word	0x00016310


	//   ....[9]....
        /*0094*/ 	.word	0x00016330


	//   ....[10]....
        /*0098*/ 	.word	0x00016360


	//   ....[11]....
        /*009c*/ 	.word	0x00016370


	//   ....[12]....
        /*00a0*/ 	.word	0x000187c0


	//   ....[13]....
        /*00a4*/ 	.word	0x00018800


	//   ....[14]....
        /*00a8*/ 	.word	0x00018870


	//   ....[15]....
        /*00ac*/ 	.word	0x00018880


	//----- nvinfo : EIATTR_EXIT_INSTR_OFFSETS
	.align		4
.L_1074:
        /*00b0*/ 	.byte	0x04, 0x1c
        /*00b2*/ 	.short	(.L_1076 - .L_1075)


	//   ....[0]....
.L_1075:
        /*00b4*/ 	.word	0x00000340


	//   ....[1]....
        /*00b8*/ 	.word	0x00000970


	//   ....[2]....
        /*00bc*/ 	.word	0x000009a0


	//   ....[3]....
        /*00c0*/ 	.word	0x000193c0


	//   ....[4]....
        /*00c4*/ 	.word	0x00019480


	//----- nvinfo : EIATTR_CRS_STACK_SIZE
	.align		4
.L_1076:
        /*00c8*/ 	.byte	0x04, 0x1e
        /*00ca*/ 	.short	(.L_1078 - .L_1077)
.L_1077:
        /*00cc*/ 	.word	0x00000000


	//----- nvinfo : EIATTR_CBANK_PARAM_SIZE
	.align		4
.L_1078:
        /*00d0*/ 	.byte	0x03, 0x19
        /*00d2*/ 	.short	0x01d0


	//----- nvinfo : EIATTR_PARAM_CBANK
	.align		4
        /*00d4*/ 	.byte	0x04, 0x0a
        /*00d6*/ 	.short	(.L_1080 - .L_1079)
	.align		4
.L_1079:
        /*00d8*/ 	.word	index@(.nv.constant0._ZN5flash24flash_fwd_splitkv_kernelI23Flash_fwd_kernel_traitsILi32ELi64ELi256ELi4ELb0ELb0EN7cutlass10bfloat16_tE19Flash_kernel_traitsILi32ELi64ELi256ELi4ES3_EELb1ELb0ELb0ELb0ELb1ELb0ELb0ELb1EEEvNS_16Flash_fwd_paramsE)
        /*00dc*/ 	.short	0x0210
        /*00de*/ 	.short	0x01d0


	//----- nvinfo : EIATTR_SW_WAR
	.align		4
.L_1080:
        /*00e0*/ 	.byte	0x04, 0x36
        /*00e2*/ 	.short	(.L_1082 - .L_1081)
.L_1081:
        /*00e4*/ 	.word	0x00000008
.L_1082:


//--------------------- .nv.info._ZN5flash24flash_fwd_splitkv_kernelI23Flash_fwd_kernel_traitsILi32ELi64ELi256ELi4ELb0ELb0EN7cutlass10bfloat16_tE19Flash_kernel_traitsILi32ELi64ELi256ELi4ES3_EELb1ELb0ELb0ELb0ELb1ELb1ELb0ELb1EEEvNS_16Flash_fwd_paramsE --------------------------
	.section	.nv.info._ZN5flash24flash_fwd_splitkv_kernelI23Flash_fwd_kernel_traitsILi32ELi64ELi256ELi4ELb0ELb0EN7cutlass10bfloat16_tE19Flash_kernel_traitsILi32ELi64ELi256ELi4ES3_EELb1ELb0ELb0ELb0ELb1ELb1ELb0ELb1EEEvNS_16Flash_fwd_paramsE,"",@"SHT_CUDA_INFO"
	.sectionflags	@""
	.align	4


	//----- nvinfo : EIATTR_CUDA_API_VERSION
	.align		4
        /*0000*/ 	.byte	0x04, 0x37
        /*0002*/ 	.short	(.L_1084 - .L_1083)
.L_1083:
        /*0004*/ 	.word	0x00000082


	//----- nvinfo : EIATTR_KPARAM_INFO
	.align		4
.L_1084:
        /*0008*/ 	.byte	0x04, 0x17
        /*000a*/ 	.short	(.L_1086 - .L_1085)
.L_1085:
        /*000c*/ 	.word	0x00000000
        /*0010*/ 	.short	0x0000
        /*0012*/ 	.short	0x0000
        /*0014*/ 	.byte	0x00, 0xf0, 0x41, 0x07


	//----- nvinfo : EIATTR_SPARSE_MMA_MASK
	.align		4
.L_1086:
        /*0018*/ 	.byte	0x03, 0x50
        /*001a*/ 	.short	0x0000


	//----- nvinfo : EIATTR_MAXREG_COUNT
	.align		4
        /*001c*/ 	.byte	0x03, 0x1b
        /*001e*/ 	.short	0x00ff


	//----- nvinfo : EIATTR_NUM_BARRIERS
	.align		4
        /*0020*/ 	.byte	0x02, 0x4c
        /*0022*/ 	.byte	0x01
	.zero		1


	//----- nvinfo : EIATTR_ANNOTATIONS
	.align		4
        /*0024*/ 	.byte	0x04, 0x55
        /*0026*/ 	.short	(.L_1088 - .L_1087)


	//   ....[0]....
.L_1087:
        /*0028*/ 	.word	0x00000001
        /*002c*/ 	.byte	0x10, 0x39, 0x01, 0x00, 0x01, 0x00, 0x00, 0x00, 0xb0, 0x3a, 0x01, 0x00


	//----- nvinfo : EIATTR_MERCURY_ISA_VERSION
	.align		4
.L_1088:
        /*0038*/ 	.byte	0x03, 0x5f
        /*003a*/ 	.short	0x0101


	//----- nvinfo : EIATTR_COOP_GROUP_MASK_REGIDS
	.align		4
        /*003c*/ 	.byte	0x04, 0x29
        /*003e*/ 	.short	(.L_1090 - .L_1089)


	//   ....[0]....
.L_1089:
        /*0040*/ 	.word	0xffffffff


	//   ....[1]....
        /*0044*/ 	.word	0xffffffff


	//   ....[2]....
        /*0048*/ 	.word	0xffffffff


	//   ....[3]....
        /*004c*/ 	.word	0xffffffff


	//   ....[4]....
        /*0050*/ 	.word	0xffffffff


	//   ....[5]....
        /*0054*/ 	.word	0xffffffff


	//   ....[6]....
        /*0058*/ 	.word	0xffffffff


	//   ....[7]....
        /*005c*/ 	.word	0xffffffff


	//   ....[8]....
        /*0060*/ 	.word	0xffffffff


	//   ....[9]....
        /*0064*/ 	.word	0xffffffff


	//   ....[10]....
        /*0068*/ 	.word	0xffffffff


	//   ....[11]....
        /*006c*/ 	.word	0xffffffff


	//   ....[12]....
        /*0070*/ 	.word	0xffffffff


	//   ....[13]....
        /*0074*/ 	.word	0xffffffff


	//   ....[14]....
        /*0078*/ 	.word	0xffffffff


	//   ....[15]....
        /*007c*/ 	.word	0xffffffff


	//----- nvinfo : EIATTR_COOP_GROUP_INSTR_OFFSETS
	.align		4
.L_1090:
        /*0080*/ 	.byte	0x04, 0x28
        /*0082*/ 	.short	(.L_1092 - .L_1091)


	//   ....[0]....
.L_1091:
        /*0084*/ 	.word	0x0000dd10


	//   ....[1]....
        /*0088*/ 	.word	0x0000dd30


	//   ....[2]....
        /*008c*/ 	.word	0x0000e770


	//   ....[3]....
        /*0090*/ 	.word	0x0000e7c0


	//   ....[4]....
        /*0094*/ 	.word	0x00013f40


	//   ....[5]....
        /*0098*/ 	.word	0x00013f60


	//   ....[6]....
        /*009c*/ 	.word	0x000149e0


	//   ....[7]....
        /*00a0*/ 	.word	0x00014a60


	//   ....[8]....
        /*00a4*/ 	.word	0x00019350


	//   ....[9]....
        /*00a8*/ 	.word	0x00019370


	//   ....[10]....
        /*00ac*/ 	.word	0x000193a0


	//   ....[11]....
        /*00b0*/ 	.word	0x000193b0


	//   ....[12]....
        /*00b4*/ 	.word	0x0001b800


	//   ....[13]....
        /*00b8*/ 	.word	0x0001b840


	//   ....[14]....
        /*00bc*/ 	.word	0x0001b8b0


	//   ....[15]....
        /*00c0*/ 	.word	0x0001b8c0


	//----- nvinfo : EIATTR_EXIT_INSTR_OFFSETS
	.align		4
.L_1092:
        /*00c4*/ 	.byte	0x04, 0x1c
        /*00c6*/ 	.short	(.L_1094 - .L_1093)


	//   ....[0]....
.L_1093:
        /*00c8*/ 	.word	0x00000350


	//   ....[1]....
        /*00cc*/ 	.word	0x00000980


	//   ....[2]....
        /*00d0*/ 	.word	0x000009b0


	//   ....[3]....
        /*00d4*/ 	.word	0x0001c400


	//   ....[4]....
        /*00d8*/ 	.word	0x0001c4c0


	//----- nvinfo : EIATTR_CRS_STACK_SIZE
	.align		4
.L_1094:
        /*00dc*/ 	.byte	0x04, 0x1e
        /*00de*/ 	.short	(.L_1096 - .L_1095)
.L_1095:
        /*00e0*/ 	.word	0x00000000


	//----- nvinfo : EIATTR_CBANK_PARAM_SIZE
	.align		4
.L_1096:
        /*00e4*/ 	.byte	0x03, 0x19
        /*00e6*/ 	.short	0x01d0


	//----- nvinfo : EIATTR_PARAM_CBANK
	.align		4
        /*00e8*/ 	.byte	0x04, 0x0a
        /*00ea*/ 	.short	(.L_1098 - .L_1097)
	.align		4
.L_1097:
        /*00ec*/ 	.word	index@(.nv.constant0._ZN5flash24flash_fwd_splitkv_kernelI23Flash_fwd_kernel_traitsILi32ELi64ELi256ELi4ELb0ELb0EN7cutlass10bfloat16_tE19Flash_kernel_traitsILi32ELi64ELi256ELi4ES3_EELb1ELb0ELb0ELb0ELb1ELb1ELb0ELb1EEEvNS_16Flash_fwd_paramsE)
        /*00f0*/ 	.short	0x0210
        /*00f2*/ 	.short	0x01d0


	//----- nvinfo : EIATTR_SW_WAR
	.align		4
.L_1098:
        /*00f4*/ 	.byte	0x04, 0x36
        /*00f6*/ 	.short	(.L_1100 - .L_1099)
.L_1099:
        /*00f8*/ 	.word	0x00000008
.L_1100:


//--------------------- .nv.info._ZN5flash24flash_fwd_splitkv_kernelI23Flash_fwd_kernel_traitsILi32ELi64ELi256ELi4ELb0ELb0EN7cutlass10bfloat16_tE19Flash_kernel_traitsILi32ELi64ELi256ELi4ES3_EELb1ELb0ELb1ELb0ELb0ELb0ELb0ELb1EEEvNS_16Flash_fwd_paramsE --------------------------
	.section	.nv.info._ZN5flash24flash_fwd_splitkv_kernelI23Flash_fwd_kernel_traitsILi32ELi64ELi256ELi4ELb0ELb0EN7cutlass10bfloat16_tE19Flash_kernel_traitsILi32ELi64ELi256ELi4ES3_EELb1ELb0ELb1ELb0ELb0ELb0ELb0ELb1EEEvNS_16Flash_fwd_paramsE,"",@"SHT_CUDA_INFO"
	.sectionflags	@""
	.align	4


	//----- nvinfo : EIATTR_CUDA_API_VERSION
	.align		4
        /*0000*/ 	.byte	0x04, 0x37
        /*0002*/ 	.short	(.L_1102 - .L_1101)
.L_1101:
        /*0004*/ 	.word	0x00000082


	//----- nvinfo : EIATTR_KPARAM_INFO
	.align		4
.L_1102:
        /*0008*/ 	.byte	0x04, 0x17
        /*000a*/ 	.short	(.L_1104 - .L_1103)
.L_1103:
        /*000c*/ 	.word	0x00000000
        /*0010*/ 	.short	0x0000
        /*0012*/ 	.short	0x0000
        /*0014*/ 	.byte	0x00, 0xf0, 0x41, 0x07


	//----- nvinfo : EIATTR_SPARSE_MMA_MASK
	.align		4
.L_1104:
        /*0018*/ 	.byte	0x03, 0x50
        /*001a*/ 	.short	0x0000


	//----- nvinfo : EIATTR_MAXREG_COUNT
	.align		4
        /*001c*/ 	.byte	0x03, 0x1b
        /*001e*/ 	.short	0x00ff


	//----- nvinfo : EIATTR_NUM_BARRIERS
	.align		4
        /*0020*/ 	.byte	0x02, 0x4c
        /*0022*/ 	.byte	0x01
	.zero		1


	//----- nvinfo : EIATTR_MERCURY_ISA_VERSION
	.align		4
        /*0024*/ 	.byte	0x03, 0x5f
        /*0026*/ 	.short	0x0101


	//----- nvinfo : EIATTR_COOP_GROUP_MASK_REGIDS
	.align		4
        /*0028*/ 	.byte	0x04, 0x29
        /*002a*/ 	.short	(.L_1106 - .L_1105)


	//   ....[0]....
.L_1105:
        /*002c*/ 	.word	0xffffffff


	//   ....[1]....
        /*0030*/ 	.word	0xffffffff


	//   ....[2]....
        /*0034*/ 	.word	0xffffffff


	//   ....[3]....
        /*0038*/ 	.word	0xffffffff


	//   ....[4]....
        /*003c*/ 	.word	0xffffffff


	//   ....[5]....
        /*0040*/ 	.word	0xffffffff


	//   ....[6]....
        /*0044*/ 	.word	0xffffffff


	//   ....[7]....
        /*0048*/ 	.word	0xffffffff


	//   ....[8]....
        /*004c*/ 	.word	0xffffffff


	//   ....[9]....
        /*0050*/ 	.word	0xffffffff


	//   ....[10]....
        /*0054*/ 	.word	0xffffffff


	//   ....[11]....
        /*0058*/ 	.word	0xffffffff


	//   ....[12]....
        /*005c*/ 	.word	0xffffffff


	//   ....[13]....
        /*0060*/ 	.word	0xffffffff


	//   ....[14]....
        /*0064*/ 	.word	0xffffffff


	//   ....[15]....
        /*0068*/ 	.word	0xffffffff


	//----- nvinfo : EIATTR_COOP_GROUP_INSTR_OFFSETS
	.align		4
.L_1106:
        /*006c*/ 	.byte	0x04, 0x28
        /*006e*/ 	.short	(.L_1108 - .L_1107)


	//   ....[0]....
.L_1107:
        /*0070*/ 	.word	0x0000f800


	//   ....[1]....
        /*0074*/ 	.word	0x0000f820


	//   ....[2]....
        /*0078*/ 	.word	0x000102d0


	//   ....[3]....
        /*007c*/ 	.word	0x00010330


	//   ....[4]....
        /*0080*/ 	.word	0x00016800


	//   ....[5]....
        /*0084*/ 	.word	0x00016820


	//   ....[6]....
        /*0088*/ 	.word	0x00016890


	//   ....[7]....
        /*008c*/ 	.word	0x00016a60


	//   ....[8]....
        /*0090*/ 	.word	0x0001c0b0


	//   ....[9]....
        /*0094*/ 	.word	0x0001c0d0


	//   ....[10]....
        /*0098*/ 	.word	0x0001c100


	//   ....[11]....
        /*009c*/ 	.word	0x0001c110


	//   ....[12]....
        /*00a0*/ 	.word	0x0001e560


	//   ....[13]....
        /*00a4*/ 	.word	0x0001e5a0


	//   ....[14]....
        /*00a8*/ 	.word	0x0001e610


	//   ....[15]....
        /*00ac*/ 	.word	0x0001e620


	//----- nvinfo : EIATTR_EXIT_INSTR_OFFSETS
	.align		4
.L_1108:
        /*00b0*/ 	.byte	0x04, 0x1c
        /*00b2*/ 	.short	(.L_1110 - .L_1109)


	//   ....[0]....
.L_1109:
        /*00b4*/ 	.word	0x000004d0


	//   ....[1]....
        /*00b8*/ 	.word	0x00000b50


	//   ....[2]....
        /*00bc*/ 	.word	0x00000b80


	//   ....[3]....
        /*00c0*/ 	.word	0x0001f1b0


	//   ....[4]....
        /*00c4*/ 	.word	0x0001f280


	//----- nvinfo : EIATTR_CRS_STACK_SIZE
	.align		4
.L_1110:
        /*00c8*/ 	.byte	0x04, 0x1e
        /*00ca*/ 	.short	(.L_1112 - .L_1111)
.L_1111:
        /*00cc*/ 	.word	0x00000000


	//----- nvinfo : EIATTR_CBANK_PARAM_SIZE
	.align		4
.L_1112:
        /*00d0*/ 	.byte	0x03, 0x19
        /*00d2*/ 	.short	0x01d0


	//----- nvinfo : EIATTR_PARAM_CBANK
	.align		4
        /*00d4*/ 	.byte	0x04, 0x0a
        /*00d6*/ 	.short	(.L_1114 - .L_1113)
	.align		4
.L_1113:
        /*00d8*/ 	.word	index@(.nv.constant0._ZN5flash24flash_fwd_splitkv_kernelI23Flash_fwd_kernel_traitsILi32ELi64ELi256ELi4ELb0ELb0EN7cutlass10bfloat16_tE19Flash_kernel_traitsILi32ELi64ELi256ELi4ES3_EELb1ELb0ELb1ELb0ELb0ELb0ELb0ELb1EEEvNS_16Flash_fwd_paramsE)
        /*00dc*/ 	.short	0x0210
        /*00de*/ 	.short	0x01d0


	//----- nvinfo : EIATTR_SW_WAR
	.align		4
.L_1114:
        /*00e0*/ 	.byte	0x04, 0x36
        /*00e2*/ 	.short	(.L_1116 - .L_1115)
.L_1115:
        /*00e4*/ 	.word	0x00000008
.L_1116:


//--------------------- .nv.info._ZN5flash24flash_fwd_splitkv_kernelI23Flash_fwd_kernel_traitsILi32ELi64ELi256ELi4ELb0ELb0EN7cutlass10bfloat16_tE19Flash_kernel_traitsILi32ELi64ELi256ELi4ES3_EELb1ELb0ELb1ELb0ELb0ELb1ELb0ELb1EEEvNS_16Flash_fwd_paramsE --------------------------
	.section	.nv.info._ZN5flash24flash_fwd_splitkv_kernelI23Flash_fwd_kernel_traitsILi32ELi64ELi256ELi4ELb0ELb0EN7cutlass10bfloat16_tE19Flash_kernel_traitsILi32ELi64ELi256ELi4ES3_EELb1ELb0ELb1ELb0ELb0ELb1ELb0ELb1EEEvNS_16Flash_fwd_paramsE,"",@"SHT_CUDA_INFO"
	.sectionflags	@""
	.align	4


	//----- nvinfo : EIATTR_CUDA_API_VERSION
	.align		4
        /*0000*/ 	.byte	0x04, 0x37
        /*0002*/ 	.short	(.L_1118 - .L_1117)
.L_1117:
        /*0004*/ 	.word	0x00000082


	//----- nvinfo : EIATTR_KPARAM_INFO
	.align		4
.L_1118:
        /*0008*/ 	.byte	0x04, 0x17
        /*000a*/ 	.short	(.L_1120 - .L_1119)
.L_1119:
        /*000c*/ 	.word	0x00000000
        /*0010*/ 	.short	0x0000
        /*0012*/ 	.short	0x0000
        /*0014*/ 	.byte	0x00, 0xf0, 0x41, 0x07


	//----- nvinfo : EIATTR_SPARSE_MMA_MASK
	.align		4
.L_1120:
        /*0018*/ 	.byte	0x03, 0x50
        /*001a*/ 	.short	0x0000


	//----- nvinfo : EIATTR_MAXREG_COUNT
	.align		4
        /*001c*/ 	.byte	0x03, 0x1b
        /*001e*/ 	.short	0x00ff


	//----- nvinfo : EIATTR_NUM_BARRIERS
	.align		4
        /*0020*/ 	.byte	0x02, 0x4c
        /*0022*/ 	.byte	0x01
	.zero		1


	//----- nvinfo : EIATTR_MERCURY_ISA_VERSION
	.align		4
        /*0024*/ 	.byte	0x03, 0x5f
        /*0026*/ 	.short	0x0101


	//----- nvinfo : EIATTR_COOP_GROUP_MASK_REGIDS
	.align		4
        /*0028*/ 	.byte	0x04, 0x29
        /*002a*/ 	.short	(.L_1122 - .L_1121)


	//   ....[0]....
.L_1121:
        /*002c*/ 	.word	0xffffffff


	//   ....[1]....
        /*0030*/ 	.word	0xffffffff


	//   ....[2]....
        /*0034*/ 	.word	0xffffffff


	//   ....[3]....
        /*0038*/ 	.word	0xffffffff


	//   ....[4]....
        /*003c*/ 	.word	0xffffffff


	//   ....[5]....
        /*0040*/ 	.word	0xffffffff


	//   ....[6]....
        /*0044*/ 	.word	0xffffffff


	//   ....[7]....
        /*0048*/ 	.word	0xffffffff


	//   ....[8]....
        /*004c*/ 	.word	0xffffffff


	//   ....[9]....
        /*0050*/ 	.word	0xffffffff


	//   ....[10]....
        /*0054*/ 	.word	0xffffffff


	//   ....[11]....
        /*0058*/ 	.word	0xffffffff


	//   ....[12]....
        /*005c*/ 	.word	0xffffffff


	//   ....[13]....
        /*0060*/ 	.word	0xffffffff


	//   ....[14]....
        /*0064*/ 	.word	0xffffffff


	//   ....[15]....
        /*0068*/ 	.word	0xffffffff


	//----- nvinfo : EIATTR_COOP_GROUP_INSTR_OFFSETS
	.align		4
.L_1122:
        /*006c*/ 	.byte	0x04, 0x28
        /*006e*/ 	.short	(.L_1124 - .L_1123)


	//   ....[0]....
.L_1123:
        /*0070*/ 	.word	0x000102d0


	//   ....[1]....
        /*0074*/ 	.word	0x000102f0


	//   ....[2]....
        /*0078*/ 	.word	0x00010cd0


	//   ....[3]....
        /*007c*/ 	.word	0x00010d30


	//   ....[4]....
        /*0080*/ 	.word	0x00017f30


	//   ....[5]....
        /*0084*/ 	.word	0x00017f50


	//   ....[6]....
        /*0088*/ 	.word	0x00018910


	//   ....[7]....
        /*008c*/ 	.word	0x00018970


	//   ....[8]....
        /*0090*/ 	.word	0x0001e980


	//   ....[9]....
        /*0094*/ 	.word	0x0001ea10


	//   ....[10]....
        /*0098*/ 	.word	0x0001f040


	//   ....[11]....
        /*009c*/ 	.word	0x0001f120


	//   ....[12]....
        /*00a0*/ 	.word	0x00020ff0


	//   ....[13]....
        /*00a4*/ 	.word	0x00021030


	//   ....[14]....
        /*00a8*/ 	.word	0x00021090


	//   ....[15]....
        /*00ac*/ 	.word	0x000210b0


	//----- nvinfo : EIATTR_EXIT_INSTR_OFFSETS
	.align		4
.L_1124:
        /*00b0*/ 	.byte	0x04, 0x1c
        /*00b2*/ 	.short	(.L_1126 - .L_1125)


	//   ....[0]....
.L_1125:
        /*00b4*/ 	.word	0x000004d0


	//   ....[1]....
        /*00b8*/ 	.word	0x00000b50


	//   ....[2]....
        /*00bc*/ 	.word	0x00000b80


	//   ....[3]....
        /*00c0*/ 	.word	0x00021c30


	//   ....[4]....
        /*00c4*/ 	.word	0x00021cf0


	//----- nvinfo : EIATTR_CRS_STACK_SIZE
	.align		4
.L_1126:
        /*00c8*/ 	.byte	0x04, 0x1e
        /*00ca*/ 	.short	(.L_1128 - .L_1127)
.L_1127:
        /*00cc*/ 	.word	0x00000000


	//----- nvinfo : EIATTR_CBANK_PARAM_SIZE
	.align		4
.L_1128:
        /*00d0*/ 	.byte	0x03, 0x19
        /*00d2*/ 	.short	0x01d0


	//----- nvinfo : EIATTR_PARAM_CBANK
	.align		4
        /*00d4*/ 	.byte	0x04, 0x0a
        /*00d6*/ 	.short	(.L_1130 - .L_1129)
	.align		4
.L_1129:
        /*00d8*/ 	.word	index@(.nv.constant0._ZN5flash24flash_fwd_splitkv_kernelI23Flash_fwd_kernel_traitsILi32ELi64ELi256ELi4ELb0ELb0EN7cutlass10bfloat16_tE19Flash_kernel_traitsILi32ELi64ELi256ELi4ES3_EELb1ELb0ELb1ELb0ELb0ELb1ELb0ELb1EEEvNS_16Flash_fwd_paramsE)
        /*00dc*/ 	.short	0x0210
        /*00de*/ 	.short	0x01d0


	//----- nvinfo : EIATTR_SW_WAR
	.align		4
.L_1130:
        /*00e0*/ 	.byte	0x04, 0x36
        /*00e2*/ 	.short	(.L_1132 - .L_1131)
.L_1131:
        /*00e4*/ 	.word	0x00000008
.L_1132:


//--------------------- .nv.info._ZN5flash24flash_fwd_splitkv_kernelI23Flash_fwd_kernel_traitsILi32ELi64ELi256ELi4ELb0ELb0EN7cutlass10bfloat16_tE19Flash_kernel_traitsILi32ELi64ELi256ELi4ES3_EELb1ELb0ELb0ELb0ELb1ELb0ELb1ELb0EEEvNS_16Flash_fwd_paramsE --------------------------
	.section	.nv.info._ZN5flash24flash_fwd_splitkv_kernelI23Flash_fwd_kernel_traitsILi32ELi64ELi256ELi4ELb0ELb0EN7cutlass10bfloat16_tE19Flash_kernel_traitsILi32ELi64ELi256ELi4ES3_EELb1ELb0ELb0ELb0ELb1ELb0ELb1ELb0EEEvNS_16Flash_fwd_paramsE,"",@"SHT_CUDA_INFO"
	.sectionflags	@""
	.align	4


	//----- nvinfo : EIATTR_CUDA_API_VERSION
	.align		4
        /*0000*/ 	.byte	0x04, 0x37
        /*0002*/ 	.short	(.L_1134 - .L_1133)
.L_1133:
        /*0004*/ 	.word	0x00000082


	//----- nvinfo : EIATTR_KPARAM_INFO
	.align		4
.L_1134:
        /*0008*/ 	.byte	0x04, 0x17
        /*000a*/ 	.short	(.L_1136 - .L_1135)
.L_1135:
        /*000c*/ 	.word	0x00000000
        /*0010*/ 	.short	0x0000
        /*0012*/ 	.short	0x0000
        /*0014*/ 	.byte	0x00, 0xf0, 0x41, 0x07


	//----- nvinfo : EIATTR_SPARSE_MMA_MASK
	.align		4
.L_1136:
        /*0018*/ 	.byte	0x03, 0x50
        /*001a*/ 	.short	0x0000


	//----- nvinfo : EIATTR_MAXREG_COUNT
	.align		4
        /*001c*/ 	.byte	0x03, 0x1b
        /*001e*/ 	.short	0x00ff


	//----- nvinfo : EIATTR_NUM_BARRIERS
	.align		4
        /*0020*/ 	.byte	0x02, 0x4c
        /*0022*/ 	.byte	0x01
	.zero		1


	//----- nvinfo : EIATTR_MERCURY_ISA_VERSION
	.align		4
        /*0024*/ 	.byte	0x03, 0x5f
        /*0026*/ 	.short	0x0101


	//----- nvinfo : EIATTR_COOP_GROUP_MASK_REGIDS
	.align		4
        /*0028*/ 	.byte	0x04, 0x29
        /*002a*/ 	.short	(.L_1138 - .L_1137)


	//   ....[0]....
.L_1137:
        /*002c*/ 	.word	0xffffffff


	//   ....[1]....
        /*0030*/ 	.word	0xffffffff


	//   ....[2]....
        /*0034*/ 	.word	0xffffffff


	//   ....[3]....
        /*0038*/ 	.word	0xffffffff


	//   ....[4]....
        /*003c*/ 	.word	0xffffffff


	//   ....[5]....
        /*0040*/ 	.word	0xffffffff


	//   ....[6]....
        /*0044*/ 	.word	0xffffffff


	//   ....[7]....
        /*0048*/ 	.word	0xffffffff


	//   ....[8]....
        /*004c*/ 	.word	0xffffffff


	//   ....[9]....
        /*0050*/ 	.word	0xffffffff


	//   ....[10]....
        /*0054*/ 	.word	0xffffffff


	//   ....[11]....
        /*0058*/ 	.word	0xffffffff


	//   ....[12]....
        /*005c*/ 	.word	0xffffffff


	//   ....[13]....
        /*0060*/ 	.word	0xffffffff


	//   ....[14]....
        /*0064*/ 	.word	0xffffffff


	//   ....[15]....
        /*0068*/ 	.word	0xffffffff


	//----- nvinfo : EIATTR_COOP_GROUP_INSTR_OFFSETS
	.align		4
.L_1138:
        /*006c*/ 	.byte	0x04, 0x28
        /*006e*/ 	.short	(.L_1140 - .L_1139)


	//   ....[0]....
.L_1139:
        /*0070*/ 	.word	0x00005220


	//   ....[1]....
        /*0074*/ 	.word	0x00005240


	//   ....[2]....
        /*0078*/ 	.word	0x00005c90


	//   ....[3]....
        /*007c*/ 	.word	0x00005cf0


	//   ....[4]....
        /*0080*/ 	.word	0x0000a3c0


	//   ....[5]....
        /*0084*/ 	.word	0x0000a3e0


	//   ....[6]....
        /*0088*/ 	.word	0x0000ae00


	//   ....[7]....
        /*008c*/ 	.word	0x0000ae60


	//   ....[8]....
        /*0090*/ 	.word	0x0000e740


	//   ....[9]....
        /*0094*/ 	.word	0x0000e760


	//   ....[10]....
        /*0098*/ 	.word	0x0000e790


	//   ....[11]....
        /*009c*/ 	.word	0x0000e7a0


	//   ....[12]....
        /*00a0*/ 	.word	0x00010bf0


	//   ....[13]....
        /*00a4*/ 	.word	0x00010c30


	//   ....[14]....
        /*00a8*/ 	.word	0x00010cd0


	//   ....[15]....
        /*00ac*/ 	.word	0x00010ce0


	//----- nvinfo : EIATTR_EXIT_INSTR_OFFSETS
	.align		4
.L_1140:
        /*00b0*/ 	.byte	0x04, 0x1c
        /*00b2*/ 	.short	(.L_1142 - .L_1141)


	//   ....[0]....
.L_1141:
        /*00b4*/ 	.word	0x00000450


	//   ....[1]....
        /*00b8*/ 	.word	0x00000ab0


	//   ....[2]....
        /*00bc*/ 	.word	0x00000ae0


	//   ....[3]....
        /*00c0*/ 	.word	0x00011740


	//   ....[4]....
        /*00c4*/ 	.word	0x00011760


	//----- nvinfo : EIATTR_CRS_STACK_SIZE
	.align		4
.L_1142:
        /*00c8*/ 	.byte	0x04, 0x1e
        /*00ca*/ 	.short	(.L_1144 - .L_1143)
.L_1143:
        /*00cc*/ 	.word	0x00000000


	//----- nvinfo : EIATTR_CBANK_PARAM_SIZE
	.align		4
.L_1144:
        /*00d0*/ 	.byte	0x03, 0x19
        /*00d2*/ 	.short	0x01d0


	//----- nvinfo : EIATTR_PARAM_CBANK
	.align		4
        /*00d4*/ 	.byte	0x04, 0x0a
        /*00d6*/ 	.short	(.L_1146 - .L_1145)
	.align		4
.L_1145:
        /*00d8*/ 	.word	index@(.nv.constant0._ZN5flash24flash_fwd_splitkv_kernelI23Flash_fwd_kernel_traitsILi32ELi64ELi256ELi4ELb0ELb0EN7cutlass10bfloat16_tE19Flash_kernel_traitsILi32ELi64ELi256ELi4ES3_EELb1ELb0ELb0ELb0ELb1ELb0ELb1ELb0EEEvNS_16Flash_fwd_paramsE)
        /*00dc*/ 	.short	0x0210
        /*00de*/ 	.short	0x01d0


	//----- nvinfo : EIATTR_SW_WAR
	.align		4
.L_1146:
        /*00e0*/ 	.byte	0x04, 0x36
        /*00e2*/ 	.short	(.L_1148 - .L_1147)
.L_1147:
        /*00e4*/ 	.word	0x00000008
.L_1148:


//--------------------- .nv.info._ZN5flash24flash_fwd_splitkv_kernelI23Flash_fwd_kernel_traitsILi32ELi64ELi256ELi4ELb0ELb0EN7cutlass10bfloat16_tE19Flash_kernel_traitsILi32ELi64ELi256ELi4ES3_EELb1ELb0ELb0ELb0ELb1ELb1ELb1ELb0EEEvNS_16Flash_fwd_paramsE --------------------------
	.section	.nv.info._ZN5flash24flash_fwd_splitkv_kernelI23Flash_fwd_kernel_traitsILi32ELi64ELi256ELi4ELb0ELb0EN7cutlass10bfloat16_tE19Flash_kernel_traitsILi32ELi64ELi256ELi4ES3_EELb1ELb0ELb0ELb0ELb1ELb1ELb1ELb0EEEvNS_16Flash_fwd_paramsE,"",@"SHT_CUDA_INFO"
	.sectionflags	@""
	.align	4


	//----- nvinfo : EIATTR_CUDA_API_VERSION
	.align		4
        /*0000*/ 	.byte	0x04, 0x37
        /*0002*/ 	.short	(.L_1150 - .L_1149)
.L_1149:
        /*0004*/ 	.word	0x00000082


	//----- nvinfo : EIATTR_KPARAM_INFO
	.align		4
.L_1150:
        /*0008*/ 	.byte	0x04, 0x17
        /*000a*/ 	.short	(.L_1152 - .L_1151)
.L_1151:
        /*000c*/ 	.word	0x00000000
        /*0010*/ 	.short	0x0000
        /*0012*/ 	.short	0x0000
        /*0014*/ 	.byte	0x00, 0xf0, 0x41, 0x07


	//----- nvinfo : EIATTR_SPARSE_MMA_MASK
	.align		4
.L_1152:
        /*0018*/ 	.byte	0x03, 0x50
        /*001a*/ 	.short	0x0000


	//----- nvinfo : EIATTR_MAXREG_COUNT
	.align		4
        /*001c*/ 	.byte	0x03, 0x1b
        /*001e*/ 	.short	0x00ff


	//----- nvinfo : EIATTR_NUM_BARRIERS
	.align		4
        /*0020*/ 	.byte	0x02, 0x4c
        /*0022*/ 	.byte	0x01
	.zero		1


	//----- nvinfo : EIATTR_MERCURY_ISA_VERSION
	.align		4
        /*0024*/ 	.byte	0x03, 0x5f
        /*0026*/ 	.short	0x0101


	//----- nvinfo : EIATTR_COOP_GROUP_MASK_REGIDS
	.align		4
        /*0028*/ 	.byte	0x04, 0x29
        /*002a*/ 	.short	(.L_1154 - .L_1153)


	//   ....[0]....
.L_1153:
        /*002c*/ 	.word	0xffffffff


	//   ....[1]....
        /*0030*/ 	.word	0xffffffff


	//   ....[2]....
        /*0034*/ 	.word	0xffffffff


	//   ....[3]....
        /*0038*/ 	.word	0xffffffff


	//   ....[4]....
        /*003c*/ 	.word	0xffffffff


	//   ....[5]....
        /*0040*/ 	.word	0xffffffff


	//   ....[6]....
        /*0044*/ 	.word	0xffffffff


	//   ....[7]....
        /*0048*/ 	.word	0xffffffff


	//   ....[8]....
        /*004c*/ 	.word	0xffffffff


	//   ....[9]....
        /*0050*/ 	.word	0xffffffff


	//   ....[10]....
        /*0054*/ 	.word	0xffffffff


	//   ....[11]....
        /*0058*/ 	.word	0xffffffff


	//   ....[12]....
        /*005c*/ 	.word	0xffffffff


	//   ....[13]....
        /*0060*/ 	.word	0xffffffff


	//   ....[14]....
        /*0064*/ 	.word	0xffffffff


	//   ....[15]....
        /*0068*/ 	.word	0xffffffff


	//----- nvinfo : EIATTR_COOP_GROUP_INSTR_OFFSETS
	.align		4
.L_1154:
        /*006c*/ 	.byte	0x04, 0x28
        /*006e*/ 	.short	(.L_1156 - .L_1155)


	//   ....[0]....
.L_1155:
        /*0070*/ 	.word	0x00006400


	//   ....[1]....
        /*0074*/ 	.word	0x00006420


	//   ....[2]....
        /*0078*/ 	.word	0x00006dc0


	//   ....[3]....
        /*007c*/ 	.word	0x00006e00


	//   ....[4]....
        /*0080*/ 	.word	0x0000c720


	//   ....[5]....
        /*0084*/ 	.word	0x0000c740


	//   ....[6]....
        /*0088*/ 	.word	0x0000cef0


	//   ....[7]....
        /*008c*/ 	.word	0x0000cf50


	//   ....[8]....
        /*0090*/ 	.word	0x00011bf0


	//   ....[9]....
        /*0094*/ 	.word	0x00011c10


	//   ....[10]....
        /*0098*/ 	.word	0x00011c40


	//   ....[11]....
        /*009c*/ 	.word	0x00011c50


	//   ....[12]....
        /*00a0*/ 	.word	0x00014080


	//   ....[13]....
        /*00a4*/ 	.word	0x000140c0


	//   ....[14]....
        /*00a8*/ 	.word	0x00014140


	//   ....[15]....
        /*00ac*/ 	.word	0x00014150


	//----- nvinfo : EIATTR_EXIT_INSTR_OFFSETS
	.align		4
.L_1156:
        /*00b0*/ 	.byte	0x04, 0x1c
        /*00b2*/ 	.short	(.L_1158 - .L_1157)


	//   ....[0]....
.L_1157:
        /*00b4*/ 	.word	0x00000450


	//   ....[1]....
        /*00b8*/ 	.word	0x00000ae0


	//   ....[2]....
        /*00bc*/ 	.word	0x00000b10


	//   ....[3]....
        /*00c0*/ 	.word	0x00014bd0


	//   ....[4]....
        /*00c4*/ 	.word	0x00014bf0


	//----- nvinfo : EIATTR_CRS_STACK_SIZE
	.align		4
.L_1158:
        /*00c8*/ 	.byte	0x04, 0x1e
        /*00ca*/ 	.short	(.L_1160 - .L_1159)
.L_1159:
        /*00cc*/ 	.word	0x00000000


	//----- nvinfo : EIATTR_CBANK_PARAM_SIZE
	.align		4
.L_1160:
        /*00d0*/ 	.byte	0x03, 0x19
        /*00d2*/ 	.short	0x01d0


	//----- nvinfo : EIATTR_PARAM_CBANK
	.align		4
        /*00d4*/ 	.byte	0x04, 0x0a
        /*00d6*/ 	.short	(.L_1162 - .L_1161)
	.align		4
.L_1161:
        /*00d8*/ 	.word	index@(.nv.constant0._ZN5flash24flash_fwd_splitkv_kernelI23Flash_fwd_kernel_traitsILi32ELi64ELi256ELi4ELb0ELb0EN7cutlass10bfloat16_tE19Flash_kernel_traitsILi32ELi64ELi256ELi4ES3_EELb1ELb0ELb0ELb0ELb1ELb1ELb1ELb0EEEvNS_16Flash_fwd_paramsE)
        /*00dc*/ 	.short	0x0210
        /*00de*/ 	.short	0x01d0


	//----- nvinfo : EIATTR_SW_WAR
	.align		4
.L_1162:
        /*00e0*/ 	.byte	0x04, 0x36
        /*00e2*/ 	.short	(.L_1164 - .L_1163)
.L_1163:
        /*00e4*/ 	.word	0x00000008
.L_1164:


//--------------------- .nv.info._ZN5flash24flash_fwd_splitkv_kernelI23Flash_fwd_kernel_traitsILi32ELi64ELi256ELi4ELb0ELb0EN7cutlass10bfloat16_tE19Flash_kernel_traitsILi32ELi64ELi256ELi4ES3_EELb1ELb0ELb1ELb0ELb0ELb0ELb1ELb0EEEvNS_16Flash_fwd_paramsE --------------------------
	.section	.nv.info._ZN5flash24flash_fwd_splitkv_kernelI23Flash_fwd_kernel_traitsILi32ELi64ELi256ELi4ELb0ELb0EN7cutlass10bfloat16_tE19Flash_kernel_traitsILi32ELi64ELi256ELi4ES3_EELb1ELb0ELb1ELb0ELb0ELb0ELb1ELb0EEEvNS_16Flash_fwd_paramsE,"",@"SHT_CUDA_INFO"
	.sectionflags	@""
	.align	4


	//----- nvinfo : EIATTR_CUDA_API_VERSION
	.align		4
        /*0000*/ 	.byte	0x04, 0x37
        /*0002*/ 	.short	(.L_1166 - .L_1165)
.L_1165:
        /*0004*/ 	.word	0x00000082


	//----- nvinfo : EIATTR_KPARAM_INFO
	.align		4
.L_1166:
        /*0008*/ 	.byte	0x04, 0x17
        /*000a*/ 	.short	(.L_1168 - .L_1167)
.L_1167:
        /*000c*/ 	.word	0x00000000
        /*0010*/ 	.short	0x0000
        /*0012*/ 	.short	0x0000
        /*0014*/ 	.byte	0x00, 0xf0, 0x41, 0x07


	//----- nvinfo : EIATTR_SPARSE_MMA_MASK
	.align		4
.L_1168:
        /*0018*/ 	.byte	0x03, 0x50
        /*001a*/ 	.short	0x0000


	//----- nvinfo : EIATTR_MAXREG_COUNT
	.align		4
        /*001c*/ 	.byte	0x03, 0x1b
        /*001e*/ 	.short	0x00ff


	//----- nvinfo : EIATTR_NUM_BARRIERS
	.align		4
        /*0020*/ 	.byte	0x02, 0x4c
        /*0022*/ 	.byte	0x01
	.zero		1


	//----- nvinfo : EIATTR_MERCURY_ISA_VERSION
	.align		4
        /*0024*/ 	.byte	0x03, 0x5f
        /*0026*/ 	.short	0x0101


	//----- nvinfo : EIATTR_INT_WARP_WIDE_INSTR_OFFSETS
	.align		4
        /*0028*/ 	.byte	0x04, 0x31
        /*002a*/ 	.short	(.L_1170 - .L_1169)


	//   ....[0]....
.L_1169:
        /*002c*/ 	.word	0x000069c0


	//   ....[1]....
        /*0030*/ 	.word	0x0000da50


	//----- nvinfo : EIATTR_COOP_GROUP_MASK_REGIDS
	.align		4
.L_1170:
        /*0034*/ 	.byte	0x04, 0x29
        /*0036*/ 	.short	(.L_1172 - .L_1171)


	//   ....[0]....
.L_1171:
        /*0038*/ 	.word	0xffffffff


	//   ....[1]....
        /*003c*/ 	.word	0xffffffff


	//   ....[2]....
        /*0040*/ 	.word	0xffffffff


	//   ....[3]....
        /*0044*/ 	.word	0xffffffff


	//   ....[4]....
        /*0048*/ 	.word	0xffffffff


	//   ....[5]....
        /*004c*/ 	.word	0xffffffff


	//   ....[6]....
        /*0050*/ 	.word	0xffffffff


	//   ....[7]....
        /*0054*/ 	.word	0xffffffff


	//   ....[8]....
        /*0058*/ 	.word	0xffffffff


	//   ....[9]....
        /*005c*/ 	.word	0xffffffff


	//   ....[10]....
        /*0060*/ 	.word	0xffffffff


	//   ....[11]....
        /*0064*/ 	.word	0xffffffff


	//   ....[12]....
        /*0068*/ 	.word	0xffffffff


	//   ....[13]....
        /*006c*/ 	.word	0xffffffff


	//   ....[14]....
        /*0070*/ 	.word	0xffffffff


	//   ....[15]....
        /*0074*/ 	.word	0xffffffff


	//----- nvinfo : EIATTR_COOP_GROUP_INSTR_OFFSETS
	.align		4
.L_1172:
        /*0078*/ 	.byte	0x04, 0x28
        /*007a*/ 	.short	(.L_1174 - .L_1173)


	//   ....[0]....
.L_1173:
        /*007c*/ 	.word	0x00007450


	//   ....[1]....
        /*0080*/ 	.word	0x00007480


	//   ....[2]....
        /*0084*/ 	.word	0x00007e90


	//   ....[3]....
        /*0088*/ 	.word	0x00007f00


	//   ....[4]....
        /*008c*/ 	.word	0x0000e4e0


	//   ....[5]....
        /*0090*/ 	.word	0x0000e500


	//   ....[6]....
        /*0094*/ 	.word	0x0000eeb0


	//   ....[7]....
        /*0098*/ 	.word	0x0000ef20


	//   ....[8]....
        /*009c*/ 	.word	0x000140e0


	//   ....[9]....
        /*00a0*/ 	.word	0x000140f0


	//   ....[10]....
        /*00a4*/ 	.word	0x00014120


	//   ....[11]....
        /*00a8*/ 	.word	0x00014130


	//   ....[12]....
        /*00ac*/ 	.word	0x00016580


	//   ....[13]....
        /*00b0*/ 	.word	0x000165c0


	//   ....[14]....
        /*00b4*/ 	.word	0x00016650


	//   ....[15]....
        /*00b8*/ 	.word	0x00016660


	//----- nvinfo : EIATTR_EXIT_INSTR_OFFSETS
	.align		4
.L_1174:
        /*00bc*/ 	.byte	0x04, 0x1c
        /*00be*/ 	.short	(.L_1176 - .L_1175)


	//   ....[0]....
.L_1175:
        /*00c0*/ 	.word	0x00000620


	//   ....[1]....
        /*00c4*/ 	.word	0x00000d20


	//   ....[2]....
        /*00c8*/ 	.word	0x00000d50


	//   ....[3]....
        /*00cc*/ 	.word	0x000170c0


	//   ....[4]....
        /*00d0*/ 	.word	0x000170e0


	//----- nvinfo : EIATTR_CRS_STACK_SIZE
	.align		4
.L_1176:
        /*00d4*/ 	.byte	0x04, 0x1e
        /*00d6*/ 	.short	(.L_1178 - .L_1177)
.L_1177:
        /*00d8*/ 	.word	0x00000000


	//----- nvinfo : EIATTR_CBANK_PARAM_SIZE
	.align		4
.L_1178:
        /*00dc*/ 	.byte	0x03, 0x19
        /*00de*/ 	.short	0x01d0


	//----- nvinfo : EIATTR_PARAM_CBANK
	.align		4
        /*00e0*/ 	.byte	0x04, 0x0a
        /*00e2*/ 	.short	(.L_1180 - .L_1179)
	.align		4
.L_1179:
        /*00e4*/ 	.word	index@(.nv.constant0._ZN5flash24flash_fwd_splitkv_kernelI23Flash_fwd_kernel_traitsILi32ELi64ELi256ELi4ELb0ELb0EN7cutlass10bfloat16_tE19Flash_kernel_traitsILi32ELi64ELi256ELi4ES3_EELb1ELb0ELb1ELb0ELb0ELb0ELb1ELb0EEEvNS_16Flash_fwd_paramsE)
        /*00e8*/ 	.short	0x0210
        /*00ea*/ 	.short	0x01d0


	//----- nvinfo : EIATTR_SW_WAR
	.align		4
.L_1180:
        /*00ec*/ 	.byte	0x04, 0x36
        /*00ee*/ 	.short	(.L_1182 - .L_1181)
.L_1181:
        /*00f0*/ 	.word	0x00000008
.L_1182:


//--------------------- .nv.info._ZN5flash24flash_fwd_splitkv_kernelI23Flash_fwd_kernel_traitsILi32ELi64ELi256ELi4ELb0ELb0EN7cutlass10bfloat16_tE19Flash_kernel_traitsILi32ELi64ELi256ELi4ES3_EELb1ELb0ELb1ELb0ELb0ELb1ELb1ELb0EEEvNS_16Flash_fwd_paramsE --------------------------
	.section	.nv.info._ZN5flash24flash_fwd_splitkv_kernelI23Flash_fwd_kernel_traitsILi32ELi64ELi256ELi4ELb0ELb0EN7cutlass10bfloat16_tE19Flash_kernel_traitsILi32ELi64ELi256ELi4ES3_EELb1ELb0ELb1ELb0ELb0ELb1ELb1ELb0EEEvNS_16Flash_fwd_paramsE,"",@"SHT_CUDA_INFO"
	.sectionflags	@""
	.align	4


	//----- nvinfo : EIATTR_CUDA_API_VERSION
	.align		4
        /*0000*/ 	.byte	0x04, 0x37
        /*0002*/ 	.short	(.L_1184 - .L_1183)
.L_1183:
        /*0004*/ 	.word	0x00000082


	//----- nvinfo : EIATTR_KPARAM_INFO
	.align		4
.L_1184:
        /*0008*/ 	.byte	0x04, 0x17
        /*000a*/ 	.short	(.L_1186 - .L_1185)
.L_1185:
        /*000c*/ 	.word	0x00000000
        /*0010*/ 	.short	0x0000
        /*0012*/ 	.short	0x0000
        /*0014*/ 	.byte	0x00, 0xf0, 0x41, 0x07


	//----- nvinfo : EIATTR_SPARSE_MMA_MASK
	.align		4
.L_1186:
        /*0018*/ 	.byte	0x03, 0x50
        /*001a*/ 	.short	0x0000


	//----- nvinfo : EIATTR_MAXREG_COUNT
	.align		4
        /*001c*/ 	.byte	0x03, 0x1b
        /*001e*/ 	.short	0x00ff


	//----- nvinfo : EIATTR_NUM_BARRIERS
	.align		4
        /*0020*/ 	.byte	0x02, 0x4c
        /*0022*/ 	.byte	0x01
	.zero		1


	//----- nvinfo : EIATTR_MERCURY_ISA_VERSION
	.align		4
        /*0024*/ 	.byte	0x03, 0x5f
        /*0026*/ 	.short	0x0101


	//----- nvinfo : EIATTR_INT_WARP_WIDE_INSTR_OFFSETS
	.align		4
        /*0028*/ 	.byte	0x04, 0x31
        /*002a*/ 	.short	(.L_1188 - .L_1187)


	//   ....[0]....
.L_1187:
        /*002c*/ 	.word	0x00007b20


	//   ....[1]....
        /*0030*/ 	.word	0x0000fc40


	//----- nvinfo : EIATTR_COOP_GROUP_MASK_REGIDS
	.align		4
.L_1188:
        /*0034*/ 	.byte	0x04, 0x29
        /*0036*/ 	.short	(.L_1190 - .L_1189)


	//   ....[0]....
.L_1189:
        /*0038*/ 	.word	0xffffffff


	//   ....[1]....
        /*003c*/ 	.word	0xffffffff


	//   ....[2]....
        /*0040*/ 	.word	0xffffffff


	//   ....[3]....
        /*0044*/ 	.word	0xffffffff


	//   ....[4]....
        /*0048*/ 	.word	0xffffffff


	//   ....[5]....
        /*004c*/ 	.word	0xffffffff


	//   ....[6]....
        /*0050*/ 	.word	0xffffffff


	//   ....[7]....
        /*0054*/ 	.word	0xffffffff


	//   ....[8]....
        /*0058*/ 	.word	0xffffffff


	//   ....[9]....
        /*005c*/ 	.word	0xffffffff


	//   ....[10]....
        /*0060*/ 	.word	0xffffffff


	//   ....[11]....
        /*0064*/ 	.word	0xffffffff


	//   ....[12]....
        /*0068*/ 	.word	0xffffffff


	//   ....[13]....
        /*006c*/ 	.word	0xffffffff


	//   ....[14]....
        /*0070*/ 	.word	0xffffffff


	//   ....[15]....
        /*0074*/ 	.word	0xffffffff


	//----- nvinfo : EIATTR_COOP_GROUP_INSTR_OFFSETS
	.align		4
.L_1190:
        /*0078*/ 	.byte	0x04, 0x28
        /*007a*/ 	.short	(.L_1192 - .L_1191)


	//   ....[0]....
.L_1191:
        /*007c*/ 	.word	0x000089c0


	//   ....[1]....
        /*0080*/ 	.word	0x00008a20


	//   ....[2]....
        /*0084*/ 	.word	0x00008a40


	//   ....[3]....
        /*0088*/ 	.word	0x00008b80


	//   ....[4]....
        /*008c*/ 	.word	0x00010740


	//   ....[5]....
        /*0090*/ 	.word	0x00010760


	//   ....[6]....
        /*0094*/ 	.word	0x00011190


	//   ....[7]....
        /*0098*/ 	.word	0x000111e0


	//   ....[8]....
        /*009c*/ 	.word	0x000172e0


	//   ....[9]....
        /*00a0*/ 	.word	0x000172f0


	//   ....[10]....
        /*00a4*/ 	.word	0x00017320


	//   ....[11]....
        /*00a8*/ 	.word	0x00017330


	//   ....[12]....
        /*00ac*/ 	.word	0x00019780


	//   ....[13]....
        /*00b0*/ 	.word	0x000197c0


	//   ....[14]....
        /*00b4*/ 	.word	0x00019850


	//   ....[15]....
        /*00b8*/ 	.word	0x00019860


	//----- nvinfo : EIATTR_EXIT_INSTR_OFFSETS
	.align		4
.L_1192:
        /*00bc*/ 	.byte	0x04, 0x1c
        /*00be*/ 	.short	(.L_1194 - .L_1193)


	//   ....[0]....
.L_1193:
        /*00c0*/ 	.word	0x00000620


	//   ....[1]....
        /*00c4*/ 	.word	0x00000d30


	//   ....[2]....
        /*00c8*/ 	.word	0x00000d60


	//   ....[3]....
        /*00cc*/ 	.word	0x0001a2c0


	//   ....[4]....
        /*00d0*/ 	.word	0x0001a2e0


	//----- nvinfo : EIATTR_CRS_STACK_SIZE
	.align		4
.L_1194:
        /*00d4*/ 	.byte	0x04, 0x1e
        /*00d6*/ 	.short	(.L_1196 - .L_1195)
.L_1195:
        /*00d8*/ 	.word	0x00000000


	//----- nvinfo : EIATTR_CBANK_PARAM_SIZE
	.align		4
.L_1196:
        /*00dc*/ 	.byte	0x03, 0x19
        /*00de*/ 	.short	0x01d0


	//----- nvinfo : EIATTR_PARAM_CBANK
	.align		4
        /*00e0*/ 	.byte	0x04, 0x0a
        /*00e2*/ 	.short	(.L_1198 - .L_1197)
	.align		4
.L_1197:
        /*00e4*/ 	.word	index@(.nv.constant0._ZN5flash24flash_fwd_splitkv_kernelI23Flash_fwd_kernel_traitsILi32ELi64ELi256ELi4ELb0ELb0EN7cutlass10bfloat16_tE19Flash_kernel_traitsILi32ELi64ELi256ELi4ES3_EELb1ELb0ELb1ELb0ELb0ELb1ELb1ELb0EEEvNS_16Flash_fwd_paramsE)
        /*00e8*/ 	.short	0x0210
        /*00ea*/ 	.short	0x01d0


	//----- nvinfo : EIATTR_SW_WAR
	.align		4
.L_1198:
        /*00ec*/ 	.byte	0x04, 0x36
        /*00ee*/ 	.short	(.L_1200 - .L_1199)
.L_1199:
        /*00f0*/ 	.word	0x00000008
.L_1200:


//--------------------- .nv.info._ZN5flash24flash_fwd_splitkv_kernelI23Flash_fwd_kernel_traitsILi32ELi64ELi256ELi4ELb0ELb0EN7cutlass10bfloat16_tE19Flash_kernel_traitsILi32ELi64ELi256ELi4ES3_EELb1ELb0ELb0ELb0ELb1ELb0ELb1ELb1EEEvNS_16Flash_fwd_paramsE --------------------------
	.section	.nv.info._ZN5flash24flash_fwd_splitkv_kernelI23Flash_fwd_kernel_traitsILi32ELi64ELi256ELi4ELb0ELb0EN7cutlass10bfloat16_tE19Flash_kernel_traitsILi32ELi64ELi256ELi4ES3_EELb1ELb0ELb0ELb0ELb1ELb0ELb1ELb1EEEvNS_16Flash_fwd_paramsE,"",@"SHT_CUDA_INFO"
	.sectionflags	@""
	.align	4


	//----- nvinfo : EIATTR_CUDA_API_VERSION
	.align		4
        /*0000*/ 	.byte	0x04, 0x37
        /*0002*/ 	.short	(.L_1202 - .L_1201)
.L_1201:
        /*0004*/ 	.word	0x00000082


	//----- nvinfo : EIATTR_KPARAM_INFO
	.align		4
.L_1202:
        /*0008*/ 	.byte	0x04, 0x17
        /*000a*/ 	.short	(.L_1204 - .L_1203)
.L_1203:
        /*000c*/ 	.word	0x00000000
        /*0010*/ 	.short	0x0000
        /*0012*/ 	.short	0x0000
        /*0014*/ 	.byte	0x00, 0xf0, 0x41, 0x07


	//----- nvinfo : EIATTR_SPARSE_MMA_MASK
	.align		4
.L_1204:
        /*0018*/ 	.byte	0x03, 0x50
        /*001a*/ 	.short	0x0000


	//----- nvinfo : EIATTR_MAXREG_COUNT
	.align		4
        /*001c*/ 	.byte	0x03, 0x1b
        /*001e*/ 	.short	0x00ff


	//----- nvinfo : EIATTR_NUM_BARRIERS
	.align		4
        /*0020*/ 	.byte	0x02, 0x4c
        /*0022*/ 	.byte	0x01
	.zero		1


	//----- nvinfo : EIATTR_MERCURY_ISA_VERSION
	.align		4
        /*0024*/ 	.byte	0x03, 0x5f
        /*0026*/ 	.short	0x0101


	//----- nvinfo : EIATTR_COOP_GROUP_MASK_REGIDS
	.align		4
        /*0028*/ 	.byte	0x04, 0x29
        /*002a*/ 	.short	(.L_1206 - .L_1205)


	//   ....[0]....
.L_1205:
        /*002c*/ 	.word	0xffffffff


	//   ....[1]....
        /*0030*/ 	.word	0xffffffff


	//   ....[2]....
        /*0034*/ 	.word	0xffffffff


	//   ....[3]....
        /*0038*/ 	.word	0xffffffff


	//   ....[4]....
        /*003c*/ 	.word	0xffffffff


	//   ....[5]....
        /*0040*/ 	.word	0xffffffff


	//   ....[6]....
        /*0044*/ 	.word	0xffffffff


	//   ....[7]....
        /*0048*/ 	.word	0xffffffff


	//   ....[8]....
        /*004c*/ 	.word	0xffffffff


	//   ....[9]....
        /*0050*/ 	.word	0xffffffff


	//   ....[10]....
        /*0054*/ 	.word	0xffffffff


	//   ....[11]....
        /*0058*/ 	.word	0xffffffff


	//   ....[12]....
        /*005c*/ 	.word	0xffffffff


	//   ....[13]....
        /*0060*/ 	.word	0xffffffff


	//   ....[14]....
        /*0064*/ 	.word	0xffffffff


	//   ....[15]....
        /*0068*/ 	.word	0xffffffff


	//----- nvinfo : EIATTR_COOP_GROUP_INSTR_OFFSETS
	.align		4
.L_1206:
        /*006c*/ 	.byte	0x04, 0x28
        /*006e*/ 	.short	(.L_1208 - .L_1207)


	//   ....[0]....
.L_1207:
        /*0070*/ 	.word	0x0000cee0


	//   ....[1]....
        /*0074*/ 	.word	0x0000cf10


	//   ....[2]....
        /*0078*/ 	.word	0x0000d950


	//   ....[3]....
        /*007c*/ 	.word	0x0000d9b0


	//   ....[4]....
        /*0080*/ 	.word	0x000120d0


	//   ....[5]....
        /*0084*/ 	.word	0x00012100


	//   ....[6]....
        /*0088*/ 	.word	0x00012b20


	//   ....[7]....
        /*008c*/ 	.word	0x00012b80


	//   ....[8]....
        /*0090*/ 	.word	0x000164b0


	//   ....[9]....
        /*0094*/ 	.word	0x000164d0


	//   ....[10]....
        /*0098*/ 	.word	0x00016500


	//   ....[11]....
        /*009c*/ 	.word	0x00016510


	//   ....[12]....
        /*00a0*/ 	.word	0x00018960


	//   ....[13]....
        /*00a4*/ 	.word	0x000189a0


	//   ....[14]....
        /*00a8*/ 	.word	0x00018a40


	//   ....[15]....
        /*00ac*/ 	.word	0x00018a50


	//----- nvinfo : EIATTR_EXIT_INSTR_OFFSETS
	.align		4
.L_1208:
        /*00b0*/ 	.byte	0x04, 0x1c
        /*00b2*/ 	.short	(.L_1210 - .L_1209)


	//   ....[0]....
.L_1209:
        /*00b4*/ 	.word	0x00000450


	//   ....[1]....
        /*00b8*/ 	.word	0x00000ac0


	//   ....[2]....
        /*00bc*/ 	.word	0x00000af0


	//   ....[3]....
        /*00c0*/ 	.word	0x000194a0


	//   ....[4]....
        /*00c4*/ 	.word	0x000194c0


	//----- nvinfo : EIATTR_CRS_STACK_SIZE
	.align		4
.L_1210:
        /*00c8*/ 	.byte	0x04, 0x1e
        /*00ca*/ 	.short	(.L_1212 - .L_1211)
.L_1211:
        /*00cc*/ 	.word	0x00000000


	//----- nvinfo : EIATTR_CBANK_PARAM_SIZE
	.align		4
.L_1212:
        /*00d0*/ 	.byte	0x03, 0x19
        /*00d2*/ 	.short	0x01d0


	//----- nvinfo : EIATTR_PARAM_CBANK
	.align		4
        /*00d4*/ 	.byte	0x04, 0x0a
        /*00d6*/ 	.short	(.L_1214 - .L_1213)
	.align		4
.L_1213:
        /*00d8*/ 	.word	index@(.nv.constant0._ZN5flash24flash_fwd_splitkv_kernelI23Flash_fwd_kernel_traitsILi32ELi64ELi256ELi4ELb0ELb0EN7cutlass10bfloat16_tE19Flash_kernel_traitsILi32ELi64ELi256ELi4ES3_EELb1ELb0ELb0ELb0ELb1ELb0ELb1ELb1EEEvNS_16Flash_fwd_paramsE)
        /*00dc*/ 	.short	0x0210
        /*00de*/ 	.short	0x01d0


	//----- nvinfo : EIATTR_SW_WAR
	.align		4
.L_1214:
        /*00e0*/ 	.byte	0x04, 0x36
        /*00e2*/ 	.short	(.L_1216 - .L_1215)
.L_1215:
        /*00e4*/ 	.word	0x00000008
.L_1216:


//--------------------- .nv.info._ZN5flash24flash_fwd_splitkv_kernelI23Flash_fwd_kernel_traitsILi32ELi64ELi256ELi4ELb0ELb0EN7cutlass10bfloat16_tE19Flash_kernel_traitsILi32ELi64ELi256ELi4ES3_EELb1ELb0ELb0ELb0ELb1ELb1ELb1ELb1EEEvNS_16Flash_fwd_paramsE --------------------------
	.section	.nv.info._ZN5flash24flash_fwd_splitkv_kernelI23Flash_fwd_kernel_traitsILi32ELi64ELi256ELi4ELb0ELb0EN7cutlass10bfloat16_tE19Flash_kernel_traitsILi32ELi64ELi256ELi4ES3_EELb1ELb0ELb0ELb0ELb1ELb1ELb1ELb1EEEvNS_16Flash_fwd_paramsE,"",@"SHT_CUDA_INFO"
	.sectionflags	@""
	.align	4


	//----- nvinfo : EIATTR_CUDA_API_VERSION
	.align		4
        /*0000*/ 	.byte	0x04, 0x37
        /*0002*/ 	.short	(.L_1218 - .L_1217)
.L_1217:
        /*0004*/ 	.word	0x00000082


	//----- nvinfo : EIATTR_KPARAM_INFO
	.align		4
.L_1218:
        /*0008*/ 	.byte	0x04, 0x17
        /*000a*/ 	.short	(.L_1220 - .L_1219)
.L_1219:
        /*000c*/ 	.word	0x00000000
        /*0010*/ 	.short	0x0000
        /*0012*/ 	.short	0x0000
        /*0014*/ 	.byte	0x00, 0xf0, 0x41, 0x07


	//----- nvinfo : EIATTR_SPARSE_MMA_MASK
	.align		4
.L_1220:
        /*0018*/ 	.byte	0x03, 0x50
        /*001a*/ 	.short	0x0000


	//----- nvinfo : EIATTR_MAXREG_COUNT
	.align		4
        /*001c*/ 	.byte	0x03, 0x1b
        /*001e*/ 	.short	0x00ff


	//----- nvinfo : EIATTR_NUM_BARRIERS
	.align		4
        /*0020*/ 	.byte	0x02, 0x4c
        /*0022*/ 	.byte	0x01
	.zero		1


	//----- nvinfo : EIATTR_MERCURY_ISA_VERSION
	.align		4
        /*0024*/ 	.byte	0x03, 0x5f
        /*0026*/ 	.short	0x0101


	//----- nvinfo : EIATTR_COOP_GROUP_MASK_REGIDS
	.align		4
        /*0028*/ 	.byte	0x04, 0x29
        /*002a*/ 	.short	(.L_1222 - .L_1221)


	//   ....[0]....
.L_1221:
        /*002c*/ 	.word	0xffffffff


	//   ....[1]....
        /*0030*/ 	.word	0xffffffff


	//   ....[2]....
        /*0034*/ 	.word	0xffffffff


	//   ....[3]....
        /*0038*/ 	.word	0xffffffff


	//   ....[4]....
        /*003c*/ 	.word	0xffffffff


	//   ....[5]....
        /*0040*/ 	.word	0xffffffff


	//   ....[6]....
        /*0044*/ 	.word	0xffffffff


	//   ....[7]....
        /*0048*/ 	.word	0xffffffff


	//   ....[8]....
        /*004c*/ 	.word	0xffffffff


	//   ....[9]....
        /*0050*/ 	.word	0xffffffff


	//   ....[10]....
        /*0054*/ 	.word	0xffffffff


	//   ....[11]....
        /*0058*/ 	.word	0xffffffff


	//   ....[12]....
        /*005c*/ 	.word	0xffffffff


	//   ....[13]....
        /*0060*/ 	.word	0xffffffff


	//   ....[14]....
        /*0064*/ 	.word	0xffffffff


	//   ....[15]....
        /*0068*/ 	.word	0xffffffff


	//----- nvinfo : EIATTR_COOP_GROUP_INSTR_OFFSETS
	.align		4
.L_1222:
        /*006c*/ 	.byte	0x04, 0x28
        /*006e*/ 	.short	(.L_1224 - .L_1223)


	//   ....[0]....
.L_1223:
        /*0070*/ 	.word	0x0000dee0


	//   ....[1]....
        /*0074*/ 	.word	0x0000df10


	//   ....[2]....
        /*0078*/ 	.word	0x0000e8f0


	//   ....[3]....
        /*007c*/ 	.word	0x0000e950


	//   ....[4]....
        /*0080*/ 	.word	0x000140d0


	//   ....[5]....
        /*0084*/ 	.word	0x000140f0


	//   ....[6]....
        /*0088*/ 	.word	0x00014b90


	//   ....[7]....
        /*008c*/ 	.word	0x00014c00


	//   ....[8]....
        /*0090*/ 	.word	0x000194d0


	//   ....[9]....
        /*0094*/ 	.word	0x000194f0


	//   ....[10]....
        /*0098*/ 	.word	0x00019520


	//   ....[11]....
        /*009c*/ 	.word	0x00019530


	//   ....[12]....
        /*00a0*/ 	.word	0x0001b980


	//   ....[13]....
        /*00a4*/ 	.word	0x0001b9c0


	//   ....[14]....
        /*00a8*/ 	.word	0x0001ba60


	//   ....[15]....
        /*00ac*/ 	.word	0x0001ba70


	//----- nvinfo : EIATTR_EXIT_INSTR_OFFSETS
	.align		4
.L_1224:
        /*00b0*/ 	.byte	0x04, 0x1c
        /*00b2*/ 	.short	(.L_1226 - .L_1225)


	//   ....[0]....
.L_1225:
        /*00b4*/ 	.word	0x00000450


	//   ....[1]....
        /*00b8*/ 	.word	0x00000ac0


	//   ....[2]....
        /*00bc*/ 	.word	0x00000af0


	//   ....[3]....
        /*00c0*/ 	.word	0x0001c4c0


	//   ....[4]....
        /*00c4*/ 	.word	0x0001c4e0


	//----- nvinfo : EIATTR_CRS_STACK_SIZE
	.align		4
.L_1226:
        /*00c8*/ 	.byte	0x04, 0x1e
        /*00ca*/ 	.short	(.L_1228 - .L_1227)
.L_1227:
        /*00cc*/ 	.word	0x00000000


	//----- nvinfo : EIATTR_CBANK_PARAM_SIZE
	.align		4
.L_1228:
        /*00d0*/ 	.byte	0x03, 0x19
        /*00d2*/ 	.short	0x01d0


	//----- nvinfo : EIATTR_PARAM_CBANK
	.align		4
        /*00d4*/ 	.byte	0x04, 0x0a
        /*00d6*/ 	.short	(.L_1230 - .L_1229)
	.align		4
.L_1229:
        /*00d8*/ 	.word	index@(.nv.constant0._ZN5flash24flash_fwd_splitkv_kernelI23Flash_fwd_kernel_traitsILi32ELi64ELi256ELi4ELb0ELb0EN7cutlass10bfloat16_tE19Flash_kernel_traitsILi32ELi64ELi256ELi4ES3_EELb1ELb0ELb0ELb0ELb1ELb1ELb1ELb1EEEvNS_16Flash_fwd_paramsE)
        /*00dc*/ 	.short	0x0210
        /*00de*/ 	.short	0x01d0


	//----- nvinfo : EIATTR_SW_WAR
	.align		4
.L_1230:
        /*00e0*/ 	.byte	0x04, 0x36
        /*00e2*/ 	.short	(.L_1232 - .L_1231)
.L_1231:
        /*00e4*/ 	.word	0x00000008
.L_1232:


//--------------------- .nv.info._ZN5flash24flash_fwd_splitkv_kernelI23Flash_fwd_kernel_traitsILi32ELi64ELi256ELi4ELb0ELb0EN7cutlass10bfloat16_tE19Flash_kernel_traitsILi32ELi64ELi256ELi4ES3_EELb1ELb0ELb1ELb0ELb0ELb0ELb1ELb1EEEvNS_16Flash_fwd_paramsE --------------------------
	.section	.nv.info._ZN5flash24flash_fwd_splitkv_kernelI23Flash_fwd_kernel_traitsILi32ELi64ELi256ELi4ELb0ELb0EN7cutlass10bfloat16_tE19Flash_kernel_traitsILi32ELi64ELi256ELi4ES3_EELb1ELb0ELb1ELb0ELb0ELb0ELb1ELb1EEEvNS_16Flash_fwd_paramsE,"",@"SHT_CUDA_INFO"
	.sectionflags	@""
	.align	4


	//----- nvinfo : EIATTR_CUDA_API_VERSION
	.align		4
        /*0000*/ 	.byte	0x04, 0x37
        /*0002*/ 	.short	(.L_1234 - .L_1233)
.L_1233:
        /*0004*/ 	.word	0x00000082


	//----- nvinfo : EIATTR_KPARAM_INFO
	.align		4
.L_1234:
        /*0008*/ 	.byte	0x04, 0x17
        /*000a*/ 	.short	(.L_1236 - .L_1235)
.L_1235:
        /*000c*/ 	.word	0x00000000
        /*0010*/ 	.short	0x0000
        /*0012*/ 	.short	0x0000
        /*0014*/ 	.byte	0x00, 0xf0, 0x41, 0x07


	//----- nvinfo : EIATTR_SPARSE_MMA_MASK
	.align		4
.L_1236:
        /*0018*/ 	.byte	0x03, 0x50
        /*001a*/ 	.short	0x0000


	//----- nvinfo : EIATTR_MAXREG_COUNT
	.align		4
        /*001c*/ 	.byte	0x03, 0x1b
        /*001e*/ 	.short	0x00ff


	//----- nvinfo : EIATTR_NUM_BARRIERS
	.align		4
        /*0020*/ 	.byte	0x02, 0x4c
        /*0022*/ 	.byte	0x01
	.zero		1


	//----- nvinfo : EIATTR_MERCURY_ISA_VERSION
	.align		4
        /*0024*/ 	.byte	0x03, 0x5f
        /*0026*/ 	.short	0x0101


	//----- nvinfo : EIATTR_COOP_GROUP_MASK_REGIDS
	.align		4
        /*0028*/ 	.byte	0x04, 0x29
        /*002a*/ 	.short	(.L_1238 - .L_1237)


	//   ....[0]....
.L_1237:
        /*002c*/ 	.word	0xffffffff


	//   ....[1]....
        /*0030*/ 	.word	0xffffffff


	//   ....[2]....
        /*0034*/ 	.word	0xffffffff


	//   ....[3]....
        /*0038*/ 	.word	0xffffffff


	//   ....[4]....
        /*003c*/ 	.word	0xffffffff


	//   ....[5]....
        /*0040*/ 	.word	0xffffffff


	//   ....[6]....
        /*0044*/ 	.word	0xffffffff


	//   ....[7]....
        /*0048*/ 	.word	0xffffffff


	//   ....[8]....
        /*004c*/ 	.word	0xffffffff


	//   ....[9]....
        /*0050*/ 	.word	0xffffffff


	//   ....[10]....
        /*0054*/ 	.word	0xffffffff


	//   ....[11]....
        /*0058*/ 	.word	0xffffffff


	//   ....[12]....
        /*005c*/ 	.word	0xffffffff


	//   ....[13]....
        /*0060*/ 	.word	0xffffffff


	//   ....[14]....
        /*0064*/ 	.word	0xffffffff


	//   ....[15]....
        /*0068*/ 	.word	0xffffffff


	//----- nvinfo : EIATTR_COOP_GROUP_INSTR_OFFSETS
	.align		4
.L_1238:
        /*006c*/ 	.byte	0x04, 0x28
        /*006e*/ 	.short	(.L_1240 - .L_1239)


	//   ....[0]....
.L_1239:
        /*0070*/ 	.word	0x0000fc80


	//   ....[1]....
        /*0074*/ 	.word	0x0000fca0


	//   ....[2]....
        /*0078*/ 	.word	0x00010700


	//   ....[3]....
        /*007c*/ 	.word	0x00010760


	//   ....[4]....
        /*0080*/ 	.word	0x00016cd0


	//   ....[5]....
        /*0084*/ 	.word	0x00016cf0


	//   ....[6]....
        /*0088*/ 	.word	0x00017720


	//   ....[7]....
        /*008c*/ 	.word	0x00017780


	//   ....[8]....
        /*0090*/ 	.word	0x0001c930


	//   ....[9]....
        /*0094*/ 	.word	0x0001c940


	//   ....[10]....
        /*0098*/ 	.word	0x0001c970


	//   ....[11]....
        /*009c*/ 	.word	0x0001c980


	//   ....[12]....
        /*00a0*/ 	.word	0x0001edd0


	//   ....[13]....
        /*00a4*/ 	.word	0x0001ee50


	//   ....[14]....
        /*00a8*/ 	.word	0x0001eef0


	//   ....[15]....
        /*00ac*/ 	.word	0x0001ef10


	//----- nvinfo : EIATTR_EXIT_INSTR_OFFSETS
	.align		4
.L_1240:
        /*00b0*/ 	.byte	0x04, 0x1c
        /*00b2*/ 	.short	(.L_1242 - .L_1241)


	//   ....[0]....
.L_1241:
        /*00b4*/ 	.word	0x00000620


	//   ....[1]....
        /*00b8*/ 	.word	0x00000d20


	//   ....[2]....
        /*00bc*/ 	.word	0x00000d50


	//   ....[3]....
        /*00c0*/ 	.word	0x0001f910


	//   ....[4]....
        /*00c4*/ 	.word	0x0001f930


	//----- nvinfo : EIATTR_CRS_STACK_SIZE
	.align		4
.L_1242:
        /*00c8*/ 	.byte	0x04, 0x1e
        /*00ca*/ 	.short	(.L_1244 - .L_1243)
.L_1243:
        /*00cc*/ 	.word	0x00000000


	//----- nvinfo : EIATTR_CBANK_PARAM_SIZE
	.align		4
.L_1244:
        /*00d0*/ 	.byte	0x03, 0x19
        /*00d2*/ 	.short	0x01d0


	//----- nvinfo : EIATTR_PARAM_CBANK
	.align		4
        /*00d4*/ 	.byte	0x04, 0x0a
        /*00d6*/ 	.short	(.L_1246 - .L_1245)
	.align		4
.L_1245:
        /*00d8*/ 	.word	index@(.nv.constant0._ZN5flash24flash_fwd_splitkv_kernelI23Flash_fwd_kernel_traitsILi32ELi64ELi256ELi4ELb0ELb0EN7cutlass10bfloat16_tE19Flash_kernel_traitsILi32ELi64ELi256ELi4ES3_EELb1ELb0ELb1ELb0ELb0ELb0ELb1ELb1EEEvNS_16Flash_fwd_paramsE)
        /*00dc*/ 	.short	0x0210
        /*00de*/ 	.short	0x01d0


	//----- nvinfo : EIATTR_SW_WAR
	.align		4
.L_1246:
        /*00e0*/ 	.byte	0x04, 0x36
        /*00e2*/ 	.short	(.L_1248 - .L_1247)
.L_1247:
        /*00e4*/ 	.word	0x00000008
.L_1248:


//--------------------- .nv.info._ZN5flash24flash_fwd_splitkv_kernelI23Flash_fwd_kernel_traitsILi32ELi64ELi256ELi4ELb0ELb0EN7cutlass10bfloat16_tE19Flash_kernel_traitsILi32ELi64ELi256ELi4ES3_EELb1ELb0ELb1ELb0ELb0ELb1ELb1ELb1EEEvNS_16Flash_fwd_paramsE --------------------------
	.section	.nv.info._ZN5flash24flash_fwd_splitkv_kernelI23Flash_fwd_kernel_traitsILi32ELi64ELi256ELi4ELb0ELb0EN7cutlass10bfloat16_tE19Flash_kernel_traitsILi32ELi64ELi256ELi4ES3_EELb1ELb0ELb1ELb0ELb0ELb1ELb1ELb1EEEvNS_16Flash_fwd_paramsE,"",@"SHT_CUDA_INFO"
	.sectionflags	@""
	.align	4


	//----- nvinfo : EIATTR_CUDA_API_VERSION
	.align		4
        /*0000*/ 	.byte	0x04, 0x37
        /*0002*/ 	.short	(.L_1250 - .L_1249)
.L_1249:
        /*0004*/ 	.word	0x00000082


	//----- nvinfo : EIATTR_KPARAM_INFO
	.align		4
.L_1250:
        /*0008*/ 	.byte	0x04, 0x17
        /*000a*/ 	.short	(.L_1252 - .L_1251)
.L_1251:
        /*000c*/ 	.word	0x00000000
        /*0010*/ 	.short	0x0000
        /*0012*/ 	.short	0x0000
        /*0014*/ 	.byte	0x00, 0xf0, 0x41, 0x07


	//----- nvinfo : EIATTR_SPARSE_MMA_MASK
	.align		4
.L_1252:
        /*0018*/ 	.byte	0x03, 0x50
        /*001a*/ 	.short	0x0000


	//----- nvinfo : EIATTR_MAXREG_COUNT
	.align		4
        /*001c*/ 	.byte	0x03, 0x1b
        /*001e*/ 	.short	0x00ff


	//----- nvinfo : EIATTR_NUM_BARRIERS
	.align		4
        /*0020*/ 	.byte	0x02, 0x4c
        /*0022*/ 	.byte	0x01
	.zero		1


	//----- nvinfo : EIATTR_MERCURY_ISA_VERSION
	.align		4
        /*0024*/ 	.byte	0x03, 0x5f
        /*0026*/ 	.short	0x0101


	//----- nvinfo : EIATTR_COOP_GROUP_MASK_REGIDS
	.align		4
        /*0028*/ 	.byte	0x04, 0x29
        /*002a*/ 	.short	(.L_1254 - .L_1253)


	//   ....[0]....
.L_1253:
        /*002c*/ 	.word	0xffffffff


	//   ....[1]....
        /*0030*/ 	.word	0xffffffff


	//   ....[2]....
        /*0034*/ 	.word	0xffffffff


	//   ....[3]....
        /*0038*/ 	.word	0xffffffff


	//   ....[4]....
        /*003c*/ 	.word	0xffffffff


	//   ....[5]....
        /*0040*/ 	.word	0xffffffff


	//   ....[6]....
        /*0044*/ 	.word	0xffffffff


	//   ....[7]....
        /*0048*/ 	.word	0xffffffff


	//   ....[8]....
        /*004c*/ 	.word	0xffffffff


	//   ....[9]....
        /*0050*/ 	.word	0xffffffff


	//   ....[10]....
        /*0054*/ 	.word	0xffffffff


	//   ....[11]....
        /*0058*/ 	.word	0xffffffff


	//   ....[12]....
        /*005c*/ 	.word	0xffffffff


	//   ....[13]....
        /*0060*/ 	.word	0xffffffff


	//   ....[14]....
        /*0064*/ 	.word	0xffffffff


	//   ....[15]....
        /*0068*/ 	.word	0xffffffff


	//----- nvinfo : EIATTR_COOP_GROUP_INSTR_OFFSETS
	.align		4
.L_1254:
        /*006c*/ 	.byte	0x04, 0x28
        /*006e*/ 	.short	(.L_1256 - .L_1255)


	//   ....[0]....
.L_1255:
        /*0070*/ 	.word	0x00010590


	//   ....[1]....
        /*0074*/ 	.word	0x000105b0


	//   ....[2]....
        /*0078*/ 	.word	0x00010fd0


	//   ....[3]....
        /*007c*/ 	.word	0x00011050


	//   ....[4]....
        /*0080*/ 	.word	0x00018430


	//   ....[5]....
        /*0084*/ 	.word	0x00018460


	//   ....[6]....
        /*0088*/ 	.word	0x00018eb0


	//   ....[7]....
        /*008c*/ 	.word	0x00018f20


	//   ....[8]....
        /*0090*/ 	.word	0x0001efb0


	//   ....[9]....
        /*0094*/ 	.word	0x0001f000


	//   ....[10]....
        /*0098*/ 	.word	0x0001f030


	//   ....[11]....
        /*009c*/ 	.word	0x0001f040


	//   ....[12]....
        /*00a0*/ 	.word	0x00021490


	//   ....[13]....
        /*00a4*/ 	.word	0x000214d0


	//   ....[14]....
        /*00a8*/ 	.word	0x00021570


	//   ....[15]....
        /*00ac*/ 	.word	0x00021580


	//----- nvinfo : EIATTR_EXIT_INSTR_OFFSETS
	.align		4
.L_1256:
        /*00b0*/ 	.byte	0x04, 0x1c
        /*00b2*/ 	.short	(.L_1258 - .L_1257)


	//   ....[0]....
.L_1257:
        /*00b4*/ 	.word	0x00000620


	//   ....[1]....
        /*00b8*/ 	.word	0x00000d20


	//   ....[2]....
        /*00bc*/ 	.word	0x00000d50


	//   ....[3]....
        /*00c0*/ 	.word	0x00021fd0


	//   ....[4]....
        /*00c4*/ 	.word	0x00021ff0


	//----- nvinfo : EIATTR_CRS_STACK_SIZE
	.align		4
.L_1258:
        /*00c8*/ 	.byte	0x04, 0x1e
        /*00ca*/ 	.short	(.L_1260 - .L_1259)
.L_1259:
        /*00cc*/ 	.word	0x00000000


	//----- nvinfo : EIATTR_CBANK_PARAM_SIZE
	.align		4
.L_1260:
        /*00d0*/ 	.byte	0x03, 0x19
        /*00d2*/ 	.short	0x01d0


	//----- nvinfo : EIATTR_PARAM_CBANK
	.align		4
        /*00d4*/ 	.byte	0x04, 0x0a
        /*00d6*/ 	.short	(.L_1262 - .L_1261)
	.align		4
.L_1261:
        /*00d8*/ 	.word	index@(.nv.constant0._ZN5flash24flash_fwd_splitkv_kernelI23Flash_fwd_kernel_traitsILi32ELi64ELi256ELi4ELb0ELb0EN7cutlass10bfloat16_tE19Flash_kernel_traitsILi32ELi64ELi256ELi4ES3_EELb1ELb0ELb1ELb0ELb0ELb1ELb1ELb1EEEvNS_16Flash_fwd_paramsE)
        /*00dc*/ 	.short	0x0210
        /*00de*/ 	.short	0x01d0


	//----- nvinfo : EIATTR_SW_WAR
	.align		4
.L_1262:
        /*00e0*/ 	.byte	0x04, 0x36
        /*00e2*/ 	.short	(.L_1264 - .L_1263)
.L_1263:
        /*00e4*/ 	.word	0x00000008
.L_1264:


//--------------------- .nv.info._ZN5flash32flash_fwd_splitkv_combine_kernelI23Flash_fwd_kernel_traitsILi32ELi64ELi128ELi4ELb0ELb0EN7cutlass10bfloat16_tE19Flash_kernel_traitsILi32ELi64ELi128ELi4ES3_EELi16ELi7ELb0EEEvNS_16Flash_fwd_paramsE --------------------------
	.section	.nv.info._ZN5flash32flash_fwd_splitkv_combine_kernelI23Flash_fwd_kernel_traitsILi32ELi64ELi128ELi4ELb0ELb0EN7cutlass10bfloat16_tE19Flash_kernel_traitsILi32ELi64ELi128ELi4ES3_EELi16ELi7ELb0EEEvNS_16Flash_fwd_paramsE,"",@"SHT_CUDA_INFO"
	.sectionflags	@""
	.align	4


	//----- nvinfo : EIATTR_CUDA_API_VERSION
	.align		4
        /*0000*/ 	.byte	0x04, 0x37
        /*0002*/ 	.short	(.L_1266 - .L_1265)
.L_1265:
        /*0004*/ 	.word	0x00000082


	//----- nvinfo : EIATTR_KPARAM_INFO
	.align		4
.L_1266:
        /*0008*/ 	.byte	0x04, 0x17
        /*000a*/ 	.short	(.L_1268 - .L_1267)
.L_1267:
        /*000c*/ 	.word	0x00000000
        /*0010*/ 	.short	0x0000
        /*0012*/ 	.short	0x0000
        /*0014*/ 	.byte	0x00, 0xf0, 0x41, 0x07


	//----- nvinfo : EIATTR_SPARSE_MMA_MASK
	.align		4
.L_1268:
        /*0018*/ 	.byte	0x03, 0x50
        /*001a*/ 	.short	0x0000


	//----- nvinfo : EIATTR_MAXREG_COUNT
	.align		4
        /*001c*/ 	.byte	0x03, 0x1b
        /*001e*/ 	.short	0x00ff


	//----- nvinfo : EIATTR_NUM_BARRIERS
	.align		4
        /*0020*/ 	.byte	0x02, 0x4c
        /*0022*/ 	.byte	0x01
	.zero		1


	//----- nvinfo : EIATTR_MERCURY_ISA_VERSION
	.align		4
        /*0024*/ 	.byte	0x03, 0x5f
        /*0026*/ 	.short	0x0101


	//----- nvinfo : EIATTR_COOP_GROUP_MASK_REGIDS
	.align		4
        /*0028*/ 	.byte	0x04, 0x29
        /*002a*/ 	.short	(.L_1270 - .L_1269)


	//   ....[0]....
.L_1269:
        /*002c*/ 	.word	0xffffffff


	//   ....[1]....
        /*0030*/ 	.word	0xffffffff


	//   ....[2]....
        /*0034*/ 	.word	0xffffffff


	//   ....[3]....
        /*0038*/ 	.word	0xffffffff


	//   ....[4]....
        /*003c*/ 	.word	0xffffffff


	//   ....[5]....
        /*0040*/ 	.word	0xffffffff


	//----- nvinfo : EIATTR_COOP_GROUP_INSTR_OFFSETS
	.align		4
.L_1270:
        /*0044*/ 	.byte	0x04, 0x28
        /*0046*/ 	.short	(.L_1272 - .L_1271)


	//   ....[0]....
.L_1271:
        /*0048*/ 	.word	0x00002a50


	//   ....[1]....
        /*004c*/ 	.word	0x00002a70


	//   ....[2]....
        /*0050*/ 	.word	0x00002aa0


	//   ....[3]....
        /*0054*/ 	.word	0x00002f60


	//   ....[4]....
        /*0058*/ 	.word	0x00003010


	//   ....[5]....
        /*005c*/ 	.word	0x000030e0


	//----- nvinfo : EIATTR_EXIT_INSTR_OFFSETS
	.align		4
.L_1272:
        /*0060*/ 	.byte	0x04, 0x1c
        /*0062*/ 	.short	(.L_1274 - .L_1273)


	//   ....[0]....
.L_1273:
        /*0064*/ 	.word	0x00005a50


	//   ....[1]....
        /*0068*/ 	.word	0x00005a80


	//   ....[2]....
        /*006c*/ 	.word	0x00005f70


	//----- nvinfo : EIATTR_CRS_STACK_SIZE
	.align		4
.L_1274:
        /*0070*/ 	.byte	0x04, 0x1e
        /*0072*/ 	.short	(.L_1276 - .L_1275)
.L_1275:
        /*0074*/ 	.word	0x00000000


	//----- nvinfo : EIATTR_CBANK_PARAM_SIZE
	.align		4
.L_1276:
        /*0078*/ 	.byte	0x03, 0x19
        /*007a*/ 	.short	0x01d0


	//----- nvinfo : EIATTR_PARAM_CBANK
	.align		4
        /*007c*/ 	.byte	0x04, 0x0a
        /*007e*/ 	.short	(.L_1278 - .L_1277)
	.align		4
.L_1277:
        /*0080*/ 	.word	index@(.nv.constant0._ZN5flash32flash_fwd_splitkv_combine_kernelI23Flash_fwd_kernel_traitsILi32ELi64ELi128ELi4ELb0ELb0EN7cutlass10bfloat16_tE19Flash_kernel_traitsILi32ELi64ELi128ELi4ES3_EELi16ELi7ELb0EEEvNS_16Flash_fwd_paramsE)
        /*0084*/ 	.short	0x0210
        /*0086*/ 	.short	0x01d0


	//----- nvinfo : EIATTR_SW_WAR
	.align		4
.L_1278:
        /*0088*/ 	.byte	0x04, 0x36
        /*008a*/ 	.short	(.L_1280 - .L_1279)
.L_1279:
        /*008c*/ 	.word	0x00000008
.L_1280:


//--------------------- .nv.info._ZN5flash32flash_fwd_splitkv_combine_kernelI23Flash_fwd_kernel_traitsILi32ELi64ELi128ELi4ELb0ELb0EN7cutlass10bfloat16_tE19Flash_kernel_traitsILi32ELi64ELi128ELi4ES3_EELi16ELi6ELb0EEEvNS_16Flash_fwd_paramsE --------------------------
	.section	.nv.info._ZN5flash32flash_fwd_splitkv_combine_kernelI23Flash_fwd_kernel_traitsILi32ELi64ELi128ELi4ELb0ELb0EN7cutlass10bfloat16_tE19Flash_kernel_traitsILi32ELi64ELi128ELi4ES3_EELi16ELi6ELb0EEEvNS_16Flash_fwd_paramsE,"",@"SHT_CUDA_INFO"
	.sectionflags	@""
	.align	4


	//----- nvinfo : EIATTR_CUDA_API_VERSION
	.align		4
        /*0000*/ 	.byte	0x04, 0x37
        /*0002*/ 	.short	(.L_1282 - .L_1281)
.L_1281:
        /*0004*/ 	.word	0x00000082


	//----- nvinfo : EIATTR_KPARAM_INFO
	.align		4
.L_1282:
        /*0008*/ 	.byte	0x04, 0x17
        /*000a*/ 	.short	(.L_1284 - .L_1283)
.L_1283:
        /*000c*/ 	.word	0x00000000
        /*0010*/ 	.short	0x0000
        /*0012*/ 	.short	0x0000
        /*0014*/ 	.byte	0x00, 0xf0, 0x41, 0x07


	//----- nvinfo : EIATTR_SPARSE_MMA_MASK
	.align		4
.L_1284:
        /*0018*/ 	.byte	0x03, 0x50
        /*001a*/ 	.short	0x0000


	//----- nvinfo : EIATTR_MAXREG_COUNT
	.align		4
        /*001c*/ 	.byte	0x03, 0x1b
        /*001e*/ 	.short	0x00ff


	//----- nvinfo : EIATTR_NUM_BARRIERS
	.align		4
        /*0020*/ 	.byte	0x02, 0x4c
        /*0022*/ 	.byte	0x01
	.zero		1


	//----- nvinfo : EIATTR_MERCURY_ISA_VERSION
	.align		4
        /*0024*/ 	.byte	0x03, 0x5f
        /*0026*/ 	.short	0x0101


	//----- nvinfo : EIATTR_COOP_GROUP_MASK_REGIDS
	.align		4
        /*0028*/ 	.byte	0x04, 0x29
        /*002a*/ 	.short	(.L_1286 - .L_1285)


	//   ....[0]....
.L_1285:
        /*002c*/ 	.word	0xffffffff


	//   ....[1]....
        /*0030*/ 	.word	0xffffffff


	//   ....[2]....
        /*0034*/ 	.word	0xffffffff


	//   ....[3]....
        /*0038*/ 	.word	0xffffffff


	//   ....[4]....
        /*003c*/ 	.word	0xffffffff


	//   ....[5]....
        /*0040*/ 	.word	0xffffffff


	//----- nvinfo : EIATTR_COOP_GROUP_INSTR_OFFSETS
	.align		4
.L_1286:
        /*0044*/ 	.byte	0x04, 0x28
        /*0046*/ 	.short	(.L_1288 - .L_1287)


	//   ....[0]....
.L_1287:
        /*0048*/ 	.word	0x000020f0


	//   ....[1]....
        /*004c*/ 	.word	0x00002110


	//   ....[2]....
        /*0050*/ 	.word	0x00002140


	//   ....[3]....
        /*0054*/ 	.word	0x00002410


	//   ....[4]....
        /*0058*/ 	.word	0x000024b0


	//   ....[5]....
        /*005c*/ 	.word	0x00002560


	//----- nvinfo : EIATTR_EXIT_INSTR_OFFSETS
	.align		4
.L_1288:
        /*0060*/ 	.byte	0x04, 0x1c
        /*0062*/ 	.short	(.L_1290 - .L_1289)


	//   ....[0]....
.L_1289:
        /*0064*/ 	.word	0x00004bd0


	//   ....[1]....
        /*0068*/ 	.word	0x00004c00


	//   ....[2]....
        /*006c*/ 	.word	0x000050f0


	//----- nvinfo : EIATTR_CRS_STACK_SIZE
	.align		4
.L_1290:
        /*0070*/ 	.byte	0x04, 0x1e
        /*0072*/ 	.short	(.L_1292 - .L_1291)
.L_1291:
        /*0074*/ 	.word	0x00000000


	//----- nvinfo : EIATTR_CBANK_PARAM_SIZE
	.align		4
.L_1292:
        /*0078*/ 	.byte	0x03, 0x19
        /*007a*/ 	.short	0x01d0


	//----- nvinfo : EIATTR_PARAM_CBANK
	.align		4
        /*007c*/ 	.byte	0x04, 0x0a
        /*007e*/ 	.short	(.L_1294 - .L_1293)
	.align		4
.L_1293:
        /*0080*/ 	.word	index@(.nv.constant0._ZN5flash32flash_fwd_splitkv_combine_kernelI23Flash_fwd_kernel_traitsILi32ELi64ELi128ELi4ELb0ELb0EN7cutlass10bfloat16_tE19Flash_kernel_traitsILi32ELi64ELi128ELi4ES3_EELi16ELi6ELb0EEEvNS_16Flash_fwd_paramsE)
        /*0084*/ 	.short	0x0210
        /*0086*/ 	.short	0x01d0


	//----- nvinfo : EIATTR_SW_WAR
	.align		4
.L_1294:
        /*0088*/ 	.byte	0x04, 0x36
        /*008a*/ 	.short	(.L_1296 - .L_1295)
.L_1295:
        /*008c*/ 	.word	0x00000008
.L_1296:


//--------------------- .nv.info._ZN5flash32flash_fwd_splitkv_combine_kernelI23Flash_fwd_kernel_traitsILi32ELi64ELi128ELi4ELb0ELb0EN7cutlass10bfloat16_tE19Flash_kernel_traitsILi32ELi64ELi128ELi4ES3_EELi16ELi5ELb0EEEvNS_16Flash_fwd_paramsE --------------------------
	.section	.nv.info._ZN5flash32flash_fwd_splitkv_combine_kernelI23Flash_fwd_kernel_traitsILi32ELi64ELi128ELi4ELb0ELb0EN7cutlass10bfloat16_tE19Flash_kernel_traitsILi32ELi64ELi128ELi4ES3_EELi16ELi5ELb0EEEvNS_16Flash_fwd_paramsE,"",@"SHT_CUDA_INFO"
	.sectionflags	@""
	.align	4


	//----- nvinfo : EIATTR_CUDA_API_VERSION
	.align		4
        /*0000*/ 	.byte	0x04, 0x37
        /*0002*/ 	.short	(.L_1298 - .L_1297)
.L_1297:
        /*0004*/ 	.word	0x00000082


	//----- nvinfo : EIATTR_KPARAM_INFO
	.align		4
.L_1298:
        /*0008*/ 	.byte	0x04, 0x17
        /*000a*/ 	.short	(.L_1300 - .L_1299)
.L_1299:
        /*000c*/ 	.word	0x00000000
        /*0010*/ 	.short	0x0000
        /*0012*/ 	.short	0x0000
        /*0014*/ 	.byte	0x00, 0xf0, 0x41, 0x07


	//----- nvinfo : EIATTR_SPARSE_MMA_MASK
	.align		4
.L_1300:
        /*0018*/ 	.byte	0x03, 0x50
        /*001a*/ 	.short	0x0000


	//----- nvinfo : EIATTR_MAXREG_COUNT
	.align		4
        /*001c*/ 	.byte	0x03, 0x1b
        /*001e*/ 	.short	0x00ff


	//----- nvinfo : EIATTR_NUM_BARRIERS
	.align		4
        /*0020*/ 	.byte	0x02, 0x4c
        /*0022*/ 	.byte	0x01
	.zero		1


	//----- nvinfo : EIATTR_MERCURY_ISA_VERSION
	.align		4
        /*0024*/ 	.byte	0x03, 0x5f
        /*0026*/ 	.short	0x0101


	//----- nvinfo : EIATTR_COOP_GROUP_MASK_REGIDS
	.align		4
        /*0028*/ 	.byte	0x04, 0x29
        /*002a*/ 	.short	(.L_1302 - .L_1301)


	//   ....[0]....
.L_1301:
        /*002c*/ 	.word	0xffffffff


	//   ....[1]....
        /*0030*/ 	.word	0xffffffff


	//   ....[2]....
        /*0034*/ 	.word	0xffffffff


	//   ....[3]....
        /*0038*/ 	.word	0xffffffff


	//   ....[4]....
        /*003c*/ 	.word	0xffffffff


	//   ....[5]....
        /*0040*/ 	.word	0xffffffff


	//----- nvinfo : EIATTR_COOP_GROUP_INSTR_OFFSETS
	.align		4
.L_1302:
        /*0044*/ 	.byte	0x04, 0x28
        /*0046*/ 	.short	(.L_1304 - .L_1303)


	//   ....[0]....
.L_1303:
        /*0048*/ 	.word	0x00001bf0


	//   ....[1]....
        /*004c*/ 	.word	0x00001c20


	//   ....[2]....
        /*0050*/ 	.word	0x00001c50


	//   ....[3]....
        /*0054*/ 	.word	0x00001e20


	//   ....[4]....
        /*0058*/ 	.word	0x00001ee0


	//   ....[5]....
        /*005c*/ 	.word	0x00002000


	//----- nvinfo : EIATTR_EXIT_INSTR_OFFSETS
	.align		4
.L_1304:
        /*0060*/ 	.byte	0x04, 0x1c
        /*0062*/ 	.short	(.L_1306 - .L_1305)


	//   ....[0]....
.L_1305:
        /*0064*/ 	.word	0x00004350


	//   ....[1]....
        /*0068*/ 	.word	0x00004380


	//   ....[2]....
        /*006c*/ 	.word	0x00004880


	//----- nvinfo : EIATTR_CRS_STACK_SIZE
	.align		4
.L_1306:
        /*0070*/ 	.byte	0x04, 0x1e
        /*0072*/ 	.short	(.L_1308 - .L_1307)
.L_1307:
        /*0074*/ 	.word	0x00000000


	//----- nvinfo : EIATTR_CBANK_PARAM_SIZE
	.align		4
.L_1308:
        /*0078*/ 	.byte	0x03, 0x19
        /*007a*/ 	.short	0x01d0


	//----- nvinfo : EIATTR_PARAM_CBANK
	.align		4
        /*007c*/ 	.byte	0x04, 0x0a
        /*007e*/ 	.short	(.L_1310 - .L_1309)
	.align		4
.L_1309:
        /*0080*/ 	.word	index@(.nv.constant0._ZN5flash32flash_fwd_splitkv_combine_kernelI23Flash_fwd_kernel_traitsILi32ELi64ELi128ELi4ELb0ELb0EN7cutlass10bfloat16_tE19Flash_kernel_traitsILi32ELi64ELi128ELi4ES3_EELi16ELi5ELb0EEEvNS_16Flash_fwd_paramsE)
        /*0084*/ 	.short	0x0210
        /*0086*/ 	.short	0x01d0


	//----- nvinfo : EIATTR_SW_WAR
	.align		4
.L_1310:
        /*0088*/ 	.byte	0x04, 0x36
        /*008a*/ 	.short	(.L_1312 - .L_1311)
.L_1311:
        /*008c*/ 	.word	0x00000008
.L_1312:


//--------------------- .nv.info._ZN5flash32flash_fwd_splitkv_combine_kernelI23Flash_fwd_kernel_traitsILi32ELi64ELi128ELi4ELb0ELb0EN7cutlass10bfloat16_tE19Flash_kernel_traitsILi32ELi64ELi128ELi4ES3_EELi16ELi4ELb0EEEvNS_16Flash_fwd_paramsE --------------------------
	.section	.nv.info._ZN5flash32flash_fwd_splitkv_combine_kernelI23Flash_fwd_kernel_traitsILi32ELi64ELi128ELi4ELb0ELb0EN7cutlass10bfloat16_tE19Flash_kernel_traitsILi32ELi64ELi128ELi4ES3_EELi16ELi4ELb0EEEvNS_16Flash_fwd_paramsE,"",@"SHT_CUDA_INFO"
	.sectionflags	@""
	.align	4


	//----- nvinfo : EIATTR_CUDA_API_VERSION
	.align		4
        /*0000*/ 	.byte	0x04, 0x37
        /*0002*/ 	.short	(.L_1314 - .L_1313)
.L_1313:
        /*0004*/ 	.word	0x00000082


	//----- nvinfo : EIATTR_KPARAM_INFO
	.align		4
.L_1314:
        /*0008*/ 	.byte	0x04, 0x17
        /*000a*/ 	.short	(.L_1316 - .L_1315)
.L_1315:
        /*000c*/ 	.word	0x00000000
        /*0010*/ 	.short	0x0000
        /*0012*/ 	.short	0x0000
        /*0014*/ 	.byte	0x00, 0xf0, 0x41, 0x07


	//----- nvinfo : EIATTR_SPARSE_MMA_MASK
	.align		4
.L_1316:
        /*0018*/ 	.byte	0x03, 0x50
        /*001a*/ 	.short	0x0000


	//----- nvinfo : EIATTR_MAXREG_COUNT
	.align		4
        /*001c*/ 	.byte	0x03, 0x1b
        /*001e*/ 	.short	0x00ff


	//----- nvinfo : EIATTR_NUM_BARRIERS
	.align		4
        /*0020*/ 	.byte	0x02, 0x4c
        /*0022*/ 	.byte	0x01
	.zero		1


	//----- nvinfo : EIATTR_MERCURY_ISA_VERSION
	.align		4
        /*0024*/ 	.byte	0x03, 0x5f
        /*0026*/ 	.short	0x0101


	//----- nvinfo : EIATTR_COOP_GROUP_MASK_REGIDS
	.align		4
        /*0028*/ 	.byte	0x04, 0x29
        /*002a*/ 	.short	(.L_1318 - .L_1317)


	//   ....[0]....
.L_1317:
        /*002c*/ 	.word	0xffffffff


	//   ....[1]....
        /*0030*/ 	.word	0xffffffff


	//   ....[2]....
        /*0034*/ 	.word	0xffffffff


	//   ....[3]....
        /*0038*/ 	.word	0xffffffff


	//   ....[4]....
        /*003c*/ 	.word	0xffffffff


	//   ....[5]....
        /*0040*/ 	.word	0xffffffff


	//----- nvinfo : EIATTR_COOP_GROUP_INSTR_OFFSETS
	.align		4
.L_1318:
        /*0044*/ 	.byte	0x04, 0x28
        /*0046*/ 	.short	(.L_1320 - .L_1319)


	//   ....[0]....
.L_1319:
        /*0048*/ 	.word	0x00001760


	//   ....[1]....
        /*004c*/ 	.word	0x00001790


	//   ....[2]....
        /*0050*/ 	.word	0x00001800


	//   ....[3]....
        /*0054*/ 	.word	0x00001990


	//   ....[4]....
        /*0058*/ 	.word	0x00001a10


	//   ....[5]....
        /*005c*/ 	.word	0x00001b80


	//----- nvinfo : EIATTR_EXIT_INSTR_OFFSETS
	.align		4
.L_1320:
        /*0060*/ 	.byte	0x04, 0x1c
        /*0062*/ 	.short	(.L_1322 - .L_1321)


	//   ....[0]....
.L_1321:
        /*0064*/ 	.word	0x00003fa0


	//   ....[1]....
        /*0068*/ 	.word	0x00003fd0


	//   ....[2]....
        /*006c*/ 	.word	0x000044d0


	//----- nvinfo : EIATTR_CRS_STACK_SIZE
	.align		4
.L_1322:
        /*0070*/ 	.byte	0x04, 0x1e
        /*0072*/ 	.short	(.L_1324 - .L_1323)
.L_1323:
        /*0074*/ 	.word	0x00000000


	//----- nvinfo : EIATTR_CBANK_PARAM_SIZE
	.align		4
.L_1324:
        /*0078*/ 	.byte	0x03, 0x19
        /*007a*/ 	.short	0x01d0


	//----- nvinfo : EIATTR_PARAM_CBANK
	.align		4
        /*007c*/ 	.byte	0x04, 0x0a
        /*007e*/ 	.short	(.L_1326 - .L_1325)
	.align		4
.L_1325:
        /*0080*/ 	.word	index@(.nv.constant0._ZN5flash32flash_fwd_splitkv_combine_kernelI23Flash_fwd_kernel_traitsILi32ELi64ELi128ELi4ELb0ELb0EN7cutlass10bfloat16_tE19Flash_kernel_traitsILi32ELi64ELi128ELi4ES3_EELi16ELi4ELb0EEEvNS_16Flash_fwd_paramsE)
        /*0084*/ 	.short	0x0210
        /*0086*/ 	.short	0x01d0


	//----- nvinfo : EIATTR_SW_WAR
	.align		4
.L_1326:
        /*0088*/ 	.byte	0x04, 0x36
        /*008a*/ 	.short	(.L_1328 - .L_1327)
.L_1327:
        /*008c*/ 	.word	0x00000008
.L_1328:


//--------------------- .nv.info._ZN5flash32flash_fwd_splitkv_combine_kernelI23Flash_fwd_kernel_traitsILi32ELi64ELi128ELi4ELb0ELb0EN7cutlass10bfloat16_tE19Flash_kernel_traitsILi32ELi64ELi128ELi4ES3_EELi16ELi3ELb0EEEvNS_16Flash_fwd_paramsE --------------------------
	.section	.nv.info._ZN5flash32flash_fwd_splitkv_combine_kernelI23Flash_fwd_kernel_traitsILi32ELi64ELi128ELi4ELb0ELb0EN7cutlass10bfloat16_tE19Flash_kernel_traitsILi32ELi64ELi128ELi4ES3_EELi16ELi3ELb0EEEvNS_16Flash_fwd_paramsE,"",@"SHT_CUDA_INFO"
	.sectionflags	@""
	.align	4


	//----- nvinfo : EIATTR_CUDA_API_VERSION
	.align		4
        /*0000*/ 	.byte	0x04, 0x37
        /*0002*/ 	.short	(.L_1330 - .L_1329)
.L_1329:
        /*0004*/ 	.word	0x00000082


	//----- nvinfo : EIATTR_KPARAM_INFO
	.align		4
.L_1330:
        /*0008*/ 	.byte	0x04, 0x17
        /*000a*/ 	.short	(.L_1332 - .L_1331)
.L_1331:
        /*000c*/ 	.word	0x00000000
        /*0010*/ 	.short	0x0000
        /*0012*/ 	.short	0x0000
        /*0014*/ 	.byte	0x00, 0xf0, 0x41, 0x07


	//----- nvinfo : EIATTR_SPARSE_MMA_MASK
	.align		4
.L_1332:
        /*0018*/ 	.byte	0x03, 0x50
        /*001a*/ 	.short	0x0000


	//----- nvinfo : EIATTR_MAXREG_COUNT
	.align		4
        /*001c*/ 	.byte	0x03, 0x1b
        /*001e*/ 	.short	0x00ff


	//----- nvinfo : EIATTR_NUM_BARRIERS
	.align		4
        /*0020*/ 	.byte	0x02, 0x4c
        /*0022*/ 	.byte	0x01
	.zero		1


	//----- nvinfo : EIATTR_MERCURY_ISA_VERSION
	.align		4
        /*0024*/ 	.byte	0x03, 0x5f
        /*0026*/ 	.short	0x0101


	//----- nvinfo : EIATTR_COOP_GROUP_MASK_REGIDS
	.align		4
        /*0028*/ 	.byte	0x04, 0x29
        /*002a*/ 	.short	(.L_1334 - .L_1333)


	//   ....[0]....
.L_1333:
        /*002c*/ 	.word	0xffffffff


	//   ....[1]....
        /*0030*/ 	.word	0xffffffff


	//   ....[2]....
        /*0034*/ 	.word	0xffffffff


	//   ....[3]....
        /*0038*/ 	.word	0xffffffff


	//   ....[4]....
        /*003c*/ 	.word	0xffffffff


	//   ....[5]....
        /*0040*/ 	.word	0xffffffff


	//----- nvinfo : EIATTR_COOP_GROUP_INSTR_OFFSETS
	.align		4
.L_1334:
        /*0044*/ 	.byte	0x04, 0x28
        /*0046*/ 	.short	(.L_1336 - .L_1335)


	//   ....[0]....
.L_1335:
        /*0048*/ 	.word	0x00001830


	//   ....[1]....
        /*004c*/ 	.word	0x000018d0


	//   ....[2]....
        /*0050*/ 	.word	0x00001930


	//   ....[3]....
        /*0054*/ 	.word	0x00001a90


	//   ....[4]....
        /*0058*/ 	.word	0x00001b40


	//   ....[5]....
        /*005c*/ 	.word	0x00001c40


	//----- nvinfo : EIATTR_EXIT_INSTR_OFFSETS
	.align		4
.L_1336:
        /*0060*/ 	.byte	0x04, 0x1c
        /*0062*/ 	.short	(.L_1338 - .L_1337)


	//   ....[0]....
.L_1337:
        /*0064*/ 	.word	0x00003fd0


	//   ....[1]....
        /*0068*/ 	.word	0x00004000


	//   ....[2]....
        /*006c*/ 	.word	0x00004500


	//----- nvinfo : EIATTR_CRS_STACK_SIZE
	.align		4
.L_1338:
        /*0070*/ 	.byte	0x04, 0x1e
        /*0072*/ 	.short	(.L_1340 - .L_1339)
.L_1339:
        /*0074*/ 	.word	0x00000000


	//----- nvinfo : EIATTR_CBANK_PARAM_SIZE
	.align		4
.L_1340:
        /*0078*/ 	.byte	0x03, 0x19
        /*007a*/ 	.short	0x01d0


	//----- nvinfo : EIATTR_PARAM_CBANK
	.align		4
        /*007c*/ 	.byte	0x04, 0x0a
        /*007e*/ 	.short	(.L_1342 - .L_1341)
	.align		4
.L_1341:
        /*0080*/ 	.word	index@(.nv.constant0._ZN5flash32flash_fwd_splitkv_combine_kernelI23Flash_fwd_kernel_traitsILi32ELi64ELi128ELi4ELb0ELb0EN7cutlass10bfloat16_tE19Flash_kernel_traitsILi32ELi64ELi128ELi4ES3_EELi16ELi3ELb0EEEvNS_16Flash_fwd_paramsE)
        /*0084*/ 	.short	0x0210
        /*0086*/ 	.short	0x01d0


	//----- nvinfo : EIATTR_SW_WAR
	.align		4
.L_1342:
        /*0088*/ 	.byte	0x04, 0x36
        /*008a*/ 	.short	(.L_1344 - .L_1343)
.L_1343:
        /*008c*/ 	.word	0x00000008
.L_1344:


//--------------------- .nv.info._ZN5flash32flash_fwd_splitkv_combine_kernelI23Flash_fwd_kernel_traitsILi32ELi64ELi128ELi4ELb0ELb0EN7cutlass10bfloat16_tE19Flash_kernel_traitsILi32ELi64ELi128ELi4ES3_EELi16ELi2ELb0EEEvNS_16Flash_fwd_paramsE --------------------------
	.section	.nv.info._ZN5flash32flash_fwd_splitkv_combine_kernelI23Flash_fwd_kernel_traitsILi32ELi64ELi128ELi4ELb0ELb0EN7cutlass10bfloat16_tE19Flash_kernel_traitsILi32ELi64ELi128ELi4ES3_EELi16ELi2ELb0EEEvNS_16Flash_fwd_paramsE,"",@"SHT_CUDA_INFO"
	.sectionflags	@""
	.align	4


	//----- nvinfo : EIATTR_CUDA_API_VERSION
	.align		4
        /*0000*/ 	.byte	0x04, 0x37
        /*0002*/ 	.short	(.L_1346 - .L_1345)
.L_1345:
        /*0004*/ 	.word	0x00000082


	//----- nvinfo : EIATTR_KPARAM_INFO
	.align		4
.L_1346:
        /*0008*/ 	.byte	0x04, 0x17
        /*000a*/ 	.short	(.L_1348 - .L_1347)
.L_1347:
        /*000c*/ 	.word	0x00000000
        /*0010*/ 	.short	0x0000
        /*0012*/ 	.short	0x0000
        /*0014*/ 	.byte	0x00, 0xf0, 0x41, 0x07


	//----- nvinfo : EIATTR_SPARSE_MMA_MASK
	.align		4
.L_1348:
        /*0018*/ 	.byte	0x03, 0x50
        /*001a*/ 	.short	0x0000


	//----- nvinfo : EIATTR_MAXREG_COUNT
	.align		4
        /*001c*/ 	.byte	0x03, 0x1b
        /*001e*/ 	.short	0x00ff


	//----- nvinfo : EIATTR_NUM_BARRIERS
	.align		4
        /*0020*/ 	.byte	0x02, 0x4c
        /*0022*/ 	.byte	0x01
	.zero		1


	//----- nvinfo : EIATTR_MERCURY_ISA_VERSION
	.align		4
        /*0024*/ 	.byte	0x03, 0x5f
        /*0026*/ 	.short	0x0101


	//----- nvinfo : EIATTR_COOP_GROUP_MASK_REGIDS
	.align		4
        /*0028*/ 	.byte	0x04, 0x29
        /*002a*/ 	.short	(.L_1350 - .L_1349)


	//   ....[0]....
.L_1349:
        /*002c*/ 	.word	0xffffffff


	//   ....[1]....
        /*0030*/ 	.word	0xffffffff


	//   ....[2]....
        /*0034*/ 	.word	0xffffffff


	//   ....[3]....
        /*0038*/ 	.word	0xffffffff


	//----- nvinfo : EIATTR_COOP_GROUP_INSTR_OFFSETS
	.align		4
.L_1350:
        /*003c*/ 	.byte	0x04, 0x28
        /*003e*/ 	.short	(.L_1352 - .L_1351)


	//   ....[0]....
.L_1351:
        /*0040*/ 	.word	0x00001820


	//   ....[1]....
        /*0044*/ 	.word	0x000018c0


	//   ....[2]....
        /*0048*/ 	.word	0x00001a80


	//   ....[3]....
        /*004c*/ 	.word	0x00001af0


	//----- nvinfo : EIATTR_EXIT_INSTR_OFFSETS
	.align		4
.L_1352:
        /*0050*/ 	.byte	0x04, 0x1c
        /*0052*/ 	.short	(.L_1354 - .L_1353)


	//   ....[0]....
.L_1353:
        /*0054*/ 	.word	0x00003fb0


	//   ....[1]....
        /*0058*/ 	.word	0x00003fe0


	//   ....[2]....
        /*005c*/ 	.word	0x000044c0


	//----- nvinfo : EIATTR_CRS_STACK_SIZE
	.align		4
.L_1354:
        /*0060*/ 	.byte	0x04, 0x1e
        /*0062*/ 	.short	(.L_1356 - .L_1355)
.L_1355:
        /*0064*/ 	.word	0x00000000


	//----- nvinfo : EIATTR_CBANK_PARAM_SIZE
	.align		4
.L_1356:
        /*0068*/ 	.byte	0x03, 0x19
        /*006a*/ 	.short	0x01d0


	//----- nvinfo : EIATTR_PARAM_CBANK
	.align		4
        /*006c*/ 	.byte	0x04, 0x0a
        /*006e*/ 	.short	(.L_1358 - .L_1357)
	.align		4
.L_1357:
        /*0070*/ 	.word	index@(.nv.constant0._ZN5flash32flash_fwd_splitkv_combine_kernelI23Flash_fwd_kernel_traitsILi32ELi64ELi128ELi4ELb0ELb0EN7cutlass10bfloat16_tE19Flash_kernel_traitsILi32ELi64ELi128ELi4ES3_EELi16ELi2ELb0EEEvNS_16Flash_fwd_paramsE)
        /*0074*/ 	.short	0x0210
        /*0076*/ 	.short	0x01d0


	//----- nvinfo : EIATTR_SW_WAR
	.align		4
.L_1358:
        /*0078*/ 	.byte	0x04, 0x36
        /*007a*/ 	.short	(.L_1360 - .L_1359)
.L_1359:
        /*007c*/ 	.word	0x00000008
.L_1360:


//--------------------- .nv.info._ZN5flash32flash_fwd_splitkv_combine_kernelI23Flash_fwd_kernel_traitsILi32ELi64ELi128ELi4ELb0ELb0EN7cutlass10bfloat16_tE19Flash_kernel_traitsILi32ELi64ELi128ELi4ES3_EELi16ELi1ELb0EEEvNS_16Flash_fwd_paramsE --------------------------
	.section	.nv.info._ZN5flash32flash_fwd_splitkv_combine_kernelI23Flash_fwd_kernel_traitsILi32ELi64ELi128ELi4ELb0ELb0EN7cutlass10bfloat16_tE19Flash_kernel_traitsILi32ELi64ELi128ELi4ES3_EELi16ELi1ELb0EEEvNS_16Flash_fwd_paramsE,"",@"SHT_CUDA_INFO"
	.sectionflags	@""
	.align	4


	//----- nvinfo : EIATTR_CUDA_API_VERSION
	.align		4
        /*0000*/ 	.byte	0x04, 0x37
        /*0002*/ 	.short	(.L_1362 - .L_1361)
.L_1361:
        /*0004*/ 	.word	0x00000082


	//----- nvinfo : EIATTR_KPARAM_INFO
	.align		4
.L_1362:
        /*0008*/ 	.byte	0x04, 0x17
        /*000a*/ 	.short	(.L_1364 - .L_1363)
.L_1363:
        /*000c*/ 	.word	0x00000000
        /*0010*/ 	.short	0x0000
        /*0012*/ 	.short	0x0000
        /*0014*/ 	.byte	0x00, 0xf0, 0x41, 0x07


	//----- nvinfo : EIATTR_SPARSE_MMA_MASK
	.align		4
.L_1364:
        /*0018*/ 	.byte	0x03, 0x50
        /*001a*/ 	.short	0x0000


	//----- nvinfo : EIATTR_MAXREG_COUNT
	.align		4
        /*001c*/ 	.byte	0x03, 0x1b
        /*001e*/ 	.short	0x00ff


	//----- nvinfo : EIATTR_NUM_BARRIERS
	.align		4
        /*0020*/ 	.byte	0x02, 0x4c
        /*0022*/ 	.byte	0x01
	.zero		1


	//----- nvinfo : EIATTR_MERCURY_ISA_VERSION
	.align		4
        /*0024*/ 	.byte	0x03, 0x5f
        /*0026*/ 	.short	0x0101


	//----- nvinfo : EIATTR_COOP_GROUP_MASK_REGIDS
	.align		4
        /*0028*/ 	.byte	0x04, 0x29
        /*002a*/ 	.short	(.L_1366 - .L_1365)


	//   ....[0]....
.L_1365:
        /*002c*/ 	.word	0xffffffff


	//   ....[1]....
        /*0030*/ 	.word	0xffffffff


	//----- nvinfo : EIATTR_COOP_GROUP_INSTR_OFFSETS
	.align		4
.L_1366:
        /*0034*/ 	.byte	0x04, 0x28
        /*0036*/ 	.short	(.L_1368 - .L_1367)


	//   ....[0]....
.L_1367:
        /*0038*/ 	.word	0x00001910


	//   ....[1]....
        /*003c*/ 	.word	0x00001b60


	//----- nvinfo : EIATTR_EXIT_INSTR_OFFSETS
	.align		4
.L_1368:
        /*0040*/ 	.byte	0x04, 0x1c
        /*0042*/ 	.short	(.L_1370 - .L_1369)


	//   ....[0]....
.L_1369:
        /*0044*/ 	.word	0x00004040


	//   ....[1]....
        /*0048*/ 	.word	0x00004070


	//   ....[2]....
        /*004c*/ 	.word	0x00004550


	//----- nvinfo : EIATTR_CRS_STACK_SIZE
	.align		4
.L_1370:
        /*0050*/ 	.byte	0x04, 0x1e
        /*0052*/ 	.short	(.L_1372 - .L_1371)
.L_1371:
        /*0054*/ 	.word	0x00000000


	//----- nvinfo : EIATTR_CBANK_PARAM_SIZE
	.align		4
.L_1372:
        /*0058*/ 	.byte	0x03, 0x19
        /*005a*/ 	.short	0x01d0


	//----- nvinfo : EIATTR_PARAM_CBANK
	.align		4
        /*005c*/ 	.byte	0x04, 0x0a
        /*005e*/ 	.short	(.L_1374 - .L_1373)
	.align		4
.L_1373:
        /*0060*/ 	.word	index@(.nv.constant0._ZN5flash32flash_fwd_splitkv_combine_kernelI23Flash_fwd_kernel_traitsILi32ELi64ELi128ELi4ELb0ELb0EN7cutlass10bfloat16_tE19Flash_kernel_traitsILi32ELi64ELi128ELi4ES3_EELi16ELi1ELb0EEEvNS_16Flash_fwd_paramsE)
        /*0064*/ 	.short	0x0210
        /*0066*/ 	.short	0x01d0


	//----- nvinfo : EIATTR_SW_WAR
	.align		4
.L_1374:
        /*0068*/ 	.byte	0x04, 0x36
        /*006a*/ 	.short	(.L_1376 - .L_1375)
.L_1375:
        /*006c*/ 	.word	0x00000008
.L_1376:


//--------------------- .nv.info._ZN5flash32flash_fwd_splitkv_combine_kernelI23Flash_fwd_kernel_traitsILi32ELi64ELi128ELi4ELb0ELb0EN7cutlass10bfloat16_tE19Flash_kernel_traitsILi32ELi64ELi128ELi4ES3_EELi16ELi7ELb1EEEvNS_16Flash_fwd_paramsE --------------------------
	.section	.nv.info._ZN5flash32flash_fwd_splitkv_combine_kernelI23Flash_fwd_kernel_traitsILi32ELi64ELi128ELi4ELb0ELb0EN7cutlass10bfloat16_tE19Flash_kernel_traitsILi32ELi64ELi128ELi4ES3_EELi16ELi7ELb1EEEvNS_16Flash_fwd_paramsE,"",@"SHT_CUDA_INFO"
	.sectionflags	@""
	.align	4


	//----- nvinfo : EIATTR_CUDA_API_VERSION
	.align		4
        /*0000*/ 	.byte	0x04, 0x37
        /*0002*/ 	.short	(.L_1378 - .L_1377)
.L_1377:
        /*0004*/ 	.word	0x00000082


	//----- nvinfo : EIATTR_KPARAM_INFO
	.align		4
.L_1378:
        /*0008*/ 	.byte	0x04, 0x17
        /*000a*/ 	.short	(.L_1380 - .L_1379)
.L_1379:
        /*000c*/ 	.word	0x00000000
        /*0010*/ 	.short	0x0000
        /*0012*/ 	.short	0x0000
        /*0014*/ 	.byte	0x00, 0xf0, 0x41, 0x07


	//----- nvinfo : EIATTR_SPARSE_MMA_MASK
	.align		4
.L_1380:
        /*0018*/ 	.byte	0x03, 0x50
        /*001a*/ 	.short	0x0000


	//----- nvinfo : EIATTR_MAXREG_COUNT
	.align		4
        /*001c*/ 	.byte	0x03, 0x1b
        /*001e*/ 	.short	0x00ff


	//----- nvinfo : EIATTR_NUM_BARRIERS
	.align		4
        /*0020*/ 	.byte	0x02, 0x4c
        /*0022*/ 	.byte	0x01
	.zero		1


	//----- nvinfo : EIATTR_MERCURY_ISA_VERSION
	.align		4
        /*0024*/ 	.byte	0x03, 0x5f
        /*0026*/ 	.short	0x0101


	//----- nvinfo : EIATTR_COOP_GROUP_MASK_REGIDS
	.align		4
        /*0028*/ 	.byte	0x04, 0x29
        /*002a*/ 	.short	(.L_1382 - .L_1381)


	//   ....[0]....
.L_1381:
        /*002c*/ 	.word	0xffffffff


	//   ....[1]....
        /*0030*/ 	.word	0xffffffff


	//   ....[2]....
        /*0034*/ 	.word	0xffffffff


	//   ....[3]....
        /*0038*/ 	.word	0xffffffff


	//   ....[4]....
        /*003c*/ 	.word	0xffffffff


	//   ....[5]....
        /*0040*/ 	.word	0xffffffff


	//----- nvinfo : EIATTR_COOP_GROUP_INSTR_OFFSETS
	.align		4
.L_1382:
        /*0044*/ 	.byte	0x04, 0x28
        /*0046*/ 	.short	(.L_1384 - .L_1383)


	//   ....[0]....
.L_1383:
        /*0048*/ 	.word	0x00002a50


	//   ....[1]....
        /*004c*/ 	.word	0x00002a70


	//   ....[2]....
        /*0050*/ 	.word	0x00002aa0


	//   ....[3]....
        /*0054*/ 	.word	0x00002f60


	//   ....[4]....
        /*0058*/ 	.word	0x00003010


	//   ....[5]....
        /*005c*/ 	.word	0x000030e0


	//----- nvinfo : EIATTR_EXIT_INSTR_OFFSETS
	.align		4
.L_1384:
        /*0060*/ 	.byte	0x04, 0x1c
        /*0062*/ 	.short	(.L_1386 - .L_1385)


	//   ....[0]....
.L_1385:
        /*0064*/ 	.word	0x00005df0


	//   ....[1]....
        /*0068*/ 	.word	0x000062e0


	//----- nvinfo : EIATTR_CRS_STACK_SIZE
	.align		4
.L_1386:
        /*006c*/ 	.byte	0x04, 0x1e
        /*006e*/ 	.short	(.L_1388 - .L_1387)
.L_1387:
        /*0070*/ 	.word	0x00000000


	//----- nvinfo : EIATTR_CBANK_PARAM_SIZE
	.align		4
.L_1388:
        /*0074*/ 	.byte	0x03, 0x19
        /*0076*/ 	.short	0x01d0


	//----- nvinfo : EIATTR_PARAM_CBANK
	.align		4
        /*0078*/ 	.byte	0x04, 0x0a
        /*007a*/ 	.short	(.L_1390 - .L_1389)
	.align		4
.L_1389:
        /*007c*/ 	.word	index@(.nv.constant0._ZN5flash32flash_fwd_splitkv_combine_kernelI23Flash_fwd_kernel_traitsILi32ELi64ELi128ELi4ELb0ELb0EN7cutlass10bfloat16_tE19Flash_kernel_traitsILi32ELi64ELi128ELi4ES3_EELi16ELi7ELb1EEEvNS_16Flash_fwd_paramsE)
        /*0080*/ 	.short	0x0210
        /*0082*/ 	.short	0x01d0


	//----- nvinfo : EIATTR_SW_WAR
	.align		4
.L_1390:
        /*0084*/ 	.byte	0x04, 0x36
        /*0086*/ 	.short	(.L_1392 - .L_1391)
.L_1391:
        /*0088*/ 	.word	0x00000008
.L_1392:


//--------------------- .nv.info._ZN5flash32flash_fwd_splitkv_combine_kernelI23Flash_fwd_kernel_traitsILi32ELi64ELi128ELi4ELb0ELb0EN7cutlass10bfloat16_tE19Flash_kernel_traitsILi32ELi64ELi128ELi4ES3_EELi16ELi6ELb1EEEvNS_16Flash_fwd_paramsE --------------------------
	.section	.nv.info._ZN5flash32flash_fwd_splitkv_combine_kernelI23Flash_fwd_kernel_traitsILi32ELi64ELi128ELi4ELb0ELb0EN7cutlass10bfloat16_tE19Flash_kernel_traitsILi32ELi64ELi128ELi4ES3_EELi16ELi6ELb1EEEvNS_16Flash_fwd_paramsE,"",@"SHT_CUDA_INFO"
	.sectionflags	@""
	.align	4


	//----- nvinfo : EIATTR_CUDA_API_VERSION
	.align		4
        /*0000*/ 	.byte	0x04, 0x37
        /*0002*/ 	.short	(.L_1394 - .L_1393)
.L_1393:
        /*0004*/ 	.word	0x00000082


	//----- nvinfo : EIATTR_KPARAM_INFO
	.align		4
.L_1394:
        /*0008*/ 	.byte	0x04, 0x17
        /*000a*/ 	.short	(.L_1396 - .L_1395)
.L_1395:
        /*000c*/ 	.word	0x00000000
        /*0010*/ 	.short	0x0000
        /*0012*/ 	.short	0x0000
        /*0014*/ 	.byte	0x00, 0xf0, 0x41, 0x07


	//----- nvinfo : EIATTR_SPARSE_MMA_MASK
	.align		4
.L_1396:
        /*0018*/ 	.byte	0x03, 0x50
        /*001a*/ 	.short	0x0000


	//----- nvinfo : EIATTR_MAXREG_COUNT
	.align		4
        /*001c*/ 	.byte	0x03, 0x1b
        /*001e*/ 	.short	0x00ff


	//----- nvinfo : EIATTR_NUM_BARRIERS
	.align		4
        /*0020*/ 	.byte	0x02, 0x4c
        /*0022*/ 	.byte	0x01
	.zero		1


	//----- nvinfo : EIATTR_MERCURY_ISA_VERSION
	.align		4
        /*0024*/ 	.byte	0x03, 0x5f
        /*0026*/ 	.short	0x0101


	//----- nvinfo : EIATTR_COOP_GROUP_MASK_REGIDS
	.align		4
        /*0028*/ 	.byte	0x04, 0x29
        /*002a*/ 	.short	(.L_1398 - .L_1397)


	//   ....[0]....
.L_1397:
        /*002c*/ 	.word	0xffffffff


	//   ....[1]....
        /*0030*/ 	.word	0xffffffff


	//   ....[2]....
        /*0034*/ 	.word	0xffffffff


	//   ....[3]....
        /*0038*/ 	.word	0xffffffff


	//   ....[4]....
        /*003c*/ 	.word	0xffffffff


	//   ....[5]....
        /*0040*/ 	.word	0xffffffff


	//----- nvinfo : EIATTR_COOP_GROUP_INSTR_OFFSETS
	.align		4
.L_1398:
        /*0044*/ 	.byte	0x04, 0x28
        /*0046*/ 	.short	(.L_1400 - .L_1399)


	//   ....[0]....
.L_1399:
        /*0048*/ 	.word	0x000020f0


	//   ....[1]....
        /*004c*/ 	.word	0x00002110


	//   ....[2]....
        /*0050*/ 	.word	0x00002140


	//   ....[3]....
        /*0054*/ 	.word	0x00002410


	//   ....[4]....
        /*0058*/ 	.word	0x000024b0


	//   ....[5]....
        /*005c*/ 	.word	0x00002560


	//----- nvinfo : EIATTR_EXIT_INSTR_OFFSETS
	.align		4
.L_1400:
        /*0060*/ 	.byte	0x04, 0x1c
        /*0062*/ 	.short	(.L_1402 - .L_1401)


	//   ....[0]....
.L_1401:
        /*0064*/ 	.word	0x00004f70


	//   ....[1]....
        /*0068*/ 	.word	0x00005460


	//----- nvinfo : EIATTR_CRS_STACK_SIZE
	.align		4
.L_1402:
        /*006c*/ 	.byte	0x04, 0x1e
        /*006e*/ 	.short	(.L_1404 - .L_1403)
.L_1403:
        /*0070*/ 	.word	0x00000000


	//----- nvinfo : EIATTR_CBANK_PARAM_SIZE
	.align		4
.L_1404:
        /*0074*/ 	.byte	0x03, 0x19
        /*0076*/ 	.short	0x01d0


	//----- nvinfo : EIATTR_PARAM_CBANK
	.align		4
        /*0078*/ 	.byte	0x04, 0x0a
        /*007a*/ 	.short	(.L_1406 - .L_1405)
	.align		4
.L_1405:
        /*007c*/ 	.word	index@(.nv.constant0._ZN5flash32flash_fwd_splitkv_combine_kernelI23Flash_fwd_kernel_traitsILi32ELi64ELi128ELi4ELb0ELb0EN7cutlass10bfloat16_tE19Flash_kernel_traitsILi32ELi64ELi128ELi4ES3_EELi16ELi6ELb1EEEvNS_16Flash_fwd_paramsE)
        /*0080*/ 	.short	0x0210
        /*0082*/ 	.short	0x01d0


	//----- nvinfo : EIATTR_SW_WAR
	.align		4
.L_1406:
        /*0084*/ 	.byte	0x04, 0x36
        /*0086*/ 	.short	(.L_1408 - .L_1407)
.L_1407:
        /*0088*/ 	.word	0x00000008
.L_1408:


//--------------------- .nv.info._ZN5flash32flash_fwd_splitkv_combine_kernelI23Flash_fwd_kernel_traitsILi32ELi64ELi128ELi4ELb0ELb0EN7cutlass10bfloat16_tE19Flash_kernel_traitsILi32ELi64ELi128ELi4ES3_EELi16ELi5ELb1EEEvNS_16Flash_fwd_paramsE --------------------------
	.section	.nv.info._ZN5flash32flash_fwd_splitkv_combine_kernelI23Flash_fwd_kernel_traitsILi32ELi64ELi128ELi4ELb0ELb0EN7cutlass10bfloat16_tE19Flash_kernel_traitsILi32ELi64ELi128ELi4ES3_EELi16ELi5ELb1EEEvNS_16Flash_fwd_paramsE,"",@"SHT_CUDA_INFO"
	.sectionflags	@""
	.align	4


	//----- nvinfo : EIATTR_CUDA_API_VERSION
	.align		4
        /*0000*/ 	.byte	0x04, 0x37
        /*0002*/ 	.short	(.L_1410 - .L_1409)
.L_1409:
        /*0004*/ 	.word	0x00000082


	//----- nvinfo : EIATTR_KPARAM_INFO
	.align		4
.L_1410:
        /*0008*/ 	.byte	0x04, 0x17
        /*000a*/ 	.short	(.L_1412 - .L_1411)
.L_1411:
        /*000c*/ 	.word	0x00000000
        /*0010*/ 	.short	0x0000
        /*0012*/ 	.short	0x0000
        /*0014*/ 	.byte	0x00, 0xf0, 0x41, 0x07


	//----- nvinfo : EIATTR_SPARSE_MMA_MASK
	.align		4
.L_1412:
        /*0018*/ 	.byte	0x03, 0x50
        /*001a*/ 	.short	0x0000


	//----- nvinfo : EIATTR_MAXREG_COUNT
	.align		4
        /*001c*/ 	.byte	0x03, 0x1b
        /*001e*/ 	.short	0x00ff


	//----- nvinfo : EIATTR_NUM_BARRIERS
	.align		4
        /*0020*/ 	.byte	0x02, 0x4c
        /*0022*/ 	.byte	0x01
	.zero		1


	//----- nvinfo : EIATTR_MERCURY_ISA_VERSION
	.align		4
        /*0024*/ 	.byte	0x03, 0x5f
        /*0026*/ 	.short	0x0101


	//----- nvinfo : EIATTR_COOP_GROUP_MASK_REGIDS
	.align		4
        /*0028*/ 	.byte	0x04, 0x29
        /*002a*/ 	.short	(.L_1414 - .L_1413)


	//   ....[0]....
.L_1413:
        /*002c*/ 	.word	0xffffffff


	//   ....[1]....
        /*0030*/ 	.word	0xffffffff


	//   ....[2]....
        /*0034*/ 	.word	0xffffffff


	//   ....[3]....
        /*0038*/ 	.word	0xffffffff


	//   ....[4]....
        /*003c*/ 	.word	0xffffffff


	//   ....[5]....
        /*0040*/ 	.word	0xffffffff


	//----- nvinfo : EIATTR_COOP_GROUP_INSTR_OFFSETS
	.align		4
.L_1414:
        /*0044*/ 	.byte	0x04, 0x28
        /*0046*/ 	.short	(.L_1416 - .L_1415)


	//   ....[0]....
.L_1415:
        /*0048*/ 	.word	0x00001bf0


	//   ....[1]....
        /*004c*/ 	.word	0x00001c20


	//   ....[2]....
        /*0050*/ 	.word	0x00001c50


	//   ....[3]....
        /*0054*/ 	.word	0x00001e20


	//   ....[4]....
        /*0058*/ 	.word	0x00001ee0


	//   ....[5]....
        /*005c*/ 	.word	0x00002000


	//----- nvinfo : EIATTR_EXIT_INSTR_OFFSETS
	.align		4
.L_1416:
        /*0060*/ 	.byte	0x04, 0x1c
        /*0062*/ 	.short	(.L_1418 - .L_1417)


	//   ....[0]....
.L_1417:
        /*0064*/ 	.word	0x00004710


	//   ....[1]....
        /*0068*/ 	.word	0x00004c10


	//----- nvinfo : EIATTR_CRS_STACK_SIZE
	.align		4
.L_1418:
        /*006c*/ 	.byte	0x04, 0x1e
        /*006e*/ 	.short	(.L_1420 - .L_1419)
.L_1419:
        /*0070*/ 	.word	0x00000000


	//----- nvinfo : EIATTR_CBANK_PARAM_SIZE
	.align		4
.L_1420:
        /*0074*/ 	.byte	0x03, 0x19
        /*0076*/ 	.short	0x01d0


	//----- nvinfo : EIATTR_PARAM_CBANK
	.align		4
        /*0078*/ 	.byte	0x04, 0x0a
        /*007a*/ 	.short	(.L_1422 - .L_1421)
	.align		4
.L_1421:
        /*007c*/ 	.word	index@(.nv.constant0._ZN5flash32flash_fwd_splitkv_combine_kernelI23Flash_fwd_kernel_traitsILi32ELi64ELi128ELi4ELb0ELb0EN7cutlass10bfloat16_tE19Flash_kernel_traitsILi32ELi64ELi128ELi4ES3_EELi16ELi5ELb1EEEvNS_16Flash_fwd_paramsE)
        /*0080*/ 	.short	0x0210
        /*0082*/ 	.short	0x01d0


	//----- nvinfo : EIATTR_SW_WAR
	.align		4
.L_1422:
        /*0084*/ 	.byte	0x04, 0x36
        /*0086*/ 	.short	(.L_1424 - .L_1423)
.L_1423:
        /*0088*/ 	.word	0x00000008
.L_1424:


//--------------------- .nv.info._ZN5flash32flash_fwd_splitkv_combine_kernelI23Flash_fwd_kernel_traitsILi32ELi64ELi128ELi4ELb0ELb0EN7cutlass10bfloat16_tE19Flash_kernel_traitsILi32ELi64ELi128ELi4ES3_EELi16ELi4ELb1EEEvNS_16Flash_fwd_paramsE --------------------------
	.section	.nv.info._ZN5flash32flash_fwd_splitkv_combine_kernelI23Flash_fwd_kernel_traitsILi32ELi64ELi128ELi4ELb0ELb0EN7cutlass10bfloat16_tE19Flash_kernel_traitsILi32ELi64ELi128ELi4ES3_EELi16ELi4ELb1EEEvNS_16Flash_fwd_paramsE,"",@"SHT_CUDA_INFO"
	.sectionflags	@""
	.align	4


	//----- nvinfo : EIATTR_CUDA_API_VERSION
	.align		4
        /*0000*/ 	.byte	0x04, 0x37
        /*0002*/ 	.short	(.L_1426 - .L_1425)
.L_1425:
        /*0004*/ 	.word	0x00000082


	//----- nvinfo : EIATTR_KPARAM_INFO
	.align		4
.L_1426:
        /*0008*/ 	.byte	0x04, 0x17
        /*000a*/ 	.short	(.L_1428 - .L_1427)
.L_1427:
        /*000c*/ 	.word	0x00000000
        /*0010*/ 	.short	0x0000
        /*0012*/ 	.short	0x0000
        /*0014*/ 	.byte	0x00, 0xf0, 0x41, 0x07


	//----- nvinfo : EIATTR_SPARSE_MMA_MASK
	.align		4
.L_1428:
        /*0018*/ 	.byte	0x03, 0x50
        /*001a*/ 	.short	0x0000


	//----- nvinfo : EIATTR_MAXREG_COUNT
	.align		4
        /*001c*/ 	.byte	0x03, 0x1b
        /*001e*/ 	.short	0x00ff


	//----- nvinfo : EIATTR_NUM_BARRIERS
	.align		4
        /*0020*/ 	.byte	0x02, 0x4c
        /*0022*/ 	.byte	0x01
	.zero		1


	//----- nvinfo : EIATTR_MERCURY_ISA_VERSION
	.align		4
        /*0024*/ 	.byte	0x03, 0x5f
        /*0026*/ 	.short	0x0101


	//----- nvinfo : EIATTR_COOP_GROUP_MASK_REGIDS
	.align		4
        /*0028*/ 	.byte	0x04, 0x29
        /*002a*/ 	.short	(.L_1430 - .L_1429)


	//   ....[0]....
.L_1429:
        /*002c*/ 	.word	0xffffffff


	//   ....[1]....
        /*0030*/ 	.word	0xffffffff


	//   ....[2]....
        /*0034*/ 	.word	0xffffffff


	//   ....[3]....
        /*0038*/ 	.word	0xffffffff


	//   ....[4]....
        /*003c*/ 	.word	0xffffffff


	//   ....[5]....
        /*0040*/ 	.word	0xffffffff


	//----- nvinfo : EIATTR_COOP_GROUP_INSTR_OFFSETS
	.align		4
.L_1430:
        /*0044*/ 	.byte	0x04, 0x28
        /*0046*/ 	.short	(.L_1432 - .L_1431)


	//   ....[0]....
.L_1431:
        /*0048*/ 	.word	0x00001760


	//   ....[1]....
        /*004c*/ 	.word	0x00001790


	//   ....[2]....
        /*0050*/ 	.word	0x00001800


	//   ....[3]....
        /*0054*/ 	.word	0x00001990


	//   ....[4]....
        /*0058*/ 	.word	0x00001a10


	//   ....[5]....
        /*005c*/ 	.word	0x00001b80


	//----- nvinfo : EIATTR_EXIT_INSTR_OFFSETS
	.align		4
.L_1432:
        /*0060*/ 	.byte	0x04, 0x1c
        /*0062*/ 	.short	(.L_1434 - .L_1433)


	//   ....[0]....
.L_1433:
        /*0064*/ 	.word	0x00004360


	//   ....[1]....
        /*0068*/ 	.word	0x00004860


	//----- nvinfo : EIATTR_CRS_STACK_SIZE
	.align		4
.L_1434:
        /*006c*/ 	.byte	0x04, 0x1e
        /*006e*/ 	.short	(.L_1436 - .L_1435)
.L_1435:
        /*0070*/ 	.word	0x00000000


	//----- nvinfo : EIATTR_CBANK_PARAM_SIZE
	.align		4
.L_1436:
        /*0074*/ 	.byte	0x03, 0x19
        /*0076*/ 	.short	0x01d0


	//----- nvinfo : EIATTR_PARAM_CBANK
	.align		4
        /*0078*/ 	.byte	0x04, 0x0a
        /*007a*/ 	.short	(.L_1438 - .L_1437)
	.align		4
.L_1437:
        /*007c*/ 	.word	index@(.nv.constant0._ZN5flash32flash_fwd_splitkv_combine_kernelI23Flash_fwd_kernel_traitsILi32ELi64ELi128ELi4ELb0ELb0EN7cutlass10bfloat16_tE19Flash_kernel_traitsILi32ELi64ELi128ELi4ES3_EELi16ELi4ELb1EEEvNS_16Flash_fwd_paramsE)
        /*0080*/ 	.short	0x0210
        /*0082*/ 	.short	0x01d0


	//----- nvinfo : EIATTR_SW_WAR
	.align		4
.L_1438:
        /*0084*/ 	.byte	0x04, 0x36
        /*0086*/ 	.short	(.L_1440 - .L_1439)
.L_1439:
        /*0088*/ 	.word	0x00000008
.L_1440:


//--------------------- .nv.info._ZN5flash32flash_fwd_splitkv_combine_kernelI23Flash_fwd_kernel_traitsILi32ELi64ELi128ELi4ELb0ELb0EN7cutlass10bfloat16_tE19Flash_kernel_traitsILi32ELi64ELi128ELi4ES3_EELi16ELi3ELb1EEEvNS_16Flash_fwd_paramsE --------------------------
	.section	.nv.info._ZN5flash32flash_fwd_splitkv_combine_kernelI23Flash_fwd_kernel_traitsILi32ELi64ELi128ELi4ELb0ELb0EN7cutlass10bfloat16_tE19Flash_kernel_traitsILi32ELi64ELi128ELi4ES3_EELi16ELi3ELb1EEEvNS_16Flash_fwd_paramsE,"",@"SHT_CUDA_INFO"
	.sectionflags	@""
	.align	4


	//----- nvinfo : EIATTR_CUDA_API_VERSION
	.align		4
        /*0000*/ 	.byte	0x04, 0x37
        /*0002*/ 	.short	(.L_1442 - .L_1441)
.L_1441:
        /*0004*/ 	.word	0x00000082


	//----- nvinfo : EIATTR_KPARAM_INFO
	.align		4
.L_1442:
        /*0008*/ 	.byte	0x04, 0x17
        /*000a*/ 	.short	(.L_1444 - .L_1443)
.L_1443:
        /*000c*/ 	.word	0x00000000
        /*0010*/ 	.short	0x0000
        /*0012*/ 	.short	0x0000
        /*0014*/ 	.byte	0x00, 0xf0, 0x41, 0x07


	//----- nvinfo : EIATTR_SPARSE_MMA_MASK
	.align		4
.L_1444:
        /*0018*/ 	.byte	0x03, 0x50
        /*001a*/ 	.short	0x0000


	//----- nvinfo : EIATTR_MAXREG_COUNT
	.align		4
        /*001c*/ 	.byte	0x03, 0x1b
        /*001e*/ 	.short	0x00ff


	//----- nvinfo : EIATTR_NUM_BARRIERS
	.align		4
        /*0020*/ 	.byte	0x02, 0x4c
        /*0022*/ 	.byte	0x01
	.zero		1


	//----- nvinfo : EIATTR_MERCURY_ISA_VERSION
	.align		4
        /*0024*/ 	.byte	0x03, 0x5f
        /*0026*/ 	.short	0x0101


	//----- nvinfo : EIATTR_COOP_GROUP_MASK_REGIDS
	.align		4
        /*0028*/ 	.byte	0x04, 0x29
        /*002a*/ 	.short	(.L_1446 - .L_1445)


	//   ....[0]....
.L_1445:
        /*002c*/ 	.word	0xffffffff


	//   ....[1]....
        /*0030*/ 	.word	0xffffffff


	//   ....[2]....
        /*0034*/ 	.word	0xffffffff


	//   ....[3]....
        /*0038*/ 	.word	0xffffffff


	//   ....[4]....
        /*003c*/ 	.word	0xffffffff


	//   ....[5]....
        /*0040*/ 	.word	0xffffffff


	//----- nvinfo : EIATTR_COOP_GROUP_INSTR_OFFSETS
	.align		4
.L_1446:
        /*0044*/ 	.byte	0x04, 0x28
        /*0046*/ 	.short	(.L_1448 - .L_1447)


	//   ....[0]....
.L_1447:
        /*0048*/ 	.word	0x00001830


	//   ....[1]....
        /*004c*/ 	.word	0x000018d0


	//   ....[2]....
        /*0050*/ 	.word	0x00001930


	//   ....[3]....
        /*0054*/ 	.word	0x00001a90


	//   ....[4]....
        /*0058*/ 	.word	0x00001b40


	//   ....[5]....
        /*005c*/ 	.word	0x00001c40


	//----- nvinfo : EIATTR_EXIT_INSTR_OFFSETS
	.align		4
.L_1448:
        /*0060*/ 	.byte	0x04, 0x1c
        /*0062*/ 	.short	(.L_1450 - .L_1449)


	//   ....[0]....
.L_1449:
        /*0064*/ 	.word	0x00004390


	//   ....[1]....
        /*0068*/ 	.word	0x00004890


	//----- nvinfo : EIATTR_CRS_STACK_SIZE
	.align		4
.L_1450:
        /*006c*/ 	.byte	0x04, 0x1e
        /*006e*/ 	.short	(.L_1452 - .L_1451)
.L_1451:
        /*0070*/ 	.word	0x00000000


	//----- nvinfo : EIATTR_CBANK_PARAM_SIZE
	.align		4
.L_1452:
        /*0074*/ 	.byte	0x03, 0x19
        /*0076*/ 	.short	0x01d0


	//----- nvinfo : EIATTR_PARAM_CBANK
	.align		4
        /*0078*/ 	.byte	0x04, 0x0a
        /*007a*/ 	.short	(.L_1454 - .L_1453)
	.align		4
.L_1453:
        /*007c*/ 	.word	index@(.nv.constant0._ZN5flash32flash_fwd_splitkv_combine_kernelI23Flash_fwd_kernel_traitsILi32ELi64ELi128ELi4ELb0ELb0EN7cutlass10bfloat16_tE19Flash_kernel_traitsILi32ELi64ELi128ELi4ES3_EELi16ELi3ELb1EEEvNS_16Flash_fwd_paramsE)
        /*0080*/ 	.short	0x0210
        /*0082*/ 	.short	0x01d0


	//----- nvinfo : EIATTR_SW_WAR
	.align		4
.L_1454:
        /*0084*/ 	.byte	0x04, 0x36
        /*0086*/ 	.short	(.L_1456 - .L_1455)
.L_1455:
        /*0088*/ 	.word	0x00000008
.L_1456:


//--------------------- .nv.info._ZN5flash32flash_fwd_splitkv_combine_kernelI23Flash_fwd_kernel_traitsILi32ELi64ELi128ELi4ELb0ELb0EN7cutlass10bfloat16_tE19Flash_kernel_traitsILi32ELi64ELi128ELi4ES3_EELi16ELi2ELb1EEEvNS_16Flash_fwd_paramsE --------------------------
	.section	.nv.info._ZN5flash32flash_fwd_splitkv_combine_kernelI23Flash_fwd_kernel_traitsILi32ELi64ELi128ELi4ELb0ELb0EN7cutlass10bfloat16_tE19Flash_kernel_traitsILi32ELi64ELi128ELi4ES3_EELi16ELi2ELb1EEEvNS_16Flash_fwd_paramsE,"",@"SHT_CUDA_INFO"
	.sectionflags	@""
	.align	4


	//----- nvinfo : EIATTR_CUDA_API_VERSION
	.align		4
        /*0000*/ 	.byte	0x04, 0x37
        /*0002*/ 	.short	(.L_1458 - .L_1457)
.L_1457:
        /*0004*/ 	.word	0x00000082


	//----- nvinfo : EIATTR_KPARAM_INFO
	.align		4
.L_1458:
        /*0008*/ 	.byte	0x04, 0x17
        /*000a*/ 	.short	(.L_1460 - .L_1459)
.L_1459:
        /*000c*/ 	.word	0x00000000
        /*0010*/ 	.short	0x0000
        /*0012*/ 	.short	0x0000
        /*0014*/ 	.byte	0x00, 0xf0, 0x41, 0x07


	//----- nvinfo : EIATTR_SPARSE_MMA_MASK
	.align		4
.L_1460:
        /*0018*/ 	.byte	0x03, 0x50
        /*001a*/ 	.short	0x0000


	//----- nvinfo : EIATTR_MAXREG_COUNT
	.align		4
        /*001c*/ 	.byte	0x03, 0x1b
        /*001e*/ 	.short	0x00ff


	//----- nvinfo : EIATTR_NUM_BARRIERS
	.align		4
        /*0020*/ 	.byte	0x02, 0x4c
        /*0022*/ 	.byte	0x01
	.zero		1


	//----- nvinfo : EIATTR_MERCURY_ISA_VERSION
	.align		4
        /*0024*/ 	.byte	0x03, 0x5f
        /*0026*/ 	.short	0x0101


	//----- nvinfo : EIATTR_COOP_GROUP_MASK_REGIDS
	.align		4
        /*0028*/ 	.byte	0x04, 0x29
        /*002a*/ 	.short	(.L_1462 - .L_1461)


	//   ....[0]....
.L_1461:
        /*002c*/ 	.word	0xffffffff


	//   ....[1]....
        /*0030*/ 	.word	0xffffffff


	//   ....[2]....
        /*0034*/ 	.word	0xffffffff


	//   ....[3]....
        /*0038*/ 	.word	0xffffffff


	//----- nvinfo : EIATTR_COOP_GROUP_INSTR_OFFSETS
	.align		4
.L_1462:
        /*003c*/ 	.byte	0x04, 0x28
        /*003e*/ 	.short	(.L_1464 - .L_1463)


	//   ....[0]....
.L_1463:
        /*0040*/ 	.word	0x000017f0


	//   ....[1]....
        /*0044*/ 	.word	0x00001890


	//   ....[2]....
        /*0048*/ 	.word	0x00001a50


	//   ....[3]....
        /*004c*/ 	.word	0x00001ad0


	//----- nvinfo : EIATTR_EXIT_INSTR_OFFSETS
	.align		4
.L_1464:
        /*0050*/ 	.byte	0x04, 0x1c
        /*0052*/ 	.short	(.L_1466 - .L_1465)


	//   ....[0]....
.L_1465:
        /*0054*/ 	.word	0x00004340


	//   ....[1]....
        /*0058*/ 	.word	0x00004820


	//----- nvinfo : EIATTR_CRS_STACK_SIZE
	.align		4
.L_1466:
        /*005c*/ 	.byte	0x04, 0x1e
        /*005e*/ 	.short	(.L_1468 - .L_1467)
.L_1467:
        /*0060*/ 	.word	0x00000000


	//----- nvinfo : EIATTR_CBANK_PARAM_SIZE
	.align		4
.L_1468:
        /*0064*/ 	.byte	0x03, 0x19
        /*0066*/ 	.short	0x01d0


	//----- nvinfo : EIATTR_PARAM_CBANK
	.align		4
        /*0068*/ 	.byte	0x04, 0x0a
        /*006a*/ 	.short	(.L_1470 - .L_1469)
	.align		4
.L_1469:
        /*006c*/ 	.word	index@(.nv.constant0._ZN5flash32flash_fwd_splitkv_combine_kernelI23Flash_fwd_kernel_traitsILi32ELi64ELi128ELi4ELb0ELb0EN7cutlass10bfloat16_tE19Flash_kernel_traitsILi32ELi64ELi128ELi4ES3_EELi16ELi2ELb1EEEvNS_16Flash_fwd_paramsE)
        /*0070*/ 	.short	0x0210
        /*0072*/ 	.short	0x01d0


	//----- nvinfo : EIATTR_SW_WAR
	.align		4
.L_1470:
        /*0074*/ 	.byte	0x04, 0x36
        /*0076*/ 	.short	(.L_1472 - .L_1471)
.L_1471:
        /*0078*/ 	.word	0x00000008
.L_1472:


//--------------------- .nv.info._ZN5flash32flash_fwd_splitkv_combine_kernelI23Flash_fwd_kernel_traitsILi32ELi64ELi128ELi4ELb0ELb0EN7cutlass10bfloat16_tE19Flash_kernel_traitsILi32ELi64ELi128ELi4ES3_EELi16ELi1ELb1EEEvNS_16Flash_fwd_paramsE --------------------------
	.section	.nv.info._ZN5flash32flash_fwd_splitkv_combine_kernelI23Flash_fwd_kernel_traitsILi32ELi64ELi128ELi4ELb0ELb0EN7cutlass10bfloat16_tE19Flash_kernel_traitsILi32ELi64ELi128ELi4ES3_EELi16ELi1ELb1EEEvNS_16Flash_fwd_paramsE,"",@"SHT_CUDA_INFO"
	.sectionflags	@""
	.align	4


	//----- nvinfo : EIATTR_CUDA_API_VERSION
	.align		4
        /*0000*/ 	.byte	0x04, 0x37
        /*0002*/ 	.short	(.L_1474 - .L_1473)
.L_1473:
        /*0004*/ 	.word	0x00000082


	//----- nvinfo : EIATTR_KPARAM_INFO
	.align		4
.L_1474:
        /*0008*/ 	.byte	0x04, 0x17
        /*000a*/ 	.short	(.L_1476 - .L_1475)
.L_1475:
        /*000c*/ 	.word	0x00000000
        /*0010*/ 	.short	0x0000
        /*0012*/ 	.short	0x0000
        /*0014*/ 	.byte	0x00, 0xf0, 0x41, 0x07


	//----- nvinfo : EIATTR_SPARSE_MMA_MASK
	.align		4
.L_1476:
        /*0018*/ 	.byte	0x03, 0x50
        /*001a*/ 	.short	0x0000


	//----- nvinfo : EIATTR_MAXREG_COUNT
	.align		4
        /*001c*/ 	.byte	0x03, 0x1b
        /*001e*/ 	.short	0x00ff


	//----- nvinfo : EIATTR_NUM_BARRIERS
	.align		4
        /*0020*/ 	.byte	0x02, 0x4c
        /*0022*/ 	.byte	0x01
	.zero		1


	//----- nvinfo : EIATTR_MERCURY_ISA_VERSION
	.align		4
        /*0024*/ 	.byte	0x03, 0x5f
        /*0026*/ 	.short	0x0101


	//----- nvinfo : EIATTR_COOP_GROUP_MASK_REGIDS
	.align		4
        /*0028*/ 	.byte	0x04, 0x29
        /*002a*/ 	.short	(.L_1478 - .L_1477)


	//   ....[0]....
.L_1477:
        /*002c*/ 	.word	0xffffffff


	//   ....[1]....
        /*0030*/ 	.word	0xffffffff


	//----- nvinfo : EIATTR_COOP_GROUP_INSTR_OFFSETS
	.align		4
.L_1478:
        /*0034*/ 	.byte	0x04, 0x28
        /*0036*/ 	.short	(.L_1480 - .L_1479)


	//   ....[0]....
.L_1479:
        /*0038*/ 	.word	0x00001910


	//   ....[1]....
        /*003c*/ 	.word	0x00001b60


	//----- nvinfo : EIATTR_EXIT_INSTR_OFFSETS
	.align		4
.L_1480:
        /*0040*/ 	.byte	0x04, 0x1c
        /*0042*/ 	.short	(.L_1482 - .L_1481)


	//   ....[0]....
.L_1481:
        /*0044*/ 	.word	0x00004440


	//   ....[1]....
        /*0048*/ 	.word	0x00004920


	//----- nvinfo : EIATTR_CRS_STACK_SIZE
	.align		4
.L_1482:
        /*004c*/ 	.byte	0x04, 0x1e
        /*004e*/ 	.short	(.L_1484 - .L_1483)
.L_1483:
        /*0050*/ 	.word	0x00000000


	//----- nvinfo : EIATTR_CBANK_PARAM_SIZE
	.align		4
.L_1484:
        /*0054*/ 	.byte	0x03, 0x19
        /*0056*/ 	.short	0x01d0


	//----- nvinfo : EIATTR_PARAM_CBANK
	.align		4
        /*0058*/ 	.byte	0x04, 0x0a
        /*005a*/ 	.short	(.L_1486 - .L_1485)
	.align		4
.L_1485:
        /*005c*/ 	.word	index@(.nv.constant0._ZN5flash32flash_fwd_splitkv_combine_kernelI23Flash_fwd_kernel_traitsILi32ELi64ELi128ELi4ELb0ELb0EN7cutlass10bfloat16_tE19Flash_kernel_traitsILi32ELi64ELi128ELi4ES3_EELi16ELi1ELb1EEEvNS_16Flash_fwd_paramsE)
        /*0060*/ 	.short	0x0210
        /*0062*/ 	.short	0x01d0


	//----- nvinfo : EIATTR_SW_WAR
	.align		4
.L_1486:
        /*0064*/ 	.byte	0x04, 0x36
        /*0066*/ 	.short	(.L_1488 - .L_1487)
.L_1487:
        /*0068*/ 	.word	0x00000008
.L_1488:


//--------------------- .nv.info._ZN5flash24flash_fwd_splitkv_kernelI23Flash_fwd_kernel_traitsILi32ELi64ELi128ELi4ELb0ELb0EN7cutlass10bfloat16_tE19Flash_kernel_traitsILi32ELi64ELi128ELi4ES3_EELb1ELb0ELb0ELb0ELb0ELb0ELb0ELb0EEEvNS_16Flash_fwd_paramsE --------------------------
	.section	.nv.info._ZN5flash24flash_fwd_splitkv_kernelI23Flash_fwd_kernel_traitsILi32ELi64ELi128ELi4ELb0ELb0EN7cutlass10bfloat16_tE19Flash_kernel_traitsILi32ELi64ELi128ELi4ES3_EELb1ELb0ELb0ELb0ELb0ELb0ELb0ELb0EEEvNS_16Flash_fwd_paramsE,"",@"SHT_CUDA_INFO"
	.sectionflags	@""
	.align	4


	//----- nvinfo : EIATTR_CUDA_API_VERSION
	.align		4
        /*0000*/ 	.byte	0x04, 0x37
        /*0002*/ 	.short	(.L_1490 - .L_1489)
.L_1489:
        /*0004*/ 	.word	0x00000082


	//----- nvinfo : EIATTR_KPARAM_INFO
	.align		4
.L_1490:
        /*0008*/ 	.byte	0x04, 0x17
        /*000a*/ 	.short	(.L_1492 - .L_1491)
.L_1491:
        /*000c*/ 	.word	0x00000000
        /*0010*/ 	.short	0x0000
        /*0012*/ 	.short	0x0000
        /*0014*/ 	.byte	0x00, 0xf0, 0x41, 0x07


	//----- nvinfo : EIATTR_SPARSE_MMA_MASK
	.align		4
.L_1492:
        /*0018*/ 	.byte	0x03, 0x50
        /*001a*/ 	.short	0x0000


	//----- nvinfo : EIATTR_MAXREG_COUNT
	.align		4
        /*001c*/ 	.byte	0x03, 0x1b
        /*001e*/ 	.short	0x00ff


	//----- nvinfo : EIATTR_NUM_BARRIERS
	.align		4
        /*0020*/ 	.byte	0x02, 0x4c
        /*0022*/ 	.byte	0x01
	.zero		1


	//----- nvinfo : EIATTR_MERCURY_ISA_VERSION
	.align		4
        /*0024*/ 	.byte	0x03, 0x5f
        /*0026*/ 	.short	0x0101


	//----- nvinfo : EIATTR_COOP_GROUP_MASK_REGIDS
	.align		4
        /*0028*/ 	.byte	0x04, 0x29
        /*002a*/ 	.short	(.L_1494 - .L_1493)


	//   ....[0]....
.L_1493:
        /*002c*/ 	.word	0xffffffff


	//   ....[1]....
        /*0030*/ 	.word	0xffffffff


	//   ....[2]....
        /*0034*/ 	.word	0xffffffff


	//   ....[3]....
        /*0038*/ 	.word	0xffffffff


	//   ....[4]....
        /*003c*/ 	.word	0xffffffff


	//   ....[5]....
        /*0040*/ 	.word	0xffffffff


	//   ....[6]....
        /*0044*/ 	.word	0xffffffff


	//   ....[7]....
        /*0048*/ 	.word	0xffffffff


	//   ....[8]....
        /*004c*/ 	.word	0xffffffff


	//   ....[9]....
        /*0050*/ 	.word	0xffffffff


	//   ....[10]....
        /*0054*/ 	.word	0xffffffff


	//   ....[11]....
        /*0058*/ 	.word	0xffffffff


	//   ....[12]....
        /*005c*/ 	.word	0xffffffff


	//   ....[13]....
        /*0060*/ 	.word	0xffffffff


	//   ....[14]....
        /*0064*/ 	.word	0xffffffff


	//   ....[15]....
        /*0068*/ 	.word	0xffffffff


	//----- nvinfo : EIATTR_COOP_GROUP_INSTR_OFFSETS
	.align		4
.L_1494:
        /*006c*/ 	.byte	0x04, 0x28
        /*006e*/ 	.short	(.L_1496 - .L_1495)


	//   ....[0]....
.L_1495:
        /*0070*/ 	.word	0x00004190


	//   ....[1]....
        /*0074*/ 	.word	0x000042c0


	//   ....[2]....
        /*0078*/ 	.word	0x000042d0


	//   ....[3]....
        /*007c*/ 	.word	0x00004320


	//   ....[4]....
        /*0080*/ 	.word	0x000073c0


	//   ....[5]....
        /*0084*/ 	.word	0x000073d0


	//   ....[6]....
        /*0088*/ 	.word	0x00007400


	//   ....[7]....
        /*008c*/ 	.word	0x00007410


	//   ....[8]....
        /*0090*/ 	.word	0x00009cd0


	//   ....[9]....
        /*0094*/ 	.word	0x00009cf0


	//   ....[10]....
        /*0098*/ 	.word	0x00009d20


	//   ....[11]....
        /*009c*/ 	.word	0x00009d30


	//   ....[12]....
        /*00a0*/ 	.word	0x0000b080


	//   ....[13]....
        /*00a4*/ 	.word	0x0000b0c0


	//   ....[14]....
        /*00a8*/ 	.word	0x0000b130


	//   ....[15]....
        /*00ac*/ 	.word	0x0000b140


	//----- nvinfo : EIATTR_EXIT_INSTR_OFFSETS
	.align		4
.L_1496:
        /*00b0*/ 	.byte	0x04, 0x1c
        /*00b2*/ 	.short	(.L_1498 - .L_1497)


	//   ....[0]....
.L_1497:
        /*00b4*/ 	.word	0x00000310


	//   ....[1]....
        /*00b8*/ 	.word	0x00000990


	//   ....[2]....
        /*00bc*/ 	.word	0x000009c0


	//   ....[3]....
        /*00c0*/ 	.word	0x0000bc50


	//   ....[4]....
        /*00c4*/ 	.word	0x0000bd10


	//----- nvinfo : EIATTR_CRS_STACK_SIZE
	.align		4
.L_1498:
        /*00c8*/ 	.byte	0x04, 0x1e
        /*00ca*/ 	.short	(.L_1500 - .L_1499)
.L_1499:
        /*00cc*/ 	.word	0x00000000


	//----- nvinfo : EIATTR_CBANK_PARAM_SIZE
	.align		4
.L_1500:
        /*00d0*/ 	.byte	0x03, 0x19
        /*00d2*/ 	.short	0x01d0


	//----- nvinfo : EIATTR_PARAM_CBANK
	.align		4
        /*00d4*/ 	.byte	0x04, 0x0a
        /*00d6*/ 	.short	(.L_1502 - .L_1501)
	.align		4
.L_1501:
        /*00d8*/ 	.word	index@(.nv.constant0._ZN5flash24flash_fwd_splitkv_kernelI23Flash_fwd_kernel_traitsILi32ELi64ELi128ELi4ELb0ELb0EN7cutlass10bfloat16_tE19Flash_kernel_traitsILi32ELi64ELi128ELi4ES3_EELb1ELb0ELb0ELb0ELb0ELb0ELb0ELb0EEEvNS_16Flash_fwd_paramsE)
        /*00dc*/ 	.short	0x0210
        /*00de*/ 	.short	0x01d0


	//----- nvinfo : EIATTR_SW_WAR
	.align		4
.L_1502:
        /*00e0*/ 	.byte	0x04, 0x36
        /*00e2*/ 	.short	(.L_1504 - .L_1503)
.L_1503:
        /*00e4*/ 	.word	0x00000008
.L_1504:


//--------------------- .nv.info._ZN5flash24flash_fwd_splitkv_kernelI23Flash_fwd_kernel_traitsILi32ELi64ELi128ELi4ELb0ELb0EN7cutlass10bfloat16_tE19Flash_kernel_traitsILi32ELi64ELi128ELi4ES3_EELb1ELb0ELb0ELb0ELb0ELb1ELb0ELb0EEEvNS_16Flash_fwd_paramsE --------------------------
	.section	.nv.info._ZN5flash24flash_fwd_splitkv_kernelI23Flash_fwd_kernel_traitsILi32ELi64ELi128ELi4ELb0ELb0EN7cutlass10bfloat16_tE19Flash_kernel_traitsILi32ELi64ELi128ELi4ES3_EELb1ELb0ELb0ELb0ELb0ELb1ELb0ELb0EEEvNS_16Flash_fwd_paramsE,"",@"SHT_CUDA_INFO"
	.sectionflags	@""
	.align	4


	//----- nvinfo : EIATTR_CUDA_API_VERSION
	.align		4
        /*0000*/ 	.byte	0x04, 0x37
        /*0002*/ 	.short	(.L_1506 - .L_1505)
.L_1505:
        /*0004*/ 	.word	0x00000082


	//----- nvinfo : EIATTR_KPARAM_INFO
	.align		4
.L_1506:
        /*0008*/ 	.byte	0x04, 0x17
        /*000a*/ 	.short	(.L_1508 - .L_1507)
.L_1507:
        /*000c*/ 	.word	0x00000000
        /*0010*/ 	.short	0x0000
        /*0012*/ 	.short	0x0000
        /*0014*/ 	.byte	0x00, 0xf0, 0x41, 0x07


	//----- nvinfo : EIATTR_SPARSE_MMA_MASK
	.align		4
.L_1508:
        /*0018*/ 	.byte	0x03, 0x50
        /*001a*/ 	.short	0x0000


	//----- nvinfo : EIATTR_MAXREG_COUNT
	.align		4
        /*001c*/ 	.byte	0x03, 0x1b
        /*001e*/ 	.short	0x00ff


	//----- nvinfo : EIATTR_NUM_BARRIERS
	.align		4
        /*0020*/ 	.byte	0x02, 0x4c
        /*0022*/ 	.byte	0x01
	.zero		1


	//----- nvinfo : EIATTR_MERCURY_ISA_VERSION
	.align		4
        /*0024*/ 	.byte	0x03, 0x5f
        /*0026*/ 	.short	0x0101


	//----- nvinfo : EIATTR_COOP_GROUP_MASK_REGIDS
	.align		4
        /*0028*/ 	.byte	0x04, 0x29
        /*002a*/ 	.short	(.L_1510 - .L_1509)


	//   ....[0]....
.L_1509:
        /*002c*/ 	.word	0xffffffff


	//   ....[1]....
        /*0030*/ 	.word	0xffffffff


	//   ....[2]....
        /*0034*/ 	.word	0xffffffff


	//   ....[3]....
        /*0038*/ 	.word	0xffffffff


	//   ....[4]....
        /*003c*/ 	.word	0xffffffff


	//   ....[5]....
        /*0040*/ 	.word	0xffffffff


	//   ....[6]....
        /*0044*/ 	.word	0xffffffff


	//   ....[7]....
        /*0048*/ 	.word	0xffffffff


	//   ....[8]....
        /*004c*/ 	.word	0xffffffff


	//   ....[9]....
        /*0050*/ 	.word	0xffffffff


	//   ....[10]....
        /*0054*/ 	.word	0xffffffff


	//   ....[11]....
        /*0058*/ 	.word	0xffffffff


	//   ....[12]....
        /*005c*/ 	.word	0xffffffff


	//   ....[13]....
        /*0060*/ 	.word	0xffffffff


	//   ....[14]....
        /*0064*/ 	.word	0xffffffff


	//   ....[15]....
        /*0068*/ 	.word	0xffffffff


	//----- nvinfo : EIATTR_COOP_GROUP_INSTR_OFFSETS
	.align		4
.L_1510:
        /*006c*/ 	.byte	0x04, 0x28
        /*006e*/ 	.short	(.L_1512 - .L_1511)


	//   ....[0]....
.L_1511:
        /*0070*/ 	.word	0x00004990


	//   ....[1]....
        /*0074*/ 	.word	0x00004ab0


	//   ....[2]....
        /*0078*/ 	.word	0x00004ac0


	//   ....[3]....
        /*007c*/ 	.word	0x00004b10


	//   ....[4]....
        /*0080*/ 	.word	0x000083b0


	//   ....[5]....
        /*0084*/ 	.word	0x000083c0


	//   ....[6]....
        /*0088*/ 	.word	0x000083f0


	//   ....[7]....
        /*008c*/ 	.word	0x00008400


	//   ....[8]....
        /*0090*/ 	.word	0x0000b4f0


	//   ....[9]....
        /*0094*/ 	.word	0x0000b500


	//   ....[10]....
        /*0098*/ 	.word	0x0000b530


	//   ....[11]....
        /*009c*/ 	.word	0x0000b540


	//   ....[12]....
        /*00a0*/ 	.word	0x0000c890


	//   ....[13]....
        /*00a4*/ 	.word	0x0000c8d0


	//   ....[14]....
        /*00a8*/ 	.word	0x0000c940


	//   ....[15]....
        /*00ac*/ 	.word	0x0000c950


	//----- nvinfo : EIATTR_EXIT_INSTR_OFFSETS
	.align		4
.L_1512:
        /*00b0*/ 	.byte	0x04, 0x1c
        /*00b2*/ 	.short	(.L_1514 - .L_1513)


	//   ....[0]....
.L_1513:
        /*00b4*/ 	.word	0x00000310


	//   ....[1]....
        /*00b8*/ 	.word	0x00000990


	//   ....[2]....
        /*00bc*/ 	.word	0x000009c0


	//   ....[3]....
        /*00c0*/ 	.word	0x0000d460


	//   ....[4]....
        /*00c4*/ 	.word	0x0000d530


	//----- nvinfo : EIATTR_CRS_STACK_SIZE
	.align		4
.L_1514:
        /*00c8*/ 	.byte	0x04, 0x1e
        /*00ca*/ 	.short	(.L_1516 - .L_1515)
.L_1515:
        /*00cc*/ 	.word	0x00000000


	//----- nvinfo : EIATTR_CBANK_PARAM_SIZE
	.align		4
.L_1516:
        /*00d0*/ 	.byte	0x03, 0x19
        /*00d2*/ 	.short	0x01d0


	//----- nvinfo : EIATTR_PARAM_CBANK
	.align		4
        /*00d4*/ 	.byte	0x04, 0x0a
        /*00d6*/ 	.short	(.L_1518 - .L_1517)
	.align		4
.L_1517:
        /*00d8*/ 	.word	index@(.nv.constant0._ZN5flash24flash_fwd_splitkv_kernelI23Flash_fwd_kernel_traitsILi32ELi64ELi128ELi4ELb0ELb0EN7cutlass10bfloat16_tE19Flash_kernel_traitsILi32ELi64ELi128ELi4ES3_EELb1ELb0ELb0ELb0ELb0ELb1ELb0ELb0EEEvNS_16Flash_fwd_paramsE)
        /*00dc*/ 	.short	0x0210
        /*00de*/ 	.short	0x01d0


	//----- nvinfo : EIATTR_SW_WAR
	.align		4
.L_1518:
        /*00e0*/ 	.byte	0x04, 0x36
        /*00e2*/ 	.short	(.L_1520 - .L_1519)
.L_1519:
        /*00e4*/ 	.word	0x00000008
.L_1520:


//--------------------- .nv.info._ZN5flash24flash_fwd_splitkv_kernelI23Flash_fwd_kernel_traitsILi32ELi64ELi128ELi4ELb0ELb0EN7cutlass10bfloat16_tE19Flash_kernel_traitsILi32ELi64ELi128ELi4ES3_EELb1ELb0ELb0ELb0ELb0ELb0ELb0ELb1EEEvNS_16Flash_fwd_paramsE --------------------------
	.section	.nv.info._ZN5flash24flash_fwd_splitkv_kernelI23Flash_fwd_kernel_traitsILi32ELi64ELi128ELi4ELb0ELb0EN7cutlass10bfloat16_tE19Flash_kernel_traitsILi32ELi64ELi128ELi4ES3_EELb1ELb0ELb0ELb0ELb0ELb0ELb0ELb1EEEvNS_16Flash_fwd_paramsE,"",@"SHT_CUDA_INFO"
	.sectionflags	@""
	.align	4


	//----- nvinfo : EIATTR_CUDA_API_VERSION
	.align		4
        /*0000*/ 	.byte	0x04, 0x37
        /*0002*/ 	.short	(.L_1522 - .L_1521)
.L_1521:
        /*0004*/ 	.word	0x00000082


	//----- nvinfo : EIATTR_KPARAM_INFO
	.align		4
.L_1522:
        /*0008*/ 	.byte	0x04, 0x17
        /*000a*/ 	.short	(.L_1524 - .L_1523)
.L_1523:
        /*000c*/ 	.word	0x00000000
        /*0010*/ 	.short	0x0000
        /*0012*/ 	.short	0x0000
        /*0014*/ 	.byte	0x00, 0xf0, 0x41, 0x07


	//----- nvinfo : EIATTR_SPARSE_MMA_MASK
	.align		4
.L_1524:
        /*0018*/ 	.byte	0x03, 0x50
        /*001a*/ 	.short	0x0000


	//----- nvinfo : EIATTR_MAXREG_COUNT
	.align		4
        /*001c*/ 	.byte	0x03, 0x1b
        /*001e*/ 	.short	0x00ff


	//----- nvinfo : EIATTR_NUM_BARRIERS
	.align		4
        /*0020*/ 	.byte	0x02, 0x4c
        /*0022*/ 	.byte	0x01
	.zero		1


	//----- nvinfo : EIATTR_MERCURY_ISA_VERSION
	.align		4
        /*0024*/ 	.byte	0x03, 0x5f
        /*0026*/ 	.short	0x0101


	//----- nvinfo : EIATTR_COOP_GROUP_MASK_REGIDS
	.align		4
        /*0028*/ 	.byte	0x04, 0x29
        /*002a*/ 	.short	(.L_1526 - .L_1525)


	//   ....[0]....
.L_1525:
        /*002c*/ 	.word	0xffffffff


	//   ....[1]....
        /*0030*/ 	.word	0xffffffff


	//   ....[2]....
        /*0034*/ 	.word	0xffffffff


	//   ....[3]....
        /*0038*/ 	.word	0xffffffff


	//   ....[4]....
        /*003c*/ 	.word	0xffffffff


	//   ....[5]....
        /*0040*/ 	.word	0xffffffff


	//   ....[6]....
        /*0044*/ 	.word	0xffffffff


	//   ....[7]....
        /*0048*/ 	.word	0xffffffff


	//   ....[8]....
        /*004c*/ 	.word	0xffffffff


	//   ....[9]....
        /*0050*/ 	.word	0xffffffff


	//   ....[10]....
        /*0054*/ 	.word	0xffffffff


	//   ....[11]....
        /*0058*/ 	.word	0xffffffff


	//   ....[12]....
        /*005c*/ 	.word	0xffffffff


	//   ....[13]....
        /*0060*/ 	.word	0xffffffff


	//   ....[14]....
        /*0064*/ 	.word	0xffffffff


	//   ....[15]....
        /*0068*/ 	.word	0xffffffff


	//----- nvinfo : EIATTR_COOP_GROUP_INSTR_OFFSETS
	.align		4
.L_1526:
        /*006c*/ 	.byte	0x04, 0x28
        /*006e*/ 	.short	(.L_1528 - .L_1527)


	//   ....[0]....
.L_1527:
        /*0070*/ 	.word	0x00009230


	//   ....[1]....
        /*0074*/ 	.word	0x00009240


	//   ....[2]....
        /*0078*/ 	.word	0x00009280


	//   ....[3]....
        /*007c*/ 	.word	0x000092a0


	//   ....[4]....
        /*0080*/ 	.word	0x0000c400


	//   ....[5]....
        /*0084*/ 	.word	0x0000c410


	//   ....[6]....
        /*0088*/ 	.word	0x0000c440


	//   ....[7]....
        /*008c*/ 	.word	0x0000c450


	//   ....[8]....
        /*0090*/ 	.word	0x0000ed70


	//   ....[9]....
        /*0094*/ 	.word	0x0000ed90


	//   ....[10]....
        /*0098*/ 	.word	0x0000edc0


	//   ....[11]....
        /*009c*/ 	.word	0x0000edd0


	//   ....[12]....
        /*00a0*/ 	.word	0x00010140


	//   ....[13]....
        /*00a4*/ 	.word	0x00010180


	//   ....[14]....
        /*00a8*/ 	.word	0x00010220


	//   ....[15]....
        /*00ac*/ 	.word	0x00010230


	//----- nvinfo : EIATTR_EXIT_INSTR_OFFSETS
	.align		4
.L_1528:
        /*00b0*/ 	.byte	0x04, 0x1c
        /*00b2*/ 	.short	(.L_1530 - .L_1529)


	//   ....[0]....
.L_1529:
        /*00b4*/ 	.word	0x00000340


	//   ....[1]....
        /*00b8*/ 	.word	0x000009a0


	//   ....[2]....
        /*00bc*/ 	.word	0x000009d0


	//   ....[3]....
        /*00c0*/ 	.word	0x00010cd0


	//   ....[4]....
        /*00c4*/ 	.word	0x00010d90


	//----- nvinfo : EIATTR_CRS_STACK_SIZE
	.align		4
.L_1530:
        /*00c8*/ 	.byte	0x04, 0x1e
        /*00ca*/ 	.short	(.L_1532 - .L_1531)
.L_1531:
        /*00cc*/ 	.word	0x00000000


	//----- nvinfo : EIATTR_CBANK_PARAM_SIZE
	.align		4
.L_1532:
        /*00d0*/ 	.byte	0x03, 0x19
        /*00d2*/ 	.short	0x01d0


	//----- nvinfo : EIATTR_PARAM_CBANK
	.align		4
        /*00d4*/ 	.byte	0x04, 0x0a
        /*00d6*/ 	.short	(.L_1534 - .L_1533)
	.align		4
.L_1533:
        /*00d8*/ 	.word	index@(.nv.constant0._ZN5flash24flash_fwd_splitkv_kernelI23Flash_fwd_kernel_traitsILi32ELi64ELi128ELi4ELb0ELb0EN7cutlass10bfloat16_tE19Flash_kernel_traitsILi32ELi64ELi128ELi4ES3_EELb1ELb0ELb0ELb0ELb0ELb0ELb0ELb1EEEvNS_16Flash_fwd_paramsE)
        /*00dc*/ 	.short	0x0210
        /*00de*/ 	.short	0x01d0


	//----- nvinfo : EIATTR_SW_WAR
	.align		4
.L_1534:
        /*00e0*/ 	.byte	0x04, 0x36
        /*00e2*/ 	.short	(.L_1536 - .L_1535)
.L_1535:
        /*00e4*/ 	.word	0x00000008
.L_1536:


//--------------------- .nv.info._ZN5flash24flash_fwd_splitkv_kernelI23Flash_fwd_kernel_traitsILi32ELi64ELi128ELi4ELb0ELb0EN7cutlass10bfloat16_tE19Flash_kernel_traitsILi32ELi64ELi128ELi4ES3_EELb1ELb0ELb0ELb0ELb0ELb1ELb0ELb1EEEvNS_16Flash_fwd_paramsE --------------------------
	.section	.nv.info._ZN5flash24flash_fwd_splitkv_kernelI23Flash_fwd_kernel_traitsILi32ELi64ELi128ELi4ELb0ELb0EN7cutlass10bfloat16_tE19Flash_kernel_traitsILi32ELi64ELi128ELi4ES3_EELb1ELb0ELb0ELb0ELb0ELb1ELb0ELb1EEEvNS_16Flash_fwd_paramsE,"",@"SHT_CUDA_INFO"
	.sectionflags	@""
	.align	4


	//----- nvinfo : EIATTR_CUDA_API_VERSION
	.align		4
        /*0000*/ 	.byte	0x04, 0x37
        /*0002*/ 	.short	(.L_1538 - .L_1537)
.L_1537:
        /*0004*/ 	.word	0x00000082


	//----- nvinfo : EIATTR_KPARAM_INFO
	.align		4
.L_1538:
        /*0008*/ 	.byte	0x04, 0x17
        /*000a*/ 	.short	(.L_1540 - .L_1539)
.L_1539:
        /*000c*/ 	.word	0x00000000
        /*0010*/ 	.short	0x0000
        /*0012*/ 	.short	0x0000
        /*0014*/ 	.byte	0x00, 0xf0, 0x41, 0x07


	//----- nvinfo : EIATTR_SPARSE_MMA_MASK
	.align		4
.L_1540:
        /*0018*/ 	.byte	0x03, 0x50
        /*001a*/ 	.short	0x0000


	//----- nvinfo : EIATTR_MAXREG_COUNT
	.align		4
        /*001c*/ 	.byte	0x03, 0x1b
        /*001e*/ 	.short	0x00ff


	//----- nvinfo : EIATTR_NUM_BARRIERS
	.align		4
        /*0020*/ 	.byte	0x02, 0x4c
        /*0022*/ 	.byte	0x01
	.zero		1


	//----- nvinfo : EIATTR_MERCURY_ISA_VERSION
	.align		4
        /*0024*/ 	.byte	0x03, 0x5f
        /*0026*/ 	.short	0x0101


	//----- nvinfo : EIATTR_COOP_GROUP_MASK_REGIDS
	.align		4
        /*0028*/ 	.byte	0x04, 0x29
        /*002a*/ 	.short	(.L_1542 - .L_1541)


	//   ....[0]....
.L_1541:
        /*002c*/ 	.word	0xffffffff


	//   ....[1]....
        /*0030*/ 	.word	0xffffffff


	//   ....[2]....
        /*0034*/ 	.word	0xffffffff


	//   ....[3]....
        /*0038*/ 	.word	0xffffffff


	//   ....[4]....
        /*003c*/ 	.word	0xffffffff


	//   ....[5]....
        /*0040*/ 	.word	0xffffffff


	//   ....[6]....
        /*0044*/ 	.word	0xffffffff


	//   ....[7]....
        /*0048*/ 	.word	0xffffffff


	//   ....[8]....
        /*004c*/ 	.word	0xffffffff


	//   ....[9]....
        /*0050*/ 	.word	0xffffffff


	//   ....[10]....
        /*0054*/ 	.word	0xffffffff


	//   ....[11]....
        /*0058*/ 	.word	0xffffffff


	//   ....[12]....
        /*005c*/ 	.word	0xffffffff


	//   ....[13]....
        /*0060*/ 	.word	0xffffffff


	//   ....[14]....
        /*0064*/ 	.word	0xffffffff


	//   ....[15]....
        /*0068*/ 	.word	0xffffffff


	//----- nvinfo : EIATTR_COOP_GROUP_INSTR_OFFSETS
	.align		4
.L_1542:
        /*006c*/ 	.byte	0x04, 0x28
        /*006e*/ 	.short	(.L_1544 - .L_1543)


	//   ....[0]....
.L_1543:
        /*0070*/ 	.word	0x00009da0


	//   ....[1]....
        /*0074*/ 	.word	0x00009dd0


	//   ....[2]....
        /*0078*/ 	.word	0x00009de0


	//   ....[3]....
        /*007c*/ 	.word	0x00009e60


	//   ....[4]....
        /*0080*/ 	.word	0x0000d770


	//   ....[5]....
        /*0084*/ 	.word	0x0000d780


	//   ....[6]....
        /*0088*/ 	.word	0x0000d7c0


	//   ....[7]....
        /*008c*/ 	.word	0x0000d7d0


	//   ....[8]....
        /*0090*/ 	.word	0x000108f0


	//   ....[9]....
        /*0094*/ 	.word	0x00010900


	//   ....[10]....
        /*0098*/ 	.word	0x00010930


	//   ....[11]....
        /*009c*/ 	.word	0x00010940


	//   ....[12]....
        /*00a0*/ 	.word	0x00011ca0


	//   ....[13]....
        /*00a4*/ 	.word	0x00011ce0


	//   ....[14]....
        /*00a8*/ 	.word	0x00011dc0


	//   ....[15]....
        /*00ac*/ 	.word	0x00011e00


	//----- nvinfo : EIATTR_EXIT_INSTR_OFFSETS
	.align		4
.L_1544:
        /*00b0*/ 	.byte	0x04, 0x1c
        /*00b2*/ 	.short	(.L_1546 - .L_1545)


	//   ....[0]....
.L_1545:
        /*00b4*/ 	.word	0x00000350


	//   ....[1]....
        /*00b8*/ 	.word	0x000009b0


	//   ....[2]....
        /*00bc*/ 	.word	0x000009e0


	//   ....[3]....
        /*00c0*/ 	.word	0x00012830


	//   ....[4]....
        /*00c4*/ 	.word	0x000128f0


	//----- nvinfo : EIATTR_CRS_STACK_SIZE
	.align		4
.L_1546:
        /*00c8*/ 	.byte	0x04, 0x1e
        /*00ca*/ 	.short	(.L_1548 - .L_1547)
.L_1547:
        /*00cc*/ 	.word	0x00000000


	//----- nvinfo : EIATTR_CBANK_PARAM_SIZE
	.align		4
.L_1548:
        /*00d0*/ 	.byte	0x03, 0x19
        /*00d2*/ 	.short	0x01d0


	//----- nvinfo : EIATTR_PARAM_CBANK
	.align		4
        /*00d4*/ 	.byte	0x04, 0x0a
        /*00d6*/ 	.short	(.L_1550 - .L_1549)
	.align		4
.L_1549:
        /*00d8*/ 	.word	index@(.nv.constant0._ZN5flash24flash_fwd_splitkv_kernelI23Flash_fwd_kernel_traitsILi32ELi64ELi128ELi4ELb0ELb0EN7cutlass10bfloat16_tE19Flash_kernel_traitsILi32ELi64ELi128ELi4ES3_EELb1ELb0ELb0ELb0ELb0ELb1ELb0ELb1EEEvNS_16Flash_fwd_paramsE)
        /*00dc*/ 	.short	0x0210
        /*00de*/ 	.short	0x01d0


	//----- nvinfo : EIATTR_SW_WAR
	.align		4
.L_1550:
        /*00e0*/ 	.byte	0x04, 0x36
        /*00e2*/ 	.short	(.L_1552 - .L_1551)
.L_1551:
        /*00e4*/ 	.word	0x00000008
.L_1552:


//--------------------- .nv.info._ZN5flash24flash_fwd_splitkv_kernelI23Flash_fwd_kernel_traitsILi32ELi64ELi128ELi4ELb0ELb0EN7cutlass10bfloat16_tE19Flash_kernel_traitsILi32ELi64ELi128ELi4ES3_EELb1ELb0ELb0ELb0ELb0ELb0ELb1ELb0EEEvNS_16Flash_fwd_paramsE --------------------------
	.section	.nv.info._ZN5flash24flash_fwd_splitkv_kernelI23Flash_fwd_kernel_traitsILi32ELi64ELi128ELi4ELb0ELb0EN7cutlass10bfloat16_tE19Flash_kernel_traitsILi32ELi64ELi128ELi4ES3_EELb1ELb0ELb0ELb0ELb0ELb0ELb1ELb0EEEvNS_16Flash_fwd_paramsE,"",@"SHT_CUDA_INFO"
	.sectionflags	@""
	.align	4


	//----- nvinfo : EIATTR_CUDA_API_VERSION
	.align		4
        /*0000*/ 	.byte	0x04, 0x37
        /*0002*/ 	.short	(.L_1554 - .L_1553)
.L_1553:
        /*0004*/ 	.word	0x00000082


	//----- nvinfo : EIATTR_KPARAM_INFO
	.align		4
.L_1554:
        /*0008*/ 	.byte	0x04, 0x17
        /*000a*/ 	.short	(.L_1556 - .L_1555)
.L_1555:
        /*000c*/ 	.word	0x00000000
        /*0010*/ 	.short	0x0000
        /*0012*/ 	.short	0x0000
        /*0014*/ 	.byte	0x00, 0xf0, 0x41, 0x07


	//----- nvinfo : EIATTR_SPARSE_MMA_MASK
	.align		4
.L_1556:
        /*0018*/ 	.byte	0x03, 0x50
        /*001a*/ 	.short	0x0000


	//----- nvinfo : EIATTR_MAXREG_COUNT
	.align		4
        /*001c*/ 	.byte	0x03, 0x1b
        /*001e*/ 	.short	0x00ff


	//----- nvinfo : EIATTR_NUM_BARRIERS
	.align		4
        /*0020*/ 	.byte	0x02, 0x4c
        /*0022*/ 	.byte	0x01
	.zero		1


	//----- nvinfo : EIATTR_MERCURY_ISA_VERSION
	.align		4
        /*0024*/ 	.byte	0x03, 0x5f
        /*0026*/ 	.short	0x0101


	//----- nvinfo : EIATTR_COOP_GROUP_MASK_REGIDS
	.align		4
        /*0028*/ 	.byte	0x04, 0x29
        /*002a*/ 	.short	(.L_1558 - .L_1557)


	//   ....[0]....
.L_1557:
        /*002c*/ 	.word	0xffffffff


	//   ....[1]....
        /*0030*/ 	.word	0xffffffff


	//   ....[2]....
        /*0034*/ 	.word	0xffffffff


	//   ....[3]....
        /*0038*/ 	.word	0xffffffff


	//   ....[4]....
        /*003c*/ 	.word	0xffffffff


	//   ....[5]....
        /*0040*/ 	.word	0xffffffff


	//   ....[6]....
        /*0044*/ 	.word	0xffffffff


	//   ....[7]....
        /*0048*/ 	.word	0xffffffff


	//   ....[8]....
        /*004c*/ 	.word	0xffffffff


	//   ....[9]....
        /*0050*/ 	.word	0xffffffff


	//   ....[10]....
        /*0054*/ 	.word	0xffffffff


	//   ....[11]....
        /*0058*/ 	.word	0xffffffff


	//   ....[12]....
        /*005c*/ 	.word	0xffffffff


	//   ....[13]....
        /*0060*/ 	.word	0xffffffff


	//   ....[14]....
        /*0064*/ 	.word	0xffffffff


	//   ....[15]....
        /*0068*/ 	.word	0xffffffff


	//----- nvinfo : EIATTR_COOP_GROUP_INSTR_OFFSETS
	.align		4
.L_1558:
        /*006c*/ 	.byte	0x04, 0x28
        /*006e*/ 	.short	(.L_1560 - .L_1559)


	//   ....[0]....
.L_1559:
        /*0070*/ 	.word	0x00004380


	//   ....[1]....
        /*0074*/ 	.word	0x000043a0


	//   ....[2]....
        /*0078*/ 	.word	0x00004930


	//   ....[3]....
        /*007c*/ 	.word	0x00004990


	//   ....[4]....
        /*0080*/ 	.word	0x000074e0


	//   ....[5]....
        /*0084*/ 	.word	0x00007500


	//   ....[6]....
        /*0088*/ 	.word	0x00007a10


	//   ....[7]....
        /*008c*/ 	.word	0x00007a70


	//   ....[8]....
        /*0090*/ 	.word	0x0000a030


	//   ....[9]....
        /*0094*/ 	.word	0x0000a040


	//   ....[10]....
        /*0098*/ 	.word	0x0000a070


	//   ....[11]....
        /*009c*/ 	.word	0x0000a080


	//   ....[12]....
        /*00a0*/ 	.word	0x0000b410


	//   ....[13]....
        /*00a4*/ 	.word	0x0000b440


	//   ....[14]....
        /*00a8*/ 	.word	0x0000b4c0


	//   ....[15]....
        /*00ac*/ 	.word	0x0000b4e0


	//----- nvinfo : EIATTR_EXIT_INSTR_OFFSETS
	.align		4
.L_1560:
        /*00b0*/ 	.byte	0x04, 0x1c
        /*00b2*/ 	.short	(.L_1562 - .L_1561)


	//   ....[0]....
.L_1561:
        /*00b4*/ 	.word	0x00000440


	//   ....[1]....
        /*00b8*/ 	.word	0x00000b00


	//   ....[2]....
        /*00bc*/ 	.word	0x00000b30


	//   ....[3]....
        /*00c0*/ 	.word	0x0000bf40


	//   ....[4]....
        /*00c4*/ 	.word	0x0000bf60


	//----- nvinfo : EIATTR_CRS_STACK_SIZE
	.align		4
.L_1562:
        /*00c8*/ 	.byte	0x04, 0x1e
        /*00ca*/ 	.short	(.L_1564 - .L_1563)
.L_1563:
        /*00cc*/ 	.word	0x00000000


	//----- nvinfo : EIATTR_CBANK_PARAM_SIZE
	.align		4
.L_1564:
        /*00d0*/ 	.byte	0x03, 0x19
        /*00d2*/ 	.short	0x01d0


	//----- nvinfo : EIATTR_PARAM_CBANK
	.align		4
        /*00d4*/ 	.byte	0x04, 0x0a
        /*00d6*/ 	.short	(.L_1566 - .L_1565)
	.align		4
.L_1565:
        /*00d8*/ 	.word	index@(.nv.constant0._ZN5flash24flash_fwd_splitkv_kernelI23Flash_fwd_kernel_traitsILi32ELi64ELi128ELi4ELb0ELb0EN7cutlass10bfloat16_tE19Flash_kernel_traitsILi32ELi64ELi128ELi4ES3_EELb1ELb0ELb0ELb0ELb0ELb0ELb1ELb0EEEvNS_16Flash_fwd_paramsE)
        /*00dc*/ 	.short	0x0210
        /*00de*/ 	.short	0x01d0


	//----- nvinfo : EIATTR_SW_WAR
	.align		4
.L_1566:
        /*00e0*/ 	.byte	0x04, 0x36
        /*00e2*/ 	.short	(.L_1568 - .L_1567)
.L_1567:
        /*00e4*/ 	.word	0x00000008
.L_1568:


//--------------------- .nv.info._ZN5flash24flash_fwd_splitkv_kernelI23Flash_fwd_kernel_traitsILi32ELi64ELi128ELi4ELb0ELb0EN7cutlass10bfloat16_tE19Flash_kernel_traitsILi32ELi64ELi128ELi4ES3_EELb1ELb0ELb0ELb0ELb0ELb1ELb1ELb0EEEvNS_16Flash_fwd_paramsE --------------------------
	.section	.nv.info._ZN5flash24flash_fwd_splitkv_kernelI23Flash_fwd_kernel_traitsILi32ELi64ELi128ELi4ELb0ELb0EN7cutlass10bfloat16_tE19Flash_kernel_traitsILi32ELi64ELi128ELi4ES3_EELb1ELb0ELb0ELb0ELb0ELb1ELb1ELb0EEEvNS_16Flash_fwd_paramsE,"",@"SHT_CUDA_INFO"
	.sectionflags	@""
	.align	4


	//----- nvinfo : EIATTR_CUDA_API_VERSION
	.align		4
        /*0000*/ 	.byte	0x04, 0x37
        /*0002*/ 	.short	(.L_1570 - .L_1569)
.L_1569:
        /*0004*/ 	.word	0x00000082


	//----- nvinfo : EIATTR_KPARAM_INFO
	.align		4
.L_1570:
        /*0008*/ 	.byte	0x04, 0x17
        /*000a*/ 	.short	(.L_1572 - .L_1571)
.L_1571:
        /*000c*/ 	.word	0x00000000
        /*0010*/ 	.short	0x0000
        /*0012*/ 	.short	0x0000
        /*0014*/ 	.byte	0x00, 0xf0, 0x41, 0x07


	//----- nvinfo : EIATTR_SPARSE_MMA_MASK
	.align		4
.L_1572:
        /*0018*/ 	.byte	0x03, 0x50
        /*001a*/ 	.short	0x0000


	//----- nvinfo : EIATTR_MAXREG_COUNT
	.align		4
        /*001c*/ 	.byte	0x03, 0x1b
        /*001e*/ 	.short	0x00ff


	//----- nvinfo : EIATTR_NUM_BARRIERS
	.align		4
        /*0020*/ 	.byte	0x02, 0x4c
        /*0022*/ 	.byte	0x01
	.zero		1


	//----- nvinfo : EIATTR_MERCURY_ISA_VERSION
	.align		4
        /*0024*/ 	.byte	0x03, 0x5f
        /*0026*/ 	.short	0x0101


	//----- nvinfo : EIATTR_COOP_GROUP_MASK_REGIDS
	.align		4
        /*0028*/ 	.byte	0x04, 0x29
        /*002a*/ 	.short	(.L_1574 - .L_1573)


	//   ....[0]....
.L_1573:
        /*002c*/ 	.word	0xffffffff


	//   ....[1]....
        /*0030*/ 	.word	0xffffffff


	//   ....[2]....
        /*0034*/ 	.word	0xffffffff


	//   ....[3]....
        /*0038*/ 	.word	0xffffffff


	//   ....[4]....
        /*003c*/ 	.word	0xffffffff


	//   ....[5]....
        /*0040*/ 	.word	0xffffffff


	//   ....[6]....
        /*0044*/ 	.word	0xffffffff


	//   ....[7]....
        /*0048*/ 	.word	0xffffffff


	//   ....[8]....
        /*004c*/ 	.word	0xffffffff


	//   ....[9]....
        /*0050*/ 	.word	0xffffffff


	//   ....[10]....
        /*0054*/ 	.word	0xffffffff


	//   ....[11]....
        /*0058*/ 	.word	0xffffffff


	//   ....[12]....
        /*005c*/ 	.word	0xffffffff


	//   ....[13]....
        /*0060*/ 	.word	0xffffffff


	//   ....[14]....
        /*0064*/ 	.word	0xffffffff


	//   ....[15]....
        /*0068*/ 	.word	0xffffffff


	//----- nvinfo : EIATTR_COOP_GROUP_INSTR_OFFSETS
	.align		4
.L_1574:
        /*006c*/ 	.byte	0x04, 0x28
        /*006e*/ 	.short	(.L_1576 - .L_1575)


	//   ....[0]....
.L_1575:
        /*0070*/ 	.word	0x00004b40


	//   ....[1]....
        /*0074*/ 	.word	0x00004b70


	//   ....[2]....
        /*0078*/ 	.word	0x000050a0


	//   ....[3]....
        /*007c*/ 	.word	0x00005100


	//   ....[4]....
        /*0080*/ 	.word	0x000084c0


	//   ....[5]....
        /*0084*/ 	.word	0x000084e0


	//   ....[6]....
        /*0088*/ 	.word	0x00008a00


	//   ....[7]....
        /*008c*/ 	.word	0x00008a60


	//   ....[8]....
        /*0090*/ 	.word	0x0000b800


	//   ....[9]....
        /*0094*/ 	.word	0x0000b810


	//   ....[10]....
        /*0098*/ 	.word	0x0000b840


	//   ....[11]....
        /*009c*/ 	.word	0x0000b850


	//   ....[12]....
        /*00a0*/ 	.word	0x0000cb50


	//   ....[13]....
        /*00a4*/ 	.word	0x0000cb90


	//   ....[14]....
        /*00a8*/ 	.word	0x0000cc30


	//   ....[15]....
        /*00ac*/ 	.word	0x0000cc40


	//----- nvinfo : EIATTR_EXIT_INSTR_OFFSETS
	.align		4
.L_1576:
        /*00b0*/ 	.byte	0x04, 0x1c
        /*00b2*/ 	.short	(.L_1578 - .L_1577)


	//   ....[0]....
.L_1577:
        /*00b4*/ 	.word	0x00000440


	//   ....[1]....
        /*00b8*/ 	.word	0x00000b00


	//   ....[2]....
        /*00bc*/ 	.word	0x00000b30


	//   ....[3]....
        /*00c0*/ 	.word	0x0000d6c0


	//   ....[4]....
        /*00c4*/ 	.word	0x0000d6e0


	//----- nvinfo : EIATTR_CRS_STACK_SIZE
	.align		4
.L_1578:
        /*00c8*/ 	.byte	0x04, 0x1e
        /*00ca*/ 	.short	(.L_1580 - .L_1579)
.L_1579:
        /*00cc*/ 	.word	0x00000000


	//----- nvinfo : EIATTR_CBANK_PARAM_SIZE
	.align		4
.L_1580:
        /*00d0*/ 	.byte	0x03, 0x19
        /*00d2*/ 	.short	0x01d0


	//----- nvinfo : EIATTR_PARAM_CBANK
	.align		4
        /*00d4*/ 	.byte	0x04, 0x0a
        /*00d6*/ 	.short	(.L_1582 - .L_1581)
	.align		4
.L_1581:
        /*00d8*/ 	.word	index@(.nv.constant0._ZN5flash24flash_fwd_splitkv_kernelI23Flash_fwd_kernel_traitsILi32ELi64ELi128ELi4ELb0ELb0EN7cutlass10bfloat16_tE19Flash_kernel_traitsILi32ELi64ELi128ELi4ES3_EELb1ELb0ELb0ELb0ELb0ELb1ELb1ELb0EEEvNS_16Flash_fwd_paramsE)
        /*00dc*/ 	.short	0x0210
        /*00de*/ 	.short	0x01d0


	//----- nvinfo : EIATTR_SW_WAR
	.align		4
.L_1582:
        /*00e0*/ 	.byte	0x04, 0x36
        /*00e2*/ 	.short	(.L_1584 - .L_1583)
.L_1583:
        /*00e4*/ 	.word	0x00000008
.L_1584:


//--------------------- .nv.info._ZN5flash24flash_fwd_splitkv_kernelI23Flash_fwd_kernel_traitsILi32ELi64ELi128ELi4ELb0ELb0EN7cutlass10bfloat16_tE19Flash_kernel_traitsILi32ELi64ELi128ELi4ES3_EELb1ELb0ELb0ELb0ELb0ELb0ELb1ELb1EEEvNS_16Flash_fwd_paramsE --------------------------
	.section	.nv.info._ZN5flash24flash_fwd_splitkv_kernelI23Flash_fwd_kernel_traitsILi32ELi64ELi128ELi4ELb0ELb0EN7cutlass10bfloat16_tE19Flash_kernel_traitsILi32ELi64ELi128ELi4ES3_EELb1ELb0ELb0ELb0ELb0ELb0ELb1ELb1EEEvNS_16Flash_fwd_paramsE,"",@"SHT_CUDA_INFO"
	.sectionflags	@""
	.align	4


	//----- nvinfo : EIATTR_CUDA_API_VERSION
	.align		4
        /*0000*/ 	.byte	0x04, 0x37
        /*0002*/ 	.short	(.L_1586 - .L_1585)
.L_1585:
        /*0004*/ 	.word	0x00000082


	//----- nvinfo : EIATTR_KPARAM_INFO
	.align		4
.L_1586:
        /*0008*/ 	.byte	0x04, 0x17
        /*000a*/ 	.short	(.L_1588 - .L_1587)
.L_1587:
        /*000c*/ 	.word	0x00000000
        /*0010*/ 	.short	0x0000
        /*0012*/ 	.short	0x0000
        /*0014*/ 	.byte	0x00, 0xf0, 0x41, 0x07


	//----- nvinfo : EIATTR_SPARSE_MMA_MASK
	.align		4
.L_1588:
        /*0018*/ 	.byte	0x03, 0x50
        /*001a*/ 	.short	0x0000


	//----- nvinfo : EIATTR_MAXREG_COUNT
	.align		4
        /*001c*/ 	.byte	0x03, 0x1b
        /*001e*/ 	.short	0x00ff


	//----- nvinfo : EIATTR_NUM_BARRIERS
	.align		4
        /*0020*/ 	.byte	0x02, 0x4c
        /*0022*/ 	.byte	0x01
	.zero		1


	//----- nvinfo : EIATTR_MERCURY_ISA_VERSION
	.align		4
        /*0024*/ 	.byte	0x03, 0x5f
        /*0026*/ 	.short	0x0101


	//----- nvinfo : EIATTR_COOP_GROUP_MASK_REGIDS
	.align		4
        /*0028*/ 	.byte	0x04, 0x29
        /*002a*/ 	.short	(.L_1590 - .L_1589)


	//   ....[0]....
.L_1589:
        /*002c*/ 	.word	0xffffffff


	//   ....[1]....
        /*0030*/ 	.word	0xffffffff


	//   ....[2]....
        /*0034*/ 	.word	0xffffffff


	//   ....[3]....
        /*0038*/ 	.word	0xffffffff


	//   ....[4]....
        /*003c*/ 	.word	0xffffffff


	//   ....[5]....
        /*0040*/ 	.word	0xffffffff


	//   ....[6]....
        /*0044*/ 	.word	0xffffffff


	//   ....[7]....
        /*0048*/ 	.word	0xffffffff


	//   ....[8]....
        /*004c*/ 	.word	0xffffffff


	//   ....[9]....
        /*0050*/ 	.word	0xffffffff


	//   ....[10]....
        /*0054*/ 	.word	0xffffffff


	//   ....[11]....
        /*0058*/ 	.word	0xffffffff


	//   ....[12]....
        /*005c*/ 	.word	0xffffffff


	//   ....[13]....
        /*0060*/ 	.word	0xffffffff


	//   ....[14]....
        /*0064*/ 	.word	0xffffffff


	//   ....[15]....
        /*0068*/ 	.word	0xffffffff


	//----- nvinfo : EIATTR_COOP_GROUP_INSTR_OFFSETS
	.align		4
.L_1590:
        /*006c*/ 	.byte	0x04, 0x28
        /*006e*/ 	.short	(.L_1592 - .L_1591)


	//   ....[0]....
.L_1591:
        /*0070*/ 	.word	0x000094f0


	//   ....[1]....
        /*0074*/ 	.word	0x00009510


	//   ....[2]....
        /*0078*/ 	.word	0x00009550


	//   ....[3]....
        /*007c*/ 	.word	0x00009560


	//   ....[4]....
        /*0080*/ 	.word	0x0000c6e0


	//   ....[5]....
        /*0084*/ 	.word	0x0000c6f0


	//   ....[6]....
        /*0088*/ 	.word	0x0000c720


	//   ....[7]....
        /*008c*/ 	.word	0x0000c730


	//   ....[8]....
        /*0090*/ 	.word	0x0000f020


	//   ....[9]....
        /*0094*/ 	.word	0x0000f040


	//   ....[10]....
        /*0098*/ 	.word	0x0000f070


	//   ....[11]....
        /*009c*/ 	.word	0x0000f080


	//   ....[12]....
        /*00a0*/ 	.word	0x000103d0


	//   ....[13]....
        /*00a4*/ 	.word	0x00010410


	//   ....[14]....
        /*00a8*/ 	.word	0x000104c0


	//   ....[15]....
        /*00ac*/ 	.word	0x000104d0


	//----- nvinfo : EIATTR_EXIT_INSTR_OFFSETS
	.align		4
.L_1592:
        /*00b0*/ 	.byte	0x04, 0x1c
        /*00b2*/ 	.short	(.L_1594 - .L_1593)


	//   ....[0]....
.L_1593:
        /*00b4*/ 	.word	0x00000440


	//   ....[1]....
        /*00b8*/ 	.word	0x00000b10


	//   ....[2]....
        /*00bc*/ 	.word	0x00000b40


	//   ....[3]....
        /*00c0*/ 	.word	0x00010ea0


	//   ....[4]....
        /*00c4*/ 	.word	0x00010ec0


	//----- nvinfo : EIATTR_CRS_STACK_SIZE
	.align		4
.L_1594:
        /*00c8*/ 	.byte	0x04, 0x1e
        /*00ca*/ 	.short	(.L_1596 - .L_1595)
.L_1595:
        /*00cc*/ 	.word	0x00000000


	//----- nvinfo : EIATTR_CBANK_PARAM_SIZE
	.align		4
.L_1596:
        /*00d0*/ 	.byte	0x03, 0x19
        /*00d2*/ 	.short	0x01d0


	//----- nvinfo : EIATTR_PARAM_CBANK
	.align		4
        /*00d4*/ 	.byte	0x04, 0x0a
        /*00d6*/ 	.short	(.L_1598 - .L_1597)
	.align		4
.L_1597:
        /*00d8*/ 	.word	index@(.nv.constant0._ZN5flash24flash_fwd_splitkv_kernelI23Flash_fwd_kernel_traitsILi32ELi64ELi128ELi4ELb0ELb0EN7cutlass10bfloat16_tE19Flash_kernel_traitsILi32ELi64ELi128ELi4ES3_EELb1ELb0ELb0ELb0ELb0ELb0ELb1ELb1EEEvNS_16Flash_fwd_paramsE)
        /*00dc*/ 	.short	0x0210
        /*00de*/ 	.short	0x01d0


	//----- nvinfo : EIATTR_SW_WAR
	.align		4
.L_1598:
        /*00e0*/ 	.byte	0x04, 0x36
        /*00e2*/ 	.short	(.L_1600 - .L_1599)
.L_1599:
        /*00e4*/ 	.word	0x00000008
.L_1600:


//--------------------- .nv.info._ZN5flash24flash_fwd_splitkv_kernelI23Flash_fwd_kernel_traitsILi32ELi64ELi128ELi4ELb0ELb0EN7cutlass10bfloat16_tE19Flash_kernel_traitsILi32ELi64ELi128ELi4ES3_EELb1ELb0ELb0ELb0ELb0ELb1ELb1ELb1EEEvNS_16Flash_fwd_paramsE --------------------------
	.section	.nv.info._ZN5flash24flash_fwd_splitkv_kernelI23Flash_fwd_kernel_traitsILi32ELi64ELi128ELi4ELb0ELb0EN7cutlass10bfloat16_tE19Flash_kernel_traitsILi32ELi64ELi128ELi4ES3_EELb1ELb0ELb0ELb0ELb0ELb1ELb1ELb1EEEvNS_16Flash_fwd_paramsE,"",@"SHT_CUDA_INFO"
	.sectionflags	@""
	.align	4


	//----- nvinfo : EIATTR_CUDA_API_VERSION
	.align		4
        /*0000*/ 	.byte	0x04, 0x37
        /*0002*/ 	.short	(.L_1602 - .L_1601)
.L_1601:
        /*0004*/ 	.word	0x00000082


	//----- nvinfo : EIATTR_KPARAM_INFO
	.align		4
.L_1602:
        /*0008*/ 	.byte	0x04, 0x17
        /*000a*/ 	.short	(.L_1604 - .L_1603)
.L_1603:
        /*000c*/ 	.word	0x00000000
        /*0010*/ 	.short	0x0000
        /*0012*/ 	.short	0x0000
        /*0014*/ 	.byte	0x00, 0xf0, 0x41, 0x07


	//----- nvinfo : EIATTR_SPARSE_MMA_MASK
	.align		4
.L_1604:
        /*0018*/ 	.byte	0x03, 0x50
        /*001a*/ 	.short	0x0000


	//----- nvinfo : EIATTR_MAXREG_COUNT
	.align		4
        /*001c*/ 	.byte	0x03, 0x1b
        /*001e*/ 	.short	0x00ff


	//----- nvinfo : EIATTR_NUM_BARRIERS
	.align		4
        /*0020*/ 	.byte	0x02, 0x4c
        /*0022*/ 	.byte	0x01
	.zero		1


	//----- nvinfo : EIATTR_MERCURY_ISA_VERSION
	.align		4
        /*0024*/ 	.byte	0x03, 0x5f
        /*0026*/ 	.short	0x0101


	//----- nvinfo : EIATTR_COOP_GROUP_MASK_REGIDS
	.align		4
        /*0028*/ 	.byte	0x04, 0x29
        /*002a*/ 	.short	(.L_1606 - .L_1605)


	//   ....[0]....
.L_1605:
        /*002c*/ 	.word	0xffffffff


	//   ....[1]....
        /*0030*/ 	.word	0xffffffff


	//   ....[2]....
        /*0034*/ 	.word	0xffffffff


	//   ....[3]....
        /*0038*/ 	.word	0xffffffff


	//   ....[4]....
        /*003c*/ 	.word	0xffffffff


	//   ....[5]....
        /*0040*/ 	.word	0xffffffff


	//   ....[6]....
        /*0044*/ 	.word	0xffffffff


	//   ....[7]....
        /*0048*/ 	.word	0xffffffff


	//   ....[8]....
        /*004c*/ 	.word	0xffffffff


	//   ....[9]....
        /*0050*/ 	.word	0xffffffff


	//   ....[10]....
        /*0054*/ 	.word	0xffffffff


	//   ....[11]....
        /*0058*/ 	.word	0xffffffff


	//   ....[12]....
        /*005c*/ 	.word	0xffffffff


	//   ....[13]....
        /*0060*/ 	.word	0xffffffff


	//   ....[14]....
        /*0064*/ 	.word	0xffffffff


	//   ....[15]....
        /*0068*/ 	.word	0xffffffff


	//----- nvinfo : EIATTR_COOP_GROUP_INSTR_OFFSETS
	.align		4
.L_1606:
        /*006c*/ 	.byte	0x04, 0x28
        /*006e*/ 	.short	(.L_1608 - .L_1607)


	//   ....[0]....
.L_1607:
        /*0070*/ 	.word	0x0000a020


	//   ....[1]....
        /*0074*/ 	.word	0x0000a050


	//   ....[2]....
        /*0078*/ 	.word	0x0000a060


	//   ....[3]....
        /*007c*/ 	.word	0x0000a0e0


	//   ....[4]....
        /*0080*/ 	.word	0x0000da20


	//   ....[5]....
        /*0084*/ 	.word	0x0000da30


	//   ....[6]....
        /*0088*/ 	.word	0x0000da60


	//   ....[7]....
        /*008c*/ 	.word	0x0000da70


	//   ....[8]....
        /*0090*/ 	.word	0x00010b80


	//   ....[9]....
        /*0094*/ 	.word	0x00010b90


	//   ....[10]....
        /*0098*/ 	.word	0x00010bc0


	//   ....[11]....
        /*009c*/ 	.word	0x00010bd0


	//   ....[12]....
        /*00a0*/ 	.word	0x00011f10


	//   ....[13]....
        /*00a4*/ 	.word	0x00011f80


	//   ....[14]....
        /*00a8*/ 	.word	0x00012000


	//   ....[15]....
        /*00ac*/ 	.word	0x00012020


	//----- nvinfo : EIATTR_EXIT_INSTR_OFFSETS
	.align		4
.L_1608:
        /*00b0*/ 	.byte	0x04, 0x1c
        /*00b2*/ 	.short	(.L_1610 - .L_1609)


	//   ....[0]....
.L_1609:
        /*00b4*/ 	.word	0x00000440


	//   ....[1]....
        /*00b8*/ 	.word	0x00000b10


	//   ....[2]....
        /*00bc*/ 	.word	0x00000b40


	//   ....[3]....
        /*00c0*/ 	.word	0x000129e0


	//   ....[4]....
        /*00c4*/ 	.word	0x00012a00


	//----- nvinfo : EIATTR_CRS_STACK_SIZE
	.align		4
.L_1610:
        /*00c8*/ 	.byte	0x04, 0x1e
        /*00ca*/ 	.short	(.L_1612 - .L_1611)
.L_1611:
        /*00cc*/ 	.word	0x00000000


	//----- nvinfo : EIATTR_CBANK_PARAM_SIZE
	.align		4
.L_1612:
        /*00d0*/ 	.byte	0x03, 0x19
        /*00d2*/ 	.short	0x01d0


	//----- nvinfo : EIATTR_PARAM_CBANK
	.align		4
        /*00d4*/ 	.byte	0x04, 0x0a
        /*00d6*/ 	.short	(.L_1614 - .L_1613)
	.align		4
.L_1613:
        /*00d8*/ 	.word	index@(.nv.constant0._ZN5flash24flash_fwd_splitkv_kernelI23Flash_fwd_kernel_traitsILi32ELi64ELi128ELi4ELb0ELb0EN7cutlass10bfloat16_tE19Flash_kernel_traitsILi32ELi64ELi128ELi4ES3_EELb1ELb0ELb0ELb0ELb0ELb1ELb1ELb1EEEvNS_16Flash_fwd_paramsE)
        /*00dc*/ 	.short	0x0210
        /*00de*/ 	.short	0x01d0


	//----- nvinfo : EIATTR_SW_WAR
	.align		4
.L_1614:
        /*00e0*/ 	.byte	0x04, 0x36
        /*00e2*/ 	.short	(.L_1616 - .L_1615)
.L_1615:
        /*00e4*/ 	.word	0x00000008
.L_1616:


//--------------------- .nv.info._ZN5flash24flash_fwd_splitkv_kernelI23Flash_fwd_kernel_traitsILi32ELi64ELi128ELi4ELb0ELb0EN7cutlass10bfloat16_tE19Flash_kernel_traitsILi32ELi64ELi128ELi4ES3_EELb1ELb0ELb0ELb1ELb1ELb0ELb0ELb0EEEvNS_16Flash_fwd_paramsE --------------------------
	.section	.nv.info._ZN5flash24flash_fwd_splitkv_kernelI23Flash_fwd_kernel_traitsILi32ELi64ELi128ELi4ELb0ELb0EN7cutlass10bfloat16_tE19Flash_kernel_traitsILi32ELi64ELi128ELi4ES3_EELb1ELb0ELb0ELb1ELb1ELb0ELb0ELb0EEEvNS_16Flash_fwd_paramsE,"",@"SHT_CUDA_INFO"
	.sectionflags	@""
	.align	4


	//----- nvinfo : EIATTR_CUDA_API_VERSION
	.align		4
        /*0000*/ 	.byte	0x04, 0x37
        /*0002*/ 	.short	(.L_1618 - .L_1617)
.L_1617:
        /*0004*/ 	.word	0x00000082


	//----- nvinfo : EIATTR_KPARAM_INFO
	.align		4
.L_1618:
        /*0008*/ 	.byte	0x04, 0x17
        /*000a*/ 	.short	(.L_1620 - .L_1619)
.L_1619:
        /*000c*/ 	.word	0x00000000
        /*0010*/ 	.short	0x0000
        /*0012*/ 	.short	0x0000
        /*0014*/ 	.byte	0x00, 0xf0, 0x41, 0x07


	//----- nvinfo : EIATTR_SPARSE_MMA_MASK
	.align		4
.L_1620:
        /*0018*/ 	.byte	0x03, 0x50
        /*001a*/ 	.short	0x0000


	//----- nvinfo : EIATTR_MAXREG_COUNT
	.align		4
        /*001c*/ 	.byte	0x03, 0x1b
        /*001e*/ 	.short	0x00ff


	//----- nvinfo : EIATTR_NUM_BARRIERS
	.align		4
        /*0020*/ 	.byte	0x02, 0x4c
        /*0022*/ 	.byte	0x01
	.zero		1


	//----- nvinfo : EIATTR_MERCURY_ISA_VERSION
	.align		4
        /*0024*/ 	.byte	0x03, 0x5f
        /*0026*/ 	.short	0x0101


	//----- nvinfo : EIATTR_COOP_GROUP_MASK_REGIDS
	.align		4
        /*0028*/ 	.byte	0x04, 0x29
        /*002a*/ 	.short	(.L_1622 - .L_1621)


	//   ....[0]....
.L_1621:
        /*002c*/ 	.word	0xffffffff


	//   ....[1]....
        /*0030*/ 	.word	0xffffffff


	//   ....[2]....
        /*0034*/ 	.word	0xffffffff


	//   ....[3]....
        /*0038*/ 	.word	0xffffffff


	//   ....[4]....
        /*003c*/ 	.word	0xffffffff


	//   ....[5]....
        /*0040*/ 	.word	0xffffffff


	//   ....[6]....
        /*0044*/ 	.word	0xffffffff


	//   ....[7]....
        /*0048*/ 	.word	0xffffffff


	//   ....[8]....
        /*004c*/ 	.word	0xffffffff


	//   ....[9]....
        /*0050*/ 	.word	0xffffffff


	//   ....[10]....
        /*0054*/ 	.word	0xffffffff


	//   ....[11]....
        /*0058*/ 	.word	0xffffffff


	//----- nvinfo : EIATTR_COOP_GROUP_INSTR_OFFSETS
	.align		4
.L_1622:
        /*005c*/ 	.byte	0x04, 0x28
        /*005e*/ 	.short	(.L_1624 - .L_1623)


	//   ....[0]....
.L_1623:
        /*0060*/ 	.word	0x00003340


	//   ....[1]....
        /*0064*/ 	.word	0x00003390


	//   ....[2]....
        /*0068*/ 	.word	0x000033a0


	//   ....[3]....
        /*006c*/ 	.word	0x000033f0


	//   ....[4]....
        /*0070*/ 	.word	0x00005790


	//   ....[5]....
        /*0074*/ 	.word	0x000057a0


	//   ....[6]....
        /*0078*/ 	.word	0x000057d0


	//   ....[7]....
        /*007c*/ 	.word	0x000057e0


	//   ....[8]....
        /*0080*/ 	.word	0x00006b20


	//   ....[9]....
        /*0084*/ 	.word	0x00006b60


	//   ....[10]....
        /*0088*/ 	.word	0x00006bd0


	//   ....[11]....
        /*008c*/ 	.word	0x00006be0


	//----- nvinfo : EIATTR_EXIT_INSTR_OFFSETS
	.align		4
.L_1624:
        /*0090*/ 	.byte	0x04, 0x1c
        /*0092*/ 	.short	(.L_1626 - .L_1625)


	//   ....[0]....
.L_1625:
        /*0094*/ 	.word	0x000001a0


	//   ....[1]....
        /*0098*/ 	.word	0x00000670


	//   ....[2]....
        /*009c*/ 	.word	0x000006a0


	//   ....[3]....
        /*00a0*/ 	.word	0x00007590


	//----- nvinfo : EIATTR_CRS_STACK_SIZE
	.align		4
.L_1626:
        /*00a4*/ 	.byte	0x04, 0x1e
        /*00a6*/ 	.short	(.L_1628 - .L_1627)
.L_1627:
        /*00a8*/ 	.word	0x00000000


	//----- nvinfo : EIATTR_CBANK_PARAM_SIZE
	.align		4
.L_1628:
        /*00ac*/ 	.byte	0x03, 0x19
        /*00ae*/ 	.short	0x01d0


	//----- nvinfo : EIATTR_PARAM_CBANK
	.align		4
        /*00b0*/ 	.byte	0x04, 0x0a
        /*00b2*/ 	.short	(.L_1630 - .L_1629)
	.align		4
.L_1629:
        /*00b4*/ 	.word	index@(.nv.constant0._ZN5flash24flash_fwd_splitkv_kernelI23Flash_fwd_kernel_traitsILi32ELi64ELi128ELi4ELb0ELb0EN7cutlass10bfloat16_tE19Flash_kernel_traitsILi32ELi64ELi128ELi4ES3_EELb1ELb0ELb0ELb1ELb1ELb0ELb0ELb0EEEvNS_16Flash_fwd_paramsE)
        /*00b8*/ 	.short	0x0210
        /*00ba*/ 	.short	0x01d0


	//----- nvinfo : EIATTR_SW_WAR
	.align		4
.L_1630:
        /*00bc*/ 	.byte	0x04, 0x36
        /*00be*/ 	.short	(.L_1632 - .L_1631)
.L_1631:
        /*00c0*/ 	.word	0x00000008
.L_1632:


//--------------------- .nv.info._ZN5flash24flash_fwd_splitkv_kernelI23Flash_fwd_kernel_traitsILi32ELi64ELi128ELi4ELb0ELb0EN7cutlass10bfloat16_tE19Flash_kernel_traitsILi32ELi64ELi128ELi4ES3_EELb1ELb0ELb0ELb1ELb1ELb1ELb0ELb0EEEvNS_16Flash_fwd_paramsE --------------------------
	.section	.nv.info._ZN5flash24flash_fwd_splitkv_kernelI23Flash_fwd_kernel_traitsILi32ELi64ELi128ELi4ELb0ELb0EN7cutlass10bfloat16_tE19Flash_kernel_traitsILi32ELi64ELi128ELi4ES3_EELb1ELb0ELb0ELb1ELb1ELb1ELb0ELb0EEEvNS_16Flash_fwd_paramsE,"",@"SHT_CUDA_INFO"
	.sectionflags	@""
	.align	4


	//----- nvinfo : EIATTR_CUDA_API_VERSION
	.align		4
        /*0000*/ 	.byte	0x04, 0x37
        /*0002*/ 	.short	(.L_1634 - .L_1633)
.L_1633:
        /*0004*/ 	.word	0x00000082


	//----- nvinfo : EIATTR_KPARAM_INFO
	.align		4
.L_1634:
        /*0008*/ 	.byte	0x04, 0x17
        /*000a*/ 	.short	(.L_1636 - .L_1635)
.L_1635:
        /*000c*/ 	.word	0x00000000
        /*0010*/ 	.short	0x0000
        /*0012*/ 	.short	0x0000
        /*0014*/ 	.byte	0x00, 0xf0, 0x41, 0x07


	//----- nvinfo : EIATTR_SPARSE_MMA_MASK
	.align		4
.L_1636:
        /*0018*/ 	.byte	0x03, 0x50
        /*001a*/ 	.short	0x0000


	//----- nvinfo : EIATTR_MAXREG_COUNT
	.align		4
        /*001c*/ 	.byte	0x03, 0x1b
        /*001e*/ 	.short	0x00ff


	//----- nvinfo : EIATTR_NUM_BARRIERS
	.align		4
        /*0020*/ 	.byte	0x02, 0x4c
        /*0022*/ 	.byte	0x01
	.zero		1


	//----- nvinfo : EIATTR_MERCURY_ISA_VERSION
	.align		4
        /*0024*/ 	.byte	0x03, 0x5f
        /*0026*/ 	.short	0x0101


	//----- nvinfo : EIATTR_COOP_GROUP_MASK_REGIDS
	.align		4
        /*0028*/ 	.byte	0x04, 0x29
        /*002a*/ 	.short	(.L_1638 - .L_1637)


	//   ....[0]....
.L_1637:
        /*002c*/ 	.word	0xffffffff


	//   ....[1]....
        /*0030*/ 	.word	0xffffffff


	//   ....[2]....
        /*0034*/ 	.word	0xffffffff


	//   ....[3]....
        /*0038*/ 	.word	0xffffffff


	//   ....[4]....
        /*003c*/ 	.word	0xffffffff


	//   ....[5]....
        /*0040*/ 	.word	0xffffffff


	//   ....[6]....
        /*0044*/ 	.word	0xffffffff


	//   ....[7]....
        /*0048*/ 	.word	0xffffffff


	//   ....[8]....
        /*004c*/ 	.word	0xffffffff


	//   ....[9]....
        /*0050*/ 	.word	0xffffffff


	//   ....[10]....
        /*0054*/ 	.word	0xffffffff


	//   ....[11]....
        /*0058*/ 	.word	0xffffffff


	//----- nvinfo : EIATTR_COOP_GROUP_INSTR_OFFSETS
	.align		4
.L_1638:
        /*005c*/ 	.byte	0x04, 0x28
        /*005e*/ 	.short	(.L_1640 - .L_1639)


	//   ....[0]....
.L_1639:
        /*0060*/ 	.word	0x00003b60


	//   ....[1]....
        /*0064*/ 	.word	0x00003b90


	//   ....[2]....
        /*0068*/ 	.word	0x00003ba0


	//   ....[3]....
        /*006c*/ 	.word	0x00003c10


	//   ....[4]....
        /*0070*/ 	.word	0x00006790


	//   ....[5]....
        /*0074*/ 	.word	0x000067b0


	//   ....[6]....
        /*0078*/ 	.word	0x000067e0


	//   ....[7]....
        /*007c*/ 	.word	0x000067f0


	//   ....[8]....
        /*0080*/ 	.word	0x00007b40


	//   ....[9]....
        /*0084*/ 	.word	0x00007b80


	//   ....[10]....
        /*0088*/ 	.word	0x00007bf0


	//   ....[11]....
        /*008c*/ 	.word	0x00007c00


	//----- nvinfo : EIATTR_EXIT_INSTR_OFFSETS
	.align		4
.L_1640:
        /*0090*/ 	.byte	0x04, 0x1c
        /*0092*/ 	.short	(.L_1642 - .L_1641)


	//   ....[0]....
.L_1641:
        /*0094*/ 	.word	0x000001a0


	//   ....[1]....
        /*0098*/ 	.word	0x00000670


	//   ....[2]....
        /*009c*/ 	.word	0x000006a0


	//   ....[3]....
        /*00a0*/ 	.word	0x000085b0


	//----- nvinfo : EIATTR_CRS_STACK_SIZE
	.align		4
.L_1642:
        /*00a4*/ 	.byte	0x04, 0x1e
        /*00a6*/ 	.short	(.L_1644 - .L_1643)
.L_1643:
        /*00a8*/ 	.word	0x00000000


	//----- nvinfo : EIATTR_CBANK_PARAM_SIZE
	.align		4
.L_1644:
        /*00ac*/ 	.byte	0x03, 0x19
        /*00ae*/ 	.short	0x01d0


	//----- nvinfo : EIATTR_PARAM_CBANK
	.align		4
        /*00b0*/ 	.byte	0x04, 0x0a
        /*00b2*/ 	.short	(.L_1646 - .L_1645)
	.align		4
.L_1645:
        /*00b4*/ 	.word	index@(.nv.constant0._ZN5flash24flash_fwd_splitkv_kernelI23Flash_fwd_kernel_traitsILi32ELi64ELi128ELi4ELb0ELb0EN7cutlass10bfloat16_tE19Flash_kernel_traitsILi32ELi64ELi128ELi4ES3_EELb1ELb0ELb0ELb1ELb1ELb1ELb0ELb0EEEvNS_16Flash_fwd_paramsE)
        /*00b8*/ 	.short	0x0210
        /*00ba*/ 	.short	0x01d0


	//----- nvinfo : EIATTR_SW_WAR
	.align		4
.L_1646:
        /*00bc*/ 	.byte	0x04, 0x36
        /*00be*/ 	.short	(.L_1648 - .L_1647)
.L_1647:
        /*00c0*/ 	.word	0x00000008
.L_1648:


//--------------------- .nv.info._ZN5flash24flash_fwd_splitkv_kernelI23Flash_fwd_kernel_traitsILi32ELi64ELi128ELi4ELb0ELb0EN7cutlass10bfloat16_tE19Flash_kernel_traitsILi32ELi64ELi128ELi4ES3_EELb1ELb0ELb0ELb1ELb1ELb0ELb1ELb0EEEvNS_16Flash_fwd_paramsE --------------------------
	.section	.nv.info._ZN5flash24flash_fwd_splitkv_kernelI23Flash_fwd_kernel_traitsILi32ELi64ELi128ELi4ELb0ELb0EN7cutlass10bfloat16_tE19Flash_kernel_traitsILi32ELi64ELi128ELi4ES3_EELb1ELb0ELb0ELb1ELb1ELb0ELb1ELb0EEEvNS_16Flash_fwd_paramsE,"",@"SHT_CUDA_INFO"
	.sectionflags	@""
	.align	4


	//----- nvinfo : EIATTR_CUDA_API_VERSION
	.align		4
        /*0000*/ 	.byte	0x04, 0x37
        /*0002*/ 	.short	(.L_1650 - .L_1649)
.L_1649:
        /*0004*/ 	.word	0x00000082


	//----- nvinfo : EIATTR_KPARAM_INFO
	.align		4
.L_1650:
        /*0008*/ 	.byte	0x04, 0x17
        /*000a*/ 	.short	(.L_1652 - .L_1651)
.L_1651:
        /*000c*/ 	.word	0x00000000
        /*0010*/ 	.short	0x0000
        /*0012*/ 	.short	0x0000
        /*0014*/ 	.byte	0x00, 0xf0, 0x41, 0x07


	//----- nvinfo : EIATTR_SPARSE_MMA_MASK
	.align		4
.L_1652:
        /*0018*/ 	.byte	0x03, 0x50
        /*001a*/ 	.short	0x0000


	//----- nvinfo : EIATTR_MAXREG_COUNT
	.align		4
        /*001c*/ 	.byte	0x03, 0x1b
        /*001e*/ 	.short	0x00ff


	//----- nvinfo : EIATTR_NUM_BARRIERS
	.align		4
        /*0020*/ 	.byte	0x02, 0x4c
        /*0022*/ 	.byte	0x01
	.zero		1


	//----- nvinfo : EIATTR_MERCURY_ISA_VERSION
	.align		4
        /*0024*/ 	.byte	0x03, 0x5f
        /*0026*/ 	.short	0x0101


	//----- nvinfo : EIATTR_COOP_GROUP_MASK_REGIDS
	.align		4
        /*0028*/ 	.byte	0x04, 0x29
        /*002a*/ 	.short	(.L_1654 - .L_1653)


	//   ....[0]....
.L_1653:
        /*002c*/ 	.word	0xffffffff


	//   ....[1]....
        /*0030*/ 	.word	0xffffffff


	//   ....[2]....
        /*0034*/ 	.word	0xffffffff


	//   ....[3]....
        /*0038*/ 	.word	0xffffffff


	//   ....[4]....
        /*003c*/ 	.word	0xffffffff


	//   ....[5]....
        /*0040*/ 	.word	0xffffffff


	//   ....[6]....
        /*0044*/ 	.word	0xffffffff


	//   ....[7]....
        /*0048*/ 	.word	0xffffffff


	//   ....[8]....
        /*004c*/ 	.word	0xffffffff


	//   ....[9]....
        /*0050*/ 	.word	0xffffffff


	//   ....[10]....
        /*0054*/ 	.word	0xffffffff


	//   ....[11]....
        /*0058*/ 	.word	0xffffffff


	//----- nvinfo : EIATTR_COOP_GROUP_INSTR_OFFSETS
	.align		4
.L_1654:
        /*005c*/ 	.byte	0x04, 0x28
        /*005e*/ 	.short	(.L_1656 - .L_1655)


	//   ....[0]....
.L_1655:
        /*0060*/ 	.word	0x00003530


	//   ....[1]....
        /*0064*/ 	.word	0x000035c0


	//   ....[2]....
        /*0068*/ 	.word	0x000035d0


	//   ....[3]....
        /*006c*/ 	.word	0x00003640


	//   ....[4]....
        /*0070*/ 	.word	0x000059e0


	//   ....[5]....
        /*0074*/ 	.word	0x00005a00


	//   ....[6]....
        /*0078*/ 	.word	0x00005a30


	//   ....[7]....
        /*007c*/ 	.word	0x00005a40


	//   ....[8]....
        /*0080*/ 	.word	0x00006d90


	//   ....[9]....
        /*0084*/ 	.word	0x00006e00


	//   ....[10]....
        /*0088*/ 	.word	0x00006e60


	//   ....[11]....
        /*008c*/ 	.word	0x00006e90


	//----- nvinfo : EIATTR_EXIT_INSTR_OFFSETS
	.align		4
.L_1656:
        /*0090*/ 	.byte	0x04, 0x1c
        /*0092*/ 	.short	(.L_1658 - .L_1657)


	//   ....[0]....
.L_1657:
        /*0094*/ 	.word	0x00000290


	//   ....[1]....
        /*0098*/ 	.word	0x000008e0


	//   ....[2]....
        /*009c*/ 	.word	0x00000910


	//   ....[3]....
        /*00a0*/ 	.word	0x00007710


	//----- nvinfo : EIATTR_CRS_STACK_SIZE
	.align		4
.L_1658:
        /*00a4*/ 	.byte	0x04, 0x1e
        /*00a6*/ 	.short	(.L_1660 - .L_1659)
.L_1659:
        /*00a8*/ 	.word	0x00000000


	//----- nvinfo : EIATTR_CBANK_PARAM_SIZE
	.align		4
.L_1660:
        /*00ac*/ 	.byte	0x03, 0x19
        /*00ae*/ 	.short	0x01d0


	//----- nvinfo : EIATTR_PARAM_CBANK
	.align		4
        /*00b0*/ 	.byte	0x04, 0x0a
        /*00b2*/ 	.short	(.L_1662 - .L_1661)
	.align		4
.L_1661:
        /*00b4*/ 	.word	index@(.nv.constant0._ZN5flash24flash_fwd_splitkv_kernelI23Flash_fwd_kernel_traitsILi32ELi64ELi128ELi4ELb0ELb0EN7cutlass10bfloat16_tE19Flash_kernel_traitsILi32ELi64ELi128ELi4ES3_EELb1ELb0ELb0ELb1ELb1ELb0ELb1ELb0EEEvNS_16Flash_fwd_paramsE)
        /*00b8*/ 	.short	0x0210
        /*00ba*/ 	.short	0x01d0


	//----- nvinfo : EIATTR_SW_WAR
	.align		4
.L_1662:
        /*00bc*/ 	.byte	0x04, 0x36
        /*00be*/ 	.short	(.L_1664 - .L_1663)
.L_1663:
        /*00c0*/ 	.word	0x00000008
.L_1664:


//--------------------- .nv.info._ZN5flash24flash_fwd_splitkv_kernelI23Flash_fwd_kernel_traitsILi32ELi64ELi128ELi4ELb0ELb0EN7cutlass10bfloat16_tE19Flash_kernel_traitsILi32ELi64ELi128ELi4ES3_EELb1ELb0ELb0ELb1ELb1ELb1ELb1ELb0EEEvNS_16Flash_fwd_paramsE --------------------------
	.section	.nv.info._ZN5flash24flash_fwd_splitkv_kernelI23Flash_fwd_kernel_traitsILi32ELi64ELi128ELi4ELb0ELb0EN7cutlass10bfloat16_tE19Flash_kernel_traitsILi32ELi64ELi128ELi4ES3_EELb1ELb0ELb0ELb1ELb1ELb1ELb1ELb0EEEvNS_16Flash_fwd_paramsE,"",@"SHT_CUDA_INFO"
	.sectionflags	@""
	.align	4


	//----- nvinfo : EIATTR_CUDA_API_VERSION
	.align		4
        /*0000*/ 	.byte	0x04, 0x37
        /*0002*/ 	.short	(.L_1666 - .L_1665)
.L_1665:
        /*0004*/ 	.word	0x00000082


	//----- nvinfo : EIATTR_KPARAM_INFO
	.align		4
.L_1666:
        /*0008*/ 	.byte	0x04, 0x17
        /*000a*/ 	.short	(.L_1668 - .L_1667)
.L_1667:
        /*000c*/ 	.word	0x00000000
        /*0010*/ 	.short	0x0000
        /*0012*/ 	.short	0x0000
        /*0014*/ 	.byte	0x00, 0xf0, 0x41, 0x07


	//----- nvinfo : EIATTR_SPARSE_MMA_MASK
	.align		4
.L_1668:
        /*0018*/ 	.byte	0x03, 0x50
        /*001a*/ 	.short	0x0000


	//----- nvinfo : EIATTR_MAXREG_COUNT
	.align		4
        /*001c*/ 	.byte	0x03, 0x1b
        /*001e*/ 	.short	0x00ff


	//----- nvinfo : EIATTR_NUM_BARRIERS
	.align		4
        /*0020*/ 	.byte	0x02, 0x4c
        /*0022*/ 	.byte	0x01
	.zero		1


	//----- nvinfo : EIATTR_MERCURY_ISA_VERSION
	.align		4
        /*0024*/ 	.byte	0x03, 0x5f
        /*0026*/ 	.short	0x0101


	//----- nvinfo : EIATTR_COOP_GROUP_MASK_REGIDS
	.align		4
        /*0028*/ 	.byte	0x04, 0x29
        /*002a*/ 	.short	(.L_1670 - .L_1669)


	//   ....[0]....
.L_1669:
        /*002c*/ 	.word	0xffffffff


	//   ....[1]....
        /*0030*/ 	.word	0xffffffff


	//   ....[2]....
        /*0034*/ 	.word	0xffffffff


	//   ....[3]....
        /*0038*/ 	.word	0xffffffff


	//   ....[4]....
        /*003c*/ 	.word	0xffffffff


	//   ....[5]....
        /*0040*/ 	.word	0xffffffff


	//   ....[6]....
        /*0044*/ 	.word	0xffffffff


	//   ....[7]....
        /*0048*/ 	.word	0xffffffff


	//   ....[8]....
        /*004c*/ 	.word	0xffffffff


	//   ....[9]....
        /*0050*/ 	.word	0xffffffff


	//   ....[10]....
        /*0054*/ 	.word	0xffffffff


	//   ....[11]....
        /*0058*/ 	.word	0xffffffff


	//----- nvinfo : EIATTR_COOP_GROUP_INSTR_OFFSETS
	.align		4
.L_1670:
        /*005c*/ 	.byte	0x04, 0x28
        /*005e*/ 	.short	(.L_1672 - .L_1671)


	//   ....[0]....
.L_1671:
        /*0060*/ 	.word	0x00003de0


	//   ....[1]....
        /*0064*/ 	.word	0x00003e10


	//   ....[2]....
        /*0068*/ 	.word	0x00003e20


	//   ....[3]....
        /*006c*/ 	.word	0x00003e50


	//   ....[4]....
        /*0070*/ 	.word	0x00006a30


	//   ....[5]....
        /*0074*/ 	.word	0x00006a50


	//   ....[6]....
        /*0078*/ 	.word	0x00006a80


	//   ....[7]....
        /*007c*/ 	.word	0x00006a90


	//   ....[8]....
        /*0080*/ 	.word	0x00007de0


	//   ....[9]....
        /*0084*/ 	.word	0x00007e50


	//   ....[10]....
        /*0088*/ 	.word	0x00007eb0


	//   ....[11]....
        /*008c*/ 	.word	0x00007ee0


	//----- nvinfo : EIATTR_EXIT_INSTR_OFFSETS
	.align		4
.L_1672:
        /*0090*/ 	.byte	0x04, 0x1c
        /*0092*/ 	.short	(.L_1674 - .L_1673)


	//   ....[0]....
.L_1673:
        /*0094*/ 	.word	0x00000290


	//   ....[1]....
        /*0098*/ 	.word	0x000008e0


	//   ....[2]....
        /*009c*/ 	.word	0x00000910


	//   ....[3]....
        /*00a0*/ 	.word	0x00008760


	//----- nvinfo : EIATTR_CRS_STACK_SIZE
	.align		4
.L_1674:
        /*00a4*/ 	.byte	0x04, 0x1e
        /*00a6*/ 	.short	(.L_1676 - .L_1675)
.L_1675:
        /*00a8*/ 	.word	0x00000000


	//----- nvinfo : EIATTR_CBANK_PARAM_SIZE
	.align		4
.L_1676:
        /*00ac*/ 	.byte	0x03, 0x19
        /*00ae*/ 	.short	0x01d0


	//----- nvinfo : EIATTR_PARAM_CBANK
	.align		4
        /*00b0*/ 	.byte	0x04, 0x0a
        /*00b2*/ 	.short	(.L_1678 - .L_1677)
	.align		4
.L_1677:
        /*00b4*/ 	.word	index@(.nv.constant0._ZN5flash24flash_fwd_splitkv_kernelI23Flash_fwd_kernel_traitsILi32ELi64ELi128ELi4ELb0ELb0EN7cutlass10bfloat16_tE19Flash_kernel_traitsILi32ELi64ELi128ELi4ES3_EELb1ELb0ELb0ELb1ELb1ELb1ELb1ELb0EEEvNS_16Flash_fwd_paramsE)
        /*00b8*/ 	.short	0x0210
        /*00ba*/ 	.short	0x01d0


	//----- nvinfo : EIATTR_SW_WAR
	.align		4
.L_1678:
        /*00bc*/ 	.byte	0x04, 0x36
        /*00be*/ 	.short	(.L_1680 - .L_1679)
.L_1679:
        /*00c0*/ 	.word	0x00000008
.L_1680:


//--------------------- .nv.info._ZN5flash24flash_fwd_splitkv_kernelI23Flash_fwd_kernel_traitsILi32ELi64ELi128ELi4ELb0ELb0EN7cutlass10bfloat16_tE19Flash_kernel_traitsILi32ELi64ELi128ELi4ES3_EELb1ELb0ELb0ELb0ELb1ELb0ELb0ELb0EEEvNS_16Flash_fwd_paramsE --------------------------
	.section	.nv.info._ZN5flash24flash_fwd_splitkv_kernelI23Flash_fwd_kernel_traitsILi32ELi64ELi128ELi4ELb0ELb0EN7cutlass10bfloat16_tE19Flash_kernel_traitsILi32ELi64ELi128ELi4ES3_EELb1ELb0ELb0ELb0ELb1ELb0ELb0ELb0EEEvNS_16Flash_fwd_paramsE,"",@"SHT_CUDA_INFO"
	.sectionflags	@""
	.align	4


	//----- nvinfo : EIATTR_CUDA_API_VERSION
	.align		4
        /*0000*/ 	.byte	0x04, 0x37
        /*0002*/ 	.short	(.L_1682 - .L_1681)
.L_1681:
        /*0004*/ 	.word	0x00000082


	//----- nvinfo : EIATTR_KPARAM_INFO
	.align		4
.L_1682:
        /*0008*/ 	.byte	0x04, 0x17
        /*000a*/ 	.short	(.L_1684 - .L_1683)
.L_1683:
        /*000c*/ 	.word	0x00000000
        /*0010*/ 	.short	0x0000
        /*0012*/ 	.short	0x0000
        /*0014*/ 	.byte	0x00, 0xf0, 0x41, 0x07


	//----- nvinfo : EIATTR_SPARSE_MMA_MASK
	.align		4
.L_1684:
        /*0018*/ 	.byte	0x03, 0x50
        /*001a*/ 	.short	0x0000


	//----- nvinfo : EIATTR_MAXREG_COUNT
	.align		4
        /*001c*/ 	.byte	0x03, 0x1b
        /*001e*/ 	.short	0x00ff


	//----- nvinfo : EIATTR_NUM_BARRIERS
	.align		4
        /*0020*/ 	.byte	0x02, 0x4c
        /*0022*/ 	.byte	0x01
	.zero		1


	//----- nvinfo : EIATTR_MERCURY_ISA_VERSION
	.align		4
        /*0024*/ 	.byte	0x03, 0x5f
        /*0026*/ 	.short	0x0101


	//----- nvinfo : EIATTR_COOP_GROUP_MASK_REGIDS
	.align		4
        /*0028*/ 	.byte	0x04, 0x29
        /*002a*/ 	.short	(.L_1686 - .L_1685)


	//   ....[0]....
.L_1685:
        /*002c*/ 	.word	0xffffffff


	//   ....[1]....
        /*0030*/ 	.word	0xffffffff


	//   ....[2]....
        /*0034*/ 	.word	0xffffffff


	//   ....[3]....
        /*0038*/ 	.word	0xffffffff


	//   ....[4]....
        /*003c*/ 	.word	0xffffffff


	//   ....[5]....
        /*0040*/ 	.word	0xffffffff


	//   ....[6]....
        /*0044*/ 	.word	0xffffffff


	//   ....[7]....
        /*0048*/ 	.word	0xffffffff


	//   ....[8]....
        /*004c*/ 	.word	0xffffffff


	//   ....[9]....
        /*0050*/ 	.word	0xffffffff


	//   ....[10]....
        /*0054*/ 	.word	0xffffffff


	//   ....[11]....
        /*0058*/ 	.word	0xffffffff


	//   ....[12]....
        /*005c*/ 	.word	0xffffffff


	//   ....[13]....
        /*0060*/ 	.word	0xffffffff


	//   ....[14]....
        /*0064*/ 	.word	0xffffffff


	//   ....[15]....
        /*0068*/ 	.word	0xffffffff


	//----- nvinfo : EIATTR_COOP_GROUP_INSTR_OFFSETS
	.align		4
.L_1686:
        /*006c*/ 	.byte	0x04, 0x28
        /*006e*/ 	.short	(.L_1688 - .L_1687)


	//   ....[0]....
.L_1687:
        /*0070*/ 	.word	0x00003ae0


	//   ....[1]....
        /*0074*/ 	.word	0x00003c60


	//   ....[2]....
        /*0078*/ 	.word	0x00003cb0


	//   ....[3]....
        /*007c*/ 	.word	0x00003d50


	//   ....[4]....
        /*0080*/ 	.word	0x00006a70


	//   ....[5]....
        /*0084*/ 	.word	0x00006a80


	//   ....[6]....
        /*0088*/ 	.word	0x00006ab0


	//   ....[7]....
        /*008c*/ 	.word	0x00006ac0


	//   ....[8]....
        /*0090*/ 	.word	0x000090b0


	//   ....[9]....
        /*0094*/ 	.word	0x000090c0


	//   ....[10]....
        /*0098*/ 	.word	0x000090f0


	//   ....[11]....
        /*009c*/ 	.word	0x00009100


	//   ....[12]....
        /*00a0*/ 	.word	0x0000a440


	//   ....[13]....
        /*00a4*/ 	.word	0x0000a480


	//   ....[14]....
        /*00a8*/ 	.word	0x0000a4f0


	//   ....[15]....
        /*00ac*/ 	.word	0x0000a500


	//----- nvinfo : EIATTR_EXIT_INSTR_OFFSETS
	.align		4
.L_1688:
        /*00b0*/ 	.byte	0x04, 0x1c
        /*00b2*/ 	.short	(.L_1690 - .L_1689)


	//   ....[0]....
.L_1689:
        /*00b4*/ 	.word	0x00000310


	//   ....[1]....
        /*00b8*/ 	.word	0x00000950


	//   ....[2]....
        /*00bc*/ 	.word	0x00000980


	//   ....[3]....
        /*00c0*/ 	.word	0x0000afe0


	//   ....[4]....
        /*00c4*/ 	.word	0x0000b0b0


	//----- nvinfo : EIATTR_CRS_STACK_SIZE
	.align		4
.L_1690:
        /*00c8*/ 	.byte	0x04, 0x1e
        /*00ca*/ 	.short	(.L_1692 - .L_1691)
.L_1691:
        /*00cc*/ 	.word	0x00000000


	//----- nvinfo : EIATTR_CBANK_PARAM_SIZE
	.align		4
.L_1692:
        /*00d0*/ 	.byte	0x03, 0x19
        /*00d2*/ 	.short	0x01d0


	//----- nvinfo : EIATTR_PARAM_CBANK
	.align		4
        /*00d4*/ 	.byte	0x04, 0x0a
        /*00d6*/ 	.short	(.L_1694 - .L_1693)
	.align		4
.L_1693:
        /*00d8*/ 	.word	index@(.nv.constant0._ZN5flash24flash_fwd_splitkv_kernelI23Flash_fwd_kernel_traitsILi32ELi64ELi128ELi4ELb0ELb0EN7cutlass10bfloat16_tE19Flash_kernel_traitsILi32ELi64ELi128ELi4ES3_EELb1ELb0ELb0ELb0ELb1ELb0ELb0ELb0EEEvNS_16Flash_fwd_paramsE)
        /*00dc*/ 	.short	0x0210
        /*00de*/ 	.short	0x01d0


	//----- nvinfo : EIATTR_SW_WAR
	.align		4
.L_1694:
        /*00e0*/ 	.byte	0x04, 0x36
        /*00e2*/ 	.short	(.L_1696 - .L_1695)
.L_1695:
        /*00e4*/ 	.word	0x00000008
.L_1696:


//--------------------- .nv.info._ZN5flash24flash_fwd_splitkv_kernelI23Flash_fwd_kernel_traitsILi32ELi64ELi128ELi4ELb0ELb0EN7cutlass10bfloat16_tE19Flash_kernel_traitsILi32ELi64ELi128ELi4ES3_EELb1ELb0ELb0ELb0ELb1ELb1ELb0ELb0EEEvNS_16Flash_fwd_paramsE --------------------------
	.section	.nv.info._ZN5flash24flash_fwd_splitkv_kernelI23Flash_fwd_kernel_traitsILi32ELi64ELi128ELi4ELb0ELb0EN7cutlass10bfloat16_tE19Flash_kernel_traitsILi32ELi64ELi128ELi4ES3_EELb1ELb0ELb0ELb0ELb1ELb1ELb0ELb0EEEvNS_16Flash_fwd_paramsE,"",@"SHT_CUDA_INFO"
	.sectionflags	@""
	.align	4


	//----- nvinfo : EIATTR_CUDA_API_VERSION
	.align		4
        /*0000*/ 	.byte	0x04, 0x37
        /*0002*/ 	.short	(.L_1698 - .L_1697)
.L_1697:
        /*0004*/ 	.word	0x00000082


	//----- nvinfo : EIATTR_KPARAM_INFO
	.align		4
.L_1698:
        /*0008*/ 	.byte	0x04, 0x17
        /*000a*/ 	.short	(.L_1700 - .L_1699)
.L_1699:
        /*000c*/ 	.word	0x00000000
        /*0010*/ 	.short	0x0000
        /*0012*/ 	.short	0x0000
        /*0014*/ 	.byte	0x00, 0xf0, 0x41, 0x07


	//----- nvinfo : EIATTR_SPARSE_MMA_MASK
	.align		4
.L_1700:
        /*0018*/ 	.byte	0x03, 0x50
        /*001a*/ 	.short	0x0000


	//----- nvinfo : EIATTR_MAXREG_COUNT
	.align		4
        /*001c*/ 	.byte	0x03, 0x1b
        /*001e*/ 	.short	0x00ff


	//----- nvinfo : EIATTR_NUM_BARRIERS
	.align		4
        /*0020*/ 	.byte	0x02, 0x4c
        /*0022*/ 	.byte	0x01
	.zero		1


	//----- nvinfo : EIATTR_MERCURY_ISA_VERSION
	.align		4
        /*0024*/ 	.byte	0x03, 0x5f
        /*0026*/ 	.short	0x0101


	//----- nvinfo : EIATTR_COOP_GROUP_MASK_REGIDS
	.align		4
        /*0028*/ 	.byte	0x04, 0x29
        /*002a*/ 	.short	(.L_1702 - .L_1701)


	//   ....[0]....
.L_1701:
        /*002c*/ 	.word	0xffffffff


	//   ....[1]....
        /*0030*/ 	.word	0xffffffff


	//   ....[2]....
        /*0034*/ 	.word	0xffffffff


	//   ....[3]....
        /*0038*/ 	.word	0xffffffff


	//   ....[4]....
        /*003c*/ 	.word	0xffffffff


	//   ....[5]....
        /*0040*/ 	.word	0xffffffff


	//   ....[6]....
        /*0044*/ 	.word	0xffffffff


	//   ....[7]....
        /*0048*/ 	.word	0xffffffff


	//   ....[8]....
        /*004c*/ 	.word	0xffffffff


	//   ....[9]....
        /*0050*/ 	.word	0xffffffff


	//   ....[10]....
        /*0054*/ 	.word	0xffffffff


	//   ....[11]....
        /*0058*/ 	.word	0xffffffff


	//   ....[12]....
        /*005c*/ 	.word	0xffffffff


	//   ....[13]....
        /*0060*/ 	.word	0xffffffff


	//   ....[14]....
        /*0064*/ 	.word	0xffffffff


	//   ....[15]....
        /*0068*/ 	.word	0xffffffff


	//----- nvinfo : EIATTR_COOP_GROUP_INSTR_OFFSETS
	.align		4
.L_1702:
        /*006c*/ 	.byte	0x04, 0x28
        /*006e*/ 	.short	(.L_1704 - .L_1703)


	//   ....[0]....
.L_1703:
        /*0070*/ 	.word	0x00004360


	//   ....[1]....
        /*0074*/ 	.word	0x00004480


	//   ....[2]....
        /*0078*/ 	.word	0x00004490


	//   ....[3]....
        /*007c*/ 	.word	0x000044e0


	//   ....[4]....
        /*0080*/ 	.word	0x00007a10


	//   ....[5]....
        /*0084*/ 	.word	0x00007a20


	//   ....[6]....
        /*0088*/ 	.word	0x00007a50


	//   ....[7]....
        /*008c*/ 	.word	0x00007a60


	//   ....[8]....
        /*0090*/ 	.word	0x0000a830


	//   ....[9]....
        /*0094*/ 	.word	0x0000a850


	//   ....[10]....
        /*0098*/ 	.word	0x0000a880


	//   ....[11]....
        /*009c*/ 	.word	0x0000a890


	//   ....[12]....
        /*00a0*/ 	.word	0x0000bbe0


	//   ....[13]....
        /*00a4*/ 	.word	0x0000bc20


	//   ....[14]....
        /*00a8*/ 	.word	0x0000bc90


	//   ....[15]....
        /*00ac*/ 	.word	0x0000bca0


	//----- nvinfo : EIATTR_EXIT_INSTR_OFFSETS
	.align		4
.L_1704:
        /*00b0*/ 	.byte	0x04, 0x1c
        /*00b2*/ 	.short	(.L_1706 - .L_1705)


	//   ....[0]....
.L_1705:
        /*00b4*/ 	.word	0x00000310


	//   ....[1]....
        /*00b8*/ 	.word	0x00000950


	//   ....[2]....
        /*00bc*/ 	.word	0x00000980


	//   ....[3]....
        /*00c0*/ 	.word	0x0000c780


	//   ....[4]....
        /*00c4*/ 	.word	0x0000c850


	//----- nvinfo : EIATTR_CRS_STACK_SIZE
	.align		4
.L_1706:
        /*00c8*/ 	.byte	0x04, 0x1e
        /*00ca*/ 	.short	(.L_1708 - .L_1707)
.L_1707:
        /*00cc*/ 	.word	0x00000000


	//----- nvinfo : EIATTR_CBANK_PARAM_SIZE
	.align		4
.L_1708:
        /*00d0*/ 	.byte	0x03, 0x19
        /*00d2*/ 	.short	0x01d0


	//----- nvinfo : EIATTR_PARAM_CBANK
	.align		4
        /*00d4*/ 	.byte	0x04, 0x0a
        /*00d6*/ 	.short	(.L_1710 - .L_1709)
	.align		4
.L_1709:
        /*00d8*/ 	.word	index@(.nv.constant0._ZN5flash24flash_fwd_splitkv_kernelI23Flash_fwd_kernel_traitsILi32ELi64ELi128ELi4ELb0ELb0EN7cutlass10bfloat16_tE19Flash_kernel_traitsILi32ELi64ELi128ELi4ES3_EELb1ELb0ELb0ELb0ELb1ELb1ELb0ELb0EEEvNS_16Flash_fwd_paramsE)
        /*00dc*/ 	.short	0x0210
        /*00de*/ 	.short	0x01d0


	//----- nvinfo : EIATTR_SW_WAR
	.align		4
.L_1710:
        /*00e0*/ 	.byte	0x04, 0x36
        /*00e2*/ 	.short	(.L_1712 - .L_1711)
.L_1711:
        /*00e4*/ 	.word	0x00000008
.L_1712:


//--------------------- .nv.info._ZN5flash24flash_fwd_splitkv_kernelI23Flash_fwd_kernel_traitsILi32ELi64ELi128ELi4ELb0ELb0EN7cutlass10bfloat16_tE19Flash_kernel_traitsILi32ELi64ELi128ELi4ES3_EELb1ELb0ELb1ELb0ELb0ELb0ELb0ELb0EEEvNS_16Flash_fwd_paramsE --------------------------
	.section	.nv.info._ZN5flash24flash_fwd_splitkv_kernelI23Flash_fwd_kernel_traitsILi32ELi64ELi128ELi4ELb0ELb0EN7cutlass10bfloat16_tE19Flash_kernel_traitsILi32ELi64ELi128ELi4ES3_EELb1ELb0ELb1ELb0ELb0ELb0ELb0ELb0EEEvNS_16Flash_fwd_paramsE,"",@"SHT_CUDA_INFO"
	.sectionflags	@""
	.align	4


	//----- nvinfo : EIATTR_CUDA_API_VERSION
	.align		4
        /*0000*/ 	.byte	0x04, 0x37
        /*0002*/ 	.short	(.L_1714 - .L_1713)
.L_1713:
        /*0004*/ 	.word	0x00000082


	//----- nvinfo : EIATTR_KPARAM_INFO
	.align		4
.L_1714:
        /*0008*/ 	.byte	0x04, 0x17
        /*000a*/ 	.short	(.L_1716 - .L_1715)
.L_1715:
        /*000c*/ 	.word	0x00000000
        /*0010*/ 	.short	0x0000
        /*0012*/ 	.short	0x0000
        /*0014*/ 	.byte	0x00, 0xf0, 0x41, 0x07


	//----- nvinfo : EIATTR_SPARSE_MMA_MASK
	.align		4
.L_1716:
        /*0018*/ 	.byte	0x03, 0x50
        /*001a*/ 	.short	0x0000


	//----- nvinfo : EIATTR_MAXREG_COUNT
	.align		4
        /*001c*/ 	.byte	0x03, 0x1b
        /*001e*/ 	.short	0x00ff


	//----- nvinfo : EIATTR_NUM_BARRIERS
	.align		4
        /*0020*/ 	.byte	0x02, 0x4c
        /*0022*/ 	.byte	0x01
	.zero		1


	//----- nvinfo : EIATTR_MERCURY_ISA_VERSION
	.align		4
        /*0024*/ 	.byte	0x03, 0x5f
        /*0026*/ 	.short	0x0101


	//----- nvinfo : EIATTR_INT_WARP_WIDE_INSTR_OFFSETS
	.align		4
        /*0028*/ 	.byte	0x04, 0x31
        /*002a*/ 	.short	(.L_1718 - .L_1717)


	//   ....[0]....
.L_1717:
        /*002c*/ 	.word	0x00006110


	//----- nvinfo : EIATTR_COOP_GROUP_MASK_REGIDS
	.align		4
.L_1718:
        /*0030*/ 	.byte	0x04, 0x29
        /*0032*/ 	.short	(.L_1720 - .L_1719)


	//   ....[0]....
.L_1719:
        /*0034*/ 	.word	0xffffffff


	//   ....[1]....
        /*0038*/ 	.word	0xffffffff


	//   ....[2]....
        /*003c*/ 	.word	0xffffffff


	//   ....[3]....
        /*0040*/ 	.word	0xffffffff


	//   ....[4]....
        /*0044*/ 	.word	0xffffffff


	//   ....[5]....
        /*0048*/ 	.word	0xffffffff


	//   ....[6]....
        /*004c*/ 	.word	0xffffffff


	//   ....[7]....
        /*0050*/ 	.word	0xffffffff


	//   ....[8]....
        /*0054*/ 	.word	0xffffffff


	//   ....[9]....
        /*0058*/ 	.word	0xffffffff


	//   ....[10]....
        /*005c*/ 	.word	0xffffffff


	//   ....[11]....
        /*0060*/ 	.word	0xffffffff


	//   ....[12]....
        /*0064*/ 	.word	0xffffffff


	//   ....[13]....
        /*0068*/ 	.word	0xffffffff


	//   ....[14]....
        /*006c*/ 	.word	0xffffffff


	//   ....[15]....
        /*0070*/ 	.word	0xffffffff


	//----- nvinfo : EIATTR_COOP_GROUP_INSTR_OFFSETS
	.align		4
.L_1720:
        /*0074*/ 	.byte	0x04, 0x28
        /*0076*/ 	.short	(.L_1722 - .L_1721)


	//   ....[0]....
.L_1721:
        /*0078*/ 	.word	0x00004a50


	//   ....[1]....
        /*007c*/ 	.word	0x00004a90


	//   ....[2]....
        /*0080*/ 	.word	0x00004aa0


	//   ....[3]....
        /*0084*/ 	.word	0x00004ad0


	//   ....[4]....
        /*0088*/ 	.word	0x00008320


	//   ....[5]....
        /*008c*/ 	.word	0x00008360


	//   ....[6]....
        /*0090*/ 	.word	0x00008380


	//   ....[7]....
        /*0094*/ 	.word	0x000083a0


	//   ....[8]....
        /*0098*/ 	.word	0x0000b480


	//   ....[9]....
        /*009c*/ 	.word	0x0000b4a0


	//   ....[10]....
        /*00a0*/ 	.word	0x0000b4d0


	//   ....[11]....
        /*00a4*/ 	.word	0x0000b4e0


	//   ....[12]....
        /*00a8*/ 	.word	0x0000c820


	//   ....[13]....
        /*00ac*/ 	.word	0x0000c860


	//   ....[14]....
        /*00b0*/ 	.word	0x0000c8c0


	//   ....[15]....
        /*00b4*/ 	.word	0x0000c8d0


	//----- nvinfo : EIATTR_EXIT_INSTR_OFFSETS
	.align		4
.L_1722:
        /*00b8*/ 	.byte	0x04, 0x1c
        /*00ba*/ 	.short	(.L_1724 - .L_1723)


	//   ....[0]....
.L_1723:
        /*00bc*/ 	.word	0x00000310


	//   ....[1]....
        /*00c0*/ 	.word	0x00000990


	//   ....[2]....
        /*00c4*/ 	.word	0x000009c0


	//   ....[3]....
        /*00c8*/ 	.word	0x0000d3d0


	//   ....[4]....
        /*00cc*/ 	.word	0x0000d490


	//----- nvinfo : EIATTR_CRS_STACK_SIZE
	.align		4
.L_1724:
        /*00d0*/ 	.byte	0x04, 0x1e
        /*00d2*/ 	.short	(.L_1726 - .L_1725)
.L_1725:
        /*00d4*/ 	.word	0x00000000


	//----- nvinfo : EIATTR_CBANK_PARAM_SIZE
	.align		4
.L_1726:
        /*00d8*/ 	.byte	0x03, 0x19
        /*00da*/ 	.short	0x01d0


	//----- nvinfo : EIATTR_PARAM_CBANK
	.align		4
        /*00dc*/ 	.byte	0x04, 0x0a
        /*00de*/ 	.short	(.L_1728 - .L_1727)
	.align		4
.L_1727:
        /*00e0*/ 	.word	index@(.nv.constant0._ZN5flash24flash_fwd_splitkv_kernelI23Flash_fwd_kernel_traitsILi32ELi64ELi128ELi4ELb0ELb0EN7cutlass10bfloat16_tE19Flash_kernel_traitsILi32ELi64ELi128ELi4ES3_EELb1ELb0ELb1ELb0ELb0ELb0ELb0ELb0EEEvNS_16Flash_fwd_paramsE)
        /*00e4*/ 	.short	0x0210
        /*00e6*/ 	.short	0x01d0


	//----- nvinfo : EIATTR_SW_WAR
	.align		4
.L_1728:
        /*00e8*/ 	.byte	0x04, 0x36
        /*00ea*/ 	.short	(.L_1730 - .L_1729)
.L_1729:
        /*00ec*/ 	.word	0x00000008
.L_1730:


//--------------------- .nv.info._ZN5flash24flash_fwd_splitkv_kernelI23Flash_fwd_kernel_traitsILi32ELi64ELi128ELi4ELb0ELb0EN7cutlass10bfloat16_tE19Flash_kernel_traitsILi32ELi64ELi128ELi4ES3_EELb1ELb0ELb1ELb0ELb0ELb1ELb0ELb0EEEvNS_16Flash_fwd_paramsE --------------------------
	.section	.nv.info._ZN5flash24flash_fwd_splitkv_kernelI23Flash_fwd_kernel_traitsILi32ELi64ELi128ELi4ELb0ELb0EN7cutlass10bfloat16_tE19Flash_kernel_traitsILi32ELi64ELi128ELi4ES3_EELb1ELb0ELb1ELb0ELb0ELb1ELb0ELb0EEEvNS_16Flash_fwd_paramsE,"",@"SHT_CUDA_INFO"
	.sectionflags	@""
	.align	4


	//----- nvinfo : EIATTR_CUDA_API_VERSION
	.align		4
        /*0000*/ 	.byte	0x04, 0x37
        /*0002*/ 	.short	(.L_1732 - .L_1731)
.L_1731:
        /*0004*/ 	.word	0x00000082


	//----- nvinfo : EIATTR_KPARAM_INFO
	.align		4
.L_1732:
        /*0008*/ 	.byte	0x04, 0x17
        /*000a*/ 	.short	(.L_1734 - .L_1733)
.L_1733:
        /*000c*/ 	.word	0x00000000
        /*0010*/ 	.short	0x0000
        /*0012*/ 	.short	0x0000
        /*0014*/ 	.byte	0x00, 0xf0, 0x41, 0x07


	//----- nvinfo : EIATTR_SPARSE_MMA_MASK
	.align		4
.L_1734:
        /*0018*/ 	.byte	0x03, 0x50
        /*001a*/ 	.short	0x0000


	//----- nvinfo : EIATTR_MAXREG_COUNT
	.align		4
        /*001c*/ 	.byte	0x03, 0x1b
        /*001e*/ 	.short	0x00ff


	//----- nvinfo : EIATTR_NUM_BARRIERS
	.align		4
        /*0020*/ 	.byte	0x02, 0x4c
        /*0022*/ 	.byte	0x01
	.zero		1


	//----- nvinfo : EIATTR_MERCURY_ISA_VERSION
	.align		4
        /*0024*/ 	.byte	0x03, 0x5f
        /*0026*/ 	.short	0x0101


	//----- nvinfo : EIATTR_COOP_GROUP_MASK_REGIDS
	.align		4
        /*0028*/ 	.byte	0x04, 0x29
        /*002a*/ 	.short	(.L_1736 - .L_1735)


	//   ....[0]....
.L_1735:
        /*002c*/ 	.word	0xffffffff


	//   ....[1]....
        /*0030*/ 	.word	0xffffffff


	//   ....[2]....
        /*0034*/ 	.word	0xffffffff


	//   ....[3]....
        /*0038*/ 	.word	0xffffffff


	//   ....[4]....
        /*003c*/ 	.word	0xffffffff


	//   ....[5]....
        /*0040*/ 	.word	0xffffffff


	//   ....[6]....
        /*0044*/ 	.word	0xffffffff


	//   ....[7]....
        /*0048*/ 	.word	0xffffffff


	//   ....[8]....
        /*004c*/ 	.word	0xffffffff


	//   ....[9]....
        /*0050*/ 	.word	0xffffffff


	//   ....[10]....
        /*0054*/ 	.word	0xffffffff


	//   ....[11]....
        /*0058*/ 	.word	0xffffffff


	//   ....[12]....
        /*005c*/ 	.word	0xffffffff


	//   ....[13]....
        /*0060*/ 	.word	0xffffffff


	//   ....[14]....
        /*0064*/ 	.word	0xffffffff


	//   ....[15]....
        /*0068*/ 	.word	0xffffffff


	//----- nvinfo : EIATTR_COOP_GROUP_INSTR_OFFSETS
	.align		4
.L_1736:
        /*006c*/ 	.byte	0x04, 0x28
        /*006e*/ 	.short	(.L_1738 - .L_1737)


	//   ....[0]....
.L_1737:
        /*0070*/ 	.word	0x00005210


	//   ....[1]....
        /*0074*/ 	.word	0x00005230


	//   ....[2]....
        /*0078*/ 	.word	0x00005270


	//   ....[3]....
        /*007c*/ 	.word	0x00005280


	//   ....[4]....
        /*0080*/ 	.word	0x000092e0


	//   ....[5]....
        /*0084*/ 	.word	0x000092f0


	//   ....[6]....
        /*0088*/ 	.word	0x00009320


	//   ....[7]....
        /*008c*/ 	.word	0x00009330


	//   ....[8]....
        /*0090*/ 	.word	0x0000cc20


	//   ....[9]....
        /*0094*/ 	.word	0x0000cc30


	//   ....[10]....
        /*0098*/ 	.word	0x0000cc60


	//   ....[11]....
        /*009c*/ 	.word	0x0000cc70


	//   ....[12]....
        /*00a0*/ 	.word	0x0000dfb0


	//   ....[13]....
        /*00a4*/ 	.word	0x0000dff0


	//   ....[14]....
        /*00a8*/ 	.word	0x0000e050


	//   ....[15]....
        /*00ac*/ 	.word	0x0000e060


	//----- nvinfo : EIATTR_EXIT_INSTR_OFFSETS
	.align		4
.L_1738:
        /*00b0*/ 	.byte	0x04, 0x1c
        /*00b2*/ 	.short	(.L_1740 - .L_1739)


	//   ....[0]....
.L_1739:
        /*00b4*/ 	.word	0x00000310


	//   ....[1]....
        /*00b8*/ 	.word	0x00000990


	//   ....[2]....
        /*00bc*/ 	.word	0x000009c0


	//   ....[3]....
        /*00c0*/ 	.word	0x0000eb60


	//   ....[4]....
        /*00c4*/ 	.word	0x0000ec20


	//----- nvinfo : EIATTR_CRS_STACK_SIZE
	.align		4
.L_1740:
        /*00c8*/ 	.byte	0x04, 0x1e
        /*00ca*/ 	.short	(.L_1742 - .L_1741)
.L_1741:
        /*00cc*/ 	.word	0x00000000


	//----- nvinfo : EIATTR_CBANK_PARAM_SIZE
	.align		4
.L_1742:
        /*00d0*/ 	.byte	0x03, 0x19
        /*00d2*/ 	.short	0x01d0


	//----- nvinfo : EIATTR_PARAM_CBANK
	.align		4
        /*00d4*/ 	.byte	0x04, 0x0a
        /*00d6*/ 	.short	(.L_1744 - .L_1743)
	.align		4
.L_1743:
        /*00d8*/ 	.word	index@(.nv.constant0._ZN5flash24flash_fwd_splitkv_kernelI23Flash_fwd_kernel_traitsILi32ELi64ELi128ELi4ELb0ELb0EN7cutlass10bfloat16_tE19Flash_kernel_traitsILi32ELi64ELi128ELi4ES3_EELb1ELb0ELb1ELb0ELb0ELb1ELb0ELb0EEEvNS_16Flash_fwd_paramsE)
        /*00dc*/ 	.short	0x0210
        /*00de*/ 	.short	0x01d0


	//----- nvinfo : EIATTR_SW_WAR
	.align		4
.L_1744:
        /*00e0*/ 	.byte	0x04, 0x36
        /*00e2*/ 	.short	(.L_1746 - .L_1745)
.L_1745:
        /*00e4*/ 	.word	0x00000008
.L_1746:


//--------------------- .nv.info._ZN5flash24flash_fwd_splitkv_kernelI23Flash_fwd_kernel_traitsILi32ELi64ELi128ELi4ELb0ELb0EN7cutlass10bfloat16_tE19Flash_kernel_traitsILi32ELi64ELi128ELi4ES3_EELb1ELb0ELb0ELb0ELb1ELb0ELb0ELb1EEEvNS_16Flash_fwd_paramsE --------------------------
	.section	.nv.info._ZN5flash24flash_fwd_splitkv_kernelI23Flash_fwd_kernel_traitsILi32ELi64ELi128ELi4ELb0ELb0EN7cutlass10bfloat16_tE19Flash_kernel_traitsILi32ELi64ELi128ELi4ES3_EELb1ELb0ELb0ELb0ELb1ELb0ELb0ELb1EEEvNS_16Flash_fwd_paramsE,"",@"SHT_CUDA_INFO"
	.sectionflags	@""
	.align	4


	//----- nvinfo : EIATTR_CUDA_API_VERSION
	.align		4
        /*0000*/ 	.byte	0x04, 0x37
        /*0002*/ 	.short	(.L_1748 - .L_1747)
.L_1747:
        /*0004*/ 	.word	0x00000082


	//----- nvinfo : EIATTR_KPARAM_INFO
	.align		4
.L_1748:
        /*0008*/ 	.byte	0x04, 0x17
        /*000a*/ 	.short	(.L_1750 - .L_1749)
.L_1749:
        /*000c*/ 	.word	0x00000000
        /*0010*/ 	.short	0x0000
        /*0012*/ 	.short	0x0000
        /*0014*/ 	.byte	0x00, 0xf0, 0x41, 0x07


	//----- nvinfo : EIATTR_SPARSE_MMA_MASK
	.align		4
.L_1750:
        /*0018*/ 	.byte	0x03, 0x50
        /*001a*/ 	.short	0x0000


	//----- nvinfo : EIATTR_MAXREG_COUNT
	.align		4
        /*001c*/ 	.byte	0x03, 0x1b
        /*001e*/ 	.short	0x00ff


	//----- nvinfo : EIATTR_NUM_BARRIERS
	.align		4
        /*0020*/ 	.byte	0x02, 0x4c
        /*0022*/ 	.byte	0x01
	.zero		1


	//----- nvinfo : EIATTR_MERCURY_ISA_VERSION
	.align		4
        /*0024*/ 	.byte	0x03, 0x5f
        /*0026*/ 	.short	0x0101


	//----- nvinfo : EIATTR_COOP_GROUP_MASK_REGIDS
	.align		4
        /*0028*/ 	.byte	0x04, 0x29
        /*002a*/ 	.short	(.L_1752 - .L_1751)


	//   ....[0]....
.L_1751:
        /*002c*/ 	.word	0xffffffff


	//   ....[1]....
        /*0030*/ 	.word	0xffffffff


	//   ....[2]....
        /*0034*/ 	.word	0xffffffff


	//   ....[3]....
        /*0038*/ 	.word	0xffffffff


	//   ....[4]....
        /*003c*/ 	.word	0xffffffff


	//   ....[5]....
        /*0040*/ 	.word	0xffffffff


	//   ....[6]....
        /*0044*/ 	.word	0xffffffff


	//   ....[7]....
        /*0048*/ 	.word	0xffffffff


	//   ....[8]....
        /*004c*/ 	.word	0xffffffff


	//   ....[9]....
        /*0050*/ 	.word	0xffffffff


	//   ....[10]....
        /*0054*/ 	.word	0xffffffff


	//   ....[11]....
        /*0058*/ 	.word	0xffffffff


	//   ....[12]....
        /*005c*/ 	.word	0xffffffff


	//   ....[13]....
        /*0060*/ 	.word	0xffffffff


	//   ....[14]....
        /*0064*/ 	.word	0xffffffff


	//   ....[15]....
        /*0068*/ 	.word	0xffffffff


	//----- nvinfo : EIATTR_COOP_GROUP_INSTR_OFFSETS
	.align		4
.L_1752:
        /*006c*/ 	.byte	0x04, 0x28
        /*006e*/ 	.short	(.L_1754 - .L_1753)


	//   ....[0]....
.L_1753:
        /*0070*/ 	.word	0x00008ac0


	//   ....[1]....
        /*0074*/ 	.word	0x00008af0


	//   ....[2]....
        /*0078*/ 	.word	0x00008b00


	//   ....[3]....
        /*007c*/ 	.word	0x00008b30


	//   ....[4]....
        /*0080*/ 	.word	0x0000b8f0


	//   ....[5]....
        /*0084*/ 	.word	0x0000b920


	//   ....[6]....
        /*0088*/ 	.word	0x0000b940


	//   ....[7]....
        /*008c*/ 	.word	0x0000b960


	//   ....[8]....
        /*0090*/ 	.word	0x0000df50


	//   ....[9]....
        /*0094*/ 	.word	0x0000df70


	//   ....[10]....
        /*0098*/ 	.word	0x0000dfa0


	//   ....[11]....
        /*009c*/ 	.word	0x0000dfb0


	//   ....[12]....
        /*00a0*/ 	.word	0x0000f320


	//   ....[13]....
        /*00a4*/ 	.word	0x0000f380


	//   ....[14]....
        /*00a8*/ 	.word	0x0000f3c0


	//   ....[15]....
        /*00ac*/ 	.word	0x0000f3e0


	//----- nvinfo : EIATTR_EXIT_INSTR_OFFSETS
	.align		4
.L_1754:
        /*00b0*/ 	.byte	0x04, 0x1c
        /*00b2*/ 	.short	(.L_1756 - .L_1755)


	//   ....[0]....
.L_1755:
        /*00b4*/ 	.word	0x00000330


	//   ....[1]....
        /*00b8*/ 	.word	0x00000970


	//   ....[2]....
        /*00bc*/ 	.word	0x000009a0


	//   ....[3]....
        /*00c0*/ 	.word	0x0000fea0


	//   ....[4]....
        /*00c4*/ 	.word	0x0000ff60


	//----- nvinfo : EIATTR_CRS_STACK_SIZE
	.align		4
.L_1756:
        /*00c8*/ 	.byte	0x04, 0x1e
        /*00ca*/ 	.short	(.L_1758 - .L_1757)
.L_1757:
        /*00cc*/ 	.word	0x00000000


	//----- nvinfo : EIATTR_CBANK_PARAM_SIZE
	.align		4
.L_1758:
        /*00d0*/ 	.byte	0x03, 0x19
        /*00d2*/ 	.short	0x01d0


	//----- nvinfo : EIATTR_PARAM_CBANK
	.align		4
        /*00d4*/ 	.byte	0x04, 0x0a
        /*00d6*/ 	.short	(.L_1760 - .L_1759)
	.align		4
.L_1759:
        /*00d8*/ 	.word	index@(.nv.constant0._ZN5flash24flash_fwd_splitkv_kernelI23Flash_fwd_kernel_traitsILi32ELi64ELi128ELi4ELb0ELb0EN7cutlass10bfloat16_tE19Flash_kernel_traitsILi32ELi64ELi128ELi4ES3_EELb1ELb0ELb0ELb0ELb1ELb0ELb0ELb1EEEvNS_16Flash_fwd_paramsE)
        /*00dc*/ 	.short	0x0210
        /*00de*/ 	.short	0x01d0


	//----- nvinfo : EIATTR_SW_WAR
	.align		4
.L_1760:
        /*00e0*/ 	.byte	0x04, 0x36
        /*00e2*/ 	.short	(.L_1762 - .L_1761)
.L_1761:
        /*00e4*/ 	.word	0x00000008
.L_1762:


//--------------------- .nv.info._ZN5flash24flash_fwd_splitkv_kernelI23Flash_fwd_kernel_traitsILi32ELi64ELi128ELi4ELb0ELb0EN7cutlass10bfloat16_tE19Flash_kernel_traitsILi32ELi64ELi128ELi4ES3_EELb1ELb0ELb0ELb0ELb1ELb1ELb0ELb1EEEvNS_16Flash_fwd_paramsE --------------------------
	.section	.nv.info._ZN5flash24flash_fwd_splitkv_kernelI23Flash_fwd_kernel_traitsILi32ELi64ELi128ELi4ELb0ELb0EN7cutlass10bfloat16_tE19Flash_kernel_traitsILi32ELi64ELi128ELi4ES3_EELb1ELb0ELb0ELb0ELb1ELb1ELb0ELb1EEEvNS_16Flash_fwd_paramsE,"",@"SHT_CUDA_INFO"
	.sectionflags	@""
	.align	4


	//----- nvinfo : EIATTR_CUDA_API_VERSION
	.align		4
        /*0000*/ 	.byte	0x04, 0x37
        /*0002*/ 	.short	(.L_1764 - .L_1763)
.L_1763:
        /*0004*/ 	.word	0x00000082


	//----- nvinfo : EIATTR_KPARAM_INFO
	.align		4
.L_1764:
        /*0008*/ 	.byte	0x04, 0x17
        /*000a*/ 	.short	(.L_1766 - .L_1765)
.L_1765:
        /*000c*/ 	.word	0x00000000
        /*0010*/ 	.short	0x0000
        /*0012*/ 	.short	0x0000
        /*0014*/ 	.byte	0x00, 0xf0, 0x41, 0x07


	//----- nvinfo : EIATTR_SPARSE_MMA_MASK
	.align		4
.L_1766:
        /*0018*/ 	.byte	0x03, 0x50
        /*001a*/ 	.short	0x0000


	//----- nvinfo : EIATTR_MAXREG_COUNT
	.align		4
        /*001c*/ 	.byte	0x03, 0x1b
        /*001e*/ 	.short	0x00ff


	//----- nvinfo : EIATTR_NUM_BARRIERS
	.align		4
        /*0020*/ 	.byte	0x02, 0x4c
        /*0022*/ 	.byte	0x01
	.zero		1


	//----- nvinfo : EIATTR_MERCURY_ISA_VERSION
	.align		4
        /*0024*/ 	.byte	0x03, 0x5f
        /*0026*/ 	.short	0x0101


	//----- nvinfo : EIATTR_COOP_GROUP_MASK_REGIDS
	.align		4
        /*0028*/ 	.byte	0x04, 0x29
        /*002a*/ 	.short	(.L_1768 - .L_1767)


	//   ....[0]....
.L_1767:
        /*002c*/ 	.word	0xffffffff


	//   ....[1]....
        /*0030*/ 	.word	0xffffffff


	//   ....[2]....
        /*0034*/ 	.word	0xffffffff


	//   ....[3]....
        /*0038*/ 	.word	0xffffffff


	//   ....[4]....
        /*003c*/ 	.word	0xffffffff


	//   ....[5]....
        /*0040*/ 	.word	0xffffffff


	//   ....[6]....
        /*0044*/ 	.word	0xffffffff


	//   ....[7]....
        /*0048*/ 	.word	0xffffffff


	//   ....[8]....
        /*004c*/ 	.word	0xffffffff


	//   ....[9]....
        /*0050*/ 	.word	0xffffffff


	//   ....[10]....
        /*0054*/ 	.word	0xffffffff


	//   ....[11]....
        /*0058*/ 	.word	0xffffffff


	//   ....[12]....
        /*005c*/ 	.word	0xffffffff


	//   ....[13]....
        /*0060*/ 	.word	0xffffffff


	//   ....[14]....
        /*0064*/ 	.word	0xffffffff


	//   ....[15]....
        /*0068*/ 	.word	0xffffffff


	//----- nvinfo : EIATTR_COOP_GROUP_INSTR_OFFSETS
	.align		4
.L_1768:
        /*006c*/ 	.byte	0x04, 0x28
        /*006e*/ 	.short	(.L_1770 - .L_1769)


	//   ....[0]....
.L_1769:
        /*0070*/ 	.word	0x00009180


	//   ....[1]....
        /*0074*/ 	.word	0x000091c0


	//   ....[2]....
        /*0078*/ 	.word	0x000091d0


	//   ....[3]....
        /*007c*/ 	.word	0x00009210


	//   ....[4]....
        /*0080*/ 	.word	0x0000c800


	//   ....[5]....
        /*0084*/ 	.word	0x0000c810


	//   ....[6]....
        /*0088*/ 	.word	0x0000c840


	//   ....[7]....
        /*008c*/ 	.word	0x0000c850


	//   ....[8]....
        /*0090*/ 	.word	0x0000f660


	//   ....[9]....
        /*0094*/ 	.word	0x0000f680


	//   ....[10]....
        /*0098*/ 	.word	0x0000f6b0


	//   ....[11]....
        /*009c*/ 	.word	0x0000f6c0


	//   ....[12]....
        /*00a0*/ 	.word	0x00010a20


	//   ....[13]....
        /*00a4*/ 	.word	0x00010a60


	//   ....[14]....
        /*00a8*/ 	.word	0x00010b00


	//   ....[15]....
        /*00ac*/ 	.word	0x00010b10


	//----- nvinfo : EIATTR_EXIT_INSTR_OFFSETS
	.align		4
.L_1770:
        /*00b0*/ 	.byte	0x04, 0x1c
        /*00b2*/ 	.short	(.L_1772 - .L_1771)


	//   ....[0]....
.L_1771:
        /*00b4*/ 	.word	0x00000340


	//   ....[1]....
        /*00b8*/ 	.word	0x00000970


	//   ....[2]....
        /*00bc*/ 	.word	0x000009a0


	//   ....[3]....
        /*00c0*/ 	.word	0x000115a0


	//   ....[4]....
        /*00c4*/ 	.word	0x00011660


	//----- nvinfo : EIATTR_CRS_STACK_SIZE
	.align		4
.L_1772:
        /*00c8*/ 	.byte	0x04, 0x1e
        /*00ca*/ 	.short	(.L_1774 - .L_1773)
.L_1773:
        /*00cc*/ 	.word	0x00000000


	//----- nvinfo : EIATTR_CBANK_PARAM_SIZE
	.align		4
.L_1774:
        /*00d0*/ 	.byte	0x03, 0x19
        /*00d2*/ 	.short	0x01d0


	//----- nvinfo : EIATTR_PARAM_CBANK
	.align		4
        /*00d4*/ 	.byte	0x04, 0x0a
        /*00d6*/ 	.short	(.L_1776 - .L_1775)
	.align		4
.L_1775:
        /*00d8*/ 	.word	index@(.nv.constant0._ZN5flash24flash_fwd_splitkv_kernelI23Flash_fwd_kernel_traitsILi32ELi64ELi128ELi4ELb0ELb0EN7cutlass10bfloat16_tE19Flash_kernel_traitsILi32ELi64ELi128ELi4ES3_EELb1ELb0ELb0ELb0ELb1ELb1ELb0ELb1EEEvNS_16Flash_fwd_paramsE)
        /*00dc*/ 	.short	0x0210
        /*00de*/ 	.short	0x01d0


	//----- nvinfo : EIATTR_SW_WAR
	.align		4
.L_1776:
        /*00e0*/ 	.byte	0x04, 0x36
        /*00e2*/ 	.short	(.L_1778 - .L_1777)
.L_1777:
        /*00e4*/ 	.word	0x00000008
.L_1778:


//--------------------- .nv.info._ZN5flash24flash_fwd_splitkv_kernelI23Flash_fwd_kernel_traitsILi32ELi64ELi128ELi4ELb0ELb0EN7cutlass10bfloat16_tE19Flash_kernel_traitsILi32ELi64ELi128ELi4ES3_EELb1ELb0ELb1ELb0ELb0ELb0ELb0ELb1EEEvNS_16Flash_fwd_paramsE --------------------------
	.section	.nv.info._ZN5flash24flash_fwd_splitkv_kernelI23Flash_fwd_kernel_traitsILi32ELi64ELi128ELi4ELb0ELb0EN7cutlass10bfloat16_tE19Flash_kernel_traitsILi32ELi64ELi128ELi4ES3_EELb1ELb0ELb1ELb0ELb0ELb0ELb0ELb1EEEvNS_16Flash_fwd_paramsE,"",@"SHT_CUDA_INFO"
	.sectionflags	@""
	.align	4


	//----- nvinfo : EIATTR_CUDA_API_VERSION
	.align		4
        /*0000*/ 	.byte	0x04, 0x37
        /*0002*/ 	.short	(.L_1780 - .L_1779)
.L_1779:
        /*0004*/ 	.word	0x00000082


	//----- nvinfo : EIATTR_KPARAM_INFO
	.align		4
.L_1780:
        /*0008*/ 	.byte	0x04, 0x17
        /*000a*/ 	.short	(.L_1782 - .L_1781)
.L_1781:
        /*000c*/ 	.word	0x00000000
        /*0010*/ 	.short	0x0000
        /*0012*/ 	.short	0x0000
        /*0014*/ 	.byte	0x00, 0xf0, 0x41, 0x07


	//----- nvinfo : EIATTR_SPARSE_MMA_MASK
	.align		4
.L_1782:
        /*0018*/ 	.byte	0x03, 0x50
        /*001a*/ 	.short	0x0000


	//----- nvinfo : EIATTR_MAXREG_COUNT
	.align		4
        /*001c*/ 	.byte	0x03, 0x1b
        /*001e*/ 	.short	0x00ff


	//----- nvinfo : EIATTR_NUM_BARRIERS
	.align		4
        /*0020*/ 	.byte	0x02, 0x4c
        /*0022*/ 	.byte	0x01
	.zero		1


	//----- nvinfo : EIATTR_MERCURY_ISA_VERSION
	.align		4
        /*0024*/ 	.byte	0x03, 0x5f
        /*0026*/ 	.short	0x0101


	//----- nvinfo : EIATTR_COOP_GROUP_MASK_REGIDS
	.align		4
        /*0028*/ 	.byte	0x04, 0x29
        /*002a*/ 	.short	(.L_1784 - .L_1783)


	//   ....[0]....
.L_1783:
        /*002c*/ 	.word	0xffffffff


	//   ....[1]....
        /*0030*/ 	.word	0xffffffff


	//   ....[2]....
        /*0034*/ 	.word	0xffffffff


	//   ....[3]....
        /*0038*/ 	.word	0xffffffff


	//   ....[4]....
        /*003c*/ 	.word	0xffffffff


	//   ....[5]....
        /*0040*/ 	.word	0xffffffff


	//   ....[6]....
        /*0044*/ 	.word	0xffffffff


	//   ....[7]....
        /*0048*/ 	.word	0xffffffff


	//   ....[8]....
        /*004c*/ 	.word	0xffffffff


	//   ....[9]....
        /*0050*/ 	.word	0xffffffff


	//   ....[10]....
        /*0054*/ 	.word	0xffffffff


	//   ....[11]....
        /*0058*/ 	.word	0xffffffff


	//   ....[12]....
        /*005c*/ 	.word	0xffffffff


	//   ....[13]....
        /*0060*/ 	.word	0xffffffff


	//   ....[14]....
        /*0064*/ 	.word	0xffffffff


	//   ....[15]....
        /*0068*/ 	.word	0xffffffff


	//----- nvinfo : EIATTR_COOP_GROUP_INSTR_OFFSETS
	.align		4
.L_1784:
        /*006c*/ 	.byte	0x04, 0x28
        /*006e*/ 	.short	(.L_1786 - .L_1785)


	//   ....[0]....
.L_1785:
        /*0070*/ 	.word	0x00009980


	//   ....[1]....
        /*0074*/ 	.word	0x00009990


	//   ....[2]....
        /*0078*/ 	.word	0x000099c0


	//   ....[3]....
        /*007c*/ 	.word	0x000099d0


	//   ....[4]....
        /*0080*/ 	.word	0x0000d260


	//   ....[5]....
        /*0084*/ 	.word	0x0000d280


	//   ....[6]....
        /*0088*/ 	.word	0x0000d2a0


	//   ....[7]....
        /*008c*/ 	.word	0x0000d2c0


	//   ....[8]....
        /*0090*/ 	.word	0x00010270


	//   ....[9]....
        /*0094*/ 	.word	0x00010300


	//   ....[10]....
        /*0098*/ 	.word	0x00010440


	//   ....[11]....
        /*009c*/ 	.word	0x00010460


	//   ....[12]....
        /*00a0*/ 	.word	0x000117a0


	//   ....[13]....
        /*00a4*/ 	.word	0x00011800


	//   ....[14]....
        /*00a8*/ 	.word	0x00011840


	//   ....[15]....
        /*00ac*/ 	.word	0x00011870


	//----- nvinfo : EIATTR_EXIT_INSTR_OFFSETS
	.align		4
.L_1786:
        /*00b0*/ 	.byte	0x04, 0x1c
        /*00b2*/ 	.short	(.L_1788 - .L_1787)


	//   ....[0]....
.L_1787:
        /*00b4*/ 	.word	0x00000340


	//   ....[1]....
        /*00b8*/ 	.word	0x000009a0


	//   ....[2]....
        /*00bc*/ 	.word	0x000009d0


	//   ....[3]....
        /*00c0*/ 	.word	0x00012330


	//   ....[4]....
        /*00c4*/ 	.word	0x000123f0


	//----- nvinfo : EIATTR_CRS_STACK_SIZE
	.align		4
.L_1788:
        /*00c8*/ 	.byte	0x04, 0x1e
        /*00ca*/ 	.short	(.L_1790 - .L_1789)
.L_1789:
        /*00cc*/ 	.word	0x00000000


	//----- nvinfo : EIATTR_CBANK_PARAM_SIZE
	.align		4
.L_1790:
        /*00d0*/ 	.byte	0x03, 0x19
        /*00d2*/ 	.short	0x01d0


	//----- nvinfo : EIATTR_PARAM_CBANK
	.align		4
        /*00d4*/ 	.byte	0x04, 0x0a
        /*00d6*/ 	.short	(.L_1792 - .L_1791)
	.align		4
.L_1791:
        /*00d8*/ 	.word	index@(.nv.constant0._ZN5flash24flash_fwd_splitkv_kernelI23Flash_fwd_kernel_traitsILi32ELi64ELi128ELi4ELb0ELb0EN7cutlass10bfloat16_tE19Flash_kernel_traitsILi32ELi64ELi128ELi4ES3_EELb1ELb0ELb1ELb0ELb0ELb0ELb0ELb1EEEvNS_16Flash_fwd_paramsE)
        /*00dc*/ 	.short	0x0210
        /*00de*/ 	.short	0x01d0


	//----- nvinfo : EIATTR_SW_WAR
	.align		4
.L_1792:
        /*00e0*/ 	.byte	0x04, 0x36
        /*00e2*/ 	.short	(.L_1794 - .L_1793)
.L_1793:
        /*00e4*/ 	.word	0x00000008
.L_1794:


//--------------------- .nv.info._ZN5flash24flash_fwd_splitkv_kernelI23Flash_fwd_kernel_traitsILi32ELi64ELi128ELi4ELb0ELb0EN7cutlass10bfloat16_tE19Flash_kernel_traitsILi32ELi64ELi128ELi4ES3_EELb1ELb0ELb1ELb0ELb0ELb1ELb0ELb1EEEvNS_16Flash_fwd_paramsE --------------------------
	.section	.nv.info._ZN5flash24flash_fwd_splitkv_kernelI23Flash_fwd_kernel_traitsILi32ELi64ELi128ELi4ELb0ELb0EN7cutlass10bfloat16_tE19Flash_kernel_traitsILi32ELi64ELi128ELi4ES3_EELb1ELb0ELb1ELb0ELb0ELb1ELb0ELb1EEEvNS_16Flash_fwd_paramsE,"",@"SHT_CUDA_INFO"
	.sectionflags	@""
	.align	4


	//----- nvinfo : EIATTR_CUDA_API_VERSION
	.align		4
        /*0000*/ 	.byte	0x04, 0x37
        /*0002*/ 	.short	(.L_1796 - .L_1795)
.L_1795:
        /*0004*/ 	.word	0x00000082


	//----- nvinfo : EIATTR_KPARAM_INFO
	.align		4
.L_1796:
        /*0008*/ 	.byte	0x04, 0x17
        /*000a*/ 	.short	(.L_1798 - .L_1797)
.L_1797:
        /*000c*/ 	.word	0x00000000
        /*0010*/ 	.short	0x0000
        /*0012*/ 	.short	0x0000
        /*0014*/ 	.byte	0x00, 0xf0, 0x41, 0x07


	//----- nvinfo : EIATTR_SPARSE_MMA_MASK
	.align		4
.L_1798:
        /*0018*/ 	.byte	0x03, 0x50
        /*001a*/ 	.short	0x0000


	//----- nvinfo : EIATTR_MAXREG_COUNT
	.align		4
        /*001c*/ 	.byte	0x03, 0x1b
        /*001e*/ 	.short	0x00ff


	//----- nvinfo : EIATTR_NUM_BARRIERS
	.align		4
        /*0020*/ 	.byte	0x02, 0x4c
        /*0022*/ 	.byte	0x01
	.zero		1


	//----- nvinfo : EIATTR_MERCURY_ISA_VERSION
	.align		4
        /*0024*/ 	.byte	0x03, 0x5f
        /*0026*/ 	.short	0x0101


	//----- nvinfo : EIATTR_COOP_GROUP_MASK_REGIDS
	.align		4
        /*0028*/ 	.byte	0x04, 0x29
        /*002a*/ 	.short	(.L_1800 - .L_1799)


	//   ....[0]....
.L_1799:
        /*002c*/ 	.word	0xffffffff


	//   ....[1]....
        /*0030*/ 	.word	0xffffffff


	//   ....[2]....
        /*0034*/ 	.word	0xffffffff


	//   ....[3]....
        /*0038*/ 	.word	0xffffffff


	//   ....[4]....
        /*003c*/ 	.word	0xffffffff


	//   ....[5]....
        /*0040*/ 	.word	0xffffffff


	//   ....[6]....
        /*0044*/ 	.word	0xffffffff


	//   ....[7]....
        /*0048*/ 	.word	0xffffffff


	//   ....[8]....
        /*004c*/ 	.word	0xffffffff


	//   ....[9]....
        /*0050*/ 	.word	0xffffffff


	//   ....[10]....
        /*0054*/ 	.word	0xffffffff


	//   ....[11]....
        /*0058*/ 	.word	0xffffffff


	//   ....[12]....
        /*005c*/ 	.word	0xffffffff


	//   ....[13]....
        /*0060*/ 	.word	0xffffffff


	//   ....[14]....
        /*0064*/ 	.word	0xffffffff


	//   ....[15]....
        /*0068*/ 	.word	0xffffffff


	//----- nvinfo : EIATTR_COOP_GROUP_INSTR_OFFSETS
	.align		4
.L_1800:
        /*006c*/ 	.byte	0x04, 0x28
        /*006e*/ 	.short	(.L_1802 - .L_1801)


	//   ....[0]....
.L_1801:
        /*0070*/ 	.word	0x0000a1a0


	//   ....[1]....
        /*0074*/ 	.word	0x0000a1c0


	//   ....[2]....
        /*0078*/ 	.word	0x0000a200


	//   ....[3]....
        /*007c*/ 	.word	0x0000a270


	//   ....[4]....
        /*0080*/ 	.word	0x0000e270


	//   ....[5]....
        /*0084*/ 	.word	0x0000e2a0


	//   ....[6]....
        /*0088*/ 	.word	0x0000e2c0


	//   ....[7]....
        /*008c*/ 	.word	0x0000e2e0


	//   ....[8]....
        /*0090*/ 	.word	0x00011ae0


	//   ....[9]....
        /*0094*/ 	.word	0x00011b90


	//   ....[10]....
        /*0098*/ 	.word	0x00011c30


	//   ....[11]....
        /*009c*/ 	.word	0x00011c50


	//   ....[12]....
        /*00a0*/ 	.word	0x00012f90


	//   ....[13]....
        /*00a4*/ 	.word	0x00012ff0


	//   ....[14]....
        /*00a8*/ 	.word	0x00013030


	//   ....[15]....
        /*00ac*/ 	.word	0x00013060


	//----- nvinfo : EIATTR_EXIT_INSTR_OFFSETS
	.align		4
.L_1802:
        /*00b0*/ 	.byte	0x04, 0x1c
        /*00b2*/ 	.short	(.L_1804 - .L_1803)


	//   ....[0]....
.L_1803:
        /*00b4*/ 	.word	0x00000340


	//   ....[1]....
        /*00b8*/ 	.word	0x000009a0


	//   ....[2]....
        /*00bc*/ 	.word	0x000009d0


	//   ....[3]....
        /*00c0*/ 	.word	0x00013b20


	//   ....[4]....
        /*00c4*/ 	.word	0x00013be0


	//----- nvinfo : EIATTR_CRS_STACK_SIZE
	.align		4
.L_1804:
        /*00c8*/ 	.byte	0x04, 0x1e
        /*00ca*/ 	.short	(.L_1806 - .L_1805)
.L_1805:
        /*00cc*/ 	.word	0x00000000


	//----- nvinfo : EIATTR_CBANK_PARAM_SIZE
	.align		4
.L_1806:
        /*00d0*/ 	.byte	0x03, 0x19
        /*00d2*/ 	.short	0x01d0


	//----- nvinfo : EIATTR_PARAM_CBANK
	.align		4
        /*00d4*/ 	.byte	0x04, 0x0a
        /*00d6*/ 	.short	(.L_1808 - .L_1807)
	.align		4
.L_1807:
        /*00d8*/ 	.word	index@(.nv.constant0._ZN5flash24flash_fwd_splitkv_kernelI23Flash_fwd_kernel_traitsILi32ELi64ELi128ELi4ELb0ELb0EN7cutlass10bfloat16_tE19Flash_kernel_traitsILi32ELi64ELi128ELi4ES3_EELb1ELb0ELb1ELb0ELb0ELb1ELb0ELb1EEEvNS_16Flash_fwd_paramsE)
        /*00dc*/ 	.short	0x0210
        /*00de*/ 	.short	0x01d0


	//----- nvinfo : EIATTR_SW_WAR
	.align		4
.L_1808:
        /*00e0*/ 	.byte	0x04, 0x36
        /*00e2*/ 	.short	(.L_1810 - .L_1809)
.L_1809:
        /*00e4*/ 	.word	0x00000008
.L_1810:


//--------------------- .nv.info._ZN5flash24flash_fwd_splitkv_kernelI23Flash_fwd_kernel_traitsILi32ELi64ELi128ELi4ELb0ELb0EN7cutlass10bfloat16_tE19Flash_kernel_traitsILi32ELi64ELi128ELi4ES3_EELb1ELb0ELb0ELb0ELb1ELb0ELb1ELb0EEEvNS_16Flash_fwd_paramsE --------------------------
	.section	.nv.info._ZN5flash24flash_fwd_splitkv_kernelI23Flash_fwd_kernel_traitsILi32ELi64ELi128ELi4ELb0ELb0EN7cutlass10bfloat16_tE19Flash_kernel_traitsILi32ELi64ELi128ELi4ES3_EELb1ELb0ELb0ELb0ELb1ELb0ELb1ELb0EEEvNS_16Flash_fwd_paramsE,"",@"SHT_CUDA_INFO"
	.sectionflags	@""
	.align	4


	//----- nvinfo : EIATTR_CUDA_API_VERSION
	.align		4
        /*0000*/ 	.byte	0x04, 0x37
        /*0002*/ 	.short	(.L_1812 - .L_1811)
.L_1811:
        /*0004*/ 	.word	0x00000082


	//----- nvinfo : EIATTR_KPARAM_INFO
	.align		4
.L_1812:
        /*0008*/ 	.byte	0x04, 0x17
        /*000a*/ 	.short	(.L_1814 - .L_1813)
.L_1813:
        /*000c*/ 	.word	0x00000000
        /*0010*/ 	.short	0x0000
        /*0012*/ 	.short	0x0000
        /*0014*/ 	.byte	0x00, 0xf0, 0x41, 0x07


	//----- nvinfo : EIATTR_SPARSE_MMA_MASK
	.align		4
.L_1814:
        /*0018*/ 	.byte	0x03, 0x50
        /*001a*/ 	.short	0x0000


	//----- nvinfo : EIATTR_MAXREG_COUNT
	.align		4
        /*001c*/ 	.byte	0x03, 0x1b
        /*001e*/ 	.short	0x00ff


	//----- nvinfo : EIATTR_NUM_BARRIERS
	.align		4
        /*0020*/ 	.byte	0x02, 0x4c
        /*0022*/ 	.byte	0x01
	.zero		1


	//----- nvinfo : EIATTR_MERCURY_ISA_VERSION
	.align		4
        /*0024*/ 	.byte	0x03, 0x5f
        /*0026*/ 	.short	0x0101


	//----- nvinfo : EIATTR_COOP_GROUP_MASK_REGIDS
	.align		4
        /*0028*/ 	.byte	0x04, 0x29
        /*002a*/ 	.short	(.L_1816 - .L_1815)


	//   ....[0]....
.L_1815:
        /*002c*/ 	.word	0xffffffff


	//   ....[1]....
        /*0030*/ 	.word	0xffffffff


	//   ....[2]....
        /*0034*/ 	.word	0xffffffff


	//   ....[3]....
        /*0038*/ 	.word	0xffffffff


	//   ....[4]....
        /*003c*/ 	.word	0xffffffff


	//   ....[5]....
        /*0040*/ 	.word	0xffffffff


	//   ....[6]....
        /*0044*/ 	.word	0xffffffff


	//   ....[7]....
        /*0048*/ 	.word	0xffffffff


	//   ....[8]....
        /*004c*/ 	.word	0xffffffff


	//   ....[9]....
        /*0050*/ 	.word	0xffffffff


	//   ....[10]....
        /*0054*/ 	.word	0xffffffff


	//   ....[11]....
        /*0058*/ 	.word	0xffffffff


	//   ....[12]....
        /*005c*/ 	.word	0xffffffff


	//   ....[13]....
        /*0060*/ 	.word	0xffffffff


	//   ....[14]....
        /*0064*/ 	.word	0xffffffff


	//   ....[15]....
        /*0068*/ 	.word	0xffffffff


	//----- nvinfo : EIATTR_COOP_GROUP_INSTR_OFFSETS
	.align		4
.L_1816:
        /*006c*/ 	.byte	0x04, 0x28
        /*006e*/ 	.short	(.L_1818 - .L_1817)


	//   ....[0]....
.L_1817:
        /*0070*/ 	.word	0x00003d10


	//   ....[1]....
        /*0074*/ 	.word	0x00003d30


	//   ....[2]....
        /*0078*/ 	.word	0x00004280


	//   ....[3]....
        /*007c*/ 	.word	0x000042f0


	//   ....[4]....
        /*0080*/ 	.word	0x00006d10


	//   ....[5]....
        /*0084*/ 	.word	0x00006d30


	//   ....[6]....
        /*0088*/ 	.word	0x00006d50


	//   ....[7]....
        /*008c*/ 	.word	0x00006e90


	//   ....[8]....
        /*0090*/ 	.word	0x00009360


	//   ....[9]....
        /*0094*/ 	.word	0x00009370


	//   ....[10]....
        /*0098*/ 	.word	0x000093a0


	//   ....[11]....
        /*009c*/ 	.word	0x000093b0


	//   ....[12]....
        /*00a0*/ 	.word	0x0000a740


	//   ....[13]....
        /*00a4*/ 	.word	0x0000a780


	//   ....[14]....
        /*00a8*/ 	.word	0x0000a800


	//   ....[15]....
        /*00ac*/ 	.word	0x0000a840


	//----- nvinfo : EIATTR_EXIT_INSTR_OFFSETS
	.align		4
.L_1818:
        /*00b0*/ 	.byte	0x04, 0x1c
        /*00b2*/ 	.short	(.L_1820 - .L_1819)


	//   ....[0]....
.L_1819:
        /*00b4*/ 	.word	0x00000440


	//   ....[1]....
        /*00b8*/ 	.word	0x00000ab0


	//   ....[2]....
        /*00bc*/ 	.word	0x00000ae0


	//   ....[3]....
        /*00c0*/ 	.word	0x0000b110


	//   ....[4]....
        /*00c4*/ 	.word	0x0000b130


	//----- nvinfo : EIATTR_CRS_STACK_SIZE
	.align		4
.L_1820:
        /*00c8*/ 	.byte	0x04, 0x1e
        /*00ca*/ 	.short	(.L_1822 - .L_1821)
.L_1821:
        /*00cc*/ 	.word	0x00000000


	//----- nvinfo : EIATTR_CBANK_PARAM_SIZE
	.align		4
.L_1822:
        /*00d0*/ 	.byte	0x03, 0x19
        /*00d2*/ 	.short	0x01d0


	//----- nvinfo : EIATTR_PARAM_CBANK
	.align		4
        /*00d4*/ 	.byte	0x04, 0x0a
        /*00d6*/ 	.short	(.L_1824 - .L_1823)
	.align		4
.L_1823:
        /*00d8*/ 	.word	index@(.nv.constant0._ZN5flash24flash_fwd_splitkv_kernelI23Flash_fwd_kernel_traitsILi32ELi64ELi128ELi4ELb0ELb0EN7cutlass10bfloat16_tE19Flash_kernel_traitsILi32ELi64ELi128ELi4ES3_EELb1ELb0ELb0ELb0ELb1ELb0ELb1ELb0EEEvNS_16Flash_fwd_paramsE)
        /*00dc*/ 	.short	0x0210
        /*00de*/ 	.short	0x01d0


	//----- nvinfo : EIATTR_SW_WAR
	.align		4
.L_1824:
        /*00e0*/ 	.byte	0x04, 0x36
        /*00e2*/ 	.short	(.L_1826 - .L_1825)
.L_1825:
        /*00e4*/ 	.word	0x00000008
.L_1826:


//--------------------- .nv.info._ZN5flash24flash_fwd_splitkv_kernelI23Flash_fwd_kernel_traitsILi32ELi64ELi128ELi4ELb0ELb0EN7cutlass10bfloat16_tE19Flash_kernel_traitsILi32ELi64ELi128ELi4ES3_EELb1ELb0ELb0ELb0ELb1ELb1ELb1ELb0EEEvNS_16Flash_fwd_paramsE --------------------------
	.section	.nv.info._ZN5flash24flash_fwd_splitkv_kernelI23Flash_fwd_kernel_traitsILi32ELi64ELi128ELi4ELb0ELb0EN7cutlass10bfloat16_tE19Flash_kernel_traitsILi32ELi64ELi128ELi4ES3_EELb1ELb0ELb0ELb0ELb1ELb1ELb1ELb0EEEvNS_16Flash_fwd_paramsE,"",@"SHT_CUDA_INFO"
	.sectionflags	@""
	.align	4


	//----- nvinfo : EIATTR_CUDA_API_VERSION
	.align		4
        /*0000*/ 	.byte	0x04, 0x37
        /*0002*/ 	.short	(.L_1828 - .L_1827)
.L_1827:
        /*0004*/ 	.word	0x00000082


	//----- nvinfo : EIATTR_KPARAM_INFO
	.align		4
.L_1828:
        /*0008*/ 	.byte	0x04, 0x17
        /*000a*/ 	.short	(.L_1830 - .L_1829)
.L_1829:
        /*000c*/ 	.word	0x00000000
        /*0010*/ 	.short	0x0000
        /*0012*/ 	.short	0x0000
        /*0014*/ 	.byte	0x00, 0xf0, 0x41, 0x07


	//----- nvinfo : EIATTR_SPARSE_MMA_MASK
	.align		4
.L_1830:
        /*0018*/ 	.byte	0x03, 0x50
        /*001a*/ 	.short	0x0000


	//----- nvinfo : EIATTR_MAXREG_COUNT
	.align		4
        /*001c*/ 	.byte	0x03, 0x1b
        /*001e*/ 	.short	0x00ff


	//----- nvinfo : EIATTR_NUM_BARRIERS
	.align		4
        /*0020*/ 	.byte	0x02, 0x4c
        /*0022*/ 	.byte	0x01
	.zero		1


	//----- nvinfo : EIATTR_MERCURY_ISA_VERSION
	.align		4
        /*0024*/ 	.byte	0x03, 0x5f
        /*0026*/ 	.short	0x0101


	//----- nvinfo : EIATTR_COOP_GROUP_MASK_REGIDS
	.align		4
        /*0028*/ 	.byte	0x04, 0x29
        /*002a*/ 	.short	(.L_1832 - .L_1831)


	//   ....[0]....
.L_1831:
        /*002c*/ 	.word	0xffffffff


	//   ....[1]....
        /*0030*/ 	.word	0xffffffff


	//   ....[2]....
        /*0034*/ 	.word	0xffffffff


	//   ....[3]....
        /*0038*/ 	.word	0xffffffff


	//   ....[4]....
        /*003c*/ 	.word	0xffffffff


	//   ....[5]....
        /*0040*/ 	.word	0xffffffff


	//   ....[6]....
        /*0044*/ 	.word	0xffffffff


	//   ....[7]....
        /*0048*/ 	.word	0xffffffff


	//   ....[8]....
        /*004c*/ 	.word	0xffffffff


	//   ....[9]....
        /*0050*/ 	.word	0xffffffff


	//   ....[10]....
        /*0054*/ 	.word	0xffffffff


	//   ....[11]....
        /*0058*/ 	.word	0xffffffff


	//   ....[12]....
        /*005c*/ 	.word	0xffffffff


	//   ....[13]....
        /*0060*/ 	.word	0xffffffff


	//   ....[14]....
        /*0064*/ 	.word	0xffffffff


	//   ....[15]....
        /*0068*/ 	.word	0xffffffff


	//----- nvinfo : EIATTR_COOP_GROUP_INSTR_OFFSETS
	.align		4
.L_1832:
        /*006c*/ 	.byte	0x04, 0x28
        /*006e*/ 	.short	(.L_1834 - .L_1833)


	//   ....[0]....
.L_1833:
        /*0070*/ 	.word	0x000045c0


	//   ....[1]....
        /*0074*/ 	.word	0x000045f0


	//   ....[2]....
        /*0078*/ 	.word	0x00004640


	//   ....[3]....
        /*007c*/ 	.word	0x00004650


	//   ....[4]....
        /*0080*/ 	.word	0x00007bb0


	//   ....[5]....
        /*0084*/ 	.word	0x00007bd0


	//   ....[6]....
        /*0088*/ 	.word	0x00007bf0


	//   ....[7]....
        /*008c*/ 	.word	0x00007c10


	//   ....[8]....
        /*0090*/ 	.word	0x0000a9e0


	//   ....[9]....
        /*0094*/ 	.word	0x0000a9f0


	//   ....[10]....
        /*0098*/ 	.word	0x0000aa20


	//   ....[11]....
        /*009c*/ 	.word	0x0000aa30


	//   ....[12]....
        /*00a0*/ 	.word	0x0000bd80


	//   ....[13]....
        /*00a4*/ 	.word	0x0000bdc0


	//   ....[14]....
        /*00a8*/ 	.word	0x0000be60


	//   ....[15]....
        /*00ac*/ 	.word	0x0000be70


	//----- nvinfo : EIATTR_EXIT_INSTR_OFFSETS
	.align		4
.L_1834:
        /*00b0*/ 	.byte	0x04, 0x1c
        /*00b2*/ 	.short	(.L_1836 - .L_1835)


	//   ....[0]....
.L_1835:
        /*00b4*/ 	.word	0x00000440


	//   ....[1]....
        /*00b8*/ 	.word	0x00000ab0


	//   ....[2]....
        /*00bc*/ 	.word	0x00000ae0


	//   ....[3]....
        /*00c0*/ 	.word	0x0000c8d0


	//   ....[4]....
        /*00c4*/ 	.word	0x0000c8f0


	//----- nvinfo : EIATTR_CRS_STACK_SIZE
	.align		4
.L_1836:
        /*00c8*/ 	.byte	0x04, 0x1e
        /*00ca*/ 	.short	(.L_1838 - .L_1837)
.L_1837:
        /*00cc*/ 	.word	0x00000000


	//----- nvinfo : EIATTR_CBANK_PARAM_SIZE
	.align		4
.L_1838:
        /*00d0*/ 	.byte	0x03, 0x19
        /*00d2*/ 	.short	0x01d0


	//----- nvinfo : EIATTR_PARAM_CBANK
	.align		4
        /*00d4*/ 	.byte	0x04, 0x0a
        /*00d6*/ 	.short	(.L_1840 - .L_1839)
	.align		4
.L_1839:
        /*00d8*/ 	.word	index@(.nv.constant0._ZN5flash24flash_fwd_splitkv_kernelI23Flash_fwd_kernel_traitsILi32ELi64ELi128ELi4ELb0ELb0EN7cutlass10bfloat16_tE19Flash_kernel_traitsILi32ELi64ELi128ELi4ES3_EELb1ELb0ELb0ELb0ELb1ELb1ELb1ELb0EEEvNS_16Flash_fwd_paramsE)
        /*00dc*/ 	.short	0x0210
        /*00de*/ 	.short	0x01d0


	//----- nvinfo : EIATTR_SW_WAR
	.align		4
.L_1840:
        /*00e0*/ 	.byte	0x04, 0x36
        /*00e2*/ 	.short	(.L_1842 - .L_1841)
.L_1841:
        /*00e4*/ 	.word	0x00000008
.L_1842:


//--------------------- .nv.info._ZN5flash24flash_fwd_splitkv_kernelI23Flash_fwd_kernel_traitsILi32ELi64ELi128ELi4ELb0ELb0EN7cutlass10bfloat16_tE19Flash_kernel_traitsILi32ELi64ELi128ELi4ES3_EELb1ELb0ELb1ELb0ELb0ELb0ELb1ELb0EEEvNS_16Flash_fwd_paramsE --------------------------
	.section	.nv.info._ZN5flash24flash_fwd_splitkv_kernelI23Flash_fwd_kernel_traitsILi32ELi64ELi128ELi4ELb0ELb0EN7cutlass10bfloat16_tE19Flash_kernel_traitsILi32ELi64ELi128ELi4ES3_EELb1ELb0ELb1ELb0ELb0ELb0ELb1ELb0EEEvNS_16Flash_fwd_paramsE,"",@"SHT_CUDA_INFO"
	.sectionflags	@""
	.align	4


	//----- nvinfo : EIATTR_CUDA_API_VERSION
	.align		4
        /*0000*/ 	.byte	0x04, 0x37
        /*0002*/ 	.short	(.L_1844 - .L_1843)
.L_1843:
        /*0004*/ 	.word	0x00000082


	//----- nvinfo : EIATTR_KPARAM_INFO
	.align		4
.L_1844:
        /*0008*/ 	.byte	0x04, 0x17
        /*000a*/ 	.short	(.L_1846 - .L_1845)
.L_1845:
        /*000c*/ 	.word	0x00000000
        /*0010*/ 	.short	0x0000
        /*0012*/ 	.short	0x0000
        /*0014*/ 	.byte	0x00, 0xf0, 0x41, 0x07


	//----- nvinfo : EIATTR_SPARSE_MMA_MASK
	.align		4
.L_1846:
        /*0018*/ 	.byte	0x03, 0x50
        /*001a*/ 	.short	0x0000


	//----- nvinfo : EIATTR_MAXREG_COUNT
	.align		4
        /*001c*/ 	.byte	0x03, 0x1b
        /*001e*/ 	.short	0x00ff


	//----- nvinfo : EIATTR_NUM_BARRIERS
	.align		4
        /*0020*/ 	.byte	0x02, 0x4c
        /*0022*/ 	.byte	0x01
	.zero		1


	//----- nvinfo : EIATTR_MERCURY_ISA_VERSION
	.align		4
        /*0024*/ 	.byte	0x03, 0x5f
        /*0026*/ 	.short	0x0101


	//----- nvinfo : EIATTR_COOP_GROUP_MASK_REGIDS
	.align		4
        /*0028*/ 	.byte	0x04, 0x29
        /*002a*/ 	.short	(.L_1848 - .L_1847)


	//   ....[0]....
.L_1847:
        /*002c*/ 	.word	0xffffffff


	//   ....[1]....
        /*0030*/ 	.word	0xffffffff


	//   ....[2]....
        /*0034*/ 	.word	0xffffffff


	//   ....[3]....
        /*0038*/ 	.word	0xffffffff


	//   ....[4]....
        /*003c*/ 	.word	0xffffffff


	//   ....[5]....
        /*0040*/ 	.word	0xffffffff


	//   ....[6]....
        /*0044*/ 	.word	0xffffffff


	//   ....[7]....
        /*0048*/ 	.word	0xffffffff


	//   ....[8]....
        /*004c*/ 	.word	0xffffffff


	//   ....[9]....
        /*0050*/ 	.word	0xffffffff


	//   ....[10]....
        /*0054*/ 	.word	0xffffffff


	//   ....[11]....
        /*0058*/ 	.word	0xffffffff


	//   ....[12]....
        /*005c*/ 	.word	0xffffffff


	//   ....[13]....
        /*0060*/ 	.word	0xffffffff


	//   ....[14]....
        /*0064*/ 	.word	0xffffffff


	//   ....[15]....
        /*0068*/ 	.word	0xffffffff


	//----- nvinfo : EIATTR_COOP_GROUP_INSTR_OFFSETS
	.align		4
.L_1848:
        /*006c*/ 	.byte	0x04, 0x28
        /*006e*/ 	.short	(.L_1850 - .L_1849)


	//   ....[0]....
.L_1849:
        /*0070*/ 	.word	0x00004d30


	//   ....[1]....
        /*0074*/ 	.word	0x00004d70


	//   ....[2]....
        /*0078*/ 	.word	0x00004e00


	//   ....[3]....
        /*007c*/ 	.word	0x00004fd0


	//   ....[4]....
        /*0080*/ 	.word	0x00008620


	//   ....[5]....
        /*0084*/ 	.word	0x00008640


	//   ....[6]....
        /*0088*/ 	.word	0x00008660


	//   ....[7]....
        /*008c*/ 	.word	0x000087a0


	//   ....[8]....
        /*0090*/ 	.word	0x0000b790


	//   ....[9]....
        /*0094*/ 	.word	0x0000b7b0


	//   ....[10]....
        /*0098*/ 	.word	0x0000b7e0


	//   ....[11]....
        /*009c*/ 	.word	0x0000b7f0


	//   ....[12]....
        /*00a0*/ 	.word	0x0000cb40


	//   ....[13]....
        /*00a4*/ 	.word	0x0000cb80


	//   ....[14]....
        /*00a8*/ 	.word	0x0000cc20


	//   ....[15]....
        /*00ac*/ 	.word	0x0000cc30


	//----- nvinfo : EIATTR_EXIT_INSTR_OFFSETS
	.align		4
.L_1850:
        /*00b0*/ 	.byte	0x04, 0x1c
        /*00b2*/ 	.short	(.L_1852 - .L_1851)


	//   ....[0]....
.L_1851:
        /*00b4*/ 	.word	0x00000440


	//   ....[1]....
        /*00b8*/ 	.word	0x00000b00


	//   ....[2]....
        /*00bc*/ 	.word	0x00000b30


	//   ....[3]....
        /*00c0*/ 	.word	0x0000d6b0


	//   ....[4]....
        /*00c4*/ 	.word	0x0000d6d0


	//----- nvinfo : EIATTR_CRS_STACK_SIZE
	.align		4
.L_1852:
        /*00c8*/ 	.byte	0x04, 0x1e
        /*00ca*/ 	.short	(.L_1854 - .L_1853)
.L_1853:
        /*00cc*/ 	.word	0x00000000


	//----- nvinfo : EIATTR_CBANK_PARAM_SIZE
	.align		4
.L_1854:
        /*00d0*/ 	.byte	0x03, 0x19
        /*00d2*/ 	.short	0x01d0


	//----- nvinfo : EIATTR_PARAM_CBANK
	.align		4
        /*00d4*/ 	.byte	0x04, 0x0a
        /*00d6*/ 	.short	(.L_1856 - .L_1855)
	.align		4
.L_1855:
        /*00d8*/ 	.word	index@(.nv.constant0._ZN5flash24flash_fwd_splitkv_kernelI23Flash_fwd_kernel_traitsILi32ELi64ELi128ELi4ELb0ELb0EN7cutlass10bfloat16_tE19Flash_kernel_traitsILi32ELi64ELi128ELi4ES3_EELb1ELb0ELb1ELb0ELb0ELb0ELb1ELb0EEEvNS_16Flash_fwd_paramsE)
        /*00dc*/ 	.short	0x0210
        /*00de*/ 	.short	0x01d0


	//----- nvinfo : EIATTR_SW_WAR
	.align		4
.L_1856:
        /*00e0*/ 	.byte	0x04, 0x36
        /*00e2*/ 	.short	(.L_1858 - .L_1857)
.L_1857:
        /*00e4*/ 	.word	0x00000008
.L_1858:


//--------------------- .nv.info._ZN5flash24flash_fwd_splitkv_kernelI23Flash_fwd_kernel_traitsILi32ELi64ELi128ELi4ELb0ELb0EN7cutlass10bfloat16_tE19Flash_kernel_traitsILi32ELi64ELi128ELi4ES3_EELb1ELb0ELb1ELb0ELb0ELb1ELb1ELb0EEEvNS_16Flash_fwd_paramsE --------------------------
	.section	.nv.info._ZN5flash24flash_fwd_splitkv_kernelI23Flash_fwd_kernel_traitsILi32ELi64ELi128ELi4ELb0ELb0EN7cutlass10bfloat16_tE19Flash_kernel_traitsILi32ELi64ELi128ELi4ES3_EELb1ELb0ELb1ELb0ELb0ELb1ELb1ELb0EEEvNS_16Flash_fwd_paramsE,"",@"SHT_CUDA_INFO"
	.sectionflags	@""
	.align	4


	//----- nvinfo : EIATTR_CUDA_API_VERSION
	.align		4
        /*0000*/ 	.byte	0x04, 0x37
        /*0002*/ 	.short	(.L_1860 - .L_1859)
.L_1859:
        /*0004*/ 	.word	0x00000082


	//----- nvinfo : EIATTR_KPARAM_INFO
	.align		4
.L_1860:
        /*0008*/ 	.byte	0x04, 0x17
        /*000a*/ 	.short	(.L_1862 - .L_1861)
.L_1861:
        /*000c*/ 	.word	0x00000000
        /*0010*/ 	.short	0x0000
        /*0012*/ 	.short	0x0000
        /*0014*/ 	.byte	0x00, 0xf0, 0x41, 0x07


	//----- nvinfo : EIATTR_SPARSE_MMA_MASK
	.align		4
.L_1862:
        /*0018*/ 	.byte	0x03, 0x50
        /*001a*/ 	.short	0x0000


	//----- nvinfo : EIATTR_MAXREG_COUNT
	.align		4
        /*001c*/ 	.byte	0x03, 0x1b
        /*001e*/ 	.short	0x00ff


	//----- nvinfo : EIATTR_NUM_BARRIERS
	.align		4
        /*0020*/ 	.byte	0x02, 0x4c
        /*0022*/ 	.byte	0x01
	.zero		1


	//----- nvinfo : EIATTR_MERCURY_ISA_VERSION
	.align		4
        /*0024*/ 	.byte	0x03, 0x5f
        /*0026*/ 	.short	0x0101


	//----- nvinfo : EIATTR_COOP_GROUP_MASK_REGIDS
	.align		4
        /*0028*/ 	.byte	0x04, 0x29
        /*002a*/ 	.short	(.L_1864 - .L_1863)


	//   ....[0]....
.L_1863:
        /*002c*/ 	.word	0xffffffff


	//   ....[1]....
        /*0030*/ 	.word	0xffffffff


	//   ....[2]....
        /*0034*/ 	.word	0xffffffff


	//   ....[3]....
        /*0038*/ 	.word	0xffffffff


	//   ....[4]....
        /*003c*/ 	.word	0xffffffff


	//   ....[5]....
        /*0040*/ 	.word	0xffffffff


	//   ....[6]....
        /*0044*/ 	.word	0xffffffff


	//   ....[7]....
        /*0048*/ 	.word	0xffffffff


	//   ....[8]....
        /*004c*/ 	.word	0xffffffff


	//   ....[9]....
        /*0050*/ 	.word	0xffffffff


	//   ....[10]....
        /*0054*/ 	.word	0xffffffff


	//   ....[11]....
        /*0058*/ 	.word	0xffffffff


	//   ....[12]....
        /*005c*/ 	.word	0xffffffff


	//   ....[13]....
        /*0060*/ 	.word	0xffffffff


	//   ....[14]....
        /*0064*/ 	.word	0xffffffff


	//   ....[15]....
        /*0068*/ 	.word	0xffffffff


	//----- nvinfo : EIATTR_COOP_GROUP_INSTR_OFFSETS
	.align		4
.L_1864:
        /*006c*/ 	.byte	0x04, 0x28
        /*006e*/ 	.short	(.L_1866 - .L_1865)


	//   ....[0]....
.L_1865:
        /*0070*/ 	.word	0x00005230


	//   ....[1]....
        /*0074*/ 	.word	0x00005260


	//   ....[2]....
        /*0078*/ 	.word	0x00005720


	//   ....[3]....
        /*007c*/ 	.word	0x00005790


	//   ....[4]....
        /*0080*/ 	.word	0x00009480


	//   ....[5]....
        /*0084*/ 	.word	0x000094b0


	//   ....[6]....
        /*0088*/ 	.word	0x00009510


	//   ....[7]....
        /*008c*/ 	.word	0x00009680


	//   ....[8]....
        /*0090*/ 	.word	0x0000cdd0


	//   ....[9]....
        /*0094*/ 	.word	0x0000ce10


	//   ....[10]....
        /*0098*/ 	.word	0x0000ce40


	//   ....[11]....
        /*009c*/ 	.word	0x0000ce50


	//   ....[12]....
        /*00a0*/ 	.word	0x0000e150


	//   ....[13]....
        /*00a4*/ 	.word	0x0000e1d0


	//   ....[14]....
        /*00a8*/ 	.word	0x0000e220


	//   ....[15]....
        /*00ac*/ 	.word	0x0000e270


	//----- nvinfo : EIATTR_EXIT_INSTR_OFFSETS
	.align		4
.L_1866:
        /*00b0*/ 	.byte	0x04, 0x1c
        /*00b2*/ 	.short	(.L_1868 - .L_1867)


	//   ....[0]....
.L_1867:
        /*00b4*/ 	.word	0x00000440


	//   ....[1]....
        /*00b8*/ 	.word	0x00000b00


	//   ....[2]....
        /*00bc*/ 	.word	0x00000b30


	//   ....[3]....
        /*00c0*/ 	.word	0x0000ecc0


	//   ....[4]....
        /*00c4*/ 	.word	0x0000ece0


	//----- nvinfo : EIATTR_CRS_STACK_SIZE
	.align		4
.L_1868:
        /*00c8*/ 	.byte	0x04, 0x1e
        /*00ca*/ 	.short	(.L_1870 - .L_1869)
.L_1869:
        /*00cc*/ 	.word	0x00000000


	//----- nvinfo : EIATTR_CBANK_PARAM_SIZE
	.align		4
.L_1870:
        /*00d0*/ 	.byte	0x03, 0x19
        /*00d2*/ 	.short	0x01d0


	//----- nvinfo : EIATTR_PARAM_CBANK
	.align		4
        /*00d4*/ 	.byte	0x04, 0x0a
        /*00d6*/ 	.short	(.L_1872 - .L_1871)
	.align		4
.L_1871:
        /*00d8*/ 	.word	index@(.nv.constant0._ZN5flash24flash_fwd_splitkv_kernelI23Flash_fwd_kernel_traitsILi32ELi64ELi128ELi4ELb0ELb0EN7cutlass10bfloat16_tE19Flash_kernel_traitsILi32ELi64ELi128ELi4ES3_EELb1ELb0ELb1ELb0ELb0ELb1ELb1ELb0EEEvNS_16Flash_fwd_paramsE)
        /*00dc*/ 	.short	0x0210
        /*00de*/ 	.short	0x01d0


	//----- nvinfo : EIATTR_SW_WAR
	.align		4
.L_1872:
        /*00e0*/ 	.byte	0x04, 0x36
        /*00e2*/ 	.short	(.L_1874 - .L_1873)
.L_1873:
        /*00e4*/ 	.word	0x00000008
.L_1874:


//--------------------- .nv.info._ZN5flash24flash_fwd_splitkv_kernelI23Flash_fwd_kernel_traitsILi32ELi64ELi128ELi4ELb0ELb0EN7cutlass10bfloat16_tE19Flash_kernel_traitsILi32ELi64ELi128ELi4ES3_EELb1ELb0ELb0ELb0ELb1ELb0ELb1ELb1EEEvNS_16Flash_fwd_paramsE --------------------------
	.section	.nv.info._ZN5flash24flash_fwd_splitkv_kernelI23Flash_fwd_kernel_traitsILi32ELi64ELi128ELi4ELb0ELb0EN7cutlass10bfloat16_tE19Flash_kernel_traitsILi32ELi64ELi128ELi4ES3_EELb1ELb0ELb0ELb0ELb1ELb0ELb1ELb1EEEvNS_16Flash_fwd_paramsE,"",@"SHT_CUDA_INFO"
	.sectionflags	@""
	.align	4


	//----- nvinfo : EIATTR_CUDA_API_VERSION
	.align		4
        /*0000*/ 	.byte	0x04, 0x37
        /*0002*/ 	.short	(.L_1876 - .L_1875)
.L_1875:
        /*0004*/ 	.word	0x00000082


	//----- nvinfo : EIATTR_KPARAM_INFO
	.align		4
.L_1876:
        /*0008*/ 	.byte	0x04, 0x17
        /*000a*/ 	.short	(.L_1878 - .L_1877)
.L_1877:
        /*000c*/ 	.word	0x00000000
        /*0010*/ 	.short	0x0000
        /*0012*/ 	.short	0x0000
        /*0014*/ 	.byte	0x00, 0xf0, 0x41, 0x07


	//----- nvinfo : EIATTR_SPARSE_MMA_MASK
	.align		4
.L_1878:
        /*0018*/ 	.byte	0x03, 0x50
        /*001a*/ 	.short	0x0000


	//----- nvinfo : EIATTR_MAXREG_COUNT
	.align		4
        /*001c*/ 	.byte	0x03, 0x1b
        /*001e*/ 	.short	0x00ff


	//----- nvinfo : EIATTR_NUM_BARRIERS
	.align		4
        /*0020*/ 	.byte	0x02, 0x4c
        /*0022*/ 	.byte	0x01
	.zero		1


	//----- nvinfo : EIATTR_MERCURY_ISA_VERSION
	.align		4
        /*0024*/ 	.byte	0x03, 0x5f
        /*0026*/ 	.short	0x0101


	//----- nvinfo : EIATTR_COOP_GROUP_MASK_REGIDS
	.align		4
        /*0028*/ 	.byte	0x04, 0x29
        /*002a*/ 	.short	(.L_1880 - .L_1879)


	//   ....[0]....
.L_1879:
        /*002c*/ 	.word	0xffffffff


	//   ....[1]....
        /*0030*/ 	.word	0xffffffff


	//   ....[2]....
        /*0034*/ 	.word	0xffffffff


	//   ....[3]....
        /*0038*/ 	.word	0xffffffff


	//   ....[4]....
        /*003c*/ 	.word	0xffffffff


	//   ....[5]....
        /*0040*/ 	.word	0xffffffff


	//   ....[6]....
        /*0044*/ 	.word	0xffffffff


	//   ....[7]....
        /*0048*/ 	.word	0xffffffff


	//   ....[8]....
        /*004c*/ 	.word	0xffffffff


	//   ....[9]....
        /*0050*/ 	.word	0xffffffff


	//   ....[10]....
        /*0054*/ 	.word	0xffffffff


	//   ....[11]....
        /*0058*/ 	.word	0xffffffff


	//   ....[12]....
        /*005c*/ 	.word	0xffffffff


	//   ....[13]....
        /*0060*/ 	.word	0xffffffff


	//   ....[14]....
        /*0064*/ 	.word	0xffffffff


	//   ....[15]....
        /*0068*/ 	.word	0xffffffff


	//----- nvinfo : EIATTR_COOP_GROUP_INSTR_OFFSETS
	.align		4
.L_1880:
        /*006c*/ 	.byte	0x04, 0x28
        /*006e*/ 	.short	(.L_1882 - .L_1881)


	//   ....[0]....
.L_1881:
        /*0070*/ 	.word	0x00008bc0


	//   ....[1]....
        /*0074*/ 	.word	0x00008bf0


	//   ....[2]....
        /*0078*/ 	.word	0x00008c00


	//   ....[3]....
        /*007c*/ 	.word	0x00008c30


	//   ....[4]....
        /*0080*/ 	.word	0x0000ba10


	//   ....[5]....
        /*0084*/ 	.word	0x0000ba20


	//   ....[6]....
        /*0088*/ 	.word	0x0000ba50


	//   ....[7]....
        /*008c*/ 	.word	0x0000ba60


	//   ....[8]....
        /*0090*/ 	.word	0x0000e030


	//   ....[9]....
        /*0094*/ 	.word	0x0000e050


	//   ....[10]....
        /*0098*/ 	.word	0x0000e080


	//   ....[11]....
        /*009c*/ 	.word	0x0000e090


	//   ....[12]....
        /*00a0*/ 	.word	0x0000f3e0


	//   ....[13]....
        /*00a4*/ 	.word	0x0000f420


	//   ....[14]....
        /*00a8*/ 	.word	0x0000f4d0


	//   ....[15]....
        /*00ac*/ 	.word	0x0000f4e0


	//----- nvinfo : EIATTR_EXIT_INSTR_OFFSETS
	.align		4
.L_1882:
        /*00b0*/ 	.byte	0x04, 0x1c
        /*00b2*/ 	.short	(.L_1884 - .L_1883)


	//   ....[0]....
.L_1883:
        /*00b4*/ 	.word	0x00000440


	//   ....[1]....
        /*00b8*/ 	.word	0x00000ac0


	//   ....[2]....
        /*00bc*/ 	.word	0x00000af0


	//   ....[3]....
        /*00c0*/ 	.word	0x0000fe90


	//   ....[4]....
        /*00c4*/ 	.word	0x0000feb0


	//----- nvinfo : EIATTR_CRS_STACK_SIZE
	.align		4
.L_1884:
        /*00c8*/ 	.byte	0x04, 0x1e
        /*00ca*/ 	.short	(.L_1886 - .L_1885)
.L_1885:
        /*00cc*/ 	.word	0x00000000


	//----- nvinfo : EIATTR_CBANK_PARAM_SIZE
	.align		4
.L_1886:
        /*00d0*/ 	.byte	0x03, 0x19
        /*00d2*/ 	.short	0x01d0


	//----- nvinfo : EIATTR_PARAM_CBANK
	.align		4
        /*00d4*/ 	.byte	0x04, 0x0a
        /*00d6*/ 	.short	(.L_1888 - .L_1887)
	.align		4
.L_1887:
        /*00d8*/ 	.word	index@(.nv.constant0._ZN5flash24flash_fwd_splitkv_kernelI23Flash_fwd_kernel_traitsILi32ELi64ELi128ELi4ELb0ELb0EN7cutlass10bfloat16_tE19Flash_kernel_traitsILi32ELi64ELi128ELi4ES3_EELb1ELb0ELb0ELb0ELb1ELb0ELb1ELb1EEEvNS_16Flash_fwd_paramsE)
        /*00dc*/ 	.short	0x0210
        /*00de*/ 	.short	0x01d0


	//----- nvinfo : EIATTR_SW_WAR
	.align		4
.L_1888:
        /*00e0*/ 	.byte	0x04, 0x36
        /*00e2*/ 	.short	(.L_1890 - .L_1889)
.L_1889:
        /*00e4*/ 	.word	0x00000008
.L_1890:


//--------------------- .nv.info._ZN5flash24flash_fwd_splitkv_kernelI23Flash_fwd_kernel_traitsILi32ELi64ELi128ELi4ELb0ELb0EN7cutlass10bfloat16_tE19Flash_kernel_traitsILi32ELi64ELi128ELi4ES3_EELb1ELb0ELb0ELb0ELb1ELb1ELb1ELb1EEEvNS_16Flash_fwd_paramsE --------------------------
	.section	.nv.info._ZN5flash24flash_fwd_splitkv_kernelI23Flash_fwd_kernel_traitsILi32ELi64ELi128ELi4ELb0ELb0EN7cutlass10bfloat16_tE19Flash_kernel_traitsILi32ELi64ELi128ELi4ES3_EELb1ELb0ELb0ELb0ELb1ELb1ELb1ELb1EEEvNS_16Flash_fwd_paramsE,"",@"SHT_CUDA_INFO"
	.sectionflags	@""
	.align	4


	//----- nvinfo : EIATTR_CUDA_API_VERSION
	.align		4
        /*0000*/ 	.byte	0x04, 0x37
        /*0002*/ 	.short	(.L_1892 - .L_1891)
.L_1891:
        /*0004*/ 	.word	0x00000082


	//----- nvinfo : EIATTR_KPARAM_INFO
	.align		4
.L_1892:
        /*0008*/ 	.byte	0x04, 0x17
        /*000a*/ 	.short	(.L_1894 - .L_1893)
.L_1893:
        /*000c*/ 	.word	0x00000000
        /*0010*/ 	.short	0x0000
        /*0012*/ 	.short	0x0000
        /*0014*/ 	.byte	0x00, 0xf0, 0x41, 0x07


	//----- nvinfo : EIATTR_SPARSE_MMA_MASK
	.align		4
.L_1894:
        /*0018*/ 	.byte	0x03, 0x50
        /*001a*/ 	.short	0x0000


	//----- nvinfo : EIATTR_MAXREG_COUNT
	.align		4
        /*001c*/ 	.byte	0x03, 0x1b
        /*001e*/ 	.short	0x00ff


	//----- nvinfo : EIATTR_NUM_BARRIERS
	.align		4
        /*0020*/ 	.byte	0x02, 0x4c
        /*0022*/ 	.byte	0x01
	.zero		1


	//----- nvinfo : EIATTR_MERCURY_ISA_VERSION
	.align		4
        /*0024*/ 	.byte	0x03, 0x5f
        /*0026*/ 	.short	0x0101


	//----- nvinfo : EIATTR_COOP_GROUP_MASK_REGIDS
	.align		4
        /*0028*/ 	.byte	0x04, 0x29
        /*002a*/ 	.short	(.L_1896 - .L_1895)


	//   ....[0]....
.L_1895:
        /*002c*/ 	.word	0xffffffff


	//   ....[1]....
        /*0030*/ 	.word	0xffffffff


	//   ....[2]....
        /*0034*/ 	.word	0xffffffff


	//   ....[3]....
        /*0038*/ 	.word	0xffffffff


	//   ....[4]....
        /*003c*/ 	.word	0xffffffff


	//   ....[5]....
        /*0040*/ 	.word	0xffffffff


	//   ....[6]....
        /*0044*/ 	.word	0xffffffff


	//   ....[7]....
        /*0048*/ 	.word	0xffffffff


	//   ....[8]....
        /*004c*/ 	.word	0xffffffff


	//   ....[9]....
        /*0050*/ 	.word	0xffffffff


	//   ....[10]....
        /*0054*/ 	.word	0xffffffff


	//   ....[11]....
        /*0058*/ 	.word	0xffffffff


	//   ....[12]....
        /*005c*/ 	.word	0xffffffff


	//   ....[13]....
        /*0060*/ 	.word	0xffffffff


	//   ....[14]....
        /*0064*/ 	.word	0xffffffff


	//   ....[15]....
        /*0068*/ 	.word	0xffffffff


	//----- nvinfo : EIATTR_COOP_GROUP_INSTR_OFFSETS
	.align		4
.L_1896:
        /*006c*/ 	.byte	0x04, 0x28
        /*006e*/ 	.short	(.L_1898 - .L_1897)


	//   ....[0]....
.L_1897:
        /*0070*/ 	.word	0x000093c0


	//   ....[1]....
        /*0074*/ 	.word	0x000093f0


	//   ....[2]....
        /*0078*/ 	.word	0x00009400


	//   ....[3]....
        /*007c*/ 	.word	0x00009430


	//   ....[4]....
        /*0080*/ 	.word	0x0000c9e0


	//   ....[5]....
        /*0084*/ 	.word	0x0000c9f0


	//   ....[6]....
        /*0088*/ 	.word	0x0000ca20


	//   ....[7]....
        /*008c*/ 	.word	0x0000ca30


	//   ....[8]....
        /*0090*/ 	.word	0x0000f810


	//   ....[9]....
        /*0094*/ 	.word	0x0000f830


	//   ....[10]....
        /*0098*/ 	.word	0x0000f860


	//   ....[11]....
        /*009c*/ 	.word	0x0000f870


	//   ....[12]....
        /*00a0*/ 	.word	0x00010bc0


	//   ....[13]....
        /*00a4*/ 	.word	0x00010c00


	//   ....[14]....
        /*00a8*/ 	.word	0x00010cb0


	//   ....[15]....
        /*00ac*/ 	.word	0x00010cc0


	//----- nvinfo : EIATTR_EXIT_INSTR_OFFSETS
	.align		4
.L_1898:
        /*00b0*/ 	.byte	0x04, 0x1c
        /*00b2*/ 	.short	(.L_1900 - .L_1899)


	//   ....[0]....
.L_1899:
        /*00b4*/ 	.word	0x00000440


	//   ....[1]....
        /*00b8*/ 	.word	0x00000ac0


	//   ....[2]....
        /*00bc*/ 	.word	0x00000af0


	//   ....[3]....
        /*00c0*/ 	.word	0x00011670


	//   ....[4]....
        /*00c4*/ 	.word	0x00011690


	//----- nvinfo : EIATTR_CRS_STACK_SIZE
	.align		4
.L_1900:
        /*00c8*/ 	.byte	0x04, 0x1e
        /*00ca*/ 	.short	(.L_1902 - .L_1901)
.L_1901:
        /*00cc*/ 	.word	0x00000000


	//----- nvinfo : EIATTR_CBANK_PARAM_SIZE
	.align		4
.L_1902:
        /*00d0*/ 	.byte	0x03, 0x19
        /*00d2*/ 	.short	0x01d0


	//----- nvinfo : EIATTR_PARAM_CBANK
	.align		4
        /*00d4*/ 	.byte	0x04, 0x0a
        /*00d6*/ 	.short	(.L_1904 - .L_1903)
	.align		4
.L_1903:
        /*00d8*/ 	.word	index@(.nv.constant0._ZN5flash24flash_fwd_splitkv_kernelI23Flash_fwd_kernel_traitsILi32ELi64ELi128ELi4ELb0ELb0EN7cutlass10bfloat16_tE19Flash_kernel_traitsILi32ELi64ELi128ELi4ES3_EELb1ELb0ELb0ELb0ELb1ELb1ELb1ELb1EEEvNS_16Flash_fwd_paramsE)
        /*00dc*/ 	.short	0x0210
        /*00de*/ 	.short	0x01d0


	//----- nvinfo : EIATTR_SW_WAR
	.align		4
.L_1904:
        /*00e0*/ 	.byte	0x04, 0x36
        /*00e2*/ 	.short	(.L_1906 - .L_1905)
.L_1905:
        /*00e4*/ 	.word	0x00000008
.L_1906:


//--------------------- .nv.info._ZN5flash24flash_fwd_splitkv_kernelI23Flash_fwd_kernel_traitsILi32ELi64ELi128ELi4ELb0ELb0EN7cutlass10bfloat16_tE19Flash_kernel_traitsILi32ELi64ELi128ELi4ES3_EELb1ELb0ELb1ELb0ELb0ELb0ELb1ELb1EEEvNS_16Flash_fwd_paramsE --------------------------
	.section	.nv.info._ZN5flash24flash_fwd_splitkv_kernelI23Flash_fwd_kernel_traitsILi32ELi64ELi128ELi4ELb0ELb0EN7cutlass10bfloat16_tE19Flash_kernel_traitsILi32ELi64ELi128ELi4ES3_EELb1ELb0ELb1ELb0ELb0ELb0ELb1ELb1EEEvNS_16Flash_fwd_paramsE,"",@"SHT_CUDA_INFO"
	.sectionflags	@""
	.align	4


	//----- nvinfo : EIATTR_CUDA_API_VERSION
	.align		4
        /*0000*/ 	.byte	0x04, 0x37
        /*0002*/ 	.short	(.L_1908 - .L_1907)
.L_1907:
        /*0004*/ 	.word	0x00000082


	//----- nvinfo : EIATTR_KPARAM_INFO
	.align		4
.L_1908:
        /*0008*/ 	.byte	0x04, 0x17
        /*000a*/ 	.short	(.L_1910 - .L_1909)
.L_1909:
        /*000c*/ 	.word	0x00000000
        /*0010*/ 	.short	0x0000
        /*0012*/ 	.short	0x0000
        /*0014*/ 	.byte	0x00, 0xf0, 0x41, 0x07


	//----- nvinfo : EIATTR_SPARSE_MMA_MASK
	.align		4
.L_1910:
        /*0018*/ 	.byte	0x03, 0x50
        /*001a*/ 	.short	0x0000


	//----- nvinfo : EIATTR_MAXREG_COUNT
	.align		4
        /*001c*/ 	.byte	0x03, 0x1b
        /*001e*/ 	.short	0x00ff


	//----- nvinfo : EIATTR_NUM_BARRIERS
	.align		4
        /*0020*/ 	.byte	0x02, 0x4c
        /*0022*/ 	.byte	0x01
	.zero		1


	//----- nvinfo : EIATTR_MERCURY_ISA_VERSION
	.align		4
        /*0024*/ 	.byte	0x03, 0x5f
        /*0026*/ 	.short	0x0101


	//----- nvinfo : EIATTR_COOP_GROUP_MASK_REGIDS
	.align		4
        /*0028*/ 	.byte	0x04, 0x29
        /*002a*/ 	.short	(.L_1912 - .L_1911)


	//   ....[0]....
.L_1911:
        /*002c*/ 	.word	0xffffffff


	//   ....[1]....
        /*0030*/ 	.word	0xffffffff


	//   ....[2]....
        /*0034*/ 	.word	0xffffffff


	//   ....[3]....
        /*0038*/ 	.word	0xffffffff


	//   ....[4]....
        /*003c*/ 	.word	0xffffffff


	//   ....[5]....
        /*0040*/ 	.word	0xffffffff


	//   ....[6]....
        /*0044*/ 	.word	0xffffffff


	//   ....[7]....
        /*0048*/ 	.word	0xffffffff


	//   ....[8]....
        /*004c*/ 	.word	0xffffffff


	//   ....[9]....
        /*0050*/ 	.word	0xffffffff


	//   ....[10]....
        /*0054*/ 	.word	0xffffffff


	//   ....[11]....
        /*0058*/ 	.word	0xffffffff


	//   ....[12]....
        /*005c*/ 	.word	0xffffffff


	//   ....[13]....
        /*0060*/ 	.word	0xffffffff


	//   ....[14]....
        /*0064*/ 	.word	0xffffffff


	//   ....[15]....
        /*0068*/ 	.word	0xffffffff


	//----- nvinfo : EIATTR_COOP_GROUP_INSTR_OFFSETS
	.align		4
.L_1912:
        /*006c*/ 	.byte	0x04, 0x28
        /*006e*/ 	.short	(.L_1914 - .L_1913)


	//   ....[0]....
.L_1913:
        /*0070*/ 	.word	0x00009aa0


	//   ....[1]....
        /*0074*/ 	.word	0x00009ac0


	//   ....[2]....
        /*0078*/ 	.word	0x0000a050


	//   ....[3]....
        /*007c*/ 	.word	0x0000a0b0


	//   ....[4]....
        /*0080*/ 	.word	0x0000d3c0


	//   ....[5]....
        /*0084*/ 	.word	0x0000d3e0


	//   ....[6]....
        /*0088*/ 	.word	0x0000d890


	//   ....[7]....
        /*008c*/ 	.word	0x0000d8e0


	//   ....[8]....
        /*0090*/ 	.word	0x000106f0


	//   ....[9]....
        /*0094*/ 	.word	0x00010700


	//   ....[10]....
        /*0098*/ 	.word	0x00010730


	//   ....[11]....
        /*009c*/ 	.word	0x00010740


	//   ....[12]....
        /*00a0*/ 	.word	0x00011a40


	//   ....[13]....
        /*00a4*/ 	.word	0x00011a80


	//   ....[14]....
        /*00a8*/ 	.word	0x00011b20


	//   ....[15]....
        /*00ac*/ 	.word	0x00011b30


	//----- nvinfo : EIATTR_EXIT_INSTR_OFFSETS
	.align		4
.L_1914:
        /*00b0*/ 	.byte	0x04, 0x1c
        /*00b2*/ 	.short	(.L_1916 - .L_1915)


	//   ....[0]....
.L_1915:
        /*00b4*/ 	.word	0x00000440


	//   ....[1]....
        /*00b8*/ 	.word	0x00000b10


	//   ....[2]....
        /*00bc*/ 	.word	0x00000b40


	//   ....[3]....
        /*00c0*/ 	.word	0x00012510


	//   ....[4]....
        /*00c4*/ 	.word	0x00012530


	//----- nvinfo : EIATTR_CRS_STACK_SIZE
	.align		4
.L_1916:
        /*00c8*/ 	.byte	0x04, 0x1e
        /*00ca*/ 	.short	(.L_1918 - .L_1917)
.L_1917:
        /*00cc*/ 	.word	0x00000000


	//----- nvinfo : EIATTR_CBANK_PARAM_SIZE
	.align		4
.L_1918:
        /*00d0*/ 	.byte	0x03, 0x19
        /*00d2*/ 	.short	0x01d0


	//----- nvinfo : EIATTR_PARAM_CBANK
	.align		4
        /*00d4*/ 	.byte	0x04, 0x0a
        /*00d6*/ 	.short	(.L_1920 - .L_1919)
	.align		4
.L_1919:
        /*00d8*/ 	.word	index@(.nv.constant0._ZN5flash24flash_fwd_splitkv_kernelI23Flash_fwd_kernel_traitsILi32ELi64ELi128ELi4ELb0ELb0EN7cutlass10bfloat16_tE19Flash_kernel_traitsILi32ELi64ELi128ELi4ES3_EELb1ELb0ELb1ELb0ELb0ELb0ELb1ELb1EEEvNS_16Flash_fwd_paramsE)
        /*00dc*/ 	.short	0x0210
        /*00de*/ 	.short	0x01d0


	//----- nvinfo : EIATTR_SW_WAR
	.align		4
.L_1920:
        /*00e0*/ 	.byte	0x04, 0x36
        /*00e2*/ 	.short	(.L_1922 - .L_1921)
.L_1921:
        /*00e4*/ 	.word	0x00000008
.L_1922:


//--------------------- .nv.info._ZN5flash24flash_fwd_splitkv_kernelI23Flash_fwd_kernel_traitsILi32ELi64ELi128ELi4ELb0ELb0EN7cutlass10bfloat16_tE19Flash_kernel_traitsILi32ELi64ELi128ELi4ES3_EELb1ELb0ELb1ELb0ELb0ELb1ELb1ELb1EEEvNS_16Flash_fwd_paramsE --------------------------
	.section	.nv.info._ZN5flash24flash_fwd_splitkv_kernelI23Flash_fwd_kernel_traitsILi32ELi64ELi128ELi4ELb0ELb0EN7cutlass10bfloat16_tE19Flash_kernel_traitsILi32ELi64ELi128ELi4ES3_EELb1ELb0ELb1ELb0ELb0ELb1ELb1ELb1EEEvNS_16Flash_fwd_paramsE,"",@"SHT_CUDA_INFO"
	.sectionflags	@""
	.align	4


	//----- nvinfo : EIATTR_CUDA_API_VERSION
	.align		4
        /*0000*/ 	.byte	0x04, 0x37
        /*0002*/ 	.short	(.L_1924 - .L_1923)
.L_1923:
        /*0004*/ 	.word	0x00000082


	//----- nvinfo : EIATTR_KPARAM_INFO
	.align		4
.L_1924:
        /*0008*/ 	.byte	0x04, 0x17
        /*000a*/ 	.short	(.L_1926 - .L_1925)
.L_1925:
        /*000c*/ 	.word	0x00000000
        /*0010*/ 	.short	0x0000
        /*0012*/ 	.short	0x0000
        /*0014*/ 	.byte	0x00, 0xf0, 0x41, 0x07


	//----- nvinfo : EIATTR_SPARSE_MMA_MASK
	.align		4
.L_1926:
        /*0018*/ 	.byte	0x03, 0x50
        /*001a*/ 	.short	0x0000


	//----- nvinfo : EIATTR_MAXREG_COUNT
	.align		4
        /*001c*/ 	.byte	0x03, 0x1b
        /*001e*/ 	.short	0x00ff


	//----- nvinfo : EIATTR_NUM_BARRIERS
	.align		4
        /*0020*/ 	.byte	0x02, 0x4c
        /*0022*/ 	.byte	0x01
	.zero		1


	//----- nvinfo : EIATTR_MERCURY_ISA_VERSION
	.align		4
        /*0024*/ 	.byte	0x03, 0x5f
        /*0026*/ 	.short	0x0101


	//----- nvinfo : EIATTR_COOP_GROUP_MASK_REGIDS
	.align		4
        /*0028*/ 	.byte	0x04, 0x29
        /*002a*/ 	.short	(.L_1928 - .L_1927)


	//   ....[0]....
.L_1927:
        /*002c*/ 	.word	0xffffffff


	//   ....[1]....
        /*0030*/ 	.word	0xffffffff


	//   ....[2]....
        /*0034*/ 	.word	0xffffffff


	//   ....[3]....
        /*0038*/ 	.word	0xffffffff


	//   ....[4]....
        /*003c*/ 	.word	0xffffffff


	//   ....[5]....
        /*0040*/ 	.word	0xffffffff


	//   ....[6]....
        /*0044*/ 	.word	0xffffffff


	//   ....[7]....
        /*0048*/ 	.word	0xffffffff


	//   ....[8]....
        /*004c*/ 	.word	0xffffffff


	//   ....[9]....
        /*0050*/ 	.word	0xffffffff


	//   ....[10]....
        /*0054*/ 	.word	0xffffffff


	//   ....[11]....
        /*0058*/ 	.word	0xffffffff


	//   ....[12]....
        /*005c*/ 	.word	0xffffffff


	//   ....[13]....
        /*0060*/ 	.word	0xffffffff


	//   ....[14]....
        /*0064*/ 	.word	0xffffffff


	//   ....[15]....
        /*0068*/ 	.word	0xffffffff


	//----- nvinfo : EIATTR_COOP_GROUP_INSTR_OFFSETS
	.align		4
.L_1928:
        /*006c*/ 	.byte	0x04, 0x28
        /*006e*/ 	.short	(.L_1930 - .L_1929)


	//   ....[0]....
.L_1929:
        /*0070*/ 	.word	0x0000a2b0


	//   ....[1]....
        /*0074*/ 	.word	0x0000a2d0


	//   ....[2]....
        /*0078*/ 	.word	0x0000a830


	//   ....[3]....
        /*007c*/ 	.word	0x0000a890


	//   ....[4]....
        /*0080*/ 	.word	0x0000e470


	//   ....[5]....
        /*0084*/ 	.word	0x0000e490


	//   ....[6]....
        /*0088*/ 	.word	0x0000e850


	//   ....[7]....
        /*008c*/ 	.word	0x0000e8d0


	//   ....[8]....
        /*0090*/ 	.word	0x00011d90


	//   ....[9]....
        /*0094*/ 	.word	0x00011f20


	//   ....[10]....
        /*0098*/ 	.word	0x00011f30


	//   ....[11]....
        /*009c*/ 	.word	0x00011f60


	//   ....[12]....
        /*00a0*/ 	.word	0x00013270


	//   ....[13]....
        /*00a4*/ 	.word	0x000132b0


	//   ....[14]....
        /*00a8*/ 	.word	0x00013350


	//   ....[15]....
        /*00ac*/ 	.word	0x00013360


	//----- nvinfo : EIATTR_EXIT_INSTR_OFFSETS
	.align		4
.L_1930:
        /*00b0*/ 	.byte	0x04, 0x1c
        /*00b2*/ 	.short	(.L_1932 - .L_1931)


	//   ....[0]....
.L_1931:
        /*00b4*/ 	.word	0x00000440


	//   ....[1]....
        /*00b8*/ 	.word	0x00000b10


	//   ....[2]....
        /*00bc*/ 	.word	0x00000b40


	//   ....[3]....
        /*00c0*/ 	.word	0x00013d40


	//   ....[4]....
        /*00c4*/ 	.word	0x00013d60


	//----- nvinfo : EIATTR_CRS_STACK_SIZE
	.align		4
.L_1932:
        /*00c8*/ 	.byte	0x04, 0x1e
        /*00ca*/ 	.short	(.L_1934 - .L_1933)
.L_1933:
        /*00cc*/ 	.word	0x00000000


	//----- nvinfo : EIATTR_CBANK_PARAM_SIZE
	.align		4
.L_1934:
        /*00d0*/ 	.byte	0x03, 0x19
        /*00d2*/ 	.short	0x01d0


	//----- nvinfo : EIATTR_PARAM_CBANK
	.align		4
        /*00d4*/ 	.byte	0x04, 0x0a
        /*00d6*/ 	.short	(.L_1936 - .L_1935)
	.align		4
.L_1935:
        /*00d8*/ 	.word	index@(.nv.constant0._ZN5flash24flash_fwd_splitkv_kernelI23Flash_fwd_kernel_traitsILi32ELi64ELi128ELi4ELb0ELb0EN7cutlass10bfloat16_tE19Flash_kernel_traitsILi32ELi64ELi128ELi4ES3_EELb1ELb0ELb1ELb0ELb0ELb1ELb1ELb1EEEvNS_16Flash_fwd_paramsE)
        /*00dc*/ 	.short	0x0210
        /*00de*/ 	.short	0x01d0


	//----- nvinfo : EIATTR_SW_WAR
	.align		4
.L_1936:
        /*00e0*/ 	.byte	0x04, 0x36
        /*00e2*/ 	.short	(.L_1938 - .L_1937)
.L_1937:
        /*00e4*/ 	.word	0x00000008
.L_1938:


//--------------------- .nv.callgraph             --------------------------
	.section	.nv.callgraph,"",@"SHT_CUDA_CALLGRAPH"
	.align	4
	.sectionentsize	8
	.align		4
        /*0000*/ 	.word	0x00000000
	.align		4
        /*0004*/ 	.word	0xffffffff
	.align		4
        /*0008*/ 	.word	0x00000000
	.align		4
        /*000c*/ 	.word	0xfffffffe
	.align		4
        /*0010*/ 	.word	0x00000000
	.align		4
        /*0014*/ 	.word	0xfffffffd
	.align		4
        /*0018*/ 	.word	0x00000000
	.align		4
        /*001c*/ 	.word	0xfffffffc


//--------------------- .nv.constant4             --------------------------
	.section	.nv.constant4,"a",@progbits
	.align	8
	.align		8
.nv.constant4:
        /*0000*/ 	.dword	_ZN78_INTERNAL_248877fc_42_flash_fwd_split_hdim32_bf16_causal_sm80_cu_6987f922_29914cuda3std3__45__cpo5beginE
	.align		8
        /*0008*/ 	.dword	_ZN78_INTERNAL_248877fc_42_flash_fwd_split_hdim32_bf16_causal_sm80_cu_6987f922_29914cuda3std3__45__cpo3endE
	.align		8
        /*0010*/ 	.dword	_ZN78_INTERNAL_248877fc_42_flash_fwd_split_hdim32_bf16_causal_sm80_cu_6987f922_29914cuda3std3__45__cpo6cbeginE
	.align		8
        /*0018*/ 	.dword	_ZN78_INTERNAL_248877fc_42_flash_fwd_split_hdim32_bf16_causal_sm80_cu_6987f922_29914cuda3std3__45__cpo4cendE
	.align		8
        /*0020*/ 	.dword	_ZN78_INTERNAL_248877fc_42_flash_fwd_split_hdim32_bf16_causal_sm80_cu_6987f922_29914cuda3std3__480_GLOBAL__N__248877fc_42_flash_fwd_split_hdim32_bf16_causal_sm80_cu_6987f922_29916ignoreE
	.align		8
        /*0028*/ 	.dword	_ZN78_INTERNAL_248877fc_42_flash_fwd_split_hdim32_bf16_causal_sm80_cu_6987f922_29914cuda3std3__419piecewise_constructE
	.align		8
        /*0030*/ 	.dword	_ZN78_INTERNAL_248877fc_42_flash_fwd_split_hdim32_bf16_causal_sm80_cu_6987f922_29914cuda3std3__48in_placeE
	.align		8
        /*0038*/ 	.dword	_ZN78_INTERNAL_248877fc_42_flash_fwd_split_hdim32_bf16_causal_sm80_cu_6987f922_29914cuda3std6ranges3__45__cpo4swapE
	.align		8
        /*0040*/ 	.dword	_ZN78_INTERNAL_248877fc_42_flash_fwd_split_hdim32_bf16_causal_sm80_cu_6987f922_29914cuda3std6ranges3__45__cpo9iter_moveE
	.align		8
        /*0048*/ 	.dword	_ZN78_INTERNAL_248877fc_42_flash_fwd_split_hdim32_bf16_causal_sm80_cu_6987f922_29914cute7productE
	.align		8
        /*0050*/ 	.dword	_ZN78_INTERNAL_248877fc_42_flash_fwd_split_hdim32_bf16_causal_sm80_cu_6987f922_29914cute1_E


//--------------------- .text._ZN5flash32flash_fwd_splitkv_combine_kernelI23Flash_fwd_kernel_traitsILi32ELi64ELi256ELi4ELb0ELb0EN7cutlass10bfloat16_tE19Flash_kernel_traitsILi32ELi64ELi256ELi4ES3_EELi16ELi7ELb0EEEvNS_16Flash_fwd_paramsE --------------------------
	.section	.text._ZN5flash32flash_fwd_splitkv_combine_kernelI23Flash_fwd_kernel_traitsILi32ELi64ELi256ELi4ELb0ELb0EN7cutlass10bfloat16_tE19Flash_kernel_traitsILi32ELi64ELi256ELi4ES3_EELi16ELi7ELb0EEEvNS_16Flash_fwd_paramsE,"ax",@progbits
	.align	128
        .global         _ZN5flash32flash_fwd_splitkv_combine_kernelI23Flash_fwd_kernel_traitsILi32ELi64ELi256ELi4ELb0ELb0EN7cutlass10bfloat16_tE19Flash_kernel_traitsILi32ELi64ELi256ELi4ES3_EELi16ELi7ELb0EEEvNS_16Flash_fwd_paramsE
        .type           _ZN5flash32flash_fwd_splitkv_combine_kernelI23Flash_fwd_kernel_traitsILi32ELi64ELi256ELi4ELb0ELb0EN7cutlass10bfloat16_tE19Flash_kernel_traitsILi32ELi64ELi256ELi4ES3_EELi16ELi7ELb0EEEvNS_16Flash_fwd_paramsE,@function
        .size           _ZN5flash32flash_fwd_splitkv_combine_kernelI23Flash_fwd_kernel_traitsILi32ELi64ELi256ELi4ELb0ELb0EN7cutlass10bfloat16_tE19Flash_kernel_traitsILi32ELi64ELi256ELi4ES3_EELi16ELi7ELb0EEEvNS_16Flash_fwd_paramsE,(.L_x_5276 - _ZN5flash32flash_fwd_splitkv_combine_kernelI23Flash_fwd_kernel_traitsILi32ELi64ELi256ELi4ELb0ELb0EN7cutlass10bfloat16_tE19Flash_kernel_traitsILi32ELi64ELi256ELi4ES3_EELi16ELi7ELb0EEEvNS_16Flash_fwd_paramsE)
        .other          _ZN5flash32flash_fwd_splitkv_combine_kernelI23Flash_fwd_kernel_traitsILi32ELi64ELi256ELi4ELb0ELb0EN7cutlass10bfloat16_tE19Flash_kernel_traitsILi32ELi64ELi256ELi4ES3_EELi16ELi7ELb0EEEvNS_16Flash_fwd_paramsE,@"STO_CUDA_ENTRY STV_DEFAULT"
_ZN5flash32flash_fwd_splitkv_combine_kernelI23Flash_fwd_kernel_traitsILi32ELi64ELi256ELi4ELb0ELb0EN7cutlass10bfloat16_tE19Flash_kernel_traitsILi32ELi64ELi256ELi4ES3_EELi16ELi7ELb0EEEvNS_16Flash_fwd_paramsE:
.text._ZN5flash32flash_fwd_splitkv_combine_kernelI23Flash_fwd_kernel_traitsILi32ELi64ELi256ELi4ELb0ELb0EN7cutlass10bfloat16_tE19Flash_kernel_traitsILi32ELi64ELi256ELi4ES3_EELi16ELi7ELb0EEEvNS_16Flash_fwd_paramsE:
[----:B------:R-:W-:Y:S08]  /*0000*/  LDC R1, c[0x0][0x28] ;  /* 0x00000a00ff017b82 */ /* 0x000ff00000000800 */
[----:B------:R-:W0:Y:S01]  /*0010*/  LDC.64 R2, c[0x0][0x2c0] ;  /* 0x0000b000ff027b82 */ /* 0x000e220000000a00 */
[----:B------:R-:W-:-:S07]  /*0020*/  ULDC UR5, c[0x0][0x270] ;  /* 0x00009c0000057ab9 */ /* 0x000fce0000000800 */
[----:B------:R-:W1:Y:S01]  /*0030*/  S2UR UR7, SR_CTAID.X ;  /* 0x00000000000779c3 */ /* 0x000e620000002500 */
[----:B0-----:R-:W-:Y:S01]  /*0040*/  IMAD R2, R2, UR5, RZ ;  /* 0x0000000502027c24 */ /* 0x001fe2000f8e02ff */
[----:B------:R-:W-:-:S03]  /*0050*/  USHF.R.S32.HI UR5, URZ, 0x1f, UR5 ;  /* 0x0000001f3f057899 */ /* 0x000fc60008011405 */
[----:B------:R-:W-:Y:S01]  /*0060*/  IMAD R12, R2, R3, RZ ;  /* 0x00000003020c7224 */ /* 0x000fe200078e02ff */
[----:B------:R-:W-:Y:S01]  /*0070*/  SHF.R.S32.HI R2, RZ, 0x1f, R3 ;  /* 0x0000001fff027819 */ /* 0x000fe20000011403 */
[----:B-1----:R-:W-:-:S03]  /*0080*/  USHF.L.U32 UR7, UR7, 0x4, URZ ;  /* 0x0000000407077899 */ /* 0x002fc6000800063f */
[----:B------:R-:W-:Y:S02]  /*0090*/  ISETP.LT.U32.AND P0, PT, R12, R3, PT ;  /* 0x000000030c00720c */ /* 0x000fe40003f01070 */
[----:B------:R-:W-:Y:S01]  /*00a0*/  SHF.R.S32.HI R5, RZ, 0x1f, R12 ;  /* 0x0000001fff057819 */ /* 0x000fe2000001140c */
[----:B------:R-:W-:-:S03]  /*00b0*/  USHF.R.S32.HI UR6, URZ, 0x1f, UR7 ;  /* 0x0000001f3f067899 */ /* 0x000fc60008011407 */
[----:B------:R-:W-:-:S04]  /*00c0*/  ISETP.LT.AND.EX P0, PT, R5, R2, PT, P0 ;  /* 0x000000020500720c */ /* 0x000fc80003f01300 */
[C---:B------:R-:W-:Y:S02]  /*00d0*/  SEL R2, R5.reuse, R2, P0 ;  /* 0x0000000205027207 */ /* 0x040fe40000000000 */
[----:B------:R-:W-:Y:S02]  /*00e0*/  SEL R48, R12, R3, P0 ;  /* 0x000000030c307207 */ /* 0x000fe40000000000 */
[----:B------:R-:W-:-:S04]  /*00f0*/  LOP3.LUT R0, R5, R2, RZ, 0xfc, !PT ;  /* 0x0000000205007212 */ /* 0x000fc800078efcff */
[----:B------:R-:W-:-:S13]  /*0100*/  ISETP.NE.U32.AND P1, PT, R0, RZ, PT ;  /* 0x000000ff0000720c */ /* 0x000fda0003f25070 */
[----:B------:R-:W-:Y:S05]  /*0110*/  @!P1 BRA `(.L_x_0) ;  /* 0x0000000000249947 */ /* 0x000fea0003800000 */
[----:B------:R-:W-:Y:S01]  /*0120*/  IMAD.MOV.U32 R27, RZ, RZ, R12 ;  /* 0x000000ffff1b7224 */ /* 0x000fe200078e000c */
[----:B------:R-:W-:Y:S01]  /*0130*/  MOV R25, R48 ;  /* 0x0000003000197202 */ /* 0x000fe20000000f00 */
[----:B------:R-:W-:Y:S01]  /*0140*/  IMAD.MOV.U32 R19, RZ, RZ, R5 ;  /* 0x000000ffff137224 */ /* 0x000fe200078e0005 */
[----:B------:R-:W-:Y:S02]  /*0150*/  MOV R24, R2 ;  /* 0x0000000200187202 */ /* 0x000fe40000000f00 */
[----:B------:R-:W-:Y:S02]  /*0160*/  MOV R23, 0x180 ;  /* 0x0000018000177802 */ /* 0x000fe40000000f00 */
[----:B------:R-:W-:Y:S05]  /*0170*/  CALL.REL.NOINC `($__internal_0_$__cuda_sm20_div_s64) ;  /* 0x0000005c00807944 */ /* 0x000fea0003c00000 */
[----:B------:R-:W-:Y:S02]  /*0180*/  MOV R8, R0 ;  /* 0x0000000000087202 */ /* 0x000fe40000000f00 */
[----:B------:R-:W-:Y:S01]  /*0190*/  MOV R9, R25 ;  /* 0x0000001900097202 */ /* 0x000fe20000000f00 */
[----:B------:R-:W-:Y:S06]  /*01a0*/  BRA `(.L_x_1) ;  /* 0x00000000004c7947 */ /* 0x000fec0003800000 */
.L_x_0:
[----:B------:R-:W0:Y:S01]  /*01b0*/  I2F.U32.RP R6, R48 ;  /* 0x0000003000067306 */ /* 0x000e220000209000 */
[----:B------:R-:W-:Y:S02]  /*01c0*/  ISETP.NE.U32.AND P0, PT, R48, RZ, PT ;  /* 0x000000ff3000720c */ /* 0x000fe40003f05070 */
[----:B------:R-:W-:-:S05]  /*01d0*/  MOV R9, RZ ;  /* 0x000000ff00097202 */ /* 0x000fca0000000f00 */
[----:B0-----:R-:W0:Y:S02]  /*01e0*/  MUFU.RCP R6, R6 ;  /* 0x0000000600067308 */ /* 0x001e240000001000 */
[----:B0-----:R-:W-:-:S06]  /*01f0*/  VIADD R6, R6, 0xffffffe ;  /* 0x0ffffffe06067836 */ /* 0x001fcc0000000000 */
[----:B------:R0:W1:Y:S02]  /*0200*/  F2I.FTZ.U32.TRUNC.NTZ R7, R6 ;  /* 0x0000000600077305 */ /* 0x000064000021f000 */
[----:B0-----:R-:W-:Y:S01]  /*0210*/  HFMA2.MMA R6, -RZ, RZ, 0, 0 ;  /* 0x00000000ff067435 */ /* 0x001fe200000001ff */
[----:B-1----:R-:W-:-:S04]  /*0220*/  IMAD.MOV R0, RZ, RZ, -R7 ;  /* 0x000000ffff007224 */ /* 0x002fc800078e0a07 */
[----:B------:R-:W-:-:S05]  /*0230*/  IMAD R0, R0, R48, RZ ;  /* 0x0000003000007224 */ /* 0x000fca00078e02ff */
[----:B------:R-:W-:-:S06]  /*0240*/  IMAD.HI.U32 R0, R7, R0, R6 ;  /* 0x0000000007007227 */ /* 0x000fcc00078e0006 */
[----:B------:R-:W-:-:S04]  /*0250*/  IMAD.HI.U32 R8, R0, R12, RZ ;  /* 0x0000000c00087227 */ /* 0x000fc800078e00ff */
[----:B------:R-:W-:-:S04]  /*0260*/  IMAD.MOV R0, RZ, RZ, -R8 ;  /* 0x000000ffff007224 */ /* 0x000fc800078e0a08 */
[----:B------:R-:W-:-:S05]  /*0270*/  IMAD R0, R48, R0, R12 ;  /* 0x0000000030007224 */ /* 0x000fca00078e020c */
[----:B------:R-:W-:-:S13]  /*0280*/  ISETP.GE.U32.AND P2, PT, R0, R48, PT ;  /* 0x000000300000720c */ /* 0x000fda0003f46070 */
[----:B------:R-:W-:Y:S01]  /*0290*/  @P2 IADD3 R0, R0, -R48, RZ ;  /* 0x8000003000002210 */ /* 0x000fe20007ffe0ff */
[----:B------:R-:W-:-:S03]  /*02a0*/  @P2 VIADD R8, R8, 0x1 ;  /* 0x0000000108082836 */ /* 0x000fc60000000000 */
[----:B------:R-:W-:-:S13]  /*02b0*/  ISETP.GE.U32.AND P1, PT, R0, R48, PT ;  /* 0x000000300000720c */ /* 0x000fda0003f26070 */
[----:B------:R-:W-:Y:S02]  /*02c0*/  @P1 IADD3 R8, R8, 0x1, RZ ;  /* 0x0000000108081810 */ /* 0x000fe40007ffe0ff */
[----:B------:R-:W-:-:S07]  /*02d0*/  @!P0 LOP3.LUT R8, RZ, R48, RZ, 0x33, !PT ;  /* 0x00000030ff088212 */ /* 0x000fce00078e33ff */
.L_x_1:
[----:B------:R-:W-:Y:S01]  /*02e0*/  ULDC UR4, c[0x0][0x270] ;  /* 0x00009c0000047ab9 */ /* 0x000fe20000000800 */
[----:B------:R-:W-:Y:S01]  /*02f0*/  BSSY B0, `(.L_x_2) ;  /* 0x0000025000007945 */ /* 0x000fe20003800000 */
[----:B------:R-:W-:-:S04]  /*0300*/  ISETP.LT.U32.AND P0, PT, R8, UR4, PT ;  /* 0x0000000408007c0c */ /* 0x000fc8000bf01070 */
[----:B------:R-:W-:-:S04]  /*0310*/  ISETP.LT.AND.EX P0, PT, R9, UR5, PT, P0 ;  /* 0x0000000509007c0c */ /* 0x000fc8000bf01300 */
[C---:B------:R-:W-:Y:S02]  /*0320*/  SEL R6, R9.reuse, UR5, P0 ;  /* 0x0000000509067c07 */ /* 0x040fe40008000000 */
[----:B------:R-:W-:Y:S02]  /*0330*/  SEL R7, R8, UR4, P0 ;  /* 0x0000000408077c07 */ /* 0x000fe40008000000 */
        /* <DEDUP_REMOVED lines=11> */
[----:B------:R-:W-:Y:S05]  /*03f0*/  BRA `(.L_x_4) ;  /* 0x0000000000507947 */ /* 0x000fea0003800000 */
.L_x_3:
[----:B------:R-:W0:Y:S01]  /*0400*/  I2F.U32.RP R10, R7 ;  /* 0x00000007000a7306 */ /* 0x000e220000209000 */
[----:B------:R-:W-:-:S07]  /*0410*/  ISETP.NE.U32.AND P0, PT, R7, RZ, PT ;  /* 0x000000ff0700720c */ /* 0x000fce0003f05070 */
[----:B0-----:R-:W0:Y:S02]  /*0420*/  MUFU.RCP R10, R10 ;  /* 0x0000000a000a7308 */ /* 0x001e240000001000 */
[----:B0-----:R-:W-:-:S06]  /*0430*/  IADD3 R10, R10, 0xffffffe, RZ ;  /* 0x0ffffffe0a0a7810 */ /* 0x001fcc0007ffe0ff */
[----:B------:R-:W0:Y:S02]  /*0440*/  F2I.FTZ.U32.TRUNC.NTZ R11, R10 ;  /* 0x0000000a000b7305 */ /* 0x000e24000021f000 */
[----:B0-----:R-:W-:Y:S01]  /*0450*/  IADD3 R0, RZ, -R11, RZ ;  /* 0x8000000bff007210 */ /* 0x001fe20007ffe0ff */
[----:B------:R-:W-:-:S04]  /*0460*/  IMAD.MOV.U32 R10, RZ, RZ, RZ ;  /* 0x000000ffff0a7224 */ /* 0x000fc800078e00ff */
[----:B------:R-:W-:-:S04]  /*0470*/  IMAD R0, R0, R7, RZ ;  /* 0x0000000700007224 */ /* 0x000fc800078e02ff */
[----:B------:R-:W-:-:S06]  /*0480*/  IMAD.HI.U32 R0, R11, R0, R10 ;  /* 0x000000000b007227 */ /* 0x000fcc00078e000a */
[----:B------:R-:W-:-:S05]  /*0490*/  IMAD.HI.U32 R9, R0, R8, RZ ;  /* 0x0000000800097227 */ /* 0x000fca00078e00ff */
[----:B------:R-:W-:-:S05]  /*04a0*/  IADD3 R0, -R9, RZ, RZ ;  /* 0x000000ff09007210 */ /* 0x000fca0007ffe1ff */
[----:B------:R-:W-:-:S05]  /*04b0*/  IMAD R0, R7, R0, R8 ;  /* 0x0000000007007224 */ /* 0x000fca00078e0208 */
[----:B------:R-:W-:-:S13]  /*04c0*/  ISETP.GE.U32.AND P2, PT, R0, R7, PT ;  /* 0x000000070000720c */ /* 0x000fda0003f46070 */
[----:B------:R-:W-:Y:S01]  /*04d0*/  @P2 IMAD.IADD R0, R0, 0x1, -R7 ;  /* 0x0000000100002824 */ /* 0x000fe200078e0a07 */
[----:B------:R-:W-:-:S04]  /*04e0*/  @P2 IADD3 R9, R9, 0x1, RZ ;  /* 0x0000000109092810 */ /* 0x000fc80007ffe0ff */
[----:B------:R-:W-:-:S13]  /*04f0*/  ISETP.GE.U32.AND P1, PT, R0, R7, PT ;  /* 0x000000070000720c */ /* 0x000fda0003f26070 */
[----:B------:R-:W-:Y:S01]  /*0500*/  @P1 VIADD R9, R9, 0x1 ;  /* 0x0000000109091836 */ /* 0x000fe20000000000 */
[----:B------:R-:W-:-:S04]  /*0510*/  @!P0 LOP3.LUT R9, RZ, R7, RZ, 0x33, !PT ;  /* 0x00000007ff098212 */ /* 0x000fc800078e33ff */
[----:B------:R-:W-:Y:S01]  /*0520*/  MOV R8, R9 ;  /* 0x0000000900087202 */ /* 0x000fe20000000f00 */
[----:B------:R-:W-:Y:S02]  /*0530*/  IMAD.MOV.U32 R9, RZ, RZ, RZ ;  /* 0x000000ffff097224 */ /* 0x000fe400078e00ff */
.L_x_4:
[----:B------:R-:W-:Y:S05]  /*0540*/  BSYNC B0 ;  /* 0x0000000000007941 */ /* 0x000fea0003800000 */
.L_x_2:
[----:B------:R-:W0:Y:S01]  /*0550*/  LDC R0, c[0x0][0x2c4] ;  /* 0x0000b100ff007b82 */ /* 0x000e220000000800 */
[----:B------:R-:W-:Y:S01]  /*0560*/  BSSY B0, `(.L_x_5) ;  /* 0x000004b000007945 */ /* 0x000fe20003800000 */
[----:B0-----:R-:W-:Y:S01]  /*0570*/  IABS R4, R0 ;  /* 0x0000000000047213 */ /* 0x001fe20000000000 */
[C---:B------:R-:W-:Y:S01]  /*0580*/  VIADD R3, R0.reuse, 0xffffffff ;  /* 0xffffffff00037836 */ /* 0x040fe20000000000 */
[----:B------:R-:W-:Y:S02]  /*0590*/  ISETP.NE.AND P3, PT, R0, RZ, PT ;  /* 0x000000ff0000720c */ /* 0x000fe40003f65270 */
[----:B------:R-:W0:Y:S01]  /*05a0*/  I2F.RP R14, R4 ;  /* 0x00000004000e7306 */ /* 0x000e220000209400 */
[----:B------:R-:W-:-:S05]  /*05b0*/  IMAD.IADD R10, R3, 0x1, R4 ;  /* 0x00000001030a7824 */ /* 0x000fca00078e0204 */
[----:B------:R-:W-:Y:S02]  /*05c0*/  IABS R11, R10 ;  /* 0x0000000a000b7213 */ /* 0x000fe40000000000 */
[----:B0-----:R-:W0:Y:S02]  /*05d0*/  MUFU.RCP R14, R14 ;  /* 0x0000000e000e7308 */ /* 0x001e240000001000 */
[----:B0-----:R-:W-:-:S06]  /*05e0*/  VIADD R14, R14, 0xffffffe ;  /* 0x0ffffffe0e0e7836 */ /* 0x001fcc0000000000 */
[----:B------:R-:W0:Y:S02]  /*05f0*/  F2I.FTZ.U32.TRUNC.NTZ R15, R14 ;  /* 0x0000000e000f7305 */ /* 0x000e24000021f000 */
[----:B0-----:R-:W-:Y:S02]  /*0600*/  IMAD.MOV R13, RZ, RZ, -R15 ;  /* 0x000000ffff0d7224 */ /* 0x001fe400078e0a0f */
[----:B------:R-:W-:Y:S02]  /*0610*/  IMAD.MOV.U32 R14, RZ, RZ, RZ ;  /* 0x000000ffff0e7224 */ /* 0x000fe400078e00ff */
[----:B------:R-:W-:-:S04]  /*0620*/  IMAD R13, R13, R4, RZ ;  /* 0x000000040d0d7224 */ /* 0x000fc800078e02ff */
[----:B------:R-:W-:-:S04]  /*0630*/  IMAD.HI.U32 R13, R15, R13, R14 ;  /* 0x0000000d0f0d7227 */ /* 0x000fc800078e000e */
[----:B------:R-:W-:-:S04]  /*0640*/  IMAD.MOV.U32 R14, RZ, RZ, R11 ;  /* 0x000000ffff0e7224 */ /* 0x000fc800078e000b */
[----:B------:R-:W-:-:S04]  /*0650*/  IMAD.HI.U32 R11, R13, R14, RZ ;  /* 0x0000000e0d0b7227 */ /* 0x000fc800078e00ff */
[----:B------:R-:W-:-:S04]  /*0660*/  IMAD.MOV R13, RZ, RZ, -R11 ;  /* 0x000000ffff0d7224 */ /* 0x000fc800078e0a0b */
[----:B------:R-:W-:-:S05]  /*0670*/  IMAD R13, R4, R13, R14 ;  /* 0x0000000d040d7224 */ /* 0x000fca00078e020e */
[----:B------:R-:W-:-:S13]  /*0680*/  ISETP.GT.U32.AND P1, PT, R4, R13, PT ;  /* 0x0000000d0400720c */ /* 0x000fda0003f24070 */
[----:B------:R-:W-:Y:S02]  /*0690*/  @!P1 IMAD.IADD R13, R13, 0x1, -R4 ;  /* 0x000000010d0d9824 */ /* 0x000fe400078e0a04 */
[----:B------:R-:W-:Y:S01]  /*06a0*/  @!P1 VIADD R11, R11, 0x1 ;  /* 0x000000010b0b9836 */ /* 0x000fe20000000000 */
[----:B------:R-:W-:Y:S02]  /*06b0*/  ISETP.NE.AND P1, PT, R0, RZ, PT ;  /* 0x000000ff0000720c */ /* 0x000fe40003f25270 */
[-C--:B------:R-:W-:Y:S02]  /*06c0*/  ISETP.GE.U32.AND P2, PT, R13, R4.reuse, PT ;  /* 0x000000040d00720c */ /* 0x080fe40003f46070 */
[C---:B------:R-:W-:Y:S02]  /*06d0*/  LOP3.LUT R13, R10.reuse, R4, RZ, 0x3c, !PT ;  /* 0x000000040a0d7212 */ /* 0x040fe400078e3cff */
[----:B------:R-:W-:Y:S02]  /*06e0*/  LOP3.LUT R10, R10, R0, RZ, 0x3c, !PT ;  /* 0x000000000a0a7212 */ /* 0x000fe400078e3cff */
[----:B------:R-:W-:-:S07]  /*06f0*/  ISETP.GE.AND P0, PT, R13, RZ, PT ;  /* 0x000000ff0d00720c */ /* 0x000fce0003f06270 */
[----:B------:R-:W-:Y:S01]  /*0700*/  @P2 VIADD R11, R11, 0x1 ;  /* 0x000000010b0b2836 */ /* 0x000fe20000000000 */
[----:B------:R-:W-:-:S03]  /*0710*/  ISETP.GT.AND P2, PT, R0, RZ, PT ;  /* 0x000000ff0000720c */ /* 0x000fc60003f44270 */
[--C-:B------:R-:W-:Y:S02]  /*0720*/  IMAD.MOV.U32 R18, RZ, RZ, R11.reuse ;  /* 0x000000ffff127224 */ /* 0x100fe400078e000b */
[----:B------:R-:W-:Y:S01]  /*0730*/  IMAD.MOV.U32 R13, RZ, RZ, R11 ;  /* 0x000000ffff0d7224 */ /* 0x000fe200078e000b */
[----:B------:R-:W-:Y:S01]  /*0740*/  SHF.R.S32.HI R11, RZ, 0x1f, R0 ;  /* 0x0000001fff0b7819 */ /* 0x000fe20000011400 */
[----:B------:R-:W-:Y:S01]  /*0750*/  @!P0 IMAD.MOV R18, RZ, RZ, -R18 ;  /* 0x000000ffff128224 */ /* 0x000fe200078e0a12 */
[----:B------:R-:W-:Y:S02]  /*0760*/  @!P1 LOP3.LUT R18, RZ, R4, RZ, 0x33, !PT ;  /* 0x00000004ff129212 */ /* 0x000fe400078e33ff */
[----:B------:R-:W-:Y:S02]  /*0770*/  ISETP.GE.AND P1, PT, R10, RZ, PT ;  /* 0x000000ff0a00720c */ /* 0x000fe40003f26270 */
[----:B------:R-:W-:Y:S02]  /*0780*/  ISETP.LT.U32.AND P0, PT, R7, R18, PT ;  /* 0x000000120700720c */ /* 0x000fe40003f01070 */
[----:B------:R-:W-:-:S02]  /*0790*/  SHF.R.S32.HI R17, RZ, 0x1f, R18 ;  /* 0x0000001fff117819 */ /* 0x000fc40000011412 */
[----:B------:R-:W-:Y:S01]  /*07a0*/  LEA.HI.SX32 R10, R0, 0x1, 0x1 ;  /* 0x00000001000a7811 */ /* 0x000fe200078f0aff */
[----:B------:R-:W-:Y:S01]  /*07b0*/  @!P2 IMAD.MOV R10, RZ, RZ, R11 ;  /* 0x000000ffff0aa224 */ /* 0x000fe200078e020b */
[----:B------:R-:W-:-:S04]  /*07c0*/  ISETP.LT.AND.EX P0, PT, R6, R17, PT, P0 ;  /* 0x000000110600720c */ /* 0x000fc80003f01300 */
[C---:B------:R-:W-:Y:S01]  /*07d0*/  SEL R17, R6.reuse, R17, P0 ;  /* 0x0000001106117207 */ /* 0x040fe20000000000 */
[----:B------:R-:W-:Y:S01]  /*07e0*/  @!P1 IMAD.MOV R13, RZ, RZ, -R13 ;  /* 0x000000ffff0d9224 */ /* 0x000fe200078e0a0d */
[----:B------:R-:W-:Y:S02]  /*07f0*/  @!P3 LOP3.LUT R13, RZ, R0, RZ, 0x33, !PT ;  /* 0x00000000ff0db212 */ /* 0x000fe400078e33ff */
[----:B------:R-:W-:Y:S02]  /*0800*/  LOP3.LUT R4, R6, R17, RZ, 0xfc, !PT ;  /* 0x0000001106047212 */ /* 0x000fe400078efcff */
[----:B------:R-:W-:Y:S02]  /*0810*/  SEL R18, R7, R18, P0 ;  /* 0x0000001207127207 */ /* 0x000fe40000000000 */
[----:B------:R-:W-:Y:S01]  /*0820*/  ISETP.NE.U32.AND P1, PT, R4, RZ, PT ;  /* 0x000000ff0400720c */ /* 0x000fe20003f25070 */
[----:B------:R-:W-:-:S12]  /*0830*/  IMAD R4, R13, R10, RZ ;  /* 0x0000000a0d047224 */ /* 0x000fd800078e02ff */
        /* <DEDUP_REMOVED lines=10> */
.L_x_6:
        /* <DEDUP_REMOVED lines=18> */
[----:B------:R-:W-:Y:S02]  /*0a00*/  @!P0 LOP3.LUT R30, RZ, R18, RZ, 0x33, !PT ;  /* 0x00000012ff1e8212 */ /* 0x000fe400078e33ff */
.L_x_7:
[----:B------:R-:W-:Y:S05]  /*0a10*/  BSYNC B0 ;  /* 0x0000000000007941 */ /* 0x000fea0003800000 */
.L_x_5:
[----:B------:R-:W0:Y:S01]  /*0a20*/  LDC R0, c[0x0][0x2c4] ;  /* 0x0000b100ff007b82 */ /* 0x000e220000000800 */
[----:B------:R-:W-:Y:S01]  /*0a30*/  ULDC UR5, c[0x0][0x270] ;  /* 0x00009c0000057ab9 */ /* 0x000fe20000000800 */
[-C--:B------:R-:W-:Y:S01]  /*0a40*/  IABS R10, R4.reuse ;  /* 0x00000004000a7213 */ /* 0x080fe20000000000 */
[----:B------:R-:W-:Y:S01]  /*0a50*/  IMAD.MOV.U32 R22, RZ, RZ, RZ ;  /* 0x000000ffff167224 */ /* 0x000fe200078e00ff */
[----:B------:R-:W-:Y:S01]  /*0a60*/  IABS R15, R4 ;  /* 0x00000004000f7213 */ /* 0x000fe20000000000 */
[----:B------:R-:W1:Y:S01]  /*0a70*/  S2R R47, SR_TID.X ;  /* 0x00000000002f7919 */ /* 0x000e620000002100 */
[----:B------:R-:W2:Y:S01]  /*0a80*/  I2F.RP R6, R10 ;  /* 0x0000000a00067306 */ /* 0x000ea20000209400 */
[----:B------:R-:W-:Y:S02]  /*0a90*/  BSSY B0, `(.L_x_8) ;  /* 0x0000076000007945 */ /* 0x000fe40003800000 */
[----:B------:R-:W-:-:S05]  /*0aa0*/  IMAD.MOV R15, RZ, RZ, -R15 ;  /* 0x000000ffff0f7224 */ /* 0x000fca00078e0a0f */
[----:B--2---:R-:W2:Y:S01]  /*0ab0*/  MUFU.RCP R6, R6 ;  /* 0x0000000600067308 */ /* 0x004ea20000001000 */
[----:B0-----:R-:W-:Y:S01]  /*0ac0*/  IMAD R7, R0, UR5, RZ ;  /* 0x0000000500077c24 */ /* 0x001fe2000f8e02ff */
[----:B------:R-:W-:Y:S01]  /*0ad0*/  IABS R11, R0 ;  /* 0x00000000000b7213 */ /* 0x000fe20000000000 */
[----:B------:R-:W-:-:S03]  /*0ae0*/  UIADD3 UR5, UR5, -0x1, URZ ;  /* 0xffffffff05057890 */ /* 0x000fc6000fffe03f */
[-C--:B------:R-:W-:Y:S02]  /*0af0*/  IABS R13, R7.reuse ;  /* 0x00000007000d7213 */ /* 0x080fe40000000000 */
[----:B------:R-:W0:Y:S01]  /*0b00*/  I2F.RP R24, R11 ;  /* 0x0000000b00187306 */ /* 0x000e220000209400 */
[----:B------:R-:W-:Y:S02]  /*0b10*/  IABS R19, R7 ;  /* 0x0000000700137213 */ /* 0x000fe40000000000 */
[----:B------:R-:W-:-:S03]  /*0b20*/  ISETP.NE.AND P5, PT, R7, RZ, PT ;  /* 0x000000ff0700720c */ /* 0x000fc60003fa5270 */
[----:B------:R-:W-:Y:S02]  /*0b30*/  IMAD.MOV R19, RZ, RZ, -R19 ;  /* 0x000000ffff137224 */ /* 0x000fe400078e0a13 */
[----:B------:R-:W3:Y:S01]  /*0b40*/  I2F.RP R26, R13 ;  /* 0x0000000d001a7306 */ /* 0x000ee20000209400 */
[----:B--2---:R-:W-:-:S07]  /*0b50*/  VIADD R6, R6, 0xffffffe ;  /* 0x0ffffffe06067836 */ /* 0x004fce0000000000 */
[----:B0-----:R-:W0:Y:S08]  /*0b60*/  MUFU.RCP R24, R24 ;  /* 0x0000001800187308 */ /* 0x001e300000001000 */
[----:B---3--:R-:W2:Y:S08]  /*0b70*/  MUFU.RCP R26, R26 ;  /* 0x0000001a001a7308 */ /* 0x008eb00000001000 */
[----:B------:R-:W3:Y:S01]  /*0b80*/  F2I.FTZ.U32.TRUNC.NTZ R23, R6 ;  /* 0x0000000600177305 */ /* 0x000ee2000021f000 */
[----:B0-----:R-:W-:-:S07]  /*0b90*/  VIADD R24, R24, 0xffffffe ;  /* 0x0ffffffe18187836 */ /* 0x001fce0000000000 */
[----:B------:R-:W0:Y:S01]  /*0ba0*/  F2I.FTZ.U32.TRUNC.NTZ R25, R24 ;  /* 0x0000001800197305 */ /* 0x000e22000021f000 */
[----:B--2---:R-:W-:Y:S02]  /*0bb0*/  VIADD R26, R26, 0xffffffe ;  /* 0x0ffffffe1a1a7836 */ /* 0x004fe40000000000 */
[----:B---3--:R-:W-:-:S05]  /*0bc0*/  IMAD.MOV R14, RZ, RZ, -R23 ;  /* 0x000000ffff0e7224 */ /* 0x008fca00078e0a17 */
[----:B------:R-:W2:Y:S01]  /*0bd0*/  F2I.FTZ.U32.TRUNC.NTZ R27, R26 ;  /* 0x0000001a001b7305 */ /* 0x000ea2000021f000 */
[----:B------:R-:W-:Y:S02]  /*0be0*/  VIADD R6, R10, UR5 ;  /* 0x000000050a067c36 */ /* 0x000fe40008000000 */
[----:B------:R-:W-:-:S03]  /*0bf0*/  IMAD R14, R14, R10, RZ ;  /* 0x0000000a0e0e7224 */ /* 0x000fc600078e02ff */
[----:B------:R-:W-:Y:S01]  /*0c00*/  IABS R16, R6 ;  /* 0x0000000600107213 */ /* 0x000fe20000000000 */
[----:B------:R-:W-:-:S04]  /*0c10*/  IMAD.HI.U32 R14, R23, R14, R22 ;  /* 0x0000000e170e7227 */ /* 0x000fc800078e0016 */
[----:B------:R-:W-:Y:S02]  /*0c20*/  IMAD.IADD R22, R3, 0x1, R13 ;  /* 0x0000000103167824 */ /* 0x000fe400078e020d */
[----:B0-----:R-:W-:Y:S02]  /*0c30*/  IMAD.MOV R3, RZ, RZ, -R25 ;  /* 0x000000ffff037224 */ /* 0x001fe400078e0a19 */
[----:B--2---:R-:W-:Y:S01]  /*0c40*/  IMAD.MOV R21, RZ, RZ, -R27 ;  /* 0x000000ffff157224 */ /* 0x004fe200078e0a1b */
[----:B------:R-:W-:Y:S01]  /*0c50*/  IABS R20, R22 ;  /* 0x0000001600147213 */ /* 0x000fe20000000000 */
[----:B------:R-:W-:Y:S02]  /*0c60*/  IMAD.MOV.U32 R26, RZ, RZ, RZ ;  /* 0x000000ffff1a7224 */ /* 0x000fe400078e00ff */
[----:B------:R-:W-:Y:S02]  /*0c70*/  IMAD R21, R21, R13, RZ ;  /* 0x0000000d15157224 */ /* 0x000fe400078e02ff */
[----:B------:R-:W-:-:S02]  /*0c80*/  IMAD R3, R3, R11, RZ ;  /* 0x0000000b03037224 */ /* 0x000fc400078e02ff */
[----:B------:R-:W-:-:S04]  /*0c90*/  IMAD.HI.U32 R21, R27, R21, R26 ;  /* 0x000000151b157227 */ /* 0x000fc800078e001a */
[----:B------:R-:W-:Y:S02]  /*0ca0*/  IMAD.MOV.U32 R24, RZ, RZ, RZ ;  /* 0x000000ffff187224 */ /* 0x000fe400078e00ff */
[----:B------:R-:W-:-:S04]  /*0cb0*/  IMAD.HI.U32 R21, R21, R20, RZ ;  /* 0x0000001415157227 */ /* 0x000fc800078e00ff */
[----:B------:R-:W-:Y:S02]  /*0cc0*/  IMAD R19, R21, R19, R20 ;  /* 0x0000001315137224 */ /* 0x000fe400078e0214 */
[----:B------:R-:W-:-:S03]  /*0cd0*/  IMAD.HI.U32 R3, R25, R3, R24 ;  /* 0x0000000319037227 */ /* 0x000fc600078e0018 */
[----:B------:R-:W-:Y:S01]  /*0ce0*/  ISETP.GT.U32.AND P4, PT, R13, R19, PT ;  /* 0x000000130d00720c */ /* 0x000fe20003f84070 */
[----:B------:R-:W-:-:S04]  /*0cf0*/  IMAD.HI.U32 R14, R14, R16, RZ ;  /* 0x000000100e0e7227 */ /* 0x000fc800078e00ff */
[----:B------:R-:W-:-:S04]  /*0d00*/  IMAD.HI.U32 R3, R3, R20, RZ ;  /* 0x0000001403037227 */ /* 0x000fc800078e00ff */
[----:B------:R-:W-:Y:S01]  /*0d10*/  IMAD R16, R14, R15, R16 ;  /* 0x0000000f0e107224 */ /* 0x000fe200078e0210 */
[----:B------:R-:W-:-:S03]  /*0d20*/  IADD3 R15, -R3, RZ, RZ ;  /* 0x000000ff030f7210 */ /* 0x000fc60007ffe1ff */
[----:B------:R-:W-:Y:S01]  /*0d30*/  @!P4 IMAD.IADD R19, R19, 0x1, -R13 ;  /* 0x000000011313c824 */ /* 0x000fe200078e0a0d */
[----:B------:R-:W-:Y:S01]  /*0d40*/  ISETP.GT.U32.AND P3, PT, R10, R16, PT ;  /* 0x000000100a00720c */ /* 0x000fe20003f64070 */
[----:B------:R-:W-:Y:S02]  /*0d50*/  IMAD R15, R11, R15, R20 ;  /* 0x0000000f0b0f7224 */ /* 0x000fe400078e0214 */
[----:B------:R-:W-:Y:S01]  /*0d60*/  @!P4 VIADD R21, R21, 0x1 ;  /* 0x000000011515c836 */ /* 0x000fe20000000000 */
[-C--:B------:R-:W-:Y:S02]  /*0d70*/  ISETP.GE.U32.AND P2, PT, R19, R13.reuse, PT ;  /* 0x0000000d1300720c */ /* 0x080fe40003f46070 */
[----:B------:R-:W-:Y:S02]  /*0d80*/  LOP3.LUT R19, R22, R13, RZ, 0x3c, !PT ;  /* 0x0000000d16137212 */ /* 0x000fe400078e3cff */
[----:B------:R-:W-:Y:S02]  /*0d90*/  ISETP.GT.U32.AND P0, PT, R11, R15, PT ;  /* 0x0000000f0b00720c */ /* 0x000fe40003f04070 */
[----:B------:R-:W-:-:S02]  /*0da0*/  ISETP.GE.AND P1, PT, R19, RZ, PT ;  /* 0x000000ff1300720c */ /* 0x000fc40003f26270 */
[----:B------:R-:W-:Y:S01]  /*0db0*/  LOP3.LUT R22, R22, R0, RZ, 0x3c, !PT ;  /* 0x0000000016167212 */ /* 0x000fe200078e3cff */
[----:B------:R-:W-:Y:S02]  /*0dc0*/  @!P3 IMAD.IADD R16, R16, 0x1, -R10 ;  /* 0x000000011010b824 */ /* 0x000fe400078e0a0a */
[----:B------:R-:W-:Y:S01]  /*0dd0*/  @!P3 VIADD R14, R14, 0x1 ;  /* 0x000000010e0eb836 */ /* 0x000fe20000000000 */
[----:B------:R-:W-:Y:S01]  /*0de0*/  ISETP.NE.AND P3, PT, R4, RZ, PT ;  /* 0x000000ff0400720c */ /* 0x000fe20003f65270 */
[----:B------:R-:W-:Y:S01]  /*0df0*/  @P2 VIADD R21, R21, 0x1 ;  /* 0x0000000115152836 */ /* 0x000fe20000000000 */
[-C--:B------:R-:W-:Y:S02]  /*0e00*/  ISETP.GE.U32.AND P6, PT, R16, R10.reuse, PT ;  /* 0x0000000a1000720c */ /* 0x080fe40003fc6070 */
[----:B------:R-:W-:Y:S01]  /*0e10*/  LOP3.LUT R16, R6, R10, RZ, 0x3c, !PT ;  /* 0x0000000a06107212 */ /* 0x000fe200078e3cff */
[----:B------:R-:W-:Y:S02]  /*0e20*/  @!P0 IMAD.IADD R15, R15, 0x1, -R11 ;  /* 0x000000010f0f8824 */ /* 0x000fe400078e0a0b */
[----:B------:R-:W-:Y:S01]  /*0e30*/  @!P1 IMAD.MOV R21, RZ, RZ, -R21 ;  /* 0x000000ffff159224 */ /* 0x000fe200078e0a15 */
[----:B------:R-:W-:Y:S01]  /*0e40*/  ISETP.GE.AND P2, PT, R16, RZ, PT ;  /* 0x000000ff1000720c */ /* 0x000fe20003f46270 */
[----:B------:R-:W-:Y:S01]  /*0e50*/  @!P0 VIADD R3, R3, 0x1 ;  /* 0x0000000103038836 */ /* 0x000fe20000000000 */
[----:B------:R-:W-:-:S02]  /*0e60*/  @!P5 LOP3.LUT R21, RZ, R13, RZ, 0x33, !PT ;  /* 0x0000000dff15d212 */ /* 0x000fc400078e33ff */
[----:B------:R-:W-:Y:S02]  /*0e70*/  ISETP.GE.U32.AND P4, PT, R15, R11, PT ;  /* 0x0000000b0f00720c */ /* 0x000fe40003f86070 */
[----:B------:R-:W-:Y:S02]  /*0e80*/  ISETP.LT.U32.AND P0, PT, R8, R21, PT ;  /* 0x000000150800720c */ /* 0x000fe40003f01070 */
[----:B------:R-:W-:Y:S02]  /*0e90*/  SHF.R.S32.HI R13, RZ, 0x1f, R21 ;  /* 0x0000001fff0d7819 */ /* 0x000fe40000011415 */
[----:B------:R-:W-:Y:S02]  /*0ea0*/  ISETP.GE.AND P1, PT, R22, RZ, PT ;  /* 0x000000ff1600720c */ /* 0x000fe40003f26270 */
[----:B------:R-:W-:Y:S02]  /*0eb0*/  @P6 IADD3 R14, R14, 0x1, RZ ;  /* 0x000000010e0e6810 */ /* 0x000fe40007ffe0ff */
[----:B------:R-:W-:-:S02]  /*0ec0*/  ISETP.LT.AND.EX P0, PT, R9, R13, PT, P0 ;  /* 0x0000000d0900720c */ /* 0x000fc40003f01300 */
[----:B------:R-:W-:Y:S01]  /*0ed0*/  ISETP.GT.AND P5, PT, R7, RZ, PT ;  /* 0x000000ff0700720c */ /* 0x000fe20003fa4270 */
[----:B------:R-:W-:Y:S01]  /*0ee0*/  @!P2 IMAD.MOV R14, RZ, RZ, -R14 ;  /* 0x000000ffff0ea224 */ /* 0x000fe200078e0a0e */
[----:B------:R-:W-:Y:S01]  /*0ef0*/  SEL R13, R9, R13, P0 ;  /* 0x0000000d090d7207 */ /* 0x000fe20000000000 */
[----:B------:R-:W-:Y:S01]  /*0f00*/  @P4 VIADD R3, R3, 0x1 ;  /* 0x0000000103034836 */ /* 0x000fe20000000000 */
[----:B------:R-:W-:Y:S02]  /*0f10*/  @!P3 LOP3.LUT R14, RZ, R10, RZ, 0x33, !PT ;  /* 0x0000000aff0eb212 */ /* 0x000fe400078e33ff */
[----:B------:R-:W-:Y:S01]  /*0f20*/  SHF.R.S32.HI R10, RZ, 0x1f, R7 ;  /* 0x0000001fff0a7819 */ /* 0x000fe20000011407 */
[----:B------:R-:W-:Y:S01]  /*0f30*/  @!P1 IMAD.MOV R3, RZ, RZ, -R3 ;  /* 0x000000ffff039224 */ /* 0x000fe200078e0a03 */
[----:B------:R-:W-:Y:S02]  /*0f40*/  LEA.HI.SX32 R11, R7, 0x1, 0x1 ;  /* 0x00000001070b7811 */ /* 0x000fe400078f0aff */
[----:B------:R-:W-:-:S02]  /*0f50*/  LOP3.LUT R7, R9, R13, RZ, 0xfc, !PT ;  /* 0x0000000d09077212 */ /* 0x000fc400078efcff */
[----:B------:R-:W-:Y:S01]  /*0f60*/  ISETP.NE.AND P2, PT, R0, RZ, PT ;  /* 0x000000ff0000720c */ /* 0x000fe20003f45270 */
[----:B------:R-:W-:Y:S01]  /*0f70*/  @!P5 IMAD.MOV R11, RZ, RZ, R10 ;  /* 0x000000ffff0bd224 */ /* 0x000fe200078e020a */
[----:B------:R-:W-:Y:S02]  /*0f80*/  ISETP.NE.U32.AND P1, PT, R7, RZ, PT ;  /* 0x000000ff0700720c */ /* 0x000fe40003f25070 */
[----:B------:R-:W-:Y:S02]  /*0f90*/  ISETP.LT.U32.AND P3, PT, R30, R14, PT ;  /* 0x0000000e1e00720c */ /* 0x000fe40003f61070 */
[----:B------:R-:W-:-:S04]  /*0fa0*/  SHF.R.S32.HI R15, RZ, 0x1f, R14 ;  /* 0x0000001fff0f7819 */ /* 0x000fc8000001140e */
[----:B------:R-:W-:-:S03]  /*0fb0*/  ISETP.LT.AND.EX P3, PT, R31, R15, PT, P3 ;  /* 0x0000000f1f00720c */ /* 0x000fc60003f61330 */
[----:B------:R-:W-:Y:S02]  /*0fc0*/  @!P2 LOP3.LUT R3, RZ, R0, RZ, 0x33, !PT ;  /* 0x00000000ff03a212 */ /* 0x000fe400078e33ff */
[----:B------:R-:W-:Y:S02]  /*0fd0*/  SEL R16, R30, R14, P3 ;  /* 0x0000000e1e107207 */ /* 0x000fe40001800000 */
[----:B------:R-:W-:Y:S01]  /*0fe0*/  SEL R15, R31, R15, P3 ;  /* 0x0000000f1f0f7207 */ /* 0x000fe20001800000 */
[----:B------:R-:W-:Y:S01]  /*0ff0*/  IMAD R3, R3, R11, RZ ;  /* 0x0000000b03037224 */ /* 0x000fe200078e02ff */
[----:B------:R-:W-:Y:S01]  /*1000*/  SEL R14, R8, R21, P0 ;  /* 0x00000015080e7207 */ /* 0x000fe20000000000 */
[----:B-1----:R-:W-:Y:S06]  /*1010*/  @!P1 BRA `(.L_x_9) ;  /* 0x0000000000249947 */ /* 0x002fec0003800000 */
        /* <DEDUP_REMOVED lines=9> */
.L_x_9:
        /* <DEDUP_REMOVED lines=20> */
.L_x_10:
[----:B------:R-:W-:Y:S05]  /*11f0*/  BSYNC B0 ;  /* 0x0000000000007941 */ /* 0x000fea0003800000 */
.L_x_8:
[----:B------:R-:W-:Y:S01]  /*1200*/  SHF.R.S32.HI R10, RZ, 0x1f, R47 ;  /* 0x0000001fff0a7819 */ /* 0x000fe2000001142f */
[----:B------:R-:W-:Y:S01]  /*1210*/  ULDC UR4, c[0x0][0x3c4] ;  /* 0x0000f10000047ab9 */ /* 0x000fe20000000800 */
[----:B------:R-:W-:Y:S01]  /*1220*/  IADD3 R0, P0, R12, -UR7, RZ ;  /* 0x800000070c007c10 */ /* 0x000fe2000ff1e0ff */
[----:B------:R-:W-:Y:S01]  /*1230*/  ULDC.64 UR8, c[0x0][0x208] ;  /* 0x0000820000087ab9 */ /* 0x000fe20000000a00 */
[----:B------:R-:W-:Y:S02]  /*1240*/  LEA.HI R11, R10, R47, RZ, 0x4 ;  /* 0x0000002f0a0b7211 */ /* 0x000fe400078f20ff */
[----:B------:R-:W-:Y:S02]  /*1250*/  IADD3.X R7, R5, ~UR6, RZ, P0, !PT ;  /* 0x8000000605077c10 */ /* 0x000fe400087fe4ff */
[----:B------:R-:W-:Y:S02]  /*1260*/  LOP3.LUT R19, R11, 0xfffffff0, RZ, 0xc0, !PT ;  /* 0xfffffff00b137812 */ /* 0x000fe400078ec0ff */
[----:B------:R-:W-:-:S03]  /*1270*/  SHF.R.S32.HI R11, RZ, 0x4, R11 ;  /* 0x00000004ff0b7819 */ /* 0x000fc6000001140b */
[----:B------:R-:W-:Y:S01]  /*1280*/  IMAD.IADD R19, R47, 0x1, -R19 ;  /* 0x000000012f137824 */ /* 0x000fe200078e0a13 */
[C---:B------:R-:W-:Y:S01]  /*1290*/  IADD3 R26, R11.reuse, 0x20, RZ ;  /* 0x000000200b1a7810 */ /* 0x040fe20007ffe0ff */
[C---:B------:R-:W-:Y:S02]  /*12a0*/  VIADD R32, R11.reuse, 0x8 ;  /* 0x000000080b207836 */ /* 0x040fe40000000000 */
[C---:B------:R-:W-:Y:S01]  /*12b0*/  VIADD R27, R11.reuse, 0x18 ;  /* 0x000000180b1b7836 */ /* 0x040fe20000000000 */
[----:B------:R-:W-:Y:S01]  /*12c0*/  ISETP.GT.U32.AND P1, PT, R0, R19, PT ;  /* 0x000000130000720c */ /* 0x000fe20003f24070 */
[----:B------:R-:W-:Y:S01]  /*12d0*/  VIADD R36, R11, 0x28 ;  /* 0x000000280b247836 */ /* 0x000fe20000000000 */
[----:B------:R-:W-:Y:S02]  /*12e0*/  SHF.R.S32.HI R0, RZ, 0x1f, R19 ;  /* 0x0000001fff007819 */ /* 0x000fe40000011413 */
[----:B------:R-:W-:Y:S02]  /*12f0*/  IADD3 R28, P0, R19, UR7, RZ ;  /* 0x00000007131c7c10 */ /* 0x000fe4000ff1e0ff */
[----:B------:R-:W-:Y:S01]  /*1300*/  ISETP.GT.AND.EX P1, PT, R7, R0, PT, P1 ;  /* 0x000000000700720c */ /* 0x000fe20003f24310 */
[----:B------:R-:W-:Y:S01]  /*1310*/  VIADD R7, R11, 0x10 ;  /* 0x000000100b077836 */ /* 0x000fe20000000000 */
[----:B------:R-:W-:-:S02]  /*1320*/  IADD3.X R29, R0, UR6, RZ, P0, !PT ;  /* 0x00000006001d7c10 */ /* 0x000fc400087fe4ff */
[----:B------:R-:W-:Y:S02]  /*1330*/  ISETP.GE.OR P6, PT, R11, UR4, !P1 ;  /* 0x000000040b007c0c */ /* 0x000fe4000cfc6670 */
[----:B------:R-:W-:Y:S02]  /*1340*/  ISETP.GE.OR P5, PT, R32, UR4, !P1 ;  /* 0x0000000420007c0c */ /* 0x000fe4000cfa6670 */
[----:B------:R-:W-:Y:S02]  /*1350*/  ISETP.GE.OR P4, PT, R7, UR4, !P1 ;  /* 0x0000000407007c0c */ /* 0x000fe4000cf86670 */
[----:B------:R-:W-:Y:S02]  /*1360*/  ISETP.GE.OR P0, PT, R27, UR4, !P1 ;  /* 0x000000041b007c0c */ /* 0x000fe4000cf06670 */
[----:B------:R-:W-:-:S05]  /*1370*/  ISETP.GE.OR P3, PT, R26, UR4, !P1 ;  /* 0x000000041a007c0c */ /* 0x000fca000cf66670 */
[----:B------:R-:W0:Y:S01]  /*1380*/  @!P6 LDC.64 R20, c[0x0][0x2b8] ;  /* 0x0000ae00ff14eb82 */ /* 0x000e220000000a00 */
[----:B------:R-:W-:Y:S01]  /*1390*/  @!P6 SHF.R.S32.HI R0, RZ, 0x1f, R11 ;  /* 0x0000001fff00e819 */ /* 0x000fe2000001140b */
[----:B------:R-:W-:Y:S01]  /*13a0*/  @!P6 IMAD.WIDE.U32 R24, R12, R11, R28 ;  /* 0x0000000b0c18e225 */ /* 0x000fe200078e001c */
[----:B------:R-:W-:Y:S02]  /*13b0*/  @!P5 SHF.R.S32.HI R34, RZ, 0x1f, R32 ;  /* 0x0000001fff22d819 */ /* 0x000fe40000011420 */
[----:B------:R-:W-:Y:S01]  /*13c0*/  @!P4 SHF.R.S32.HI R33, RZ, 0x1f, R7 ;  /* 0x0000001fff21c819 */ /* 0x000fe20000011407 */
[----:B------:R-:W-:Y:S01]  /*13d0*/  @!P6 IMAD R0, R0, R12, RZ ;  /* 0x0000000c0000e224 */ /* 0x000fe200078e02ff */
[----:B------:R-:W-:Y:S01]  /*13e0*/  @!P4 MOV R39, R29 ;  /* 0x0000001d0027c202 */ /* 0x000fe20000000f00 */
[----:B------:R-:W1:Y:S01]  /*13f0*/  @!P5 LDC.64 R22, c[0x0][0x2b8] ;  /* 0x0000ae00ff16db82 */ /* 0x000e620000000a00 */
[----:B------:R-:W-:Y:S02]  /*1400*/  @!P5 IMAD.MOV.U32 R40, RZ, RZ, R28 ;  /* 0x000000ffff28d224 */ /* 0x000fe400078e001c */
[----:B------:R-:W-:-:S02]  /*1410*/  @!P6 IMAD R0, R11, R5, R0 ;  /* 0x000000050b00e224 */ /* 0x000fc400078e0200 */
[----:B------:R-:W-:Y:S02]  /*1420*/  @!P5 IMAD.MOV.U32 R41, RZ, RZ, R29 ;  /* 0x000000ffff29d224 */ /* 0x000fe400078e001d */
[----:B------:R-:W-:Y:S02]  /*1430*/  @!P6 IMAD.IADD R0, R25, 0x1, R0 ;  /* 0x000000011900e824 */ /* 0x000fe400078e0200 */
[----:B------:R-:W-:Y:S02]  /*1440*/  @!P5 IMAD R34, R34, R12, RZ ;  /* 0x0000000c2222d224 */ /* 0x000fe400078e02ff */
[----:B------:R-:W-:-:S04]  /*1450*/  @!P5 IMAD.WIDE.U32 R40, R12, R32, R40 ;  /* 0x000000200c28d225 */ /* 0x000fc800078e0028 */
[----:B------:R-:W-:Y:S01]  /*1460*/  @!P5 IMAD R34, R32, R5, R34 ;  /* 0x000000052022d224 */ /* 0x000fe200078e0222 */
[C---:B0-----:R-:W-:Y:S01]  /*1470*/  @!P6 LEA R20, P2, R24.reuse, R20, 0x2 ;  /* 0x000000141814e211 */ /* 0x041fe200078410ff */
[----:B------:R-:W-:Y:S01]  /*1480*/  @!P0 IMAD.MOV.U32 R42, RZ, RZ, R28 ;  /* 0x000000ffff2a8224 */ /* 0x000fe200078e001c */
[----:B------:R-:W-:Y:S01]  /*1490*/  @!P0 SHF.R.S32.HI R32, RZ, 0x1f, R27 ;  /* 0x0000001fff208819 */ /* 0x000fe2000001141b */
[-C--:B------:R-:W-:Y:S01]  /*14a0*/  @!P4 IMAD R33, R33, R12.reuse, RZ ;  /* 0x0000000c2121c224 */ /* 0x080fe200078e02ff */
[----:B------:R-:W-:Y:S01]  /*14b0*/  @!P6 LEA.HI.X R21, R24, R21, R0, 0x2, P2 ;  /* 0x000000151815e211 */ /* 0x000fe200010f1400 */
[----:B------:R-:W-:Y:S01]  /*14c0*/  IMAD.MOV.U32 R0, RZ, RZ, -0x800000 ;  /* 0xff800000ff007424 */ /* 0x000fe200078e00ff */
[----:B------:R-:W0:Y:S01]  /*14d0*/  @!P4 LDC.64 R24, c[0x0][0x2b8] ;  /* 0x0000ae00ff18cb82 */ /* 0x000e220000000a00 */
[----:B------:R-:W-:Y:S01]  /*14e0*/  @!P0 MOV R43, R29 ;  /* 0x0000001d002b8202 */ /* 0x000fe20000000f00 */
[----:B------:R-:W-:Y:S01]  /*14f0*/  @!P0 IMAD R32, R32, R12, RZ ;  /* 0x0000000c20208224 */ /* 0x000fe200078e02ff */
[----:B-1----:R-:W-:Y:S01]  /*1500*/  @!P5 LEA R22, P2, R40, R22, 0x2 ;  /* 0x000000162816d211 */ /* 0x002fe200078410ff */
[----:B------:R-:W-:Y:S01]  /*1510*/  @!P5 IMAD.IADD R34, R41, 0x1, R34 ;  /* 0x000000012922d824 */ /* 0x000fe200078e0222 */
[----:B------:R1:W2:Y:S01]  /*1520*/  @!P6 LDG.E R0, desc[UR8][R20.64] ;  /* 0x000000081400e981 */ /* 0x0002a2000c1e1900 */
[----:B------:R-:W-:Y:S01]  /*1530*/  @!P0 IMAD.WIDE.U32 R42, R12, R27, R42 ;  /* 0x0000001b0c2a8225 */ /* 0x000fe200078e002a */
[----:B------:R-:W-:-:S03]  /*1540*/  ISETP.GE.OR P6, PT, R36, UR4, !P1 ;  /* 0x0000000424007c0c */ /* 0x000fc6000cfc6670 */
[----:B------:R-:W-:Y:S02]  /*1550*/  @!P4 IMAD.MOV.U32 R38, RZ, RZ, R28 ;  /* 0x000000ffff26c224 */ /* 0x000fe400078e001c */
[----:B------:R-:W-:Y:S01]  /*1560*/  @!P0 IMAD R27, R27, R5, R32 ;  /* 0x000000051b1b8224 */ /* 0x000fe200078e0220 */
[----:B------:R-:W-:Y:S01]  /*1570*/  @!P5 LEA.HI.X R23, R40, R23, R34, 0x2, P2 ;  /* 0x000000172817d211 */ /* 0x000fe200010f1422 */
[----:B------:R-:W-:Y:S02]  /*1580*/  IMAD.MOV.U32 R32, RZ, RZ, -0x800000 ;  /* 0xff800000ff207424 */ /* 0x000fe400078e00ff */
[----:B------:R-:W-:-:S04]  /*1590*/  @!P4 IMAD.WIDE.U32 R38, R12, R7, R38 ;  /* 0x000000070c26c225 */ /* 0x000fc800078e0026 */
[----:B------:R-:W-:Y:S01]  /*15a0*/  @!P4 IMAD R33, R7, R5, R33 ;  /* 0x000000050721c224 */ /* 0x000fe200078e0221 */
[----:B------:R-:W-:Y:S01]  /*15b0*/  @!P3 SHF.R.S32.HI R7, RZ, 0x1f, R26 ;  /* 0x0000001fff07b819 */ /* 0x000fe2000001141a */
[----:B------:R3:W4:Y:S01]  /*15c0*/  @!P5 LDG.E R32, desc[UR8][R22.64] ;  /* 0x000000081620d981 */ /* 0x000722000c1e1900 */
[----:B-1----:R-:W1:Y:S01]  /*15d0*/  @!P0 LDC.64 R20, c[0x0][0x2b8] ;  /* 0x0000ae00ff148b82 */ /* 0x002e620000000a00 */
[----:B------:R-:W-:Y:S01]  /*15e0*/  @!P3 IMAD.MOV.U32 R44, RZ, RZ, R28 ;  /* 0x000000ffff2cb224 */ /* 0x000fe200078e001c */
[----:B0-----:R-:W-:Y:S01]  /*15f0*/  @!P4 LEA R24, P2, R38, R24, 0x2 ;  /* 0x000000182618c211 */ /* 0x001fe200078410ff */
[----:B------:R-:W-:Y:S01]  /*1600*/  @!P3 IMAD.MOV.U32 R45, RZ, RZ, R29 ;  /* 0x000000ffff2db224 */ /* 0x000fe200078e001d */
[----:B------:R-:W-:Y:S01]  /*1610*/  @!P4 IADD3 R33, R39, R33, RZ ;  /* 0x000000212721c210 */ /* 0x000fe20007ffe0ff */
[----:B------:R-:W-:Y:S02]  /*1620*/  @!P3 IMAD R7, R7, R12, RZ ;  /* 0x0000000c0707b224 */ /* 0x000fe400078e02ff */
[----:B------:R-:W-:Y:S01]  /*1630*/  @!P3 IMAD.WIDE.U32 R44, R12, R26, R44 ;  /* 0x0000001a0c2cb225 */ /* 0x000fe200078e002c */
[----:B------:R-:W-:-:S02]  /*1640*/  @!P4 LEA.HI.X R25, R38, R25, R33, 0x2, P2 ;  /* 0x000000192619c211 */ /* 0x000fc400010f1421 */
[----:B------:R-:W-:Y:S01]  /*1650*/  @!P6 SHF.R.S32.HI R34, RZ, 0x1f, R36 ;  /* 0x0000001fff22e819 */ /* 0x000fe20000011424 */
[----:B------:R-:W-:Y:S01]  /*1660*/  @!P3 IMAD R26, R26, R5, R7 ;  /* 0x000000051a1ab224 */ /* 0x000fe200078e0207 */
[----:B---3--:R-:W0:Y:S01]  /*1670*/  @!P3 LDC.64 R22, c[0x0][0x2b8] ;  /* 0x0000ae00ff16bb82 */ /* 0x008e220000000a00 */
[----:B------:R-:W-:Y:S02]  /*1680*/  IMAD.MOV.U32 R33, RZ, RZ, -0x800000 ;  /* 0xff800000ff217424 */ /* 0x000fe400078e00ff */
[C---:B------:R-:W-:Y:S01]  /*1690*/  VIADD R7, R11.reuse, 0x30 ;  /* 0x000000300b077836 */ /* 0x040fe20000000000 */
[----:B------:R-:W-:Y:S01]  /*16a0*/  IADD3 R38, R11, 0x38, RZ ;  /* 0x000000380b267810 */ /* 0x000fe20007ffe0ff */
[----:B------:R-:W-:Y:S02]  /*16b0*/  @!P6 IMAD.MOV.U32 R40, RZ, RZ, R28 ;  /* 0x000000ffff28e224 */ /* 0x000fe400078e001c */
[----:B------:R-:W-:Y:S01]  /*16c0*/  @!P6 IMAD.MOV.U32 R41, RZ, RZ, R29 ;  /* 0x000000ffff29e224 */ /* 0x000fe200078e001d */
[----:B------:R-:W-:Y:S01]  /*16d0*/  ISETP.GE.OR P5, PT, R7, UR4, !P1 ;  /* 0x0000000407007c0c */ /* 0x000fe2000cfa6670 */
[----:B------:R-:W-:Y:S01]  /*16e0*/  @!P6 IMAD R34, R34, R12, RZ ;  /* 0x0000000c2222e224 */ /* 0x000fe200078e02ff */
[----:B------:R3:W5:Y:S01]  /*16f0*/  @!P4 LDG.E R33, desc[UR8][R24.64] ;  /* 0x000000081821c981 */ /* 0x000762000c1e1900 */
[----:B------:R-:W-:Y:S01]  /*1700*/  @!P0 IMAD.IADD R27, R43, 0x1, R27 ;  /* 0x000000012b1b8824 */ /* 0x000fe200078e021b */
[----:B------:R-:W-:Y:S01]  /*1710*/  ISETP.GE.OR P4, PT, R38, UR4, !P1 ;  /* 0x0000000426007c0c */ /* 0x000fe2000cf86670 */
[----:B------:R-:W-:Y:S01]  /*1720*/  @!P6 IMAD.WIDE.U32 R40, R12, R36, R40 ;  /* 0x000000240c28e225 */ /* 0x000fe200078e0028 */
[----:B-1----:R-:W-:-:S03]  /*1730*/  @!P0 LEA R20, P2, R42, R20, 0x2 ;  /* 0x000000142a148211 */ /* 0x002fc600078410ff */
[----:B------:R-:W-:Y:S01]  /*1740*/  @!P6 IMAD R36, R36, R5, R34 ;  /* 0x000000052424e224 */ /* 0x000fe200078e0222 */
[----:B------:R-:W-:Y:S01]  /*1750*/  @!P0 LEA.HI.X R21, R42, R21, R27, 0x2, P2 ;  /* 0x000000152a158211 */ /* 0x000fe200010f141b */
[----:B------:R-:W-:Y:S02]  /*1760*/  IMAD.MOV.U32 R34, RZ, RZ, -0x800000 ;  /* 0xff800000ff227424 */ /* 0x000fe400078e00ff */
[----:B------:R-:W-:Y:S01]  /*1770*/  VIADD R39, R11, 0x40 ;  /* 0x000000400b277836 */ /* 0x000fe20000000000 */
[----:B------:R-:W-:-:S03]  /*1780*/  @!P3 IADD3 R26, R45, R26, RZ ;  /* 0x0000001a2d1ab210 */ /* 0x000fc60007ffe0ff */
[----:B------:R1:W2:Y:S01]  /*1790*/  @!P0 LDG.E R34, desc[UR8][R20.64] ;  /* 0x0000000814228981 */ /* 0x0002a2000c1e1900 */
[----:B------:R-:W-:Y:S02]  /*17a0*/  ISETP.GE.OR P2, PT, R39, UR4, !P1 ;  /* 0x0000000427007c0c */ /* 0x000fe4000cf46670 */
[C---:B0-----:R-:W-:Y:S02]  /*17b0*/  @!P3 LEA R42, P0, R44.reuse, R22, 0x2 ;  /* 0x000000162c2ab211 */ /* 0x041fe400078010ff */
[----:B------:R-:W-:Y:S02]  /*17c0*/  @!P4 SHF.R.S32.HI R22, RZ, 0x1f, R38 ;  /* 0x0000001fff16c819 */ /* 0x000fe40000011426 */
[----:B------:R-:W-:Y:S02]  /*17d0*/  @!P3 LEA.HI.X R43, R44, R23, R26, 0x2, P0 ;  /* 0x000000172c2bb211 */ /* 0x000fe400000f141a */
[----:B---3--:R-:W-:Y:S01]  /*17e0*/  @!P5 SHF.R.S32.HI R24, RZ, 0x1f, R7 ;  /* 0x0000001fff18d819 */ /* 0x008fe20000011407 */
[----:B------:R-:W0:Y:S01]  /*17f0*/  @!P5 LDC.64 R26, c[0x0][0x2b8] ;  /* 0x0000ae00ff1adb82 */ /* 0x000e220000000a00 */
[----:B------:R-:W-:-:S02]  /*1800*/  @!P5 IMAD.MOV.U32 R52, RZ, RZ, R28 ;  /* 0x000000ffff34d224 */ /* 0x000fc400078e001c */
[--C-:B------:R-:W-:Y:S02]  /*1810*/  @!P5 IMAD.MOV.U32 R53, RZ, RZ, R29.reuse ;  /* 0x000000ffff35d224 */ /* 0x100fe400078e001d */
[-C--:B------:R-:W-:Y:S02]  /*1820*/  @!P5 IMAD R24, R24, R12.reuse, RZ ;  /* 0x0000000c1818d224 */ /* 0x080fe400078e02ff */
[----:B------:R-:W-:Y:S01]  /*1830*/  @!P4 IMAD.MOV.U32 R50, RZ, RZ, R28 ;  /* 0x000000ffff32c224 */ /* 0x000fe200078e001c */
[----:B-1----:R-:W1:Y:S01]  /*1840*/  @!P6 LDC.64 R20, c[0x0][0x2b8] ;  /* 0x0000ae00ff14eb82 */ /* 0x002e620000000a00 */
[----:B------:R-:W-:Y:S02]  /*1850*/  @!P4 IMAD.MOV.U32 R51, RZ, RZ, R29 ;  /* 0x000000ffff33c224 */ /* 0x000fe400078e001d */
[----:B------:R-:W-:Y:S02]  /*1860*/  @!P4 IMAD R22, R22, R12, RZ ;  /* 0x0000000c1616c224 */ /* 0x000fe400078e02ff */
[----:B------:R-:W-:-:S02]  /*1870*/  IMAD.MOV.U32 R35, RZ, RZ, -0x800000 ;  /* 0xff800000ff237424 */ /* 0x000fc400078e00ff */
[----:B------:R-:W-:-:S04]  /*1880*/  @!P5 IMAD.WIDE.U32 R52, R12, R7, R52 ;  /* 0x000000070c34d225 */ /* 0x000fc800078e0034 */
[----:B------:R-:W-:Y:S01]  /*1890*/  @!P4 IMAD.WIDE.U32 R50, R12, R38, R50 ;  /* 0x000000260c32c225 */ /* 0x000fe200078e0032 */
[----:B------:R3:W5:Y:S03]  /*18a0*/  @!P3 LDG.E R35, desc[UR8][R42.64] ;  /* 0x000000082a23b981 */ /* 0x000766000c1e1900 */
[-C--:B------:R-:W-:Y:S02]  /*18b0*/  @!P5 IMAD R7, R7, R5.reuse, R24 ;  /* 0x000000050707d224 */ /* 0x080fe400078e0218 */
[----:B------:R-:W-:Y:S01]  /*18c0*/  VIADD R37, R11, 0x48 ;  /* 0x000000480b257836 */ /* 0x000fe20000000000 */
[----:B------:R-:W0:Y:S01]  /*18d0*/  @!P4 LDC.64 R24, c[0x0][0x2b8] ;  /* 0x0000ae00ff18cb82 */ /* 0x000e220000000a00 */
[----:B------:R-:W-:Y:S01]  /*18e0*/  @!P4 IMAD R38, R38, R5, R22 ;  /* 0x000000052626c224 */ /* 0x000fe200078e0216 */
[----:B------:R-:W-:Y:S02]  /*18f0*/  @!P2 SHF.R.S32.HI R22, RZ, 0x1f, R39 ;  /* 0x0000001fff16a819 */ /* 0x000fe40000011427 */
[----:B------:R-:W-:-:S03]  /*1900*/  ISETP.GE.OR P0, PT, R37, UR4, !P1 ;  /* 0x0000000425007c0c */ /* 0x000fc6000cf06670 */
[----:B------:R-:W-:Y:S01]  /*1910*/  @!P2 IMAD R22, R22, R12, RZ ;  /* 0x0000000c1616a224 */ /* 0x000fe200078e02ff */
[----:B-1----:R-:W-:Y:S01]  /*1920*/  @!P6 LEA R54, P3, R40, R20, 0x2 ;  /* 0x000000142836e211 */ /* 0x002fe200078610ff */
[----:B------:R-:W-:Y:S01]  /*1930*/  @!P6 IMAD.IADD R36, R41, 0x1, R36 ;  /* 0x000000012924e824 */ /* 0x000fe200078e0224 */
[----:B---3--:R-:W-:Y:S01]  /*1940*/  @!P2 MOV R42, R28 ;  /* 0x0000001c002aa202 */ /* 0x008fe20000000f00 */
[----:B------:R-:W-:-:S04]  /*1950*/  @!P2 IMAD.MOV.U32 R43, RZ, RZ, R29 ;  /* 0x000000ffff2ba224 */ /* 0x000fc800078e001d */
[----:B------:R-:W-:-:S04]  /*1960*/  @!P2 IMAD.WIDE.U32 R42, R12, R39, R42 ;  /* 0x000000270c2aa225 */ /* 0x000fc800078e002a */
[----:B------:R-:W-:Y:S02]  /*1970*/  @!P2 IMAD R39, R39, R5, R22 ;  /* 0x000000052727a224 */ /* 0x000fe400078e0216 */
[----:B------:R-:W1:Y:S01]  /*1980*/  @!P2 LDC.64 R22, c[0x0][0x2b8] ;  /* 0x0000ae00ff16ab82 */ /* 0x000e620000000a00 */
[----:B------:R-:W-:Y:S01]  /*1990*/  @!P6 LEA.HI.X R55, R40, R21, R36, 0x2, P3 ;  /* 0x000000152837e211 */ /* 0x000fe200018f1424 */
[----:B------:R-:W-:Y:S01]  /*19a0*/  @!P5 IMAD.IADD R7, R53, 0x1, R7 ;  /* 0x000000013507d824 */ /* 0x000fe200078e0207 */
[----:B------:R-:W-:Y:S02]  /*19b0*/  @!P0 SHF.R.S32.HI R44, RZ, 0x1f, R37 ;  /* 0x0000001fff2c8819 */ /* 0x000fe40000011425 */
[C---:B0-----:R-:W-:Y:S01]  /*19c0*/  @!P5 LEA R56, P3, R52.reuse, R26, 0x2 ;  /* 0x0000001a3438d211 */ /* 0x041fe200078610ff */
[----:B------:R-:W-:Y:S02]  /*19d0*/  IMAD.MOV.U32 R36, RZ, RZ, -0x800000 ;  /* 0xff800000ff247424 */ /* 0x000fe400078e00ff */
[----:B------:R-:W0:Y:S01]  /*19e0*/  @!P0 LDC.64 R20, c[0x0][0x2b8] ;  /* 0x0000ae00ff148b82 */ /* 0x000e220000000a00 */
[----:B------:R-:W-:Y:S01]  /*19f0*/  @!P0 MOV R41, R29 ;  /* 0x0000001d00298202 */ /* 0x000fe20000000f00 */
[----:B------:R-:W-:Y:S01]  /*1a00*/  @!P0 IMAD.MOV.U32 R40, RZ, RZ, R28 ;  /* 0x000000ffff288224 */ /* 0x000fe200078e001c */
[----:B------:R-:W-:Y:S01]  /*1a10*/  @!P5 LEA.HI.X R57, R52, R27, R7, 0x2, P3 ;  /* 0x0000001b3439d211 */ /* 0x000fe200018f1407 */
[----:B------:R-:W-:Y:S01]  /*1a20*/  @!P0 IMAD R44, R44, R12, RZ ;  /* 0x0000000c2c2c8224 */ /* 0x000fe200078e02ff */
[----:B------:R-:W-:Y:S01]  /*1a30*/  @!P4 IADD3 R38, R51, R38, RZ ;  /* 0x000000263326c210 */ /* 0x000fe20007ffe0ff */
[----:B------:R-:W-:Y:S01]  /*1a40*/  VIADD R7, R11, 0x50 ;  /* 0x000000500b077836 */ /* 0x000fe20000000000 */
[----:B------:R-:W-:Y:S01]  /*1a50*/  @!P4 LEA R52, P3, R50, R24, 0x2 ;  /* 0x000000183234c211 */ /* 0x000fe200078610ff */
[----:B------:R-:W-:Y:S01]  /*1a60*/  @!P0 IMAD.WIDE.U32 R40, R12, R37, R40 ;  /* 0x000000250c288225 */ /* 0x000fe200078e0028 */
[----:B------:R-:W3:Y:S02]  /*1a70*/  @!P6 LDG.E R36, desc[UR8][R54.64] ;  /* 0x000000083624e981 */ /* 0x000ee4000c1e1900 */
[----:B------:R-:W-:Y:S01]  /*1a80*/  ISETP.GE.OR P6, PT, R7, UR4, !P1 ;  /* 0x0000000407007c0c */ /* 0x000fe2000cfc6670 */
[----:B------:R-:W-:Y:S01]  /*1a90*/  @!P0 IMAD R26, R37, R5, R44 ;  /* 0x00000005251a8224 */ /* 0x000fe200078e022c */
[----:B------:R-:W-:Y:S01]  /*1aa0*/  @!P4 LEA.HI.X R53, R50, R25, R38, 0x2, P3 ;  /* 0x000000193235c211 */ /* 0x000fe200018f1426 */
[----:B------:R-:W-:-:S02]  /*1ab0*/  IMAD.MOV.U32 R37, RZ, RZ, -0x800000 ;  /* 0xff800000ff257424 */ /* 0x000fc400078e00ff */
[----:B------:R-:W-:Y:S01]  /*1ac0*/  VIADD R25, R11, 0x58 ;  /* 0x000000580b197836 */ /* 0x000fe20000000000 */
[C---:B-1----:R-:W-:Y:S01]  /*1ad0*/  @!P2 LEA R44, P3, R42.reuse, R22, 0x2 ;  /* 0x000000162a2ca211 */ /* 0x042fe200078610ff */
[----:B------:R-:W-:Y:S02]  /*1ae0*/  @!P2 IMAD.IADD R39, R43, 0x1, R39 ;  /* 0x000000012b27a824 */ /* 0x000fe400078e0227 */
[----:B------:R-:W3:Y:S01]  /*1af0*/  @!P5 LDG.E R37, desc[UR8][R56.64] ;  /* 0x000000083825d981 */ /* 0x000ee2000c1e1900 */
[----:B------:R-:W-:Y:S02]  /*1b00*/  ISETP.GE.OR P5, PT, R25, UR4, !P1 ;  /* 0x0000000419007c0c */ /* 0x000fe4000cfa6670 */
[----:B------:R-:W-:Y:S01]  /*1b10*/  @!P2 LEA.HI.X R45, R42, R23, R39, 0x2, P3 ;  /* 0x000000172a2da211 */ /* 0x000fe200018f1427 */
[----:B------:R-:W-:Y:S01]  /*1b20*/  IMAD.MOV.U32 R38, RZ, RZ, -0x800000 ;  /* 0xff800000ff267424 */ /* 0x000fe200078e00ff */
[----:B------:R-:W1:Y:S01]  /*1b30*/  @!P6 LDC.64 R22, c[0x0][0x2b8] ;  /* 0x0000ae00ff16eb82 */ /* 0x000e620000000a00 */
[----:B0-----:R-:W-:Y:S01]  /*1b40*/  @!P0 LEA R42, P3, R40, R20, 0x2 ;  /* 0x00000014282a8211 */ /* 0x001fe200078610ff */
[----:B------:R-:W-:Y:S01]  /*1b50*/  VIADD R24, R11, 0x60 ;  /* 0x000000600b187836 */ /* 0x000fe20000000000 */
[----:B------:R-:W-:-:S02]  /*1b60*/  @!P0 IADD3 R26, R41, R26, RZ ;  /* 0x0000001a291a8210 */ /* 0x000fc40007ffe0ff */
[----:B------:R0:W3:Y:S02]  /*1b70*/  @!P4 LDG.E R38, desc[UR8][R52.64] ;  /* 0x000000083426c981 */ /* 0x0000e4000c1e1900 */
[----:B------:R-:W-:Y:S02]  /*1b80*/  @!P0 LEA.HI.X R43, R40, R21, R26, 0x2, P3 ;  /* 0x00000015282b8211 */ /* 0x000fe400018f141a */
[----:B------:R-:W1:Y:S01]  /*1b90*/  @!P5 LDC.64 R20, c[0x0][0x2b8] ;  /* 0x0000ae00ff14db82 */ /* 0x000e620000000a00 */
[----:B------:R-:W-:Y:S01]  /*1ba0*/  ISETP.GE.OR P4, PT, R24, UR4, !P1 ;  /* 0x0000000418007c0c */ /* 0x000fe2000cf86670 */
[----:B------:R-:W-:Y:S01]  /*1bb0*/  IMAD.MOV.U32 R40, RZ, RZ, -0x800000 ;  /* 0xff800000ff287424 */ /* 0x000fe200078e00ff */
[----:B------:R-:W-:Y:S01]  /*1bc0*/  @!P6 SHF.R.S32.HI R46, RZ, 0x1f, R7 ;  /* 0x0000001fff2ee819 */ /* 0x000fe20000011407 */
[----:B------:R-:W-:Y:S01]  /*1bd0*/  IMAD.MOV.U32 R39, RZ, RZ, -0x800000 ;  /* 0xff800000ff277424 */ /* 0x000fe200078e00ff */
[----:B------:R-:W-:Y:S01]  /*1be0*/  @!P6 MOV R50, R28 ;  /* 0x0000001c0032e202 */ /* 0x000fe20000000f00 */
[----:B------:R-:W-:-:S02]  /*1bf0*/  @!P6 IMAD.MOV.U32 R51, RZ, RZ, R29 ;  /* 0x000000ffff33e224 */ /* 0x000fc400078e001d */
[----:B------:R1:W3:Y:S01]  /*1c00*/  @!P2 LDG.E R40, desc[UR8][R44.64] ;  /* 0x000000082c28a981 */ /* 0x0002e2000c1e1900 */
[----:B------:R-:W-:-:S03]  /*1c10*/  @!P6 IMAD R46, R46, R12, RZ ;  /* 0x0000000c2e2ee224 */ /* 0x000fc600078e02ff */
[----:B------:R1:W3:Y:S01]  /*1c20*/  @!P0 LDG.E R39, desc[UR8][R42.64] ;  /* 0x000000082a278981 */ /* 0x0002e2000c1e1900 */
[----:B------:R-:W-:Y:S01]  /*1c30*/  @!P6 IMAD.WIDE.U32 R50, R12, R7, R50 ;  /* 0x000000070c32e225 */ /* 0x000fe200078e0032 */
[----:B------:R-:W4:Y:S03]  /*1c40*/  @!P4 LDC.64 R26, c[0x0][0x2b8] ;  /* 0x0000ae00ff1acb82 */ /* 0x000f260000000a00 */
[----:B------:R-:W-:Y:S02]  /*1c50*/  @!P6 IMAD R46, R7, R5, R46 ;  /* 0x00000005072ee224 */ /* 0x000fe400078e022e */
[----:B0-----:R-:W-:Y:S02]  /*1c60*/  @!P5 IMAD.MOV.U32 R52, RZ, RZ, R28 ;  /* 0x000000ffff34d224 */ /* 0x001fe400078e001c */
[----:B------:R-:W-:Y:S01]  /*1c70*/  @!P5 IMAD.MOV.U32 R53, RZ, RZ, R29 ;  /* 0x000000ffff35d224 */ /* 0x000fe200078e001d */
[----:B-1----:R-:W-:Y:S01]  /*1c80*/  @!P5 SHF.R.S32.HI R45, RZ, 0x1f, R25 ;  /* 0x0000001fff2dd819 */ /* 0x002fe20000011419 */
[----:B------:R-:W-:-:S04]  /*1c90*/  VIADD R42, R11, 0x68 ;  /* 0x000000680b2a7836 */ /* 0x000fc80000000000 */
[----:B------:R-:W-:Y:S01]  /*1ca0*/  @!P5 IMAD R45, R45, R12, RZ ;  /* 0x0000000c2d2dd224 */ /* 0x000fe200078e02ff */
[----:B------:R-:W-:Y:S02]  /*1cb0*/  @!P6 LEA R44, P0, R50, R22, 0x2 ;  /* 0x00000016322ce211 */ /* 0x000fe400078010ff */
[----:B------:R-:W-:Y:S01]  /*1cc0*/  ISETP.GE.OR P3, PT, R42, UR4, !P1 ;  /* 0x000000042a007c0c */ /* 0x000fe2000cf66670 */
[----:B------:R-:W-:Y:S02]  /*1cd0*/  @!P6 IMAD.IADD R22, R51, 0x1, R46 ;  /* 0x000000013316e824 */ /* 0x000fe400078e022e */
[----:B------:R-:W-:-:S04]  /*1ce0*/  @!P5 IMAD.WIDE.U32 R52, R12, R25, R52 ;  /* 0x000000190c34d225 */ /* 0x000fc800078e0034 */
[----:B------:R-:W-:Y:S02]  /*1cf0*/  @!P5 IMAD R25, R25, R5, R45 ;  /* 0x000000051919d224 */ /* 0x000fe400078e022d */
[C---:B------:R-:W-:Y:S01]  /*1d00*/  VIADD R41, R11.reuse, 0x70 ;  /* 0x000000700b297836 */ /* 0x040fe20000000000 */
[----:B------:R-:W-:Y:S02]  /*1d10*/  IADD3 R7, R11, 0x78, RZ ;  /* 0x000000780b077810 */ /* 0x000fe40007ffe0ff */
[----:B------:R-:W-:Y:S02]  /*1d20*/  @!P6 LEA.HI.X R45, R50, R23, R22, 0x2, P0 ;  /* 0x00000017322de211 */ /* 0x000fe400000f1416 */
[----:B------:R-:W-:Y:S02]  /*1d30*/  @!P5 LEA R50, P0, R52, R20, 0x2 ;  /* 0x000000143432d211 */ /* 0x000fe400078010ff */
[----:B------:R-:W-:Y:S02]  /*1d40*/  @!P5 IADD3 R25, R53, R25, RZ ;  /* 0x000000193519d210 */ /* 0x000fe40007ffe0ff */
[----:B------:R-:W-:-:S02]  /*1d50*/  @!P4 SHF.R.S32.HI R43, RZ, 0x1f, R24 ;  /* 0x0000001fff2bc819 */ /* 0x000fc40000011418 */
[----:B------:R-:W-:Y:S02]  /*1d60*/  ISETP.GE.OR P2, PT, R41, UR4, !P1 ;  /* 0x0000000429007c0c */ /* 0x000fe4000cf46670 */
[----:B------:R-:W-:Y:S01]  /*1d70*/  ISETP.GE.OR P1, PT, R7, UR4, !P1 ;  /* 0x0000000407007c0c */ /* 0x000fe2000cf26670 */
[----:B------:R-:W-:Y:S01]  /*1d80*/  @!P4 IMAD.MOV.U32 R56, RZ, RZ, R28 ;  /* 0x000000ffff38c224 */ /* 0x000fe200078e001c */
[----:B------:R-:W-:Y:S01]  /*1d90*/  @!P5 LEA.HI.X R51, R52, R21, R25, 0x2, P0 ;  /* 0x000000153433d211 */ /* 0x000fe200000f1419 */
[----:B------:R-:W-:Y:S01]  /*1da0*/  @!P4 IMAD.MOV.U32 R57, RZ, RZ, R29 ;  /* 0x000000ffff39c224 */ /* 0x000fe200078e001d */
[----:B------:R-:W-:Y:S01]  /*1db0*/  @!P3 SHF.R.S32.HI R21, RZ, 0x1f, R42 ;  /* 0x0000001fff15b819 */ /* 0x000fe2000001142a */
[----:B------:R-:W-:Y:S01]  /*1dc0*/  @!P4 IMAD R22, R43, R12, RZ ;  /* 0x0000000c2b16c224 */ /* 0x000fe200078e02ff */
[----:B------:R-:W-:Y:S01]  /*1dd0*/  @!P3 MOV R53, R29 ;  /* 0x0000001d0035b202 */ /* 0x000fe20000000f00 */
[----:B------:R-:W-:-:S04]  /*1de0*/  @!P4 IMAD.WIDE.U32 R56, R12, R24, R56 ;  /* 0x000000180c38c225 */ /* 0x000fc800078e0038 */
[----:B------:R-:W-:Y:S02]  /*1df0*/  @!P4 IMAD R20, R24, R5, R22 ;  /* 0x000000051814c224 */ /* 0x000fe400078e0216 */
[----:B------:R-:W-:Y:S02]  /*1e00*/  @!P3 IMAD.MOV.U32 R52, RZ, RZ, R28 ;  /* 0x000000ffff34b224 */ /* 0x000fe400078e001c */
[----:B------:R-:W-:Y:S01]  /*1e10*/  @!P3 IMAD R21, R21, R12, RZ ;  /* 0x0000000c1515b224 */ /* 0x000fe200078e02ff */
[----:B----4-:R-:W-:Y:S01]  /*1e20*/  @!P4 LEA R54, P0, R56, R26, 0x2 ;  /* 0x0000001a3836c211 */ /* 0x010fe200078010ff */
[----:B------:R-:W-:Y:S01]  /*1e30*/  @!P3 IMAD.WIDE.U32 R52, R12, R42, R52 ;  /* 0x0000002a0c34b225 */ /* 0x000fe200078e0034 */
[----:B------:R-:W0:Y:S03]  /*1e40*/  @!P3 LDC.64 R24, c[0x0][0x2b8] ;  /* 0x0000ae00ff18bb82 */ /* 0x000e260000000a00 */
[----:B------:R-:W-:-:S02]  /*1e50*/  @!P4 IMAD.IADD R26, R57, 0x1, R20 ;  /* 0x00000001391ac824 */ /* 0x000fc400078e0214 */
[----:B------:R-:W-:-:S03]  /*1e60*/  @!P3 IMAD R42, R42, R5, R21 ;  /* 0x000000052a2ab224 */ /* 0x000fc600078e0215 */
[----:B------:R-:W1:Y:S01]  /*1e70*/  @!P1 LDC.64 R20, c[0x0][0x2b8] ;  /* 0x0000ae00ff149b82 */ /* 0x000e620000000a00 */
[----:B------:R-:W-:Y:S01]  /*1e80*/  @!P4 LEA.HI.X R55, R56, R27, R26, 0x2, P0 ;  /* 0x0000001b3837c211 */ /* 0x000fe200000f141a */
[----:B------:R-:W-:Y:S01]  /*1e90*/  IMAD.MOV.U32 R26, RZ, RZ, -0x800000 ;  /* 0xff800000ff1a7424 */ /* 0x000fe200078e00ff */
[----:B------:R-:W-:-:S05]  /*1ea0*/  @!P1 SHF.R.S32.HI R27, RZ, 0x1f, R7 ;  /* 0x0000001fff1b9819 */ /* 0x000fca0000011407 */
[----:B------:R-:W4:Y:S01]  /*1eb0*/  @!P2 LDC.64 R22, c[0x0][0x2b8] ;  /* 0x0000ae00ff16ab82 */ /* 0x000f220000000a00 */
[----:B------:R-:W-:Y:S01]  /*1ec0*/  @!P2 SHF.R.S32.HI R43, RZ, 0x1f, R41 ;  /* 0x0000001fff2ba819 */ /* 0x000fe20000011429 */
[----:B------:R0:W3:Y:S01]  /*1ed0*/  @!P6 LDG.E R26, desc[UR8][R44.64] ;  /* 0x000000082c1ae981 */ /* 0x0000e2000c1e1900 */
[----:B------:R-:W-:Y:S01]  /*1ee0*/  @!P2 MOV R57, R29 ;  /* 0x0000001d0039a202 */ /* 0x000fe20000000f00 */
[--C-:B------:R-:W-:Y:S02]  /*1ef0*/  @!P2 IMAD.MOV.U32 R56, RZ, RZ, R28.reuse ;  /* 0x000000ffff38a224 */ /* 0x100fe400078e001c */
[----:B------:R-:W-:Y:S02]  /*1f00*/  @!P2 IMAD R43, R43, R12, RZ ;  /* 0x0000000c2b2ba224 */ /* 0x000fe400078e02ff */
[----:B------:R-:W-:-:S04]  /*1f10*/  @!P1 IMAD.WIDE.U32 R28, R12, R7, R28 ;  /* 0x000000070c1c9225 */ /* 0x000fc800078e001c */
[----:B------:R-:W-:Y:S02]  /*1f20*/  @!P2 IMAD R43, R41, R5, R43 ;  /* 0x00000005292ba224 */ /* 0x000fe400078e022b */
[----:B------:R-:W-:Y:S01]  /*1f30*/  @!P2 IMAD.WIDE.U32 R56, R12, R41, R56 ;  /* 0x000000290c38a225 */ /* 0x000fe200078e0038 */
[----:B-1----:R-:W-:-:S03]  /*1f40*/  @!P1 LEA R20, P0, R28, R20, 0x2 ;  /* 0x000000141c149211 */ /* 0x002fc600078010ff */
[----:B------:R-:W-:Y:S02]  /*1f50*/  IMAD.MOV.U32 R41, RZ, RZ, -0x800000 ;  /* 0xff800000ff297424 */ /* 0x000fe400078e00ff */
[----:B0-----:R-:W-:-:S04]  /*1f60*/  @!P1 IMAD R44, R27, R12, RZ ;  /* 0x0000000c1b2c9224 */ /* 0x001fc800078e02ff */
[----:B------:R-:W3:Y:S01]  /*1f70*/  @!P5 LDG.E R41, desc[UR8][R50.64] ;  /* 0x000000083229d981 */ /* 0x000ee2000c1e1900 */
[----:B------:R-:W-:Y:S02]  /*1f80*/  @!P1 IMAD R44, R7, R5, R44 ;  /* 0x00000005072c9224 */ /* 0x000fe400078e022c */
[----:B------:R-:W-:Y:S02]  /*1f90*/  IMAD.MOV.U32 R27, RZ, RZ, -0x800000 ;  /* 0xff800000ff1b7424 */ /* 0x000fe400078e00ff */
[----:B------:R-:W-:Y:S01]  /*1fa0*/  @!P1 IMAD.IADD R44, R29, 0x1, R44 ;  /* 0x000000011d2c9824 */ /* 0x000fe200078e022c */
[----:B------:R-:W-:Y:S01]  /*1fb0*/  @!P3 LEA R24, P5, R52, R24, 0x2 ;  /* 0x000000183418b211 */ /* 0x000fe200078a10ff */
[----:B------:R-:W-:Y:S01]  /*1fc0*/  @!P3 IMAD.IADD R42, R53, 0x1, R42 ;  /* 0x00000001352ab824 */ /* 0x000fe200078e022a */
[----:B------:R-:W-:Y:S01]  /*1fd0*/  @!P2 IADD3 R43, R57, R43, RZ ;  /* 0x0000002b392ba210 */ /* 0x000fe20007ffe0ff */
[----:B------:R-:W3:Y:S01]  /*1fe0*/  @!P4 LDG.E R27, desc[UR8][R54.64] ;  /* 0x00000008361bc981 */ /* 0x000ee2000c1e1900 */
[----:B------:R-:W-:-:S02]  /*1ff0*/  @!P1 LEA.HI.X R21, R28, R21, R44, 0x2, P0 ;  /* 0x000000151c159211 */ /* 0x000fc400000f142c */
[----:B------:R-:W-:Y:S01]  /*2000*/  MOV R28, 0xff800000 ;  /* 0xff800000001c7802 */ /* 0x000fe20000000f00 */
[----:B------:R-:W-:Y:S01]  /*2010*/  IMAD.MOV.U32 R29, RZ, RZ, -0x800000 ;  /* 0xff800000ff1d7424 */ /* 0x000fe200078e00ff */
[----:B----4-:R-:W-:Y:S02]  /*2020*/  @!P2 LEA R22, P4, R56, R22, 0x2 ;  /* 0x000000163816a211 */ /* 0x010fe400078810ff */
[----:B------:R-:W-:Y:S01]  /*2030*/  @!P3 LEA.HI.X R25, R52, R25, R42, 0x2, P5 ;  /* 0x000000193419b211 */ /* 0x000fe200028f142a */
[----:B------:R-:W-:Y:S01]  /*2040*/  IMAD.MOV.U32 R42, RZ, RZ, -0x800000 ;  /* 0xff800000ff2a7424 */ /* 0x000fe200078e00ff */
[----:B------:R0:W4:Y:S01]  /*2050*/  @!P1 LDG.E R28, desc[UR8][R20.64] ;  /* 0x00000008141c9981 */ /* 0x000122000c1e1900 */
[----:B------:R-:W-:-:S03]  /*2060*/  @!P2 LEA.HI.X R23, R56, R23, R43, 0x2, P4 ;  /* 0x000000173817a211 */ /* 0x000fc600020f142b */
[----:B------:R-:W4:Y:S04]  /*2070*/  @!P3 LDG.E R29, desc[UR8][R24.64] ;  /* 0x00000008181db981 */ /* 0x000f28000c1e1900 */
[----:B------:R1:W4:Y:S01]  /*2080*/  @!P2 LDG.E R42, desc[UR8][R22.64] ;  /* 0x00000008162aa981 */ /* 0x000322000c1e1900 */
[----:B0-----:R-:W1:Y:S01]  /*2090*/  LDC R20, c[0x0][0x270] ;  /* 0x00009c00ff147b82 */ /* 0x001e620000000800 */
[----:B------:R-:W0:Y:S01]  /*20a0*/  S2R R7, SR_CgaCtaId ;  /* 0x0000000000077919 */ /* 0x000e220000008800 */
[----:B-1----:R-:W-:-:S04]  /*20b0*/  IABS R23, R20 ;  /* 0x0000001400177213 */ /* 0x002fc80000000000 */
[----:B------:R-:W1:Y:S08]  /*20c0*/  I2F.U32.RP R44, R23 ;  /* 0x00000017002c7306 */ /* 0x000e700000209000 */
[----:B-1----:R-:W1:Y:S01]  /*20d0*/  MUFU.RCP R44, R44 ;  /* 0x0000002c002c7308 */ /* 0x002e620000001000 */
[----:B------:R-:W-:Y:S01]  /*20e0*/  MOV R21, 0x400 ;  /* 0x0000040000157802 */ /* 0x000fe20000000f00 */
[----:B-1----:R-:W-:-:S06]  /*20f0*/  VIADD R44, R44, 0xffffffe ;  /* 0x0ffffffe2c2c7836 */ /* 0x002fcc0000000000 */
[----:B------:R-:W1:Y:S01]  /*2100*/  F2I.FTZ.U32.TRUNC.NTZ R45, R44 ;  /* 0x0000002c002d7305 */ /* 0x000e62000021f000 */
[----:B0-----:R-:W-:Y:S02]  /*2110*/  LEA R7, R7, R21, 0x18 ;  /* 0x0000001507077211 */ /* 0x001fe400078ec0ff */
[----:B------:R-:W-:-:S03]  /*2120*/  ISETP.GT.AND P3, PT, R47, 0x77f, PT ;  /* 0x0000077f2f00780c */ /* 0x000fc60003f64270 */
[----:B------:R-:W-:Y:S01]  /*2130*/  IMAD R11, R11, 0x44, R7 ;  /* 0x000000440b0b7824 */ /* 0x000fe200078e0207 */
[C---:B------:R-:W-:Y:S01]  /*2140*/  ISETP.GT.AND P1, PT, R47.reuse, 0x67f, PT ;  /* 0x0000067f2f00780c */ /* 0x040fe20003f24270 */
[----:B-1----:R-:W-:Y:S02]  /*2150*/  IMAD.MOV R24, RZ, RZ, -R45 ;  /* 0x000000ffff187224 */ /* 0x002fe400078e0a2d */
[----:B------:R-:W-:Y:S02]  /*2160*/  IMAD.MOV.U32 R44, RZ, RZ, RZ ;  /* 0x000000ffff2c7224 */ /* 0x000fe400078e00ff */
[----:B------:R-:W-:Y:S01]  /*2170*/  IMAD R24, R24, R23, RZ ;  /* 0x0000001718187224 */ /* 0x000fe200078e02ff */
[----:B------:R-:W-:Y:S01]  /*2180*/  ISETP.GT.AND P2, PT, R47, 0x6ff, PT ;  /* 0x000006ff2f00780c */ /* 0x000fe20003f44270 */
[----:B------:R-:W-:Y:S01]  /*2190*/  IMAD R11, R19, 0x4, R11 ;  /* 0x00000004130b7824 */ /* 0x000fe200078e020b */
[----:B------:R-:W-:Y:S01]  /*21a0*/  IABS R22, R6 ;  /* 0x0000000600167213 */ /* 0x000fe20000000000 */
[----:B------:R-:W-:Y:S01]  /*21b0*/  IMAD.HI.U32 R24, R45, R24, R44 ;  /* 0x000000182d187227 */ /* 0x000fe200078e002c */
[----:B------:R-:W-:-:S02]  /*21c0*/  IABS R21, R20 ;  /* 0x0000001400157213 */ /* 0x000fc40000000000 */
[C---:B------:R-:W-:Y:S02]  /*21d0*/  ISETP.GT.AND P0, PT, R47.reuse, 0x5ff, PT ;  /* 0x000005ff2f00780c */ /* 0x040fe40003f04270 */
[C---:B------:R-:W-:Y:S01]  /*21e0*/  ISETP.GT.AND P4, PT, R47.reuse, 0x57f, PT ;  /* 0x0000057f2f00780c */ /* 0x040fe20003f84270 */
[----:B------:R-:W-:Y:S01]  /*21f0*/  @!P3 STS [R11+0x220], R32 ;  /* 0x000220200b00b388 */ /* 0x000fe20000000800 */
[----:B------:R-:W-:Y:S01]  /*2200*/  IADD3 R21, RZ, -R21, RZ ;  /* 0x80000015ff157210 */ /* 0x000fe20007ffe0ff */
[----:B------:R-:W-:Y:S01]  /*2210*/  IMAD.HI.U32 R24, R24, R22, RZ ;  /* 0x0000001618187227 */ /* 0x000fe200078e00ff */
[C---:B------:R-:W-:Y:S02]  /*2220*/  ISETP.GT.AND P3, PT, R47.reuse, 0x4ff, PT ;  /* 0x000004ff2f00780c */ /* 0x040fe40003f64270 */
[C---:B------:R-:W-:Y:S01]  /*2230*/  ISETP.GT.AND P5, PT, R47.reuse, 0x7ff, PT ;  /* 0x000007ff2f00780c */ /* 0x040fe20003fa4270 */
[----:B------:R-:W-:Y:S01]  /*2240*/  IMAD R21, R24, R21, R22 ;  /* 0x0000001518157224 */ /* 0x000fe200078e0216 */
[----:B--2---:R-:W-:Y:S01]  /*2250*/  @!P1 STS [R11+0x660], R34 ;  /* 0x000660220b009388 */ /* 0x004fe20000000800 */
[----:B------:R-:W-:-:S03]  /*2260*/  ISETP.GT.AND P1, PT, R47, 0x37f, PT ;  /* 0x0000037f2f00780c */ /* 0x000fc60003f24270 */
[----:B-----5:R-:W-:Y:S01]  /*2270*/  @!P2 STS [R11+0x440], R33 ;  /* 0x000440210b00a388 */ /* 0x020fe20000000800 */
[----:B------:R-:W-:-:S03]  /*2280*/  ISETP.GT.AND P2, PT, R47, 0x3ff, PT ;  /* 0x000003ff2f00780c */ /* 0x000fc60003f44270 */
[----:B------:R-:W-:Y:S01]  /*2290*/  @!P0 STS [R11+0x880], R35 ;  /* 0x000880230b008388 */ /* 0x000fe20000000800 */
[----:B------:R-:W-:-:S03]  /*22a0*/  ISETP.GT.AND P0, PT, R47, 0x2ff, PT ;  /* 0x000002ff2f00780c */ /* 0x000fc60003f04270 */
[----:B---3--:R-:W-:Y:S01]  /*22b0*/  @!P4 STS [R11+0xaa0], R36 ;  /* 0x000aa0240b00c388 */ /* 0x008fe20000000800 */
[----:B------:R-:W-:-:S03]  /*22c0*/  ISETP.GT.U32.AND P4, PT, R23, R21, PT ;  /* 0x000000151700720c */ /* 0x000fc60003f84070 */
[----:B------:R-:W-:Y:S01]  /*22d0*/  @!P3 STS [R11+0xcc0], R37 ;  /* 0x000cc0250b00b388 */ /* 0x000fe20000000800 */
[C---:B------:R-:W-:Y:S02]  /*22e0*/  ISETP.GT.AND P3, PT, R47.reuse, 0x27f, PT ;  /* 0x0000027f2f00780c */ /* 0x040fe40003f64270 */
[C---:B------:R-:W-:Y:S01]  /*22f0*/  ISETP.GT.AND P6, PT, R47.reuse, 0x7f, PT ;  /* 0x0000007f2f00780c */ /* 0x040fe20003fc4270 */
[----:B------:R0:W-:Y:S01]  /*2300*/  @!P5 STS [R11], R0 ;  /* 0x000000000b00d388 */ /* 0x0001e20000000800 */
[----:B------:R-:W-:-:S05]  /*2310*/  ISETP.GT.AND P5, PT, R47, 0x47f, PT ;  /* 0x0000047f2f00780c */ /* 0x000fca0003fa4270 */
[----:B------:R-:W-:Y:S01]  /*2320*/  @!P4 IMAD.IADD R21, R21, 0x1, -R23 ;  /* 0x000000011515c824 */ /* 0x000fe200078e0a17 */
[----:B------:R1:W-:Y:S01]  /*2330*/  @!P2 STS [R11+0x1100], R40 ;  /* 0x001100280b00a388 */ /* 0x0003e20000000800 */
[----:B------:R-:W-:-:S03]  /*2340*/  ISETP.GT.AND P2, PT, R47, 0x1ff, PT ;  /* 0x000001ff2f00780c */ /* 0x000fc60003f44270 */
[----:B------:R1:W-:Y:S01]  /*2350*/  @!P1 STS [R11+0x1320], R39 ;  /* 0x001320270b009388 */ /* 0x0003e20000000800 */
[----:B------:R-:W-:-:S03]  /*2360*/  ISETP.GT.AND P1, PT, R47, 0x17f, PT ;  /* 0x0000017f2f00780c */ /* 0x000fc60003f24270 */
[----:B------:R1:W-:Y:S01]  /*2370*/  @!P5 STS [R11+0xee0], R38 ;  /* 0x000ee0260b00d388 */ /* 0x0003e20000000800 */
[----:B0-----:R-:W-:Y:S02]  /*2380*/  LOP3.LUT R0, R31, R15, RZ, 0xfc, !PT ;  /* 0x0000000f1f007212 */ /* 0x001fe400078efcff */
[----:B------:R-:W-:Y:S01]  /*2390*/  LOP3.LUT R6, R6, R20, RZ, 0x3c, !PT ;  /* 0x0000001406067212 */ /* 0x000fe200078e3cff */
[----:B------:R-:W-:Y:S01]  /*23a0*/  @!P4 VIADD R24, R24, 0x1 ;  /* 0x000000011818c836 */ /* 0x000fe20000000000 */
[----:B------:R-:W-:Y:S01]  /*23b0*/  BSSY B0, `(.L_x_11) ;  /* 0x000002d000007945 */ /* 0x000fe20003800000 */
[----:B------:R1:W-:Y:S01]  /*23c0*/  @!P0 STS [R11+0x1540], R26 ;  /* 0x0015401a0b008388 */ /* 0x0003e20000000800 */
[----:B------:R-:W-:-:S03]  /*23d0*/  ISETP.GT.AND P0, PT, R47, 0xff, PT ;  /* 0x000000ff2f00780c */ /* 0x000fc60003f04270 */
[----:B------:R1:W-:Y:S01]  /*23e0*/  @!P3 STS [R11+0x1760], R41 ;  /* 0x001760290b00b388 */ /* 0x0003e20000000800 */
[----:B------:R-:W-:-:S03]  /*23f0*/  ISETP.GE.U32.AND P3, PT, R21, R23, PT ;  /* 0x000000171500720c */ /* 0x000fc60003f66070 */
[----:B------:R1:W-:Y:S01]  /*2400*/  @!P2 STS [R11+0x1980], R27 ;  /* 0x0019801b0b00a388 */ /* 0x0003e20000000800 */
[----:B------:R-:W-:-:S03]  /*2410*/  ISETP.GE.AND P2, PT, R6, RZ, PT ;  /* 0x000000ff0600720c */ /* 0x000fc60003f46270 */
[----:B----4-:R1:W-:Y:S04]  /*2420*/  @!P6 STS [R11+0x1fe0], R28 ;  /* 0x001fe01c0b00e388 */ /* 0x0103e80000000800 */
[----:B------:R1:W-:Y:S01]  /*2430*/  @!P1 STS [R11+0x1ba0], R29 ;  /* 0x001ba01d0b009388 */ /* 0x0003e20000000800 */
[----:B------:R-:W-:-:S03]  /*2440*/  ISETP.NE.U32.AND P1, PT, R0, RZ, PT ;  /* 0x000000ff0000720c */ /* 0x000fc60003f25070 */
[----:B------:R1:W-:Y:S01]  /*2450*/  @!P0 STS [R11+0x1dc0], R42 ;  /* 0x001dc02a0b008388 */ /* 0x0003e20000000800 */
[----:B------:R-:W-:Y:S02]  /*2460*/  ISETP.NE.AND P0, PT, R20, RZ, PT ;  /* 0x000000ff1400720c */ /* 0x000fe40003f05270 */
[----:B------:R-:W-:-:S05]  /*2470*/  @P3 IADD3 R24, R24, 0x1, RZ ;  /* 0x0000000118183810 */ /* 0x000fca0007ffe0ff */
[----:B------:R-:W-:-:S04]  /*2480*/  IMAD.MOV.U32 R6, RZ, RZ, R24 ;  /* 0x000000ffff067224 */ /* 0x000fc800078e0018 */
[----:B------:R-:W-:Y:S02]  /*2490*/  @!P2 IMAD.MOV R6, RZ, RZ, -R6 ;  /* 0x000000ffff06a224 */ /* 0x000fe400078e0a06 */
[----:B------:R-:W-:Y:S01]  /*24a0*/  @!P0 LOP3.LUT R6, RZ, R20, RZ, 0x33, !PT ;  /* 0x00000014ff068212 */ /* 0x000fe200078e33ff */
[----:B------:R-:W-:Y:S06]  /*24b0*/  @!P1 BRA `(.L_x_12) ;  /* 0x0000000000249947 */ /* 0x000fec0003800000 */
[----:B-1----:R-:W-:Y:S01]  /*24c0*/  IMAD.MOV.U32 R27, RZ, RZ, R30 ;  /* 0x000000ffff1b7224 */ /* 0x002fe200078e001e */
        /* <DEDUP_REMOVED lines=8> */
.L_x_12:
[----:B------:R-:W0:Y:S01]  /*2550*/  I2F.U32.RP R20, R16 ;  /* 0x0000001000147306 */ /* 0x000e220000209000 */
[----:B------:R-:W-:Y:S02]  /*2560*/  ISETP.NE.U32.AND P0, PT, R16, RZ, PT ;  /* 0x000000ff1000720c */ /* 0x000fe40003f05070 */
[----:B------:R-:W-:-:S05]  /*2570*/  MOV R51, RZ ;  /* 0x000000ff00337202 */ /* 0x000fca0000000f00 */
[----:B0-----:R-:W0:Y:S02]  /*2580*/  MUFU.RCP R20, R20 ;  /* 0x0000001400147308 */ /* 0x001e240000001000 */
[----:B0-----:R-:W-:-:S06]  /*2590*/  VIADD R20, R20, 0xffffffe ;  /* 0x0ffffffe14147836 */ /* 0x001fcc0000000000 */
[----:B------:R0:W2:Y:S02]  /*25a0*/  F2I.FTZ.U32.TRUNC.NTZ R21, R20 ;  /* 0x0000001400157305 */ /* 0x0000a4000021f000 */
[----:B0-----:R-:W-:Y:S01]  /*25b0*/  HFMA2.MMA R20, -RZ, RZ, 0, 0 ;  /* 0x00000000ff147435 */ /* 0x001fe200000001ff */
[----:B--2---:R-:W-:-:S04]  /*25c0*/  IMAD.MOV R0, RZ, RZ, -R21 ;  /* 0x000000ffff007224 */ /* 0x004fc800078e0a15 */
        /* <DEDUP_REMOVED lines=11> */
.L_x_13:
[----:B------:R-:W-:Y:S05]  /*2680*/  BSYNC B0 ;  /* 0x0000000000007941 */ /* 0x000fea0003800000 */
.L_x_11:
[----:B------:R-:W-:Y:S01]  /*2690*/  BAR.SYNC.DEFER_BLOCKING 0x0 ;  /* 0x0000000000007b1d */ /* 0x000fe20000010000 */
[-C--:B------:R-:W-:Y:S01]  /*26a0*/  LEA.HI R10, R10, R47.reuse, RZ, 0x3 ;  /* 0x0000002f0a0a7211 */ /* 0x080fe200078f18ff */
[----:B------:R-:W-:Y:S01]  /*26b0*/  IMAD.MOV.U32 R44, RZ, RZ, -0x800000 ;  /* 0xff800000ff2c7424 */ /* 0x000fe200078e00ff */
[----:B-1----:R-:W-:Y:S01]  /*26c0*/  MOV R42, 0xff800000 ;  /* 0xff800000002a7802 */ /* 0x002fe20000000f00 */
[----:B------:R-:W-:Y:S01]  /*26d0*/  IMAD.MOV.U32 R45, RZ, RZ, -0x800000 ;  /* 0xff800000ff2d7424 */ /* 0x000fe200078e00ff */
[----:B------:R-:W-:Y:S01]  /*26e0*/  LOP3.LUT R0, R10, 0xfffffff8, RZ, 0xc0, !PT ;  /* 0xfffffff80a007812 */ /* 0x000fe200078ec0ff */
[----:B------:R-:W-:Y:S01]  /*26f0*/  IMAD.MOV.U32 R43, RZ, RZ, -0x800000 ;  /* 0xff800000ff2b7424 */ /* 0x000fe200078e00ff */
[----:B------:R-:W-:Y:S01]  /*2700*/  MOV R40, 0xff800000 ;  /* 0xff80000000287802 */ /* 0x000fe20000000f00 */
[----:B------:R-:W-:Y:S01]  /*2710*/  IMAD.MOV.U32 R41, RZ, RZ, -0x800000 ;  /* 0xff800000ff297424 */ /* 0x000fe200078e00ff */
[----:B------:R-:W-:Y:S01]  /*2720*/  IADD3 R47, -R0, R47, RZ ;  /* 0x0000002f002f7210 */ /* 0x000fe20007ffe1ff */
[----:B------:R-:W-:Y:S01]  /*2730*/  IMAD.MOV.U32 R39, RZ, RZ, -0x800000 ;  /* 0xff800000ff277424 */ /* 0x000fe200078e00ff */
[----:B------:R-:W-:Y:S01]  /*2740*/  MOV R38, 0xff800000 ;  /* 0xff80000000267802 */ /* 0x000fe20000000f00 */
[----:B------:R-:W-:Y:S01]  /*2750*/  IMAD.MOV.U32 R37, RZ, RZ, -0x800000 ;  /* 0xff800000ff257424 */ /* 0x000fe200078e00ff */
[----:B------:R-:W-:Y:S01]  /*2760*/  MOV R36, 0xff800000 ;  /* 0xff80000000247802 */ /* 0x000fe20000000f00 */
[----:B------:R-:W-:Y:S01]  /*2770*/  IMAD R46, R47, 0x44, R7 ;  /* 0x000000442f2e7824 */ /* 0x000fe200078e0207 */
[----:B------:R-:W-:Y:S01]  /*2780*/  SHF.R.S32.HI R7, RZ, 0x3, R10 ;  /* 0x00000003ff077819 */ /* 0x000fe2000001140a */
[----:B------:R-:W-:Y:S01]  /*2790*/  IMAD.MOV.U32 R35, RZ, RZ, -0x800000 ;  /* 0xff800000ff237424 */ /* 0x000fe200078e00ff */
[----:B------:R-:W-:Y:S01]  /*27a0*/  MOV R34, 0xff800000 ;  /* 0xff80000000227802 */ /* 0x000fe20000000f00 */
[----:B------:R-:W-:Y:S01]  /*27b0*/  IMAD.MOV.U32 R33, RZ, RZ, -0x800000 ;  /* 0xff800000ff217424 */ /* 0x000fe200078e00ff */
[----:B------:R-:W-:Y:S01]  /*27c0*/  LEA R46, R7, R46, 0x2 ;  /* 0x0000002e072e7211 */ /* 0x000fe200078e10ff */
[----:B------:R-:W-:Y:S01]  /*27d0*/  IMAD.MOV.U32 R31, RZ, RZ, -0x800000 ;  /* 0xff800000ff1f7424 */ /* 0x000fe200078e00ff */
[----:B------:R-:W-:Y:S01]  /*27e0*/  MOV R32, 0xff800000 ;  /* 0xff80000000207802 */ /* 0x000fe20000000f00 */
[----:B------:R-:W-:Y:S01]  /*27f0*/  ULDC.U8 UR4, c[0x0][0x3d9] ;  /* 0x0000f64000047ab9 */ /* 0x000fe20000000000 */
[----:B------:R-:W-:Y:S01]  /*2800*/  MOV R30, 0xff800000 ;  /* 0xff800000001e7802 */ /* 0x000fe20000000f00 */
[----:B------:R-:W-:Y:S01]  /*2810*/  @!P6 LDS R44, [R46] ;  /* 0x000000002e2ce984 */ /* 0x000fe20000000800 */
[----:B------:R-:W-:Y:S01]  /*2820*/  IABS R20, R3 ;  /* 0x0000000300147213 */ /* 0x000fe20000000000 */
[----:B------:R-:W-:Y:S02]  /*2830*/  BSSY B1, `(.L_x_14) ;  /* 0x000028c000017945 */ /* 0x000fe40003800000 */
[----:B------:R-:W0:Y:S01]  /*2840*/  @!P6 LDS R45, [R46+0x220] ;  /* 0x000220002e2de984 */ /* 0x000e220000000800 */
[----:B------:R-:W1:Y:S03]  /*2850*/  I2F.RP R54, R20 ;  /* 0x0000001400367306 */ /* 0x000e660000209400 */
[----:B------:R-:W2:Y:S04]  /*2860*/  @!P6 LDS R42, [R46+0x440] ;  /* 0x000440002e2ae984 */ /* 0x000ea80000000800 */
[----:B------:R-:W3:Y:S04]  /*2870*/  @!P6 LDS R43, [R46+0x660] ;  /* 0x000660002e2be984 */ /* 0x000ee80000000800 */
[----:B------:R-:W4:Y:S04]  /*2880*/  @!P6 LDS R40, [R46+0x880] ;  /* 0x000880002e28e984 */ /* 0x000f280000000800 */
[----:B------:R-:W5:Y:S01]  /*2890*/  @!P6 LDS R41, [R46+0xaa0] ;  /* 0x000aa0002e29e984 */ /* 0x000f620000000800 */
[----:B-1----:R-:W1:Y:S03]  /*28a0*/  MUFU.RCP R54, R54 ;  /* 0x0000003600367308 */ /* 0x002e660000001000 */
[----:B------:R-:W5:Y:S04]  /*28b0*/  @!P6 LDS R38, [R46+0xcc0] ;  /* 0x000cc0002e26e984 */ /* 0x000f680000000800 */
[----:B------:R-:W5:Y:S04]  /*28c0*/  @!P6 LDS R39, [R46+0xee0] ;  /* 0x000ee0002e27e984 */ /* 0x000f680000000800 */
[----:B------:R-:W5:Y:S04]  /*28d0*/  @!P6 LDS R36, [R46+0x1100] ;  /* 0x001100002e24e984 */ /* 0x000f680000000800 */
[----:B------:R-:W5:Y:S01]  /*28e0*/  @!P6 LDS R37, [R46+0x1320] ;  /* 0x001320002e25e984 */ /* 0x000f620000000800 */
[----:B-1----:R-:W-:-:S03]  /*28f0*/  IADD3 R54, R54, 0xffffffe, RZ ;  /* 0x0ffffffe36367810 */ /* 0x002fc60007ffe0ff */
[----:B------:R-:W1:Y:S04]  /*2900*/  @!P6 LDS R34, [R46+0x1540] ;  /* 0x001540002e22e984 */ /* 0x000e680000000800 */
[----:B------:R-:W1:Y:S01]  /*2910*/  @!P6 LDS R35, [R46+0x1760] ;  /* 0x001760002e23e984 */ /* 0x000e620000000800 */
[----:B0-----:R-:W-:-:S03]  /*2920*/  FMNMX.FTZ R10, R44, R45, !PT ;  /* 0x0000002d2c0a7209 */ /* 0x001fc60007810000 */
[----:B------:R-:W0:Y:S01]  /*2930*/  @!P6 LDS R32, [R46+0x1980] ;  /* 0x001980002e20e984 */ /* 0x000e220000000800 */
[----:B--2---:R-:W-:-:S03]  /*2940*/  FMNMX.FTZ R10, R10, R42, !PT ;  /* 0x0000002a0a0a7209 */ /* 0x004fc60007810000 */
[----:B------:R-:W2:Y:S01]  /*2950*/  @!P6 LDS R33, [R46+0x1ba0] ;  /* 0x001ba0002e21e984 */ /* 0x000ea20000000800 */
[----:B---3--:R-:W-:-:S03]  /*2960*/  FMNMX.FTZ R10, R10, R43, !PT ;  /* 0x0000002b0a0a7209 */ /* 0x008fc60007810000 */
[----:B------:R-:W3:Y:S01]  /*2970*/  @!P6 LDS R30, [R46+0x1dc0] ;  /* 0x001dc0002e1ee984 */ /* 0x000ee20000000800 */
[----:B----4-:R-:W-:-:S03]  /*2980*/  FMNMX.FTZ R10, R10, R40, !PT ;  /* 0x000000280a0a7209 */ /* 0x010fc60007810000 */
[----:B------:R-:W4:Y:S01]  /*2990*/  @!P6 LDS R31, [R46+0x1fe0] ;  /* 0x001fe0002e1fe984 */ /* 0x000f220000000800 */
[----:B-----5:R-:W-:-:S04]  /*29a0*/  FMNMX.FTZ R10, R10, R41, !PT ;  /* 0x000000290a0a7209 */ /* 0x020fc80007810000 */
[----:B------:R-:W-:-:S04]  /*29b0*/  FMNMX.FTZ R10, R10, R38, !PT ;  /* 0x000000260a0a7209 */ /* 0x000fc80007810000 */
[----:B------:R-:W-:-:S04]  /*29c0*/  FMNMX.FTZ R10, R10, R39, !PT ;  /* 0x000000270a0a7209 */ /* 0x000fc80007810000 */
[----:B------:R-:W-:-:S04]  /*29d0*/  FMNMX.FTZ R10, R10, R36, !PT ;  /* 0x000000240a0a7209 */ /* 0x000fc80007810000 */
[----:B------:R-:W-:-:S04]  /*29e0*/  FMNMX.FTZ R10, R10, R37, !PT ;  /* 0x000000250a0a7209 */ /* 0x000fc80007810000 */
[----:B-1----:R-:W-:-:S04]  /*29f0*/  FMNMX.FTZ R10, R10, R34, !PT ;  /* 0x000000220a0a7209 */ /* 0x002fc80007810000 */
[----:B------:R-:W-:-:S04]  /*2a00*/  FMNMX.FTZ R10, R10, R35, !PT ;  /* 0x000000230a0a7209 */ /* 0x000fc80007810000 */
[----:B0-----:R-:W-:-:S04]  /*2a10*/  FMNMX.FTZ R10, R10, R32, !PT ;  /* 0x000000200a0a7209 */ /* 0x001fc80007810000 */
[----:B--2---:R-:W-:-:S04]  /*2a20*/  FMNMX.FTZ R10, R10, R33, !PT ;  /* 0x000000210a0a7209 */ /* 0x004fc80007810000 */
[----:B---3--:R-:W-:-:S04]  /*2a30*/  FMNMX.FTZ R10, R10, R30, !PT ;  /* 0x0000001e0a0a7209 */ /* 0x008fc80007810000 */
[----:B----4-:R-:W-:-:S05]  /*2a40*/  FMNMX.FTZ R10, R10, R31, !PT ;  /* 0x0000001f0a0a7209 */ /* 0x010fca0007810000 */
[----:B------:R-:W0:Y:S02]  /*2a50*/  SHFL.BFLY PT, R0, R10, 0x4, 0x1f ;  /* 0x0c801f000a007f89 */ /* 0x000e2400000e0000 */
[----:B0-----:R-:W-:-:S05]  /*2a60*/  FMNMX.FTZ R0, R10, R0, !PT ;  /* 0x000000000a007209 */ /* 0x001fca0007810000 */
[----:B------:R-:W0:Y:S02]  /*2a70*/  SHFL.BFLY PT, R10, R0, 0x2, 0x1f ;  /* 0x0c401f00000a7f89 */ /* 0x000e2400000e0000 */
[----:B0-----:R-:W-:Y:S02]  /*2a80*/  FMNMX.FTZ R10, R0, R10, !PT ;  /* 0x0000000a000a7209 */ /* 0x001fe40007810000 */
[----:B------:R-:W0:Y:S03]  /*2a90*/  LDC R0, c[0x0][0x270] ;  /* 0x00009c00ff007b82 */ /* 0x000e260000000800 */
[----:B------:R-:W1:Y:S01]  /*2aa0*/  SHFL.BFLY PT, R19, R10, 0x1, 0x1f ;  /* 0x0c201f000a137f89 */ /* 0x000e6200000e0000 */
[----:B0-----:R-:W-:Y:S02]  /*2ab0*/  IABS R11, R0 ;  /* 0x00000000000b7213 */ /* 0x001fe40000000000 */
[----:B-1----:R-:W-:-:S02]  /*2ac0*/  FMNMX.FTZ R19, R10, R19, !PT ;  /* 0x000000130a137209 */ /* 0x002fc40007810000 */
[----:B------:R-:W-:Y:S02]  /*2ad0*/  I2F.U32.RP R10, R11 ;  /* 0x0000000b000a7306 */ /* 0x000fe40000209000 */
[----:B------:R-:W-:-:S04]  /*2ae0*/  FSETP.NEU.FTZ.AND P0, PT, R19, -INF , PT ;  /* 0xff8000001300780b */ /* 0x000fc80003f1d000 */
[----:B------:R-:W-:Y:S02]  /*2af0*/  FSEL R19, R19, RZ, P0 ;  /* 0x000000ff13137208 */ /* 0x000fe40000000000 */
[----:B------:R-:W-:-:S03]  /*2b00*/  ISETP.GT.AND P0, PT, R3, RZ, PT ;  /* 0x000000ff0300720c */ /* 0x000fc60003f04270 */
[C---:B------:R-:W-:Y:S01]  /*2b10*/  FADD.FTZ R53, -R19.reuse, R44 ;  /* 0x0000002c13357221 */ /* 0x040fe20000010100 */
[C---:B------:R-:W-:Y:S01]  /*2b20*/  FADD.FTZ R52, -R19.reuse, R45 ;  /* 0x0000002d13347221 */ /* 0x040fe20000010100 */
[C---:B------:R-:W-:Y:S01]  /*2b30*/  FADD.FTZ R49, -R19.reuse, R42 ;  /* 0x0000002a13317221 */ /* 0x040fe20000010100 */
[----:B------:R-:W-:Y:S01]  /*2b40*/  FADD.FTZ R29, -R19, R43 ;  /* 0x0000002b131d7221 */ /* 0x000fe20000010100 */
[----:B------:R-:W-:Y:S01]  /*2b50*/  FMUL.FTZ R53, R53, 1.4426950216293334961 ;  /* 0x3fb8aa3b35357820 */ /* 0x000fe20000410000 */
[----:B------:R-:W-:Y:S01]  /*2b60*/  FMUL.FTZ R52, R52, 1.4426950216293334961 ;  /* 0x3fb8aa3b34347820 */ /* 0x000fe20000410000 */
[----:B------:R-:W-:Y:S01]  /*2b70*/  FMUL.FTZ R49, R49, 1.4426950216293334961 ;  /* 0x3fb8aa3b31317820 */ /* 0x000fe20000410000 */
[----:B------:R-:W-:Y:S01]  /*2b80*/  FMUL.FTZ R29, R29, 1.4426950216293334961 ;  /* 0x3fb8aa3b1d1d7820 */ /* 0x000fe20000410000 */
[C---:B------:R-:W-:Y:S01]  /*2b90*/  FADD.FTZ R28, -R19.reuse, R40 ;  /* 0x00000028131c7221 */ /* 0x040fe20000010100 */
[C---:B------:R-:W-:Y:S01]  /*2ba0*/  FADD.FTZ R27, -R19.reuse, R41 ;  /* 0x00000029131b7221 */ /* 0x040fe20000010100 */
[----:B------:R-:W-:Y:S01]  /*2bb0*/  MUFU.EX2 R53, R53 ;  /* 0x0000003500357308 */ /* 0x000fe20000000800 */
[----:B------:R-:W-:Y:S01]  /*2bc0*/  FADD.FTZ R26, -R19, R38 ;  /* 0x00000026131a7221 */ /* 0x000fe20000010100 */
[----:B------:R-:W-:Y:S01]  /*2bd0*/  FMUL.FTZ R28, R28, 1.4426950216293334961 ;  /* 0x3fb8aa3b1c1c7820 */ /* 0x000fe20000410000 */
[----:B------:R-:W-:Y:S01]  /*2be0*/  FMUL.FTZ R27, R27, 1.4426950216293334961 ;  /* 0x3fb8aa3b1b1b7820 */ /* 0x000fe20000410000 */
[C---:B------:R-:W-:Y:S01]  /*2bf0*/  FADD.FTZ R25, -R19.reuse, R39 ;  /* 0x0000002713197221 */ /* 0x040fe20000010100 */
[----:B------:R-:W-:Y:S01]  /*2c00*/  FMUL.FTZ R26, R26, 1.4426950216293334961 ;  /* 0x3fb8aa3b1a1a7820 */ /* 0x000fe20000410000 */
[C---:B------:R-:W-:Y:S01]  /*2c10*/  FADD.FTZ R24, -R19.reuse, R36 ;  /* 0x0000002413187221 */ /* 0x040fe20000010100 */
[----:B------:R-:W-:Y:S01]  /*2c20*/  FADD.FTZ R23, -R19, R37 ;  /* 0x0000002513177221 */ /* 0x000fe20000010100 */
[----:B------:R-:W0:Y:S01]  /*2c30*/  MUFU.EX2 R52, R52 ;  /* 0x0000003400347308 */ /* 0x000e220000000800 */
[----:B------:R-:W-:Y:S01]  /*2c40*/  FMUL.FTZ R25, R25, 1.4426950216293334961 ;  /* 0x3fb8aa3b19197820 */ /* 0x000fe20000410000 */
[----:B------:R-:W-:Y:S01]  /*2c50*/  FMUL.FTZ R24, R24, 1.4426950216293334961 ;  /* 0x3fb8aa3b18187820 */ /* 0x000fe20000410000 */
[----:B------:R-:W-:Y:S01]  /*2c60*/  FMUL.FTZ R23, R23, 1.4426950216293334961 ;  /* 0x3fb8aa3b17177820 */ /* 0x000fe20000410000 */
[C---:B------:R-:W-:Y:S01]  /*2c70*/  FADD.FTZ R22, -R19.reuse, R34 ;  /* 0x0000002213167221 */ /* 0x040fe20000010100 */
[----:B------:R-:W-:-:S03]  /*2c80*/  FADD.FTZ R21, -R19, R35 ;  /* 0x0000002313157221 */ /* 0x000fc60000010100 */
[----:B------:R-:W1:Y:S01]  /*2c90*/  MUFU.EX2 R49, R49 ;  /* 0x0000003100317308 */ /* 0x000e620000000800 */
[----:B------:R-:W-:Y:S01]  /*2ca0*/  FMUL.FTZ R22, R22, 1.4426950216293334961 ;  /* 0x3fb8aa3b16167820 */ /* 0x000fe20000410000 */
[----:B------:R-:W-:-:S06]  /*2cb0*/  FMUL.FTZ R21, R21, 1.4426950216293334961 ;  /* 0x3fb8aa3b15157820 */ /* 0x000fcc0000410000 */
[----:B------:R-:W2:Y:S01]  /*2cc0*/  MUFU.EX2 R29, R29 ;  /* 0x0000001d001d7308 */ /* 0x000ea20000000800 */
[----:B0-----:R-:W-:-:S07]  /*2cd0*/  FADD.FTZ R52, R53, R52 ;  /* 0x0000003435347221 */ /* 0x001fce0000010000 */
[----:B------:R-:W0:Y:S01]  /*2ce0*/  MUFU.EX2 R28, R28 ;  /* 0x0000001c001c7308 */ /* 0x000e220000000800 */
[----:B-1----:R-:W-:Y:S01]  /*2cf0*/  FADD.FTZ R52, R52, R49 ;  /* 0x0000003134347221 */ /* 0x002fe20000010000 */
[----:B------:R-:W-:-:S04]  /*2d00*/  FADD.FTZ R49, -R19, R32 ;  /* 0x0000002013317221 */ /* 0x000fc80000010100 */
[----:B------:R-:W-:Y:S02]  /*2d10*/  FMUL.FTZ R49, R49, 1.4426950216293334961 ;  /* 0x3fb8aa3b31317820 */ /* 0x000fe40000410000 */
[----:B------:R-:W1:Y:S01]  /*2d20*/  MUFU.EX2 R27, R27 ;  /* 0x0000001b001b7308 */ /* 0x000e620000000800 */
[----:B--2---:R-:W-:Y:S01]  /*2d30*/  FADD.FTZ R29, R52, R29 ;  /* 0x0000001d341d7221 */ /* 0x004fe20000010000 */
[----:B------:R-:W-:-:S06]  /*2d40*/  IMAD.MOV.U32 R52, RZ, RZ, RZ ;  /* 0x000000ffff347224 */ /* 0x000fcc00078e00ff */
[----:B------:R-:W2:Y:S01]  /*2d50*/  MUFU.EX2 R26, R26 ;  /* 0x0000001a001a7308 */ /* 0x000ea20000000800 */
[----:B0-----:R-:W-:Y:S01]  /*2d60*/  FADD.FTZ R29, R29, R28 ;  /* 0x0000001c1d1d7221 */ /* 0x001fe20000010000 */
[----:B------:R-:W-:-:S04]  /*2d70*/  FADD.FTZ R28, -R19, R33 ;  /* 0x00000021131c7221 */ /* 0x000fc80000010100 */
[----:B------:R-:W-:Y:S02]  /*2d80*/  FMUL.FTZ R28, R28, 1.4426950216293334961 ;  /* 0x3fb8aa3b1c1c7820 */ /* 0x000fe40000410000 */
[----:B------:R-:W0:Y:S01]  /*2d90*/  MUFU.EX2 R25, R25 ;  /* 0x0000001900197308 */ /* 0x000e220000000800 */
[----:B-1----:R-:W-:-:S07]  /*2da0*/  FADD.FTZ R27, R29, R27 ;  /* 0x0000001b1d1b7221 */ /* 0x002fce0000010000 */
[----:B------:R-:W1:Y:S01]  /*2db0*/  MUFU.EX2 R24, R24 ;  /* 0x0000001800187308 */ /* 0x000e620000000800 */
[----:B--2---:R-:W-:Y:S01]  /*2dc0*/  FADD.FTZ R27, R27, R26 ;  /* 0x0000001a1b1b7221 */ /* 0x004fe20000010000 */
[----:B------:R-:W-:-:S04]  /*2dd0*/  FADD.FTZ R26, -R19, R30 ;  /* 0x0000001e131a7221 */ /* 0x000fc80000010100 */
[----:B------:R-:W-:Y:S02]  /*2de0*/  FMUL.FTZ R26, R26, 1.4426950216293334961 ;  /* 0x3fb8aa3b1a1a7820 */ /* 0x000fe40000410000 */
[----:B------:R-:W2:Y:S01]  /*2df0*/  MUFU.EX2 R23, R23 ;  /* 0x0000001700177308 */ /* 0x000ea20000000800 */
[----:B0-----:R-:W-:-:S07]  /*2e00*/  FADD.FTZ R25, R27, R25 ;  /* 0x000000191b197221 */ /* 0x001fce0000010000 */
[----:B------:R-:W0:Y:S01]  /*2e10*/  MUFU.EX2 R22, R22 ;  /* 0x0000001600167308 */ /* 0x000e220000000800 */
[----:B-1----:R-:W-:Y:S01]  /*2e20*/  FADD.FTZ R25, R25, R24 ;  /* 0x0000001819197221 */ /* 0x002fe20000010000 */
[----:B------:R-:W-:-:S04]  /*2e30*/  FADD.FTZ R24, -R19, R31 ;  /* 0x0000001f13187221 */ /* 0x000fc80000010100 */
[----:B------:R-:W-:Y:S02]  /*2e40*/  FMUL.FTZ R24, R24, 1.4426950216293334961 ;  /* 0x3fb8aa3b18187820 */ /* 0x000fe40000410000 */
[----:B------:R-:W1:Y:S01]  /*2e50*/  MUFU.EX2 R21, R21 ;  /* 0x0000001500157308 */ /* 0x000e620000000800 */
[----:B--2---:R-:W-:-:S07]  /*2e60*/  FADD.FTZ R23, R25, R23 ;  /* 0x0000001719177221 */ /* 0x004fce0000010000 */
[----:B------:R-:W2:Y:S01]  /*2e70*/  MUFU.EX2 R49, R49 ;  /* 0x0000003100317308 */ /* 0x000ea20000000800 */
[----:B0-----:R-:W-:-:S07]  /*2e80*/  FADD.FTZ R22, R23, R22 ;  /* 0x0000001617167221 */ /* 0x001fce0000010000 */
[----:B------:R-:W0:Y:S01]  /*2e90*/  MUFU.EX2 R28, R28 ;  /* 0x0000001c001c7308 */ /* 0x000e220000000800 */
[----:B-1----:R-:W-:-:S07]  /*2ea0*/  FADD.FTZ R21, R22, R21 ;  /* 0x0000001516157221 */ /* 0x002fce0000010000 */
[----:B------:R-:W1:Y:S01]  /*2eb0*/  MUFU.EX2 R26, R26 ;  /* 0x0000001a001a7308 */ /* 0x000e620000000800 */
[----:B--2---:R-:W-:Y:S01]  /*2ec0*/  FADD.FTZ R49, R21, R49 ;  /* 0x0000003115317221 */ /* 0x004fe20000010000 */
[----:B------:R-:W-:-:S04]  /*2ed0*/  IABS R21, R3 ;  /* 0x0000000300157213 */ /* 0x000fc80000000000 */
[----:B------:R-:W-:Y:S02]  /*2ee0*/  IADD3 R21, RZ, -R21, RZ ;  /* 0x80000015ff157210 */ /* 0x000fe40007ffe0ff */
[----:B------:R-:W2:Y:S01]  /*2ef0*/  MUFU.EX2 R24, R24 ;  /* 0x0000001800187308 */ /* 0x000ea20000000800 */
[----:B0-----:R-:W-:-:S07]  /*2f00*/  FADD.FTZ R28, R49, R28 ;  /* 0x0000001c311c7221 */ /* 0x001fce0000010000 */
[----:B------:R-:W0:Y:S01]  /*2f10*/  MUFU.RCP R10, R10 ;  /* 0x0000000a000a7308 */ /* 0x000e220000001000 */
[----:B-1----:R-:W-:Y:S01]  /*2f20*/  FADD.FTZ R26, R28, R26 ;  /* 0x0000001a1c1a7221 */ /* 0x002fe20000010000 */
[----:B------:R-:W-:-:S06]  /*2f30*/  HFMA2.MMA R28, -RZ, RZ, 0, 0 ;  /* 0x00000000ff1c7435 */ /* 0x000fcc00000001ff */
[----:B------:R-:W1:Y:S01]  /*2f40*/  F2I.FTZ.U32.TRUNC.NTZ R53, R54 ;  /* 0x0000003600357305 */ /* 0x000e62000021f000 */
[----:B--2---:R-:W-:-:S05]  /*2f50*/  FADD.FTZ R24, R26, R24 ;  /* 0x000000181a187221 */ /* 0x004fca0000010000 */
[----:B------:R-:W2:Y:S01]  /*2f60*/  SHFL.BFLY PT, R26, R24, 0x4, 0x1f ;  /* 0x0c801f00181a7f89 */ /* 0x000ea200000e0000 */
[----:B0-----:R-:W-:-:S04]  /*2f70*/  IADD3 R10, R10, 0xffffffe, RZ ;  /* 0x0ffffffe0a0a7810 */ /* 0x001fc80007ffe0ff */
[----:B------:R-:W0:Y:S01]  /*2f80*/  F2I.FTZ.U32.TRUNC.NTZ R29, R10 ;  /* 0x0000000a001d7305 */ /* 0x000e22000021f000 */
[----:B-1----:R-:W-:-:S04]  /*2f90*/  IMAD.MOV R27, RZ, RZ, -R53 ;  /* 0x000000ffff1b7224 */ /* 0x002fc800078e0a35 */
[----:B------:R-:W-:-:S04]  /*2fa0*/  IMAD R27, R27, R20, RZ ;  /* 0x000000141b1b7224 */ /* 0x000fc800078e02ff */
[----:B------:R-:W-:Y:S01]  /*2fb0*/  IMAD.HI.U32 R27, R53, R27, R52 ;  /* 0x0000001b351b7227 */ /* 0x000fe200078e0034 */
[----:B0-----:R-:W-:-:S03]  /*2fc0*/  IADD3 R23, RZ, -R29, RZ ;  /* 0x8000001dff177210 */ /* 0x001fc60007ffe0ff */
[----:B--2---:R-:W-:Y:S01]  /*2fd0*/  FADD.FTZ R26, R24, R26 ;  /* 0x0000001a181a7221 */ /* 0x004fe20000010000 */
[----:B------:R-:W-:Y:S01]  /*2fe0*/  IADD3 R24, R20, UR5, RZ ;  /* 0x0000000514187c10 */ /* 0x000fe2000fffe0ff */
[----:B------:R-:W-:Y:S01]  /*2ff0*/  IMAD R23, R23, R11, RZ ;  /* 0x0000000b17177224 */ /* 0x000fe200078e02ff */
[----:B------:R-:W-:Y:S02]  /*3000*/  IABS R10, R0 ;  /* 0x00000000000a7213 */ /* 0x000fe40000000000 */
[----:B------:R-:W0:Y:S01]  /*3010*/  SHFL.BFLY PT, R25, R26, 0x2, 0x1f ;  /* 0x0c401f001a197f89 */ /* 0x000e2200000e0000 */
[----:B------:R-:W-:Y:S01]  /*3020*/  IABS R22, R24 ;  /* 0x0000001800167213 */ /* 0x000fe20000000000 */
[----:B------:R-:W-:Y:S01]  /*3030*/  IMAD.HI.U32 R23, R29, R23, R28 ;  /* 0x000000171d177227 */ /* 0x000fe200078e001c */
[----:B------:R-:W-:-:S03]  /*3040*/  MOV R29, 0x7f800000 ;  /* 0x7f800000001d7802 */ /* 0x000fc60000000f00 */
[----:B------:R-:W-:Y:S02]  /*3050*/  IMAD.MOV R10, RZ, RZ, -R10 ;  /* 0x000000ffff0a7224 */ /* 0x000fe400078e0a0a */
[----:B------:R-:W-:-:S04]  /*3060*/  IMAD.HI.U32 R23, R23, R22, RZ ;  /* 0x0000001617177227 */ /* 0x000fc800078e00ff */
[----:B------:R-:W-:-:S04]  /*3070*/  IMAD.HI.U32 R27, R27, R22, RZ ;  /* 0x000000161b1b7227 */ /* 0x000fc800078e00ff */
[----:B------:R-:W-:-:S05]  /*3080*/  IMAD R21, R27, R21, R22 ;  /* 0x000000151b157224 */ /* 0x000fca00078e0216 */
[----:B------:R-:W-:Y:S01]  /*3090*/  ISETP.GT.U32.AND P4, PT, R20, R21, PT ;  /* 0x000000151400720c */ /* 0x000fe20003f84070 */
[----:B0-----:R-:W-:Y:S01]  /*30a0*/  FADD.FTZ R25, R26, R25 ;  /* 0x000000191a197221 */ /* 0x001fe20000010000 */
[----:B------:R-:W-:Y:S02]  /*30b0*/  IMAD R26, R23, R10, R22 ;  /* 0x0000000a171a7224 */ /* 0x000fe400078e0216 */
[----:B------:R-:W0:Y:S03]  /*30c0*/  S2R R10, SR_TID.X ;  /* 0x00000000000a7919 */ /* 0x000e260000002100 */
[----:B------:R-:W-:Y:S01]  /*30d0*/  ISETP.GT.U32.AND P1, PT, R11, R26, PT ;  /* 0x0000001a0b00720c */ /* 0x000fe20003f24070 */
[----:B------:R-:W1:Y:S05]  /*30e0*/  SHFL.BFLY PT, R22, R25, 0x1, 0x1f ;  /* 0x0c201f0019167f89 */ /* 0x000e6a00000e0000 */
[----:B------:R-:W-:Y:S01]  /*30f0*/  @!P4 IADD3 R21, R21, -R20, RZ ;  /* 0x800000141515c210 */ /* 0x000fe20007ffe0ff */
[----:B------:R-:W-:Y:S01]  /*3100*/  @!P4 VIADD R27, R27, 0x1 ;  /* 0x000000011b1bc836 */ /* 0x000fe20000000000 */
[----:B------:R-:W-:-:S02]  /*3110*/  ISETP.GT.AND P4, PT, R4, RZ, PT ;  /* 0x000000ff0400720c */ /* 0x000fc40003f84270 */
[-C--:B------:R-:W-:Y:S02]  /*3120*/  ISETP.GE.U32.AND P2, PT, R21, R20.reuse, PT ;  /* 0x000000141500720c */ /* 0x080fe40003f46070 */
[C---:B------:R-:W-:Y:S02]  /*3130*/  LOP3.LUT R21, R24.reuse, R20, RZ, 0x3c, !PT ;  /* 0x0000001418157212 */ /* 0x040fe400078e3cff */
[----:B------:R-:W-:Y:S02]  /*3140*/  LOP3.LUT R24, R24, R0, RZ, 0x3c, !PT ;  /* 0x0000000018187212 */ /* 0x000fe400078e3cff */
[-C--:B------:R-:W-:Y:S02]  /*3150*/  @!P1 IADD3 R26, R26, -R11.reuse, RZ ;  /* 0x8000000b1a1a9210 */ /* 0x080fe40007ffe0ff */
[----:B------:R-:W-:Y:S02]  /*3160*/  @!P1 IADD3 R23, R23, 0x1, RZ ;  /* 0x0000000117179810 */ /* 0x000fe40007ffe0ff */
[----:B------:R-:W-:-:S02]  /*3170*/  ISETP.GE.U32.AND P5, PT, R26, R11, PT ;  /* 0x0000000b1a00720c */ /* 0x000fc40003fa6070 */
[----:B------:R-:W2:Y:S01]  /*3180*/  LDC R11, c[0x0][0x2c4] ;  /* 0x0000b100ff0b7b82 */ /* 0x000ea20000000800 */
[----:B------:R-:W-:Y:S02]  /*3190*/  ISETP.GE.AND P3, PT, R21, RZ, PT ;  /* 0x000000ff1500720c */ /* 0x000fe40003f66270 */
[----:B------:R-:W-:Y:S01]  /*31a0*/  SHF.R.S32.HI R26, RZ, 0x1f, R3 ;  /* 0x0000001fff1a7819 */ /* 0x000fe20000011403 */
[----:B-1----:R-:W-:Y:S01]  /*31b0*/  FADD.FTZ R25, R25, R22 ;  /* 0x0000001619197221 */ /* 0x002fe20000010000 */
[----:B------:R-:W-:Y:S02]  /*31c0*/  @P2 IADD3 R27, R27, 0x1, RZ ;  /* 0x000000011b1b2810 */ /* 0x000fe40007ffe0ff */
[----:B------:R-:W-:Y:S02]  /*31d0*/  ISETP.GE.AND P2, PT, R24, RZ, PT ;  /* 0x000000ff1800720c */ /* 0x000fe40003f46270 */
[----:B------:R-:W-:Y:S02]  /*31e0*/  FSETP.NE.FTZ.AND P1, PT, R25, RZ, PT ;  /* 0x000000ff1900720b */ /* 0x000fe40003f35000 */
[----:B------:R-:W-:Y:S01]  /*31f0*/  @P5 VIADD R23, R23, 0x1 ;  /* 0x0000000117175836 */ /* 0x000fe20000000000 */
[----:B------:R-:W-:-:S02]  /*3200*/  ISETP.NE.AND P5, PT, R3, RZ, PT ;  /* 0x000000ff0300720c */ /* 0x000fc40003fa5270 */
[----:B------:R-:W-:Y:S01]  /*3210*/  LEA.HI.SX32 R21, R3, 0x1, 0x1 ;  /* 0x0000000103157811 */ /* 0x000fe200078f0aff */
[----:B------:R-:W-:Y:S01]  /*3220*/  @!P3 IMAD.MOV R27, RZ, RZ, -R27 ;  /* 0x000000ffff1bb224 */ /* 0x000fe200078e0a1b */
[----:B------:R-:W-:Y:S02]  /*3230*/  SHF.R.S32.HI R24, RZ, 0x1f, R4 ;  /* 0x0000001fff187819 */ /* 0x000fe40000011404 */
[----:B------:R-:W-:Y:S02]  /*3240*/  @!P0 IADD3 R21, R26, RZ, RZ ;  /* 0x000000ff1a158210 */ /* 0x000fe40007ffe0ff */
[----:B------:R-:W-:Y:S02]  /*3250*/  ISETP.NE.AND P0, PT, R0, RZ, PT ;  /* 0x000000ff0000720c */ /* 0x000fe40003f05270 */
[----:B------:R-:W-:Y:S02]  /*3260*/  LEA.HI.SX32 R22, R4, 0x1, 0x1 ;  /* 0x0000000104167811 */ /* 0x000fe400078f0aff */
[----:B------:R-:W-:-:S02]  /*3270*/  @!P4 IADD3 R22, R24, RZ, RZ ;  /* 0x000000ff1816c210 */ /* 0x000fc40007ffe0ff */
[C---:B0-----:R-:W-:Y:S01]  /*3280*/  LOP3.LUT P4, RZ, R10.reuse, 0x7, RZ, 0xc0, !PT ;  /* 0x000000070aff7812 */ /* 0x041fe2000788c0ff */
[----:B------:R-:W0:Y:S01]  /*3290*/  @P1 MUFU.LG2 R24, R25 ;  /* 0x0000001900181308 */ /* 0x000e220000000c00 */
[----:B------:R-:W-:Y:S02]  /*32a0*/  @!P5 LOP3.LUT R27, RZ, R20, RZ, 0x33, !PT ;  /* 0x00000014ff1bd212 */ /* 0x000fe400078e33ff */
[----:B------:R-:W-:Y:S02]  /*32b0*/  ISETP.GT.OR P4, PT, R10, 0x7f, P4 ;  /* 0x0000007f0a00780c */ /* 0x000fe40002784670 */
[----:B------:R-:W-:Y:S02]  /*32c0*/  ISETP.NE.AND P3, PT, RZ, UR4, PT ;  /* 0x00000004ff007c0c */ /* 0x000fe4000bf65270 */
[----:B------:R-:W-:Y:S02]  /*32d0*/  @!P2 IADD3 R23, -R23, RZ, RZ ;  /* 0x000000ff1717a210 */ /* 0x000fe40007ffe1ff */
[----:B------:R-:W-:-:S02]  /*32e0*/  ISETP.LT.U32.AND P2, PT, R8, R27, PT ;  /* 0x0000001b0800720c */ /* 0x000fc40003f41070 */
[----:B------:R-:W-:Y:S02]  /*32f0*/  SHF.R.S32.HI R20, RZ, 0x1f, R27 ;  /* 0x0000001fff147819 */ /* 0x000fe4000001141b */
[----:B--2---:R-:W-:Y:S02]  /*3300*/  SEL R11, R11, 0x1, !P3 ;  /* 0x000000010b0b7807 */ /* 0x004fe40005800000 */
[----:B------:R-:W-:Y:S02]  /*3310*/  @!P0 LOP3.LUT R23, RZ, R0, RZ, 0x33, !PT ;  /* 0x00000000ff178212 */ /* 0x000fe400078e33ff */
[----:B------:R-:W-:Y:S01]  /*3320*/  ISETP.LT.AND.EX P2, PT, R9, R20, PT, P2 ;  /* 0x000000140900720c */ /* 0x000fe20003f41320 */
[-C--:B------:R-:W-:Y:S02]  /*3330*/  IMAD R6, R6, R11.reuse, RZ ;  /* 0x0000000b06067224 */ /* 0x080fe400078e02ff */
[----:B0-----:R-:W-:Y:S01]  /*3340*/  @P1 FFMA.FTZ R29, R24, 0.69314718246459960938, R19 ;  /* 0x3f317218181d1823 */ /* 0x001fe20000010013 */
[----:B------:R-:W-:Y:S01]  /*3350*/  IMAD R23, R23, R11, RZ ;  /* 0x0000000b17177224 */ /* 0x000fe200078e02ff */
[----:B------:R-:W-:Y:S01]  /*3360*/  SEL R11, R8, R27, P2 ;  /* 0x0000001b080b7207 */ /* 0x000fe20001000000 */
[----:B------:R-:W-:Y:S01]  /*3370*/  IMAD R8, R6, R22, RZ ;  /* 0x0000001606087224 */ /* 0x000fe200078e02ff */
[----:B------:R-:W-:Y:S01]  /*3380*/  SEL R10, R9, R20, P2 ;  /* 0x00000014090a7207 */ /* 0x000fe20001000000 */
[----:B------:R-:W-:Y:S01]  /*3390*/  IMAD R9, R21, R23, RZ ;  /* 0x0000001715097224 */ /* 0x000fe200078e02ff */
[----:B------:R-:W-:Y:S06]  /*33a0*/  @P4 BRA `(.L_x_15) ;  /* 0x0000001c00504947 */ /* 0x000fec0003800000 */
[----:B------:R-:W-:Y:S01]  /*33b0*/  ULDC.U8 UR4, c[0x0][0x3d8] ;  /* 0x0000f60000047ab9 */ /* 0x000fe20000000000 */
[C---:B------:R-:W-:Y:S02]  /*33c0*/  IADD3 R52, P0, R7.reuse, UR7, RZ ;  /* 0x0000000707347c10 */ /* 0x040fe4000ff1e0ff */
[----:B------:R-:W-:Y:S02]  /*33d0*/  ISETP.NE.AND P1, PT, RZ, UR4, PT ;  /* 0x00000004ff007c0c */ /* 0x000fe4000bf25270 */
[----:B------:R-:W-:-:S11]  /*33e0*/  LEA.HI.X.SX32 R53, R7, UR6, 0x1, P0 ;  /* 0x0000000607357c11 */ /* 0x000fd600080f0eff */
[----:B------:R-:W-:Y:S05]  /*33f0*/  @!P1 BRA `(.L_x_16) ;  /* 0x0000001c002c9947 */ /* 0x000fea0003800000 */
[----:B------:R-:W-:Y:S02]  /*3400*/  ISETP.GE.U32.AND P1, PT, R52, R12, PT ;  /* 0x0000000c3400720c */ /* 0x000fe40003f26070 */
[----:B------:R-:W-:Y:S02]  /*3410*/  ISETP.LT.U32.AND P0, PT, R0, 0x1, PT ;  /* 0x000000010000780c */ /* 0x000fe40003f01070 */
[----:B------:R-:W-:Y:S02]  /*3420*/  ISETP.GE.AND.EX P1, PT, R53, R5, PT, P1 ;  /* 0x000000053500720c */ /* 0x000fe40003f26310 */
[----:B------:R-:W-:-:S04]  /*3430*/  SHF.R.S32.HI R19, RZ, 0x1f, R0 ;  /* 0x0000001fff137819 */ /* 0x000fc80000011400 */
[----:B------:R-:W-:-:S04]  /*3440*/  ISETP.LT.AND.EX P0, PT, R19, RZ, PT, P0 ;  /* 0x000000ff1300720c */ /* 0x000fc80003f01300 */
[----:B------:R-:W-:Y:S02]  /*3450*/  SEL R6, R0, 0x1, P0 ;  /* 0x0000000100067807 */ /* 0x000fe40000000000 */
[----:B------:R-:W-:Y:S01]  /*3460*/  SEL R5, R19, RZ, P0 ;  /* 0x000000ff13057207 */ /* 0x000fe20000000000 */
[----:B------:R-:W-:Y:S06]  /*3470*/  @P1 BRA `(.L_x_15) ;  /* 0x0000001c001c1947 */ /* 0x000fec0003800000 */
[----:B------:R-:W-:Y:S01]  /*3480*/  IADD3 R0, P1, R6, 0x1, RZ ;  /* 0x0000000106007810 */ /* 0x000fe20007f3e0ff */
[----:B------:R-:W-:Y:S03]  /*3490*/  BSSY B0, `(.L_x_17) ;  /* 0x0000037000007945 */ /* 0x000fe60003800000 */
[----:B------:R-:W-:Y:S01]  /*34a0*/  ISETP.GE.U32.AND P0, PT, R0, 0x3, PT ;  /* 0x000000030000780c */ /* 0x000fe20003f06070 */
[----:B------:R-:W-:-:S05]  /*34b0*/  IMAD.X R0, RZ, RZ, R5, P1 ;  /* 0x000000ffff007224 */ /* 0x000fca00008e0605 */
[----:B------:R-:W-:-:S04]  /*34c0*/  ISETP.GE.U32.AND.EX P0, PT, R0, RZ, PT, P0 ;  /* 0x000000ff0000720c */ /* 0x000fc80003f06100 */
[----:B------:R-:W-:Y:S02]  /*34d0*/  SEL R0, R5, RZ, !P0 ;  /* 0x000000ff05007207 */ /* 0x000fe40004000000 */
[----:B------:R-:W-:-:S03]  /*34e0*/  SEL R19, R6, RZ, !P0 ;  /* 0x000000ff06137207 */ /* 0x000fc60004000000 */
[-C--:B------:R-:W-:Y:S02]  /*34f0*/  IMAD R0, R0, R48.reuse, RZ ;  /* 0x0000003000007224 */ /* 0x080fe400078e02ff */
[----:B------:R-:W-:-:S04]  /*3500*/  IMAD.WIDE.U32 R22, R19, R48, RZ ;  /* 0x0000003013167225 */ /* 0x000fc800078e00ff */
[----:B------:R-:W-:Y:S02]  /*3510*/  IMAD R0, R19, R2, R0 ;  /* 0x0000000213007224 */ /* 0x000fe400078e0200 */
[----:B------:R-:W-:-:S03]  /*3520*/  IMAD.WIDE.U32 R56, R22, R6, RZ ;  /* 0x0000000616387225 */ /* 0x000fc600078e00ff */
[----:B------:R-:W-:-:S05]  /*3530*/  IADD3 R0, R23, R0, RZ ;  /* 0x0000000017007210 */ /* 0x000fca0007ffe0ff */
[----:B------:R-:W-:-:S04]  /*3540*/  IMAD R20, R0, R6, RZ ;  /* 0x0000000600147224 */ /* 0x000fc800078e02ff */
[----:B------:R-:W-:-:S04]  /*3550*/  IMAD R20, R5, R22, R20 ;  /* 0x0000001605147224 */ /* 0x000fc800078e0214 */
[----:B------:R-:W-:-:S05]  /*3560*/  IMAD.IADD R20, R57, 0x1, R20 ;  /* 0x0000000139147824 */ /* 0x000fca00078e0214 */
        /* <DEDUP_REMOVED lines=9> */
[-C--:B------:R-:W-:Y:S02]  /*3600*/  IADD3 R21, P0, RZ, -R0.reuse, RZ ;  /* 0x80000000ff157210 */ /* 0x080fe40007f1e0ff */
[----:B------:R-:W-:Y:S02]  /*3610*/  MOV R58, R0 ;  /* 0x00000000003a7202 */ /* 0x000fe40000000f00 */
[----:B------:R-:W-:Y:S01]  /*3620*/  IADD3.X R19, RZ, ~R25, RZ, P0, !PT ;  /* 0x80000019ff137210 */ /* 0x000fe200007fe4ff */
[----:B------:R-:W-:Y:S01]  /*3630*/  IMAD.WIDE.U32 R52, R56, R21, R52 ;  /* 0x0000001538347225 */ /* 0x000fe200078e0034 */
[----:B------:R-:W-:-:S03]  /*3640*/  MOV R59, R25 ;  /* 0x00000019003b7202 */ /* 0x000fc60000000f00 */
[----:B------:R-:W-:-:S04]  /*3650*/  IMAD R19, R19, R56, RZ ;  /* 0x0000003813137224 */ /* 0x000fc800078e02ff */
[----:B------:R-:W-:Y:S01]  /*3660*/  IMAD R19, R20, R21, R19 ;  /* 0x0000001514137224 */ /* 0x000fe200078e0213 */
[----:B------:R-:W-:-:S04]  /*3670*/  MOV R20, R52 ;  /* 0x0000003400147202 */ /* 0x000fc80000000f00 */
[----:B------:R-:W-:Y:S01]  /*3680*/  IADD3 R19, R53, R19, RZ ;  /* 0x0000001335137210 */ /* 0x000fe20007ffe0ff */
[----:B------:R-:W-:Y:S05]  /*3690*/  BRA `(.L_x_19) ;  /* 0x0000000000587947 */ /* 0x000fea0003800000 */
.L_x_18:
[----:B------:R-:W0:Y:S01]  /*36a0*/  I2F.U32.RP R20, R56 ;  /* 0x0000003800147306 */ /* 0x000e220000209000 */
[----:B------:R-:W-:Y:S01]  /*36b0*/  ISETP.NE.U32.AND P0, PT, R56, RZ, PT ;  /* 0x000000ff3800720c */ /* 0x000fe20003f05070 */
[----:B------:R-:W-:Y:S01]  /*36c0*/  HFMA2.MMA R59, -RZ, RZ, 0, 0 ;  /* 0x00000000ff3b7435 */ /* 0x000fe200000001ff */
[----:B------:R-:W-:-:S05]  /*36d0*/  MOV R19, RZ ;  /* 0x000000ff00137202 */ /* 0x000fca0000000f00 */
[----:B0-----:R-:W0:Y:S02]  /*36e0*/  MUFU.RCP R20, R20 ;  /* 0x0000001400147308 */ /* 0x001e240000001000 */
[----:B0-----:R-:W-:-:S06]  /*36f0*/  IADD3 R20, R20, 0xffffffe, RZ ;  /* 0x0ffffffe14147810 */ /* 0x001fcc0007ffe0ff */
        /* <DEDUP_REMOVED lines=13> */
[----:B------:R-:W-:-:S05]  /*37d0*/  @!P0 LOP3.LUT R58, RZ, R56, RZ, 0x33, !PT ;  /* 0x00000038ff3a8212 */ /* 0x000fca00078e33ff */
[----:B------:R-:W-:-:S04]  /*37e0*/  IMAD.MOV R20, RZ, RZ, -R58 ;  /* 0x000000ffff147224 */ /* 0x000fc800078e0a3a */
[----:B------:R-:W-:Y:S02]  /*37f0*/  IMAD R20, R56, R20, R52 ;  /* 0x0000001438147224 */ /* 0x000fe400078e0234 */
.L_x_19:
[----:B------:R-:W-:Y:S05]  /*3800*/  BSYNC B0 ;  /* 0x0000000000007941 */ /* 0x000fea0003800000 */
.L_x_17:
[----:B------:R-:W-:Y:S01]  /*3810*/  LOP3.LUT R0, R19, R2, RZ, 0xfc, !PT ;  /* 0x0000000213007212 */ /* 0x000fe200078efcff */
[----:B------:R-:W-:Y:S03]  /*3820*/  BSSY B0, `(.L_x_20) ;  /* 0x0000029000007945 */ /* 0x000fe60003800000 */
[----:B------:R-:W-:-:S13]  /*3830*/  ISETP.NE.U32.AND P0, PT, R0, RZ, PT ;  /* 0x000000ff0000720c */ /* 0x000fda0003f05070 */
[----:B------:R-:W-:Y:S05]  /*3840*/  @!P0 BRA `(.L_x_21) ;  /* 0x0000000000408947 */ /* 0x000fea0003800000 */
[----:B------:R-:W-:Y:S01]  /*3850*/  IMAD.MOV.U32 R27, RZ, RZ, R20 ;  /* 0x000000ffff1b7224 */ /* 0x000fe200078e0014 */
[----:B------:R-:W-:Y:S01]  /*3860*/  MOV R25, R48 ;  /* 0x0000003000197202 */ /* 0x000fe20000000f00 */
[----:B------:R-:W-:Y:S01]  /*3870*/  IMAD.MOV.U32 R24, RZ, RZ, R2 ;  /* 0x000000ffff187224 */ /* 0x000fe200078e0002 */
[----:B------:R-:W-:Y:S02]  /*3880*/  MOV R23, 0x38a0 ;  /* 0x000038a000177802 */ /* 0x000fe40000000f00 */
[----:B------:R-:W-:Y:S05]  /*3890*/  CALL.REL.NOINC `($__internal_0_$__cuda_sm20_div_s64) ;  /* 0x0000002400b87944 */ /* 0x000fea0003c00000 */
[----:B------:R-:W-:Y:S01]  /*38a0*/  IADD3 R22, P0, RZ, -R0, RZ ;  /* 0x80000000ff167210 */ /* 0x000fe20007f1e0ff */
[----:B------:R-:W-:Y:S01]  /*38b0*/  IMAD.MOV.U32 R53, RZ, RZ, R25 ;  /* 0x000000ffff357224 */ /* 0x000fe200078e0019 */
[----:B------:R-:W-:Y:S02]  /*38c0*/  MOV R26, R20 ;  /* 0x00000014001a7202 */ /* 0x000fe40000000f00 */
[----:B------:R-:W-:Y:S02]  /*38d0*/  IADD3.X R21, RZ, ~R25, RZ, P0, !PT ;  /* 0x80000019ff157210 */ /* 0x000fe400007fe4ff */
[----:B------:R-:W-:Y:S02]  /*38e0*/  MOV R27, R19 ;  /* 0x00000013001b7202 */ /* 0x000fe40000000f00 */
[----:B------:R-:W-:Y:S01]  /*38f0*/  MOV R52, R0 ;  /* 0x0000000000347202 */ /* 0x000fe20000000f00 */
[----:B------:R-:W-:Y:S02]  /*3900*/  IMAD R21, R21, R48, RZ ;  /* 0x0000003015157224 */ /* 0x000fe400078e02ff */
[----:B------:R-:W-:-:S04]  /*3910*/  IMAD.WIDE.U32 R48, R48, R22, R26 ;  /* 0x0000001630307225 */ /* 0x000fc800078e001a */
[----:B------:R-:W-:-:S04]  /*3920*/  IMAD R2, R2, R22, R21 ;  /* 0x0000001602027224 */ /* 0x000fc800078e0215 */
[----:B------:R-:W-:Y:S01]  /*3930*/  IMAD.IADD R2, R49, 0x1, R2 ;  /* 0x0000000131027824 */ /* 0x000fe200078e0202 */
[----:B------:R-:W-:Y:S05]  /*3940*/  BRA `(.L_x_22) ;  /* 0x0000000000587947 */ /* 0x000fea0003800000 */
.L_x_21:
        /* <DEDUP_REMOVED lines=22> */
.L_x_22:
[----:B------:R-:W-:Y:S05]  /*3ab0*/  BSYNC B0 ;  /* 0x0000000000007941 */ /* 0x000fea0003800000 */
.L_x_20:
[----:B------:R-:W0:Y:S01]  /*3ac0*/  LDC R26, c[0x0][0x2c0] ;  /* 0x0000b000ff1a7b82 */ /* 0x000e220000000800 */
[----:B------:R-:W-:Y:S01]  /*3ad0*/  LOP3.LUT R0, R53, R5, RZ, 0xfc, !PT ;  /* 0x0000000535007212 */ /* 0x000fe200078efcff */
[----:B------:R-:W-:Y:S03]  /*3ae0*/  BSSY B0, `(.L_x_23) ;  /* 0x000002c000007945 */ /* 0x000fe60003800000 */
[----:B------:R-:W-:Y:S02]  /*3af0*/  ISETP.NE.U32.AND P0, PT, R0, RZ, PT ;  /* 0x000000ff0000720c */ /* 0x000fe40003f05070 */
[----:B0-----:R-:W-:-:S11]  /*3b00*/  SEL R26, R26, 0x1, P3 ;  /* 0x000000011a1a7807 */ /* 0x001fd60001800000 */
[----:B------:R-:W-:Y:S05]  /*3b10*/  @!P0 BRA `(.L_x_24) ;  /* 0x0000000000488947 */ /* 0x000fea0003800000 */
[----:B------:R-:W-:Y:S01]  /*3b20*/  IMAD.MOV.U32 R27, RZ, RZ, R52 ;  /* 0x000000ffff1b7224 */ /* 0x000fe200078e0034 */
[----:B------:R-:W-:Y:S01]  /*3b30*/  MOV R25, R6 ;  /* 0x0000000600197202 */ /* 0x000fe20000000f00 */
[----:B------:R-:W-:Y:S01]  /*3b40*/  IMAD.MOV.U32 R19, RZ, RZ, R53 ;  /* 0x000000ffff137224 */ /* 0x000fe200078e0035 */
[----:B------:R-:W-:Y:S02]  /*3b50*/  MOV R24, R5 ;  /* 0x0000000500187202 */ /* 0x000fe40000000f00 */
[----:B------:R-:W-:Y:S02]  /*3b60*/  MOV R23, 0x3b80 ;  /* 0x00003b8000177802 */ /* 0x000fe40000000f00 */
[----:B------:R-:W-:Y:S05]  /*3b70*/  CALL.REL.NOINC `($__internal_0_$__cuda_sm20_div_s64) ;  /* 0x0000002400007944 */ /* 0x000fea0003c00000 */
[----:B------:R-:W-:Y:S01]  /*3b80*/  IADD3 R20, P0, RZ, -R0, RZ ;  /* 0x80000000ff147210 */ /* 0x000fe20007f1e0ff */
[----:B------:R-:W-:Y:S01]  /*3b90*/  IMAD.MOV.U32 R23, RZ, RZ, R53 ;  /* 0x000000ffff177224 */ /* 0x000fe200078e0035 */
[----:B------:R-:W-:Y:S02]  /*3ba0*/  MOV R22, R52 ;  /* 0x0000003400167202 */ /* 0x000fe40000000f00 */
[----:B------:R-:W-:-:S03]  /*3bb0*/  IADD3.X R19, RZ, ~R25, RZ, P0, !PT ;  /* 0x80000019ff137210 */ /* 0x000fc600007fe4ff */
[----:B------:R-:W-:-:S04]  /*3bc0*/  IMAD.WIDE.U32 R22, R6, R20, R22 ;  /* 0x0000001406167225 */ /* 0x000fc800078e0016 */
[----:B------:R-:W-:Y:S01]  /*3bd0*/  IMAD R19, R19, R6, RZ ;  /* 0x0000000613137224 */ /* 0x000fe200078e02ff */
[----:B------:R-:W-:Y:S02]  /*3be0*/  MOV R52, R22 ;  /* 0x0000001600347202 */ /* 0x000fe40000000f00 */
[----:B------:R-:W-:Y:S01]  /*3bf0*/  MOV R22, R0 ;  /* 0x0000000000167202 */ /* 0x000fe20000000f00 */
[----:B------:R-:W-:-:S04]  /*3c00*/  IMAD R5, R5, R20, R19 ;  /* 0x0000001405057224 */ /* 0x000fc800078e0213 */
[----:B------:R-:W-:Y:S01]  /*3c10*/  IMAD.IADD R5, R23, 0x1, R5 ;  /* 0x0000000117057824 */ /* 0x000fe200078e0205 */
[----:B------:R-:W-:Y:S01]  /*3c20*/  MOV R23, R25 ;  /* 0x0000001900177202 */ /* 0x000fe20000000f00 */
[----:B------:R-:W-:Y:S05]  /*3c30*/  BRA `(.L_x_25) ;  /* 0x0000000000587947 */ /* 0x000fea0003800000 */
.L_x_24:
        /* <DEDUP_REMOVED lines=22> */
.L_x_25:
[----:B------:R-:W-:Y:S05]  /*3da0*/  BSYNC B0 ;  /* 0x0000000000007941 */ /* 0x000fea0003800000 */
.L_x_23:
[-C--:B------:R-:W-:Y:S01]  /*3db0*/  IMAD R0, R51, R18.reuse, RZ ;  /* 0x0000001233007224 */ /* 0x080fe200078e02ff */
[----:B------:R-:W-:Y:S01]  /*3dc0*/  ULDC.U8 UR10, c[0x0][0x3d9] ;  /* 0x0000f640000a7ab9 */ /* 0x000fe20000000000 */
[C---:B------:R-:W-:Y:S01]  /*3dd0*/  IMAD.WIDE.U32 R56, R50.reuse, R18, RZ ;  /* 0x0000001232387225 */ /* 0x040fe200078e00ff */
[----:B------:R-:W-:Y:S01]  /*3de0*/  UISETP.NE.AND UP0, UPT, UR10, URZ, UPT ;  /* 0x0000003f0a00728c */ /* 0x000fe2000bf05270 */
[----:B------:R-:W-:Y:S01]  /*3df0*/  BSSY B0, `(.L_x_26) ;  /* 0x0000047000007945 */ /* 0x000fe20003800000 */
[----:B------:R-:W-:Y:S01]  /*3e00*/  ULDC.64 UR4, c[0x0][0x2c0] ;  /* 0x0000b00000047ab9 */ /* 0x000fe20000000a00 */
[----:B------:R-:W-:Y:S01]  /*3e10*/  IMAD R0, R50, R17, R0 ;  /* 0x0000001132007224 */ /* 0x000fe200078e0200 */
[----:B------:R-:W-:Y:S01]  /*3e20*/  UIMAD UR4, UR4, UR5, URZ ;  /* 0x00000005040472a4 */ /* 0x000fe2000f8e023f */
[----:B------:R-:W-:Y:S01]  /*3e30*/  IMAD R2, R2, R26, RZ ;  /* 0x0000001a02027224 */ /* 0x000fe200078e02ff */
[----:B------:R-:W-:Y:S02]  /*3e40*/  USEL UR5, UR5, 0x1, !UP0 ;  /* 0x0000000105057887 */ /* 0x000fe4000c000000 */
[----:B------:R-:W-:Y:S01]  /*3e50*/  IADD3 R0, R57, R0, RZ ;  /* 0x0000000039007210 */ /* 0x000fe20007ffe0ff */
[----:B------:R-:W-:Y:S01]  /*3e60*/  USHF.R.S32.HI UR11, URZ, 0x1f, UR4 ;  /* 0x0000001f3f0b7899 */ /* 0x000fe20008011404 */
[----:B------:R-:W-:Y:S01]  /*3e70*/  IMAD R6, R5, UR4, RZ ;  /* 0x0000000405067c24 */ /* 0x000fe2000f8e02ff */
[----:B------:R-:W-:Y:S01]  /*3e80*/  USHF.R.S32.HI UR10, URZ, 0x1f, UR5 ;  /* 0x0000001f3f0a7899 */ /* 0x000fe20008011405 */
[----:B------:R-:W-:-:S02]  /*3e90*/  IMAD R5, R23, UR5, RZ ;  /* 0x0000000517057c24 */ /* 0x000fc4000f8e02ff */
[----:B------:R-:W-:Y:S01]  /*3ea0*/  IMAD R20, R0, R16, RZ ;  /* 0x0000001000147224 */ /* 0x000fe200078e02ff */
[----:B------:R-:W-:Y:S01]  /*3eb0*/  SHF.R.S32.HI R0, RZ, 0x1f, R26 ;  /* 0x0000001fff007819 */ /* 0x000fe2000001141a */
[----:B------:R-:W-:Y:S02]  /*3ec0*/  IMAD R6, R52, UR11, R6 ;  /* 0x0000000b34067c24 */ /* 0x000fe4000f8e0206 */
[----:B------:R-:W-:Y:S02]  /*3ed0*/  IMAD R20, R15, R56, R20 ;  /* 0x000000380f147224 */ /* 0x000fe400078e0214 */
[----:B------:R-:W-:-:S04]  /*3ee0*/  IMAD.WIDE.U32 R56, R56, R16, RZ ;  /* 0x0000001038387225 */ /* 0x000fc800078e00ff */
[----:B------:R-:W-:Y:S01]  /*3ef0*/  IMAD R2, R0, R48, R2 ;  /* 0x0000003000027224 */ /* 0x000fe200078e0202 */
[----:B------:R-:W-:Y:S01]  /*3f00*/  IADD3 R20, R57, R20, RZ ;  /* 0x0000001439147210 */ /* 0x000fe20007ffe0ff */
[----:B------:R-:W-:-:S03]  /*3f10*/  IMAD.WIDE.U32 R48, R48, R26, RZ ;  /* 0x0000001a30307225 */ /* 0x000fc600078e00ff */
[----:B------:R-:W-:Y:S01]  /*3f20*/  LOP3.LUT R0, R59, R20, RZ, 0xfc, !PT ;  /* 0x000000143b007212 */ /* 0x000fe200078efcff */
[----:B------:R-:W-:Y:S01]  /*3f30*/  IMAD.WIDE.U32 R52, R52, UR4, RZ ;  /* 0x0000000434347c25 */ /* 0x000fe2000f8e00ff */
[----:B------:R-:W-:Y:S02]  /*3f40*/  IADD3 R2, R49, R2, RZ ;  /* 0x0000000231027210 */ /* 0x000fe40007ffe0ff */
[----:B------:R-:W-:Y:S01]  /*3f50*/  ISETP.NE.U32.AND P0, PT, R0, RZ, PT ;  /* 0x000000ff0000720c */ /* 0x000fe20003f05070 */
[C---:B------:R-:W-:Y:S01]  /*3f60*/  IMAD R5, R22.reuse, UR10, R5 ;  /* 0x0000000a16057c24 */ /* 0x040fe2000f8e0205 */
[----:B------:R-:W-:Y:S01]  /*3f70*/  IADD3 R6, R53, R6, RZ ;  /* 0x0000000635067210 */ /* 0x000fe20007ffe0ff */
[----:B------:R-:W-:-:S04]  /*3f80*/  IMAD.WIDE.U32 R50, R22, UR5, RZ ;  /* 0x0000000516327c25 */ /* 0x000fc8000f8e00ff */
[----:B------:R-:W-:Y:S01]  /*3f90*/  IMAD R4, R4, UR4, RZ ;  /* 0x0000000404047c24 */ /* 0x000fe2000f8e02ff */
[----:B------:R-:W-:Y:S01]  /*3fa0*/  IADD3 R5, R51, R5, RZ ;  /* 0x0000000533057210 */ /* 0x000fe20007ffe0ff */
[----:B------:R-:W-:-:S04]  /*3fb0*/  IMAD R3, R3, UR4, RZ ;  /* 0x0000000403037c24 */ /* 0x000fc8000f8e02ff */
        /* <DEDUP_REMOVED lines=10> */
[----:B------:R-:W-:-:S05]  /*4060*/  IADD3.X R19, RZ, ~R25, RZ, P0, !PT ;  /* 0x80000019ff137210 */ /* 0x000fca00007fe4ff */
[-C--:B------:R-:W-:Y:S02]  /*4070*/  IMAD R19, R19, R56.reuse, RZ ;  /* 0x0000003813137224 */ /* 0x080fe400078e02ff */
[----:B------:R-:W-:-:S04]  /*4080*/  IMAD.WIDE.U32 R56, R21, R56, R22 ;  /* 0x0000003815387225 */ /* 0x000fc800078e0016 */
[----:B------:R-:W-:Y:S01]  /*4090*/  IMAD R19, R20, R21, R19 ;  /* 0x0000001514137224 */ /* 0x000fe200078e0213 */
[----:B------:R-:W-:Y:S02]  /*40a0*/  MOV R20, R56 ;  /* 0x0000003800147202 */ /* 0x000fe40000000f00 */
[----:B------:R-:W-:Y:S01]  /*40b0*/  MOV R56, R0 ;  /* 0x0000000000387202 */ /* 0x000fe20000000f00 */
[----:B------:R-:W-:Y:S01]  /*40c0*/  IMAD.IADD R19, R57, 0x1, R19 ;  /* 0x0000000139137824 */ /* 0x000fe200078e0213 */
[----:B------:R-:W-:Y:S01]  /*40d0*/  MOV R57, R25 ;  /* 0x0000001900397202 */ /* 0x000fe20000000f00 */
[----:B------:R-:W-:Y:S05]  /*40e0*/  BRA `(.L_x_28) ;  /* 0x00000000005c7947 */ /* 0x000fea0003800000 */
.L_x_27:
[----:B------:R-:W0:Y:S01]  /*40f0*/  I2F.U32.RP R0, R56 ;  /* 0x0000003800007306 */ /* 0x000e220000209000 */
[----:B------:R-:W-:Y:S01]  /*4100*/  IMAD.MOV.U32 R20, RZ, RZ, RZ ;  /* 0x000000ffff147224 */ /* 0x000fe200078e00ff */
[----:B------:R-:W-:Y:S01]  /*4110*/  ISETP.NE.U32.AND P0, PT, R56, RZ, PT ;  /* 0x000000ff3800720c */ /* 0x000fe20003f05070 */
[----:B------:R-:W-:-:S05]  /*4120*/  IMAD.MOV.U32 R19, RZ, RZ, RZ ;  /* 0x000000ffff137224 */ /* 0x000fca00078e00ff */
[----:B0-----:R-:W0:Y:S02]  /*4130*/  MUFU.RCP R0, R0 ;  /* 0x0000000000007308 */ /* 0x001e240000001000 */
[----:B0-----:R-:W-:-:S06]  /*4140*/  IADD3 R0, R0, 0xffffffe, RZ ;  /* 0x0ffffffe00007810 */ /* 0x001fcc0007ffe0ff */
[----:B------:R-:W0:Y:S02]  /*4150*/  F2I.FTZ.U32.TRUNC.NTZ R21, R0 ;  /* 0x0000000000157305 */ /* 0x000e24000021f000 */
[----:B0-----:R-:W-:-:S05]  /*4160*/  IADD3 R0, RZ, -R21, RZ ;  /* 0x80000015ff007210 */ /* 0x001fca0007ffe0ff */
        /* <DEDUP_REMOVED lines=11> */
[----:B------:R-:W-:-:S05]  /*4220*/  IADD3 R20, -R57, RZ, RZ ;  /* 0x000000ff39147210 */ /* 0x000fca0007ffe1ff */
[----:B------:R-:W-:Y:S01]  /*4230*/  IMAD R20, R56, R20, R58 ;  /* 0x0000001438147224 */ /* 0x000fe200078e023a */
[----:B------:R-:W-:Y:S01]  /*4240*/  MOV R56, R57 ;  /* 0x0000003900387202 */ /* 0x000fe20000000f00 */
[----:B------:R-:W-:Y:S02]  /*4250*/  IMAD.MOV.U32 R57, RZ, RZ, RZ ;  /* 0x000000ffff397224 */ /* 0x000fe400078e00ff */
.L_x_28:
[----:B------:R-:W-:Y:S05]  /*4260*/  BSYNC B0 ;  /* 0x0000000000007941 */ /* 0x000fea0003800000 */
.L_x_26:
        /* <DEDUP_REMOVED lines=20> */
.L_x_30:
[----:B------:R-:W0:Y:S01]  /*43b0*/  I2F.U32.RP R0, R18 ;  /* 0x0000001200007306 */ /* 0x000e220000209000 */
[----:B------:R-:W-:Y:S01]  /*43c0*/  HFMA2.MMA R58, -RZ, RZ, 0, 0 ;  /* 0x00000000ff3a7435 */ /* 0x000fe200000001ff */
[----:B------:R-:W-:Y:S02]  /*43d0*/  ISETP.NE.U32.AND P0, PT, R18, RZ, PT ;  /* 0x000000ff1200720c */ /* 0x000fe40003f05070 */
[----:B------:R-:W-:-:S04]  /*43e0*/  MOV R17, RZ ;  /* 0x000000ff00117202 */ /* 0x000fc80000000f00 */
[----:B0-----:R-:W0:Y:S02]  /*43f0*/  MUFU.RCP R0, R0 ;  /* 0x0000000000007308 */ /* 0x001e240000001000 */
[----:B0-----:R-:W-:-:S06]  /*4400*/  IADD3 R0, R0, 0xffffffe, RZ ;  /* 0x0ffffffe00007810 */ /* 0x001fcc0007ffe0ff */
[----:B------:R-:W0:Y:S02]  /*4410*/  F2I.FTZ.U32.TRUNC.NTZ R59, R0 ;  /* 0x00000000003b7305 */ /* 0x000e24000021f000 */
[----:B0-----:R-:W-:-:S04]  /*4420*/  IMAD.MOV R0, RZ, RZ, -R59 ;  /* 0x000000ffff007224 */ /* 0x001fc800078e0a3b */
[----:B------:R-:W-:-:S04]  /*4430*/  IMAD R0, R0, R18, RZ ;  /* 0x0000001200007224 */ /* 0x000fc800078e02ff */
[----:B------:R-:W-:Y:S01]  /*4440*/  IMAD.HI.U32 R58, R59, R0, R58 ;  /* 0x000000003b3a7227 */ /* 0x000fe200078e003a */
[----:B------:R-:W-:-:S05]  /*4450*/  HFMA2.MMA R59, -RZ, RZ, 0, 0 ;  /* 0x00000000ff3b7435 */ /* 0x000fca00000001ff */
        /* <DEDUP_REMOVED lines=11> */
.L_x_31:
[----:B------:R-:W-:Y:S05]  /*4510*/  BSYNC B0 ;  /* 0x0000000000007941 */ /* 0x000fea0003800000 */
.L_x_29:
[----:B------:R-:W-:Y:S01]  /*4520*/  LOP3.LUT R0, R59, R15, RZ, 0xfc, !PT ;  /* 0x0000000f3b007212 */ /* 0x000fe200078efcff */
[----:B------:R-:W-:Y:S03]  /*4530*/  BSSY B0, `(.L_x_32) ;  /* 0x000002c000007945 */ /* 0x000fe60003800000 */
        /* <DEDUP_REMOVED lines=11> */
[-C--:B------:R-:W-:Y:S02]  /*45f0*/  IADD3.X R19, RZ, ~R25.reuse, RZ, P0, !PT ;  /* 0x80000019ff137210 */ /* 0x080fe400007fe4ff */
[----:B------:R-:W-:Y:S01]  /*4600*/  MOV R21, R25 ;  /* 0x0000001900157202 */ /* 0x000fe20000000f00 */
[----:B------:R-:W-:-:S04]  /*4610*/  IMAD.WIDE.U32 R22, R16, R20, R22 ;  /* 0x0000001410167225 */ /* 0x000fc800078e0016 */
[----:B------:R-:W-:Y:S01]  /*4620*/  IMAD R19, R19, R16, RZ ;  /* 0x0000001013137224 */ /* 0x000fe200078e02ff */
[----:B------:R-:W-:-:S03]  /*4630*/  MOV R16, R22 ;  /* 0x0000001600107202 */ /* 0x000fc60000000f00 */
[----:B------:R-:W-:Y:S01]  /*4640*/  IMAD R15, R15, R20, R19 ;  /* 0x000000140f0f7224 */ /* 0x000fe200078e0213 */
[----:B------:R-:W-:-:S03]  /*4650*/  MOV R20, R0 ;  /* 0x0000000000147202 */ /* 0x000fc60000000f00 */
[----:B------:R-:W-:Y:S01]  /*4660*/  IMAD.IADD R15, R23, 0x1, R15 ;  /* 0x00000001170f7824 */ /* 0x000fe200078e020f */
[----:B------:R-:W-:Y:S05]  /*4670*/  BRA `(.L_x_34) ;  /* 0x00000000005c7947 */ /* 0x000fea0003800000 */
.L_x_33:
[----:B------:R-:W0:Y:S01]  /*4680*/  I2F.U32.RP R0, R16 ;  /* 0x0000001000007306 */ /* 0x000e220000209000 */
[----:B------:R-:W-:Y:S01]  /*4690*/  IMAD.MOV.U32 R20, RZ, RZ, RZ ;  /* 0x000000ffff147224 */ /* 0x000fe200078e00ff */
[----:B------:R-:W-:-:S06]  /*46a0*/  ISETP.NE.U32.AND P0, PT, R16, RZ, PT ;  /* 0x000000ff1000720c */ /* 0x000fcc0003f05070 */
[----:B0-----:R-:W0:Y:S02]  /*46b0*/  MUFU.RCP R0, R0 ;  /* 0x0000000000007308 */ /* 0x001e240000001000 */
[----:B0-----:R-:W-:-:S06]  /*46c0*/  IADD3 R0, R0, 0xffffffe, RZ ;  /* 0x0ffffffe00007810 */ /* 0x001fcc0007ffe0ff */
[----:B------:R-:W0:Y:S02]  /*46d0*/  F2I.FTZ.U32.TRUNC.NTZ R21, R0 ;  /* 0x0000000000157305 */ /* 0x000e24000021f000 */
[----:B0-----:R-:W-:-:S05]  /*46e0*/  IADD3 R0, RZ, -R21, RZ ;  /* 0x80000015ff007210 */ /* 0x001fca0007ffe0ff */
[----:B------:R-:W-:-:S04]  /*46f0*/  IMAD R0, R0, R16, RZ ;  /* 0x0000001000007224 */ /* 0x000fc800078e02ff */
[----:B------:R-:W-:-:S04]  /*4700*/  IMAD.HI.U32 R0, R21, R0, R20 ;  /* 0x0000000015007227 */ /* 0x000fc800078e0014 */
[----:B------:R-:W-:Y:S02]  /*4710*/  IMAD.MOV.U32 R21, RZ, RZ, RZ ;  /* 0x000000ffff157224 */ /* 0x000fe400078e00ff */
[----:B------:R-:W-:-:S05]  /*4720*/  IMAD.HI.U32 R0, R0, R58, RZ ;  /* 0x0000003a00007227 */ /* 0x000fca00078e00ff */
[----:B------:R-:W-:-:S05]  /*4730*/  IADD3 R15, -R0, RZ, RZ ;  /* 0x000000ff000f7210 */ /* 0x000fca0007ffe1ff */
[----:B------:R-:W-:-:S05]  /*4740*/  IMAD R15, R16, R15, R58 ;  /* 0x0000000f100f7224 */ /* 0x000fca00078e023a */
[----:B------:R-:W-:-:S13]  /*4750*/  ISETP.GE.U32.AND P2, PT, R15, R16, PT ;  /* 0x000000100f00720c */ /* 0x000fda0003f46070 */
[----:B------:R-:W-:Y:S01]  /*4760*/  @P2 IMAD.IADD R15, R15, 0x1, -R16 ;  /* 0x000000010f0f2824 */ /* 0x000fe200078e0a10 */
[----:B------:R-:W-:-:S04]  /*4770*/  @P2 IADD3 R0, R0, 0x1, RZ ;  /* 0x0000000100002810 */ /* 0x000fc80007ffe0ff */
[----:B------:R-:W-:Y:S01]  /*4780*/  ISETP.GE.U32.AND P1, PT, R15, R16, PT ;  /* 0x000000100f00720c */ /* 0x000fe20003f26070 */
[----:B------:R-:W-:-:S12]  /*4790*/  IMAD.MOV.U32 R15, RZ, RZ, RZ ;  /* 0x000000ffff0f7224 */ /* 0x000fd800078e00ff */
[----:B------:R-:W-:Y:S01]  /*47a0*/  @P1 VIADD R0, R0, 0x1 ;  /* 0x0000000100001836 */ /* 0x000fe20000000000 */
[----:B------:R-:W-:-:S04]  /*47b0*/  @!P0 LOP3.LUT R0, RZ, R16, RZ, 0x33, !PT ;  /* 0x00000010ff008212 */ /* 0x000fc800078e33ff */
[----:B------:R-:W-:Y:S02]  /*47c0*/  IADD3 R19, -R0, RZ, RZ ;  /* 0x000000ff00137210 */ /* 0x000fe40007ffe1ff */
[----:B------:R-:W-:-:S03]  /*47d0*/  MOV R20, R0 ;  /* 0x0000000000147202 */ /* 0x000fc60000000f00 */
[----:B------:R-:W-:Y:S02]  /*47e0*/  IMAD R16, R16, R19, R58 ;  /* 0x0000001310107224 */ /* 0x000fe400078e023a */
.L_x_34:
[----:B------:R-:W-:Y:S05]  /*47f0*/  BSYNC B0 ;  /* 0x0000000000007941 */ /* 0x000fea0003800000 */
.L_x_32:
[----:B------:R-:W-:Y:S01]  /*4800*/  SHF.R.S32.HI R19, RZ, 0x1f, R8 ;  /* 0x0000001fff137819 */ /* 0x000fe20000011408 */
[-C--:B------:R-:W-:Y:S01]  /*4810*/  IMAD R0, R21, R8.reuse, RZ ;  /* 0x0000000815007224 */ /* 0x080fe200078e02ff */
[----:B------:R-:W-:Y:S01]  /*4820*/  ULDC UR4, c[0x0][0x2c4] ;  /* 0x0000b10000047ab9 */ /* 0x000fe20000000800 */
[----:B------:R-:W-:Y:S01]  /*4830*/  IMAD.WIDE.U32 R58, R20, R8, RZ ;  /* 0x00000008143a7225 */ /* 0x000fe200078e00ff */
[----:B------:R-:W-:Y:S01]  /*4840*/  SHF.R.S32.HI R21, RZ, 0x1f, R4 ;  /* 0x0000001fff157819 */ /* 0x000fe20000011404 */
[----:B------:R-:W-:Y:S02]  /*4850*/  BSSY B0, `(.L_x_35) ;  /* 0x0000039000007945 */ /* 0x000fe40003800000 */
[----:B------:R-:W-:Y:S01]  /*4860*/  IMAD R8, R19, R20, R0 ;  /* 0x0000001413087224 */ /* 0x000fe200078e0200 */
[----:B------:R-:W-:Y:S01]  /*4870*/  LOP3.LUT R20, R57, R13, RZ, 0xfc, !PT ;  /* 0x0000000d39147212 */ /* 0x000fe200078efcff */
[----:B------:R-:W-:Y:S02]  /*4880*/  IMAD R60, R26, UR4, RZ ;  /* 0x000000041a3c7c24 */ /* 0x000fe4000f8e02ff */
[----:B------:R-:W-:Y:S01]  /*4890*/  IMAD R15, R15, R4, RZ ;  /* 0x000000040f0f7224 */ /* 0x000fe200078e02ff */
[----:B------:R-:W-:Y:S01]  /*48a0*/  ISETP.NE.U32.AND P0, PT, R20, RZ, PT ;  /* 0x000000ff1400720c */ /* 0x000fe20003f05070 */
[----:B------:R-:W-:Y:S01]  /*48b0*/  IMAD R19, R17, R60, RZ ;  /* 0x0000003c11137224 */ /* 0x000fe200078e02ff */
[----:B------:R-:W-:Y:S01]  /*48c0*/  SHF.R.S32.HI R0, RZ, 0x1f, R60 ;  /* 0x0000001fff007819 */ /* 0x000fe2000001143c */
[----:B------:R-:W-:Y:S01]  /*48d0*/  IMAD R15, R21, R16, R15 ;  /* 0x00000010150f7224 */ /* 0x000fe200078e020f */
[----:B------:R-:W-:Y:S01]  /*48e0*/  IADD3 R8, R59, R8, RZ ;  /* 0x000000083b087210 */ /* 0x000fe20007ffe0ff */
[----:B------:R-:W-:-:S04]  /*48f0*/  IMAD.WIDE.U32 R16, R16, R4, RZ ;  /* 0x0000000410107225 */ /* 0x000fc800078e00ff */
[----:B------:R-:W-:Y:S01]  /*4900*/  IMAD R4, R0, R18, R19 ;  /* 0x0000001200047224 */ /* 0x000fe200078e0213 */
[----:B------:R-:W-:Y:S01]  /*4910*/  IADD3 R15, R17, R15, RZ ;  /* 0x0000000f110f7210 */ /* 0x000fe20007ffe0ff */
[----:B------:R-:W-:-:S05]  /*4920*/  IMAD.WIDE.U32 R60, R18, R60, RZ ;  /* 0x0000003c123c7225 */ /* 0x000fca00078e00ff */
[----:B------:R-:W-:Y:S01]  /*4930*/  IADD3 R4, R61, R4, RZ ;  /* 0x000000043d047210 */ /* 0x000fe20007ffe0ff */
[----:B------:R-:W-:Y:S06]  /*4940*/  @!P0 BRA `(.L_x_36) ;  /* 0x0000000000488947 */ /* 0x000fec0003800000 */
        /* <DEDUP_REMOVED lines=9> */
[----:B------:R-:W-:Y:S02]  /*49e0*/  IADD3.X R18, RZ, ~R25, RZ, P0, !PT ;  /* 0x80000019ff127210 */ /* 0x000fe400007fe4ff */
[----:B------:R-:W-:Y:S01]  /*49f0*/  MOV R56, R0 ;  /* 0x0000000000387202 */ /* 0x000fe20000000f00 */
[----:B------:R-:W-:Y:S01]  /*4a00*/  IMAD.WIDE.U32 R20, R14, R19, R20 ;  /* 0x000000130e147225 */ /* 0x000fe200078e0014 */
[----:B------:R-:W-:-:S03]  /*4a10*/  MOV R57, R25 ;  /* 0x0000001900397202 */ /* 0x000fc60000000f00 */
[----:B------:R-:W-:Y:S01]  /*4a20*/  IMAD R18, R18, R14, RZ ;  /* 0x0000000e12127224 */ /* 0x000fe200078e02ff */
[----:B------:R-:W-:-:S03]  /*4a30*/  MOV R14, R20 ;  /* 0x00000014000e7202 */ /* 0x000fc60000000f00 */
[----:B------:R-:W-:-:S04]  /*4a40*/  IMAD R13, R13, R19, R18 ;  /* 0x000000130d0d7224 */ /* 0x000fc800078e0212 */
[----:B------:R-:W-:Y:S01]  /*4a50*/  IMAD.IADD R13, R21, 0x1, R13 ;  /* 0x00000001150d7824 */ /* 0x000fe200078e020d */
[----:B------:R-:W-:Y:S05]  /*4a60*/  BRA `(.L_x_37) ;  /* 0x00000000005c7947 */ /* 0x000fea0003800000 */
.L_x_36:
        /* <DEDUP_REMOVED lines=23> */
.L_x_37:
[----:B------:R-:W-:Y:S05]  /*4be0*/  BSYNC B0 ;  /* 0x0000000000007941 */ /* 0x000fea0003800000 */
.L_x_35:
[----:B------:R-:W-:Y:S01]  /*4bf0*/  ULDC UR5, c[0x0][0x270] ;  /* 0x00009c0000057ab9 */ /* 0x000fe20000000800 */
[----:B------:R-:W-:Y:S01]  /*4c00*/  ULDC UR4, c[0x0][0x2c4] ;  /* 0x0000b10000047ab9 */ /* 0x000fe20000000800 */
[----:B------:R-:W-:Y:S01]  /*4c10*/  LOP3.LUT R18, R57, R10, RZ, 0xfc, !PT ;  /* 0x0000000a39127212 */ /* 0x000fe200078efcff */
[----:B------:R-:W-:Y:S01]  /*4c20*/  UIMAD UR4, UR5, UR4, URZ ;  /* 0x00000004050472a4 */ /* 0x000fe2000f8e023f */
[----:B------:R-:W-:Y:S02]  /*4c30*/  BSSY B0, `(.L_x_38) ;  /* 0x0000032000007945 */ /* 0x000fe40003800000 */
[----:B------:R-:W-:-:S03]  /*4c40*/  ISETP.NE.U32.AND P0, PT, R18, RZ, PT ;  /* 0x000000ff1200720c */ /* 0x000fc60003f05070 */
[----:B------:R-:W-:-:S04]  /*4c50*/  IMAD R26, R26, UR4, RZ ;  /* 0x000000041a1a7c24 */ /* 0x000fc8000f8e02ff */
[-C--:B------:R-:W-:Y:S01]  /*4c60*/  IMAD R13, R13, R26.reuse, RZ ;  /* 0x0000001a0d0d7224 */ /* 0x080fe200078e02ff */
[----:B------:R-:W-:Y:S01]  /*4c70*/  SHF.R.S32.HI R0, RZ, 0x1f, R26 ;  /* 0x0000001fff007819 */ /* 0x000fe2000001141a */
[----:B------:R-:W-:-:S04]  /*4c80*/  IMAD.WIDE.U32 R62, R14, R26, RZ ;  /* 0x0000001a0e3e7225 */ /* 0x000fc800078e00ff */
[----:B------:R-:W-:-:S05]  /*4c90*/  IMAD R13, R0, R14, R13 ;  /* 0x0000000e000d7224 */ /* 0x000fca00078e020d */
        /* <DEDUP_REMOVED lines=20> */
.L_x_39:
        /* <DEDUP_REMOVED lines=20> */
[----:B------:R-:W-:Y:S02]  /*4f20*/  IADD3 R0, -R14, RZ, RZ ;  /* 0x000000ff0e007210 */ /* 0x000fe40007ffe1ff */
[----:B------:R-:W-:-:S03]  /*4f30*/  MOV R18, R14 ;  /* 0x0000000e00127202 */ /* 0x000fc60000000f00 */
[----:B------:R-:W-:Y:S02]  /*4f40*/  IMAD R11, R11, R0, R56 ;  /* 0x000000000b0b7224 */ /* 0x000fe400078e0238 */
.L_x_40:
[----:B------:R-:W-:Y:S05]  /*4f50*/  BSYNC B0 ;  /* 0x0000000000007941 */ /* 0x000fea0003800000 */
.L_x_38:
[----:B------:R-:W-:Y:S01]  /*4f60*/  IADD3 R48, P1, P0, R52, R50, R48 ;  /* 0x0000003234307210 */ /* 0x000fe2000783e030 */
[----:B------:R-:W-:Y:S01]  /*4f70*/  IMAD R0, R19, R9, RZ ;  /* 0x0000000913007224 */ /* 0x000fe200078e02ff */
[----:B------:R-:W-:Y:S01]  /*4f80*/  ULDC.64 UR4, c[0x0][0x2b0] ;  /* 0x0000ac0000047ab9 */ /* 0x000fe20000000a00 */
[----:B------:R-:W-:Y:S01]  /*4f90*/  IMAD R10, R10, R3, RZ ;  /* 0x000000030a0a7224 */ /* 0x000fe200078e02ff */
[----:B------:R-:W-:Y:S02]  /*4fa0*/  IADD3 R48, P3, P2, R58, R48, R60 ;  /* 0x000000303a307210 */ /* 0x000fe40007a7e03c */
[----:B------:R-:W-:Y:S02]  /*4fb0*/  IADD3.X R2, R6, R5, R2, P1, P0 ;  /* 0x0000000506027210 */ /* 0x000fe40000fe0402 */
[----:B------:R-:W-:Y:S02]  /*4fc0*/  IADD3 R16, P1, P0, R62, R48, R16 ;  /* 0x000000303e107210 */ /* 0x000fe4000783e010 */
[----:B------:R-:W-:-:S02]  /*4fd0*/  IADD3.X R2, R8, R2, R4, P3, P2 ;  /* 0x0000000208027210 */ /* 0x000fc40001fe4404 */
[----:B------:R-:W-:Y:S02]  /*4fe0*/  SHF.R.S32.HI R4, RZ, 0x1f, R9 ;  /* 0x0000001fff047819 */ /* 0x000fe40000011409 */
[----:B------:R-:W-:Y:S02]  /*4ff0*/  IADD3.X R17, R13, R2, R15, P1, P0 ;  /* 0x000000020d117210 */ /* 0x000fe40000fe040f */
[----:B------:R-:W-:Y:S01]  /*5000*/  SHF.R.S32.HI R2, RZ, 0x1f, R3 ;  /* 0x0000001fff027819 */ /* 0x000fe20000011403 */
[-C--:B------:R-:W-:Y:S02]  /*5010*/  IMAD R0, R4, R18.reuse, R0 ;  /* 0x0000001204007224 */ /* 0x080fe400078e0200 */
[----:B------:R-:W-:-:S04]  /*5020*/  IMAD.WIDE.U32 R16, R9, R18, R16 ;  /* 0x0000001209107225 */ /* 0x000fc800078e0010 */
[----:B------:R-:W-:Y:S02]  /*5030*/  IMAD.IADD R17, R17, 0x1, R0 ;  /* 0x0000000111117824 */ /* 0x000fe400078e0200 */
[-C--:B------:R-:W-:Y:S02]  /*5040*/  IMAD R2, R2, R11.reuse, R10 ;  /* 0x0000000b02027224 */ /* 0x080fe400078e020a */
[----:B------:R-:W-:-:S04]  /*5050*/  IMAD.WIDE.U32 R16, R3, R11, R16 ;  /* 0x0000000b03107225 */ /* 0x000fc800078e0010 */
[----:B------:R-:W-:Y:S01]  /*5060*/  IMAD.IADD R2, R17, 0x1, R2 ;  /* 0x0000000111027824 */ /* 0x000fe200078e0202 */
[----:B------:R-:W-:-:S04]  /*5070*/  LEA R4, P0, R16, UR4, 0x2 ;  /* 0x0000000410047c11 */ /* 0x000fc8000f8010ff */
[----:B------:R-:W-:-:S05]  /*5080*/  LEA.HI.X R5, R16, UR5, R2, 0x2, P0 ;  /* 0x0000000510057c11 */ /* 0x000fca00080f1402 */
[----:B------:R1:W-:Y:S01]  /*5090*/  STG.E desc[UR8][R4.64], R29 ;  /* 0x0000001d04007986 */ /* 0x0003e2000c101908 */
[----:B------:R-:W-:Y:S05]  /*50a0*/  BRA `(.L_x_15) ;  /* 0x0000000000107947 */ /* 0x000fea0003800000 */
.L_x_16:
[----:B------:R-:W-:Y:S02]  /*50b0*/  ULDC.64 UR4, c[0x0][0x2b0] ;  /* 0x0000ac0000047ab9 */ /* 0x000fe40000000a00 */
[----:B------:R-:W-:-:S04]  /*50c0*/  LEA R2, P0, R52, UR4, 0x2 ;  /* 0x0000000434027c11 */ /* 0x000fc8000f8010ff */
[----:B------:R-:W-:-:S05]  /*50d0*/  LEA.HI.X R3, R52, UR5, R53, 0x2, P0 ;  /* 0x0000000534037c11 */ /* 0x000fca00080f1435 */
[----:B------:R0:W-:Y:S04]  /*50e0*/  STG.E desc[UR8][R2.64], R29 ;  /* 0x0000001d02007986 */ /* 0x0001e8000c101908 */
.L_x_15:
[----:B------:R-:W-:Y:S05]  /*50f0*/  BSYNC B1 ;  /* 0x0000000000017941 */ /* 0x000fea0003800000 */
.L_x_14:
[----:B------:R-:W2:Y:S01]  /*5100*/  LDC R0, c[0x0][0x3c4] ;  /* 0x0000f100ff007b82 */ /* 0x000ea20000000800 */
[C---:B0-----:R-:W-:Y:S01]  /*5110*/  IADD3 R2, R47.reuse, 0x8, RZ ;  /* 0x000000082f027810 */ /* 0x041fe20007ffe0ff */
[----:B-1----:R-:W-:Y:S01]  /*5120*/  HFMA2.MMA R4, -RZ, RZ, 0, 0 ;  /* 0x00000000ff047435 */ /* 0x002fe200000001ff */
[C---:B------:R-:W-:Y:S02]  /*5130*/  SHF.L.U32 R16, R47.reuse, 0x2, RZ ;  /* 0x000000022f107819 */ /* 0x040fe400000006ff */
[CC--:B--2---:R-:W-:Y:S02]  /*5140*/  ISETP.GE.OR P2, PT, R47.reuse, R0.reuse, P6 ;  /* 0x000000002f00720c */ /* 0x0c4fe40003746670 */
[----:B------:R-:W-:Y:S02]  /*5150*/  ISETP.GE.OR P1, PT, R2, R0, P6 ;  /* 0x000000000200720c */ /* 0x000fe40003726670 */
[----:B------:R-:W-:-:S04]  /*5160*/  IADD3 R2, R47, 0x10, RZ ;  /* 0x000000102f027810 */ /* 0x000fc80007ffe0ff */
[----:B------:R-:W-:Y:S02]  /*5170*/  ISETP.GE.OR P0, PT, R2, R0, P6 ;  /* 0x000000000200720c */ /* 0x000fe40003706670 */
[----:B------:R-:W-:-:S03]  /*5180*/  IADD3 R2, R47, 0x18, RZ ;  /* 0x000000182f027810 */ /* 0x000fc60007ffe0ff */
[C---:B------:R-:W-:Y:S01]  /*5190*/  @!P2 FADD.FTZ R3, -R29.reuse, R44 ;  /* 0x0000002c1d03a221 */ /* 0x040fe20000010100 */
[-C--:B------:R-:W-:Y:S01]  /*51a0*/  ISETP.GE.OR P5, PT, R2, R0.reuse, P6 ;  /* 0x000000000200720c */ /* 0x080fe200037a6670 */
[----:B------:R-:W-:Y:S01]  /*51b0*/  @!P1 FADD.FTZ R45, -R29, R45 ;  /* 0x0000002d1d2d9221 */ /* 0x000fe20000010100 */
[----:B------:R-:W-:Y:S01]  /*51c0*/  IADD3 R2, R47, 0x20, RZ ;  /* 0x000000202f027810 */ /* 0x000fe20007ffe0ff */
[----:B------:R-:W-:Y:S02]  /*51d0*/  @!P2 FMUL.FTZ R3, R3, 1.4426950216293334961 ;  /* 0x3fb8aa3b0303a820 */ /* 0x000fe40000410000 */
[----:B------:R-:W-:Y:S01]  /*51e0*/  @!P1 FMUL.FTZ R45, R45, 1.4426950216293334961 ;  /* 0x3fb8aa3b2d2d9820 */ /* 0x000fe20000410000 */
[-C--:B------:R-:W-:Y:S01]  /*51f0*/  ISETP.GE.OR P4, PT, R2, R0.reuse, P6 ;  /* 0x000000000200720c */ /* 0x080fe20003786670 */
[----:B------:R-:W-:Y:S01]  /*5200*/  @!P0 FADD.FTZ R42, -R29, R42 ;  /* 0x0000002a1d2a8221 */ /* 0x000fe20000010100 */
[----:B------:R-:W-:Y:S01]  /*5210*/  IADD3 R2, R47, 0x28, RZ ;  /* 0x000000282f027810 */ /* 0x000fe20007ffe0ff */
[----:B------:R-:W0:Y:S02]  /*5220*/  @!P2 MUFU.EX2 R3, R3 ;  /* 0x000000030003a308 */ /* 0x000e240000000800 */
[----:B------:R-:W-:Y:S01]  /*5230*/  @!P0 FMUL.FTZ R42, R42, 1.4426950216293334961 ;  /* 0x3fb8aa3b2a2a8820 */ /* 0x000fe20000410000 */
[----:B------:R-:W-:Y:S01]  /*5240*/  ISETP.GE.OR P3, PT, R2, R0, P6 ;  /* 0x000000000200720c */ /* 0x000fe20003766670 */
[----:B------:R-:W-:Y:S01]  /*5250*/  @!P5 FADD.FTZ R43, -R29, R43 ;  /* 0x0000002b1d2bd221 */ /* 0x000fe20000010100 */
[----:B------:R-:W-:-:S03]  /*5260*/  IADD3 R2, R47, 0x30, RZ ;  /* 0x000000302f027810 */ /* 0x000fc60007ffe0ff */
[----:B------:R-:W1:Y:S01]  /*5270*/  @!P1 MUFU.EX2 R45, R45 ;  /* 0x0000002d002d9308 */ /* 0x000e620000000800 */
[----:B------:R-:W-:Y:S01]  /*5280*/  @!P5 FMUL.FTZ R43, R43, 1.4426950216293334961 ;  /* 0x3fb8aa3b2b2bd820 */ /* 0x000fe20000410000 */
[----:B------:R-:W-:-:S04]  /*5290*/  @!P4 FADD.FTZ R40, -R29, R40 ;  /* 0x000000281d28c221 */ /* 0x000fc80000010100 */
[----:B------:R-:W-:Y:S02]  /*52a0*/  @!P4 FMUL.FTZ R40, R40, 1.4426950216293334961 ;  /* 0x3fb8aa3b2828c820 */ /* 0x000fe40000410000 */
[----:B------:R-:W2:Y:S01]  /*52b0*/  @!P0 MUFU.EX2 R42, R42 ;  /* 0x0000002a002a8308 */ /* 0x000ea20000000800 */
[----:B0-----:R-:W-:Y:S01]  /*52c0*/  @!P2 STS [R46], R3 ;  /* 0x000000032e00a388 */ /* 0x001fe20000000800 */
[----:B------:R-:W-:Y:S01]  /*52d0*/  ISETP.GE.OR P2, PT, R2, R0, P6 ;  /* 0x000000000200720c */ /* 0x000fe20003746670 */
[----:B------:R-:W-:Y:S01]  /*52e0*/  @!P3 FADD.FTZ R41, -R29, R41 ;  /* 0x000000291d29b221 */ /* 0x000fe20000010100 */
[----:B------:R-:W-:-:S03]  /*52f0*/  IADD3 R2, R47, 0x38, RZ ;  /* 0x000000382f027810 */ /* 0x000fc60007ffe0ff */
[----:B------:R-:W-:Y:S01]  /*5300*/  @!P3 FMUL.FTZ R41, R41, 1.4426950216293334961 ;  /* 0x3fb8aa3b2929b820 */ /* 0x000fe20000410000 */
[----:B------:R-:W0:Y:S01]  /*5310*/  @!P5 MUFU.EX2 R43, R43 ;  /* 0x0000002b002bd308 */ /* 0x000e220000000800 */
[----:B-1----:R-:W-:Y:S01]  /*5320*/  @!P1 STS [R46+0x220], R45 ;  /* 0x0002202d2e009388 */ /* 0x002fe20000000800 */
[----:B------:R-:W-:Y:S02]  /*5330*/  ISETP.GE.OR P1, PT, R2, R0, P6 ;  /* 0x000000000200720c */ /* 0x000fe40003726670 */
[----:B------:R-:W-:-:S03]  /*5340*/  IADD3 R2, R47, 0x40, RZ ;  /* 0x000000402f027810 */ /* 0x000fc60007ffe0ff */
[----:B------:R-:W-:Y:S01]  /*5350*/  @!P2 FADD.FTZ R38, -R29, R38 ;  /* 0x000000261d26a221 */ /* 0x000fe20000010100 */
[----:B------:R-:W1:Y:S01]  /*5360*/  @!P4 MUFU.EX2 R40, R40 ;  /* 0x000000280028c308 */ /* 0x000e620000000800 */
[----:B--2---:R-:W-:Y:S01]  /*5370*/  @!P0 STS [R46+0x440], R42 ;  /* 0x0004402a2e008388 */ /* 0x004fe20000000800 */
[----:B------:R-:W-:Y:S01]  /*5380*/  ISETP.GE.OR P0, PT, R2, R0, P6 ;  /* 0x000000000200720c */ /* 0x000fe20003706670 */
[----:B------:R-:W-:Y:S01]  /*5390*/  @!P2 FMUL.FTZ R38, R38, 1.4426950216293334961 ;  /* 0x3fb8aa3b2626a820 */ /* 0x000fe20000410000 */
[----:B------:R-:W-:-:S03]  /*53a0*/  VIADD R2, R47, 0x48 ;  /* 0x000000482f027836 */ /* 0x000fc60000000000 */
[----:B------:R-:W-:Y:S01]  /*53b0*/  @!P1 FADD.FTZ R39, -R29, R39 ;  /* 0x000000271d279221 */ /* 0x000fe20000010100 */
[----:B------:R-:W2:Y:S01]  /*53c0*/  @!P3 MUFU.EX2 R41, R41 ;  /* 0x000000290029b308 */ /* 0x000ea20000000800 */
[----:B0-----:R-:W-:Y:S01]  /*53d0*/  @!P5 STS [R46+0x660], R43 ;  /* 0x0006602b2e00d388 */ /* 0x001fe20000000800 */
[----:B------:R-:W-:Y:S01]  /*53e0*/  ISETP.GE.OR P5, PT, R2, R0, P6 ;  /* 0x000000000200720c */ /* 0x000fe200037a6670 */
[----:B------:R-:W-:Y:S01]  /*53f0*/  @!P1 FMUL.FTZ R39, R39, 1.4426950216293334961 ;  /* 0x3fb8aa3b27279820 */ /* 0x000fe20000410000 */
[----:B------:R-:W-:-:S03]  /*5400*/  IADD3 R2, R47, 0x50, RZ ;  /* 0x000000502f027810 */ /* 0x000fc60007ffe0ff */
[----:B------:R-:W-:Y:S01]  /*5410*/  @!P0 FADD.FTZ R36, -R29, R36 ;  /* 0x000000241d248221 */ /* 0x000fe20000010100 */
[----:B------:R-:W0:Y:S01]  /*5420*/  @!P2 MUFU.EX2 R38, R38 ;  /* 0x000000260026a308 */ /* 0x000e220000000800 */
[----:B-1----:R-:W-:Y:S01]  /*5430*/  @!P4 STS [R46+0x880], R40 ;  /* 0x000880282e00c388 */ /* 0x002fe20000000800 */
[----:B------:R-:W-:Y:S01]  /*5440*/  ISETP.GE.OR P4, PT, R2, R0, P6 ;  /* 0x000000000200720c */ /* 0x000fe20003786670 */
[----:B------:R-:W-:Y:S01]  /*5450*/  @!P0 FMUL.FTZ R36, R36, 1.4426950216293334961 ;  /* 0x3fb8aa3b24248820 */ /* 0x000fe20000410000 */
[----:B------:R-:W-:-:S03]  /*5460*/  IADD3 R2, R47, 0x58, RZ ;  /* 0x000000582f027810 */ /* 0x000fc60007ffe0ff */
[----:B------:R-:W-:Y:S01]  /*5470*/  @!P5 FADD.FTZ R37, -R29, R37 ;  /* 0x000000251d25d221 */ /* 0x000fe20000010100 */
[----:B------:R-:W1:Y:S01]  /*5480*/  @!P1 MUFU.EX2 R39, R39 ;  /* 0x0000002700279308 */ /* 0x000e620000000800 */
[----:B--2---:R-:W-:Y:S01]  /*5490*/  @!P3 STS [R46+0xaa0], R41 ;  /* 0x000aa0292e00b388 */ /* 0x004fe20000000800 */
[----:B------:R-:W-:Y:S01]  /*54a0*/  ISETP.GE.OR P3, PT, R2, R0, P6 ;  /* 0x000000000200720c */ /* 0x000fe20003766670 */
[----:B------:R-:W-:Y:S01]  /*54b0*/  @!P5 FMUL.FTZ R37, R37, 1.4426950216293334961 ;  /* 0x3fb8aa3b2525d820 */ /* 0x000fe20000410000 */
[----:B------:R-:W-:-:S03]  /*54c0*/  IADD3 R2, R47, 0x60, RZ ;  /* 0x000000602f027810 */ /* 0x000fc60007ffe0ff */
        /* <DEDUP_REMOVED lines=9> */
[-C--:B------:R-:W-:Y:S01]  /*5560*/  ISETP.GE.OR P1, PT, R2, R0.reuse, P6 ;  /* 0x000000000200720c */ /* 0x080fe20003726670 */
[----:B------:R-:W-:Y:S02]  /*5570*/  VIADD R2, R47, 0x70 ;  /* 0x000000702f027836 */ /* 0x000fe40000000000 */
[----:B------:R-:W-:Y:S02]  /*5580*/  @!P3 FMUL.FTZ R35, R35, 1.4426950216293334961 ;  /* 0x3fb8aa3b2323b820 */ /* 0x000fe40000410000 */
[----:B------:R-:W-:Y:S01]  /*5590*/  @!P2 FADD.FTZ R32, -R29, R32 ;  /* 0x000000201d20a221 */ /* 0x000fe20000010100 */
[----:B------:R-:W1:Y:S01]  /*55a0*/  @!P4 MUFU.EX2 R34, R34 ;  /* 0x000000220022c308 */ /* 0x000e620000000800 */
[----:B--2---:R-:W-:Y:S01]  /*55b0*/  @!P0 STS [R46+0x1100], R36 ;  /* 0x001100242e008388 */ /* 0x004fe20000000800 */
[----:B------:R-:W-:Y:S01]  /*55c0*/  ISETP.GE.OR P0, PT, R2, R0, P6 ;  /* 0x000000000200720c */ /* 0x000fe20003706670 */
[----:B------:R-:W-:Y:S01]  /*55d0*/  @!P2 FMUL.FTZ R32, R32, 1.4426950216293334961 ;  /* 0x3fb8aa3b2020a820 */ /* 0x000fe20000410000 */
[----:B------:R-:W-:-:S03]  /*55e0*/  IADD3 R2, R47, 0x78, RZ ;  /* 0x000000782f027810 */ /* 0x000fc60007ffe0ff */
[----:B------:R-:W-:Y:S01]  /*55f0*/  @!P1 FADD.FTZ R33, -R29, R33 ;  /* 0x000000211d219221 */ /* 0x000fe20000010100 */
[----:B------:R-:W-:Y:S01]  /*5600*/  ISETP.GE.OR P6, PT, R2, R0, P6 ;  /* 0x000000000200720c */ /* 0x000fe200037c6670 */
[----:B------:R-:W2:Y:S01]  /*5610*/  @!P3 MUFU.EX2 R35, R35 ;  /* 0x000000230023b308 */ /* 0x000ea20000000800 */
[----:B0-----:R-:W-:Y:S01]  /*5620*/  @!P5 STS [R46+0x1320], R37 ;  /* 0x001320252e00d388 */ /* 0x001fe20000000800 */
[----:B------:R-:W-:-:S04]  /*5630*/  @!P1 FMUL.FTZ R33, R33, 1.4426950216293334961 ;  /* 0x3fb8aa3b21219820 */ /* 0x000fc80000410000 */
[C---:B------:R-:W-:Y:S02]  /*5640*/  @!P0 FADD.FTZ R30, -R29.reuse, R30 ;  /* 0x0000001e1d1e8221 */ /* 0x040fe40000010100 */
[----:B------:R-:W0:Y:S01]  /*5650*/  @!P2 MUFU.EX2 R32, R32 ;  /* 0x000000200020a308 */ /* 0x000e220000000800 */
[----:B-1----:R-:W-:Y:S01]  /*5660*/  @!P4 STS [R46+0x1540], R34 ;  /* 0x001540222e00c388 */ /* 0x002fe20000000800 */
[----:B------:R-:W-:Y:S02]  /*5670*/  @!P0 FMUL.FTZ R30, R30, 1.4426950216293334961 ;  /* 0x3fb8aa3b1e1e8820 */ /* 0x000fe40000410000 */
[----:B------:R-:W-:-:S04]  /*5680*/  @!P6 FADD.FTZ R29, -R29, R31 ;  /* 0x0000001f1d1de221 */ /* 0x000fc80000010100 */
[----:B------:R-:W1:Y:S01]  /*5690*/  @!P0 MUFU.EX2 R30, R30 ;  /* 0x0000001e001e8308 */ /* 0x000e620000000800 */
[----:B------:R-:W-:Y:S01]  /*56a0*/  @!P6 FMUL.FTZ R2, R29, 1.4426950216293334961 ;  /* 0x3fb8aa3b1d02e820 */ /* 0x000fe20000410000 */
[----:B--2---:R-:W-:Y:S06]  /*56b0*/  @!P3 STS [R46+0x1760], R35 ;  /* 0x001760232e00b388 */ /* 0x004fec0000000800 */
[----:B------:R-:W2:Y:S01]  /*56c0*/  @!P1 MUFU.EX2 R33, R33 ;  /* 0x0000002100219308 */ /* 0x000ea20000000800 */
[----:B0-----:R-:W-:Y:S07]  /*56d0*/  @!P2 STS [R46+0x1980], R32 ;  /* 0x001980202e00a388 */ /* 0x001fee0000000800 */
[----:B------:R-:W0:Y:S01]  /*56e0*/  @!P6 MUFU.EX2 R2, R2 ;  /* 0x000000020002e308 */ /* 0x000e220000000800 */
[----:B-1----:R-:W-:Y:S01]  /*56f0*/  @!P0 STS [R46+0x1dc0], R30 ;  /* 0x001dc01e2e008388 */ /* 0x002fe20000000800 */
[----:B------:R-:W-:-:S02]  /*5700*/  ISETP.GE.AND P0, PT, R0, 0x1, PT ;  /* 0x000000010000780c */ /* 0x000fc40003f06270 */
[----:B------:R-:W-:Y:S01]  /*5710*/  MOV R0, RZ ;  /* 0x000000ff00007202 */ /* 0x000fe20000000f00 */
[----:B--2---:R-:W-:Y:S04]  /*5720*/  @!P1 STS [R46+0x1ba0], R33 ;  /* 0x001ba0212e009388 */ /* 0x004fe80000000800 */
[----:B0-----:R0:W-:Y:S02]  /*5730*/  @!P6 STS [R46+0x1fe0], R2 ;  /* 0x001fe0022e00e388 */ /* 0x0011e40000000800 */
[----:B0-----:R-:W-:Y:S01]  /*5740*/  CS2R R2, SRZ ;  /* 0x0000000000027805 */ /* 0x001fe2000001ff00 */
[----:B------:R-:W-:Y:S06]  /*5750*/  BAR.SYNC.DEFER_BLOCKING 0x0 ;  /* 0x0000000000007b1d */ /* 0x000fec0000010000 */
[----:B------:R-:W-:Y:S05]  /*5760*/  @!P0 BRA `(.L_x_41) ;  /* 0x0000000000b08947 */ /* 0x000fea0003800000 */
[----:B------:R-:W0:Y:S01]  /*5770*/  S2UR UR6, SR_CgaCtaId ;  /* 0x00000000000679c3 */ /* 0x000e220000008800 */
[----:B------:R-:W-:Y:S01]  /*5780*/  ULDC UR10, c[0x0][0x2dc] ;  /* 0x0000b700000a7ab9 */ /* 0x000fe20000000800 */
[C---:B------:R-:W-:Y:S01]  /*5790*/  IMAD R14, R7.reuse, 0x20, R16 ;  /* 0x00000020070e7824 */ /* 0x040fe200078e0210 */
[----:B------:R-:W-:Y:S01]  /*57a0*/  UIMAD UR4, UR7, UR10, URZ ;  /* 0x0000000a070472a4 */ /* 0x000fe2000f8e023f */
[C---:B------:R-:W-:Y:S01]  /*57b0*/  VIADD R5, R12.reuse, -UR7 ;  /* 0x800000070c057c36 */ /* 0x040fe20008000000 */
[----:B------:R-:W-:Y:S01]  /*57c0*/  CS2R R8, SRZ ;  /* 0x0000000000087805 */ /* 0x000fe2000001ff00 */
[----:B------:R-:W-:Y:S01]  /*57d0*/  IMAD R20, R12, UR10, RZ ;  /* 0x0000000a0c147c24 */ /* 0x000fe2000f8e02ff */
[----:B------:R-:W-:Y:S01]  /*57e0*/  USHF.R.S32.HI UR11, URZ, 0x1f, UR4 ;  /* 0x0000001f3f0b7899 */ /* 0x000fe20008011404 */
[----:B------:R-:W1:Y:S01]  /*57f0*/  LDC R13, c[0x0][0x3c4] ;  /* 0x0000f100ff0d7b82 */ /* 0x000e620000000800 */
[----:B------:R-:W-:Y:S01]  /*5800*/  IADD3 R4, P0, R14, UR4, RZ ;  /* 0x000000040e047c10 */ /* 0x000fe2000ff1e0ff */
[----:B------:R-:W-:Y:S01]  /*5810*/  ULDC.64 UR4, c[0x0][0x288] ;  /* 0x0000a20000047ab9 */ /* 0x000fe20000000a00 */
[----:B------:R-:W-:-:S02]  /*5820*/  ISETP.GE.AND P2, PT, R7, R5, PT ;  /* 0x000000050700720c */ /* 0x000fc40003f46270 */
[----:B------:R-:W-:Y:S02]  /*5830*/  CS2R R10, SRZ ;  /* 0x00000000000a7805 */ /* 0x000fe4000001ff00 */
[----:B------:R-:W-:Y:S01]  /*5840*/  LEA.HI.X.SX32 R14, R14, UR11, 0x1, P0 ;  /* 0x0000000b0e0e7c11 */ /* 0x000fe200080f0eff */
[----:B------:R-:W-:Y:S01]  /*5850*/  IMAD.WIDE R20, R20, 0x4, RZ ;  /* 0x0000000414147825 */ /* 0x000fe200078e02ff */
[----:B------:R-:W-:Y:S01]  /*5860*/  LEA R15, P0, R4, UR4, 0x2 ;  /* 0x00000004040f7c11 */ /* 0x000fe2000f8010ff */
[----:B------:R-:W-:-:S03]  /*5870*/  UMOV UR4, 0x400 ;  /* 0x0000040000047882 */ /* 0x000fc60000000000 */
[----:B------:R-:W-:Y:S01]  /*5880*/  LEA.HI.X R14, R4, UR5, R14, 0x2, P0 ;  /* 0x00000005040e7c11 */ /* 0x000fe200080f140e */
[----:B------:R-:W-:Y:S01]  /*5890*/  IMAD.MOV.U32 R4, RZ, RZ, RZ ;  /* 0x000000ffff047224 */ /* 0x000fe200078e00ff */
[----:B------:R-:W-:Y:S01]  /*58a0*/  UMOV UR5, URZ ;  /* 0x0000003f00057c82 */ /* 0x000fe20008000000 */
[----:B0-----:R-:W-:-:S06]  /*58b0*/  ULEA UR4, UR6, UR4, 0x18 ;  /* 0x0000000406047291 */ /* 0x001fcc000f8ec03f */
[----:B------:R-:W-:Y:S01]  /*58c0*/  LEA R6, R7, UR4, 0x2 ;  /* 0x0000000407067c11 */ /* 0x000fe2000f8e10ff */
[----:B------:R-:W-:-:S06]  /*58d0*/  ULDC UR4, c[0x0][0x2d0] ;  /* 0x0000b40000047ab9 */ /* 0x000fcc0000000800 */
.L_x_44:
[----:B------:R0:W2:Y:S01]  /*58e0*/  LDS R5, [R6] ;  /* 0x0000000006057984 */ /* 0x0000a20000000800 */
[----:B------:R-:W-:Y:S01]  /*58f0*/  UIADD3 UR5, UR5, 0x1, URZ ;  /* 0x0000000105057890 */ /* 0x000fe2000fffe03f */
[----:B------:R-:W-:Y:S05]  /*5900*/  BSSY B0, `(.L_x_42) ;  /* 0x000000a000007945 */ /* 0x000fea0003800000 */
[----:B-1----:R-:W-:Y:S01]  /*5910*/  ISETP.LE.AND P1, PT, R13, UR5, PT ;  /* 0x000000050d007c0c */ /* 0x002fe2000bf23270 */
[----:B------:R-:W-:Y:S01]  /*5920*/  @!UPT UIADD3 URZ, URZ, URZ, URZ ;  /* 0x0000003f3f3ff290 */ /* 0x000fe2000fffe03f */
[----:B------:R-:W-:Y:S11]  /*5930*/  @P2 BRA `(.L_x_43) ;  /* 0x0000000000182947 */ /* 0x000ff60003800000 */
[----:B------:R-:W-:Y:S02]  /*5940*/  ISETP.GE.AND P0, PT, R16, UR4, PT ;  /* 0x0000000410007c0c */ /* 0x000fe4000bf06270 */
[----:B------:R-:W-:Y:S02]  /*5950*/  CS2R R8, SRZ ;  /* 0x0000000000087805 */ /* 0x000fe4000001ff00 */
[----:B------:R-:W-:Y:S09]  /*5960*/  CS2R R10, SRZ ;  /* 0x00000000000a7805 */ /* 0x000ff2000001ff00 */
[----:B------:R-:W-:Y:S02]  /*5970*/  @!P0 IMAD.MOV.U32 R18, RZ, RZ, R15 ;  /* 0x000000ffff128224 */ /* 0x000fe400078e000f */
[----:B------:R-:W-:Y:S05]  /*5980*/  @!P0 IMAD.MOV.U32 R19, RZ, RZ, R14 ;  /* 0x000000ffff138224 */ /* 0x000fea00078e000e */
[----:B------:R1:W5:Y:S02]  /*5990*/  @!P0 LDG.E.128 R8, desc[UR8][R18.64] ;  /* 0x0000000812088981 */ /* 0x000364000c1e1d00 */
.L_x_43:
[----:B------:R-:W-:Y:S05]  /*59a0*/  BSYNC B0 ;  /* 0x0000000000007941 */ /* 0x000fea0003800000 */
.L_x_42:
[----:B------:R-:W-:Y:S01]  /*59b0*/  IADD3 R15, P0, R20, R15, RZ ;  /* 0x0000000f140f7210 */ /* 0x000fe20007f1e0ff */
[C---:B--2--5:R-:W-:Y:S01]  /*59c0*/  FFMA.FTZ R0, R5.reuse, R8, R0 ;  /* 0x0000000805007223 */ /* 0x064fe20000010000 */
[----:B0-----:R-:W-:Y:S01]  /*59d0*/  IADD3 R6, R6, 0x44, RZ ;  /* 0x0000004406067810 */ /* 0x001fe20007ffe0ff */
[C---:B------:R-:W-:Y:S01]  /*59e0*/  FFMA.FTZ R2, R5.reuse, R9, R2 ;  /* 0x0000000905027223 */ /* 0x040fe20000010002 */
[----:B------:R-:W-:Y:S01]  /*59f0*/  FFMA.FTZ R3, R5, R10, R3 ;  /* 0x0000000a05037223 */ /* 0x000fe20000010003 */
[----:B------:R-:W-:Y:S01]  /*5a00*/  IADD3.X R14, R21, R14, RZ, P0, !PT ;  /* 0x0000000e150e7210 */ /* 0x000fe200007fe4ff */
[----:B------:R-:W-:Y:S01]  /*5a10*/  FFMA.FTZ R4, R5, R11, R4 ;  /* 0x0000000b05047223 */ /* 0x000fe20000010004 */
[----:B------:R-:W-:Y:S06]  /*5a20*/  @!P1 BRA `(.L_x_44) ;  /* 0xfffffffc00ac9947 */ /* 0x000fec000383ffff */
.L_x_41:
[----:B------:R-:W-:-:S04]  /*5a30*/  IADD3 R7, R7, UR7, RZ ;  /* 0x0000000707077c10 */ /* 0x000fc8000fffe0ff */
[----:B------:R-:W-:-:S13]  /*5a40*/  ISETP.GE.AND P0, PT, R7, R12, PT ;  /* 0x0000000c0700720c */ /* 0x000fda0003f06270 */
[----:B------:R-:W-:Y:S05]  /*5a50*/  @P0 EXIT ;  /* 0x000000000000094d */ /* 0x000fea0003800000 */
[----:B------:R-:W-:Y:S02]  /*5a60*/  ULDC UR4, c[0x0][0x2d0] ;  /* 0x0000b40000047ab9 */ /* 0x000fe40000000800 */
[----:B------:R-:W-:-:S13]  /*5a70*/  ISETP.GE.AND P0, PT, R16, UR4, PT ;  /* 0x0000000410007c0c */ /* 0x000fda000bf06270 */
[----:B------:R-:W-:Y:S05]  /*5a80*/  @P0 EXIT ;  /* 0x000000000000094d */ /* 0x000fea0003800000 */
[----:B------:R-:W0:Y:S01]  /*5a90*/  LDC R9, c[0x0][0x2c4] ;  /* 0x0000b100ff097b82 */ /* 0x000e220000000800 */
[----:B------:R-:W-:Y:S01]  /*5aa0*/  ULDC UR4, c[0x0][0x270] ;  /* 0x00009c0000047ab9 */ /* 0x000fe20000000800 */
[----:B------:R-:W-:Y:S02]  /*5ab0*/  IABS R13, R7 ;  /* 0x00000007000d7213 */ /* 0x000fe40000000000 */
[----:B------:R-:W-:Y:S02]  /*5ac0*/  SHF.R.S32.HI R17, RZ, 0x1f, R16 ;  /* 0x0000001fff117819 */ /* 0x000fe40000011410 */
[----:B------:R-:W-:Y:S02]  /*5ad0*/  F2FP.BF16.F32.PACK_AB R2, R2, R0 ;  /* 0x000000000202723e */ /* 0x000fe400000010ff */
[----:B------:R-:W-:Y:S01]  /*5ae0*/  F2FP.BF16.F32.PACK_AB R3, R4, R3 ;  /* 0x000000030403723e */ /* 0x000fe200000010ff */
[----:B0-----:R-:W-:Y:S01]  /*5af0*/  IMAD R10, R9, UR4, RZ ;  /* 0x00000004090a7c24 */ /* 0x001fe2000f8e02ff */
[----:B------:R-:W-:Y:S01]  /*5b00*/  IABS R8, R9 ;  /* 0x0000000900087213 */ /* 0x000fe20000000000 */
[----:B------:R-:W-:-:S03]  /*5b10*/  ULDC.64 UR4, c[0x0][0x290] ;  /* 0x0000a40000047ab9 */ /* 0x000fc60000000a00 */
[-C--:B------:R-:W-:Y:S01]  /*5b20*/  IABS R12, R10.reuse ;  /* 0x0000000a000c7213 */ /* 0x080fe20000000000 */
[----:B------:R-:W0:Y:S01]  /*5b30*/  I2F.RP R5, R8 ;  /* 0x0000000800057306 */ /* 0x000e220000209400 */
[----:B------:R-:W-:-:S05]  /*5b40*/  IABS R6, R10 ;  /* 0x0000000a00067213 */ /* 0x000fca0000000000 */
[----:B------:R-:W-:Y:S02]  /*5b50*/  IMAD.MOV R6, RZ, RZ, -R6 ;  /* 0x000000ffff067224 */ /* 0x000fe400078e0a06 */
[----:B------:R-:W2:Y:S08]  /*5b60*/  I2F.RP R14, R12 ;  /* 0x0000000c000e7306 */ /* 0x000eb00000209400 */
[----:B0-----:R-:W0:Y:S08]  /*5b70*/  MUFU.RCP R5, R5 ;  /* 0x0000000500057308 */ /* 0x001e300000001000 */
[----:B--2---:R-:W2:Y:S01]  /*5b80*/  MUFU.RCP R14, R14 ;  /* 0x0000000e000e7308 */ /* 0x004ea20000001000 */
[----:B0-----:R-:W-:-:S02]  /*5b90*/  VIADD R5, R5, 0xffffffe ;  /* 0x0ffffffe05057836 */ /* 0x001fc40000000000 */
[----:B--2---:R-:W-:-:S05]  /*5ba0*/  VIADD R14, R14, 0xffffffe ;  /* 0x0ffffffe0e0e7836 */ /* 0x004fca0000000000 */
[----:B------:R0:W2:Y:S02]  /*5bb0*/  F2I.FTZ.U32.TRUNC.NTZ R15, R14 ;  /* 0x0000000e000f7305 */ /* 0x0000a4000021f000 */
[----:B0-----:R-:W-:Y:S01]  /*5bc0*/  HFMA2.MMA R14, -RZ, RZ, 0, 0 ;  /* 0x00000000ff0e7435 */ /* 0x001fe200000001ff */
[----:B--2---:R-:W-:-:S04]  /*5bd0*/  IMAD.MOV R11, RZ, RZ, -R15 ;  /* 0x000000ffff0b7224 */ /* 0x004fc800078e0a0f */
[----:B------:R-:W-:-:S05]  /*5be0*/  IMAD R11, R11, R12, RZ ;  /* 0x0000000c0b0b7224 */ /* 0x000fca00078e02ff */
[----:B------:R-:W-:Y:S02]  /*5bf0*/  IMAD.HI.U32 R11, R15, R11, R14 ;  /* 0x0000000b0f0b7227 */ /* 0x000fe400078e000e */
[----:B------:R-:W0:Y:S04]  /*5c00*/  F2I.FTZ.U32.TRUNC.NTZ R15, R5 ;  /* 0x00000005000f7305 */ /* 0x000e28000021f000 */
[----:B------:R-:W-:-:S04]  /*5c10*/  IMAD.HI.U32 R11, R11, R13, RZ ;  /* 0x0000000d0b0b7227 */ /* 0x000fc800078e00ff */
[----:B------:R-:W-:-:S05]  /*5c20*/  IMAD R6, R11, R6, R13 ;  /* 0x000000060b067224 */ /* 0x000fca00078e020d */
[----:B------:R-:W-:-:S13]  /*5c30*/  ISETP.GT.U32.AND P1, PT, R12, R6, PT ;  /* 0x000000060c00720c */ /* 0x000fda0003f24070 */
[----:B------:R-:W-:Y:S01]  /*5c40*/  @!P1 IMAD.IADD R6, R6, 0x1, -R12 ;  /* 0x0000000106069824 */ /* 0x000fe200078e0a0c */
[----:B------:R-:W-:Y:S02]  /*5c50*/  @!P1 IADD3 R11, R11, 0x1, RZ ;  /* 0x000000010b0b9810 */ /* 0x000fe40007ffe0ff */
[----:B------:R-:W-:Y:S02]  /*5c60*/  ISETP.NE.AND P1, PT, R10, RZ, PT ;  /* 0x000000ff0a00720c */ /* 0x000fe40003f25270 */
[----:B------:R-:W-:Y:S02]  /*5c70*/  ISETP.GE.U32.AND P2, PT, R6, R12, PT ;  /* 0x0000000c0600720c */ /* 0x000fe40003f46070 */
[----:B------:R-:W-:-:S04]  /*5c80*/  LOP3.LUT R6, R7, R10, RZ, 0x3c, !PT ;  /* 0x0000000a07067212 */ /* 0x000fc800078e3cff */
[----:B------:R-:W-:Y:S02]  /*5c90*/  ISETP.GE.AND P0, PT, R6, RZ, PT ;  /* 0x000000ff0600720c */ /* 0x000fe40003f06270 */
[----:B0-----:R-:W-:-:S05]  /*5ca0*/  IADD3 R6, RZ, -R15, RZ ;  /* 0x8000000fff067210 */ /* 0x001fca0007ffe0ff */
[----:B------:R-:W-:Y:S01]  /*5cb0*/  @P2 IADD3 R11, R11, 0x1, RZ ;  /* 0x000000010b0b2810 */ /* 0x000fe20007ffe0ff */
[----:B------:R-:W-:-:S04]  /*5cc0*/  IMAD R6, R6, R8, RZ ;  /* 0x0000000806067224 */ /* 0x000fc800078e02ff */
[----:B------:R-:W-:-:S04]  /*5cd0*/  IMAD.HI.U32 R6, R15, R6, R14 ;  /* 0x000000060f067227 */ /* 0x000fc800078e000e */
[----:B------:R-:W-:Y:S01]  /*5ce0*/  @!P0 IMAD.MOV R11, RZ, RZ, -R11 ;  /* 0x000000ffff0b8224 */ /* 0x000fe200078e0a0b */
[----:B------:R-:W-:-:S05]  /*5cf0*/  @!P1 LOP3.LUT R11, RZ, R10, RZ, 0x33, !PT ;  /* 0x0000000aff0b9212 */ /* 0x000fca00078e33ff */
[C---:B------:R-:W-:Y:S02]  /*5d00*/  IMAD R10, R11.reuse, R10, RZ ;  /* 0x0000000a0b0a7224 */ /* 0x040fe400078e02ff */
[----:B------:R-:W-:-:S04]  /*5d10*/  IMAD.WIDE.U32 R16, R11, UR4, R16 ;  /* 0x000000040b107c25 */ /* 0x000fc8000f8e0010 */
[----:B------:R-:W-:-:S05]  /*5d20*/  IMAD.IADD R12, R7, 0x1, -R10 ;  /* 0x00000001070c7824 */ /* 0x000fca00078e0a0a */
[----:B------:R-:W-:Y:S02]  /*5d30*/  IABS R5, R12 ;  /* 0x0000000c00057213 */ /* 0x000fe40000000000 */
[----:B------:R-:W-:-:S03]  /*5d40*/  LOP3.LUT R12, R12, R9, RZ, 0x3c, !PT ;  /* 0x000000090c0c7212 */ /* 0x000fc600078e3cff */
[----:B------:R-:W-:Y:S01]  /*5d50*/  IMAD.HI.U32 R13, R6, R5, RZ ;  /* 0x00000005060d7227 */ /* 0x000fe200078e00ff */
[----:B------:R-:W-:-:S04]  /*5d60*/  ISETP.GE.AND P1, PT, R12, RZ, PT ;  /* 0x000000ff0c00720c */ /* 0x000fc80003f26270 */
[----:B------:R-:W-:-:S05]  /*5d70*/  IADD3 R6, -R13, RZ, RZ ;  /* 0x000000ff0d067210 */ /* 0x000fca0007ffe1ff */
[----:B------:R-:W-:-:S05]  /*5d80*/  IMAD R5, R8, R6, R5 ;  /* 0x0000000608057224 */ /* 0x000fca00078e0205 */
[----:B------:R-:W-:-:S13]  /*5d90*/  ISETP.GT.U32.AND P0, PT, R8, R5, PT ;  /* 0x000000050800720c */ /* 0x000fda0003f04070 */
[----:B------:R-:W-:Y:S01]  /*5da0*/  @!P0 IMAD.IADD R5, R5, 0x1, -R8 ;  /* 0x0000000105058824 */ /* 0x000fe200078e0a08 */
[----:B------:R-:W-:Y:S02]  /*5db0*/  @!P0 IADD3 R13, R13, 0x1, RZ ;  /* 0x000000010d0d8810 */ /* 0x000fe40007ffe0ff */
[----:B------:R-:W-:Y:S02]  /*5dc0*/  ISETP.NE.AND P0, PT, R9, RZ, PT ;  /* 0x000000ff0900720c */ /* 0x000fe40003f05270 */
[----:B------:R-:W-:Y:S02]  /*5dd0*/  ISETP.GE.U32.AND P2, PT, R5, R8, PT ;  /* 0x000000080500720c */ /* 0x000fe40003f46070 */
[----:B------:R-:W-:-:S05]  /*5de0*/  SHF.R.S32.HI R5, RZ, 0x1f, R11 ;  /* 0x0000001fff057819 */ /* 0x000fca000001140b */
[----:B------:R-:W-:-:S04]  /*5df0*/  IMAD R5, R5, UR4, RZ ;  /* 0x0000000405057c24 */ /* 0x000fc8000f8e02ff */
[----:B------:R-:W-:Y:S01]  /*5e00*/  IMAD R11, R11, UR5, R5 ;  /* 0x000000050b0b7c24 */ /* 0x000fe2000f8e0205 */
[----:B------:R-:W-:Y:S01]  /*5e10*/  ULDC.64 UR4, c[0x0][0x2a0] ;  /* 0x0000a80000047ab9 */ /* 0x000fe20000000a00 */
[----:B------:R-:W-:Y:S02]  /*5e20*/  @P2 VIADD R13, R13, 0x1 ;  /* 0x000000010d0d2836 */ /* 0x000fe40000000000 */
[----:B------:R-:W-:-:S03]  /*5e30*/  IMAD.IADD R17, R17, 0x1, R11 ;  /* 0x0000000111117824 */ /* 0x000fc600078e020b */
[----:B------:R-:W-:Y:S02]  /*5e40*/  @!P1 IADD3 R13, -R13, RZ, RZ ;  /* 0x000000ff0d0d9210 */ /* 0x000fe40007ffe1ff */
[----:B------:R-:W-:-:S04]  /*5e50*/  @!P0 LOP3.LUT R13, RZ, R9, RZ, 0x33, !PT ;  /* 0x00000009ff0d8212 */ /* 0x000fc800078e33ff */
[----:B------:R-:W-:Y:S01]  /*5e60*/  SHF.R.S32.HI R5, RZ, 0x1f, R13 ;  /* 0x0000001fff057819 */ /* 0x000fe2000001140d */
[C---:B------:R-:W-:Y:S02]  /*5e70*/  IMAD R9, R13.reuse, R9, R10 ;  /* 0x000000090d097224 */ /* 0x040fe400078e020a */
[----:B------:R-:W-:-:S03]  /*5e80*/  IMAD.WIDE.U32 R16, R13, UR4, R16 ;  /* 0x000000040d107c25 */ /* 0x000fc6000f8e0010 */
[----:B------:R-:W-:Y:S01]  /*5e90*/  IADD3 R9, R7, -R9, RZ ;  /* 0x8000000907097210 */ /* 0x000fe20007ffe0ff */
[----:B------:R-:W-:-:S04]  /*5ea0*/  IMAD R5, R5, UR4, RZ ;  /* 0x0000000405057c24 */ /* 0x000fc8000f8e02ff */
[----:B------:R-:W-:Y:S01]  /*5eb0*/  IMAD R13, R13, UR5, R5 ;  /* 0x000000050d0d7c24 */ /* 0x000fe2000f8e0205 */
[----:B------:R-:W-:Y:S01]  /*5ec0*/  SHF.R.S32.HI R5, RZ, 0x1f, R9 ;  /* 0x0000001fff057819 */ /* 0x000fe20000011409 */
[----:B------:R-:W-:Y:S02]  /*5ed0*/  ULDC.64 UR4, c[0x0][0x298] ;  /* 0x0000a60000047ab9 */ /* 0x000fe40000000a00 */
[----:B------:R-:W-:Y:S02]  /*5ee0*/  IMAD.IADD R17, R17, 0x1, R13 ;  /* 0x0000000111117824 */ /* 0x000fe400078e020d */
[----:B------:R-:W-:Y:S02]  /*5ef0*/  IMAD R5, R5, UR4, RZ ;  /* 0x0000000405057c24 */ /* 0x000fe4000f8e02ff */
[----:B------:R-:W-:-:S04]  /*5f00*/  IMAD.WIDE.U32 R16, R9, UR4, R16 ;  /* 0x0000000409107c25 */ /* 0x000fc8000f8e0010 */
[----:B------:R-:W-:Y:S01]  /*5f10*/  IMAD R5, R9, UR5, R5 ;  /* 0x0000000509057c24 */ /* 0x000fe2000f8e0205 */
[----:B------:R-:W-:Y:S02]  /*5f20*/  ULDC.64 UR4, c[0x0][0x280] ;  /* 0x0000a00000047ab9 */ /* 0x000fe40000000a00 */
[----:B------:R-:W-:Y:S02]  /*5f30*/  LEA R6, P0, R16, UR4, 0x1 ;  /* 0x0000000410067c11 */ /* 0x000fe4000f8008ff */
[----:B------:R-:W-:-:S04]  /*5f40*/  IADD3 R5, R17, R5, RZ ;  /* 0x0000000511057210 */ /* 0x000fc80007ffe0ff */
[----:B------:R-:W-:-:S05]  /*5f50*/  LEA.HI.X R7, R16, UR5, R5, 0x1, P0 ;  /* 0x0000000510077c11 */ /* 0x000fca00080f0c05 */
[----:B------:R-:W-:Y:S01]  /*5f60*/  STG.E.64 desc[UR8][R6.64], R2 ;  /* 0x0000000206007986 */ /* 0x000fe2000c101b08 */
[----:B------:R-:W-:Y:S05]  /*5f70*/  EXIT ;  /* 0x000000000000794d */ /* 0x000fea0003800000 */
        .weak           $__internal_0_$__cuda_sm20_div_s64
        .type           $__internal_0_$__cuda_sm20_div_s64,@function
        .size           $__internal_0_$__cuda_sm20_div_s64,(.L_x_5276 - $__internal_0_$__cuda_sm20_div_s64)
$__internal_0_$__cuda_sm20_div_s64:
[----:B------:R-:W-:Y:S02]  /*5f80*/  IADD3 R54, P0, RZ, -R25, RZ ;  /* 0x80000019ff367210 */ /* 0x000fe40007f1e0ff */
[----:B------:R-:W-:-:S03]  /*5f90*/  ISETP.GE.AND P1, PT, R24, RZ, PT ;  /* 0x000000ff1800720c */ /* 0x000fc60003f26270 */
[----:B------:R-:W-:Y:S01]  /*5fa0*/  IMAD.X R0, RZ, RZ, ~R24, P0 ;  /* 0x000000ffff007224 */ /* 0x000fe200000e0e18 */
[----:B------:R-:W-:-:S04]  /*5fb0*/  SEL R54, R54, R25, !P1 ;  /* 0x0000001936367207 */ /* 0x000fc80004800000 */
[----:B------:R-:W-:-:S04]  /*5fc0*/  SEL R55, R0, R24, !P1 ;  /* 0x0000001800377207 */ /* 0x000fc80004800000 */
[----:B------:R-:W0:Y:S08]  /*5fd0*/  I2F.U64.RP R0, R54 ;  /* 0x0000003600007312 */ /* 0x000e300000309000 */
[----:B0-----:R-:W0:Y:S02]  /*5fe0*/  MUFU.RCP R0, R0 ;  /* 0x0000000000007308 */ /* 0x001e240000001000 */
[----:B0-----:R-:W-:-:S06]  /*5ff0*/  VIADD R0, R0, 0x1ffffffe ;  /* 0x1ffffffe00007836 */ /* 0x001fcc0000000000 */
[----:B------:R-:W0:Y:S02]  /*6000*/  F2I.U64.TRUNC R64, R0 ;  /* 0x0000000000407311 */ /* 0x000e24000020d800 */
[----:B0-----:R-:W-:-:S04]  /*6010*/  IMAD.WIDE.U32 R66, R64, R54, RZ ;  /* 0x0000003640427225 */ /* 0x001fc800078e00ff */
[C---:B------:R-:W-:Y:S01]  /*6020*/  IMAD R0, R64.reuse, R55, R67 ;  /* 0x0000003740007224 */ /* 0x040fe200078e0243 */
[----:B------:R-:W-:Y:S01]  /*6030*/  IADD3 R21, P0, RZ, -R66, RZ ;  /* 0x80000042ff157210 */ /* 0x000fe20007f1e0ff */
[----:B------:R-:W-:Y:S02]  /*6040*/  IMAD.MOV.U32 R67, RZ, RZ, R64 ;  /* 0x000000ffff437224 */ /* 0x000fe400078e0040 */
[----:B------:R-:W-:Y:S02]  /*6050*/  IMAD R0, R65, R54, R0 ;  /* 0x0000003641007224 */ /* 0x000fe400078e0200 */
[----:B------:R-:W-:-:S04]  /*6060*/  IMAD.HI.U32 R66, R64, R21, RZ ;  /* 0x0000001540427227 */ /* 0x000fc800078e00ff */
[----:B------:R-:W-:-:S04]  /*6070*/  IMAD.X R0, RZ, RZ, ~R0, P0 ;  /* 0x000000ffff007224 */ /* 0x000fc800000e0e00 */
[----:B------:R-:W-:-:S04]  /*6080*/  IMAD.WIDE.U32 R66, P0, R64, R0, R66 ;  /* 0x0000000040427225 */ /* 0x000fc80007800042 */
[----:B------:R-:W-:-:S04]  /*6090*/  IMAD.HI.U32 R28, R65, R0, RZ ;  /* 0x00000000411c7227 */ /* 0x000fc800078e00ff */
[----:B------:R-:W-:-:S04]  /*60a0*/  IMAD.HI.U32 R21, P1, R65, R21, R66 ;  /* 0x0000001541157227 */ /* 0x000fc80007820042 */
[----:B------:R-:W-:Y:S02]  /*60b0*/  IMAD R0, R65, R0, RZ ;  /* 0x0000000041007224 */ /* 0x000fe400078e02ff */
[----:B------:R-:W-:-:S03]  /*60c0*/  IMAD.X R28, R28, 0x1, R65, P0 ;  /* 0x000000011c1c7824 */ /* 0x000fc600000e0641 */
[----:B------:R-:W-:-:S04]  /*60d0*/  IADD3 R65, P0, R0, R21, RZ ;  /* 0x0000001500417210 */ /* 0x000fc80007f1e0ff */
[----:B------:R-:W-:Y:S01]  /*60e0*/  IADD3.X R28, RZ, RZ, R28, P0, P1 ;  /* 0x000000ffff1c7210 */ /* 0x000fe200007e241c */
[----:B------:R-:W-:Y:S01]  /*60f0*/  IMAD.WIDE.U32 R66, R65, R54, RZ ;  /* 0x0000003641427225 */ /* 0x000fe200078e00ff */
[----:B------:R-:W-:-:S03]  /*6100*/  ISETP.GE.AND P1, PT, R19, RZ, PT ;  /* 0x000000ff1300720c */ /* 0x000fc60003f26270 */
[----:B------:R-:W-:Y:S01]  /*6110*/  IMAD R21, R65, R55, R67 ;  /* 0x0000003741157224 */ /* 0x000fe200078e0243 */
[----:B------:R-:W-:-:S03]  /*6120*/  IADD3 R22, P0, RZ, -R66, RZ ;  /* 0x80000042ff167210 */ /* 0x000fc60007f1e0ff */
[----:B------:R-:W-:Y:S02]  /*6130*/  IMAD R21, R28, R54, R21 ;  /* 0x000000361c157224 */ /* 0x000fe400078e0215 */
[----:B------:R-:W-:-:S04]  /*6140*/  IMAD.HI.U32 R64, R65, R22, RZ ;  /* 0x0000001641407227 */ /* 0x000fc800078e00ff */
[----:B------:R-:W-:-:S04]  /*6150*/  IMAD.X R21, RZ, RZ, ~R21, P0 ;  /* 0x000000ffff157224 */ /* 0x000fc800000e0e15 */
[----:B------:R-:W-:-:S04]  /*6160*/  IMAD.WIDE.U32 R64, P0, R65, R21, R64 ;  /* 0x0000001541407225 */ /* 0x000fc80007800040 */
[----:B------:R-:W-:-:S04]  /*6170*/  IMAD.HI.U32 R0, R28, R21, RZ ;  /* 0x000000151c007227 */ /* 0x000fc800078e00ff */
[----:B------:R-:W-:Y:S01]  /*6180*/  IMAD.HI.U32 R22, P4, R28, R22, R64 ;  /* 0x000000161c167227 */ /* 0x000fe20007880040 */
[----:B------:R-:W-:-:S03]  /*6190*/  IADD3.X R0, R0, R28, RZ, P0, !PT ;  /* 0x0000001c00007210 */ /* 0x000fc600007fe4ff */
[----:B------:R-:W-:Y:S02]  /*61a0*/  IMAD R21, R28, R21, RZ ;  /* 0x000000151c157224 */ /* 0x000fe400078e02ff */
[----:B------:R-:W-:-:S03]  /*61b0*/  IMAD.MOV.U32 R65, RZ, RZ, RZ ;  /* 0x000000ffff417224 */ /* 0x000fc600078e00ff */
[----:B------:R-:W-:Y:S02]  /*61c0*/  IADD3 R28, P2, R21, R22, RZ ;  /* 0x00000016151c7210 */ /* 0x000fe40007f5e0ff */
[-C--:B------:R-:W-:Y:S02]  /*61d0*/  IADD3 R22, P0, RZ, -R27.reuse, RZ ;  /* 0x8000001bff167210 */ /* 0x080fe40007f1e0ff */
[----:B------:R-:W-:Y:S02]  /*61e0*/  IADD3.X R0, RZ, RZ, R0, P2, P4 ;  /* 0x000000ffff007210 */ /* 0x000fe400017e8400 */
[----:B------:R-:W-:Y:S01]  /*61f0*/  SEL R22, R22, R27, !P1 ;  /* 0x0000001b16167207 */ /* 0x000fe20004800000 */
[----:B------:R-:W-:-:S04]  /*6200*/  IMAD.X R21, RZ, RZ, ~R19, P0 ;  /* 0x000000ffff157224 */ /* 0x000fc800000e0e13 */
[----:B------:R-:W-:Y:S01]  /*6210*/  IMAD.HI.U32 R64, R28, R22, RZ ;  /* 0x000000161c407227 */ /* 0x000fe200078e00ff */
[----:B------:R-:W-:-:S05]  /*6220*/  SEL R21, R21, R19, !P1 ;  /* 0x0000001315157207 */ /* 0x000fca0004800000 */
[----:B------:R-:W-:-:S04]  /*6230*/  IMAD.WIDE.U32 R64, R28, R21, R64 ;  /* 0x000000151c407225 */ /* 0x000fc800078e0040 */
[C---:B------:R-:W-:Y:S02]  /*6240*/  IMAD R28, R0.reuse, R21, RZ ;  /* 0x00000015001c7224 */ /* 0x040fe400078e02ff */
[----:B------:R-:W-:-:S04]  /*6250*/  IMAD.HI.U32 R27, P2, R0, R22, R64 ;  /* 0x00000016001b7227 */ /* 0x000fc80007840040 */
[----:B------:R-:W-:Y:S01]  /*6260*/  IMAD.HI.U32 R0, R0, R21, RZ ;  /* 0x0000001500007227 */ /* 0x000fe200078e00ff */
[----:B------:R-:W-:-:S03]  /*6270*/  IADD3 R28, P1, R28, R27, RZ ;  /* 0x0000001b1c1c7210 */ /* 0x000fc60007f3e0ff */
[----:B------:R-:W-:Y:S02]  /*6280*/  IMAD.X R0, RZ, RZ, R0, P2 ;  /* 0x000000ffff007224 */ /* 0x000fe400010e0600 */
[----:B------:R-:W-:-:S04]  /*6290*/  IMAD.WIDE.U32 R64, R28, R54, RZ ;  /* 0x000000361c407225 */ /* 0x000fc800078e00ff */
[----:B------:R-:W-:Y:S01]  /*62a0*/  IMAD R27, R28, R55, R65 ;  /* 0x000000371c1b7224 */ /* 0x000fe200078e0241 */
[----:B------:R-:W-:Y:S01]  /*62b0*/  IADD3 R22, P0, -R64, R22, RZ ;  /* 0x0000001640167210 */ /* 0x000fe20007f1e1ff */
[----:B------:R-:W-:-:S03]  /*62c0*/  IMAD.X R0, RZ, RZ, R0, P1 ;  /* 0x000000ffff007224 */ /* 0x000fc600008e0600 */
[-C--:B------:R-:W-:Y:S01]  /*62d0*/  ISETP.GE.U32.AND P2, PT, R22, R54.reuse, PT ;  /* 0x000000361600720c */ /* 0x080fe20003f46070 */
[----:B------:R-:W-:-:S05]  /*62e0*/  IMAD R27, R0, R54, R27 ;  /* 0x00000036001b7224 */ /* 0x000fca00078e021b */
[----:B------:R-:W-:Y:S02]  /*62f0*/  IADD3.X R21, ~R27, R21, RZ, P0, !PT ;  /* 0x000000151b157210 */ /* 0x000fe400007fe5ff */
[----:B------:R-:W-:Y:S02]  /*6300*/  IADD3 R27, P0, R22, -R54, RZ ;  /* 0x80000036161b7210 */ /* 0x000fe40007f1e0ff */
[----:B------:R-:W-:-:S04]  /*6310*/  ISETP.GE.U32.AND.EX P2, PT, R21, R55, PT, P2 ;  /* 0x000000371500720c */ /* 0x000fc80003f46120 */
[----:B------:R-:W-:Y:S01]  /*6320*/  SEL R27, R27, R22, P2 ;  /* 0x000000161b1b7207 */ /* 0x000fe20001000000 */
[----:B------:R-:W-:-:S03]  /*6330*/  IMAD.X R22, R21, 0x1, ~R55, P0 ;  /* 0x0000000115167824 */ /* 0x000fc600000e0e37 */
[----:B------:R-:W-:Y:S02]  /*6340*/  ISETP.GE.U32.AND P1, PT, R27, R54, PT ;  /* 0x000000361b00720c */ /* 0x000fe40003f26070 */
[----:B------:R-:W-:Y:S02]  /*6350*/  SEL R22, R22, R21, P2 ;  /* 0x0000001516167207 */ /* 0x000fe40001000000 */
[----:B------:R-:W-:Y:S02]  /*6360*/  IADD3 R21, P0, R28, 0x1, RZ ;  /* 0x000000011c157810 */ /* 0x000fe40007f1e0ff */
[----:B------:R-:W-:Y:S02]  /*6370*/  ISETP.GE.U32.AND.EX P1, PT, R22, R55, PT, P1 ;  /* 0x000000371600720c */ /* 0x000fe40003f26110 */
[----:B------:R-:W-:Y:S01]  /*6380*/  SEL R28, R21, R28, P2 ;  /* 0x0000001c151c7207 */ /* 0x000fe20001000000 */
[----:B------:R-:W-:Y:S01]  /*6390*/  IMAD.X R21, RZ, RZ, R0, P0 ;  /* 0x000000ffff157224 */ /* 0x000fe200000e0600 */
[----:B------:R-:W-:-:S02]  /*63a0*/  LOP3.LUT R27, R24, R19, RZ, 0x3c, !PT ;  /* 0x00000013181b7212 */ /* 0x000fc400078e3cff */
[----:B------:R-:W-:Y:S02]  /*63b0*/  IADD3 R22, P0, R28, 0x1, RZ ;  /* 0x000000011c167810 */ /* 0x000fe40007f1e0ff */
[----:B------:R-:W-:Y:S02]  /*63c0*/  SEL R21, R21, R0, P2 ;  /* 0x0000000015157207 */ /* 0x000fe40001000000 */
[----:B------:R-:W-:Y:S02]  /*63d0*/  SEL R22, R22, R28, P1 ;  /* 0x0000001c16167207 */ /* 0x000fe40000800000 */
[----:B------:R-:W-:Y:S01]  /*63e0*/  ISETP.GE.AND P2, PT, R27, RZ, PT ;  /* 0x000000ff1b00720c */ /* 0x000fe20003f46270 */
[----:B------:R-:W-:Y:S01]  /*63f0*/  IMAD.X R0, RZ, RZ, R21, P0 ;  /* 0x000000ffff007224 */ /* 0x000fe200000e0615 */
[----:B------:R-:W-:-:S04]  /*6400*/  ISETP.NE.U32.AND P0, PT, R25, RZ, PT ;  /* 0x000000ff1900720c */ /* 0x000fc80003f05070 */
[----:B------:R-:W-:Y:S02]  /*6410*/  SEL R21, R0, R21, P1 ;  /* 0x0000001500157207 */ /* 0x000fe40000800000 */
[-C--:B------:R-:W-:Y:S02]  /*6420*/  IADD3 R0, P1, RZ, -R22.reuse, RZ ;  /* 0x80000016ff007210 */ /* 0x080fe40007f3e0ff */
[----:B------:R-:W-:Y:S02]  /*6430*/  ISETP.NE.AND.EX P0, PT, R24, RZ, PT, P0 ;  /* 0x000000ff1800720c */ /* 0x000fe40003f05300 */
[-C--:B------:R-:W-:Y:S02]  /*6440*/  IADD3.X R25, RZ, ~R21.reuse, RZ, P1, !PT ;  /* 0x80000015ff197210 */ /* 0x080fe40000ffe4ff */
[----:B------:R-:W-:Y:S01]  /*6450*/  SEL R0, R0, R22, !P2 ;  /* 0x0000001600007207 */ /* 0x000fe20005000000 */
[----:B------:R-:W-:Y:S01]  /*6460*/  IMAD.MOV.U32 R22, RZ, RZ, R23 ;  /* 0x000000ffff167224 */ /* 0x000fe200078e0017 */
[----:B------:R-:W-:Y:S01]  /*6470*/  SEL R25, R25, R21, !P2 ;  /* 0x0000001519197207 */ /* 0x000fe20005000000 */
[----:B------:R-:W-:Y:S01]  /*6480*/  IMAD.MOV.U32 R23, RZ, RZ, 0x0 ;  /* 0x00000000ff177424 */ /* 0x000fe200078e00ff */
[----:B------:R-:W-:-:S02]  /*6490*/  SEL R0, R0, 0xffffffff, P0 ;  /* 0xffffffff00007807 */ /* 0x000fc40000000000 */
[----:B------:R-:W-:Y:S01]  /*64a0*/  SEL R25, R25, 0xffffffff, P0 ;  /* 0xffffffff19197807 */ /* 0x000fe20000000000 */
[----:B------:R-:W-:Y:S06]  /*64b0*/  RET.REL.NODEC R22 `(_ZN5flash32flash_fwd_splitkv_combine_kernelI23Flash_fwd_kernel_traitsILi32ELi64ELi256ELi4ELb0ELb0EN7cutlass10bfloat16_tE19Flash_kernel_traitsILi32ELi64ELi256ELi4ES3_EELi16ELi7ELb0EEEvNS_16Flash_fwd_paramsE) ;  /* 0xffffff9816d07950 */ /* 0x000fec0003c3ffff */
.L_x_45:
[----:B------:R-:W-:-:S00]  /*64c0*/  BRA `(.L_x_45) ;  /* 0xfffffffc00fc7947 */ /* 0x000fc0000383ffff */
[----:B------:R-:W-:-:S00]  /*64d0*/  NOP ;  /* 0x0000000000007918 */ /* 0x000fc00000000000 */
        /* <DEDUP_REMOVED lines=10> */
.L_x_5276:


//--------------------- .text._ZN5flash32flash_fwd_splitkv_combine_kernelI23Flash_fwd_kernel_traitsILi32ELi64ELi256ELi4ELb0ELb0EN7cutlass10bfloat16_tE19Flash_kernel_traitsILi32ELi64ELi256ELi4ES3_EELi16ELi6ELb0EEEvNS_16Flash_fwd_paramsE --------------------------
	.section	.text._ZN5flash32flash_fwd_splitkv_combine_kernelI23Flash_fwd_kernel_traitsILi32ELi64ELi256ELi4ELb0ELb0EN7cutlass10bfloat16_tE19Flash_kernel_traitsILi32ELi64ELi256ELi4ES3_EELi16ELi6ELb0EEEvNS_16Flash_fwd_paramsE,"ax",@progbits
	.align	128
        .global         _ZN5flash32flash_fwd_splitkv_combine_kernelI23Flash_fwd_kernel_traitsILi32ELi64ELi256ELi4ELb0ELb0EN7cutlass10bfloat16_tE19Flash_kernel_traitsILi32ELi64ELi256ELi4ES3_EELi16ELi6ELb0EEEvNS_16Flash_fwd_paramsE
        .type           _ZN5flash32flash_fwd_splitkv_combine_kernelI23Flash_fwd_kernel_traitsILi32ELi64ELi256ELi4ELb0ELb0EN7cutlass10bfloat16_tE19Flash_kernel_traitsILi32ELi64ELi256ELi4ES3_EELi16ELi6ELb0EEEvNS_16Flash_fwd_paramsE,@function
        .size           _ZN5flash32flash_fwd_splitkv_combine_kernelI23Flash_fwd_kernel_traitsILi32ELi64ELi256ELi4ELb0ELb0EN7cutlass10bfloat16_tE19Flash_kernel_traitsILi32ELi64ELi256ELi4ES3_EELi16ELi6ELb0EEEvNS_16Flash_fwd_paramsE,(.L_x_5277 - _ZN5flash32flash_fwd_splitkv_combine_kernelI23Flash_fwd_kernel_traitsILi32ELi64ELi256ELi4ELb0ELb0EN7cutlass10bfloat16_tE19Flash_kernel_traitsILi32ELi64ELi256ELi4ES3_EELi16ELi6ELb0EEEvNS_16Flash_fwd_paramsE)
        .other          _ZN5flash32flash_fwd_splitkv_combine_kernelI23Flash_fwd_kernel_traitsILi32ELi64ELi256ELi4ELb0ELb0EN7cutlass10bfloat16_tE19Flash_kernel_traitsILi32ELi64ELi256ELi4ES3_EELi16ELi6ELb0EEEvNS_16Flash_fwd_paramsE,@"STO_CUDA_ENTRY STV_DEFAULT"
_ZN5flash32flash_fwd_splitkv_combine_kernelI23Flash_fwd_kernel_traitsILi32ELi64ELi256ELi4ELb0ELb0EN7cutlass10bfloat16_tE19Flash_kernel_traitsILi32ELi64ELi256ELi4ES3_EELi16ELi6ELb0EEEvNS_16Flash_fwd_paramsE:
.text._ZN5flash32flash_fwd_splitkv_combine_kernelI23Flash_fwd_kernel_traitsILi32ELi64ELi256ELi4ELb0ELb0EN7cutlass10bfloat16_tE19Flash_kernel_traitsILi32ELi64ELi256ELi4ES3_EELi16ELi6ELb0EEEvNS_16Flash_fwd_paramsE:
        /* <DEDUP_REMOVED lines=23> */
[----:B------:R-:W-:Y:S05]  /*0170*/  CALL.REL.NOINC `($__internal_1_$__cuda_sm20_div_s64) ;  /* 0x0000004c00e07944 */ /* 0x000fea0003c00000 */
[----:B------:R-:W-:Y:S02]  /*0180*/  MOV R8, R0 ;  /* 0x0000000000087202 */ /* 0x000fe40000000f00 */
[----:B------:R-:W-:Y:S01]  /*0190*/  MOV R9, R25 ;  /* 0x0000001900097202 */ /* 0x000fe20000000f00 */
[----:B------:R-:W-:Y:S06]  /*01a0*/  BRA `(.L_x_47) ;  /* 0x00000000004c7947 */ /* 0x000fec0003800000 */
.L_x_46:
        /* <DEDUP_REMOVED lines=19> */
.L_x_47:
        /* <DEDUP_REMOVED lines=17> */
[----:B------:R-:W-:Y:S05]  /*03f0*/  BRA `(.L_x_50) ;  /* 0x0000000000507947 */ /* 0x000fea0003800000 */
.L_x_49:
        /* <DEDUP_REMOVED lines=20> */
.L_x_50:
[----:B------:R-:W-:Y:S05]  /*0540*/  BSYNC B0 ;  /* 0x0000000000007941 */ /* 0x000fea0003800000 */
.L_x_48:
        /* <DEDUP_REMOVED lines=57> */
.L_x_52:
        /* <DEDUP_REMOVED lines=19> */
.L_x_53:
[----:B------:R-:W-:Y:S05]  /*0a10*/  BSYNC B0 ;  /* 0x0000000000007941 */ /* 0x000fea0003800000 */
.L_x_51:
        /* <DEDUP_REMOVED lines=105> */
.L_x_55:
        /* <DEDUP_REMOVED lines=20> */
.L_x_56:
[----:B------:R-:W-:Y:S05]  /*11f0*/  BSYNC B0 ;  /* 0x0000000000007941 */ /* 0x000fea0003800000 */
.L_x_54:
        /* <DEDUP_REMOVED lines=8> */
[----:B------:R-:W-:Y:S02]  /*1280*/  IMAD.IADD R11, R39, 0x1, -R11 ;  /* 0x00000001270b7824 */ /* 0x000fe400078e0a0b */
[C---:B------:R-:W-:Y:S02]  /*1290*/  VIADD R22, R0.reuse, 0x8 ;  /* 0x0000000800167836 */ /* 0x040fe40000000000 */
[C---:B------:R-:W-:Y:S01]  /*12a0*/  VIADD R27, R0.reuse, 0x10 ;  /* 0x00000010001b7836 */ /* 0x040fe20000000000 */
[----:B------:R-:W-:Y:S01]  /*12b0*/  ISETP.GT.U32.AND P1, PT, R19, R11, PT ;  /* 0x0000000b1300720c */ /* 0x000fe20003f24070 */
[----:B------:R-:W-:Y:S01]  /*12c0*/  VIADD R35, R0, 0x18 ;  /* 0x0000001800237836 */ /* 0x000fe20000000000 */
[----:B------:R-:W-:Y:S02]  /*12d0*/  SHF.R.S32.HI R19, RZ, 0x1f, R11 ;  /* 0x0000001fff137819 */ /* 0x000fe4000001140b */
[----:B------:R-:W-:Y:S02]  /*12e0*/  IADD3 R28, P3, R11, UR7, RZ ;  /* 0x000000070b1c7c10 */ /* 0x000fe4000ff7e0ff */
[----:B------:R-:W-:-:S02]  /*12f0*/  ISETP.GT.AND.EX P1, PT, R7, R19, PT, P1 ;  /* 0x000000130700720c */ /* 0x000fc40003f24310 */
[----:B------:R-:W-:Y:S02]  /*1300*/  IADD3.X R29, R19, UR6, RZ, P3, !PT ;  /* 0x00000006131d7c10 */ /* 0x000fe40009ffe4ff */
[----:B------:R-:W-:Y:S02]  /*1310*/  ISETP.GE.OR P2, PT, R0, UR4, !P1 ;  /* 0x0000000400007c0c */ /* 0x000fe4000cf46670 */
[----:B------:R-:W-:Y:S02]  /*1320*/  ISETP.GE.OR P0, PT, R22, UR4, !P1 ;  /* 0x0000000416007c0c */ /* 0x000fe4000cf06670 */
[----:B------:R-:W-:Y:S02]  /*1330*/  ISETP.GE.OR P6, PT, R27, UR4, !P1 ;  /* 0x000000041b007c0c */ /* 0x000fe4000cfc6670 */
[----:B------:R-:W-:-:S07]  /*1340*/  ISETP.GE.OR P5, PT, R35, UR4, !P1 ;  /* 0x0000000423007c0c */ /* 0x000fce000cfa6670 */
[----:B------:R-:W0:Y:S01]  /*1350*/  @!P2 LDC.64 R24, c[0x0][0x2b8] ;  /* 0x0000ae00ff18ab82 */ /* 0x000e220000000a00 */
[----:B------:R-:W-:Y:S01]  /*1360*/  @!P2 SHF.R.S32.HI R19, RZ, 0x1f, R0 ;  /* 0x0000001fff13a819 */ /* 0x000fe20000011400 */
[----:B------:R-:W-:Y:S01]  /*1370*/  @!P2 IMAD.MOV.U32 R46, RZ, RZ, R28 ;  /* 0x000000ffff2ea224 */ /* 0x000fe200078e001c */
[----:B------:R-:W-:Y:S01]  /*1380*/  @!P0 SHF.R.S32.HI R7, RZ, 0x1f, R22 ;  /* 0x0000001fff078819 */ /* 0x000fe20000011416 */
[----:B------:R-:W-:Y:S01]  /*1390*/  @!P2 IMAD.MOV.U32 R47, RZ, RZ, R29 ;  /* 0x000000ffff2fa224 */ /* 0x000fe200078e001d */
[----:B------:R-:W-:Y:S01]  /*13a0*/  @!P6 SHF.R.S32.HI R37, RZ, 0x1f, R27 ;  /* 0x0000001fff25e819 */ /* 0x000fe2000001141b */
[----:B------:R-:W-:Y:S01]  /*13b0*/  @!P2 IMAD R19, R19, R12, RZ ;  /* 0x0000000c1313a224 */ /* 0x000fe200078e02ff */
[----:B------:R-:W-:Y:S01]  /*13c0*/  @!P6 MOV R42, R28 ;  /* 0x0000001c002ae202 */ /* 0x000fe20000000f00 */
[----:B------:R-:W1:Y:S01]  /*13d0*/  @!P0 LDC.64 R20, c[0x0][0x2b8] ;  /* 0x0000ae00ff148b82 */ /* 0x000e620000000a00 */
[----:B------:R-:W-:Y:S02]  /*13e0*/  @!P0 IMAD R7, R7, R12, RZ ;  /* 0x0000000c07078224 */ /* 0x000fe400078e02ff */
[----:B------:R-:W-:-:S04]  /*13f0*/  @!P0 IMAD.WIDE.U32 R32, R12, R22, R28 ;  /* 0x000000160c208225 */ /* 0x000fc800078e001c */
[-C--:B------:R-:W-:Y:S02]  /*1400*/  @!P0 IMAD R7, R22, R5.reuse, R7 ;  /* 0x0000000516078224 */ /* 0x080fe400078e0207 */
[----:B------:R-:W-:Y:S01]  /*1410*/  @!P2 IMAD.WIDE.U32 R46, R12, R0, R46 ;  /* 0x000000000c2ea225 */ /* 0x000fe200078e002e */
[----:B------:R-:W2:Y:S03]  /*1420*/  @!P6 LDC.64 R22, c[0x0][0x2b8] ;  /* 0x0000ae00ff16eb82 */ /* 0x000ea60000000a00 */
[----:B------:R-:W-:Y:S02]  /*1430*/  @!P2 IMAD R19, R0, R5, R19 ;  /* 0x000000050013a224 */ /* 0x000fe400078e0213 */
[----:B------:R-:W-:Y:S01]  /*1440*/  @!P0 IMAD.IADD R7, R33, 0x1, R7 ;  /* 0x0000000121078824 */ /* 0x000fe200078e0207 */
[----:B0-----:R-:W-:Y:S01]  /*1450*/  @!P2 LEA R26, P4, R46, R24, 0x2 ;  /* 0x000000182e1aa211 */ /* 0x001fe200078810ff */
[----:B------:R-:W-:-:S02]  /*1460*/  @!P6 IMAD.MOV.U32 R43, RZ, RZ, R29 ;  /* 0x000000ffff2be224 */ /* 0x000fc400078e001d */
[----:B------:R-:W-:Y:S02]  /*1470*/  @!P6 IMAD R37, R37, R12, RZ ;  /* 0x0000000c2525e224 */ /* 0x000fe400078e02ff */
[----:B------:R-:W-:Y:S02]  /*1480*/  @!P2 IMAD.IADD R19, R47, 0x1, R19 ;  /* 0x000000012f13a824 */ /* 0x000fe400078e0213 */
[----:B------:R-:W-:Y:S01]  /*1490*/  VIADD R24, R0, 0x20 ;  /* 0x0000002000187836 */ /* 0x000fe20000000000 */
[----:B-1----:R-:W-:Y:S01]  /*14a0*/  @!P0 LEA R44, P3, R32, R20, 0x2 ;  /* 0x00000014202c8211 */ /* 0x002fe200078610ff */
[----:B------:R-:W-:-:S03]  /*14b0*/  @!P6 IMAD.WIDE.U32 R42, R12, R27, R42 ;  /* 0x0000001b0c2ae225 */ /* 0x000fc600078e002a */
[----:B------:R-:W-:Y:S01]  /*14c0*/  @!P0 LEA.HI.X R45, R32, R21, R7, 0x2, P3 ;  /* 0x00000015202d8211 */ /* 0x000fe200018f1407 */
[----:B------:R-:W-:Y:S01]  /*14d0*/  @!P6 IMAD R37, R27, R5, R37 ;  /* 0x000000051b25e224 */ /* 0x000fe200078e0225 */
[----:B------:R-:W-:Y:S01]  /*14e0*/  @!P2 LEA.HI.X R27, R46, R25, R19, 0x2, P4 ;  /* 0x000000192e1ba211 */ /* 0x000fe200020f1413 */
[----:B------:R-:W0:Y:S01]  /*14f0*/  @!P5 LDC.64 R20, c[0x0][0x2b8] ;  /* 0x0000ae00ff14db82 */ /* 0x000e220000000a00 */
[----:B------:R-:W-:Y:S01]  /*1500*/  ISETP.GE.OR P4, PT, R24, UR4, !P1 ;  /* 0x0000000418007c0c */ /* 0x000fe2000cf86670 */
[----:B------:R-:W-:Y:S01]  /*1510*/  IMAD.MOV.U32 R32, RZ, RZ, -0x800000 ;  /* 0xff800000ff207424 */ /* 0x000fe200078e00ff */
[----:B------:R-:W-:Y:S01]  /*1520*/  MOV R19, 0xff800000 ;  /* 0xff80000000137802 */ /* 0x000fe20000000f00 */
[----:B------:R-:W-:Y:S01]  /*1530*/  VIADD R34, R0, 0x28 ;  /* 0x0000002800227836 */ /* 0x000fe20000000000 */
[----:B------:R-:W-:-:S03]  /*1540*/  @!P5 SHF.R.S32.HI R25, RZ, 0x1f, R35 ;  /* 0x0000001fff19d819 */ /* 0x000fc60000011423 */
[----:B------:R1:W3:Y:S01]  /*1550*/  @!P2 LDG.E R32, desc[UR8][R26.64] ;  /* 0x000000081a20a981 */ /* 0x0002e2000c1e1900 */
[----:B------:R-:W-:Y:S01]  /*1560*/  ISETP.GE.OR P3, PT, R34, UR4, !P1 ;  /* 0x0000000422007c0c */ /* 0x000fe2000cf66670 */
[----:B------:R-:W-:Y:S02]  /*1570*/  @!P5 IMAD R25, R25, R12, RZ ;  /* 0x0000000c1919d224 */ /* 0x000fe400078e02ff */
[----:B------:R4:W5:Y:S01]  /*1580*/  @!P0 LDG.E R19, desc[UR8][R44.64] ;  /* 0x000000082c138981 */ /* 0x000962000c1e1900 */
[----:B------:R-:W-:Y:S01]  /*1590*/  @!P6 IMAD.IADD R37, R43, 0x1, R37 ;  /* 0x000000012b25e824 */ /* 0x000fe200078e0225 */
[----:B--2---:R-:W-:Y:S01]  /*15a0*/  @!P6 LEA R36, P0, R42, R22, 0x2 ;  /* 0x000000162a24e211 */ /* 0x004fe200078010ff */
[----:B------:R-:W-:Y:S01]  /*15b0*/  @!P5 IMAD R25, R35, R5, R25 ;  /* 0x000000052319d224 */ /* 0x000fe200078e0219 */
[----:B------:R-:W-:Y:S01]  /*15c0*/  @!P4 SHF.R.S32.HI R38, RZ, 0x1f, R24 ;  /* 0x0000001fff26c819 */ /* 0x000fe20000011418 */
[----:B------:R-:W-:Y:S01]  /*15d0*/  VIADD R33, R0, 0x30 ;  /* 0x0000003000217836 */ /* 0x000fe20000000000 */
[----:B------:R-:W-:Y:S01]  /*15e0*/  @!P6 LEA.HI.X R37, R42, R23, R37, 0x2, P0 ;  /* 0x000000172a25e211 */ /* 0x000fe200000f1425 */
[----:B------:R-:W-:-:S02]  /*15f0*/  VIADD R7, R0, 0x38 ;  /* 0x0000003800077836 */ /* 0x000fc40000000000 */
[----:B------:R-:W-:Y:S01]  /*1600*/  @!P4 IMAD.MOV.U32 R48, RZ, RZ, R28 ;  /* 0x000000ffff30c224 */ /* 0x000fe200078e001c */
[----:B------:R-:W-:Y:S01]  /*1610*/  ISETP.GE.OR P2, PT, R33, UR4, !P1 ;  /* 0x0000000421007c0c */ /* 0x000fe2000cf46670 */
[----:B------:R-:W-:Y:S01]  /*1620*/  @!P4 IMAD.MOV.U32 R49, RZ, RZ, R29 ;  /* 0x000000ffff31c224 */ /* 0x000fe200078e001d */
[----:B------:R-:W-:Y:S01]  /*1630*/  ISETP.GE.OR P1, PT, R7, UR4, !P1 ;  /* 0x0000000407007c0c */ /* 0x000fe2000cf26670 */
[----:B------:R-:W-:Y:S02]  /*1640*/  @!P4 IMAD R38, R38, R12, RZ ;  /* 0x0000000c2626c224 */ /* 0x000fe400078e02ff */
[----:B------:R-:W-:Y:S01]  /*1650*/  @!P4 IMAD.WIDE.U32 R48, R12, R24, R48 ;  /* 0x000000180c30c225 */ /* 0x000fe200078e0030 */
[----:B-1----:R-:W1:Y:S01]  /*1660*/  @!P4 LDC.64 R26, c[0x0][0x2b8] ;  /* 0x0000ae00ff1acb82 */ /* 0x002e620000000a00 */
[----:B----4-:R-:W-:Y:S02]  /*1670*/  @!P5 MOV R45, R29 ;  /* 0x0000001d002dd202 */ /* 0x010fe40000000f00 */
[----:B------:R-:W-:-:S05]  /*1680*/  @!P5 IMAD.MOV.U32 R44, RZ, RZ, R28 ;  /* 0x000000ffff2cd224 */ /* 0x000fca00078e001c */
[----:B------:R-:W2:Y:S01]  /*1690*/  @!P2 LDC.64 R22, c[0x0][0x2b8] ;  /* 0x0000ae00ff16ab82 */ /* 0x000ea20000000a00 */
[----:B------:R-:W-:Y:S01]  /*16a0*/  @!P5 IMAD.WIDE.U32 R44, R12, R35, R44 ;  /* 0x000000230c2cd225 */ /* 0x000fe200078e002c */
[----:B------:R-:W-:-:S03]  /*16b0*/  @!P2 SHF.R.S32.HI R35, RZ, 0x1f, R33 ;  /* 0x0000001fff23a819 */ /* 0x000fc60000011421 */
[----:B------:R-:W-:Y:S01]  /*16c0*/  @!P5 IMAD.IADD R25, R45, 0x1, R25 ;  /* 0x000000012d19d824 */ /* 0x000fe200078e0219 */
[----:B0-----:R-:W-:Y:S01]  /*16d0*/  @!P5 LEA R42, P0, R44, R20, 0x2 ;  /* 0x000000142c2ad211 */ /* 0x001fe200078010ff */
[----:B------:R-:W-:Y:S02]  /*16e0*/  @!P4 IMAD R20, R24, R5, R38 ;  /* 0x000000051814c224 */ /* 0x000fe400078e0226 */
[----:B------:R-:W-:Y:S01]  /*16f0*/  @!P3 IMAD.MOV.U32 R45, RZ, RZ, R29 ;  /* 0x000000ffff2db224 */ /* 0x000fe200078e001d */
[----:B------:R-:W-:Y:S01]  /*1700*/  @!P5 LEA.HI.X R43, R44, R21, R25, 0x2, P0 ;  /* 0x000000152c2bd211 */ /* 0x000fe200000f1419 */
[----:B------:R-:W-:Y:S01]  /*1710*/  @!P3 IMAD.MOV.U32 R44, RZ, RZ, R28 ;  /* 0x000000ffff2cb224 */ /* 0x000fe200078e001c */
[----:B------:R-:W-:Y:S01]  /*1720*/  @!P3 SHF.R.S32.HI R21, RZ, 0x1f, R34 ;  /* 0x0000001fff15b819 */ /* 0x000fe20000011422 */
[----:B------:R-:W0:Y:S01]  /*1730*/  @!P3 LDC.64 R24, c[0x0][0x2b8] ;  /* 0x0000ae00ff18bb82 */ /* 0x000e220000000a00 */
[----:B------:R-:W-:Y:S02]  /*1740*/  @!P2 IMAD R35, R35, R12, RZ ;  /* 0x0000000c2323a224 */ /* 0x000fe400078e02ff */
[----:B------:R-:W-:Y:S01]  /*1750*/  @!P3 IMAD.WIDE.U32 R44, R12, R34, R44 ;  /* 0x000000220c2cb225 */ /* 0x000fe200078e002c */
[----:B-1----:R-:W-:-:S02]  /*1760*/  @!P4 LEA R46, P0, R48, R26, 0x2 ;  /* 0x0000001a302ec211 */ /* 0x002fc400078010ff */
[----:B------:R-:W-:Y:S01]  /*1770*/  @!P4 IADD3 R26, R49, R20, RZ ;  /* 0x00000014311ac210 */ /* 0x000fe20007ffe0ff */
[----:B------:R-:W-:Y:S02]  /*1780*/  @!P3 IMAD R21, R21, R12, RZ ;  /* 0x0000000c1515b224 */ /* 0x000fe400078e02ff */
[----:B------:R-:W-:Y:S01]  /*1790*/  @!P2 IMAD.MOV.U32 R49, RZ, RZ, R29 ;  /* 0x000000ffff31a224 */ /* 0x000fe200078e001d */
[----:B------:R-:W-:Y:S01]  /*17a0*/  @!P4 LEA.HI.X R47, R48, R27, R26, 0x2, P0 ;  /* 0x0000001b302fc211 */ /* 0x000fe200000f141a */
[----:B------:R-:W-:Y:S01]  /*17b0*/  @!P3 IMAD R34, R34, R5, R21 ;  /* 0x000000052222b224 */ /* 0x000fe200078e0215 */
[----:B------:R-:W-:Y:S01]  /*17c0*/  @!P1 SHF.R.S32.HI R27, RZ, 0x1f, R7 ;  /* 0x0000001fff1b9819 */ /* 0x000fe20000011407 */
[----:B------:R-:W1:Y:S01]  /*17d0*/  @!P1 LDC.64 R20, c[0x0][0x2b8] ;  /* 0x0000ae00ff149b82 */ /* 0x000e620000000a00 */
[----:B------:R-:W-:Y:S02]  /*17e0*/  IMAD.MOV.U32 R26, RZ, RZ, -0x800000 ;  /* 0xff800000ff1a7424 */ /* 0x000fe400078e00ff */
[----:B------:R-:W-:-:S02]  /*17f0*/  @!P2 IMAD.MOV.U32 R48, RZ, RZ, R28 ;  /* 0x000000ffff30a224 */ /* 0x000fc400078e001c */
[----:B------:R-:W-:Y:S02]  /*1800*/  @!P2 IMAD R35, R33, R5, R35 ;  /* 0x000000052123a224 */ /* 0x000fe400078e0223 */
[----:B------:R4:W5:Y:S01]  /*1810*/  @!P6 LDG.E R26, desc[UR8][R36.64] ;  /* 0x00000008241ae981 */ /* 0x000962000c1e1900 */
[----:B------:R-:W-:-:S04]  /*1820*/  @!P2 IMAD.WIDE.U32 R48, R12, R33, R48 ;  /* 0x000000210c30a225 */ /* 0x000fc800078e0030 */
[----:B------:R-:W-:Y:S02]  /*1830*/  IMAD.MOV.U32 R33, RZ, RZ, -0x800000 ;  /* 0xff800000ff217424 */ /* 0x000fe400078e00ff */
[----:B------:R-:W-:Y:S01]  /*1840*/  @!P1 IMAD.WIDE.U32 R28, R12, R7, R28 ;  /* 0x000000070c1c9225 */ /* 0x000fe200078e001c */
[----:B------:R-:W-:-:S03]  /*1850*/  @!P3 IADD3 R34, R45, R34, RZ ;  /* 0x000000222d22b210 */ /* 0x000fc60007ffe0ff */
[----:B------:R-:W5:Y:S01]  /*1860*/  @!P5 LDG.E R33, desc[UR8][R42.64] ;  /* 0x000000082a21d981 */ /* 0x000f62000c1e1900 */
[----:B0-----:R-:W-:Y:S01]  /*1870*/  @!P3 LEA R24, P5, R44, R24, 0x2 ;  /* 0x000000182c18b211 */ /* 0x001fe200078a10ff */
[----:B------:R-:W-:Y:S02]  /*1880*/  @!P2 IMAD.IADD R35, R49, 0x1, R35 ;  /* 0x000000013123a824 */ /* 0x000fe400078e0223 */
[----:B----4-:R-:W-:Y:S02]  /*1890*/  @!P1 IMAD R36, R27, R12, RZ ;  /* 0x0000000c1b249224 */ /* 0x010fe400078e02ff */
[----:B------:R-:W-:Y:S02]  /*18a0*/  IMAD.MOV.U32 R27, RZ, RZ, -0x800000 ;  /* 0xff800000ff1b7424 */ /* 0x000fe400078e00ff */
[----:B------:R-:W-:Y:S01]  /*18b0*/  @!P1 IMAD R36, R7, R5, R36 ;  /* 0x0000000507249224 */ /* 0x000fe200078e0224 */
[----:B-1----:R-:W-:-:S03]  /*18c0*/  @!P1 LEA R20, P0, R28, R20, 0x2 ;  /* 0x000000141c149211 */ /* 0x002fc600078010ff */
[----:B------:R-:W-:Y:S01]  /*18d0*/  @!P1 IMAD.IADD R36, R29, 0x1, R36 ;  /* 0x000000011d249824 */ /* 0x000fe200078e0224 */
[----:B------:R-:W4:Y:S01]  /*18e0*/  @!P4 LDG.E R27, desc[UR8][R46.64] ;  /* 0x000000082e1bc981 */ /* 0x000f22000c1e1900 */
[----:B--2---:R-:W-:Y:S01]  /*18f0*/  @!P2 LEA R22, P4, R48, R22, 0x2 ;  /* 0x000000163016a211 */ /* 0x004fe200078810ff */
[----:B------:R-:W-:Y:S01]  /*1900*/  IMAD.MOV.U32 R29, RZ, RZ, -0x800000 ;  /* 0xff800000ff1d7424 */ /* 0x000fe200078e00ff */
[----:B------:R-:W-:Y:S01]  /*1910*/  @!P3 LEA.HI.X R25, R44, R25, R34, 0x2, P5 ;  /* 0x000000192c19b211 */ /* 0x000fe200028f1422 */
[----:B------:R-:W-:Y:S01]  /*1920*/  IMAD.MOV.U32 R34, RZ, RZ, -0x800000 ;  /* 0xff800000ff227424 */ /* 0x000fe200078e00ff */
[----:B------:R-:W-:Y:S01]  /*1930*/  @!P1 LEA.HI.X R21, R28, R21, R36, 0x2, P0 ;  /* 0x000000151c159211 */ /* 0x000fe200000f1424 */
[----:B------:R-:W-:Y:S01]  /*1940*/  IMAD.MOV.U32 R28, RZ, RZ, -0x800000 ;  /* 0xff800000ff1c7424 */ /* 0x000fe200078e00ff */
[----:B------:R-:W-:Y:S01]  /*1950*/  @!P2 LEA.HI.X R23, R48, R23, R35, 0x2, P4 ;  /* 0x000000173017a211 */ /* 0x000fe200020f1423 */
[----:B------:R-:W2:Y:S04]  /*1960*/  @!P3 LDG.E R29, desc[UR8][R24.64] ;  /* 0x00000008181db981 */ /* 0x000ea8000c1e1900 */
[----:B------:R-:W2:Y:S04]  /*1970*/  @!P2 LDG.E R34, desc[UR8][R22.64] ;  /* 0x000000081622a981 */ /* 0x000ea8000c1e1900 */
[----:B------:R0:W2:Y:S02]  /*1980*/  @!P1 LDG.E R28, desc[UR8][R20.64] ;  /* 0x00000008141c9981 */ /* 0x0000a4000c1e1900 */
[----:B0-----:R-:W0:Y:S02]  /*1990*/  LDC R20, c[0x0][0x270] ;  /* 0x00009c00ff147b82 */ /* 0x001e240000000800 */
[----:B0-----:R-:W-:-:S04]  /*19a0*/  IABS R23, R20 ;  /* 0x0000001400177213 */ /* 0x001fc80000000000 */
[----:B------:R-:W0:Y:S08]  /*19b0*/  I2F.U32.RP R36, R23 ;  /* 0x0000001700247306 */ /* 0x000e300000209000 */
[----:B0-----:R-:W0:Y:S01]  /*19c0*/  MUFU.RCP R36, R36 ;  /* 0x0000002400247308 */ /* 0x001e220000001000 */
[----:B------:R-:W1:Y:S01]  /*19d0*/  S2R R7, SR_CgaCtaId ;  /* 0x0000000000077919 */ /* 0x000e620000008800 */
[----:B0-----:R-:W-:-:S06]  /*19e0*/  IADD3 R36, R36, 0xffffffe, RZ ;  /* 0x0ffffffe24247810 */ /* 0x001fcc0007ffe0ff */
[----:B------:R-:W0:Y:S01]  /*19f0*/  F2I.FTZ.U32.TRUNC.NTZ R37, R36 ;  /* 0x0000002400257305 */ /* 0x000e22000021f000 */
[----:B------:R-:W-:Y:S02]  /*1a00*/  IABS R22, R20 ;  /* 0x0000001400167213 */ /* 0x000fe40000000000 */
[----:B------:R-:W-:Y:S01]  /*1a10*/  MOV R25, 0x400 ;  /* 0x0000040000197802 */ /* 0x000fe20000000f00 */
[----:B0-----:R-:W-:Y:S02]  /*1a20*/  IMAD.MOV R21, RZ, RZ, -R37 ;  /* 0x000000ffff157224 */ /* 0x001fe400078e0a25 */
[----:B------:R-:W-:Y:S02]  /*1a30*/  IMAD.MOV.U32 R36, RZ, RZ, RZ ;  /* 0x000000ffff247224 */ /* 0x000fe400078e00ff */
[----:B------:R-:W-:Y:S01]  /*1a40*/  IMAD R24, R21, R23, RZ ;  /* 0x0000001715187224 */ /* 0x000fe200078e02ff */
[----:B------:R-:W-:-:S03]  /*1a50*/  IABS R21, R6 ;  /* 0x0000000600157213 */ /* 0x000fc60000000000 */
[----:B------:R-:W-:Y:S01]  /*1a60*/  IMAD.HI.U32 R24, R37, R24, R36 ;  /* 0x0000001825187227 */ /* 0x000fe200078e0024 */
[----:B-1----:R-:W-:-:S03]  /*1a70*/  LEA R7, R7, R25, 0x18 ;  /* 0x0000001907077211 */ /* 0x002fc600078ec0ff */
[----:B------:R-:W-:Y:S02]  /*1a80*/  IMAD.MOV R22, RZ, RZ, -R22 ;  /* 0x000000ffff167224 */ /* 0x000fe400078e0a16 */
[----:B------:R-:W-:Y:S01]  /*1a90*/  IMAD.HI.U32 R24, R24, R21, RZ ;  /* 0x0000001518187227 */ /* 0x000fe200078e00ff */
[C---:B------:R-:W-:Y:S02]  /*1aa0*/  ISETP.GT.AND P2, PT, R39.reuse, 0x3ff, PT ;  /* 0x000003ff2700780c */ /* 0x040fe40003f44270 */
[C---:B------:R-:W-:Y:S02]  /*1ab0*/  ISETP.GT.AND P1, PT, R39.reuse, 0x37f, PT ;  /* 0x0000037f2700780c */ /* 0x040fe40003f24270 */
[----:B------:R-:W-:Y:S01]  /*1ac0*/  ISETP.GT.AND P0, PT, R39, 0x2ff, PT ;  /* 0x000002ff2700780c */ /* 0x000fe20003f04270 */
[----:B------:R-:W-:Y:S02]  /*1ad0*/  IMAD R21, R24, R22, R21 ;  /* 0x0000001618157224 */ /* 0x000fe400078e0215 */
[----:B------:R-:W-:-:S03]  /*1ae0*/  IMAD R0, R0, 0x44, R7 ;  /* 0x0000004400007824 */ /* 0x000fc600078e0207 */
[----:B------:R-:W-:Y:S01]  /*1af0*/  ISETP.GT.U32.AND P4, PT, R23, R21, PT ;  /* 0x000000151700720c */ /* 0x000fe20003f84070 */
[----:B------:R-:W-:Y:S01]  /*1b00*/  IMAD R0, R11, 0x4, R0 ;  /* 0x000000040b007824 */ /* 0x000fe200078e0200 */
[C---:B------:R-:W-:Y:S02]  /*1b10*/  ISETP.GT.AND P3, PT, R39.reuse, 0x27f, PT ;  /* 0x0000027f2700780c */ /* 0x040fe40003f64270 */
[----:B------:R-:W-:-:S09]  /*1b20*/  ISETP.GT.AND P6, PT, R39, 0x7f, PT ;  /* 0x0000007f2700780c */ /* 0x000fd20003fc4270 */
[----:B------:R-:W-:Y:S01]  /*1b30*/  @!P4 IMAD.IADD R21, R21, 0x1, -R23 ;  /* 0x000000011515c824 */ /* 0x000fe200078e0a17 */
[----:B------:R-:W-:Y:S02]  /*1b40*/  LOP3.LUT R6, R6, R20, RZ, 0x3c, !PT ;  /* 0x0000001406067212 */ /* 0x000fe400078e3cff */
[----:B------:R-:W-:Y:S01]  /*1b50*/  @!P4 IADD3 R24, R24, 0x1, RZ ;  /* 0x000000011818c810 */ /* 0x000fe20007ffe0ff */
[----:B------:R-:W-:Y:S01]  /*1b60*/  BSSY B0, `(.L_x_57) ;  /* 0x0000032000007945 */ /* 0x000fe20003800000 */
[----:B---3--:R-:W-:Y:S01]  /*1b70*/  @!P2 STS [R0], R32 ;  /* 0x000000200000a388 */ /* 0x008fe20000000800 */
[----:B------:R-:W-:-:S03]  /*1b80*/  ISETP.GT.AND P2, PT, R39, 0x1ff, PT ;  /* 0x000001ff2700780c */ /* 0x000fc60003f44270 */
[----:B-----5:R-:W-:Y:S01]  /*1b90*/  @!P1 STS [R0+0x220], R19 ;  /* 0x0002201300009388 */ /* 0x020fe20000000800 */
[----:B------:R-:W-:-:S03]  /*1ba0*/  ISETP.GT.AND P1, PT, R39, 0x17f, PT ;  /* 0x0000017f2700780c */ /* 0x000fc60003f24270 */
[----:B------:R-:W-:Y:S01]  /*1bb0*/  @!P0 STS [R0+0x440], R26 ;  /* 0x0004401a00008388 */ /* 0x000fe20000000800 */
[----:B------:R-:W-:-:S03]  /*1bc0*/  ISETP.GT.AND P0, PT, R39, 0xff, PT ;  /* 0x000000ff2700780c */ /* 0x000fc60003f04270 */
[----:B------:R-:W-:Y:S01]  /*1bd0*/  @!P3 STS [R0+0x660], R33 ;  /* 0x000660210000b388 */ /* 0x000fe20000000800 */
[----:B------:R-:W-:-:S03]  /*1be0*/  ISETP.GE.U32.AND P3, PT, R21, R23, PT ;  /* 0x000000171500720c */ /* 0x000fc60003f66070 */
[----:B----4-:R-:W-:Y:S01]  /*1bf0*/  @!P2 STS [R0+0x880], R27 ;  /* 0x0008801b0000a388 */ /* 0x010fe20000000800 */
[----:B------:R-:W-:-:S03]  /*1c00*/  ISETP.GE.AND P2, PT, R6, RZ, PT ;  /* 0x000000ff0600720c */ /* 0x000fc60003f46270 */
[----:B--2---:R-:W-:Y:S04]  /*1c10*/  @!P1 STS [R0+0xaa0], R29 ;  /* 0x000aa01d00009388 */ /* 0x004fe80000000800 */
[----:B------:R-:W-:Y:S04]  /*1c20*/  @!P0 STS [R0+0xcc0], R34 ;  /* 0x000cc02200008388 */ /* 0x000fe80000000800 */
[----:B------:R0:W-:Y:S01]  /*1c30*/  @!P6 STS [R0+0xee0], R28 ;  /* 0x000ee01c0000e388 */ /* 0x0001e20000000800 */
[----:B------:R-:W-:Y:S01]  /*1c40*/  ISETP.NE.AND P0, PT, R20, RZ, PT ;  /* 0x000000ff1400720c */ /* 0x000fe20003f05270 */
[----:B------:R-:W-:-:S04]  /*1c50*/  @P3 VIADD R24, R24, 0x1 ;  /* 0x0000000118183836 */ /* 0x000fc80000000000 */
[----:B------:R-:W-:Y:S01]  /*1c60*/  IMAD.MOV.U32 R6, RZ, RZ, R24 ;  /* 0x000000ffff067224 */ /* 0x000fe200078e0018 */
[----:B0-----:R-:W-:-:S04]  /*1c70*/  LOP3.LUT R0, R31, R15, RZ, 0xfc, !PT ;  /* 0x0000000f1f007212 */ /* 0x001fc800078efcff */
[----:B------:R-:W-:Y:S01]  /*1c80*/  ISETP.NE.U32.AND P1, PT, R0, RZ, PT ;  /* 0x000000ff0000720c */ /* 0x000fe20003f25070 */
[----:B------:R-:W-:Y:S02]  /*1c90*/  @!P2 IMAD.MOV R6, RZ, RZ, -R6 ;  /* 0x000000ffff06a224 */ /* 0x000fe400078e0a06 */
[----:B------:R-:W-:-:S10]  /*1ca0*/  @!P0 LOP3.LUT R6, RZ, R20, RZ, 0x33, !PT ;  /* 0x00000014ff068212 */ /* 0x000fd400078e33ff */
        /* <DEDUP_REMOVED lines=10> */
.L_x_58:
        /* <DEDUP_REMOVED lines=19> */
.L_x_59:
[----:B------:R-:W-:Y:S05]  /*1e80*/  BSYNC B0 ;  /* 0x0000000000007941 */ /* 0x000fea0003800000 */
.L_x_57:
[----:B------:R-:W-:Y:S01]  /*1e90*/  BAR.SYNC.DEFER_BLOCKING 0x0 ;  /* 0x0000000000007b1d */ /* 0x000fe20000010000 */
[----:B------:R-:W-:Y:S01]  /*1ea0*/  LEA.HI R10, R10, R39, RZ, 0x3 ;  /* 0x000000270a0a7211 */ /* 0x000fe200078f18ff */
[----:B------:R-:W-:Y:S01]  /*1eb0*/  IMAD.MOV.U32 R36, RZ, RZ, -0x800000 ;  /* 0xff800000ff247424 */ /* 0x000fe200078e00ff */
[----:B------:R-:W-:Y:S01]  /*1ec0*/  MOV R35, 0xff800000 ;  /* 0xff80000000237802 */ /* 0x000fe20000000f00 */
[----:B------:R-:W-:Y:S01]  /*1ed0*/  IMAD.MOV.U32 R37, RZ, RZ, -0x800000 ;  /* 0xff800000ff257424 */ /* 0x000fe200078e00ff */
[----:B------:R-:W-:Y:S01]  /*1ee0*/  LOP3.LUT R0, R10, 0xfffffff8, RZ, 0xc0, !PT ;  /* 0xfffffff80a007812 */ /* 0x000fe200078ec0ff */
[----:B------:R-:W-:Y:S01]  /*1ef0*/  IMAD.MOV.U32 R34, RZ, RZ, -0x800000 ;  /* 0xff800000ff227424 */ /* 0x000fe200078e00ff */
[----:B------:R-:W-:Y:S01]  /*1f00*/  MOV R30, 0xff800000 ;  /* 0xff800000001e7802 */ /* 0x000fe20000000f00 */
[----:B------:R-:W-:Y:S01]  /*1f10*/  IMAD.MOV.U32 R32, RZ, RZ, -0x800000 ;  /* 0xff800000ff207424 */ /* 0x000fe200078e00ff */
[----:B------:R-:W-:Y:S01]  /*1f20*/  IABS R20, R3 ;  /* 0x0000000300147213 */ /* 0x000fe20000000000 */
[----:B------:R-:W-:Y:S01]  /*1f30*/  IMAD.IADD R39, R39, 0x1, -R0 ;  /* 0x0000000127277824 */ /* 0x000fe200078e0a00 */
[----:B------:R-:W-:Y:S01]  /*1f40*/  ULDC.U8 UR4, c[0x0][0x3d9] ;  /* 0x0000f64000047ab9 */ /* 0x000fe20000000000 */
[----:B------:R-:W-:Y:S01]  /*1f50*/  IMAD.MOV.U32 R33, RZ, RZ, -0x800000 ;  /* 0xff800000ff217424 */ /* 0x000fe200078e00ff */
[----:B------:R-:W0:Y:S01]  /*1f60*/  I2F.RP R29, R20 ;  /* 0x00000014001d7306 */ /* 0x000e220000209400 */
[----:B------:R-:W-:Y:S01]  /*1f70*/  IMAD R38, R39, 0x44, R7 ;  /* 0x0000004427267824 */ /* 0x000fe200078e0207 */
[----:B------:R-:W-:Y:S01]  /*1f80*/  SHF.R.S32.HI R7, RZ, 0x3, R10 ;  /* 0x00000003ff077819 */ /* 0x000fe2000001140a */
[----:B------:R-:W-:Y:S01]  /*1f90*/  IMAD.MOV.U32 R31, RZ, RZ, -0x800000 ;  /* 0xff800000ff1f7424 */ /* 0x000fe200078e00ff */
[----:B------:R-:W-:Y:S01]  /*1fa0*/  BSSY B1, `(.L_x_60) ;  /* 0x000025d000017945 */ /* 0x000fe20003800000 */
[----:B------:R-:W-:Y:S01]  /*1fb0*/  IMAD.MOV.U32 R44, RZ, RZ, RZ ;  /* 0x000000ffff2c7224 */ /* 0x000fe200078e00ff */
[----:B------:R-:W-:-:S05]  /*1fc0*/  LEA R38, R7, R38, 0x2 ;  /* 0x0000002607267211 */ /* 0x000fca00078e10ff */
[----:B------:R-:W-:Y:S04]  /*1fd0*/  @!P6 LDS R36, [R38] ;  /* 0x000000002624e984 */ /* 0x000fe80000000800 */
[----:B------:R-:W1:Y:S01]  /*1fe0*/  @!P6 LDS R37, [R38+0x220] ;  /* 0x000220002625e984 */ /* 0x000e620000000800 */
[----:B0-----:R-:W0:Y:S03]  /*1ff0*/  MUFU.RCP R29, R29 ;  /* 0x0000001d001d7308 */ /* 0x001e260000001000 */
[----:B------:R-:W2:Y:S04]  /*2000*/  @!P6 LDS R34, [R38+0x440] ;  /* 0x000440002622e984 */ /* 0x000ea80000000800 */
[----:B------:R-:W3:Y:S04]  /*2010*/  @!P6 LDS R35, [R38+0x660] ;  /* 0x000660002623e984 */ /* 0x000ee80000000800 */
[----:B------:R-:W4:Y:S04]  /*2020*/  @!P6 LDS R32, [R38+0x880] ;  /* 0x000880002620e984 */ /* 0x000f280000000800 */
[----:B------:R-:W5:Y:S01]  /*2030*/  @!P6 LDS R33, [R38+0xaa0] ;  /* 0x000aa0002621e984 */ /* 0x000f620000000800 */
[----:B0-----:R-:W-:-:S03]  /*2040*/  VIADD R29, R29, 0xffffffe ;  /* 0x0ffffffe1d1d7836 */ /* 0x001fc60000000000 */
[----:B------:R-:W0:Y:S01]  /*2050*/  @!P6 LDS R30, [R38+0xcc0] ;  /* 0x000cc000261ee984 */ /* 0x000e220000000800 */
[----:B------:R-:W-:Y:S03]  /*2060*/  F2I.FTZ.U32.TRUNC.NTZ R45, R29 ;  /* 0x0000001d002d7305 */ /* 0x000fe6000021f000 */
[----:B------:R-:W0:Y:S01]  /*2070*/  @!P6 LDS R31, [R38+0xee0] ;  /* 0x000ee000261fe984 */ /* 0x000e220000000800 */
[----:B-1----:R-:W-:-:S04]  /*2080*/  FMNMX.FTZ R10, R36, R37, !PT ;  /* 0x00000025240a7209 */ /* 0x002fc80007810000 */
[----:B--2---:R-:W-:-:S04]  /*2090*/  FMNMX.FTZ R10, R10, R34, !PT ;  /* 0x000000220a0a7209 */ /* 0x004fc80007810000 */
[----:B---3--:R-:W-:-:S04]  /*20a0*/  FMNMX.FTZ R10, R10, R35, !PT ;  /* 0x000000230a0a7209 */ /* 0x008fc80007810000 */
[----:B----4-:R-:W-:-:S04]  /*20b0*/  FMNMX.FTZ R10, R10, R32, !PT ;  /* 0x000000200a0a7209 */ /* 0x010fc80007810000 */
[----:B-----5:R-:W-:-:S04]  /*20c0*/  FMNMX.FTZ R10, R10, R33, !PT ;  /* 0x000000210a0a7209 */ /* 0x020fc80007810000 */
[----:B0-----:R-:W-:-:S04]  /*20d0*/  FMNMX.FTZ R10, R10, R30, !PT ;  /* 0x0000001e0a0a7209 */ /* 0x001fc80007810000 */
[----:B------:R-:W-:-:S05]  /*20e0*/  FMNMX.FTZ R10, R10, R31, !PT ;  /* 0x0000001f0a0a7209 */ /* 0x000fca0007810000 */
        /* <DEDUP_REMOVED lines=26> */
[----:B------:R-:W-:Y:S01]  /*2290*/  FADD.FTZ R21, -R19, R31 ;  /* 0x0000001f13157221 */ /* 0x000fe20000010100 */
[----:B------:R-:W-:-:S03]  /*22a0*/  FMUL.FTZ R22, R22, 1.4426950216293334961 ;  /* 0x3fb8aa3b16167820 */ /* 0x000fc60000410000 */
[----:B------:R-:W0:Y:S01]  /*22b0*/  MUFU.EX2 R27, R27 ;  /* 0x0000001b001b7308 */ /* 0x000e220000000800 */
[----:B------:R-:W-:-:S07]  /*22c0*/  FMUL.FTZ R21, R21, 1.4426950216293334961 ;  /* 0x3fb8aa3b15157820 */ /* 0x000fce0000410000 */
[----:B------:R-:W1:Y:S08]  /*22d0*/  MUFU.EX2 R26, R26 ;  /* 0x0000001a001a7308 */ /* 0x000e700000000800 */
[----:B------:R-:W2:Y:S01]  /*22e0*/  MUFU.EX2 R25, R25 ;  /* 0x0000001900197308 */ /* 0x000ea20000000800 */
[----:B0-----:R-:W-:Y:S01]  /*22f0*/  FADD.FTZ R27, R28, R27 ;  /* 0x0000001b1c1b7221 */ /* 0x001fe20000010000 */
[----:B------:R-:W-:-:S06]  /*2300*/  HFMA2.MMA R28, -RZ, RZ, 0, 0 ;  /* 0x00000000ff1c7435 */ /* 0x000fcc00000001ff */
[----:B------:R-:W0:Y:S01]  /*2310*/  MUFU.EX2 R24, R24 ;  /* 0x0000001800187308 */ /* 0x000e220000000800 */
[----:B-1----:R-:W-:Y:S01]  /*2320*/  FADD.FTZ R26, R27, R26 ;  /* 0x0000001a1b1a7221 */ /* 0x002fe20000010000 */
[----:B------:R-:W-:-:S04]  /*2330*/  IMAD.MOV R27, RZ, RZ, -R45 ;  /* 0x000000ffff1b7224 */ /* 0x000fc800078e0a2d */
[----:B------:R-:W-:Y:S02]  /*2340*/  IMAD R27, R27, R20, RZ ;  /* 0x000000141b1b7224 */ /* 0x000fe400078e02ff */
[----:B------:R-:W1:Y:S01]  /*2350*/  MUFU.EX2 R23, R23 ;  /* 0x0000001700177308 */ /* 0x000e620000000800 */
[----:B--2---:R-:W-:Y:S01]  /*2360*/  FADD.FTZ R25, R26, R25 ;  /* 0x000000191a197221 */ /* 0x004fe20000010000 */
[----:B------:R-:W-:-:S06]  /*2370*/  IMAD.HI.U32 R27, R45, R27, R44 ;  /* 0x0000001b2d1b7227 */ /* 0x000fcc00078e002c */
[----:B------:R-:W2:Y:S01]  /*2380*/  MUFU.EX2 R22, R22 ;  /* 0x0000001600167308 */ /* 0x000ea20000000800 */
[----:B0-----:R-:W-:-:S07]  /*2390*/  FADD.FTZ R24, R25, R24 ;  /* 0x0000001819187221 */ /* 0x001fce0000010000 */
[----:B------:R-:W0:Y:S01]  /*23a0*/  MUFU.EX2 R21, R21 ;  /* 0x0000001500157308 */ /* 0x000e220000000800 */
[----:B-1----:R-:W-:Y:S01]  /*23b0*/  FADD.FTZ R23, R24, R23 ;  /* 0x0000001718177221 */ /* 0x002fe20000010000 */
[----:B------:R-:W-:-:S06]  /*23c0*/  IADD3 R24, R20, UR5, RZ ;  /* 0x0000000514187c10 */ /* 0x000fcc000fffe0ff */
[----:B------:R-:W1:Y:S01]  /*23d0*/  MUFU.RCP R10, R10 ;  /* 0x0000000a000a7308 */ /* 0x000e620000001000 */
[----:B--2---:R-:W-:-:S04]  /*23e0*/  FADD.FTZ R22, R23, R22 ;  /* 0x0000001617167221 */ /* 0x004fc80000010000 */
[----:B0-----:R-:W-:Y:S01]  /*23f0*/  FADD.FTZ R21, R22, R21 ;  /* 0x0000001516157221 */ /* 0x001fe20000010000 */
[----:B------:R-:W-:-:S04]  /*2400*/  IABS R22, R24 ;  /* 0x0000001800167213 */ /* 0x000fc80000000000 */
[----:B------:R-:W0:Y:S01]  /*2410*/  SHFL.BFLY PT, R26, R21, 0x4, 0x1f ;  /* 0x0c801f00151a7f89 */ /* 0x000e2200000e0000 */
[----:B------:R-:W-:Y:S01]  /*2420*/  IMAD.HI.U32 R27, R27, R22, RZ ;  /* 0x000000161b1b7227 */ /* 0x000fe200078e00ff */
[----:B-1----:R-:W-:-:S04]  /*2430*/  IADD3 R10, R10, 0xffffffe, RZ ;  /* 0x0ffffffe0a0a7810 */ /* 0x002fc80007ffe0ff */
[----:B------:R-:W1:Y:S02]  /*2440*/  F2I.FTZ.U32.TRUNC.NTZ R29, R10 ;  /* 0x0000000a001d7305 */ /* 0x000e64000021f000 */
[--C-:B-1----:R-:W-:Y:S01]  /*2450*/  IMAD.MOV R23, RZ, RZ, -R29.reuse ;  /* 0x000000ffff177224 */ /* 0x102fe200078e0a1d */
[----:B------:R-:W-:Y:S01]  /*2460*/  IABS R10, R0 ;  /* 0x00000000000a7213 */ /* 0x000fe20000000000 */
[----:B0-----:R-:W-:Y:S01]  /*2470*/  FADD.FTZ R26, R21, R26 ;  /* 0x0000001a151a7221 */ /* 0x001fe20000010000 */
[----:B------:R-:W-:Y:S01]  /*2480*/  IABS R21, R3 ;  /* 0x0000000300157213 */ /* 0x000fe20000000000 */
[----:B------:R-:W-:Y:S02]  /*2490*/  IMAD R23, R23, R11, RZ ;  /* 0x0000000b17177224 */ /* 0x000fe400078e02ff */
[----:B------:R-:W-:Y:S01]  /*24a0*/  IMAD.MOV R10, RZ, RZ, -R10 ;  /* 0x000000ffff0a7224 */ /* 0x000fe200078e0a0a */
[----:B------:R-:W0:Y:S01]  /*24b0*/  SHFL.BFLY PT, R25, R26, 0x2, 0x1f ;  /* 0x0c401f001a197f89 */ /* 0x000e2200000e0000 */
[----:B------:R-:W-:Y:S01]  /*24c0*/  IMAD.HI.U32 R23, R29, R23, R28 ;  /* 0x000000171d177227 */ /* 0x000fe200078e001c */
[----:B------:R-:W-:-:S03]  /*24d0*/  MOV R29, 0x7f800000 ;  /* 0x7f800000001d7802 */ /* 0x000fc60000000f00 */
[----:B------:R-:W-:Y:S02]  /*24e0*/  IMAD.MOV R21, RZ, RZ, -R21 ;  /* 0x000000ffff157224 */ /* 0x000fe400078e0a15 */
[----:B------:R-:W-:-:S04]  /*24f0*/  IMAD.HI.U32 R23, R23, R22, RZ ;  /* 0x0000001617177227 */ /* 0x000fc800078e00ff */
[----:B------:R-:W-:-:S05]  /*2500*/  IMAD R21, R27, R21, R22 ;  /* 0x000000151b157224 */ /* 0x000fca00078e0216 */
[----:B------:R-:W-:Y:S01]  /*2510*/  ISETP.GT.U32.AND P4, PT, R20, R21, PT ;  /* 0x000000151400720c */ /* 0x000fe20003f84070 */
[----:B0-----:R-:W-:Y:S01]  /*2520*/  FADD.FTZ R25, R26, R25 ;  /* 0x000000191a197221 */ /* 0x001fe20000010000 */
[----:B------:R-:W-:Y:S02]  /*2530*/  IMAD R26, R23, R10, R22 ;  /* 0x0000000a171a7224 */ /* 0x000fe400078e0216 */
[----:B------:R-:W0:Y:S09]  /*2540*/  S2R R10, SR_TID.X ;  /* 0x00000000000a7919 */ /* 0x000e320000002100 */
[----:B------:R-:W-:Y:S01]  /*2550*/  @!P4 IADD3 R21, R21, -R20, RZ ;  /* 0x800000141515c210 */ /* 0x000fe20007ffe0ff */
[----:B------:R-:W1:Y:S01]  /*2560*/  SHFL.BFLY PT, R22, R25, 0x1, 0x1f ;  /* 0x0c201f0019167f89 */ /* 0x000e6200000e0000 */
[----:B------:R-:W-:-:S02]  /*2570*/  ISETP.GT.U32.AND P1, PT, R11, R26, PT ;  /* 0x0000001a0b00720c */ /* 0x000fc40003f24070 */
[-C--:B------:R-:W-:Y:S02]  /*2580*/  ISETP.GE.U32.AND P2, PT, R21, R20.reuse, PT ;  /* 0x000000141500720c */ /* 0x080fe40003f46070 */
[----:B------:R-:W-:Y:S02]  /*2590*/  @!P4 IADD3 R27, R27, 0x1, RZ ;  /* 0x000000011b1bc810 */ /* 0x000fe40007ffe0ff */
[----:B------:R-:W-:Y:S02]  /*25a0*/  ISETP.GT.AND P4, PT, R4, RZ, PT ;  /* 0x000000ff0400720c */ /* 0x000fe40003f84270 */
[C---:B------:R-:W-:Y:S02]  /*25b0*/  LOP3.LUT R21, R24.reuse, R20, RZ, 0x3c, !PT ;  /* 0x0000001418157212 */ /* 0x040fe400078e3cff */
[----:B------:R-:W-:Y:S02]  /*25c0*/  LOP3.LUT R24, R24, R0, RZ, 0x3c, !PT ;  /* 0x0000000018187212 */ /* 0x000fe400078e3cff */
[----:B------:R-:W-:Y:S01]  /*25d0*/  ISETP.GE.AND P3, PT, R21, RZ, PT ;  /* 0x000000ff1500720c */ /* 0x000fe20003f66270 */
[----:B------:R-:W-:Y:S01]  /*25e0*/  @!P1 IMAD.IADD R26, R26, 0x1, -R11 ;  /* 0x000000011a1a9824 */ /* 0x000fe200078e0a0b */
[----:B------:R-:W-:Y:S01]  /*25f0*/  LEA.HI.SX32 R21, R3, 0x1, 0x1 ;  /* 0x0000000103157811 */ /* 0x000fe200078f0aff */
[----:B------:R-:W-:Y:S01]  /*2600*/  @!P1 VIADD R23, R23, 0x1 ;  /* 0x0000000117179836 */ /* 0x000fe20000000000 */
[----:B------:R-:W-:-:S02]  /*2610*/  @P2 IADD3 R27, R27, 0x1, RZ ;  /* 0x000000011b1b2810 */ /* 0x000fc40007ffe0ff */
[----:B------:R-:W-:Y:S02]  /*2620*/  ISETP.GE.U32.AND P5, PT, R26, R11, PT ;  /* 0x0000000b1a00720c */ /* 0x000fe40003fa6070 */
[----:B------:R-:W2:Y:S01]  /*2630*/  LDC R11, c[0x0][0x2c4] ;  /* 0x0000b100ff0b7b82 */ /* 0x000ea20000000800 */
[----:B------:R-:W-:Y:S01]  /*2640*/  SHF.R.S32.HI R26, RZ, 0x1f, R3 ;  /* 0x0000001fff1a7819 */ /* 0x000fe20000011403 */
[----:B-1----:R-:W-:Y:S01]  /*2650*/  FADD.FTZ R25, R25, R22 ;  /* 0x0000001619197221 */ /* 0x002fe20000010000 */
[----:B------:R-:W-:Y:S02]  /*2660*/  ISETP.GE.AND P2, PT, R24, RZ, PT ;  /* 0x000000ff1800720c */ /* 0x000fe40003f46270 */
[----:B------:R-:W-:Y:S02]  /*2670*/  SHF.R.S32.HI R24, RZ, 0x1f, R4 ;  /* 0x0000001fff187819 */ /* 0x000fe40000011404 */
[----:B------:R-:W-:Y:S02]  /*2680*/  FSETP.NE.FTZ.AND P1, PT, R25, RZ, PT ;  /* 0x000000ff1900720b */ /* 0x000fe40003f35000 */
[----:B------:R-:W-:-:S02]  /*2690*/  @!P0 IADD3 R21, R26, RZ, RZ ;  /* 0x000000ff1a158210 */ /* 0x000fc40007ffe0ff */
[----:B------:R-:W-:Y:S01]  /*26a0*/  @P5 VIADD R23, R23, 0x1 ;  /* 0x0000000117175836 */ /* 0x000fe20000000000 */
[----:B------:R-:W-:Y:S02]  /*26b0*/  ISETP.NE.AND P5, PT, R3, RZ, PT ;  /* 0x000000ff0300720c */ /* 0x000fe40003fa5270 */
[----:B------:R-:W-:Y:S02]  /*26c0*/  ISETP.NE.AND P0, PT, R0, RZ, PT ;  /* 0x000000ff0000720c */ /* 0x000fe40003f05270 */
[----:B------:R-:W-:Y:S01]  /*26d0*/  LEA.HI.SX32 R22, R4, 0x1, 0x1 ;  /* 0x0000000104167811 */ /* 0x000fe200078f0aff */
[----:B------:R-:W-:Y:S01]  /*26e0*/  @!P4 IMAD.MOV R22, RZ, RZ, R24 ;  /* 0x000000ffff16c224 */ /* 0x000fe200078e0218 */
[C---:B0-----:R-:W-:Y:S01]  /*26f0*/  LOP3.LUT P4, RZ, R10.reuse, 0x7, RZ, 0xc0, !PT ;  /* 0x000000070aff7812 */ /* 0x041fe2000788c0ff */
[----:B------:R-:W-:Y:S01]  /*2700*/  @!P2 IMAD.MOV R23, RZ, RZ, -R23 ;  /* 0x000000ffff17a224 */ /* 0x000fe200078e0a17 */
[----:B------:R-:W-:Y:S01]  /*2710*/  @!P3 IADD3 R27, -R27, RZ, RZ ;  /* 0x000000ff1b1bb210 */ /* 0x000fe20007ffe1ff */
[----:B------:R-:W0:Y:S01]  /*2720*/  @P1 MUFU.LG2 R24, R25 ;  /* 0x0000001900181308 */ /* 0x000e220000000c00 */
[----:B------:R-:W-:-:S02]  /*2730*/  ISETP.GT.OR P4, PT, R10, 0x7f, P4 ;  /* 0x0000007f0a00780c */ /* 0x000fc40002784670 */
[----:B------:R-:W-:Y:S02]  /*2740*/  ISETP.NE.AND P3, PT, RZ, UR4, PT ;  /* 0x00000004ff007c0c */ /* 0x000fe4000bf65270 */
[----:B------:R-:W-:Y:S02]  /*2750*/  @!P5 LOP3.LUT R27, RZ, R20, RZ, 0x33, !PT ;  /* 0x00000014ff1bd212 */ /* 0x000fe400078e33ff */
[----:B--2---:R-:W-:Y:S02]  /*2760*/  SEL R11, R11, 0x1, !P3 ;  /* 0x000000010b0b7807 */ /* 0x004fe40005800000 */
[----:B------:R-:W-:Y:S02]  /*2770*/  ISETP.LT.U32.AND P2, PT, R8, R27, PT ;  /* 0x0000001b0800720c */ /* 0x000fe40003f41070 */
[----:B------:R-:W-:Y:S01]  /*2780*/  SHF.R.S32.HI R20, RZ, 0x1f, R27 ;  /* 0x0000001fff147819 */ /* 0x000fe2000001141b */
[----:B------:R-:W-:Y:S01]  /*2790*/  IMAD R6, R6, R11, RZ ;  /* 0x0000000b06067224 */ /* 0x000fe200078e02ff */
[----:B------:R-:W-:-:S02]  /*27a0*/  @!P0 LOP3.LUT R23, RZ, R0, RZ, 0x33, !PT ;  /* 0x00000000ff178212 */ /* 0x000fc400078e33ff */
[----:B------:R-:W-:Y:S01]  /*27b0*/  ISETP.LT.AND.EX P2, PT, R9, R20, PT, P2 ;  /* 0x000000140900720c */ /* 0x000fe20003f41320 */
[----:B0-----:R-:W-:Y:S02]  /*27c0*/  @P1 FFMA.FTZ R29, R24, 0.69314718246459960938, R19 ;  /* 0x3f317218181d1823 */ /* 0x001fe40000010013 */
        /* <DEDUP_REMOVED lines=53> */
.L_x_64:
        /* <DEDUP_REMOVED lines=22> */
.L_x_65:
[----:B------:R-:W-:Y:S05]  /*2c80*/  BSYNC B0 ;  /* 0x0000000000007941 */ /* 0x000fea0003800000 */
.L_x_63:
        /* <DEDUP_REMOVED lines=8> */
[----:B------:R-:W-:Y:S05]  /*2d10*/  CALL.REL.NOINC `($__internal_1_$__cuda_sm20_div_s64) ;  /* 0x0000002000f87944 */ /* 0x000fea0003c00000 */
        /* <DEDUP_REMOVED lines=11> */
.L_x_67:
        /* <DEDUP_REMOVED lines=22> */
.L_x_68:
[----:B------:R-:W-:Y:S05]  /*2f30*/  BSYNC B0 ;  /* 0x0000000000007941 */ /* 0x000fea0003800000 */
.L_x_66:
        /* <DEDUP_REMOVED lines=11> */
[----:B------:R-:W-:Y:S05]  /*2ff0*/  CALL.REL.NOINC `($__internal_1_$__cuda_sm20_div_s64) ;  /* 0x0000002000407944 */ /* 0x000fea0003c00000 */
        /* <DEDUP_REMOVED lines=12> */
.L_x_70:
        /* <DEDUP_REMOVED lines=22> */
.L_x_71:
[----:B------:R-:W-:Y:S05]  /*3220*/  BSYNC B0 ;  /* 0x0000000000007941 */ /* 0x000fea0003800000 */
.L_x_69:
        /* <DEDUP_REMOVED lines=52> */
.L_x_73:
        /* <DEDUP_REMOVED lines=23> */
.L_x_74:
[----:B------:R-:W-:Y:S05]  /*36e0*/  BSYNC B0 ;  /* 0x0000000000007941 */ /* 0x000fea0003800000 */
.L_x_72:
        /* <DEDUP_REMOVED lines=20> */
.L_x_76:
        /* <DEDUP_REMOVED lines=22> */
.L_x_77:
[----:B------:R-:W-:Y:S05]  /*3990*/  BSYNC B0 ;  /* 0x0000000000007941 */ /* 0x000fea0003800000 */
.L_x_75:
        /* <DEDUP_REMOVED lines=22> */
.L_x_79:
        /* <DEDUP_REMOVED lines=23> */
.L_x_80:
[----:B------:R-:W-:Y:S05]  /*3c70*/  BSYNC B0 ;  /* 0x0000000000007941 */ /* 0x000fea0003800000 */
.L_x_78:
        /* <DEDUP_REMOVED lines=39> */
.L_x_82:
        /* <DEDUP_REMOVED lines=23> */
.L_x_83:
[----:B------:R-:W-:Y:S05]  /*4060*/  BSYNC B0 ;  /* 0x0000000000007941 */ /* 0x000fea0003800000 */
.L_x_81:
        /* <DEDUP_REMOVED lines=31> */
.L_x_85:
        /* <DEDUP_REMOVED lines=23> */
.L_x_86:
[----:B------:R-:W-:Y:S05]  /*43d0*/  BSYNC B0 ;  /* 0x0000000000007941 */ /* 0x000fea0003800000 */
.L_x_84:
        /* <DEDUP_REMOVED lines=21> */
.L_x_62:
[----:B------:R-:W-:Y:S02]  /*4530*/  ULDC.64 UR4, c[0x0][0x2b0] ;  /* 0x0000ac0000047ab9 */ /* 0x000fe40000000a00 */
[----:B------:R-:W-:-:S04]  /*4540*/  LEA R2, P0, R44, UR4, 0x2 ;  /* 0x000000042c027c11 */ /* 0x000fc8000f8010ff */
[----:B------:R-:W-:-:S05]  /*4550*/  LEA.HI.X R3, R44, UR5, R45, 0x2, P0 ;  /* 0x000000052c037c11 */ /* 0x000fca00080f142d */
[----:B------:R0:W-:Y:S04]  /*4560*/  STG.E desc[UR8][R2.64], R29 ;  /* 0x0000001d02007986 */ /* 0x0001e8000c101908 */
.L_x_61:
[----:B------:R-:W-:Y:S05]  /*4570*/  BSYNC B1 ;  /* 0x0000000000017941 */ /* 0x000fea0003800000 */
.L_x_60:
[----:B------:R-:W2:Y:S01]  /*4580*/  LDC R0, c[0x0][0x3c4] ;  /* 0x0000f100ff007b82 */ /* 0x000ea20000000800 */
[C---:B0-----:R-:W-:Y:S01]  /*4590*/  IADD3 R2, R39.reuse, 0x8, RZ ;  /* 0x0000000827027810 */ /* 0x041fe20007ffe0ff */
[----:B-1----:R-:W-:Y:S01]  /*45a0*/  HFMA2.MMA R4, -RZ, RZ, 0, 0 ;  /* 0x00000000ff047435 */ /* 0x002fe200000001ff */
[C---:B------:R-:W-:Y:S01]  /*45b0*/  IMAD.SHL.U32 R16, R39.reuse, 0x4, RZ ;  /* 0x0000000427107824 */ /* 0x040fe200078e00ff */
        /* <DEDUP_REMOVED lines=12> */
[----:B------:R-:W-:Y:S02]  /*4680*/  VIADD R2, R39, 0x28 ;  /* 0x0000002827027836 */ /* 0x000fe40000000000 */
[C---:B------:R-:W-:Y:S01]  /*4690*/  @!P4 FADD.FTZ R34, -R29.reuse, R34 ;  /* 0x000000221d22c221 */ /* 0x040fe20000010100 */
[----:B------:R-:W0:Y:S02]  /*46a0*/  @!P0 MUFU.EX2 R3, R3 ;  /* 0x0000000300038308 */ /* 0x000e240000000800 */
[----:B------:R-:W-:Y:S01]  /*46b0*/  ISETP.GE.OR P1, PT, R2, R0, P6 ;  /* 0x000000000200720c */ /* 0x000fe20003726670 */
[----:B------:R-:W-:Y:S01]  /*46c0*/  @!P3 FADD.FTZ R35, -R29, R35 ;  /* 0x000000231d23b221 */ /* 0x000fe20000010100 */
[----:B------:R-:W-:Y:S01]  /*46d0*/  IADD3 R2, R39, 0x30, RZ ;  /* 0x0000003027027810 */ /* 0x000fe20007ffe0ff */
[----:B------:R-:W-:-:S02]  /*46e0*/  @!P4 FMUL.FTZ R34, R34, 1.4426950216293334961 ;  /* 0x3fb8aa3b2222c820 */ /* 0x000fc40000410000 */
[----:B------:R-:W-:Y:S01]  /*46f0*/  @!P3 FMUL.FTZ R35, R35, 1.4426950216293334961 ;  /* 0x3fb8aa3b2323b820 */ /* 0x000fe20000410000 */
[----:B------:R-:W1:Y:S01]  /*4700*/  @!P5 MUFU.EX2 R37, R37 ;  /* 0x000000250025d308 */ /* 0x000e620000000800 */
[----:B------:R-:W-:-:S04]  /*4710*/  @!P2 FADD.FTZ R32, -R29, R32 ;  /* 0x000000201d20a221 */ /* 0x000fc80000010100 */
[----:B------:R-:W-:Y:S02]  /*4720*/  @!P2 FMUL.FTZ R32, R32, 1.4426950216293334961 ;  /* 0x3fb8aa3b2020a820 */ /* 0x000fe40000410000 */
[----:B------:R-:W-:Y:S01]  /*4730*/  @!P1 FADD.FTZ R33, -R29, R33 ;  /* 0x000000211d219221 */ /* 0x000fe20000010100 */
[----:B0-----:R-:W-:Y:S01]  /*4740*/  @!P0 STS [R38], R3 ;  /* 0x0000000326008388 */ /* 0x001fe20000000800 */
[----:B------:R-:W-:Y:S01]  /*4750*/  ISETP.GE.OR P0, PT, R2, R0, P6 ;  /* 0x000000000200720c */ /* 0x000fe20003706670 */
[----:B------:R-:W0:Y:S01]  /*4760*/  @!P4 MUFU.EX2 R34, R34 ;  /* 0x000000220022c308 */ /* 0x000e220000000800 */
[----:B------:R-:W-:Y:S01]  /*4770*/  IADD3 R2, R39, 0x38, RZ ;  /* 0x0000003827027810 */ /* 0x000fe20007ffe0ff */
[----:B------:R-:W-:-:S03]  /*4780*/  @!P1 FMUL.FTZ R33, R33, 1.4426950216293334961 ;  /* 0x3fb8aa3b21219820 */ /* 0x000fc60000410000 */
[----:B------:R-:W-:Y:S01]  /*4790*/  ISETP.GE.OR P6, PT, R2, R0, P6 ;  /* 0x000000000200720c */ /* 0x000fe200037c6670 */
[----:B-1----:R-:W-:Y:S02]  /*47a0*/  @!P5 STS [R38+0x220], R37 ;  /* 0x000220252600d388 */ /* 0x002fe40000000800 */
[----:B------:R-:W1:Y:S04]  /*47b0*/  @!P3 MUFU.EX2 R35, R35 ;  /* 0x000000230023b308 */ /* 0x000e680000000800 */
[----:B------:R-:W-:-:S04]  /*47c0*/  @!P0 FADD.FTZ R30, -R29, R30 ;  /* 0x0000001e1d1e8221 */ /* 0x000fc80000010100 */
[----:B------:R-:W-:Y:S01]  /*47d0*/  @!P0 FMUL.FTZ R30, R30, 1.4426950216293334961 ;  /* 0x3fb8aa3b1e1e8820 */ /* 0x000fe20000410000 */
[----:B------:R-:W2:Y:S01]  /*47e0*/  @!P2 MUFU.EX2 R32, R32 ;  /* 0x000000200020a308 */ /* 0x000ea20000000800 */
[----:B------:R-:W-:Y:S01]  /*47f0*/  @!P6 FADD.FTZ R29, -R29, R31 ;  /* 0x0000001f1d1de221 */ /* 0x000fe20000010100 */
[----:B0-----:R-:W-:Y:S03]  /*4800*/  @!P4 STS [R38+0x440], R34 ;  /* 0x000440222600c388 */ /* 0x001fe60000000800 */
[----:B------:R-:W-:-:S03]  /*4810*/  @!P6 FMUL.FTZ R2, R29, 1.4426950216293334961 ;  /* 0x3fb8aa3b1d02e820 */ /* 0x000fc60000410000 */
[----:B------:R-:W0:Y:S01]  /*4820*/  @!P0 MUFU.EX2 R30, R30 ;  /* 0x0000001e001e8308 */ /* 0x000e220000000800 */
[----:B-1----:R-:W-:Y:S07]  /*4830*/  @!P3 STS [R38+0x660], R35 ;  /* 0x000660232600b388 */ /* 0x002fee0000000800 */
[----:B------:R-:W1:Y:S01]  /*4840*/  @!P1 MUFU.EX2 R33, R33 ;  /* 0x0000002100219308 */ /* 0x000e620000000800 */
[----:B--2---:R-:W-:Y:S07]  /*4850*/  @!P2 STS [R38+0x880], R32 ;  /* 0x000880202600a388 */ /* 0x004fee0000000800 */
[----:B------:R-:W2:Y:S01]  /*4860*/  @!P6 MUFU.EX2 R2, R2 ;  /* 0x000000020002e308 */ /* 0x000ea20000000800 */
[----:B0-----:R-:W-:Y:S01]  /*4870*/  @!P0 STS [R38+0xcc0], R30 ;  /* 0x000cc01e26008388 */ /* 0x001fe20000000800 */
[----:B------:R-:W-:-:S02]  /*4880*/  ISETP.GE.AND P0, PT, R0, 0x1, PT ;  /* 0x000000010000780c */ /* 0x000fc40003f06270 */
[----:B------:R-:W-:Y:S01]  /*4890*/  MOV R0, RZ ;  /* 0x000000ff00007202 */ /* 0x000fe20000000f00 */
[----:B-1----:R-:W-:Y:S04]  /*48a0*/  @!P1 STS [R38+0xaa0], R33 ;  /* 0x000aa02126009388 */ /* 0x002fe80000000800 */
[----:B--2---:R0:W-:Y:S02]  /*48b0*/  @!P6 STS [R38+0xee0], R2 ;  /* 0x000ee0022600e388 */ /* 0x0041e40000000800 */
        /* <DEDUP_REMOVED lines=26> */
.L_x_90:
        /* <DEDUP_REMOVED lines=12> */
.L_x_89:
[----:B------:R-:W-:Y:S05]  /*4b20*/  BSYNC B0 ;  /* 0x0000000000007941 */ /* 0x000fea0003800000 */
.L_x_88:
        /* <DEDUP_REMOVED lines=8> */
.L_x_87:
        /* <DEDUP_REMOVED lines=85> */
        .weak           $__internal_1_$__cuda_sm20_div_s64
        .type           $__internal_1_$__cuda_sm20_div_s64,@function
        .size           $__internal_1_$__cuda_sm20_div_s64,(.L_x_5277 - $__internal_1_$__cuda_sm20_div_s64)
$__internal_1_$__cuda_sm20_div_s64:
        /* <DEDUP_REMOVED lines=83> */
[----:B------:R-:W-:Y:S06]  /*5630*/  RET.REL.NODEC R22 `(_ZN5flash32flash_fwd_splitkv_combine_kernelI23Flash_fwd_kernel_traitsILi32ELi64ELi256ELi4ELb0ELb0EN7cutlass10bfloat16_tE19Flash_kernel_traitsILi32ELi64ELi256ELi4ES3_EELi16ELi6ELb0EEEvNS_16Flash_fwd_paramsE) ;  /* 0xffffffa816707950 */ /* 0x000fec0003c3ffff */
.L_x_91:
        /* <DEDUP_REMOVED lines=12> */
.L_x_5277:


//--------------------- .text._ZN5flash32flash_fwd_splitkv_combine_kernelI23Flash_fwd_kernel_traitsILi32ELi64ELi256ELi4ELb0ELb0EN7cutlass10bfloat16_tE19Flash_kernel_traitsILi32ELi64ELi256ELi4ES3_EELi16ELi5ELb0EEEvNS_16Flash_fwd_paramsE --------------------------
	.section	.text._ZN5flash32flash_fwd_splitkv_combine_kernelI23Flash_fwd_kernel_traitsILi32ELi64ELi256ELi4ELb0ELb0EN7cutlass10bfloat16_tE19Flash_kernel_traitsILi32ELi64ELi256ELi4ES3_EELi16ELi5ELb0EEEvNS_16Flash_fwd_paramsE,"ax",@progbits
	.align	128
        .global         _ZN5flash32flash_fwd_splitkv_combine_kernelI23Flash_fwd_kernel_traitsILi32ELi64ELi256ELi4ELb0ELb0EN7cutlass10bfloat16_tE19Flash_kernel_traitsILi32ELi64ELi256ELi4ES3_EELi16ELi5ELb0EEEvNS_16Flash_fwd_paramsE
        .type           _ZN5flash32flash_fwd_splitkv_combine_kernelI23Flash_fwd_kernel_traitsILi32ELi64ELi256ELi4ELb0ELb0EN7cutlass10bfloat16_tE19Flash_kernel_traitsILi32ELi64ELi256ELi4ES3_EELi16ELi5ELb0EEEvNS_16Flash_fwd_paramsE,@function
        .size           _ZN5flash32flash_fwd_splitkv_combine_kernelI23Flash_fwd_kernel_traitsILi32ELi64ELi256ELi4ELb0ELb0EN7cutlass10bfloat16_tE19Flash_kernel_traitsILi32ELi64ELi256ELi4ES3_EELi16ELi5ELb0EEEvNS_16Flash_fwd_paramsE,(.L_x_5278 - _ZN5flash32flash_fwd_splitkv_combine_kernelI23Flash_fwd_kernel_traitsILi32ELi64ELi256ELi4ELb0ELb0EN7cutlass10bfloat16_tE19Flash_kernel_traitsILi32ELi64ELi256ELi4ES3_EELi16ELi5ELb0EEEvNS_16Flash_fwd_paramsE)
        .other          _ZN5flash32flash_fwd_splitkv_combine_kernelI23Flash_fwd_kernel_traitsILi32ELi64ELi256ELi4ELb0ELb0EN7cutlass10bfloat16_tE19Flash_kernel_traitsILi32ELi64ELi256ELi4ES3_EELi16ELi5ELb0EEEvNS_16Flash_fwd_paramsE,@"STO_CUDA_ENTRY STV_DEFAULT"
_ZN5flash32flash_fwd_splitkv_combine_kernelI23Flash_fwd_kernel_traitsILi32ELi64ELi256ELi4ELb0ELb0EN7cutlass10bfloat16_tE19Flash_kernel_traitsILi32ELi64ELi256ELi4ES3_EELi16ELi5ELb0EEEvNS_16Flash_fwd_paramsE:
.text._ZN5flash32flash_fwd_splitkv_combine_kernelI23Flash_fwd_kernel_traitsILi32ELi64ELi256ELi4ELb0ELb0EN7cutlass10bfloat16_tE19Flash_kernel_traitsILi32ELi64ELi256ELi4ES3_EELi16ELi5ELb0EEEvNS_16Flash_fwd_paramsE:
[----:B------:R-:W-:Y:S08]  /*0000*/  LDC R1, c[0x0][0x28] ;  /* 0x00000a00ff017b82 */ /* 0x000ff00000000800 */
[----:B------:R-:W0:Y:S01]  /*0010*/  LDC.64 R26, c[0x0][0x2c0] ;  /* 0x0000b000ff1a7b82 */ /* 0x000e220000000a00 */
[----:B------:R-:W-:-:S07]  /*0020*/  ULDC UR5, c[0x0][0x270] ;  /* 0x00009c0000057ab9 */ /* 0x000fce0000000800 */
[----:B------:R-:W1:Y:S01]  /*0030*/  S2UR UR7, SR_CTAID.X ;  /* 0x00000000000779c3 */ /* 0x000e620000002500 */
[----:B0-----:R-:W-:Y:S01]  /*0040*/  IMAD R12, R26, UR5, RZ ;  /* 0x000000051a0c7c24 */ /* 0x001fe2000f8e02ff */
[----:B------:R-:W-:Y:S01]  /*0050*/  SHF.R.S32.HI R0, RZ, 0x1f, R27 ;  /* 0x0000001fff007819 */ /* 0x000fe2000001141b */
[----:B------:R-:W-:Y:S02]  /*0060*/  USHF.R.S32.HI UR5, URZ, 0x1f, UR5 ;  /* 0x0000001f3f057899 */ /* 0x000fe40008011405 */
[----:B------:R-:W-:Y:S01]  /*0070*/  IMAD R12, R12, R27, RZ ;  /* 0x0000001b0c0c7224 */ /* 0x000fe200078e02ff */
[----:B-1----:R-:W-:-:S04]  /*0080*/  USHF.L.U32 UR7, UR7, 0x4, URZ ;  /* 0x0000000407077899 */ /* 0x002fc8000800063f */
        /* <DEDUP_REMOVED lines=14> */
[----:B------:R-:W-:Y:S05]  /*0170*/  CALL.REL.NOINC `($__internal_2_$__cuda_sm20_div_s64) ;  /* 0x0000004400c47944 */ /* 0x000fea0003c00000 */
[----:B------:R-:W-:Y:S05]  /*0180*/  BRA `(.L_x_93) ;  /* 0x00000000004c7947 */ /* 0x000fea0003800000 */
.L_x_92:
[----:B------:R-:W0:Y:S01]  /*0190*/  I2F.U32.RP R4, R27 ;  /* 0x0000001b00047306 */ /* 0x000e220000209000 */
[----:B------:R-:W-:Y:S02]  /*01a0*/  ISETP.NE.U32.AND P0, PT, R27, RZ, PT ;  /* 0x000000ff1b00720c */ /* 0x000fe40003f05070 */
[----:B------:R-:W-:-:S05]  /*01b0*/  MOV R21, RZ ;  /* 0x000000ff00157202 */ /* 0x000fca0000000f00 */
[----:B0-----:R-:W0:Y:S02]  /*01c0*/  MUFU.RCP R3, R4 ;  /* 0x0000000400037308 */ /* 0x001e240000001000 */
[----:B0-----:R-:W-:-:S06]  /*01d0*/  VIADD R3, R3, 0xffffffe ;  /* 0x0ffffffe03037836 */ /* 0x001fcc0000000000 */
[----:B------:R-:W0:Y:S02]  /*01e0*/  F2I.FTZ.U32.TRUNC.NTZ R3, R3 ;  /* 0x0000000300037305 */ /* 0x000e24000021f000 */
[----:B0-----:R-:W-:-:S04]  /*01f0*/  IMAD.MOV R2, RZ, RZ, -R3 ;  /* 0x000000ffff027224 */ /* 0x001fc800078e0a03 */
[----:B------:R-:W-:Y:S01]  /*0200*/  IMAD R7, R2, R27, RZ ;  /* 0x0000001b02077224 */ /* 0x000fe200078e02ff */
[----:B------:R-:W-:-:S10]  /*0210*/  HFMA2.MMA R2, -RZ, RZ, 0, 0 ;  /* 0x00000000ff027435 */ /* 0x000fd400000001ff */
        /* <DEDUP_REMOVED lines=10> */
.L_x_93:
        /* <DEDUP_REMOVED lines=10> */
[----:B------:R-:W-:Y:S02]  /*0360*/  MOV R19, R21 ;  /* 0x0000001500137202 */ /* 0x000fe40000000f00 */
[----:B------:R-:W-:Y:S02]  /*0370*/  MOV R24, 0x390 ;  /* 0x0000039000187802 */ /* 0x000fe40000000f00 */
[----:B------:R-:W-:Y:S05]  /*0380*/  CALL.REL.NOINC `($__internal_2_$__cuda_sm20_div_s64) ;  /* 0x0000004400407944 */ /* 0x000fea0003c00000 */
[----:B------:R-:W-:Y:S02]  /*0390*/  MOV R6, R20 ;  /* 0x0000001400067202 */ /* 0x000fe40000000f00 */
[----:B------:R-:W-:Y:S01]  /*03a0*/  MOV R7, R21 ;  /* 0x0000001500077202 */ /* 0x000fe20000000f00 */
[----:B------:R-:W-:Y:S05]  /*03b0*/  BRA `(.L_x_96) ;  /* 0x00000000004c7947 */ /* 0x000fea0003800000 */
.L_x_95:
[----:B------:R-:W0:Y:S01]  /*03c0*/  I2F.U32.RP R8, R26 ;  /* 0x0000001a00087306 */ /* 0x000e220000209000 */
[----:B------:R-:W-:-:S07]  /*03d0*/  ISETP.NE.U32.AND P0, PT, R26, RZ, PT ;  /* 0x000000ff1a00720c */ /* 0x000fce0003f05070 */
[----:B0-----:R-:W0:Y:S02]  /*03e0*/  MUFU.RCP R4, R8 ;  /* 0x0000000800047308 */ /* 0x001e240000001000 */
[----:B0-----:R-:W-:-:S06]  /*03f0*/  VIADD R4, R4, 0xffffffe ;  /* 0x0ffffffe04047836 */ /* 0x001fcc0000000000 */
[----:B------:R-:W0:Y:S02]  /*0400*/  F2I.FTZ.U32.TRUNC.NTZ R3, R4 ;  /* 0x0000000400037305 */ /* 0x000e24000021f000 */
[----:B0-----:R-:W-:-:S04]  /*0410*/  IMAD.MOV R2, RZ, RZ, -R3 ;  /* 0x000000ffff027224 */ /* 0x001fc800078e0a03 */
[----:B------:R-:W-:Y:S01]  /*0420*/  IMAD R7, R2, R26, RZ ;  /* 0x0000001a02077224 */ /* 0x000fe200078e02ff */
[----:B------:R-:W-:-:S10]  /*0430*/  HFMA2.MMA R2, -RZ, RZ, 0, 0 ;  /* 0x00000000ff027435 */ /* 0x000fd400000001ff */
[----:B------:R-:W-:-:S06]  /*0440*/  IMAD.HI.U32 R7, R3, R7, R2 ;  /* 0x0000000703077227 */ /* 0x000fcc00078e0002 */
[----:B------:R-:W-:Y:S01]  /*0450*/  IMAD.HI.U32 R6, R7, R20, RZ ;  /* 0x0000001407067227 */ /* 0x000fe200078e00ff */
[----:B------:R-:W-:-:S03]  /*0460*/  MOV R7, RZ ;  /* 0x000000ff00077202 */ /* 0x000fc60000000f00 */
        /* <DEDUP_REMOVED lines=8> */
.L_x_96:
[----:B------:R-:W-:Y:S05]  /*04f0*/  BSYNC B0 ;  /* 0x0000000000007941 */ /* 0x000fea0003800000 */
.L_x_94:
        /* <DEDUP_REMOVED lines=26> */
[----:B------:R-:W-:-:S02]  /*06a0*/  ISETP.GE.AND P0, PT, R8, RZ, PT ;  /* 0x000000ff0800720c */ /* 0x000fc40003f06270 */
[----:B------:R-:W-:-:S05]  /*06b0*/  LEA.HI.SX32 R8, R3, 0x1, 0x1 ;  /* 0x0000000103087811 */ /* 0x000fca00078f0aff */
[----:B------:R-:W-:Y:S01]  /*06c0*/  @P2 VIADD R11, R11, 0x1 ;  /* 0x000000010b0b2836 */ /* 0x000fe20000000000 */
[----:B------:R-:W-:-:S03]  /*06d0*/  ISETP.GT.AND P2, PT, R3, RZ, PT ;  /* 0x000000ff0300720c */ /* 0x000fc60003f44270 */
[----:B------:R-:W-:-:S04]  /*06e0*/  IMAD.MOV.U32 R17, RZ, RZ, R11 ;  /* 0x000000ffff117224 */ /* 0x000fc800078e000b */
[----:B------:R-:W-:Y:S01]  /*06f0*/  @!P0 IMAD.MOV R17, RZ, RZ, -R17 ;  /* 0x000000ffff118224 */ /* 0x000fe200078e0a11 */
[----:B------:R-:W-:Y:S02]  /*0700*/  @!P1 LOP3.LUT R17, RZ, R9, RZ, 0x33, !PT ;  /* 0x00000009ff119212 */ /* 0x000fe400078e33ff */
[----:B------:R-:W-:Y:S02]  /*0710*/  ISETP.GE.AND P1, PT, R4, RZ, PT ;  /* 0x000000ff0400720c */ /* 0x000fe40003f26270 */
[----:B------:R-:W-:Y:S02]  /*0720*/  ISETP.LT.U32.AND P0, PT, R26, R17, PT ;  /* 0x000000111a00720c */ /* 0x000fe40003f01070 */
[----:B------:R-:W-:Y:S02]  /*0730*/  SHF.R.S32.HI R16, RZ, 0x1f, R17 ;  /* 0x0000001fff107819 */ /* 0x000fe40000011411 */
[----:B------:R-:W-:Y:S02]  /*0740*/  SHF.R.S32.HI R9, RZ, 0x1f, R3 ;  /* 0x0000001fff097819 */ /* 0x000fe40000011403 */
[----:B------:R-:W-:-:S03]  /*0750*/  ISETP.LT.AND.EX P0, PT, R25, R16, PT, P0 ;  /* 0x000000101900720c */ /* 0x000fc60003f01300 */
[----:B------:R-:W-:Y:S01]  /*0760*/  @!P2 IMAD.MOV R8, RZ, RZ, R9 ;  /* 0x000000ffff08a224 */ /* 0x000fe200078e0209 */
[C---:B------:R-:W-:Y:S01]  /*0770*/  SEL R16, R25.reuse, R16, P0 ;  /* 0x0000001019107207 */ /* 0x040fe20000000000 */
[----:B------:R-:W-:Y:S01]  /*0780*/  @!P1 IMAD.MOV R11, RZ, RZ, -R11 ;  /* 0x000000ffff0b9224 */ /* 0x000fe200078e0a0b */
[----:B------:R-:W-:Y:S02]  /*0790*/  @!P3 LOP3.LUT R11, RZ, R3, RZ, 0x33, !PT ;  /* 0x00000003ff0bb212 */ /* 0x000fe400078e33ff */
[----:B------:R-:W-:Y:S02]  /*07a0*/  LOP3.LUT R4, R25, R16, RZ, 0xfc, !PT ;  /* 0x0000001019047212 */ /* 0x000fe400078efcff */
[----:B------:R-:W-:Y:S01]  /*07b0*/  SEL R17, R26, R17, P0 ;  /* 0x000000111a117207 */ /* 0x000fe20000000000 */
[----:B------:R-:W-:Y:S01]  /*07c0*/  IMAD R3, R11, R8, RZ ;  /* 0x000000080b037224 */ /* 0x000fe200078e02ff */
        /* <DEDUP_REMOVED lines=8> */
[----:B------:R-:W-:Y:S02]  /*0850*/  MOV R32, R20 ;  /* 0x0000001400207202 */ /* 0x000fe40000000f00 */
[----:B------:R-:W-:Y:S01]  /*0860*/  MOV R33, R21 ;  /* 0x0000001500217202 */ /* 0x000fe20000000f00 */
[----:B------:R-:W-:Y:S05]  /*0870*/  BRA `(.L_x_99) ;  /* 0x00000000004c7947 */ /* 0x000fea0003800000 */
.L_x_98:
        /* <DEDUP_REMOVED lines=19> */
.L_x_99:
[----:B------:R-:W-:Y:S05]  /*09b0*/  BSYNC B0 ;  /* 0x0000000000007941 */ /* 0x000fea0003800000 */
.L_x_97:
[----:B------:R-:W0:Y:S01]  /*09c0*/  LDC R8, c[0x0][0x2c4] ;  /* 0x0000b100ff087b82 */ /* 0x000e220000000800 */
[----:B------:R-:W-:Y:S01]  /*09d0*/  ULDC UR4, c[0x0][0x270] ;  /* 0x00009c0000047ab9 */ /* 0x000fe20000000800 */
[----:B------:R-:W-:Y:S01]  /*09e0*/  IABS R11, R3 ;  /* 0x00000003000b7213 */ /* 0x000fe20000000000 */
[----:B------:R-:W1:Y:S01]  /*09f0*/  S2R R35, SR_TID.X ;  /* 0x0000000000237919 */ /* 0x000e620000002100 */
[----:B------:R-:W-:Y:S02]  /*0a00*/  BSSY B0, `(.L_x_100) ;  /* 0x0000078000007945 */ /* 0x000fe40003800000 */
[----:B------:R-:W2:Y:S08]  /*0a10*/  I2F.RP R4, R11 ;  /* 0x0000000b00047306 */ /* 0x000eb00000209400 */
[----:B--2---:R-:W2:Y:S01]  /*0a20*/  MUFU.RCP R4, R4 ;  /* 0x0000000400047308 */ /* 0x004ea20000001000 */
[----:B0-----:R-:W-:Y:S01]  /*0a30*/  IMAD R9, R8, UR4, RZ ;  /* 0x0000000408097c24 */ /* 0x001fe2000f8e02ff */
[----:B------:R-:W-:Y:S01]  /*0a40*/  IABS R10, R8 ;  /* 0x00000008000a7213 */ /* 0x000fe20000000000 */
[----:B------:R-:W-:-:S03]  /*0a50*/  UIADD3 UR4, UR4, -0x1, URZ ;  /* 0xffffffff04047890 */ /* 0x000fc6000fffe03f */
[----:B------:R-:W-:Y:S02]  /*0a60*/  IABS R13, R9 ;  /* 0x00000009000d7213 */ /* 0x000fe40000000000 */
[----:B------:R-:W0:Y:S01]  /*0a70*/  I2F.RP R15, R10 ;  /* 0x0000000a000f7306 */ /* 0x000e220000209400 */
[----:B------:R-:W-:Y:S02]  /*0a80*/  ISETP.NE.AND P5, PT, R9, RZ, PT ;  /* 0x000000ff0900720c */ /* 0x000fe40003fa5270 */
[----:B------:R-:W-:Y:S01]  /*0a90*/  IMAD.IADD R22, R2, 0x1, R13 ;  /* 0x0000000102167824 */ /* 0x000fe200078e020d */
[----:B------:R-:W-:-:S04]  /*0aa0*/  IABS R2, R3 ;  /* 0x0000000300027213 */ /* 0x000fc80000000000 */
[----:B------:R-:W3:Y:S01]  /*0ab0*/  I2F.RP R20, R13 ;  /* 0x0000000d00147306 */ /* 0x000ee20000209400 */
[----:B--2---:R-:W-:Y:S02]  /*0ac0*/  VIADD R18, R4, 0xffffffe ;  /* 0x0ffffffe04127836 */ /* 0x004fe40000000000 */
[----:B------:R-:W-:-:S05]  /*0ad0*/  IMAD.MOV R2, RZ, RZ, -R2 ;  /* 0x000000ffff027224 */ /* 0x000fca00078e0a02 */
[----:B0-----:R-:W0:Y:S08]  /*0ae0*/  MUFU.RCP R24, R15 ;  /* 0x0000000f00187308 */ /* 0x001e300000001000 */
[----:B---3--:R-:W2:Y:S08]  /*0af0*/  MUFU.RCP R28, R20 ;  /* 0x00000014001c7308 */ /* 0x008eb00000001000 */
[----:B------:R-:W3:Y:S01]  /*0b00*/  F2I.FTZ.U32.TRUNC.NTZ R19, R18 ;  /* 0x0000001200137305 */ /* 0x000ee2000021f000 */
[----:B0-----:R-:W-:-:S07]  /*0b10*/  VIADD R24, R24, 0xffffffe ;  /* 0x0ffffffe18187836 */ /* 0x001fce0000000000 */
[----:B------:R-:W0:Y:S01]  /*0b20*/  F2I.FTZ.U32.TRUNC.NTZ R25, R24 ;  /* 0x0000001800197305 */ /* 0x000e22000021f000 */
[----:B--2---:R-:W-:Y:S01]  /*0b30*/  VIADD R28, R28, 0xffffffe ;  /* 0x0ffffffe1c1c7836 */ /* 0x004fe20000000000 */
[----:B------:R-:W-:Y:S01]  /*0b40*/  IABS R20, R22 ;  /* 0x0000001600147213 */ /* 0x000fe20000000000 */
[----:B---3--:R-:W-:-:S05]  /*0b50*/  IMAD.MOV R14, RZ, RZ, -R19 ;  /* 0x000000ffff0e7224 */ /* 0x008fca00078e0a13 */
[----:B------:R-:W2:Y:S01]  /*0b60*/  F2I.FTZ.U32.TRUNC.NTZ R29, R28 ;  /* 0x0000001c001d7305 */ /* 0x000ea2000021f000 */
[----:B------:R-:W-:Y:S02]  /*0b70*/  IMAD.MOV.U32 R18, RZ, RZ, RZ ;  /* 0x000000ffff127224 */ /* 0x000fe400078e00ff */
[----:B------:R-:W-:-:S04]  /*0b80*/  IMAD R14, R14, R11, RZ ;  /* 0x0000000b0e0e7224 */ /* 0x000fc800078e02ff */
[----:B------:R-:W-:Y:S01]  /*0b90*/  IMAD.HI.U32 R14, R19, R14, R18 ;  /* 0x0000000e130e7227 */ /* 0x000fe200078e0012 */
[----:B------:R-:W-:-:S03]  /*0ba0*/  IABS R19, R9 ;  /* 0x0000000900137213 */ /* 0x000fc60000000000 */
[----:B0-----:R-:W-:Y:S02]  /*0bb0*/  IMAD.MOV R15, RZ, RZ, -R25 ;  /* 0x000000ffff0f7224 */ /* 0x001fe400078e0a19 */
[----:B------:R-:W-:Y:S02]  /*0bc0*/  IMAD.MOV R19, RZ, RZ, -R19 ;  /* 0x000000ffff137224 */ /* 0x000fe400078e0a13 */
[----:B--2---:R-:W-:Y:S02]  /*0bd0*/  IMAD.MOV R4, RZ, RZ, -R29 ;  /* 0x000000ffff047224 */ /* 0x004fe400078e0a1d */
[----:B------:R-:W-:Y:S02]  /*0be0*/  IMAD.MOV.U32 R28, RZ, RZ, RZ ;  /* 0x000000ffff1c7224 */ /* 0x000fe400078e00ff */
[----:B------:R-:W-:Y:S02]  /*0bf0*/  IMAD R21, R4, R13, RZ ;  /* 0x0000000d04157224 */ /* 0x000fe400078e02ff */
[----:B------:R-:W-:-:S02]  /*0c00*/  VIADD R4, R11, UR4 ;  /* 0x000000040b047c36 */ /* 0x000fc40008000000 */
[----:B------:R-:W-:-:S03]  /*0c10*/  IMAD.HI.U32 R21, R29, R21, R28 ;  /* 0x000000151d157227 */ /* 0x000fc600078e001c */
[----:B------:R-:W-:Y:S01]  /*0c20*/  IABS R18, R4 ;  /* 0x0000000400127213 */ /* 0x000fe20000000000 */
[----:B------:R-:W-:Y:S02]  /*0c30*/  IMAD R15, R15, R10, RZ ;  /* 0x0000000a0f0f7224 */ /* 0x000fe400078e02ff */
[----:B------:R-:W-:-:S04]  /*0c40*/  IMAD.HI.U32 R21, R21, R20, RZ ;  /* 0x0000001415157227 */ /* 0x000fc800078e00ff */
[----:B------:R-:W-:Y:S02]  /*0c50*/  IMAD R26, R21, R19, R20 ;  /* 0x00000013151a7224 */ /* 0x000fe400078e0214 */
[----:B------:R-:W-:Y:S02]  /*0c60*/  IMAD.MOV.U32 R24, RZ, RZ, RZ ;  /* 0x000000ffff187224 */ /* 0x000fe400078e00ff */
[----:B------:R-:W-:Y:S01]  /*0c70*/  IMAD.HI.U32 R19, R14, R18, RZ ;  /* 0x000000120e137227 */ /* 0x000fe200078e00ff */
[----:B------:R-:W-:Y:S02]  /*0c80*/  ISETP.GT.U32.AND P4, PT, R13, R26, PT ;  /* 0x0000001a0d00720c */ /* 0x000fe40003f84070 */
[C---:B------:R-:W-:Y:S01]  /*0c90*/  LOP3.LUT R14, R22.reuse, R13, RZ, 0x3c, !PT ;  /* 0x0000000d160e7212 */ /* 0x040fe200078e3cff */
[----:B------:R-:W-:Y:S01]  /*0ca0*/  IMAD.HI.U32 R15, R25, R15, R24 ;  /* 0x0000000f190f7227 */ /* 0x000fe200078e0018 */
[----:B------:R-:W-:Y:S02]  /*0cb0*/  LOP3.LUT R22, R22, R8, RZ, 0x3c, !PT ;  /* 0x0000000816167212 */ /* 0x000fe400078e3cff */
[----:B------:R-:W-:Y:S01]  /*0cc0*/  ISETP.GE.AND P1, PT, R14, RZ, PT ;  /* 0x000000ff0e00720c */ /* 0x000fe20003f26270 */
[----:B------:R-:W-:Y:S01]  /*0cd0*/  IMAD R2, R19, R2, R18 ;  /* 0x0000000213027224 */ /* 0x000fe200078e0212 */
[----:B------:R-:W-:Y:S01]  /*0ce0*/  LEA.HI.SX32 R14, R9, 0x1, 0x1 ;  /* 0x00000001090e7811 */ /* 0x000fe200078f0aff */
[----:B------:R-:W-:-:S03]  /*0cf0*/  IMAD.HI.U32 R15, R15, R20, RZ ;  /* 0x000000140f0f7227 */ /* 0x000fc600078e00ff */
[----:B------:R-:W-:Y:S01]  /*0d00*/  ISETP.GT.U32.AND P3, PT, R11, R2, PT ;  /* 0x000000020b00720c */ /* 0x000fe20003f64070 */
[----:B------:R-:W-:Y:S01]  /*0d10*/  @!P4 IMAD.IADD R26, R26, 0x1, -R13 ;  /* 0x000000011a1ac824 */ /* 0x000fe200078e0a0d */
[----:B------:R-:W-:Y:S01]  /*0d20*/  IADD3 R23, -R15, RZ, RZ ;  /* 0x000000ff0f177210 */ /* 0x000fe20007ffe1ff */
[----:B------:R-:W-:-:S03]  /*0d30*/  @!P4 VIADD R21, R21, 0x1 ;  /* 0x000000011515c836 */ /* 0x000fc60000000000 */
[----:B------:R-:W-:Y:S01]  /*0d40*/  ISETP.GE.U32.AND P2, PT, R26, R13, PT ;  /* 0x0000000d1a00720c */ /* 0x000fe20003f46070 */
[----:B------:R-:W-:-:S05]  /*0d50*/  IMAD R23, R10, R23, R20 ;  /* 0x000000170a177224 */ /* 0x000fca00078e0214 */
[----:B------:R-:W-:Y:S01]  /*0d60*/  ISETP.GT.U32.AND P0, PT, R10, R23, PT ;  /* 0x000000170a00720c */ /* 0x000fe20003f04070 */
[----:B------:R-:W-:Y:S02]  /*0d70*/  @!P3 IMAD.IADD R2, R2, 0x1, -R11 ;  /* 0x000000010202b824 */ /* 0x000fe400078e0a0b */
[----:B------:R-:W-:Y:S01]  /*0d80*/  @!P3 VIADD R19, R19, 0x1 ;  /* 0x000000011313b836 */ /* 0x000fe20000000000 */
[----:B------:R-:W-:Y:S02]  /*0d90*/  ISETP.NE.AND P3, PT, R3, RZ, PT ;  /* 0x000000ff0300720c */ /* 0x000fe40003f65270 */
[-C--:B------:R-:W-:Y:S01]  /*0da0*/  ISETP.GE.U32.AND P6, PT, R2, R11.reuse, PT ;  /* 0x0000000b0200720c */ /* 0x080fe20003fc6070 */
[----:B------:R-:W-:Y:S01]  /*0db0*/  @P2 VIADD R21, R21, 0x1 ;  /* 0x0000000115152836 */ /* 0x000fe20000000000 */
[----:B------:R-:W-:-:S03]  /*0dc0*/  LOP3.LUT R2, R4, R11, RZ, 0x3c, !PT ;  /* 0x0000000b04027212 */ /* 0x000fc600078e3cff */
[----:B------:R-:W-:Y:S01]  /*0dd0*/  @!P1 IMAD.MOV R21, RZ, RZ, -R21 ;  /* 0x000000ffff159224 */ /* 0x000fe200078e0a15 */
[----:B------:R-:W-:Y:S01]  /*0de0*/  ISETP.GE.AND P2, PT, R2, RZ, PT ;  /* 0x000000ff0200720c */ /* 0x000fe20003f46270 */
[----:B------:R-:W-:Y:S01]  /*0df0*/  @!P0 IMAD.IADD R23, R23, 0x1, -R10 ;  /* 0x0000000117178824 */ /* 0x000fe200078e0a0a */
[----:B------:R-:W-:Y:S01]  /*0e00*/  @!P5 LOP3.LUT R21, RZ, R13, RZ, 0x33, !PT ;  /* 0x0000000dff15d212 */ /* 0x000fe200078e33ff */
[----:B------:R-:W-:Y:S01]  /*0e10*/  @!P0 VIADD R15, R15, 0x1 ;  /* 0x000000010f0f8836 */ /* 0x000fe20000000000 */
[----:B------:R-:W-:Y:S02]  /*0e20*/  ISETP.GE.AND P1, PT, R22, RZ, PT ;  /* 0x000000ff1600720c */ /* 0x000fe40003f26270 */
[----:B------:R-:W-:Y:S02]  /*0e30*/  ISETP.GE.U32.AND P4, PT, R23, R10, PT ;  /* 0x0000000a1700720c */ /* 0x000fe40003f86070 */
[----:B------:R-:W-:Y:S02]  /*0e40*/  ISETP.LT.U32.AND P0, PT, R6, R21, PT ;  /* 0x000000150600720c */ /* 0x000fe40003f01070 */
[----:B------:R-:W-:-:S02]  /*0e50*/  SHF.R.S32.HI R13, RZ, 0x1f, R21 ;  /* 0x0000001fff0d7819 */ /* 0x000fc40000011415 */
[----:B------:R-:W-:Y:S02]  /*0e60*/  @P6 IADD3 R19, R19, 0x1, RZ ;  /* 0x0000000113136810 */ /* 0x000fe40007ffe0ff */
[----:B------:R-:W-:Y:S02]  /*0e70*/  ISETP.LT.AND.EX P0, PT, R7, R13, PT, P0 ;  /* 0x0000000d0700720c */ /* 0x000fe40003f01300 */
[----:B------:R-:W-:Y:S01]  /*0e80*/  ISETP.GT.AND P5, PT, R9, RZ, PT ;  /* 0x000000ff0900720c */ /* 0x000fe20003fa4270 */
[----:B------:R-:W-:Y:S01]  /*0e90*/  @!P2 IMAD.MOV R19, RZ, RZ, -R19 ;  /* 0x000000ffff13a224 */ /* 0x000fe200078e0a13 */
[----:B------:R-:W-:Y:S01]  /*0ea0*/  @!P3 LOP3.LUT R19, RZ, R11, RZ, 0x33, !PT ;  /* 0x0000000bff13b212 */ /* 0x000fe200078e33ff */
[----:B------:R-:W-:Y:S01]  /*0eb0*/  @P4 VIADD R15, R15, 0x1 ;  /* 0x000000010f0f4836 */ /* 0x000fe20000000000 */
[C---:B------:R-:W-:Y:S02]  /*0ec0*/  SEL R11, R7.reuse, R13, P0 ;  /* 0x0000000d070b7207 */ /* 0x040fe40000000000 */
[----:B------:R-:W-:Y:S01]  /*0ed0*/  ISETP.NE.AND P2, PT, R8, RZ, PT ;  /* 0x000000ff0800720c */ /* 0x000fe20003f45270 */
[----:B------:R-:W-:Y:S01]  /*0ee0*/  @!P1 IMAD.MOV R15, RZ, RZ, -R15 ;  /* 0x000000ffff0f9224 */ /* 0x000fe200078e0a0f */
[----:B------:R-:W-:-:S02]  /*0ef0*/  LOP3.LUT R10, R7, R11, RZ, 0xfc, !PT ;  /* 0x0000000b070a7212 */ /* 0x000fc400078efcff */
[----:B------:R-:W-:Y:S02]  /*0f00*/  SHF.R.S32.HI R2, RZ, 0x1f, R9 ;  /* 0x0000001fff027819 */ /* 0x000fe40000011409 */
[----:B------:R-:W-:Y:S02]  /*0f10*/  ISETP.NE.U32.AND P1, PT, R10, RZ, PT ;  /* 0x000000ff0a00720c */ /* 0x000fe40003f25070 */
[----:B------:R-:W-:Y:S01]  /*0f20*/  ISETP.LT.U32.AND P3, PT, R32, R19, PT ;  /* 0x000000132000720c */ /* 0x000fe20003f61070 */
[----:B------:R-:W-:Y:S01]  /*0f30*/  @!P5 IMAD.MOV R14, RZ, RZ, R2 ;  /* 0x000000ffff0ed224 */ /* 0x000fe200078e0202 */
[----:B------:R-:W-:Y:S02]  /*0f40*/  SHF.R.S32.HI R9, RZ, 0x1f, R19 ;  /* 0x0000001fff097819 */ /* 0x000fe40000011413 */
[----:B------:R-:W-:Y:S02]  /*0f50*/  SEL R13, R6, R21, P0 ;  /* 0x00000015060d7207 */ /* 0x000fe40000000000 */
[----:B------:R-:W-:-:S02]  /*0f60*/  @!P2 LOP3.LUT R15, RZ, R8, RZ, 0x33, !PT ;  /* 0x00000008ff0fa212 */ /* 0x000fc400078e33ff */
[----:B------:R-:W-:-:S03]  /*0f70*/  ISETP.LT.AND.EX P3, PT, R33, R9, PT, P3 ;  /* 0x000000092100720c */ /* 0x000fc60003f61330 */
[----:B------:R-:W-:Y:S01]  /*0f80*/  IMAD R2, R15, R14, RZ ;  /* 0x0000000e0f027224 */ /* 0x000fe200078e02ff */
[----:B------:R-:W-:Y:S02]  /*0f90*/  SEL R15, R32, R19, P3 ;  /* 0x00000013200f7207 */ /* 0x000fe40001800000 */
[----:B------:R-:W-:Y:S01]  /*0fa0*/  SEL R14, R33, R9, P3 ;  /* 0x00000009210e7207 */ /* 0x000fe20001800000 */
[----:B-1----:R-:W-:Y:S06]  /*0fb0*/  @!P1 BRA `(.L_x_101) ;  /* 0x0000000000249947 */ /* 0x002fec0003800000 */
        /* <DEDUP_REMOVED lines=9> */
.L_x_101:
[----:B------:R-:W0:Y:S01]  /*1050*/  I2F.U32.RP R10, R13 ;  /* 0x0000000d000a7306 */ /* 0x000e220000209000 */
[----:B------:R-:W-:Y:S01]  /*1060*/  HFMA2.MMA R8, -RZ, RZ, 0, 0 ;  /* 0x00000000ff087435 */ /* 0x000fe200000001ff */
[----:B------:R-:W-:-:S06]  /*1070*/  ISETP.NE.U32.AND P0, PT, R13, RZ, PT ;  /* 0x000000ff0d00720c */ /* 0x000fcc0003f05070 */
[----:B0-----:R-:W0:Y:S02]  /*1080*/  MUFU.RCP R9, R10 ;  /* 0x0000000a00097308 */ /* 0x001e240000001000 */
[----:B0-----:R-:W-:-:S06]  /*1090*/  VIADD R9, R9, 0xffffffe ;  /* 0x0ffffffe09097836 */ /* 0x001fcc0000000000 */
[----:B------:R-:W0:Y:S02]  /*10a0*/  F2I.FTZ.U32.TRUNC.NTZ R9, R9 ;  /* 0x0000000900097305 */ /* 0x000e24000021f000 */
[----:B0-----:R-:W-:-:S04]  /*10b0*/  IMAD.MOV R7, RZ, RZ, -R9 ;  /* 0x000000ffff077224 */ /* 0x001fc800078e0a09 */
[----:B------:R-:W-:-:S04]  /*10c0*/  IMAD R7, R7, R13, RZ ;  /* 0x0000000d07077224 */ /* 0x000fc800078e02ff */
[----:B------:R-:W-:Y:S01]  /*10d0*/  IMAD.HI.U32 R7, R9, R7, R8 ;  /* 0x0000000709077227 */ /* 0x000fe200078e0008 */
[----:B------:R-:W-:-:S05]  /*10e0*/  MOV R9, RZ ;  /* 0x000000ff00097202 */ /* 0x000fca0000000f00 */
        /* <DEDUP_REMOVED lines=9> */
.L_x_102:
[----:B------:R-:W-:Y:S05]  /*1180*/  BSYNC B0 ;  /* 0x0000000000007941 */ /* 0x000fea0003800000 */
.L_x_100:
        /* <DEDUP_REMOVED lines=10> */
[----:B------:R-:W-:Y:S01]  /*1230*/  VIADD R37, R25, 0x10 ;  /* 0x0000001019257836 */ /* 0x000fe20000000000 */
        /* <DEDUP_REMOVED lines=12> */
[----:B------:R-:W-:Y:S01]  /*1300*/  @!P1 IMAD.WIDE.U32 R44, R12, R25, R42 ;  /* 0x000000190c2c9225 */ /* 0x000fe200078e002a */
[----:B------:R-:W-:Y:S02]  /*1310*/  @!P5 SHF.R.S32.HI R29, RZ, 0x1f, R31 ;  /* 0x0000001fff1dd819 */ /* 0x000fe4000001141f */
[----:B------:R-:W-:Y:S01]  /*1320*/  @!P4 SHF.R.S32.HI R39, RZ, 0x1f, R37 ;  /* 0x0000001fff27c819 */ /* 0x000fe20000011425 */
[-C--:B------:R-:W-:Y:S02]  /*1330*/  @!P1 IMAD R26, R41, R12.reuse, RZ ;  /* 0x0000000c291a9224 */ /* 0x080fe400078e02ff */
[----:B------:R-:W1:Y:S01]  /*1340*/  @!P3 LDC.64 R6, c[0x0][0x2b8] ;  /* 0x0000ae00ff06bb82 */ /* 0x000e620000000a00 */
[----:B------:R-:W-:Y:S02]  /*1350*/  @!P5 IMAD R28, R29, R12, RZ ;  /* 0x0000000c1d1cd224 */ /* 0x000fe400078e02ff */
[----:B------:R-:W-:-:S02]  /*1360*/  @!P1 IMAD R29, R25, R5, R26 ;  /* 0x00000005191d9224 */ /* 0x000fc400078e021a */
[----:B------:R-:W-:-:S03]  /*1370*/  @!P5 IMAD.WIDE.U32 R40, R12, R31, R42 ;  /* 0x0000001f0c28d225 */ /* 0x000fc600078e002a */
[----:B------:R-:W2:Y:S01]  /*1380*/  @!P4 LDC.64 R18, c[0x0][0x2b8] ;  /* 0x0000ae00ff12cb82 */ /* 0x000ea20000000a00 */
[----:B------:R-:W-:Y:S01]  /*1390*/  @!P5 IMAD R28, R31, R5, R28 ;  /* 0x000000051f1cd224 */ /* 0x000fe200078e021c */
[----:B------:R-:W-:Y:S01]  /*13a0*/  @!P3 SHF.R.S32.HI R31, RZ, 0x1f, R30 ;  /* 0x0000001fff1fb819 */ /* 0x000fe2000001141e */
[----:B------:R-:W-:Y:S02]  /*13b0*/  @!P4 IMAD R26, R39, R12, RZ ;  /* 0x0000000c271ac224 */ /* 0x000fe400078e02ff */
[----:B------:R-:W-:Y:S02]  /*13c0*/  @!P4 IMAD.MOV.U32 R38, RZ, RZ, R42 ;  /* 0x000000ffff26c224 */ /* 0x000fe400078e002a */
[----:B------:R-:W-:Y:S01]  /*13d0*/  @!P4 IMAD.MOV.U32 R39, RZ, RZ, R43 ;  /* 0x000000ffff27c224 */ /* 0x000fe200078e002b */
[----:B------:R-:W3:Y:S01]  /*13e0*/  @!P5 LDC.64 R20, c[0x0][0x2b8] ;  /* 0x0000ae00ff14db82 */ /* 0x000ee20000000a00 */
[----:B------:R-:W-:Y:S01]  /*13f0*/  @!P1 IMAD.IADD R29, R45, 0x1, R29 ;  /* 0x000000012d1d9824 */ /* 0x000fe200078e021d */
[----:B0-----:R-:W-:Y:S01]  /*1400*/  @!P1 LEA R22, P0, R44, R22, 0x2 ;  /* 0x000000162c169211 */ /* 0x001fe200078010ff */
[----:B------:R-:W-:-:S03]  /*1410*/  @!P4 IMAD.WIDE.U32 R38, R12, R37, R38 ;  /* 0x000000250c26c225 */ /* 0x000fc600078e0026 */
[----:B------:R-:W-:Y:S01]  /*1420*/  @!P1 LEA.HI.X R23, R44, R23, R29, 0x2, P0 ;  /* 0x000000172c179211 */ /* 0x000fe200000f141d */
[----:B------:R-:W-:Y:S02]  /*1430*/  @!P4 IMAD R26, R37, R5, R26 ;  /* 0x00000005251ac224 */ /* 0x000fe400078e021a */
[----:B------:R-:W-:Y:S02]  /*1440*/  @!P3 IMAD R31, R31, R12, RZ ;  /* 0x0000000c1f1fb224 */ /* 0x000fe400078e02ff */
[----:B------:R-:W-:Y:S02]  /*1450*/  @!P3 IMAD.MOV.U32 R36, RZ, RZ, R42 ;  /* 0x000000ffff24b224 */ /* 0x000fe400078e002a */
[----:B------:R-:W-:Y:S02]  /*1460*/  @!P3 IMAD.MOV.U32 R37, RZ, RZ, R43 ;  /* 0x000000ffff25b224 */ /* 0x000fe400078e002b */
[----:B------:R-:W-:Y:S02]  /*1470*/  IMAD.MOV.U32 R29, RZ, RZ, -0x800000 ;  /* 0xff800000ff1d7424 */ /* 0x000fe400078e00ff */
[----:B------:R-:W-:-:S04]  /*1480*/  @!P3 IMAD.WIDE.U32 R36, R12, R30, R36 ;  /* 0x0000001e0c24b225 */ /* 0x000fc800078e0024 */
[----:B------:R-:W-:Y:S01]  /*1490*/  @!P3 IMAD R31, R30, R5, R31 ;  /* 0x000000051e1fb224 */ /* 0x000fe200078e021f */
[----:B-1----:R-:W-:Y:S01]  /*14a0*/  @!P3 LEA R6, P0, R36, R6, 0x2 ;  /* 0x000000062406b211 */ /* 0x002fe200078010ff */
[----:B------:R0:W4:Y:S01]  /*14b0*/  @!P1 LDG.E R29, desc[UR8][R22.64] ;  /* 0x00000008161d9981 */ /* 0x000122000c1e1900 */
[----:B------:R-:W-:Y:S01]  /*14c0*/  @!P4 IMAD.IADD R26, R39, 0x1, R26 ;  /* 0x00000001271ac824 */ /* 0x000fe200078e021a */
[----:B--2---:R-:W-:Y:S01]  /*14d0*/  @!P4 LEA R18, P1, R38, R18, 0x2 ;  /* 0x000000122612c211 */ /* 0x004fe200078210ff */
[----:B------:R-:W-:Y:S01]  /*14e0*/  @!P3 IMAD.IADD R31, R37, 0x1, R31 ;  /* 0x00000001251fb824 */ /* 0x000fe200078e021f */
[----:B---3--:R-:W-:Y:S01]  /*14f0*/  @!P5 LEA R20, P2, R40, R20, 0x2 ;  /* 0x000000142814d211 */ /* 0x008fe200078410ff */
[----:B------:R-:W-:Y:S01]  /*1500*/  @!P5 IMAD.IADD R28, R41, 0x1, R28 ;  /* 0x00000001291cd824 */ /* 0x000fe200078e021c */
[----:B------:R-:W-:Y:S01]  /*1510*/  @!P4 LEA.HI.X R19, R38, R19, R26, 0x2, P1 ;  /* 0x000000132613c211 */ /* 0x000fe200008f141a */
[----:B------:R-:W-:Y:S01]  /*1520*/  IMAD.MOV.U32 R26, RZ, RZ, -0x800000 ;  /* 0xff800000ff1a7424 */ /* 0x000fe200078e00ff */
[----:B------:R-:W-:-:S02]  /*1530*/  @!P3 LEA.HI.X R7, R36, R7, R31, 0x2, P0 ;  /* 0x000000072407b211 */ /* 0x000fc400000f141f */
[----:B------:R-:W-:Y:S01]  /*1540*/  @!P5 LEA.HI.X R21, R40, R21, R28, 0x2, P2 ;  /* 0x000000152815d211 */ /* 0x000fe200010f141c */
[----:B------:R-:W1:Y:S04]  /*1550*/  LDC R31, c[0x0][0x270] ;  /* 0x00009c00ff1f7b82 */ /* 0x000e680000000800 */
[----:B------:R2:W3:Y:S01]  /*1560*/  @!P5 LDG.E R26, desc[UR8][R20.64] ;  /* 0x00000008141ad981 */ /* 0x0004e2000c1e1900 */
[----:B0-----:R-:W-:Y:S02]  /*1570*/  IMAD.MOV.U32 R22, RZ, RZ, -0x800000 ;  /* 0xff800000ff167424 */ /* 0x001fe400078e00ff */
[----:B------:R-:W-:-:S04]  /*1580*/  IMAD.MOV.U32 R23, RZ, RZ, -0x800000 ;  /* 0xff800000ff177424 */ /* 0x000fc800078e00ff */
[----:B------:R0:W5:Y:S04]  /*1590*/  @!P3 LDG.E R22, desc[UR8][R6.64] ;  /* 0x000000080616b981 */ /* 0x000168000c1e1900 */
[----:B------:R0:W5:Y:S01]  /*15a0*/  @!P4 LDG.E R23, desc[UR8][R18.64] ;  /* 0x000000081217c981 */ /* 0x000162000c1e1900 */
[----:B-1----:R-:W-:-:S04]  /*15b0*/  IABS R28, R31 ;  /* 0x0000001f001c7213 */ /* 0x002fc80000000000 */
[----:B------:R-:W1:Y:S08]  /*15c0*/  I2F.U32.RP R34, R28 ;  /* 0x0000001c00227306 */ /* 0x000e700000209000 */
[----:B-1----:R-:W1:Y:S01]  /*15d0*/  MUFU.RCP R36, R34 ;  /* 0x0000002200247308 */ /* 0x002e620000001000 */
[----:B--2---:R-:W2:Y:S01]  /*15e0*/  S2R R20, SR_CgaCtaId ;  /* 0x0000000000147919 */ /* 0x004ea20000008800 */
[----:B-1----:R-:W-:-:S06]  /*15f0*/  VIADD R36, R36, 0xffffffe ;  /* 0x0ffffffe24247836 */ /* 0x002fcc0000000000 */
[----:B------:R-:W1:Y:S01]  /*1600*/  F2I.FTZ.U32.TRUNC.NTZ R37, R36 ;  /* 0x0000002400257305 */ /* 0x000e62000021f000 */
[----:B0-----:R-:W-:Y:S02]  /*1610*/  IABS R6, R4 ;  /* 0x0000000400067213 */ /* 0x001fe40000000000 */
[----:B------:R-:W-:Y:S01]  /*1620*/  IABS R18, R31 ;  /* 0x0000001f00127213 */ /* 0x000fe20000000000 */
[----:B-1----:R-:W-:Y:S02]  /*1630*/  IMAD.MOV R30, RZ, RZ, -R37 ;  /* 0x000000ffff1e7224 */ /* 0x002fe400078e0a25 */
[----:B------:R-:W-:Y:S02]  /*1640*/  IMAD.MOV.U32 R36, RZ, RZ, RZ ;  /* 0x000000ffff247224 */ /* 0x000fe400078e00ff */
[----:B------:R-:W-:-:S04]  /*1650*/  IMAD R7, R30, R28, RZ ;  /* 0x0000001c1e077224 */ /* 0x000fc800078e02ff */
[----:B------:R-:W-:-:S04]  /*1660*/  IMAD.HI.U32 R7, R37, R7, R36 ;  /* 0x0000000725077227 */ /* 0x000fc800078e0024 */
[----:B------:R-:W-:Y:S02]  /*1670*/  IMAD.MOV R18, RZ, RZ, -R18 ;  /* 0x000000ffff127224 */ /* 0x000fe400078e0a12 */
[----:B------:R-:W-:-:S04]  /*1680*/  IMAD.HI.U32 R7, R7, R6, RZ ;  /* 0x0000000607077227 */ /* 0x000fc800078e00ff */
[----:B------:R-:W-:Y:S01]  /*1690*/  IMAD R19, R7, R18, R6 ;  /* 0x0000001207137224 */ /* 0x000fe200078e0206 */
[----:B------:R-:W-:-:S04]  /*16a0*/  MOV R21, 0x400 ;  /* 0x0000040000157802 */ /* 0x000fc80000000f00 */
[----:B------:R-:W-:Y:S02]  /*16b0*/  ISETP.GT.U32.AND P3, PT, R28, R19, PT ;  /* 0x000000131c00720c */ /* 0x000fe40003f64070 */
[----:B--2---:R-:W-:Y:S02]  /*16c0*/  LEA R6, R20, R21, 0x18 ;  /* 0x0000001514067211 */ /* 0x004fe400078ec0ff */
[C---:B------:R-:W-:Y:S02]  /*16d0*/  ISETP.GT.AND P6, PT, R35.reuse, 0x7f, PT ;  /* 0x0000007f2300780c */ /* 0x040fe40003fc4270 */
[----:B------:R-:W-:Y:S01]  /*16e0*/  ISETP.GT.AND P1, PT, R35, 0x17f, PT ;  /* 0x0000017f2300780c */ /* 0x000fe20003f24270 */
[----:B------:R-:W-:Y:S01]  /*16f0*/  IMAD R25, R25, 0x44, R6 ;  /* 0x0000004419197824 */ /* 0x000fe200078e0206 */
[C---:B------:R-:W-:Y:S02]  /*1700*/  ISETP.GT.AND P2, PT, R35.reuse, 0x1ff, PT ;  /* 0x000001ff2300780c */ /* 0x040fe40003f44270 */
[----:B------:R-:W-:Y:S01]  /*1710*/  ISETP.GT.AND P0, PT, R35, 0xff, PT ;  /* 0x000000ff2300780c */ /* 0x000fe20003f04270 */
[----:B------:R-:W-:-:S02]  /*1720*/  IMAD R25, R24, 0x4, R25 ;  /* 0x0000000418197824 */ /* 0x000fc400078e0219 */
[----:B------:R-:W-:Y:S01]  /*1730*/  @!P3 IMAD.IADD R19, R19, 0x1, -R28 ;  /* 0x000000011313b824 */ /* 0x000fe200078e0a1c */
[----:B------:R-:W-:-:S04]  /*1740*/  LOP3.LUT R18, R33, R14, RZ, 0xfc, !PT ;  /* 0x0000000e21127212 */ /* 0x000fc800078efcff */
[----:B------:R-:W-:Y:S02]  /*1750*/  ISETP.GE.U32.AND P4, PT, R19, R28, PT ;  /* 0x0000001c1300720c */ /* 0x000fe40003f86070 */
[----:B------:R-:W-:Y:S01]  /*1760*/  LOP3.LUT R4, R4, R31, RZ, 0x3c, !PT ;  /* 0x0000001f04047212 */ /* 0x000fe200078e3cff */
[----:B------:R-:W-:Y:S01]  /*1770*/  @!P3 VIADD R7, R7, 0x1 ;  /* 0x000000010707b836 */ /* 0x000fe20000000000 */
[----:B------:R-:W-:Y:S09]  /*1780*/  BSSY B0, `(.L_x_103) ;  /* 0x0000029000007945 */ /* 0x000ff20003800000 */
[----:B------:R-:W-:Y:S01]  /*1790*/  @P4 VIADD R7, R7, 0x1 ;  /* 0x0000000107074836 */ /* 0x000fe20000000000 */
[----:B----4-:R0:W-:Y:S01]  /*17a0*/  @!P2 STS [R25], R29 ;  /* 0x0000001d1900a388 */ /* 0x0101e20000000800 */
[----:B------:R-:W-:-:S02]  /*17b0*/  ISETP.GE.AND P2, PT, R4, RZ, PT ;  /* 0x000000ff0400720c */ /* 0x000fc40003f46270 */
[----:B------:R-:W-:Y:S01]  /*17c0*/  IMAD.MOV.U32 R4, RZ, RZ, R7 ;  /* 0x000000ffff047224 */ /* 0x000fe200078e0007 */
[----:B---3--:R0:W-:Y:S01]  /*17d0*/  @!P1 STS [R25+0x220], R26 ;  /* 0x0002201a19009388 */ /* 0x0081e20000000800 */
[----:B------:R-:W-:-:S03]  /*17e0*/  ISETP.NE.U32.AND P1, PT, R18, RZ, PT ;  /* 0x000000ff1200720c */ /* 0x000fc60003f25070 */
[----:B-----5:R0:W-:Y:S04]  /*17f0*/  @!P6 STS [R25+0x660], R22 ;  /* 0x000660161900e388 */ /* 0x0201e80000000800 */
[----:B------:R0:W-:Y:S01]  /*1800*/  @!P0 STS [R25+0x440], R23 ;  /* 0x0004401719008388 */ /* 0x0001e20000000800 */
[----:B------:R-:W-:Y:S01]  /*1810*/  ISETP.NE.AND P0, PT, R31, RZ, PT ;  /* 0x000000ff1f00720c */ /* 0x000fe20003f05270 */
[----:B------:R-:W-:-:S12]  /*1820*/  @!P2 IMAD.MOV R4, RZ, RZ, -R4 ;  /* 0x000000ffff04a224 */ /* 0x000fd800078e0a04 */
[----:B------:R-:W-:Y:S01]  /*1830*/  @!P0 LOP3.LUT R4, RZ, R31, RZ, 0x33, !PT ;  /* 0x0000001fff048212 */ /* 0x000fe200078e33ff */
[----:B------:R-:W-:Y:S06]  /*1840*/  @!P1 BRA `(.L_x_104) ;  /* 0x0000000000249947 */ /* 0x000fec0003800000 */
[----:B------:R-:W-:Y:S01]  /*1850*/  IMAD.MOV.U32 R28, RZ, RZ, R32 ;  /* 0x000000ffff1c7224 */ /* 0x000fe200078e0020 */
[----:B0-----:R-:W-:Y:S01]  /*1860*/  MOV R26, R15 ;  /* 0x0000000f001a7202 */ /* 0x001fe20000000f00 */
[----:B------:R-:W-:Y:S01]  /*1870*/  IMAD.MOV.U32 R19, RZ, RZ, R33 ;  /* 0x000000ffff137224 */ /* 0x000fe200078e0021 */
[----:B------:R-:W-:Y:S02]  /*1880*/  MOV R25, R14 ;  /* 0x0000000e00197202 */ /* 0x000fe40000000f00 */
[----:B------:R-:W-:Y:S02]  /*1890*/  MOV R24, 0x18b0 ;  /* 0x000018b000187802 */ /* 0x000fe40000000f00 */
[----:B------:R-:W-:Y:S05]  /*18a0*/  CALL.REL.NOINC `($__internal_2_$__cuda_sm20_div_s64) ;  /* 0x0000002c00f87944 */ /* 0x000fea0003c00000 */
[----:B------:R-:W-:Y:S02]  /*18b0*/  MOV R40, R20 ;  /* 0x0000001400287202 */ /* 0x000fe40000000f00 */
[----:B------:R-:W-:Y:S01]  /*18c0*/  MOV R41, R21 ;  /* 0x0000001500297202 */ /* 0x000fe20000000f00 */
[----:B------:R-:W-:Y:S05]  /*18d0*/  BRA `(.L_x_105) ;  /* 0x00000000004c7947 */ /* 0x000fea0003800000 */
.L_x_104:
[----:B------:R-:W1:Y:S01]  /*18e0*/  I2F.U32.RP R20, R15 ;  /* 0x0000000f00147306 */ /* 0x000e620000209000 */
[----:B------:R-:W-:Y:S02]  /*18f0*/  ISETP.NE.U32.AND P0, PT, R15, RZ, PT ;  /* 0x000000ff0f00720c */ /* 0x000fe40003f05070 */
[----:B------:R-:W-:-:S05]  /*1900*/  MOV R41, RZ ;  /* 0x000000ff00297202 */ /* 0x000fca0000000f00 */
[----:B-1----:R-:W1:Y:S02]  /*1910*/  MUFU.RCP R18, R20 ;  /* 0x0000001400127308 */ /* 0x002e640000001000 */
[----:B-1----:R-:W-:-:S06]  /*1920*/  VIADD R18, R18, 0xffffffe ;  /* 0x0ffffffe12127836 */ /* 0x002fcc0000000000 */
[----:B------:R1:W2:Y:S02]  /*1930*/  F2I.FTZ.U32.TRUNC.NTZ R19, R18 ;  /* 0x0000001200137305 */ /* 0x0002a4000021f000 */
[----:B-1----:R-:W-:Y:S01]  /*1940*/  HFMA2.MMA R18, -RZ, RZ, 0, 0 ;  /* 0x00000000ff127435 */ /* 0x002fe200000001ff */
        /* <DEDUP_REMOVED lines=12> */
.L_x_105:
[----:B------:R-:W-:Y:S05]  /*1a10*/  BSYNC B0 ;  /* 0x0000000000007941 */ /* 0x000fea0003800000 */
.L_x_103:
[----:B------:R-:W-:Y:S01]  /*1a20*/  BAR.SYNC.DEFER_BLOCKING 0x0 ;  /* 0x0000000000007b1d */ /* 0x000fe20000010000 */
[----:B------:R-:W-:Y:S01]  /*1a30*/  LEA.HI R7, R10, R35, RZ, 0x3 ;  /* 0x000000230a077211 */ /* 0x000fe200078f18ff */
[----:B------:R-:W-:Y:S01]  /*1a40*/  IMAD.MOV.U32 R36, RZ, RZ, -0x800000 ;  /* 0xff800000ff247424 */ /* 0x000fe200078e00ff */
[----:B------:R-:W-:Y:S01]  /*1a50*/  MOV R32, 0xff800000 ;  /* 0xff80000000207802 */ /* 0x000fe20000000f00 */
[----:B------:R-:W-:Y:S01]  /*1a60*/  IMAD.MOV.U32 R31, RZ, RZ, -0x800000 ;  /* 0xff800000ff1f7424 */ /* 0x000fe200078e00ff */
[----:B------:R-:W-:Y:S01]  /*1a70*/  LOP3.LUT R10, R7, 0xfffffff8, RZ, 0xc0, !PT ;  /* 0xfffffff8070a7812 */ /* 0x000fe200078ec0ff */
[----:B------:R-:W-:Y:S01]  /*1a80*/  IMAD.MOV.U32 R34, RZ, RZ, -0x800000 ;  /* 0xff800000ff227424 */ /* 0x000fe200078e00ff */
[----:B------:R-:W-:Y:S01]  /*1a90*/  SHF.R.S32.HI R7, RZ, 0x3, R7 ;  /* 0x00000003ff077819 */ /* 0x000fe20000011407 */
[----:B------:R-:W0:Y:S01]  /*1aa0*/  LDC R18, c[0x0][0x270] ;  /* 0x00009c00ff127b82 */ /* 0x000e220000000800 */
[----:B------:R-:W-:Y:S01]  /*1ab0*/  IABS R24, R2 ;  /* 0x0000000200187213 */ /* 0x000fe20000000000 */
[----:B------:R-:W-:Y:S01]  /*1ac0*/  IMAD.IADD R35, R35, 0x1, -R10 ;  /* 0x0000000123237824 */ /* 0x000fe200078e0a0a */
[----:B------:R-:W-:Y:S02]  /*1ad0*/  BSSY B1, `(.L_x_106) ;  /* 0x000023c000017945 */ /* 0x000fe40003800000 */
[----:B------:R-:W1:Y:S01]  /*1ae0*/  I2F.RP R10, R24 ;  /* 0x00000018000a7306 */ /* 0x000e620000209400 */
[----:B------:R-:W-:-:S04]  /*1af0*/  IMAD R6, R35, 0x44, R6 ;  /* 0x0000004423067824 */ /* 0x000fc800078e0206 */
[----:B------:R-:W-:-:S05]  /*1b00*/  IMAD R33, R7, 0x4, R6 ;  /* 0x0000000407217824 */ /* 0x000fca00078e0206 */
[----:B------:R-:W-:Y:S04]  /*1b10*/  @!P6 LDS R36, [R33] ;  /* 0x000000002124e984 */ /* 0x000fe80000000800 */
[----:B------:R-:W2:Y:S01]  /*1b20*/  @!P6 LDS R31, [R33+0x220] ;  /* 0x00022000211fe984 */ /* 0x000ea20000000800 */
[----:B-1----:R-:W1:Y:S03]  /*1b30*/  MUFU.RCP R10, R10 ;  /* 0x0000000a000a7308 */ /* 0x002e660000001000 */
[----:B------:R-:W3:Y:S01]  /*1b40*/  @!P6 LDS R32, [R33+0x440] ;  /* 0x000440002120e984 */ /* 0x000ee20000000800 */
[----:B0-----:R-:W-:-:S03]  /*1b50*/  IABS R22, R18 ;  /* 0x0000001200167213 */ /* 0x001fc60000000000 */
[----:B------:R-:W0:Y:S01]  /*1b60*/  @!P6 LDS R34, [R33+0x660] ;  /* 0x000660002122e984 */ /* 0x000e220000000800 */
[----:B-1----:R-:W-:Y:S01]  /*1b70*/  VIADD R42, R10, 0xffffffe ;  /* 0x0ffffffe0a2a7836 */ /* 0x002fe20000000000 */
[----:B------:R-:W-:-:S03]  /*1b80*/  IABS R10, R2 ;  /* 0x00000002000a7213 */ /* 0x000fc60000000000 */
[----:B------:R1:W-:Y:S01]  /*1b90*/  F2I.FTZ.U32.TRUNC.NTZ R43, R42 ;  /* 0x0000002a002b7305 */ /* 0x0003e2000021f000 */
[----:B------:R-:W-:Y:S01]  /*1ba0*/  IADD3 R10, RZ, -R10, RZ ;  /* 0x8000000aff0a7210 */ /* 0x000fe20007ffe0ff */
[----:B-1----:R-:W-:Y:S01]  /*1bb0*/  IMAD.MOV.U32 R42, RZ, RZ, RZ ;  /* 0x000000ffff2a7224 */ /* 0x002fe200078e00ff */
[----:B--2---:R-:W-:-:S04]  /*1bc0*/  FMNMX.FTZ R19, R36, R31, !PT ;  /* 0x0000001f24137209 */ /* 0x004fc80007810000 */
[----:B---3--:R-:W-:-:S04]  /*1bd0*/  FMNMX.FTZ R19, R19, R32, !PT ;  /* 0x0000002013137209 */ /* 0x008fc80007810000 */
[----:B0-----:R-:W-:-:S05]  /*1be0*/  FMNMX.FTZ R6, R19, R34, !PT ;  /* 0x0000002213067209 */ /* 0x001fca0007810000 */
[----:B------:R-:W0:Y:S02]  /*1bf0*/  SHFL.BFLY PT, R21, R6, 0x4, 0x1f ;  /* 0x0c801f0006157f89 */ /* 0x000e2400000e0000 */
[----:B0-----:R-:W-:Y:S02]  /*1c00*/  FMNMX.FTZ R21, R6, R21, !PT ;  /* 0x0000001506157209 */ /* 0x001fe40007810000 */
[----:B------:R-:W0:Y:S03]  /*1c10*/  I2F.U32.RP R6, R22 ;  /* 0x0000001600067306 */ /* 0x000e260000209000 */
[----:B------:R-:W1:Y:S05]  /*1c20*/  SHFL.BFLY PT, R20, R21, 0x2, 0x1f ;  /* 0x0c401f0015147f89 */ /* 0x000e6a00000e0000 */
[----:B0-----:R-:W0:Y:S01]  /*1c30*/  MUFU.RCP R6, R6 ;  /* 0x0000000600067308 */ /* 0x001e220000001000 */
[----:B-1----:R-:W-:-:S05]  /*1c40*/  FMNMX.FTZ R20, R21, R20, !PT ;  /* 0x0000001415147209 */ /* 0x002fca0007810000 */
[----:B------:R-:W1:Y:S01]  /*1c50*/  SHFL.BFLY PT, R19, R20, 0x1, 0x1f ;  /* 0x0c201f0014137f89 */ /* 0x000e6200000e0000 */
[----:B0-----:R-:W-:Y:S01]  /*1c60*/  VIADD R38, R6, 0xffffffe ;  /* 0x0ffffffe06267836 */ /* 0x001fe20000000000 */
[----:B------:R-:W-:-:S03]  /*1c70*/  IABS R6, R18 ;  /* 0x0000001200067213 */ /* 0x000fc60000000000 */
[----:B------:R0:W-:Y:S02]  /*1c80*/  F2I.FTZ.U32.TRUNC.NTZ R39, R38 ;  /* 0x0000002600277305 */ /* 0x0001e4000021f000 */
[----:B------:R-:W-:Y:S02]  /*1c90*/  IMAD.MOV R6, RZ, RZ, -R6 ;  /* 0x000000ffff067224 */ /* 0x000fe400078e0a06 */
[----:B0-----:R-:W-:Y:S01]  /*1ca0*/  IMAD.MOV.U32 R38, RZ, RZ, RZ ;  /* 0x000000ffff267224 */ /* 0x001fe200078e00ff */
[----:B-1----:R-:W-:-:S04]  /*1cb0*/  FMNMX.FTZ R19, R20, R19, !PT ;  /* 0x0000001314137209 */ /* 0x002fc80007810000 */
        /* <DEDUP_REMOVED lines=10> */
[----:B------:R-:W-:Y:S02]  /*1d60*/  FMUL.FTZ R23, R23, 1.4426950216293334961 ;  /* 0x3fb8aa3b17177820 */ /* 0x000fe40000410000 */
[----:B------:R-:W-:Y:S08]  /*1d70*/  MUFU.EX2 R21, R25 ;  /* 0x0000001900157308 */ /* 0x000ff00000000800 */
[----:B------:R-:W0:Y:S08]  /*1d80*/  MUFU.EX2 R26, R26 ;  /* 0x0000001a001a7308 */ /* 0x000e300000000800 */
[----:B------:R-:W1:Y:S08]  /*1d90*/  MUFU.EX2 R20, R20 ;  /* 0x0000001400147308 */ /* 0x000e700000000800 */
[----:B------:R-:W2:Y:S01]  /*1da0*/  MUFU.EX2 R29, R23 ;  /* 0x00000017001d7308 */ /* 0x000ea20000000800 */
[----:B0-----:R-:W-:-:S04]  /*1db0*/  FADD.FTZ R21, R26, R21 ;  /* 0x000000151a157221 */ /* 0x001fc80000010000 */
[----:B-1----:R-:W-:Y:S01]  /*1dc0*/  FADD.FTZ R26, R21, R20 ;  /* 0x00000014151a7221 */ /* 0x002fe20000010000 */
[----:B------:R-:W-:-:S04]  /*1dd0*/  IMAD.MOV R21, RZ, RZ, -R39 ;  /* 0x000000ffff157224 */ /* 0x000fc800078e0a27 */
[----:B------:R-:W-:Y:S02]  /*1de0*/  IMAD R21, R21, R22, RZ ;  /* 0x0000001615157224 */ /* 0x000fe400078e02ff */
[----:B--2---:R-:W-:Y:S01]  /*1df0*/  FADD.FTZ R29, R26, R29 ;  /* 0x0000001d1a1d7221 */ /* 0x004fe20000010000 */
[----:B------:R-:W-:Y:S01]  /*1e00*/  IADD3 R23, RZ, -R43, RZ ;  /* 0x8000002bff177210 */ /* 0x000fe20007ffe0ff */
[----:B------:R-:W-:-:S03]  /*1e10*/  IMAD.HI.U32 R21, R39, R21, R38 ;  /* 0x0000001527157227 */ /* 0x000fc600078e0026 */
[----:B------:R-:W0:Y:S01]  /*1e20*/  SHFL.BFLY PT, R26, R29, 0x4, 0x1f ;  /* 0x0c801f001d1a7f89 */ /* 0x000e2200000e0000 */
[----:B------:R-:W-:Y:S02]  /*1e30*/  IMAD R28, R23, R24, RZ ;  /* 0x00000018171c7224 */ /* 0x000fe400078e02ff */
[----:B------:R-:W-:Y:S01]  /*1e40*/  VIADD R23, R24, UR4 ;  /* 0x0000000418177c36 */ /* 0x000fe20008000000 */
[----:B------:R-:W-:Y:S01]  /*1e50*/  ULDC.U8 UR4, c[0x0][0x3d9] ;  /* 0x0000f64000047ab9 */ /* 0x000fe20000000000 */
[----:B------:R-:W-:-:S03]  /*1e60*/  IMAD.HI.U32 R28, R43, R28, R42 ;  /* 0x0000001c2b1c7227 */ /* 0x000fc600078e002a */
[----:B------:R-:W-:-:S05]  /*1e70*/  IABS R20, R23 ;  /* 0x0000001700147213 */ /* 0x000fca0000000000 */
[----:B------:R-:W-:-:S04]  /*1e80*/  IMAD.HI.U32 R21, R21, R20, RZ ;  /* 0x0000001415157227 */ /* 0x000fc800078e00ff */
[----:B------:R-:W-:-:S05]  /*1e90*/  IMAD R39, R21, R6, R20 ;  /* 0x0000000615277224 */ /* 0x000fca00078e0214 */
[----:B------:R-:W-:Y:S01]  /*1ea0*/  ISETP.GT.U32.AND P1, PT, R22, R39, PT ;  /* 0x000000271600720c */ /* 0x000fe20003f24070 */
[----:B0-----:R-:W-:Y:S01]  /*1eb0*/  FADD.FTZ R26, R29, R26 ;  /* 0x0000001a1d1a7221 */ /* 0x001fe20000010000 */
[----:B------:R-:W-:Y:S01]  /*1ec0*/  IMAD.HI.U32 R29, R28, R20, RZ ;  /* 0x000000141c1d7227 */ /* 0x000fe200078e00ff */
[----:B------:R-:W-:-:S03]  /*1ed0*/  SHF.R.S32.HI R28, RZ, 0x1f, R2 ;  /* 0x0000001fff1c7819 */ /* 0x000fc60000011402 */
[----:B------:R-:W0:Y:S01]  /*1ee0*/  SHFL.BFLY PT, R25, R26, 0x2, 0x1f ;  /* 0x0c401f001a197f89 */ /* 0x000e2200000e0000 */
[----:B------:R-:W-:Y:S01]  /*1ef0*/  IMAD R37, R29, R10, R20 ;  /* 0x0000000a1d257224 */ /* 0x000fe200078e0214 */
[----:B------:R-:W-:Y:S01]  /*1f00*/  LOP3.LUT R20, R23, R24, RZ, 0x3c, !PT ;  /* 0x0000001817147212 */ /* 0x000fe200078e3cff */
[----:B------:R-:W1:Y:S03]  /*1f10*/  S2R R10, SR_TID.X ;  /* 0x00000000000a7919 */ /* 0x000e660000002100 */
[----:B------:R-:W-:Y:S01]  /*1f20*/  ISETP.GT.U32.AND P4, PT, R24, R37, PT ;  /* 0x000000251800720c */ /* 0x000fe20003f84070 */
[----:B------:R-:W-:Y:S01]  /*1f30*/  @!P1 VIADD R21, R21, 0x1 ;  /* 0x0000000115159836 */ /* 0x000fe20000000000 */
[----:B------:R-:W-:Y:S02]  /*1f40*/  @!P1 IADD3 R39, R39, -R22, RZ ;  /* 0x8000001627279210 */ /* 0x000fe40007ffe0ff */
[----:B------:R-:W-:-:S02]  /*1f50*/  ISETP.GE.AND P3, PT, R20, RZ, PT ;  /* 0x000000ff1400720c */ /* 0x000fc40003f66270 */
[----:B------:R-:W-:Y:S02]  /*1f60*/  ISETP.GE.U32.AND P5, PT, R39, R22, PT ;  /* 0x000000162700720c */ /* 0x000fe40003fa6070 */
[----:B------:R-:W-:Y:S01]  /*1f70*/  LEA.HI.SX32 R20, R2, 0x1, 0x1 ;  /* 0x0000000102147811 */ /* 0x000fe200078f0aff */
[----:B------:R-:W-:Y:S01]  /*1f80*/  @!P0 IMAD.MOV R20, RZ, RZ, R28 ;  /* 0x000000ffff148224 */ /* 0x000fe200078e021c */
[----:B------:R-:W-:-:S03]  /*1f90*/  ISETP.NE.AND P0, PT, R18, RZ, PT ;  /* 0x000000ff1200720c */ /* 0x000fc60003f05270 */
[----:B------:R-:W-:Y:S02]  /*1fa0*/  @!P4 IMAD.IADD R37, R37, 0x1, -R24 ;  /* 0x000000012525c824 */ /* 0x000fe400078e0a18 */
[----:B------:R-:W-:Y:S01]  /*1fb0*/  @!P4 VIADD R29, R29, 0x1 ;  /* 0x000000011d1dc836 */ /* 0x000fe20000000000 */
[----:B------:R-:W-:Y:S01]  /*1fc0*/  ISETP.GT.AND P4, PT, R3, RZ, PT ;  /* 0x000000ff0300720c */ /* 0x000fe20003f84270 */
[----:B0-----:R-:W-:Y:S01]  /*1fd0*/  FADD.FTZ R25, R26, R25 ;  /* 0x000000191a197221 */ /* 0x001fe20000010000 */
[----:B------:R-:W-:Y:S02]  /*1fe0*/  ISETP.GE.U32.AND P2, PT, R37, R24, PT ;  /* 0x000000182500720c */ /* 0x000fe40003f46070 */
[----:B------:R-:W-:Y:S02]  /*1ff0*/  @P5 IADD3 R21, R21, 0x1, RZ ;  /* 0x0000000115155810 */ /* 0x000fe40007ffe0ff */
[----:B------:R-:W0:Y:S01]  /*2000*/  SHFL.BFLY PT, R6, R25, 0x1, 0x1f ;  /* 0x0c201f0019067f89 */ /* 0x000e2200000e0000 */
[----:B------:R-:W-:-:S02]  /*2010*/  ISETP.NE.AND P5, PT, R2, RZ, PT ;  /* 0x000000ff0200720c */ /* 0x000fc40003fa5270 */
[----:B------:R-:W-:-:S06]  /*2020*/  SHF.R.S32.HI R26, RZ, 0x1f, R3 ;  /* 0x0000001fff1a7819 */ /* 0x000fcc0000011403 */
[----:B------:R-:W-:Y:S02]  /*2030*/  @P2 VIADD R29, R29, 0x1 ;  /* 0x000000011d1d2836 */ /* 0x000fe40000000000 */
[----:B0-----:R-:W-:Y:S01]  /*2040*/  FADD.FTZ R22, R25, R6 ;  /* 0x0000000619167221 */ /* 0x001fe20000010000 */
[----:B------:R-:W-:Y:S01]  /*2050*/  LOP3.LUT R6, R23, R18, RZ, 0x3c, !PT ;  /* 0x0000001217067212 */ /* 0x000fe200078e3cff */
[----:B------:R-:W-:Y:S01]  /*2060*/  IMAD.MOV.U32 R25, RZ, RZ, R29 ;  /* 0x000000ffff197224 */ /* 0x000fe200078e001d */
[----:B------:R-:W0:Y:S01]  /*2070*/  LDC R23, c[0x0][0x2c4] ;  /* 0x0000b100ff177b82 */ /* 0x000e220000000800 */
[----:B------:R-:W-:Y:S01]  /*2080*/  IMAD.MOV.U32 R29, RZ, RZ, 0x7f800000 ;  /* 0x7f800000ff1d7424 */ /* 0x000fe200078e00ff */
[----:B------:R-:W-:Y:S01]  /*2090*/  FSETP.NE.FTZ.AND P1, PT, R22, RZ, PT ;  /* 0x000000ff1600720b */ /* 0x000fe20003f35000 */
[----:B------:R-:W-:Y:S01]  /*20a0*/  @!P3 IMAD.MOV R25, RZ, RZ, -R25 ;  /* 0x000000ffff19b224 */ /* 0x000fe200078e0a19 */
[----:B------:R-:W-:Y:S02]  /*20b0*/  ISETP.GE.AND P2, PT, R6, RZ, PT ;  /* 0x000000ff0600720c */ /* 0x000fe40003f46270 */
[----:B------:R-:W-:-:S02]  /*20c0*/  LEA.HI.SX32 R6, R3, 0x1, 0x1 ;  /* 0x0000000103067811 */ /* 0x000fc400078f0aff */
[----:B------:R-:W-:Y:S01]  /*20d0*/  @!P4 IADD3 R6, R26, RZ, RZ ;  /* 0x000000ff1a06c210 */ /* 0x000fe20007ffe0ff */
[----:B------:R-:W-:Y:S01]  /*20e0*/  IMAD.MOV.U32 R26, RZ, RZ, R21 ;  /* 0x000000ffff1a7224 */ /* 0x000fe200078e0015 */
[C---:B-1----:R-:W-:Y:S02]  /*20f0*/  LOP3.LUT P4, RZ, R10.reuse, 0x7, RZ, 0xc0, !PT ;  /* 0x000000070aff7812 */ /* 0x042fe4000788c0ff */
[----:B------:R-:W-:Y:S02]  /*2100*/  ISETP.NE.AND P3, PT, RZ, UR4, PT ;  /* 0x00000004ff007c0c */ /* 0x000fe4000bf65270 */
[----:B------:R-:W-:Y:S01]  /*2110*/  ISETP.GT.OR P4, PT, R10, 0x7f, P4 ;  /* 0x0000007f0a00780c */ /* 0x000fe20002784670 */
[----:B------:R-:W1:Y:S01]  /*2120*/  @P1 MUFU.LG2 R22, R22 ;  /* 0x0000001600161308 */ /* 0x000e620000000c00 */
[----:B------:R-:W-:Y:S02]  /*2130*/  @!P5 LOP3.LUT R25, RZ, R24, RZ, 0x33, !PT ;  /* 0x00000018ff19d212 */ /* 0x000fe400078e33ff */
[----:B------:R-:W-:-:S02]  /*2140*/  @!P2 IADD3 R26, -R26, RZ, RZ ;  /* 0x000000ff1a1aa210 */ /* 0x000fc40007ffe1ff */
[----:B------:R-:W-:Y:S02]  /*2150*/  ISETP.LT.U32.AND P2, PT, R8, R25, PT ;  /* 0x000000190800720c */ /* 0x000fe40003f41070 */
[----:B------:R-:W-:Y:S02]  /*2160*/  SHF.R.S32.HI R21, RZ, 0x1f, R25 ;  /* 0x0000001fff157819 */ /* 0x000fe40000011419 */
[----:B0-----:R-:W-:Y:S02]  /*2170*/  SEL R23, R23, 0x1, !P3 ;  /* 0x0000000117177807 */ /* 0x001fe40005800000 */
[----:B------:R-:W-:Y:S02]  /*2180*/  @!P0 LOP3.LUT R26, RZ, R18, RZ, 0x33, !PT ;  /* 0x00000012ff1a8212 */ /* 0x000fe400078e33ff */
[C---:B------:R-:W-:Y:S01]  /*2190*/  ISETP.LT.AND.EX P2, PT, R9.reuse, R21, PT, P2 ;  /* 0x000000150900720c */ /* 0x040fe20003f41320 */
[-C--:B------:R-:W-:Y:S02]  /*21a0*/  IMAD R37, R4, R23.reuse, RZ ;  /* 0x0000001704257224 */ /* 0x080fe400078e02ff */
[----:B------:R-:W-:Y:S01]  /*21b0*/  IMAD R23, R26, R23, RZ ;  /* 0x000000171a177224 */ /* 0x000fe200078e02ff */
[----:B------:R-:W-:Y:S01]  /*21c0*/  SEL R10, R8, R25, P2 ;  /* 0x00000019080a7207 */ /* 0x000fe20001000000 */
[----:B-1----:R-:W-:Y:S01]  /*21d0*/  @P1 FFMA.FTZ R29, R22, 0.69314718246459960938, R19 ;  /* 0x3f317218161d1823 */ /* 0x002fe20000010013 */
[----:B------:R-:W-:Y:S01]  /*21e0*/  SEL R9, R9, R21, P2 ;  /* 0x0000001509097207 */ /* 0x000fe20001000000 */
[----:B------:R-:W-:-:S02]  /*21f0*/  IMAD R6, R37, R6, RZ ;  /* 0x0000000625067224 */ /* 0x000fc400078e02ff */
        /* <DEDUP_REMOVED lines=36> */
[----:B------:R-:W-:Y:S02]  /*2440*/  MOV R24, 0x2460 ;  /* 0x0000246000187802 */ /* 0x000fe40000000f00 */
[----:B------:R-:W-:Y:S05]  /*2450*/  CALL.REL.NOINC `($__internal_2_$__cuda_sm20_div_s64) ;  /* 0x00000024000c7944 */ /* 0x000fea0003c00000 */
[-C--:B------:R-:W-:Y:S02]  /*2460*/  IADD3 R23, P0, RZ, -R20.reuse, RZ ;  /* 0x80000014ff177210 */ /* 0x080fe40007f1e0ff */
[----:B------:R-:W-:Y:S02]  /*2470*/  MOV R48, R20 ;  /* 0x0000001400307202 */ /* 0x000fe40000000f00 */
[----:B------:R-:W-:Y:S01]  /*2480*/  IADD3.X R19, RZ, ~R21, RZ, P0, !PT ;  /* 0x80000015ff137210 */ /* 0x000fe200007fe4ff */
[----:B------:R-:W-:Y:S01]  /*2490*/  IMAD.WIDE.U32 R38, R42, R23, R38 ;  /* 0x000000172a267225 */ /* 0x000fe200078e0026 */
[----:B------:R-:W-:-:S03]  /*24a0*/  MOV R49, R21 ;  /* 0x0000001500317202 */ /* 0x000fc60000000f00 */
[----:B------:R-:W-:-:S04]  /*24b0*/  IMAD R18, R19, R42, RZ ;  /* 0x0000002a13127224 */ /* 0x000fc800078e02ff */
[----:B------:R-:W-:-:S05]  /*24c0*/  IMAD R19, R25, R23, R18 ;  /* 0x0000001719137224 */ /* 0x000fca00078e0212 */
[----:B------:R-:W-:Y:S01]  /*24d0*/  IADD3 R19, R39, R19, RZ ;  /* 0x0000001327137210 */ /* 0x000fe20007ffe0ff */
[----:B------:R-:W-:Y:S05]  /*24e0*/  BRA `(.L_x_111) ;  /* 0x0000000000587947 */ /* 0x000fea0003800000 */
.L_x_110:
[----:B------:R-:W0:Y:S01]  /*24f0*/  I2F.U32.RP R22, R42 ;  /* 0x0000002a00167306 */ /* 0x000e220000209000 */
[----:B------:R-:W-:Y:S01]  /*2500*/  ISETP.NE.U32.AND P0, PT, R42, RZ, PT ;  /* 0x000000ff2a00720c */ /* 0x000fe20003f05070 */
[----:B------:R-:W-:-:S06]  /*2510*/  HFMA2.MMA R49, -RZ, RZ, 0, 0 ;  /* 0x00000000ff317435 */ /* 0x000fcc00000001ff */
        /* <DEDUP_REMOVED lines=13> */
[----:B------:R-:W-:Y:S02]  /*25f0*/  ISETP.GE.U32.AND P1, PT, R19, R42, PT ;  /* 0x0000002a1300720c */ /* 0x000fe40003f26070 */
[----:B------:R-:W-:-:S11]  /*2600*/  MOV R19, RZ ;  /* 0x000000ff00137202 */ /* 0x000fd60000000f00 */
[----:B------:R-:W-:Y:S02]  /*2610*/  @P1 IADD3 R48, R48, 0x1, RZ ;  /* 0x0000000130301810 */ /* 0x000fe40007ffe0ff */
[----:B------:R-:W-:-:S05]  /*2620*/  @!P0 LOP3.LUT R48, RZ, R42, RZ, 0x33, !PT ;  /* 0x0000002aff308212 */ /* 0x000fca00078e33ff */
[----:B------:R-:W-:-:S04]  /*2630*/  IMAD.MOV R21, RZ, RZ, -R48 ;  /* 0x000000ffff157224 */ /* 0x000fc800078e0a30 */
[----:B------:R-:W-:Y:S02]  /*2640*/  IMAD R38, R42, R21, R38 ;  /* 0x000000152a267224 */ /* 0x000fe400078e0226 */
.L_x_111:
[----:B------:R-:W-:Y:S05]  /*2650*/  BSYNC B0 ;  /* 0x0000000000007941 */ /* 0x000fea0003800000 */
.L_x_109:
        /* <DEDUP_REMOVED lines=11> */
[-C--:B------:R-:W-:Y:S02]  /*2710*/  IADD3.X R18, RZ, ~R21.reuse, RZ, P0, !PT ;  /* 0x80000015ff127210 */ /* 0x080fe400007fe4ff */
[----:B------:R-:W-:Y:S01]  /*2720*/  MOV R42, R20 ;  /* 0x00000014002a7202 */ /* 0x000fe20000000f00 */
[----:B------:R-:W-:Y:S01]  /*2730*/  IMAD.WIDE.U32 R38, R27, R22, R38 ;  /* 0x000000161b267225 */ /* 0x000fe200078e0026 */
[----:B------:R-:W-:-:S03]  /*2740*/  MOV R43, R21 ;  /* 0x00000015002b7202 */ /* 0x000fc60000000f00 */
[----:B------:R-:W-:-:S04]  /*2750*/  IMAD R23, R18, R27, RZ ;  /* 0x0000001b12177224 */ /* 0x000fc800078e02ff */
[----:B------:R-:W-:-:S05]  /*2760*/  IMAD R0, R0, R22, R23 ;  /* 0x0000001600007224 */ /* 0x000fca00078e0217 */
[----:B------:R-:W-:Y:S01]  /*2770*/  IADD3 R0, R39, R0, RZ ;  /* 0x0000000027007210 */ /* 0x000fe20007ffe0ff */
[----:B------:R-:W-:Y:S05]  /*2780*/  BRA `(.L_x_114) ;  /* 0x0000000000587947 */ /* 0x000fea0003800000 */
.L_x_113:
        /* <DEDUP_REMOVED lines=22> */
.L_x_114:
[----:B------:R-:W-:Y:S05]  /*28f0*/  BSYNC B0 ;  /* 0x0000000000007941 */ /* 0x000fea0003800000 */
.L_x_112:
        /* <DEDUP_REMOVED lines=11> */
[----:B------:R-:W-:Y:S05]  /*29b0*/  CALL.REL.NOINC `($__internal_2_$__cuda_sm20_div_s64) ;  /* 0x0000001c00b47944 */ /* 0x000fea0003c00000 */
[----:B------:R-:W-:-:S04]  /*29c0*/  IADD3 R19, P0, RZ, -R20, RZ ;  /* 0x80000014ff137210 */ /* 0x000fc80007f1e0ff */
[----:B------:R-:W-:Y:S01]  /*29d0*/  IADD3.X R18, RZ, ~R21, RZ, P0, !PT ;  /* 0x80000015ff127210 */ /* 0x000fe200007fe4ff */
[----:B------:R-:W-:-:S04]  /*29e0*/  IMAD.WIDE.U32 R42, R5, R19, R42 ;  /* 0x00000013052a7225 */ /* 0x000fc800078e002a */
[----:B------:R-:W-:-:S04]  /*29f0*/  IMAD R18, R18, R5, RZ ;  /* 0x0000000512127224 */ /* 0x000fc800078e02ff */
[----:B------:R-:W-:-:S05]  /*2a00*/  IMAD R4, R4, R19, R18 ;  /* 0x0000001304047224 */ /* 0x000fca00078e0212 */
[----:B------:R-:W-:Y:S01]  /*2a10*/  IADD3 R4, R43, R4, RZ ;  /* 0x000000042b047210 */ /* 0x000fe20007ffe0ff */
[----:B------:R-:W-:Y:S05]  /*2a20*/  BRA `(.L_x_117) ;  /* 0x0000000000587947 */ /* 0x000fea0003800000 */
.L_x_116:
[----:B------:R-:W0:Y:S01]  /*2a30*/  I2F.U32.RP R21, R5 ;  /* 0x0000000500157306 */ /* 0x000e220000209000 */
[----:B------:R-:W-:-:S07]  /*2a40*/  ISETP.NE.U32.AND P0, PT, R5, RZ, PT ;  /* 0x000000ff0500720c */ /* 0x000fce0003f05070 */
[----:B0-----:R-:W0:Y:S02]  /*2a50*/  MUFU.RCP R18, R21 ;  /* 0x0000001500127308 */ /* 0x001e240000001000 */
[----:B0-----:R-:W-:Y:S01]  /*2a60*/  IADD3 R18, R18, 0xffffffe, RZ ;  /* 0x0ffffffe12127810 */ /* 0x001fe20007ffe0ff */
[----:B------:R-:W-:-:S05]  /*2a70*/  HFMA2.MMA R21, -RZ, RZ, 0, 0 ;  /* 0x00000000ff157435 */ /* 0x000fca00000001ff */
        /* <DEDUP_REMOVED lines=17> */
.L_x_117:
[----:B------:R-:W-:Y:S05]  /*2b90*/  BSYNC B0 ;  /* 0x0000000000007941 */ /* 0x000fea0003800000 */
.L_x_115:
[-C--:B------:R-:W-:Y:S01]  /*2ba0*/  IMAD R5, R41, R17.reuse, RZ ;  /* 0x0000001129057224 */ /* 0x080fe200078e02ff */
[----:B------:R-:W-:Y:S01]  /*2bb0*/  SHF.R.S32.HI R19, RZ, 0x1f, R27 ;  /* 0x0000001fff137819 */ /* 0x000fe2000001141b */
[C---:B------:R-:W-:Y:S01]  /*2bc0*/  IMAD.WIDE.U32 R46, R40.reuse, R17, RZ ;  /* 0x00000011282e7225 */ /* 0x040fe200078e00ff */
[----:B------:R-:W-:Y:S01]  /*2bd0*/  ULDC.U8 UR10, c[0x0][0x3d9] ;  /* 0x0000f640000a7ab9 */ /* 0x000fe20000000000 */
[----:B------:R-:W-:Y:S01]  /*2be0*/  ULDC.64 UR4, c[0x0][0x2c0] ;  /* 0x0000b00000047ab9 */ /* 0x000fe20000000a00 */
[----:B------:R-:W-:Y:S01]  /*2bf0*/  UISETP.NE.AND UP0, UPT, UR10, URZ, UPT ;  /* 0x0000003f0a00728c */ /* 0x000fe2000bf05270 */
[----:B------:R-:W-:Y:S01]  /*2c00*/  IMAD R5, R40, R16, R5 ;  /* 0x0000001028057224 */ /* 0x000fe200078e0205 */
[----:B------:R-:W-:Y:S01]  /*2c10*/  UIMAD UR4, UR4, UR5, URZ ;  /* 0x00000005040472a4 */ /* 0x000fe2000f8e023f */
[----:B------:R-:W-:Y:S01]  /*2c20*/  IMAD R0, R0, R27, RZ ;  /* 0x0000001b00007224 */ /* 0x000fe200078e02ff */
[----:B------:R-:W-:Y:S01]  /*2c30*/  USEL UR5, UR5, 0x1, !UP0 ;  /* 0x0000000105057887 */ /* 0x000fe2000c000000 */
[----:B------:R-:W-:Y:S01]  /*2c40*/  BSSY B0, `(.L_x_118) ;  /* 0x0000040000007945 */ /* 0x000fe20003800000 */
[----:B------:R-:W-:Y:S01]  /*2c50*/  IADD3 R18, R47, R5, RZ ;  /* 0x000000052f127210 */ /* 0x000fe20007ffe0ff */
[----:B------:R-:W-:Y:S01]  /*2c60*/  IMAD R19, R19, R38, R0 ;  /* 0x0000002613137224 */ /* 0x000fe200078e0200 */
[----:B------:R-:W-:Y:S01]  /*2c70*/  USHF.R.S32.HI UR11, URZ, 0x1f, UR4 ;  /* 0x0000001f3f0b7899 */ /* 0x000fe20008011404 */
[----:B------:R-:W-:Y:S01]  /*2c80*/  IMAD R23, R4, UR4, RZ ;  /* 0x0000000404177c24 */ /* 0x000fe2000f8e02ff */
[----:B------:R-:W-:Y:S01]  /*2c90*/  USHF.R.S32.HI UR10, URZ, 0x1f, UR5 ;  /* 0x0000001f3f0a7899 */ /* 0x000fe20008011405 */
[----:B------:R-:W-:-:S02]  /*2ca0*/  IMAD R25, R18, R15, RZ ;  /* 0x0000000f12197224 */ /* 0x000fc400078e02ff */
[----:B------:R-:W-:Y:S02]  /*2cb0*/  IMAD R5, R21, UR5, RZ ;  /* 0x0000000515057c24 */ /* 0x000fe4000f8e02ff */
[----:B------:R-:W-:Y:S02]  /*2cc0*/  IMAD R25, R14, R46, R25 ;  /* 0x0000002e0e197224 */ /* 0x000fe400078e0219 */
[----:B------:R-:W-:-:S04]  /*2cd0*/  IMAD.WIDE.U32 R46, R46, R15, RZ ;  /* 0x0000000f2e2e7225 */ /* 0x000fc800078e00ff */
[----:B------:R-:W-:Y:S01]  /*2ce0*/  IMAD R21, R42, UR11, R23 ;  /* 0x0000000b2a157c24 */ /* 0x000fe2000f8e0217 */
[----:B------:R-:W-:Y:S01]  /*2cf0*/  IADD3 R25, R47, R25, RZ ;  /* 0x000000192f197210 */ /* 0x000fe20007ffe0ff */
[----:B------:R-:W-:-:S03]  /*2d00*/  IMAD.WIDE.U32 R38, R38, R27, RZ ;  /* 0x0000001b26267225 */ /* 0x000fc600078e00ff */
[----:B------:R-:W-:Y:S01]  /*2d10*/  LOP3.LUT R0, R49, R25, RZ, 0xfc, !PT ;  /* 0x0000001931007212 */ /* 0x000fe200078efcff */
[----:B------:R-:W-:-:S03]  /*2d20*/  IMAD.WIDE.U32 R42, R42, UR4, RZ ;  /* 0x000000042a2a7c25 */ /* 0x000fc6000f8e00ff */
[----:B------:R-:W-:Y:S01]  /*2d30*/  ISETP.NE.U32.AND P0, PT, R0, RZ, PT ;  /* 0x000000ff0000720c */ /* 0x000fe20003f05070 */
[C---:B------:R-:W-:Y:S01]  /*2d40*/  IMAD R5, R20.reuse, UR10, R5 ;  /* 0x0000000a14057c24 */ /* 0x040fe2000f8e0205 */
[----:B------:R-:W-:Y:S01]  /*2d50*/  IADD3 R0, R39, R19, RZ ;  /* 0x0000001327007210 */ /* 0x000fe20007ffe0ff */
[----:B------:R-:W-:Y:S01]  /*2d60*/  IMAD.WIDE.U32 R40, R20, UR5, RZ ;  /* 0x0000000514287c25 */ /* 0x000fe2000f8e00ff */
[----:B------:R-:W-:-:S03]  /*2d70*/  IADD3 R4, R43, R21, RZ ;  /* 0x000000152b047210 */ /* 0x000fc60007ffe0ff */
[----:B------:R-:W-:Y:S01]  /*2d80*/  IMAD R3, R3, UR4, RZ ;  /* 0x0000000403037c24 */ /* 0x000fe2000f8e02ff */
[----:B------:R-:W-:Y:S01]  /*2d90*/  IADD3 R5, R41, R5, RZ ;  /* 0x0000000529057210 */ /* 0x000fe20007ffe0ff */
[----:B------:R-:W-:-:S04]  /*2da0*/  IMAD R2, R2, UR4, RZ ;  /* 0x0000000402027c24 */ /* 0x000fc8000f8e02ff */
[----:B------:R-:W-:Y:S05]  /*2db0*/  @!P0 BRA `(.L_x_119) ;  /* 0x0000000000448947 */ /* 0x000fea0003800000 */
[----:B------:R-:W-:Y:S01]  /*2dc0*/  IMAD.MOV.U32 R28, RZ, RZ, R48 ;  /* 0x000000ffff1c7224 */ /* 0x000fe200078e0030 */
[----:B------:R-:W-:Y:S01]  /*2dd0*/  MOV R19, R49 ;  /* 0x0000003100137202 */ /* 0x000fe20000000f00 */
[----:B------:R-:W-:Y:S01]  /*2de0*/  IMAD.MOV.U32 R26, RZ, RZ, R46 ;  /* 0x000000ffff1a7224 */ /* 0x000fe200078e002e */
[----:B------:R-:W-:Y:S02]  /*2df0*/  MOV R24, 0x2e10 ;  /* 0x00002e1000187802 */ /* 0x000fe40000000f00 */
[----:B------:R-:W-:Y:S05]  /*2e00*/  CALL.REL.NOINC `($__internal_2_$__cuda_sm20_div_s64) ;  /* 0x0000001800a07944 */ /* 0x000fea0003c00000 */
        /* <DEDUP_REMOVED lines=12> */
.L_x_119:
        /* <DEDUP_REMOVED lines=20> */
[----:B------:R-:W-:-:S05]  /*3010*/  IADD3 R21, -R20, RZ, RZ ;  /* 0x000000ff14157210 */ /* 0x000fca0007ffe1ff */
[----:B------:R-:W-:Y:S01]  /*3020*/  IMAD R18, R46, R21, R48 ;  /* 0x000000152e127224 */ /* 0x000fe200078e0230 */
[----:B------:R-:W-:Y:S02]  /*3030*/  MOV R46, R20 ;  /* 0x00000014002e7202 */ /* 0x000fe40000000f00 */
.L_x_120:
[----:B------:R-:W-:Y:S05]  /*3040*/  BSYNC B0 ;  /* 0x0000000000007941 */ /* 0x000fea0003800000 */
.L_x_118:
        /* <DEDUP_REMOVED lines=18> */
.L_x_122:
[----:B------:R-:W0:Y:S01]  /*3170*/  I2F.U32.RP R21, R17 ;  /* 0x0000001100157306 */ /* 0x000e220000209000 */
[----:B------:R-:W-:Y:S01]  /*3180*/  HFMA2.MMA R22, -RZ, RZ, 0, 0 ;  /* 0x00000000ff167435 */ /* 0x000fe200000001ff */
[----:B------:R-:W-:Y:S01]  /*3190*/  ISETP.NE.U32.AND P0, PT, R17, RZ, PT ;  /* 0x000000ff1100720c */ /* 0x000fe20003f05070 */
[----:B------:R-:W-:-:S05]  /*31a0*/  HFMA2.MMA R49, -RZ, RZ, 0, 0 ;  /* 0x00000000ff317435 */ /* 0x000fca00000001ff */
[----:B0-----:R-:W0:Y:S02]  /*31b0*/  MUFU.RCP R20, R21 ;  /* 0x0000001500147308 */ /* 0x001e240000001000 */
[----:B0-----:R-:W-:-:S06]  /*31c0*/  IADD3 R20, R20, 0xffffffe, RZ ;  /* 0x0ffffffe14147810 */ /* 0x001fcc0007ffe0ff */
[----:B------:R-:W0:Y:S02]  /*31d0*/  F2I.FTZ.U32.TRUNC.NTZ R23, R20 ;  /* 0x0000001400177305 */ /* 0x000e24000021f000 */
[----:B0-----:R-:W-:-:S04]  /*31e0*/  IMAD.MOV R16, RZ, RZ, -R23 ;  /* 0x000000ffff107224 */ /* 0x001fc800078e0a17 */
[----:B------:R-:W-:-:S04]  /*31f0*/  IMAD R16, R16, R17, RZ ;  /* 0x0000001110107224 */ /* 0x000fc800078e02ff */
        /* <DEDUP_REMOVED lines=13> */
.L_x_123:
[----:B------:R-:W-:Y:S05]  /*32d0*/  BSYNC B0 ;  /* 0x0000000000007941 */ /* 0x000fea0003800000 */
.L_x_121:
        /* <DEDUP_REMOVED lines=10> */
[----:B------:R-:W-:Y:S01]  /*3380*/  IADD3 R17, P0, RZ, -R20, RZ ;  /* 0x80000014ff117210 */ /* 0x000fe20007f1e0ff */
[----:B------:R-:W-:Y:S01]  /*3390*/  IMAD.MOV.U32 R25, RZ, RZ, R49 ;  /* 0x000000ffff197224 */ /* 0x000fe200078e0031 */
[----:B------:R-:W-:Y:S02]  /*33a0*/  MOV R24, R48 ;  /* 0x0000003000187202 */ /* 0x000fe40000000f00 */
[----:B------:R-:W-:-:S03]  /*33b0*/  IADD3.X R22, RZ, ~R21, RZ, P0, !PT ;  /* 0x80000015ff167210 */ /* 0x000fc600007fe4ff */
[----:B------:R-:W-:-:S04]  /*33c0*/  IMAD.WIDE.U32 R24, R15, R17, R24 ;  /* 0x000000110f187225 */ /* 0x000fc800078e0018 */
[----:B------:R-:W-:-:S04]  /*33d0*/  IMAD R22, R22, R15, RZ ;  /* 0x0000000f16167224 */ /* 0x000fc800078e02ff */
[----:B------:R-:W-:Y:S01]  /*33e0*/  IMAD R14, R14, R17, R22 ;  /* 0x000000110e0e7224 */ /* 0x000fe200078e0216 */
[----:B------:R-:W-:Y:S02]  /*33f0*/  MOV R22, R24 ;  /* 0x0000001800167202 */ /* 0x000fe40000000f00 */
[----:B------:R-:W-:Y:S01]  /*3400*/  MOV R24, R20 ;  /* 0x0000001400187202 */ /* 0x000fe20000000f00 */
[----:B------:R-:W-:Y:S01]  /*3410*/  IMAD.IADD R14, R25, 0x1, R14 ;  /* 0x00000001190e7824 */ /* 0x000fe200078e020e */
[----:B------:R-:W-:Y:S01]  /*3420*/  MOV R25, R21 ;  /* 0x0000001500197202 */ /* 0x000fe20000000f00 */
[----:B------:R-:W-:Y:S05]  /*3430*/  BRA `(.L_x_126) ;  /* 0x00000000005c7947 */ /* 0x000fea0003800000 */
.L_x_125:
        /* <DEDUP_REMOVED lines=23> */
.L_x_126:
[----:B------:R-:W-:Y:S05]  /*35b0*/  BSYNC B0 ;  /* 0x0000000000007941 */ /* 0x000fea0003800000 */
.L_x_124:
[----:B------:R-:W-:Y:S01]  /*35c0*/  IMAD R17, R14, R3, RZ ;  /* 0x000000030e117224 */ /* 0x000fe200078e02ff */
[----:B------:R-:W-:Y:S01]  /*35d0*/  LOP3.LUT R14, R47, R11, RZ, 0xfc, !PT ;  /* 0x0000000b2f0e7212 */ /* 0x000fe200078efcff */
[----:B------:R-:W-:Y:S01]  /*35e0*/  ULDC UR4, c[0x0][0x2c4] ;  /* 0x0000b10000047ab9 */ /* 0x000fe20000000800 */
[----:B------:R-:W-:Y:S01]  /*35f0*/  SHF.R.S32.HI R19, RZ, 0x1f, R3 ;  /* 0x0000001fff137819 */ /* 0x000fe20000011403 */
[----:B------:R-:W-:Y:S01]  /*3600*/  IMAD R51, R27, UR4, RZ ;  /* 0x000000041b337c24 */ /* 0x000fe2000f8e02ff */
[----:B------:R-:W-:Y:S01]  /*3610*/  ISETP.NE.U32.AND P0, PT, R14, RZ, PT ;  /* 0x000000ff0e00720c */ /* 0x000fe20003f05070 */
[-C--:B------:R-:W-:Y:S01]  /*3620*/  IMAD R15, R25, R6.reuse, RZ ;  /* 0x00000006190f7224 */ /* 0x080fe200078e02ff */
[----:B------:R-:W-:Y:S01]  /*3630*/  SHF.R.S32.HI R20, RZ, 0x1f, R6 ;  /* 0x0000001fff147819 */ /* 0x000fe20000011406 */
[----:B------:R-:W-:Y:S01]  /*3640*/  IMAD.WIDE.U32 R48, R24, R6, RZ ;  /* 0x0000000618307225 */ /* 0x000fe200078e00ff */
[----:B------:R-:W-:Y:S01]  /*3650*/  SHF.R.S32.HI R21, RZ, 0x1f, R51 ;  /* 0x0000001fff157819 */ /* 0x000fe20000011433 */
[----:B------:R-:W-:Y:S02]  /*3660*/  BSSY B0, `(.L_x_127) ;  /* 0x0000034000007945 */ /* 0x000fe40003800000 */
[----:B------:R-:W-:-:S02]  /*3670*/  IMAD R6, R16, R51, RZ ;  /* 0x0000003310067224 */ /* 0x000fc400078e02ff */
[----:B------:R-:W-:Y:S02]  /*3680*/  IMAD R19, R19, R22, R17 ;  /* 0x0000001613137224 */ /* 0x000fe400078e0211 */
[----:B------:R-:W-:-:S04]  /*3690*/  IMAD.WIDE.U32 R16, R22, R3, RZ ;  /* 0x0000000316107225 */ /* 0x000fc800078e00ff */
[----:B------:R-:W-:Y:S01]  /*36a0*/  IMAD R15, R20, R24, R15 ;  /* 0x00000018140f7224 */ /* 0x000fe200078e020f */
[----:B------:R-:W-:Y:S01]  /*36b0*/  IADD3 R14, R17, R19, RZ ;  /* 0x00000013110e7210 */ /* 0x000fe20007ffe0ff */
[----:B------:R-:W-:Y:S02]  /*36c0*/  IMAD R3, R21, R18, R6 ;  /* 0x0000001215037224 */ /* 0x000fe400078e0206 */
[----:B------:R-:W-:Y:S01]  /*36d0*/  IMAD.WIDE.U32 R50, R18, R51, RZ ;  /* 0x0000003312327225 */ /* 0x000fe200078e00ff */
[----:B------:R-:W-:-:S04]  /*36e0*/  IADD3 R6, R49, R15, RZ ;  /* 0x0000000f31067210 */ /* 0x000fc80007ffe0ff */
[----:B------:R-:W-:Y:S01]  /*36f0*/  IADD3 R3, R51, R3, RZ ;  /* 0x0000000333037210 */ /* 0x000fe20007ffe0ff */
[----:B------:R-:W-:Y:S06]  /*3700*/  @!P0 BRA `(.L_x_128) ;  /* 0x0000000000488947 */ /* 0x000fec0003800000 */
        /* <DEDUP_REMOVED lines=9> */
[-C--:B------:R-:W-:Y:S02]  /*37a0*/  IADD3.X R18, RZ, ~R21.reuse, RZ, P0, !PT ;  /* 0x80000015ff127210 */ /* 0x080fe400007fe4ff */
[----:B------:R-:W-:Y:S01]  /*37b0*/  MOV R46, R20 ;  /* 0x00000014002e7202 */ /* 0x000fe20000000f00 */
[----:B------:R-:W-:Y:S01]  /*37c0*/  IMAD.WIDE.U32 R24, R13, R22, R24 ;  /* 0x000000160d187225 */ /* 0x000fe200078e0018 */
[----:B------:R-:W-:-:S03]  /*37d0*/  MOV R47, R21 ;  /* 0x00000015002f7202 */ /* 0x000fc60000000f00 */
[----:B------:R-:W-:-:S04]  /*37e0*/  IMAD R18, R18, R13, RZ ;  /* 0x0000000d12127224 */ /* 0x000fc800078e02ff */
[----:B------:R-:W-:Y:S01]  /*37f0*/  IMAD R11, R11, R22, R18 ;  /* 0x000000160b0b7224 */ /* 0x000fe200078e0212 */
[----:B------:R-:W-:-:S03]  /*3800*/  MOV R18, R24 ;  /* 0x0000001800127202 */ /* 0x000fc60000000f00 */
[----:B------:R-:W-:Y:S01]  /*3810*/  IMAD.IADD R11, R25, 0x1, R11 ;  /* 0x00000001190b7824 */ /* 0x000fe200078e020b */
[----:B------:R-:W-:Y:S05]  /*3820*/  BRA `(.L_x_129) ;  /* 0x00000000005c7947 */ /* 0x000fea0003800000 */
.L_x_128:
        /* <DEDUP_REMOVED lines=12> */
[----:B------:R-:W-:Y:S02]  /*38f0*/  IMAD R18, R13, R11, R46 ;  /* 0x0000000b0d127224 */ /* 0x000fe400078e022e */
[----:B------:R-:W-:-:S03]  /*3900*/  IMAD.MOV.U32 R11, RZ, RZ, RZ ;  /* 0x000000ffff0b7224 */ /* 0x000fc600078e00ff */
        /* <DEDUP_REMOVED lines=8> */
[----:B------:R-:W-:Y:S02]  /*3990*/  MOV R46, R15 ;  /* 0x0000000f002e7202 */ /* 0x000fe40000000f00 */
.L_x_129:
[----:B------:R-:W-:Y:S05]  /*39a0*/  BSYNC B0 ;  /* 0x0000000000007941 */ /* 0x000fea0003800000 */
.L_x_127:
        /* <DEDUP_REMOVED lines=19> */
[----:B------:R-:W-:Y:S02]  /*3ae0*/  IADD3 R15, P0, RZ, -R20, RZ ;  /* 0x80000014ff0f7210 */ /* 0x000fe40007f1e0ff */
[----:B------:R-:W-:Y:S02]  /*3af0*/  MOV R22, R46 ;  /* 0x0000002e00167202 */ /* 0x000fe40000000f00 */
[----:B------:R-:W-:Y:S02]  /*3b00*/  IADD3.X R13, RZ, ~R21, RZ, P0, !PT ;  /* 0x80000015ff0d7210 */ /* 0x000fe400007fe4ff */
[----:B------:R-:W-:-:S03]  /*3b10*/  MOV R23, R47 ;  /* 0x0000002f00177202 */ /* 0x000fc60000000f00 */
[----:B------:R-:W-:Y:S02]  /*3b20*/  IMAD R18, R13, R10, RZ ;  /* 0x0000000a0d127224 */ /* 0x000fe400078e02ff */
[----:B------:R-:W-:-:S04]  /*3b30*/  IMAD.WIDE.U32 R22, R10, R15, R22 ;  /* 0x0000000f0a167225 */ /* 0x000fc800078e0016 */
[----:B------:R-:W-:Y:S01]  /*3b40*/  IMAD R9, R9, R15, R18 ;  /* 0x0000000f09097224 */ /* 0x000fe200078e0212 */
[----:B------:R-:W-:-:S04]  /*3b50*/  MOV R10, R22 ;  /* 0x00000016000a7202 */ /* 0x000fc80000000f00 */
[----:B------:R-:W-:Y:S01]  /*3b60*/  IADD3 R9, R23, R9, RZ ;  /* 0x0000000917097210 */ /* 0x000fe20007ffe0ff */
[----:B------:R-:W-:Y:S05]  /*3b70*/  BRA `(.L_x_132) ;  /* 0x00000000005c7947 */ /* 0x000fea0003800000 */
.L_x_131:
        /* <DEDUP_REMOVED lines=23> */
.L_x_132:
[----:B------:R-:W-:Y:S05]  /*3cf0*/  BSYNC B0 ;  /* 0x0000000000007941 */ /* 0x000fea0003800000 */
.L_x_130:
[----:B------:R-:W-:Y:S01]  /*3d00*/  IADD3 R39, P1, P0, R42, R40, R38 ;  /* 0x000000282a277210 */ /* 0x000fe2000783e026 */
[----:B------:R-:W-:Y:S01]  /*3d10*/  IMAD R9, R9, R2, RZ ;  /* 0x0000000209097224 */ /* 0x000fe200078e02ff */
[----:B------:R-:W-:Y:S02]  /*3d20*/  ULDC.64 UR4, c[0x0][0x2b0] ;  /* 0x0000ac0000047ab9 */ /* 0x000fe40000000a00 */
[----:B------:R-:W-:Y:S02]  /*3d30*/  IADD3 R39, P3, P2, R48, R39, R50 ;  /* 0x0000002730277210 */ /* 0x000fe40007a7e032 */
[----:B------:R-:W-:Y:S02]  /*3d40*/  IADD3.X R0, R4, R5, R0, P1, P0 ;  /* 0x0000000504007210 */ /* 0x000fe40000fe0400 */
[----:B------:R-:W-:Y:S02]  /*3d50*/  IADD3 R16, P1, P0, R52, R39, R16 ;  /* 0x0000002734107210 */ /* 0x000fe4000783e010 */
[----:B------:R-:W-:Y:S01]  /*3d60*/  IADD3.X R0, R6, R0, R3, P3, P2 ;  /* 0x0000000006007210 */ /* 0x000fe20001fe4403 */
[----:B------:R-:W-:Y:S01]  /*3d70*/  IMAD R3, R21, R8, RZ ;  /* 0x0000000815037224 */ /* 0x000fe200078e02ff */
[----:B------:R-:W-:-:S02]  /*3d80*/  SHF.R.S32.HI R4, RZ, 0x1f, R8 ;  /* 0x0000001fff047819 */ /* 0x000fc40000011408 */
        /* <DEDUP_REMOVED lines=12> */
.L_x_108:
[----:B------:R-:W-:Y:S02]  /*3e50*/  ULDC.64 UR4, c[0x0][0x2b0] ;  /* 0x0000ac0000047ab9 */ /* 0x000fe40000000a00 */
[----:B------:R-:W-:-:S04]  /*3e60*/  LEA R2, P0, R38, UR4, 0x2 ;  /* 0x0000000426027c11 */ /* 0x000fc8000f8010ff */
[----:B------:R-:W-:-:S05]  /*3e70*/  LEA.HI.X R3, R38, UR5, R39, 0x2, P0 ;  /* 0x0000000526037c11 */ /* 0x000fca00080f1427 */
[----:B------:R0:W-:Y:S04]  /*3e80*/  STG.E desc[UR8][R2.64], R29 ;  /* 0x0000001d02007986 */ /* 0x0001e8000c101908 */
.L_x_107:
[----:B------:R-:W-:Y:S05]  /*3e90*/  BSYNC B1 ;  /* 0x0000000000017941 */ /* 0x000fea0003800000 */
.L_x_106:
[----:B------:R-:W2:Y:S01]  /*3ea0*/  LDC R0, c[0x0][0x3c4] ;  /* 0x0000f100ff007b82 */ /* 0x000ea20000000800 */
[C---:B0-----:R-:W-:Y:S01]  /*3eb0*/  IADD3 R3, R35.reuse, 0x8, RZ ;  /* 0x0000000823037810 */ /* 0x041fe20007ffe0ff */
[----:B-1----:R-:W-:Y:S01]  /*3ec0*/  HFMA2.MMA R5, -RZ, RZ, 0, 0 ;  /* 0x00000000ff057435 */ /* 0x002fe200000001ff */
[----:B------:R-:W-:Y:S02]  /*3ed0*/  IMAD.SHL.U32 R16, R35, 0x4, RZ ;  /* 0x0000000423107824 */ /* 0x000fe400078e00ff */
[-C--:B--2---:R-:W-:Y:S02]  /*3ee0*/  ISETP.GE.OR P1, PT, R3, R0.reuse, P6 ;  /* 0x000000000300720c */ /* 0x084fe40003726670 */
[C---:B------:R-:W-:Y:S02]  /*3ef0*/  IADD3 R3, R35.reuse, 0x10, RZ ;  /* 0x0000001023037810 */ /* 0x040fe40007ffe0ff */
[-C--:B------:R-:W-:Y:S02]  /*3f00*/  ISETP.GE.OR P2, PT, R35, R0.reuse, P6 ;  /* 0x000000002300720c */ /* 0x080fe40003746670 */
[----:B------:R-:W-:-:S02]  /*3f10*/  ISETP.GE.OR P0, PT, R3, R0, P6 ;  /* 0x000000000300720c */ /* 0x000fc40003706670 */
[----:B------:R-:W-:-:S04]  /*3f20*/  IADD3 R3, R35, 0x18, RZ ;  /* 0x0000001823037810 */ /* 0x000fc80007ffe0ff */
[----:B------:R-:W-:Y:S01]  /*3f30*/  ISETP.GE.OR P6, PT, R3, R0, P6 ;  /* 0x000000000300720c */ /* 0x000fe200037c6670 */
[----:B------:R-:W-:Y:S01]  /*3f40*/  @!P1 FADD.FTZ R31, -R29, R31 ;  /* 0x0000001f1d1f9221 */ /* 0x000fe20000010100 */
[----:B------:R-:W-:-:S03]  /*3f50*/  CS2R R2, SRZ ;  /* 0x0000000000027805 */ /* 0x000fc6000001ff00 */
[----:B------:R-:W-:Y:S01]  /*3f60*/  @!P2 FADD.FTZ R36, -R29, R36 ;  /* 0x000000241d24a221 */ /* 0x000fe20000010100 */
[----:B------:R-:W-:Y:S01]  /*3f70*/  @!P1 FMUL.FTZ R31, R31, 1.4426950216293334961 ;  /* 0x3fb8aa3b1f1f9820 */ /* 0x000fe20000410000 */
[C---:B------:R-:W-:Y:S02]  /*3f80*/  @!P0 FADD.FTZ R32, -R29.reuse, R32 ;  /* 0x000000201d208221 */ /* 0x040fe40000010100 */
[----:B------:R-:W-:Y:S01]  /*3f90*/  @!P2 FMUL.FTZ R36, R36, 1.4426950216293334961 ;  /* 0x3fb8aa3b2424a820 */ /* 0x000fe20000410000 */
[----:B------:R-:W0:Y:S01]  /*3fa0*/  @!P1 MUFU.EX2 R4, R31 ;  /* 0x0000001f00049308 */ /* 0x000e220000000800 */
[----:B------:R-:W-:Y:S02]  /*3fb0*/  @!P0 FMUL.FTZ R32, R32, 1.4426950216293334961 ;  /* 0x3fb8aa3b20208820 */ /* 0x000fe40000410000 */
[----:B------:R-:W-:-:S04]  /*3fc0*/  @!P6 FADD.FTZ R29, -R29, R34 ;  /* 0x000000221d1de221 */ /* 0x000fc80000010100 */
[----:B------:R-:W-:Y:S01]  /*3fd0*/  @!P6 FMUL.FTZ R6, R29, 1.4426950216293334961 ;  /* 0x3fb8aa3b1d06e820 */ /* 0x000fe20000410000 */
[----:B------:R-:W1:Y:S08]  /*3fe0*/  @!P0 MUFU.EX2 R32, R32 ;  /* 0x0000002000208308 */ /* 0x000e700000000800 */
[----:B------:R-:W2:Y:S01]  /*3ff0*/  @!P2 MUFU.EX2 R36, R36 ;  /* 0x000000240024a308 */ /* 0x000ea20000000800 */
[----:B0-----:R0:W-:Y:S07]  /*4000*/  @!P1 STS [R33+0x220], R4 ;  /* 0x0002200421009388 */ /* 0x0011ee0000000800 */
[----:B------:R-:W3:Y:S01]  /*4010*/  @!P6 MUFU.EX2 R6, R6 ;  /* 0x000000060006e308 */ /* 0x000ee20000000800 */
[----:B-1----:R0:W-:Y:S01]  /*4020*/  @!P0 STS [R33+0x440], R32 ;  /* 0x0004402021008388 */ /* 0x0021e20000000800 */
[----:B------:R-:W-:Y:S01]  /*4030*/  ISETP.GE.AND P0, PT, R0, 0x1, PT ;  /* 0x000000010000780c */ /* 0x000fe20003f06270 */
[----:B------:R-:W-:-:S02]  /*4040*/  IMAD.MOV.U32 R0, RZ, RZ, RZ ;  /* 0x000000ffff007224 */ /* 0x000fc400078e00ff */
[----:B--2---:R0:W-:Y:S04]  /*4050*/  @!P2 STS [R33], R36 ;  /* 0x000000242100a388 */ /* 0x0041e80000000800 */
[----:B---3--:R0:W-:Y:S01]  /*4060*/  @!P6 STS [R33+0x660], R6 ;  /* 0x000660062100e388 */ /* 0x0081e20000000800 */
[----:B------:R-:W-:Y:S06]  /*4070*/  BAR.SYNC.DEFER_BLOCKING 0x0 ;  /* 0x0000000000007b1d */ /* 0x000fec0000010000 */
[----:B------:R-:W-:Y:S05]  /*4080*/  @!P0 BRA `(.L_x_133) ;  /* 0x0000000000a88947 */ /* 0x000fea0003800000 */
[----:B------:R-:W1:Y:S01]  /*4090*/  S2UR UR6, SR_CgaCtaId ;  /* 0x00000000000679c3 */ /* 0x000e620000008800 */
[----:B------:R-:W-:Y:S01]  /*40a0*/  ULDC UR10, c[0x0][0x2dc] ;  /* 0x0000b700000a7ab9 */ /* 0x000fe20000000800 */
[----:B------:R-:W-:Y:S01]  /*40b0*/  IMAD R15, R7, 0x20, R16 ;  /* 0x00000020070f7824 */ /* 0x000fe200078e0210 */
[----:B------:R-:W-:Y:S01]  /*40c0*/  UIMAD UR4, UR7, UR10, URZ ;  /* 0x0000000a070472a4 */ /* 0x000fe2000f8e023f */
[C---:B0-----:R-:W-:Y:S01]  /*40d0*/  VIADD R4, R12.reuse, -UR7 ;  /* 0x800000070c047c36 */ /* 0x041fe20008000000 */
[----:B------:R-:W-:Y:S01]  /*40e0*/  CS2R R8, SRZ ;  /* 0x0000000000087805 */ /* 0x000fe2000001ff00 */
[----:B------:R-:W-:Y:S01]  /*40f0*/  IMAD R18, R12, UR10, RZ ;  /* 0x0000000a0c127c24 */ /* 0x000fe2000f8e02ff */
[----:B------:R-:W-:Y:S01]  /*4100*/  USHF.R.S32.HI UR11, URZ, 0x1f, UR4 ;  /* 0x0000001f3f0b7899 */ /* 0x000fe20008011404 */
[----:B------:R-:W0:Y:S01]  /*4110*/  LDC R13, c[0x0][0x3c4] ;  /* 0x0000f100ff0d7b82 */ /* 0x000e220000000800 */
        /* <DEDUP_REMOVED lines=11> */
[----:B-1----:R-:W-:-:S06]  /*41d0*/  ULEA UR4, UR6, UR4, 0x18 ;  /* 0x0000000406047291 */ /* 0x002fcc000f8ec03f */
[----:B------:R-:W-:Y:S01]  /*41e0*/  LEA R6, R7, UR4, 0x2 ;  /* 0x0000000407067c11 */ /* 0x000fe2000f8e10ff */
[----:B------:R-:W-:-:S06]  /*41f0*/  ULDC UR4, c[0x0][0x2d0] ;  /* 0x0000b40000047ab9 */ /* 0x000fcc0000000800 */
.L_x_136:
[----:B------:R1:W2:Y:S01]  /*4200*/  LDS R4, [R6] ;  /* 0x0000000006047984 */ /* 0x0002a20000000800 */
[----:B------:R-:W-:Y:S01]  /*4210*/  UIADD3 UR5, UR5, 0x1, URZ ;  /* 0x0000000105057890 */ /* 0x000fe2000fffe03f */
[----:B------:R-:W-:Y:S05]  /*4220*/  BSSY B0, `(.L_x_134) ;  /* 0x0000008000007945 */ /* 0x000fea0003800000 */
[----:B0-----:R-:W-:Y:S01]  /*4230*/  ISETP.LE.AND P1, PT, R13, UR5, PT ;  /* 0x000000050d007c0c */ /* 0x001fe2000bf23270 */
[----:B------:R-:W-:Y:S01]  /*4240*/  @!UPT UIADD3 URZ, URZ, URZ, URZ ;  /* 0x0000003f3f3ff290 */ /* 0x000fe2000fffe03f */
[----:B------:R-:W-:Y:S11]  /*4250*/  @P2 BRA `(.L_x_135) ;  /* 0x0000000000102947 */ /* 0x000ff60003800000 */
[----:B------:R-:W-:Y:S02]  /*4260*/  ISETP.GE.AND P0, PT, R16, UR4, PT ;  /* 0x0000000410007c0c */ /* 0x000fe4000bf06270 */
[----:B------:R-:W-:Y:S02]  /*4270*/  CS2R R8, SRZ ;  /* 0x0000000000087805 */ /* 0x000fe4000001ff00 */
[----:B------:R-:W-:Y:S09]  /*4280*/  CS2R R10, SRZ ;  /* 0x00000000000a7805 */ /* 0x000ff2000001ff00 */
[----:B------:R0:W5:Y:S02]  /*4290*/  @!P0 LDG.E.128 R8, desc[UR8][R14.64] ;  /* 0x000000080e088981 */ /* 0x000164000c1e1d00 */
.L_x_135:
[----:B------:R-:W-:Y:S05]  /*42a0*/  BSYNC B0 ;  /* 0x0000000000007941 */ /* 0x000fea0003800000 */
.L_x_134:
[----:B0-----:R-:W-:Y:S01]  /*42b0*/  IADD3 R14, P0, R18, R14, RZ ;  /* 0x0000000e120e7210 */ /* 0x001fe20007f1e0ff */
[----:B--2--5:R-:W-:Y:S01]  /*42c0*/  FFMA.FTZ R3, R4, R8, R3 ;  /* 0x0000000804037223 */ /* 0x024fe20000010003 */
[----:B-1----:R-:W-:Y:S01]  /*42d0*/  IADD3 R6, R6, 0x44, RZ ;  /* 0x0000004406067810 */ /* 0x002fe20007ffe0ff */
[C---:B------:R-:W-:Y:S01]  /*42e0*/  FFMA.FTZ R0, R4.reuse, R9, R0 ;  /* 0x0000000904007223 */ /* 0x040fe20000010000 */
[C---:B------:R-:W-:Y:S01]  /*42f0*/  FFMA.FTZ R5, R4.reuse, R10, R5 ;  /* 0x0000000a04057223 */ /* 0x040fe20000010005 */
[----:B------:R-:W-:Y:S01]  /*4300*/  IADD3.X R15, R19, R15, RZ, P0, !PT ;  /* 0x0000000f130f7210 */ /* 0x000fe200007fe4ff */
[----:B------:R-:W-:Y:S01]  /*4310*/  FFMA.FTZ R2, R4, R11, R2 ;  /* 0x0000000b04027223 */ /* 0x000fe20000010002 */
[----:B------:R-:W-:Y:S06]  /*4320*/  @!P1 BRA `(.L_x_136) ;  /* 0xfffffffc00b49947 */ /* 0x000fec000383ffff */
.L_x_133:
[----:B------:R-:W-:-:S04]  /*4330*/  IADD3 R7, R7, UR7, RZ ;  /* 0x0000000707077c10 */ /* 0x000fc8000fffe0ff */
[----:B------:R-:W-:-:S13]  /*4340*/  ISETP.GE.AND P0, PT, R7, R12, PT ;  /* 0x0000000c0700720c */ /* 0x000fda0003f06270 */
[----:B------:R-:W-:Y:S05]  /*4350*/  @P0 EXIT ;  /* 0x000000000000094d */ /* 0x000fea0003800000 */
[----:B------:R-:W-:Y:S02]  /*4360*/  ULDC UR4, c[0x0][0x2d0] ;  /* 0x0000b40000047ab9 */ /* 0x000fe40000000800 */
[----:B------:R-:W-:-:S13]  /*4370*/  ISETP.GE.AND P0, PT, R16, UR4, PT ;  /* 0x0000000410007c0c */ /* 0x000fda000bf06270 */
[----:B------:R-:W-:Y:S05]  /*4380*/  @P0 EXIT ;  /* 0x000000000000094d */ /* 0x000fea0003800000 */
[----:B------:R-:W1:Y:S01]  /*4390*/  LDC R9, c[0x0][0x2c4] ;  /* 0x0000b100ff097b82 */ /* 0x000e620000000800 */
[----:B------:R-:W-:Y:S01]  /*43a0*/  ULDC UR4, c[0x0][0x270] ;  /* 0x00009c0000047ab9 */ /* 0x000fe20000000800 */
[----:B------:R-:W-:Y:S02]  /*43b0*/  IABS R13, R7 ;  /* 0x00000007000d7213 */ /* 0x000fe40000000000 */
[----:B------:R-:W-:Y:S02]  /*43c0*/  SHF.R.S32.HI R17, RZ, 0x1f, R16 ;  /* 0x0000001fff117819 */ /* 0x000fe40000011410 */
[----:B------:R-:W-:Y:S01]  /*43d0*/  F2FP.BF16.F32.PACK_AB R5, R2, R5 ;  /* 0x000000050205723e */ /* 0x000fe200000010ff */
[----:B-1----:R-:W-:Y:S01]  /*43e0*/  IMAD R10, R9, UR4, RZ ;  /* 0x00000004090a7c24 */ /* 0x002fe2000f8e02ff */
[----:B------:R-:W-:-:S04]  /*43f0*/  ULDC.64 UR4, c[0x0][0x290] ;  /* 0x0000a40000047ab9 */ /* 0x000fc80000000a00 */
[-C--:B------:R-:W-:Y:S02]  /*4400*/  IABS R12, R10.reuse ;  /* 0x0000000a000c7213 */ /* 0x080fe40000000000 */
[----:B0-----:R-:W-:Y:S02]  /*4410*/  IABS R6, R10 ;  /* 0x0000000a00067213 */ /* 0x001fe40000000000 */
[----:B------:R-:W0:Y:S03]  /*4420*/  I2F.RP R8, R12 ;  /* 0x0000000c00087306 */ /* 0x000e260000209400 */
[----:B------:R-:W-:-:S05]  /*4430*/  IMAD.MOV R6, RZ, RZ, -R6 ;  /* 0x000000ffff067224 */ /* 0x000fca00078e0a06 */
[----:B0-----:R-:W0:Y:S02]  /*4440*/  MUFU.RCP R14, R8 ;  /* 0x00000008000e7308 */ /* 0x001e240000001000 */
[----:B0-----:R-:W-:Y:S01]  /*4450*/  VIADD R14, R14, 0xffffffe ;  /* 0x0ffffffe0e0e7836 */ /* 0x001fe20000000000 */
[----:B------:R-:W-:-:S05]  /*4460*/  IABS R8, R9 ;  /* 0x0000000900087213 */ /* 0x000fca0000000000 */
[----:B------:R-:W0:Y:S02]  /*4470*/  F2I.FTZ.U32.TRUNC.NTZ R15, R14 ;  /* 0x0000000e000f7305 */ /* 0x000e24000021f000 */
[----:B0-----:R-:W-:Y:S01]  /*4480*/  IMAD.MOV R11, RZ, RZ, -R15 ;  /* 0x000000ffff0b7224 */ /* 0x001fe200078e0a0f */
[----:B------:R-:W-:-:S03]  /*4490*/  MOV R14, RZ ;  /* 0x000000ff000e7202 */ /* 0x000fc60000000f00 */
[----:B------:R-:W-:-:S04]  /*44a0*/  IMAD R4, R11, R12, RZ ;  /* 0x0000000c0b047224 */ /* 0x000fc800078e02ff */
[----:B------:R-:W-:-:S06]  /*44b0*/  IMAD.HI.U32 R4, R15, R4, R14 ;  /* 0x000000040f047227 */ /* 0x000fcc00078e000e */
[----:B------:R-:W-:Y:S02]  /*44c0*/  IMAD.HI.U32 R11, R4, R13, RZ ;  /* 0x0000000d040b7227 */ /* 0x000fe400078e00ff */
[----:B------:R-:W0:Y:S02]  /*44d0*/  I2F.RP R4, R8 ;  /* 0x0000000800047306 */ /* 0x000e240000209400 */
[----:B------:R-:W-:Y:S01]  /*44e0*/  IMAD R13, R11, R6, R13 ;  /* 0x000000060b0d7224 */ /* 0x000fe200078e020d */
[----:B------:R-:W-:-:S04]  /*44f0*/  LOP3.LUT R6, R7, R10, RZ, 0x3c, !PT ;  /* 0x0000000a07067212 */ /* 0x000fc800078e3cff */
[----:B------:R-:W-:Y:S02]  /*4500*/  ISETP.GT.U32.AND P1, PT, R12, R13, PT ;  /* 0x0000000d0c00720c */ /* 0x000fe40003f24070 */
[----:B------:R-:W-:Y:S01]  /*4510*/  ISETP.GE.AND P0, PT, R6, RZ, PT ;  /* 0x000000ff0600720c */ /* 0x000fe20003f06270 */
[----:B0-----:R-:W0:Y:S10]  /*4520*/  MUFU.RCP R4, R4 ;  /* 0x0000000400047308 */ /* 0x001e340000001000 */
[----:B------:R-:W-:Y:S01]  /*4530*/  @!P1 IMAD.IADD R13, R13, 0x1, -R12 ;  /* 0x000000010d0d9824 */ /* 0x000fe200078e0a0c */
[----:B------:R-:W-:-:S02]  /*4540*/  @!P1 IADD3 R11, R11, 0x1, RZ ;  /* 0x000000010b0b9810 */ /* 0x000fc40007ffe0ff */
[----:B------:R-:W-:Y:S02]  /*4550*/  ISETP.NE.AND P1, PT, R10, RZ, PT ;  /* 0x000000ff0a00720c */ /* 0x000fe40003f25270 */
[----:B------:R-:W-:Y:S01]  /*4560*/  ISETP.GE.U32.AND P2, PT, R13, R12, PT ;  /* 0x0000000c0d00720c */ /* 0x000fe20003f46070 */
[----:B0-----:R-:W-:-:S04]  /*4570*/  VIADD R14, R4, 0xffffffe ;  /* 0x0ffffffe040e7836 */ /* 0x001fc80000000000 */
[----:B------:R-:W0:Y:S08]  /*4580*/  F2I.FTZ.U32.TRUNC.NTZ R15, R14 ;  /* 0x0000000e000f7305 */ /* 0x000e30000021f000 */
[----:B------:R-:W-:-:S05]  /*4590*/  @P2 VIADD R11, R11, 0x1 ;  /* 0x000000010b0b2836 */ /* 0x000fca0000000000 */
[----:B------:R-:W-:Y:S02]  /*45a0*/  @!P0 IADD3 R11, -R11, RZ, RZ ;  /* 0x000000ff0b0b8210 */ /* 0x000fe40007ffe1ff */
[----:B------:R-:W-:-:S05]  /*45b0*/  @!P1 LOP3.LUT R11, RZ, R10, RZ, 0x33, !PT ;  /* 0x0000000aff0b9212 */ /* 0x000fca00078e33ff */
[----:B------:R-:W-:Y:S02]  /*45c0*/  IMAD R10, R11, R10, RZ ;  /* 0x0000000a0b0a7224 */ /* 0x000fe400078e02ff */
[----:B0-----:R-:W-:Y:S02]  /*45d0*/  IMAD.MOV R13, RZ, RZ, -R15 ;  /* 0x000000ffff0d7224 */ /* 0x001fe400078e0a0f */
[----:B------:R-:W-:Y:S01]  /*45e0*/  IMAD.MOV.U32 R14, RZ, RZ, RZ ;  /* 0x000000ffff0e7224 */ /* 0x000fe200078e00ff */
[----:B------:R-:W-:Y:S01]  /*45f0*/  IADD3 R12, R7, -R10, RZ ;  /* 0x8000000a070c7210 */ /* 0x000fe20007ffe0ff */
[----:B------:R-:W-:Y:S02]  /*4600*/  IMAD R6, R13, R8, RZ ;  /* 0x000000080d067224 */ /* 0x000fe400078e02ff */
[----:B------:R-:W-:Y:S01]  /*4610*/  IMAD.WIDE.U32 R16, R11, UR4, R16 ;  /* 0x000000040b107c25 */ /* 0x000fe2000f8e0010 */
[----:B------:R-:W-:Y:S02]  /*4620*/  IABS R4, R12 ;  /* 0x0000000c00047213 */ /* 0x000fe40000000000 */
[----:B------:R-:W-:Y:S01]  /*4630*/  LOP3.LUT R12, R12, R9, RZ, 0x3c, !PT ;  /* 0x000000090c0c7212 */ /* 0x000fe200078e3cff */
[----:B------:R-:W-:-:S03]  /*4640*/  IMAD.HI.U32 R6, R15, R6, R14 ;  /* 0x000000060f067227 */ /* 0x000fc600078e000e */
[----:B------:R-:W-:-:S03]  /*4650*/  ISETP.GE.AND P1, PT, R12, RZ, PT ;  /* 0x000000ff0c00720c */ /* 0x000fc60003f26270 */
[----:B------:R-:W-:-:S05]  /*4660*/  IMAD.HI.U32 R6, R6, R4, RZ ;  /* 0x0000000406067227 */ /* 0x000fca00078e00ff */
[----:B------:R-:W-:-:S05]  /*4670*/  IADD3 R13, -R6, RZ, RZ ;  /* 0x000000ff060d7210 */ /* 0x000fca0007ffe1ff */
[----:B------:R-:W-:Y:S01]  /*4680*/  IMAD R13, R8, R13, R4 ;  /* 0x0000000d080d7224 */ /* 0x000fe200078e0204 */
[----:B------:R-:W-:-:S04]  /*4690*/  SHF.R.S32.HI R4, RZ, 0x1f, R11 ;  /* 0x0000001fff047819 */ /* 0x000fc8000001140b */
[----:B------:R-:W-:Y:S01]  /*46a0*/  ISETP.GT.U32.AND P0, PT, R8, R13, PT ;  /* 0x0000000d0800720c */ /* 0x000fe20003f04070 */
[----:B------:R-:W-:-:S04]  /*46b0*/  IMAD R4, R4, UR4, RZ ;  /* 0x0000000404047c24 */ /* 0x000fc8000f8e02ff */
[----:B------:R-:W-:Y:S01]  /*46c0*/  IMAD R11, R11, UR5, R4 ;  /* 0x000000050b0b7c24 */ /* 0x000fe2000f8e0204 */
[----:B------:R-:W-:-:S03]  /*46d0*/  ULDC.64 UR4, c[0x0][0x2a0] ;  /* 0x0000a80000047ab9 */ /* 0x000fc60000000a00 */
[----:B------:R-:W-:-:S04]  /*46e0*/  IMAD.IADD R17, R17, 0x1, R11 ;  /* 0x0000000111117824 */ /* 0x000fc800078e020b */
[----:B------:R-:W-:Y:S01]  /*46f0*/  @!P0 IMAD.IADD R13, R13, 0x1, -R8 ;  /* 0x000000010d0d8824 */ /* 0x000fe200078e0a08 */
[----:B------:R-:W-:Y:S02]  /*4700*/  @!P0 IADD3 R6, R6, 0x1, RZ ;  /* 0x0000000106068810 */ /* 0x000fe40007ffe0ff */
[----:B------:R-:W-:Y:S02]  /*4710*/  ISETP.NE.AND P0, PT, R9, RZ, PT ;  /* 0x000000ff0900720c */ /* 0x000fe40003f05270 */
[----:B------:R-:W-:-:S13]  /*4720*/  ISETP.GE.U32.AND P2, PT, R13, R8, PT ;  /* 0x000000080d00720c */ /* 0x000fda0003f46070 */
[----:B------:R-:W-:-:S05]  /*4730*/  @P2 VIADD R6, R6, 0x1 ;  /* 0x0000000106062836 */ /* 0x000fca0000000000 */
[----:B------:R-:W-:Y:S02]  /*4740*/  @!P1 IADD3 R6, -R6, RZ, RZ ;  /* 0x000000ff06069210 */ /* 0x000fe40007ffe1ff */
[----:B------:R-:W-:-:S04]  /*4750*/  @!P0 LOP3.LUT R6, RZ, R9, RZ, 0x33, !PT ;  /* 0x00000009ff068212 */ /* 0x000fc800078e33ff */
[----:B------:R-:W-:Y:S01]  /*4760*/  SHF.R.S32.HI R4, RZ, 0x1f, R6 ;  /* 0x0000001fff047819 */ /* 0x000fe20000011406 */
[C---:B------:R-:W-:Y:S02]  /*4770*/  IMAD R10, R6.reuse, R9, R10 ;  /* 0x00000009060a7224 */ /* 0x040fe400078e020a */
[----:B------:R-:W-:-:S03]  /*4780*/  IMAD.WIDE.U32 R16, R6, UR4, R16 ;  /* 0x0000000406107c25 */ /* 0x000fc6000f8e0010 */
[----:B------:R-:W-:Y:S01]  /*4790*/  IADD3 R10, R7, -R10, RZ ;  /* 0x8000000a070a7210 */ /* 0x000fe20007ffe0ff */
[----:B------:R-:W-:Y:S01]  /*47a0*/  IMAD R9, R4, UR4, RZ ;  /* 0x0000000404097c24 */ /* 0x000fe2000f8e02ff */
[----:B------:R-:W-:Y:S02]  /*47b0*/  F2FP.BF16.F32.PACK_AB R4, R0, R3 ;  /* 0x000000030004723e */ /* 0x000fe400000010ff */
[----:B------:R-:W-:Y:S01]  /*47c0*/  SHF.R.S32.HI R7, RZ, 0x1f, R10 ;  /* 0x0000001fff077819 */ /* 0x000fe2000001140a */
[----:B------:R-:W-:Y:S01]  /*47d0*/  IMAD R9, R6, UR5, R9 ;  /* 0x0000000506097c24 */ /* 0x000fe2000f8e0209 */
[----:B------:R-:W-:-:S03]  /*47e0*/  ULDC.64 UR4, c[0x0][0x298] ;  /* 0x0000a60000047ab9 */ /* 0x000fc60000000a00 */
[----:B------:R-:W-:Y:S02]  /*47f0*/  IMAD R7, R7, UR4, RZ ;  /* 0x0000000407077c24 */ /* 0x000fe4000f8e02ff */
[----:B------:R-:W-:Y:S02]  /*4800*/  IMAD.IADD R17, R17, 0x1, R9 ;  /* 0x0000000111117824 */ /* 0x000fe400078e0209 */
[C---:B------:R-:W-:Y:S02]  /*4810*/  IMAD R7, R10.reuse, UR5, R7 ;  /* 0x000000050a077c24 */ /* 0x040fe4000f8e0207 */
[----:B------:R-:W-:Y:S01]  /*4820*/  IMAD.WIDE.U32 R10, R10, UR4, R16 ;  /* 0x000000040a0a7c25 */ /* 0x000fe2000f8e0010 */
[----:B------:R-:W-:-:S04]  /*4830*/  ULDC.64 UR4, c[0x0][0x280] ;  /* 0x0000a00000047ab9 */ /* 0x000fc80000000a00 */
[----:B------:R-:W-:Y:S02]  /*4840*/  IADD3 R7, R11, R7, RZ ;  /* 0x000000070b077210 */ /* 0x000fe40007ffe0ff */
[----:B------:R-:W-:-:S04]  /*4850*/  LEA R6, P0, R10, UR4, 0x1 ;  /* 0x000000040a067c11 */ /* 0x000fc8000f8008ff */
[----:B------:R-:W-:-:S05]  /*4860*/  LEA.HI.X R7, R10, UR5, R7, 0x1, P0 ;  /* 0x000000050a077c11 */ /* 0x000fca00080f0c07 */
[----:B------:R-:W-:Y:S01]  /*4870*/  STG.E.64 desc[UR8][R6.64], R4 ;  /* 0x0000000406007986 */ /* 0x000fe2000c101b08 */
[----:B------:R-:W-:Y:S05]  /*4880*/  EXIT ;  /* 0x000000000000794d */ /* 0x000fea0003800000 */
        .weak           $__internal_2_$__cuda_sm20_div_s64
        .type           $__internal_2_$__cuda_sm20_div_s64,@function
        .size           $__internal_2_$__cuda_sm20_div_s64,(.L_x_5278 - $__internal_2_$__cuda_sm20_div_s64)
$__internal_2_$__cuda_sm20_div_s64:
        /* <DEDUP_REMOVED lines=17> */
[C---:B------:R-:W-:Y:S02]  /*49a0*/  IMAD R20, R57.reuse, R21, RZ ;  /* 0x0000001539147224 */ /* 0x040fe400078e02ff */
[----:B------:R-:W-:-:S04]  /*49b0*/  IMAD.HI.U32 R23, P1, R57, R23, R54 ;  /* 0x0000001739177227 */ /* 0x000fc80007820036 */
[----:B------:R-:W-:Y:S01]  /*49c0*/  IMAD.HI.U32 R21, R57, R21, RZ ;  /* 0x0000001539157227 */ /* 0x000fe200078e00ff */
[----:B------:R-:W-:-:S03]  /*49d0*/  IADD3 R55, P0, R20, R23, RZ ;  /* 0x0000001714377210 */ /* 0x000fc60007f1e0ff */
[----:B------:R-:W-:Y:S02]  /*49e0*/  IMAD.X R21, R21, 0x1, R57, P2 ;  /* 0x0000000115157824 */ /* 0x000fe400010e0639 */
[----:B------:R-:W-:-:S03]  /*49f0*/  IMAD.WIDE.U32 R56, R55, R44, RZ ;  /* 0x0000002c37387225 */ /* 0x000fc600078e00ff */
[----:B------:R-:W-:Y:S01]  /*4a00*/  IADD3.X R37, RZ, RZ, R21, P0, P1 ;  /* 0x000000ffff257210 */ /* 0x000fe200007e2415 */
[----:B------:R-:W-:Y:S01]  /*4a10*/  IMAD R22, R55, R45, R57 ;  /* 0x0000002d37167224 */ /* 0x000fe200078e0239 */
[----:B------:R-:W-:Y:S02]  /*4a20*/  IADD3 R20, P0, RZ, -R56, RZ ;  /* 0x80000038ff147210 */ /* 0x000fe40007f1e0ff */
[----:B------:R-:W-:Y:S01]  /*4a30*/  ISETP.GE.AND P1, PT, R19, RZ, PT ;  /* 0x000000ff1300720c */ /* 0x000fe20003f26270 */
[----:B------:R-:W-:Y:S02]  /*4a40*/  IMAD R22, R37, R44, R22 ;  /* 0x0000002c25167224 */ /* 0x000fe400078e0216 */
[----:B------:R-:W-:-:S04]  /*4a50*/  IMAD.HI.U32 R54, R55, R20, RZ ;  /* 0x0000001437367227 */ /* 0x000fc800078e00ff */
[----:B------:R-:W-:Y:S01]  /*4a60*/  IMAD.X R22, RZ, RZ, ~R22, P0 ;  /* 0x000000ffff167224 */ /* 0x000fe200000e0e16 */
[----:B------:R-:W-:-:S03]  /*4a70*/  IADD3 R21, P0, RZ, -R28, RZ ;  /* 0x8000001cff157210 */ /* 0x000fc60007f1e0ff */
[----:B------:R-:W-:Y:S01]  /*4a80*/  IMAD.WIDE.U32 R54, P5, R55, R22, R54 ;  /* 0x0000001637367225 */ /* 0x000fe200078a0036 */
[----:B------:R-:W-:-:S03]  /*4a90*/  SEL R21, R21, R28, !P1 ;  /* 0x0000001c15157207 */ /* 0x000fc60004800000 */
[C---:B------:R-:W-:Y:S02]  /*4aa0*/  IMAD R23, R37.reuse, R22, RZ ;  /* 0x0000001625177224 */ /* 0x040fe400078e02ff */
[----:B------:R-:W-:-:S04]  /*4ab0*/  IMAD.HI.U32 R20, P4, R37, R20, R54 ;  /* 0x0000001425147227 */ /* 0x000fc80007880036 */
[----:B------:R-:W-:Y:S01]  /*4ac0*/  IMAD.HI.U32 R22, R37, R22, RZ ;  /* 0x0000001625167227 */ /* 0x000fe200078e00ff */
[----:B------:R-:W-:Y:S02]  /*4ad0*/  IADD3 R23, P2, R23, R20, RZ ;  /* 0x0000001417177210 */ /* 0x000fe40007f5e0ff */
[----:B------:R-:W-:Y:S01]  /*4ae0*/  IADD3.X R20, RZ, ~R19, RZ, P0, !PT ;  /* 0x80000013ff147210 */ /* 0x000fe200007fe4ff */
[----:B------:R-:W-:Y:S02]  /*4af0*/  IMAD.X R37, R22, 0x1, R37, P5 ;  /* 0x0000000116257824 */ /* 0x000fe400028e0625 */
[----:B------:R-:W-:Y:S01]  /*4b00*/  IMAD.HI.U32 R54, R23, R21, RZ ;  /* 0x0000001517367227 */ /* 0x000fe200078e00ff */
[----:B------:R-:W-:Y:S02]  /*4b10*/  SEL R20, R20, R19, !P1 ;  /* 0x0000001314147207 */ /* 0x000fe40004800000 */
[----:B------:R-:W-:Y:S01]  /*4b20*/  IADD3.X R37, RZ, RZ, R37, P2, P4 ;  /* 0x000000ffff257210 */ /* 0x000fe200017e8425 */
[----:B------:R-:W-:-:S02]  /*4b30*/  IMAD.MOV.U32 R55, RZ, RZ, RZ ;  /* 0x000000ffff377224 */ /* 0x000fc400078e00ff */
[----:B------:R-:W-:-:S04]  /*4b40*/  IMAD.WIDE.U32 R54, R23, R20, R54 ;  /* 0x0000001417367225 */ /* 0x000fc800078e0036 */
[C---:B------:R-:W-:Y:S02]  /*4b50*/  IMAD R30, R37.reuse, R20, RZ ;  /* 0x00000014251e7224 */ /* 0x040fe400078e02ff */
[----:B------:R-:W-:-:S04]  /*4b60*/  IMAD.HI.U32 R23, P1, R37, R21, R54 ;  /* 0x0000001525177227 */ /* 0x000fc80007820036 */
[----:B------:R-:W-:Y:S01]  /*4b70*/  IMAD.HI.U32 R22, R37, R20, RZ ;  /* 0x0000001425167227 */ /* 0x000fe200078e00ff */
[----:B------:R-:W-:-:S03]  /*4b80*/  IADD3 R30, P0, R30, R23, RZ ;  /* 0x000000171e1e7210 */ /* 0x000fc60007f1e0ff */
[----:B------:R-:W-:Y:S02]  /*4b90*/  IMAD.X R22, RZ, RZ, R22, P1 ;  /* 0x000000ffff167224 */ /* 0x000fe400008e0616 */
[----:B------:R-:W-:-:S04]  /*4ba0*/  IMAD.WIDE.U32 R54, R30, R44, RZ ;  /* 0x0000002c1e367225 */ /* 0x000fc800078e00ff */
[----:B------:R-:W-:Y:S01]  /*4bb0*/  IMAD.X R28, RZ, RZ, R22, P0 ;  /* 0x000000ffff1c7224 */ /* 0x000fe200000e0616 */
[----:B------:R-:W-:Y:S01]  /*4bc0*/  IADD3 R21, P0, -R54, R21, RZ ;  /* 0x0000001536157210 */ /* 0x000fe20007f1e1ff */
[----:B------:R-:W-:-:S03]  /*4bd0*/  IMAD R23, R30, R45, R55 ;  /* 0x0000002d1e177224 */ /* 0x000fc600078e0237 */
[CC--:B------:R-:W-:Y:S01]  /*4be0*/  ISETP.GE.U32.AND P2, PT, R21.reuse, R44.reuse, PT ;  /* 0x0000002c1500720c */ /* 0x0c0fe20003f46070 */
[-C--:B------:R-:W-:Y:S01]  /*4bf0*/  IMAD R23, R28, R44.reuse, R23 ;  /* 0x0000002c1c177224 */ /* 0x080fe200078e0217 */
[----:B------:R-:W-:-:S04]  /*4c00*/  IADD3 R22, P1, R21, -R44, RZ ;  /* 0x8000002c15167210 */ /* 0x000fc80007f3e0ff */
[----:B------:R-:W-:Y:S02]  /*4c10*/  IADD3.X R20, ~R23, R20, RZ, P0, !PT ;  /* 0x0000001417147210 */ /* 0x000fe400007fe5ff */
[----:B------:R-:W-:Y:S02]  /*4c20*/  IADD3 R23, P0, R30, 0x1, RZ ;  /* 0x000000011e177810 */ /* 0x000fe40007f1e0ff */
[----:B------:R-:W-:-:S04]  /*4c30*/  ISETP.GE.U32.AND.EX P2, PT, R20, R45, PT, P2 ;  /* 0x0000002d1400720c */ /* 0x000fc80003f46120 */
[----:B------:R-:W-:Y:S01]  /*4c40*/  SEL R22, R22, R21, P2 ;  /* 0x0000001516167207 */ /* 0x000fe20001000000 */
[----:B------:R-:W-:Y:S01]  /*4c50*/  IMAD.X R21, R20, 0x1, ~R45, P1 ;  /* 0x0000000114157824 */ /* 0x000fe200008e0e2d */
[----:B------:R-:W-:Y:S01]  /*4c60*/  SEL R30, R23, R30, P2 ;  /* 0x0000001e171e7207 */ /* 0x000fe20001000000 */
[----:B------:R-:W-:Y:S01]  /*4c70*/  IMAD.X R23, RZ, RZ, R28, P0 ;  /* 0x000000ffff177224 */ /* 0x000fe200000e061c */
[----:B------:R-:W-:Y:S02]  /*4c80*/  ISETP.GE.U32.AND P0, PT, R22, R44, PT ;  /* 0x0000002c1600720c */ /* 0x000fe40003f06070 */
[----:B------:R-:W-:Y:S02]  /*4c90*/  SEL R21, R21, R20, P2 ;  /* 0x0000001415157207 */ /* 0x000fe40001000000 */
[----:B------:R-:W-:Y:S02]  /*4ca0*/  SEL R23, R23, R28, P2 ;  /* 0x0000001c17177207 */ /* 0x000fe40001000000 */
[----:B------:R-:W-:-:S02]  /*4cb0*/  IADD3 R37, P1, R30, 0x1, RZ ;  /* 0x000000011e257810 */ /* 0x000fc40007f3e0ff */
[----:B------:R-:W-:Y:S02]  /*4cc0*/  ISETP.GE.U32.AND.EX P0, PT, R21, R45, PT, P0 ;  /* 0x0000002d1500720c */ /* 0x000fe40003f06100 */
[----:B------:R-:W-:Y:S01]  /*4cd0*/  LOP3.LUT R21, R25, R19, RZ, 0x3c, !PT ;  /* 0x0000001319157212 */ /* 0x000fe200078e3cff */
[----:B------:R-:W-:Y:S01]  /*4ce0*/  IMAD.X R20, RZ, RZ, R23, P1 ;  /* 0x000000ffff147224 */ /* 0x000fe200008e0617 */
[----:B------:R-:W-:Y:S02]  /*4cf0*/  SEL R37, R37, R30, P0 ;  /* 0x0000001e25257207 */ /* 0x000fe40000000000 */
[----:B------:R-:W-:Y:S02]  /*4d00*/  ISETP.GE.AND P2, PT, R21, RZ, PT ;  /* 0x000000ff1500720c */ /* 0x000fe40003f46270 */
[----:B------:R-:W-:Y:S02]  /*4d10*/  SEL R23, R20, R23, P0 ;  /* 0x0000001714177207 */ /* 0x000fe40000000000 */
[----:B------:R-:W-:-:S02]  /*4d20*/  IADD3 R20, P1, RZ, -R37, RZ ;  /* 0x80000025ff147210 */ /* 0x000fc40007f3e0ff */
[----:B------:R-:W-:Y:S02]  /*4d30*/  ISETP.NE.U32.AND P0, PT, R26, RZ, PT ;  /* 0x000000ff1a00720c */ /* 0x000fe40003f05070 */
[-C--:B------:R-:W-:Y:S02]  /*4d40*/  IADD3.X R22, RZ, ~R23.reuse, RZ, P1, !PT ;  /* 0x80000017ff167210 */ /* 0x080fe40000ffe4ff */
[----:B------:R-:W-:Y:S02]  /*4d50*/  ISETP.NE.AND.EX P0, PT, R25, RZ, PT, P0 ;  /* 0x000000ff1900720c */ /* 0x000fe40003f05300 */
[----:B------:R-:W-:Y:S01]  /*4d60*/  SEL R22, R22, R23, !P2 ;  /* 0x0000001716167207 */ /* 0x000fe20005000000 */
[----:B------:R-:W-:Y:S01]  /*4d70*/  IMAD.MOV.U32 R23, RZ, RZ, 0x0 ;  /* 0x00000000ff177424 */ /* 0x000fe200078e00ff */
[----:B------:R-:W-:Y:S02]  /*4d80*/  SEL R20, R20, R37, !P2 ;  /* 0x0000002514147207 */ /* 0x000fe40005000000 */
[----:B------:R-:W-:Y:S01]  /*4d90*/  SEL R21, R22, 0xffffffff, P0 ;  /* 0xffffffff16157807 */ /* 0x000fe20000000000 */
[----:B------:R-:W-:Y:S01]  /*4da0*/  IMAD.MOV.U32 R22, RZ, RZ, R24 ;  /* 0x000000ffff167224 */ /* 0x000fe200078e0018 */
[----:B------:R-:W-:-:S03]  /*4db0*/  SEL R20, R20, 0xffffffff, P0 ;  /* 0xffffffff14147807 */ /* 0x000fc60000000000 */
[----:B------:R-:W-:Y:S05]  /*4dc0*/  RET.REL.NODEC R22 `(_ZN5flash32flash_fwd_splitkv_combine_kernelI23Flash_fwd_kernel_traitsILi32ELi64ELi256ELi4ELb0ELb0EN7cutlass10bfloat16_tE19Flash_kernel_traitsILi32ELi64ELi256ELi4ES3_EELi16ELi5ELb0EEEvNS_16Flash_fwd_paramsE) ;  /* 0xffffffb0168c7950 */ /* 0x000fea0003c3ffff */
.L_x_137:
        /* <DEDUP_REMOVED lines=11> */
.L_x_5278:


//--------------------- .text._ZN5flash32flash_fwd_splitkv_combine_kernelI23Flash_fwd_kernel_traitsILi32ELi64ELi256ELi4ELb0ELb0EN7cutlass10bfloat16_tE19Flash_kernel_traitsILi32ELi64ELi256ELi4ES3_EELi16ELi4ELb0EEEvNS_16Flash_fwd_paramsE --------------------------
	.section	.text._ZN5flash32flash_fwd_splitkv_combine_kernelI23Flash_fwd_kernel_traitsILi32ELi64ELi256ELi4ELb0ELb0EN7cutlass10bfloat16_tE19Flash_kernel_traitsILi32ELi64ELi256ELi4ES3_EELi16ELi4ELb0EEEvNS_16Flash_fwd_paramsE,"ax",@progbits
	.align	128
        .global         _ZN5flash32flash_fwd_splitkv_combine_kernelI23Flash_fwd_kernel_traitsILi32ELi64ELi256ELi4ELb0ELb0EN7cutlass10bfloat16_tE19Flash_kernel_traitsILi32ELi64ELi256ELi4ES3_EELi16ELi4ELb0EEEvNS_16Flash_fwd_paramsE
        .type           _ZN5flash32flash_fwd_splitkv_combine_kernelI23Flash_fwd_kernel_traitsILi32ELi64ELi256ELi4ELb0ELb0EN7cutlass10bfloat16_tE19Flash_kernel_traitsILi32ELi64ELi256ELi4ES3_EELi16ELi4ELb0EEEvNS_16Flash_fwd_paramsE,@function
        .size           _ZN5flash32flash_fwd_splitkv_combine_kernelI23Flash_fwd_kernel_traitsILi32ELi64ELi256ELi4ELb0ELb0EN7cutlass10bfloat16_tE19Flash_kernel_traitsILi32ELi64ELi256ELi4ES3_EELi16ELi4ELb0EEEvNS_16Flash_fwd_paramsE,(.L_x_5279 - _ZN5flash32flash_fwd_splitkv_combine_kernelI23Flash_fwd_kernel_traitsILi32ELi64ELi256ELi4ELb0ELb0EN7cutlass10bfloat16_tE19Flash_kernel_traitsILi32ELi64ELi256ELi4ES3_EELi16ELi4ELb0EEEvNS_16Flash_fwd_paramsE)
        .other          _ZN5flash32flash_fwd_splitkv_combine_kernelI23Flash_fwd_kernel_traitsILi32ELi64ELi256ELi4ELb0ELb0EN7cutlass10bfloat16_tE19Flash_kernel_traitsILi32ELi64ELi256ELi4ES3_EELi16ELi4ELb0EEEvNS_16Flash_fwd_paramsE,@"STO_CUDA_ENTRY STV_DEFAULT"
_ZN5flash32flash_fwd_splitkv_combine_kernelI23Flash_fwd_kernel_traitsILi32ELi64ELi256ELi4ELb0ELb0EN7cutlass10bfloat16_tE19Flash_kernel_traitsILi32ELi64ELi256ELi4ES3_EELi16ELi4ELb0EEEvNS_16Flash_fwd_paramsE:
.text._ZN5flash32flash_fwd_splitkv_combine_kernelI23Flash_fwd_kernel_traitsILi32ELi64ELi256ELi4ELb0ELb0EN7cutlass10bfloat16_tE19Flash_kernel_traitsILi32ELi64ELi256ELi4ES3_EELi16ELi4ELb0EEEvNS_16Flash_fwd_paramsE:
        /* <DEDUP_REMOVED lines=23> */
[----:B------:R-:W-:Y:S05]  /*0170*/  CALL.REL.NOINC `($__internal_3_$__cuda_sm20_div_s64) ;  /* 0x0000004000d87944 */ /* 0x000fea0003c00000 */
[----:B------:R-:W-:Y:S05]  /*0180*/  BRA `(.L_x_139) ;  /* 0x00000000004c7947 */ /* 0x000fea0003800000 */
.L_x_138:
        /* <DEDUP_REMOVED lines=19> */
.L_x_139:
        /* <DEDUP_REMOVED lines=12> */
[----:B------:R-:W-:Y:S05]  /*0380*/  CALL.REL.NOINC `($__internal_3_$__cuda_sm20_div_s64) ;  /* 0x0000004000547944 */ /* 0x000fea0003c00000 */
[----:B------:R-:W-:Y:S02]  /*0390*/  MOV R8, R22 ;  /* 0x0000001600087202 */ /* 0x000fe40000000f00 */
[----:B------:R-:W-:Y:S01]  /*03a0*/  MOV R9, R23 ;  /* 0x0000001700097202 */ /* 0x000fe20000000f00 */
[----:B------:R-:W-:Y:S05]  /*03b0*/  BRA `(.L_x_142) ;  /* 0x00000000004c7947 */ /* 0x000fea0003800000 */
.L_x_141:
        /* <DEDUP_REMOVED lines=19> */
.L_x_142:
[----:B------:R-:W-:Y:S05]  /*04f0*/  BSYNC B0 ;  /* 0x0000000000007941 */ /* 0x000fea0003800000 */
.L_x_140:
[----:B------:R-:W0:Y:S01]  /*0500*/  LDC R4, c[0x0][0x2c4] ;  /* 0x0000b100ff047b82 */ /* 0x000e220000000800 */
[----:B------:R-:W-:Y:S01]  /*0510*/  IMAD.MOV.U32 R14, RZ, RZ, RZ ;  /* 0x000000ffff0e7224 */ /* 0x000fe200078e00ff */
[----:B------:R-:W-:Y:S01]  /*0520*/  BSSY B0, `(.L_x_143) ;  /* 0x000003b000007945 */ /* 0x000fe20003800000 */
[----:B0-----:R-:W-:Y:S01]  /*0530*/  IABS R11, R4 ;  /* 0x00000004000b7213 */ /* 0x001fe20000000000 */
[----:B------:R-:W-:-:S03]  /*0540*/  VIADD R6, R4, 0xffffffff ;  /* 0xffffffff04067836 */ /* 0x000fc60000000000 */
[----:B------:R-:W0:Y:S01]  /*0550*/  I2F.RP R13, R11 ;  /* 0x0000000b000d7306 */ /* 0x000e220000209400 */
[----:B------:R-:W-:-:S05]  /*0560*/  IMAD.IADD R2, R6, 0x1, R11 ;  /* 0x0000000106027824 */ /* 0x000fca00078e020b */
[----:B------:R-:W-:Y:S02]  /*0570*/  IABS R3, R2 ;  /* 0x0000000200037213 */ /* 0x000fe40000000000 */
[----:B0-----:R-:W0:Y:S02]  /*0580*/  MUFU.RCP R15, R13 ;  /* 0x0000000d000f7308 */ /* 0x001e240000001000 */
[----:B0-----:R-:W-:-:S06]  /*0590*/  VIADD R15, R15, 0xffffffe ;  /* 0x0ffffffe0f0f7836 */ /* 0x001fcc0000000000 */
[----:B------:R-:W0:Y:S02]  /*05a0*/  F2I.FTZ.U32.TRUNC.NTZ R15, R15 ;  /* 0x0000000f000f7305 */ /* 0x000e24000021f000 */
[----:B0-----:R-:W-:-:S04]  /*05b0*/  IMAD.MOV R10, RZ, RZ, -R15 ;  /* 0x000000ffff0a7224 */ /* 0x001fc800078e0a0f */
[----:B------:R-:W-:-:S04]  /*05c0*/  IMAD R7, R10, R11, RZ ;  /* 0x0000000b0a077224 */ /* 0x000fc800078e02ff */
[----:B------:R-:W-:-:S06]  /*05d0*/  IMAD.HI.U32 R14, R15, R7, R14 ;  /* 0x000000070f0e7227 */ /* 0x000fcc00078e000e */
[----:B------:R-:W-:-:S04]  /*05e0*/  IMAD.HI.U32 R7, R14, R3, RZ ;  /* 0x000000030e077227 */ /* 0x000fc800078e00ff */
[----:B------:R-:W-:-:S04]  /*05f0*/  IMAD.MOV R10, RZ, RZ, -R7 ;  /* 0x000000ffff0a7224 */ /* 0x000fc800078e0a07 */
[----:B------:R-:W-:Y:S01]  /*0600*/  IMAD R10, R11, R10, R3 ;  /* 0x0000000a0b0a7224 */ /* 0x000fe200078e0203 */
[----:B------:R-:W-:-:S04]  /*0610*/  LOP3.LUT R3, R2, R11, RZ, 0x3c, !PT ;  /* 0x0000000b02037212 */ /* 0x000fc800078e3cff */
[----:B------:R-:W-:Y:S02]  /*0620*/  ISETP.GT.U32.AND P1, PT, R11, R10, PT ;  /* 0x0000000a0b00720c */ /* 0x000fe40003f24070 */
[----:B------:R-:W-:-:S11]  /*0630*/  ISETP.GE.AND P0, PT, R3, RZ, PT ;  /* 0x000000ff0300720c */ /* 0x000fd60003f06270 */
[----:B------:R-:W-:Y:S02]  /*0640*/  @!P1 IMAD.IADD R10, R10, 0x1, -R11 ;  /* 0x000000010a0a9824 */ /* 0x000fe400078e0a0b */
[----:B------:R-:W-:Y:S01]  /*0650*/  @!P1 VIADD R7, R7, 0x1 ;  /* 0x0000000107079836 */ /* 0x000fe20000000000 */
[----:B------:R-:W-:Y:S02]  /*0660*/  ISETP.NE.AND P1, PT, R4, RZ, PT ;  /* 0x000000ff0400720c */ /* 0x000fe40003f25270 */
[----:B------:R-:W-:-:S13]  /*0670*/  ISETP.GE.U32.AND P2, PT, R10, R11, PT ;  /* 0x0000000b0a00720c */ /* 0x000fda0003f46070 */
[----:B------:R-:W-:-:S04]  /*0680*/  @P2 VIADD R7, R7, 0x1 ;  /* 0x0000000107072836 */ /* 0x000fc80000000000 */
[----:B------:R-:W-:Y:S01]  /*0690*/  @!P0 IMAD.MOV R7, RZ, RZ, -R7 ;  /* 0x000000ffff078224 */ /* 0x000fe200078e0a07 */
[----:B------:R-:W-:-:S04]  /*06a0*/  @!P1 LOP3.LUT R7, RZ, R11, RZ, 0x33, !PT ;  /* 0x0000000bff079212 */ /* 0x000fc800078e33ff */
[----:B------:R-:W-:Y:S02]  /*06b0*/  ISETP.LT.U32.AND P0, PT, R28, R7, PT ;  /* 0x000000071c00720c */ /* 0x000fe40003f01070 */
[----:B------:R-:W-:-:S04]  /*06c0*/  SHF.R.S32.HI R16, RZ, 0x1f, R7 ;  /* 0x0000001fff107819 */ /* 0x000fc80000011407 */
        /* <DEDUP_REMOVED lines=13> */
.L_x_144:
        /* <DEDUP_REMOVED lines=19> */
.L_x_145:
[----:B------:R-:W-:Y:S05]  /*08d0*/  BSYNC B0 ;  /* 0x0000000000007941 */ /* 0x000fea0003800000 */
.L_x_143:
[----:B------:R-:W0:Y:S01]  /*08e0*/  LDC R7, c[0x0][0x2c4] ;  /* 0x0000b100ff077b82 */ /* 0x000e220000000800 */
[----:B------:R-:W-:Y:S01]  /*08f0*/  ULDC UR5, c[0x0][0x270] ;  /* 0x00009c0000057ab9 */ /* 0x000fe20000000800 */
[----:B------:R-:W-:Y:S01]  /*0900*/  BSSY B0, `(.L_x_146) ;  /* 0x000005d000007945 */ /* 0x000fe20003800000 */
[----:B------:R-:W-:Y:S01]  /*0910*/  UIADD3 UR4, UR5, -0x1, URZ ;  /* 0xffffffff05047890 */ /* 0x000fe2000fffe03f */
[----:B0-----:R-:W-:Y:S02]  /*0920*/  IABS R10, R7 ;  /* 0x00000007000a7213 */ /* 0x001fe40000000000 */
[----:B------:R-:W-:Y:S02]  /*0930*/  ISETP.GT.AND P3, PT, R7, RZ, PT ;  /* 0x000000ff0700720c */ /* 0x000fe40003f64270 */
[----:B------:R-:W0:Y:S08]  /*0940*/  I2F.RP R13, R10 ;  /* 0x0000000a000d7306 */ /* 0x000e300000209400 */
[----:B0-----:R-:W0:Y:S02]  /*0950*/  MUFU.RCP R14, R13 ;  /* 0x0000000d000e7308 */ /* 0x001e240000001000 */
[----:B0-----:R-:W-:-:S06]  /*0960*/  VIADD R14, R14, 0xffffffe ;  /* 0x0ffffffe0e0e7836 */ /* 0x001fcc0000000000 */
[----:B------:R-:W0:Y:S02]  /*0970*/  F2I.FTZ.U32.TRUNC.NTZ R15, R14 ;  /* 0x0000000e000f7305 */ /* 0x000e24000021f000 */
[--C-:B0-----:R-:W-:Y:S02]  /*0980*/  IMAD.MOV R3, RZ, RZ, -R15.reuse ;  /* 0x000000ffff037224 */ /* 0x101fe400078e0a0f */
[----:B------:R-:W-:Y:S02]  /*0990*/  IMAD.MOV.U32 R14, RZ, RZ, RZ ;  /* 0x000000ffff0e7224 */ /* 0x000fe400078e00ff */
[----:B------:R-:W-:Y:S01]  /*09a0*/  IMAD R4, R3, R10, RZ ;  /* 0x0000000a03047224 */ /* 0x000fe200078e02ff */
[----:B------:R-:W-:Y:S02]  /*09b0*/  IABS R3, R2 ;  /* 0x0000000200037213 */ /* 0x000fe40000000000 */
[----:B------:R-:W-:Y:S01]  /*09c0*/  LOP3.LUT R2, R2, R7, RZ, 0x3c, !PT ;  /* 0x0000000702027212 */ /* 0x000fe200078e3cff */
[----:B------:R-:W-:-:S03]  /*09d0*/  IMAD.HI.U32 R4, R15, R4, R14 ;  /* 0x000000040f047227 */ /* 0x000fc600078e000e */
[----:B------:R-:W-:Y:S01]  /*09e0*/  ISETP.GE.AND P1, PT, R2, RZ, PT ;  /* 0x000000ff0200720c */ /* 0x000fe20003f26270 */
[----:B------:R-:W-:Y:S01]  /*09f0*/  IMAD.MOV.U32 R11, RZ, RZ, R3 ;  /* 0x000000ffff0b7224 */ /* 0x000fe200078e0003 */
[----:B------:R-:W-:-:S03]  /*0a00*/  SHF.R.S32.HI R2, RZ, 0x1f, R7 ;  /* 0x0000001fff027819 */ /* 0x000fc60000011407 */
[----:B------:R-:W-:-:S04]  /*0a10*/  IMAD.HI.U32 R4, R4, R11, RZ ;  /* 0x0000000b04047227 */ /* 0x000fc800078e00ff */
[----:B------:R-:W-:-:S04]  /*0a20*/  IMAD.MOV R3, RZ, RZ, -R4 ;  /* 0x000000ffff037224 */ /* 0x000fc800078e0a04 */
[----:B------:R-:W-:-:S05]  /*0a30*/  IMAD R3, R10, R3, R11 ;  /* 0x000000030a037224 */ /* 0x000fca00078e020b */
[----:B------:R-:W-:-:S13]  /*0a40*/  ISETP.GT.U32.AND P2, PT, R10, R3, PT ;  /* 0x000000030a00720c */ /* 0x000fda0003f44070 */
[----:B------:R-:W-:Y:S02]  /*0a50*/  @!P2 IMAD.IADD R3, R3, 0x1, -R10 ;  /* 0x000000010303a824 */ /* 0x000fe400078e0a0a */
[----:B------:R-:W-:Y:S01]  /*0a60*/  @!P2 VIADD R4, R4, 0x1 ;  /* 0x000000010404a836 */ /* 0x000fe20000000000 */
[----:B------:R-:W-:Y:S02]  /*0a70*/  ISETP.NE.AND P2, PT, R7, RZ, PT ;  /* 0x000000ff0700720c */ /* 0x000fe40003f45270 */
[----:B------:R-:W-:Y:S02]  /*0a80*/  ISETP.GE.U32.AND P0, PT, R3, R10, PT ;  /* 0x0000000a0300720c */ /* 0x000fe40003f06070 */
[----:B------:R-:W-:Y:S02]  /*0a90*/  LEA.HI.SX32 R3, R7, 0x1, 0x1 ;  /* 0x0000000107037811 */ /* 0x000fe400078f0aff */
[----:B------:R-:W-:-:S09]  /*0aa0*/  @!P3 IADD3 R3, R2, RZ, RZ ;  /* 0x000000ff0203b210 */ /* 0x000fd20007ffe0ff */
[----:B------:R-:W-:-:S04]  /*0ab0*/  @P0 VIADD R4, R4, 0x1 ;  /* 0x0000000104040836 */ /* 0x000fc80000000000 */
[----:B------:R-:W-:Y:S01]  /*0ac0*/  @!P1 IMAD.MOV R4, RZ, RZ, -R4 ;  /* 0x000000ffff049224 */ /* 0x000fe200078e0a04 */
[----:B------:R-:W-:-:S05]  /*0ad0*/  @!P2 LOP3.LUT R4, RZ, R7, RZ, 0x33, !PT ;  /* 0x00000007ff04a212 */ /* 0x000fca00078e33ff */
[----:B------:R-:W-:-:S05]  /*0ae0*/  IMAD R3, R3, R4, RZ ;  /* 0x0000000403037224 */ /* 0x000fca00078e02ff */
[-C--:B------:R-:W-:Y:S02]  /*0af0*/  IABS R13, R3.reuse ;  /* 0x00000003000d7213 */ /* 0x080fe40000000000 */
[----:B------:R-:W-:Y:S02]  /*0b00*/  IABS R2, R3 ;  /* 0x0000000300027213 */ /* 0x000fe40000000000 */
[----:B------:R-:W0:Y:S01]  /*0b10*/  I2F.RP R18, R13 ;  /* 0x0000000d00127306 */ /* 0x000e220000209400 */
[----:B------:R-:W-:Y:S02]  /*0b20*/  VIADD R4, R13, UR4 ;  /* 0x000000040d047c36 */ /* 0x000fe40008000000 */
[----:B------:R-:W-:-:S05]  /*0b30*/  IMAD.MOV R2, RZ, RZ, -R2 ;  /* 0x000000ffff027224 */ /* 0x000fca00078e0a02 */
[----:B0-----:R-:W0:Y:S02]  /*0b40*/  MUFU.RCP R14, R18 ;  /* 0x00000012000e7308 */ /* 0x001e240000001000 */
[----:B0-----:R-:W-:-:S06]  /*0b50*/  VIADD R14, R14, 0xffffffe ;  /* 0x0ffffffe0e0e7836 */ /* 0x001fcc0000000000 */
[----:B------:R-:W0:Y:S02]  /*0b60*/  F2I.FTZ.U32.TRUNC.NTZ R15, R14 ;  /* 0x0000000e000f7305 */ /* 0x000e24000021f000 */
[----:B0-----:R-:W-:Y:S02]  /*0b70*/  IMAD.MOV R10, RZ, RZ, -R15 ;  /* 0x000000ffff0a7224 */ /* 0x001fe400078e0a0f */
[----:B------:R-:W-:Y:S02]  /*0b80*/  IMAD.MOV.U32 R14, RZ, RZ, RZ ;  /* 0x000000ffff0e7224 */ /* 0x000fe400078e00ff */
[----:B------:R-:W-:Y:S01]  /*0b90*/  IMAD R11, R10, R13, RZ ;  /* 0x0000000d0a0b7224 */ /* 0x000fe200078e02ff */
[----:B------:R-:W-:-:S03]  /*0ba0*/  IABS R10, R4 ;  /* 0x00000004000a7213 */ /* 0x000fc60000000000 */
[----:B------:R-:W-:-:S06]  /*0bb0*/  IMAD.HI.U32 R11, R15, R11, R14 ;  /* 0x0000000b0f0b7227 */ /* 0x000fcc00078e000e */
[----:B------:R-:W-:-:S04]  /*0bc0*/  IMAD.HI.U32 R15, R11, R10, RZ ;  /* 0x0000000a0b0f7227 */ /* 0x000fc800078e00ff */
[----:B------:R-:W-:-:S05]  /*0bd0*/  IMAD R2, R15, R2, R10 ;  /* 0x000000020f027224 */ /* 0x000fca00078e020a */
[----:B------:R-:W-:-:S13]  /*0be0*/  ISETP.GT.U32.AND P1, PT, R13, R2, PT ;  /* 0x000000020d00720c */ /* 0x000fda0003f24070 */
[-C--:B------:R-:W-:Y:S01]  /*0bf0*/  @!P1 IADD3 R2, R2, -R13.reuse, RZ ;  /* 0x8000000d02029210 */ /* 0x080fe20007ffe0ff */
[----:B------:R-:W-:Y:S01]  /*0c00*/  @!P1 VIADD R15, R15, 0x1 ;  /* 0x000000010f0f9836 */ /* 0x000fe20000000000 */
[----:B------:R-:W-:Y:S02]  /*0c10*/  ISETP.NE.AND P1, PT, R3, RZ, PT ;  /* 0x000000ff0300720c */ /* 0x000fe40003f25270 */
[-C--:B------:R-:W-:Y:S02]  /*0c20*/  ISETP.GE.U32.AND P2, PT, R2, R13.reuse, PT ;  /* 0x0000000d0200720c */ /* 0x080fe40003f46070 */
[----:B------:R-:W-:-:S04]  /*0c30*/  LOP3.LUT R2, R4, R13, RZ, 0x3c, !PT ;  /* 0x0000000d04027212 */ /* 0x000fc800078e3cff */
[----:B------:R-:W-:-:S07]  /*0c40*/  ISETP.GE.AND P0, PT, R2, RZ, PT ;  /* 0x000000ff0200720c */ /* 0x000fce0003f06270 */
[----:B------:R-:W-:-:S06]  /*0c50*/  @P2 VIADD R15, R15, 0x1 ;  /* 0x000000010f0f2836 */ /* 0x000fcc0000000000 */
        /* <DEDUP_REMOVED lines=8> */
[----:B------:R-:W-:Y:S01]  /*0ce0*/  ISETP.NE.U32.AND P1, PT, R2, RZ, PT ;  /* 0x000000ff0200720c */ /* 0x000fe20003f25070 */
[----:B------:R-:W-:-:S12]  /*0cf0*/  IMAD R2, R7, UR5, RZ ;  /* 0x0000000507027c24 */ /* 0x000fd8000f8e02ff */
[----:B------:R-:W-:Y:S05]  /*0d00*/  @!P1 BRA `(.L_x_147) ;  /* 0x0000000000249947 */ /* 0x000fea0003800000 */
[----:B------:R-:W-:Y:S01]  /*0d10*/  IMAD.MOV.U32 R24, RZ, RZ, R22 ;  /* 0x000000ffff187224 */ /* 0x000fe200078e0016 */
[----:B------:R-:W-:Y:S01]  /*0d20*/  MOV R28, R15 ;  /* 0x0000000f001c7202 */ /* 0x000fe20000000f00 */
[----:B------:R-:W-:Y:S01]  /*0d30*/  IMAD.MOV.U32 R19, RZ, RZ, R23 ;  /* 0x000000ffff137224 */ /* 0x000fe200078e0017 */
[----:B------:R-:W-:Y:S02]  /*0d40*/  MOV R25, R14 ;  /* 0x0000000e00197202 */ /* 0x000fe40000000f00 */
[----:B------:R-:W-:Y:S02]  /*0d50*/  MOV R26, 0xd70 ;  /* 0x00000d70001a7802 */ /* 0x000fe40000000f00 */
[----:B------:R-:W-:Y:S05]  /*0d60*/  CALL.REL.NOINC `($__internal_3_$__cuda_sm20_div_s64) ;  /* 0x0000003400dc7944 */ /* 0x000fea0003c00000 */
[----:B------:R-:W-:Y:S02]  /*0d70*/  MOV R38, R22 ;  /* 0x0000001600267202 */ /* 0x000fe40000000f00 */
[----:B------:R-:W-:Y:S01]  /*0d80*/  MOV R39, R23 ;  /* 0x0000001700277202 */ /* 0x000fe20000000f00 */
[----:B------:R-:W-:Y:S05]  /*0d90*/  BRA `(.L_x_148) ;  /* 0x00000000004c7947 */ /* 0x000fea0003800000 */
.L_x_147:
        /* <DEDUP_REMOVED lines=19> */
.L_x_148:
[----:B------:R-:W-:Y:S05]  /*0ed0*/  BSYNC B0 ;  /* 0x0000000000007941 */ /* 0x000fea0003800000 */
.L_x_146:
[-C--:B------:R-:W-:Y:S01]  /*0ee0*/  IABS R7, R2.reuse ;  /* 0x0000000200077213 */ /* 0x080fe20000000000 */
[----:B------:R-:W-:Y:S01]  /*0ef0*/  BSSY B0, `(.L_x_149) ;  /* 0x000003b000007945 */ /* 0x000fe20003800000 */
[----:B------:R-:W-:Y:S02]  /*0f00*/  IABS R10, R2 ;  /* 0x00000002000a7213 */ /* 0x000fe40000000000 */
[----:B------:R-:W0:Y:S01]  /*0f10*/  I2F.RP R20, R7 ;  /* 0x0000000700147306 */ /* 0x000e220000209400 */
[----:B------:R-:W-:Y:S02]  /*0f20*/  IMAD.IADD R6, R6, 0x1, R7 ;  /* 0x0000000106067824 */ /* 0x000fe400078e0207 */
[----:B------:R-:W-:-:S03]  /*0f30*/  IMAD.MOV R10, RZ, RZ, -R10 ;  /* 0x000000ffff0a7224 */ /* 0x000fc600078e0a0a */
[----:B------:R-:W-:Y:S02]  /*0f40*/  IABS R11, R6 ;  /* 0x00000006000b7213 */ /* 0x000fe40000000000 */
[----:B0-----:R-:W0:Y:S02]  /*0f50*/  MUFU.RCP R19, R20 ;  /* 0x0000001400137308 */ /* 0x001e240000001000 */
[----:B0-----:R-:W-:-:S06]  /*0f60*/  VIADD R19, R19, 0xffffffe ;  /* 0x0ffffffe13137836 */ /* 0x001fcc0000000000 */
[----:B------:R-:W0:Y:S02]  /*0f70*/  F2I.FTZ.U32.TRUNC.NTZ R19, R19 ;  /* 0x0000001300137305 */ /* 0x000e24000021f000 */
[----:B0-----:R-:W-:-:S04]  /*0f80*/  IMAD.MOV R18, RZ, RZ, -R19 ;  /* 0x000000ffff127224 */ /* 0x001fc800078e0a13 */
[----:B------:R-:W-:Y:S02]  /*0f90*/  IMAD R13, R18, R7, RZ ;  /* 0x00000007120d7224 */ /* 0x000fe400078e02ff */
[----:B------:R-:W-:-:S04]  /*0fa0*/  IMAD.MOV.U32 R18, RZ, RZ, RZ ;  /* 0x000000ffff127224 */ /* 0x000fc800078e00ff */
[----:B------:R-:W-:-:S06]  /*0fb0*/  IMAD.HI.U32 R13, R19, R13, R18 ;  /* 0x0000000d130d7227 */ /* 0x000fcc00078e0012 */
[----:B------:R-:W-:-:S04]  /*0fc0*/  IMAD.HI.U32 R13, R13, R11, RZ ;  /* 0x0000000b0d0d7227 */ /* 0x000fc800078e00ff */
[----:B------:R-:W-:-:S05]  /*0fd0*/  IMAD R10, R13, R10, R11 ;  /* 0x0000000a0d0a7224 */ /* 0x000fca00078e020b */
[----:B------:R-:W-:-:S13]  /*0fe0*/  ISETP.GT.U32.AND P1, PT, R7, R10, PT ;  /* 0x0000000a0700720c */ /* 0x000fda0003f24070 */
[----:B------:R-:W-:Y:S02]  /*0ff0*/  @!P1 IMAD.IADD R10, R10, 0x1, -R7 ;  /* 0x000000010a0a9824 */ /* 0x000fe400078e0a07 */
        /* <DEDUP_REMOVED lines=23> */
.L_x_150:
        /* <DEDUP_REMOVED lines=19> */
.L_x_151:
[----:B------:R-:W-:Y:S05]  /*12a0*/  BSYNC B0 ;  /* 0x0000000000007941 */ /* 0x000fea0003800000 */
.L_x_149:
[----:B------:R-:W0:Y:S01]  /*12b0*/  S2R R10, SR_TID.X ;  /* 0x00000000000a7919 */ /* 0x000e220000002100 */
[----:B------:R-:W-:Y:S01]  /*12c0*/  IADD3 R19, P0, R12, -UR7, RZ ;  /* 0x800000070c137c10 */ /* 0x000fe2000ff1e0ff */
[----:B------:R-:W-:Y:S01]  /*12d0*/  ULDC UR5, c[0x0][0x3c4] ;  /* 0x0000f10000057ab9 */ /* 0x000fe20000000800 */
[----:B------:R-:W-:Y:S01]  /*12e0*/  ULDC.64 UR8, c[0x0][0x208] ;  /* 0x0000820000087ab9 */ /* 0x000fe20000000a00 */
[----:B0-----:R-:W-:-:S04]  /*12f0*/  SHF.R.S32.HI R21, RZ, 0x1f, R10 ;  /* 0x0000001fff157819 */ /* 0x001fc8000001140a */
[----:B------:R-:W-:-:S04]  /*1300*/  LEA.HI R7, R21, R10, RZ, 0x4 ;  /* 0x0000000a15077211 */ /* 0x000fc800078f20ff */
[----:B------:R-:W-:Y:S02]  /*1310*/  LOP3.LUT R9, R7, 0xfffffff0, RZ, 0xc0, !PT ;  /* 0xfffffff007097812 */ /* 0x000fe400078ec0ff */
[----:B------:R-:W-:-:S03]  /*1320*/  SHF.R.S32.HI R7, RZ, 0x4, R7 ;  /* 0x00000004ff077819 */ /* 0x000fc60000011407 */
[----:B------:R-:W-:Y:S01]  /*1330*/  IMAD.IADD R20, R10, 0x1, -R9 ;  /* 0x000000010a147824 */ /* 0x000fe200078e0a09 */
[----:B------:R-:W-:Y:S01]  /*1340*/  IADD3.X R9, R5, ~UR6, RZ, P0, !PT ;  /* 0x8000000605097c10 */ /* 0x000fe200087fe4ff */
[----:B------:R-:W-:-:S03]  /*1350*/  VIADD R29, R7, 0x8 ;  /* 0x00000008071d7836 */ /* 0x000fc60000000000 */
[----:B------:R-:W-:Y:S02]  /*1360*/  ISETP.GT.U32.AND P2, PT, R19, R20, PT ;  /* 0x000000141300720c */ /* 0x000fe40003f44070 */
[----:B------:R-:W-:Y:S02]  /*1370*/  SHF.R.S32.HI R24, RZ, 0x1f, R20 ;  /* 0x0000001fff187819 */ /* 0x000fe40000011414 */
[----:B------:R-:W-:Y:S02]  /*1380*/  IADD3 R30, P0, R20, UR7, RZ ;  /* 0x00000007141e7c10 */ /* 0x000fe4000ff1e0ff */
[----:B------:R-:W-:Y:S02]  /*1390*/  ISETP.GT.AND.EX P2, PT, R9, R24, PT, P2 ;  /* 0x000000180900720c */ /* 0x000fe40003f44320 */
[----:B------:R-:W-:Y:S02]  /*13a0*/  IADD3.X R31, R24, UR6, RZ, P0, !PT ;  /* 0x00000006181f7c10 */ /* 0x000fe400087fe4ff */
[----:B------:R-:W-:-:S02]  /*13b0*/  ISETP.GE.OR P3, PT, R7, UR5, !P2 ;  /* 0x0000000507007c0c */ /* 0x000fc4000d766670 */
[----:B------:R-:W-:-:S11]  /*13c0*/  ISETP.GE.OR P2, PT, R29, UR5, !P2 ;  /* 0x000000051d007c0c */ /* 0x000fd6000d746670 */
[----:B------:R-:W0:Y:S01]  /*13d0*/  @!P3 LDC.64 R18, c[0x0][0x2b8] ;  /* 0x0000ae00ff12bb82 */ /* 0x000e220000000a00 */
[----:B------:R-:W-:Y:S02]  /*13e0*/  @!P3 SHF.R.S32.HI R33, RZ, 0x1f, R7 ;  /* 0x0000001fff21b819 */ /* 0x000fe40000011407 */
[----:B------:R-:W-:-:S03]  /*13f0*/  @!P2 SHF.R.S32.HI R25, RZ, 0x1f, R29 ;  /* 0x0000001fff19a819 */ /* 0x000fc6000001141d */
[-C--:B------:R-:W-:Y:S02]  /*1400*/  @!P3 IMAD R26, R33, R12.reuse, RZ ;  /* 0x0000000c211ab224 */ /* 0x080fe400078e02ff */
[----:B------:R-:W1:Y:S01]  /*1410*/  @!P2 LDC.64 R8, c[0x0][0x2b8] ;  /* 0x0000ae00ff08ab82 */ /* 0x000e620000000a00 */
[----:B------:R-:W-:Y:S02]  /*1420*/  @!P2 IMAD R24, R25, R12, RZ ;  /* 0x0000000c1918a224 */ /* 0x000fe400078e02ff */
[----:B------:R-:W-:-:S04]  /*1430*/  @!P3 IMAD.WIDE.U32 R32, R12, R7, R30 ;  /* 0x000000070c20b225 */ /* 0x000fc800078e001e */
[----:B------:R-:W-:-:S04]  /*1440*/  @!P2 IMAD.WIDE.U32 R30, R12, R29, R30 ;  /* 0x0000001d0c1ea225 */ /* 0x000fc800078e001e */
[-C--:B------:R-:W-:Y:S02]  /*1450*/  @!P2 IMAD R24, R29, R5.reuse, R24 ;  /* 0x000000051d18a224 */ /* 0x080fe400078e0218 */
[----:B------:R-:W-:Y:S02]  /*1460*/  @!P3 IMAD R25, R7, R5, R26 ;  /* 0x000000050719b224 */ /* 0x000fe400078e021a */
[----:B------:R-:W-:Y:S01]  /*1470*/  @!P2 IMAD.IADD R24, R31, 0x1, R24 ;  /* 0x000000011f18a824 */ /* 0x000fe200078e0218 */
[----:B0-----:R-:W-:Y:S01]  /*1480*/  @!P3 LEA R18, P1, R32, R18, 0x2 ;  /* 0x000000122012b211 */ /* 0x001fe200078210ff */
[----:B------:R-:W-:-:S05]  /*1490*/  @!P3 IMAD.IADD R25, R33, 0x1, R25 ;  /* 0x000000012119b824 */ /* 0x000fca00078e0219 */
[----:B------:R-:W-:Y:S02]  /*14a0*/  @!P3 LEA.HI.X R19, R32, R19, R25, 0x2, P1 ;  /* 0x000000132013b211 */ /* 0x000fe400008f1419 */
[----:B-1----:R-:W-:Y:S01]  /*14b0*/  @!P2 LEA R28, P0, R30, R8, 0x2 ;  /* 0x000000081e1ca211 */ /* 0x002fe200078010ff */
[----:B------:R-:W-:-:S03]  /*14c0*/  IMAD.MOV.U32 R8, RZ, RZ, -0x800000 ;  /* 0xff800000ff087424 */ /* 0x000fc600078e00ff */
[----:B------:R-:W-:Y:S01]  /*14d0*/  @!P2 LEA.HI.X R29, R30, R9, R24, 0x2, P0 ;  /* 0x000000091e1da211 */ /* 0x000fe200000f1418 */
[----:B------:R-:W-:Y:S01]  /*14e0*/  IMAD.MOV.U32 R24, RZ, RZ, -0x800000 ;  /* 0xff800000ff187424 */ /* 0x000fe200078e00ff */
[----:B------:R-:W0:Y:S01]  /*14f0*/  S2R R34, SR_CgaCtaId ;  /* 0x0000000000227919 */ /* 0x000e220000008800 */
[----:B------:R-:W1:Y:S02]  /*1500*/  LDC R9, c[0x0][0x2c4] ;  /* 0x0000b100ff097b82 */ /* 0x000e640000000800 */
[----:B------:R-:W2:Y:S04]  /*1510*/  @!P2 LDG.E R8, desc[UR8][R28.64] ;  /* 0x000000081c08a981 */ /* 0x000ea8000c1e1900 */
[----:B------:R3:W4:Y:S01]  /*1520*/  @!P3 LDG.E R24, desc[UR8][R18.64] ;  /* 0x000000081218b981 */ /* 0x000722000c1e1900 */
[----:B------:R-:W-:-:S02]  /*1530*/  MOV R31, 0x400 ;  /* 0x00000400001f7802 */ /* 0x000fc40000000f00 */
[C---:B------:R-:W-:Y:S02]  /*1540*/  ISETP.GT.AND P0, PT, R10.reuse, 0xff, PT ;  /* 0x000000ff0a00780c */ /* 0x040fe40003f04270 */
[----:B------:R-:W-:Y:S02]  /*1550*/  ISETP.GT.AND P3, PT, R10, 0x7f, PT ;  /* 0x0000007f0a00780c */ /* 0x000fe40003f64270 */
[----:B------:R-:W-:Y:S02]  /*1560*/  LEA.HI R26, R21, R10, RZ, 0x3 ;  /* 0x0000000a151a7211 */ /* 0x000fe400078f18ff */
[----:B0-----:R-:W-:-:S05]  /*1570*/  LEA R34, R34, R31, 0x18 ;  /* 0x0000001f22227211 */ /* 0x001fca00078ec0ff */
[----:B---3--:R-:W-:-:S04]  /*1580*/  IMAD R19, R7, 0x44, R34 ;  /* 0x0000004407137824 */ /* 0x008fc800078e0222 */
[----:B------:R-:W-:Y:S01]  /*1590*/  IMAD R19, R20, 0x4, R19 ;  /* 0x0000000414137824 */ /* 0x000fe200078e0213 */
[----:B-1----:R-:W-:Y:S02]  /*15a0*/  IABS R25, R9 ;  /* 0x0000000900197213 */ /* 0x002fe40000000000 */
[----:B------:R-:W-:Y:S02]  /*15b0*/  LOP3.LUT R35, R26, 0xfffffff8, RZ, 0xc0, !PT ;  /* 0xfffffff81a237812 */ /* 0x000fe400078ec0ff */
[----:B------:R-:W0:Y:S03]  /*15c0*/  I2F.RP R21, R25 ;  /* 0x0000001900157306 */ /* 0x000e260000209400 */
[----:B------:R-:W-:Y:S01]  /*15d0*/  IMAD.IADD R35, R10, 0x1, -R35 ;  /* 0x000000010a237824 */ /* 0x000fe200078e0a23 */
[----:B------:R-:W-:-:S03]  /*15e0*/  SHF.R.S32.HI R7, RZ, 0x3, R26 ;  /* 0x00000003ff077819 */ /* 0x000fc6000001141a */
[----:B------:R-:W-:Y:S02]  /*15f0*/  IMAD R34, R35, 0x44, R34 ;  /* 0x0000004423227824 */ /* 0x000fe400078e0222 */
[----:B------:R-:W-:Y:S02]  /*1600*/  IMAD.MOV.U32 R33, RZ, RZ, -0x800000 ;  /* 0xff800000ff217424 */ /* 0x000fe400078e00ff */
[----:B------:R-:W-:Y:S02]  /*1610*/  IMAD.MOV.U32 R32, RZ, RZ, -0x800000 ;  /* 0xff800000ff207424 */ /* 0x000fe400078e00ff */
[----:B------:R-:W-:Y:S01]  /*1620*/  IMAD R34, R7, 0x4, R34 ;  /* 0x0000000407227824 */ /* 0x000fe200078e0222 */
[----:B0-----:R-:W0:Y:S02]  /*1630*/  MUFU.RCP R18, R21 ;  /* 0x0000001500127308 */ /* 0x001e240000001000 */
[----:B0-----:R-:W-:-:S06]  /*1640*/  VIADD R28, R18, 0xffffffe ;  /* 0x0ffffffe121c7836 */ /* 0x001fcc0000000000 */
[----:B------:R-:W0:Y:S02]  /*1650*/  F2I.FTZ.U32.TRUNC.NTZ R29, R28 ;  /* 0x0000001c001d7305 */ /* 0x000e24000021f000 */
[----:B0-----:R-:W-:Y:S02]  /*1660*/  IMAD.MOV R18, RZ, RZ, -R29 ;  /* 0x000000ffff127224 */ /* 0x001fe400078e0a1d */
[----:B------:R-:W-:Y:S02]  /*1670*/  IMAD.MOV.U32 R28, RZ, RZ, RZ ;  /* 0x000000ffff1c7224 */ /* 0x000fe400078e00ff */
[----:B------:R-:W-:Y:S01]  /*1680*/  IMAD R20, R18, R25, RZ ;  /* 0x0000001912147224 */ /* 0x000fe200078e02ff */
[----:B------:R-:W-:Y:S02]  /*1690*/  IABS R18, R6 ;  /* 0x0000000600127213 */ /* 0x000fe40000000000 */
[----:B------:R-:W-:-:S04]  /*16a0*/  LOP3.LUT R6, R6, R9, RZ, 0x3c, !PT ;  /* 0x0000000906067212 */ /* 0x000fc800078e3cff */
[----:B------:R-:W-:Y:S02]  /*16b0*/  ISETP.GE.AND P1, PT, R6, RZ, PT ;  /* 0x000000ff0600720c */ /* 0x000fe40003f26270 */
[----:B------:R-:W-:Y:S01]  /*16c0*/  ISETP.GT.AND P4, PT, R2, RZ, PT ;  /* 0x000000ff0200720c */ /* 0x000fe20003f84270 */
[----:B--2---:R-:W-:Y:S04]  /*16d0*/  @!P3 STS [R19+0x220], R8 ;  /* 0x000220081300b388 */ /* 0x004fe80000000800 */
[----:B----4-:R0:W-:Y:S01]  /*16e0*/  @!P0 STS [R19], R24 ;  /* 0x0000001813008388 */ /* 0x0101e20000000800 */
[----:B------:R-:W-:Y:S06]  /*16f0*/  BAR.SYNC.DEFER_BLOCKING 0x0 ;  /* 0x0000000000007b1d */ /* 0x000fec0000010000 */
[----:B------:R-:W-:Y:S04]  /*1700*/  @!P3 LDS R33, [R34] ;  /* 0x000000002221b984 */ /* 0x000fe80000000800 */
[----:B------:R-:W1:Y:S01]  /*1710*/  @!P3 LDS R32, [R34+0x220] ;  /* 0x000220002220b984 */ /* 0x000e620000000800 */
[----:B0-----:R-:W-:-:S06]  /*1720*/  IMAD.HI.U32 R19, R29, R20, R28 ;  /* 0x000000141d137227 */ /* 0x001fcc00078e001c */
[----:B------:R-:W-:-:S04]  /*1730*/  IMAD.HI.U32 R8, R19, R18, RZ ;  /* 0x0000001213087227 */ /* 0x000fc800078e00ff */
[----:B------:R-:W-:Y:S01]  /*1740*/  IMAD.MOV R19, RZ, RZ, -R8 ;  /* 0x000000ffff137224 */ /* 0x000fe200078e0a08 */
[----:B-1----:R-:W-:-:S05]  /*1750*/  FMNMX.FTZ R21, R33, R32, !PT ;  /* 0x0000002021157209 */ /* 0x002fca0007810000 */
[----:B------:R-:W0:Y:S01]  /*1760*/  SHFL.BFLY PT, R20, R21, 0x4, 0x1f ;  /* 0x0c801f0015147f89 */ /* 0x000e2200000e0000 */
[----:B------:R-:W-:Y:S01]  /*1770*/  IMAD R18, R25, R19, R18 ;  /* 0x0000001319127224 */ /* 0x000fe200078e0212 */
[----:B0-----:R-:W-:-:S05]  /*1780*/  FMNMX.FTZ R20, R21, R20, !PT ;  /* 0x0000001415147209 */ /* 0x001fca0007810000 */
[----:B------:R-:W0:Y:S01]  /*1790*/  SHFL.BFLY PT, R19, R20, 0x2, 0x1f ;  /* 0x0c401f0014137f89 */ /* 0x000e2200000e0000 */
[----:B------:R-:W-:-:S13]  /*17a0*/  ISETP.GT.U32.AND P0, PT, R25, R18, PT ;  /* 0x000000121900720c */ /* 0x000fda0003f04070 */
[----:B------:R-:W-:Y:S01]  /*17b0*/  @!P0 IMAD.IADD R18, R18, 0x1, -R25 ;  /* 0x0000000112128824 */ /* 0x000fe200078e0a19 */
[----:B0-----:R-:W-:-:S04]  /*17c0*/  FMNMX.FTZ R6, R20, R19, !PT ;  /* 0x0000001314067209 */ /* 0x001fc80007810000 */
[----:B------:R-:W-:Y:S01]  /*17d0*/  ISETP.GE.U32.AND P2, PT, R18, R25, PT ;  /* 0x000000191200720c */ /* 0x000fe20003f46070 */
[----:B------:R-:W-:Y:S01]  /*17e0*/  @!P0 VIADD R8, R8, 0x1 ;  /* 0x0000000108088836 */ /* 0x000fe20000000000 */
[----:B------:R-:W0:Y:S01]  /*17f0*/  LDC R19, c[0x0][0x270] ;  /* 0x00009c00ff137b82 */ /* 0x000e220000000800 */
[----:B------:R-:W1:Y:S01]  /*1800*/  SHFL.BFLY PT, R21, R6, 0x1, 0x1f ;  /* 0x0c201f0006157f89 */ /* 0x000e6200000e0000 */
[----:B------:R-:W-:Y:S02]  /*1810*/  ISETP.NE.AND P0, PT, R9, RZ, PT ;  /* 0x000000ff0900720c */ /* 0x000fe40003f05270 */
[----:B------:R-:W-:-:S07]  /*1820*/  SHF.R.S32.HI R18, RZ, 0x1f, R2 ;  /* 0x0000001fff127819 */ /* 0x000fce0000011402 */
[----:B------:R-:W-:Y:S01]  /*1830*/  @P2 VIADD R8, R8, 0x1 ;  /* 0x0000000108082836 */ /* 0x000fe20000000000 */
[----:B------:R-:W-:-:S03]  /*1840*/  LEA.HI.SX32 R25, R2, 0x1, 0x1 ;  /* 0x0000000102197811 */ /* 0x000fc600078f0aff */
[----:B------:R-:W-:Y:S01]  /*1850*/  @!P1 IMAD.MOV R8, RZ, RZ, -R8 ;  /* 0x000000ffff089224 */ /* 0x000fe200078e0a08 */
[----:B------:R-:W-:Y:S01]  /*1860*/  @!P0 LOP3.LUT R8, RZ, R9, RZ, 0x33, !PT ;  /* 0x00000009ff088212 */ /* 0x000fe200078e33ff */
[----:B------:R-:W-:Y:S01]  /*1870*/  @!P4 IMAD.MOV R25, RZ, RZ, R18 ;  /* 0x000000ffff19c224 */ /* 0x000fe200078e0212 */
[----:B-1----:R-:W-:-:S04]  /*1880*/  FMNMX.FTZ R21, R6, R21, !PT ;  /* 0x0000001506157209 */ /* 0x002fc80007810000 */
[----:B------:R-:W-:Y:S01]  /*1890*/  FSETP.NEU.FTZ.AND P0, PT, R21, -INF , PT ;  /* 0xff8000001500780b */ /* 0x000fe20003f1d000 */
[----:B------:R-:W-:-:S03]  /*18a0*/  IMAD R2, R25, R8, RZ ;  /* 0x0000000819027224 */ /* 0x000fc600078e02ff */
[----:B------:R-:W-:Y:S02]  /*18b0*/  FSEL R6, R21, RZ, P0 ;  /* 0x000000ff15067208 */ /* 0x000fe40000000000 */
[----:B------:R-:W-:-:S03]  /*18c0*/  IABS R29, R2 ;  /* 0x00000002001d7213 */ /* 0x000fc60000000000 */
[C---:B------:R-:W-:Y:S01]  /*18d0*/  FADD.FTZ R21, -R6.reuse, R33 ;  /* 0x0000002106157221 */ /* 0x040fe20000010100 */
[----:B------:R-:W-:Y:S01]  /*18e0*/  FADD.FTZ R25, -R6, R32 ;  /* 0x0000002006197221 */ /* 0x000fe20000010100 */
[----:B------:R-:W1:Y:S02]  /*18f0*/  I2F.RP R18, R29 ;  /* 0x0000001d00127306 */ /* 0x000e640000209400 */
[----:B------:R-:W-:Y:S01]  /*1900*/  FMUL.FTZ R21, R21, 1.4426950216293334961 ;  /* 0x3fb8aa3b15157820 */ /* 0x000fe20000410000 */
[----:B------:R-:W-:Y:S01]  /*1910*/  FMUL.FTZ R25, R25, 1.4426950216293334961 ;  /* 0x3fb8aa3b19197820 */ /* 0x000fe20000410000 */
[----:B0-----:R-:W-:-:S04]  /*1920*/  IABS R24, R19 ;  /* 0x0000001300187213 */ /* 0x001fc80000000000 */
[----:B------:R-:W-:Y:S08]  /*1930*/  MUFU.EX2 R21, R21 ;  /* 0x0000001500157308 */ /* 0x000ff00000000800 */
[----:B------:R-:W0:Y:S08]  /*1940*/  MUFU.EX2 R8, R25 ;  /* 0x0000001900087308 */ /* 0x000e300000000800 */
[----:B------:R-:W2:Y:S08]  /*1950*/  I2F.U32.RP R20, R24 ;  /* 0x0000001800147306 */ /* 0x000eb00000209000 */
[----:B-1----:R-:W1:Y:S01]  /*1960*/  MUFU.RCP R42, R18 ;  /* 0x00000012002a7308 */ /* 0x002e620000001000 */
[----:B0-----:R-:W-:-:S07]  /*1970*/  FADD.FTZ R8, R21, R8 ;  /* 0x0000000815087221 */ /* 0x001fce0000010000 */
[----:B--2---:R-:W0:Y:S01]  /*1980*/  MUFU.RCP R40, R20 ;  /* 0x0000001400287308 */ /* 0x004e220000001000 */
[----:B------:R-:W2:Y:S01]  /*1990*/  SHFL.BFLY PT, R31, R8, 0x4, 0x1f ;  /* 0x0c801f00081f7f89 */ /* 0x000ea200000e0000 */
[----:B-1----:R-:W-:-:S06]  /*19a0*/  VIADD R42, R42, 0xffffffe ;  /* 0x0ffffffe2a2a7836 */ /* 0x002fcc0000000000 */
[----:B------:R-:W1:Y:S01]  /*19b0*/  F2I.FTZ.U32.TRUNC.NTZ R43, R42 ;  /* 0x0000002a002b7305 */ /* 0x000e62000021f000 */
[----:B0-----:R-:W-:-:S07]  /*19c0*/  VIADD R40, R40, 0xffffffe ;  /* 0x0ffffffe28287836 */ /* 0x001fce0000000000 */
[----:B------:R-:W0:Y:S01]  /*19d0*/  F2I.FTZ.U32.TRUNC.NTZ R41, R40 ;  /* 0x0000002800297305 */ /* 0x000e22000021f000 */
[----:B--2---:R-:W-:Y:S01]  /*19e0*/  FADD.FTZ R31, R8, R31 ;  /* 0x0000001f081f7221 */ /* 0x004fe20000010000 */
[----:B-1----:R-:W-:Y:S02]  /*19f0*/  IMAD.MOV R18, RZ, RZ, -R43 ;  /* 0x000000ffff127224 */ /* 0x002fe400078e0a2b */
[----:B------:R-:W-:Y:S02]  /*1a00*/  VIADD R20, R29, UR4 ;  /* 0x000000041d147c36 */ /* 0x000fe40008000000 */
[----:B------:R-:W1:Y:S01]  /*1a10*/  SHFL.BFLY PT, R28, R31, 0x2, 0x1f ;  /* 0x0c401f001f1c7f89 */ /* 0x000e6200000e0000 */
[----:B------:R-:W-:Y:S02]  /*1a20*/  IMAD R37, R18, R29, RZ ;  /* 0x0000001d12257224 */ /* 0x000fe400078e02ff */
[----:B------:R-:W-:Y:S01]  /*1a30*/  IMAD.MOV.U32 R42, RZ, RZ, RZ ;  /* 0x000000ffff2a7224 */ /* 0x000fe200078e00ff */
[----:B------:R-:W-:Y:S01]  /*1a40*/  IABS R25, R2 ;  /* 0x0000000200197213 */ /* 0x000fe20000000000 */
[----:B0-----:R-:W-:Y:S01]  /*1a50*/  IMAD.MOV R21, RZ, RZ, -R41 ;  /* 0x000000ffff157224 */ /* 0x001fe200078e0a29 */
[----:B------:R-:W-:Y:S01]  /*1a60*/  IABS R26, R20 ;  /* 0x00000014001a7213 */ /* 0x000fe20000000000 */
[----:B------:R-:W-:-:S04]  /*1a70*/  IMAD.HI.U32 R37, R43, R37, R42 ;  /* 0x000000252b257227 */ /* 0x000fc800078e002a */
[----:B------:R-:W-:Y:S02]  /*1a80*/  IMAD R21, R21, R24, RZ ;  /* 0x0000001815157224 */ /* 0x000fe400078e02ff */
[----:B------:R-:W-:Y:S02]  /*1a90*/  IMAD.MOV.U32 R40, RZ, RZ, RZ ;  /* 0x000000ffff287224 */ /* 0x000fe400078e00ff */
[----:B------:R-:W-:Y:S02]  /*1aa0*/  IMAD.MOV R25, RZ, RZ, -R25 ;  /* 0x000000ffff197224 */ /* 0x000fe400078e0a19 */
[----:B------:R-:W-:Y:S01]  /*1ab0*/  IMAD.HI.U32 R30, R37, R26, RZ ;  /* 0x0000001a251e7227 */ /* 0x000fe200078e00ff */
[----:B------:R-:W-:Y:S02]  /*1ac0*/  IABS R18, R19 ;  /* 0x0000001300127213 */ /* 0x000fe40000000000 */
[----:B------:R-:W-:Y:S01]  /*1ad0*/  IABS R8, R4 ;  /* 0x0000000400087213 */ /* 0x000fe20000000000 */
[----:B------:R-:W-:-:S04]  /*1ae0*/  IMAD.HI.U32 R21, R41, R21, R40 ;  /* 0x0000001529157227 */ /* 0x000fc800078e0028 */
[----:B------:R-:W-:Y:S02]  /*1af0*/  IMAD R36, R30, R25, R26 ;  /* 0x000000191e247224 */ /* 0x000fe400078e021a */
[----:B------:R-:W-:Y:S02]  /*1b00*/  IMAD.MOV R25, RZ, RZ, -R18 ;  /* 0x000000ffff197224 */ /* 0x000fe400078e0a12 */
[----:B------:R-:W-:Y:S01]  /*1b10*/  IMAD.HI.U32 R18, R21, R8, RZ ;  /* 0x0000000815127227 */ /* 0x000fe200078e00ff */
[----:B------:R-:W-:-:S03]  /*1b20*/  ISETP.GT.U32.AND P4, PT, R29, R36, PT ;  /* 0x000000241d00720c */ /* 0x000fc60003f84070 */
[----:B------:R-:W-:-:S04]  /*1b30*/  IMAD.HI.U32 R21, R21, R26, RZ ;  /* 0x0000001a15157227 */ /* 0x000fc800078e00ff */
[----:B-1----:R-:W-:Y:S01]  /*1b40*/  FADD.FTZ R31, R31, R28 ;  /* 0x0000001c1f1f7221 */ /* 0x002fe20000010000 */
[-C--:B------:R-:W-:Y:S02]  /*1b50*/  IMAD R37, R18, R25.reuse, R8 ;  /* 0x0000001912257224 */ /* 0x080fe400078e0208 */
[----:B------:R-:W-:-:S03]  /*1b60*/  IMAD R25, R21, R25, R26 ;  /* 0x0000001915197224 */ /* 0x000fc600078e021a */
[C---:B------:R-:W-:Y:S01]  /*1b70*/  ISETP.GT.U32.AND P1, PT, R24.reuse, R37, PT ;  /* 0x000000251800720c */ /* 0x040fe20003f24070 */
[----:B------:R-:W0:Y:S01]  /*1b80*/  SHFL.BFLY PT, R8, R31, 0x1, 0x1f ;  /* 0x0c201f001f087f89 */ /* 0x000e2200000e0000 */
[----:B------:R-:W-:Y:S01]  /*1b90*/  ISETP.GT.U32.AND P5, PT, R24, R25, PT ;  /* 0x000000191800720c */ /* 0x000fe20003fa4070 */
[----:B------:R-:W-:-:S05]  /*1ba0*/  @!P4 IMAD.IADD R36, R36, 0x1, -R29 ;  /* 0x000000012424c824 */ /* 0x000fca00078e0a1d */
[----:B------:R-:W-:Y:S01]  /*1bb0*/  ISETP.GE.U32.AND P0, PT, R36, R29, PT ;  /* 0x0000001d2400720c */ /* 0x000fe20003f06070 */
[----:B------:R-:W-:-:S04]  /*1bc0*/  @!P4 VIADD R30, R30, 0x1 ;  /* 0x000000011e1ec836 */ /* 0x000fc80000000000 */
[--C-:B------:R-:W-:Y:S02]  /*1bd0*/  @!P1 IMAD.IADD R37, R37, 0x1, -R24.reuse ;  /* 0x0000000125259824 */ /* 0x100fe400078e0a18 */
[----:B------:R-:W-:Y:S01]  /*1be0*/  @!P5 IMAD.IADD R25, R25, 0x1, -R24 ;  /* 0x000000011919d824 */ /* 0x000fe200078e0a18 */
[----:B------:R-:W-:Y:S02]  /*1bf0*/  LOP3.LUT R26, R20, R29, RZ, 0x3c, !PT ;  /* 0x0000001d141a7212 */ /* 0x000fe400078e3cff */
[-C--:B------:R-:W-:Y:S02]  /*1c00*/  ISETP.GE.U32.AND P4, PT, R37, R24.reuse, PT ;  /* 0x000000182500720c */ /* 0x080fe40003f86070 */
[-C--:B------:R-:W-:Y:S02]  /*1c10*/  LOP3.LUT R4, R4, R19.reuse, RZ, 0x3c, !PT ;  /* 0x0000001304047212 */ /* 0x080fe400078e3cff */
[----:B------:R-:W-:Y:S02]  /*1c20*/  ISETP.GE.U32.AND P6, PT, R25, R24, PT ;  /* 0x000000181900720c */ /* 0x000fe40003fc6070 */
[----:B------:R-:W-:Y:S01]  /*1c30*/  LOP3.LUT R20, R20, R19, RZ, 0x3c, !PT ;  /* 0x0000001314147212 */ /* 0x000fe200078e3cff */
[----:B------:R-:W-:Y:S01]  /*1c40*/  @P0 VIADD R30, R30, 0x1 ;  /* 0x000000011e1e0836 */ /* 0x000fe20000000000 */
[----:B------:R-:W-:Y:S01]  /*1c50*/  ISETP.GE.AND P0, PT, R4, RZ, PT ;  /* 0x000000ff0400720c */ /* 0x000fe20003f06270 */
[----:B------:R-:W-:Y:S01]  /*1c60*/  @!P5 VIADD R21, R21, 0x1 ;  /* 0x000000011515d836 */ /* 0x000fe20000000000 */
[----:B------:R-:W-:Y:S01]  /*1c70*/  ISETP.GT.AND P5, PT, R3, RZ, PT ;  /* 0x000000ff0300720c */ /* 0x000fe20003fa4270 */
[----:B------:R-:W-:Y:S01]  /*1c80*/  @!P1 VIADD R18, R18, 0x1 ;  /* 0x0000000112129836 */ /* 0x000fe20000000000 */
[----:B------:R-:W-:Y:S01]  /*1c90*/  ISETP.GE.AND P1, PT, R20, RZ, PT ;  /* 0x000000ff1400720c */ /* 0x000fe20003f26270 */
[----:B------:R-:W1:Y:S01]  /*1ca0*/  LDC.U8 R4, c[0x0][0x3d9] ;  /* 0x0000f640ff047b82 */ /* 0x000e620000000000 */
[----:B0-----:R-:W-:Y:S01]  /*1cb0*/  FADD.FTZ R31, R31, R8 ;  /* 0x000000081f1f7221 */ /* 0x001fe20000010000 */
[----:B------:R-:W-:Y:S01]  /*1cc0*/  @P4 VIADD R18, R18, 0x1 ;  /* 0x0000000112124836 */ /* 0x000fe20000000000 */
[----:B------:R-:W-:-:S02]  /*1cd0*/  ISETP.GE.AND P2, PT, R26, RZ, PT ;  /* 0x000000ff1a00720c */ /* 0x000fc40003f46270 */
[----:B------:R-:W-:Y:S02]  /*1ce0*/  SHF.R.S32.HI R20, RZ, 0x1f, R3 ;  /* 0x0000001fff147819 */ /* 0x000fe40000011403 */
[----:B------:R-:W-:Y:S01]  /*1cf0*/  FSETP.NE.FTZ.AND P4, PT, R31, RZ, PT ;  /* 0x000000ff1f00720b */ /* 0x000fe20003f95000 */
[----:B------:R-:W-:Y:S01]  /*1d00*/  @P6 VIADD R21, R21, 0x1 ;  /* 0x0000000115156836 */ /* 0x000fe20000000000 */
[----:B------:R-:W-:Y:S01]  /*1d10*/  LEA.HI.SX32 R8, R3, 0x1, 0x1 ;  /* 0x0000000103087811 */ /* 0x000fe200078f0aff */
[----:B------:R-:W-:Y:S01]  /*1d20*/  @!P5 IMAD.MOV R8, RZ, RZ, R20 ;  /* 0x000000ffff08d224 */ /* 0x000fe200078e0214 */
[----:B------:R-:W-:Y:S01]  /*1d30*/  ISETP.NE.AND P6, PT, R2, RZ, PT ;  /* 0x000000ff0200720c */ /* 0x000fe20003fc5270 */
[----:B------:R-:W-:Y:S01]  /*1d40*/  @!P0 IMAD.MOV R18, RZ, RZ, -R18 ;  /* 0x000000ffff128224 */ /* 0x000fe200078e0a12 */
[----:B------:R-:W-:Y:S01]  /*1d50*/  ISETP.NE.AND P5, PT, R19, RZ, PT ;  /* 0x000000ff1300720c */ /* 0x000fe20003fa5270 */
[----:B------:R-:W-:Y:S01]  /*1d60*/  @!P1 IMAD.MOV R21, RZ, RZ, -R21 ;  /* 0x000000ffff159224 */ /* 0x000fe200078e0a15 */
[----:B------:R-:W-:Y:S01]  /*1d70*/  LOP3.LUT R20, RZ, R19, RZ, 0x33, !PT ;  /* 0x00000013ff147212 */ /* 0x000fe200078e33ff */
[----:B------:R-:W-:-:S03]  /*1d80*/  IMAD.MOV.U32 R25, RZ, RZ, R30 ;  /* 0x000000ffff197224 */ /* 0x000fc600078e001e */
[C---:B------:R-:W-:Y:S02]  /*1d90*/  SEL R18, R20.reuse, R18, !P5 ;  /* 0x0000001214127207 */ /* 0x040fe40006800000 */
[----:B------:R-:W-:Y:S01]  /*1da0*/  SEL R20, R20, R21, !P5 ;  /* 0x0000001514147207 */ /* 0x000fe20006800000 */
[----:B------:R-:W-:Y:S01]  /*1db0*/  @!P2 IMAD.MOV R25, RZ, RZ, -R25 ;  /* 0x000000ffff19a224 */ /* 0x000fe200078e0a19 */
[----:B------:R-:W-:Y:S01]  /*1dc0*/  LOP3.LUT P5, RZ, R10, 0x7, RZ, 0xc0, !PT ;  /* 0x000000070aff7812 */ /* 0x000fe200078ac0ff */
[----:B------:R-:W0:Y:S01]  /*1dd0*/  @P4 MUFU.LG2 R31, R31 ;  /* 0x0000001f001f4308 */ /* 0x000e220000000c00 */
[----:B------:R-:W-:Y:S02]  /*1de0*/  ISETP.GT.AND P2, PT, R2, RZ, PT ;  /* 0x000000ff0200720c */ /* 0x000fe40003f44270 */
[----:B------:R-:W-:Y:S02]  /*1df0*/  ISETP.GT.OR P5, PT, R10, 0x7f, P5 ;  /* 0x0000007f0a00780c */ /* 0x000fe40002fa4670 */
[----:B-1----:R-:W-:-:S02]  /*1e00*/  ISETP.NE.AND P0, PT, R4, RZ, PT ;  /* 0x000000ff0400720c */ /* 0x002fc40003f05270 */
[----:B------:R-:W-:Y:S02]  /*1e10*/  @!P6 LOP3.LUT R25, RZ, R29, RZ, 0x33, !PT ;  /* 0x0000001dff19e212 */ /* 0x000fe400078e33ff */
[----:B------:R-:W-:Y:S02]  /*1e20*/  SHF.R.S32.HI R24, RZ, 0x1f, R2 ;  /* 0x0000001fff187819 */ /* 0x000fe40000011402 */
[----:B------:R-:W-:Y:S02]  /*1e30*/  SEL R9, R9, 0x1, !P0 ;  /* 0x0000000109097807 */ /* 0x000fe40004000000 */
[----:B------:R-:W-:Y:S02]  /*1e40*/  ISETP.LT.U32.AND P1, PT, R22, R25, PT ;  /* 0x000000191600720c */ /* 0x000fe40003f21070 */
[----:B------:R-:W-:Y:S01]  /*1e50*/  SHF.R.S32.HI R21, RZ, 0x1f, R25 ;  /* 0x0000001fff157819 */ /* 0x000fe20000011419 */
[----:B------:R-:W-:Y:S01]  /*1e60*/  IMAD R29, R18, R9, RZ ;  /* 0x00000009121d7224 */ /* 0x000fe200078e02ff */
[----:B------:R-:W-:Y:S01]  /*1e70*/  LEA.HI.SX32 R4, R2, 0x1, 0x1 ;  /* 0x0000000102047811 */ /* 0x000fe200078f0aff */
[----:B------:R-:W-:Y:S01]  /*1e80*/  @!P2 IMAD.MOV R4, RZ, RZ, R24 ;  /* 0x000000ffff04a224 */ /* 0x000fe200078e0218 */
[----:B------:R-:W-:Y:S01]  /*1e90*/  ISETP.LT.AND.EX P1, PT, R23, R21, PT, P1 ;  /* 0x000000151700720c */ /* 0x000fe20003f21310 */
[----:B------:R-:W-:Y:S01]  /*1ea0*/  IMAD R37, R20, R9, RZ ;  /* 0x0000000914257224 */ /* 0x000fe200078e02ff */
[----:B------:R-:W-:Y:S01]  /*1eb0*/  BSSY B1, `(.L_x_152) ;  /* 0x00001cf000017945 */ /* 0x000fe20003800000 */
[----:B------:R-:W-:-:S02]  /*1ec0*/  IMAD.MOV.U32 R30, RZ, RZ, 0x7f800000 ;  /* 0x7f800000ff1e7424 */ /* 0x000fc400078e00ff */
[----:B0-----:R-:W-:Y:S01]  /*1ed0*/  @P4 FFMA.FTZ R30, R31, 0.69314718246459960938, R6 ;  /* 0x3f3172181f1e4823 */ /* 0x001fe20000010006 */
        /* <DEDUP_REMOVED lines=40> */
[----:B------:R-:W-:Y:S05]  /*2160*/  CALL.REL.NOINC `($__internal_3_$__cuda_sm20_div_s64) ;  /* 0x0000002000dc7944 */ /* 0x000fea0003c00000 */
        /* <DEDUP_REMOVED lines=9> */
.L_x_156:
        /* <DEDUP_REMOVED lines=22> */
.L_x_157:
[----:B------:R-:W-:Y:S05]  /*2360*/  BSYNC B0 ;  /* 0x0000000000007941 */ /* 0x000fea0003800000 */
.L_x_155:
        /* <DEDUP_REMOVED lines=19> */
.L_x_159:
        /* <DEDUP_REMOVED lines=22> */
.L_x_160:
[----:B------:R-:W-:Y:S05]  /*2600*/  BSYNC B0 ;  /* 0x0000000000007941 */ /* 0x000fea0003800000 */
.L_x_158:
        /* <DEDUP_REMOVED lines=11> */
[----:B------:R-:W-:Y:S05]  /*26c0*/  CALL.REL.NOINC `($__internal_3_$__cuda_sm20_div_s64) ;  /* 0x0000001c00847944 */ /* 0x000fea0003c00000 */
[----:B------:R-:W-:-:S04]  /*26d0*/  IADD3 R19, P0, RZ, -R22, RZ ;  /* 0x80000016ff137210 */ /* 0x000fc80007f1e0ff */
[----:B------:R-:W-:Y:S01]  /*26e0*/  IADD3.X R18, RZ, ~R23, RZ, P0, !PT ;  /* 0x80000017ff127210 */ /* 0x000fe200007fe4ff */
[----:B------:R-:W-:-:S04]  /*26f0*/  IMAD.WIDE.U32 R42, R5, R19, R42 ;  /* 0x00000013052a7225 */ /* 0x000fc800078e002a */
[----:B------:R-:W-:-:S04]  /*2700*/  IMAD R18, R18, R5, RZ ;  /* 0x0000000512127224 */ /* 0x000fc800078e02ff */
[----:B------:R-:W-:-:S05]  /*2710*/  IMAD R4, R4, R19, R18 ;  /* 0x0000001304047224 */ /* 0x000fca00078e0212 */
[----:B------:R-:W-:Y:S01]  /*2720*/  IADD3 R4, R43, R4, RZ ;  /* 0x000000042b047210 */ /* 0x000fe20007ffe0ff */
[----:B------:R-:W-:Y:S05]  /*2730*/  BRA `(.L_x_163) ;  /* 0x0000000000587947 */ /* 0x000fea0003800000 */
.L_x_162:
        /* <DEDUP_REMOVED lines=22> */
.L_x_163:
[----:B------:R-:W-:Y:S05]  /*28a0*/  BSYNC B0 ;  /* 0x0000000000007941 */ /* 0x000fea0003800000 */
.L_x_161:
        /* <DEDUP_REMOVED lines=38> */
[----:B------:R-:W-:Y:S05]  /*2b10*/  CALL.REL.NOINC `($__internal_3_$__cuda_sm20_div_s64) ;  /* 0x0000001800707944 */ /* 0x000fea0003c00000 */
        /* <DEDUP_REMOVED lines=12> */
.L_x_165:
        /* <DEDUP_REMOVED lines=23> */
.L_x_166:
[----:B------:R-:W-:Y:S05]  /*2d50*/  BSYNC B0 ;  /* 0x0000000000007941 */ /* 0x000fea0003800000 */
.L_x_164:
        /* <DEDUP_REMOVED lines=18> */
.L_x_168:
        /* <DEDUP_REMOVED lines=22> */
.L_x_169:
[----:B------:R-:W-:Y:S05]  /*2fe0*/  BSYNC B0 ;  /* 0x0000000000007941 */ /* 0x000fea0003800000 */
.L_x_167:
        /* <DEDUP_REMOVED lines=22> */
.L_x_171:
        /* <DEDUP_REMOVED lines=23> */
.L_x_172:
[----:B------:R-:W-:Y:S05]  /*32c0*/  BSYNC B0 ;  /* 0x0000000000007941 */ /* 0x000fea0003800000 */
.L_x_170:
        /* <DEDUP_REMOVED lines=39> */
.L_x_174:
        /* <DEDUP_REMOVED lines=23> */
.L_x_175:
[----:B------:R-:W-:Y:S05]  /*36b0*/  BSYNC B0 ;  /* 0x0000000000007941 */ /* 0x000fea0003800000 */
.L_x_173:
        /* <DEDUP_REMOVED lines=29> */
.L_x_177:
        /* <DEDUP_REMOVED lines=23> */
.L_x_178:
[----:B------:R-:W-:Y:S05]  /*3a00*/  BSYNC B0 ;  /* 0x0000000000007941 */ /* 0x000fea0003800000 */
.L_x_176:
        /* <DEDUP_REMOVED lines=21> */
.L_x_154:
[----:B------:R-:W-:Y:S02]  /*3b60*/  ULDC.64 UR4, c[0x0][0x2b0] ;  /* 0x0000ac0000047ab9 */ /* 0x000fe40000000a00 */
[----:B------:R-:W-:-:S04]  /*3b70*/  LEA R2, P0, R36, UR4, 0x2 ;  /* 0x0000000424027c11 */ /* 0x000fc8000f8010ff */
[----:B------:R-:W-:-:S05]  /*3b80*/  LEA.HI.X R3, R36, UR5, R37, 0x2, P0 ;  /* 0x0000000524037c11 */ /* 0x000fca00080f1425 */
[----:B------:R0:W-:Y:S04]  /*3b90*/  STG.E desc[UR8][R2.64], R30 ;  /* 0x0000001e02007986 */ /* 0x0001e8000c101908 */
.L_x_153:
[----:B------:R-:W-:Y:S05]  /*3ba0*/  BSYNC B1 ;  /* 0x0000000000017941 */ /* 0x000fea0003800000 */
.L_x_152:
[----:B------:R-:W2:Y:S01]  /*3bb0*/  LDC R0, c[0x0][0x3c4] ;  /* 0x0000f100ff007b82 */ /* 0x000ea20000000800 */
[C---:B0-----:R-:W-:Y:S01]  /*3bc0*/  VIADD R3, R35.reuse, 0x8 ;  /* 0x0000000823037836 */ /* 0x041fe20000000000 */
[----:B-1----:R-:W-:Y:S01]  /*3bd0*/  HFMA2.MMA R5, -RZ, RZ, 0, 0 ;  /* 0x00000000ff057435 */ /* 0x002fe200000001ff */
[C---:B------:R-:W-:Y:S01]  /*3be0*/  IMAD.SHL.U32 R16, R35.reuse, 0x4, RZ ;  /* 0x0000000423107824 */ /* 0x040fe200078e00ff */
[-C--:B--2---:R-:W-:Y:S02]  /*3bf0*/  ISETP.GE.OR P0, PT, R35, R0.reuse, P3 ;  /* 0x000000002300720c */ /* 0x084fe40001f06670 */
[----:B------:R-:W-:-:S11]  /*3c00*/  ISETP.GE.OR P3, PT, R3, R0, P3 ;  /* 0x000000000300720c */ /* 0x000fd60001f66670 */
[C---:B------:R-:W-:Y:S02]  /*3c10*/  @!P0 FADD.FTZ R3, -R30.reuse, R33 ;  /* 0x000000211e038221 */ /* 0x040fe40000010100 */
[----:B------:R-:W-:Y:S02]  /*3c20*/  @!P3 FADD.FTZ R30, -R30, R32 ;  /* 0x000000201e1eb221 */ /* 0x000fe40000010100 */
[----:B------:R-:W-:Y:S02]  /*3c30*/  @!P0 FMUL.FTZ R3, R3, 1.4426950216293334961 ;  /* 0x3fb8aa3b03038820 */ /* 0x000fe40000410000 */
[----:B------:R-:W-:Y:S02]  /*3c40*/  @!P3 FMUL.FTZ R11, R30, 1.4426950216293334961 ;  /* 0x3fb8aa3b1e0bb820 */ /* 0x000fe40000410000 */
[----:B------:R-:W0:Y:S08]  /*3c50*/  @!P0 MUFU.EX2 R9, R3 ;  /* 0x0000000300098308 */ /* 0x000e300000000800 */
[----:B------:R-:W1:Y:S01]  /*3c60*/  @!P3 MUFU.EX2 R11, R11 ;  /* 0x0000000b000bb308 */ /* 0x000e620000000800 */
[----:B0-----:R0:W-:Y:S01]  /*3c70*/  @!P0 STS [R34], R9 ;  /* 0x0000000922008388 */ /* 0x0011e20000000800 */
[----:B------:R-:W-:-:S02]  /*3c80*/  ISETP.GE.AND P0, PT, R0, 0x1, PT ;  /* 0x000000010000780c */ /* 0x000fc40003f06270 */
[----:B------:R-:W-:Y:S02]  /*3c90*/  CS2R R2, SRZ ;  /* 0x0000000000027805 */ /* 0x000fe4000001ff00 */
[----:B------:R-:W-:Y:S01]  /*3ca0*/  MOV R0, RZ ;  /* 0x000000ff00007202 */ /* 0x000fe20000000f00 */
[----:B-1----:R0:W-:Y:S01]  /*3cb0*/  @!P3 STS [R34+0x220], R11 ;  /* 0x0002200b2200b388 */ /* 0x0021e20000000800 */
[----:B------:R-:W-:Y:S07]  /*3cc0*/  BAR.SYNC.DEFER_BLOCKING 0x0 ;  /* 0x0000000000007b1d */ /* 0x000fee0000010000 */
[----:B------:R-:W-:Y:S05]  /*3cd0*/  @!P0 BRA `(.L_x_179) ;  /* 0x0000000000a88947 */ /* 0x000fea0003800000 */
[----:B------:R-:W1:Y:S01]  /*3ce0*/  S2UR UR6, SR_CgaCtaId ;  /* 0x00000000000679c3 */ /* 0x000e620000008800 */
[----:B------:R-:W-:Y:S01]  /*3cf0*/  ULDC UR10, c[0x0][0x2dc] ;  /* 0x0000b700000a7ab9 */ /* 0x000fe20000000800 */
[----:B------:R-:W-:Y:S01]  /*3d00*/  IMAD R15, R7, 0x20, R16 ;  /* 0x00000020070f7824 */ /* 0x000fe200078e0210 */
[----:B------:R-:W-:Y:S01]  /*3d10*/  UIMAD UR4, UR7, UR10, URZ ;  /* 0x0000000a070472a4 */ /* 0x000fe2000f8e023f */
[C---:B------:R-:W-:Y:S01]  /*3d20*/  VIADD R4, R12.reuse, -UR7 ;  /* 0x800000070c047c36 */ /* 0x040fe20008000000 */
[----:B0-----:R-:W-:Y:S01]  /*3d30*/  CS2R R8, SRZ ;  /* 0x0000000000087805 */ /* 0x001fe2000001ff00 */
        /* <DEDUP_REMOVED lines=17> */
.L_x_182:
        /* <DEDUP_REMOVED lines=10> */
.L_x_181:
[----:B------:R-:W-:Y:S05]  /*3ef0*/  BSYNC B0 ;  /* 0x0000000000007941 */ /* 0x000fea0003800000 */
.L_x_180:
        /* <DEDUP_REMOVED lines=8> */
.L_x_179:
[----:B------:R-:W-:-:S04]  /*3f80*/  IADD3 R7, R7, UR7, RZ ;  /* 0x0000000707077c10 */ /* 0x000fc8000fffe0ff */
[----:B------:R-:W-:-:S13]  /*3f90*/  ISETP.GE.AND P0, PT, R7, R12, PT ;  /* 0x0000000c0700720c */ /* 0x000fda0003f06270 */
[----:B------:R-:W-:Y:S05]  /*3fa0*/  @P0 EXIT ;  /* 0x000000000000094d */ /* 0x000fea0003800000 */
[----:B------:R-:W-:Y:S02]  /*3fb0*/  ULDC UR4, c[0x0][0x2d0] ;  /* 0x0000b40000047ab9 */ /* 0x000fe40000000800 */
[----:B------:R-:W-:-:S13]  /*3fc0*/  ISETP.GE.AND P0, PT, R16, UR4, PT ;  /* 0x0000000410007c0c */ /* 0x000fda000bf06270 */
[----:B------:R-:W-:Y:S05]  /*3fd0*/  @P0 EXIT ;  /* 0x000000000000094d */ /* 0x000fea0003800000 */
[----:B0-----:R-:W0:Y:S01]  /*3fe0*/  LDC R9, c[0x0][0x2c4] ;  /* 0x0000b100ff097b82 */ /* 0x001e220000000800 */
[----:B------:R-:W-:Y:S01]  /*3ff0*/  ULDC UR4, c[0x0][0x270] ;  /* 0x00009c0000047ab9 */ /* 0x000fe20000000800 */
[----:B------:R-:W-:Y:S02]  /*4000*/  IABS R13, R7 ;  /* 0x00000007000d7213 */ /* 0x000fe40000000000 */
[----:B------:R-:W-:Y:S02]  /*4010*/  SHF.R.S32.HI R17, RZ, 0x1f, R16 ;  /* 0x0000001fff117819 */ /* 0x000fe40000011410 */
[----:B------:R-:W-:Y:S01]  /*4020*/  F2FP.BF16.F32.PACK_AB R5, R2, R5 ;  /* 0x000000050205723e */ /* 0x000fe200000010ff */
[----:B0-----:R-:W-:Y:S01]  /*4030*/  IMAD R10, R9, UR4, RZ ;  /* 0x00000004090a7c24 */ /* 0x001fe2000f8e02ff */
[----:B------:R-:W-:-:S04]  /*4040*/  ULDC.64 UR4, c[0x0][0x290] ;  /* 0x0000a40000047ab9 */ /* 0x000fc80000000a00 */
[-C--:B------:R-:W-:Y:S02]  /*4050*/  IABS R12, R10.reuse ;  /* 0x0000000a000c7213 */ /* 0x080fe40000000000 */
[----:B------:R-:W-:Y:S02]  /*4060*/  IABS R6, R10 ;  /* 0x0000000a00067213 */ /* 0x000fe40000000000 */
[----:B------:R-:W0:Y:S03]  /*4070*/  I2F.RP R8, R12 ;  /* 0x0000000c00087306 */ /* 0x000e260000209400 */
[----:B------:R-:W-:-:S05]  /*4080*/  IMAD.MOV R6, RZ, RZ, -R6 ;  /* 0x000000ffff067224 */ /* 0x000fca00078e0a06 */
[----:B0-----:R-:W0:Y:S02]  /*4090*/  MUFU.RCP R14, R8 ;  /* 0x00000008000e7308 */ /* 0x001e240000001000 */
[----:B0-----:R-:W-:Y:S01]  /*40a0*/  VIADD R14, R14, 0xffffffe ;  /* 0x0ffffffe0e0e7836 */ /* 0x001fe20000000000 */
[----:B------:R-:W-:-:S05]  /*40b0*/  IABS R8, R9 ;  /* 0x0000000900087213 */ /* 0x000fca0000000000 */
[----:B------:R0:W1:Y:S02]  /*40c0*/  F2I.FTZ.U32.TRUNC.NTZ R15, R14 ;  /* 0x0000000e000f7305 */ /* 0x000064000021f000 */
[----:B0-----:R-:W-:Y:S01]  /*40d0*/  HFMA2.MMA R14, -RZ, RZ, 0, 0 ;  /* 0x00000000ff0e7435 */ /* 0x001fe200000001ff */
[----:B-1----:R-:W-:-:S04]  /*40e0*/  IMAD.MOV R11, RZ, RZ, -R15 ;  /* 0x000000ffff0b7224 */ /* 0x002fc800078e0a0f */
[----:B------:R-:W-:-:S05]  /*40f0*/  IMAD R4, R11, R12, RZ ;  /* 0x0000000c0b047224 */ /* 0x000fca00078e02ff */
        /* <DEDUP_REMOVED lines=62> */
        .weak           $__internal_3_$__cuda_sm20_div_s64
        .type           $__internal_3_$__cuda_sm20_div_s64,@function
        .size           $__internal_3_$__cuda_sm20_div_s64,(.L_x_5279 - $__internal_3_$__cuda_sm20_div_s64)
$__internal_3_$__cuda_sm20_div_s64:
        /* <DEDUP_REMOVED lines=32> */
[----:B------:R-:W-:Y:S02]  /*46e0*/  SEL R21, R21, R24, !P2 ;  /* 0x0000001815157207 */ /* 0x000fe40005000000 */
[----:B------:R-:W-:Y:S01]  /*46f0*/  IADD3.X R24, RZ, ~R19, RZ, P1, !PT ;  /* 0x80000013ff187210 */ /* 0x000fe20000ffe4ff */
[----:B------:R-:W-:-:S04]  /*4700*/  IMAD.HI.U32 R29, P5, R23, R22, R40 ;  /* 0x00000016171d7227 */ /* 0x000fc800078a0028 */
[CC--:B------:R-:W-:Y:S02]  /*4710*/  IMAD R22, R23.reuse, R20.reuse, RZ ;  /* 0x0000001417167224 */ /* 0x0c0fe400078e02ff */
[----:B------:R-:W-:-:S03]  /*4720*/  IMAD.HI.U32 R20, R23, R20, RZ ;  /* 0x0000001417147227 */ /* 0x000fc600078e00ff */
[----:B------:R-:W-:Y:S01]  /*4730*/  IADD3 R22, P4, R22, R29, RZ ;  /* 0x0000001d16167210 */ /* 0x000fe20007f9e0ff */
[----:B------:R-:W-:Y:S01]  /*4740*/  IMAD.X R23, R20, 0x1, R23, P6 ;  /* 0x0000000114177824 */ /* 0x000fe200030e0617 */
[----:B------:R-:W-:Y:S01]  /*4750*/  SEL R20, R24, R19, !P2 ;  /* 0x0000001318147207 */ /* 0x000fe20005000000 */
[----:B------:R-:W-:Y:S02]  /*4760*/  IMAD.MOV.U32 R41, RZ, RZ, RZ ;  /* 0x000000ffff297224 */ /* 0x000fe400078e00ff */
[----:B------:R-:W-:Y:S01]  /*4770*/  IMAD.HI.U32 R40, R22, R21, RZ ;  /* 0x0000001516287227 */ /* 0x000fe200078e00ff */
[----:B------:R-:W-:-:S03]  /*4780*/  IADD3.X R23, RZ, RZ, R23, P4, P5 ;  /* 0x000000ffff177210 */ /* 0x000fc600027ea417 */
        /* <DEDUP_REMOVED lines=10> */
[-C--:B------:R-:W-:Y:S01]  /*4830*/  ISETP.GE.U32.AND P4, PT, R21, R44.reuse, PT ;  /* 0x0000002c1500720c */ /* 0x080fe20003f86070 */
[-C--:B------:R-:W-:Y:S01]  /*4840*/  IMAD R23, R29, R44.reuse, R22 ;  /* 0x0000002c1d177224 */ /* 0x080fe200078e0216 */
[----:B------:R-:W-:-:S04]  /*4850*/  IADD3 R22, P2, R21, -R44, RZ ;  /* 0x8000002c15167210 */ /* 0x000fc80007f5e0ff */
[----:B------:R-:W-:Y:S02]  /*4860*/  IADD3.X R20, ~R23, R20, RZ, P1, !PT ;  /* 0x0000001417147210 */ /* 0x000fe40000ffe5ff */
[----:B------:R-:W-:Y:S02]  /*4870*/  IADD3 R24, P1, R31, 0x1, RZ ;  /* 0x000000011f187810 */ /* 0x000fe40007f3e0ff */
[C---:B------:R-:W-:Y:S01]  /*4880*/  ISETP.GE.U32.AND.EX P4, PT, R20.reuse, R45, PT, P4 ;  /* 0x0000002d1400720c */ /* 0x040fe20003f86140 */
[----:B------:R-:W-:Y:S02]  /*4890*/  IMAD.X R23, R20, 0x1, ~R45, P2 ;  /* 0x0000000114177824 */ /* 0x000fe400010e0e2d */
[----:B------:R-:W-:Y:S01]  /*48a0*/  IMAD.X R40, RZ, RZ, R29, P1 ;  /* 0x000000ffff287224 */ /* 0x000fe200008e061d */
[----:B------:R-:W-:Y:S02]  /*48b0*/  SEL R22, R22, R21, P4 ;  /* 0x0000001516167207 */ /* 0x000fe40002000000 */
[----:B------:R-:W-:-:S02]  /*48c0*/  SEL R24, R24, R31, P4 ;  /* 0x0000001f18187207 */ /* 0x000fc40002000000 */
[----:B------:R-:W-:Y:S02]  /*48d0*/  SEL R23, R23, R20, P4 ;  /* 0x0000001417177207 */ /* 0x000fe40002000000 */
[----:B------:R-:W-:Y:S02]  /*48e0*/  ISETP.GE.U32.AND P1, PT, R22, R44, PT ;  /* 0x0000002c1600720c */ /* 0x000fe40003f26070 */
[----:B------:R-:W-:Y:S02]  /*48f0*/  SEL R40, R40, R29, P4 ;  /* 0x0000001d28287207 */ /* 0x000fe40002000000 */
[----:B------:R-:W-:Y:S02]  /*4900*/  IADD3 R21, P2, R24, 0x1, RZ ;  /* 0x0000000118157810 */ /* 0x000fe40007f5e0ff */
[----:B------:R-:W-:Y:S02]  /*4910*/  ISETP.GE.U32.AND.EX P1, PT, R23, R45, PT, P1 ;  /* 0x0000002d1700720c */ /* 0x000fe40003f26110 */
[----:B------:R-:W-:Y:S01]  /*4920*/  LOP3.LUT R20, R25, R19, RZ, 0x3c, !PT ;  /* 0x0000001319147212 */ /* 0x000fe200078e3cff */
[----:B------:R-:W-:Y:S01]  /*4930*/  IMAD.X R23, RZ, RZ, R40, P2 ;  /* 0x000000ffff177224 */ /* 0x000fe200010e0628 */
[----:B------:R-:W-:-:S02]  /*4940*/  SEL R21, R21, R24, P1 ;  /* 0x0000001815157207 */ /* 0x000fc40000800000 */
[----:B------:R-:W-:Y:S02]  /*4950*/  ISETP.GE.AND P4, PT, R20, RZ, PT ;  /* 0x000000ff1400720c */ /* 0x000fe40003f86270 */
[----:B------:R-:W-:Y:S02]  /*4960*/  SEL R23, R23, R40, P1 ;  /* 0x0000002817177207 */ /* 0x000fe40000800000 */
[----:B------:R-:W-:Y:S02]  /*4970*/  IADD3 R22, P2, RZ, -R21, RZ ;  /* 0x80000015ff167210 */ /* 0x000fe40007f5e0ff */
[----:B------:R-:W-:Y:S02]  /*4980*/  ISETP.NE.U32.AND P1, PT, R28, RZ, PT ;  /* 0x000000ff1c00720c */ /* 0x000fe40003f25070 */
[----:B------:R-:W-:Y:S02]  /*4990*/  IADD3.X R20, RZ, ~R23, RZ, P2, !PT ;  /* 0x80000017ff147210 */ /* 0x000fe400017fe4ff */
[----:B------:R-:W-:-:S02]  /*49a0*/  ISETP.NE.AND.EX P1, PT, R25, RZ, PT, P1 ;  /* 0x000000ff1900720c */ /* 0x000fc40003f25310 */
[----:B------:R-:W-:Y:S02]  /*49b0*/  SEL R20, R20, R23, !P4 ;  /* 0x0000001714147207 */ /* 0x000fe40006000000 */
[----:B------:R-:W-:Y:S01]  /*49c0*/  SEL R22, R22, R21, !P4 ;  /* 0x0000001516167207 */ /* 0x000fe20006000000 */
[----:B------:R-:W-:Y:S01]  /*49d0*/  IMAD.MOV.U32 R21, RZ, RZ, 0x0 ;  /* 0x00000000ff157424 */ /* 0x000fe200078e00ff */
[----:B------:R-:W-:Y:S01]  /*49e0*/  SEL R23, R20, 0xffffffff, P1 ;  /* 0xffffffff14177807 */ /* 0x000fe20000800000 */
[----:B------:R-:W-:Y:S01]  /*49f0*/  IMAD.MOV.U32 R20, RZ, RZ, R26 ;  /* 0x000000ffff147224 */ /* 0x000fe200078e001a */
[----:B------:R-:W-:-:S03]  /*4a00*/  SEL R22, R22, 0xffffffff, P1 ;  /* 0xffffffff16167807 */ /* 0x000fc60000800000 */
[----:B------:R-:W-:Y:S05]  /*4a10*/  RET.REL.NODEC R20 `(_ZN5flash32flash_fwd_splitkv_combine_kernelI23Flash_fwd_kernel_traitsILi32ELi64ELi256ELi4ELb0ELb0EN7cutlass10bfloat16_tE19Flash_kernel_traitsILi32ELi64ELi256ELi4ES3_EELi16ELi4ELb0EEEvNS_16Flash_fwd_paramsE) ;  /* 0xffffffb414787950 */ /* 0x000fea0003c3ffff */
.L_x_183:
        /* <DEDUP_REMOVED lines=14> */
.L_x_5279:


//--------------------- .text._ZN5flash32flash_fwd_splitkv_combine_kernelI23Flash_fwd_kernel_traitsILi32ELi64ELi256ELi4ELb0ELb0EN7cutlass10bfloat16_tE19Flash_kernel_traitsILi32ELi64ELi256ELi4ES3_EELi16ELi3ELb0EEEvNS_16Flash_fwd_paramsE --------------------------
	.section	.text._ZN5flash32flash_fwd_splitkv_combine_kernelI23Flash_fwd_kernel_traitsILi32ELi64ELi256ELi4ELb0ELb0EN7cutlass10bfloat16_tE19Flash_kernel_traitsILi32ELi64ELi256ELi4ES3_EELi16ELi3ELb0EEEvNS_16Flash_fwd_paramsE,"ax",@progbits
	.align	128
        .global         _ZN5flash32flash_fwd_splitkv_combine_kernelI23Flash_fwd_kernel_traitsILi32ELi64ELi256ELi4ELb0ELb0EN7cutlass10bfloat16_tE19Flash_kernel_traitsILi32ELi64ELi256ELi4ES3_EELi16ELi3ELb0EEEvNS_16Flash_fwd_paramsE
        .type           _ZN5flash32flash_fwd_splitkv_combine_kernelI23Flash_fwd_kernel_traitsILi32ELi64ELi256ELi4ELb0ELb0EN7cutlass10bfloat16_tE19Flash_kernel_traitsILi32ELi64ELi256ELi4ES3_EELi16ELi3ELb0EEEvNS_16Flash_fwd_paramsE,@function
        .size           _ZN5flash32flash_fwd_splitkv_combine_kernelI23Flash_fwd_kernel_traitsILi32ELi64ELi256ELi4ELb0ELb0EN7cutlass10bfloat16_tE19Flash_kernel_traitsILi32ELi64ELi256ELi4ES3_EELi16ELi3ELb0EEEvNS_16Flash_fwd_paramsE,(.L_x_5280 - _ZN5flash32flash_fwd_splitkv_combine_kernelI23Flash_fwd_kernel_traitsILi32ELi64ELi256ELi4ELb0ELb0EN7cutlass10bfloat16_tE19Flash_kernel_traitsILi32ELi64ELi256ELi4ES3_EELi16ELi3ELb0EEEvNS_16Flash_fwd_paramsE)
        .other          _ZN5flash32flash_fwd_splitkv_combine_kernelI23Flash_fwd_kernel_traitsILi32ELi64ELi256ELi4ELb0ELb0EN7cutlass10bfloat16_tE19Flash_kernel_traitsILi32ELi64ELi256ELi4ES3_EELi16ELi3ELb0EEEvNS_16Flash_fwd_paramsE,@"STO_CUDA_ENTRY STV_DEFAULT"
_ZN5flash32flash_fwd_splitkv_combine_kernelI23Flash_fwd_kernel_traitsILi32ELi64ELi256ELi4ELb0ELb0EN7cutlass10bfloat16_tE19Flash_kernel_traitsILi32ELi64ELi256ELi4ES3_EELi16ELi3ELb0EEEvNS_16Flash_fwd_paramsE:
.text._ZN5flash32flash_fwd_splitkv_combine_kernelI23Flash_fwd_kernel_traitsILi32ELi64ELi256ELi4ELb0ELb0EN7cutlass10bfloat16_tE19Flash_kernel_traitsILi32ELi64ELi256ELi4ES3_EELi16ELi3ELb0EEEvNS_16Flash_fwd_paramsE:
        /* <DEDUP_REMOVED lines=23> */
[----:B------:R-:W-:Y:S05]  /*0170*/  CALL.REL.NOINC `($__internal_4_$__cuda_sm20_div_s64) ;  /* 0x0000004000e47944 */ /* 0x000fea0003c00000 */
[----:B------:R-:W-:Y:S05]  /*0180*/  BRA `(.L_x_185) ;  /* 0x00000000004c7947 */ /* 0x000fea0003800000 */
.L_x_184:
        /* <DEDUP_REMOVED lines=19> */
.L_x_185:
        /* <DEDUP_REMOVED lines=12> */
[----:B------:R-:W-:Y:S02]  /*0380*/  MOV R22, 0x3a0 ;  /* 0x000003a000167802 */ /* 0x000fe40000000f00 */
[----:B------:R-:W-:Y:S05]  /*0390*/  CALL.REL.NOINC `($__internal_4_$__cuda_sm20_div_s64) ;  /* 0x00000040005c7944 */ /* 0x000fea0003c00000 */
[----:B------:R-:W-:Y:S02]  /*03a0*/  MOV R8, R20 ;  /* 0x0000001400087202 */ /* 0x000fe40000000f00 */
[----:B------:R-:W-:Y:S01]  /*03b0*/  MOV R9, R21 ;  /* 0x0000001500097202 */ /* 0x000fe20000000f00 */
[----:B------:R-:W-:Y:S05]  /*03c0*/  BRA `(.L_x_188) ;  /* 0x00000000004c7947 */ /* 0x000fea0003800000 */
.L_x_187:
[----:B------:R-:W0:Y:S01]  /*03d0*/  I2F.U32.RP R4, R3 ;  /* 0x0000000300047306 */ /* 0x000e220000209000 */
[----:B------:R-:W-:-:S07]  /*03e0*/  ISETP.NE.U32.AND P0, PT, R3, RZ, PT ;  /* 0x000000ff0300720c */ /* 0x000fce0003f05070 */
[----:B0-----:R-:W0:Y:S02]  /*03f0*/  MUFU.RCP R6, R4 ;  /* 0x0000000400067308 */ /* 0x001e240000001000 */
[----:B0-----:R-:W-:-:S06]  /*0400*/  VIADD R6, R6, 0xffffffe ;  /* 0x0ffffffe06067836 */ /* 0x001fcc0000000000 */
[----:B------:R0:W1:Y:S02]  /*0410*/  F2I.FTZ.U32.TRUNC.NTZ R7, R6 ;  /* 0x0000000600077305 */ /* 0x000064000021f000 */
[----:B0-----:R-:W-:Y:S01]  /*0420*/  HFMA2.MMA R6, -RZ, RZ, 0, 0 ;  /* 0x00000000ff067435 */ /* 0x001fe200000001ff */
[----:B-1----:R-:W-:-:S04]  /*0430*/  IMAD.MOV R2, RZ, RZ, -R7 ;  /* 0x000000ffff027224 */ /* 0x002fc800078e0a07 */
[----:B------:R-:W-:-:S05]  /*0440*/  IMAD R9, R2, R3, RZ ;  /* 0x0000000302097224 */ /* 0x000fca00078e02ff */
        /* <DEDUP_REMOVED lines=11> */
.L_x_188:
[----:B------:R-:W-:Y:S05]  /*0500*/  BSYNC B0 ;  /* 0x0000000000007941 */ /* 0x000fea0003800000 */
.L_x_186:
[----:B------:R-:W0:Y:S01]  /*0510*/  LDC R7, c[0x0][0x2c4] ;  /* 0x0000b100ff077b82 */ /* 0x000e220000000800 */
        /* <DEDUP_REMOVED lines=30> */
[----:B------:R-:W-:Y:S02]  /*0700*/  SEL R15, R23, R4, P0 ;  /* 0x00000004170f7207 */ /* 0x000fe40000000000 */
        /* <DEDUP_REMOVED lines=11> */
.L_x_190:
[----:B------:R-:W0:Y:S01]  /*07c0*/  I2F.U32.RP R13, R16 ;  /* 0x00000010000d7306 */ /* 0x000e220000209000 */
[----:B------:R-:W-:Y:S01]  /*07d0*/  HFMA2.MMA R10, -RZ, RZ, 0, 0 ;  /* 0x00000000ff0a7435 */ /* 0x000fe200000001ff */
[----:B------:R-:W-:Y:S02]  /*07e0*/  ISETP.NE.U32.AND P0, PT, R16, RZ, PT ;  /* 0x000000ff1000720c */ /* 0x000fe40003f05070 */
[----:B------:R-:W-:-:S04]  /*07f0*/  MOV R21, RZ ;  /* 0x000000ff00157202 */ /* 0x000fc80000000f00 */
        /* <DEDUP_REMOVED lines=15> */
.L_x_191:
[----:B------:R-:W-:Y:S05]  /*08f0*/  BSYNC B0 ;  /* 0x0000000000007941 */ /* 0x000fea0003800000 */
.L_x_189:
[----:B------:R-:W0:Y:S01]  /*0900*/  LDC R3, c[0x0][0x2c4] ;  /* 0x0000b100ff037b82 */ /* 0x000e220000000800 */
[----:B------:R-:W-:Y:S01]  /*0910*/  IMAD.MOV.U32 R18, RZ, RZ, RZ ;  /* 0x000000ffff127224 */ /* 0x000fe200078e00ff */
        /* <DEDUP_REMOVED lines=9> */
[----:B0-----:R-:W-:-:S04]  /*09b0*/  IMAD.MOV R4, RZ, RZ, -R19 ;  /* 0x000000ffff047224 */ /* 0x001fc800078e0a13 */
        /* <DEDUP_REMOVED lines=11> */
[----:B------:R-:W-:Y:S01]  /*0a70*/  @!P2 IMAD.IADD R7, R7, 0x1, -R10 ;  /* 0x000000010707a824 */ /* 0x000fe200078e0a0a */
[----:B------:R-:W-:Y:S02]  /*0a80*/  @!P2 IADD3 R4, R4, 0x1, RZ ;  /* 0x000000010404a810 */ /* 0x000fe40007ffe0ff */
[----:B------:R-:W-:Y:S02]  /*0a90*/  ISETP.NE.AND P2, PT, R3, RZ, PT ;  /* 0x000000ff0300720c */ /* 0x000fe40003f45270 */
[----:B------:R-:W-:Y:S02]  /*0aa0*/  ISETP.GE.U32.AND P0, PT, R7, R10, PT ;  /* 0x0000000a0700720c */ /* 0x000fe40003f06070 */
[----:B------:R-:W-:Y:S01]  /*0ab0*/  LEA.HI.SX32 R7, R3, 0x1, 0x1 ;  /* 0x0000000103077811 */ /* 0x000fe200078f0aff */
[----:B------:R-:W-:-:S10]  /*0ac0*/  @!P3 IMAD.MOV R7, RZ, RZ, R2 ;  /* 0x000000ffff07b224 */ /* 0x000fd400078e0202 */
[----:B------:R-:W-:-:S04]  /*0ad0*/  @P0 VIADD R4, R4, 0x1 ;  /* 0x0000000104040836 */ /* 0x000fc80000000000 */
[----:B------:R-:W-:Y:S01]  /*0ae0*/  @!P1 IMAD.MOV R4, RZ, RZ, -R4 ;  /* 0x000000ffff049224 */ /* 0x000fe200078e0a04 */
[----:B------:R-:W-:Y:S01]  /*0af0*/  @!P2 LOP3.LUT R4, RZ, R3, RZ, 0x33, !PT ;  /* 0x00000003ff04a212 */ /* 0x000fe200078e33ff */
[----:B------:R-:W-:-:S04]  /*0b00*/  IMAD R3, R3, UR5, RZ ;  /* 0x0000000503037c24 */ /* 0x000fc8000f8e02ff */
        /* <DEDUP_REMOVED lines=9> */
[----:B0-----:R-:W-:Y:S01]  /*0ba0*/  IADD3 R10, RZ, -R19, RZ ;  /* 0x80000013ff0a7210 */ /* 0x001fe20007ffe0ff */
[----:B------:R-:W-:-:S04]  /*0bb0*/  IMAD.MOV.U32 R18, RZ, RZ, RZ ;  /* 0x000000ffff127224 */ /* 0x000fc800078e00ff */
[----:B------:R-:W-:Y:S01]  /*0bc0*/  IMAD R11, R10, R13, RZ ;  /* 0x0000000d0a0b7224 */ /* 0x000fe200078e02ff */
[----:B------:R-:W-:-:S03]  /*0bd0*/  IABS R10, R4 ;  /* 0x00000004000a7213 */ /* 0x000fc60000000000 */
[----:B------:R-:W-:-:S06]  /*0be0*/  IMAD.HI.U32 R11, R19, R11, R18 ;  /* 0x0000000b130b7227 */ /* 0x000fcc00078e0012 */
[----:B------:R-:W-:-:S04]  /*0bf0*/  IMAD.HI.U32 R11, R11, R10, RZ ;  /* 0x0000000a0b0b7227 */ /* 0x000fc800078e00ff */
[----:B------:R-:W-:Y:S01]  /*0c00*/  IMAD R10, R11, R7, R10 ;  /* 0x000000070b0a7224 */ /* 0x000fe200078e020a */
[----:B------:R-:W-:-:S04]  /*0c10*/  LOP3.LUT R7, R4, R13, RZ, 0x3c, !PT ;  /* 0x0000000d04077212 */ /* 0x000fc800078e3cff */
[----:B------:R-:W-:Y:S02]  /*0c20*/  ISETP.GT.U32.AND P1, PT, R13, R10, PT ;  /* 0x0000000a0d00720c */ /* 0x000fe40003f24070 */
[----:B------:R-:W-:-:S11]  /*0c30*/  ISETP.GE.AND P0, PT, R7, RZ, PT ;  /* 0x000000ff0700720c */ /* 0x000fd60003f06270 */
[----:B------:R-:W-:Y:S01]  /*0c40*/  @!P1 IMAD.IADD R10, R10, 0x1, -R13 ;  /* 0x000000010a0a9824 */ /* 0x000fe200078e0a0d */
[----:B------:R-:W-:Y:S02]  /*0c50*/  @!P1 IADD3 R11, R11, 0x1, RZ ;  /* 0x000000010b0b9810 */ /* 0x000fe40007ffe0ff */
[----:B------:R-:W-:Y:S02]  /*0c60*/  ISETP.NE.AND P1, PT, R2, RZ, PT ;  /* 0x000000ff0200720c */ /* 0x000fe40003f25270 */
[----:B------:R-:W-:-:S13]  /*0c70*/  ISETP.GE.U32.AND P2, PT, R10, R13, PT ;  /* 0x0000000d0a00720c */ /* 0x000fda0003f46070 */
[----:B------:R-:W-:-:S04]  /*0c80*/  @P2 VIADD R11, R11, 0x1 ;  /* 0x000000010b0b2836 */ /* 0x000fc80000000000 */
[----:B------:R-:W-:-:S04]  /*0c90*/  IMAD.MOV.U32 R7, RZ, RZ, R11 ;  /* 0x000000ffff077224 */ /* 0x000fc800078e000b */
        /* <DEDUP_REMOVED lines=16> */
[----:B------:R-:W-:Y:S02]  /*0da0*/  MOV R32, R20 ;  /* 0x0000001400207202 */ /* 0x000fe40000000f00 */
[----:B------:R-:W-:Y:S01]  /*0db0*/  MOV R33, R21 ;  /* 0x0000001500217202 */ /* 0x000fe20000000f00 */
[----:B------:R-:W-:Y:S05]  /*0dc0*/  BRA `(.L_x_194) ;  /* 0x00000000004c7947 */ /* 0x000fea0003800000 */
.L_x_193:
        /* <DEDUP_REMOVED lines=19> */
.L_x_194:
[----:B------:R-:W-:Y:S05]  /*0f00*/  BSYNC B0 ;  /* 0x0000000000007941 */ /* 0x000fea0003800000 */
.L_x_192:
        /* <DEDUP_REMOVED lines=43> */
.L_x_196:
        /* <DEDUP_REMOVED lines=19> */
.L_x_197:
[----:B------:R-:W-:Y:S05]  /*12f0*/  BSYNC B0 ;  /* 0x0000000000007941 */ /* 0x000fea0003800000 */
.L_x_195:
[----:B------:R-:W0:Y:S01]  /*1300*/  LDC R9, c[0x0][0x2c4] ;  /* 0x0000b100ff097b82 */ /* 0x000e220000000800 */
[----:B------:R-:W1:Y:S01]  /*1310*/  S2R R18, SR_TID.X ;  /* 0x0000000000127919 */ /* 0x000e620000002100 */
[----:B------:R-:W-:Y:S01]  /*1320*/  ISETP.GT.AND P4, PT, R3, RZ, PT ;  /* 0x000000ff0300720c */ /* 0x000fe20003f84270 */
[----:B------:R-:W-:Y:S01]  /*1330*/  ULDC UR5, c[0x0][0x3c4] ;  /* 0x0000f10000057ab9 */ /* 0x000fe20000000800 */
[----:B------:R-:W-:Y:S01]  /*1340*/  ULDC.64 UR8, c[0x0][0x208] ;  /* 0x0000820000087ab9 */ /* 0x000fe20000000a00 */
[----:B------:R-:W-:Y:S01]  /*1350*/  BSSY B0, `(.L_x_198) ;  /* 0x000003e000007945 */ /* 0x000fe20003800000 */
[----:B------:R-:W-:Y:S01]  /*1360*/  IMAD.MOV.U32 R29, RZ, RZ, -0x800000 ;  /* 0xff800000ff1d7424 */ /* 0x000fe200078e00ff */
[----:B0-----:R-:W-:-:S04]  /*1370*/  IABS R8, R9 ;  /* 0x0000000900087213 */ /* 0x001fc80000000000 */
[----:B------:R-:W0:Y:S01]  /*1380*/  I2F.RP R17, R8 ;  /* 0x0000000800117306 */ /* 0x000e220000209400 */
[----:B-1----:R-:W-:-:S07]  /*1390*/  ISETP.GT.AND P1, PT, R18, 0x7f, PT ;  /* 0x0000007f1200780c */ /* 0x002fce0003f24270 */
        /* <DEDUP_REMOVED lines=9> */
[----:B------:R-:W-:Y:S02]  /*1430*/  ISETP.GE.AND P2, PT, R6, RZ, PT ;  /* 0x000000ff0600720c */ /* 0x000fe40003f46270 */
[----:B------:R-:W-:Y:S01]  /*1440*/  SHF.R.S32.HI R6, RZ, 0x1f, R3 ;  /* 0x0000001fff067819 */ /* 0x000fe20000011403 */
[----:B------:R-:W-:Y:S01]  /*1450*/  IMAD.HI.U32 R17, R20, R7, RZ ;  /* 0x0000000714117227 */ /* 0x000fe200078e00ff */
[----:B------:R-:W-:-:S03]  /*1460*/  LEA.HI.SX32 R20, R3, 0x1, 0x1 ;  /* 0x0000000103147811 */ /* 0x000fc600078f0aff */
[----:B------:R-:W-:Y:S02]  /*1470*/  IMAD.MOV R19, RZ, RZ, -R17 ;  /* 0x000000ffff137224 */ /* 0x000fe400078e0a11 */
[----:B------:R-:W-:Y:S01]  /*1480*/  @!P4 IMAD.MOV R20, RZ, RZ, R6 ;  /* 0x000000ffff14c224 */ /* 0x000fe200078e0206 */
[----:B------:R-:W-:Y:S01]  /*1490*/  @!P1 MOV R6, 0x400 ;  /* 0x0000040000069802 */ /* 0x000fe20000000f00 */
[C---:B------:R-:W-:Y:S02]  /*14a0*/  IMAD R19, R8.reuse, R19, R7 ;  /* 0x0000001308137224 */ /* 0x040fe400078e0207 */
[----:B------:R-:W0:Y:S03]  /*14b0*/  @!P1 S2R R7, SR_CgaCtaId ;  /* 0x0000000000079919 */ /* 0x000e260000008800 */
[----:B------:R-:W-:-:S13]  /*14c0*/  ISETP.GT.U32.AND P0, PT, R8, R19, PT ;  /* 0x000000130800720c */ /* 0x000fda0003f04070 */
[----:B------:R-:W-:Y:S02]  /*14d0*/  @!P0 IMAD.IADD R19, R19, 0x1, -R8 ;  /* 0x0000000113138824 */ /* 0x000fe400078e0a08 */
[----:B------:R-:W-:Y:S01]  /*14e0*/  @!P0 VIADD R17, R17, 0x1 ;  /* 0x0000000111118836 */ /* 0x000fe20000000000 */
[----:B------:R-:W-:Y:S02]  /*14f0*/  ISETP.NE.AND P0, PT, R9, RZ, PT ;  /* 0x000000ff0900720c */ /* 0x000fe40003f05270 */
[----:B------:R-:W-:Y:S02]  /*1500*/  ISETP.GE.U32.AND P3, PT, R19, R8, PT ;  /* 0x000000081300720c */ /* 0x000fe40003f66070 */
[----:B------:R-:W-:-:S04]  /*1510*/  SHF.R.S32.HI R19, RZ, 0x1f, R18 ;  /* 0x0000001fff137819 */ /* 0x000fc80000011412 */
[----:B------:R-:W-:-:S04]  /*1520*/  LEA.HI R8, R19, R18, RZ, 0x4 ;  /* 0x0000001213087211 */ /* 0x000fc800078f20ff */
[----:B------:R-:W-:Y:S02]  /*1530*/  SHF.R.S32.HI R21, RZ, 0x4, R8 ;  /* 0x00000004ff157819 */ /* 0x000fe40000011408 */
[----:B0-----:R-:W-:Y:S01]  /*1540*/  @!P1 LEA R6, R7, R6, 0x18 ;  /* 0x0000000607069211 */ /* 0x001fe200078ec0ff */
[----:B------:R-:W-:Y:S01]  /*1550*/  @P3 VIADD R17, R17, 0x1 ;  /* 0x0000000111113836 */ /* 0x000fe20000000000 */
[----:B------:R-:W-:-:S03]  /*1560*/  LOP3.LUT R7, R8, 0xfffffff0, RZ, 0xc0, !PT ;  /* 0xfffffff008077812 */ /* 0x000fc600078ec0ff */
[----:B------:R-:W-:Y:S01]  /*1570*/  @!P2 IMAD.MOV R17, RZ, RZ, -R17 ;  /* 0x000000ffff11a224 */ /* 0x000fe200078e0a11 */
[----:B------:R-:W-:Y:S01]  /*1580*/  @!P0 LOP3.LUT R17, RZ, R9, RZ, 0x33, !PT ;  /* 0x00000009ff118212 */ /* 0x000fe200078e33ff */
[----:B------:R-:W-:Y:S01]  /*1590*/  IMAD.IADD R8, R18, 0x1, -R7 ;  /* 0x0000000112087824 */ /* 0x000fe200078e0a07 */
[----:B------:R-:W-:-:S03]  /*15a0*/  ISETP.GE.AND P0, PT, R21, UR5, PT ;  /* 0x0000000515007c0c */ /* 0x000fc6000bf06270 */
[----:B------:R-:W-:Y:S02]  /*15b0*/  IMAD R3, R20, R17, RZ ;  /* 0x0000001114037224 */ /* 0x000fe400078e02ff */
[----:B------:R-:W-:Y:S02]  /*15c0*/  @!P1 IMAD R17, R21, 0x44, R6 ;  /* 0x0000004415119824 */ /* 0x000fe400078e0206 */
[----:B------:R-:W-:Y:S01]  /*15d0*/  IMAD.MOV.U32 R20, RZ, RZ, -0x800000 ;  /* 0xff800000ff147424 */ /* 0x000fe200078e00ff */
[----:B------:R-:W-:Y:S01]  /*15e0*/  IABS R31, R3 ;  /* 0x00000003001f7213 */ /* 0x000fe20000000000 */
[----:B------:R-:W-:-:S04]  /*15f0*/  @!P1 IMAD R17, R8, 0x4, R17 ;  /* 0x0000000408119824 */ /* 0x000fc800078e0211 */
[----:B------:R-:W-:Y:S01]  /*1600*/  VIADD R24, R31, UR4 ;  /* 0x000000041f187c36 */ /* 0x000fe20008000000 */
[----:B------:R-:W-:Y:S06]  /*1610*/  @P0 BRA `(.L_x_199) ;  /* 0x0000000000440947 */ /* 0x000fec0003800000 */
[----:B------:R-:W-:Y:S02]  /*1620*/  IADD3 R27, P2, R12, -UR7, RZ ;  /* 0x800000070c1b7c10 */ /* 0x000fe4000ff5e0ff */
[----:B------:R-:W-:Y:S02]  /*1630*/  SHF.R.S32.HI R7, RZ, 0x1f, R8 ;  /* 0x0000001fff077819 */ /* 0x000fe40000011408 */
[----:B------:R-:W-:Y:S02]  /*1640*/  ISETP.GT.U32.AND P0, PT, R27, R8, PT ;  /* 0x000000081b00720c */ /* 0x000fe40003f04070 */
[----:B------:R-:W-:-:S04]  /*1650*/  IADD3.X R6, R5, ~UR6, RZ, P2, !PT ;  /* 0x8000000605067c10 */ /* 0x000fc800097fe4ff */
[----:B------:R-:W-:-:S13]  /*1660*/  ISETP.GT.AND.EX P0, PT, R6, R7, PT, P0 ;  /* 0x000000070600720c */ /* 0x000fda0003f04300 */
[----:B------:R-:W-:Y:S05]  /*1670*/  @!P0 BRA `(.L_x_199) ;  /* 0x00000000002c8947 */ /* 0x000fea0003800000 */
[----:B------:R-:W-:Y:S01]  /*1680*/  IADD3 R34, P0, R8, UR7, RZ ;  /* 0x0000000708227c10 */ /* 0x000fe2000ff1e0ff */
[----:B------:R-:W-:Y:S01]  /*1690*/  IMAD R27, R5, R21, RZ ;  /* 0x00000015051b7224 */ /* 0x000fe200078e02ff */
[----:B------:R-:W-:Y:S01]  /*16a0*/  SHF.R.S32.HI R6, RZ, 0x1f, R21 ;  /* 0x0000001fff067819 */ /* 0x000fe20000011415 */
[----:B------:R-:W-:Y:S01]  /*16b0*/  ULDC.64 UR4, c[0x0][0x2b8] ;  /* 0x0000ae0000047ab9 */ /* 0x000fe20000000a00 */
[----:B------:R-:W-:-:S03]  /*16c0*/  IADD3.X R35, R7, UR6, RZ, P0, !PT ;  /* 0x0000000607237c10 */ /* 0x000fc600087fe4ff */
[C---:B------:R-:W-:Y:S02]  /*16d0*/  IMAD R6, R12.reuse, R6, R27 ;  /* 0x000000060c067224 */ /* 0x040fe400078e021b */
[----:B------:R-:W-:-:S04]  /*16e0*/  IMAD.WIDE.U32 R34, R12, R21, R34 ;  /* 0x000000150c227225 */ /* 0x000fc800078e0022 */
[----:B------:R-:W-:Y:S01]  /*16f0*/  IMAD.IADD R6, R35, 0x1, R6 ;  /* 0x0000000123067824 */ /* 0x000fe200078e0206 */
[----:B------:R-:W-:-:S04]  /*1700*/  LEA R20, P0, R34, UR4, 0x2 ;  /* 0x0000000422147c11 */ /* 0x000fc8000f8010ff */
[----:B------:R-:W-:-:S05]  /*1710*/  LEA.HI.X R21, R34, UR5, R6, 0x2, P0 ;  /* 0x0000000522157c11 */ /* 0x000fca00080f1406 */
[----:B------:R0:W5:Y:S04]  /*1720*/  LDG.E R20, desc[UR8][R20.64] ;  /* 0x0000000814147981 */ /* 0x000168000c1e1900 */
.L_x_199:
[----:B------:R-:W-:Y:S05]  /*1730*/  BSYNC B0 ;  /* 0x0000000000007941 */ /* 0x000fea0003800000 */
.L_x_198:
[----:B-----5:R1:W-:Y:S01]  /*1740*/  @!P1 STS [R17], R20 ;  /* 0x0000001411009388 */ /* 0x0203e20000000800 */
[----:B------:R-:W-:Y:S01]  /*1750*/  BSSY B0, `(.L_x_200) ;  /* 0x000000d000007945 */ /* 0x000fe20003800000 */
[----:B------:R-:W-:Y:S06]  /*1760*/  BAR.SYNC.DEFER_BLOCKING 0x0 ;  /* 0x0000000000007b1d */ /* 0x000fec0000010000 */
[----:B------:R-:W-:Y:S05]  /*1770*/  @P1 BRA `(.L_x_201) ;  /* 0x0000000000281947 */ /* 0x000fea0003800000 */
[----:B------:R-:W2:Y:S01]  /*1780*/  S2R R6, SR_CgaCtaId ;  /* 0x0000000000067919 */ /* 0x000ea20000008800 */
[----:B------:R-:W-:Y:S02]  /*1790*/  LEA.HI R8, R19, R18, RZ, 0x3 ;  /* 0x0000001213087211 */ /* 0x000fe400078f18ff */
[----:B------:R-:W-:Y:S02]  /*17a0*/  MOV R7, 0x400 ;  /* 0x0000040000077802 */ /* 0x000fe40000000f00 */
[----:B-1----:R-:W-:-:S05]  /*17b0*/  LOP3.LUT R17, R8, 0xfffffff8, RZ, 0xc0, !PT ;  /* 0xfffffff808117812 */ /* 0x002fca00078ec0ff */
[----:B------:R-:W-:Y:S01]  /*17c0*/  IMAD.IADD R17, R18, 0x1, -R17 ;  /* 0x0000000112117824 */ /* 0x000fe200078e0a11 */
[----:B--2---:R-:W-:Y:S02]  /*17d0*/  LEA R6, R6, R7, 0x18 ;  /* 0x0000000706067211 */ /* 0x004fe400078ec0ff */
[----:B------:R-:W-:-:S03]  /*17e0*/  SHF.R.S32.HI R7, RZ, 0x3, R8 ;  /* 0x00000003ff077819 */ /* 0x000fc60000011408 */
[----:B------:R-:W-:-:S04]  /*17f0*/  IMAD R6, R17, 0x44, R6 ;  /* 0x0000004411067824 */ /* 0x000fc800078e0206 */
[----:B------:R-:W-:-:S05]  /*1800*/  IMAD R6, R7, 0x4, R6 ;  /* 0x0000000407067824 */ /* 0x000fca00078e0206 */
[----:B------:R2:W3:Y:S02]  /*1810*/  LDS R29, [R6] ;  /* 0x00000000061d7984 */ /* 0x0004e40000000800 */
.L_x_201:
[----:B------:R-:W-:Y:S05]  /*1820*/  BSYNC B0 ;  /* 0x0000000000007941 */ /* 0x000fea0003800000 */
.L_x_200:
[----:B--23--:R-:W2:Y:S01]  /*1830*/  SHFL.BFLY PT, R6, R29, 0x4, 0x1f ;  /* 0x0c801f001d067f89 */ /* 0x00cea200000e0000 */
[----:B-1----:R-:W1:Y:S01]  /*1840*/  LDC R17, c[0x0][0x270] ;  /* 0x00009c00ff117b82 */ /* 0x002e620000000800 */
[----:B0-----:R-:W0:Y:S01]  /*1850*/  I2F.RP R21, R31 ;  /* 0x0000001f00157306 */ /* 0x001e220000209400 */
[----:B------:R-:W-:Y:S01]  /*1860*/  IMAD.MOV.U32 R34, RZ, RZ, RZ ;  /* 0x000000ffff227224 */ /* 0x000fe200078e00ff */
[----:B------:R-:W-:Y:S01]  /*1870*/  ISETP.GT.AND P5, PT, R3, RZ, PT ;  /* 0x000000ff0300720c */ /* 0x000fe20003fa4270 */
[----:B------:R-:W-:Y:S05]  /*1880*/  BSSY B1, `(.L_x_202) ;  /* 0x000022b000017945 */ /* 0x000fea0003800000 */
[----:B0-----:R-:W0:Y:S01]  /*1890*/  MUFU.RCP R8, R21 ;  /* 0x0000001500087308 */ /* 0x001e220000001000 */
[----:B--2---:R-:W-:-:S02]  /*18a0*/  FMNMX.FTZ R6, R6, R29, !PT ;  /* 0x0000001d06067209 */ /* 0x004fc40007810000 */
[-C--:B-1----:R-:W-:Y:S02]  /*18b0*/  IABS R27, R17.reuse ;  /* 0x00000011001b7213 */ /* 0x082fe40000000000 */
[----:B------:R-:W-:Y:S01]  /*18c0*/  IABS R36, R17 ;  /* 0x0000001100247213 */ /* 0x000fe20000000000 */
[----:B------:R-:W1:Y:S02]  /*18d0*/  SHFL.BFLY PT, R35, R6, 0x2, 0x1f ;  /* 0x0c401f0006237f89 */ /* 0x000e6400000e0000 */
[----:B------:R-:W2:Y:S02]  /*18e0*/  I2F.U32.RP R26, R27 ;  /* 0x0000001b001a7306 */ /* 0x000ea40000209000 */
[----:B------:R-:W-:Y:S02]  /*18f0*/  IMAD.MOV R36, RZ, RZ, -R36 ;  /* 0x000000ffff247224 */ /* 0x000fe400078e0a24 */
[----:B0-----:R-:W-:Y:S01]  /*1900*/  VIADD R8, R8, 0xffffffe ;  /* 0x0ffffffe08087836 */ /* 0x001fe20000000000 */
[----:B-1----:R-:W-:-:S03]  /*1910*/  FMNMX.FTZ R35, R6, R35, !PT ;  /* 0x0000002306237209 */ /* 0x002fc60007810000 */
[----:B--2---:R-:W0:Y:S02]  /*1920*/  MUFU.RCP R6, R26 ;  /* 0x0000001a00067308 */ /* 0x004e240000001000 */
[----:B------:R-:W1:Y:S01]  /*1930*/  SHFL.BFLY PT, R20, R35, 0x1, 0x1f ;  /* 0x0c201f0023147f89 */ /* 0x000e6200000e0000 */
[----:B0-----:R-:W-:Y:S01]  /*1940*/  VIADD R38, R6, 0xffffffe ;  /* 0x0ffffffe06267836 */ /* 0x001fe20000000000 */
[----:B------:R-:W-:-:S04]  /*1950*/  IABS R26, R24 ;  /* 0x00000018001a7213 */ /* 0x000fc80000000000 */
[----:B------:R0:W-:Y:S01]  /*1960*/  F2I.FTZ.U32.TRUNC.NTZ R39, R38 ;  /* 0x0000002600277305 */ /* 0x0001e2000021f000 */
[----:B-1----:R-:W-:-:S07]  /*1970*/  FMNMX.FTZ R20, R35, R20, !PT ;  /* 0x0000001423147209 */ /* 0x002fce0007810000 */
[----:B------:R-:W1:Y:S01]  /*1980*/  F2I.FTZ.U32.TRUNC.NTZ R35, R8 ;  /* 0x0000000800237305 */ /* 0x000e62000021f000 */
[----:B------:R-:W-:-:S04]  /*1990*/  FSETP.NEU.FTZ.AND P0, PT, R20, -INF , PT ;  /* 0xff8000001400780b */ /* 0x000fc80003f1d000 */
[----:B------:R-:W-:Y:S01]  /*19a0*/  FSEL R20, R20, RZ, P0 ;  /* 0x000000ff14147208 */ /* 0x000fe20000000000 */
[----:B0-----:R-:W-:Y:S01]  /*19b0*/  IMAD.MOV.U32 R38, RZ, RZ, RZ ;  /* 0x000000ffff267224 */ /* 0x001fe200078e00ff */
[----:B------:R-:W-:-:S03]  /*19c0*/  ISETP.GT.AND P0, PT, R2, RZ, PT ;  /* 0x000000ff0200720c */ /* 0x000fc60003f04270 */
[----:B------:R-:W-:-:S04]  /*19d0*/  FADD.FTZ R7, -R20, R29 ;  /* 0x0000001d14077221 */ /* 0x000fc80000010100 */
[----:B------:R-:W-:Y:S01]  /*19e0*/  FMUL.FTZ R7, R7, 1.4426950216293334961 ;  /* 0x3fb8aa3b07077820 */ /* 0x000fe20000410000 */
[----:B-1----:R-:W-:Y:S02]  /*19f0*/  IMAD.MOV R6, RZ, RZ, -R35 ;  /* 0x000000ffff067224 */ /* 0x002fe400078e0a23 */
[----:B------:R-:W-:Y:S02]  /*1a00*/  IMAD.MOV R8, RZ, RZ, -R39 ;  /* 0x000000ffff087224 */ /* 0x000fe400078e0a27 */
[----:B------:R-:W-:Y:S01]  /*1a10*/  IMAD R21, R6, R31, RZ ;  /* 0x0000001f06157224 */ /* 0x000fe200078e02ff */
[----:B------:R-:W0:Y:S01]  /*1a20*/  MUFU.EX2 R7, R7 ;  /* 0x0000000700077308 */ /* 0x000e220000000800 */
[----:B------:R-:W-:Y:S02]  /*1a30*/  IABS R6, R3 ;  /* 0x0000000300067213 */ /* 0x000fe40000000000 */
[----:B------:R-:W-:-:S04]  /*1a40*/  IMAD.HI.U32 R21, R35, R21, R34 ;  /* 0x0000001523157227 */ /* 0x000fc800078e0022 */
[----:B------:R-:W-:Y:S02]  /*1a50*/  IMAD.MOV R6, RZ, RZ, -R6 ;  /* 0x000000ffff067224 */ /* 0x000fe400078e0a06 */
[----:B------:R-:W-:-:S04]  /*1a60*/  IMAD.HI.U32 R21, R21, R26, RZ ;  /* 0x0000001a15157227 */ /* 0x000fc800078e00ff */
[----:B------:R-:W-:Y:S02]  /*1a70*/  IMAD R6, R21, R6, R26 ;  /* 0x0000000615067224 */ /* 0x000fe400078e021a */
[----:B------:R-:W-:Y:S01]  /*1a80*/  IMAD R35, R8, R27, RZ ;  /* 0x0000001b08237224 */ /* 0x000fe200078e02ff */
[----:B0-----:R-:W0:Y:S02]  /*1a90*/  SHFL.BFLY PT, R28, R7, 0x4, 0x1f ;  /* 0x0c801f00071c7f89 */ /* 0x001e2400000e0000 */
[----:B------:R-:W-:Y:S01]  /*1aa0*/  ISETP.GT.U32.AND P1, PT, R31, R6, PT ;  /* 0x000000061f00720c */ /* 0x000fe20003f24070 */
[----:B------:R-:W-:-:S12]  /*1ab0*/  IMAD.HI.U32 R35, R39, R35, R38 ;  /* 0x0000002327237227 */ /* 0x000fd800078e0026 */
[----:B------:R-:W-:Y:S02]  /*1ac0*/  @!P1 IMAD.IADD R6, R6, 0x1, -R31 ;  /* 0x0000000106069824 */ /* 0x000fe400078e0a1f */
[----:B------:R-:W-:Y:S01]  /*1ad0*/  @!P1 VIADD R21, R21, 0x1 ;  /* 0x0000000115159836 */ /* 0x000fe20000000000 */
[----:B------:R-:W-:Y:S02]  /*1ae0*/  ISETP.NE.AND P1, PT, R3, RZ, PT ;  /* 0x000000ff0300720c */ /* 0x000fe40003f25270 */
[----:B------:R-:W-:Y:S02]  /*1af0*/  ISETP.GE.U32.AND P4, PT, R6, R31, PT ;  /* 0x0000001f0600720c */ /* 0x000fe40003f86070 */
[----:B------:R-:W-:Y:S01]  /*1b00*/  SHF.R.S32.HI R6, RZ, 0x1f, R2 ;  /* 0x0000001fff067819 */ /* 0x000fe20000011402 */
[----:B0-----:R-:W-:Y:S01]  /*1b10*/  FADD.FTZ R28, R7, R28 ;  /* 0x0000001c071c7221 */ /* 0x001fe20000010000 */
[----:B------:R-:W-:Y:S02]  /*1b20*/  IABS R7, R4 ;  /* 0x0000000400077213 */ /* 0x000fe40000000000 */
[----:B------:R-:W-:-:S02]  /*1b30*/  LOP3.LUT R4, R4, R17, RZ, 0x3c, !PT ;  /* 0x0000001104047212 */ /* 0x000fc400078e3cff */
[----:B------:R-:W0:Y:S01]  /*1b40*/  SHFL.BFLY PT, R37, R28, 0x2, 0x1f ;  /* 0x0c401f001c257f89 */ /* 0x000e2200000e0000 */
[----:B------:R-:W-:-:S04]  /*1b50*/  IMAD.HI.U32 R34, R35, R7, RZ ;  /* 0x0000000723227227 */ /* 0x000fc800078e00ff */
[----:B------:R-:W-:-:S04]  /*1b60*/  IMAD.HI.U32 R35, R35, R26, RZ ;  /* 0x0000001a23237227 */ /* 0x000fc800078e00ff */
[-C--:B------:R-:W-:Y:S01]  /*1b70*/  IMAD R30, R34, R36.reuse, R7 ;  /* 0x00000024221e7224 */ /* 0x080fe200078e0207 */
[----:B------:R-:W-:Y:S01]  /*1b80*/  LEA.HI.SX32 R7, R2, 0x1, 0x1 ;  /* 0x0000000102077811 */ /* 0x000fe200078f0aff */
[----:B------:R-:W-:Y:S02]  /*1b90*/  IMAD R36, R35, R36, R26 ;  /* 0x0000002423247224 */ /* 0x000fe400078e021a */
[----:B------:R-:W-:Y:S01]  /*1ba0*/  @!P0 IMAD.MOV R7, RZ, RZ, R6 ;  /* 0x000000ffff078224 */ /* 0x000fe200078e0206 */
[C---:B------:R-:W-:Y:S01]  /*1bb0*/  ISETP.GT.U32.AND P3, PT, R27.reuse, R30, PT ;  /* 0x0000001e1b00720c */ /* 0x040fe20003f64070 */
[----:B------:R-:W1:Y:S01]  /*1bc0*/  LDC.U8 R26, c[0x0][0x3d9] ;  /* 0x0000f640ff1a7b82 */ /* 0x000e620000000000 */
[----:B------:R-:W-:Y:S01]  /*1bd0*/  ISETP.GT.U32.AND P2, PT, R27, R36, PT ;  /* 0x000000241b00720c */ /* 0x000fe20003f44070 */
[----:B------:R-:W-:Y:S01]  /*1be0*/  @P4 VIADD R21, R21, 0x1 ;  /* 0x0000000115154836 */ /* 0x000fe20000000000 */
[----:B------:R-:W-:Y:S01]  /*1bf0*/  LEA.HI.SX32 R6, R3, 0x1, 0x1 ;  /* 0x0000000103067811 */ /* 0x000fe200078f0aff */
[----:B0-----:R-:W-:Y:S01]  /*1c00*/  FADD.FTZ R37, R28, R37 ;  /* 0x000000251c257221 */ /* 0x001fe20000010000 */
[----:B------:R-:W-:-:S07]  /*1c10*/  LOP3.LUT R28, R24, R31, RZ, 0x3c, !PT ;  /* 0x0000001f181c7212 */ /* 0x000fce00078e3cff */
[--C-:B------:R-:W-:Y:S01]  /*1c20*/  @!P3 IMAD.IADD R30, R30, 0x1, -R27.reuse ;  /* 0x000000011e1eb824 */ /* 0x100fe200078e0a1b */
[----:B------:R-:W-:Y:S01]  /*1c30*/  LOP3.LUT R24, R24, R17, RZ, 0x3c, !PT ;  /* 0x0000001118187212 */ /* 0x000fe200078e3cff */
[----:B------:R-:W0:Y:S01]  /*1c40*/  SHFL.BFLY PT, R8, R37, 0x1, 0x1f ;  /* 0x0c201f0025087f89 */ /* 0x000e2200000e0000 */
[----:B------:R-:W-:Y:S01]  /*1c50*/  ISETP.GE.AND P0, PT, R28, RZ, PT ;  /* 0x000000ff1c00720c */ /* 0x000fe20003f06270 */
[----:B------:R-:W-:Y:S01]  /*1c60*/  @!P2 IMAD.IADD R36, R36, 0x1, -R27 ;  /* 0x000000012424a824 */ /* 0x000fe200078e0a1b */
[----:B------:R-:W-:Y:S01]  /*1c70*/  SHF.R.S32.HI R28, RZ, 0x1f, R3 ;  /* 0x0000001fff1c7819 */ /* 0x000fe20000011403 */
[----:B------:R-:W-:Y:S01]  /*1c80*/  @!P3 VIADD R34, R34, 0x1 ;  /* 0x000000012222b836 */ /* 0x000fe20000000000 */
[-C--:B------:R-:W-:Y:S01]  /*1c90*/  ISETP.GE.U32.AND P4, PT, R30, R27.reuse, PT ;  /* 0x0000001b1e00720c */ /* 0x080fe20003f86070 */
[----:B------:R-:W-:Y:S01]  /*1ca0*/  @!P2 VIADD R35, R35, 0x1 ;  /* 0x000000012323a836 */ /* 0x000fe20000000000 */
[----:B------:R-:W-:Y:S01]  /*1cb0*/  ISETP.GE.AND P3, PT, R24, RZ, PT ;  /* 0x000000ff1800720c */ /* 0x000fe20003f66270 */
[----:B------:R-:W-:Y:S01]  /*1cc0*/  @!P5 IMAD.MOV R6, RZ, RZ, R28 ;  /* 0x000000ffff06d224 */ /* 0x000fe200078e021c */
[----:B------:R-:W-:Y:S01]  /*1cd0*/  ISETP.GE.U32.AND P5, PT, R36, R27, PT ;  /* 0x0000001b2400720c */ /* 0x000fe20003fa6070 */
[----:B------:R-:W-:Y:S01]  /*1ce0*/  IMAD.MOV.U32 R28, RZ, RZ, 0x7f800000 ;  /* 0x7f800000ff1c7424 */ /* 0x000fe200078e00ff */
[----:B-1----:R-:W-:-:S03]  /*1cf0*/  ISETP.NE.AND P2, PT, R26, RZ, PT ;  /* 0x000000ff1a00720c */ /* 0x002fc60003f45270 */
[----:B------:R-:W-:Y:S01]  /*1d00*/  @!P0 IMAD.MOV R21, RZ, RZ, -R21 ;  /* 0x000000ffff158224 */ /* 0x000fe200078e0a15 */
[----:B------:R-:W-:Y:S02]  /*1d10*/  @!P1 LOP3.LUT R21, RZ, R31, RZ, 0x33, !PT ;  /* 0x0000001fff159212 */ /* 0x000fe400078e33ff */
[----:B------:R-:W-:Y:S01]  /*1d20*/  ISETP.GE.AND P1, PT, R4, RZ, PT ;  /* 0x000000ff0400720c */ /* 0x000fe20003f26270 */
[----:B------:R-:W-:Y:S01]  /*1d30*/  @P4 VIADD R34, R34, 0x1 ;  /* 0x0000000122224836 */ /* 0x000fe20000000000 */
[C---:B------:R-:W-:Y:S02]  /*1d40*/  LOP3.LUT P4, RZ, R18.reuse, 0x7, RZ, 0xc0, !PT ;  /* 0x0000000712ff7812 */ /* 0x040fe4000788c0ff */
[----:B------:R-:W-:Y:S01]  /*1d50*/  LOP3.LUT R31, RZ, R17, RZ, 0x33, !PT ;  /* 0x00000011ff1f7212 */ /* 0x000fe200078e33ff */
[----:B------:R-:W-:Y:S01]  /*1d60*/  @P5 VIADD R35, R35, 0x1 ;  /* 0x0000000123235836 */ /* 0x000fe20000000000 */
[----:B------:R-:W-:Y:S01]  /*1d70*/  ISETP.GT.OR P4, PT, R18, 0x7f, P4 ;  /* 0x0000007f1200780c */ /* 0x000fe20002784670 */
[----:B0-----:R-:W-:Y:S01]  /*1d80*/  FADD.FTZ R8, R37, R8 ;  /* 0x0000000825087221 */ /* 0x001fe20000010000 */
[----:B------:R-:W-:Y:S01]  /*1d90*/  ISETP.NE.AND P5, PT, R17, RZ, PT ;  /* 0x000000ff1100720c */ /* 0x000fe20003fa5270 */
[----:B------:R-:W-:Y:S01]  /*1da0*/  IMAD.MOV.U32 R4, RZ, RZ, R35 ;  /* 0x000000ffff047224 */ /* 0x000fe200078e0023 */
[----:B------:R-:W-:-:S02]  /*1db0*/  SEL R9, R9, 0x1, !P2 ;  /* 0x0000000109097807 */ /* 0x000fc40005000000 */
[----:B------:R-:W-:Y:S01]  /*1dc0*/  FSETP.NE.FTZ.AND P0, PT, R8, RZ, PT ;  /* 0x000000ff0800720b */ /* 0x000fe20003f15000 */
[----:B------:R-:W-:Y:S01]  /*1dd0*/  @!P1 IMAD.MOV R34, RZ, RZ, -R34 ;  /* 0x000000ffff229224 */ /* 0x000fe200078e0a22 */
[----:B------:R-:W-:Y:S01]  /*1de0*/  ISETP.LT.U32.AND P1, PT, R22, R21, PT ;  /* 0x000000151600720c */ /* 0x000fe20003f21070 */
[----:B------:R-:W-:Y:S01]  /*1df0*/  @!P3 IMAD.MOV R4, RZ, RZ, -R4 ;  /* 0x000000ffff04b224 */ /* 0x000fe200078e0a04 */
[----:B------:R-:W-:Y:S02]  /*1e00*/  SHF.R.S32.HI R35, RZ, 0x1f, R21 ;  /* 0x0000001fff237819 */ /* 0x000fe40000011415 */
[C---:B------:R-:W-:Y:S02]  /*1e10*/  SEL R34, R31.reuse, R34, !P5 ;  /* 0x000000221f227207 */ /* 0x040fe40006800000 */
[----:B------:R-:W-:Y:S02]  /*1e20*/  SEL R24, R31, R4, !P5 ;  /* 0x000000041f187207 */ /* 0x000fe40006800000 */
[----:B------:R-:W-:Y:S01]  /*1e30*/  ISETP.LT.AND.EX P1, PT, R23, R35, PT, P1 ;  /* 0x000000231700720c */ /* 0x000fe20003f21310 */
[----:B------:R-:W-:-:S02]  /*1e40*/  IMAD R4, R34, R9, RZ ;  /* 0x0000000922047224 */ /* 0x000fc400078e02ff */
[----:B------:R0:W1:Y:S01]  /*1e50*/  @P0 MUFU.LG2 R27, R8 ;  /* 0x00000008001b0308 */ /* 0x0000620000000c00 */
[----:B------:R-:W-:Y:S01]  /*1e60*/  IMAD R31, R24, R9, RZ ;  /* 0x00000009181f7224 */ /* 0x000fe200078e02ff */
[----:B------:R-:W-:Y:S01]  /*1e70*/  SEL R9, R22, R21, P1 ;  /* 0x0000001516097207 */ /* 0x000fe20000800000 */
[----:B------:R-:W-:Y:S02]  /*1e80*/  IMAD R7, R7, R4, RZ ;  /* 0x0000000407077224 */ /* 0x000fe400078e02ff */
[----:B------:R-:W-:Y:S01]  /*1e90*/  IMAD R6, R31, R6, RZ ;  /* 0x000000061f067224 */ /* 0x000fe200078e02ff */
[----:B0-----:R-:W-:Y:S01]  /*1ea0*/  SEL R8, R23, R35, P1 ;  /* 0x0000002317087207 */ /* 0x001fe20000800000 */
[----:B-1----:R-:W-:Y:S01]  /*1eb0*/  @P0 FFMA.FTZ R28, R27, 0.69314718246459960938, R20 ;  /* 0x3f3172181b1c0823 */ /* 0x002fe20000010014 */
[----:B------:R-:W-:Y:S06]  /*1ec0*/  @P4 BRA `(.L_x_203) ;  /* 0x0000001c00184947 */ /* 0x000fec0003800000 */
[----:B------:R-:W-:Y:S01]  /*1ed0*/  ULDC.U8 UR4, c[0x0][0x3d8] ;  /* 0x0000f60000047ab9 */ /* 0x000fe20000000000 */
[----:B------:R-:W-:Y:S02]  /*1ee0*/  LEA.HI R4, R19, R18, RZ, 0x3 ;  /* 0x0000001213047211 */ /* 0x000fe400078f18ff */
[----:B------:R-:W-:Y:S02]  /*1ef0*/  ISETP.NE.AND P1, PT, RZ, UR4, PT ;  /* 0x00000004ff007c0c */ /* 0x000fe4000bf25270 */
[----:B------:R-:W-:-:S04]  /*1f00*/  SHF.R.S32.HI R4, RZ, 0x3, R4 ;  /* 0x00000003ff047819 */ /* 0x000fc80000011404 */
[----:B------:R-:W-:-:S04]  /*1f10*/  IADD3 R30, P0, R4, UR7, RZ ;  /* 0x00000007041e7c10 */ /* 0x000fc8000ff1e0ff */
[----:B------:R-:W-:-:S03]  /*1f20*/  LEA.HI.X.SX32 R31, R4, UR6, 0x1, P0 ;  /* 0x00000006041f7c11 */ /* 0x000fc600080f0eff */
[----:B------:R-:W-:Y:S06]  /*1f30*/  @!P1 BRA `(.L_x_204) ;  /* 0x0000001800ec9947 */ /* 0x000fec0003800000 */
        /* <DEDUP_REMOVED lines=41> */
.L_x_206:
        /* <DEDUP_REMOVED lines=22> */
.L_x_207:
[----:B------:R-:W-:Y:S05]  /*2330*/  BSYNC B0 ;  /* 0x0000000000007941 */ /* 0x000fea0003800000 */
.L_x_205:
[----:B------:R-:W-:Y:S01]  /*2340*/  LOP3.LUT R19, R17, R0, RZ, 0xfc, !PT ;  /* 0x0000000011137212 */ /* 0x000fe200078efcff */
[----:B------:R-:W-:Y:S03]  /*2350*/  BSSY B0, `(.L_x_208) ;  /* 0x0000028000007945 */ /* 0x000fe60003800000 */
[----:B------:R-:W-:-:S13]  /*2360*/  ISETP.NE.U32.AND P0, PT, R19, RZ, PT ;  /* 0x000000ff1300720c */ /* 0x000fda0003f05070 */
[----:B------:R-:W-:Y:S05]  /*2370*/  @!P0 BRA `(.L_x_209) ;  /* 0x00000000003c8947 */ /* 0x000fea0003800000 */
[----:B------:R-:W-:Y:S01]  /*2380*/  IMAD.MOV.U32 R24, RZ, RZ, R25 ;  /* 0x000000ffff187224 */ /* 0x000fe200078e0019 */
[----:B------:R-:W-:Y:S02]  /*2390*/  MOV R23, R0 ;  /* 0x0000000000177202 */ /* 0x000fe40000000f00 */
[----:B------:R-:W-:Y:S02]  /*23a0*/  MOV R22, 0x23c0 ;  /* 0x000023c000167802 */ /* 0x000fe40000000f00 */
[----:B------:R-:W-:Y:S05]  /*23b0*/  CALL.REL.NOINC `($__internal_4_$__cuda_sm20_div_s64) ;  /* 0x0000002000547944 */ /* 0x000fea0003c00000 */
        /* <DEDUP_REMOVED lines=11> */
.L_x_209:
        /* <DEDUP_REMOVED lines=22> */
.L_x_210:
[----:B------:R-:W-:Y:S05]  /*25d0*/  BSYNC B0 ;  /* 0x0000000000007941 */ /* 0x000fea0003800000 */
.L_x_208:
        /* <DEDUP_REMOVED lines=11> */
[----:B------:R-:W-:Y:S05]  /*2690*/  CALL.REL.NOINC `($__internal_4_$__cuda_sm20_div_s64) ;  /* 0x0000001c009c7944 */ /* 0x000fea0003c00000 */
[----:B------:R-:W-:-:S04]  /*26a0*/  IADD3 R17, P0, RZ, -R20, RZ ;  /* 0x80000014ff117210 */ /* 0x000fc80007f1e0ff */
[----:B------:R-:W-:Y:S01]  /*26b0*/  IADD3.X R18, RZ, ~R21, RZ, P0, !PT ;  /* 0x80000015ff127210 */ /* 0x000fe200007fe4ff */
[----:B------:R-:W-:-:S04]  /*26c0*/  IMAD.WIDE.U32 R36, R5, R17, R36 ;  /* 0x0000001105247225 */ /* 0x000fc800078e0024 */
[----:B------:R-:W-:-:S04]  /*26d0*/  IMAD R18, R18, R5, RZ ;  /* 0x0000000512127224 */ /* 0x000fc800078e02ff */
[----:B------:R-:W-:-:S05]  /*26e0*/  IMAD R4, R4, R17, R18 ;  /* 0x0000001104047224 */ /* 0x000fca00078e0212 */
[----:B------:R-:W-:Y:S01]  /*26f0*/  IADD3 R4, R37, R4, RZ ;  /* 0x0000000425047210 */ /* 0x000fe20007ffe0ff */
[----:B------:R-:W-:Y:S05]  /*2700*/  BRA `(.L_x_213) ;  /* 0x0000000000587947 */ /* 0x000fea0003800000 */
.L_x_212:
        /* <DEDUP_REMOVED lines=22> */
.L_x_213:
[----:B------:R-:W-:Y:S05]  /*2870*/  BSYNC B0 ;  /* 0x0000000000007941 */ /* 0x000fea0003800000 */
.L_x_211:
        /* <DEDUP_REMOVED lines=38> */
[----:B------:R-:W-:Y:S05]  /*2ae0*/  CALL.REL.NOINC `($__internal_4_$__cuda_sm20_div_s64) ;  /* 0x0000001800887944 */ /* 0x000fea0003c00000 */
        /* <DEDUP_REMOVED lines=12> */
.L_x_215:
[----:B------:R-:W0:Y:S01]  /*2bb0*/  I2F.U32.RP R20, R40 ;  /* 0x0000002800147306 */ /* 0x000e220000209000 */
[----:B------:R-:W-:Y:S01]  /*2bc0*/  ISETP.NE.U32.AND P0, PT, R40, RZ, PT ;  /* 0x000000ff2800720c */ /* 0x000fe20003f05070 */
[----:B------:R-:W-:-:S06]  /*2bd0*/  IMAD.MOV.U32 R41, RZ, RZ, RZ ;  /* 0x000000ffff297224 */ /* 0x000fcc00078e00ff */
        /* <DEDUP_REMOVED lines=20> */
.L_x_216:
[----:B------:R-:W-:Y:S05]  /*2d20*/  BSYNC B0 ;  /* 0x0000000000007941 */ /* 0x000fea0003800000 */
.L_x_214:
        /* <DEDUP_REMOVED lines=19> */
.L_x_218:
        /* <DEDUP_REMOVED lines=22> */
.L_x_219:
[----:B------:R-:W-:Y:S05]  /*2fc0*/  BSYNC B0 ;  /* 0x0000000000007941 */ /* 0x000fea0003800000 */
.L_x_217:
        /* <DEDUP_REMOVED lines=20> */
.L_x_221:
        /* <DEDUP_REMOVED lines=23> */
.L_x_222:
[----:B------:R-:W-:Y:S05]  /*3280*/  BSYNC B0 ;  /* 0x0000000000007941 */ /* 0x000fea0003800000 */
.L_x_220:
[----:B------:R-:W-:Y:S01]  /*3290*/  LOP3.LUT R19, R41, R10, RZ, 0xfc, !PT ;  /* 0x0000000a29137212 */ /* 0x000fe200078efcff */
[----:B------:R-:W-:Y:S01]  /*32a0*/  ULDC UR4, c[0x0][0x2c4] ;  /* 0x0000b10000047ab9 */ /* 0x000fe20000000800 */
[----:B------:R-:W-:Y:S01]  /*32b0*/  SHF.R.S32.HI R18, RZ, 0x1f, R7 ;  /* 0x0000001fff127819 */ /* 0x000fe20000011407 */
[-C--:B------:R-:W-:Y:S01]  /*32c0*/  IMAD R17, R21, R7.reuse, RZ ;  /* 0x0000000715117224 */ /* 0x080fe200078e02ff */
[----:B------:R-:W-:Y:S01]  /*32d0*/  ISETP.NE.U32.AND P0, PT, R19, RZ, PT ;  /* 0x000000ff1300720c */ /* 0x000fe20003f05070 */
[----:B------:R-:W-:Y:S01]  /*32e0*/  IMAD R44, R25, UR4, RZ ;  /* 0x00000004192c7c24 */ /* 0x000fe2000f8e02ff */
[----:B------:R-:W-:Y:S01]  /*32f0*/  SHF.R.S32.HI R21, RZ, 0x1f, R2 ;  /* 0x0000001fff157819 */ /* 0x000fe20000011402 */
[----:B------:R-:W-:Y:S01]  /*3300*/  IMAD.WIDE.U32 R42, R20, R7, RZ ;  /* 0x00000007142a7225 */ /* 0x000fe200078e00ff */
[----:B------:R-:W-:Y:S03]  /*3310*/  BSSY B0, `(.L_x_223) ;  /* 0x0000036000007945 */ /* 0x000fe60003800000 */
[----:B------:R-:W-:Y:S01]  /*3320*/  IMAD R7, R18, R20, R17 ;  /* 0x0000001412077224 */ /* 0x000fe200078e0211 */
[----:B------:R-:W-:Y:S01]  /*3330*/  SHF.R.S32.HI R17, RZ, 0x1f, R44 ;  /* 0x0000001fff117819 */ /* 0x000fe2000001142c */
[----:B------:R-:W-:-:S02]  /*3340*/  IMAD R13, R13, R2, RZ ;  /* 0x000000020d0d7224 */ /* 0x000fc400078e02ff */
[----:B------:R-:W-:Y:S01]  /*3350*/  IMAD R18, R15, R44, RZ ;  /* 0x0000002c0f127224 */ /* 0x000fe200078e02ff */
[----:B------:R-:W-:Y:S01]  /*3360*/  IADD3 R7, R43, R7, RZ ;  /* 0x000000072b077210 */ /* 0x000fe20007ffe0ff */
[----:B------:R-:W-:Y:S02]  /*3370*/  IMAD R13, R21, R14, R13 ;  /* 0x0000000e150d7224 */ /* 0x000fe400078e020d */
        /* <DEDUP_REMOVED lines=24> */
.L_x_224:
        /* <DEDUP_REMOVED lines=23> */
.L_x_225:
[----:B------:R-:W-:Y:S05]  /*3670*/  BSYNC B0 ;  /* 0x0000000000007941 */ /* 0x000fea0003800000 */
.L_x_223:
        /* <DEDUP_REMOVED lines=26> */
.L_x_227:
        /* <DEDUP_REMOVED lines=23> */
.L_x_228:
[----:B------:R-:W-:Y:S05]  /*3990*/  BSYNC B0 ;  /* 0x0000000000007941 */ /* 0x000fea0003800000 */
.L_x_226:
[----:B------:R-:W-:Y:S01]  /*39a0*/  IADD3 R31, P1, P0, R36, R32, R30 ;  /* 0x00000020241f7210 */ /* 0x000fe2000783e01e */
[----:B------:R-:W-:-:S03]  /*39b0*/  ULDC.64 UR4, c[0x0][0x2b0] ;  /* 0x0000ac0000047ab9 */ /* 0x000fc60000000a00 */
[----:B------:R-:W-:Y:S02]  /*39c0*/  IADD3 R31, P3, P2, R42, R31, R44 ;  /* 0x0000001f2a1f7210 */ /* 0x000fe40007a7e02c */
[----:B------:R-:W-:Y:S01]  /*39d0*/  IADD3.X R0, R4, R5, R0, P1, P0 ;  /* 0x0000000504007210 */ /* 0x000fe20000fe0400 */
[----:B------:R-:W-:Y:S01]  /*39e0*/  IMAD R5, R21, R6, RZ ;  /* 0x0000000615057224 */ /* 0x000fe200078e02ff */
[----:B------:R-:W-:Y:S02]  /*39f0*/  IADD3 R14, P1, P0, R46, R31, R14 ;  /* 0x0000001f2e0e7210 */ /* 0x000fe4000783e00e */
[----:B------:R-:W-:Y:S02]  /*3a00*/  IADD3.X R0, R7, R0, R2, P3, P2 ;  /* 0x0000000007007210 */ /* 0x000fe40001fe4402 */
[----:B------:R-:W-:Y:S02]  /*3a10*/  SHF.R.S32.HI R2, RZ, 0x1f, R6 ;  /* 0x0000001fff027819 */ /* 0x000fe40000011406 */
[----:B------:R-:W-:-:S02]  /*3a20*/  IADD3.X R15, R10, R0, R13, P1, P0 ;  /* 0x000000000a0f7210 */ /* 0x000fc40000fe040d */
[----:B------:R-:W-:Y:S01]  /*3a30*/  SHF.R.S32.HI R0, RZ, 0x1f, R3 ;  /* 0x0000001fff007819 */ /* 0x000fe20000011403 */
[-C--:B------:R-:W-:Y:S02]  /*3a40*/  IMAD R2, R2, R20.reuse, R5 ;  /* 0x0000001402027224 */ /* 0x080fe400078e0205 */
[----:B------:R-:W-:-:S04]  /*3a50*/  IMAD.WIDE.U32 R14, R6, R20, R14 ;  /* 0x00000014060e7225 */ /* 0x000fc800078e000e */
[----:B------:R-:W-:Y:S02]  /*3a60*/  IMAD R5, R8, R3, RZ ;  /* 0x0000000308057224 */ /* 0x000fe400078e02ff */
        /* <DEDUP_REMOVED lines=8> */
.L_x_204:
[----:B------:R-:W-:Y:S02]  /*3af0*/  ULDC.64 UR4, c[0x0][0x2b0] ;  /* 0x0000ac0000047ab9 */ /* 0x000fe40000000a00 */
[----:B------:R-:W-:-:S04]  /*3b00*/  LEA R2, P0, R30, UR4, 0x2 ;  /* 0x000000041e027c11 */ /* 0x000fc8000f8010ff */
[----:B------:R-:W-:-:S05]  /*3b10*/  LEA.HI.X R3, R30, UR5, R31, 0x2, P0 ;  /* 0x000000051e037c11 */ /* 0x000fca00080f141f */
[----:B------:R0:W-:Y:S04]  /*3b20*/  STG.E desc[UR8][R2.64], R28 ;  /* 0x0000001c02007986 */ /* 0x0001e8000c101908 */
.L_x_203:
[----:B------:R-:W-:Y:S05]  /*3b30*/  BSYNC B1 ;  /* 0x0000000000017941 */ /* 0x000fea0003800000 */
.L_x_202:
[----:B------:R-:W2:Y:S01]  /*3b40*/  S2R R0, SR_TID.X ;  /* 0x0000000000007919 */ /* 0x000ea20000002100 */
[----:B01----:R-:W0:Y:S01]  /*3b50*/  LDC R3, c[0x0][0x3c4] ;  /* 0x0000f100ff037b82 */ /* 0x003e220000000800 */
[----:B------:R-:W-:Y:S01]  /*3b60*/  BSSY B0, `(.L_x_229) ;  /* 0x0000012000007945 */ /* 0x000fe20003800000 */
[----:B--2---:R-:W-:-:S04]  /*3b70*/  SHF.R.S32.HI R13, RZ, 0x1f, R0 ;  /* 0x0000001fff0d7819 */ /* 0x004fc80000011400 */
[----:B------:R-:W-:-:S04]  /*3b80*/  LEA.HI R13, R13, R0, RZ, 0x3 ;  /* 0x000000000d0d7211 */ /* 0x000fc800078f18ff */
[----:B------:R-:W-:-:S05]  /*3b90*/  LOP3.LUT R5, R13, 0xfffffff8, RZ, 0xc0, !PT ;  /* 0xfffffff80d057812 */ /* 0x000fca00078ec0ff */
[----:B------:R-:W-:-:S05]  /*3ba0*/  IMAD.IADD R16, R0, 0x1, -R5 ;  /* 0x0000000100107824 */ /* 0x000fca00078e0a05 */
[----:B0-----:R-:W-:-:S04]  /*3bb0*/  ISETP.GE.AND P0, PT, R16, R3, PT ;  /* 0x000000031000720c */ /* 0x001fc80003f06270 */
[----:B------:R-:W-:-:S13]  /*3bc0*/  ISETP.LT.AND P0, PT, R0, 0x80, !P0 ;  /* 0x000000800000780c */ /* 0x000fda0004701270 */
[----:B------:R-:W-:Y:S05]  /*3bd0*/  @!P0 BRA `(.L_x_230) ;  /* 0x0000000000288947 */ /* 0x000fea0003800000 */
[----:B------:R-:W0:Y:S01]  /*3be0*/  S2R R0, SR_CgaCtaId ;  /* 0x0000000000007919 */ /* 0x000e220000008800 */
[----:B------:R-:W-:Y:S01]  /*3bf0*/  FADD.FTZ R2, -R28, R29 ;  /* 0x0000001d1c027221 */ /* 0x000fe20000010100 */
[----:B------:R-:W-:-:S03]  /*3c00*/  MOV R5, 0x400 ;  /* 0x0000040000057802 */ /* 0x000fc60000000f00 */
[----:B------:R-:W-:-:S06]  /*3c10*/  FMUL.FTZ R2, R2, 1.4426950216293334961 ;  /* 0x3fb8aa3b02027820 */ /* 0x000fcc0000410000 */
[----:B------:R-:W1:Y:S01]  /*3c20*/  MUFU.EX2 R2, R2 ;  /* 0x0000000200027308 */ /* 0x000e620000000800 */
[----:B0-----:R-:W-:-:S05]  /*3c30*/  LEA R5, R0, R5, 0x18 ;  /* 0x0000000500057211 */ /* 0x001fca00078ec0ff */
[----:B------:R-:W-:Y:S01]  /*3c40*/  IMAD R0, R16, 0x44, R5 ;  /* 0x0000004410007824 */ /* 0x000fe200078e0205 */
[----:B------:R-:W-:-:S04]  /*3c50*/  SHF.R.S32.HI R5, RZ, 0x3, R13 ;  /* 0x00000003ff057819 */ /* 0x000fc8000001140d */
[----:B------:R-:W-:-:S05]  /*3c60*/  LEA R5, R5, R0, 0x2 ;  /* 0x0000000005057211 */ /* 0x000fca00078e10ff */
[----:B-1----:R0:W-:Y:S02]  /*3c70*/  STS [R5], R2 ;  /* 0x0000000205007388 */ /* 0x0021e40000000800 */
.L_x_230:
[----:B------:R-:W-:Y:S05]  /*3c80*/  BSYNC B0 ;  /* 0x0000000000007941 */ /* 0x000fea0003800000 */
.L_x_229:
[----:B------:R-:W-:Y:S01]  /*3c90*/  BAR.SYNC.DEFER_BLOCKING 0x0 ;  /* 0x0000000000007b1d */ /* 0x000fe20000010000 */
[----:B------:R-:W-:Y:S02]  /*3ca0*/  ISETP.GE.AND P0, PT, R3, 0x1, PT ;  /* 0x000000010300780c */ /* 0x000fe40003f06270 */
[----:B0-----:R-:W-:Y:S01]  /*3cb0*/  CS2R R2, SRZ ;  /* 0x0000000000027805 */ /* 0x001fe2000001ff00 */
[----:B------:R-:W-:Y:S01]  /*3cc0*/  IMAD.MOV.U32 R5, RZ, RZ, RZ ;  /* 0x000000ffff057224 */ /* 0x000fe200078e00ff */
[----:B------:R-:W-:Y:S01]  /*3cd0*/  SHF.R.S32.HI R13, RZ, 0x3, R13 ;  /* 0x00000003ff0d7819 */ /* 0x000fe2000001140d */
[----:B------:R-:W-:Y:S02]  /*3ce0*/  IMAD.MOV.U32 R0, RZ, RZ, RZ ;  /* 0x000000ffff007224 */ /* 0x000fe400078e00ff */
[----:B------:R-:W-:-:S06]  /*3cf0*/  IMAD.SHL.U32 R16, R16, 0x4, RZ ;  /* 0x0000000410107824 */ /* 0x000fcc00078e00ff */
[----:B------:R-:W-:Y:S05]  /*3d00*/  @!P0 BRA `(.L_x_231) ;  /* 0x0000000000a88947 */ /* 0x000fea0003800000 */
[----:B------:R-:W0:Y:S01]  /*3d10*/  S2UR UR6, SR_CgaCtaId ;  /* 0x00000000000679c3 */ /* 0x000e220000008800 */
[----:B------:R-:W-:Y:S01]  /*3d20*/  ULDC UR10, c[0x0][0x2dc] ;  /* 0x0000b700000a7ab9 */ /* 0x000fe20000000800 */
[----:B------:R-:W-:Y:S01]  /*3d30*/  IMAD R15, R13, 0x20, R16 ;  /* 0x000000200d0f7824 */ /* 0x000fe200078e0210 */
        /* <DEDUP_REMOVED lines=20> */
.L_x_234:
        /* <DEDUP_REMOVED lines=9> */
[----:B------:R1:W5:Y:S02]  /*3f10*/  @!P0 LDG.E.128 R8, desc[UR8][R14.64] ;  /* 0x000000080e088981 */ /* 0x000364000c1e1d00 */
.L_x_233:
[----:B------:R-:W-:Y:S05]  /*3f20*/  BSYNC B0 ;  /* 0x0000000000007941 */ /* 0x000fea0003800000 */
.L_x_232:
[----:B-1----:R-:W-:Y:S01]  /*3f30*/  IADD3 R14, P0, R18, R14, RZ ;  /* 0x0000000e120e7210 */ /* 0x002fe20007f1e0ff */
[----:B--2--5:R-:W-:Y:S01]  /*3f40*/  FFMA.FTZ R3, R4, R8, R3 ;  /* 0x0000000804037223 */ /* 0x024fe20000010003 */
[----:B0-----:R-:W-:Y:S01]  /*3f50*/  IADD3 R6, R6, 0x44, RZ ;  /* 0x0000004406067810 */ /* 0x001fe20007ffe0ff */
[C---:B------:R-:W-:Y:S01]  /*3f60*/  FFMA.FTZ R0, R4.reuse, R9, R0 ;  /* 0x0000000904007223 */ /* 0x040fe20000010000 */
[C---:B------:R-:W-:Y:S01]  /*3f70*/  FFMA.FTZ R5, R4.reuse, R10, R5 ;  /* 0x0000000a04057223 */ /* 0x040fe20000010005 */
[----:B------:R-:W-:Y:S01]  /*3f80*/  IADD3.X R15, R19, R15, RZ, P0, !PT ;  /* 0x0000000f130f7210 */ /* 0x000fe200007fe4ff */
[----:B------:R-:W-:Y:S01]  /*3f90*/  FFMA.FTZ R2, R4, R11, R2 ;  /* 0x0000000b04027223 */ /* 0x000fe20000010002 */
[----:B------:R-:W-:Y:S06]  /*3fa0*/  @!P1 BRA `(.L_x_234) ;  /* 0xfffffffc00b49947 */ /* 0x000fec000383ffff */
.L_x_231:
        /* <DEDUP_REMOVED lines=18> */
[----:B0-----:R-:W-:-:S06]  /*40d0*/  VIADD R14, R14, 0xffffffe ;  /* 0x0ffffffe0e0e7836 */ /* 0x001fcc0000000000 */
[----:B------:R-:W0:Y:S02]  /*40e0*/  F2I.FTZ.U32.TRUNC.NTZ R7, R14 ;  /* 0x0000000e00077305 */ /* 0x000e24000021f000 */
[----:B0-----:R-:W-:-:S04]  /*40f0*/  IMAD.MOV R6, RZ, RZ, -R7 ;  /* 0x000000ffff067224 */ /* 0x001fc800078e0a07 */
[----:B------:R-:W-:Y:S01]  /*4100*/  IMAD R11, R6, R9, RZ ;  /* 0x00000009060b7224 */ /* 0x000fe200078e02ff */
[----:B------:R-:W-:-:S10]  /*4110*/  HFMA2.MMA R6, -RZ, RZ, 0, 0 ;  /* 0x00000000ff067435 */ /* 0x000fd400000001ff */
[----:B------:R-:W-:Y:S01]  /*4120*/  IMAD.HI.U32 R11, R7, R11, R6 ;  /* 0x0000000b070b7227 */ /* 0x000fe200078e0006 */
[----:B------:R-:W-:-:S04]  /*4130*/  IABS R7, R8 ;  /* 0x0000000800077213 */ /* 0x000fc80000000000 */
[----:B------:R-:W0:Y:S01]  /*4140*/  I2F.RP R6, R7 ;  /* 0x0000000700067306 */ /* 0x000e220000209400 */
[----:B------:R-:W-:-:S04]  /*4150*/  IMAD.HI.U32 R11, R11, R12, RZ ;  /* 0x0000000c0b0b7227 */ /* 0x000fc800078e00ff */
[----:B------:R-:W-:-:S05]  /*4160*/  IMAD R10, R11, R10, R12 ;  /* 0x0000000a0b0a7224 */ /* 0x000fca00078e020c */
[----:B------:R-:W-:Y:S01]  /*4170*/  ISETP.GT.U32.AND P1, PT, R9, R10, PT ;  /* 0x0000000a0900720c */ /* 0x000fe20003f24070 */
[----:B0-----:R-:W0:-:S12]  /*4180*/  MUFU.RCP R6, R6 ;  /* 0x0000000600067308 */ /* 0x001e180000001000 */
[----:B------:R-:W-:Y:S01]  /*4190*/  @!P1 IMAD.IADD R10, R10, 0x1, -R9 ;  /* 0x000000010a0a9824 */ /* 0x000fe200078e0a09 */
[----:B------:R-:W-:Y:S02]  /*41a0*/  @!P1 IADD3 R11, R11, 0x1, RZ ;  /* 0x000000010b0b9810 */ /* 0x000fe40007ffe0ff */
[----:B------:R-:W-:Y:S02]  /*41b0*/  ISETP.NE.AND P1, PT, R4, RZ, PT ;  /* 0x000000ff0400720c */ /* 0x000fe40003f25270 */
[----:B------:R-:W-:Y:S02]  /*41c0*/  ISETP.GE.U32.AND P2, PT, R10, R9, PT ;  /* 0x000000090a00720c */ /* 0x000fe40003f46070 */
[----:B------:R-:W-:Y:S01]  /*41d0*/  LOP3.LUT R9, R13, R4, RZ, 0x3c, !PT ;  /* 0x000000040d097212 */ /* 0x000fe200078e3cff */
[----:B0-----:R-:W-:-:S03]  /*41e0*/  VIADD R18, R6, 0xffffffe ;  /* 0x0ffffffe06127836 */ /* 0x001fc60000000000 */
[----:B------:R-:W-:Y:S01]  /*41f0*/  ISETP.GE.AND P0, PT, R9, RZ, PT ;  /* 0x000000ff0900720c */ /* 0x000fe20003f06270 */
[----:B------:R-:W0:Y:S06]  /*4200*/  F2I.FTZ.U32.TRUNC.NTZ R19, R18 ;  /* 0x0000001200137305 */ /* 0x000e2c000021f000 */
[----:B------:R-:W-:-:S06]  /*4210*/  @P2 VIADD R11, R11, 0x1 ;  /* 0x000000010b0b2836 */ /* 0x000fcc0000000000 */
[----:B------:R-:W-:Y:S02]  /*4220*/  @!P0 IADD3 R11, -R11, RZ, RZ ;  /* 0x000000ff0b0b8210 */ /* 0x000fe40007ffe1ff */
[-C--:B------:R-:W-:Y:S01]  /*4230*/  @!P1 LOP3.LUT R11, RZ, R4.reuse, RZ, 0x33, !PT ;  /* 0x00000004ff0b9212 */ /* 0x080fe200078e33ff */
[----:B0-----:R-:W-:Y:S02]  /*4240*/  IMAD.MOV R6, RZ, RZ, -R19 ;  /* 0x000000ffff067224 */ /* 0x001fe400078e0a13 */
[----:B------:R-:W-:Y:S02]  /*4250*/  IMAD.MOV.U32 R18, RZ, RZ, RZ ;  /* 0x000000ffff127224 */ /* 0x000fe400078e00ff */
[C---:B------:R-:W-:Y:S02]  /*4260*/  IMAD R9, R11.reuse, R4, RZ ;  /* 0x000000040b097224 */ /* 0x040fe400078e02ff */
[----:B------:R-:W-:Y:S02]  /*4270*/  IMAD R6, R6, R7, RZ ;  /* 0x0000000706067224 */ /* 0x000fe400078e02ff */
[----:B------:R-:W-:Y:S01]  /*4280*/  IMAD.WIDE.U32 R16, R11, UR4, R16 ;  /* 0x000000040b107c25 */ /* 0x000fe2000f8e0010 */
[----:B------:R-:W-:-:S03]  /*4290*/  IADD3 R15, R13, -R9, RZ ;  /* 0x800000090d0f7210 */ /* 0x000fc60007ffe0ff */
[----:B------:R-:W-:Y:S01]  /*42a0*/  IMAD.HI.U32 R6, R19, R6, R18 ;  /* 0x0000000613067227 */ /* 0x000fe200078e0012 */
        /* <DEDUP_REMOVED lines=23> */
[----:B------:R-:W-:Y:S01]  /*4420*/  IMAD R7, R4, UR4, RZ ;  /* 0x0000000404077c24 */ /* 0x000fe2000f8e02ff */
[----:B------:R-:W-:-:S03]  /*4430*/  F2FP.BF16.F32.PACK_AB R4, R0, R3 ;  /* 0x000000030004723e */ /* 0x000fc600000010ff */
[----:B------:R-:W-:Y:S01]  /*4440*/  IMAD R9, R10, UR5, R7 ;  /* 0x000000050a097c24 */ /* 0x000fe2000f8e0207 */
[----:B------:R-:W-:Y:S01]  /*4450*/  SHF.R.S32.HI R7, RZ, 0x1f, R8 ;  /* 0x0000001fff077819 */ /* 0x000fe20000011408 */
[----:B------:R-:W-:Y:S02]  /*4460*/  ULDC.64 UR4, c[0x0][0x298] ;  /* 0x0000a60000047ab9 */ /* 0x000fe40000000a00 */
[----:B------:R-:W-:Y:S02]  /*4470*/  IMAD.IADD R17, R17, 0x1, R9 ;  /* 0x0000000111117824 */ /* 0x000fe400078e0209 */
[----:B------:R-:W-:-:S04]  /*4480*/  IMAD R7, R7, UR4, RZ ;  /* 0x0000000407077c24 */ /* 0x000fc8000f8e02ff */
        /* <DEDUP_REMOVED lines=8> */
        .weak           $__internal_4_$__cuda_sm20_div_s64
        .type           $__internal_4_$__cuda_sm20_div_s64,@function
        .size           $__internal_4_$__cuda_sm20_div_s64,(.L_x_5280 - $__internal_4_$__cuda_sm20_div_s64)
$__internal_4_$__cuda_sm20_div_s64:
        /* <DEDUP_REMOVED lines=29> */
[----:B------:R-:W-:-:S04]  /*46e0*/  IMAD.X R26, RZ, RZ, ~R26, P0 ;  /* 0x000000ffff1a7224 */ /* 0x000fc800000e0e1a */
[----:B------:R-:W-:-:S04]  /*46f0*/  IMAD.WIDE.U32 R34, P5, R35, R26, R34 ;  /* 0x0000001a23227225 */ /* 0x000fc800078a0022 */
[C---:B------:R-:W-:Y:S02]  /*4700*/  IMAD R21, R27.reuse, R26, RZ ;  /* 0x0000001a1b157224 */ /* 0x040fe400078e02ff */
[----:B------:R-:W-:-:S04]  /*4710*/  IMAD.HI.U32 R20, P4, R27, R20, R34 ;  /* 0x000000141b147227 */ /* 0x000fc80007880022 */
[----:B------:R-:W-:Y:S01]  /*4720*/  IMAD.HI.U32 R19, R27, R26, RZ ;  /* 0x0000001a1b137227 */ /* 0x000fe200078e00ff */
[----:B------:R-:W-:Y:S02]  /*4730*/  IADD3 R21, P3, R21, R20, RZ ;  /* 0x0000001415157210 */ /* 0x000fe40007f7e0ff */
[-C--:B------:R-:W-:Y:S01]  /*4740*/  IADD3 R20, P0, RZ, -R18.reuse, RZ ;  /* 0x80000012ff147210 */ /* 0x080fe20007f1e0ff */
[----:B------:R-:W-:Y:S02]  /*4750*/  IMAD.X R27, R19, 0x1, R27, P5 ;  /* 0x00000001131b7824 */ /* 0x000fe400028e061b */
[----:B------:R-:W-:Y:S01]  /*4760*/  IMAD.MOV.U32 R35, RZ, RZ, RZ ;  /* 0x000000ffff237224 */ /* 0x000fe200078e00ff */
[----:B------:R-:W-:Y:S02]  /*4770*/  SEL R20, R20, R18, !P1 ;  /* 0x0000001214147207 */ /* 0x000fe40004800000 */
[----:B------:R-:W-:-:S03]  /*4780*/  IADD3.X R26, RZ, ~R17, RZ, P0, !PT ;  /* 0x80000011ff1a7210 */ /* 0x000fc600007fe4ff */
[----:B------:R-:W-:Y:S01]  /*4790*/  IMAD.HI.U32 R34, R21, R20, RZ ;  /* 0x0000001415227227 */ /* 0x000fe200078e00ff */
[----:B------:R-:W-:Y:S02]  /*47a0*/  SEL R19, R26, R17, !P1 ;  /* 0x000000111a137207 */ /* 0x000fe40004800000 */
        /* <DEDUP_REMOVED lines=12> */
[-C--:B------:R-:W-:Y:S01]  /*4870*/  IMAD R34, R26, R38.reuse, R21 ;  /* 0x000000261a227224 */ /* 0x080fe200078e0215 */
[----:B------:R-:W-:-:S04]  /*4880*/  IADD3 R21, P3, R20, -R38, RZ ;  /* 0x8000002614157210 */ /* 0x000fc80007f7e0ff */
[----:B------:R-:W-:Y:S02]  /*4890*/  IADD3.X R19, ~R34, R19, RZ, P0, !PT ;  /* 0x0000001322137210 */ /* 0x000fe400007fe5ff */
[----:B------:R-:W-:Y:S02]  /*48a0*/  IADD3 R34, P1, R27, 0x1, RZ ;  /* 0x000000011b227810 */ /* 0x000fe40007f3e0ff */
[----:B------:R-:W-:-:S04]  /*48b0*/  ISETP.GE.U32.AND.EX P4, PT, R19, R39, PT, P4 ;  /* 0x000000271300720c */ /* 0x000fc80003f86140 */
[----:B------:R-:W-:Y:S01]  /*48c0*/  SEL R21, R21, R20, P4 ;  /* 0x0000001415157207 */ /* 0x000fe20002000000 */
[----:B------:R-:W-:Y:S01]  /*48d0*/  IMAD.X R20, R19, 0x1, ~R39, P3 ;  /* 0x0000000113147824 */ /* 0x000fe200018e0e27 */
[----:B------:R-:W-:Y:S02]  /*48e0*/  SEL R34, R34, R27, P4 ;  /* 0x0000001b22227207 */ /* 0x000fe40002000000 */
[----:B------:R-:W-:Y:S01]  /*48f0*/  ISETP.GE.U32.AND P0, PT, R21, R38, PT ;  /* 0x000000261500720c */ /* 0x000fe20003f06070 */
[----:B------:R-:W-:Y:S01]  /*4900*/  IMAD.X R21, RZ, RZ, R26, P1 ;  /* 0x000000ffff157224 */ /* 0x000fe200008e061a */
[----:B------:R-:W-:Y:S02]  /*4910*/  SEL R19, R20, R19, P4 ;  /* 0x0000001314137207 */ /* 0x000fe40002000000 */
[----:B------:R-:W-:Y:S02]  /*4920*/  IADD3 R27, P1, R34, 0x1, RZ ;  /* 0x00000001221b7810 */ /* 0x000fe40007f3e0ff */
[----:B------:R-:W-:Y:S01]  /*4930*/  SEL R21, R21, R26, P4 ;  /* 0x0000001a15157207 */ /* 0x000fe20002000000 */
[----:B------:R-:W-:Y:S01]  /*4940*/  IMAD.MOV.U32 R26, RZ, RZ, R22 ;  /* 0x000000ffff1a7224 */ /* 0x000fe200078e0016 */
[----:B------:R-:W-:-:S02]  /*4950*/  ISETP.GE.U32.AND.EX P0, PT, R19, R39, PT, P0 ;  /* 0x000000271300720c */ /* 0x000fc40003f06100 */
[----:B------:R-:W-:Y:S01]  /*4960*/  LOP3.LUT R19, R23, R17, RZ, 0x3c, !PT ;  /* 0x0000001117137212 */ /* 0x000fe200078e3cff */
[----:B------:R-:W-:Y:S01]  /*4970*/  IMAD.X R20, RZ, RZ, R21, P1 ;  /* 0x000000ffff147224 */ /* 0x000fe200008e0615 */
[----:B------:R-:W-:Y:S02]  /*4980*/  SEL R27, R27, R34, P0 ;  /* 0x000000221b1b7207 */ /* 0x000fe40000000000 */
[----:B------:R-:W-:Y:S02]  /*4990*/  ISETP.GE.AND P3, PT, R19, RZ, PT ;  /* 0x000000ff1300720c */ /* 0x000fe40003f66270 */
[----:B------:R-:W-:Y:S02]  /*49a0*/  SEL R21, R20, R21, P0 ;  /* 0x0000001514157207 */ /* 0x000fe40000000000 */
[----:B------:R-:W-:Y:S02]  /*49b0*/  IADD3 R20, P1, RZ, -R27, RZ ;  /* 0x8000001bff147210 */ /* 0x000fe40007f3e0ff */
[----:B------:R-:W-:-:S02]  /*49c0*/  ISETP.NE.U32.AND P0, PT, R24, RZ, PT ;  /* 0x000000ff1800720c */ /* 0x000fc40003f05070 */
[----:B------:R-:W-:Y:S02]  /*49d0*/  IADD3.X R24, RZ, ~R21, RZ, P1, !PT ;  /* 0x80000015ff187210 */ /* 0x000fe40000ffe4ff */
[----:B------:R-:W-:Y:S01]  /*49e0*/  SEL R20, R20, R27, !P3 ;  /* 0x0000001b14147207 */ /* 0x000fe20005800000 */
[----:B------:R-:W-:Y:S01]  /*49f0*/  IMAD.MOV.U32 R27, RZ, RZ, 0x0 ;  /* 0x00000000ff1b7424 */ /* 0x000fe200078e00ff */
[----:B------:R-:W-:Y:S02]  /*4a00*/  ISETP.NE.AND.EX P0, PT, R23, RZ, PT, P0 ;  /* 0x000000ff1700720c */ /* 0x000fe40003f05300 */
[----:B------:R-:W-:Y:S02]  /*4a10*/  SEL R24, R24, R21, !P3 ;  /* 0x0000001518187207 */ /* 0x000fe40005800000 */
[----:B------:R-:W-:Y:S02]  /*4a20*/  SEL R20, R20, 0xffffffff, P0 ;  /* 0xffffffff14147807 */ /* 0x000fe40000000000 */
[----:B------:R-:W-:Y:S01]  /*4a30*/  SEL R21, R24, 0xffffffff, P0 ;  /* 0xffffffff18157807 */ /* 0x000fe20000000000 */
[----:B------:R-:W-:Y:S06]  /*4a40*/  RET.REL.NODEC R26 `(_ZN5flash32flash_fwd_splitkv_combine_kernelI23Flash_fwd_kernel_traitsILi32ELi64ELi256ELi4ELb0ELb0EN7cutlass10bfloat16_tE19Flash_kernel_traitsILi32ELi64ELi256ELi4ES3_EELi16ELi3ELb0EEEvNS_16Flash_fwd_paramsE) ;  /* 0xffffffb41a6c7950 */ /* 0x000fec0003c3ffff */
.L_x_235:
        /* <DEDUP_REMOVED lines=11> */
.L_x_5280:


//--------------------- .text._ZN5flash32flash_fwd_splitkv_combine_kernelI23Flash_fwd_kernel_traitsILi32ELi64ELi256ELi4ELb0ELb0EN7cutlass10bfloat16_tE19Flash_kernel_traitsILi32ELi64ELi256ELi4ES3_EELi16ELi2ELb0EEEvNS_16Flash_fwd_paramsE --------------------------
	.section	.text._ZN5flash32flash_fwd_splitkv_combine_kernelI23Flash_fwd_kernel_traitsILi32ELi64ELi256ELi4ELb0ELb0EN7cutlass10bfloat16_tE19Flash_kernel_traitsILi32ELi64ELi256ELi4ES3_EELi16ELi2ELb0EEEvNS_16Flash_fwd_paramsE,"ax",@progbits
	.align	128
        .global         _ZN5flash32flash_fwd_splitkv_combine_kernelI23Flash_fwd_kernel_traitsILi32ELi64ELi256ELi4ELb0ELb0EN7cutlass10bfloat16_tE19Flash_kernel_traitsILi32ELi64ELi256ELi4ES3_EELi16ELi2ELb0EEEvNS_16Flash_fwd_paramsE
        .type           _ZN5flash32flash_fwd_splitkv_combine_kernelI23Flash_fwd_kernel_traitsILi32ELi64ELi256ELi4ELb0ELb0EN7cutlass10bfloat16_tE19Flash_kernel_traitsILi32ELi64ELi256ELi4ES3_EELi16ELi2ELb0EEEvNS_16Flash_fwd_paramsE,@function
        .size           _ZN5flash32flash_fwd_splitkv_combine_kernelI23Flash_fwd_kernel_traitsILi32ELi64ELi256ELi4ELb0ELb0EN7cutlass10bfloat16_tE19Flash_kernel_traitsILi32ELi64ELi256ELi4ES3_EELi16ELi2ELb0EEEvNS_16Flash_fwd_paramsE,(.L_x_5281 - _ZN5flash32flash_fwd_splitkv_combine_kernelI23Flash_fwd_kernel_traitsILi32ELi64ELi256ELi4ELb0ELb0EN7cutlass10bfloat16_tE19Flash_kernel_traitsILi32ELi64ELi256ELi4ES3_EELi16ELi2ELb0EEEvNS_16Flash_fwd_paramsE)
        .other          _ZN5flash32flash_fwd_splitkv_combine_kernelI23Flash_fwd_kernel_traitsILi32ELi64ELi256ELi4ELb0ELb0EN7cutlass10bfloat16_tE19Flash_kernel_traitsILi32ELi64ELi256ELi4ES3_EELi16ELi2ELb0EEEvNS_16Flash_fwd_paramsE,@"STO_CUDA_ENTRY STV_DEFAULT"
_ZN5flash32flash_fwd_splitkv_combine_kernelI23Flash_fwd_kernel_traitsILi32ELi64ELi256ELi4ELb0ELb0EN7cutlass10bfloat16_tE19Flash_kernel_traitsILi32ELi64ELi256ELi4ES3_EELi16ELi2ELb0EEEvNS_16Flash_fwd_paramsE:
.text._ZN5flash32flash_fwd_splitkv_combine_kernelI23Flash_fwd_kernel_traitsILi32ELi64ELi256ELi4ELb0ELb0EN7cutlass10bfloat16_tE19Flash_kernel_traitsILi32ELi64ELi256ELi4ES3_EELi16ELi2ELb0EEEvNS_16Flash_fwd_paramsE:
        /* <DEDUP_REMOVED lines=23> */
[----:B------:R-:W-:Y:S05]  /*0170*/  CALL.REL.NOINC `($__internal_5_$__cuda_sm20_div_s64) ;  /* 0x0000004000d47944 */ /* 0x000fea0003c00000 */
[----:B------:R-:W-:Y:S02]  /*0180*/  MOV R20, R0 ;  /* 0x0000000000147202 */ /* 0x000fe40000000f00 */
[----:B------:R-:W-:Y:S01]  /*0190*/  MOV R21, R23 ;  /* 0x0000001700157202 */ /* 0x000fe20000000f00 */
[----:B------:R-:W-:Y:S06]  /*01a0*/  BRA `(.L_x_237) ;  /* 0x00000000004c7947 */ /* 0x000fec0003800000 */
.L_x_236:
        /* <DEDUP_REMOVED lines=19> */
.L_x_237:
        /* <DEDUP_REMOVED lines=9> */
[----:B------:R-:W-:Y:S02]  /*0370*/  MOV R26, R20 ;  /* 0x00000014001a7202 */ /* 0x000fe40000000f00 */
[----:B------:R-:W-:Y:S02]  /*0380*/  MOV R22, 0x3a0 ;  /* 0x000003a000167802 */ /* 0x000fe40000000f00 */
[----:B------:R-:W-:Y:S05]  /*0390*/  CALL.REL.NOINC `($__internal_5_$__cuda_sm20_div_s64) ;  /* 0x00000040004c7944 */ /* 0x000fea0003c00000 */
[----:B------:R-:W-:Y:S02]  /*03a0*/  MOV R30, R0 ;  /* 0x00000000001e7202 */ /* 0x000fe40000000f00 */
[----:B------:R-:W-:Y:S01]  /*03b0*/  MOV R31, R23 ;  /* 0x00000017001f7202 */ /* 0x000fe20000000f00 */
[----:B------:R-:W-:Y:S05]  /*03c0*/  BRA `(.L_x_240) ;  /* 0x00000000004c7947 */ /* 0x000fea0003800000 */
.L_x_239:
        /* <DEDUP_REMOVED lines=19> */
.L_x_240:
[----:B------:R-:W-:Y:S05]  /*0500*/  BSYNC B0 ;  /* 0x0000000000007941 */ /* 0x000fea0003800000 */
.L_x_238:
[----:B------:R-:W0:Y:S01]  /*0510*/  LDC R2, c[0x0][0x2c4] ;  /* 0x0000b100ff027b82 */ /* 0x000e220000000800 */
[----:B------:R-:W-:Y:S01]  /*0520*/  BSSY B0, `(.L_x_241) ;  /* 0x000003e000007945 */ /* 0x000fe20003800000 */
[----:B0-----:R-:W-:Y:S01]  /*0530*/  IABS R11, R2 ;  /* 0x00000002000b7213 */ /* 0x001fe20000000000 */
[----:B------:R-:W-:-:S03]  /*0540*/  VIADD R8, R2, 0xffffffff ;  /* 0xffffffff02087836 */ /* 0x000fc60000000000 */
[----:B------:R-:W0:Y:S01]  /*0550*/  I2F.RP R13, R11 ;  /* 0x0000000b000d7306 */ /* 0x000e220000209400 */
[----:B------:R-:W-:-:S07]  /*0560*/  IMAD.IADD R4, R8, 0x1, R11 ;  /* 0x0000000108047824 */ /* 0x000fce00078e020b */
[----:B0-----:R-:W0:Y:S02]  /*0570*/  MUFU.RCP R14, R13 ;  /* 0x0000000d000e7308 */ /* 0x001e240000001000 */
[----:B0-----:R-:W-:-:S06]  /*0580*/  VIADD R14, R14, 0xffffffe ;  /* 0x0ffffffe0e0e7836 */ /* 0x001fcc0000000000 */
[----:B------:R-:W0:Y:S02]  /*0590*/  F2I.FTZ.U32.TRUNC.NTZ R15, R14 ;  /* 0x0000000e000f7305 */ /* 0x000e24000021f000 */
[----:B0-----:R-:W-:Y:S02]  /*05a0*/  IMAD.MOV R0, RZ, RZ, -R15 ;  /* 0x000000ffff007224 */ /* 0x001fe400078e0a0f */
[----:B------:R-:W-:Y:S02]  /*05b0*/  IMAD.MOV.U32 R14, RZ, RZ, RZ ;  /* 0x000000ffff0e7224 */ /* 0x000fe400078e00ff */
[----:B------:R-:W-:Y:S01]  /*05c0*/  IMAD R7, R0, R11, RZ ;  /* 0x0000000b00077224 */ /* 0x000fe200078e02ff */
[----:B------:R-:W-:-:S03]  /*05d0*/  IABS R0, R4 ;  /* 0x0000000400007213 */ /* 0x000fc60000000000 */
        /* <DEDUP_REMOVED lines=29> */
[----:B------:R-:W-:Y:S01]  /*07b0*/  MOV R22, R0 ;  /* 0x0000000000167202 */ /* 0x000fe20000000f00 */
[----:B------:R-:W-:Y:S05]  /*07c0*/  BRA `(.L_x_243) ;  /* 0x00000000004c7947 */ /* 0x000fea0003800000 */
.L_x_242:
        /* <DEDUP_REMOVED lines=19> */
.L_x_243:
[----:B------:R-:W-:Y:S05]  /*0900*/  BSYNC B0 ;  /* 0x0000000000007941 */ /* 0x000fea0003800000 */
.L_x_241:
        /* <DEDUP_REMOVED lines=17> */
[----:B------:R-:W-:-:S04]  /*0a20*/  IMAD.MOV.U32 R2, RZ, RZ, R0 ;  /* 0x000000ffff027224 */ /* 0x000fc800078e0000 */
[----:B------:R-:W-:-:S04]  /*0a30*/  IMAD.HI.U32 R0, R11, R2, RZ ;  /* 0x000000020b007227 */ /* 0x000fc800078e00ff */
[----:B------:R-:W-:-:S04]  /*0a40*/  IMAD.MOV R11, RZ, RZ, -R0 ;  /* 0x000000ffff0b7224 */ /* 0x000fc800078e0a00 */
[----:B------:R-:W-:Y:S01]  /*0a50*/  IMAD R11, R6, R11, R2 ;  /* 0x0000000b060b7224 */ /* 0x000fe200078e0202 */
[----:B------:R-:W-:-:S04]  /*0a60*/  SHF.R.S32.HI R2, RZ, 0x1f, R7 ;  /* 0x0000001fff027819 */ /* 0x000fc80000011407 */
        /* <DEDUP_REMOVED lines=16> */
[----:B------:R-:W-:-:S03]  /*0b70*/  IMAD.MOV R0, RZ, RZ, -R0 ;  /* 0x000000ffff007224 */ /* 0x000fc600078e0a00 */
[----:B------:R-:W-:Y:S02]  /*0b80*/  IABS R2, R10 ;  /* 0x0000000a00027213 */ /* 0x000fe40000000000 */
[----:B0-----:R-:W0:Y:S02]  /*0b90*/  MUFU.RCP R14, R13 ;  /* 0x0000000d000e7308 */ /* 0x001e240000001000 */
[----:B0-----:R-:W-:-:S06]  /*0ba0*/  VIADD R14, R14, 0xffffffe ;  /* 0x0ffffffe0e0e7836 */ /* 0x001fcc0000000000 */
[----:B------:R-:W0:Y:S02]  /*0bb0*/  F2I.FTZ.U32.TRUNC.NTZ R15, R14 ;  /* 0x0000000e000f7305 */ /* 0x000e24000021f000 */
[----:B0-----:R-:W-:Y:S02]  /*0bc0*/  IMAD.MOV R6, RZ, RZ, -R15 ;  /* 0x000000ffff067224 */ /* 0x001fe400078e0a0f */
[----:B------:R-:W-:Y:S02]  /*0bd0*/  IMAD.MOV.U32 R14, RZ, RZ, RZ ;  /* 0x000000ffff0e7224 */ /* 0x000fe400078e00ff */
[----:B------:R-:W-:-:S04]  /*0be0*/  IMAD R6, R6, R11, RZ ;  /* 0x0000000b06067224 */ /* 0x000fc800078e02ff */
        /* <DEDUP_REMOVED lines=29> */
[----:B------:R-:W-:Y:S05]  /*0dc0*/  BRA `(.L_x_246) ;  /* 0x00000000004c7947 */ /* 0x000fea0003800000 */
.L_x_245:
        /* <DEDUP_REMOVED lines=19> */
.L_x_246:
[----:B------:R-:W-:Y:S05]  /*0f00*/  BSYNC B0 ;  /* 0x0000000000007941 */ /* 0x000fea0003800000 */
.L_x_244:
        /* <DEDUP_REMOVED lines=42> */
.L_x_248:
        /* <DEDUP_REMOVED lines=19> */
.L_x_249:
[----:B------:R-:W-:Y:S05]  /*12e0*/  BSYNC B0 ;  /* 0x0000000000007941 */ /* 0x000fea0003800000 */
.L_x_247:
[----:B------:R-:W0:Y:S01]  /*12f0*/  LDC R13, c[0x0][0x2c4] ;  /* 0x0000b100ff0d7b82 */ /* 0x000e220000000800 */
[----:B------:R-:W1:Y:S01]  /*1300*/  S2R R0, SR_TID.X ;  /* 0x0000000000007919 */ /* 0x000e620000002100 */
[C---:B------:R-:W-:Y:S01]  /*1310*/  ISETP.GT.AND P3, PT, R7.reuse, RZ, PT ;  /* 0x000000ff0700720c */ /* 0x040fe20003f64270 */
[----:B------:R-:W-:Y:S01]  /*1320*/  ULDC UR5, c[0x0][0x3c4] ;  /* 0x0000f10000057ab9 */ /* 0x000fe20000000800 */
[----:B------:R-:W-:Y:S01]  /*1330*/  LEA.HI.SX32 R27, R7, 0x1, 0x1 ;  /* 0x00000001071b7811 */ /* 0x000fe200078f0aff */
[----:B------:R-:W-:Y:S01]  /*1340*/  ULDC.64 UR8, c[0x0][0x208] ;  /* 0x0000820000087ab9 */ /* 0x000fe20000000a00 */
[----:B------:R-:W-:Y:S01]  /*1350*/  BSSY B0, `(.L_x_250) ;  /* 0x000003e000007945 */ /* 0x000fe20003800000 */
[----:B------:R-:W-:Y:S02]  /*1360*/  MOV R30, 0xff800000 ;  /* 0xff800000001e7802 */ /* 0x000fe40000000f00 */
        /* <DEDUP_REMOVED lines=12> */
[----:B------:R-:W-:-:S03]  /*1430*/  ISETP.GE.AND P1, PT, R8, RZ, PT ;  /* 0x000000ff0800720c */ /* 0x000fc60003f26270 */
[----:B------:R-:W-:-:S04]  /*1440*/  IMAD.HI.U32 R6, R6, R11, RZ ;  /* 0x0000000b06067227 */ /* 0x000fc800078e00ff */
[----:B------:R-:W-:-:S04]  /*1450*/  IMAD.MOV R14, RZ, RZ, -R6 ;  /* 0x000000ffff0e7224 */ /* 0x000fc800078e0a06 */
[C---:B------:R-:W-:Y:S02]  /*1460*/  IMAD R21, R2.reuse, R14, R11 ;  /* 0x0000000e02157224 */ /* 0x040fe400078e020b */
[----:B------:R-:W0:Y:S03]  /*1470*/  @!P4 S2R R11, SR_CgaCtaId ;  /* 0x00000000000bc919 */ /* 0x000e260000008800 */
[----:B------:R-:W-:-:S13]  /*1480*/  ISETP.GT.U32.AND P0, PT, R2, R21, PT ;  /* 0x000000150200720c */ /* 0x000fda0003f04070 */
[----:B------:R-:W-:Y:S02]  /*1490*/  @!P0 IMAD.IADD R21, R21, 0x1, -R2 ;  /* 0x0000000115158824 */ /* 0x000fe400078e0a02 */
[----:B------:R-:W-:Y:S01]  /*14a0*/  @!P0 VIADD R6, R6, 0x1 ;  /* 0x0000000106068836 */ /* 0x000fe20000000000 */
[----:B------:R-:W-:Y:S02]  /*14b0*/  ISETP.NE.AND P0, PT, R13, RZ, PT ;  /* 0x000000ff0d00720c */ /* 0x000fe40003f05270 */
[----:B------:R-:W-:Y:S02]  /*14c0*/  ISETP.GE.U32.AND P2, PT, R21, R2, PT ;  /* 0x000000021500720c */ /* 0x000fe40003f46070 */
[----:B------:R-:W-:Y:S02]  /*14d0*/  SHF.R.S32.HI R21, RZ, 0x1f, R0 ;  /* 0x0000001fff157819 */ /* 0x000fe40000011400 */
[----:B------:R-:W-:Y:S02]  /*14e0*/  SHF.R.S32.HI R2, RZ, 0x1f, R7 ;  /* 0x0000001fff027819 */ /* 0x000fe40000011407 */
[----:B------:R-:W-:-:S03]  /*14f0*/  LEA.HI R25, R21, R0, RZ, 0x4 ;  /* 0x0000000015197211 */ /* 0x000fc600078f20ff */
[----:B------:R-:W-:Y:S01]  /*1500*/  @!P3 IMAD.MOV R27, RZ, RZ, R2 ;  /* 0x000000ffff1bb224 */ /* 0x000fe200078e0202 */
[----:B------:R-:W-:Y:S02]  /*1510*/  SHF.R.S32.HI R26, RZ, 0x4, R25 ;  /* 0x00000004ff1a7819 */ /* 0x000fe40000011419 */
[----:B------:R-:W-:Y:S01]  /*1520*/  @!P4 MOV R2, 0x400 ;  /* 0x000004000002c802 */ /* 0x000fe20000000f00 */
[----:B------:R-:W-:Y:S01]  /*1530*/  @P2 VIADD R6, R6, 0x1 ;  /* 0x0000000106062836 */ /* 0x000fe20000000000 */
[----:B------:R-:W-:Y:S02]  /*1540*/  LOP3.LUT R25, R25, 0xfffffff0, RZ, 0xc0, !PT ;  /* 0xfffffff019197812 */ /* 0x000fe400078ec0ff */
[----:B0-----:R-:W-:Y:S02]  /*1550*/  @!P4 LEA R11, R11, R2, 0x18 ;  /* 0x000000020b0bc211 */ /* 0x001fe400078ec0ff */
[----:B------:R-:W-:Y:S01]  /*1560*/  MOV R8, R6 ;  /* 0x0000000600087202 */ /* 0x000fe20000000f00 */
[----:B------:R-:W-:-:S02]  /*1570*/  IMAD.IADD R14, R0, 0x1, -R25 ;  /* 0x00000001000e7824 */ /* 0x000fc400078e0a19 */
[C---:B------:R-:W-:Y:S02]  /*1580*/  @!P4 IMAD R11, R26.reuse, 0x44, R11 ;  /* 0x000000441a0bc824 */ /* 0x040fe400078e020b */
[----:B------:R-:W-:Y:S01]  /*1590*/  @!P1 IMAD.MOV R8, RZ, RZ, -R8 ;  /* 0x000000ffff089224 */ /* 0x000fe200078e0a08 */
[----:B------:R-:W-:Y:S01]  /*15a0*/  @!P0 LOP3.LUT R8, RZ, R13, RZ, 0x33, !PT ;  /* 0x0000000dff088212 */ /* 0x000fe200078e33ff */
[----:B------:R-:W-:Y:S01]  /*15b0*/  IMAD.MOV.U32 R25, RZ, RZ, -0x800000 ;  /* 0xff800000ff197424 */ /* 0x000fe200078e00ff */
[----:B------:R-:W-:Y:S01]  /*15c0*/  ISETP.GE.AND P0, PT, R26, UR5, PT ;  /* 0x000000051a007c0c */ /* 0x000fe2000bf06270 */
[----:B------:R-:W-:Y:S02]  /*15d0*/  @!P4 IMAD R24, R14, 0x4, R11 ;  /* 0x000000040e18c824 */ /* 0x000fe400078e020b */
[----:B------:R-:W-:-:S05]  /*15e0*/  IMAD R8, R27, R8, RZ ;  /* 0x000000081b087224 */ /* 0x000fca00078e02ff */
[----:B------:R-:W-:-:S05]  /*15f0*/  IABS R27, R8 ;  /* 0x00000008001b7213 */ /* 0x000fca0000000000 */
        /* <DEDUP_REMOVED lines=19> */
.L_x_251:
[----:B------:R-:W-:Y:S05]  /*1730*/  BSYNC B0 ;  /* 0x0000000000007941 */ /* 0x000fea0003800000 */
.L_x_250:
[----:B-----5:R1:W-:Y:S01]  /*1740*/  @!P4 STS [R24], R25 ;  /* 0x000000191800c388 */ /* 0x0203e20000000800 */
[----:B------:R-:W-:Y:S01]  /*1750*/  BSSY B0, `(.L_x_252) ;  /* 0x000000c000007945 */ /* 0x000fe20003800000 */
[----:B------:R-:W-:Y:S06]  /*1760*/  BAR.SYNC.DEFER_BLOCKING 0x0 ;  /* 0x0000000000007b1d */ /* 0x000fec0000010000 */
[----:B------:R-:W-:Y:S05]  /*1770*/  @P4 BRA `(.L_x_253) ;  /* 0x0000000000244947 */ /* 0x000fea0003800000 */
[----:B------:R-:W2:Y:S01]  /*1780*/  S2R R2, SR_CgaCtaId ;  /* 0x0000000000027919 */ /* 0x000ea20000008800 */
[----:B-1----:R-:W-:Y:S02]  /*1790*/  LEA.HI R25, R21, R0, RZ, 0x2 ;  /* 0x0000000015197211 */ /* 0x002fe400078f10ff */
[----:B------:R-:W-:Y:S02]  /*17a0*/  MOV R11, 0x400 ;  /* 0x00000400000b7802 */ /* 0x000fe40000000f00 */
[----:B------:R-:W-:Y:S02]  /*17b0*/  LOP3.LUT R25, R25, 0xfffffffc, RZ, 0xc0, !PT ;  /* 0xfffffffc19197812 */ /* 0x000fe400078ec0ff */
[----:B--2---:R-:W-:-:S03]  /*17c0*/  LEA R2, R2, R11, 0x18 ;  /* 0x0000000b02027211 */ /* 0x004fc600078ec0ff */
[----:B------:R-:W-:-:S04]  /*17d0*/  IMAD.IADD R11, R0, 0x1, -R25 ;  /* 0x00000001000b7824 */ /* 0x000fc800078e0a19 */
[----:B------:R-:W-:-:S04]  /*17e0*/  IMAD R2, R11, 0x44, R2 ;  /* 0x000000440b027824 */ /* 0x000fc800078e0202 */
[----:B------:R-:W-:-:S05]  /*17f0*/  IMAD.IADD R2, R25, 0x1, R2 ;  /* 0x0000000119027824 */ /* 0x000fca00078e0202 */
[----:B------:R2:W3:Y:S02]  /*1800*/  LDS R30, [R2] ;  /* 0x00000000021e7984 */ /* 0x0004e40000000800 */
.L_x_253:
[----:B------:R-:W-:Y:S05]  /*1810*/  BSYNC B0 ;  /* 0x0000000000007941 */ /* 0x000fea0003800000 */
.L_x_252:
[----:B---3--:R-:W3:Y:S01]  /*1820*/  SHFL.BFLY PT, R11, R30, 0x2, 0x1f ;  /* 0x0c401f001e0b7f89 */ /* 0x008ee200000e0000 */
[----:B------:R-:W4:Y:S01]  /*1830*/  LDC R31, c[0x0][0x270] ;  /* 0x00009c00ff1f7b82 */ /* 0x000f220000000800 */
[----:B-1----:R-:W1:Y:S01]  /*1840*/  I2F.RP R24, R27 ;  /* 0x0000001b00187306 */ /* 0x002e620000209400 */
[----:B0-----:R-:W-:Y:S01]  /*1850*/  IABS R32, R8 ;  /* 0x0000000800207213 */ /* 0x001fe20000000000 */
[----:B------:R-:W-:Y:S01]  /*1860*/  BSSY B1, `(.L_x_254) ;  /* 0x000022a000017945 */ /* 0x000fe20003800000 */
[----:B------:R-:W-:-:S03]  /*1870*/  ISETP.GT.AND P2, PT, R4, RZ, PT ;  /* 0x000000ff0400720c */ /* 0x000fc60003f44270 */
[----:B------:R-:W-:Y:S02]  /*1880*/  IMAD.MOV R32, RZ, RZ, -R32 ;  /* 0x000000ffff207224 */ /* 0x000fe400078e0a20 */
[----:B-1----:R-:W0:Y:S01]  /*1890*/  MUFU.RCP R24, R24 ;  /* 0x0000001800187308 */ /* 0x002e220000001000 */
[----:B---3--:R-:W-:Y:S02]  /*18a0*/  FMNMX.FTZ R26, R11, R30, !PT ;  /* 0x0000001e0b1a7209 */ /* 0x008fe40007810000 */
[----:B----4-:R-:W-:-:S03]  /*18b0*/  IABS R14, R31 ;  /* 0x0000001f000e7213 */ /* 0x010fc60000000000 */
[----:B------:R-:W1:Y:S02]  /*18c0*/  SHFL.BFLY PT, R11, R26, 0x1, 0x1f ;  /* 0x0c201f001a0b7f89 */ /* 0x000e6400000e0000 */
[----:B------:R-:W3:Y:S01]  /*18d0*/  I2F.U32.RP R25, R14 ;  /* 0x0000000e00197306 */ /* 0x000ee20000209000 */
[----:B0-----:R-:W-:-:S07]  /*18e0*/  VIADD R40, R24, 0xffffffe ;  /* 0x0ffffffe18287836 */ /* 0x001fce0000000000 */
[----:B------:R-:W0:Y:S08]  /*18f0*/  F2I.FTZ.U32.TRUNC.NTZ R41, R40 ;  /* 0x0000002800297305 */ /* 0x000e30000021f000 */
[----:B---3--:R3:W4:Y:S01]  /*1900*/  MUFU.RCP R38, R25 ;  /* 0x0000001900267308 */ /* 0x0087220000001000 */
[----:B-1----:R-:W-:Y:S01]  /*1910*/  FMNMX.FTZ R11, R26, R11, !PT ;  /* 0x0000000b1a0b7209 */ /* 0x002fe20007810000 */
[----:B0-----:R-:W-:-:S02]  /*1920*/  IMAD.MOV R24, RZ, RZ, -R41 ;  /* 0x000000ffff187224 */ /* 0x001fc400078e0a29 */
[----:B------:R-:W-:Y:S01]  /*1930*/  IMAD.MOV.U32 R40, RZ, RZ, RZ ;  /* 0x000000ffff287224 */ /* 0x000fe200078e00ff */
[C---:B------:R-:W-:Y:S01]  /*1940*/  FSETP.NEU.FTZ.AND P0, PT, R11.reuse, -INF , PT ;  /* 0xff8000000b00780b */ /* 0x040fe20003f1d000 */
[----:B------:R-:W-:Y:S01]  /*1950*/  IMAD R37, R24, R27, RZ ;  /* 0x0000001b18257224 */ /* 0x000fe200078e02ff */
[----:B------:R-:W-:Y:S02]  /*1960*/  IABS R24, R6 ;  /* 0x0000000600187213 */ /* 0x000fe40000000000 */
[----:B------:R-:W-:Y:S01]  /*1970*/  FSEL R11, R11, RZ, P0 ;  /* 0x000000ff0b0b7208 */ /* 0x000fe20000000000 */
[----:B------:R-:W-:Y:S01]  /*1980*/  IMAD.HI.U32 R37, R41, R37, R40 ;  /* 0x0000002529257227 */ /* 0x000fe200078e0028 */
[----:B---3--:R-:W-:-:S03]  /*1990*/  IABS R25, R31 ;  /* 0x0000001f00197213 */ /* 0x008fc60000000000 */
[----:B--2---:R-:W-:Y:S01]  /*19a0*/  FADD.FTZ R2, -R11, R30 ;  /* 0x0000001e0b027221 */ /* 0x004fe20000010100 */
[----:B----4-:R-:W-:Y:S02]  /*19b0*/  VIADD R38, R38, 0xffffffe ;  /* 0x0ffffffe26267836 */ /* 0x010fe40000000000 */
[----:B------:R-:W-:-:S04]  /*19c0*/  IMAD.HI.U32 R37, R37, R24, RZ ;  /* 0x0000001825257227 */ /* 0x000fc800078e00ff */
[----:B------:R-:W-:Y:S01]  /*19d0*/  FMUL.FTZ R2, R2, 1.4426950216293334961 ;  /* 0x3fb8aa3b02027820 */ /* 0x000fe20000410000 */
[----:B------:R-:W0:Y:S01]  /*19e0*/  F2I.FTZ.U32.TRUNC.NTZ R39, R38 ;  /* 0x0000002600277305 */ /* 0x000e22000021f000 */
[----:B------:R-:W-:Y:S02]  /*19f0*/  IMAD R32, R37, R32, R24 ;  /* 0x0000002025207224 */ /* 0x000fe400078e0218 */
[----:B------:R-:W-:-:S03]  /*1a00*/  IMAD.MOV R25, RZ, RZ, -R25 ;  /* 0x000000ffff197224 */ /* 0x000fc600078e0a19 */
[----:B------:R-:W-:Y:S02]  /*1a10*/  ISETP.GT.U32.AND P0, PT, R27, R32, PT ;  /* 0x000000201b00720c */ /* 0x000fe40003f04070 */
[----:B------:R-:W1:Y:S01]  /*1a20*/  MUFU.EX2 R2, R2 ;  /* 0x0000000200027308 */ /* 0x000e620000000800 */
[----:B0-----:R-:W-:Y:S02]  /*1a30*/  IMAD.MOV R33, RZ, RZ, -R39 ;  /* 0x000000ffff217224 */ /* 0x001fe400078e0a27 */
[----:B------:R-:W-:Y:S02]  /*1a40*/  IMAD.MOV.U32 R38, RZ, RZ, RZ ;  /* 0x000000ffff267224 */ /* 0x000fe400078e00ff */
[----:B------:R-:W-:-:S06]  /*1a50*/  IMAD R33, R33, R14, RZ ;  /* 0x0000000e21217224 */ /* 0x000fcc00078e02ff */
[----:B------:R-:W-:Y:S02]  /*1a60*/  @!P0 IMAD.IADD R32, R32, 0x1, -R27 ;  /* 0x0000000120208824 */ /* 0x000fe400078e0a1b */
[----:B------:R-:W-:Y:S01]  /*1a70*/  IMAD.HI.U32 R33, R39, R33, R38 ;  /* 0x0000002127217227 */ /* 0x000fe200078e0026 */
[----:B-1----:R-:W0:Y:S02]  /*1a80*/  SHFL.BFLY PT, R29, R2, 0x2, 0x1f ;  /* 0x0c401f00021d7f89 */ /* 0x002e2400000e0000 */
[----:B------:R-:W-:Y:S01]  /*1a90*/  ISETP.GE.U32.AND P1, PT, R32, R27, PT ;  /* 0x0000001b2000720c */ /* 0x000fe20003f26070 */
[----:B------:R-:W-:-:S12]  /*1aa0*/  @!P0 VIADD R37, R37, 0x1 ;  /* 0x0000000125258836 */ /* 0x000fd80000000000 */
[----:B------:R-:W-:Y:S02]  /*1ab0*/  @P1 VIADD R37, R37, 0x1 ;  /* 0x0000000125251836 */ /* 0x000fe40000000000 */
[----:B0-----:R-:W-:Y:S01]  /*1ac0*/  FADD.FTZ R29, R2, R29 ;  /* 0x0000001d021d7221 */ /* 0x001fe20000010000 */
[----:B------:R-:W-:Y:S02]  /*1ad0*/  IABS R2, R10 ;  /* 0x0000000a00027213 */ /* 0x000fe40000000000 */
[----:B------:R-:W-:Y:S02]  /*1ae0*/  LOP3.LUT R10, R10, R31, RZ, 0x3c, !PT ;  /* 0x0000001f0a0a7212 */ /* 0x000fe400078e3cff */
[----:B------:R-:W0:Y:S01]  /*1af0*/  SHFL.BFLY PT, R26, R29, 0x1, 0x1f ;  /* 0x0c201f001d1a7f89 */ /* 0x000e2200000e0000 */
[C---:B------:R-:W-:Y:S01]  /*1b00*/  IMAD.HI.U32 R28, R33.reuse, R2, RZ ;  /* 0x00000002211c7227 */ /* 0x040fe200078e00ff */
[----:B------:R-:W-:Y:S02]  /*1b10*/  ISETP.GE.AND P1, PT, R10, RZ, PT ;  /* 0x000000ff0a00720c */ /* 0x000fe40003f26270 */
[----:B------:R-:W-:Y:S01]  /*1b20*/  LEA.HI.SX32 R10, R8, 0x1, 0x1 ;  /* 0x00000001080a7811 */ /* 0x000fe200078f0aff */
[----:B------:R-:W-:Y:S01]  /*1b30*/  IMAD R39, R28, R25, R2 ;  /* 0x000000191c277224 */ /* 0x000fe200078e0202 */
[C---:B------:R-:W-:Y:S01]  /*1b40*/  LOP3.LUT R2, R6.reuse, R27, RZ, 0x3c, !PT ;  /* 0x0000001b06027212 */ /* 0x040fe200078e3cff */
[----:B------:R-:W-:Y:S01]  /*1b50*/  IMAD.HI.U32 R33, R33, R24, RZ ;  /* 0x0000001821217227 */ /* 0x000fe200078e00ff */
[----:B------:R-:W-:-:S02]  /*1b60*/  LOP3.LUT R6, R6, R31, RZ, 0x3c, !PT ;  /* 0x0000001f06067212 */ /* 0x000fc400078e3cff */
[----:B------:R-:W-:Y:S01]  /*1b70*/  ISETP.GT.U32.AND P3, PT, R14, R39, PT ;  /* 0x000000270e00720c */ /* 0x000fe20003f64070 */
[----:B------:R-:W-:Y:S01]  /*1b80*/  IMAD R25, R33, R25, R24 ;  /* 0x0000001921197224 */ /* 0x000fe200078e0218 */
[----:B------:R-:W-:Y:S02]  /*1b90*/  ISETP.GE.AND P5, PT, R2, RZ, PT ;  /* 0x000000ff0200720c */ /* 0x000fe40003fa6270 */
[----:B------:R-:W1:Y:S01]  /*1ba0*/  LDC.U8 R2, c[0x0][0x3d9] ;  /* 0x0000f640ff027b82 */ /* 0x000e620000000000 */
[----:B------:R-:W-:Y:S02]  /*1bb0*/  LEA.HI.SX32 R24, R4, 0x1, 0x1 ;  /* 0x0000000104187811 */ /* 0x000fe400078f0aff */
[----:B------:R-:W-:-:S06]  /*1bc0*/  ISETP.GT.U32.AND P6, PT, R14, R25, PT ;  /* 0x000000190e00720c */ /* 0x000fcc0003fc4070 */
[----:B------:R-:W-:Y:S02]  /*1bd0*/  @!P3 IMAD.IADD R39, R39, 0x1, -R14 ;  /* 0x000000012727b824 */ /* 0x000fe400078e0a0e */
[----:B0-----:R-:W-:Y:S01]  /*1be0*/  FADD.FTZ R26, R29, R26 ;  /* 0x0000001a1d1a7221 */ /* 0x001fe20000010000 */
[----:B------:R-:W-:Y:S01]  /*1bf0*/  @!P3 VIADD R28, R28, 0x1 ;  /* 0x000000011c1cb836 */ /* 0x000fe20000000000 */
[C---:B------:R-:W-:Y:S01]  /*1c00*/  ISETP.GT.AND P3, PT, R8.reuse, RZ, PT ;  /* 0x000000ff0800720c */ /* 0x040fe20003f64270 */
[----:B------:R-:W-:Y:S01]  /*1c10*/  @!P5 IMAD.MOV R37, RZ, RZ, -R37 ;  /* 0x000000ffff25d224 */ /* 0x000fe200078e0a25 */
[----:B------:R-:W-:Y:S01]  /*1c20*/  ISETP.GE.U32.AND P0, PT, R39, R14, PT ;  /* 0x0000000e2700720c */ /* 0x000fe20003f06070 */
[----:B------:R-:W-:Y:S02]  /*1c30*/  @!P6 IMAD.IADD R25, R25, 0x1, -R14 ;  /* 0x000000011919e824 */ /* 0x000fe400078e0a0e */
[----:B------:R-:W-:Y:S01]  /*1c40*/  @!P6 VIADD R33, R33, 0x1 ;  /* 0x000000012121e836 */ /* 0x000fe20000000000 */
[----:B------:R-:W-:-:S02]  /*1c50*/  ISETP.NE.AND P6, PT, R8, RZ, PT ;  /* 0x000000ff0800720c */ /* 0x000fc40003fc5270 */
[----:B------:R-:W-:Y:S02]  /*1c60*/  ISETP.GE.U32.AND P5, PT, R25, R14, PT ;  /* 0x0000000e1900720c */ /* 0x000fe40003fa6070 */
[----:B------:R-:W-:Y:S02]  /*1c70*/  SHF.R.S32.HI R25, RZ, 0x1f, R4 ;  /* 0x0000001fff197819 */ /* 0x000fe40000011404 */
[----:B------:R-:W-:-:S03]  /*1c80*/  SHF.R.S32.HI R14, RZ, 0x1f, R8 ;  /* 0x0000001fff0e7819 */ /* 0x000fc60000011408 */
[----:B------:R-:W-:Y:S01]  /*1c90*/  @P0 VIADD R28, R28, 0x1 ;  /* 0x000000011c1c0836 */ /* 0x000fe20000000000 */
[----:B------:R-:W-:Y:S01]  /*1ca0*/  FSETP.NE.FTZ.AND P0, PT, R26, RZ, PT ;  /* 0x000000ff1a00720b */ /* 0x000fe20003f15000 */
[----:B------:R-:W-:Y:S01]  /*1cb0*/  @!P2 IMAD.MOV R24, RZ, RZ, R25 ;  /* 0x000000ffff18a224 */ /* 0x000fe200078e0219 */
[----:B------:R-:W-:Y:S01]  /*1cc0*/  ISETP.GE.AND P2, PT, R6, RZ, PT ;  /* 0x000000ff0600720c */ /* 0x000fe20003f46270 */
[----:B------:R-:W-:Y:S01]  /*1cd0*/  @!P3 IMAD.MOV R10, RZ, RZ, R14 ;  /* 0x000000ffff0ab224 */ /* 0x000fe200078e020e */
[----:B------:R-:W-:Y:S01]  /*1ce0*/  @!P6 LOP3.LUT R37, RZ, R27, RZ, 0x33, !PT ;  /* 0x0000001bff25e212 */ /* 0x000fe200078e33ff */
[----:B------:R-:W-:Y:S01]  /*1cf0*/  @!P1 IMAD.MOV R28, RZ, RZ, -R28 ;  /* 0x000000ffff1c9224 */ /* 0x000fe200078e0a1c */
[----:B-1----:R-:W-:Y:S01]  /*1d00*/  ISETP.NE.AND P3, PT, R2, RZ, PT ;  /* 0x000000ff0200720c */ /* 0x002fe20003f65270 */
[----:B------:R-:W-:Y:S01]  /*1d10*/  @P5 VIADD R33, R33, 0x1 ;  /* 0x0000000121215836 */ /* 0x000fe20000000000 */
[----:B------:R-:W-:Y:S02]  /*1d20*/  LOP3.LUT P5, RZ, R0, 0x3, RZ, 0xc0, !PT ;  /* 0x0000000300ff7812 */ /* 0x000fe400078ac0ff */
[----:B------:R-:W-:-:S02]  /*1d30*/  ISETP.NE.AND P1, PT, R31, RZ, PT ;  /* 0x000000ff1f00720c */ /* 0x000fc40003f25270 */
[----:B------:R-:W-:Y:S01]  /*1d40*/  ISETP.GT.OR P5, PT, R0, 0x3f, P5 ;  /* 0x0000003f0000780c */ /* 0x000fe20002fa4670 */
[----:B------:R-:W0:Y:S01]  /*1d50*/  @P0 MUFU.LG2 R26, R26 ;  /* 0x0000001a001a0308 */ /* 0x000e220000000c00 */
[----:B------:R-:W-:Y:S01]  /*1d60*/  LOP3.LUT R27, RZ, R31, RZ, 0x33, !PT ;  /* 0x0000001fff1b7212 */ /* 0x000fe200078e33ff */
[----:B------:R-:W-:Y:S01]  /*1d70*/  @!P2 IMAD.MOV R33, RZ, RZ, -R33 ;  /* 0x000000ffff21a224 */ /* 0x000fe200078e0a21 */
[----:B------:R-:W-:Y:S02]  /*1d80*/  SEL R25, R13, 0x1, !P3 ;  /* 0x000000010d197807 */ /* 0x000fe40005800000 */
[C---:B------:R-:W-:Y:S02]  /*1d90*/  SEL R28, R27.reuse, R28, !P1 ;  /* 0x0000001c1b1c7207 */ /* 0x040fe40004800000 */
[----:B------:R-:W-:Y:S01]  /*1da0*/  SEL R2, R27, R33, !P1 ;  /* 0x000000211b027207 */ /* 0x000fe20004800000 */
[----:B------:R-:W-:Y:S01]  /*1db0*/  IMAD.MOV.U32 R27, RZ, RZ, 0x7f800000 ;  /* 0x7f800000ff1b7424 */ /* 0x000fe200078e00ff */
[----:B------:R-:W-:Y:S01]  /*1dc0*/  ISETP.LT.U32.AND P2, PT, R22, R37, PT ;  /* 0x000000251600720c */ /* 0x000fe20003f41070 */
[-C--:B------:R-:W-:Y:S01]  /*1dd0*/  IMAD R29, R28, R25.reuse, RZ ;  /* 0x000000191c1d7224 */ /* 0x080fe200078e02ff */
[----:B------:R-:W-:Y:S01]  /*1de0*/  SHF.R.S32.HI R13, RZ, 0x1f, R37 ;  /* 0x0000001fff0d7819 */ /* 0x000fe20000011425 */
[----:B------:R-:W-:-:S03]  /*1df0*/  IMAD R25, R2, R25, RZ ;  /* 0x0000001902197224 */ /* 0x000fc600078e02ff */
[----:B------:R-:W-:Y:S01]  /*1e00*/  ISETP.LT.AND.EX P2, PT, R23, R13, PT, P2 ;  /* 0x0000000d1700720c */ /* 0x000fe20003f41320 */
[----:B------:R-:W-:Y:S02]  /*1e10*/  IMAD R10, R25, R10, RZ ;  /* 0x0000000a190a7224 */ /* 0x000fe400078e02ff */
[----:B0-----:R-:W-:Y:S01]  /*1e20*/  @P0 FFMA.FTZ R27, R26, 0.69314718246459960938, R11 ;  /* 0x3f3172181a1b0823 */ /* 0x001fe2000001000b */
[----:B------:R-:W-:Y:S01]  /*1e30*/  IMAD R11, R24, R29, RZ ;  /* 0x0000001d180b7224 */ /* 0x000fe200078e02ff */
[----:B------:R-:W-:Y:S02]  /*1e40*/  SEL R14, R22, R37, P2 ;  /* 0x00000025160e7207 */ /* 0x000fe40001000000 */
[----:B------:R-:W-:Y:S01]  /*1e50*/  SEL R13, R23, R13, P2 ;  /* 0x0000000d170d7207 */ /* 0x000fe20001000000 */
        /* <DEDUP_REMOVED lines=38> */
[----:B------:R-:W-:Y:S05]  /*20c0*/  CALL.REL.NOINC `($__internal_5_$__cuda_sm20_div_s64) ;  /* 0x0000002400007944 */ /* 0x000fea0003c00000 */
[-C--:B------:R-:W-:Y:S02]  /*20d0*/  IADD3 R25, P0, RZ, -R0.reuse, RZ ;  /* 0x80000000ff197210 */ /* 0x080fe40007f1e0ff */
[----:B------:R-:W-:Y:S02]  /*20e0*/  MOV R42, R0 ;  /* 0x00000000002a7202 */ /* 0x000fe40000000f00 */
[----:B------:R-:W-:Y:S01]  /*20f0*/  IADD3.X R21, RZ, ~R23, RZ, P0, !PT ;  /* 0x80000017ff157210 */ /* 0x000fe200007fe4ff */
[----:B------:R-:W-:Y:S01]  /*2100*/  IMAD.WIDE.U32 R32, R36, R25, R32 ;  /* 0x0000001924207225 */ /* 0x000fe200078e0020 */
[----:B------:R-:W-:-:S03]  /*2110*/  MOV R43, R23 ;  /* 0x00000017002b7202 */ /* 0x000fc60000000f00 */
[----:B------:R-:W-:Y:S01]  /*2120*/  IMAD R21, R21, R36, RZ ;  /* 0x0000002415157224 */ /* 0x000fe200078e02ff */
[----:B------:R-:W-:-:S03]  /*2130*/  MOV R26, R32 ;  /* 0x00000020001a7202 */ /* 0x000fc60000000f00 */
[----:B------:R-:W-:-:S05]  /*2140*/  IMAD R21, R6, R25, R21 ;  /* 0x0000001906157224 */ /* 0x000fca00078e0215 */
[----:B------:R-:W-:Y:S01]  /*2150*/  IADD3 R21, R33, R21, RZ ;  /* 0x0000001521157210 */ /* 0x000fe20007ffe0ff */
[----:B------:R-:W-:Y:S05]  /*2160*/  BRA `(.L_x_259) ;  /* 0x0000000000587947 */ /* 0x000fea0003800000 */
.L_x_258:
        /* <DEDUP_REMOVED lines=22> */
.L_x_259:
[----:B------:R-:W-:Y:S05]  /*22d0*/  BSYNC B0 ;  /* 0x0000000000007941 */ /* 0x000fea0003800000 */
.L_x_257:
[----:B------:R-:W-:Y:S01]  /*22e0*/  LOP3.LUT R0, R21, R5, RZ, 0xfc, !PT ;  /* 0x0000000515007212 */ /* 0x000fe200078efcff */
[----:B------:R-:W-:Y:S03]  /*22f0*/  BSSY B0, `(.L_x_260) ;  /* 0x0000028000007945 */ /* 0x000fe60003800000 */
[----:B------:R-:W-:-:S13]  /*2300*/  ISETP.NE.U32.AND P0, PT, R0, RZ, PT ;  /* 0x000000ff0000720c */ /* 0x000fda0003f05070 */
[----:B------:R-:W-:Y:S05]  /*2310*/  @!P0 BRA `(.L_x_261) ;  /* 0x00000000003c8947 */ /* 0x000fea0003800000 */
[----:B------:R-:W-:Y:S01]  /*2320*/  IMAD.MOV.U32 R24, RZ, RZ, R3 ;  /* 0x000000ffff187224 */ /* 0x000fe200078e0003 */
[----:B------:R-:W-:Y:S02]  /*2330*/  MOV R6, R5 ;  /* 0x0000000500067202 */ /* 0x000fe40000000f00 */
[----:B------:R-:W-:Y:S02]  /*2340*/  MOV R22, 0x2360 ;  /* 0x0000236000167802 */ /* 0x000fe40000000f00 */
[----:B------:R-:W-:Y:S05]  /*2350*/  CALL.REL.NOINC `($__internal_5_$__cuda_sm20_div_s64) ;  /* 0x00000020005c7944 */ /* 0x000fea0003c00000 */
        /* <DEDUP_REMOVED lines=11> */
.L_x_261:
        /* <DEDUP_REMOVED lines=22> */
.L_x_262:
[----:B------:R-:W-:Y:S05]  /*2570*/  BSYNC B0 ;  /* 0x0000000000007941 */ /* 0x000fea0003800000 */
.L_x_260:
[----:B------:R-:W0:Y:S01]  /*2580*/  LDC.64 R2, c[0x0][0x2c0] ;  /* 0x0000b000ff027b82 */ /* 0x000e220000000a00 */
[----:B------:R-:W-:Y:S01]  /*2590*/  LOP3.LUT R0, R37, R9, RZ, 0xfc, !PT ;  /* 0x0000000925007212 */ /* 0x000fe200078efcff */
[----:B------:R-:W-:Y:S03]  /*25a0*/  BSSY B0, `(.L_x_263) ;  /* 0x0000029000007945 */ /* 0x000fe60003800000 */
[----:B------:R-:W-:Y:S01]  /*25b0*/  ISETP.NE.U32.AND P0, PT, R0, RZ, PT ;  /* 0x000000ff0000720c */ /* 0x000fe20003f05070 */
[C---:B0-----:R-:W-:Y:S01]  /*25c0*/  IMAD R3, R2.reuse, R3, RZ ;  /* 0x0000000302037224 */ /* 0x041fe200078e02ff */
[----:B------:R-:W-:-:S11]  /*25d0*/  SEL R28, R2, 0x1, P3 ;  /* 0x00000001021c7807 */ /* 0x000fd60001800000 */
[----:B------:R-:W-:Y:S05]  /*25e0*/  @!P0 BRA `(.L_x_264) ;  /* 0x0000000000388947 */ /* 0x000fea0003800000 */
[----:B------:R-:W-:Y:S01]  /*25f0*/  IMAD.MOV.U32 R26, RZ, RZ, R36 ;  /* 0x000000ffff1a7224 */ /* 0x000fe200078e0024 */
[----:B------:R-:W-:Y:S01]  /*2600*/  MOV R24, R31 ;  /* 0x0000001f00187202 */ /* 0x000fe20000000f00 */
[----:B------:R-:W-:Y:S01]  /*2610*/  IMAD.MOV.U32 R21, RZ, RZ, R37 ;  /* 0x000000ffff157224 */ /* 0x000fe200078e0025 */
[----:B------:R-:W-:Y:S02]  /*2620*/  MOV R6, R9 ;  /* 0x0000000900067202 */ /* 0x000fe40000000f00 */
[----:B------:R-:W-:Y:S02]  /*2630*/  MOV R22, 0x2650 ;  /* 0x0000265000167802 */ /* 0x000fe40000000f00 */
[----:B------:R-:W-:Y:S05]  /*2640*/  CALL.REL.NOINC `($__internal_5_$__cuda_sm20_div_s64) ;  /* 0x0000001c00a07944 */ /* 0x000fea0003c00000 */
[-C--:B------:R-:W-:Y:S02]  /*2650*/  IADD3 R6, P0, RZ, -R0.reuse, RZ ;  /* 0x80000000ff067210 */ /* 0x080fe40007f1e0ff */
[----:B------:R-:W-:Y:S02]  /*2660*/  MOV R22, R0 ;  /* 0x0000000000167202 */ /* 0x000fe40000000f00 */
[----:B------:R-:W-:Y:S01]  /*2670*/  IADD3.X R2, RZ, ~R23, RZ, P0, !PT ;  /* 0x80000017ff027210 */ /* 0x000fe200007fe4ff */
[----:B------:R-:W-:-:S04]  /*2680*/  IMAD.WIDE.U32 R36, R31, R6, R36 ;  /* 0x000000061f247225 */ /* 0x000fc800078e0024 */
[----:B------:R-:W-:-:S04]  /*2690*/  IMAD R2, R2, R31, RZ ;  /* 0x0000001f02027224 */ /* 0x000fc800078e02ff */
[----:B------:R-:W-:-:S05]  /*26a0*/  IMAD R2, R9, R6, R2 ;  /* 0x0000000609027224 */ /* 0x000fca00078e0202 */
[----:B------:R-:W-:Y:S01]  /*26b0*/  IADD3 R2, R37, R2, RZ ;  /* 0x0000000225027210 */ /* 0x000fe20007ffe0ff */
[----:B------:R-:W-:Y:S05]  /*26c0*/  BRA `(.L_x_265) ;  /* 0x0000000000587947 */ /* 0x000fea0003800000 */
.L_x_264:
[----:B------:R-:W0:Y:S01]  /*26d0*/  I2F.U32.RP R6, R31 ;  /* 0x0000001f00067306 */ /* 0x000e220000209000 */
[----:B------:R-:W-:Y:S01]  /*26e0*/  HFMA2.MMA R22, -RZ, RZ, 0, 0 ;  /* 0x00000000ff167435 */ /* 0x000fe200000001ff */
[----:B------:R-:W-:-:S06]  /*26f0*/  ISETP.NE.U32.AND P0, PT, R31, RZ, PT ;  /* 0x000000ff1f00720c */ /* 0x000fcc0003f05070 */
[----:B0-----:R-:W0:Y:S02]  /*2700*/  MUFU.RCP R2, R6 ;  /* 0x0000000600027308 */ /* 0x001e240000001000 */
[----:B0-----:R-:W-:-:S06]  /*2710*/  IADD3 R2, R2, 0xffffffe, RZ ;  /* 0x0ffffffe02027810 */ /* 0x001fcc0007ffe0ff */
[----:B------:R-:W0:Y:S02]  /*2720*/  F2I.FTZ.U32.TRUNC.NTZ R23, R2 ;  /* 0x0000000200177305 */ /* 0x000e24000021f000 */
[----:B0-----:R-:W-:Y:S01]  /*2730*/  IMAD.MOV R0, RZ, RZ, -R23 ;  /* 0x000000ffff007224 */ /* 0x001fe200078e0a17 */
[----:B------:R-:W-:-:S03]  /*2740*/  MOV R2, RZ ;  /* 0x000000ff00027202 */ /* 0x000fc60000000f00 */
[----:B------:R-:W-:-:S04]  /*2750*/  IMAD R0, R0, R31, RZ ;  /* 0x0000001f00007224 */ /* 0x000fc800078e02ff */
[----:B------:R-:W-:-:S06]  /*2760*/  IMAD.HI.U32 R23, R23, R0, R22 ;  /* 0x0000000017177227 */ /* 0x000fcc00078e0016 */
[----:B------:R-:W-:Y:S01]  /*2770*/  IMAD.HI.U32 R22, R23, R36, RZ ;  /* 0x0000002417167227 */ /* 0x000fe200078e00ff */
[----:B------:R-:W-:-:S03]  /*2780*/  HFMA2.MMA R23, -RZ, RZ, 0, 0 ;  /* 0x00000000ff177435 */ /* 0x000fc600000001ff */
        /* <DEDUP_REMOVED lines=10> */
.L_x_265:
[----:B------:R-:W-:Y:S05]  /*2830*/  BSYNC B0 ;  /* 0x0000000000007941 */ /* 0x000fea0003800000 */
.L_x_263:
[-C--:B------:R-:W-:Y:S01]  /*2840*/  IMAD R0, R35, R20.reuse, RZ ;  /* 0x0000001423007224 */ /* 0x080fe200078e02ff */
[----:B------:R-:W-:Y:S01]  /*2850*/  ULDC.U8 UR5, c[0x0][0x3d9] ;  /* 0x0000f64000057ab9 */ /* 0x000fe20000000000 */
[C---:B------:R-:W-:Y:S01]  /*2860*/  IMAD.WIDE.U32 R24, R34.reuse, R20, RZ ;  /* 0x0000001422187225 */ /* 0x040fe200078e00ff */
[----:B------:R-:W-:Y:S01]  /*2870*/  UISETP.NE.AND UP0, UPT, UR5, URZ, UPT ;  /* 0x0000003f0500728c */ /* 0x000fe2000bf05270 */
[----:B------:R-:W-:Y:S01]  /*2880*/  SHF.R.S32.HI R21, RZ, 0x1f, R28 ;  /* 0x0000001fff157819 */ /* 0x000fe2000001141c */
[----:B------:R-:W-:Y:S01]  /*2890*/  ULDC UR4, c[0x0][0x2c4] ;  /* 0x0000b10000047ab9 */ /* 0x000fe20000000800 */
[----:B------:R-:W-:Y:S01]  /*28a0*/  IMAD R35, R34, R19, R0 ;  /* 0x0000001322237224 */ /* 0x000fe200078e0200 */
[----:B------:R-:W-:Y:S01]  /*28b0*/  USEL UR4, UR4, 0x1, !UP0 ;  /* 0x0000000104047887 */ /* 0x000fe2000c000000 */
[----:B------:R-:W-:Y:S01]  /*28c0*/  IMAD R9, R2, R3, RZ ;  /* 0x0000000302097224 */ /* 0x000fe200078e02ff */
[----:B------:R-:W-:Y:S01]  /*28d0*/  BSSY B0, `(.L_x_266) ;  /* 0x0000040000007945 */ /* 0x000fe20003800000 */
[----:B------:R-:W-:Y:S01]  /*28e0*/  IMAD R5, R5, R28, RZ ;  /* 0x0000001c05057224 */ /* 0x000fe200078e02ff */
[----:B------:R-:W-:Y:S01]  /*28f0*/  IADD3 R35, R25, R35, RZ ;  /* 0x0000002319237210 */ /* 0x000fe20007ffe0ff */
[----:B------:R-:W-:Y:S01]  /*2900*/  USHF.R.S32.HI UR5, URZ, 0x1f, UR4 ;  /* 0x0000001f3f057899 */ /* 0x000fe20008011404 */
[----:B------:R-:W-:-:S02]  /*2910*/  IMAD R23, R23, UR4, RZ ;  /* 0x0000000417177c24 */ /* 0x000fc4000f8e02ff */
[----:B------:R-:W-:Y:S02]  /*2920*/  IMAD R21, R21, R32, R5 ;  /* 0x0000002015157224 */ /* 0x000fe400078e0205 */
[-C--:B------:R-:W-:Y:S02]  /*2930*/  IMAD R0, R35, R18.reuse, RZ ;  /* 0x0000001223007224 */ /* 0x080fe400078e02ff */
[----:B------:R-:W-:-:S04]  /*2940*/  IMAD.WIDE.U32 R34, R24, R18, RZ ;  /* 0x0000001218227225 */ /* 0x000fc800078e00ff */
[----:B------:R-:W-:Y:S01]  /*2950*/  IMAD R25, R17, R24, R0 ;  /* 0x0000001811197224 */ /* 0x000fe200078e0200 */
[----:B------:R-:W-:Y:S01]  /*2960*/  SHF.R.S32.HI R0, RZ, 0x1f, R3 ;  /* 0x0000001fff007819 */ /* 0x000fe20000011403 */
[----:B------:R-:W-:-:S03]  /*2970*/  IMAD.WIDE.U32 R38, R36, R3, RZ ;  /* 0x0000000324267225 */ /* 0x000fc600078e00ff */
[----:B------:R-:W-:Y:S01]  /*2980*/  IADD3 R6, R35, R25, RZ ;  /* 0x0000001923067210 */ /* 0x000fe20007ffe0ff */
[----:B------:R-:W-:Y:S02]  /*2990*/  IMAD R9, R0, R36, R9 ;  /* 0x0000002400097224 */ /* 0x000fe400078e0209 */
[----:B------:R-:W-:Y:S01]  /*29a0*/  IMAD.WIDE.U32 R32, R32, R28, RZ ;  /* 0x0000001c20207225 */ /* 0x000fe200078e00ff */
[----:B------:R-:W-:Y:S02]  /*29b0*/  LOP3.LUT R0, R43, R6, RZ, 0xfc, !PT ;  /* 0x000000062b007212 */ /* 0x000fe400078efcff */
[----:B------:R-:W-:Y:S01]  /*29c0*/  IADD3 R9, R39, R9, RZ ;  /* 0x0000000927097210 */ /* 0x000fe20007ffe0ff */
[----:B------:R-:W-:Y:S01]  /*29d0*/  IMAD R23, R22, UR5, R23 ;  /* 0x0000000516177c24 */ /* 0x000fe2000f8e0217 */
[----:B------:R-:W-:Y:S01]  /*29e0*/  ISETP.NE.U32.AND P0, PT, R0, RZ, PT ;  /* 0x000000ff0000720c */ /* 0x000fe20003f05070 */
[----:B------:R-:W-:-:S04]  /*29f0*/  IMAD.WIDE.U32 R36, R22, UR4, RZ ;  /* 0x0000000416247c25 */ /* 0x000fc8000f8e00ff */
[----:B------:R-:W-:Y:S01]  /*2a00*/  IMAD R5, R8, R3, RZ ;  /* 0x0000000308057224 */ /* 0x000fe200078e02ff */
[----:B------:R-:W-:Y:S01]  /*2a10*/  IADD3 R8, R37, R23, RZ ;  /* 0x0000001725087210 */ /* 0x000fe20007ffe0ff */
[----:B------:R-:W-:Y:S01]  /*2a20*/  IMAD R4, R4, R3, RZ ;  /* 0x0000000304047224 */ /* 0x000fe200078e02ff */
[----:B------:R-:W-:-:S05]  /*2a30*/  IADD3 R3, R33, R21, RZ ;  /* 0x0000001521037210 */ /* 0x000fca0007ffe0ff */
[----:B------:R-:W-:Y:S05]  /*2a40*/  @!P0 BRA `(.L_x_267) ;  /* 0x0000000000448947 */ /* 0x000fea0003800000 */
[----:B------:R-:W-:Y:S01]  /*2a50*/  IMAD.MOV.U32 R26, RZ, RZ, R42 ;  /* 0x000000ffff1a7224 */ /* 0x000fe200078e002a */
[----:B------:R-:W-:Y:S01]  /*2a60*/  MOV R21, R43 ;  /* 0x0000002b00157202 */ /* 0x000fe20000000f00 */
[----:B------:R-:W-:Y:S01]  /*2a70*/  IMAD.MOV.U32 R24, RZ, RZ, R34 ;  /* 0x000000ffff187224 */ /* 0x000fe200078e0022 */
[----:B------:R-:W-:Y:S02]  /*2a80*/  MOV R22, 0x2aa0 ;  /* 0x00002aa000167802 */ /* 0x000fe40000000f00 */
[----:B------:R-:W-:Y:S05]  /*2a90*/  CALL.REL.NOINC `($__internal_5_$__cuda_sm20_div_s64) ;  /* 0x00000018008c7944 */ /* 0x000fea0003c00000 */
        /* <DEDUP_REMOVED lines=12> */
.L_x_267:
        /* <DEDUP_REMOVED lines=23> */
.L_x_268:
[----:B------:R-:W-:Y:S05]  /*2cd0*/  BSYNC B0 ;  /* 0x0000000000007941 */ /* 0x000fea0003800000 */
.L_x_266:
        /* <DEDUP_REMOVED lines=19> */
.L_x_270:
        /* <DEDUP_REMOVED lines=22> */
.L_x_271:
[----:B------:R-:W-:Y:S05]  /*2f70*/  BSYNC B0 ;  /* 0x0000000000007941 */ /* 0x000fea0003800000 */
.L_x_269:
        /* <DEDUP_REMOVED lines=14> */
[----:B------:R-:W-:-:S03]  /*3060*/  MOV R25, R43 ;  /* 0x0000002b00197202 */ /* 0x000fc60000000f00 */
[----:B------:R-:W-:Y:S02]  /*3070*/  IMAD R21, R21, R18, RZ ;  /* 0x0000001215157224 */ /* 0x000fe400078e02ff */
[----:B------:R-:W-:-:S04]  /*3080*/  IMAD.WIDE.U32 R24, R18, R2, R24 ;  /* 0x0000000212187225 */ /* 0x000fc800078e0018 */
[----:B------:R-:W-:Y:S02]  /*3090*/  IMAD R17, R17, R2, R21 ;  /* 0x0000000211117224 */ /* 0x000fe400078e0215 */
[----:B------:R-:W-:-:S03]  /*30a0*/  IMAD.MOV.U32 R18, RZ, RZ, R24 ;  /* 0x000000ffff127224 */ /* 0x000fc600078e0018 */
[----:B------:R-:W-:Y:S01]  /*30b0*/  IADD3 R17, R25, R17, RZ ;  /* 0x0000001119117210 */ /* 0x000fe20007ffe0ff */
[----:B------:R-:W-:Y:S05]  /*30c0*/  BRA `(.L_x_274) ;  /* 0x00000000005c7947 */ /* 0x000fea0003800000 */
.L_x_273:
        /* <DEDUP_REMOVED lines=23> */
.L_x_274:
[----:B------:R-:W-:Y:S05]  /*3240*/  BSYNC B0 ;  /* 0x0000000000007941 */ /* 0x000fea0003800000 */
.L_x_272:
        /* <DEDUP_REMOVED lines=30> */
[-C--:B------:R-:W-:Y:S02]  /*3430*/  IADD3.X R21, RZ, ~R23.reuse, RZ, P0, !PT ;  /* 0x80000017ff157210 */ /* 0x080fe400007fe4ff */
        /* <DEDUP_REMOVED lines=8> */
.L_x_276:
[----:B------:R-:W0:Y:S01]  /*34c0*/  I2F.U32.RP R6, R16 ;  /* 0x0000001000067306 */ /* 0x000e220000209000 */
[----:B------:R-:W-:Y:S01]  /*34d0*/  IMAD.MOV.U32 R20, RZ, RZ, RZ ;  /* 0x000000ffff147224 */ /* 0x000fe200078e00ff */
[----:B------:R-:W-:Y:S01]  /*34e0*/  ISETP.NE.U32.AND P0, PT, R16, RZ, PT ;  /* 0x000000ff1000720c */ /* 0x000fe20003f05070 */
[----:B------:R-:W-:-:S05]  /*34f0*/  IMAD.MOV.U32 R35, RZ, RZ, RZ ;  /* 0x000000ffff237224 */ /* 0x000fca00078e00ff */
        /* <DEDUP_REMOVED lines=19> */
.L_x_277:
[----:B------:R-:W-:Y:S05]  /*3630*/  BSYNC B0 ;  /* 0x0000000000007941 */ /* 0x000fea0003800000 */
.L_x_275:
[----:B------:R-:W-:Y:S01]  /*3640*/  LOP3.LUT R0, R35, R13, RZ, 0xfc, !PT ;  /* 0x0000000d23007212 */ /* 0x000fe200078efcff */
[----:B------:R-:W-:Y:S01]  /*3650*/  IMAD R47, R7, R28, RZ ;  /* 0x0000001c072f7224 */ /* 0x000fe200078e02ff */
[----:B------:R-:W-:Y:S02]  /*3660*/  BSSY B0, `(.L_x_278) ;  /* 0x0000030000007945 */ /* 0x000fe40003800000 */
[----:B------:R-:W-:Y:S01]  /*3670*/  ISETP.NE.U32.AND P0, PT, R0, RZ, PT ;  /* 0x000000ff0000720c */ /* 0x000fe20003f05070 */
        /* <DEDUP_REMOVED lines=23> */
.L_x_279:
        /* <DEDUP_REMOVED lines=23> */
.L_x_280:
[----:B------:R-:W-:Y:S05]  /*3960*/  BSYNC B0 ;  /* 0x0000000000007941 */ /* 0x000fea0003800000 */
.L_x_278:
[----:B------:R-:W-:Y:S01]  /*3970*/  IADD3 R33, P1, P0, R38, R36, R32 ;  /* 0x0000002426217210 */ /* 0x000fe2000783e020 */
[----:B------:R-:W-:Y:S01]  /*3980*/  ULDC.64 UR4, c[0x0][0x2b0] ;  /* 0x0000ac0000047ab9 */ /* 0x000fe20000000a00 */
[----:B------:R-:W-:Y:S02]  /*3990*/  SHF.R.S32.HI R0, RZ, 0x1f, R10 ;  /* 0x0000001fff007819 */ /* 0x000fe4000001140a */
[----:B------:R-:W-:Y:S02]  /*39a0*/  IADD3 R33, P3, P2, R42, R33, R44 ;  /* 0x000000212a217210 */ /* 0x000fe40007a7e02c */
[----:B------:R-:W-:Y:S02]  /*39b0*/  IADD3.X R3, R9, R8, R3, P1, P0 ;  /* 0x0000000809037210 */ /* 0x000fe40000fe0403 */
[----:B------:R-:W-:Y:S02]  /*39c0*/  IADD3 R18, P1, P0, R46, R33, R18 ;  /* 0x000000212e127210 */ /* 0x000fe4000783e012 */
[----:B------:R-:W-:Y:S01]  /*39d0*/  IADD3.X R4, R11, R3, R4, P3, P2 ;  /* 0x000000030b047210 */ /* 0x000fe20001fe4404 */
[----:B------:R-:W-:-:S03]  /*39e0*/  IMAD R3, R23, R10, RZ ;  /* 0x0000000a17037224 */ /* 0x000fc600078e02ff */
[----:B------:R-:W-:Y:S01]  /*39f0*/  IADD3.X R19, R16, R4, R17, P1, P0 ;  /* 0x0000000410137210 */ /* 0x000fe20000fe0411 */
[-C--:B------:R-:W-:Y:S02]  /*3a00*/  IMAD R0, R0, R22.reuse, R3 ;  /* 0x0000001600007224 */ /* 0x080fe400078e0203 */
[----:B------:R-:W-:Y:S01]  /*3a10*/  IMAD R3, R2, R5, RZ ;  /* 0x0000000502037224 */ /* 0x000fe200078e02ff */
[----:B------:R-:W-:Y:S01]  /*3a20*/  SHF.R.S32.HI R2, RZ, 0x1f, R5 ;  /* 0x0000001fff027819 */ /* 0x000fe20000011405 */
        /* <DEDUP_REMOVED lines=9> */
.L_x_256:
[----:B------:R-:W-:Y:S02]  /*3ac0*/  ULDC.64 UR4, c[0x0][0x2b0] ;  /* 0x0000ac0000047ab9 */ /* 0x000fe40000000a00 */
[----:B------:R-:W-:-:S04]  /*3ad0*/  LEA R2, P0, R32, UR4, 0x2 ;  /* 0x0000000420027c11 */ /* 0x000fc8000f8010ff */
[----:B------:R-:W-:-:S05]  /*3ae0*/  LEA.HI.X R3, R32, UR5, R33, 0x2, P0 ;  /* 0x0000000520037c11 */ /* 0x000fca00080f1421 */
[----:B------:R0:W-:Y:S04]  /*3af0*/  STG.E desc[UR8][R2.64], R27 ;  /* 0x0000001b02007986 */ /* 0x0001e8000c101908 */
.L_x_255:
[----:B------:R-:W-:Y:S05]  /*3b00*/  BSYNC B1 ;  /* 0x0000000000017941 */ /* 0x000fea0003800000 */
.L_x_254:
[----:B------:R-:W2:Y:S01]  /*3b10*/  S2R R6, SR_TID.X ;  /* 0x0000000000067919 */ /* 0x000ea20000002100 */
[----:B01----:R-:W0:Y:S01]  /*3b20*/  LDC R2, c[0x0][0x3c4] ;  /* 0x0000f100ff027b82 */ /* 0x003e220000000800 */
[----:B------:R-:W-:Y:S01]  /*3b30*/  BSSY B0, `(.L_x_281) ;  /* 0x0000010000007945 */ /* 0x000fe20003800000 */
[----:B--2---:R-:W-:-:S04]  /*3b40*/  SHF.R.S32.HI R5, RZ, 0x1f, R6 ;  /* 0x0000001fff057819 */ /* 0x004fc80000011406 */
[----:B------:R-:W-:-:S04]  /*3b50*/  LEA.HI R4, R5, R6, RZ, 0x2 ;  /* 0x0000000605047211 */ /* 0x000fc800078f10ff */
[----:B------:R-:W-:-:S05]  /*3b60*/  LOP3.LUT R4, R4, 0xfffffffc, RZ, 0xc0, !PT ;  /* 0xfffffffc04047812 */ /* 0x000fca00078ec0ff */
[----:B------:R-:W-:-:S05]  /*3b70*/  IMAD.IADD R3, R6, 0x1, -R4 ;  /* 0x0000000106037824 */ /* 0x000fca00078e0a04 */
[----:B0-----:R-:W-:-:S13]  /*3b80*/  ISETP.GE.OR P4, PT, R3, R2, P4 ;  /* 0x000000020300720c */ /* 0x001fda0002786670 */
[----:B------:R-:W-:Y:S05]  /*3b90*/  @P4 BRA `(.L_x_282) ;  /* 0x0000000000244947 */ /* 0x000fea0003800000 */
[----:B------:R-:W0:Y:S01]  /*3ba0*/  S2R R0, SR_CgaCtaId ;  /* 0x0000000000007919 */ /* 0x000e220000008800 */
[----:B------:R-:W-:Y:S01]  /*3bb0*/  FADD.FTZ R8, -R27, R30 ;  /* 0x0000001e1b087221 */ /* 0x000fe20000010100 */
[----:B------:R-:W-:-:S03]  /*3bc0*/  MOV R9, 0x400 ;  /* 0x0000040000097802 */ /* 0x000fc60000000f00 */
[----:B------:R-:W-:-:S06]  /*3bd0*/  FMUL.FTZ R8, R8, 1.4426950216293334961 ;  /* 0x3fb8aa3b08087820 */ /* 0x000fcc0000410000 */
[----:B------:R-:W1:Y:S01]  /*3be0*/  MUFU.EX2 R8, R8 ;  /* 0x0000000800087308 */ /* 0x000e620000000800 */
[----:B0-----:R-:W-:-:S05]  /*3bf0*/  LEA R0, R0, R9, 0x18 ;  /* 0x0000000900007211 */ /* 0x001fca00078ec0ff */
[----:B------:R-:W-:-:S05]  /*3c00*/  IMAD R3, R3, 0x44, R0 ;  /* 0x0000004403037824 */ /* 0x000fca00078e0200 */
[----:B------:R-:W-:-:S05]  /*3c10*/  IADD3 R3, R4, R3, RZ ;  /* 0x0000000304037210 */ /* 0x000fca0007ffe0ff */
[----:B-1----:R0:W-:Y:S02]  /*3c20*/  STS [R3], R8 ;  /* 0x0000000803007388 */ /* 0x0021e40000000800 */
.L_x_282:
[----:B------:R-:W-:Y:S05]  /*3c30*/  BSYNC B0 ;  /* 0x0000000000007941 */ /* 0x000fea0003800000 */
.L_x_281:
[----:B------:R-:W-:Y:S01]  /*3c40*/  BAR.SYNC.DEFER_BLOCKING 0x0 ;  /* 0x0000000000007b1d */ /* 0x000fe20000010000 */
[----:B------:R-:W-:Y:S01]  /*3c50*/  ISETP.GE.AND P0, PT, R2, 0x1, PT ;  /* 0x000000010200780c */ /* 0x000fe20003f06270 */
[----:B------:R-:W-:Y:S01]  /*3c60*/  IMAD.MOV.U32 R0, RZ, RZ, RZ ;  /* 0x000000ffff007224 */ /* 0x000fe200078e00ff */
[----:B------:R-:W-:Y:S01]  /*3c70*/  LEA.HI R16, R5, R6, RZ, 0x3 ;  /* 0x0000000605107211 */ /* 0x000fe200078f18ff */
[----:B------:R-:W-:-:S03]  /*3c80*/  IMAD.MOV.U32 R5, RZ, RZ, RZ ;  /* 0x000000ffff057224 */ /* 0x000fc600078e00ff */
[----:B0-----:R-:W-:Y:S02]  /*3c90*/  LOP3.LUT R3, R16, 0x3ffffff8, RZ, 0xc0, !PT ;  /* 0x3ffffff810037812 */ /* 0x001fe400078ec0ff */
[----:B------:R-:W-:-:S03]  /*3ca0*/  SHF.R.S32.HI R16, RZ, 0x3, R16 ;  /* 0x00000003ff107819 */ /* 0x000fc60000011410 */
[----:B------:R-:W-:Y:S01]  /*3cb0*/  IMAD.IADD R6, R6, 0x1, -R3 ;  /* 0x0000000106067824 */ /* 0x000fe200078e0a03 */
[----:B------:R-:W-:-:S03]  /*3cc0*/  CS2R R2, SRZ ;  /* 0x0000000000027805 */ /* 0x000fc6000001ff00 */
[----:B------:R-:W-:Y:S01]  /*3cd0*/  IMAD.SHL.U32 R18, R6, 0x4, RZ ;  /* 0x0000000406127824 */ /* 0x000fe200078e00ff */
[----:B------:R-:W-:Y:S06]  /*3ce0*/  @!P0 BRA `(.L_x_283) ;  /* 0x0000000000a88947 */ /* 0x000fec0003800000 */
        /* <DEDUP_REMOVED lines=23> */
.L_x_286:
        /* <DEDUP_REMOVED lines=10> */
.L_x_285:
[----:B------:R-:W-:Y:S05]  /*3f00*/  BSYNC B0 ;  /* 0x0000000000007941 */ /* 0x000fea0003800000 */
.L_x_284:
        /* <DEDUP_REMOVED lines=8> */
.L_x_283:
[----:B------:R-:W-:-:S04]  /*3f90*/  IADD3 R16, R16, UR7, RZ ;  /* 0x0000000710107c10 */ /* 0x000fc8000fffe0ff */
[----:B------:R-:W-:-:S13]  /*3fa0*/  ISETP.GE.AND P0, PT, R16, R12, PT ;  /* 0x0000000c1000720c */ /* 0x000fda0003f06270 */
[----:B------:R-:W-:Y:S05]  /*3fb0*/  @P0 EXIT ;  /* 0x000000000000094d */ /* 0x000fea0003800000 */
[----:B------:R-:W-:Y:S02]  /*3fc0*/  ULDC UR4, c[0x0][0x2d0] ;  /* 0x0000b40000047ab9 */ /* 0x000fe40000000800 */
[----:B------:R-:W-:-:S13]  /*3fd0*/  ISETP.GE.AND P0, PT, R18, UR4, PT ;  /* 0x0000000412007c0c */ /* 0x000fda000bf06270 */
[----:B------:R-:W-:Y:S05]  /*3fe0*/  @P0 EXIT ;  /* 0x000000000000094d */ /* 0x000fea0003800000 */
[-C--:B------:R-:W-:Y:S01]  /*3ff0*/  IABS R10, R7.reuse ;  /* 0x00000007000a7213 */ /* 0x080fe20000000000 */
[----:B------:R-:W0:Y:S01]  /*4000*/  LDC R6, c[0x0][0x2c4] ;  /* 0x0000b100ff067b82 */ /* 0x000e220000000800 */
[----:B------:R-:W-:Y:S01]  /*4010*/  IABS R12, R16 ;  /* 0x00000010000c7213 */ /* 0x000fe20000000000 */
[----:B------:R-:W-:Y:S01]  /*4020*/  ULDC.64 UR4, c[0x0][0x290] ;  /* 0x0000a40000047ab9 */ /* 0x000fe20000000a00 */
[----:B------:R-:W1:Y:S01]  /*4030*/  I2F.RP R8, R10 ;  /* 0x0000000a00087306 */ /* 0x000e620000209400 */
[----:B------:R-:W-:Y:S02]  /*4040*/  IABS R11, R7 ;  /* 0x00000007000b7213 */ /* 0x000fe40000000000 */
[----:B------:R-:W-:Y:S02]  /*4050*/  SHF.R.S32.HI R19, RZ, 0x1f, R18 ;  /* 0x0000001fff137819 */ /* 0x000fe40000011412 */
[----:B------:R-:W-:Y:S01]  /*4060*/  F2FP.BF16.F32.PACK_AB R5, R2, R5 ;  /* 0x000000050205723e */ /* 0x000fe200000010ff */
[----:B------:R-:W-:-:S02]  /*4070*/  IMAD.MOV R11, RZ, RZ, -R11 ;  /* 0x000000ffff0b7224 */ /* 0x000fc400078e0a0b */
[----:B-1----:R-:W1:Y:S02]  /*4080*/  MUFU.RCP R14, R8 ;  /* 0x00000008000e7308 */ /* 0x002e640000001000 */
[----:B-1----:R-:W-:-:S06]  /*4090*/  VIADD R14, R14, 0xffffffe ;  /* 0x0ffffffe0e0e7836 */ /* 0x002fcc0000000000 */
[----:B------:R1:W2:Y:S02]  /*40a0*/  F2I.FTZ.U32.TRUNC.NTZ R15, R14 ;  /* 0x0000000e000f7305 */ /* 0x0002a4000021f000 */
[----:B-1----:R-:W-:Y:S01]  /*40b0*/  HFMA2.MMA R14, -RZ, RZ, 0, 0 ;  /* 0x00000000ff0e7435 */ /* 0x002fe200000001ff */
[----:B--2---:R-:W-:-:S04]  /*40c0*/  IMAD.MOV R4, RZ, RZ, -R15 ;  /* 0x000000ffff047224 */ /* 0x004fc800078e0a0f */
[----:B------:R-:W-:Y:S01]  /*40d0*/  IMAD R9, R4, R10, RZ ;  /* 0x0000000a04097224 */ /* 0x000fe200078e02ff */
[----:B0-----:R-:W-:-:S04]  /*40e0*/  IABS R4, R6 ;  /* 0x0000000600047213 */ /* 0x001fc80000000000 */
[----:B------:R-:W-:-:S06]  /*40f0*/  IMAD.HI.U32 R9, R15, R9, R14 ;  /* 0x000000090f097227 */ /* 0x000fcc00078e000e */
[----:B------:R-:W-:Y:S02]  /*4100*/  IMAD.HI.U32 R8, R9, R12, RZ ;  /* 0x0000000c09087227 */ /* 0x000fe400078e00ff */
[----:B------:R-:W0:Y:S02]  /*4110*/  I2F.RP R9, R4 ;  /* 0x0000000400097306 */ /* 0x000e240000209400 */
[----:B------:R-:W-:-:S05]  /*4120*/  IMAD R11, R8, R11, R12 ;  /* 0x0000000b080b7224 */ /* 0x000fca00078e020c */
[----:B------:R-:W-:Y:S01]  /*4130*/  ISETP.GT.U32.AND P1, PT, R10, R11, PT ;  /* 0x0000000b0a00720c */ /* 0x000fe20003f24070 */
[----:B0-----:R-:W0:-:S12]  /*4140*/  MUFU.RCP R9, R9 ;  /* 0x0000000900097308 */ /* 0x001e180000001000 */
[----:B------:R-:W-:Y:S01]  /*4150*/  @!P1 IMAD.IADD R11, R11, 0x1, -R10 ;  /* 0x000000010b0b9824 */ /* 0x000fe200078e0a0a */
[----:B------:R-:W-:Y:S02]  /*4160*/  @!P1 IADD3 R8, R8, 0x1, RZ ;  /* 0x0000000108089810 */ /* 0x000fe40007ffe0ff */
[----:B------:R-:W-:Y:S02]  /*4170*/  ISETP.NE.AND P1, PT, R7, RZ, PT ;  /* 0x000000ff0700720c */ /* 0x000fe40003f25270 */
[----:B------:R-:W-:Y:S02]  /*4180*/  ISETP.GE.U32.AND P2, PT, R11, R10, PT ;  /* 0x0000000a0b00720c */ /* 0x000fe40003f46070 */
[----:B------:R-:W-:-:S04]  /*4190*/  LOP3.LUT R10, R16, R7, RZ, 0x3c, !PT ;  /* 0x00000007100a7212 */ /* 0x000fc800078e3cff */
[----:B------:R-:W-:Y:S01]  /*41a0*/  ISETP.GE.AND P0, PT, R10, RZ, PT ;  /* 0x000000ff0a00720c */ /* 0x000fe20003f06270 */
[----:B0-----:R-:W-:-:S04]  /*41b0*/  VIADD R14, R9, 0xffffffe ;  /* 0x0ffffffe090e7836 */ /* 0x001fc80000000000 */
[----:B------:R-:W0:Y:S02]  /*41c0*/  F2I.FTZ.U32.TRUNC.NTZ R15, R14 ;  /* 0x0000000e000f7305 */ /* 0x000e24000021f000 */
[----:B------:R-:W-:-:S06]  /*41d0*/  @P2 VIADD R8, R8, 0x1 ;  /* 0x0000000108082836 */ /* 0x000fcc0000000000 */
[----:B------:R-:W-:Y:S02]  /*41e0*/  @!P0 IADD3 R8, -R8, RZ, RZ ;  /* 0x000000ff08088210 */ /* 0x000fe40007ffe1ff */
[----:B------:R-:W-:Y:S01]  /*41f0*/  @!P1 LOP3.LUT R8, RZ, R7, RZ, 0x33, !PT ;  /* 0x00000007ff089212 */ /* 0x000fe200078e33ff */
[----:B0-----:R-:W-:-:S04]  /*4200*/  IMAD.MOV R9, RZ, RZ, -R15 ;  /* 0x000000ffff097224 */ /* 0x001fc800078e0a0f */
[----:B------:R-:W-:Y:S02]  /*4210*/  IMAD R11, R8, R7, RZ ;  /* 0x00000007080b7224 */ /* 0x000fe400078e02ff */
[----:B------:R-:W-:Y:S02]  /*4220*/  IMAD R9, R9, R4, RZ ;  /* 0x0000000409097224 */ /* 0x000fe400078e02ff */
[----:B------:R-:W-:Y:S01]  /*4230*/  IMAD.MOV.U32 R14, RZ, RZ, RZ ;  /* 0x000000ffff0e7224 */ /* 0x000fe200078e00ff */
[----:B------:R-:W-:Y:S01]  /*4240*/  IADD3 R13, R16, -R11, RZ ;  /* 0x8000000b100d7210 */ /* 0x000fe20007ffe0ff */
[----:B------:R-:W-:-:S03]  /*4250*/  IMAD.WIDE.U32 R18, R8, UR4, R18 ;  /* 0x0000000408127c25 */ /* 0x000fc6000f8e0012 */
[----:B------:R-:W-:Y:S01]  /*4260*/  IABS R7, R13 ;  /* 0x0000000d00077213 */ /* 0x000fe20000000000 */
[----:B------:R-:W-:Y:S01]  /*4270*/  IMAD.HI.U32 R9, R15, R9, R14 ;  /* 0x000000090f097227 */ /* 0x000fe200078e000e */
[----:B------:R-:W-:-:S04]  /*4280*/  LOP3.LUT R13, R13, R6, RZ, 0x3c, !PT ;  /* 0x000000060d0d7212 */ /* 0x000fc800078e3cff */
[----:B------:R-:W-:Y:S01]  /*4290*/  ISETP.GE.AND P1, PT, R13, RZ, PT ;  /* 0x000000ff0d00720c */ /* 0x000fe20003f26270 */
[----:B------:R-:W-:-:S05]  /*42a0*/  IMAD.HI.U32 R10, R9, R7, RZ ;  /* 0x00000007090a7227 */ /* 0x000fca00078e00ff */
        /* <DEDUP_REMOVED lines=19> */
[----:B------:R-:W-:-:S03]  /*43e0*/  IMAD R7, R4, UR4, RZ ;  /* 0x0000000404077c24 */ /* 0x000fc6000f8e02ff */
[----:B------:R-:W-:Y:S01]  /*43f0*/  SHF.R.S32.HI R4, RZ, 0x1f, R11 ;  /* 0x0000001fff047819 */ /* 0x000fe2000001140b */
[----:B------:R-:W-:Y:S01]  /*4400*/  IMAD R7, R10, UR5, R7 ;  /* 0x000000050a077c24 */ /* 0x000fe2000f8e0207 */
[----:B------:R-:W-:-:S03]  /*4410*/  ULDC.64 UR4, c[0x0][0x298] ;  /* 0x0000a60000047ab9 */ /* 0x000fc60000000a00 */
[----:B------:R-:W-:Y:S02]  /*4420*/  IMAD.IADD R19, R19, 0x1, R7 ;  /* 0x0000000113137824 */ /* 0x000fe400078e0207 */
[----:B------:R-:W-:Y:S02]  /*4430*/  IMAD R4, R4, UR4, RZ ;  /* 0x0000000404047c24 */ /* 0x000fe4000f8e02ff */
[----:B------:R-:W-:-:S04]  /*4440*/  IMAD.WIDE.U32 R18, R11, UR4, R18 ;  /* 0x000000040b127c25 */ /* 0x000fc8000f8e0012 */
[----:B------:R-:W-:Y:S01]  /*4450*/  IMAD R4, R11, UR5, R4 ;  /* 0x000000050b047c24 */ /* 0x000fe2000f8e0204 */
[----:B------:R-:W-:Y:S02]  /*4460*/  ULDC.64 UR4, c[0x0][0x280] ;  /* 0x0000a00000047ab9 */ /* 0x000fe40000000a00 */
[----:B------:R-:W-:Y:S02]  /*4470*/  LEA R6, P0, R18, UR4, 0x1 ;  /* 0x0000000412067c11 */ /* 0x000fe4000f8008ff */
[----:B------:R-:W-:Y:S02]  /*4480*/  IADD3 R7, R19, R4, RZ ;  /* 0x0000000413077210 */ /* 0x000fe40007ffe0ff */
[----:B------:R-:W-:Y:S02]  /*4490*/  F2FP.BF16.F32.PACK_AB R4, R0, R3 ;  /* 0x000000030004723e */ /* 0x000fe400000010ff */
[----:B------:R-:W-:-:S05]  /*44a0*/  LEA.HI.X R7, R18, UR5, R7, 0x1, P0 ;  /* 0x0000000512077c11 */ /* 0x000fca00080f0c07 */
[----:B------:R-:W-:Y:S01]  /*44b0*/  STG.E.64 desc[UR8][R6.64], R4 ;  /* 0x0000000406007986 */ /* 0x000fe2000c101b08 */
[----:B------:R-:W-:Y:S05]  /*44c0*/  EXIT ;  /* 0x000000000000794d */ /* 0x000fea0003800000 */
        .weak           $__internal_5_$__cuda_sm20_div_s64
        .type           $__internal_5_$__cuda_sm20_div_s64,@function
        .size           $__internal_5_$__cuda_sm20_div_s64,(.L_x_5281 - $__internal_5_$__cuda_sm20_div_s64)
$__internal_5_$__cuda_sm20_div_s64:
        /* <DEDUP_REMOVED lines=31> */
[----:B------:R-:W-:-:S04]  /*46c0*/  IMAD.HI.U32 R23, P5, R25, R2, R48 ;  /* 0x0000000219177227 */ /* 0x000fc800078a0030 */
[----:B------:R-:W-:-:S04]  /*46d0*/  IMAD.HI.U32 R2, R25, R0, RZ ;  /* 0x0000000019027227 */ /* 0x000fc800078e00ff */
[----:B------:R-:W-:Y:S01]  /*46e0*/  IMAD R0, R25, R0, RZ ;  /* 0x0000000019007224 */ /* 0x000fe200078e02ff */
[----:B------:R-:W-:Y:S01]  /*46f0*/  IADD3.X R2, R2, R25, RZ, P0, !PT ;  /* 0x0000001902027210 */ /* 0x000fe200007fe4ff */
        /* <DEDUP_REMOVED lines=10> */
[----:B------:R-:W-:-:S05]  /*47a0*/  IMAD.HI.U32 R2, P0, R29, R23, R48 ;  /* 0x000000171d027227 */ /* 0x000fca0007800030 */
[----:B------:R-:W-:Y:S01]  /*47b0*/  IADD3 R25, P1, R25, R2, RZ ;  /* 0x0000000219197210 */ /* 0x000fe20007f3e0ff */
[----:B------:R-:W-:-:S04]  /*47c0*/  IMAD.HI.U32 R2, R29, R0, RZ ;  /* 0x000000001d027227 */ /* 0x000fc800078e00ff */
        /* <DEDUP_REMOVED lines=13> */
[----:B------:R-:W-:Y:S02]  /*48a0*/  IADD3 R40, P1, R25, 0x1, RZ ;  /* 0x0000000119287810 */ /* 0x000fe40007f3e0ff */
[----:B------:R-:W-:Y:S02]  /*48b0*/  SEL R29, R0, R29, P5 ;  /* 0x0000001d001d7207 */ /* 0x000fe40002800000 */
[----:B------:R-:W-:Y:S01]  /*48c0*/  SEL R40, R40, R25, P5 ;  /* 0x0000001928287207 */ /* 0x000fe20002800000 */
[----:B------:R-:W-:Y:S01]  /*48d0*/  IMAD.X R23, RZ, RZ, R2, P1 ;  /* 0x000000ffff177224 */ /* 0x000fe200008e0602 */
[----:B------:R-:W-:Y:S01]  /*48e0*/  ISETP.GE.U32.AND.EX P0, PT, R29, R41, PT, P0 ;  /* 0x000000291d00720c */ /* 0x000fe20003f06100 */
[----:B------:R-:W-:Y:S01]  /*48f0*/  IMAD.MOV.U32 R41, RZ, RZ, 0x0 ;  /* 0x00000000ff297424 */ /* 0x000fe200078e00ff */
[----:B------:R-:W-:-:S02]  /*4900*/  IADD3 R25, P1, R40, 0x1, RZ ;  /* 0x0000000128197810 */ /* 0x000fc40007f3e0ff */
[----:B------:R-:W-:Y:S02]  /*4910*/  SEL R23, R23, R2, P5 ;  /* 0x0000000217177207 */ /* 0x000fe40002800000 */
[----:B------:R-:W-:Y:S01]  /*4920*/  SEL R25, R25, R40, P0 ;  /* 0x0000002819197207 */ /* 0x000fe20000000000 */
[----:B------:R-:W-:Y:S01]  /*4930*/  IMAD.MOV.U32 R40, RZ, RZ, R22 ;  /* 0x000000ffff287224 */ /* 0x000fe200078e0016 */
[----:B------:R-:W-:Y:S01]  /*4940*/  LOP3.LUT R2, R6, R21, RZ, 0x3c, !PT ;  /* 0x0000001506027212 */ /* 0x000fe200078e3cff */
[----:B------:R-:W-:-:S03]  /*4950*/  IMAD.X R0, RZ, RZ, R23, P1 ;  /* 0x000000ffff007224 */ /* 0x000fc600008e0617 */
[----:B------:R-:W-:Y:S02]  /*4960*/  ISETP.GE.AND P2, PT, R2, RZ, PT ;  /* 0x000000ff0200720c */ /* 0x000fe40003f46270 */
[----:B------:R-:W-:Y:S02]  /*4970*/  SEL R23, R0, R23, P0 ;  /* 0x0000001700177207 */ /* 0x000fe40000000000 */
[----:B------:R-:W-:Y:S02]  /*4980*/  IADD3 R0, P1, RZ, -R25, RZ ;  /* 0x80000019ff007210 */ /* 0x000fe40007f3e0ff */
[----:B------:R-:W-:Y:S02]  /*4990*/  ISETP.NE.U32.AND P0, PT, R24, RZ, PT ;  /* 0x000000ff1800720c */ /* 0x000fe40003f05070 */
[----:B------:R-:W-:Y:S02]  /*49a0*/  IADD3.X R2, RZ, ~R23, RZ, P1, !PT ;  /* 0x80000017ff027210 */ /* 0x000fe40000ffe4ff */
[----:B------:R-:W-:-:S02]  /*49b0*/  ISETP.NE.AND.EX P0, PT, R6, RZ, PT, P0 ;  /* 0x000000ff0600720c */ /* 0x000fc40003f05300 */
[----:B------:R-:W-:Y:S02]  /*49c0*/  SEL R0, R0, R25, !P2 ;  /* 0x0000001900007207 */ /* 0x000fe40005000000 */
[----:B------:R-:W-:Y:S02]  /*49d0*/  SEL R2, R2, R23, !P2 ;  /* 0x0000001702027207 */ /* 0x000fe40005000000 */
[----:B------:R-:W-:Y:S02]  /*49e0*/  SEL R0, R0, 0xffffffff, P0 ;  /* 0xffffffff00007807 */ /* 0x000fe40000000000 */
[----:B------:R-:W-:Y:S01]  /*49f0*/  SEL R23, R2, 0xffffffff, P0 ;  /* 0xffffffff02177807 */ /* 0x000fe20000000000 */
[----:B------:R-:W-:Y:S06]  /*4a00*/  RET.REL.NODEC R40 `(_ZN5flash32flash_fwd_splitkv_combine_kernelI23Flash_fwd_kernel_traitsILi32ELi64ELi256ELi4ELb0ELb0EN7cutlass10bfloat16_tE19Flash_kernel_traitsILi32ELi64ELi256ELi4ES3_EELi16ELi2ELb0EEEvNS_16Flash_fwd_paramsE) ;  /* 0xffffffb4287c7950 */ /* 0x000fec0003c3ffff */
.L_x_287:
        /* <DEDUP_REMOVED lines=15> */
.L_x_5281:


//--------------------- .text._ZN5flash32flash_fwd_splitkv_combine_kernelI23Flash_fwd_kernel_traitsILi32ELi64ELi256ELi4ELb0ELb0EN7cutlass10bfloat16_tE19Flash_kernel_traitsILi32ELi64ELi256ELi4ES3_EELi16ELi1ELb0EEEvNS_16Flash_fwd_paramsE --------------------------
	.section	.text._ZN5flash32flash_fwd_splitkv_combine_kernelI23Flash_fwd_kernel_traitsILi32ELi64ELi256ELi4ELb0ELb0EN7cutlass10bfloat16_tE19Flash_kernel_traitsILi32ELi64ELi256ELi4ES3_EELi16ELi1ELb0EEEvNS_16Flash_fwd_paramsE,"ax",@progbits
	.align	128
        .global         _ZN5flash32flash_fwd_splitkv_combine_kernelI23Flash_fwd_kernel_traitsILi32ELi64ELi256ELi4ELb0ELb0EN7cutlass10bfloat16_tE19Flash_kernel_traitsILi32ELi64ELi256ELi4ES3_EELi16ELi1ELb0EEEvNS_16Flash_fwd_paramsE
        .type           _ZN5flash32flash_fwd_splitkv_combine_kernelI23Flash_fwd_kernel_traitsILi32ELi64ELi256ELi4ELb0ELb0EN7cutlass10bfloat16_tE19Flash_kernel_traitsILi32ELi64ELi256ELi4ES3_EELi16ELi1ELb0EEEvNS_16Flash_fwd_paramsE,@function
        .size           _ZN5flash32flash_fwd_splitkv_combine_kernelI23Flash_fwd_kernel_traitsILi32ELi64ELi256ELi4ELb0ELb0EN7cutlass10bfloat16_tE19Flash_kernel_traitsILi32ELi64ELi256ELi4ES3_EELi16ELi1ELb0EEEvNS_16Flash_fwd_paramsE,(.L_x_5282 - _ZN5flash32flash_fwd_splitkv_combine_kernelI23Flash_fwd_kernel_traitsILi32ELi64ELi256ELi4ELb0ELb0EN7cutlass10bfloat16_tE19Flash_kernel_traitsILi32ELi64ELi256ELi4ES3_EELi16ELi1ELb0EEEvNS_16Flash_fwd_paramsE)
        .other          _ZN5flash32flash_fwd_splitkv_combine_kernelI23Flash_fwd_kernel_traitsILi32ELi64ELi256ELi4ELb0ELb0EN7cutlass10bfloat16_tE19Flash_kernel_traitsILi32ELi64ELi256ELi4ES3_EELi16ELi1ELb0EEEvNS_16Flash_fwd_paramsE,@"STO_CUDA_ENTRY STV_DEFAULT"
_ZN5flash32flash_fwd_splitkv_combine_kernelI23Flash_fwd_kernel_traitsILi32ELi64ELi256ELi4ELb0ELb0EN7cutlass10bfloat16_tE19Flash_kernel_traitsILi32ELi64ELi256ELi4ES3_EELi16ELi1ELb0EEEvNS_16Flash_fwd_paramsE:
.text._ZN5flash32flash_fwd_splitkv_combine_kernelI23Flash_fwd_kernel_traitsILi32ELi64ELi256ELi4ELb0ELb0EN7cutlass10bfloat16_tE19Flash_kernel_traitsILi32ELi64ELi256ELi4ES3_EELi16ELi1ELb0EEEvNS_16Flash_fwd_paramsE:
        /* <DEDUP_REMOVED lines=23> */
[----:B------:R-:W-:Y:S05]  /*0170*/  CALL.REL.NOINC `($__internal_6_$__cuda_sm20_div_s64) ;  /* 0x0000004000f87944 */ /* 0x000fea0003c00000 */
[----:B------:R-:W-:Y:S02]  /*0180*/  MOV R8, R0 ;  /* 0x0000000000087202 */ /* 0x000fe40000000f00 */
[----:B------:R-:W-:Y:S01]  /*0190*/  MOV R9, R23 ;  /* 0x0000001700097202 */ /* 0x000fe20000000f00 */
[----:B------:R-:W-:Y:S06]  /*01a0*/  BRA `(.L_x_289) ;  /* 0x00000000004c7947 */ /* 0x000fec0003800000 */
.L_x_288:
        /* <DEDUP_REMOVED lines=19> */
.L_x_289:
        /* <DEDUP_REMOVED lines=13> */
[----:B------:R-:W-:Y:S05]  /*03b0*/  CALL.REL.NOINC `($__internal_6_$__cuda_sm20_div_s64) ;  /* 0x0000004000687944 */ /* 0x000fea0003c00000 */
[----:B------:R-:W-:Y:S02]  /*03c0*/  MOV R10, R0 ;  /* 0x00000000000a7202 */ /* 0x000fe40000000f00 */
[----:B------:R-:W-:Y:S01]  /*03d0*/  MOV R11, R23 ;  /* 0x00000017000b7202 */ /* 0x000fe20000000f00 */
[----:B------:R-:W-:Y:S05]  /*03e0*/  BRA `(.L_x_292) ;  /* 0x00000000004c7947 */ /* 0x000fea0003800000 */
.L_x_291:
        /* <DEDUP_REMOVED lines=19> */
.L_x_292:
[----:B------:R-:W-:Y:S05]  /*0520*/  BSYNC B0 ;  /* 0x0000000000007941 */ /* 0x000fea0003800000 */
.L_x_290:
        /* <DEDUP_REMOVED lines=44> */
[----:B------:R-:W-:Y:S05]  /*07f0*/  BRA `(.L_x_295) ;  /* 0x00000000004c7947 */ /* 0x000fea0003800000 */
.L_x_294:
        /* <DEDUP_REMOVED lines=19> */
.L_x_295:
[----:B------:R-:W-:Y:S05]  /*0930*/  BSYNC B0 ;  /* 0x0000000000007941 */ /* 0x000fea0003800000 */
.L_x_293:
        /* <DEDUP_REMOVED lines=20> */
[----:B------:R-:W-:-:S05]  /*0a80*/  IMAD R0, R8, R0, R9 ;  /* 0x0000000008007224 */ /* 0x000fca00078e0209 */
[----:B------:R-:W-:-:S13]  /*0a90*/  ISETP.GT.U32.AND P2, PT, R8, R0, PT ;  /* 0x000000000800720c */ /* 0x000fda0003f44070 */
[----:B------:R-:W-:Y:S02]  /*0aa0*/  @!P2 IMAD.IADD R0, R0, 0x1, -R8 ;  /* 0x000000010000a824 */ /* 0x000fe400078e0a08 */
[----:B------:R-:W-:Y:S01]  /*0ab0*/  @!P2 VIADD R5, R5, 0x1 ;  /* 0x000000010505a836 */ /* 0x000fe20000000000 */
[C---:B------:R-:W-:Y:S02]  /*0ac0*/  ISETP.NE.AND P2, PT, R7.reuse, RZ, PT ;  /* 0x000000ff0700720c */ /* 0x040fe40003f45270 */
[----:B------:R-:W-:Y:S02]  /*0ad0*/  ISETP.GE.U32.AND P0, PT, R0, R8, PT ;  /* 0x000000080000720c */ /* 0x000fe40003f06070 */
[----:B------:R-:W-:-:S11]  /*0ae0*/  LEA.HI.SX32 R0, R7, 0x1, 0x1 ;  /* 0x0000000107007811 */ /* 0x000fd600078f0aff */
[----:B------:R-:W-:-:S05]  /*0af0*/  @P0 IADD3 R5, R5, 0x1, RZ ;  /* 0x0000000105050810 */ /* 0x000fca0007ffe0ff */
[----:B------:R-:W-:Y:S01]  /*0b00*/  IMAD.MOV.U32 R3, RZ, RZ, R5 ;  /* 0x000000ffff037224 */ /* 0x000fe200078e0005 */
[----:B------:R-:W-:-:S03]  /*0b10*/  SHF.R.S32.HI R5, RZ, 0x1f, R7 ;  /* 0x0000001fff057819 */ /* 0x000fc60000011407 */
[----:B------:R-:W-:Y:S01]  /*0b20*/  @!P1 IMAD.MOV R3, RZ, RZ, -R3 ;  /* 0x000000ffff039224 */ /* 0x000fe200078e0a03 */
[----:B------:R-:W-:Y:S01]  /*0b30*/  @!P2 LOP3.LUT R3, RZ, R7, RZ, 0x33, !PT ;  /* 0x00000007ff03a212 */ /* 0x000fe200078e33ff */
[----:B------:R-:W-:Y:S02]  /*0b40*/  @!P3 IMAD.MOV R0, RZ, RZ, R5 ;  /* 0x000000ffff00b224 */ /* 0x000fe400078e0205 */
[----:B------:R-:W-:Y:S02]  /*0b50*/  IMAD R7, R7, UR5, RZ ;  /* 0x0000000507077c24 */ /* 0x000fe4000f8e02ff */
        /* <DEDUP_REMOVED lines=10> */
[----:B0-----:R-:W-:Y:S01]  /*0c00*/  IADD3 R9, RZ, -R17, RZ ;  /* 0x80000011ff097210 */ /* 0x001fe20007ffe0ff */
[----:B------:R-:W-:-:S04]  /*0c10*/  IMAD.MOV.U32 R16, RZ, RZ, RZ ;  /* 0x000000ffff107224 */ /* 0x000fc800078e00ff */
[----:B------:R-:W-:-:S04]  /*0c20*/  IMAD R9, R9, R13, RZ ;  /* 0x0000000d09097224 */ /* 0x000fc800078e02ff */
[----:B------:R-:W-:-:S06]  /*0c30*/  IMAD.HI.U32 R9, R17, R9, R16 ;  /* 0x0000000911097227 */ /* 0x000fcc00078e0010 */
[----:B------:R-:W-:-:S04]  /*0c40*/  IMAD.HI.U32 R9, R9, R5, RZ ;  /* 0x0000000509097227 */ /* 0x000fc800078e00ff */
[----:B------:R-:W-:-:S05]  /*0c50*/  IMAD R0, R9, R0, R5 ;  /* 0x0000000009007224 */ /* 0x000fca00078e0205 */
[----:B------:R-:W-:-:S13]  /*0c60*/  ISETP.GT.U32.AND P1, PT, R13, R0, PT ;  /* 0x000000000d00720c */ /* 0x000fda0003f24070 */
[----:B------:R-:W-:Y:S01]  /*0c70*/  @!P1 IMAD.IADD R0, R0, 0x1, -R13 ;  /* 0x0000000100009824 */ /* 0x000fe200078e0a0d */
[----:B------:R-:W-:Y:S02]  /*0c80*/  @!P1 IADD3 R9, R9, 0x1, RZ ;  /* 0x0000000109099810 */ /* 0x000fe40007ffe0ff */
[----:B------:R-:W-:Y:S02]  /*0c90*/  ISETP.NE.AND P1, PT, R3, RZ, PT ;  /* 0x000000ff0300720c */ /* 0x000fe40003f25270 */
[-C--:B------:R-:W-:Y:S02]  /*0ca0*/  ISETP.GE.U32.AND P2, PT, R0, R13.reuse, PT ;  /* 0x0000000d0000720c */ /* 0x080fe40003f46070 */
[----:B------:R-:W-:-:S04]  /*0cb0*/  LOP3.LUT R0, R8, R13, RZ, 0x3c, !PT ;  /* 0x0000000d08007212 */ /* 0x000fc800078e3cff */
[----:B------:R-:W-:-:S07]  /*0cc0*/  ISETP.GE.AND P0, PT, R0, RZ, PT ;  /* 0x000000ff0000720c */ /* 0x000fce0003f06270 */
        /* <DEDUP_REMOVED lines=21> */
.L_x_297:
        /* <DEDUP_REMOVED lines=19> */
.L_x_298:
[----:B------:R-:W-:Y:S05]  /*0f50*/  BSYNC B0 ;  /* 0x0000000000007941 */ /* 0x000fea0003800000 */
.L_x_296:
        /* <DEDUP_REMOVED lines=43> */
.L_x_300:
        /* <DEDUP_REMOVED lines=20> */
.L_x_301:
[----:B------:R-:W-:Y:S05]  /*1350*/  BSYNC B0 ;  /* 0x0000000000007941 */ /* 0x000fea0003800000 */
.L_x_299:
[----:B------:R-:W0:Y:S01]  /*1360*/  LDC R36, c[0x0][0x2c4] ;  /* 0x0000b100ff247b82 */ /* 0x000e220000000800 */
[----:B------:R-:W1:Y:S01]  /*1370*/  S2R R26, SR_TID.X ;  /* 0x00000000001a7919 */ /* 0x000e620000002100 */
[----:B------:R-:W-:Y:S01]  /*1380*/  ISETP.GT.AND P2, PT, R7, RZ, PT ;  /* 0x000000ff0700720c */ /* 0x000fe20003f44270 */
[----:B------:R-:W-:Y:S01]  /*1390*/  ULDC UR5, c[0x0][0x3c4] ;  /* 0x0000f10000057ab9 */ /* 0x000fe20000000800 */
[----:B------:R-:W-:Y:S01]  /*13a0*/  ULDC.64 UR8, c[0x0][0x208] ;  /* 0x0000820000087ab9 */ /* 0x000fe20000000a00 */
[----:B------:R-:W-:Y:S01]  /*13b0*/  BSSY B0, `(.L_x_302) ;  /* 0x0000043000007945 */ /* 0x000fe20003800000 */
[----:B------:R-:W-:Y:S02]  /*13c0*/  IMAD.MOV.U32 R25, RZ, RZ, -0x800000 ;  /* 0xff800000ff197424 */ /* 0x000fe400078e00ff */
[----:B------:R-:W2:Y:S01]  /*13d0*/  LDC R33, c[0x0][0x270] ;  /* 0x00009c00ff217b82 */ /* 0x000ea20000000800 */
[----:B0-----:R-:W-:-:S04]  /*13e0*/  IABS R0, R36 ;  /* 0x0000002400007213 */ /* 0x001fc80000000000 */
[----:B------:R-:W0:Y:S01]  /*13f0*/  I2F.RP R20, R0 ;  /* 0x0000000000147306 */ /* 0x000e220000209400 */
[----:B--2---:R-:W-:Y:S02]  /*1400*/  IABS R22, R33 ;  /* 0x0000002100167213 */ /* 0x004fe40000000000 */
[----:B-1----:R-:W-:-:S05]  /*1410*/  SHF.R.S32.HI R31, RZ, 0x1f, R26 ;  /* 0x0000001fff1f7819 */ /* 0x002fca000001141a */
        /* <DEDUP_REMOVED lines=8> */
[----:B------:R-:W-:Y:S01]  /*14a0*/  IMAD.HI.U32 R9, R21, R9, R20 ;  /* 0x0000000915097227 */ /* 0x000fe200078e0014 */
[----:B------:R-:W-:-:S02]  /*14b0*/  LEA.HI R20, R31, R26, RZ, 0x4 ;  /* 0x0000001a1f147211 */ /* 0x000fc400078f20ff */
[----:B------:R-:W-:Y:S02]  /*14c0*/  ISETP.GE.AND P1, PT, R4, RZ, PT ;  /* 0x000000ff0400720c */ /* 0x000fe40003f26270 */
[----:B------:R-:W-:Y:S01]  /*14d0*/  SHF.R.S32.HI R27, RZ, 0x4, R20 ;  /* 0x00000004ff1b7819 */ /* 0x000fe20000011414 */
[----:B------:R-:W-:Y:S01]  /*14e0*/  IMAD.HI.U32 R9, R9, R5, RZ ;  /* 0x0000000509097227 */ /* 0x000fe200078e00ff */
[----:B------:R-:W-:-:S03]  /*14f0*/  LOP3.LUT R20, R20, 0xfffffff0, RZ, 0xc0, !PT ;  /* 0xfffffff014147812 */ /* 0x000fc600078ec0ff */
[----:B------:R-:W-:Y:S02]  /*1500*/  IMAD.MOV R13, RZ, RZ, -R9 ;  /* 0x000000ffff0d7224 */ /* 0x000fe400078e0a09 */
[----:B------:R-:W-:Y:S02]  /*1510*/  IMAD.IADD R20, R26, 0x1, -R20 ;  /* 0x000000011a147824 */ /* 0x000fe400078e0a14 */
[----:B------:R-:W-:-:S05]  /*1520*/  IMAD R5, R0, R13, R5 ;  /* 0x0000000d00057224 */ /* 0x000fca00078e0205 */
[----:B------:R-:W-:-:S13]  /*1530*/  ISETP.GT.U32.AND P0, PT, R0, R5, PT ;  /* 0x000000050000720c */ /* 0x000fda0003f04070 */
[----:B------:R-:W-:Y:S02]  /*1540*/  @!P0 IMAD.IADD R5, R5, 0x1, -R0 ;  /* 0x0000000105058824 */ /* 0x000fe400078e0a00 */
[----:B------:R-:W-:Y:S01]  /*1550*/  @!P0 VIADD R9, R9, 0x1 ;  /* 0x0000000109098836 */ /* 0x000fe20000000000 */
[----:B------:R-:W-:Y:S02]  /*1560*/  ISETP.NE.AND P0, PT, R36, RZ, PT ;  /* 0x000000ff2400720c */ /* 0x000fe40003f05270 */
[----:B------:R-:W-:Y:S02]  /*1570*/  ISETP.GE.U32.AND P3, PT, R5, R0, PT ;  /* 0x000000000500720c */ /* 0x000fe40003f66070 */
[----:B------:R-:W-:Y:S02]  /*1580*/  SHF.R.S32.HI R5, RZ, 0x1f, R7 ;  /* 0x0000001fff057819 */ /* 0x000fe40000011407 */
[----:B------:R-:W-:-:S03]  /*1590*/  LEA.HI.SX32 R0, R7, 0x1, 0x1 ;  /* 0x0000000107007811 */ /* 0x000fc600078f0aff */
[----:B------:R-:W-:-:S06]  /*15a0*/  @!P2 IMAD.MOV R0, RZ, RZ, R5 ;  /* 0x000000ffff00a224 */ /* 0x000fcc00078e0205 */
[----:B------:R-:W-:Y:S01]  /*15b0*/  @P3 VIADD R9, R9, 0x1 ;  /* 0x0000000109093836 */ /* 0x000fe20000000000 */
[----:B------:R-:W-:-:S03]  /*15c0*/  ISETP.GT.AND P3, PT, R26, 0x1f, PT ;  /* 0x0000001f1a00780c */ /* 0x000fc60003f64270 */
[----:B------:R-:W-:-:S04]  /*15d0*/  IMAD.MOV.U32 R4, RZ, RZ, R9 ;  /* 0x000000ffff047224 */ /* 0x000fc800078e0009 */
[----:B------:R-:W-:Y:S01]  /*15e0*/  @!P1 IMAD.MOV R4, RZ, RZ, -R4 ;  /* 0x000000ffff049224 */ /* 0x000fe200078e0a04 */
[----:B------:R-:W-:Y:S02]  /*15f0*/  @!P0 LOP3.LUT R4, RZ, R36, RZ, 0x33, !PT ;  /* 0x00000024ff048212 */ /* 0x000fe400078e33ff */
[----:B------:R-:W-:-:S03]  /*1600*/  ISETP.GE.AND P0, PT, R27, UR5, PT ;  /* 0x000000051b007c0c */ /* 0x000fc6000bf06270 */
[----:B------:R-:W0:Y:S01]  /*1610*/  @!P3 S2R R23, SR_CgaCtaId ;  /* 0x000000000017b919 */ /* 0x000e220000008800 */
[----:B------:R-:W-:Y:S01]  /*1620*/  IMAD R4, R0, R4, RZ ;  /* 0x0000000400047224 */ /* 0x000fe200078e02ff */
[----:B------:R-:W-:-:S04]  /*1630*/  @!P3 MOV R0, 0x400 ;  /* 0x000004000000b802 */ /* 0x000fc80000000f00 */
[----:B------:R-:W-:-:S04]  /*1640*/  IABS R24, R4 ;  /* 0x0000000400187213 */ /* 0x000fc80000000000 */
[----:B------:R-:W1:Y:S01]  /*1650*/  I2F.RP R5, R24 ;  /* 0x0000001800057306 */ /* 0x000e620000209400 */
[----:B------:R-:W-:-:S07]  /*1660*/  VIADD R21, R24, UR4 ;  /* 0x0000000418157c36 */ /* 0x000fce0008000000 */
[----:B-1----:R-:W1:Y:S01]  /*1670*/  MUFU.RCP R5, R5 ;  /* 0x0000000500057308 */ /* 0x002e620000001000 */
[----:B0-----:R-:W-:-:S07]  /*1680*/  @!P3 LEA R23, R23, R0, 0x18 ;  /* 0x000000001717b211 */ /* 0x001fce00078ec0ff */
[----:B------:R0:W2:Y:S01]  /*1690*/  I2F.U32.RP R0, R22 ;  /* 0x0000001600007306 */ /* 0x0000a20000209000 */
[----:B------:R-:W-:-:S04]  /*16a0*/  @!P3 IMAD R23, R27, 0x44, R23 ;  /* 0x000000441b17b824 */ /* 0x000fc800078e0217 */
[----:B------:R-:W-:Y:S01]  /*16b0*/  @!P3 IMAD R23, R20, 0x4, R23 ;  /* 0x000000041417b824 */ /* 0x000fe200078e0217 */
[----:B-1----:R-:W-:Y:S06]  /*16c0*/  @P0 BRA `(.L_x_303) ;  /* 0x0000000000440947 */ /* 0x002fec0003800000 */
        /* <DEDUP_REMOVED lines=17> */
.L_x_303:
[----:B------:R-:W-:Y:S05]  /*17e0*/  BSYNC B0 ;  /* 0x0000000000007941 */ /* 0x000fea0003800000 */
.L_x_302:
[----:B-----5:R3:W-:Y:S01]  /*17f0*/  @!P3 STS [R23], R25 ;  /* 0x000000191700b388 */ /* 0x0207e20000000800 */
[----:B------:R-:W-:Y:S01]  /*1800*/  BSSY B0, `(.L_x_304) ;  /* 0x000000f000007945 */ /* 0x000fe20003800000 */
[----:B------:R-:W-:Y:S01]  /*1810*/  MOV R30, 0xff800000 ;  /* 0xff800000001e7802 */ /* 0x000fe20000000f00 */
[----:B------:R-:W-:Y:S06]  /*1820*/  BAR.SYNC.DEFER_BLOCKING 0x0 ;  /* 0x0000000000007b1d */ /* 0x000fec0000010000 */
[----:B------:R-:W-:Y:S05]  /*1830*/  @P3 BRA `(.L_x_305) ;  /* 0x00000000002c3947 */ /* 0x000fea0003800000 */
[----:B------:R-:W4:Y:S01]  /*1840*/  S2R R9, SR_CgaCtaId ;  /* 0x0000000000097919 */ /* 0x000f220000008800 */
[----:B---3--:R-:W-:Y:S02]  /*1850*/  LEA.HI R23, R26, R26, RZ, 0x1 ;  /* 0x0000001a1a177211 */ /* 0x008fe400078f08ff */
[----:B------:R-:W-:Y:S02]  /*1860*/  MOV R13, 0x400 ;  /* 0x00000400000d7802 */ /* 0x000fe40000000f00 */
[C---:B------:R-:W-:Y:S01]  /*1870*/  LOP3.LUT R20, R23.reuse, 0xfffffffe, RZ, 0xc0, !PT ;  /* 0xfffffffe17147812 */ /* 0x040fe200078ec0ff */
[----:B------:R-:W-:-:S04]  /*1880*/  IMAD.SHL.U32 R23, R23, 0x2, RZ ;  /* 0x0000000217177824 */ /* 0x000fc800078e00ff */
[----:B------:R-:W-:Y:S01]  /*1890*/  IMAD.IADD R20, R26, 0x1, -R20 ;  /* 0x000000011a147824 */ /* 0x000fe200078e0a14 */
[----:B------:R-:W-:Y:S02]  /*18a0*/  LOP3.LUT R23, R23, 0xfffffffc, RZ, 0xc0, !PT ;  /* 0xfffffffc17177812 */ /* 0x000fe400078ec0ff */
[----:B----4-:R-:W-:-:S05]  /*18b0*/  LEA R9, R9, R13, 0x18 ;  /* 0x0000000d09097211 */ /* 0x010fca00078ec0ff */
[----:B------:R-:W-:-:S04]  /*18c0*/  IMAD R9, R20, 0x44, R9 ;  /* 0x0000004414097824 */ /* 0x000fc800078e0209 */
[----:B------:R-:W-:-:S05]  /*18d0*/  IMAD.IADD R9, R9, 0x1, R23 ;  /* 0x0000000109097824 */ /* 0x000fca00078e0217 */
[----:B------:R4:W3:Y:S02]  /*18e0*/  LDS R30, [R9] ;  /* 0x00000000091e7984 */ /* 0x0008e40000000800 */
.L_x_305:
[----:B------:R-:W-:Y:S05]  /*18f0*/  BSYNC B0 ;  /* 0x0000000000007941 */ /* 0x000fea0003800000 */
.L_x_304:
[----:B--2---:R-:W2:Y:S01]  /*1900*/  MUFU.RCP R0, R0 ;  /* 0x0000000000007308 */ /* 0x004ea20000001000 */
[----:B---34-:R-:W3:Y:S01]  /*1910*/  SHFL.BFLY PT, R9, R30, 0x1, 0x1f ;  /* 0x0c201f001e097f89 */ /* 0x018ee200000e0000 */
[----:B------:R-:W-:Y:S01]  /*1920*/  VIADD R5, R5, 0xffffffe ;  /* 0x0ffffffe05057836 */ /* 0x000fe20000000000 */
[----:B------:R-:W-:Y:S01]  /*1930*/  IABS R20, R4 ;  /* 0x0000000400147213 */ /* 0x000fe20000000000 */
[----:B-1----:R-:W-:Y:S01]  /*1940*/  IMAD.MOV.U32 R38, RZ, RZ, RZ ;  /* 0x000000ffff267224 */ /* 0x002fe200078e00ff */
[----:B------:R-:W-:Y:S01]  /*1950*/  IABS R23, R21 ;  /* 0x0000001500177213 */ /* 0x000fe20000000000 */
[----:B------:R-:W-:Y:S01]  /*1960*/  IMAD.MOV.U32 R28, RZ, RZ, RZ ;  /* 0x000000ffff1c7224 */ /* 0x000fe200078e00ff */
[----:B------:R-:W-:Y:S01]  /*1970*/  BSSY B1, `(.L_x_306) ;  /* 0x0000220000017945 */ /* 0x000fe20003800000 */
[----:B------:R-:W1:Y:S01]  /*1980*/  F2I.FTZ.U32.TRUNC.NTZ R39, R5 ;  /* 0x0000000500277305 */ /* 0x000e62000021f000 */
[----:B------:R-:W-:Y:S02]  /*1990*/  IMAD.MOV R20, RZ, RZ, -R20 ;  /* 0x000000ffff147224 */ /* 0x000fe400078e0a14 */
[----:B--2---:R-:W-:-:S05]  /*19a0*/  VIADD R0, R0, 0xffffffe ;  /* 0x0ffffffe00007836 */ /* 0x004fca0000000000 */
[----:B------:R2:W4:Y:S01]  /*19b0*/  F2I.FTZ.U32.TRUNC.NTZ R29, R0 ;  /* 0x00000000001d7305 */ /* 0x000522000021f000 */
[--C-:B-1----:R-:W-:Y:S01]  /*19c0*/  IMAD.MOV R27, RZ, RZ, -R39.reuse ;  /* 0x000000ffff1b7224 */ /* 0x102fe200078e0a27 */
[----:B------:R-:W-:Y:S02]  /*19d0*/  IABS R5, R8 ;  /* 0x0000000800057213 */ /* 0x000fe40000000000 */
[----:B---3--:R-:W-:Y:S01]  /*19e0*/  FMNMX.FTZ R9, R9, R30, !PT ;  /* 0x0000001e09097209 */ /* 0x008fe20007810000 */
[----:B------:R-:W-:Y:S01]  /*19f0*/  IMAD R27, R27, R24, RZ ;  /* 0x000000181b1b7224 */ /* 0x000fe200078e02ff */
[----:B------:R-:W-:Y:S02]  /*1a00*/  LOP3.LUT R8, R8, R33, RZ, 0x3c, !PT ;  /* 0x0000002108087212 */ /* 0x000fe400078e3cff */
[----:B------:R-:W-:Y:S01]  /*1a10*/  FSETP.NEU.FTZ.AND P0, PT, R9, -INF , PT ;  /* 0xff8000000900780b */ /* 0x000fe20003f1d000 */
[----:B------:R-:W-:-:S03]  /*1a20*/  IMAD.HI.U32 R27, R39, R27, R38 ;  /* 0x0000001b271b7227 */ /* 0x000fc600078e0026 */
[----:B--2---:R-:W-:Y:S01]  /*1a30*/  FSEL R0, R9, RZ, P0 ;  /* 0x000000ff09007208 */ /* 0x004fe20000000000 */
[----:B----4-:R-:W-:Y:S01]  /*1a40*/  IMAD.MOV R13, RZ, RZ, -R29 ;  /* 0x000000ffff0d7224 */ /* 0x010fe200078e0a1d */
[----:B------:R-:W-:Y:S01]  /*1a50*/  IABS R9, R33 ;  /* 0x0000002100097213 */ /* 0x000fe20000000000 */
[----:B------:R-:W-:-:S04]  /*1a60*/  IMAD.HI.U32 R27, R27, R23, RZ ;  /* 0x000000171b1b7227 */ /* 0x000fc800078e00ff */
[----:B------:R-:W-:Y:S01]  /*1a70*/  FADD.FTZ R25, -R0, R30 ;  /* 0x0000001e00197221 */ /* 0x000fe20000010100 */
[----:B------:R-:W-:-:S03]  /*1a80*/  IMAD R13, R13, R22, RZ ;  /* 0x000000160d0d7224 */ /* 0x000fc600078e02ff */
[----:B------:R-:W-:Y:S01]  /*1a90*/  FMUL.FTZ R25, R25, 1.4426950216293334961 ;  /* 0x3fb8aa3b19197820 */ /* 0x000fe20000410000 */
[----:B------:R-:W-:Y:S02]  /*1aa0*/  IMAD.MOV R9, RZ, RZ, -R9 ;  /* 0x000000ffff097224 */ /* 0x000fe400078e0a09 */
[----:B------:R-:W-:-:S03]  /*1ab0*/  IMAD.HI.U32 R13, R29, R13, R28 ;  /* 0x0000000d1d0d7227 */ /* 0x000fc600078e001c */
[----:B------:R-:W1:Y:S01]  /*1ac0*/  MUFU.EX2 R25, R25 ;  /* 0x0000001900197308 */ /* 0x000e620000000800 */
[----:B------:R-:W-:Y:S02]  /*1ad0*/  IMAD R29, R27, R20, R23 ;  /* 0x000000141b1d7224 */ /* 0x000fe400078e0217 */
[----:B------:R-:W-:-:S03]  /*1ae0*/  IMAD.HI.U32 R28, R13, R5, RZ ;  /* 0x000000050d1c7227 */ /* 0x000fc600078e00ff */
[----:B------:R-:W-:Y:S01]  /*1af0*/  ISETP.GT.U32.AND P4, PT, R24, R29, PT ;  /* 0x0000001d1800720c */ /* 0x000fe20003f84070 */
[----:B------:R-:W-:Y:S02]  /*1b00*/  IMAD R5, R28, R9, R5 ;  /* 0x000000091c057224 */ /* 0x000fe400078e0205 */
[----:B------:R-:W-:-:S03]  /*1b10*/  IMAD.HI.U32 R13, R13, R23, RZ ;  /* 0x000000170d0d7227 */ /* 0x000fc600078e00ff */
[C---:B------:R-:W-:Y:S01]  /*1b20*/  ISETP.GT.U32.AND P1, PT, R22.reuse, R5, PT ;  /* 0x000000051600720c */ /* 0x040fe20003f24070 */
[----:B------:R-:W-:Y:S01]  /*1b30*/  IMAD R9, R13, R9, R23 ;  /* 0x000000090d097224 */ /* 0x000fe200078e0217 */
[C---:B------:R-:W-:Y:S02]  /*1b40*/  LOP3.LUT R23, R21.reuse, R24, RZ, 0x3c, !PT ;  /* 0x0000001815177212 */ /* 0x040fe400078e3cff */
[----:B------:R-:W-:Y:S01]  /*1b50*/  LOP3.LUT R21, R21, R33, RZ, 0x3c, !PT ;  /* 0x0000002115157212 */ /* 0x000fe200078e3cff */
[----:B-1----:R-:W1:Y:S01]  /*1b60*/  SHFL.BFLY PT, R20, R25, 0x1, 0x1f ;  /* 0x0c201f0019147f89 */ /* 0x002e6200000e0000 */
[----:B------:R-:W-:Y:S01]  /*1b70*/  ISETP.GT.U32.AND P0, PT, R22, R9, PT ;  /* 0x000000091600720c */ /* 0x000fe20003f04070 */
[----:B------:R-:W-:Y:S01]  /*1b80*/  @!P4 IMAD.IADD R29, R29, 0x1, -R24 ;  /* 0x000000011d1dc824 */ /* 0x000fe200078e0a18 */
[----:B------:R-:W-:Y:S01]  /*1b90*/  ISETP.GE.AND P2, PT, R23, RZ, PT ;  /* 0x000000ff1700720c */ /* 0x000fe20003f46270 */
[----:B------:R-:W-:Y:S01]  /*1ba0*/  @!P4 VIADD R27, R27, 0x1 ;  /* 0x000000011b1bc836 */ /* 0x000fe20000000000 */
[----:B------:R-:W-:-:S02]  /*1bb0*/  SHF.R.S32.HI R23, RZ, 0x1f, R4 ;  /* 0x0000001fff177819 */ /* 0x000fc40000011404 */
[----:B------:R-:W-:Y:S01]  /*1bc0*/  ISETP.GE.U32.AND P5, PT, R29, R24, PT ;  /* 0x000000181d00720c */ /* 0x000fe20003fa6070 */
[--C-:B------:R-:W-:Y:S02]  /*1bd0*/  @!P1 IMAD.IADD R5, R5, 0x1, -R22.reuse ;  /* 0x0000000105059824 */ /* 0x100fe400078e0a16 */
[----:B------:R-:W-:Y:S01]  /*1be0*/  @!P1 VIADD R28, R28, 0x1 ;  /* 0x000000011c1c9836 */ /* 0x000fe20000000000 */
[----:B------:R-:W-:Y:S01]  /*1bf0*/  ISETP.GE.AND P1, PT, R21, RZ, PT ;  /* 0x000000ff1500720c */ /* 0x000fe20003f26270 */
[----:B------:R-:W-:Y:S01]  /*1c00*/  IMAD.MOV.U32 R29, RZ, RZ, 0x7f800000 ;  /* 0x7f800000ff1d7424 */ /* 0x000fe200078e00ff */
[----:B------:R-:W-:Y:S01]  /*1c10*/  ISETP.GE.U32.AND P4, PT, R5, R22, PT ;  /* 0x000000160500720c */ /* 0x000fe20003f86070 */
[----:B------:R-:W-:Y:S01]  /*1c20*/  @!P0 IMAD.IADD R9, R9, 0x1, -R22 ;  /* 0x0000000109098824 */ /* 0x000fe200078e0a16 */
[----:B------:R-:W-:Y:S01]  /*1c30*/  LEA.HI.SX32 R5, R3, 0x1, 0x1 ;  /* 0x0000000103057811 */ /* 0x000fe200078f0aff */
[----:B------:R-:W-:Y:S01]  /*1c40*/  @!P0 VIADD R13, R13, 0x1 ;  /* 0x000000010d0d8836 */ /* 0x000fe20000000000 */
[----:B------:R-:W-:-:S02]  /*1c50*/  ISETP.GE.AND P0, PT, R8, RZ, PT ;  /* 0x000000ff0800720c */ /* 0x000fc40003f06270 */
[----:B------:R-:W-:Y:S02]  /*1c60*/  ISETP.GE.U32.AND P6, PT, R9, R22, PT ;  /* 0x000000160900720c */ /* 0x000fe40003fc6070 */
[----:B------:R-:W-:Y:S01]  /*1c70*/  @P5 IADD3 R27, R27, 0x1, RZ ;  /* 0x000000011b1b5810 */ /* 0x000fe20007ffe0ff */
[----:B------:R-:W2:Y:S01]  /*1c80*/  LDC.U8 R9, c[0x0][0x3d9] ;  /* 0x0000f640ff097b82 */ /* 0x000ea20000000000 */
[----:B------:R-:W-:Y:S01]  /*1c90*/  ISETP.GT.AND P5, PT, R3, RZ, PT ;  /* 0x000000ff0300720c */ /* 0x000fe20003fa4270 */
[----:B-1----:R-:W-:Y:S01]  /*1ca0*/  FADD.FTZ R20, R25, R20 ;  /* 0x0000001419147221 */ /* 0x002fe20000010000 */
[----:B------:R-:W-:Y:S01]  /*1cb0*/  SHF.R.S32.HI R8, RZ, 0x1f, R3 ;  /* 0x0000001fff087819 */ /* 0x000fe20000011403 */
[----:B------:R-:W-:Y:S01]  /*1cc0*/  @P4 VIADD R28, R28, 0x1 ;  /* 0x000000011c1c4836 */ /* 0x000fe20000000000 */
[----:B------:R-:W-:Y:S02]  /*1cd0*/  @!P2 IADD3 R27, -R27, RZ, RZ ;  /* 0x000000ff1b1ba210 */ /* 0x000fe40007ffe1ff */
[----:B------:R-:W-:Y:S01]  /*1ce0*/  FSETP.NE.FTZ.AND P4, PT, R20, RZ, PT ;  /* 0x000000ff1400720b */ /* 0x000fe20003f95000 */
[----:B0-----:R-:W-:Y:S01]  /*1cf0*/  IMAD.MOV.U32 R22, RZ, RZ, R28 ;  /* 0x000000ffff167224 */ /* 0x001fe200078e001c */
[----:B------:R-:W-:Y:S01]  /*1d00*/  ISETP.NE.AND P2, PT, R33, RZ, PT ;  /* 0x000000ff2100720c */ /* 0x000fe20003f45270 */
[----:B------:R-:W-:Y:S01]  /*1d10*/  @P6 VIADD R13, R13, 0x1 ;  /* 0x000000010d0d6836 */ /* 0x000fe20000000000 */
[C---:B------:R-:W-:Y:S01]  /*1d20*/  ISETP.NE.AND P6, PT, R4.reuse, RZ, PT ;  /* 0x000000ff0400720c */ /* 0x040fe20003fc5270 */
[----:B------:R-:W-:Y:S01]  /*1d30*/  @!P0 IMAD.MOV R22, RZ, RZ, -R22 ;  /* 0x000000ffff168224 */ /* 0x000fe200078e0a16 */
[----:B------:R-:W-:Y:S01]  /*1d40*/  ISETP.GT.AND P0, PT, R4, RZ, PT ;  /* 0x000000ff0400720c */ /* 0x000fe20003f04270 */
[----:B------:R-:W-:Y:S01]  /*1d50*/  @!P5 IMAD.MOV R5, RZ, RZ, R8 ;  /* 0x000000ffff05d224 */ /* 0x000fe200078e0208 */
[----:B------:R-:W-:Y:S01]  /*1d60*/  LOP3.LUT R8, RZ, R33, RZ, 0x33, !PT ;  /* 0x00000021ff087212 */ /* 0x000fe200078e33ff */
[----:B------:R-:W-:-:S03]  /*1d70*/  @!P1 IMAD.MOV R13, RZ, RZ, -R13 ;  /* 0x000000ffff0d9224 */ /* 0x000fc600078e0a0d */
[C---:B------:R-:W-:Y:S01]  /*1d80*/  SEL R22, R8.reuse, R22, !P2 ;  /* 0x0000001608167207 */ /* 0x040fe20005000000 */
[----:B------:R-:W0:Y:S01]  /*1d90*/  @P4 MUFU.LG2 R20, R20 ;  /* 0x0000001400144308 */ /* 0x000e220000000c00 */
[----:B------:R-:W-:Y:S02]  /*1da0*/  SEL R8, R8, R13, !P2 ;  /* 0x0000000d08087207 */ /* 0x000fe40005000000 */
[----:B------:R-:W-:Y:S02]  /*1db0*/  LOP3.LUT R13, R26, 0x1, RZ, 0xc0, !PT ;  /* 0x000000011a0d7812 */ /* 0x000fe400078ec0ff */
[----:B------:R-:W-:Y:S02]  /*1dc0*/  @!P6 LOP3.LUT R27, RZ, R24, RZ, 0x33, !PT ;  /* 0x00000018ff1be212 */ /* 0x000fe400078e33ff */
[----:B------:R-:W-:Y:S02]  /*1dd0*/  ISETP.EQ.U32.OR P5, PT, R13, 0x1, P3 ;  /* 0x000000010d00780c */ /* 0x000fe40001fa2470 */
[----:B--2---:R-:W-:-:S02]  /*1de0*/  ISETP.NE.AND P1, PT, R9, RZ, PT ;  /* 0x000000ff0900720c */ /* 0x004fc40003f25270 */
[----:B------:R-:W-:Y:S02]  /*1df0*/  ISETP.LT.U32.AND P2, PT, R10, R27, PT ;  /* 0x0000001b0a00720c */ /* 0x000fe40003f41070 */
[----:B------:R-:W-:Y:S02]  /*1e00*/  SHF.R.S32.HI R21, RZ, 0x1f, R27 ;  /* 0x0000001fff157819 */ /* 0x000fe4000001141b */
[----:B------:R-:W-:Y:S02]  /*1e10*/  SEL R36, R36, 0x1, !P1 ;  /* 0x0000000124247807 */ /* 0x000fe40004800000 */
[----:B------:R-:W-:Y:S01]  /*1e20*/  LEA.HI.SX32 R9, R4, 0x1, 0x1 ;  /* 0x0000000104097811 */ /* 0x000fe200078f0aff */
[----:B------:R-:W-:Y:S01]  /*1e30*/  @!P0 IMAD.MOV R9, RZ, RZ, R23 ;  /* 0x000000ffff098224 */ /* 0x000fe200078e0217 */
        /* <DEDUP_REMOVED lines=47> */
[----:B------:R-:W-:Y:S02]  /*2130*/  IADD3 R20, P0, RZ, -R0, RZ ;  /* 0x80000000ff147210 */ /* 0x000fe40007f1e0ff */
[-C--:B------:R-:W-:Y:S02]  /*2140*/  MOV R43, R23.reuse ;  /* 0x00000017002b7202 */ /* 0x080fe40000000f00 */
[----:B------:R-:W-:Y:S01]  /*2150*/  IADD3.X R6, RZ, ~R23, RZ, P0, !PT ;  /* 0x80000017ff067210 */ /* 0x000fe200007fe4ff */
[----:B------:R-:W-:-:S04]  /*2160*/  IMAD.WIDE.U32 R38, R42, R20, R38 ;  /* 0x000000142a267225 */ /* 0x000fc800078e0026 */
[----:B------:R-:W-:Y:S01]  /*2170*/  IMAD R6, R6, R42, RZ ;  /* 0x0000002a06067224 */ /* 0x000fe200078e02ff */
[----:B------:R-:W-:Y:S02]  /*2180*/  MOV R25, R38 ;  /* 0x0000002600197202 */ /* 0x000fe40000000f00 */
[----:B------:R-:W-:Y:S01]  /*2190*/  MOV R42, R0 ;  /* 0x00000000002a7202 */ /* 0x000fe20000000f00 */
[----:B------:R-:W-:-:S05]  /*21a0*/  IMAD R6, R5, R20, R6 ;  /* 0x0000001405067224 */ /* 0x000fca00078e0206 */
[----:B------:R-:W-:Y:S01]  /*21b0*/  IADD3 R6, R39, R6, RZ ;  /* 0x0000000627067210 */ /* 0x000fe20007ffe0ff */
[----:B------:R-:W-:Y:S05]  /*21c0*/  BRA `(.L_x_311) ;  /* 0x00000000005c7947 */ /* 0x000fea0003800000 */
.L_x_310:
        /* <DEDUP_REMOVED lines=23> */
.L_x_311:
[----:B------:R-:W-:Y:S05]  /*2340*/  BSYNC B0 ;  /* 0x0000000000007941 */ /* 0x000fea0003800000 */
.L_x_309:
        /* <DEDUP_REMOVED lines=10> */
[-C--:B------:R-:W-:Y:S02]  /*23f0*/  IADD3 R20, P0, RZ, -R0.reuse, RZ ;  /* 0x80000000ff147210 */ /* 0x080fe40007f1e0ff */
[----:B------:R-:W-:Y:S01]  /*2400*/  MOV R24, R25 ;  /* 0x0000001900187202 */ /* 0x000fe20000000f00 */
[----:B------:R-:W-:Y:S01]  /*2410*/  IMAD.MOV.U32 R25, RZ, RZ, R6 ;  /* 0x000000ffff197224 */ /* 0x000fe200078e0006 */
        /* <DEDUP_REMOVED lines=9> */
.L_x_313:
        /* <DEDUP_REMOVED lines=22> */
.L_x_314:
[----:B------:R-:W-:Y:S05]  /*2610*/  BSYNC B0 ;  /* 0x0000000000007941 */ /* 0x000fea0003800000 */
.L_x_312:
        /* <DEDUP_REMOVED lines=14> */
[----:B------:R-:W-:Y:S02]  /*2700*/  MOV R40, R0 ;  /* 0x0000000000287202 */ /* 0x000fe40000000f00 */
[-C--:B------:R-:W-:Y:S01]  /*2710*/  IADD3.X R5, RZ, ~R23.reuse, RZ, P0, !PT ;  /* 0x80000017ff057210 */ /* 0x080fe200007fe4ff */
[----:B------:R-:W-:Y:S01]  /*2720*/  IMAD.WIDE.U32 R38, R33, R20, R38 ;  /* 0x0000001421267225 */ /* 0x000fe200078e0026 */
[----:B------:R-:W-:-:S03]  /*2730*/  MOV R41, R23 ;  /* 0x0000001700297202 */ /* 0x000fc60000000f00 */
[----:B------:R-:W-:-:S04]  /*2740*/  IMAD R5, R5, R33, RZ ;  /* 0x0000002105057224 */ /* 0x000fc800078e02ff */
[----:B------:R-:W-:-:S05]  /*2750*/  IMAD R5, R8, R20, R5 ;  /* 0x0000001408057224 */ /* 0x000fca00078e0205 */
[----:B------:R-:W-:Y:S01]  /*2760*/  IADD3 R8, R39, R5, RZ ;  /* 0x0000000527087210 */ /* 0x000fe20007ffe0ff */
[----:B------:R-:W-:Y:S05]  /*2770*/  BRA `(.L_x_317) ;  /* 0x0000000000587947 */ /* 0x000fea0003800000 */
.L_x_316:
        /* <DEDUP_REMOVED lines=22> */
.L_x_317:
[----:B------:R-:W-:Y:S05]  /*28e0*/  BSYNC B0 ;  /* 0x0000000000007941 */ /* 0x000fea0003800000 */
.L_x_315:
[-C--:B------:R-:W-:Y:S01]  /*28f0*/  IMAD R0, R35, R19.reuse, RZ ;  /* 0x0000001323007224 */ /* 0x080fe200078e02ff */
[----:B------:R-:W-:Y:S01]  /*2900*/  SHF.R.S32.HI R22, RZ, 0x1f, R2 ;  /* 0x0000001fff167819 */ /* 0x000fe20000011402 */
[C---:B------:R-:W-:Y:S01]  /*2910*/  IMAD.WIDE.U32 R20, R34.reuse, R19, RZ ;  /* 0x0000001322147225 */ /* 0x040fe200078e00ff */
[----:B------:R-:W-:Y:S01]  /*2920*/  SHF.R.S32.HI R23, RZ, 0x1f, R36 ;  /* 0x0000001fff177819 */ /* 0x000fe20000011424 */
[----:B------:R-:W-:Y:S02]  /*2930*/  BSSY B0, `(.L_x_318) ;  /* 0x0000040000007945 */ /* 0x000fe40003800000 */
[----:B------:R-:W-:Y:S02]  /*2940*/  IMAD R0, R34, R18, R0 ;  /* 0x0000001222007224 */ /* 0x000fe400078e0200 */
[----:B------:R-:W-:-:S03]  /*2950*/  IMAD.WIDE.U32 R34, R20, R17, RZ ;  /* 0x0000001114227225 */ /* 0x000fc600078e00ff */
[----:B------:R-:W-:Y:S01]  /*2960*/  IADD3 R0, R21, R0, RZ ;  /* 0x0000000015007210 */ /* 0x000fe20007ffe0ff */
[-C--:B------:R-:W-:Y:S01]  /*2970*/  IMAD R8, R8, R2.reuse, RZ ;  /* 0x0000000208087224 */ /* 0x080fe200078e02ff */
[----:B------:R-:W-:Y:S01]  /*2980*/  SHF.R.S32.HI R21, RZ, 0x1f, R25 ;  /* 0x0000001fff157819 */ /* 0x000fe20000011419 */
[----:B------:R-:W-:Y:S02]  /*2990*/  IMAD R4, R4, R2, RZ ;  /* 0x0000000204047224 */ /* 0x000fe400078e02ff */
[----:B------:R-:W-:Y:S02]  /*29a0*/  IMAD R5, R0, R17, RZ ;  /* 0x0000001100057224 */ /* 0x000fe400078e02ff */
[----:B------:R-:W-:Y:S02]  /*29b0*/  IMAD R0, R6, R25, RZ ;  /* 0x0000001906007224 */ /* 0x000fe400078e02ff */
[----:B------:R-:W-:Y:S02]  /*29c0*/  IMAD R5, R16, R20, R5 ;  /* 0x0000001410057224 */ /* 0x000fe400078e0205 */
[----:B------:R-:W-:-:S02]  /*29d0*/  IMAD R6, R41, R36, RZ ;  /* 0x0000002429067224 */ /* 0x000fc400078e02ff */
[----:B------:R-:W-:Y:S01]  /*29e0*/  IMAD R8, R22, R38, R8 ;  /* 0x0000002616087224 */ /* 0x000fe200078e0208 */
[----:B------:R-:W-:Y:S01]  /*29f0*/  IADD3 R5, R35, R5, RZ ;  /* 0x0000000523057210 */ /* 0x000fe20007ffe0ff */
[----:B------:R-:W-:Y:S02]  /*2a00*/  IMAD R0, R21, R32, R0 ;  /* 0x0000002015007224 */ /* 0x000fe400078e0200 */
[----:B------:R-:W-:Y:S01]  /*2a10*/  IMAD.WIDE.U32 R36, R40, R36, RZ ;  /* 0x0000002428247225 */ /* 0x000fe200078e00ff */
[----:B------:R-:W-:-:S03]  /*2a20*/  LOP3.LUT R20, R43, R5, RZ, 0xfc, !PT ;  /* 0x000000052b147212 */ /* 0x000fc600078efcff */
[----:B------:R-:W-:Y:S01]  /*2a30*/  IMAD R6, R23, R40, R6 ;  /* 0x0000002817067224 */ /* 0x000fe200078e0206 */
[----:B------:R-:W-:Y:S01]  /*2a40*/  ISETP.NE.U32.AND P0, PT, R20, RZ, PT ;  /* 0x000000ff1400720c */ /* 0x000fe20003f05070 */
[----:B------:R-:W-:-:S03]  /*2a50*/  IMAD.WIDE.U32 R38, R38, R2, RZ ;  /* 0x0000000226267225 */ /* 0x000fc600078e00ff */
[----:B------:R-:W-:Y:S01]  /*2a60*/  IADD3 R6, R37, R6, RZ ;  /* 0x0000000625067210 */ /* 0x000fe20007ffe0ff */
[----:B------:R-:W-:Y:S01]  /*2a70*/  IMAD.WIDE.U32 R32, R32, R25, RZ ;  /* 0x0000001920207225 */ /* 0x000fe200078e00ff */
[----:B------:R-:W-:-:S03]  /*2a80*/  IADD3 R8, R39, R8, RZ ;  /* 0x0000000827087210 */ /* 0x000fc60007ffe0ff */
[----:B------:R-:W-:Y:S01]  /*2a90*/  IMAD R3, R3, R2, RZ ;  /* 0x0000000203037224 */ /* 0x000fe200078e02ff */
[----:B------:R-:W-:-:S03]  /*2aa0*/  IADD3 R2, R33, R0, RZ ;  /* 0x0000000021027210 */ /* 0x000fc60007ffe0ff */
[----:B------:R-:W-:Y:S05]  /*2ab0*/  @!P0 BRA `(.L_x_319) ;  /* 0x0000000000408947 */ /* 0x000fea0003800000 */
[----:B------:R-:W-:Y:S01]  /*2ac0*/  IMAD.MOV.U32 R28, RZ, RZ, R42 ;  /* 0x000000ffff1c7224 */ /* 0x000fe200078e002a */
[----:B------:R-:W-:Y:S01]  /*2ad0*/  MOV R24, R43 ;  /* 0x0000002b00187202 */ /* 0x000fe20000000f00 */
[----:B------:R-:W-:Y:S01]  /*2ae0*/  IMAD.MOV.U32 R23, RZ, RZ, R34 ;  /* 0x000000ffff177224 */ /* 0x000fe200078e0022 */
[----:B------:R-:W-:Y:S02]  /*2af0*/  MOV R22, 0x2b10 ;  /* 0x00002b1000167802 */ /* 0x000fe40000000f00 */
[----:B------:R-:W-:Y:S05]  /*2b00*/  CALL.REL.NOINC `($__internal_6_$__cuda_sm20_div_s64) ;  /* 0x0000001800947944 */ /* 0x000fea0003c00000 */
[----:B------:R-:W-:Y:S02]  /*2b10*/  IADD3 R21, P0, RZ, -R0, RZ ;  /* 0x80000000ff157210 */ /* 0x000fe40007f1e0ff */
[----:B------:R-:W-:Y:S02]  /*2b20*/  MOV R40, R42 ;  /* 0x0000002a00287202 */ /* 0x000fe40000000f00 */
[----:B------:R-:W-:Y:S02]  /*2b30*/  IADD3.X R20, RZ, ~R23, RZ, P0, !PT ;  /* 0x80000017ff147210 */ /* 0x000fe400007fe4ff */
[----:B------:R-:W-:Y:S01]  /*2b40*/  MOV R41, R43 ;  /* 0x0000002b00297202 */ /* 0x000fe20000000f00 */
[----:B------:R-:W-:Y:S01]  /*2b50*/  IMAD.MOV.U32 R43, RZ, RZ, R23 ;  /* 0x000000ffff2b7224 */ /* 0x000fe200078e0017 */
[----:B------:R-:W-:Y:S01]  /*2b60*/  MOV R42, R0 ;  /* 0x00000000002a7202 */ /* 0x000fe20000000f00 */
[-C--:B------:R-:W-:Y:S02]  /*2b70*/  IMAD R20, R20, R34.reuse, RZ ;  /* 0x0000002214147224 */ /* 0x080fe400078e02ff */
[----:B------:R-:W-:-:S04]  /*2b80*/  IMAD.WIDE.U32 R34, R21, R34, R40 ;  /* 0x0000002215227225 */ /* 0x000fc800078e0028 */
[----:B------:R-:W-:-:S04]  /*2b90*/  IMAD R20, R5, R21, R20 ;  /* 0x0000001505147224 */ /* 0x000fc800078e0214 */
[----:B------:R-:W-:Y:S01]  /*2ba0*/  IMAD.IADD R24, R35, 0x1, R20 ;  /* 0x0000000123187824 */ /* 0x000fe200078e0214 */
[----:B------:R-:W-:Y:S05]  /*2bb0*/  BRA `(.L_x_320) ;  /* 0x00000000005c7947 */ /* 0x000fea0003800000 */
.L_x_319:
        /* <DEDUP_REMOVED lines=23> */
.L_x_320:
[----:B------:R-:W-:Y:S05]  /*2d30*/  BSYNC B0 ;  /* 0x0000000000007941 */ /* 0x000fea0003800000 */
.L_x_318:
        /* <DEDUP_REMOVED lines=11> */
[----:B------:R-:W-:Y:S01]  /*2df0*/  IADD3.X R5, RZ, ~R23, RZ, P0, !PT ;  /* 0x80000017ff057210 */ /* 0x000fe200007fe4ff */
[----:B------:R-:W-:-:S04]  /*2e00*/  IMAD.WIDE.U32 R34, R19, R20, R34 ;  /* 0x0000001413227225 */ /* 0x000fc800078e0022 */
[----:B------:R-:W-:Y:S01]  /*2e10*/  IMAD R5, R5, R19, RZ ;  /* 0x0000001305057224 */ /* 0x000fe200078e02ff */
[----:B------:R-:W-:Y:S02]  /*2e20*/  MOV R19, R34 ;  /* 0x0000002200137202 */ /* 0x000fe40000000f00 */
[----:B------:R-:W-:Y:S01]  /*2e30*/  MOV R34, R0 ;  /* 0x0000000000227202 */ /* 0x000fe20000000f00 */
[----:B------:R-:W-:-:S04]  /*2e40*/  IMAD R5, R18, R20, R5 ;  /* 0x0000001412057224 */ /* 0x000fc800078e0205 */
[----:B------:R-:W-:Y:S02]  /*2e50*/  IMAD.IADD R18, R35, 0x1, R5 ;  /* 0x0000000123127824 */ /* 0x000fe400078e0205 */
[----:B------:R-:W-:Y:S01]  /*2e60*/  IMAD.MOV.U32 R35, RZ, RZ, R23 ;  /* 0x000000ffff237224 */ /* 0x000fe200078e0017 */
[----:B------:R-:W-:Y:S05]  /*2e70*/  BRA `(.L_x_323) ;  /* 0x00000000005c7947 */ /* 0x000fea0003800000 */
.L_x_322:
        /* <DEDUP_REMOVED lines=23> */
.L_x_323:
[----:B------:R-:W-:Y:S05]  /*2ff0*/  BSYNC B0 ;  /* 0x0000000000007941 */ /* 0x000fea0003800000 */
.L_x_321:
        /* <DEDUP_REMOVED lines=12> */
[----:B------:R-:W-:Y:S01]  /*30c0*/  IADD3.X R5, RZ, ~R23, RZ, P0, !PT ;  /* 0x80000017ff057210 */ /* 0x000fe200007fe4ff */
[----:B------:R-:W-:-:S04]  /*30d0*/  IMAD.WIDE.U32 R34, R17, R20, R34 ;  /* 0x0000001411227225 */ /* 0x000fc800078e0022 */
[----:B------:R-:W-:Y:S01]  /*30e0*/  IMAD R5, R5, R17, RZ ;  /* 0x0000001105057224 */ /* 0x000fe200078e02ff */
[----:B------:R-:W-:-:S03]  /*30f0*/  MOV R17, R34 ;  /* 0x0000002200117202 */ /* 0x000fc60000000f00 */
[----:B------:R-:W-:-:S05]  /*3100*/  IMAD R5, R16, R20, R5 ;  /* 0x0000001410057224 */ /* 0x000fca00078e0205 */
[----:B------:R-:W-:Y:S01]  /*3110*/  IADD3 R5, R35, R5, RZ ;  /* 0x0000000523057210 */ /* 0x000fe20007ffe0ff */
[----:B------:R-:W-:Y:S05]  /*3120*/  BRA `(.L_x_326) ;  /* 0x00000000005c7947 */ /* 0x000fea0003800000 */
.L_x_325:
        /* <DEDUP_REMOVED lines=23> */
.L_x_326:
[----:B------:R-:W-:Y:S05]  /*32a0*/  BSYNC B0 ;  /* 0x0000000000007941 */ /* 0x000fea0003800000 */
.L_x_324:
[----:B------:R-:W-:Y:S01]  /*32b0*/  SHF.R.S32.HI R20, RZ, 0x1f, R10 ;  /* 0x0000001fff147819 */ /* 0x000fe2000001140a */
[-C--:B------:R-:W-:Y:S01]  /*32c0*/  IMAD R16, R23, R10.reuse, RZ ;  /* 0x0000000a17107224 */ /* 0x080fe200078e02ff */
[----:B------:R-:W-:Y:S01]  /*32d0*/  ULDC UR4, c[0x0][0x2c4] ;  /* 0x0000b10000047ab9 */ /* 0x000fe20000000800 */
[----:B------:R-:W-:Y:S01]  /*32e0*/  IMAD.WIDE.U32 R34, R22, R10, RZ ;  /* 0x0000000a16227225 */ /* 0x000fe200078e00ff */
[----:B------:R-:W-:Y:S03]  /*32f0*/  BSSY B0, `(.L_x_327) ;  /* 0x000003a000007945 */ /* 0x000fe60003800000 */
[----:B------:R-:W-:Y:S01]  /*3300*/  IMAD R10, R20, R22, R16 ;  /* 0x00000016140a7224 */ /* 0x000fe200078e0210 */
[----:B------:R-:W-:Y:S01]  /*3310*/  LOP3.LUT R20, R43, R14, RZ, 0xfc, !PT ;  /* 0x0000000e2b147212 */ /* 0x000fe200078efcff */
[----:B------:R-:W-:Y:S01]  /*3320*/  IMAD R0, R25, UR4, RZ ;  /* 0x0000000419007c24 */ /* 0x000fe2000f8e02ff */
[----:B------:R-:W-:Y:S01]  /*3330*/  SHF.R.S32.HI R16, RZ, 0x1f, R3 ;  /* 0x0000001fff107819 */ /* 0x000fe20000011403 */
[-C--:B------:R-:W-:Y:S01]  /*3340*/  IMAD R21, R5, R3.reuse, RZ ;  /* 0x0000000305157224 */ /* 0x080fe200078e02ff */
[----:B------:R-:W-:Y:S01]  /*3350*/  ISETP.NE.U32.AND P0, PT, R20, RZ, PT ;  /* 0x000000ff1400720c */ /* 0x000fe20003f05070 */
[----:B------:R-:W-:Y:S01]  /*3360*/  IMAD R18, R18, R0, RZ ;  /* 0x0000000012127224 */ /* 0x000fe200078e02ff */
[----:B------:R-:W-:Y:S01]  /*3370*/  SHF.R.S32.HI R5, RZ, 0x1f, R0 ;  /* 0x0000001fff057819 */ /* 0x000fe20000011400 */
[----:B------:R-:W-:Y:S01]  /*3380*/  IMAD.WIDE.U32 R44, R17, R3, RZ ;  /* 0x00000003112c7225 */ /* 0x000fe200078e00ff */
[----:B------:R-:W-:-:S03]  /*3390*/  IADD3 R10, R35, R10, RZ ;  /* 0x0000000a230a7210 */ /* 0x000fc60007ffe0ff */
[----:B------:R-:W-:Y:S02]  /*33a0*/  IMAD R3, R5, R19, R18 ;  /* 0x0000001305037224 */ /* 0x000fe400078e0212 */
[----:B------:R-:W-:Y:S02]  /*33b0*/  IMAD R16, R16, R17, R21 ;  /* 0x0000001110107224 */ /* 0x000fe400078e0215 */
[----:B------:R-:W-:-:S03]  /*33c0*/  IMAD.WIDE.U32 R18, R19, R0, RZ ;  /* 0x0000000013127225 */ /* 0x000fc600078e00ff */
[----:B------:R-:W-:Y:S02]  /*33d0*/  IADD3 R16, R45, R16, RZ ;  /* 0x000000102d107210 */ /* 0x000fe40007ffe0ff */
[----:B------:R-:W-:Y:S01]  /*33e0*/  IADD3 R3, R19, R3, RZ ;  /* 0x0000000313037210 */ /* 0x000fe20007ffe0ff */
[----:B------:R-:W-:Y:S06]  /*33f0*/  @!P0 BRA `(.L_x_328) ;  /* 0x0000000000488947 */ /* 0x000fec0003800000 */
[----:B------:R-:W-:Y:S01]  /*3400*/  IMAD.MOV.U32 R28, RZ, RZ, R42 ;  /* 0x000000ffff1c7224 */ /* 0x000fe200078e002a */
[----:B------:R-:W-:Y:S01]  /*3410*/  MOV R23, R15 ;  /* 0x0000000f00177202 */ /* 0x000fe20000000f00 */
[----:B------:R-:W-:Y:S01]  /*3420*/  IMAD.MOV.U32 R24, RZ, RZ, R43 ;  /* 0x000000ffff187224 */ /* 0x000fe200078e002b */
[----:B------:R-:W-:Y:S02]  /*3430*/  MOV R5, R14 ;  /* 0x0000000e00057202 */ /* 0x000fe40000000f00 */
[----:B------:R-:W-:Y:S02]  /*3440*/  MOV R22, 0x3460 ;  /* 0x0000346000167802 */ /* 0x000fe40000000f00 */
[----:B------:R-:W-:Y:S05]  /*3450*/  CALL.REL.NOINC `($__internal_6_$__cuda_sm20_div_s64) ;  /* 0x0000001000407944 */ /* 0x000fea0003c00000 */
        /* <DEDUP_REMOVED lines=12> */
.L_x_328:
        /* <DEDUP_REMOVED lines=23> */
.L_x_329:
[----:B------:R-:W-:Y:S05]  /*3690*/  BSYNC B0 ;  /* 0x0000000000007941 */ /* 0x000fea0003800000 */
.L_x_327:
        /* <DEDUP_REMOVED lines=28> */
.L_x_331:
        /* <DEDUP_REMOVED lines=23> */
.L_x_332:
[----:B------:R-:W-:Y:S05]  /*39d0*/  BSYNC B0 ;  /* 0x0000000000007941 */ /* 0x000fea0003800000 */
.L_x_330:
        /* <DEDUP_REMOVED lines=21> */
.L_x_308:
[----:B------:R-:W-:Y:S02]  /*3b30*/  ULDC.64 UR4, c[0x0][0x2b0] ;  /* 0x0000ac0000047ab9 */ /* 0x000fe40000000a00 */
[----:B------:R-:W-:-:S04]  /*3b40*/  LEA R2, P0, R38, UR4, 0x2 ;  /* 0x0000000426027c11 */ /* 0x000fc8000f8010ff */
[----:B------:R-:W-:-:S05]  /*3b50*/  LEA.HI.X R3, R38, UR5, R39, 0x2, P0 ;  /* 0x0000000526037c11 */ /* 0x000fca00080f1427 */
[----:B------:R0:W-:Y:S04]  /*3b60*/  STG.E desc[UR8][R2.64], R29 ;  /* 0x0000001d02007986 */ /* 0x0001e8000c101908 */
.L_x_307:
[----:B------:R-:W-:Y:S05]  /*3b70*/  BSYNC B1 ;  /* 0x0000000000017941 */ /* 0x000fea0003800000 */
.L_x_306:
[----:B0-----:R-:W0:Y:S01]  /*3b80*/  LDC R2, c[0x0][0x3c4] ;  /* 0x0000f100ff027b82 */ /* 0x001e220000000800 */
[----:B------:R-:W-:Y:S01]  /*3b90*/  LEA.HI R4, R26, R26, RZ, 0x1 ;  /* 0x0000001a1a047211 */ /* 0x000fe200078f08ff */
[----:B------:R-:W-:Y:S03]  /*3ba0*/  BSSY B0, `(.L_x_333) ;  /* 0x0000010000007945 */ /* 0x000fe60003800000 */
[----:B------:R-:W-:-:S05]  /*3bb0*/  LOP3.LUT R3, R4, 0xfffffffe, RZ, 0xc0, !PT ;  /* 0xfffffffe04037812 */ /* 0x000fca00078ec0ff */
[----:B------:R-:W-:-:S05]  /*3bc0*/  IMAD.IADD R3, R26, 0x1, -R3 ;  /* 0x000000011a037824 */ /* 0x000fca00078e0a03 */
[----:B0-----:R-:W-:-:S13]  /*3bd0*/  ISETP.GE.OR P3, PT, R3, R2, P3 ;  /* 0x000000020300720c */ /* 0x001fda0001f66670 */
[----:B------:R-:W-:Y:S05]  /*3be0*/  @P3 BRA `(.L_x_334) ;  /* 0x00000000002c3947 */ /* 0x000fea0003800000 */
[----:B------:R-:W0:Y:S01]  /*3bf0*/  S2R R0, SR_CgaCtaId ;  /* 0x0000000000007919 */ /* 0x000e220000008800 */
[----:B------:R-:W-:Y:S01]  /*3c00*/  FADD.FTZ R6, -R29, R30 ;  /* 0x0000001e1d067221 */ /* 0x000fe20000010100 */
[----:B------:R-:W-:Y:S02]  /*3c10*/  MOV R5, 0x400 ;  /* 0x0000040000057802 */ /* 0x000fe40000000f00 */
[----:B------:R-:W-:Y:S01]  /*3c20*/  SHF.L.U32 R4, R4, 0x1, RZ ;  /* 0x0000000104047819 */ /* 0x000fe200000006ff */
[----:B------:R-:W-:-:S03]  /*3c30*/  FMUL.FTZ R6, R6, 1.4426950216293334961 ;  /* 0x3fb8aa3b06067820 */ /* 0x000fc60000410000 */
[----:B------:R-:W-:-:S03]  /*3c40*/  LOP3.LUT R4, R4, 0xfffffffc, RZ, 0xc0, !PT ;  /* 0xfffffffc04047812 */ /* 0x000fc600078ec0ff */
[----:B------:R-:W2:Y:S01]  /*3c50*/  MUFU.EX2 R6, R6 ;  /* 0x0000000600067308 */ /* 0x000ea20000000800 */
[----:B0-----:R-:W-:-:S05]  /*3c60*/  LEA R0, R0, R5, 0x18 ;  /* 0x0000000500007211 */ /* 0x001fca00078ec0ff */
[----:B------:R-:W-:-:S05]  /*3c70*/  IMAD R0, R3, 0x44, R0 ;  /* 0x0000004403007824 */ /* 0x000fca00078e0200 */
[----:B------:R-:W-:-:S05]  /*3c80*/  IADD3 R0, R0, R4, RZ ;  /* 0x0000000400007210 */ /* 0x000fca0007ffe0ff */
[----:B--2---:R0:W-:Y:S02]  /*3c90*/  STS [R0], R6 ;  /* 0x0000000600007388 */ /* 0x0041e40000000800 */
.L_x_334:
[----:B------:R-:W-:Y:S05]  /*3ca0*/  BSYNC B0 ;  /* 0x0000000000007941 */ /* 0x000fea0003800000 */
.L_x_333:
[----:B------:R-:W-:Y:S01]  /*3cb0*/  BAR.SYNC.DEFER_BLOCKING 0x0 ;  /* 0x0000000000007b1d */ /* 0x000fe20000010000 */
[----:B------:R-:W-:Y:S01]  /*3cc0*/  ISETP.GE.AND P0, PT, R2, 0x1, PT ;  /* 0x000000010200780c */ /* 0x000fe20003f06270 */
[----:B------:R-:W-:Y:S01]  /*3cd0*/  IMAD.MOV.U32 R4, RZ, RZ, RZ ;  /* 0x000000ffff047224 */ /* 0x000fe200078e00ff */
[----:B------:R-:W-:Y:S02]  /*3ce0*/  LEA.HI R16, R31, R26, RZ, 0x3 ;  /* 0x0000001a1f107211 */ /* 0x000fe400078f18ff */
[----:B------:R-:W-:Y:S01]  /*3cf0*/  CS2R R2, SRZ ;  /* 0x0000000000027805 */ /* 0x000fe2000001ff00 */
[----:B0-----:R-:W-:Y:S01]  /*3d00*/  IMAD.MOV.U32 R0, RZ, RZ, RZ ;  /* 0x000000ffff007224 */ /* 0x001fe200078e00ff */
[----:B------:R-:W-:Y:S02]  /*3d10*/  LOP3.LUT R18, R16, 0x3ffffff8, RZ, 0xc0, !PT ;  /* 0x3ffffff810127812 */ /* 0x000fe400078ec0ff */
[----:B------:R-:W-:-:S03]  /*3d20*/  SHF.R.S32.HI R16, RZ, 0x3, R16 ;  /* 0x00000003ff107819 */ /* 0x000fc60000011410 */
[----:B------:R-:W-:-:S04]  /*3d30*/  IMAD.IADD R18, R26, 0x1, -R18 ;  /* 0x000000011a127824 */ /* 0x000fc800078e0a12 */
[----:B------:R-:W-:Y:S01]  /*3d40*/  IMAD.SHL.U32 R18, R18, 0x4, RZ ;  /* 0x0000000412127824 */ /* 0x000fe200078e00ff */
[----:B------:R-:W-:Y:S06]  /*3d50*/  @!P0 BRA `(.L_x_335) ;  /* 0x0000000000b08947 */ /* 0x000fec0003800000 */
[----:B------:R-:W0:Y:S01]  /*3d60*/  S2UR UR6, SR_CgaCtaId ;  /* 0x00000000000679c3 */ /* 0x000e220000008800 */
[----:B------:R-:W-:Y:S01]  /*3d70*/  ULDC UR10, c[0x0][0x2dc] ;  /* 0x0000b700000a7ab9 */ /* 0x000fe20000000800 */
[----:B------:R-:W-:Y:S01]  /*3d80*/  IMAD R14, R16, 0x20, R18 ;  /* 0x00000020100e7824 */ /* 0x000fe200078e0212 */
[----:B------:R-:W-:Y:S01]  /*3d90*/  UIMAD UR4, UR7, UR10, URZ ;  /* 0x0000000a070472a4 */ /* 0x000fe2000f8e023f */
[C---:B------:R-:W-:Y:S01]  /*3da0*/  VIADD R5, R12.reuse, -UR7 ;  /* 0x800000070c057c36 */ /* 0x040fe20008000000 */
[----:B-1----:R-:W-:Y:S01]  /*3db0*/  CS2R R8, SRZ ;  /* 0x0000000000087805 */ /* 0x002fe2000001ff00 */
        /* <DEDUP_REMOVED lines=17> */
.L_x_338:
        /* <DEDUP_REMOVED lines=12> */
.L_x_337:
[----:B------:R-:W-:Y:S05]  /*3f90*/  BSYNC B0 ;  /* 0x0000000000007941 */ /* 0x000fea0003800000 */
.L_x_336:
        /* <DEDUP_REMOVED lines=8> */
.L_x_335:
        /* <DEDUP_REMOVED lines=10> */
[----:B------:R-:W2:Y:S01]  /*40c0*/  I2F.RP R14, R11 ;  /* 0x0000000b000e7306 */ /* 0x000ea20000209400 */
[----:B------:R-:W-:Y:S02]  /*40d0*/  IABS R10, R7 ;  /* 0x00000007000a7213 */ /* 0x000fe40000000000 */
[----:B------:R-:W-:Y:S02]  /*40e0*/  SHF.R.S32.HI R19, RZ, 0x1f, R18 ;  /* 0x0000001fff137819 */ /* 0x000fe40000011412 */
[----:B------:R-:W-:Y:S01]  /*40f0*/  F2FP.BF16.F32.PACK_AB R2, R2, R0 ;  /* 0x000000000202723e */ /* 0x000fe200000010ff */
[----:B------:R-:W-:Y:S01]  /*4100*/  IMAD.MOV R10, RZ, RZ, -R10 ;  /* 0x000000ffff0a7224 */ /* 0x000fe200078e0a0a */
[----:B------:R-:W-:Y:S01]  /*4110*/  F2FP.BF16.F32.PACK_AB R3, R4, R3 ;  /* 0x000000030403723e */ /* 0x000fe200000010ff */
[----:B--2---:R-:W2:Y:S02]  /*4120*/  MUFU.RCP R14, R14 ;  /* 0x0000000e000e7308 */ /* 0x004ea40000001000 */
[----:B--2---:R-:W-:-:S06]  /*4130*/  VIADD R14, R14, 0xffffffe ;  /* 0x0ffffffe0e0e7836 */ /* 0x004fcc0000000000 */
[----:B------:R2:W3:Y:S02]  /*4140*/  F2I.FTZ.U32.TRUNC.NTZ R15, R14 ;  /* 0x0000000e000f7305 */ /* 0x0004e4000021f000 */
[----:B--2---:R-:W-:Y:S01]  /*4150*/  HFMA2.MMA R14, -RZ, RZ, 0, 0 ;  /* 0x00000000ff0e7435 */ /* 0x004fe200000001ff */
[----:B---3--:R-:W-:-:S04]  /*4160*/  IMAD.MOV R5, RZ, RZ, -R15 ;  /* 0x000000ffff057224 */ /* 0x008fc800078e0a0f */
[----:B-1----:R-:W-:Y:S01]  /*4170*/  IMAD R8, R5, R11, RZ ;  /* 0x0000000b05087224 */ /* 0x002fe200078e02ff */
[----:B0-----:R-:W-:-:S04]  /*4180*/  IABS R5, R6 ;  /* 0x0000000600057213 */ /* 0x001fc80000000000 */
[----:B------:R-:W-:Y:S01]  /*4190*/  IMAD.HI.U32 R8, R15, R8, R14 ;  /* 0x000000080f087227 */ /* 0x000fe200078e000e */
[----:B------:R-:W0:Y:S05]  /*41a0*/  I2F.RP R9, R5 ;  /* 0x0000000500097306 */ /* 0x000e2a0000209400 */
[----:B------:R-:W-:-:S04]  /*41b0*/  IMAD.HI.U32 R8, R8, R12, RZ ;  /* 0x0000000c08087227 */ /* 0x000fc800078e00ff */
[----:B------:R-:W-:Y:S02]  /*41c0*/  IMAD R10, R8, R10, R12 ;  /* 0x0000000a080a7224 */ /* 0x000fe400078e020c */
[----:B------:R-:W-:-:S03]  /*41d0*/  IMAD.MOV.U32 R12, RZ, RZ, RZ ;  /* 0x000000ffff0c7224 */ /* 0x000fc600078e00ff */
[----:B------:R-:W-:Y:S01]  /*41e0*/  ISETP.GT.U32.AND P1, PT, R11, R10, PT ;  /* 0x0000000a0b00720c */ /* 0x000fe20003f24070 */
[----:B0-----:R-:W0:-:S12]  /*41f0*/  MUFU.RCP R9, R9 ;  /* 0x0000000900097308 */ /* 0x001e180000001000 */
[----:B------:R-:W-:Y:S01]  /*4200*/  @!P1 IMAD.IADD R10, R10, 0x1, -R11 ;  /* 0x000000010a0a9824 */ /* 0x000fe200078e0a0b */
[----:B------:R-:W-:Y:S02]  /*4210*/  @!P1 IADD3 R8, R8, 0x1, RZ ;  /* 0x0000000108089810 */ /* 0x000fe40007ffe0ff */
[----:B------:R-:W-:Y:S02]  /*4220*/  ISETP.NE.AND P1, PT, R7, RZ, PT ;  /* 0x000000ff0700720c */ /* 0x000fe40003f25270 */
[----:B------:R-:W-:Y:S01]  /*4230*/  ISETP.GE.U32.AND P2, PT, R10, R11, PT ;  /* 0x0000000b0a00720c */ /* 0x000fe20003f46070 */
[----:B0-----:R-:W-:Y:S01]  /*4240*/  VIADD R9, R9, 0xffffffe ;  /* 0x0ffffffe09097836 */ /* 0x001fe20000000000 */
[----:B------:R-:W-:-:S03]  /*4250*/  LOP3.LUT R10, R16, R7, RZ, 0x3c, !PT ;  /* 0x00000007100a7212 */ /* 0x000fc600078e3cff */
[----:B------:R-:W0:Y:S01]  /*4260*/  F2I.FTZ.U32.TRUNC.NTZ R13, R9 ;  /* 0x00000009000d7305 */ /* 0x000e22000021f000 */
[----:B------:R-:W-:-:S07]  /*4270*/  ISETP.GE.AND P0, PT, R10, RZ, PT ;  /* 0x000000ff0a00720c */ /* 0x000fce0003f06270 */
[----:B------:R-:W-:-:S06]  /*4280*/  @P2 VIADD R8, R8, 0x1 ;  /* 0x0000000108082836 */ /* 0x000fcc0000000000 */
[----:B------:R-:W-:Y:S01]  /*4290*/  @!P0 IADD3 R8, -R8, RZ, RZ ;  /* 0x000000ff08088210 */ /* 0x000fe20007ffe1ff */
[----:B0-----:R-:W-:Y:S01]  /*42a0*/  IMAD.MOV R9, RZ, RZ, -R13 ;  /* 0x000000ffff097224 */ /* 0x001fe200078e0a0d */
[----:B------:R-:W-:-:S03]  /*42b0*/  @!P1 LOP3.LUT R8, RZ, R7, RZ, 0x33, !PT ;  /* 0x00000007ff089212 */ /* 0x000fc600078e33ff */
[----:B------:R-:W-:Y:S02]  /*42c0*/  IMAD R9, R9, R5, RZ ;  /* 0x0000000509097224 */ /* 0x000fe400078e02ff */
[----:B------:R-:W-:Y:S02]  /*42d0*/  IMAD R10, R8, R7, RZ ;  /* 0x00000007080a7224 */ /* 0x000fe400078e02ff */
[----:B------:R-:W-:-:S03]  /*42e0*/  IMAD.HI.U32 R9, R13, R9, R12 ;  /* 0x000000090d097227 */ /* 0x000fc600078e000c */
[----:B------:R-:W-:Y:S01]  /*42f0*/  IADD3 R11, R16, -R10, RZ ;  /* 0x8000000a100b7210 */ /* 0x000fe20007ffe0ff */
[----:B------:R-:W-:-:S03]  /*4300*/  IMAD.WIDE.U32 R18, R8, UR4, R18 ;  /* 0x0000000408127c25 */ /* 0x000fc6000f8e0012 */
        /* <DEDUP_REMOVED lines=37> */
        .weak           $__internal_6_$__cuda_sm20_div_s64
        .type           $__internal_6_$__cuda_sm20_div_s64,@function
        .size           $__internal_6_$__cuda_sm20_div_s64,(.L_x_5282 - $__internal_6_$__cuda_sm20_div_s64)
$__internal_6_$__cuda_sm20_div_s64:
        /* <DEDUP_REMOVED lines=78> */
[----:B------:R-:W-:Y:S01]  /*4a40*/  IMAD.MOV.U32 R21, RZ, RZ, 0x0 ;  /* 0x00000000ff157424 */ /* 0x000fe200078e00ff */
[----:B------:R-:W-:Y:S01]  /*4a50*/  SEL R23, R23, R20, !P4 ;  /* 0x0000001417177207 */ /* 0x000fe20006000000 */
[----:B------:R-:W-:Y:S01]  /*4a60*/  IMAD.MOV.U32 R20, RZ, RZ, R22 ;  /* 0x000000ffff147224 */ /* 0x000fe200078e0016 */
[----:B------:R-:W-:-:S02]  /*4a70*/  SEL R0, R0, 0xffffffff, P0 ;  /* 0xffffffff00007807 */ /* 0x000fc40000000000 */
[----:B------:R-:W-:Y:S01]  /*4a80*/  SEL R23, R23, 0xffffffff, P0 ;  /* 0xffffffff17177807 */ /* 0x000fe20000000000 */
[----:B------:R-:W-:Y:S06]  /*4a90*/  RET.REL.NODEC R20 `(_ZN5flash32flash_fwd_splitkv_combine_kernelI23Flash_fwd_kernel_traitsILi32ELi64ELi256ELi4ELb0ELb0EN7cutlass10bfloat16_tE19Flash_kernel_traitsILi32ELi64ELi256ELi4ES3_EELi16ELi1ELb0EEEvNS_16Flash_fwd_paramsE) ;  /* 0xffffffb414587950 */ /* 0x000fec0003c3ffff */
.L_x_339:
        /* <DEDUP_REMOVED lines=14> */
.L_x_5282:


//--------------------- .text._ZN5flash32flash_fwd_splitkv_combine_kernelI23Flash_fwd_kernel_traitsILi32ELi64ELi256ELi4ELb0ELb0EN7cutlass10bfloat16_tE19Flash_kernel_traitsILi32ELi64ELi256ELi4ES3_EELi16ELi7ELb1EEEvNS_16Flash_fwd_paramsE --------------------------
	.section	.text._ZN5flash32flash_fwd_splitkv_combine_kernelI23Flash_fwd_kernel_traitsILi32ELi64ELi256ELi4ELb0ELb0EN7cutlass10bfloat16_tE19Flash_kernel_traitsILi32ELi64ELi256ELi4ES3_EELi16ELi7ELb1EEEvNS_16Flash_fwd_paramsE,"ax",@progbits
	.align	128
        .global         _ZN5flash32flash_fwd_splitkv_combine_kernelI23Flash_fwd_kernel_traitsILi32ELi64ELi256ELi4ELb0ELb0EN7cutlass10bfloat16_tE19Flash_kernel_traitsILi32ELi64ELi256ELi4ES3_EELi16ELi7ELb1EEEvNS_16Flash_fwd_paramsE
        .type           _ZN5flash32flash_fwd_splitkv_combine_kernelI23Flash_fwd_kernel_traitsILi32ELi64ELi256ELi4ELb0ELb0EN7cutlass10bfloat16_tE19Flash_kernel_traitsILi32ELi64ELi256ELi4ES3_EELi16ELi7ELb1EEEvNS_16Flash_fwd_paramsE,@function
        .size           _ZN5flash32flash_fwd_splitkv_combine_kernelI23Flash_fwd_kernel_traitsILi32ELi64ELi256ELi4ELb0ELb0EN7cutlass10bfloat16_tE19Flash_kernel_traitsILi32ELi64ELi256ELi4ES3_EELi16ELi7ELb1EEEvNS_16Flash_fwd_paramsE,(.L_x_5283 - _ZN5flash32flash_fwd_splitkv_combine_kernelI23Flash_fwd_kernel_traitsILi32ELi64ELi256ELi4ELb0ELb0EN7cutlass10bfloat16_tE19Flash_kernel_traitsILi32ELi64ELi256ELi4ES3_EELi16ELi7ELb1EEEvNS_16Flash_fwd_paramsE)
        .other          _ZN5flash32flash_fwd_splitkv_combine_kernelI23Flash_fwd_kernel_traitsILi32ELi64ELi256ELi4ELb0ELb0EN7cutlass10bfloat16_tE19Flash_kernel_traitsILi32ELi64ELi256ELi4ES3_EELi16ELi7ELb1EEEvNS_16Flash_fwd_paramsE,@"STO_CUDA_ENTRY STV_DEFAULT"
_ZN5flash32flash_fwd_splitkv_combine_kernelI23Flash_fwd_kernel_traitsILi32ELi64ELi256ELi4ELb0ELb0EN7cutlass10bfloat16_tE19Flash_kernel_traitsILi32ELi64ELi256ELi4ES3_EELi16ELi7ELb1EEEvNS_16Flash_fwd_paramsE:
.text._ZN5flash32flash_fwd_splitkv_combine_kernelI23Flash_fwd_kernel_traitsILi32ELi64ELi256ELi4ELb0ELb0EN7cutlass10bfloat16_tE19Flash_kernel_traitsILi32ELi64ELi256ELi4ES3_EELi16ELi7ELb1EEEvNS_16Flash_fwd_paramsE:
        /* <DEDUP_REMOVED lines=23> */
[----:B------:R-:W-:Y:S05]  /*0170*/  CALL.REL.NOINC `($__internal_7_$__cuda_sm20_div_s64) ;  /* 0x00000060005c7944 */ /* 0x000fea0003c00000 */
[----:B------:R-:W-:Y:S02]  /*0180*/  MOV R8, R0 ;  /* 0x0000000000087202 */ /* 0x000fe40000000f00 */
[----:B------:R-:W-:Y:S01]  /*0190*/  MOV R9, R25 ;  /* 0x0000001900097202 */ /* 0x000fe20000000f00 */
[----:B------:R-:W-:Y:S06]  /*01a0*/  BRA `(.L_x_341) ;  /* 0x00000000004c7947 */ /* 0x000fec0003800000 */
.L_x_340:
        /* <DEDUP_REMOVED lines=19> */
.L_x_341:
        /* <DEDUP_REMOVED lines=17> */
[----:B------:R-:W-:Y:S05]  /*03f0*/  BRA `(.L_x_344) ;  /* 0x0000000000507947 */ /* 0x000fea0003800000 */
.L_x_343:
        /* <DEDUP_REMOVED lines=20> */
.L_x_344:
[----:B------:R-:W-:Y:S05]  /*0540*/  BSYNC B0 ;  /* 0x0000000000007941 */ /* 0x000fea0003800000 */
.L_x_342:
        /* <DEDUP_REMOVED lines=57> */
.L_x_346:
        /* <DEDUP_REMOVED lines=19> */
.L_x_347:
[----:B------:R-:W-:Y:S05]  /*0a10*/  BSYNC B0 ;  /* 0x0000000000007941 */ /* 0x000fea0003800000 */
.L_x_345:
        /* <DEDUP_REMOVED lines=105> */
.L_x_349:
        /* <DEDUP_REMOVED lines=20> */
.L_x_350:
[----:B------:R-:W-:Y:S05]  /*11f0*/  BSYNC B0 ;  /* 0x0000000000007941 */ /* 0x000fea0003800000 */
.L_x_348:
        /* <DEDUP_REMOVED lines=309> */
.L_x_352:
        /* <DEDUP_REMOVED lines=19> */
.L_x_353:
[----:B------:R-:W-:Y:S05]  /*2680*/  BSYNC B0 ;  /* 0x0000000000007941 */ /* 0x000fea0003800000 */
.L_x_351:
        /* <DEDUP_REMOVED lines=257> */
.L_x_358:
        /* <DEDUP_REMOVED lines=22> */
.L_x_359:
[----:B------:R-:W-:Y:S05]  /*3800*/  BSYNC B0 ;  /* 0x0000000000007941 */ /* 0x000fea0003800000 */
.L_x_357:
        /* <DEDUP_REMOVED lines=8> */
[----:B------:R-:W-:Y:S05]  /*3890*/  CALL.REL.NOINC `($__internal_7_$__cuda_sm20_div_s64) ;  /* 0x0000002800947944 */ /* 0x000fea0003c00000 */
        /* <DEDUP_REMOVED lines=11> */
.L_x_361:
        /* <DEDUP_REMOVED lines=22> */
.L_x_362:
[----:B------:R-:W-:Y:S05]  /*3ab0*/  BSYNC B0 ;  /* 0x0000000000007941 */ /* 0x000fea0003800000 */
.L_x_360:
        /* <DEDUP_REMOVED lines=11> */
[----:B------:R-:W-:Y:S05]  /*3b70*/  CALL.REL.NOINC `($__internal_7_$__cuda_sm20_div_s64) ;  /* 0x0000002400dc7944 */ /* 0x000fea0003c00000 */
        /* <DEDUP_REMOVED lines=12> */
.L_x_364:
        /* <DEDUP_REMOVED lines=22> */
.L_x_365:
[----:B------:R-:W-:Y:S05]  /*3da0*/  BSYNC B0 ;  /* 0x0000000000007941 */ /* 0x000fea0003800000 */
.L_x_363:
        /* <DEDUP_REMOVED lines=52> */
.L_x_367:
        /* <DEDUP_REMOVED lines=23> */
.L_x_368:
[----:B------:R-:W-:Y:S05]  /*4260*/  BSYNC B0 ;  /* 0x0000000000007941 */ /* 0x000fea0003800000 */
.L_x_366:
        /* <DEDUP_REMOVED lines=20> */
.L_x_370:
        /* <DEDUP_REMOVED lines=22> */
.L_x_371:
[----:B------:R-:W-:Y:S05]  /*4510*/  BSYNC B0 ;  /* 0x0000000000007941 */ /* 0x000fea0003800000 */
.L_x_369:
        /* <DEDUP_REMOVED lines=22> */
.L_x_373:
        /* <DEDUP_REMOVED lines=23> */
.L_x_374:
[----:B------:R-:W-:Y:S05]  /*47f0*/  BSYNC B0 ;  /* 0x0000000000007941 */ /* 0x000fea0003800000 */
.L_x_372:
        /* <DEDUP_REMOVED lines=39> */
.L_x_376:
        /* <DEDUP_REMOVED lines=23> */
.L_x_377:
[----:B------:R-:W-:Y:S05]  /*4be0*/  BSYNC B0 ;  /* 0x0000000000007941 */ /* 0x000fea0003800000 */
.L_x_375:
        /* <DEDUP_REMOVED lines=31> */
.L_x_379:
        /* <DEDUP_REMOVED lines=23> */
.L_x_380:
[----:B------:R-:W-:Y:S05]  /*4f50*/  BSYNC B0 ;  /* 0x0000000000007941 */ /* 0x000fea0003800000 */
.L_x_378:
        /* <DEDUP_REMOVED lines=21> */
.L_x_356:
[----:B------:R-:W-:Y:S02]  /*50b0*/  ULDC.64 UR4, c[0x0][0x2b0] ;  /* 0x0000ac0000047ab9 */ /* 0x000fe40000000a00 */
[----:B------:R-:W-:-:S04]  /*50c0*/  LEA R2, P0, R52, UR4, 0x2 ;  /* 0x0000000434027c11 */ /* 0x000fc8000f8010ff */
[----:B------:R-:W-:-:S05]  /*50d0*/  LEA.HI.X R3, R52, UR5, R53, 0x2, P0 ;  /* 0x0000000534037c11 */ /* 0x000fca00080f1435 */
[----:B------:R0:W-:Y:S04]  /*50e0*/  STG.E desc[UR8][R2.64], R29 ;  /* 0x0000001d02007986 */ /* 0x0001e8000c101908 */
.L_x_355:
[----:B------:R-:W-:Y:S05]  /*50f0*/  BSYNC B1 ;  /* 0x0000000000017941 */ /* 0x000fea0003800000 */
.L_x_354:
[----:B-1----:R-:W1:Y:S01]  /*5100*/  LDC R5, c[0x0][0x3c4] ;  /* 0x0000f100ff057b82 */ /* 0x002e620000000800 */
[C---:B------:R-:W-:Y:S02]  /*5110*/  IADD3 R0, R47.reuse, 0x8, RZ ;  /* 0x000000082f007810 */ /* 0x040fe40007ffe0ff */
[C---:B------:R-:W-:Y:S02]  /*5120*/  SHF.L.U32 R16, R47.reuse, 0x2, RZ ;  /* 0x000000022f107819 */ /* 0x040fe400000006ff */
[----:B------:R-:W-:Y:S02]  /*5130*/  MOV R4, RZ ;  /* 0x000000ff00047202 */ /* 0x000fe40000000f00 */
[CC--:B-1----:R-:W-:Y:S02]  /*5140*/  ISETP.GE.OR P2, PT, R47.reuse, R5.reuse, P6 ;  /* 0x000000052f00720c */ /* 0x0c2fe40003746670 */
[----:B------:R-:W-:Y:S02]  /*5150*/  ISETP.GE.OR P1, PT, R0, R5, P6 ;  /* 0x000000050000720c */ /* 0x000fe40003726670 */
[----:B------:R-:W-:-:S04]  /*5160*/  IADD3 R0, R47, 0x10, RZ ;  /* 0x000000102f007810 */ /* 0x000fc80007ffe0ff */
[----:B------:R-:W-:Y:S02]  /*5170*/  ISETP.GE.OR P0, PT, R0, R5, P6 ;  /* 0x000000050000720c */ /* 0x000fe40003706670 */
[----:B------:R-:W-:-:S03]  /*5180*/  IADD3 R0, R47, 0x18, RZ ;  /* 0x000000182f007810 */ /* 0x000fc60007ffe0ff */
[C---:B0-----:R-:W-:Y:S01]  /*5190*/  @!P2 FADD.FTZ R2, -R29.reuse, R44 ;  /* 0x0000002c1d02a221 */ /* 0x041fe20000010100 */
        /* <DEDUP_REMOVED lines=18> */
[----:B0-----:R0:W-:Y:S01]  /*52c0*/  @!P2 STS [R46], R2 ;  /* 0x000000022e00a388 */ /* 0x0011e20000000800 */
[----:B------:R-:W-:Y:S01]  /*52d0*/  ISETP.GE.OR P2, PT, R0, R5, P6 ;  /* 0x000000050000720c */ /* 0x000fe20003746670 */
[----:B------:R-:W-:Y:S01]  /*52e0*/  @!P3 FADD.FTZ R41, -R29, R41 ;  /* 0x000000291d29b221 */ /* 0x000fe20000010100 */
[----:B------:R-:W-:-:S03]  /*52f0*/  IADD3 R0, R47, 0x38, RZ ;  /* 0x000000382f007810 */ /* 0x000fc60007ffe0ff */
[----:B------:R-:W-:Y:S01]  /*5300*/  @!P3 FMUL.FTZ R41, R41, 1.4426950216293334961 ;  /* 0x3fb8aa3b2929b820 */ /* 0x000fe20000410000 */
[----:B------:R-:W3:Y:S01]  /*5310*/  @!P5 MUFU.EX2 R43, R43 ;  /* 0x0000002b002bd308 */ /* 0x000ee20000000800 */
        /* <DEDUP_REMOVED lines=11> */
[----:B---3--:R-:W-:Y:S01]  /*53d0*/  @!P5 STS [R46+0x660], R43 ;  /* 0x0006602b2e00d388 */ /* 0x008fe20000000800 */
[-C--:B------:R-:W-:Y:S01]  /*53e0*/  ISETP.GE.OR P5, PT, R0, R5.reuse, P6 ;  /* 0x000000050000720c */ /* 0x080fe200037a6670 */
[----:B------:R-:W-:Y:S01]  /*53f0*/  @!P1 FMUL.FTZ R39, R39, 1.4426950216293334961 ;  /* 0x3fb8aa3b27279820 */ /* 0x000fe20000410000 */
[----:B------:R-:W-:Y:S02]  /*5400*/  IADD3 R0, R47, 0x50, RZ ;  /* 0x000000502f007810 */ /* 0x000fe40007ffe0ff */
[----:B0-----:R-:W-:Y:S01]  /*5410*/  CS2R R2, SRZ ;  /* 0x0000000000027805 */ /* 0x001fe2000001ff00 */
        /* <DEDUP_REMOVED lines=47> */
[----:B------:R-:W-:-:S03]  /*5710*/  ISETP.GE.AND P0, PT, R5, 0x1, PT ;  /* 0x000000010500780c */ /* 0x000fc60003f06270 */
[----:B--2---:R-:W-:Y:S04]  /*5720*/  @!P1 STS [R46+0x1ba0], R33 ;  /* 0x001ba0212e009388 */ /* 0x004fe80000000800 */
[----:B0-----:R0:W-:Y:S02]  /*5730*/  @!P6 STS [R46+0x1fe0], R0 ;  /* 0x001fe0002e00e388 */ /* 0x0011e40000000800 */
[----:B0-----:R-:W-:Y:S01]  /*5740*/  HFMA2.MMA R0, -RZ, RZ, 0, 0 ;  /* 0x00000000ff007435 */ /* 0x001fe200000001ff */
[----:B------:R-:W-:Y:S06]  /*5750*/  BAR.SYNC.DEFER_BLOCKING 0x0 ;  /* 0x0000000000007b1d */ /* 0x000fec0000010000 */
[----:B------:R-:W-:Y:S05]  /*5760*/  @!P0 BRA `(.L_x_381) ;  /* 0x0000000400988947 */ /* 0x000fea0003800000 */
[----:B------:R-:W-:Y:S01]  /*5770*/  ULDC UR10, c[0x0][0x2dc] ;  /* 0x0000b700000a7ab9 */ /* 0x000fe20000000800 */
[----:B------:R-:W0:Y:S01]  /*5780*/  S2UR UR6, SR_CgaCtaId ;  /* 0x00000000000679c3 */ /* 0x000e220000008800 */
[----:B------:R-:W-:Y:S01]  /*5790*/  UIMAD UR4, UR7, UR10, URZ ;  /* 0x0000000a070472a4 */ /* 0x000fe2000f8e023f */
[----:B------:R-:W-:Y:S01]  /*57a0*/  IMAD R21, R7, 0x20, R16 ;  /* 0x0000002007157824 */ /* 0x000fe200078e0210 */
[----:B------:R-:W-:Y:S01]  /*57b0*/  PLOP3.LUT P4, PT, PT, PT, PT, 0x80, 0x0 ;  /* 0x000000000000781c */ /* 0x000fe20003f8f070 */
[C---:B------:R-:W-:Y:S01]  /*57c0*/  IMAD R18, R12.reuse, UR10, RZ ;  /* 0x0000000a0c127c24 */ /* 0x040fe2000f8e02ff */
[----:B------:R-:W-:Y:S01]  /*57d0*/  USHF.R.S32.HI UR11, URZ, 0x1f, UR4 ;  /* 0x0000001f3f0b7899 */ /* 0x000fe20008011404 */
[----:B------:R-:W-:Y:S01]  /*57e0*/  VIADD R14, R12, -UR7 ;  /* 0x800000070c0e7c36 */ /* 0x000fe20008000000 */
[----:B------:R-:W-:Y:S01]  /*57f0*/  IADD3 R0, P0, R21, UR4, RZ ;  /* 0x0000000415007c10 */ /* 0x000fe2000ff1e0ff */
[----:B------:R-:W-:Y:S01]  /*5800*/  ULDC.64 UR4, c[0x0][0x288] ;  /* 0x0000a20000047ab9 */ /* 0x000fe20000000a00 */
[----:B------:R-:W1:Y:S01]  /*5810*/  LDC R13, c[0x0][0x3c4] ;  /* 0x0000f100ff0d7b82 */ /* 0x000e620000000800 */
[----:B------:R-:W-:-:S02]  /*5820*/  CS2R R8, SRZ ;  /* 0x0000000000087805 */ /* 0x000fc4000001ff00 */
[----:B------:R-:W-:Y:S02]  /*5830*/  LEA.HI.X.SX32 R21, R21, UR11, 0x1, P0 ;  /* 0x0000000b15157c11 */ /* 0x000fe400080f0eff */
[----:B------:R-:W-:Y:S02]  /*5840*/  CS2R R10, SRZ ;  /* 0x00000000000a7805 */ /* 0x000fe4000001ff00 */
[----:B------:R-:W-:Y:S01]  /*5850*/  LEA R20, P0, R0, UR4, 0x2 ;  /* 0x0000000400147c11 */ /* 0x000fe2000f8010ff */
[----:B------:R-:W-:Y:S01]  /*5860*/  UMOV UR4, 0x400 ;  /* 0x0000040000047882 */ /* 0x000fe20000000000 */
[----:B------:R-:W-:Y:S02]  /*5870*/  IMAD.WIDE R18, R18, 0x4, RZ ;  /* 0x0000000412127825 */ /* 0x000fe400078e02ff */
[----:B------:R-:W-:Y:S01]  /*5880*/  LEA.HI.X R21, R0, UR5, R21, 0x2, P0 ;  /* 0x0000000500157c11 */ /* 0x000fe200080f1415 */
[----:B------:R-:W-:Y:S01]  /*5890*/  UMOV UR5, URZ ;  /* 0x0000003f00057c82 */ /* 0x000fe20008000000 */
[----:B------:R-:W-:Y:S01]  /*58a0*/  ISETP.GT.AND P0, PT, R5, 0x3, PT ;  /* 0x000000030500780c */ /* 0x000fe20003f04270 */
[----:B------:R-:W-:Y:S01]  /*58b0*/  IMAD.MOV.U32 R0, RZ, RZ, RZ ;  /* 0x000000ffff007224 */ /* 0x000fe200078e00ff */
[----:B0-----:R-:W-:-:S06]  /*58c0*/  ULEA UR4, UR6, UR4, 0x18 ;  /* 0x0000000406047291 */ /* 0x001fcc000f8ec03f */
[----:B------:R-:W-:-:S05]  /*58d0*/  LEA R6, R7, UR4, 0x2 ;  /* 0x0000000407067c11 */ /* 0x000fca000f8e10ff */
[----:B------:R-:W-:Y:S05]  /*58e0*/  @!P0 BRA `(.L_x_382) ;  /* 0x0000000000a48947 */ /* 0x000fea0003800000 */
[----:B------:R-:W-:Y:S01]  /*58f0*/  PLOP3.LUT P4, PT, PT, PT, PT, 0x8, 0x0 ;  /* 0x000000000000781c */ /* 0x000fe20003f8e170 */
[----:B------:R-:W-:Y:S01]  /*5900*/  VIADD R15, R5, 0xfffffffd ;  /* 0xfffffffd050f7836 */ /* 0x000fe20000000000 */
[CC--:B------:R-:W-:Y:S02]  /*5910*/  ISETP.GE.AND P3, PT, R7.reuse, R14.reuse, PT ;  /* 0x0000000e0700720c */ /* 0x0c0fe40003f66270 */
[----:B------:R-:W-:-:S13]  /*5920*/  ISETP.GE.AND P0, PT, R7, R14, PT ;  /* 0x0000000e0700720c */ /* 0x000fda0003f06270 */
.L_x_383:
[----:B------:R0:W2:Y:S01]  /*5930*/  @!P3 LDG.E.128 R8, desc[UR8][R20.64] ;  /* 0x000000081408b981 */ /* 0x0000a2000c1e1d00 */
[----:B------:R-:W-:Y:S01]  /*5940*/  PLOP3.LUT P3, PT, P0, PT, PT, 0x80, 0x0 ;  /* 0x000000000000781c */ /* 0x000fe2000076f070 */
[----:B------:R-:W-:Y:S02]  /*5950*/  UIADD3 UR5, UR5, 0x4, URZ ;  /* 0x0000000405057890 */ /* 0x000fe4000fffe03f */
[----:B------:R-:W2:Y:S04]  /*5960*/  LDS R5, [R6] ;  /* 0x0000000006057984 */ /* 0x000ea80000000800 */
[----:B------:R-:W-:Y:S02]  /*5970*/  ISETP.LE.AND P2, PT, R15, UR5, PT ;  /* 0x000000050f007c0c */ /* 0x000fe4000bf43270 */
[C---:B0-----:R-:W-:Y:S04]  /*5980*/  IADD3 R20, P1, R18.reuse, R20, RZ ;  /* 0x0000001412147210 */ /* 0x041fe80007f3e0ff */
[----:B------:R-:W-:Y:S01]  /*5990*/  IADD3.X R21, R19, R21, RZ, P1, !PT ;  /* 0x0000001513157210 */ /* 0x000fe20000ffe4ff */
[C---:B--2---:R-:W-:Y:S01]  /*59a0*/  FFMA.FTZ R4, R5.reuse, R8, R4 ;  /* 0x0000000805047223 */ /* 0x044fe20000010004 */
[C---:B------:R-:W-:Y:S01]  /*59b0*/  FFMA.FTZ R3, R5.reuse, R9, R3 ;  /* 0x0000000905037223 */ /* 0x040fe20000010003 */
[C---:B------:R-:W-:Y:S01]  /*59c0*/  FFMA.FTZ R2, R5.reuse, R10, R2 ;  /* 0x0000000a05027223 */ /* 0x040fe20000010002 */
[----:B------:R-:W-:Y:S02]  /*59d0*/  FFMA.FTZ R0, R5, R11, R0 ;  /* 0x0000000b05007223 */ /* 0x000fe40000010000 */
[----:B------:R0:W2:Y:S04]  /*59e0*/  @!P3 LDG.E.128 R8, desc[UR8][R20.64] ;  /* 0x000000081408b981 */ /* 0x0000a8000c1e1d00 */
[----:B------:R-:W2:Y:S01]  /*59f0*/  LDS R5, [R6+0x44] ;  /* 0x0000440006057984 */ /* 0x000ea20000000800 */
        /* <DEDUP_REMOVED lines=15> */
[----:B------:R3:W2:Y:S01]  /*5af0*/  LDS R5, [R6+0xcc] ;  /* 0x0000cc0006057984 */ /* 0x0006a20000000800 */
[----:B0-----:R-:W-:Y:S02]  /*5b00*/  IADD3 R20, P1, R18, R20, RZ ;  /* 0x0000001412147210 */ /* 0x001fe40007f3e0ff */
[----:B---3--:R-:W-:Y:S02]  /*5b10*/  IADD3 R6, R6, 0x110, RZ ;  /* 0x0000011006067810 */ /* 0x008fe40007ffe0ff */
[----:B------:R-:W-:Y:S01]  /*5b20*/  IADD3.X R21, R19, R21, RZ, P1, !PT ;  /* 0x0000001513157210 */ /* 0x000fe20000ffe4ff */
[C---:B--2---:R-:W-:Y:S01]  /*5b30*/  FFMA.FTZ R4, R5.reuse, R8, R4 ;  /* 0x0000000805047223 */ /* 0x044fe20000010004 */
[C---:B------:R-:W-:Y:S01]  /*5b40*/  FFMA.FTZ R3, R5.reuse, R9, R3 ;  /* 0x0000000905037223 */ /* 0x040fe20000010003 */
[C---:B------:R-:W-:Y:S01]  /*5b50*/  FFMA.FTZ R2, R5.reuse, R10, R2 ;  /* 0x0000000a05027223 */ /* 0x040fe20000010002 */
[----:B------:R-:W-:Y:S01]  /*5b60*/  FFMA.FTZ R0, R5, R11, R0 ;  /* 0x0000000b05007223 */ /* 0x000fe20000010000 */
[----:B------:R-:W-:Y:S09]  /*5b70*/  @!P2 BRA `(.L_x_383) ;  /* 0xfffffffc006ca947 */ /* 0x000ff2000383ffff */
.L_x_382:
[----:B-1----:R-:W-:-:S04]  /*5b80*/  IADD3 R5, R13, -UR5, RZ ;  /* 0x800000050d057c10 */ /* 0x002fc8000fffe0ff */
[----:B------:R-:W-:-:S13]  /*5b90*/  ISETP.GT.AND P0, PT, R5, 0x1, PT ;  /* 0x000000010500780c */ /* 0x000fda0003f04270 */
[----:B------:R-:W-:Y:S05]  /*5ba0*/  @!P0 BRA `(.L_x_384) ;  /* 0x0000000000588947 */ /* 0x000fea0003800000 */
[----:B------:R-:W-:Y:S01]  /*5bb0*/  ISETP.GE.AND P0, PT, R7, R14, PT ;  /* 0x0000000e0700720c */ /* 0x000fe20003f06270 */
[----:B------:R-:W0:-:S12]  /*5bc0*/  LDS R5, [R6] ;  /* 0x0000000006057984 */ /* 0x000e180000000800 */
[----:B------:R1:W0:Y:S02]  /*5bd0*/  @!P0 LDG.E.128 R8, desc[UR8][R20.64] ;  /* 0x0000000814088981 */ /* 0x000224000c1e1d00 */
[----:B-1----:R-:W-:-:S04]  /*5be0*/  IADD3 R20, P1, R18, R20, RZ ;  /* 0x0000001412147210 */ /* 0x002fc80007f3e0ff */
[----:B------:R-:W-:Y:S01]  /*5bf0*/  IADD3.X R21, R19, R21, RZ, P1, !PT ;  /* 0x0000001513157210 */ /* 0x000fe20000ffe4ff */
[-C--:B0-----:R-:W-:Y:S01]  /*5c00*/  FFMA.FTZ R4, R8, R5.reuse, R4 ;  /* 0x0000000508047223 */ /* 0x081fe20000010004 */
[-C--:B------:R-:W-:Y:S01]  /*5c10*/  FFMA.FTZ R3, R9, R5.reuse, R3 ;  /* 0x0000000509037223 */ /* 0x080fe20000010003 */
[-C--:B------:R-:W-:Y:S01]  /*5c20*/  FFMA.FTZ R2, R10, R5.reuse, R2 ;  /* 0x000000050a027223 */ /* 0x080fe20000010002 */
[----:B------:R-:W-:Y:S02]  /*5c30*/  FFMA.FTZ R0, R11, R5, R0 ;  /* 0x000000050b007223 */ /* 0x000fe40000010000 */
[----:B------:R0:W2:Y:S01]  /*5c40*/  @!P0 LDG.E.128 R8, desc[UR8][R20.64] ;  /* 0x0000000814088981 */ /* 0x0000a2000c1e1d00 */
[----:B------:R-:W-:Y:S01]  /*5c50*/  UIADD3 UR5, UR5, 0x1, URZ ;  /* 0x0000000105057890 */ /* 0x000fe2000fffe03f */
[----:B------:R-:W-:Y:S02]  /*5c60*/  PLOP3.LUT P4, PT, PT, PT, PT, 0x8, 0x0 ;  /* 0x000000000000781c */ /* 0x000fe40003f8e170 */
[----:B------:R1:W2:Y:S01]  /*5c70*/  LDS R5, [R6+0x44] ;  /* 0x0000440006057984 */ /* 0x0002a20000000800 */
[----:B------:R-:W-:Y:S01]  /*5c80*/  UIADD3 UR5, UR5, 0x1, URZ ;  /* 0x0000000105057890 */ /* 0x000fe2000fffe03f */
[----:B0-----:R-:W-:-:S02]  /*5c90*/  IADD3 R20, P0, R18, R20, RZ ;  /* 0x0000001412147210 */ /* 0x001fc40007f1e0ff */
[----:B-1----:R-:W-:Y:S02]  /*5ca0*/  IADD3 R6, R6, 0x44, RZ ;  /* 0x0000004406067810 */ /* 0x002fe40007ffe0ff */
[----:B------:R-:W-:Y:S02]  /*5cb0*/  IADD3.X R21, R19, R21, RZ, P0, !PT ;  /* 0x0000001513157210 */ /* 0x000fe400007fe4ff */
[----:B------:R-:W-:Y:S01]  /*5cc0*/  IADD3 R6, R6, 0x44, RZ ;  /* 0x0000004406067810 */ /* 0x000fe20007ffe0ff */
[-C--:B--2---:R-:W-:Y:S01]  /*5cd0*/  FFMA.FTZ R4, R8, R5.reuse, R4 ;  /* 0x0000000508047223 */ /* 0x084fe20000010004 */
[-C--:B------:R-:W-:Y:S01]  /*5ce0*/  FFMA.FTZ R3, R9, R5.reuse, R3 ;  /* 0x0000000509037223 */ /* 0x080fe20000010003 */
[-C--:B------:R-:W-:Y:S01]  /*5cf0*/  FFMA.FTZ R2, R10, R5.reuse, R2 ;  /* 0x000000050a027223 */ /* 0x080fe20000010002 */
[----:B------:R-:W-:-:S07]  /*5d00*/  FFMA.FTZ R0, R11, R5, R0 ;  /* 0x000000050b007223 */ /* 0x000fce0000010000 */
.L_x_384:
[----:B------:R-:W-:-:S13]  /*5d10*/  ISETP.GT.OR P4, PT, R13, UR5, P4 ;  /* 0x000000050d007c0c */ /* 0x000fda000a784670 */
[----:B------:R-:W-:Y:S05]  /*5d20*/  @!P4 BRA `(.L_x_381) ;  /* 0x000000000028c947 */ /* 0x000fea0003800000 */
[----:B------:R-:W0:Y:S01]  /*5d30*/  LDS R6, [R6] ;  /* 0x0000000006067984 */ /* 0x000e220000000800 */
[----:B------:R-:W-:Y:S01]  /*5d40*/  ISETP.GE.AND P0, PT, R7, R14, PT ;  /* 0x0000000e0700720c */ /* 0x000fe20003f06270 */
[----:B------:R-:W-:-:S12]  /*5d50*/  BSSY B0, `(.L_x_385) ;  /* 0x0000003000007945 */ /* 0x000fd80003800000 */
[----:B------:R-:W-:Y:S05]  /*5d60*/  @P0 BRA `(.L_x_386) ;  /* 0x0000000000040947 */ /* 0x000fea0003800000 */
[----:B------:R1:W5:Y:S02]  /*5d70*/  LDG.E.128 R8, desc[UR8][R20.64] ;  /* 0x0000000814087981 */ /* 0x000364000c1e1d00 */
.L_x_386:
[----:B------:R-:W-:Y:S05]  /*5d80*/  BSYNC B0 ;  /* 0x0000000000007941 */ /* 0x000fea0003800000 */
.L_x_385:
[C---:B0----5:R-:W-:Y:S01]  /*5d90*/  FFMA.FTZ R4, R6.reuse, R8, R4 ;  /* 0x0000000806047223 */ /* 0x061fe20000010004 */
[C---:B------:R-:W-:Y:S01]  /*5da0*/  FFMA.FTZ R3, R6.reuse, R9, R3 ;  /* 0x0000000906037223 */ /* 0x040fe20000010003 */
[C---:B------:R-:W-:Y:S01]  /*5db0*/  FFMA.FTZ R2, R6.reuse, R10, R2 ;  /* 0x0000000a06027223 */ /* 0x040fe20000010002 */
[----:B------:R-:W-:Y:S01]  /*5dc0*/  FFMA.FTZ R0, R6, R11, R0 ;  /* 0x0000000b06007223 */ /* 0x000fe20000010000 */
.L_x_381:
[----:B------:R-:W-:-:S04]  /*5dd0*/  IADD3 R7, R7, UR7, RZ ;  /* 0x0000000707077c10 */ /* 0x000fc8000fffe0ff */
[----:B------:R-:W-:-:S13]  /*5de0*/  ISETP.GE.AND P0, PT, R7, R12, PT ;  /* 0x0000000c0700720c */ /* 0x000fda0003f06270 */
[----:B------:R-:W-:Y:S05]  /*5df0*/  @P0 EXIT ;  /* 0x000000000000094d */ /* 0x000fea0003800000 */
[----:B------:R-:W0:Y:S01]  /*5e00*/  LDC R9, c[0x0][0x2c4] ;  /* 0x0000b100ff097b82 */ /* 0x000e220000000800 */
[----:B------:R-:W-:Y:S01]  /*5e10*/  ULDC UR4, c[0x0][0x270] ;  /* 0x00009c0000047ab9 */ /* 0x000fe20000000800 */
[----:B------:R-:W-:Y:S02]  /*5e20*/  IABS R13, R7 ;  /* 0x00000007000d7213 */ /* 0x000fe40000000000 */
[----:B------:R-:W-:Y:S02]  /*5e30*/  SHF.R.S32.HI R17, RZ, 0x1f, R16 ;  /* 0x0000001fff117819 */ /* 0x000fe40000011410 */
        /* <DEDUP_REMOVED lines=71> */
[----:B------:R-:W-:Y:S02]  /*62b0*/  LEA.HI.X R7, R16, UR5, R5, 0x1, P0 ;  /* 0x0000000510077c11 */ /* 0x000fe400080f0c05 */
[----:B------:R-:W-:-:S05]  /*62c0*/  F2FP.BF16.F32.PACK_AB R5, R0, R2 ;  /* 0x000000020005723e */ /* 0x000fca00000010ff */
[----:B------:R-:W-:Y:S01]  /*62d0*/  STG.E.64 desc[UR8][R6.64], R4 ;  /* 0x0000000406007986 */ /* 0x000fe2000c101b08 */
[----:B------:R-:W-:Y:S05]  /*62e0*/  EXIT ;  /* 0x000000000000794d */ /* 0x000fea0003800000 */
        .weak           $__internal_7_$__cuda_sm20_div_s64
        .type           $__internal_7_$__cuda_sm20_div_s64,@function
        .size           $__internal_7_$__cuda_sm20_div_s64,(.L_x_5283 - $__internal_7_$__cuda_sm20_div_s64)
$__internal_7_$__cuda_sm20_div_s64:
        /* <DEDUP_REMOVED lines=83> */
[----:B------:R-:W-:Y:S06]  /*6820*/  RET.REL.NODEC R22 `(_ZN5flash32flash_fwd_splitkv_combine_kernelI23Flash_fwd_kernel_traitsILi32ELi64ELi256ELi4ELb0ELb0EN7cutlass10bfloat16_tE19Flash_kernel_traitsILi32ELi64ELi256ELi4ES3_EELi16ELi7ELb1EEEvNS_16Flash_fwd_paramsE) ;  /* 0xffffff9416f47950 */ /* 0x000fec0003c3ffff */
.L_x_387:
        /* <DEDUP_REMOVED lines=13> */
.L_x_5283:


//--------------------- .text._ZN5flash32flash_fwd_splitkv_combine_kernelI23Flash_fwd_kernel_traitsILi32ELi64ELi256ELi4ELb0ELb0EN7cutlass10bfloat16_tE19Flash_kernel_traitsILi32ELi64ELi256ELi4ES3_EELi16ELi6ELb1EEEvNS_16Flash_fwd_paramsE --------------------------
	.section	.text._ZN5flash32flash_fwd_splitkv_combine_kernelI23Flash_fwd_kernel_traitsILi32ELi64ELi256ELi4ELb0ELb0EN7cutlass10bfloat16_tE19Flash_kernel_traitsILi32ELi64ELi256ELi4ES3_EELi16ELi6ELb1EEEvNS_16Flash_fwd_paramsE,"ax",@progbits
	.align	128
        .global         _ZN5flash32flash_fwd_splitkv_combine_kernelI23Flash_fwd_kernel_traitsILi32ELi64ELi256ELi4ELb0ELb0EN7cutlass10bfloat16_tE19Flash_kernel_traitsILi32ELi64ELi256ELi4ES3_EELi16ELi6ELb1EEEvNS_16Flash_fwd_paramsE
        .type           _ZN5flash32flash_fwd_splitkv_combine_kernelI23Flash_fwd_kernel_traitsILi32ELi64ELi256ELi4ELb0ELb0EN7cutlass10bfloat16_tE19Flash_kernel_traitsILi32ELi64ELi256ELi4ES3_EELi16ELi6ELb1EEEvNS_16Flash_fwd_paramsE,@function
        .size           _ZN5flash32flash_fwd_splitkv_combine_kernelI23Flash_fwd_kernel_traitsILi32ELi64ELi256ELi4ELb0ELb0EN7cutlass10bfloat16_tE19Flash_kernel_traitsILi32ELi64ELi256ELi4ES3_EELi16ELi6ELb1EEEvNS_16Flash_fwd_paramsE,(.L_x_5284 - _ZN5flash32flash_fwd_splitkv_combine_kernelI23Flash_fwd_kernel_traitsILi32ELi64ELi256ELi4ELb0ELb0EN7cutlass10bfloat16_tE19Flash_kernel_traitsILi32ELi64ELi256ELi4ES3_EELi16ELi6ELb1EEEvNS_16Flash_fwd_paramsE)
        .other          _ZN5flash32flash_fwd_splitkv_combine_kernelI23Flash_fwd_kernel_traitsILi32ELi64ELi256ELi4ELb0ELb0EN7cutlass10bfloat16_tE19Flash_kernel_traitsILi32ELi64ELi256ELi4ES3_EELi16ELi6ELb1EEEvNS_16Flash_fwd_paramsE,@"STO_CUDA_ENTRY STV_DEFAULT"
_ZN5flash32flash_fwd_splitkv_combine_kernelI23Flash_fwd_kernel_traitsILi32ELi64ELi256ELi4ELb0ELb0EN7cutlass10bfloat16_tE19Flash_kernel_traitsILi32ELi64ELi256ELi4ES3_EELi16ELi6ELb1EEEvNS_16Flash_fwd_paramsE:
.text._ZN5flash32flash_fwd_splitkv_combine_kernelI23Flash_fwd_kernel_traitsILi32ELi64ELi256ELi4ELb0ELb0EN7cutlass10bfloat16_tE19Flash_kernel_traitsILi32ELi64ELi256ELi4ES3_EELi16ELi6ELb1EEEvNS_16Flash_fwd_paramsE:
        /* <DEDUP_REMOVED lines=23> */
[----:B------:R-:W-:Y:S05]  /*0170*/  CALL.REL.NOINC `($__internal_8_$__cuda_sm20_div_s64) ;  /* 0x0000005000bc7944 */ /* 0x000fea0003c00000 */
[----:B------:R-:W-:Y:S02]  /*0180*/  MOV R8, R0 ;  /* 0x0000000000087202 */ /* 0x000fe40000000f00 */
[----:B------:R-:W-:Y:S01]  /*0190*/  MOV R9, R25 ;  /* 0x0000001900097202 */ /* 0x000fe20000000f00 */
[----:B------:R-:W-:Y:S06]  /*01a0*/  BRA `(.L_x_389) ;  /* 0x00000000004c7947 */ /* 0x000fec0003800000 */
.L_x_388:
        /* <DEDUP_REMOVED lines=19> */
.L_x_389:
        /* <DEDUP_REMOVED lines=17> */
[----:B------:R-:W-:Y:S05]  /*03f0*/  BRA `(.L_x_392) ;  /* 0x0000000000507947 */ /* 0x000fea0003800000 */
.L_x_391:
        /* <DEDUP_REMOVED lines=20> */
.L_x_392:
[----:B------:R-:W-:Y:S05]  /*0540*/  BSYNC B0 ;  /* 0x0000000000007941 */ /* 0x000fea0003800000 */
.L_x_390:
        /* <DEDUP_REMOVED lines=57> */
.L_x_394:
        /* <DEDUP_REMOVED lines=19> */
.L_x_395:
[----:B------:R-:W-:Y:S05]  /*0a10*/  BSYNC B0 ;  /* 0x0000000000007941 */ /* 0x000fea0003800000 */
.L_x_393:
        /* <DEDUP_REMOVED lines=105> */
.L_x_397:
        /* <DEDUP_REMOVED lines=20> */
.L_x_398:
[----:B------:R-:W-:Y:S05]  /*11f0*/  BSYNC B0 ;  /* 0x0000000000007941 */ /* 0x000fea0003800000 */
.L_x_396:
        /* <DEDUP_REMOVED lines=181> */
.L_x_400:
        /* <DEDUP_REMOVED lines=19> */
.L_x_401:
[----:B------:R-:W-:Y:S05]  /*1e80*/  BSYNC B0 ;  /* 0x0000000000007941 */ /* 0x000fea0003800000 */
.L_x_399:
        /* <DEDUP_REMOVED lines=201> */
.L_x_406:
        /* <DEDUP_REMOVED lines=22> */
.L_x_407:
[----:B------:R-:W-:Y:S05]  /*2c80*/  BSYNC B0 ;  /* 0x0000000000007941 */ /* 0x000fea0003800000 */
.L_x_405:
        /* <DEDUP_REMOVED lines=8> */
[----:B------:R-:W-:Y:S05]  /*2d10*/  CALL.REL.NOINC `($__internal_8_$__cuda_sm20_div_s64) ;  /* 0x0000002400d47944 */ /* 0x000fea0003c00000 */
        /* <DEDUP_REMOVED lines=11> */
.L_x_409:
        /* <DEDUP_REMOVED lines=22> */
.L_x_410:
[----:B------:R-:W-:Y:S05]  /*2f30*/  BSYNC B0 ;  /* 0x0000000000007941 */ /* 0x000fea0003800000 */
.L_x_408:
        /* <DEDUP_REMOVED lines=11> */
[----:B------:R-:W-:Y:S05]  /*2ff0*/  CALL.REL.NOINC `($__internal_8_$__cuda_sm20_div_s64) ;  /* 0x00000024001c7944 */ /* 0x000fea0003c00000 */
        /* <DEDUP_REMOVED lines=12> */
.L_x_412:
        /* <DEDUP_REMOVED lines=22> */
.L_x_413:
[----:B------:R-:W-:Y:S05]  /*3220*/  BSYNC B0 ;  /* 0x0000000000007941 */ /* 0x000fea0003800000 */
.L_x_411:
        /* <DEDUP_REMOVED lines=52> */
.L_x_415:
        /* <DEDUP_REMOVED lines=23> */
.L_x_416:
[----:B------:R-:W-:Y:S05]  /*36e0*/  BSYNC B0 ;  /* 0x0000000000007941 */ /* 0x000fea0003800000 */
.L_x_414:
        /* <DEDUP_REMOVED lines=20> */
.L_x_418:
        /* <DEDUP_REMOVED lines=22> */
.L_x_419:
[----:B------:R-:W-:Y:S05]  /*3990*/  BSYNC B0 ;  /* 0x0000000000007941 */ /* 0x000fea0003800000 */
.L_x_417:
        /* <DEDUP_REMOVED lines=22> */
.L_x_421:
        /* <DEDUP_REMOVED lines=23> */
.L_x_422:
[----:B------:R-:W-:Y:S05]  /*3c70*/  BSYNC B0 ;  /* 0x0000000000007941 */ /* 0x000fea0003800000 */
.L_x_420:
        /* <DEDUP_REMOVED lines=39> */
.L_x_424:
        /* <DEDUP_REMOVED lines=23> */
.L_x_425:
[----:B------:R-:W-:Y:S05]  /*4060*/  BSYNC B0 ;  /* 0x0000000000007941 */ /* 0x000fea0003800000 */
.L_x_423:
        /* <DEDUP_REMOVED lines=31> */
.L_x_427:
        /* <DEDUP_REMOVED lines=23> */
.L_x_428:
[----:B------:R-:W-:Y:S05]  /*43d0*/  BSYNC B0 ;  /* 0x0000000000007941 */ /* 0x000fea0003800000 */
.L_x_426:
        /* <DEDUP_REMOVED lines=21> */
.L_x_404:
[----:B------:R-:W-:Y:S02]  /*4530*/  ULDC.64 UR4, c[0x0][0x2b0] ;  /* 0x0000ac0000047ab9 */ /* 0x000fe40000000a00 */
[----:B------:R-:W-:-:S04]  /*4540*/  LEA R2, P0, R44, UR4, 0x2 ;  /* 0x000000042c027c11 */ /* 0x000fc8000f8010ff */
[----:B------:R-:W-:-:S05]  /*4550*/  LEA.HI.X R3, R44, UR5, R45, 0x2, P0 ;  /* 0x000000052c037c11 */ /* 0x000fca00080f142d */
[----:B------:R0:W-:Y:S04]  /*4560*/  STG.E desc[UR8][R2.64], R29 ;  /* 0x0000001d02007986 */ /* 0x0001e8000c101908 */
.L_x_403:
[----:B------:R-:W-:Y:S05]  /*4570*/  BSYNC B1 ;  /* 0x0000000000017941 */ /* 0x000fea0003800000 */
.L_x_402:
[----:B------:R-:W2:Y:S01]  /*4580*/  LDC R14, c[0x0][0x3c4] ;  /* 0x0000f100ff0e7b82 */ /* 0x000ea20000000800 */
[C---:B------:R-:W-:Y:S01]  /*4590*/  IADD3 R0, R39.reuse, 0x8, RZ ;  /* 0x0000000827007810 */ /* 0x040fe20007ffe0ff */
[C---:B------:R-:W-:Y:S01]  /*45a0*/  IMAD.SHL.U32 R16, R39.reuse, 0x4, RZ ;  /* 0x0000000427107824 */ /* 0x040fe200078e00ff */
[----:B-1----:R-:W-:Y:S02]  /*45b0*/  MOV R4, RZ ;  /* 0x000000ff00047202 */ /* 0x002fe40000000f00 */
[CC--:B--2---:R-:W-:Y:S02]  /*45c0*/  ISETP.GE.OR P0, PT, R39.reuse, R14.reuse, P6 ;  /* 0x0000000e2700720c */ /* 0x0c4fe40003706670 */
        /* <DEDUP_REMOVED lines=23> */
[----:B0-----:R0:W-:Y:S01]  /*4740*/  @!P0 STS [R38], R2 ;  /* 0x0000000226008388 */ /* 0x0011e20000000800 */
[----:B------:R-:W-:Y:S01]  /*4750*/  ISETP.GE.OR P0, PT, R0, R14, P6 ;  /* 0x0000000e0000720c */ /* 0x000fe20003706670 */
[----:B------:R-:W2:Y:S01]  /*4760*/  @!P4 MUFU.EX2 R34, R34 ;  /* 0x000000220022c308 */ /* 0x000ea20000000800 */
[----:B------:R-:W-:Y:S01]  /*4770*/  IADD3 R0, R39, 0x38, RZ ;  /* 0x0000003827007810 */ /* 0x000fe20007ffe0ff */
[----:B------:R-:W-:-:S03]  /*4780*/  @!P1 FMUL.FTZ R33, R33, 1.4426950216293334961 ;  /* 0x3fb8aa3b21219820 */ /* 0x000fc60000410000 */
[----:B------:R-:W-:Y:S01]  /*4790*/  ISETP.GE.OR P6, PT, R0, R14, P6 ;  /* 0x0000000e0000720c */ /* 0x000fe200037c6670 */
[----:B-1----:R-:W-:Y:S02]  /*47a0*/  @!P5 STS [R38+0x220], R37 ;  /* 0x000220252600d388 */ /* 0x002fe40000000800 */
[----:B------:R-:W1:Y:S04]  /*47b0*/  @!P3 MUFU.EX2 R35, R35 ;  /* 0x000000230023b308 */ /* 0x000e680000000800 */
[----:B------:R-:W-:-:S04]  /*47c0*/  @!P0 FADD.FTZ R30, -R29, R30 ;  /* 0x0000001e1d1e8221 */ /* 0x000fc80000010100 */
[----:B------:R-:W-:Y:S01]  /*47d0*/  @!P0 FMUL.FTZ R30, R30, 1.4426950216293334961 ;  /* 0x3fb8aa3b1e1e8820 */ /* 0x000fe20000410000 */
[----:B------:R-:W3:Y:S01]  /*47e0*/  @!P2 MUFU.EX2 R32, R32 ;  /* 0x000000200020a308 */ /* 0x000ee20000000800 */
[----:B------:R-:W-:Y:S01]  /*47f0*/  @!P6 FADD.FTZ R29, -R29, R31 ;  /* 0x0000001f1d1de221 */ /* 0x000fe20000010100 */
[----:B--2---:R-:W-:Y:S03]  /*4800*/  @!P4 STS [R38+0x440], R34 ;  /* 0x000440222600c388 */ /* 0x004fe60000000800 */
[----:B------:R-:W-:Y:S01]  /*4810*/  @!P6 FMUL.FTZ R0, R29, 1.4426950216293334961 ;  /* 0x3fb8aa3b1d00e820 */ /* 0x000fe20000410000 */
[----:B0-----:R-:W-:Y:S02]  /*4820*/  CS2R R2, SRZ ;  /* 0x0000000000027805 */ /* 0x001fe4000001ff00 */
[----:B------:R-:W0:Y:S01]  /*4830*/  @!P0 MUFU.EX2 R30, R30 ;  /* 0x0000001e001e8308 */ /* 0x000e220000000800 */
[----:B-1----:R-:W-:Y:S07]  /*4840*/  @!P3 STS [R38+0x660], R35 ;  /* 0x000660232600b388 */ /* 0x002fee0000000800 */
[----:B------:R-:W1:Y:S01]  /*4850*/  @!P1 MUFU.EX2 R33, R33 ;  /* 0x0000002100219308 */ /* 0x000e620000000800 */
[----:B---3--:R-:W-:Y:S07]  /*4860*/  @!P2 STS [R38+0x880], R32 ;  /* 0x000880202600a388 */ /* 0x008fee0000000800 */
[----:B------:R-:W2:Y:S01]  /*4870*/  @!P6 MUFU.EX2 R0, R0 ;  /* 0x000000000000e308 */ /* 0x000ea20000000800 */
[----:B0-----:R-:W-:Y:S01]  /*4880*/  @!P0 STS [R38+0xcc0], R30 ;  /* 0x000cc01e26008388 */ /* 0x001fe20000000800 */
[----:B------:R-:W-:-:S03]  /*4890*/  ISETP.GE.AND P0, PT, R14, 0x1, PT ;  /* 0x000000010e00780c */ /* 0x000fc60003f06270 */
[----:B-1----:R-:W-:Y:S04]  /*48a0*/  @!P1 STS [R38+0xaa0], R33 ;  /* 0x000aa02126009388 */ /* 0x002fe80000000800 */
[----:B--2---:R0:W-:Y:S02]  /*48b0*/  @!P6 STS [R38+0xee0], R0 ;  /* 0x000ee0002600e388 */ /* 0x0041e40000000800 */
        /* <DEDUP_REMOVED lines=31> */
.L_x_431:
        /* <DEDUP_REMOVED lines=37> */
.L_x_430:
        /* <DEDUP_REMOVED lines=25> */
.L_x_432:
[----:B------:R-:W-:-:S13]  /*4e90*/  ISETP.GT.OR P4, PT, R13, UR5, P4 ;  /* 0x000000050d007c0c */ /* 0x000fda000a784670 */
[----:B------:R-:W-:Y:S05]  /*4ea0*/  @!P4 BRA `(.L_x_429) ;  /* 0x000000000028c947 */ /* 0x000fea0003800000 */
[----:B------:R-:W0:Y:S01]  /*4eb0*/  LDS R6, [R6] ;  /* 0x0000000006067984 */ /* 0x000e220000000800 */
[----:B------:R-:W-:Y:S01]  /*4ec0*/  ISETP.GE.AND P0, PT, R7, R15, PT ;  /* 0x0000000f0700720c */ /* 0x000fe20003f06270 */
[----:B------:R-:W-:-:S12]  /*4ed0*/  BSSY B0, `(.L_x_433) ;  /* 0x0000003000007945 */ /* 0x000fd80003800000 */
[----:B------:R-:W-:Y:S05]  /*4ee0*/  @P0 BRA `(.L_x_434) ;  /* 0x0000000000040947 */ /* 0x000fea0003800000 */
[----:B------:R1:W5:Y:S02]  /*4ef0*/  LDG.E.128 R8, desc[UR8][R20.64] ;  /* 0x0000000814087981 */ /* 0x000364000c1e1d00 */
.L_x_434:
[----:B------:R-:W-:Y:S05]  /*4f00*/  BSYNC B0 ;  /* 0x0000000000007941 */ /* 0x000fea0003800000 */
.L_x_433:
[C---:B0----5:R-:W-:Y:S01]  /*4f10*/  FFMA.FTZ R4, R6.reuse, R8, R4 ;  /* 0x0000000806047223 */ /* 0x061fe20000010004 */
[C---:B------:R-:W-:Y:S01]  /*4f20*/  FFMA.FTZ R3, R6.reuse, R9, R3 ;  /* 0x0000000906037223 */ /* 0x040fe20000010003 */
[C---:B------:R-:W-:Y:S01]  /*4f30*/  FFMA.FTZ R2, R6.reuse, R10, R2 ;  /* 0x0000000a06027223 */ /* 0x040fe20000010002 */
[----:B------:R-:W-:Y:S01]  /*4f40*/  FFMA.FTZ R0, R6, R11, R0 ;  /* 0x0000000b06007223 */ /* 0x000fe20000010000 */
.L_x_429:
        /* <DEDUP_REMOVED lines=82> */
        .weak           $__internal_8_$__cuda_sm20_div_s64
        .type           $__internal_8_$__cuda_sm20_div_s64,@function
        .size           $__internal_8_$__cuda_sm20_div_s64,(.L_x_5284 - $__internal_8_$__cuda_sm20_div_s64)
$__internal_8_$__cuda_sm20_div_s64:
        /* <DEDUP_REMOVED lines=83> */
[----:B------:R-:W-:Y:S06]  /*59a0*/  RET.REL.NODEC R22 `(_ZN5flash32flash_fwd_splitkv_combine_kernelI23Flash_fwd_kernel_traitsILi32ELi64ELi256ELi4ELb0ELb0EN7cutlass10bfloat16_tE19Flash_kernel_traitsILi32ELi64ELi256ELi4ES3_EELi16ELi6ELb1EEEvNS_16Flash_fwd_paramsE) ;  /* 0xffffffa416947950 */ /* 0x000fec0003c3ffff */
.L_x_435:
        /* <DEDUP_REMOVED lines=13> */
.L_x_5284:


//--------------------- .text._ZN5flash32flash_fwd_splitkv_combine_kernelI23Flash_fwd_kernel_traitsILi32ELi64ELi256ELi4ELb0ELb0EN7cutlass10bfloat16_tE19Flash_kernel_traitsILi32ELi64ELi256ELi4ES3_EELi16ELi5ELb1EEEvNS_16Flash_fwd_paramsE --------------------------
	.section	.text._ZN5flash32flash_fwd_splitkv_combine_kernelI23Flash_fwd_kernel_traitsILi32ELi64ELi256ELi4ELb0ELb0EN7cutlass10bfloat16_tE19Flash_kernel_traitsILi32ELi64ELi256ELi4ES3_EELi16ELi5ELb1EEEvNS_16Flash_fwd_paramsE,"ax",@progbits
	.align	128
        .global         _ZN5flash32flash_fwd_splitkv_combine_kernelI23Flash_fwd_kernel_traitsILi32ELi64ELi256ELi4ELb0ELb0EN7cutlass10bfloat16_tE19Flash_kernel_traitsILi32ELi64ELi256ELi4ES3_EELi16ELi5ELb1EEEvNS_16Flash_fwd_paramsE
        .type           _ZN5flash32flash_fwd_splitkv_combine_kernelI23Flash_fwd_kernel_traitsILi32ELi64ELi256ELi4ELb0ELb0EN7cutlass10bfloat16_tE19Flash_kernel_traitsILi32ELi64ELi256ELi4ES3_EELi16ELi5ELb1EEEvNS_16Flash_fwd_paramsE,@function
        .size           _ZN5flash32flash_fwd_splitkv_combine_kernelI23Flash_fwd_kernel_traitsILi32ELi64ELi256ELi4ELb0ELb0EN7cutlass10bfloat16_tE19Flash_kernel_traitsILi32ELi64ELi256ELi4ES3_EELi16ELi5ELb1EEEvNS_16Flash_fwd_paramsE,(.L_x_5285 - _ZN5flash32flash_fwd_splitkv_combine_kernelI23Flash_fwd_kernel_traitsILi32ELi64ELi256ELi4ELb0ELb0EN7cutlass10bfloat16_tE19Flash_kernel_traitsILi32ELi64ELi256ELi4ES3_EELi16ELi5ELb1EEEvNS_16Flash_fwd_paramsE)
        .other          _ZN5flash32flash_fwd_splitkv_combine_kernelI23Flash_fwd_kernel_traitsILi32ELi64ELi256ELi4ELb0ELb0EN7cutlass10bfloat16_tE19Flash_kernel_traitsILi32ELi64ELi256ELi4ES3_EELi16ELi5ELb1EEEvNS_16Flash_fwd_paramsE,@"STO_CUDA_ENTRY STV_DEFAULT"
_ZN5flash32flash_fwd_splitkv_combine_kernelI23Flash_fwd_kernel_traitsILi32ELi64ELi256ELi4ELb0ELb0EN7cutlass10bfloat16_tE19Flash_kernel_traitsILi32ELi64ELi256ELi4ES3_EELi16ELi5ELb1EEEvNS_16Flash_fwd_paramsE:
.text._ZN5flash32flash_fwd_splitkv_combine_kernelI23Flash_fwd_kernel_traitsILi32ELi64ELi256ELi4ELb0ELb0EN7cutlass10bfloat16_tE19Flash_kernel_traitsILi32ELi64ELi256ELi4ES3_EELi16ELi5ELb1EEEvNS_16Flash_fwd_paramsE:
        /* <DEDUP_REMOVED lines=23> */
[----:B------:R-:W-:Y:S05]  /*0170*/  CALL.REL.NOINC `($__internal_9_$__cuda_sm20_div_s64) ;  /* 0x0000004800a87944 */ /* 0x000fea0003c00000 */
[----:B------:R-:W-:Y:S05]  /*0180*/  BRA `(.L_x_437) ;  /* 0x00000000004c7947 */ /* 0x000fea0003800000 */
.L_x_436:
        /* <DEDUP_REMOVED lines=19> */
.L_x_437:
        /* <DEDUP_REMOVED lines=12> */
[----:B------:R-:W-:Y:S05]  /*0380*/  CALL.REL.NOINC `($__internal_9_$__cuda_sm20_div_s64) ;  /* 0x0000004800247944 */ /* 0x000fea0003c00000 */
[----:B------:R-:W-:Y:S02]  /*0390*/  MOV R6, R20 ;  /* 0x0000001400067202 */ /* 0x000fe40000000f00 */
[----:B------:R-:W-:Y:S01]  /*03a0*/  MOV R7, R21 ;  /* 0x0000001500077202 */ /* 0x000fe20000000f00 */
[----:B------:R-:W-:Y:S05]  /*03b0*/  BRA `(.L_x_440) ;  /* 0x00000000004c7947 */ /* 0x000fea0003800000 */
.L_x_439:
        /* <DEDUP_REMOVED lines=19> */
.L_x_440:
[----:B------:R-:W-:Y:S05]  /*04f0*/  BSYNC B0 ;  /* 0x0000000000007941 */ /* 0x000fea0003800000 */
.L_x_438:
        /* <DEDUP_REMOVED lines=53> */
[----:B------:R-:W-:Y:S02]  /*0850*/  MOV R32, R20 ;  /* 0x0000001400207202 */ /* 0x000fe40000000f00 */
[----:B------:R-:W-:Y:S01]  /*0860*/  MOV R33, R21 ;  /* 0x0000001500217202 */ /* 0x000fe20000000f00 */
[----:B------:R-:W-:Y:S05]  /*0870*/  BRA `(.L_x_443) ;  /* 0x00000000004c7947 */ /* 0x000fea0003800000 */
.L_x_442:
        /* <DEDUP_REMOVED lines=19> */
.L_x_443:
[----:B------:R-:W-:Y:S05]  /*09b0*/  BSYNC B0 ;  /* 0x0000000000007941 */ /* 0x000fea0003800000 */
.L_x_441:
        /* <DEDUP_REMOVED lines=105> */
.L_x_445:
        /* <DEDUP_REMOVED lines=19> */
.L_x_446:
[----:B------:R-:W-:Y:S05]  /*1180*/  BSYNC B0 ;  /* 0x0000000000007941 */ /* 0x000fea0003800000 */
.L_x_444:
        /* <DEDUP_REMOVED lines=113> */
[----:B------:R-:W-:Y:S05]  /*18a0*/  CALL.REL.NOINC `($__internal_9_$__cuda_sm20_div_s64) ;  /* 0x0000003000dc7944 */ /* 0x000fea0003c00000 */
[----:B------:R-:W-:Y:S02]  /*18b0*/  MOV R40, R20 ;  /* 0x0000001400287202 */ /* 0x000fe40000000f00 */
[----:B------:R-:W-:Y:S01]  /*18c0*/  MOV R41, R21 ;  /* 0x0000001500297202 */ /* 0x000fe20000000f00 */
[----:B------:R-:W-:Y:S05]  /*18d0*/  BRA `(.L_x_449) ;  /* 0x00000000004c7947 */ /* 0x000fea0003800000 */
.L_x_448:
        /* <DEDUP_REMOVED lines=19> */
.L_x_449:
[----:B------:R-:W-:Y:S05]  /*1a10*/  BSYNC B0 ;  /* 0x0000000000007941 */ /* 0x000fea0003800000 */
.L_x_447:
        /* <DEDUP_REMOVED lines=163> */
[----:B------:R-:W-:Y:S05]  /*2450*/  CALL.REL.NOINC `($__internal_9_$__cuda_sm20_div_s64) ;  /* 0x0000002400f07944 */ /* 0x000fea0003c00000 */
        /* <DEDUP_REMOVED lines=9> */
.L_x_454:
        /* <DEDUP_REMOVED lines=22> */
.L_x_455:
[----:B------:R-:W-:Y:S05]  /*2650*/  BSYNC B0 ;  /* 0x0000000000007941 */ /* 0x000fea0003800000 */
.L_x_453:
        /* <DEDUP_REMOVED lines=19> */
.L_x_457:
        /* <DEDUP_REMOVED lines=22> */
.L_x_458:
[----:B------:R-:W-:Y:S05]  /*28f0*/  BSYNC B0 ;  /* 0x0000000000007941 */ /* 0x000fea0003800000 */
.L_x_456:
        /* <DEDUP_REMOVED lines=11> */
[----:B------:R-:W-:Y:S05]  /*29b0*/  CALL.REL.NOINC `($__internal_9_$__cuda_sm20_div_s64) ;  /* 0x0000002000987944 */ /* 0x000fea0003c00000 */
[----:B------:R-:W-:-:S04]  /*29c0*/  IADD3 R19, P0, RZ, -R20, RZ ;  /* 0x80000014ff137210 */ /* 0x000fc80007f1e0ff */
[----:B------:R-:W-:Y:S01]  /*29d0*/  IADD3.X R18, RZ, ~R21, RZ, P0, !PT ;  /* 0x80000015ff127210 */ /* 0x000fe200007fe4ff */
[----:B------:R-:W-:-:S04]  /*29e0*/  IMAD.WIDE.U32 R42, R5, R19, R42 ;  /* 0x00000013052a7225 */ /* 0x000fc800078e002a */
[----:B------:R-:W-:-:S04]  /*29f0*/  IMAD R18, R18, R5, RZ ;  /* 0x0000000512127224 */ /* 0x000fc800078e02ff */
[----:B------:R-:W-:-:S05]  /*2a00*/  IMAD R4, R4, R19, R18 ;  /* 0x0000001304047224 */ /* 0x000fca00078e0212 */
[----:B------:R-:W-:Y:S01]  /*2a10*/  IADD3 R4, R43, R4, RZ ;  /* 0x000000042b047210 */ /* 0x000fe20007ffe0ff */
[----:B------:R-:W-:Y:S05]  /*2a20*/  BRA `(.L_x_461) ;  /* 0x0000000000587947 */ /* 0x000fea0003800000 */
.L_x_460:
        /* <DEDUP_REMOVED lines=22> */
.L_x_461:
[----:B------:R-:W-:Y:S05]  /*2b90*/  BSYNC B0 ;  /* 0x0000000000007941 */ /* 0x000fea0003800000 */
.L_x_459:
        /* <DEDUP_REMOVED lines=38> */
[----:B------:R-:W-:Y:S05]  /*2e00*/  CALL.REL.NOINC `($__internal_9_$__cuda_sm20_div_s64) ;  /* 0x0000001c00847944 */ /* 0x000fea0003c00000 */
        /* <DEDUP_REMOVED lines=12> */
.L_x_463:
        /* <DEDUP_REMOVED lines=23> */
.L_x_464:
[----:B------:R-:W-:Y:S05]  /*3040*/  BSYNC B0 ;  /* 0x0000000000007941 */ /* 0x000fea0003800000 */
.L_x_462:
        /* <DEDUP_REMOVED lines=18> */
.L_x_466:
        /* <DEDUP_REMOVED lines=22> */
.L_x_467:
[----:B------:R-:W-:Y:S05]  /*32d0*/  BSYNC B0 ;  /* 0x0000000000007941 */ /* 0x000fea0003800000 */
.L_x_465:
        /* <DEDUP_REMOVED lines=22> */
.L_x_469:
        /* <DEDUP_REMOVED lines=23> */
.L_x_470:
[----:B------:R-:W-:Y:S05]  /*35b0*/  BSYNC B0 ;  /* 0x0000000000007941 */ /* 0x000fea0003800000 */
.L_x_468:
        /* <DEDUP_REMOVED lines=39> */
.L_x_472:
        /* <DEDUP_REMOVED lines=23> */
.L_x_473:
[----:B------:R-:W-:Y:S05]  /*39a0*/  BSYNC B0 ;  /* 0x0000000000007941 */ /* 0x000fea0003800000 */
.L_x_471:
        /* <DEDUP_REMOVED lines=29> */
.L_x_475:
        /* <DEDUP_REMOVED lines=23> */
.L_x_476:
[----:B------:R-:W-:Y:S05]  /*3cf0*/  BSYNC B0 ;  /* 0x0000000000007941 */ /* 0x000fea0003800000 */
.L_x_474:
        /* <DEDUP_REMOVED lines=21> */
.L_x_452:
[----:B------:R-:W-:Y:S02]  /*3e50*/  ULDC.64 UR4, c[0x0][0x2b0] ;  /* 0x0000ac0000047ab9 */ /* 0x000fe40000000a00 */
[----:B------:R-:W-:-:S04]  /*3e60*/  LEA R2, P0, R38, UR4, 0x2 ;  /* 0x0000000426027c11 */ /* 0x000fc8000f8010ff */
[----:B------:R-:W-:-:S05]  /*3e70*/  LEA.HI.X R3, R38, UR5, R39, 0x2, P0 ;  /* 0x0000000526037c11 */ /* 0x000fca00080f1427 */
[----:B------:R0:W-:Y:S04]  /*3e80*/  STG.E desc[UR8][R2.64], R29 ;  /* 0x0000001d02007986 */ /* 0x0001e8000c101908 */
.L_x_451:
[----:B------:R-:W-:Y:S05]  /*3e90*/  BSYNC B1 ;  /* 0x0000000000017941 */ /* 0x000fea0003800000 */
.L_x_450:
[----:B------:R-:W2:Y:S01]  /*3ea0*/  LDC R14, c[0x0][0x3c4] ;  /* 0x0000f100ff0e7b82 */ /* 0x000ea20000000800 */
[C---:B0-----:R-:W-:Y:S01]  /*3eb0*/  IADD3 R3, R35.reuse, 0x8, RZ ;  /* 0x0000000823037810 */ /* 0x041fe20007ffe0ff */
[----:B------:R-:W-:Y:S01]  /*3ec0*/  HFMA2.MMA R0, -RZ, RZ, 0, 0 ;  /* 0x00000000ff007435 */ /* 0x000fe200000001ff */
[----:B------:R-:W-:Y:S02]  /*3ed0*/  IMAD.SHL.U32 R18, R35, 0x4, RZ ;  /* 0x0000000423127824 */ /* 0x000fe400078e00ff */
[----:B-1----:R-:W-:Y:S01]  /*3ee0*/  IMAD.MOV.U32 R5, RZ, RZ, RZ ;  /* 0x000000ffff057224 */ /* 0x002fe200078e00ff */
[-C--:B--2---:R-:W-:Y:S02]  /*3ef0*/  ISETP.GE.OR P1, PT, R3, R14.reuse, P6 ;  /* 0x0000000e0300720c */ /* 0x084fe40003726670 */
[C---:B------:R-:W-:Y:S02]  /*3f00*/  IADD3 R3, R35.reuse, 0x10, RZ ;  /* 0x0000001023037810 */ /* 0x040fe40007ffe0ff */
[----:B------:R-:W-:-:S02]  /*3f10*/  ISETP.GE.OR P2, PT, R35, R14, P6 ;  /* 0x0000000e2300720c */ /* 0x000fc40003746670 */
[----:B------:R-:W-:Y:S02]  /*3f20*/  ISETP.GE.OR P0, PT, R3, R14, P6 ;  /* 0x0000000e0300720c */ /* 0x000fe40003706670 */
        /* <DEDUP_REMOVED lines=17> */
[----:B------:R-:W-:-:S03]  /*4040*/  ISETP.GE.AND P0, PT, R14, 0x1, PT ;  /* 0x000000010e00780c */ /* 0x000fc60003f06270 */
[----:B--2---:R0:W-:Y:S04]  /*4050*/  @!P2 STS [R33], R36 ;  /* 0x000000242100a388 */ /* 0x0041e80000000800 */
[----:B---3--:R0:W-:Y:S01]  /*4060*/  @!P6 STS [R33+0x660], R6 ;  /* 0x000660062100e388 */ /* 0x0081e20000000800 */
[----:B------:R-:W-:Y:S06]  /*4070*/  BAR.SYNC.DEFER_BLOCKING 0x0 ;  /* 0x0000000000007b1d */ /* 0x000fec0000010000 */
[----:B------:R-:W-:Y:S05]  /*4080*/  @!P0 BRA `(.L_x_477) ;  /* 0x0000000400988947 */ /* 0x000fea0003800000 */
[----:B------:R-:W-:Y:S01]  /*4090*/  ULDC UR10, c[0x0][0x2dc] ;  /* 0x0000b700000a7ab9 */ /* 0x000fe20000000800 */
[----:B------:R-:W1:Y:S01]  /*40a0*/  S2UR UR6, SR_CgaCtaId ;  /* 0x00000000000679c3 */ /* 0x000e620000008800 */
        /* <DEDUP_REMOVED lines=8> */
[----:B------:R-:W2:Y:S01]  /*4130*/  LDC R13, c[0x0][0x3c4] ;  /* 0x0000f100ff0d7b82 */ /* 0x000ea20000000800 */
        /* <DEDUP_REMOVED lines=10> */
[----:B-1----:R-:W-:-:S06]  /*41e0*/  ULEA UR4, UR6, UR4, 0x18 ;  /* 0x0000000406047291 */ /* 0x002fcc000f8ec03f */
[----:B0-----:R-:W-:-:S05]  /*41f0*/  LEA R6, R7, UR4, 0x2 ;  /* 0x0000000407067c11 */ /* 0x001fca000f8e10ff */
[----:B------:R-:W-:Y:S05]  /*4200*/  @!P0 BRA `(.L_x_478) ;  /* 0x0000000000a48947 */ /* 0x000fea0003800000 */
[----:B------:R-:W-:Y:S01]  /*4210*/  PLOP3.LUT P4, PT, PT, PT, PT, 0x8, 0x0 ;  /* 0x000000000000781c */ /* 0x000fe20003f8e170 */
[----:B------:R-:W-:Y:S01]  /*4220*/  VIADD R14, R14, 0xfffffffd ;  /* 0xfffffffd0e0e7836 */ /* 0x000fe20000000000 */
[CC--:B------:R-:W-:Y:S02]  /*4230*/  ISETP.GE.AND P3, PT, R7.reuse, R16.reuse, PT ;  /* 0x000000100700720c */ /* 0x0c0fe40003f66270 */
[----:B------:R-:W-:-:S13]  /*4240*/  ISETP.GE.AND P0, PT, R7, R16, PT ;  /* 0x000000100700720c */ /* 0x000fda0003f06270 */
.L_x_479:
[----:B------:R0:W3:Y:S01]  /*4250*/  @!P3 LDG.E.128 R8, desc[UR8][R24.64] ;  /* 0x000000081808b981 */ /* 0x0000e2000c1e1d00 */
[----:B------:R-:W-:Y:S01]  /*4260*/  PLOP3.LUT P3, PT, P0, PT, PT, 0x80, 0x0 ;  /* 0x000000000000781c */ /* 0x000fe2000076f070 */
[----:B------:R-:W-:Y:S01]  /*4270*/  UIADD3 UR5, UR5, 0x4, URZ ;  /* 0x0000000405057890 */ /* 0x000fe2000fffe03f */
[----:B------:R-:W-:Y:S01]  /*4280*/  IADD3 R26, P1, R20, R24, RZ ;  /* 0x00000018141a7210 */ /* 0x000fe20007f3e0ff */
[----:B------:R-:W3:Y:S03]  /*4290*/  LDS R4, [R6] ;  /* 0x0000000006047984 */ /* 0x000ee60000000800 */
[C---:B------:R-:W-:Y:S02]  /*42a0*/  IADD3.X R27, R21.reuse, R25, RZ, P1, !PT ;  /* 0x00000019151b7210 */ /* 0x040fe40000ffe4ff */
[----:B------:R-:W-:Y:S02]  /*42b0*/  ISETP.LE.AND P2, PT, R14, UR5, PT ;  /* 0x000000050e007c0c */ /* 0x000fe4000bf43270 */
[C---:B0-----:R-:W-:Y:S04]  /*42c0*/  IADD3 R24, P1, R20.reuse, R26, RZ ;  /* 0x0000001a14187210 */ /* 0x041fe80007f3e0ff */
[C---:B------:R-:W-:Y:S02]  /*42d0*/  IADD3.X R25, R21.reuse, R27, RZ, P1, !PT ;  /* 0x0000001b15197210 */ /* 0x040fe40000ffe4ff */
[----:B------:R-:W-:Y:S04]  /*42e0*/  IADD3 R22, P1, R20, R24, RZ ;  /* 0x0000001814167210 */ /* 0x000fe80007f3e0ff */
[C---:B------:R-:W-:Y:S01]  /*42f0*/  IADD3.X R23, R21.reuse, R25, RZ, P1, !PT ;  /* 0x0000001915177210 */ /* 0x040fe20000ffe4ff */
[C---:B---3--:R-:W-:Y:S01]  /*4300*/  FFMA.FTZ R5, R4.reuse, R8, R5 ;  /* 0x0000000804057223 */ /* 0x048fe20000010005 */
[C---:B------:R-:W-:Y:S01]  /*4310*/  FFMA.FTZ R2, R4.reuse, R9, R2 ;  /* 0x0000000904027223 */ /* 0x040fe20000010002 */
[C---:B------:R-:W-:Y:S01]  /*4320*/  FFMA.FTZ R3, R4.reuse, R10, R3 ;  /* 0x0000000a04037223 */ /* 0x040fe20000010003 */
[----:B------:R-:W-:Y:S02]  /*4330*/  FFMA.FTZ R0, R4, R11, R0 ;  /* 0x0000000b04007223 */ /* 0x000fe40000010000 */
[----:B------:R-:W3:Y:S04]  /*4340*/  @!P3 LDG.E.128 R8, desc[UR8][R26.64] ;  /* 0x000000081a08b981 */ /* 0x000ee8000c1e1d00 */
[----:B------:R-:W3:Y:S02]  /*4350*/  LDS R4, [R6+0x44] ;  /* 0x0000440006047984 */ /* 0x000ee40000000800 */
[C---:B---3--:R-:W-:Y:S01]  /*4360*/  FFMA.FTZ R5, R4.reuse, R8, R5 ;  /* 0x0000000804057223 */ /* 0x048fe20000010005 */
[C---:B------:R-:W-:Y:S01]  /*4370*/  FFMA.FTZ R2, R4.reuse, R9, R2 ;  /* 0x0000000904027223 */ /* 0x040fe20000010002 */
[C---:B------:R-:W-:Y:S01]  /*4380*/  FFMA.FTZ R3, R4.reuse, R10, R3 ;  /* 0x0000000a04037223 */ /* 0x040fe20000010003 */
[----:B------:R-:W-:Y:S02]  /*4390*/  FFMA.FTZ R0, R4, R11, R0 ;  /* 0x0000000b04007223 */ /* 0x000fe40000010000 */
[----:B------:R0:W3:Y:S04]  /*43a0*/  @!P3 LDG.E.128 R8, desc[UR8][R24.64] ;  /* 0x000000081808b981 */ /* 0x0000e8000c1e1d00 */
[----:B------:R-:W3:Y:S01]  /*43b0*/  LDS R4, [R6+0x88] ;  /* 0x0000880006047984 */ /* 0x000ee20000000800 */
[----:B0-----:R-:W-:Y:S04]  /*43c0*/  IADD3 R24, P1, R20, R22, RZ ;  /* 0x0000001614187210 */ /* 0x001fe80007f3e0ff */
[----:B------:R-:W-:Y:S01]  /*43d0*/  IADD3.X R25, R21, R23, RZ, P1, !PT ;  /* 0x0000001715197210 */ /* 0x000fe20000ffe4ff */
[C---:B---3--:R-:W-:Y:S01]  /*43e0*/  FFMA.FTZ R5, R4.reuse, R8, R5 ;  /* 0x0000000804057223 */ /* 0x048fe20000010005 */
[C---:B------:R-:W-:Y:S01]  /*43f0*/  FFMA.FTZ R2, R4.reuse, R9, R2 ;  /* 0x0000000904027223 */ /* 0x040fe20000010002 */
[C---:B------:R-:W-:Y:S01]  /*4400*/  FFMA.FTZ R3, R4.reuse, R10, R3 ;  /* 0x0000000a04037223 */ /* 0x040fe20000010003 */
[----:B------:R-:W-:Y:S02]  /*4410*/  FFMA.FTZ R0, R4, R11, R0 ;  /* 0x0000000b04007223 */ /* 0x000fe40000010000 */
[----:B------:R-:W3:Y:S04]  /*4420*/  @!P3 LDG.E.128 R8, desc[UR8][R22.64] ;  /* 0x000000081608b981 */ /* 0x000ee8000c1e1d00 */
[----:B------:R0:W3:Y:S02]  /*4430*/  LDS R4, [R6+0xcc] ;  /* 0x0000cc0006047984 */ /* 0x0000e40000000800 */
[----:B0-----:R-:W-:Y:S01]  /*4440*/  IADD3 R6, R6, 0x110, RZ ;  /* 0x0000011006067810 */ /* 0x001fe20007ffe0ff */
[C---:B---3--:R-:W-:Y:S01]  /*4450*/  FFMA.FTZ R5, R4.reuse, R8, R5 ;  /* 0x0000000804057223 */ /* 0x048fe20000010005 */
[C---:B------:R-:W-:Y:S01]  /*4460*/  FFMA.FTZ R2, R4.reuse, R9, R2 ;  /* 0x0000000904027223 */ /* 0x040fe20000010002 */
[C---:B------:R-:W-:Y:S01]  /*4470*/  FFMA.FTZ R3, R4.reuse, R10, R3 ;  /* 0x0000000a04037223 */ /* 0x040fe20000010003 */
[----:B------:R-:W-:Y:S01]  /*4480*/  FFMA.FTZ R0, R4, R11, R0 ;  /* 0x0000000b04007223 */ /* 0x000fe20000010000 */
[----:B------:R-:W-:Y:S09]  /*4490*/  @!P2 BRA `(.L_x_479) ;  /* 0xfffffffc006ca947 */ /* 0x000ff2000383ffff */
.L_x_478:
[----:B--2---:R-:W-:-:S04]  /*44a0*/  IADD3 R4, R13, -UR5, RZ ;  /* 0x800000050d047c10 */ /* 0x004fc8000fffe0ff */
[----:B------:R-:W-:-:S13]  /*44b0*/  ISETP.GT.AND P0, PT, R4, 0x1, PT ;  /* 0x000000010400780c */ /* 0x000fda0003f04270 */
[----:B------:R-:W-:Y:S05]  /*44c0*/  @!P0 BRA `(.L_x_480) ;  /* 0x0000000000588947 */ /* 0x000fea0003800000 */
[----:B------:R-:W-:Y:S01]  /*44d0*/  ISETP.GE.AND P0, PT, R7, R16, PT ;  /* 0x000000100700720c */ /* 0x000fe20003f06270 */
[----:B------:R-:W0:-:S12]  /*44e0*/  LDS R4, [R6] ;  /* 0x0000000006047984 */ /* 0x000e180000000800 */
[----:B------:R-:W0:Y:S01]  /*44f0*/  @!P0 LDG.E.128 R8, desc[UR8][R24.64] ;  /* 0x0000000818088981 */ /* 0x000e22000c1e1d00 */
[----:B------:R-:W-:-:S04]  /*4500*/  IADD3 R14, P1, R20, R24, RZ ;  /* 0x00000018140e7210 */ /* 0x000fc80007f3e0ff */
[----:B------:R-:W-:Y:S01]  /*4510*/  IADD3.X R15, R21, R25, RZ, P1, !PT ;  /* 0x00000019150f7210 */ /* 0x000fe20000ffe4ff */
[-C--:B0-----:R-:W-:Y:S01]  /*4520*/  FFMA.FTZ R5, R8, R4.reuse, R5 ;  /* 0x0000000408057223 */ /* 0x081fe20000010005 */
[-C--:B------:R-:W-:Y:S01]  /*4530*/  FFMA.FTZ R2, R9, R4.reuse, R2 ;  /* 0x0000000409027223 */ /* 0x080fe20000010002 */
[-C--:B------:R-:W-:Y:S01]  /*4540*/  FFMA.FTZ R3, R10, R4.reuse, R3 ;  /* 0x000000040a037223 */ /* 0x080fe20000010003 */
[----:B------:R-:W-:Y:S02]  /*4550*/  FFMA.FTZ R0, R11, R4, R0 ;  /* 0x000000040b007223 */ /* 0x000fe40000010000 */
[----:B------:R-:W2:Y:S01]  /*4560*/  @!P0 LDG.E.128 R8, desc[UR8][R14.64] ;  /* 0x000000080e088981 */ /* 0x000ea2000c1e1d00 */
[----:B------:R-:W-:Y:S01]  /*4570*/  IADD3 R24, P0, R20, R14, RZ ;  /* 0x0000000e14187210 */ /* 0x000fe20007f1e0ff */
[----:B------:R-:W-:Y:S01]  /*4580*/  UIADD3 UR5, UR5, 0x1, URZ ;  /* 0x0000000105057890 */ /* 0x000fe2000fffe03f */
[----:B------:R-:W-:Y:S01]  /*4590*/  IADD3 R17, R6, 0x44, RZ ;  /* 0x0000004406117810 */ /* 0x000fe20007ffe0ff */
[----:B------:R0:W2:Y:S01]  /*45a0*/  LDS R4, [R6+0x44] ;  /* 0x0000440006047984 */ /* 0x0000a20000000800 */
[----:B------:R-:W-:Y:S01]  /*45b0*/  IADD3.X R25, R21, R15, RZ, P0, !PT ;  /* 0x0000000f15197210 */ /* 0x000fe200007fe4ff */
[----:B------:R-:W-:Y:S01]  /*45c0*/  UIADD3 UR5, UR5, 0x1, URZ ;  /* 0x0000000105057890 */ /* 0x000fe2000fffe03f */
[----:B------:R-:W-:-:S02]  /*45d0*/  PLOP3.LUT P4, PT, PT, PT, PT, 0x8, 0x0 ;  /* 0x000000000000781c */ /* 0x000fc40003f8e170 */
[----:B0-----:R-:W-:Y:S01]  /*45e0*/  IADD3 R6, R17, 0x44, RZ ;  /* 0x0000004411067810 */ /* 0x001fe20007ffe0ff */
[-C--:B--2---:R-:W-:Y:S01]  /*45f0*/  FFMA.FTZ R5, R8, R4.reuse, R5 ;  /* 0x0000000408057223 */ /* 0x084fe20000010005 */
[-C--:B------:R-:W-:Y:S01]  /*4600*/  FFMA.FTZ R2, R9, R4.reuse, R2 ;  /* 0x0000000409027223 */ /* 0x080fe20000010002 */
[-C--:B------:R-:W-:Y:S01]  /*4610*/  FFMA.FTZ R3, R10, R4.reuse, R3 ;  /* 0x000000040a037223 */ /* 0x080fe20000010003 */
[----:B------:R-:W-:-:S07]  /*4620*/  FFMA.FTZ R0, R11, R4, R0 ;  /* 0x000000040b007223 */ /* 0x000fce0000010000 */
.L_x_480:
[----:B------:R-:W-:-:S13]  /*4630*/  ISETP.GT.OR P4, PT, R13, UR5, P4 ;  /* 0x000000050d007c0c */ /* 0x000fda000a784670 */
[----:B------:R-:W-:Y:S05]  /*4640*/  @!P4 BRA `(.L_x_477) ;  /* 0x000000000028c947 */ /* 0x000fea0003800000 */
[----:B------:R-:W0:Y:S01]  /*4650*/  LDS R6, [R6] ;  /* 0x0000000006067984 */ /* 0x000e220000000800 */
[----:B------:R-:W-:Y:S01]  /*4660*/  ISETP.GE.AND P0, PT, R7, R16, PT ;  /* 0x000000100700720c */ /* 0x000fe20003f06270 */
[----:B------:R-:W-:-:S12]  /*4670*/  BSSY B0, `(.L_x_481) ;  /* 0x0000003000007945 */ /* 0x000fd80003800000 */
[----:B------:R-:W-:Y:S05]  /*4680*/  @P0 BRA `(.L_x_482) ;  /* 0x0000000000040947 */ /* 0x000fea0003800000 */
[----:B------:R1:W5:Y:S02]  /*4690*/  LDG.E.128 R8, desc[UR8][R24.64] ;  /* 0x0000000818087981 */ /* 0x000364000c1e1d00 */
.L_x_482:
[----:B------:R-:W-:Y:S05]  /*46a0*/  BSYNC B0 ;  /* 0x0000000000007941 */ /* 0x000fea0003800000 */
.L_x_481:
[C---:B0----5:R-:W-:Y:S01]  /*46b0*/  FFMA.FTZ R5, R6.reuse, R8, R5 ;  /* 0x0000000806057223 */ /* 0x061fe20000010005 */
[C---:B------:R-:W-:Y:S01]  /*46c0*/  FFMA.FTZ R2, R6.reuse, R9, R2 ;  /* 0x0000000906027223 */ /* 0x040fe20000010002 */
[C---:B------:R-:W-:Y:S01]  /*46d0*/  FFMA.FTZ R3, R6.reuse, R10, R3 ;  /* 0x0000000a06037223 */ /* 0x040fe20000010003 */
[----:B------:R-:W-:Y:S01]  /*46e0*/  FFMA.FTZ R0, R6, R11, R0 ;  /* 0x0000000b06007223 */ /* 0x000fe20000010000 */
.L_x_477:
[----:B------:R-:W-:-:S04]  /*46f0*/  IADD3 R7, R7, UR7, RZ ;  /* 0x0000000707077c10 */ /* 0x000fc8000fffe0ff */
[----:B------:R-:W-:-:S13]  /*4700*/  ISETP.GE.AND P0, PT, R7, R12, PT ;  /* 0x0000000c0700720c */ /* 0x000fda0003f06270 */
[----:B------:R-:W-:Y:S05]  /*4710*/  @P0 EXIT ;  /* 0x000000000000094d */ /* 0x000fea0003800000 */
[----:B------:R-:W2:Y:S01]  /*4720*/  LDC R9, c[0x0][0x2c4] ;  /* 0x0000b100ff097b82 */ /* 0x000ea20000000800 */
[----:B------:R-:W-:Y:S01]  /*4730*/  ULDC UR4, c[0x0][0x270] ;  /* 0x00009c0000047ab9 */ /* 0x000fe20000000800 */
[----:B------:R-:W-:Y:S02]  /*4740*/  IABS R13, R7 ;  /* 0x00000007000d7213 */ /* 0x000fe40000000000 */
[----:B------:R-:W-:Y:S02]  /*4750*/  SHF.R.S32.HI R19, RZ, 0x1f, R18 ;  /* 0x0000001fff137819 */ /* 0x000fe40000011412 */
[----:B------:R-:W-:Y:S02]  /*4760*/  F2FP.BF16.F32.PACK_AB R2, R2, R5 ;  /* 0x000000050202723e */ /* 0x000fe400000010ff */
[----:B------:R-:W-:Y:S01]  /*4770*/  F2FP.BF16.F32.PACK_AB R3, R0, R3 ;  /* 0x000000030003723e */ /* 0x000fe200000010ff */
[----:B--2---:R-:W-:Y:S01]  /*4780*/  IMAD R10, R9, UR4, RZ ;  /* 0x00000004090a7c24 */ /* 0x004fe2000f8e02ff */
        /* <DEDUP_REMOVED lines=8> */
[----:B------:R0:W2:Y:S02]  /*4810*/  F2I.FTZ.U32.TRUNC.NTZ R15, R14 ;  /* 0x0000000e000f7305 */ /* 0x0000a4000021f000 */
[----:B0-----:R-:W-:Y:S01]  /*4820*/  HFMA2.MMA R14, -RZ, RZ, 0, 0 ;  /* 0x00000000ff0e7435 */ /* 0x001fe200000001ff */
[----:B--2---:R-:W-:-:S04]  /*4830*/  IMAD.MOV R11, RZ, RZ, -R15 ;  /* 0x000000ffff0b7224 */ /* 0x004fc800078e0a0f */
        /* <DEDUP_REMOVED lines=62> */
        .weak           $__internal_9_$__cuda_sm20_div_s64
        .type           $__internal_9_$__cuda_sm20_div_s64,@function
        .size           $__internal_9_$__cuda_sm20_div_s64,(.L_x_5285 - $__internal_9_$__cuda_sm20_div_s64)
$__internal_9_$__cuda_sm20_div_s64:
        /* <DEDUP_REMOVED lines=83> */
[----:B------:R-:W-:Y:S05]  /*5150*/  RET.REL.NODEC R22 `(_ZN5flash32flash_fwd_splitkv_combine_kernelI23Flash_fwd_kernel_traitsILi32ELi64ELi256ELi4ELb0ELb0EN7cutlass10bfloat16_tE19Flash_kernel_traitsILi32ELi64ELi256ELi4ES3_EELi16ELi5ELb1EEEvNS_16Flash_fwd_paramsE) ;  /* 0xffffffac16a87950 */ /* 0x000fea0003c3ffff */
.L_x_483:
        /* <DEDUP_REMOVED lines=10> */
.L_x_5285:


//--------------------- .text._ZN5flash32flash_fwd_splitkv_combine_kernelI23Flash_fwd_kernel_traitsILi32ELi64ELi256ELi4ELb0ELb0EN7cutlass10bfloat16_tE19Flash_kernel_traitsILi32ELi64ELi256ELi4ES3_EELi16ELi4ELb1EEEvNS_16Flash_fwd_paramsE --------------------------
	.section	.text._ZN5flash32flash_fwd_splitkv_combine_kernelI23Flash_fwd_kernel_traitsILi32ELi64ELi256ELi4ELb0ELb0EN7cutlass10bfloat16_tE19Flash_kernel_traitsILi32ELi64ELi256ELi4ES3_EELi16ELi4ELb1EEEvNS_16Flash_fwd_paramsE,"ax",@progbits
	.align	128
        .global         _ZN5flash32flash_fwd_splitkv_combine_kernelI23Flash_fwd_kernel_traitsILi32ELi64ELi256ELi4ELb0ELb0EN7cutlass10bfloat16_tE19Flash_kernel_traitsILi32ELi64ELi256ELi4ES3_EELi16ELi4ELb1EEEvNS_16Flash_fwd_paramsE
        .type           _ZN5flash32flash_fwd_splitkv_combine_kernelI23Flash_fwd_kernel_traitsILi32ELi64ELi256ELi4ELb0ELb0EN7cutlass10bfloat16_tE19Flash_kernel_traitsILi32ELi64ELi256ELi4ES3_EELi16ELi4ELb1EEEvNS_16Flash_fwd_paramsE,@function
        .size           _ZN5flash32flash_fwd_splitkv_combine_kernelI23Flash_fwd_kernel_traitsILi32ELi64ELi256ELi4ELb0ELb0EN7cutlass10bfloat16_tE19Flash_kernel_traitsILi32ELi64ELi256ELi4ES3_EELi16ELi4ELb1EEEvNS_16Flash_fwd_paramsE,(.L_x_5286 - _ZN5flash32flash_fwd_splitkv_combine_kernelI23Flash_fwd_kernel_traitsILi32ELi64ELi256ELi4ELb0ELb0EN7cutlass10bfloat16_tE19Flash_kernel_traitsILi32ELi64ELi256ELi4ES3_EELi16ELi4ELb1EEEvNS_16Flash_fwd_paramsE)
        .other          _ZN5flash32flash_fwd_splitkv_combine_kernelI23Flash_fwd_kernel_traitsILi32ELi64ELi256ELi4ELb0ELb0EN7cutlass10bfloat16_tE19Flash_kernel_traitsILi32ELi64ELi256ELi4ES3_EELi16ELi4ELb1EEEvNS_16Flash_fwd_paramsE,@"STO_CUDA_ENTRY STV_DEFAULT"
_ZN5flash32flash_fwd_splitkv_combine_kernelI23Flash_fwd_kernel_traitsILi32ELi64ELi256ELi4ELb0ELb0EN7cutlass10bfloat16_tE19Flash_kernel_traitsILi32ELi64ELi256ELi4ES3_EELi16ELi4ELb1EEEvNS_16Flash_fwd_paramsE:
.text._ZN5flash32flash_fwd_splitkv_combine_kernelI23Flash_fwd_kernel_traitsILi32ELi64ELi256ELi4ELb0ELb0EN7cutlass10bfloat16_tE19Flash_kernel_traitsILi32ELi64ELi256ELi4ES3_EELi16ELi4ELb1EEEvNS_16Flash_fwd_paramsE:
        /* <DEDUP_REMOVED lines=23> */
[----:B------:R-:W-:Y:S05]  /*0170*/  CALL.REL.NOINC `($__internal_10_$__cuda_sm20_div_s64) ;  /* 0x0000004400bc7944 */ /* 0x000fea0003c00000 */
[----:B------:R-:W-:Y:S05]  /*0180*/  BRA `(.L_x_485) ;  /* 0x00000000004c7947 */ /* 0x000fea0003800000 */
.L_x_484:
        /* <DEDUP_REMOVED lines=19> */
.L_x_485:
        /* <DEDUP_REMOVED lines=12> */
[----:B------:R-:W-:Y:S05]  /*0380*/  CALL.REL.NOINC `($__internal_10_$__cuda_sm20_div_s64) ;  /* 0x0000004400387944 */ /* 0x000fea0003c00000 */
[----:B------:R-:W-:Y:S02]  /*0390*/  MOV R8, R22 ;  /* 0x0000001600087202 */ /* 0x000fe40000000f00 */
[----:B------:R-:W-:Y:S01]  /*03a0*/  MOV R9, R23 ;  /* 0x0000001700097202 */ /* 0x000fe20000000f00 */
[----:B------:R-:W-:Y:S05]  /*03b0*/  BRA `(.L_x_488) ;  /* 0x00000000004c7947 */ /* 0x000fea0003800000 */
.L_x_487:
        /* <DEDUP_REMOVED lines=19> */
.L_x_488:
[----:B------:R-:W-:Y:S05]  /*04f0*/  BSYNC B0 ;  /* 0x0000000000007941 */ /* 0x000fea0003800000 */
.L_x_486:
        /* <DEDUP_REMOVED lines=42> */
.L_x_490:
        /* <DEDUP_REMOVED lines=19> */
.L_x_491:
[----:B------:R-:W-:Y:S05]  /*08d0*/  BSYNC B0 ;  /* 0x0000000000007941 */ /* 0x000fea0003800000 */
.L_x_489:
        /* <DEDUP_REMOVED lines=72> */
[----:B------:R-:W-:Y:S05]  /*0d60*/  CALL.REL.NOINC `($__internal_10_$__cuda_sm20_div_s64) ;  /* 0x0000003800c07944 */ /* 0x000fea0003c00000 */
[----:B------:R-:W-:Y:S02]  /*0d70*/  MOV R38, R22 ;  /* 0x0000001600267202 */ /* 0x000fe40000000f00 */
[----:B------:R-:W-:Y:S01]  /*0d80*/  MOV R39, R23 ;  /* 0x0000001700277202 */ /* 0x000fe20000000f00 */
[----:B------:R-:W-:Y:S05]  /*0d90*/  BRA `(.L_x_494) ;  /* 0x00000000004c7947 */ /* 0x000fea0003800000 */
.L_x_493:
        /* <DEDUP_REMOVED lines=19> */
.L_x_494:
[----:B------:R-:W-:Y:S05]  /*0ed0*/  BSYNC B0 ;  /* 0x0000000000007941 */ /* 0x000fea0003800000 */
.L_x_492:
        /* <DEDUP_REMOVED lines=41> */
.L_x_496:
        /* <DEDUP_REMOVED lines=19> */
.L_x_497:
[----:B------:R-:W-:Y:S05]  /*12a0*/  BSYNC B0 ;  /* 0x0000000000007941 */ /* 0x000fea0003800000 */
.L_x_495:
        /* <DEDUP_REMOVED lines=235> */
[----:B------:R-:W-:Y:S05]  /*2160*/  CALL.REL.NOINC `($__internal_10_$__cuda_sm20_div_s64) ;  /* 0x0000002400c07944 */ /* 0x000fea0003c00000 */
        /* <DEDUP_REMOVED lines=9> */
.L_x_502:
        /* <DEDUP_REMOVED lines=22> */
.L_x_503:
[----:B------:R-:W-:Y:S05]  /*2360*/  BSYNC B0 ;  /* 0x0000000000007941 */ /* 0x000fea0003800000 */
.L_x_501:
        /* <DEDUP_REMOVED lines=19> */
.L_x_505:
        /* <DEDUP_REMOVED lines=22> */
.L_x_506:
[----:B------:R-:W-:Y:S05]  /*2600*/  BSYNC B0 ;  /* 0x0000000000007941 */ /* 0x000fea0003800000 */
.L_x_504:
        /* <DEDUP_REMOVED lines=11> */
[----:B------:R-:W-:Y:S05]  /*26c0*/  CALL.REL.NOINC `($__internal_10_$__cuda_sm20_div_s64) ;  /* 0x0000002000687944 */ /* 0x000fea0003c00000 */
[----:B------:R-:W-:-:S04]  /*26d0*/  IADD3 R19, P0, RZ, -R22, RZ ;  /* 0x80000016ff137210 */ /* 0x000fc80007f1e0ff */
[----:B------:R-:W-:Y:S01]  /*26e0*/  IADD3.X R18, RZ, ~R23, RZ, P0, !PT ;  /* 0x80000017ff127210 */ /* 0x000fe200007fe4ff */
[----:B------:R-:W-:-:S04]  /*26f0*/  IMAD.WIDE.U32 R42, R5, R19, R42 ;  /* 0x00000013052a7225 */ /* 0x000fc800078e002a */
[----:B------:R-:W-:-:S04]  /*2700*/  IMAD R18, R18, R5, RZ ;  /* 0x0000000512127224 */ /* 0x000fc800078e02ff */
[----:B------:R-:W-:-:S05]  /*2710*/  IMAD R4, R4, R19, R18 ;  /* 0x0000001304047224 */ /* 0x000fca00078e0212 */
[----:B------:R-:W-:Y:S01]  /*2720*/  IADD3 R4, R43, R4, RZ ;  /* 0x000000042b047210 */ /* 0x000fe20007ffe0ff */
[----:B------:R-:W-:Y:S05]  /*2730*/  BRA `(.L_x_509) ;  /* 0x0000000000587947 */ /* 0x000fea0003800000 */
.L_x_508:
        /* <DEDUP_REMOVED lines=22> */
.L_x_509:
[----:B------:R-:W-:Y:S05]  /*28a0*/  BSYNC B0 ;  /* 0x0000000000007941 */ /* 0x000fea0003800000 */
.L_x_507:
        /* <DEDUP_REMOVED lines=38> */
[----:B------:R-:W-:Y:S05]  /*2b10*/  CALL.REL.NOINC `($__internal_10_$__cuda_sm20_div_s64) ;  /* 0x0000001c00547944 */ /* 0x000fea0003c00000 */
        /* <DEDUP_REMOVED lines=12> */
.L_x_511:
        /* <DEDUP_REMOVED lines=23> */
.L_x_512:
[----:B------:R-:W-:Y:S05]  /*2d50*/  BSYNC B0 ;  /* 0x0000000000007941 */ /* 0x000fea0003800000 */
.L_x_510:
        /* <DEDUP_REMOVED lines=18> */
.L_x_514:
        /* <DEDUP_REMOVED lines=22> */
.L_x_515:
[----:B------:R-:W-:Y:S05]  /*2fe0*/  BSYNC B0 ;  /* 0x0000000000007941 */ /* 0x000fea0003800000 */
.L_x_513:
        /* <DEDUP_REMOVED lines=22> */
.L_x_517:
        /* <DEDUP_REMOVED lines=23> */
.L_x_518:
[----:B------:R-:W-:Y:S05]  /*32c0*/  BSYNC B0 ;  /* 0x0000000000007941 */ /* 0x000fea0003800000 */
.L_x_516:
        /* <DEDUP_REMOVED lines=39> */
.L_x_520:
        /* <DEDUP_REMOVED lines=23> */
.L_x_521:
[----:B------:R-:W-:Y:S05]  /*36b0*/  BSYNC B0 ;  /* 0x0000000000007941 */ /* 0x000fea0003800000 */
.L_x_519:
        /* <DEDUP_REMOVED lines=29> */
.L_x_523:
        /* <DEDUP_REMOVED lines=23> */
.L_x_524:
[----:B------:R-:W-:Y:S05]  /*3a00*/  BSYNC B0 ;  /* 0x0000000000007941 */ /* 0x000fea0003800000 */
.L_x_522:
        /* <DEDUP_REMOVED lines=21> */
.L_x_500:
[----:B------:R-:W-:Y:S02]  /*3b60*/  ULDC.64 UR4, c[0x0][0x2b0] ;  /* 0x0000ac0000047ab9 */ /* 0x000fe40000000a00 */
[----:B------:R-:W-:-:S04]  /*3b70*/  LEA R2, P0, R36, UR4, 0x2 ;  /* 0x0000000424027c11 */ /* 0x000fc8000f8010ff */
[----:B------:R-:W-:-:S05]  /*3b80*/  LEA.HI.X R3, R36, UR5, R37, 0x2, P0 ;  /* 0x0000000524037c11 */ /* 0x000fca00080f1425 */
[----:B------:R0:W-:Y:S04]  /*3b90*/  STG.E desc[UR8][R2.64], R30 ;  /* 0x0000001e02007986 */ /* 0x0001e8000c101908 */
.L_x_499:
[----:B------:R-:W-:Y:S05]  /*3ba0*/  BSYNC B1 ;  /* 0x0000000000017941 */ /* 0x000fea0003800000 */
.L_x_498:
[----:B------:R-:W2:Y:S01]  /*3bb0*/  LDC R14, c[0x0][0x3c4] ;  /* 0x0000f100ff0e7b82 */ /* 0x000ea20000000800 */
[C---:B0-----:R-:W-:Y:S01]  /*3bc0*/  VIADD R3, R35.reuse, 0x8 ;  /* 0x0000000823037836 */ /* 0x041fe20000000000 */
[----:B------:R-:W-:Y:S01]  /*3bd0*/  HFMA2.MMA R0, -RZ, RZ, 0, 0 ;  /* 0x00000000ff007435 */ /* 0x000fe200000001ff */
[C---:B------:R-:W-:Y:S01]  /*3be0*/  IMAD.SHL.U32 R18, R35.reuse, 0x4, RZ ;  /* 0x0000000423127824 */ /* 0x040fe200078e00ff */
[----:B-1----:R-:W-:Y:S02]  /*3bf0*/  MOV R5, RZ ;  /* 0x000000ff00057202 */ /* 0x002fe40000000f00 */
[-C--:B--2---:R-:W-:Y:S02]  /*3c00*/  ISETP.GE.OR P0, PT, R35, R14.reuse, P3 ;  /* 0x0000000e2300720c */ /* 0x084fe40001f06670 */
[----:B------:R-:W-:Y:S02]  /*3c10*/  ISETP.GE.OR P3, PT, R3, R14, P3 ;  /* 0x0000000e0300720c */ /* 0x000fe40001f66670 */
[----:B------:R-:W-:-:S09]  /*3c20*/  CS2R R2, SRZ ;  /* 0x0000000000027805 */ /* 0x000fd2000001ff00 */
[C---:B------:R-:W-:Y:S02]  /*3c30*/  @!P0 FADD.FTZ R4, -R30.reuse, R33 ;  /* 0x000000211e048221 */ /* 0x040fe40000010100 */
[----:B------:R-:W-:Y:S02]  /*3c40*/  @!P3 FADD.FTZ R30, -R30, R32 ;  /* 0x000000201e1eb221 */ /* 0x000fe40000010100 */
[----:B------:R-:W-:Y:S02]  /*3c50*/  @!P0 FMUL.FTZ R4, R4, 1.4426950216293334961 ;  /* 0x3fb8aa3b04048820 */ /* 0x000fe40000410000 */
[----:B------:R-:W-:Y:S02]  /*3c60*/  @!P3 FMUL.FTZ R11, R30, 1.4426950216293334961 ;  /* 0x3fb8aa3b1e0bb820 */ /* 0x000fe40000410000 */
[----:B------:R-:W0:Y:S08]  /*3c70*/  @!P0 MUFU.EX2 R9, R4 ;  /* 0x0000000400098308 */ /* 0x000e300000000800 */
[----:B------:R-:W1:Y:S01]  /*3c80*/  @!P3 MUFU.EX2 R11, R11 ;  /* 0x0000000b000bb308 */ /* 0x000e620000000800 */
[----:B0-----:R0:W-:Y:S01]  /*3c90*/  @!P0 STS [R34], R9 ;  /* 0x0000000922008388 */ /* 0x0011e20000000800 */
[----:B------:R-:W-:-:S03]  /*3ca0*/  ISETP.GE.AND P0, PT, R14, 0x1, PT ;  /* 0x000000010e00780c */ /* 0x000fc60003f06270 */
[----:B-1----:R0:W-:Y:S01]  /*3cb0*/  @!P3 STS [R34+0x220], R11 ;  /* 0x0002200b2200b388 */ /* 0x0021e20000000800 */
[----:B------:R-:W-:Y:S09]  /*3cc0*/  BAR.SYNC.DEFER_BLOCKING 0x0 ;  /* 0x0000000000007b1d */ /* 0x000ff20000010000 */
        /* <DEDUP_REMOVED lines=12> */
[----:B0-----:R-:W-:-:S02]  /*3d90*/  CS2R R8, SRZ ;  /* 0x0000000000087805 */ /* 0x001fc4000001ff00 */
        /* <DEDUP_REMOVED lines=10> */
[----:B------:R-:W-:-:S05]  /*3e40*/  LEA R6, R7, UR4, 0x2 ;  /* 0x0000000407067c11 */ /* 0x000fca000f8e10ff */
[----:B------:R-:W-:Y:S05]  /*3e50*/  @!P0 BRA `(.L_x_526) ;  /* 0x0000000000a48947 */ /* 0x000fea0003800000 */
[----:B------:R-:W-:Y:S01]  /*3e60*/  PLOP3.LUT P4, PT, PT, PT, PT, 0x8, 0x0 ;  /* 0x000000000000781c */ /* 0x000fe20003f8e170 */
[----:B------:R-:W-:Y:S01]  /*3e70*/  VIADD R14, R14, 0xfffffffd ;  /* 0xfffffffd0e0e7836 */ /* 0x000fe20000000000 */
[CC--:B------:R-:W-:Y:S02]  /*3e80*/  ISETP.GE.AND P3, PT, R7.reuse, R16.reuse, PT ;  /* 0x000000100700720c */ /* 0x0c0fe40003f66270 */
[----:B------:R-:W-:-:S13]  /*3e90*/  ISETP.GE.AND P0, PT, R7, R16, PT ;  /* 0x000000100700720c */ /* 0x000fda0003f06270 */
.L_x_527:
        /* <DEDUP_REMOVED lines=37> */
.L_x_526:
        /* <DEDUP_REMOVED lines=25> */
.L_x_528:
[----:B------:R-:W-:-:S13]  /*4280*/  ISETP.GT.OR P4, PT, R13, UR5, P4 ;  /* 0x000000050d007c0c */ /* 0x000fda000a784670 */
[----:B------:R-:W-:Y:S05]  /*4290*/  @!P4 BRA `(.L_x_525) ;  /* 0x000000000028c947 */ /* 0x000fea0003800000 */
[----:B------:R-:W0:Y:S01]  /*42a0*/  LDS R6, [R6] ;  /* 0x0000000006067984 */ /* 0x000e220000000800 */
[----:B------:R-:W-:Y:S01]  /*42b0*/  ISETP.GE.AND P0, PT, R7, R16, PT ;  /* 0x000000100700720c */ /* 0x000fe20003f06270 */
[----:B------:R-:W-:-:S12]  /*42c0*/  BSSY B0, `(.L_x_529) ;  /* 0x0000003000007945 */ /* 0x000fd80003800000 */
[----:B------:R-:W-:Y:S05]  /*42d0*/  @P0 BRA `(.L_x_530) ;  /* 0x0000000000040947 */ /* 0x000fea0003800000 */
[----:B------:R1:W5:Y:S02]  /*42e0*/  LDG.E.128 R8, desc[UR8][R24.64] ;  /* 0x0000000818087981 */ /* 0x000364000c1e1d00 */
.L_x_530:
[----:B------:R-:W-:Y:S05]  /*42f0*/  BSYNC B0 ;  /* 0x0000000000007941 */ /* 0x000fea0003800000 */
.L_x_529:
[C---:B0----5:R-:W-:Y:S01]  /*4300*/  FFMA.FTZ R5, R6.reuse, R8, R5 ;  /* 0x0000000806057223 */ /* 0x061fe20000010005 */
[C---:B------:R-:W-:Y:S01]  /*4310*/  FFMA.FTZ R2, R6.reuse, R9, R2 ;  /* 0x0000000906027223 */ /* 0x040fe20000010002 */
[C---:B------:R-:W-:Y:S01]  /*4320*/  FFMA.FTZ R3, R6.reuse, R10, R3 ;  /* 0x0000000a06037223 */ /* 0x040fe20000010003 */
[----:B------:R-:W-:Y:S01]  /*4330*/  FFMA.FTZ R0, R6, R11, R0 ;  /* 0x0000000b06007223 */ /* 0x000fe20000010000 */
.L_x_525:
[----:B------:R-:W-:-:S04]  /*4340*/  IADD3 R7, R7, UR7, RZ ;  /* 0x0000000707077c10 */ /* 0x000fc8000fffe0ff */
[----:B------:R-:W-:-:S13]  /*4350*/  ISETP.GE.AND P0, PT, R7, R12, PT ;  /* 0x0000000c0700720c */ /* 0x000fda0003f06270 */
[----:B------:R-:W-:Y:S05]  /*4360*/  @P0 EXIT ;  /* 0x000000000000094d */ /* 0x000fea0003800000 */
[----:B0-----:R-:W0:Y:S01]  /*4370*/  LDC R9, c[0x0][0x2c4] ;  /* 0x0000b100ff097b82 */ /* 0x001e220000000800 */
[----:B------:R-:W-:Y:S01]  /*4380*/  ULDC UR4, c[0x0][0x270] ;  /* 0x00009c0000047ab9 */ /* 0x000fe20000000800 */
[----:B------:R-:W-:Y:S02]  /*4390*/  IABS R13, R7 ;  /* 0x00000007000d7213 */ /* 0x000fe40000000000 */
[----:B------:R-:W-:Y:S02]  /*43a0*/  SHF.R.S32.HI R19, RZ, 0x1f, R18 ;  /* 0x0000001fff137819 */ /* 0x000fe40000011412 */
[----:B------:R-:W-:Y:S02]  /*43b0*/  F2FP.BF16.F32.PACK_AB R2, R2, R5 ;  /* 0x000000050202723e */ /* 0x000fe400000010ff */
        /* <DEDUP_REMOVED lines=75> */
        .weak           $__internal_10_$__cuda_sm20_div_s64
        .type           $__internal_10_$__cuda_sm20_div_s64,@function
        .size           $__internal_10_$__cuda_sm20_div_s64,(.L_x_5286 - $__internal_10_$__cuda_sm20_div_s64)
$__internal_10_$__cuda_sm20_div_s64:
        /* <DEDUP_REMOVED lines=83> */
[----:B------:R-:W-:Y:S05]  /*4da0*/  RET.REL.NODEC R20 `(_ZN5flash32flash_fwd_splitkv_combine_kernelI23Flash_fwd_kernel_traitsILi32ELi64ELi256ELi4ELb0ELb0EN7cutlass10bfloat16_tE19Flash_kernel_traitsILi32ELi64ELi256ELi4ES3_EELi16ELi4ELb1EEEvNS_16Flash_fwd_paramsE) ;  /* 0xffffffb014947950 */ /* 0x000fea0003c3ffff */
.L_x_531:
        /* <DEDUP_REMOVED lines=13> */
.L_x_5286:


//--------------------- .text._ZN5flash32flash_fwd_splitkv_combine_kernelI23Flash_fwd_kernel_traitsILi32ELi64ELi256ELi4ELb0ELb0EN7cutlass10bfloat16_tE19Flash_kernel_traitsILi32ELi64ELi256ELi4ES3_EELi16ELi3ELb1EEEvNS_16Flash_fwd_paramsE --------------------------
	.section	.text._ZN5flash32flash_fwd_splitkv_combine_kernelI23Flash_fwd_kernel_traitsILi32ELi64ELi256ELi4ELb0ELb0EN7cutlass10bfloat16_tE19Flash_kernel_traitsILi32ELi64ELi256ELi4ES3_EELi16ELi3ELb1EEEvNS_16Flash_fwd_paramsE,"ax",@progbits
	.align	128
        .global         _ZN5flash32flash_fwd_splitkv_combine_kernelI23Flash_fwd_kernel_traitsILi32ELi64ELi256ELi4ELb0ELb0EN7cutlass10bfloat16_tE19Flash_kernel_traitsILi32ELi64ELi256ELi4ES3_EELi16ELi3ELb1EEEvNS_16Flash_fwd_paramsE
        .type           _ZN5flash32flash_fwd_splitkv_combine_kernelI23Flash_fwd_kernel_traitsILi32ELi64ELi256ELi4ELb0ELb0EN7cutlass10bfloat16_tE19Flash_kernel_traitsILi32ELi64ELi256ELi4ES3_EELi16ELi3ELb1EEEvNS_16Flash_fwd_paramsE,@function
        .size           _ZN5flash32flash_fwd_splitkv_combine_kernelI23Flash_fwd_kernel_traitsILi32ELi64ELi256ELi4ELb0ELb0EN7cutlass10bfloat16_tE19Flash_kernel_traitsILi32ELi64ELi256ELi4ES3_EELi16ELi3ELb1EEEvNS_16Flash_fwd_paramsE,(.L_x_5287 - _ZN5flash32flash_fwd_splitkv_combine_kernelI23Flash_fwd_kernel_traitsILi32ELi64ELi256ELi4ELb0ELb0EN7cutlass10bfloat16_tE19Flash_kernel_traitsILi32ELi64ELi256ELi4ES3_EELi16ELi3ELb1EEEvNS_16Flash_fwd_paramsE)
        .other          _ZN5flash32flash_fwd_splitkv_combine_kernelI23Flash_fwd_kernel_traitsILi32ELi64ELi256ELi4ELb0ELb0EN7cutlass10bfloat16_tE19Flash_kernel_traitsILi32ELi64ELi256ELi4ES3_EELi16ELi3ELb1EEEvNS_16Flash_fwd_paramsE,@"STO_CUDA_ENTRY STV_DEFAULT"
_ZN5flash32flash_fwd_splitkv_combine_kernelI23Flash_fwd_kernel_traitsILi32ELi64ELi256ELi4ELb0ELb0EN7cutlass10bfloat16_tE19Flash_kernel_traitsILi32ELi64ELi256ELi4ES3_EELi16ELi3ELb1EEEvNS_16Flash_fwd_paramsE:
.text._ZN5flash32flash_fwd_splitkv_combine_kernelI23Flash_fwd_kernel_traitsILi32ELi64ELi256ELi4ELb0ELb0EN7cutlass10bfloat16_tE19Flash_kernel_traitsILi32ELi64ELi256ELi4ES3_EELi16ELi3ELb1EEEvNS_16Flash_fwd_paramsE:
        /* <DEDUP_REMOVED lines=23> */
[----:B------:R-:W-:Y:S05]  /*0170*/  CALL.REL.NOINC `($__internal_11_$__cuda_sm20_div_s64) ;  /* 0x0000004400c87944 */ /* 0x000fea0003c00000 */
[----:B------:R-:W-:Y:S05]  /*0180*/  BRA `(.L_x_533) ;  /* 0x00000000004c7947 */ /* 0x000fea0003800000 */
.L_x_532:
        /* <DEDUP_REMOVED lines=19> */
.L_x_533:
        /* <DEDUP_REMOVED lines=13> */
[----:B------:R-:W-:Y:S05]  /*0390*/  CALL.REL.NOINC `($__internal_11_$__cuda_sm20_div_s64) ;  /* 0x0000004400407944 */ /* 0x000fea0003c00000 */
[----:B------:R-:W-:Y:S02]  /*03a0*/  MOV R8, R20 ;  /* 0x0000001400087202 */ /* 0x000fe40000000f00 */
[----:B------:R-:W-:Y:S01]  /*03b0*/  MOV R9, R21 ;  /* 0x0000001500097202 */ /* 0x000fe20000000f00 */
[----:B------:R-:W-:Y:S05]  /*03c0*/  BRA `(.L_x_536) ;  /* 0x00000000004c7947 */ /* 0x000fea0003800000 */
.L_x_535:
        /* <DEDUP_REMOVED lines=19> */
.L_x_536:
[----:B------:R-:W-:Y:S05]  /*0500*/  BSYNC B0 ;  /* 0x0000000000007941 */ /* 0x000fea0003800000 */
.L_x_534:
        /* <DEDUP_REMOVED lines=43> */
.L_x_538:
        /* <DEDUP_REMOVED lines=19> */
.L_x_539:
[----:B------:R-:W-:Y:S05]  /*08f0*/  BSYNC B0 ;  /* 0x0000000000007941 */ /* 0x000fea0003800000 */
.L_x_537:
        /* <DEDUP_REMOVED lines=74> */
[----:B------:R-:W-:Y:S02]  /*0da0*/  MOV R32, R20 ;  /* 0x0000001400207202 */ /* 0x000fe40000000f00 */
[----:B------:R-:W-:Y:S01]  /*0db0*/  MOV R33, R21 ;  /* 0x0000001500217202 */ /* 0x000fe20000000f00 */
[----:B------:R-:W-:Y:S05]  /*0dc0*/  BRA `(.L_x_542) ;  /* 0x00000000004c7947 */ /* 0x000fea0003800000 */
.L_x_541:
        /* <DEDUP_REMOVED lines=19> */
.L_x_542:
[----:B------:R-:W-:Y:S05]  /*0f00*/  BSYNC B0 ;  /* 0x0000000000007941 */ /* 0x000fea0003800000 */
.L_x_540:
        /* <DEDUP_REMOVED lines=43> */
.L_x_544:
        /* <DEDUP_REMOVED lines=19> */
.L_x_545:
[----:B------:R-:W-:Y:S05]  /*12f0*/  BSYNC B0 ;  /* 0x0000000000007941 */ /* 0x000fea0003800000 */
.L_x_543:
        /* <DEDUP_REMOVED lines=67> */
.L_x_547:
[----:B------:R-:W-:Y:S05]  /*1730*/  BSYNC B0 ;  /* 0x0000000000007941 */ /* 0x000fea0003800000 */
.L_x_546:
        /* <DEDUP_REMOVED lines=14> */
.L_x_549:
[----:B------:R-:W-:Y:S05]  /*1820*/  BSYNC B0 ;  /* 0x0000000000007941 */ /* 0x000fea0003800000 */
.L_x_548:
        /* <DEDUP_REMOVED lines=154> */
.L_x_554:
        /* <DEDUP_REMOVED lines=22> */
.L_x_555:
[----:B------:R-:W-:Y:S05]  /*2330*/  BSYNC B0 ;  /* 0x0000000000007941 */ /* 0x000fea0003800000 */
.L_x_553:
[----:B------:R-:W-:Y:S01]  /*2340*/  LOP3.LUT R19, R17, R0, RZ, 0xfc, !PT ;  /* 0x0000000011137212 */ /* 0x000fe200078efcff */
[----:B------:R-:W-:Y:S03]  /*2350*/  BSSY B0, `(.L_x_556) ;  /* 0x0000028000007945 */ /* 0x000fe60003800000 */
[----:B------:R-:W-:-:S13]  /*2360*/  ISETP.NE.U32.AND P0, PT, R19, RZ, PT ;  /* 0x000000ff1300720c */ /* 0x000fda0003f05070 */
[----:B------:R-:W-:Y:S05]  /*2370*/  @!P0 BRA `(.L_x_557) ;  /* 0x00000000003c8947 */ /* 0x000fea0003800000 */
[----:B------:R-:W-:Y:S01]  /*2380*/  IMAD.MOV.U32 R24, RZ, RZ, R25 ;  /* 0x000000ffff187224 */ /* 0x000fe200078e0019 */
[----:B------:R-:W-:Y:S02]  /*2390*/  MOV R23, R0 ;  /* 0x0000000000177202 */ /* 0x000fe40000000f00 */
[----:B------:R-:W-:Y:S02]  /*23a0*/  MOV R22, 0x23c0 ;  /* 0x000023c000167802 */ /* 0x000fe40000000f00 */
[----:B------:R-:W-:Y:S05]  /*23b0*/  CALL.REL.NOINC `($__internal_11_$__cuda_sm20_div_s64) ;  /* 0x0000002400387944 */ /* 0x000fea0003c00000 */
        /* <DEDUP_REMOVED lines=11> */
.L_x_557:
        /* <DEDUP_REMOVED lines=22> */
.L_x_558:
[----:B------:R-:W-:Y:S05]  /*25d0*/  BSYNC B0 ;  /* 0x0000000000007941 */ /* 0x000fea0003800000 */
.L_x_556:
        /* <DEDUP_REMOVED lines=11> */
[----:B------:R-:W-:Y:S05]  /*2690*/  CALL.REL.NOINC `($__internal_11_$__cuda_sm20_div_s64) ;  /* 0x0000002000807944 */ /* 0x000fea0003c00000 */
[----:B------:R-:W-:-:S04]  /*26a0*/  IADD3 R17, P0, RZ, -R20, RZ ;  /* 0x80000014ff117210 */ /* 0x000fc80007f1e0ff */
[----:B------:R-:W-:Y:S01]  /*26b0*/  IADD3.X R18, RZ, ~R21, RZ, P0, !PT ;  /* 0x80000015ff127210 */ /* 0x000fe200007fe4ff */
[----:B------:R-:W-:-:S04]  /*26c0*/  IMAD.WIDE.U32 R36, R5, R17, R36 ;  /* 0x0000001105247225 */ /* 0x000fc800078e0024 */
[----:B------:R-:W-:-:S04]  /*26d0*/  IMAD R18, R18, R5, RZ ;  /* 0x0000000512127224 */ /* 0x000fc800078e02ff */
[----:B------:R-:W-:-:S05]  /*26e0*/  IMAD R4, R4, R17, R18 ;  /* 0x0000001104047224 */ /* 0x000fca00078e0212 */
[----:B------:R-:W-:Y:S01]  /*26f0*/  IADD3 R4, R37, R4, RZ ;  /* 0x0000000425047210 */ /* 0x000fe20007ffe0ff */
[----:B------:R-:W-:Y:S05]  /*2700*/  BRA `(.L_x_561) ;  /* 0x0000000000587947 */ /* 0x000fea0003800000 */
.L_x_560:
        /* <DEDUP_REMOVED lines=22> */
.L_x_561:
[----:B------:R-:W-:Y:S05]  /*2870*/  BSYNC B0 ;  /* 0x0000000000007941 */ /* 0x000fea0003800000 */
.L_x_559:
        /* <DEDUP_REMOVED lines=38> */
[----:B------:R-:W-:Y:S05]  /*2ae0*/  CALL.REL.NOINC `($__internal_11_$__cuda_sm20_div_s64) ;  /* 0x0000001c006c7944 */ /* 0x000fea0003c00000 */
        /* <DEDUP_REMOVED lines=12> */
.L_x_563:
        /* <DEDUP_REMOVED lines=23> */
.L_x_564:
[----:B------:R-:W-:Y:S05]  /*2d20*/  BSYNC B0 ;  /* 0x0000000000007941 */ /* 0x000fea0003800000 */
.L_x_562:
        /* <DEDUP_REMOVED lines=19> */
.L_x_566:
        /* <DEDUP_REMOVED lines=22> */
.L_x_567:
[----:B------:R-:W-:Y:S05]  /*2fc0*/  BSYNC B0 ;  /* 0x0000000000007941 */ /* 0x000fea0003800000 */
.L_x_565:
        /* <DEDUP_REMOVED lines=20> */
.L_x_569:
        /* <DEDUP_REMOVED lines=23> */
.L_x_570:
[----:B------:R-:W-:Y:S05]  /*3280*/  BSYNC B0 ;  /* 0x0000000000007941 */ /* 0x000fea0003800000 */
.L_x_568:
        /* <DEDUP_REMOVED lines=39> */
.L_x_572:
        /* <DEDUP_REMOVED lines=23> */
.L_x_573:
[----:B------:R-:W-:Y:S05]  /*3670*/  BSYNC B0 ;  /* 0x0000000000007941 */ /* 0x000fea0003800000 */
.L_x_571:
        /* <DEDUP_REMOVED lines=26> */
.L_x_575:
        /* <DEDUP_REMOVED lines=23> */
.L_x_576:
[----:B------:R-:W-:Y:S05]  /*3990*/  BSYNC B0 ;  /* 0x0000000000007941 */ /* 0x000fea0003800000 */
.L_x_574:
        /* <DEDUP_REMOVED lines=21> */
.L_x_552:
[----:B------:R-:W-:Y:S02]  /*3af0*/  ULDC.64 UR4, c[0x0][0x2b0] ;  /* 0x0000ac0000047ab9 */ /* 0x000fe40000000a00 */
[----:B------:R-:W-:-:S04]  /*3b00*/  LEA R2, P0, R30, UR4, 0x2 ;  /* 0x000000041e027c11 */ /* 0x000fc8000f8010ff */
[----:B------:R-:W-:-:S05]  /*3b10*/  LEA.HI.X R3, R30, UR5, R31, 0x2, P0 ;  /* 0x000000051e037c11 */ /* 0x000fca00080f141f */
[----:B------:R0:W-:Y:S04]  /*3b20*/  STG.E desc[UR8][R2.64], R28 ;  /* 0x0000001c02007986 */ /* 0x0001e8000c101908 */
.L_x_551:
[----:B------:R-:W-:Y:S05]  /*3b30*/  BSYNC B1 ;  /* 0x0000000000017941 */ /* 0x000fea0003800000 */
.L_x_550:
[----:B------:R-:W2:Y:S01]  /*3b40*/  S2R R0, SR_TID.X ;  /* 0x0000000000007919 */ /* 0x000ea20000002100 */
[----:B------:R-:W3:Y:S01]  /*3b50*/  LDC R14, c[0x0][0x3c4] ;  /* 0x0000f100ff0e7b82 */ /* 0x000ee20000000800 */
[----:B------:R-:W-:Y:S01]  /*3b60*/  BSSY B0, `(.L_x_577) ;  /* 0x0000012000007945 */ /* 0x000fe20003800000 */
[----:B--2---:R-:W-:-:S04]  /*3b70*/  SHF.R.S32.HI R13, RZ, 0x1f, R0 ;  /* 0x0000001fff0d7819 */ /* 0x004fc80000011400 */
[----:B------:R-:W-:-:S04]  /*3b80*/  LEA.HI R13, R13, R0, RZ, 0x3 ;  /* 0x000000000d0d7211 */ /* 0x000fc800078f18ff */
[----:B------:R-:W-:-:S05]  /*3b90*/  LOP3.LUT R19, R13, 0xfffffff8, RZ, 0xc0, !PT ;  /* 0xfffffff80d137812 */ /* 0x000fca00078ec0ff */
[----:B------:R-:W-:-:S05]  /*3ba0*/  IMAD.IADD R19, R0, 0x1, -R19 ;  /* 0x0000000100137824 */ /* 0x000fca00078e0a13 */
[----:B---3--:R-:W-:-:S04]  /*3bb0*/  ISETP.GE.AND P0, PT, R19, R14, PT ;  /* 0x0000000e1300720c */ /* 0x008fc80003f06270 */
[----:B------:R-:W-:-:S13]  /*3bc0*/  ISETP.LT.AND P0, PT, R0, 0x80, !P0 ;  /* 0x000000800000780c */ /* 0x000fda0004701270 */
[----:B------:R-:W-:Y:S05]  /*3bd0*/  @!P0 BRA `(.L_x_578) ;  /* 0x0000000000288947 */ /* 0x000fea0003800000 */
[----:B------:R-:W2:Y:S01]  /*3be0*/  S2R R0, SR_CgaCtaId ;  /* 0x0000000000007919 */ /* 0x000ea20000008800 */
[----:B01----:R-:W-:Y:S01]  /*3bf0*/  FADD.FTZ R2, -R28, R29 ;  /* 0x0000001d1c027221 */ /* 0x003fe20000010100 */
[----:B------:R-:W-:-:S03]  /*3c00*/  MOV R3, 0x400 ;  /* 0x0000040000037802 */ /* 0x000fc60000000f00 */
[----:B------:R-:W-:-:S06]  /*3c10*/  FMUL.FTZ R2, R2, 1.4426950216293334961 ;  /* 0x3fb8aa3b02027820 */ /* 0x000fcc0000410000 */
[----:B------:R-:W0:Y:S01]  /*3c20*/  MUFU.EX2 R2, R2 ;  /* 0x0000000200027308 */ /* 0x000e220000000800 */
[----:B--2---:R-:W-:Y:S02]  /*3c30*/  LEA R0, R0, R3, 0x18 ;  /* 0x0000000300007211 */ /* 0x004fe400078ec0ff */
[----:B------:R-:W-:-:S03]  /*3c40*/  SHF.R.S32.HI R3, RZ, 0x3, R13 ;  /* 0x00000003ff037819 */ /* 0x000fc6000001140d */
[----:B------:R-:W-:-:S05]  /*3c50*/  IMAD R0, R19, 0x44, R0 ;  /* 0x0000004413007824 */ /* 0x000fca00078e0200 */
[----:B------:R-:W-:-:S05]  /*3c60*/  LEA R3, R3, R0, 0x2 ;  /* 0x0000000003037211 */ /* 0x000fca00078e10ff */
[----:B0-----:R2:W-:Y:S02]  /*3c70*/  STS [R3], R2 ;  /* 0x0000000203007388 */ /* 0x0015e40000000800 */
.L_x_578:
[----:B------:R-:W-:Y:S05]  /*3c80*/  BSYNC B0 ;  /* 0x0000000000007941 */ /* 0x000fea0003800000 */
.L_x_577:
[----:B------:R-:W-:Y:S01]  /*3c90*/  BAR.SYNC.DEFER_BLOCKING 0x0 ;  /* 0x0000000000007b1d */ /* 0x000fe20000010000 */
[----:B------:R-:W-:Y:S01]  /*3ca0*/  ISETP.GE.AND P0, PT, R14, 0x1, PT ;  /* 0x000000010e00780c */ /* 0x000fe20003f06270 */
[----:B------:R-:W-:Y:S01]  /*3cb0*/  IMAD.MOV.U32 R0, RZ, RZ, RZ ;  /* 0x000000ffff007224 */ /* 0x000fe200078e00ff */
[----:B012---:R-:W-:Y:S01]  /*3cc0*/  CS2R R2, SRZ ;  /* 0x0000000000027805 */ /* 0x007fe2000001ff00 */
[----:B------:R-:W-:Y:S01]  /*3cd0*/  IMAD.MOV.U32 R5, RZ, RZ, RZ ;  /* 0x000000ffff057224 */ /* 0x000fe200078e00ff */
[----:B------:R-:W-:Y:S01]  /*3ce0*/  SHF.R.S32.HI R13, RZ, 0x3, R13 ;  /* 0x00000003ff0d7819 */ /* 0x000fe2000001140d */
[----:B------:R-:W-:-:S08]  /*3cf0*/  IMAD.SHL.U32 R18, R19, 0x4, RZ ;  /* 0x0000000413127824 */ /* 0x000fd000078e00ff */
        /* <DEDUP_REMOVED lines=29> */
.L_x_581:
[----:B------:R0:W2:Y:S01]  /*3ed0*/  @!P3 LDG.E.128 R8, desc[UR8][R24.64] ;  /* 0x000000081808b981 */ /* 0x0000a2000c1e1d00 */
[----:B------:R-:W-:Y:S01]  /*3ee0*/  PLOP3.LUT P3, PT, P0, PT, PT, 0x80, 0x0 ;  /* 0x000000000000781c */ /* 0x000fe2000076f070 */
[----:B------:R-:W-:Y:S01]  /*3ef0*/  UIADD3 UR5, UR5, 0x4, URZ ;  /* 0x0000000405057890 */ /* 0x000fe2000fffe03f */
[----:B------:R-:W-:Y:S01]  /*3f00*/  IADD3 R26, P1, R20, R24, RZ ;  /* 0x00000018141a7210 */ /* 0x000fe20007f3e0ff */
[----:B------:R-:W2:Y:S03]  /*3f10*/  LDS R4, [R6] ;  /* 0x0000000006047984 */ /* 0x000ea60000000800 */
[C---:B------:R-:W-:Y:S02]  /*3f20*/  IADD3.X R27, R21.reuse, R25, RZ, P1, !PT ;  /* 0x00000019151b7210 */ /* 0x040fe40000ffe4ff */
[----:B------:R-:W-:Y:S02]  /*3f30*/  ISETP.LE.AND P2, PT, R14, UR5, PT ;  /* 0x000000050e007c0c */ /* 0x000fe4000bf43270 */
[C---:B0-----:R-:W-:Y:S04]  /*3f40*/  IADD3 R24, P1, R20.reuse, R26, RZ ;  /* 0x0000001a14187210 */ /* 0x041fe80007f3e0ff */
[C---:B------:R-:W-:Y:S02]  /*3f50*/  IADD3.X R25, R21.reuse, R27, RZ, P1, !PT ;  /* 0x0000001b15197210 */ /* 0x040fe40000ffe4ff */
[----:B------:R-:W-:Y:S04]  /*3f60*/  IADD3 R22, P1, R20, R24, RZ ;  /* 0x0000001814167210 */ /* 0x000fe80007f3e0ff */
[C---:B------:R-:W-:Y:S01]  /*3f70*/  IADD3.X R23, R21.reuse, R25, RZ, P1, !PT ;  /* 0x0000001915177210 */ /* 0x040fe20000ffe4ff */
[C---:B--2---:R-:W-:Y:S01]  /*3f80*/  FFMA.FTZ R5, R4.reuse, R8, R5 ;  /* 0x0000000804057223 */ /* 0x044fe20000010005 */
[C---:B------:R-:W-:Y:S01]  /*3f90*/  FFMA.FTZ R2, R4.reuse, R9, R2 ;  /* 0x0000000904027223 */ /* 0x040fe20000010002 */
[C---:B------:R-:W-:Y:S01]  /*3fa0*/  FFMA.FTZ R3, R4.reuse, R10, R3 ;  /* 0x0000000a04037223 */ /* 0x040fe20000010003 */
[----:B------:R-:W-:Y:S02]  /*3fb0*/  FFMA.FTZ R0, R4, R11, R0 ;  /* 0x0000000b04007223 */ /* 0x000fe40000010000 */
[----:B------:R-:W2:Y:S04]  /*3fc0*/  @!P3 LDG.E.128 R8, desc[UR8][R26.64] ;  /* 0x000000081a08b981 */ /* 0x000ea8000c1e1d00 */
[----:B------:R-:W2:Y:S02]  /*3fd0*/  LDS R4, [R6+0x44] ;  /* 0x0000440006047984 */ /* 0x000ea40000000800 */
[C---:B--2---:R-:W-:Y:S01]  /*3fe0*/  FFMA.FTZ R5, R4.reuse, R8, R5 ;  /* 0x0000000804057223 */ /* 0x044fe20000010005 */
[C---:B------:R-:W-:Y:S01]  /*3ff0*/  FFMA.FTZ R2, R4.reuse, R9, R2 ;  /* 0x0000000904027223 */ /* 0x040fe20000010002 */
[C---:B------:R-:W-:Y:S01]  /*4000*/  FFMA.FTZ R3, R4.reuse, R10, R3 ;  /* 0x0000000a04037223 */ /* 0x040fe20000010003 */
[----:B------:R-:W-:Y:S02]  /*4010*/  FFMA.FTZ R0, R4, R11, R0 ;  /* 0x0000000b04007223 */ /* 0x000fe40000010000 */
[----:B------:R0:W2:Y:S04]  /*4020*/  @!P3 LDG.E.128 R8, desc[UR8][R24.64] ;  /* 0x000000081808b981 */ /* 0x0000a8000c1e1d00 */
[----:B------:R-:W2:Y:S01]  /*4030*/  LDS R4, [R6+0x88] ;  /* 0x0000880006047984 */ /* 0x000ea20000000800 */
[----:B0-----:R-:W-:Y:S04]  /*4040*/  IADD3 R24, P1, R20, R22, RZ ;  /* 0x0000001614187210 */ /* 0x001fe80007f3e0ff */
[----:B------:R-:W-:Y:S01]  /*4050*/  IADD3.X R25, R21, R23, RZ, P1, !PT ;  /* 0x0000001715197210 */ /* 0x000fe20000ffe4ff */
[C---:B--2---:R-:W-:Y:S01]  /*4060*/  FFMA.FTZ R5, R4.reuse, R8, R5 ;  /* 0x0000000804057223 */ /* 0x044fe20000010005 */
[C---:B------:R-:W-:Y:S01]  /*4070*/  FFMA.FTZ R2, R4.reuse, R9, R2 ;  /* 0x0000000904027223 */ /* 0x040fe20000010002 */
[C---:B------:R-:W-:Y:S01]  /*4080*/  FFMA.FTZ R3, R4.reuse, R10, R3 ;  /* 0x0000000a04037223 */ /* 0x040fe20000010003 */
[----:B------:R-:W-:Y:S02]  /*4090*/  FFMA.FTZ R0, R4, R11, R0 ;  /* 0x0000000b04007223 */ /* 0x000fe40000010000 */
[----:B------:R-:W2:Y:S04]  /*40a0*/  @!P3 LDG.E.128 R8, desc[UR8][R22.64] ;  /* 0x000000081608b981 */ /* 0x000ea8000c1e1d00 */
[----:B------:R0:W2:Y:S02]  /*40b0*/  LDS R4, [R6+0xcc] ;  /* 0x0000cc0006047984 */ /* 0x0000a40000000800 */
[----:B0-----:R-:W-:Y:S01]  /*40c0*/  IADD3 R6, R6, 0x110, RZ ;  /* 0x0000011006067810 */ /* 0x001fe20007ffe0ff */
[C---:B--2---:R-:W-:Y:S01]  /*40d0*/  FFMA.FTZ R5, R4.reuse, R8, R5 ;  /* 0x0000000804057223 */ /* 0x044fe20000010005 */
[C---:B------:R-:W-:Y:S01]  /*40e0*/  FFMA.FTZ R2, R4.reuse, R9, R2 ;  /* 0x0000000904027223 */ /* 0x040fe20000010002 */
[C---:B------:R-:W-:Y:S01]  /*40f0*/  FFMA.FTZ R3, R4.reuse, R10, R3 ;  /* 0x0000000a04037223 */ /* 0x040fe20000010003 */
[----:B------:R-:W-:Y:S01]  /*4100*/  FFMA.FTZ R0, R4, R11, R0 ;  /* 0x0000000b04007223 */ /* 0x000fe20000010000 */
[----:B------:R-:W-:Y:S09]  /*4110*/  @!P2 BRA `(.L_x_581) ;  /* 0xfffffffc006ca947 */ /* 0x000ff2000383ffff */
.L_x_580:
[----:B-1----:R-:W-:-:S04]  /*4120*/  IADD3 R4, R7, -UR5, RZ ;  /* 0x8000000507047c10 */ /* 0x002fc8000fffe0ff */
        /* <DEDUP_REMOVED lines=24> */
.L_x_582:
[----:B------:R-:W-:-:S13]  /*42b0*/  ISETP.GT.OR P4, PT, R7, UR5, P4 ;  /* 0x0000000507007c0c */ /* 0x000fda000a784670 */
[----:B------:R-:W-:Y:S05]  /*42c0*/  @!P4 BRA `(.L_x_579) ;  /* 0x000000000028c947 */ /* 0x000fea0003800000 */
[----:B------:R-:W0:Y:S01]  /*42d0*/  LDS R6, [R6] ;  /* 0x0000000006067984 */ /* 0x000e220000000800 */
[----:B------:R-:W-:Y:S01]  /*42e0*/  ISETP.GE.AND P0, PT, R13, R16, PT ;  /* 0x000000100d00720c */ /* 0x000fe20003f06270 */
[----:B------:R-:W-:-:S12]  /*42f0*/  BSSY B0, `(.L_x_583) ;  /* 0x0000003000007945 */ /* 0x000fd80003800000 */
[----:B------:R-:W-:Y:S05]  /*4300*/  @P0 BRA `(.L_x_584) ;  /* 0x0000000000040947 */ /* 0x000fea0003800000 */
[----:B------:R1:W5:Y:S02]  /*4310*/  LDG.E.128 R8, desc[UR8][R24.64] ;  /* 0x0000000818087981 */ /* 0x000364000c1e1d00 */
.L_x_584:
[----:B------:R-:W-:Y:S05]  /*4320*/  BSYNC B0 ;  /* 0x0000000000007941 */ /* 0x000fea0003800000 */
.L_x_583:
[C---:B0----5:R-:W-:Y:S01]  /*4330*/  FFMA.FTZ R5, R6.reuse, R8, R5 ;  /* 0x0000000806057223 */ /* 0x061fe20000010005 */
[C---:B------:R-:W-:Y:S01]  /*4340*/  FFMA.FTZ R2, R6.reuse, R9, R2 ;  /* 0x0000000906027223 */ /* 0x040fe20000010002 */
[C---:B------:R-:W-:Y:S01]  /*4350*/  FFMA.FTZ R3, R6.reuse, R10, R3 ;  /* 0x0000000a06037223 */ /* 0x040fe20000010003 */
[----:B------:R-:W-:Y:S01]  /*4360*/  FFMA.FTZ R0, R6, R11, R0 ;  /* 0x0000000b06007223 */ /* 0x000fe20000010000 */
.L_x_579:
[----:B------:R-:W-:-:S04]  /*4370*/  IADD3 R13, R13, UR7, RZ ;  /* 0x000000070d0d7c10 */ /* 0x000fc8000fffe0ff */
[----:B------:R-:W-:-:S13]  /*4380*/  ISETP.GE.AND P0, PT, R13, R12, PT ;  /* 0x0000000c0d00720c */ /* 0x000fda0003f06270 */
        /* <DEDUP_REMOVED lines=81> */
        .weak           $__internal_11_$__cuda_sm20_div_s64
        .type           $__internal_11_$__cuda_sm20_div_s64,@function
        .size           $__internal_11_$__cuda_sm20_div_s64,(.L_x_5287 - $__internal_11_$__cuda_sm20_div_s64)
$__internal_11_$__cuda_sm20_div_s64:
        /* <DEDUP_REMOVED lines=83> */
[----:B------:R-:W-:Y:S06]  /*4dd0*/  RET.REL.NODEC R26 `(_ZN5flash32flash_fwd_splitkv_combine_kernelI23Flash_fwd_kernel_traitsILi32ELi64ELi256ELi4ELb0ELb0EN7cutlass10bfloat16_tE19Flash_kernel_traitsILi32ELi64ELi256ELi4ES3_EELi16ELi3ELb1EEEvNS_16Flash_fwd_paramsE) ;  /* 0xffffffb01a887950 */ /* 0x000fec0003c3ffff */
.L_x_585:
        /* <DEDUP_REMOVED lines=10> */
.L_x_5287:


//--------------------- .text._ZN5flash32flash_fwd_splitkv_combine_kernelI23Flash_fwd_kernel_traitsILi32ELi64ELi256ELi4ELb0ELb0EN7cutlass10bfloat16_tE19Flash_kernel_traitsILi32ELi64ELi256ELi4ES3_EELi16ELi2ELb1EEEvNS_16Flash_fwd_paramsE --------------------------
	.section	.text._ZN5flash32flash_fwd_splitkv_combine_kernelI23Flash_fwd_kernel_traitsILi32ELi64ELi256ELi4ELb0ELb0EN7cutlass10bfloat16_tE19Flash_kernel_traitsILi32ELi64ELi256ELi4ES3_EELi16ELi2ELb1EEEvNS_16Flash_fwd_paramsE,"ax",@progbits
	.align	128
        .global         _ZN5flash32flash_fwd_splitkv_combine_kernelI23Flash_fwd_kernel_traitsILi32ELi64ELi256ELi4ELb0ELb0EN7cutlass10bfloat16_tE19Flash_kernel_traitsILi32ELi64ELi256ELi4ES3_EELi16ELi2ELb1EEEvNS_16Flash_fwd_paramsE
        .type           _ZN5flash32flash_fwd_splitkv_combine_kernelI23Flash_fwd_kernel_traitsILi32ELi64ELi256ELi4ELb0ELb0EN7cutlass10bfloat16_tE19Flash_kernel_traitsILi32ELi64ELi256ELi4ES3_EELi16ELi2ELb1EEEvNS_16Flash_fwd_paramsE,@function
        .size           _ZN5flash32flash_fwd_splitkv_combine_kernelI23Flash_fwd_kernel_traitsILi32ELi64ELi256ELi4ELb0ELb0EN7cutlass10bfloat16_tE19Flash_kernel_traitsILi32ELi64ELi256ELi4ES3_EELi16ELi2ELb1EEEvNS_16Flash_fwd_paramsE,(.L_x_5288 - _ZN5flash32flash_fwd_splitkv_combine_kernelI23Flash_fwd_kernel_traitsILi32ELi64ELi256ELi4ELb0ELb0EN7cutlass10bfloat16_tE19Flash_kernel_traitsILi32ELi64ELi256ELi4ES3_EELi16ELi2ELb1EEEvNS_16Flash_fwd_paramsE)
        .other          _ZN5flash32flash_fwd_splitkv_combine_kernelI23Flash_fwd_kernel_traitsILi32ELi64ELi256ELi4ELb0ELb0EN7cutlass10bfloat16_tE19Flash_kernel_traitsILi32ELi64ELi256ELi4ES3_EELi16ELi2ELb1EEEvNS_16Flash_fwd_paramsE,@"STO_CUDA_ENTRY STV_DEFAULT"
_ZN5flash32flash_fwd_splitkv_combine_kernelI23Flash_fwd_kernel_traitsILi32ELi64ELi256ELi4ELb0ELb0EN7cutlass10bfloat16_tE19Flash_kernel_traitsILi32ELi64ELi256ELi4ES3_EELi16ELi2ELb1EEEvNS_16Flash_fwd_paramsE:
.text._ZN5flash32flash_fwd_splitkv_combine_kernelI23Flash_fwd_kernel_traitsILi32ELi64ELi256ELi4ELb0ELb0EN7cutlass10bfloat16_tE19Flash_kernel_traitsILi32ELi64ELi256ELi4ES3_EELi16ELi2ELb1EEEvNS_16Flash_fwd_paramsE:
        /* <DEDUP_REMOVED lines=23> */
[----:B------:R-:W-:Y:S05]  /*0170*/  CALL.REL.NOINC `($__internal_12_$__cuda_sm20_div_s64) ;  /* 0x0000004400ac7944 */ /* 0x000fea0003c00000 */
[----:B------:R-:W-:Y:S01]  /*0180*/  MOV R20, R0 ;  /* 0x0000000000147202 */ /* 0x000fe20000000f00 */
[----:B------:R-:W-:Y:S06]  /*0190*/  BRA `(.L_x_587) ;  /* 0x00000000004c7947 */ /* 0x000fec0003800000 */
.L_x_586:
        /* <DEDUP_REMOVED lines=19> */
.L_x_587:
        /* <DEDUP_REMOVED lines=11> */
[----:B------:R-:W-:Y:S05]  /*0380*/  CALL.REL.NOINC `($__internal_12_$__cuda_sm20_div_s64) ;  /* 0x0000004400287944 */ /* 0x000fea0003c00000 */
[----:B------:R-:W-:Y:S02]  /*0390*/  MOV R8, R0 ;  /* 0x0000000000087202 */ /* 0x000fe40000000f00 */
[----:B------:R-:W-:Y:S01]  /*03a0*/  MOV R9, R21 ;  /* 0x0000001500097202 */ /* 0x000fe20000000f00 */
[----:B------:R-:W-:Y:S05]  /*03b0*/  BRA `(.L_x_590) ;  /* 0x00000000004c7947 */ /* 0x000fea0003800000 */
.L_x_589:
        /* <DEDUP_REMOVED lines=19> */
.L_x_590:
[----:B------:R-:W-:Y:S05]  /*04f0*/  BSYNC B0 ;  /* 0x0000000000007941 */ /* 0x000fea0003800000 */
.L_x_588:
        /* <DEDUP_REMOVED lines=42> */
[----:B------:R-:W-:Y:S05]  /*07a0*/  BRA `(.L_x_593) ;  /* 0x00000000004c7947 */ /* 0x000fea0003800000 */
.L_x_592:
        /* <DEDUP_REMOVED lines=19> */
.L_x_593:
[----:B------:R-:W-:Y:S05]  /*08e0*/  BSYNC B0 ;  /* 0x0000000000007941 */ /* 0x000fea0003800000 */
.L_x_591:
        /* <DEDUP_REMOVED lines=47> */
[----:B------:R-:W-:Y:S01]  /*0be0*/  IMAD R10, R17, R5, R7 ;  /* 0x00000005110a7224 */ /* 0x000fe200078e0207 */
[----:B------:R-:W-:Y:S01]  /*0bf0*/  LOP3.LUT R5, R4, R11, RZ, 0x3c, !PT ;  /* 0x0000000b04057212 */ /* 0x000fe200078e3cff */
[----:B------:R-:W-:-:S03]  /*0c00*/  IMAD R7, R0, UR5, RZ ;  /* 0x0000000500077c24 */ /* 0x000fc6000f8e02ff */
[----:B------:R-:W-:Y:S02]  /*0c10*/  ISETP.GT.U32.AND P1, PT, R11, R10, PT ;  /* 0x0000000a0b00720c */ /* 0x000fe40003f24070 */
[----:B------:R-:W-:-:S11]  /*0c20*/  ISETP.GE.AND P0, PT, R5, RZ, PT ;  /* 0x000000ff0500720c */ /* 0x000fd60003f06270 */
[-C--:B------:R-:W-:Y:S01]  /*0c30*/  @!P1 IADD3 R10, R10, -R11.reuse, RZ ;  /* 0x8000000b0a0a9210 */ /* 0x080fe20007ffe0ff */
        /* <DEDUP_REMOVED lines=17> */
[----:B------:R-:W-:Y:S02]  /*0d50*/  MOV R22, 0xd70 ;  /* 0x00000d7000167802 */ /* 0x000fe40000000f00 */
[----:B------:R-:W-:Y:S05]  /*0d60*/  CALL.REL.NOINC `($__internal_12_$__cuda_sm20_div_s64) ;  /* 0x0000003800b07944 */ /* 0x000fea0003c00000 */
[----:B------:R-:W-:Y:S02]  /*0d70*/  MOV R38, R0 ;  /* 0x0000000000267202 */ /* 0x000fe40000000f00 */
[----:B------:R-:W-:Y:S01]  /*0d80*/  MOV R39, R21 ;  /* 0x0000001500277202 */ /* 0x000fe20000000f00 */
[----:B------:R-:W-:Y:S05]  /*0d90*/  BRA `(.L_x_596) ;  /* 0x00000000004c7947 */ /* 0x000fea0003800000 */
.L_x_595:
        /* <DEDUP_REMOVED lines=19> */
.L_x_596:
[----:B------:R-:W-:Y:S05]  /*0ed0*/  BSYNC B0 ;  /* 0x0000000000007941 */ /* 0x000fea0003800000 */
.L_x_594:
[-C--:B------:R-:W-:Y:S01]  /*0ee0*/  IABS R5, R7.reuse ;  /* 0x0000000700057213 */ /* 0x080fe20000000000 */
[----:B------:R-:W-:Y:S01]  /*0ef0*/  BSSY B0, `(.L_x_597) ;  /* 0x000003d000007945 */ /* 0x000fe20003800000 */
[----:B------:R-:W-:Y:S02]  /*0f00*/  IABS R0, R7 ;  /* 0x0000000700007213 */ /* 0x000fe40000000000 */
[----:B------:R-:W0:Y:S01]  /*0f10*/  I2F.RP R13, R5 ;  /* 0x00000005000d7306 */ /* 0x000e220000209400 */
[----:B------:R-:W-:Y:S02]  /*0f20*/  IMAD.IADD R6, R6, 0x1, R5 ;  /* 0x0000000106067824 */ /* 0x000fe400078e0205 */
        /* <DEDUP_REMOVED lines=35> */
[----:B------:R-:W-:Y:S02]  /*1160*/  MOV R10, R0 ;  /* 0x00000000000a7202 */ /* 0x000fe40000000f00 */
[----:B------:R-:W-:Y:S01]  /*1170*/  MOV R11, R21 ;  /* 0x00000015000b7202 */ /* 0x000fe20000000f00 */
[----:B------:R-:W-:Y:S05]  /*1180*/  BRA `(.L_x_599) ;  /* 0x00000000004c7947 */ /* 0x000fea0003800000 */
.L_x_598:
        /* <DEDUP_REMOVED lines=19> */
.L_x_599:
[----:B------:R-:W-:Y:S05]  /*12c0*/  BSYNC B0 ;  /* 0x0000000000007941 */ /* 0x000fea0003800000 */
.L_x_597:
        /* <DEDUP_REMOVED lines=9> */
[----:B-1----:R-:W-:Y:S02]  /*1360*/  ISETP.GT.AND P4, PT, R21, 0x3f, PT ;  /* 0x0000003f1500780c */ /* 0x002fe40003f84270 */
[----:B------:R-:W-:-:S05]  /*1370*/  SHF.R.S32.HI R30, RZ, 0x1f, R21 ;  /* 0x0000001fff1e7819 */ /* 0x000fca0000011415 */
        /* <DEDUP_REMOVED lines=10> */
[----:B------:R-:W-:Y:S01]  /*1420*/  LEA.HI R6, R30, R21, RZ, 0x4 ;  /* 0x000000151e067211 */ /* 0x000fe200078f20ff */
[----:B------:R-:W-:-:S03]  /*1430*/  IMAD.HI.U32 R9, R8, R5, RZ ;  /* 0x0000000508097227 */ /* 0x000fc600078e00ff */
[----:B------:R-:W-:Y:S01]  /*1440*/  SHF.R.S32.HI R22, RZ, 0x4, R6 ;  /* 0x00000004ff167819 */ /* 0x000fe20000011406 */
[----:B------:R-:W-:Y:S01]  /*1450*/  IMAD.MOV R8, RZ, RZ, -R9 ;  /* 0x000000ffff087224 */ /* 0x000fe200078e0a09 */
[----:B------:R-:W-:-:S03]  /*1460*/  LOP3.LUT R6, R6, 0xfffffff0, RZ, 0xc0, !PT ;  /* 0xfffffff006067812 */ /* 0x000fc600078ec0ff */
[C---:B------:R-:W-:Y:S01]  /*1470*/  IMAD R23, R0.reuse, R8, R5 ;  /* 0x0000000800177224 */ /* 0x040fe200078e0205 */
[----:B------:R-:W-:Y:S01]  /*1480*/  LEA.HI.SX32 R8, R7, 0x1, 0x1 ;  /* 0x0000000107087811 */ /* 0x000fe200078f0aff */
[----:B------:R-:W0:Y:S01]  /*1490*/  @!P4 S2R R5, SR_CgaCtaId ;  /* 0x000000000005c919 */ /* 0x000e220000008800 */
[----:B------:R-:W-:Y:S02]  /*14a0*/  IMAD.IADD R6, R21, 0x1, -R6 ;  /* 0x0000000115067824 */ /* 0x000fe400078e0a06 */
[----:B------:R-:W-:-:S13]  /*14b0*/  ISETP.GT.U32.AND P0, PT, R0, R23, PT ;  /* 0x000000170000720c */ /* 0x000fda0003f04070 */
[----:B------:R-:W-:Y:S02]  /*14c0*/  @!P0 IMAD.IADD R23, R23, 0x1, -R0 ;  /* 0x0000000117178824 */ /* 0x000fe400078e0a00 */
[----:B------:R-:W-:Y:S01]  /*14d0*/  @!P0 VIADD R9, R9, 0x1 ;  /* 0x0000000109098836 */ /* 0x000fe20000000000 */
[----:B------:R-:W-:Y:S02]  /*14e0*/  ISETP.NE.AND P0, PT, R13, RZ, PT ;  /* 0x000000ff0d00720c */ /* 0x000fe40003f05270 */
[----:B------:R-:W-:Y:S01]  /*14f0*/  ISETP.GE.U32.AND P2, PT, R23, R0, PT ;  /* 0x000000001700720c */ /* 0x000fe20003f46070 */
[----:B------:R-:W-:Y:S01]  /*1500*/  IMAD.MOV.U32 R23, RZ, RZ, -0x800000 ;  /* 0xff800000ff177424 */ /* 0x000fe200078e00ff */
[----:B------:R-:W-:-:S05]  /*1510*/  SHF.R.S32.HI R0, RZ, 0x1f, R7 ;  /* 0x0000001fff007819 */ /* 0x000fca0000011407 */
[----:B------:R-:W-:Y:S01]  /*1520*/  @!P3 IMAD.MOV R8, RZ, RZ, R0 ;  /* 0x000000ffff08b224 */ /* 0x000fe200078e0200 */
[----:B------:R-:W-:-:S04]  /*1530*/  @!P4 MOV R0, 0x400 ;  /* 0x000004000000c802 */ /* 0x000fc80000000f00 */
[----:B0-----:R-:W-:Y:S01]  /*1540*/  @!P4 LEA R5, R5, R0, 0x18 ;  /* 0x000000000505c211 */ /* 0x001fe200078ec0ff */
[----:B------:R-:W-:-:S04]  /*1550*/  @P2 VIADD R9, R9, 0x1 ;  /* 0x0000000109092836 */ /* 0x000fc80000000000 */
[----:B------:R-:W-:Y:S01]  /*1560*/  @!P1 IMAD.MOV R9, RZ, RZ, -R9 ;  /* 0x000000ffff099224 */ /* 0x000fe200078e0a09 */
[----:B------:R-:W-:Y:S01]  /*1570*/  @!P0 LOP3.LUT R9, RZ, R13, RZ, 0x33, !PT ;  /* 0x0000000dff098212 */ /* 0x000fe200078e33ff */
[C---:B------:R-:W-:Y:S01]  /*1580*/  @!P4 IMAD R5, R22.reuse, 0x44, R5 ;  /* 0x000000441605c824 */ /* 0x040fe200078e0205 */
[----:B------:R-:W-:-:S03]  /*1590*/  ISETP.GE.AND P0, PT, R22, UR5, PT ;  /* 0x0000000516007c0c */ /* 0x000fc6000bf06270 */
[----:B------:R-:W-:Y:S02]  /*15a0*/  IMAD R9, R8, R9, RZ ;  /* 0x0000000908097224 */ /* 0x000fe400078e02ff */
[----:B------:R-:W-:-:S03]  /*15b0*/  @!P4 IMAD R20, R6, 0x4, R5 ;  /* 0x000000040614c824 */ /* 0x000fc600078e0205 */
        /* <DEDUP_REMOVED lines=18> */
[----:B------:R-:W-:-:S06]  /*16e0*/  LEA.HI.X R23, R26, UR5, R0, 0x2, P0 ;  /* 0x000000051a177c11 */ /* 0x000fcc00080f1400 */
[----:B------:R0:W5:Y:S03]  /*16f0*/  LDG.E R23, desc[UR8][R22.64] ;  /* 0x0000000816177981 */ /* 0x000166000c1e1900 */
.L_x_601:
[----:B------:R-:W-:Y:S05]  /*1700*/  BSYNC B0 ;  /* 0x0000000000007941 */ /* 0x000fea0003800000 */
.L_x_600:
[----:B-----5:R1:W-:Y:S01]  /*1710*/  @!P4 STS [R20], R23 ;  /* 0x000000171400c388 */ /* 0x0203e20000000800 */
[----:B------:R-:W-:Y:S01]  /*1720*/  BSSY B0, `(.L_x_602) ;  /* 0x000000c000007945 */ /* 0x000fe20003800000 */
[----:B------:R-:W-:Y:S06]  /*1730*/  BAR.SYNC.DEFER_BLOCKING 0x0 ;  /* 0x0000000000007b1d */ /* 0x000fec0000010000 */
[----:B------:R-:W-:Y:S05]  /*1740*/  @P4 BRA `(.L_x_603) ;  /* 0x0000000000244947 */ /* 0x000fea0003800000 */
[----:B------:R-:W2:Y:S01]  /*1750*/  S2R R0, SR_CgaCtaId ;  /* 0x0000000000007919 */ /* 0x000ea20000008800 */
[----:B------:R-:W-:Y:S02]  /*1760*/  LEA.HI R6, R30, R21, RZ, 0x2 ;  /* 0x000000151e067211 */ /* 0x000fe400078f10ff */
[----:B------:R-:W-:Y:S02]  /*1770*/  MOV R5, 0x400 ;  /* 0x0000040000057802 */ /* 0x000fe40000000f00 */
[----:B------:R-:W-:Y:S02]  /*1780*/  LOP3.LUT R6, R6, 0xfffffffc, RZ, 0xc0, !PT ;  /* 0xfffffffc06067812 */ /* 0x000fe400078ec0ff */
[----:B--2---:R-:W-:-:S03]  /*1790*/  LEA R0, R0, R5, 0x18 ;  /* 0x0000000500007211 */ /* 0x004fc600078ec0ff */
[----:B------:R-:W-:-:S04]  /*17a0*/  IMAD.IADD R5, R21, 0x1, -R6 ;  /* 0x0000000115057824 */ /* 0x000fc800078e0a06 */
[----:B------:R-:W-:-:S04]  /*17b0*/  IMAD R5, R5, 0x44, R0 ;  /* 0x0000004405057824 */ /* 0x000fc800078e0200 */
[----:B------:R-:W-:-:S05]  /*17c0*/  IMAD.IADD R5, R6, 0x1, R5 ;  /* 0x0000000106057824 */ /* 0x000fca00078e0205 */
[----:B------:R2:W3:Y:S02]  /*17d0*/  LDS R29, [R5] ;  /* 0x00000000051d7984 */ /* 0x0004e40000000800 */
.L_x_603:
[----:B------:R-:W-:Y:S05]  /*17e0*/  BSYNC B0 ;  /* 0x0000000000007941 */ /* 0x000fea0003800000 */
.L_x_602:
[----:B---3--:R-:W3:Y:S01]  /*17f0*/  SHFL.BFLY PT, R0, R29, 0x2, 0x1f ;  /* 0x0c401f001d007f89 */ /* 0x008ee200000e0000 */
[----:B--2---:R-:W1:Y:S01]  /*1800*/  LDC R5, c[0x0][0x270] ;  /* 0x00009c00ff057b82 */ /* 0x004e620000000800 */
[----:B0-----:R-:W0:Y:S01]  /*1810*/  I2F.RP R22, R25 ;  /* 0x0000001900167306 */ /* 0x001e220000209400 */
[----:B------:R-:W-:Y:S01]  /*1820*/  IABS R28, R9 ;  /* 0x00000009001c7213 */ /* 0x000fe20000000000 */
[----:B------:R-:W-:Y:S01]  /*1830*/  BSSY B1, `(.L_x_604) ;  /* 0x000022b000017945 */ /* 0x000fe20003800000 */
[----:B------:R-:W-:-:S03]  /*1840*/  ISETP.GT.AND P2, PT, R3, RZ, PT ;  /* 0x000000ff0300720c */ /* 0x000fc60003f44270 */
[----:B------:R-:W-:Y:S02]  /*1850*/  IMAD.MOV R28, RZ, RZ, -R28 ;  /* 0x000000ffff1c7224 */ /* 0x000fe400078e0a1c */
[----:B0-----:R-:W0:Y:S01]  /*1860*/  MUFU.RCP R22, R22 ;  /* 0x0000001600167308 */ /* 0x001e220000001000 */
[----:B---3--:R-:W-:Y:S02]  /*1870*/  FMNMX.FTZ R27, R0, R29, !PT ;  /* 0x0000001d001b7209 */ /* 0x008fe40007810000 */
[----:B-1----:R-:W-:-:S03]  /*1880*/  IABS R20, R5 ;  /* 0x0000000500147213 */ /* 0x002fc60000000000 */
[----:B------:R-:W1:Y:S02]  /*1890*/  SHFL.BFLY PT, R0, R27, 0x1, 0x1f ;  /* 0x0c201f001b007f89 */ /* 0x000e6400000e0000 */
[----:B------:R-:W2:Y:S01]  /*18a0*/  I2F.U32.RP R23, R20 ;  /* 0x0000001400177306 */ /* 0x000ea20000209000 */
[----:B0-----:R-:W-:-:S07]  /*18b0*/  VIADD R42, R22, 0xffffffe ;  /* 0x0ffffffe162a7836 */ /* 0x001fce0000000000 */
[----:B------:R-:W0:Y:S08]  /*18c0*/  F2I.FTZ.U32.TRUNC.NTZ R43, R42 ;  /* 0x0000002a002b7305 */ /* 0x000e30000021f000 */
[----:B--2---:R2:W3:Y:S01]  /*18d0*/  MUFU.RCP R40, R23 ;  /* 0x0000001700287308 */ /* 0x0044e20000001000 */
[----:B-1----:R-:W-:Y:S01]  /*18e0*/  FMNMX.FTZ R0, R27, R0, !PT ;  /* 0x000000001b007209 */ /* 0x002fe20007810000 */
[----:B0-----:R-:W-:-:S02]  /*18f0*/  IMAD.MOV R22, RZ, RZ, -R43 ;  /* 0x000000ffff167224 */ /* 0x001fc400078e0a2b */
[----:B------:R-:W-:Y:S01]  /*1900*/  IMAD.MOV.U32 R42, RZ, RZ, RZ ;  /* 0x000000ffff2a7224 */ /* 0x000fe200078e00ff */
[----:B------:R-:W-:Y:S01]  /*1910*/  FSETP.NEU.FTZ.AND P0, PT, R0, -INF , PT ;  /* 0xff8000000000780b */ /* 0x000fe20003f1d000 */
[----:B------:R-:W-:Y:S01]  /*1920*/  IMAD R33, R22, R25, RZ ;  /* 0x0000001916217224 */ /* 0x000fe200078e02ff */
[----:B------:R-:W-:Y:S02]  /*1930*/  IABS R22, R8 ;  /* 0x0000000800167213 */ /* 0x000fe40000000000 */
[----:B------:R-:W-:Y:S01]  /*1940*/  FSEL R0, R0, RZ, P0 ;  /* 0x000000ff00007208 */ /* 0x000fe20000000000 */
[----:B------:R-:W-:Y:S01]  /*1950*/  IMAD.HI.U32 R33, R43, R33, R42 ;  /* 0x000000212b217227 */ /* 0x000fe200078e002a */
[----:B--2---:R-:W-:-:S03]  /*1960*/  IABS R23, R5 ;  /* 0x0000000500177213 */ /* 0x004fc60000000000 */
[----:B------:R-:W-:Y:S01]  /*1970*/  FADD.FTZ R6, -R0, R29 ;  /* 0x0000001d00067221 */ /* 0x000fe20000010100 */
[----:B---3--:R-:W-:Y:S02]  /*1980*/  VIADD R40, R40, 0xffffffe ;  /* 0x0ffffffe28287836 */ /* 0x008fe40000000000 */
        /* <DEDUP_REMOVED lines=14> */
[----:B------:R-:W-:Y:S02]  /*1a70*/  @!P0 VIADD R33, R33, 0x1 ;  /* 0x0000000121218836 */ /* 0x000fe40000000000 */
[----:B------:R-:W-:-:S10]  /*1a80*/  IMAD.MOV.U32 R28, RZ, RZ, 0x7f800000 ;  /* 0x7f800000ff1c7424 */ /* 0x000fd400078e00ff */
[----:B------:R-:W-:Y:S02]  /*1a90*/  @P1 VIADD R33, R33, 0x1 ;  /* 0x0000000121211836 */ /* 0x000fe40000000000 */
[----:B0-----:R-:W-:Y:S01]  /*1aa0*/  FADD.FTZ R27, R6, R27 ;  /* 0x0000001b061b7221 */ /* 0x001fe20000010000 */
[----:B------:R-:W-:Y:S02]  /*1ab0*/  IABS R6, R4 ;  /* 0x0000000400067213 */ /* 0x000fe40000000000 */
[----:B------:R-:W-:Y:S02]  /*1ac0*/  LOP3.LUT R4, R4, R5, RZ, 0x3c, !PT ;  /* 0x0000000504047212 */ /* 0x000fe400078e3cff */
[----:B------:R-:W0:Y:S01]  /*1ad0*/  SHFL.BFLY PT, R24, R27, 0x1, 0x1f ;  /* 0x0c201f001b187f89 */ /* 0x000e2200000e0000 */
[----:B------:R-:W-:Y:S01]  /*1ae0*/  IMAD.HI.U32 R26, R31, R6, RZ ;  /* 0x000000061f1a7227 */ /* 0x000fe200078e00ff */
[----:B------:R-:W-:Y:S02]  /*1af0*/  ISETP.GE.AND P1, PT, R4, RZ, PT ;  /* 0x000000ff0400720c */ /* 0x000fe40003f26270 */
[----:B------:R-:W-:Y:S01]  /*1b00*/  LEA.HI.SX32 R4, R3, 0x1, 0x1 ;  /* 0x0000000103047811 */ /* 0x000fe200078f0aff */
[----:B------:R-:W-:Y:S01]  /*1b10*/  IMAD R41, R26, R23, R6 ;  /* 0x000000171a297224 */ /* 0x000fe200078e0206 */
[----:B------:R-:W-:Y:S01]  /*1b20*/  LOP3.LUT R6, R8, R25, RZ, 0x3c, !PT ;  /* 0x0000001908067212 */ /* 0x000fe200078e3cff */
[----:B------:R-:W-:-:S03]  /*1b30*/  IMAD.HI.U32 R31, R31, R22, RZ ;  /* 0x000000161f1f7227 */ /* 0x000fc600078e00ff */
[----:B------:R-:W-:Y:S01]  /*1b40*/  ISETP.GT.U32.AND P3, PT, R20, R41, PT ;  /* 0x000000291400720c */ /* 0x000fe20003f64070 */
[----:B------:R-:W-:Y:S01]  /*1b50*/  IMAD R23, R31, R23, R22 ;  /* 0x000000171f177224 */ /* 0x000fe200078e0216 */
[----:B------:R-:W-:Y:S02]  /*1b60*/  ISETP.GE.AND P5, PT, R6, RZ, PT ;  /* 0x000000ff0600720c */ /* 0x000fe40003fa6270 */
[----:B------:R-:W1:Y:S01]  /*1b70*/  LDC.U8 R6, c[0x0][0x3d9] ;  /* 0x0000f640ff067b82 */ /* 0x000e620000000000 */
[----:B------:R-:W-:Y:S02]  /*1b80*/  SHF.R.S32.HI R22, RZ, 0x1f, R3 ;  /* 0x0000001fff167819 */ /* 0x000fe40000011403 */
[----:B------:R-:W-:-:S03]  /*1b90*/  ISETP.GT.U32.AND P6, PT, R20, R23, PT ;  /* 0x000000171400720c */ /* 0x000fc60003fc4070 */
[----:B------:R-:W-:-:S03]  /*1ba0*/  @!P2 IMAD.MOV R4, RZ, RZ, R22 ;  /* 0x000000ffff04a224 */ /* 0x000fc600078e0216 */
[----:B------:R-:W-:Y:S02]  /*1bb0*/  @!P3 IMAD.IADD R41, R41, 0x1, -R20 ;  /* 0x000000012929b824 */ /* 0x000fe400078e0a14 */
[----:B0-----:R-:W-:Y:S01]  /*1bc0*/  FADD.FTZ R24, R27, R24 ;  /* 0x000000181b187221 */ /* 0x001fe20000010000 */
[----:B------:R-:W-:Y:S02]  /*1bd0*/  @!P5 IMAD.MOV R33, RZ, RZ, -R33 ;  /* 0x000000ffff21d224 */ /* 0x000fe400078e0a21 */
[----:B------:R-:W-:Y:S01]  /*1be0*/  @!P3 VIADD R26, R26, 0x1 ;  /* 0x000000011a1ab836 */ /* 0x000fe20000000000 */
[----:B------:R-:W-:Y:S01]  /*1bf0*/  ISETP.GE.U32.AND P0, PT, R41, R20, PT ;  /* 0x000000142900720c */ /* 0x000fe20003f06070 */
[----:B------:R-:W-:Y:S01]  /*1c00*/  @!P6 IMAD.IADD R23, R23, 0x1, -R20 ;  /* 0x000000011717e824 */ /* 0x000fe200078e0a14 */
[----:B------:R-:W-:Y:S01]  /*1c10*/  ISETP.GT.AND P3, PT, R9, RZ, PT ;  /* 0x000000ff0900720c */ /* 0x000fe20003f64270 */
[----:B------:R-:W-:Y:S01]  /*1c20*/  @!P6 VIADD R31, R31, 0x1 ;  /* 0x000000011f1fe836 */ /* 0x000fe20000000000 */
[----:B------:R-:W-:-:S02]  /*1c30*/  ISETP.NE.AND P6, PT, R9, RZ, PT ;  /* 0x000000ff0900720c */ /* 0x000fc40003fc5270 */
[----:B------:R-:W-:Y:S02]  /*1c40*/  ISETP.GE.U32.AND P5, PT, R23, R20, PT ;  /* 0x000000141700720c */ /* 0x000fe40003fa6070 */
[----:B------:R-:W-:Y:S02]  /*1c50*/  LOP3.LUT R23, R8, R5, RZ, 0x3c, !PT ;  /* 0x0000000508177212 */ /* 0x000fe400078e3cff */
[----:B------:R-:W-:-:S03]  /*1c60*/  SHF.R.S32.HI R20, RZ, 0x1f, R9 ;  /* 0x0000001fff147819 */ /* 0x000fc60000011409 */
[----:B------:R-:W-:Y:S01]  /*1c70*/  @P0 VIADD R26, R26, 0x1 ;  /* 0x000000011a1a0836 */ /* 0x000fe20000000000 */
[----:B------:R-:W-:Y:S02]  /*1c80*/  FSETP.NE.FTZ.AND P0, PT, R24, RZ, PT ;  /* 0x000000ff1800720b */ /* 0x000fe40003f15000 */
[----:B------:R-:W-:Y:S01]  /*1c90*/  ISETP.GE.AND P2, PT, R23, RZ, PT ;  /* 0x000000ff1700720c */ /* 0x000fe20003f46270 */
[----:B------:R-:W-:Y:S01]  /*1ca0*/  @!P1 IMAD.MOV R26, RZ, RZ, -R26 ;  /* 0x000000ffff1a9224 */ /* 0x000fe200078e0a1a */
[----:B------:R-:W-:Y:S01]  /*1cb0*/  LEA.HI.SX32 R8, R9, 0x1, 0x1 ;  /* 0x0000000109087811 */ /* 0x000fe200078f0aff */
[----:B------:R-:W-:Y:S01]  /*1cc0*/  @!P3 IMAD.MOV R8, RZ, RZ, R20 ;  /* 0x000000ffff08b224 */ /* 0x000fe200078e0214 */
[----:B-1----:R-:W-:Y:S01]  /*1cd0*/  ISETP.NE.AND P3, PT, R6, RZ, PT ;  /* 0x000000ff0600720c */ /* 0x002fe20003f65270 */
[----:B------:R-:W-:Y:S01]  /*1ce0*/  @P5 VIADD R31, R31, 0x1 ;  /* 0x000000011f1f5836 */ /* 0x000fe20000000000 */
[C---:B------:R-:W-:Y:S02]  /*1cf0*/  LOP3.LUT P5, RZ, R21.reuse, 0x3, RZ, 0xc0, !PT ;  /* 0x0000000315ff7812 */ /* 0x040fe400078ac0ff */
[----:B------:R-:W-:Y:S01]  /*1d00*/  @!P6 LOP3.LUT R33, RZ, R25, RZ, 0x33, !PT ;  /* 0x00000019ff21e212 */ /* 0x000fe200078e33ff */
[----:B------:R-:W-:Y:S01]  /*1d10*/  IMAD.MOV.U32 R6, RZ, RZ, R31 ;  /* 0x000000ffff067224 */ /* 0x000fe200078e001f */
[----:B------:R-:W-:Y:S01]  /*1d20*/  ISETP.GT.OR P5, PT, R21, 0x3f, P5 ;  /* 0x0000003f1500780c */ /* 0x000fe20002fa4670 */
[----:B------:R-:W0:Y:S01]  /*1d30*/  @P0 MUFU.LG2 R23, R24 ;  /* 0x0000001800170308 */ /* 0x000e220000000c00 */
[----:B------:R-:W-:Y:S01]  /*1d40*/  ISETP.NE.AND P1, PT, R5, RZ, PT ;  /* 0x000000ff0500720c */ /* 0x000fe20003f25270 */
[----:B------:R-:W-:Y:S01]  /*1d50*/  @!P2 IMAD.MOV R6, RZ, RZ, -R6 ;  /* 0x000000ffff06a224 */ /* 0x000fe200078e0a06 */
[----:B------:R-:W-:-:S02]  /*1d60*/  LOP3.LUT R25, RZ, R5, RZ, 0x33, !PT ;  /* 0x00000005ff197212 */ /* 0x000fc400078e33ff */
[----:B------:R-:W-:Y:S02]  /*1d70*/  SEL R36, R13, 0x1, !P3 ;  /* 0x000000010d247807 */ /* 0x000fe40005800000 */
[----:B------:R-:W-:Y:S02]  /*1d80*/  SEL R27, R25, R26, !P1 ;  /* 0x0000001a191b7207 */ /* 0x000fe40004800000 */
[----:B------:R-:W-:Y:S02]  /*1d90*/  ISETP.LT.U32.AND P2, PT, R10, R33, PT ;  /* 0x000000210a00720c */ /* 0x000fe40003f41070 */
[----:B------:R-:W-:Y:S01]  /*1da0*/  SHF.R.S32.HI R31, RZ, 0x1f, R33 ;  /* 0x0000001fff1f7819 */ /* 0x000fe20000011421 */
[----:B------:R-:W-:Y:S01]  /*1db0*/  IMAD R27, R27, R36, RZ ;  /* 0x000000241b1b7224 */ /* 0x000fe200078e02ff */
[----:B------:R-:W-:Y:S02]  /*1dc0*/  SEL R25, R25, R6, !P1 ;  /* 0x0000000619197207 */ /* 0x000fe40004800000 */
[----:B------:R-:W-:Y:S01]  /*1dd0*/  ISETP.LT.AND.EX P2, PT, R11, R31, PT, P2 ;  /* 0x0000001f0b00720c */ /* 0x000fe20003f41320 */
[----:B0-----:R-:W-:-:S02]  /*1de0*/  @P0 FFMA.FTZ R28, R23, 0.69314718246459960938, R0 ;  /* 0x3f317218171c0823 */ /* 0x001fc40000010000 */
        /* <DEDUP_REMOVED lines=44> */
[----:B------:R-:W-:Y:S02]  /*20b0*/  IADD3 R25, P0, RZ, -R0, RZ ;  /* 0x80000000ff197210 */ /* 0x000fe40007f1e0ff */
[-C--:B------:R-:W-:Y:S02]  /*20c0*/  MOV R43, R21.reuse ;  /* 0x00000015002b7202 */ /* 0x080fe40000000f00 */
[----:B------:R-:W-:Y:S01]  /*20d0*/  IADD3.X R23, RZ, ~R21, RZ, P0, !PT ;  /* 0x80000015ff177210 */ /* 0x000fe200007fe4ff */
[----:B------:R-:W-:-:S04]  /*20e0*/  IMAD.WIDE.U32 R32, R42, R25, R32 ;  /* 0x000000192a207225 */ /* 0x000fc800078e0020 */
[----:B------:R-:W-:Y:S01]  /*20f0*/  IMAD R20, R23, R42, RZ ;  /* 0x0000002a17147224 */ /* 0x000fe200078e02ff */
[----:B------:R-:W-:-:S03]  /*2100*/  MOV R42, R0 ;  /* 0x00000000002a7202 */ /* 0x000fc60000000f00 */
[----:B------:R-:W-:-:S05]  /*2110*/  IMAD R5, R5, R25, R20 ;  /* 0x0000001905057224 */ /* 0x000fca00078e0214 */
[----:B------:R-:W-:Y:S01]  /*2120*/  IADD3 R23, R33, R5, RZ ;  /* 0x0000000521177210 */ /* 0x000fe20007ffe0ff */
[----:B------:R-:W-:Y:S05]  /*2130*/  BRA `(.L_x_609) ;  /* 0x00000000005c7947 */ /* 0x000fea0003800000 */
.L_x_608:
[----:B------:R-:W0:Y:S01]  /*2140*/  I2F.U32.RP R22, R42 ;  /* 0x0000002a00167306 */ /* 0x000e220000209000 */
[----:B------:R-:W-:Y:S01]  /*2150*/  ISETP.NE.U32.AND P0, PT, R42, RZ, PT ;  /* 0x000000ff2a00720c */ /* 0x000fe20003f05070 */
[----:B------:R-:W-:Y:S02]  /*2160*/  IMAD.MOV.U32 R23, RZ, RZ, RZ ;  /* 0x000000ffff177224 */ /* 0x000fe400078e00ff */
[----:B------:R-:W-:-:S04]  /*2170*/  IMAD.MOV.U32 R43, RZ, RZ, RZ ;  /* 0x000000ffff2b7224 */ /* 0x000fc800078e00ff */
        /* <DEDUP_REMOVED lines=19> */
.L_x_609:
[----:B------:R-:W-:Y:S05]  /*22b0*/  BSYNC B0 ;  /* 0x0000000000007941 */ /* 0x000fea0003800000 */
.L_x_607:
        /* <DEDUP_REMOVED lines=8> */
[----:B------:R-:W-:Y:S05]  /*2340*/  CALL.REL.NOINC `($__internal_12_$__cuda_sm20_div_s64) ;  /* 0x0000002400387944 */ /* 0x000fea0003c00000 */
[-C--:B------:R-:W-:Y:S02]  /*2350*/  IADD3 R5, P0, RZ, -R0.reuse, RZ ;  /* 0x80000000ff057210 */ /* 0x080fe40007f1e0ff */
[----:B------:R-:W-:Y:S02]  /*2360*/  MOV R33, R23 ;  /* 0x0000001700217202 */ /* 0x000fe40000000f00 */
[----:B------:R-:W-:Y:S02]  /*2370*/  IADD3.X R20, RZ, ~R21, RZ, P0, !PT ;  /* 0x80000015ff147210 */ /* 0x000fe400007fe4ff */
[----:B------:R-:W-:Y:S01]  /*2380*/  MOV R34, R0 ;  /* 0x0000000000227202 */ /* 0x000fe20000000f00 */
[----:B------:R-:W-:-:S04]  /*2390*/  IMAD.WIDE.U32 R32, R35, R5, R32 ;  /* 0x0000000523207225 */ /* 0x000fc800078e0020 */
[----:B------:R-:W-:Y:S01]  /*23a0*/  IMAD R20, R20, R35, RZ ;  /* 0x0000002314147224 */ /* 0x000fe200078e02ff */
[----:B------:R-:W-:-:S03]  /*23b0*/  MOV R35, R21 ;  /* 0x0000001500237202 */ /* 0x000fc60000000f00 */
[----:B------:R-:W-:-:S05]  /*23c0*/  IMAD R20, R2, R5, R20 ;  /* 0x0000000502147224 */ /* 0x000fca00078e0214 */
[----:B------:R-:W-:Y:S01]  /*23d0*/  IADD3 R33, R33, R20, RZ ;  /* 0x0000001421217210 */ /* 0x000fe20007ffe0ff */
[----:B------:R-:W-:Y:S05]  /*23e0*/  BRA `(.L_x_612) ;  /* 0x0000000000587947 */ /* 0x000fea0003800000 */
.L_x_611:
[----:B------:R-:W0:Y:S01]  /*23f0*/  I2F.U32.RP R2, R35 ;  /* 0x0000002300027306 */ /* 0x000e220000209000 */
[----:B------:R-:W-:Y:S02]  /*2400*/  ISETP.NE.U32.AND P0, PT, R35, RZ, PT ;  /* 0x000000ff2300720c */ /* 0x000fe40003f05070 */
        /* <DEDUP_REMOVED lines=18> */
[----:B------:R-:W-:Y:S01]  /*2530*/  IMAD R32, R35, R0, R32 ;  /* 0x0000000023207224 */ /* 0x000fe200078e0220 */
[----:B------:R-:W-:-:S11]  /*2540*/  HFMA2.MMA R35, -RZ, RZ, 0, 0 ;  /* 0x00000000ff237435 */ /* 0x000fd600000001ff */
.L_x_612:
[----:B------:R-:W-:Y:S05]  /*2550*/  BSYNC B0 ;  /* 0x0000000000007941 */ /* 0x000fea0003800000 */
.L_x_610:
        /* <DEDUP_REMOVED lines=12> */
[----:B------:R-:W-:Y:S05]  /*2620*/  CALL.REL.NOINC `($__internal_12_$__cuda_sm20_div_s64) ;  /* 0x0000002000807944 */ /* 0x000fea0003c00000 */
        /* <DEDUP_REMOVED lines=12> */
.L_x_614:
        /* <DEDUP_REMOVED lines=22> */
.L_x_615:
[----:B------:R-:W-:Y:S05]  /*2850*/  BSYNC B0 ;  /* 0x0000000000007941 */ /* 0x000fea0003800000 */
.L_x_613:
        /* <DEDUP_REMOVED lines=8> */
[----:B------:R-:W-:Y:S02]  /*28e0*/  IMAD R21, R33, R26, RZ ;  /* 0x0000001a21157224 */ /* 0x000fe400078e02ff */
[----:B------:R-:W-:Y:S02]  /*28f0*/  IMAD R23, R23, R2, RZ ;  /* 0x0000000217177224 */ /* 0x000fe400078e02ff */
[----:B------:R-:W-:Y:S02]  /*2900*/  IMAD R5, R0, R17, RZ ;  /* 0x0000001100057224 */ /* 0x000fe400078e02ff */
[----:B------:R-:W-:Y:S02]  /*2910*/  IMAD R25, R25, R36, RZ ;  /* 0x0000002419197224 */ /* 0x000fe400078e02ff */
[----:B------:R-:W-:Y:S01]  /*2920*/  IMAD R5, R16, R20, R5 ;  /* 0x0000001410057224 */ /* 0x000fe200078e0205 */
[----:B------:R-:W-:Y:S01]  /*2930*/  SHF.R.S32.HI R20, RZ, 0x1f, R2 ;  /* 0x0000001fff147819 */ /* 0x000fe20000011402 */
[----:B------:R-:W-:-:S02]  /*2940*/  IMAD R21, R4, R32, R21 ;  /* 0x0000002004157224 */ /* 0x000fc400078e0215 */
[----:B------:R-:W-:Y:S01]  /*2950*/  IMAD.WIDE.U32 R36, R24, R36, RZ ;  /* 0x0000002418247225 */ /* 0x000fe200078e00ff */
[----:B------:R-:W-:-:S03]  /*2960*/  IADD3 R5, R35, R5, RZ ;  /* 0x0000000523057210 */ /* 0x000fc60007ffe0ff */
[----:B------:R-:W-:Y:S01]  /*2970*/  IMAD R25, R22, R24, R25 ;  /* 0x0000001816197224 */ /* 0x000fe200078e0219 */
[----:B------:R-:W-:Y:S01]  /*2980*/  LOP3.LUT R0, R43, R5, RZ, 0xfc, !PT ;  /* 0x000000052b007212 */ /* 0x000fe200078efcff */
[----:B------:R-:W-:Y:S02]  /*2990*/  IMAD R23, R20, R6, R23 ;  /* 0x0000000614177224 */ /* 0x000fe400078e0217 */
[----:B------:R-:W-:Y:S01]  /*29a0*/  IMAD.WIDE.U32 R38, R6, R2, RZ ;  /* 0x0000000206267225 */ /* 0x000fe200078e00ff */
[----:B------:R-:W-:-:S03]  /*29b0*/  ISETP.NE.U32.AND P0, PT, R0, RZ, PT ;  /* 0x000000ff0000720c */ /* 0x000fc60003f05070 */
[----:B------:R-:W-:Y:S01]  /*29c0*/  IMAD.WIDE.U32 R32, R32, R26, RZ ;  /* 0x0000001a20207225 */ /* 0x000fe200078e00ff */
[----:B------:R-:W-:-:S03]  /*29d0*/  IADD3 R6, R39, R23, RZ ;  /* 0x0000001727067210 */ /* 0x000fc60007ffe0ff */
[-C--:B------:R-:W-:Y:S01]  /*29e0*/  IMAD R4, R9, R2.reuse, RZ ;  /* 0x0000000209047224 */ /* 0x080fe200078e02ff */
[----:B------:R-:W-:Y:S01]  /*29f0*/  IADD3 R9, R37, R25, RZ ;  /* 0x0000001925097210 */ /* 0x000fe20007ffe0ff */
[----:B------:R-:W-:Y:S01]  /*2a00*/  IMAD R3, R3, R2, RZ ;  /* 0x0000000203037224 */ /* 0x000fe200078e02ff */
[----:B------:R-:W-:-:S03]  /*2a10*/  IADD3 R2, R33, R21, RZ ;  /* 0x0000001521027210 */ /* 0x000fc60007ffe0ff */
[----:B------:R-:W-:Y:S05]  /*2a20*/  @!P0 BRA `(.L_x_617) ;  /* 0x0000000000408947 */ /* 0x000fea0003800000 */
[----:B------:R-:W-:Y:S01]  /*2a30*/  IMAD.MOV.U32 R20, RZ, RZ, R42 ;  /* 0x000000ffff147224 */ /* 0x000fe200078e002a */
[----:B------:R-:W-:Y:S01]  /*2a40*/  MOV R23, R43 ;  /* 0x0000002b00177202 */ /* 0x000fe20000000f00 */
[----:B------:R-:W-:Y:S01]  /*2a50*/  IMAD.MOV.U32 R24, RZ, RZ, R34 ;  /* 0x000000ffff187224 */ /* 0x000fe200078e0022 */
[----:B------:R-:W-:Y:S02]  /*2a60*/  MOV R22, 0x2a80 ;  /* 0x00002a8000167802 */ /* 0x000fe40000000f00 */
[----:B------:R-:W-:Y:S05]  /*2a70*/  CALL.REL.NOINC `($__internal_12_$__cuda_sm20_div_s64) ;  /* 0x0000001c006c7944 */ /* 0x000fea0003c00000 */
        /* <DEDUP_REMOVED lines=11> */
.L_x_617:
        /* <DEDUP_REMOVED lines=23> */
.L_x_618:
[----:B------:R-:W-:Y:S05]  /*2ca0*/  BSYNC B0 ;  /* 0x0000000000007941 */ /* 0x000fea0003800000 */
.L_x_616:
        /* <DEDUP_REMOVED lines=13> */
[----:B------:R-:W-:Y:S01]  /*2d80*/  IMAD.WIDE.U32 R34, R19, R5, R34 ;  /* 0x0000000513227225 */ /* 0x000fe200078e0022 */
[----:B------:R-:W-:-:S03]  /*2d90*/  MOV R47, R21 ;  /* 0x00000015002f7202 */ /* 0x000fc60000000f00 */
[----:B------:R-:W-:-:S04]  /*2da0*/  IMAD R20, R20, R19, RZ ;  /* 0x0000001314147224 */ /* 0x000fc800078e02ff */
[----:B------:R-:W-:-:S05]  /*2db0*/  IMAD R18, R18, R5, R20 ;  /* 0x0000000512127224 */ /* 0x000fca00078e0214 */
[----:B------:R-:W-:Y:S01]  /*2dc0*/  IADD3 R18, R35, R18, RZ ;  /* 0x0000001223127210 */ /* 0x000fe20007ffe0ff */
[----:B------:R-:W-:Y:S05]  /*2dd0*/  BRA `(.L_x_621) ;  /* 0x0000000000587947 */ /* 0x000fea0003800000 */
.L_x_620:
[----:B------:R-:W0:Y:S01]  /*2de0*/  I2F.U32.RP R20, R19 ;  /* 0x0000001300147306 */ /* 0x000e220000209000 */
[----:B------:R-:W-:Y:S01]  /*2df0*/  HFMA2.MMA R22, -RZ, RZ, 0, 0 ;  /* 0x00000000ff167435 */ /* 0x000fe200000001ff */
[----:B------:R-:W-:Y:S01]  /*2e00*/  ISETP.NE.U32.AND P0, PT, R19, RZ, PT ;  /* 0x000000ff1300720c */ /* 0x000fe20003f05070 */
[----:B------:R-:W-:-:S05]  /*2e10*/  HFMA2.MMA R47, -RZ, RZ, 0, 0 ;  /* 0x00000000ff2f7435 */ /* 0x000fca00000001ff */
[----:B0-----:R-:W0:Y:S02]  /*2e20*/  MUFU.RCP R18, R20 ;  /* 0x0000001400127308 */ /* 0x001e240000001000 */
[----:B0-----:R-:W-:-:S06]  /*2e30*/  IADD3 R18, R18, 0xffffffe, RZ ;  /* 0x0ffffffe12127810 */ /* 0x001fcc0007ffe0ff */
[----:B------:R-:W0:Y:S02]  /*2e40*/  F2I.FTZ.U32.TRUNC.NTZ R23, R18 ;  /* 0x0000001200177305 */ /* 0x000e24000021f000 */
[----:B0-----:R-:W-:Y:S01]  /*2e50*/  IMAD.MOV R0, RZ, RZ, -R23 ;  /* 0x000000ffff007224 */ /* 0x001fe200078e0a17 */
[----:B------:R-:W-:-:S03]  /*2e60*/  MOV R18, RZ ;  /* 0x000000ff00127202 */ /* 0x000fc60000000f00 */
        /* <DEDUP_REMOVED lines=13> */
.L_x_621:
[----:B------:R-:W-:Y:S05]  /*2f40*/  BSYNC B0 ;  /* 0x0000000000007941 */ /* 0x000fea0003800000 */
.L_x_619:
        /* <DEDUP_REMOVED lines=22> */
.L_x_623:
        /* <DEDUP_REMOVED lines=23> */
.L_x_624:
[----:B------:R-:W-:Y:S05]  /*3220*/  BSYNC B0 ;  /* 0x0000000000007941 */ /* 0x000fea0003800000 */
.L_x_622:
[----:B------:R-:W-:Y:S01]  /*3230*/  SHF.R.S32.HI R0, RZ, 0x1f, R10 ;  /* 0x0000001fff007819 */ /* 0x000fe2000001140a */
[-C--:B------:R-:W-:Y:S01]  /*3240*/  IMAD R5, R23, R10.reuse, RZ ;  /* 0x0000000a17057224 */ /* 0x080fe200078e02ff */
[----:B------:R-:W-:Y:S01]  /*3250*/  ULDC UR4, c[0x0][0x2c4] ;  /* 0x0000b10000047ab9 */ /* 0x000fe20000000800 */
[----:B------:R-:W-:Y:S01]  /*3260*/  IMAD.WIDE.U32 R46, R22, R10, RZ ;  /* 0x0000000a162e7225 */ /* 0x000fe200078e00ff */
[----:B------:R-:W-:Y:S01]  /*3270*/  LOP3.LUT R10, R43, R14, RZ, 0xfc, !PT ;  /* 0x0000000e2b0a7212 */ /* 0x000fe200078efcff */
[----:B------:R-:W-:Y:S01]  /*3280*/  BSSY B0, `(.L_x_625) ;  /* 0x0000039000007945 */ /* 0x000fe20003800000 */
[----:B------:R-:W-:Y:S01]  /*3290*/  SHF.R.S32.HI R17, RZ, 0x1f, R3 ;  /* 0x0000001fff117819 */ /* 0x000fe20000011403 */
[----:B------:R-:W-:Y:S01]  /*32a0*/  IMAD R35, R26, UR4, RZ ;  /* 0x000000041a237c24 */ /* 0x000fe2000f8e02ff */
[----:B------:R-:W-:Y:S01]  /*32b0*/  ISETP.NE.U32.AND P0, PT, R10, RZ, PT ;  /* 0x000000ff0a00720c */ /* 0x000fe20003f05070 */
[----:B------:R-:W-:Y:S02]  /*32c0*/  IMAD R5, R0, R22, R5 ;  /* 0x0000001600057224 */ /* 0x000fe400078e0205 */
[----:B------:R-:W-:Y:S01]  /*32d0*/  IMAD R0, R18, R35, RZ ;  /* 0x0000002312007224 */ /* 0x000fe200078e02ff */
[----:B------:R-:W-:Y:S01]  /*32e0*/  SHF.R.S32.HI R21, RZ, 0x1f, R35 ;  /* 0x0000001fff157819 */ /* 0x000fe20000011423 */
[----:B------:R-:W-:Y:S01]  /*32f0*/  IMAD R16, R16, R3, RZ ;  /* 0x0000000310107224 */ /* 0x000fe200078e02ff */
[----:B------:R-:W-:Y:S01]  /*3300*/  IADD3 R10, R47, R5, RZ ;  /* 0x000000052f0a7210 */ /* 0x000fe20007ffe0ff */
[----:B------:R-:W-:-:S04]  /*3310*/  IMAD.WIDE.U32 R18, R20, R3, RZ ;  /* 0x0000000314127225 */ /* 0x000fc800078e00ff */
        /* <DEDUP_REMOVED lines=24> */
.L_x_626:
        /* <DEDUP_REMOVED lines=23> */
.L_x_627:
[----:B------:R-:W-:Y:S05]  /*3610*/  BSYNC B0 ;  /* 0x0000000000007941 */ /* 0x000fea0003800000 */
.L_x_625:
        /* <DEDUP_REMOVED lines=16> */
[----:B------:R-:W-:Y:S02]  /*3720*/  IADD3 R20, P0, RZ, -R0, RZ ;  /* 0x80000000ff147210 */ /* 0x000fe40007f1e0ff */
[----:B------:R-:W-:Y:S02]  /*3730*/  MOV R22, R42 ;  /* 0x0000002a00167202 */ /* 0x000fe40000000f00 */
[----:B------:R-:W-:Y:S02]  /*3740*/  IADD3.X R14, RZ, ~R21, RZ, P0, !PT ;  /* 0x80000015ff0e7210 */ /* 0x000fe400007fe4ff */
[----:B------:R-:W-:-:S03]  /*3750*/  MOV R23, R43 ;  /* 0x0000002b00177202 */ /* 0x000fc60000000f00 */
[----:B------:R-:W-:Y:S02]  /*3760*/  IMAD R14, R14, R13, RZ ;  /* 0x0000000d0e0e7224 */ /* 0x000fe400078e02ff */
[----:B------:R-:W-:-:S04]  /*3770*/  IMAD.WIDE.U32 R22, R13, R20, R22 ;  /* 0x000000140d167225 */ /* 0x000fc800078e0016 */
[----:B------:R-:W-:Y:S02]  /*3780*/  IMAD R14, R11, R20, R14 ;  /* 0x000000140b0e7224 */ /* 0x000fe400078e020e */
[----:B------:R-:W-:Y:S02]  /*3790*/  IMAD.MOV.U32 R13, RZ, RZ, R22 ;  /* 0x000000ffff0d7224 */ /* 0x000fe400078e0016 */
[----:B------:R-:W-:Y:S01]  /*37a0*/  IMAD.MOV.U32 R20, RZ, RZ, R0 ;  /* 0x000000ffff147224 */ /* 0x000fe200078e0000 */
[----:B------:R-:W-:Y:S01]  /*37b0*/  IADD3 R5, R23, R14, RZ ;  /* 0x0000000e17057210 */ /* 0x000fe20007ffe0ff */
[----:B------:R-:W-:Y:S05]  /*37c0*/  BRA `(.L_x_630) ;  /* 0x00000000005c7947 */ /* 0x000fea0003800000 */
.L_x_629:
        /* <DEDUP_REMOVED lines=10> */
[----:B------:R-:W-:-:S04]  /*3870*/  IMAD.HI.U32 R14, R5, R42, RZ ;  /* 0x0000002a050e7227 */ /* 0x000fc800078e00ff */
[----:B------:R-:W-:Y:S01]  /*3880*/  IMAD.MOV.U32 R5, RZ, RZ, RZ ;  /* 0x000000ffff057224 */ /* 0x000fe200078e00ff */
        /* <DEDUP_REMOVED lines=11> */
.L_x_630:
[----:B------:R-:W-:Y:S05]  /*3940*/  BSYNC B0 ;  /* 0x0000000000007941 */ /* 0x000fea0003800000 */
.L_x_628:
        /* <DEDUP_REMOVED lines=9> */
[----:B------:R-:W-:Y:S01]  /*39e0*/  IMAD R0, R0, R20, R3 ;  /* 0x0000001400007224 */ /* 0x000fe200078e0203 */
[----:B------:R-:W-:Y:S01]  /*39f0*/  SHF.R.S32.HI R3, RZ, 0x1f, R4 ;  /* 0x0000001fff037819 */ /* 0x000fe20000011404 */
[----:B------:R-:W-:Y:S02]  /*3a00*/  IMAD R2, R5, R4, RZ ;  /* 0x0000000405027224 */ /* 0x000fe400078e02ff */
        /* <DEDUP_REMOVED lines=9> */
.L_x_606:
[----:B------:R-:W-:Y:S02]  /*3aa0*/  ULDC.64 UR4, c[0x0][0x2b0] ;  /* 0x0000ac0000047ab9 */ /* 0x000fe40000000a00 */
[----:B------:R-:W-:-:S04]  /*3ab0*/  LEA R2, P0, R32, UR4, 0x2 ;  /* 0x0000000420027c11 */ /* 0x000fc8000f8010ff */
[----:B------:R-:W-:-:S05]  /*3ac0*/  LEA.HI.X R3, R32, UR5, R33, 0x2, P0 ;  /* 0x0000000520037c11 */ /* 0x000fca00080f1421 */
[----:B------:R0:W-:Y:S04]  /*3ad0*/  STG.E desc[UR8][R2.64], R28 ;  /* 0x0000001c02007986 */ /* 0x0001e8000c101908 */
.L_x_605:
[----:B------:R-:W-:Y:S05]  /*3ae0*/  BSYNC B1 ;  /* 0x0000000000017941 */ /* 0x000fea0003800000 */
.L_x_604:
[----:B------:R-:W0:Y:S01]  /*3af0*/  S2R R5, SR_TID.X ;  /* 0x0000000000057919 */ /* 0x000e220000002100 */
[----:B------:R-:W2:Y:S01]  /*3b00*/  LDC R14, c[0x0][0x3c4] ;  /* 0x0000f100ff0e7b82 */ /* 0x000ea20000000800 */
[----:B------:R-:W-:Y:S01]  /*3b10*/  BSSY B0, `(.L_x_631) ;  /* 0x000000f000007945 */ /* 0x000fe20003800000 */
[----:B01----:R-:W-:-:S04]  /*3b20*/  LEA.HI R2, R30, R5, RZ, 0x2 ;  /* 0x000000051e027211 */ /* 0x003fc800078f10ff */
[----:B------:R-:W-:-:S05]  /*3b30*/  LOP3.LUT R2, R2, 0xfffffffc, RZ, 0xc0, !PT ;  /* 0xfffffffc02027812 */ /* 0x000fca00078ec0ff */
[----:B------:R-:W-:-:S05]  /*3b40*/  IMAD.IADD R3, R5, 0x1, -R2 ;  /* 0x0000000105037824 */ /* 0x000fca00078e0a02 */
[----:B--2---:R-:W-:-:S13]  /*3b50*/  ISETP.GE.OR P4, PT, R3, R14, P4 ;  /* 0x0000000e0300720c */ /* 0x004fda0002786670 */
        /* <DEDUP_REMOVED lines=10> */
.L_x_632:
[----:B------:R-:W-:Y:S05]  /*3c00*/  BSYNC B0 ;  /* 0x0000000000007941 */ /* 0x000fea0003800000 */
.L_x_631:
[----:B------:R-:W-:Y:S01]  /*3c10*/  BAR.SYNC.DEFER_BLOCKING 0x0 ;  /* 0x0000000000007b1d */ /* 0x000fe20000010000 */
[----:B------:R-:W-:Y:S01]  /*3c20*/  ISETP.GE.AND P0, PT, R14, 0x1, PT ;  /* 0x000000010e00780c */ /* 0x000fe20003f06270 */
[----:B------:R-:W-:Y:S01]  /*3c30*/  IMAD.MOV.U32 R0, RZ, RZ, RZ ;  /* 0x000000ffff007224 */ /* 0x000fe200078e00ff */
[----:B------:R-:W-:Y:S02]  /*3c40*/  LEA.HI R16, R30, R5, RZ, 0x3 ;  /* 0x000000051e107211 */ /* 0x000fe400078f18ff */
[----:B0-----:R-:W-:Y:S02]  /*3c50*/  CS2R R2, SRZ ;  /* 0x0000000000027805 */ /* 0x001fe4000001ff00 */
[----:B------:R-:W-:Y:S02]  /*3c60*/  LOP3.LUT R18, R16, 0x3ffffff8, RZ, 0xc0, !PT ;  /* 0x3ffffff810127812 */ /* 0x000fe400078ec0ff */
[----:B------:R-:W-:-:S03]  /*3c70*/  SHF.R.S32.HI R16, RZ, 0x3, R16 ;  /* 0x00000003ff107819 */ /* 0x000fc60000011410 */
[----:B------:R-:W-:Y:S02]  /*3c80*/  IMAD.IADD R18, R5, 0x1, -R18 ;  /* 0x0000000105127824 */ /* 0x000fe400078e0a12 */
[----:B------:R-:W-:Y:S02]  /*3c90*/  IMAD.MOV.U32 R5, RZ, RZ, RZ ;  /* 0x000000ffff057224 */ /* 0x000fe400078e00ff */
[----:B------:R-:W-:Y:S01]  /*3ca0*/  IMAD.SHL.U32 R18, R18, 0x4, RZ ;  /* 0x0000000412127824 */ /* 0x000fe200078e00ff */
[----:B------:R-:W-:Y:S06]  /*3cb0*/  @!P0 BRA `(.L_x_633) ;  /* 0x0000000400988947 */ /* 0x000fec0003800000 */
        /* <DEDUP_REMOVED lines=28> */
.L_x_635:
        /* <DEDUP_REMOVED lines=37> */
.L_x_634:
        /* <DEDUP_REMOVED lines=25> */
.L_x_636:
[----:B------:R-:W-:-:S13]  /*4260*/  ISETP.GT.OR P4, PT, R13, UR5, P4 ;  /* 0x000000050d007c0c */ /* 0x000fda000a784670 */
[----:B------:R-:W-:Y:S05]  /*4270*/  @!P4 BRA `(.L_x_633) ;  /* 0x000000000028c947 */ /* 0x000fea0003800000 */
[----:B------:R-:W0:Y:S01]  /*4280*/  LDS R6, [R6] ;  /* 0x0000000006067984 */ /* 0x000e220000000800 */
[----:B------:R-:W-:Y:S01]  /*4290*/  ISETP.GE.AND P0, PT, R16, R15, PT ;  /* 0x0000000f1000720c */ /* 0x000fe20003f06270 */
[----:B------:R-:W-:-:S12]  /*42a0*/  BSSY B0, `(.L_x_637) ;  /* 0x0000003000007945 */ /* 0x000fd80003800000 */
[----:B------:R-:W-:Y:S05]  /*42b0*/  @P0 BRA `(.L_x_638) ;  /* 0x0000000000040947 */ /* 0x000fea0003800000 */
[----:B------:R1:W5:Y:S02]  /*42c0*/  LDG.E.128 R8, desc[UR8][R24.64] ;  /* 0x0000000818087981 */ /* 0x000364000c1e1d00 */
.L_x_638:
[----:B------:R-:W-:Y:S05]  /*42d0*/  BSYNC B0 ;  /* 0x0000000000007941 */ /* 0x000fea0003800000 */
.L_x_637:
[C---:B0----5:R-:W-:Y:S01]  /*42e0*/  FFMA.FTZ R5, R6.reuse, R8, R5 ;  /* 0x0000000806057223 */ /* 0x061fe20000010005 */
[C---:B------:R-:W-:Y:S01]  /*42f0*/  FFMA.FTZ R2, R6.reuse, R9, R2 ;  /* 0x0000000906027223 */ /* 0x040fe20000010002 */
[C---:B------:R-:W-:Y:S01]  /*4300*/  FFMA.FTZ R3, R6.reuse, R10, R3 ;  /* 0x0000000a06037223 */ /* 0x040fe20000010003 */
[----:B------:R-:W-:Y:S01]  /*4310*/  FFMA.FTZ R0, R6, R11, R0 ;  /* 0x0000000b06007223 */ /* 0x000fe20000010000 */
.L_x_633:
[----:B------:R-:W-:-:S04]  /*4320*/  IADD3 R16, R16, UR7, RZ ;  /* 0x0000000710107c10 */ /* 0x000fc8000fffe0ff */
[----:B------:R-:W-:-:S13]  /*4330*/  ISETP.GE.AND P0, PT, R16, R12, PT ;  /* 0x0000000c1000720c */ /* 0x000fda0003f06270 */
        /* <DEDUP_REMOVED lines=73> */
[----:B------:R-:W-:-:S04]  /*47d0*/  ULDC.64 UR4, c[0x0][0x280] ;  /* 0x0000a00000047ab9 */ /* 0x000fc80000000a00 */
[----:B------:R-:W-:Y:S02]  /*47e0*/  IADD3 R6, R19, R4, RZ ;  /* 0x0000000413067210 */ /* 0x000fe40007ffe0ff */
[----:B------:R-:W-:-:S04]  /*47f0*/  LEA R4, P0, R18, UR4, 0x1 ;  /* 0x0000000412047c11 */ /* 0x000fc8000f8008ff */
[----:B------:R-:W-:-:S05]  /*4800*/  LEA.HI.X R5, R18, UR5, R6, 0x1, P0 ;  /* 0x0000000512057c11 */ /* 0x000fca00080f0c06 */
[----:B------:R-:W-:Y:S01]  /*4810*/  STG.E.64 desc[UR8][R4.64], R2 ;  /* 0x0000000204007986 */ /* 0x000fe2000c101b08 */
[----:B------:R-:W-:Y:S05]  /*4820*/  EXIT ;  /* 0x000000000000794d */ /* 0x000fea0003800000 */
        .weak           $__internal_12_$__cuda_sm20_div_s64
        .type           $__internal_12_$__cuda_sm20_div_s64,@function
        .size           $__internal_12_$__cuda_sm20_div_s64,(.L_x_5288 - $__internal_12_$__cuda_sm20_div_s64)
$__internal_12_$__cuda_sm20_div_s64:
        /* <DEDUP_REMOVED lines=26> */
[----:B------:R-:W-:Y:S01]  /*49d0*/  IADD3 R44, P0, RZ, -R44, RZ ;  /* 0x8000002cff2c7210 */ /* 0x000fe20007f1e0ff */
[----:B------:R-:W-:Y:S02]  /*49e0*/  IMAD.MOV.U32 R45, RZ, RZ, RZ ;  /* 0x000000ffff2d7224 */ /* 0x000fe400078e00ff */
[----:B------:R-:W-:Y:S02]  /*49f0*/  IMAD R0, R25, R40, R0 ;  /* 0x0000002819007224 */ /* 0x000fe400078e0200 */
[----:B------:R-:W-:-:S04]  /*4a00*/  IMAD.HI.U32 R50, R51, R44, RZ ;  /* 0x0000002c33327227 */ /* 0x000fc800078e00ff */
[----:B------:R-:W-:-:S04]  /*4a10*/  IMAD.X R0, RZ, RZ, ~R0, P0 ;  /* 0x000000ffff007224 */ /* 0x000fc800000e0e00 */
[----:B------:R-:W-:-:S04]  /*4a20*/  IMAD.WIDE.U32 R50, P0, R51, R0, R50 ;  /* 0x0000000033327225 */ /* 0x000fc80007800032 */
[----:B------:R-:W-:-:S04]  /*4a30*/  IMAD.HI.U32 R31, R25, R0, RZ ;  /* 0x00000000191f7227 */ /* 0x000fc800078e00ff */
[----:B------:R-:W-:Y:S01]  /*4a40*/  IMAD.HI.U32 R21, P5, R25, R44, R50 ;  /* 0x0000002c19157227 */ /* 0x000fe200078a0032 */
[----:B------:R-:W-:-:S03]  /*4a50*/  IADD3.X R31, R31, R25, RZ, P0, !PT ;  /* 0x000000191f1f7210 */ /* 0x000fc600007fe4ff */
[----:B------:R-:W-:Y:S01]  /*4a60*/  IMAD R0, R25, R0, RZ ;  /* 0x0000000019007224 */ /* 0x000fe200078e02ff */
[----:B------:R-:W-:-:S04]  /*4a70*/  IADD3 R25, P0, RZ, -R20, RZ ;  /* 0x80000014ff197210 */ /* 0x000fc80007f1e0ff */
[----:B------:R-:W-:Y:S02]  /*4a80*/  IADD3 R21, P2, R0, R21, RZ ;  /* 0x0000001500157210 */ /* 0x000fe40007f5e0ff */
[----:B------:R-:W-:Y:S01]  /*4a90*/  SEL R0, R25, R20, !P1 ;  /* 0x0000001419007207 */ /* 0x000fe20004800000 */
[----:B------:R-:W-:Y:S01]  /*4aa0*/  IMAD.X R20, RZ, RZ, ~R23, P0 ;  /* 0x000000ffff147224 */ /* 0x000fe200000e0e17 */
[----:B------:R-:W-:-:S03]  /*4ab0*/  IADD3.X R31, RZ, RZ, R31, P2, P5 ;  /* 0x000000ffff1f7210 */ /* 0x000fc600017ea41f */
[----:B------:R-:W-:Y:S01]  /*4ac0*/  IMAD.HI.U32 R44, R21, R0, RZ ;  /* 0x00000000152c7227 */ /* 0x000fe200078e00ff */
[----:B------:R-:W-:-:S05]  /*4ad0*/  SEL R20, R20, R23, !P1 ;  /* 0x0000001714147207 */ /* 0x000fca0004800000 */
[----:B------:R-:W-:-:S04]  /*4ae0*/  IMAD.WIDE.U32 R44, R21, R20, R44 ;  /* 0x00000014152c7225 */ /* 0x000fc800078e002c */
[C---:B------:R-:W-:Y:S02]  /*4af0*/  IMAD R27, R31.reuse, R20, RZ ;  /* 0x000000141f1b7224 */ /* 0x040fe400078e02ff */
[----:B------:R-:W-:-:S05]  /*4b00*/  IMAD.HI.U32 R44, P2, R31, R0, R44 ;  /* 0x000000001f2c7227 */ /* 0x000fca000784002c */
[----:B------:R-:W-:-:S05]  /*4b10*/  IADD3 R27, P1, R27, R44, RZ ;  /* 0x0000002c1b1b7210 */ /* 0x000fca0007f3e0ff */
[----:B------:R-:W-:-:S04]  /*4b20*/  IMAD.WIDE.U32 R44, R27, R40, RZ ;  /* 0x000000281b2c7225 */ /* 0x000fc800078e00ff */
[----:B------:R-:W-:Y:S01]  /*4b30*/  IMAD R25, R27, R41, R45 ;  /* 0x000000291b197224 */ /* 0x000fe200078e022d */
[----:B------:R-:W-:Y:S01]  /*4b40*/  IADD3 R21, P0, -R44, R0, RZ ;  /* 0x000000002c157210 */ /* 0x000fe20007f1e1ff */
[----:B------:R-:W-:-:S04]  /*4b50*/  IMAD.HI.U32 R0, R31, R20, RZ ;  /* 0x000000141f007227 */ /* 0x000fc800078e00ff */
[----:B------:R-:W-:Y:S01]  /*4b60*/  IMAD.X R0, RZ, RZ, R0, P2 ;  /* 0x000000ffff007224 */ /* 0x000fe200010e0600 */
[----:B------:R-:W-:-:S03]  /*4b70*/  ISETP.GE.U32.AND P2, PT, R21, R40, PT ;  /* 0x000000281500720c */ /* 0x000fc60003f46070 */
[----:B------:R-:W-:-:S04]  /*4b80*/  IMAD.X R0, RZ, RZ, R0, P1 ;  /* 0x000000ffff007224 */ /* 0x000fc800008e0600 */
        /* <DEDUP_REMOVED lines=18> */
[----:B------:R-:W-:Y:S01]  /*4cb0*/  IMAD.X R0, RZ, RZ, R21, P0 ;  /* 0x000000ffff007224 */ /* 0x000fe200000e0615 */
[----:B------:R-:W-:Y:S02]  /*4cc0*/  ISETP.NE.U32.AND P0, PT, R24, RZ, PT ;  /* 0x000000ff1800720c */ /* 0x000fe40003f05070 */
[----:B------:R-:W-:Y:S02]  /*4cd0*/  ISETP.GE.AND P2, PT, R20, RZ, PT ;  /* 0x000000ff1400720c */ /* 0x000fe40003f46270 */
[----:B------:R-:W-:-:S02]  /*4ce0*/  SEL R21, R0, R21, P1 ;  /* 0x0000001500157207 */ /* 0x000fc40000800000 */
[----:B------:R-:W-:Y:S02]  /*4cf0*/  IADD3 R0, P1, RZ, -R25, RZ ;  /* 0x80000019ff007210 */ /* 0x000fe40007f3e0ff */
[----:B------:R-:W-:Y:S02]  /*4d00*/  ISETP.NE.AND.EX P0, PT, R5, RZ, PT, P0 ;  /* 0x000000ff0500720c */ /* 0x000fe40003f05300 */
[----:B------:R-:W-:Y:S02]  /*4d10*/  IADD3.X R20, RZ, ~R21, RZ, P1, !PT ;  /* 0x80000015ff147210 */ /* 0x000fe40000ffe4ff */
[----:B------:R-:W-:Y:S02]  /*4d20*/  SEL R0, R0, R25, !P2 ;  /* 0x0000001900007207 */ /* 0x000fe40005000000 */
[----:B------:R-:W-:Y:S02]  /*4d30*/  SEL R20, R20, R21, !P2 ;  /* 0x0000001514147207 */ /* 0x000fe40005000000 */
[----:B------:R-:W-:-:S02]  /*4d40*/  SEL R0, R0, 0xffffffff, P0 ;  /* 0xffffffff00007807 */ /* 0x000fc40000000000 */
[----:B------:R-:W-:Y:S01]  /*4d50*/  SEL R21, R20, 0xffffffff, P0 ;  /* 0xffffffff14157807 */ /* 0x000fe20000000000 */
[----:B------:R-:W-:Y:S06]  /*4d60*/  RET.REL.NODEC R40 `(_ZN5flash32flash_fwd_splitkv_combine_kernelI23Flash_fwd_kernel_traitsILi32ELi64ELi256ELi4ELb0ELb0EN7cutlass10bfloat16_tE19Flash_kernel_traitsILi32ELi64ELi256ELi4ES3_EELi16ELi2ELb1EEEvNS_16Flash_fwd_paramsE) ;  /* 0xffffffb028a47950 */ /* 0x000fec0003c3ffff */
.L_x_639:
        /* <DEDUP_REMOVED lines=9> */
.L_x_5288:


//--------------------- .text._ZN5flash32flash_fwd_splitkv_combine_kernelI23Flash_fwd_kernel_traitsILi32ELi64ELi256ELi4ELb0ELb0EN7cutlass10bfloat16_tE19Flash_kernel_traitsILi32ELi64ELi256ELi4ES3_EELi16ELi1ELb1EEEvNS_16Flash_fwd_paramsE --------------------------
	.section	.text._ZN5flash32flash_fwd_splitkv_combine_kernelI23Flash_fwd_kernel_traitsILi32ELi64ELi256ELi4ELb0ELb0EN7cutlass10bfloat16_tE19Flash_kernel_traitsILi32ELi64ELi256ELi4ES3_EELi16ELi1ELb1EEEvNS_16Flash_fwd_paramsE,"ax",@progbits
	.align	128
        .global         _ZN5flash32flash_fwd_splitkv_combine_kernelI23Flash_fwd_kernel_traitsILi32ELi64ELi256ELi4ELb0ELb0EN7cutlass10bfloat16_tE19Flash_kernel_traitsILi32ELi64ELi256ELi4ES3_EELi16ELi1ELb1EEEvNS_16Flash_fwd_paramsE
        .type           _ZN5flash32flash_fwd_splitkv_combine_kernelI23Flash_fwd_kernel_traitsILi32ELi64ELi256ELi4ELb0ELb0EN7cutlass10bfloat16_tE19Flash_kernel_traitsILi32ELi64ELi256ELi4ES3_EELi16ELi1ELb1EEEvNS_16Flash_fwd_paramsE,@function
        .size           _ZN5flash32flash_fwd_splitkv_combine_kernelI23Flash_fwd_kernel_traitsILi32ELi64ELi256ELi4ELb0ELb0EN7cutlass10bfloat16_tE19Flash_kernel_traitsILi32ELi64ELi256ELi4ES3_EELi16ELi1ELb1EEEvNS_16Flash_fwd_paramsE,(.L_x_5289 - _ZN5flash32flash_fwd_splitkv_combine_kernelI23Flash_fwd_kernel_traitsILi32ELi64ELi256ELi4ELb0ELb0EN7cutlass10bfloat16_tE19Flash_kernel_traitsILi32ELi64ELi256ELi4ES3_EELi16ELi1ELb1EEEvNS_16Flash_fwd_paramsE)
        .other          _ZN5flash32flash_fwd_splitkv_combine_kernelI23Flash_fwd_kernel_traitsILi32ELi64ELi256ELi4ELb0ELb0EN7cutlass10bfloat16_tE19Flash_kernel_traitsILi32ELi64ELi256ELi4ES3_EELi16ELi1ELb1EEEvNS_16Flash_fwd_paramsE,@"STO_CUDA_ENTRY STV_DEFAULT"
_ZN5flash32flash_fwd_splitkv_combine_kernelI23Flash_fwd_kernel_traitsILi32ELi64ELi256ELi4ELb0ELb0EN7cutlass10bfloat16_tE19Flash_kernel_traitsILi32ELi64ELi256ELi4ES3_EELi16ELi1ELb1EEEvNS_16Flash_fwd_paramsE:
.text._ZN5flash32flash_fwd_splitkv_combine_kernelI23Flash_fwd_kernel_traitsILi32ELi64ELi256ELi4ELb0ELb0EN7cutlass10bfloat16_tE19Flash_kernel_traitsILi32ELi64ELi256ELi4ES3_EELi16ELi1ELb1EEEvNS_16Flash_fwd_paramsE:
        /* <DEDUP_REMOVED lines=23> */
[----:B------:R-:W-:Y:S05]  /*0170*/  CALL.REL.NOINC `($__internal_13_$__cuda_sm20_div_s64) ;  /* 0x0000004400ec7944 */ /* 0x000fea0003c00000 */
[----:B------:R-:W-:Y:S02]  /*0180*/  MOV R8, R0 ;  /* 0x0000000000087202 */ /* 0x000fe40000000f00 */
[----:B------:R-:W-:Y:S01]  /*0190*/  MOV R9, R23 ;  /* 0x0000001700097202 */ /* 0x000fe20000000f00 */
[----:B------:R-:W-:Y:S06]  /*01a0*/  BRA `(.L_x_641) ;  /* 0x00000000004c7947 */ /* 0x000fec0003800000 */
.L_x_640:
        /* <DEDUP_REMOVED lines=19> */
.L_x_641:
        /* <DEDUP_REMOVED lines=13> */
[----:B------:R-:W-:Y:S05]  /*03b0*/  CALL.REL.NOINC `($__internal_13_$__cuda_sm20_div_s64) ;  /* 0x00000044005c7944 */ /* 0x000fea0003c00000 */
[----:B------:R-:W-:Y:S02]  /*03c0*/  MOV R10, R0 ;  /* 0x00000000000a7202 */ /* 0x000fe40000000f00 */
[----:B------:R-:W-:Y:S01]  /*03d0*/  MOV R11, R23 ;  /* 0x00000017000b7202 */ /* 0x000fe20000000f00 */
[----:B------:R-:W-:Y:S05]  /*03e0*/  BRA `(.L_x_644) ;  /* 0x00000000004c7947 */ /* 0x000fea0003800000 */
.L_x_643:
        /* <DEDUP_REMOVED lines=19> */
.L_x_644:
[----:B------:R-:W-:Y:S05]  /*0520*/  BSYNC B0 ;  /* 0x0000000000007941 */ /* 0x000fea0003800000 */
.L_x_642:
        /* <DEDUP_REMOVED lines=44> */
[----:B------:R-:W-:Y:S05]  /*07f0*/  BRA `(.L_x_647) ;  /* 0x00000000004c7947 */ /* 0x000fea0003800000 */
.L_x_646:
        /* <DEDUP_REMOVED lines=19> */
.L_x_647:
[----:B------:R-:W-:Y:S05]  /*0930*/  BSYNC B0 ;  /* 0x0000000000007941 */ /* 0x000fea0003800000 */
.L_x_645:
        /* <DEDUP_REMOVED lines=78> */
.L_x_649:
        /* <DEDUP_REMOVED lines=19> */
.L_x_650:
[----:B------:R-:W-:Y:S05]  /*0f50*/  BSYNC B0 ;  /* 0x0000000000007941 */ /* 0x000fea0003800000 */
.L_x_648:
        /* <DEDUP_REMOVED lines=43> */
.L_x_652:
        /* <DEDUP_REMOVED lines=20> */
.L_x_653:
[----:B------:R-:W-:Y:S05]  /*1350*/  BSYNC B0 ;  /* 0x0000000000007941 */ /* 0x000fea0003800000 */
.L_x_651:
        /* <DEDUP_REMOVED lines=72> */
.L_x_655:
[----:B------:R-:W-:Y:S05]  /*17e0*/  BSYNC B0 ;  /* 0x0000000000007941 */ /* 0x000fea0003800000 */
.L_x_654:
        /* <DEDUP_REMOVED lines=16> */
.L_x_657:
[----:B------:R-:W-:Y:S05]  /*18f0*/  BSYNC B0 ;  /* 0x0000000000007941 */ /* 0x000fea0003800000 */
.L_x_656:
        /* <DEDUP_REMOVED lines=141> */
.L_x_662:
        /* <DEDUP_REMOVED lines=23> */
.L_x_663:
[----:B------:R-:W-:Y:S05]  /*2340*/  BSYNC B0 ;  /* 0x0000000000007941 */ /* 0x000fea0003800000 */
.L_x_661:
        /* <DEDUP_REMOVED lines=22> */
.L_x_665:
        /* <DEDUP_REMOVED lines=22> */
.L_x_666:
[----:B------:R-:W-:Y:S05]  /*2610*/  BSYNC B0 ;  /* 0x0000000000007941 */ /* 0x000fea0003800000 */
.L_x_664:
        /* <DEDUP_REMOVED lines=22> */
.L_x_668:
        /* <DEDUP_REMOVED lines=22> */
.L_x_669:
[----:B------:R-:W-:Y:S05]  /*28e0*/  BSYNC B0 ;  /* 0x0000000000007941 */ /* 0x000fea0003800000 */
.L_x_667:
        /* <DEDUP_REMOVED lines=33> */
[----:B------:R-:W-:Y:S05]  /*2b00*/  CALL.REL.NOINC `($__internal_13_$__cuda_sm20_div_s64) ;  /* 0x0000001c00887944 */ /* 0x000fea0003c00000 */
        /* <DEDUP_REMOVED lines=11> */
.L_x_671:
        /* <DEDUP_REMOVED lines=23> */
.L_x_672:
[----:B------:R-:W-:Y:S05]  /*2d30*/  BSYNC B0 ;  /* 0x0000000000007941 */ /* 0x000fea0003800000 */
.L_x_670:
        /* <DEDUP_REMOVED lines=20> */
.L_x_674:
        /* <DEDUP_REMOVED lines=23> */
.L_x_675:
[----:B------:R-:W-:Y:S05]  /*2ff0*/  BSYNC B0 ;  /* 0x0000000000007941 */ /* 0x000fea0003800000 */
.L_x_673:
        /* <DEDUP_REMOVED lines=19> */
.L_x_677:
        /* <DEDUP_REMOVED lines=23> */
.L_x_678:
[----:B------:R-:W-:Y:S05]  /*32a0*/  BSYNC B0 ;  /* 0x0000000000007941 */ /* 0x000fea0003800000 */
.L_x_676:
        /* <DEDUP_REMOVED lines=26> */
[----:B------:R-:W-:Y:S05]  /*3450*/  CALL.REL.NOINC `($__internal_13_$__cuda_sm20_div_s64) ;  /* 0x0000001400347944 */ /* 0x000fea0003c00000 */
        /* <DEDUP_REMOVED lines=12> */
.L_x_680:
        /* <DEDUP_REMOVED lines=23> */
.L_x_681:
[----:B------:R-:W-:Y:S05]  /*3690*/  BSYNC B0 ;  /* 0x0000000000007941 */ /* 0x000fea0003800000 */
.L_x_679:
        /* <DEDUP_REMOVED lines=28> */
.L_x_683:
        /* <DEDUP_REMOVED lines=23> */
.L_x_684:
[----:B------:R-:W-:Y:S05]  /*39d0*/  BSYNC B0 ;  /* 0x0000000000007941 */ /* 0x000fea0003800000 */
.L_x_682:
        /* <DEDUP_REMOVED lines=21> */
.L_x_660:
[----:B------:R-:W-:Y:S02]  /*3b30*/  ULDC.64 UR4, c[0x0][0x2b0] ;  /* 0x0000ac0000047ab9 */ /* 0x000fe40000000a00 */
[----:B------:R-:W-:-:S04]  /*3b40*/  LEA R2, P0, R38, UR4, 0x2 ;  /* 0x0000000426027c11 */ /* 0x000fc8000f8010ff */
[----:B------:R-:W-:-:S05]  /*3b50*/  LEA.HI.X R3, R38, UR5, R39, 0x2, P0 ;  /* 0x0000000526037c11 */ /* 0x000fca00080f1427 */
[----:B------:R0:W-:Y:S04]  /*3b60*/  STG.E desc[UR8][R2.64], R29 ;  /* 0x0000001d02007986 */ /* 0x0001e8000c101908 */
.L_x_659:
[----:B------:R-:W-:Y:S05]  /*3b70*/  BSYNC B1 ;  /* 0x0000000000017941 */ /* 0x000fea0003800000 */
.L_x_658:
[----:B------:R-:W2:Y:S01]  /*3b80*/  LDC R14, c[0x0][0x3c4] ;  /* 0x0000f100ff0e7b82 */ /* 0x000ea20000000800 */
[----:B0-----:R-:W-:Y:S01]  /*3b90*/  LEA.HI R3, R26, R26, RZ, 0x1 ;  /* 0x0000001a1a037211 */ /* 0x001fe200078f08ff */
[----:B------:R-:W-:Y:S03]  /*3ba0*/  BSSY B0, `(.L_x_685) ;  /* 0x0000010000007945 */ /* 0x000fe60003800000 */
[----:B------:R-:W-:-:S05]  /*3bb0*/  LOP3.LUT R2, R3, 0xfffffffe, RZ, 0xc0, !PT ;  /* 0xfffffffe03027812 */ /* 0x000fca00078ec0ff */
[----:B------:R-:W-:-:S05]  /*3bc0*/  IMAD.IADD R2, R26, 0x1, -R2 ;  /* 0x000000011a027824 */ /* 0x000fca00078e0a02 */
[----:B--2---:R-:W-:-:S13]  /*3bd0*/  ISETP.GE.OR P3, PT, R2, R14, P3 ;  /* 0x0000000e0200720c */ /* 0x004fda0001f66670 */
        /* <DEDUP_REMOVED lines=12> */
.L_x_686:
[----:B------:R-:W-:Y:S05]  /*3ca0*/  BSYNC B0 ;  /* 0x0000000000007941 */ /* 0x000fea0003800000 */
.L_x_685:
[----:B------:R-:W-:Y:S01]  /*3cb0*/  BAR.SYNC.DEFER_BLOCKING 0x0 ;  /* 0x0000000000007b1d */ /* 0x000fe20000010000 */
[----:B------:R-:W-:Y:S01]  /*3cc0*/  ISETP.GE.AND P0, PT, R14, 0x1, PT ;  /* 0x000000010e00780c */ /* 0x000fe20003f06270 */
[----:B0-----:R-:W-:Y:S01]  /*3cd0*/  IMAD.MOV.U32 R0, RZ, RZ, RZ ;  /* 0x000000ffff007224 */ /* 0x001fe200078e00ff */
[----:B------:R-:W-:Y:S02]  /*3ce0*/  LEA.HI R16, R31, R26, RZ, 0x3 ;  /* 0x0000001a1f107211 */ /* 0x000fe400078f18ff */
[----:B------:R-:W-:Y:S01]  /*3cf0*/  CS2R R2, SRZ ;  /* 0x0000000000027805 */ /* 0x000fe2000001ff00 */
[----:B------:R-:W-:Y:S01]  /*3d00*/  IMAD.MOV.U32 R4, RZ, RZ, RZ ;  /* 0x000000ffff047224 */ /* 0x000fe200078e00ff */
[----:B------:R-:W-:Y:S02]  /*3d10*/  LOP3.LUT R18, R16, 0x3ffffff8, RZ, 0xc0, !PT ;  /* 0x3ffffff810127812 */ /* 0x000fe400078ec0ff */
[----:B------:R-:W-:-:S03]  /*3d20*/  SHF.R.S32.HI R16, RZ, 0x3, R16 ;  /* 0x00000003ff107819 */ /* 0x000fc60000011410 */
[----:B------:R-:W-:-:S04]  /*3d30*/  IMAD.IADD R18, R26, 0x1, -R18 ;  /* 0x000000011a127824 */ /* 0x000fc800078e0a12 */
        /* <DEDUP_REMOVED lines=13> */
[----:B-1----:R-:W-:-:S02]  /*3e10*/  CS2R R8, SRZ ;  /* 0x0000000000087805 */ /* 0x002fc4000001ff00 */
        /* <DEDUP_REMOVED lines=16> */
.L_x_689:
[----:B------:R-:W0:Y:S01]  /*3f20*/  LDS R5, [R6] ;  /* 0x0000000006057984 */ /* 0x000e220000000800 */
[-C--:B------:R-:W-:Y:S01]  /*3f30*/  @!P3 MOV R24, R17.reuse ;  /* 0x000000110018b202 */ /* 0x080fe20000000f00 */
[----:B------:R-:W-:Y:S01]  /*3f40*/  UIADD3 UR5, UR5, 0x4, URZ ;  /* 0x0000000405057890 */ /* 0x000fe2000fffe03f */
[-C--:B------:R-:W-:Y:S05]  /*3f50*/  @!P3 MOV R25, R22.reuse ;  /* 0x000000160019b202 */ /* 0x080fea0000000f00 */
[----:B------:R1:W0:Y:S01]  /*3f60*/  @!P3 LDG.E.128 R8, desc[UR8][R24.64] ;  /* 0x000000081808b981 */ /* 0x000222000c1e1d00 */
[----:B------:R-:W-:Y:S02]  /*3f70*/  PLOP3.LUT P3, PT, P0, PT, PT, 0x80, 0x0 ;  /* 0x000000000000781c */ /* 0x000fe4000076f070 */
[----:B------:R-:W-:Y:S02]  /*3f80*/  ISETP.LE.AND P2, PT, R14, UR5, PT ;  /* 0x000000050e007c0c */ /* 0x000fe4000bf43270 */
[C---:B-1----:R-:W-:Y:S04]  /*3f90*/  IADD3 R24, P1, R20.reuse, R17, RZ ;  /* 0x0000001114187210 */ /* 0x042fe80007f3e0ff */
[C---:B------:R-:W-:Y:S02]  /*3fa0*/  IADD3.X R25, R21.reuse, R22, RZ, P1, !PT ;  /* 0x0000001615197210 */ /* 0x040fe40000ffe4ff */
[C---:B------:R-:W-:Y:S04]  /*3fb0*/  IADD3 R22, P1, R20.reuse, R24, RZ ;  /* 0x0000001814167210 */ /* 0x040fe80007f3e0ff */
[----:B------:R-:W-:Y:S01]  /*3fc0*/  IADD3.X R23, R21, R25, RZ, P1, !PT ;  /* 0x0000001915177210 */ /* 0x000fe20000ffe4ff */
[C---:B0-----:R-:W-:Y:S01]  /*3fd0*/  FFMA.FTZ R4, R5.reuse, R8, R4 ;  /* 0x0000000805047223 */ /* 0x041fe20000010004 */
[C---:B------:R-:W-:Y:S01]  /*3fe0*/  FFMA.FTZ R3, R5.reuse, R9, R3 ;  /* 0x0000000905037223 */ /* 0x040fe20000010003 */
[C---:B------:R-:W-:Y:S01]  /*3ff0*/  FFMA.FTZ R2, R5.reuse, R10, R2 ;  /* 0x0000000a05027223 */ /* 0x040fe20000010002 */
[----:B------:R-:W-:Y:S02]  /*4000*/  FFMA.FTZ R0, R5, R11, R0 ;  /* 0x0000000b05007223 */ /* 0x000fe40000010000 */
[----:B------:R-:W0:Y:S04]  /*4010*/  LDS R5, [R6+0x44] ;  /* 0x0000440006057984 */ /* 0x000e280000000800 */
[----:B------:R-:W0:Y:S02]  /*4020*/  @!P3 LDG.E.128 R8, desc[UR8][R24.64] ;  /* 0x000000081808b981 */ /* 0x000e24000c1e1d00 */
[C---:B0-----:R-:W-:Y:S01]  /*4030*/  FFMA.FTZ R4, R5.reuse, R8, R4 ;  /* 0x0000000805047223 */ /* 0x041fe20000010004 */
[C---:B------:R-:W-:Y:S01]  /*4040*/  FFMA.FTZ R3, R5.reuse, R9, R3 ;  /* 0x0000000905037223 */ /* 0x040fe20000010003 */
[C---:B------:R-:W-:Y:S01]  /*4050*/  FFMA.FTZ R2, R5.reuse, R10, R2 ;  /* 0x0000000a05027223 */ /* 0x040fe20000010002 */
[----:B------:R-:W-:Y:S02]  /*4060*/  FFMA.FTZ R0, R5, R11, R0 ;  /* 0x0000000b05007223 */ /* 0x000fe40000010000 */
[----:B------:R-:W0:Y:S04]  /*4070*/  LDS R5, [R6+0x88] ;  /* 0x0000880006057984 */ /* 0x000e280000000800 */
[----:B------:R1:W0:Y:S02]  /*4080*/  @!P3 LDG.E.128 R8, desc[UR8][R22.64] ;  /* 0x000000081608b981 */ /* 0x000224000c1e1d00 */
[C---:B-1----:R-:W-:Y:S04]  /*4090*/  IADD3 R22, P1, R20.reuse, R22, RZ ;  /* 0x0000001614167210 */ /* 0x042fe80007f3e0ff */
[----:B------:R-:W-:Y:S02]  /*40a0*/  IADD3.X R23, R21, R23, RZ, P1, !PT ;  /* 0x0000001715177210 */ /* 0x000fe40000ffe4ff */
[----:B------:R-:W-:Y:S01]  /*40b0*/  IADD3 R17, P1, R20, R22, RZ ;  /* 0x0000001614117210 */ /* 0x000fe20007f3e0ff */
[C---:B0-----:R-:W-:Y:S01]  /*40c0*/  FFMA.FTZ R4, R5.reuse, R8, R4 ;  /* 0x0000000805047223 */ /* 0x041fe20000010004 */
[C---:B------:R-:W-:Y:S01]  /*40d0*/  FFMA.FTZ R3, R5.reuse, R9, R3 ;  /* 0x0000000905037223 */ /* 0x040fe20000010003 */
[C---:B------:R-:W-:Y:S01]  /*40e0*/  FFMA.FTZ R2, R5.reuse, R10, R2 ;  /* 0x0000000a05027223 */ /* 0x040fe20000010002 */
[----:B------:R-:W-:Y:S02]  /*40f0*/  FFMA.FTZ R0, R5, R11, R0 ;  /* 0x0000000b05007223 */ /* 0x000fe40000010000 */
[----:B------:R0:W1:Y:S04]  /*4100*/  LDS R5, [R6+0xcc] ;  /* 0x0000cc0006057984 */ /* 0x0000680000000800 */
[----:B------:R3:W1:Y:S01]  /*4110*/  @!P3 LDG.E.128 R8, desc[UR8][R22.64] ;  /* 0x000000081608b981 */ /* 0x000662000c1e1d00 */
[----:B0-----:R-:W-:Y:S02]  /*4120*/  IADD3 R6, R6, 0x110, RZ ;  /* 0x0000011006067810 */ /* 0x001fe40007ffe0ff */
[----:B---3--:R-:W-:Y:S01]  /*4130*/  IADD3.X R22, R21, R23, RZ, P1, !PT ;  /* 0x0000001715167210 */ /* 0x008fe20000ffe4ff */
[C---:B-1----:R-:W-:Y:S01]  /*4140*/  FFMA.FTZ R4, R5.reuse, R8, R4 ;  /* 0x0000000805047223 */ /* 0x042fe20000010004 */
[C---:B------:R-:W-:Y:S01]  /*4150*/  FFMA.FTZ R3, R5.reuse, R9, R3 ;  /* 0x0000000905037223 */ /* 0x040fe20000010003 */
[C---:B------:R-:W-:Y:S01]  /*4160*/  FFMA.FTZ R2, R5.reuse, R10, R2 ;  /* 0x0000000a05027223 */ /* 0x040fe20000010002 */
[----:B------:R-:W-:Y:S01]  /*4170*/  FFMA.FTZ R0, R5, R11, R0 ;  /* 0x0000000b05007223 */ /* 0x000fe20000010000 */
[----:B------:R-:W-:Y:S09]  /*4180*/  @!P2 BRA `(.L_x_689) ;  /* 0xfffffffc0064a947 */ /* 0x000ff2000383ffff */
.L_x_688:
[----:B--2---:R-:W-:-:S04]  /*4190*/  IADD3 R5, R13, -UR5, RZ ;  /* 0x800000050d057c10 */ /* 0x004fc8000fffe0ff */
[----:B------:R-:W-:-:S13]  /*41a0*/  ISETP.GT.AND P0, PT, R5, 0x1, PT ;  /* 0x000000010500780c */ /* 0x000fda0003f04270 */
[----:B------:R-:W-:Y:S05]  /*41b0*/  @!P0 BRA `(.L_x_690) ;  /* 0x0000000000608947 */ /* 0x000fea0003800000 */
[----:B------:R-:W-:Y:S01]  /*41c0*/  ISETP.GE.AND P0, PT, R16, R15, PT ;  /* 0x0000000f1000720c */ /* 0x000fe20003f06270 */
[----:B------:R-:W0:-:S12]  /*41d0*/  LDS R5, [R6] ;  /* 0x0000000006057984 */ /* 0x000e180000000800 */
[----:B------:R-:W-:Y:S02]  /*41e0*/  @!P0 MOV R24, R17 ;  /* 0x0000001100188202 */ /* 0x000fe40000000f00 */
[----:B------:R-:W-:-:S05]  /*41f0*/  @!P0 MOV R25, R22 ;  /* 0x0000001600198202 */ /* 0x000fca0000000f00 */
[----:B------:R1:W0:Y:S02]  /*4200*/  @!P0 LDG.E.128 R8, desc[UR8][R24.64] ;  /* 0x0000000818088981 */ /* 0x000224000c1e1d00 */
[----:B-1----:R-:W-:-:S04]  /*4210*/  IADD3 R24, P1, R20, R17, RZ ;  /* 0x0000001114187210 */ /* 0x002fc80007f3e0ff */
        /* <DEDUP_REMOVED lines=8> */
[----:B------:R-:W-:Y:S01]  /*42a0*/  PLOP3.LUT P4, PT, PT, PT, PT, 0x8, 0x0 ;  /* 0x000000000000781c */ /* 0x000fe20003f8e170 */
[----:B------:R0:W2:Y:S01]  /*42b0*/  LDS R5, [R6+0x44] ;  /* 0x0000440006057984 */ /* 0x0000a20000000800 */
[----:B------:R-:W-:Y:S01]  /*42c0*/  IADD3.X R22, R21, R25, RZ, P0, !PT ;  /* 0x0000001915167210 */ /* 0x000fe200007fe4ff */
[----:B------:R-:W-:Y:S01]  /*42d0*/  UIADD3 UR5, UR5, 0x1, URZ ;  /* 0x0000000105057890 */ /* 0x000fe2000fffe03f */
[----:B0-----:R-:W-:-:S04]  /*42e0*/  IADD3 R6, R6, 0x44, RZ ;  /* 0x0000004406067810 */ /* 0x001fc80007ffe0ff */
[----:B------:R-:W-:Y:S01]  /*42f0*/  IADD3 R6, R6, 0x44, RZ ;  /* 0x0000004406067810 */ /* 0x000fe20007ffe0ff */
[-C--:B--2---:R-:W-:Y:S01]  /*4300*/  FFMA.FTZ R4, R8, R5.reuse, R4 ;  /* 0x0000000508047223 */ /* 0x084fe20000010004 */
[-C--:B------:R-:W-:Y:S01]  /*4310*/  FFMA.FTZ R3, R9, R5.reuse, R3 ;  /* 0x0000000509037223 */ /* 0x080fe20000010003 */
[-C--:B------:R-:W-:Y:S01]  /*4320*/  FFMA.FTZ R2, R10, R5.reuse, R2 ;  /* 0x000000050a027223 */ /* 0x080fe20000010002 */
[----:B------:R-:W-:-:S07]  /*4330*/  FFMA.FTZ R0, R11, R5, R0 ;  /* 0x000000050b007223 */ /* 0x000fce0000010000 */
.L_x_690:
[----:B------:R-:W-:Y:S01]  /*4340*/  ISETP.GT.OR P4, PT, R13, UR5, P4 ;  /* 0x000000050d007c0c */ /* 0x000fe2000a784670 */
[----:B------:R-:W-:Y:S01]  /*4350*/  IMAD.MOV.U32 R23, RZ, RZ, R22 ;  /* 0x000000ffff177224 */ /* 0x000fe200078e0016 */
[----:B------:R-:W-:-:S11]  /*4360*/  MOV R22, R17 ;  /* 0x0000001100167202 */ /* 0x000fd60000000f00 */
[----:B------:R-:W-:Y:S05]  /*4370*/  @!P4 BRA `(.L_x_687) ;  /* 0x000000000028c947 */ /* 0x000fea0003800000 */
[----:B------:R-:W0:Y:S01]  /*4380*/  LDS R6, [R6] ;  /* 0x0000000006067984 */ /* 0x000e220000000800 */
[----:B------:R-:W-:Y:S01]  /*4390*/  ISETP.GE.AND P0, PT, R16, R15, PT ;  /* 0x0000000f1000720c */ /* 0x000fe20003f06270 */
[----:B------:R-:W-:-:S12]  /*43a0*/  BSSY B0, `(.L_x_691) ;  /* 0x0000003000007945 */ /* 0x000fd80003800000 */
[----:B------:R-:W-:Y:S05]  /*43b0*/  @P0 BRA `(.L_x_692) ;  /* 0x0000000000040947 */ /* 0x000fea0003800000 */
[----:B------:R1:W5:Y:S02]  /*43c0*/  LDG.E.128 R8, desc[UR8][R22.64] ;  /* 0x0000000816087981 */ /* 0x000364000c1e1d00 */
.L_x_692:
[----:B------:R-:W-:Y:S05]  /*43d0*/  BSYNC B0 ;  /* 0x0000000000007941 */ /* 0x000fea0003800000 */
.L_x_691:
[C---:B0----5:R-:W-:Y:S01]  /*43e0*/  FFMA.FTZ R4, R6.reuse, R8, R4 ;  /* 0x0000000806047223 */ /* 0x061fe20000010004 */
[C---:B------:R-:W-:Y:S01]  /*43f0*/  FFMA.FTZ R3, R6.reuse, R9, R3 ;  /* 0x0000000906037223 */ /* 0x040fe20000010003 */
[C---:B------:R-:W-:Y:S01]  /*4400*/  FFMA.FTZ R2, R6.reuse, R10, R2 ;  /* 0x0000000a06027223 */ /* 0x040fe20000010002 */
[----:B------:R-:W-:Y:S01]  /*4410*/  FFMA.FTZ R0, R6, R11, R0 ;  /* 0x0000000b06007223 */ /* 0x000fe20000010000 */
.L_x_687:
        /* <DEDUP_REMOVED lines=11> */
[----:B------:R-:W-:-:S02]  /*44d0*/  IMAD.MOV R10, RZ, RZ, -R10 ;  /* 0x000000ffff0a7224 */ /* 0x000fc400078e0a0a */
        /* <DEDUP_REMOVED lines=69> */
        .weak           $__internal_13_$__cuda_sm20_div_s64
        .type           $__internal_13_$__cuda_sm20_div_s64,@function
        .size           $__internal_13_$__cuda_sm20_div_s64,(.L_x_5289 - $__internal_13_$__cuda_sm20_div_s64)
$__internal_13_$__cuda_sm20_div_s64:
        /* <DEDUP_REMOVED lines=83> */
[----:B------:R-:W-:Y:S06]  /*4e60*/  RET.REL.NODEC R20 `(_ZN5flash32flash_fwd_splitkv_combine_kernelI23Flash_fwd_kernel_traitsILi32ELi64ELi256ELi4ELb0ELb0EN7cutlass10bfloat16_tE19Flash_kernel_traitsILi32ELi64ELi256ELi4ES3_EELi16ELi1ELb1EEEvNS_16Flash_fwd_paramsE) ;  /* 0xffffffb014647950 */ /* 0x000fec0003c3ffff */
.L_x_693:
        /* <DEDUP_REMOVED lines=9> */
.L_x_5289:


//--------------------- .text._ZN5flash24flash_fwd_splitkv_kernelI23Flash_fwd_kernel_traitsILi32ELi64ELi256ELi4ELb0ELb0EN7cutlass10bfloat16_tE19Flash_kernel_traitsILi32ELi64ELi256ELi4ES3_EELb1ELb0ELb0ELb0ELb0ELb0ELb0ELb0EEEvNS_16Flash_fwd_paramsE --------------------------
	.section	.text._ZN5flash24flash_fwd_splitkv_kernelI23Flash_fwd_kernel_traitsILi32ELi64ELi256ELi4ELb0ELb0EN7cutlass10bfloat16_tE19Flash_kernel_traitsILi32ELi64ELi256ELi4ES3_EELb1ELb0ELb0ELb0ELb0ELb0ELb0ELb0EEEvNS_16Flash_fwd_paramsE,"ax",@progbits
	.align	128
        .global         _ZN5flash24flash_fwd_splitkv_kernelI23Flash_fwd_kernel_traitsILi32ELi64ELi256ELi4ELb0ELb0EN7cutlass10bfloat16_tE19Flash_kernel_traitsILi32ELi64ELi256ELi4ES3_EELb1ELb0ELb0ELb0ELb0ELb0ELb0ELb0EEEvNS_16Flash_fwd_paramsE
        .type           _ZN5flash24flash_fwd_splitkv_kernelI23Flash_fwd_kernel_traitsILi32ELi64ELi256ELi4ELb0ELb0EN7cutlass10bfloat16_tE19Flash_kernel_traitsILi32ELi64ELi256ELi4ES3_EELb1ELb0ELb0ELb0ELb0ELb0ELb0ELb0EEEvNS_16Flash_fwd_paramsE,@function
        .size           _ZN5flash24flash_fwd_splitkv_kernelI23Flash_fwd_kernel_traitsILi32ELi64ELi256ELi4ELb0ELb0EN7cutlass10bfloat16_tE19Flash_kernel_traitsILi32ELi64ELi256ELi4ES3_EELb1ELb0ELb0ELb0ELb0ELb0ELb0ELb0EEEvNS_16Flash_fwd_paramsE,(.L_x_5318 - _ZN5flash24flash_fwd_splitkv_kernelI23Flash_fwd_kernel_traitsILi32ELi64ELi256ELi4ELb0ELb0EN7cutlass10bfloat16_tE19Flash_kernel_traitsILi32ELi64ELi256ELi4ES3_EELb1ELb0ELb0ELb0ELb0ELb0ELb0ELb0EEEvNS_16Flash_fwd_paramsE)
        .other          _ZN5flash24flash_fwd_splitkv_kernelI23Flash_fwd_kernel_traitsILi32ELi64ELi256ELi4ELb0ELb0EN7cutlass10bfloat16_tE19Flash_kernel_traitsILi32ELi64ELi256ELi4ES3_EELb1ELb0ELb0ELb0ELb0ELb0ELb0ELb0EEEvNS_16Flash_fwd_paramsE,@"STO_CUDA_ENTRY STV_DEFAULT"
_ZN5flash24flash_fwd_splitkv_kernelI23Flash_fwd_kernel_traitsILi32ELi64ELi256ELi4ELb0ELb0EN7cutlass10bfloat16_tE19Flash_kernel_traitsILi32ELi64ELi256ELi4ES3_EELb1ELb0ELb0ELb0ELb0ELb0ELb0ELb0EEEvNS_16Flash_fwd_paramsE:
.text._ZN5flash24flash_fwd_splitkv_kernelI23Flash_fwd_kernel_traitsILi32ELi64ELi256ELi4ELb0ELb0EN7cutlass10bfloat16_tE19Flash_kernel_traitsILi32ELi64ELi256ELi4ES3_EELb1ELb0ELb0ELb0ELb0ELb0ELb0ELb0EEEvNS_16Flash_fwd_paramsE:
[----:B------:R-:W-:Y:S08]  /*0000*/  LDC R1, c[0x0][0x28] ;  /* 0x00000a00ff017b82 */ /* 0x000ff00000000800 */
[----:B------:R-:W1:Y:S01]  /*0010*/  LDC.64 R4, c[0x0][0x2f0] ;  /* 0x0000bc00ff047b82 */ /* 0x000e620000000a00 */
[----:B------:R-:W2:Y:S01]  /*0020*/  S2R R13, SR_CTAID.Y ;  /* 0x00000000000d7919 */ /* 0x000ea20000002600 */
[----:B------:R-:W-:Y:S01]  /*0030*/  IMAD.MOV.U32 R224, RZ, RZ, -0x1 ;  /* 0xffffffffffe07424 */ /* 0x000fe200078e00ff */
[----:B------:R-:W-:-:S05]  /*0040*/  ULDC.64 UR10, c[0x0][0x208] ;  /* 0x00008200000a7ab9 */ /* 0x000fca0000000a00 */
[----:B------:R-:W3:Y:S08]  /*0050*/  LDC.64 R2, c[0x0][0x300] ;  /* 0x0000c000ff027b82 */ /* 0x000ef00000000a00 */
[----:B------:R-:W2:Y:S01]  /*0060*/  LDC.64 R6, c[0x0][0x2f0] ;  /* 0x0000bc00ff067b82 */ /* 0x000ea20000000a00 */
[----:B-1----:R-:W-:-:S07]  /*0070*/  ISETP.NE.U32.AND P2, PT, R4, RZ, PT ;  /* 0x000000ff0400720c */ /* 0x002fce0003f45070 */
[----:B------:R-:W1:Y:S01]  /*0080*/  LDC.U8 R0, c[0x0][0x3c2] ;  /* 0x0000f080ff007b82 */ /* 0x000e620000000000 */
[----:B------:R-:W-:Y:S02]  /*0090*/  ISETP.NE.AND.EX P2, PT, R5, RZ, PT, P2 ;  /* 0x000000ff0500720c */ /* 0x000fe40003f45320 */
[----:B---3--:R-:W-:-:S04]  /*00a0*/  ISETP.NE.U32.AND P1, PT, R2, RZ, PT ;  /* 0x000000ff0200720c */ /* 0x008fc80003f25070 */
[----:B------:R-:W-:Y:S01]  /*00b0*/  ISETP.NE.AND.EX P1, PT, R3, RZ, PT, P1 ;  /* 0x000000ff0300720c */ /* 0x000fe20003f25310 */
[----:B------:R-:W-:Y:S01]  /*00c0*/  IMAD.MOV.U32 R10, RZ, RZ, RZ ;  /* 0x000000ffff0a7224 */ /* 0x000fe200078e00ff */
[----:B------:R-:W3:Y:S01]  /*00d0*/  LDC.64 R2, c[0x0][0x2f8] ;  /* 0x0000be00ff027b82 */ /* 0x000ee20000000a00 */
[----:B--2---:R-:W-:-:S05]  /*00e0*/  IMAD.WIDE R8, R13, 0x4, R6 ;  /* 0x000000040d087825 */ /* 0x004fca00078e0206 */
[----:B------:R-:W2:Y:S02]  /*00f0*/  @P2 LDG.E R224, desc[UR10][R8.64] ;  /* 0x0000000a08e02981 */ /* 0x000ea4000c1e1900 */
[----:B------:R-:W4:Y:S02]  /*0100*/  LDC.64 R6, c[0x0][0x2f8] ;  /* 0x0000be00ff067b82 */ /* 0x000f240000000a00 */
[----:B------:R4:W2:Y:S06]  /*0110*/  @P2 LDG.E R227, desc[UR10][R8.64+0x4] ;  /* 0x0000040a08e32981 */ /* 0x0008ac000c1e1900 */
[----:B------:R-:W1:Y:S02]  /*0120*/  @P1 LDC.64 R4, c[0x0][0x300] ;  /* 0x0000c000ff041b82 */ /* 0x000e640000000a00 */
[----:B-1----:R-:W-:-:S05]  /*0130*/  @P1 IMAD.WIDE R4, R13, 0x4, R4 ;  /* 0x000000040d041825 */ /* 0x002fca00078e0204 */
[----:B------:R1:W5:Y:S01]  /*0140*/  @P1 LDG.E R10, desc[UR10][R4.64] ;  /* 0x0000000a040a1981 */ /* 0x000362000c1e1900 */
[----:B------:R-:W-:Y:S02]  /*0150*/  ISETP.NE.AND P3, PT, R0, RZ, PT ;  /* 0x000000ff0000720c */ /* 0x000fe40003f65270 */
[----:B---3--:R-:W-:-:S04]  /*0160*/  ISETP.EQ.U32.AND P0, PT, R2, RZ, PT ;  /* 0x000000ff0200720c */ /* 0x008fc80003f02070 */
[----:B------:R-:W-:Y:S01]  /*0170*/  ISETP.EQ.OR.EX P0, PT, R3, RZ, !P3, P0 ;  /* 0x000000ff0300720c */ /* 0x000fe20005f02700 */
[----:B------:R-:W-:Y:S02]  /*0180*/  IMAD.MOV.U32 R12, RZ, RZ, -0x1 ;  /* 0xffffffffff0c7424 */ /* 0x000fe400078e00ff */
[----:B----4-:R-:W-:Y:S01]  /*0190*/  IMAD.WIDE R6, R13, 0x4, R6 ;  /* 0x000000040d067825 */ /* 0x010fe200078e0206 */
[----:B------:R-:W3:Y:S01]  /*01a0*/  S2R R11, SR_CTAID.X ;  /* 0x00000000000b7919 */ /* 0x000ee20000002500 */
[----:B------:R-:W4:Y:S08]  /*01b0*/  S2R R9, SR_CTAID.Z ;  /* 0x0000000000097919 */ /* 0x000f300000002700 */
[----:B------:R1:W5:Y:S01]  /*01c0*/  @!P0 LDG.E R12, desc[UR10][R6.64] ;  /* 0x0000000a060c8981 */ /* 0x000362000c1e1900 */
[----:B------:R-:W-:-:S04]  /*01d0*/  ISETP.NE.U32.AND P0, PT, R2, RZ, PT ;  /* 0x000000ff0200720c */ /* 0x000fc80003f05070 */
[----:B------:R-:W-:Y:S01]  /*01e0*/  ISETP.NE.AND.EX P0, PT, R3, RZ, PT, P0 ;  /* 0x000000ff0300720c */ /* 0x000fe20003f05300 */
[----:B--2---:R-:W-:-:S06]  /*01f0*/  @P2 IMAD.IADD R227, R227, 0x1, -R224 ;  /* 0x00000001e3e32824 */ /* 0x004fcc00078e0ae0 */
[----:B------:R-:W2:Y:S06]  /*0200*/  @!P2 LDC R227, c[0x0][0x2c4] ;  /* 0x0000b100ffe3ab82 */ /* 0x000eac0000000800 */
[----:B-1-34-:R-:W-:Y:S05]  /*0210*/  @!P0 BRA `(.L_x_694) ;  /* 0x0000000000108947 */ /* 0x01afea0003800000 */
[----:B------:R-:W3:Y:S02]  /*0220*/  @P3 LDG.E R4, desc[UR10][R6.64+0x4] ;  /* 0x0000040a06043981 */ /* 0x000ee4000c1e1900 */
[----:B---3-5:R-:W-:-:S06]  /*0230*/  @P3 IADD3 R4, R4, -R12, RZ ;  /* 0x8000000c04043210 */ /* 0x028fcc0007ffe0ff */
[----:B------:R3:W5:Y:S01]  /*0240*/  @!P3 LDG.E R4, desc[UR10][R6.64] ;  /* 0x0000000a0604b981 */ /* 0x000762000c1e1900 */
[----:B------:R-:W-:Y:S05]  /*0250*/  BRA `(.L_x_695) ;  /* 0x0000000000047947 */ /* 0x000fea0003800000 */
.L_x_694:
[----:B------:R-:W1:Y:S02]  /*0260*/  LDC R4, c[0x0][0x2c8] ;  /* 0x0000b200ff047b82 */ /* 0x000e640000000800 */
.L_x_695:
[----:B------:R-:W4:Y:S02]  /*0270*/  LDC.64 R2, c[0x0][0x308] ;  /* 0x0000c200ff027b82 */ /* 0x000f240000000a00 */
[----:B----4-:R-:W-:-:S04]  /*0280*/  ISETP.NE.U32.AND P1, PT, R2, RZ, PT ;  /* 0x000000ff0200720c */ /* 0x010fc80003f25070 */
[----:B------:R-:W-:-:S13]  /*0290*/  ISETP.NE.AND.EX P1, PT, R3, RZ, PT, P1 ;  /* 0x000000ff0300720c */ /* 0x000fda0003f25310 */
[----:B------:R-:W4:Y:S01]  /*02a0*/  @P1 LDC.64 R2, c[0x0][0x308] ;  /* 0x0000c200ff021b82 */ /* 0x000f220000000a00 */
[----:B------:R-:W-:-:S07]  /*02b0*/  IMAD.SHL.U32 R204, R11, 0x40, RZ ;  /* 0x000000400bcc7824 */ /* 0x000fce00078e00ff */
[----:B------:R-:W1:Y:S01]  /*02c0*/  @!P1 LDC R5, c[0x0][0x2cc] ;  /* 0x0000b300ff059b82 */ /* 0x000e620000000800 */
[----:B--2---:R-:W-:Y:S01]  /*02d0*/  ISETP.GT.AND P0, PT, R227, R204, PT ;  /* 0x000000cce300720c */ /* 0x004fe20003f04270 */
[----:B----4-:R-:W-:-:S05]  /*02e0*/  @P1 IMAD.WIDE R2, R13, 0x4, R2 ;  /* 0x000000040d021825 */ /* 0x010fca00078e0202 */
[----:B------:R2:W5:Y:S01]  /*02f0*/  @P1 LDG.E R195, desc[UR10][R2.64] ;  /* 0x0000000a02c31981 */ /* 0x000562000c1e1900 */
[----:B------:R-:W4:Y:S06]  /*0300*/  @!P1 LDC.64 R2, c[0x0][0x318] ;  /* 0x0000c600ff029b82 */ /* 0x000f2c0000000a00 */
[----:B-12---:R-:W-:Y:S05]  /*0310*/  @!P0 EXIT ;  /* 0x000000000000894d */ /* 0x006fea0003800000 */
[----:B------:R-:W1:Y:S01]  /*0320*/  LDC R0, c[0x0][0x398] ;  /* 0x0000e600ff007b82 */ /* 0x000e620000000800 */
[----:B----4-:R-:W-:Y:S01]  /*0330*/  @!P1 ISETP.NE.U32.AND P0, PT, R2, RZ, PT ;  /* 0x000000ff0200920c */ /* 0x010fe20003f05070 */
[----:B-----5:R-:W-:Y:S01]  /*0340*/  @P1 IMAD.IADD R195, R195, 0x1, -R10 ;  /* 0x00000001c3c31824 */ /* 0x020fe200078e0a0a */
[----:B------:R-:W-:Y:S01]  /*0350*/  ULDC UR5, c[0x0][0x2c8] ;  /* 0x0000b20000057ab9 */ /* 0x000fe20000000800 */
[----:B------:R-:W2:Y:S01]  /*0360*/  S2R R196, SR_TID.X ;  /* 0x0000000000c47919 */ /* 0x000ea20000002100 */
[----:B------:R-:W-:Y:S01]  /*0370*/  @!P1 ISETP.NE.AND.EX P0, PT, R3, RZ, PT, P0 ;  /* 0x000000ff0300920c */ /* 0x000fe20003f05300 */
[----:B------:R-:W-:Y:S01]  /*0380*/  UIADD3 UR5, UR5, 0xff, URZ ;  /* 0x000000ff05057890 */ /* 0x000fe2000fffe03f */
[----:B------:R-:W-:Y:S02]  /*0390*/  IADD3 R3, -R227, 0x13f, R204 ;  /* 0x0000013fe3037810 */ /* 0x000fe40007ffe1cc */
[----:B------:R-:W-:Y:S01]  /*03a0*/  @!P1 SEL R5, R5, RZ, P0 ;  /* 0x000000ff05059207 */ /* 0x000fe20000000000 */
[----:B------:R-:W-:-:S03]  /*03b0*/  USHF.R.S32.HI UR4, URZ, 0x1f, UR5 ;  /* 0x0000001f3f047899 */ /* 0x000fc60008011405 */
[----:B------:R-:W-:Y:S01]  /*03c0*/  @!P1 IADD3 R195, R5, R4, -R10 ;  /* 0x0000000405c39210 */ /* 0x000fe20007ffe80a */
[----:B------:R-:W-:-:S04]  /*03d0*/  ULEA.HI UR4, UR4, UR5, URZ, 0x8 ;  /* 0x0000000504047291 */ /* 0x000fc8000f8f403f */
[----:B------:R-:W-:Y:S01]  /*03e0*/  VIADD R5, R195, 0xff ;  /* 0x000000ffc3057836 */ /* 0x000fe20000000000 */
[----:B------:R-:W-:-:S04]  /*03f0*/  USHF.R.S32.HI UR4, URZ, 0x8, UR4 ;  /* 0x000000083f047899 */ /* 0x000fc80008011404 */
[----:B------:R-:W-:Y:S02]  /*0400*/  SHF.R.S32.HI R4, RZ, 0x1f, R5 ;  /* 0x0000001fff047819 */ /* 0x000fe40000011405 */
[----:B-1----:R-:W-:Y:S02]  /*0410*/  IADD3 R3, R3, R0, R195 ;  /* 0x0000000003037210 */ /* 0x002fe40007ffe0c3 */
[----:B------:R-:W-:Y:S02]  /*0420*/  LEA.HI R4, R4, R5, RZ, 0x8 ;  /* 0x0000000504047211 */ /* 0x000fe400078f40ff */
[----:B------:R-:W-:Y:S02]  /*0430*/  SHF.R.S32.HI R2, RZ, 0x1f, R3 ;  /* 0x0000001fff027819 */ /* 0x000fe40000011403 */
[----:B------:R-:W-:Y:S02]  /*0440*/  SHF.R.S32.HI R4, RZ, 0x8, R4 ;  /* 0x00000008ff047819 */ /* 0x000fe40000011404 */
[----:B------:R-:W-:-:S04]  /*0450*/  LEA.HI R2, R2, R3, RZ, 0x8 ;  /* 0x0000000302027211 */ /* 0x000fc800078f40ff */
[----:B------:R-:W-:-:S04]  /*0460*/  SHF.R.S32.HI R2, RZ, 0x8, R2 ;  /* 0x00000008ff027819 */ /* 0x000fc80000011402 */
[----:B------:R-:W-:-:S04]  /*0470*/  VIMNMX3 R194, R4, UR4, R2, PT ;  /* 0x0000000404c27c0f */ /* 0x000fc8000b800102 */
[----:B------:R-:W-:-:S13]  /*0480*/  ISETP.GT.AND P0, PT, R194, RZ, PT ;  /* 0x000000ffc200720c */ /* 0x000fda0003f04270 */
[----:B--2---:R-:W-:Y:S05]  /*0490*/  @P0 BRA `(.L_x_696) ;  /* 0x00000004004c0947 */ /* 0x004fea0003800000 */
[----:B------:R-:W-:Y:S01]  /*04a0*/  ISETP.NE.AND P0, PT, R224, -0x1, PT ;  /* 0xffffffffe000780c */ /* 0x000fe20003f05270 */
[----:B------:R-:W1:Y:S01]  /*04b0*/  LDC.64 R4, c[0x0][0x298] ;  /* 0x0000a600ff047b82 */ /* 0x000e620000000a00 */
[----:B------:R-:W-:Y:S01]  /*04c0*/  SHF.R.S32.HI R0, RZ, 0x1f, R196 ;  /* 0x0000001fff007819 */ /* 0x000fe200000114c4 */
[----:B------:R-:W-:Y:S01]  /*04d0*/  ULDC UR4, c[0x0][0x2d0] ;  /* 0x0000b40000047ab9 */ /* 0x000fe20000000800 */
[----:B------:R-:W-:Y:S01]  /*04e0*/  IMAD.IADD R227, R227, 0x1, -R204 ;  /* 0x00000001e3e37824 */ /* 0x000fe200078e0acc */
[----:B------:R-:W-:Y:S01]  /*04f0*/  ULDC UR6, c[0x0][0x270] ;  /* 0x00009c0000067ab9 */ /* 0x000fe20000000800 */
[----:B------:R-:W-:Y:S01]  /*0500*/  LEA.HI R0, R0, R196, RZ, 0x2 ;  /* 0x000000c400007211 */ /* 0x000fe200078f10ff */
[----:B------:R-:W-:Y:S01]  /*0510*/  ULDC UR5, c[0x0][0x2c4] ;  /* 0x0000b10000057ab9 */ /* 0x000fe20000000800 */
[----:B------:R-:W-:Y:S02]  /*0520*/  BSSY B0, `(.L_x_697) ;  /* 0x0000031000007945 */ /* 0x000fe40003800000 */
[----:B---3--:R-:W-:-:S02]  /*0530*/  LOP3.LUT R7, R0, 0xfffffffc, RZ, 0xc0, !PT ;  /* 0xfffffffc00077812 */ /* 0x008fc400078ec0ff */
[----:B------:R-:W-:Y:S01]  /*0540*/  SHF.R.S32.HI R0, RZ, 0x2, R0 ;  /* 0x00000002ff007819 */ /* 0x000fe20000011400 */
[----:B------:R-:W2:Y:S01]  /*0550*/  @!P0 LDC.64 R2, c[0x0][0x290] ;  /* 0x0000a400ff028b82 */ /* 0x000ea20000000a00 */
[----:B------:R-:W-:Y:S01]  /*0560*/  @!P0 SHF.R.S32.HI R6, RZ, 0x1f, R13 ;  /* 0x0000001fff068819 */ /* 0x000fe2000001140d */
[----:B------:R-:W-:Y:S01]  /*0570*/  IMAD.IADD R196, R196, 0x1, -R7 ;  /* 0x00000001c4c47824 */ /* 0x000fe200078e0a07 */
[----:B------:R-:W-:-:S04]  /*0580*/  IADD3 R7, R0, 0x20, RZ ;  /* 0x0000002000077810 */ /* 0x000fc80007ffe0ff */
[----:B------:R-:W-:-:S04]  /*0590*/  ISETP.NE.AND P3, PT, R196, RZ, PT ;  /* 0x000000ffc400720c */ /* 0x000fc80003f65270 */
[----:B------:R-:W-:Y:S01]  /*05a0*/  ISETP.GE.OR P3, PT, R0, R227, P3 ;  /* 0x000000e30000720c */ /* 0x000fe20001f66670 */
[----:B-1----:R-:W-:-:S04]  /*05b0*/  @P0 IMAD.WIDE.U32 R10, R224, R4, RZ ;  /* 0x00000004e00a0225 */ /* 0x002fc800078e00ff */
[----:B------:R-:W-:Y:S02]  /*05c0*/  @P0 IMAD R224, R224, R5, R11 ;  /* 0x00000005e0e00224 */ /* 0x000fe400078e020b */
[-C--:B--2---:R-:W-:Y:S02]  /*05d0*/  @!P0 IMAD R6, R6, R2.reuse, RZ ;  /* 0x0000000206068224 */ /* 0x084fe400078e02ff */
[----:B------:R-:W-:Y:S01]  /*05e0*/  @!P0 IMAD.WIDE.U32 R14, R13, R2, RZ ;  /* 0x000000020d0e8225 */ /* 0x000fe200078e00ff */
[----:B------:R-:W-:-:S03]  /*05f0*/  SHF.R.S32.HI R2, RZ, 0x1f, R204 ;  /* 0x0000001fff027819 */ /* 0x000fc600000114cc */
[----:B------:R-:W-:Y:S02]  /*0600*/  @!P0 IMAD R3, R13, R3, R6 ;  /* 0x000000030d038224 */ /* 0x000fe400078e0206 */
[----:B------:R-:W-:Y:S02]  /*0610*/  @P0 IMAD.MOV.U32 R6, RZ, RZ, R10 ;  /* 0x000000ffff060224 */ /* 0x000fe400078e000a */
[----:B------:R-:W-:Y:S02]  /*0620*/  IMAD.SHL.U32 R10, R196, 0x8, RZ ;  /* 0x00000008c40a7824 */ /* 0x000fe400078e00ff */
[-C--:B------:R-:W-:Y:S02]  /*0630*/  IMAD R2, R2, R4.reuse, RZ ;  /* 0x0000000402027224 */ /* 0x080fe400078e02ff */
[----:B------:R-:W-:Y:S01]  /*0640*/  @!P0 IMAD.MOV.U32 R6, RZ, RZ, R14 ;  /* 0x000000ffff068224 */ /* 0x000fe200078e000e */
[----:B------:R-:W-:Y:S01]  /*0650*/  SHF.R.S32.HI R11, RZ, 0x1f, R10 ;  /* 0x0000001fff0b7819 */ /* 0x000fe2000001140a */
[----:B------:R-:W-:Y:S01]  /*0660*/  IMAD R2, R204, R5, R2 ;  /* 0x00000005cc027224 */ /* 0x000fe200078e0202 */
[----:B------:R-:W-:Y:S01]  /*0670*/  ISETP.GE.AND P1, PT, R10, UR4, PT ;  /* 0x000000040a007c0c */ /* 0x000fe2000bf26270 */
[----:B------:R-:W-:Y:S01]  /*0680*/  @!P0 IMAD.IADD R224, R15, 0x1, R3 ;  /* 0x000000010fe08824 */ /* 0x000fe200078e0203 */
[CC--:B------:R-:W-:Y:S01]  /*0690*/  ISETP.GE.AND P0, PT, R7.reuse, R227.reuse, PT ;  /* 0x000000e30700720c */ /* 0x0c0fe20003f06270 */
[----:B------:R-:W-:Y:S01]  /*06a0*/  IMAD.WIDE.U32 R10, R204, R4, R10 ;  /* 0x00000004cc0a7225 */ /* 0x000fe200078e000a */
[----:B------:R-:W-:-:S02]  /*06b0*/  ISETP.GE.OR P4, PT, R7, R227, P1 ;  /* 0x000000e30700720c */ /* 0x000fc40000f86670 */
[--C-:B------:R-:W-:Y:S01]  /*06c0*/  SHF.R.S32.HI R3, RZ, 0x1f, R9.reuse ;  /* 0x0000001fff037819 */ /* 0x100fe20000011409 */
[----:B------:R-:W-:Y:S01]  /*06d0*/  IMAD R13, R13, UR6, R9 ;  /* 0x000000060d0d7c24 */ /* 0x000fe2000f8e0209 */
[----:B------:R-:W-:-:S03]  /*06e0*/  IADD3 R6, P2, R6, R10, RZ ;  /* 0x0000000a06067210 */ /* 0x000fc60007f5e0ff */
[----:B------:R-:W-:Y:S01]  /*06f0*/  IMAD R13, R13, UR5, R204 ;  /* 0x000000050d0d7c24 */ /* 0x000fe2000f8e02cc */
[----:B------:R-:W-:Y:S01]  /*0700*/  IADD3.X R7, R224, R11, R2, P2, !PT ;  /* 0x0000000be0077210 */ /* 0x000fe200017fe402 */
[----:B------:R-:W-:Y:S01]  /*0710*/  ULDC.64 UR4, c[0x0][0x2a0] ;  /* 0x0000a80000047ab9 */ /* 0x000fe20000000a00 */
[----:B------:R-:W-:Y:S01]  /*0720*/  ISETP.GE.OR P2, PT, R0, R227, P1 ;  /* 0x000000e30000720c */ /* 0x000fe20000f46670 */
[----:B------:R-:W-:Y:S01]  /*0730*/  IMAD R3, R3, UR4, RZ ;  /* 0x0000000403037c24 */ /* 0x000fe2000f8e02ff */
[----:B------:R-:W-:-:S03]  /*0740*/  IADD3 R2, P1, R13, R0, RZ ;  /* 0x000000000d027210 */ /* 0x000fc60007f3e0ff */
[C---:B------:R-:W-:Y:S02]  /*0750*/  IMAD R3, R9.reuse, UR5, R3 ;  /* 0x0000000509037c24 */ /* 0x040fe4000f8e0203 */
[----:B------:R-:W-:Y:S01]  /*0760*/  IMAD.WIDE.U32 R8, R9, UR4, R6 ;  /* 0x0000000409087c25 */ /* 0x000fe2000f8e0006 */
[----:B------:R-:W-:-:S04]  /*0770*/  SHF.R.S32.HI R6, RZ, 0x1f, R0 ;  /* 0x0000001fff067819 */ /* 0x000fc80000011400 */
[----:B------:R-:W-:Y:S01]  /*0780*/  IADD3 R11, R9, R3, RZ ;  /* 0x00000003090b7210 */ /* 0x000fe20007ffe0ff */
[----:B------:R-:W-:Y:S06]  /*0790*/  @P2 BRA `(.L_x_698) ;  /* 0x0000000000242947 */ /* 0x000fec0003800000 */
[----:B------:R-:W-:Y:S01]  /*07a0*/  MOV R10, R8 ;  /* 0x00000008000a7202 */ /* 0x000fe20000000f00 */
[----:B------:R-:W-:Y:S01]  /*07b0*/  IMAD R3, R6, R4, RZ ;  /* 0x0000000406037224 */ /* 0x000fe200078e02ff */
[----:B------:R-:W-:-:S03]  /*07c0*/  ULDC.64 UR4, c[0x0][0x280] ;  /* 0x0000a00000047ab9 */ /* 0x000fc60000000a00 */
[----:B------:R-:W-:-:S04]  /*07d0*/  IMAD.WIDE.U32 R14, R0, R4, R10 ;  /* 0x00000004000e7225 */ /* 0x000fc800078e000a */
[----:B------:R-:W-:Y:S01]  /*07e0*/  IMAD R3, R0, R5, R3 ;  /* 0x0000000500037224 */ /* 0x000fe200078e0203 */
[----:B------:R-:W-:-:S04]  /*07f0*/  LEA R16, P2, R14, UR4, 0x1 ;  /* 0x000000040e107c11 */ /* 0x000fc8000f8408ff */
[----:B------:R-:W-:-:S04]  /*0800*/  IADD3 R3, R15, R3, RZ ;  /* 0x000000030f037210 */ /* 0x000fc80007ffe0ff */
[----:B------:R-:W-:-:S05]  /*0810*/  LEA.HI.X R17, R14, UR5, R3, 0x1, P2 ;  /* 0x000000050e117c11 */ /* 0x000fca00090f0c03 */
[----:B------:R1:W-:Y:S02]  /*0820*/  STG.E.128 desc[UR10][R16.64], RZ ;  /* 0x000000ff10007986 */ /* 0x0003e4000c101d0a */
.L_x_698:
[----:B------:R-:W-:Y:S05]  /*0830*/  BSYNC B0 ;  /* 0x0000000000007941 */ /* 0x000fea0003800000 */
.L_x_697:
[----:B------:R-:W-:Y:S04]  /*0840*/  BSSY B0, `(.L_x_699) ;  /* 0x000000d000007945 */ /* 0x000fe80003800000 */
[----:B------:R-:W-:Y:S05]  /*0850*/  @P4 BRA `(.L_x_700) ;  /* 0x00000000002c4947 */ /* 0x000fea0003800000 */
[----:B------:R-:W-:Y:S01]  /*0860*/  IADD3 R3, P2, R0, 0x20, RZ ;  /* 0x0000002000037810 */ /* 0x000fe20007f5e0ff */
[----:B------:R-:W-:Y:S01]  /*0870*/  ULDC.64 UR4, c[0x0][0x280] ;  /* 0x0000a00000047ab9 */ /* 0x000fe20000000a00 */
[----:B------:R-:W-:Y:S02]  /*0880*/  MOV R9, R11 ;  /* 0x0000000b00097202 */ /* 0x000fe40000000f00 */
[----:B------:R-:W-:Y:S01]  /*0890*/  IADD3.X R0, RZ, R6, RZ, P2, !PT ;  /* 0x00000006ff007210 */ /* 0x000fe200017fe4ff */
[----:B------:R-:W-:-:S04]  /*08a0*/  IMAD.WIDE.U32 R8, R3, R4, R8 ;  /* 0x0000000403087225 */ /* 0x000fc800078e0008 */
[----:B------:R-:W-:Y:S01]  /*08b0*/  IMAD R0, R0, R4, RZ ;  /* 0x0000000400007224 */ /* 0x000fe200078e02ff */
[----:B------:R-:W-:-:S03]  /*08c0*/  LEA R4, P2, R8, UR4, 0x1 ;  /* 0x0000000408047c11 */ /* 0x000fc6000f8408ff */
[----:B------:R-:W-:-:S05]  /*08d0*/  IMAD R0, R3, R5, R0 ;  /* 0x0000000503007224 */ /* 0x000fca00078e0200 */
[----:B------:R-:W-:-:S04]  /*08e0*/  IADD3 R0, R9, R0, RZ ;  /* 0x0000000009007210 */ /* 0x000fc80007ffe0ff */
[----:B------:R-:W-:-:S05]  /*08f0*/  LEA.HI.X R5, R8, UR5, R0, 0x1, P2 ;  /* 0x0000000508057c11 */ /* 0x000fca00090f0c00 */
[----:B------:R2:W-:Y:S02]  /*0900*/  STG.E.128 desc[UR10][R4.64], RZ ;  /* 0x000000ff04007986 */ /* 0x0005e4000c101d0a */
.L_x_700:
[----:B------:R-:W-:Y:S05]  /*0910*/  BSYNC B0 ;  /* 0x0000000000007941 */ /* 0x000fea0003800000 */
.L_x_699:
[----:B------:R-:W-:Y:S01]  /*0920*/  ISETP.NE.OR P0, PT, R196, RZ, P0 ;  /* 0x000000ffc400720c */ /* 0x000fe20000705670 */
[----:B------:R-:W-:Y:S01]  /*0930*/  ULDC.64 UR4, c[0x0][0x2b0] ;  /* 0x0000ac0000047ab9 */ /* 0x000fe20000000a00 */
[----:B------:R-:W-:Y:S01]  /*0940*/  LEA.HI.X.SX32 R6, R13, R6, 0x1, P1 ;  /* 0x000000060d067211 */ /* 0x000fe200008f0eff */
[----:B------:R-:W-:Y:S01]  /*0950*/  @!P3 IMAD.MOV.U32 R0, RZ, RZ, 0x7f800000 ;  /* 0x7f800000ff00b424 */ /* 0x000fe200078e00ff */
[----:B--2---:R-:W-:-:S04]  /*0960*/  LEA R4, P1, R2, UR4, 0x2 ;  /* 0x0000000402047c11 */ /* 0x004fc8000f8210ff */
[----:B------:R-:W-:-:S05]  /*0970*/  LEA.HI.X R5, R2, UR5, R6, 0x2, P1 ;  /* 0x0000000502057c11 */ /* 0x000fca00088f1406 */
[----:B------:R2:W-:Y:S01]  /*0980*/  @!P3 STG.E desc[UR10][R4.64], R0 ;  /* 0x000000000400b986 */ /* 0x0005e2000c10190a */
[----:B------:R-:W-:Y:S05]  /*0990*/  @P0 EXIT ;  /* 0x000000000000094d */ /* 0x000fea0003800000 */
[----:B--2---:R-:W-:-:S05]  /*09a0*/  MOV R0, 0x7f800000 ;  /* 0x7f80000000007802 */ /* 0x004fca0000000f00 */
[----:B------:R-:W-:Y:S01]  /*09b0*/  STG.E desc[UR10][R4.64+0x80], R0 ;  /* 0x0000800004007986 */ /* 0x000fe2000c10190a */
[----:B------:R-:W-:Y:S05]  /*09c0*/  EXIT ;  /* 0x000000000000794d */ /* 0x000fea0003800000 */
.L_x_696:
[----:B------:R-:W1:Y:S01]  /*09d0*/  LDC.64 R2, c[0x0][0x368] ;  /* 0x0000da00ff027b82 */ /* 0x000e620000000a00 */
[----:B------:R-:W-:Y:S01]  /*09e0*/  IMAD.MOV.U32 R8, RZ, RZ, R13 ;  /* 0x000000ffff087224 */ /* 0x000fe200078e000d */
[----:B------:R-:W-:Y:S01]  /*09f0*/  ULDC.64 UR4, c[0x0][0x370] ;  /* 0x0000dc0000047ab9 */ /* 0x000fe20000000a00 */
[----:B-1----:R-:W-:-:S04]  /*0a00*/  ISETP.NE.U32.AND P0, PT, R2, RZ, PT ;  /* 0x000000ff0200720c */ /* 0x002fc80003f05070 */
[----:B------:R-:W-:-:S13]  /*0a10*/  ISETP.NE.AND.EX P0, PT, R3, RZ, PT, P0 ;  /* 0x000000ff0300720c */ /* 0x000fda0003f05300 */
[----:B------:R-:W1:Y:S02]  /*0a20*/  @P0 LDC.64 R2, c[0x0][0x368] ;  /* 0x0000da00ff020b82 */ /* 0x000e640000000a00 */
[----:B-1----:R-:W-:-:S05]  /*0a30*/  @P0 IMAD.WIDE R2, R13, 0x4, R2 ;  /* 0x000000040d020825 */ /* 0x002fca00078e0202 */
[----:B------:R1:W5:Y:S01]  /*0a40*/  @P0 LDG.E R8, desc[UR10][R2.64] ;  /* 0x0000000a02080981 */ /* 0x000362000c1e1900 */
[----:B------:R-:W-:Y:S02]  /*0a50*/  ISETP.NE.U32.AND P0, PT, RZ, UR4, PT ;  /* 0x00000004ff007c0c */ /* 0x000fe4000bf05070 */
[----:B------:R-:W-:Y:S02]  /*0a60*/  CS2R R228, SRZ ;  /* 0x0000000000e47805 */ /* 0x000fe4000001ff00 */
[----:B------:R-:W-:Y:S02]  /*0a70*/  PLOP3.LUT P6, PT, PT, PT, PT, 0x8, 0x0 ;  /* 0x000000000000781c */ /* 0x000fe40003fce170 */
[----:B------:R-:W-:-:S13]  /*0a80*/  ISETP.NE.AND.EX P0, PT, RZ, UR5, PT, P0 ;  /* 0x00000005ff007c0c */ /* 0x000fda000bf05300 */
[----:B------:R-:W-:Y:S05]  /*0a90*/  @!P0 BRA `(.L_x_701) ;  /* 0x00000000002c8947 */ /* 0x000fea0003800000 */
[----:B-1----:R-:W1:Y:S01]  /*0aa0*/  LDC.64 R2, c[0x0][0x378] ;  /* 0x0000de00ff027b82 */ /* 0x002e620000000a00 */
[----:B------:R-:W-:-:S05]  /*0ab0*/  SHF.R.S32.HI R4, RZ, 0x1f, R13 ;  /* 0x0000001fff047819 */ /* 0x000fca000001140d */
[-C--:B-1----:R-:W-:Y:S02]  /*0ac0*/  IMAD R4, R4, R2.reuse, RZ ;  /* 0x0000000204047224 */ /* 0x082fe400078e02ff */
[----:B---3--:R-:W-:-:S04]  /*0ad0*/  IMAD.WIDE.U32 R6, R13, R2, RZ ;  /* 0x000000020d067225 */ /* 0x008fc800078e00ff */
[----:B------:R-:W-:Y:S01]  /*0ae0*/  IMAD R2, R13, R3, R4 ;  /* 0x000000030d027224 */ /* 0x000fe200078e0204 */
[----:B------:R-:W-:-:S03]  /*0af0*/  LEA R228, P0, R6, UR4, 0x2 ;  /* 0x0000000406e47c11 */ /* 0x000fc6000f8010ff */
[----:B------:R-:W-:Y:S01]  /*0b00*/  IMAD.IADD R2, R7, 0x1, R2 ;  /* 0x0000000107027824 */ /* 0x000fe200078e0202 */
[----:B------:R-:W-:-:S04]  /*0b10*/  ISETP.NE.U32.AND P6, PT, R228, RZ, PT ;  /* 0x000000ffe400720c */ /* 0x000fc80003fc5070 */
[----:B------:R-:W-:-:S04]  /*0b20*/  SHF.L.U64.HI R2, R6, 0x2, R2 ;  /* 0x0000000206027819 */ /* 0x000fc80000010202 */
[----:B------:R-:W-:-:S04]  /*0b30*/  IADD3.X R229, R2, UR5, RZ, P0, !PT ;  /* 0x0000000502e57c10 */ /* 0x000fc800087fe4ff */
[----:B------:R-:W-:-:S13]  /*0b40*/  ISETP.NE.AND.EX P6, PT, R229, RZ, PT, P6 ;  /* 0x000000ffe500720c */ /* 0x000fda0003fc5360 */
.L_x_701:
[----:B------:R-:W-:Y:S05]  /*0b50*/  @!P6 BRA `(.L_x_702) ;  /* 0x000000040040e947 */ /* 0x000fea0003800000 */
[----:B------:R-:W2:Y:S01]  /*0b60*/  LDC R10, c[0x0][0x380] ;  /* 0x0000e000ff0a7b82 */ /* 0x000ea20000000800 */
[----:B------:R-:W-:Y:S01]  /*0b70*/  LEA R198, R194, 0xffffff00, 0x8 ;  /* 0xffffff00c2c67811 */ /* 0x000fe200078e40ff */
[----:B------:R-:W-:-:S03]  /*0b80*/  ULDC.64 UR4, c[0x0][0x230] ;  /* 0x00008c0000047ab9 */ /* 0x000fc60000000a00 */
[----:B-1----:R-:W-:-:S03]  /*0b90*/  IABS R2, R198 ;  /* 0x000000c600027213 */ /* 0x002fc60000000000 */
[----:B------:R-:W1:Y:S01]  /*0ba0*/  LDC.64 R148, c[0x0][0x248] ;  /* 0x00009200ff947b82 */ /* 0x000e620000000a00 */
[----:B--2---:R-:W-:-:S04]  /*0bb0*/  IABS R4, R10 ;  /* 0x0000000a00047213 */ /* 0x004fc80000000000 */
[----:B---3--:R-:W2:Y:S08]  /*0bc0*/  I2F.RP R6, R4 ;  /* 0x0000000400067306 */ /* 0x008eb00000209400 */
[----:B--2---:R-:W2:Y:S02]  /*0bd0*/  MUFU.RCP R6, R6 ;  /* 0x0000000600067308 */ /* 0x004ea40000001000 */
[----:B--2---:R-:W-:-:S06]  /*0be0*/  IADD3 R6, R6, 0xffffffe, RZ ;  /* 0x0ffffffe06067810 */ /* 0x004fcc0007ffe0ff */
[----:B------:R-:W2:Y:S02]  /*0bf0*/  F2I.FTZ.U32.TRUNC.NTZ R7, R6 ;  /* 0x0000000600077305 */ /* 0x000ea4000021f000 */
[----:B--2---:R-:W-:Y:S01]  /*0c00*/  IMAD.MOV R3, RZ, RZ, -R7 ;  /* 0x000000ffff037224 */ /* 0x004fe200078e0a07 */
[----:B------:R-:W-:-:S03]  /*0c10*/  MOV R6, RZ ;  /* 0x000000ff00067202 */ /* 0x000fc60000000f00 */
[----:B------:R-:W-:-:S04]  /*0c20*/  IMAD R3, R3, R4, RZ ;  /* 0x0000000403037224 */ /* 0x000fc800078e02ff */
[----:B------:R-:W-:-:S04]  /*0c30*/  IMAD.HI.U32 R6, R7, R3, R6 ;  /* 0x0000000307067227 */ /* 0x000fc800078e0006 */
[----:B------:R-:W-:-:S04]  /*0c40*/  IMAD.MOV.U32 R3, RZ, RZ, R2 ;  /* 0x000000ffff037224 */ /* 0x000fc800078e0002 */
[----:B-----5:R-:W-:Y:S02]  /*0c50*/  IMAD.HI.U32 R8, R6, R3, RZ ;  /* 0x0000000306087227 */ /* 0x020fe400078e00ff */
[----:B------:R-:W2:Y:S03]  /*0c60*/  LDC R6, c[0x0][0x278] ;  /* 0x00009e00ff067b82 */ /* 0x000ea60000000800 */
[----:B------:R-:W-:-:S05]  /*0c70*/  IADD3 R2, -R8, RZ, RZ ;  /* 0x000000ff08027210 */ /* 0x000fca0007ffe1ff */
[----:B------:R-:W-:-:S05]  /*0c80*/  IMAD R2, R4, R2, R3 ;  /* 0x0000000204027224 */ /* 0x000fca00078e0203 */
[----:B------:R-:W-:-:S13]  /*0c90*/  ISETP.GT.U32.AND P1, PT, R4, R2, PT ;  /* 0x000000020400720c */ /* 0x000fda0003f24070 */
[----:B------:R-:W-:Y:S01]  /*0ca0*/  @!P1 IMAD.IADD R2, R2, 0x1, -R4 ;  /* 0x0000000102029824 */ /* 0x000fe200078e0a04 */
[----:B------:R-:W-:Y:S02]  /*0cb0*/  @!P1 IADD3 R8, R8, 0x1, RZ ;  /* 0x0000000108089810 */ /* 0x000fe40007ffe0ff */
[----:B------:R-:W-:Y:S02]  /*0cc0*/  ISETP.NE.AND P1, PT, R10, RZ, PT ;  /* 0x000000ff0a00720c */ /* 0x000fe40003f25270 */
[----:B------:R-:W-:Y:S02]  /*0cd0*/  ISETP.GE.U32.AND P2, PT, R2, R4, PT ;  /* 0x000000040200720c */ /* 0x000fe40003f46070 */
[----:B------:R-:W-:-:S04]  /*0ce0*/  LOP3.LUT R2, R198, R10, RZ, 0x3c, !PT ;  /* 0x0000000ac6027212 */ /* 0x000fc800078e3cff */
[----:B------:R-:W-:-:S07]  /*0cf0*/  ISETP.GE.AND P0, PT, R2, RZ, PT ;  /* 0x000000ff0200720c */ /* 0x000fce0003f06270 */
[----:B------:R-:W-:-:S06]  /*0d00*/  @P2 VIADD R8, R8, 0x1 ;  /* 0x0000000108082836 */ /* 0x000fcc0000000000 */
[----:B------:R-:W-:Y:S02]  /*0d10*/  @!P0 IADD3 R8, -R8, RZ, RZ ;  /* 0x000000ff08088210 */ /* 0x000fe40007ffe1ff */
[----:B------:R-:W-:-:S05]  /*0d20*/  @!P1 LOP3.LUT R8, RZ, R10, RZ, 0x33, !PT ;  /* 0x0000000aff089212 */ /* 0x000fca00078e33ff */
[----:B------:R-:W-:-:S05]  /*0d30*/  IMAD.WIDE R2, R8, 0x4, R228 ;  /* 0x0000000408027825 */ /* 0x000fca00078e02e4 */
[----:B------:R2:W3:Y:S01]  /*0d40*/  LDG.E R5, desc[UR10][R2.64] ;  /* 0x0000000a02057981 */ /* 0x0004e2000c1e1900 */
[----:B------:R-:W-:-:S05]  /*0d50*/  IADD3 R8, -R8, RZ, RZ ;  /* 0x000000ff08087210 */ /* 0x000fca0007ffe1ff */
[----:B------:R-:W-:Y:S01]  /*0d60*/  IMAD R198, R10, R8, R198 ;  /* 0x000000080ac67224 */ /* 0x000fe200078e02c6 */
[----:B--2---:R-:W-:-:S04]  /*0d70*/  IABS R2, R6 ;  /* 0x0000000600027213 */ /* 0x004fc80000000000 */
[----:B------:R-:W2:Y:S08]  /*0d80*/  I2F.RP R14, R2 ;  /* 0x00000002000e7306 */ /* 0x000eb00000209400 */
[----:B--2---:R-:W2:Y:S02]  /*0d90*/  MUFU.RCP R14, R14 ;  /* 0x0000000e000e7308 */ /* 0x004ea40000001000 */
[----:B--2---:R-:W-:-:S06]  /*0da0*/  VIADD R14, R14, 0xffffffe ;  /* 0x0ffffffe0e0e7836 */ /* 0x004fcc0000000000 */
[----:B------:R-:W2:Y:S02]  /*0db0*/  F2I.FTZ.U32.TRUNC.NTZ R15, R14 ;  /* 0x0000000e000f7305 */ /* 0x000ea4000021f000 */
[----:B--2---:R-:W-:Y:S01]  /*0dc0*/  IADD3 R3, RZ, -R15, RZ ;  /* 0x8000000fff037210 */ /* 0x004fe20007ffe0ff */
[----:B------:R-:W-:-:S04]  /*0dd0*/  IMAD.MOV.U32 R14, RZ, RZ, RZ ;  /* 0x000000ffff0e7224 */ /* 0x000fc800078e00ff */
[----:B------:R-:W-:Y:S01]  /*0de0*/  IMAD R4, R3, R2, RZ ;  /* 0x0000000203047224 */ /* 0x000fe200078e02ff */
[----:B------:R-:W-:-:S03]  /*0df0*/  IABS R3, R9 ;  /* 0x0000000900037213 */ /* 0x000fc60000000000 */
[----:B------:R-:W-:Y:S01]  /*0e00*/  IMAD.HI.U32 R14, R15, R4, R14 ;  /* 0x000000040f0e7227 */ /* 0x000fe200078e000e */
[----:B------:R-:W-:Y:S02]  /*0e10*/  MOV R4, R3 ;  /* 0x0000000300047202 */ /* 0x000fe40000000f00 */
[----:B------:R-:W-:-:S03]  /*0e20*/  SHF.R.S32.HI R15, RZ, 0x1f, R198 ;  /* 0x0000001fff0f7819 */ /* 0x000fc600000114c6 */
[----:B------:R-:W-:-:S04]  /*0e30*/  IMAD.HI.U32 R20, R14, R4, RZ ;  /* 0x000000040e147227 */ /* 0x000fc800078e00ff */
[----:B------:R-:W-:-:S04]  /*0e40*/  IMAD.MOV R3, RZ, RZ, -R20 ;  /* 0x000000ffff037224 */ /* 0x000fc800078e0a14 */
[----:B------:R-:W-:-:S05]  /*0e50*/  IMAD R3, R2, R3, R4 ;  /* 0x0000000302037224 */ /* 0x000fca00078e0204 */
[----:B------:R-:W-:-:S13]  /*0e60*/  ISETP.GT.U32.AND P1, PT, R2, R3, PT ;  /* 0x000000030200720c */ /* 0x000fda0003f24070 */
[-C--:B------:R-:W-:Y:S01]  /*0e70*/  @!P1 IADD3 R3, R3, -R2.reuse, RZ ;  /* 0x8000000203039210 */ /* 0x080fe20007ffe0ff */
[----:B------:R-:W-:Y:S01]  /*0e80*/  @!P1 VIADD R20, R20, 0x1 ;  /* 0x0000000114149836 */ /* 0x000fe20000000000 */
[----:B------:R-:W-:Y:S02]  /*0e90*/  ISETP.NE.AND P1, PT, R6, RZ, PT ;  /* 0x000000ff0600720c */ /* 0x000fe40003f25270 */
[----:B------:R-:W-:Y:S02]  /*0ea0*/  ISETP.GE.U32.AND P2, PT, R3, R2, PT ;  /* 0x000000020300720c */ /* 0x000fe40003f46070 */
[----:B------:R-:W-:-:S04]  /*0eb0*/  LOP3.LUT R2, R9, R6, RZ, 0x3c, !PT ;  /* 0x0000000609027212 */ /* 0x000fc800078e3cff */
[----:B------:R-:W-:Y:S02]  /*0ec0*/  ISETP.GE.AND P0, PT, R2, RZ, PT ;  /* 0x000000ff0200720c */ /* 0x000fe40003f06270 */
[----:B------:R-:W2:Y:S05]  /*0ed0*/  LDC.64 R2, c[0x0][0x238] ;  /* 0x00008e00ff027b82 */ /* 0x000eaa0000000a00 */
[----:B------:R-:W-:-:S06]  /*0ee0*/  @P2 VIADD R20, R20, 0x1 ;  /* 0x0000000114142836 */ /* 0x000fcc0000000000 */
[----:B------:R-:W-:Y:S02]  /*0ef0*/  @!P0 IADD3 R20, -R20, RZ, RZ ;  /* 0x000000ff14148210 */ /* 0x000fe40007ffe1ff */
[----:B------:R-:W-:-:S04]  /*0f00*/  @!P1 LOP3.LUT R20, RZ, R6, RZ, 0x33, !PT ;  /* 0x00000006ff149212 */ /* 0x000fc800078e33ff */
[----:B------:R-:W-:Y:S02]  /*0f10*/  SHF.R.S32.HI R14, RZ, 0x1f, R20 ;  /* 0x0000001fff0e7819 */ /* 0x000fe40000011414 */
[----:B---3--:R-:W-:Y:S01]  /*0f20*/  SHF.R.S32.HI R4, RZ, 0x1f, R5 ;  /* 0x0000001fff047819 */ /* 0x008fe20000011405 */
[----:B------:R-:W-:-:S04]  /*0f30*/  IMAD.WIDE.U32 R16, R5, UR4, RZ ;  /* 0x0000000405107c25 */ /* 0x000fc8000f8e00ff */
[C---:B------:R-:W-:Y:S02]  /*0f40*/  IMAD R7, R4.reuse, UR4, RZ ;  /* 0x0000000404077c24 */ /* 0x040fe4000f8e02ff */
[----:B--2---:R-:W-:Y:S02]  /*0f50*/  IMAD R4, R4, R2, RZ ;  /* 0x0000000204047224 */ /* 0x004fe400078e02ff */
[C---:B------:R-:W-:Y:S01]  /*0f60*/  IMAD R7, R5.reuse, UR5, R7 ;  /* 0x0000000505077c24 */ /* 0x040fe2000f8e0207 */
[----:B------:R-:W-:Y:S01]  /*0f70*/  ULDC.64 UR4, c[0x0][0x260] ;  /* 0x0000980000047ab9 */ /* 0x000fe20000000a00 */
[----:B------:R-:W-:Y:S02]  /*0f80*/  IMAD R3, R5, R3, R4 ;  /* 0x0000000305037224 */ /* 0x000fe400078e0204 */
[----:B------:R-:W-:Y:S02]  /*0f90*/  IMAD.IADD R17, R17, 0x1, R7 ;  /* 0x0000000111117824 */ /* 0x000fe400078e0207 */
[----:B-1----:R-:W-:-:S02]  /*0fa0*/  IMAD R7, R15, R148, RZ ;  /* 0x000000940f077224 */ /* 0x002fc400078e02ff */
[----:B------:R-:W-:-:S04]  /*0fb0*/  IMAD.WIDE.U32 R16, R198, R148, R16 ;  /* 0x00000094c6107225 */ /* 0x000fc800078e0010 */
[----:B------:R-:W-:Y:S02]  /*0fc0*/  IMAD R6, R198, R149, R7 ;  /* 0x00000095c6067224 */ /* 0x000fe400078e0207 */
[----:B------:R-:W-:-:S03]  /*0fd0*/  IMAD.WIDE.U32 R4, R5, R2, RZ ;  /* 0x0000000205047225 */ /* 0x000fc600078e00ff */
[----:B------:R-:W-:Y:S01]  /*0fe0*/  IADD3 R17, R17, R6, RZ ;  /* 0x0000000611117210 */ /* 0x000fe20007ffe0ff */
[----:B------:R-:W-:Y:S01]  /*0ff0*/  IMAD R6, R14, UR4, RZ ;  /* 0x000000040e067c24 */ /* 0x000fe2000f8e02ff */
[----:B------:R-:W-:Y:S01]  /*1000*/  IADD3 R18, R5, R3, RZ ;  /* 0x0000000305127210 */ /* 0x000fe20007ffe0ff */
[----:B------:R-:W-:Y:S02]  /*1010*/  IMAD.MOV.U32 R19, RZ, RZ, R4 ;  /* 0x000000ffff137224 */ /* 0x000fe400078e0004 */
[C---:B------:R-:W-:Y:S02]  /*1020*/  IMAD R6, R20.reuse, UR5, R6 ;  /* 0x0000000514067c24 */ /* 0x040fe4000f8e0206 */
[----:B------:R-:W-:-:S05]  /*1030*/  IMAD.WIDE.U32 R16, R20, UR4, R16 ;  /* 0x0000000414107c25 */ /* 0x000fca000f8e0010 */
[----:B------:R-:W-:Y:S01]  /*1040*/  IADD3 R17, R17, R6, RZ ;  /* 0x0000000611117210 */ /* 0x000fe20007ffe0ff */
[----:B------:R-:W-:Y:S06]  /*1050*/  BRA `(.L_x_703) ;  /* 0x0000000400347947 */ /* 0x000fec0003800000 */
.L_x_702:
[----:B------:R-:W1:Y:S01]  /*1060*/  LDC R14, c[0x0][0x278] ;  /* 0x00009e00ff0e7b82 */ /* 0x000e620000000800 */
[----:B------:R-:W-:Y:S02]  /*1070*/  ISETP.NE.AND P3, PT, R12, -0x1, PT ;  /* 0xffffffff0c00780c */ /* 0x000fe40003f65270 */
[----:B------:R-:W-:-:S04]  /*1080*/  LEA R198, R194, 0xffffff00, 0x8 ;  /* 0xffffff00c2c67811 */ /* 0x000fc800078e40ff */
[----:B------:R-:W-:-:S07]  /*1090*/  SHF.R.S32.HI R15, RZ, 0x1f, R198 ;  /* 0x0000001fff0f7819 */ /* 0x000fce00000114c6 */
[----:B------:R-:W2:Y:S01]  /*10a0*/  @P3 LDC.64 R148, c[0x0][0x248] ;  /* 0x00009200ff943b82 */ /* 0x000ea20000000a00 */
[----:B------:R-:W-:Y:S02]  /*10b0*/  @P3 IADD3 R16, R10, R12, RZ ;  /* 0x0000000c0a103210 */ /* 0x000fe40007ffe0ff */
[----:B-1----:R-:W-:-:S04]  /*10c0*/  IABS R3, R14 ;  /* 0x0000000e00037213 */ /* 0x002fc80000000000 */
[----:B---3--:R-:W1:Y:S01]  /*10d0*/  I2F.RP R6, R3 ;  /* 0x0000000300067306 */ /* 0x008e620000209400 */
[C---:B--2---:R-:W-:Y:S02]  /*10e0*/  @P3 IMAD R5, R16.reuse, R149, RZ ;  /* 0x0000009510053224 */ /* 0x044fe400078e02ff */
[----:B------:R-:W-:-:S05]  /*10f0*/  @P3 IMAD.WIDE.U32 R16, R16, R148, RZ ;  /* 0x0000009410103225 */ /* 0x000fca00078e00ff */
[----:B-1----:R-:W1:Y:S01]  /*1100*/  MUFU.RCP R6, R6 ;  /* 0x0000000600067308 */ /* 0x002e620000001000 */
[----:B------:R-:W-:Y:S02]  /*1110*/  @P3 IMAD.IADD R5, R17, 0x1, R5 ;  /* 0x0000000111053824 */ /* 0x000fe400078e0205 */
[----:B-1----:R-:W-:-:S05]  /*1120*/  VIADD R6, R6, 0xffffffe ;  /* 0x0ffffffe06067836 */ /* 0x002fca0000000000 */
[----:B------:R-:W1:Y:S02]  /*1130*/  F2I.FTZ.U32.TRUNC.NTZ R7, R6 ;  /* 0x0000000600077305 */ /* 0x000e64000021f000 */
[----:B-1----:R-:W-:Y:S01]  /*1140*/  IMAD.MOV R2, RZ, RZ, -R7 ;  /* 0x000000ffff027224 */ /* 0x002fe200078e0a07 */
[----:B------:R-:W-:-:S03]  /*1150*/  MOV R6, RZ ;  /* 0x000000ff00067202 */ /* 0x000fc60000000f00 */
[----:B------:R-:W-:Y:S01]  /*1160*/  IMAD R4, R2, R3, RZ ;  /* 0x0000000302047224 */ /* 0x000fe200078e02ff */
[----:B------:R-:W-:-:S03]  /*1170*/  IABS R2, R9 ;  /* 0x0000000900027213 */ /* 0x000fc60000000000 */
[----:B------:R-:W-:-:S04]  /*1180*/  IMAD.HI.U32 R6, R7, R4, R6 ;  /* 0x0000000407067227 */ /* 0x000fc800078e0006 */
[----:B------:R-:W-:-:S04]  /*1190*/  IMAD.MOV.U32 R4, RZ, RZ, R2 ;  /* 0x000000ffff047224 */ /* 0x000fc800078e0002 */
[----:B------:R-:W-:Y:S02]  /*11a0*/  IMAD.HI.U32 R20, R6, R4, RZ ;  /* 0x0000000406147227 */ /* 0x000fe400078e00ff */
[----:B------:R-:W1:Y:S03]  /*11b0*/  @P3 LDC.64 R6, c[0x0][0x250] ;  /* 0x00009400ff063b82 */ /* 0x000e660000000a00 */
[----:B------:R-:W-:-:S05]  /*11c0*/  IADD3 R2, -R20, RZ, RZ ;  /* 0x000000ff14027210 */ /* 0x000fca0007ffe1ff */
[----:B------:R-:W-:Y:S01]  /*11d0*/  IMAD R2, R3, R2, R4 ;  /* 0x0000000203027224 */ /* 0x000fe200078e0204 */
[----:B------:R-:W-:-:S04]  /*11e0*/  LOP3.LUT R4, R9, R14, RZ, 0x3c, !PT ;  /* 0x0000000e09047212 */ /* 0x000fc800078e3cff */
[----:B------:R-:W-:Y:S02]  /*11f0*/  ISETP.GT.U32.AND P0, PT, R3, R2, PT ;  /* 0x000000020300720c */ /* 0x000fe40003f04070 */
[----:B------:R-:W-:-:S11]  /*1200*/  ISETP.GE.AND P1, PT, R4, RZ, PT ;  /* 0x000000ff0400720c */ /* 0x000fd60003f26270 */
[----:B------:R-:W-:Y:S02]  /*1210*/  @!P0 IMAD.IADD R2, R2, 0x1, -R3 ;  /* 0x0000000102028824 */ /* 0x000fe400078e0a03 */
[----:B------:R-:W-:Y:S01]  /*1220*/  @!P0 VIADD R20, R20, 0x1 ;  /* 0x0000000114148836 */ /* 0x000fe20000000000 */
[----:B------:R-:W-:Y:S02]  /*1230*/  ISETP.NE.AND P0, PT, R14, RZ, PT ;  /* 0x000000ff0e00720c */ /* 0x000fe40003f05270 */
[----:B------:R-:W-:Y:S02]  /*1240*/  ISETP.GE.U32.AND P2, PT, R2, R3, PT ;  /* 0x000000030200720c */ /* 0x000fe40003f46070 */
[----:B------:R-:W2:Y:S11]  /*1250*/  LDC.64 R2, c[0x0][0x260] ;  /* 0x00009800ff027b82 */ /* 0x000eb60000000a00 */
[----:B------:R-:W-:-:S04]  /*1260*/  @P2 IADD3 R20, R20, 0x1, RZ ;  /* 0x0000000114142810 */ /* 0x000fc80007ffe0ff */
[----:B------:R-:W-:Y:S01]  /*1270*/  @!P1 IADD3 R20, -R20, RZ, RZ ;  /* 0x000000ff14149210 */ /* 0x000fe20007ffe1ff */
[----:B-1----:R-:W-:Y:S06]  /*1280*/  @P3 BRA `(.L_x_704) ;  /* 0x0000000000303947 */ /* 0x002fec0003800000 */
[----:B------:R-:W1:Y:S01]  /*1290*/  LDC.64 R148, c[0x0][0x248] ;  /* 0x00009200ff947b82 */ /* 0x000e620000000a00 */
[----:B------:R-:W-:Y:S02]  /*12a0*/  SHF.R.S32.HI R17, RZ, 0x1f, R10 ;  /* 0x0000001fff117819 */ /* 0x000fe4000001140a */
[----:B-----5:R-:W-:-:S05]  /*12b0*/  SHF.R.S32.HI R16, RZ, 0x1f, R8 ;  /* 0x0000001fff107819 */ /* 0x020fca0000011408 */
[----:B------:R-:W3:Y:S01]  /*12c0*/  LDC.64 R4, c[0x0][0x230] ;  /* 0x00008c00ff047b82 */ /* 0x000ee20000000a00 */
[-C--:B-1----:R-:W-:Y:S02]  /*12d0*/  IMAD R17, R17, R148.reuse, RZ ;  /* 0x0000009411117224 */ /* 0x082fe400078e02ff */
[----:B------:R-:W-:-:S04]  /*12e0*/  IMAD.WIDE.U32 R18, R10, R148, RZ ;  /* 0x000000940a127225 */ /* 0x000fc800078e00ff */
[----:B------:R-:W-:Y:S02]  /*12f0*/  IMAD R17, R10, R149, R17 ;  /* 0x000000950a117224 */ /* 0x000fe400078e0211 */
[----:B---3--:R-:W-:-:S03]  /*1300*/  IMAD R16, R16, R4, RZ ;  /* 0x0000000410107224 */ /* 0x008fc600078e02ff */
[----:B------:R-:W-:Y:S01]  /*1310*/  IADD3 R19, R19, R17, RZ ;  /* 0x0000001113137210 */ /* 0x000fe20007ffe0ff */
[C---:B------:R-:W-:Y:S02]  /*1320*/  IMAD R5, R8.reuse, R5, R16 ;  /* 0x0000000508057224 */ /* 0x040fe400078e0210 */
[----:B------:R-:W-:-:S05]  /*1330*/  IMAD.WIDE.U32 R16, R8, R4, R18 ;  /* 0x0000000408107225 */ /* 0x000fca00078e0012 */
[----:B------:R-:W-:-:S07]  /*1340*/  IADD3 R5, R17, R5, RZ ;  /* 0x0000000511057210 */ /* 0x000fce0007ffe0ff */
.L_x_704:
[----:B------:R-:W-:Y:S01]  /*1350*/  MOV R17, R5 ;  /* 0x0000000500117202 */ /* 0x000fe20000000f00 */
[----:B------:R-:W-:Y:S01]  /*1360*/  IMAD R4, R15, R148, RZ ;  /* 0x000000940f047224 */ /* 0x000fe200078e02ff */
[----:B------:R-:W-:Y:S02]  /*1370*/  @!P0 LOP3.LUT R20, RZ, R14, RZ, 0x33, !PT ;  /* 0x0000000eff148212 */ /* 0x000fe400078e33ff */
[----:B------:R-:W-:Y:S01]  /*1380*/  @P3 IADD3 R12, R10, R12, RZ ;  /* 0x0000000c0a0c3210 */ /* 0x000fe20007ffe0ff */
[----:B------:R-:W-:Y:S01]  /*1390*/  IMAD.WIDE.U32 R18, R148, R198, R16 ;  /* 0x000000c694127225 */ /* 0x000fe200078e0010 */
[----:B------:R-:W-:-:S03]  /*13a0*/  SHF.R.S32.HI R14, RZ, 0x1f, R20 ;  /* 0x0000001fff0e7819 */ /* 0x000fc60000011414 */
[----:B------:R-:W-:Y:S02]  /*13b0*/  IMAD R4, R149, R198, R4 ;  /* 0x000000c695047224 */ /* 0x000fe400078e0204 */
[----:B--2---:R-:W-:-:S03]  /*13c0*/  IMAD R16, R14, R2, RZ ;  /* 0x000000020e107224 */ /* 0x004fc600078e02ff */
[----:B------:R-:W-:Y:S01]  /*13d0*/  IADD3 R19, R19, R4, RZ ;  /* 0x0000000413137210 */ /* 0x000fe20007ffe0ff */
[----:B------:R-:W-:-:S04]  /*13e0*/  @P3 IMAD.WIDE.U32 R4, R12, R6, RZ ;  /* 0x000000060c043225 */ /* 0x000fc800078e00ff */
[----:B------:R-:W-:Y:S01]  /*13f0*/  IMAD.WIDE.U32 R22, R20, R2, R18 ;  /* 0x0000000214167225 */ /* 0x000fe200078e0012 */
[----:B------:R-:W-:-:S03]  /*1400*/  @P3 MOV R19, R4 ;  /* 0x0000000400133202 */ /* 0x000fc60000000f00 */
[----:B------:R-:W-:Y:S01]  /*1410*/  IMAD R3, R20, R3, R16 ;  /* 0x0000000314037224 */ /* 0x000fe200078e0210 */
[----:B------:R-:W-:Y:S01]  /*1420*/  MOV R16, R22 ;  /* 0x0000001600107202 */ /* 0x000fe20000000f00 */
[----:B------:R-:W-:-:S03]  /*1430*/  @P3 IMAD R18, R12, R7, R5 ;  /* 0x000000070c123224 */ /* 0x000fc600078e0205 */
[----:B------:R-:W-:Y:S01]  /*1440*/  IADD3 R17, R23, R3, RZ ;  /* 0x0000000317117210 */ /* 0x000fe20007ffe0ff */
[----:B------:R-:W-:Y:S06]  /*1450*/  @P3 BRA `(.L_x_703) ;  /* 0x0000000000343947 */ /* 0x000fec0003800000 */
[----:B------:R-:W1:Y:S01]  /*1460*/  LDC.64 R4, c[0x0][0x250] ;  /* 0x00009400ff047b82 */ /* 0x000e620000000a00 */
[----:B------:R-:W-:Y:S02]  /*1470*/  SHF.R.S32.HI R7, RZ, 0x1f, R10 ;  /* 0x0000001fff077819 */ /* 0x000fe4000001140a */
[----:B-----5:R-:W-:-:S05]  /*1480*/  SHF.R.S32.HI R6, RZ, 0x1f, R8 ;  /* 0x0000001fff067819 */ /* 0x020fca0000011408 */
[----:B------:R-:W2:Y:S01]  /*1490*/  LDC.64 R2, c[0x0][0x238] ;  /* 0x00008e00ff027b82 */ /* 0x000ea20000000a00 */
[-C--:B-1----:R-:W-:Y:S02]  /*14a0*/  IMAD R7, R7, R4.reuse, RZ ;  /* 0x0000000407077224 */ /* 0x082fe400078e02ff */
[----:B------:R-:W-:-:S04]  /*14b0*/  IMAD.WIDE.U32 R18, R10, R4, RZ ;  /* 0x000000040a127225 */ /* 0x000fc800078e00ff */
[----:B------:R-:W-:Y:S02]  /*14c0*/  IMAD R5, R10, R5, R7 ;  /* 0x000000050a057224 */ /* 0x000fe400078e0207 */
[----:B--2---:R-:W-:-:S03]  /*14d0*/  IMAD R6, R6, R2, RZ ;  /* 0x0000000206067224 */ /* 0x004fc600078e02ff */
[----:B------:R-:W-:Y:S01]  /*14e0*/  IADD3 R19, R19, R5, RZ ;  /* 0x0000000513137210 */ /* 0x000fe20007ffe0ff */
[C---:B------:R-:W-:Y:S02]  /*14f0*/  IMAD R3, R8.reuse, R3, R6 ;  /* 0x0000000308037224 */ /* 0x040fe400078e0206 */
[----:B------:R-:W-:-:S05]  /*1500*/  IMAD.WIDE.U32 R4, R8, R2, R18 ;  /* 0x0000000208047225 */ /* 0x000fca00078e0012 */
[----:B------:R-:W-:Y:S02]  /*1510*/  IADD3 R18, R5, R3, RZ ;  /* 0x0000000305127210 */ /* 0x000fe40007ffe0ff */
[----:B------:R-:W-:-:S07]  /*1520*/  MOV R19, R4 ;  /* 0x0000000400137202 */ /* 0x000fce0000000f00 */
.L_x_703:
[----:B------:R-:W-:Y:S01]  /*1530*/  ISETP.NE.AND P0, PT, R224, -0x1, PT ;  /* 0xffffffffe000780c */ /* 0x000fe20003f05270 */
[----:B------:R-:W-:Y:S01]  /*1540*/  IMAD.IADD R21, R227, 0x1, -R204 ;  /* 0x00000001e3157824 */ /* 0x000fe200078e0acc */
[----:B-----5:R-:W-:Y:S01]  /*1550*/  SHF.R.S32.HI R8, RZ, 0x1f, R196 ;  /* 0x0000001fff087819 */ /* 0x020fe200000114c4 */
[----:B------:R-:W1:Y:S01]  /*1560*/  S2UR UR8, SR_CgaCtaId ;  /* 0x00000000000879c3 */ /* 0x000e620000008800 */
[----:B------:R-:W-:Y:S01]  /*1570*/  ULDC.64 UR4, c[0x0][0x258] ;  /* 0x0000960000047ab9 */ /* 0x000fe20000000a00 */
[----:B------:R-:W-:Y:S01]  /*1580*/  ULDC.64 UR6, c[0x0][0x268] ;  /* 0x00009a0000067ab9 */ /* 0x000fe20000000a00 */
[-C--:B------:R-:W-:Y:S01]  /*1590*/  LEA.HI R24, R8, R196.reuse, RZ, 0x2 ;  /* 0x000000c408187211 */ /* 0x080fe200078f10ff */
[----:B------:R-:W-:Y:S01]  /*15a0*/  VIADD R225, R194, 0xffffffff ;  /* 0xffffffffc2e17836 */ /* 0x000fe20000000000 */
[----:B------:R-:W-:Y:S01]  /*15b0*/  LEA.HI R7, R8, R196, RZ, 0x3 ;  /* 0x000000c408077211 */ /* 0x000fe200078f18ff */
[----:B------:R-:W-:Y:S01]  /*15c0*/  UMOV UR9, 0x400 ;  /* 0x0000040000097882 */ /* 0x000fe20000000000 */
[----:B------:R-:W-:Y:S01]  /*15d0*/  SHF.R.S32.HI R12, RZ, 0x2, R24 ;  /* 0x00000002ff0c7819 */ /* 0x000fe20000011418 */
[----:B------:R-:W-:Y:S01]  /*15e0*/  IMAD.SHL.U32 R150, R225, 0x100, RZ ;  /* 0x00000100e1967824 */ /* 0x000fe200078e00ff */
[----:B------:R-:W-:Y:S01]  /*15f0*/  LOP3.LUT R197, R24, 0xfffffffc, RZ, 0xc0, !PT ;  /* 0xfffffffc18c57812 */ /* 0x000fe200078ec0ff */
[----:B------:R-:W2:Y:S01]  /*1600*/  @!P0 LDC.64 R4, c[0x0][0x228] ;  /* 0x00008a00ff048b82 */ /* 0x000ea20000000a00 */
[----:B------:R-:W-:Y:S01]  /*1610*/  IADD3 R10, R12, 0x20, RZ ;  /* 0x000000200c0a7810 */ /* 0x000fe20007ffe0ff */
[----:B------:R-:W-:Y:S01]  /*1620*/  BSSY B0, `(.L_x_705) ;  /* 0x0000044000007945 */ /* 0x000fe20003800000 */
[----:B------:R-:W-:Y:S01]  /*1630*/  SHF.R.S32.HI R6, RZ, 0x3, R7 ;  /* 0x00000003ff067819 */ /* 0x000fe20000011407 */
[----:B------:R-:W-:Y:S01]  /*1640*/  IMAD.IADD R197, R196, 0x1, -R197 ;  /* 0x00000001c4c57824 */ /* 0x000fe200078e0ac5 */
[----:B------:R-:W-:-:S02]  /*1650*/  ISETP.GE.AND P4, PT, R12, R21, PT ;  /* 0x000000150c00720c */ /* 0x000fc40003f86270 */
[----:B------:R-:W-:Y:S01]  /*1660*/  ISETP.GE.AND P3, PT, R10, R21, PT ;  /* 0x000000150a00720c */ /* 0x000fe20003f66270 */
[----:B------:R-:W3:Y:S01]  /*1670*/  @P0 LDC.64 R2, c[0x0][0x240] ;  /* 0x00009000ff020b82 */ /* 0x000ee20000000a00 */
[----:B------:R-:W-:Y:S01]  /*1680*/  LEA.HI R21, R24, R12, RZ, 0x1 ;  /* 0x0000000c18157211 */ /* 0x000fe200078f08ff */
[----:B------:R-:W-:Y:S01]  /*1690*/  IMAD.SHL.U32 R226, R6, 0x40, RZ ;  /* 0x0000004006e27824 */ /* 0x000fe200078e00ff */
[----:B------:R-:W-:Y:S01]  /*16a0*/  @!P0 SHF.R.S32.HI R22, RZ, 0x1f, R13 ;  /* 0x0000001fff168819 */ /* 0x000fe2000001140d */
[----:B------:R-:W-:Y:S01]  /*16b0*/  IMAD.SHL.U32 R197, R197, 0x8, RZ ;  /* 0x00000008c5c57824 */ /* 0x000fe200078e00ff */
[----:B------:R-:W-:Y:S02]  /*16c0*/  LEA.HI R205, R8, R196, RZ, 0x5 ;  /* 0x000000c408cd7211 */ /* 0x000fe400078f28ff */
[----:B------:R-:W-:Y:S02]  /*16d0*/  LOP3.LUT R21, R21, 0x7fffffe, RZ, 0xc0, !PT ;  /* 0x07fffffe15157812 */ /* 0x000fe400078ec0ff */
[----:B------:R-:W-:-:S02]  /*16e0*/  LOP3.LUT R226, R226, 0xc0, RZ, 0xc0, !PT ;  /* 0x000000c0e2e27812 */ /* 0x000fc400078ec0ff */
[----:B------:R-:W-:Y:S01]  /*16f0*/  SHF.R.S32.HI R200, RZ, 0x5, R205 ;  /* 0x00000005ffc87819 */ /* 0x000fe200000114cd */
[----:B------:R-:W-:Y:S01]  /*1700*/  IMAD.IADD R21, R12, 0x1, -R21 ;  /* 0x000000010c157824 */ /* 0x000fe200078e0a15 */
[----:B------:R-:W-:Y:S02]  /*1710*/  LOP3.LUT R23, R226, 0x18, R197, 0xf8, !PT ;  /* 0x00000018e2177812 */ /* 0x000fe400078ef8c5 */
[----:B------:R-:W-:Y:S01]  /*1720*/  SHF.R.U32.HI R226, RZ, 0x3, R226 ;  /* 0x00000003ffe27819 */ /* 0x000fe200000116e2 */
[----:B--2---:R-:W-:Y:S01]  /*1730*/  @!P0 IMAD R22, R22, R4, RZ ;  /* 0x0000000416168224 */ /* 0x004fe200078e02ff */
[----:B------:R-:W-:Y:S01]  /*1740*/  IADD3 R16, P2, R197, R16, RZ ;  /* 0x00000010c5107210 */ /* 0x000fe20007f5e0ff */
[----:B------:R-:W-:Y:S01]  /*1750*/  @!P0 IMAD.WIDE.U32 R24, R13, R4, RZ ;  /* 0x000000040d188225 */ /* 0x000fe200078e00ff */
[----:B------:R-:W-:-:S03]  /*1760*/  LOP3.LUT R226, R23, R226, RZ, 0x3c, !PT ;  /* 0x000000e217e27212 */ /* 0x000fc600078e3cff */
[----:B------:R-:W-:Y:S01]  /*1770*/  @!P0 IMAD R5, R13, R5, R22 ;  /* 0x000000050d058224 */ /* 0x000fe200078e0216 */
[----:B------:R-:W-:Y:S01]  /*1780*/  SHF.R.S32.HI R13, RZ, 0x1f, R12 ;  /* 0x0000001fff0d7819 */ /* 0x000fe2000001140c */
[----:B---3--:R-:W-:-:S04]  /*1790*/  @P0 IMAD.WIDE.U32 R26, R224, R2, RZ ;  /* 0x00000002e01a0225 */ /* 0x008fc800078e00ff */
[----:B------:R-:W-:Y:S02]  /*17a0*/  IMAD R22, R200, 0x8, R21 ;  /* 0x00000008c8167824 */ /* 0x000fe400078e0215 */
[----:B------:R-:W-:Y:S02]  /*17b0*/  @P0 IMAD.MOV.U32 R21, RZ, RZ, R26 ;  /* 0x000000ffff150224 */ /* 0x000fe400078e001a */
[----:B------:R-:W-:Y:S01]  /*17c0*/  @!P0 IMAD.MOV.U32 R21, RZ, RZ, R24 ;  /* 0x000000ffff158224 */ /* 0x000fe200078e0018 */
[----:B------:R-:W-:Y:S01]  /*17d0*/  LEA R226, R22, R226, 0x5 ;  /* 0x000000e216e27211 */ /* 0x000fe200078e28ff */
[----:B------:R-:W-:Y:S01]  /*17e0*/  @P0 IMAD R4, R224, R3, R27 ;  /* 0x00000003e0040224 */ /* 0x000fe200078e021b */
[----:B------:R-:W-:Y:S01]  /*17f0*/  IADD3 R22, P1, R197, R19, RZ ;  /* 0x00000013c5167210 */ /* 0x000fe20007f3e0ff */
[----:B------:R-:W-:Y:S01]  /*1800*/  @!P0 IMAD.IADD R4, R25, 0x1, R5 ;  /* 0x0000000119048824 */ /* 0x000fe200078e0205 */
[----:B------:R-:W-:Y:S01]  /*1810*/  SHF.R.S32.HI R5, RZ, 0x1f, R197 ;  /* 0x0000001fff057819 */ /* 0x000fe200000114c5 */
[----:B------:R-:W-:Y:S01]  /*1820*/  IMAD.WIDE R2, R11, 0x40, R12 ;  /* 0x000000400b027825 */ /* 0x000fe200078e020c */
[----:B------:R-:W-:-:S02]  /*1830*/  IADD3 R24, P0, R197, R21, RZ ;  /* 0x00000015c5187210 */ /* 0x000fc40007f1e0ff */
[----:B------:R-:W-:Y:S01]  /*1840*/  SHF.R.S32.HI R11, RZ, 0x1f, R9 ;  /* 0x0000001fff0b7819 */ /* 0x000fe20000011409 */
[C---:B------:R-:W-:Y:S01]  /*1850*/  IMAD.X R23, R5.reuse, 0x1, R18, P1 ;  /* 0x0000000105177824 */ /* 0x040fe200008e0612 */
[C---:B------:R-:W-:Y:S01]  /*1860*/  IADD3.X R17, R5.reuse, R17, RZ, P2, !PT ;  /* 0x0000001105117210 */ /* 0x040fe200017fe4ff */
[----:B------:R-:W-:Y:S01]  /*1870*/  IMAD.X R25, R5, 0x1, R4, P0 ;  /* 0x0000000105197824 */ /* 0x000fe200000e0604 */
[----:B------:R-:W-:Y:S01]  /*1880*/  IADD3 R4, -R150, R195, RZ ;  /* 0x000000c396047210 */ /* 0x000fe20007ffe1ff */
[----:B------:R-:W-:Y:S02]  /*1890*/  IMAD R5, R11, UR4, RZ ;  /* 0x000000040b057c24 */ /* 0x000fe4000f8e02ff */
[----:B------:R-:W-:Y:S02]  /*18a0*/  IMAD R18, R14, UR6, RZ ;  /* 0x000000060e127c24 */ /* 0x000fe4000f8e02ff */
[----:B------:R-:W-:Y:S01]  /*18b0*/  IMAD.WIDE.U32 R24, R9, UR4, R24 ;  /* 0x0000000409187c25 */ /* 0x000fe2000f8e0018 */
[----:B-1----:R-:W-:-:S03]  /*18c0*/  ULEA UR4, UR8, UR9, 0x18 ;  /* 0x0000000908047291 */ /* 0x002fc6000f8ec03f */
[----:B------:R-:W-:Y:S02]  /*18d0*/  IMAD R5, R9, UR5, R5 ;  /* 0x0000000509057c24 */ /* 0x000fe4000f8e0205 */
[----:B------:R-:W-:Y:S01]  /*18e0*/  IMAD R18, R20, UR7, R18 ;  /* 0x0000000714127c24 */ /* 0x000fe2000f8e0212 */
[----:B------:R-:W-:Y:S01]  /*18f0*/  LEA R226, R226, UR4, 0x1 ;  /* 0x00000004e2e27c11 */ /* 0x000fe2000f8e08ff */
[----:B------:R-:W-:-:S04]  /*1900*/  IMAD.WIDE.U32 R20, R20, UR6, R22 ;  /* 0x0000000614147c25 */ /* 0x000fc8000f8e0016 */
[----:B------:R-:W-:Y:S01]  /*1910*/  IMAD.IADD R23, R25, 0x1, R5 ;  /* 0x0000000119177824 */ /* 0x000fe200078e0205 */
[----:B------:R-:W-:Y:S06]  /*1920*/  @P4 BRA `(.L_x_706) ;  /* 0x00000000004c4947 */ /* 0x000fec0003800000 */
[----:B------:R-:W-:Y:S02]  /*1930*/  ULDC UR5, c[0x0][0x2d0] ;  /* 0x0000b40000057ab9 */ /* 0x000fe40000000800 */
[----:B------:R-:W-:-:S13]  /*1940*/  ISETP.GE.AND P0, PT, R197, UR5, PT ;  /* 0x00000005c5007c0c */ /* 0x000fda000bf06270 */
[----:B------:R1:W-:Y:S04]  /*1950*/  @P0 STS [R226], RZ ;  /* 0x000000ffe2000388 */ /* 0x0003e80000000800 */
[----:B------:R1:W-:Y:S04]  /*1960*/  @P0 STS [R226+0x4], RZ ;  /* 0x000004ffe2000388 */ /* 0x0003e80000000800 */
[----:B------:R1:W-:Y:S01]  /*1970*/  @P0 STS.64 [R226+0x8], RZ ;  /* 0x000008ffe2000388 */ /* 0x0003e20000000a00 */
[----:B------:R-:W-:Y:S05]  /*1980*/  @P0 BRA `(.L_x_706) ;  /* 0x0000000000340947 */ /* 0x000fea0003800000 */
[----:B------:R-:W-:Y:S01]  /*1990*/  ULDC.64 UR6, c[0x0][0x240] ;  /* 0x0000900000067ab9 */ /* 0x000fe20000000a00 */
[----:B------:R-:W-:Y:S01]  /*19a0*/  MOV R22, R24 ;  /* 0x0000001800167202 */ /* 0x000fe20000000f00 */
[----:B------:R-:W-:-:S04]  /*19b0*/  IMAD R5, R3, UR6, RZ ;  /* 0x0000000603057c24 */ /* 0x000fc8000f8e02ff */
[----:B------:R-:W-:-:S04]  /*19c0*/  IMAD.WIDE.U32 R26, R2, UR6, R22 ;  /* 0x00000006021a7c25 */ /* 0x000fc8000f8e0016 */
[----:B------:R-:W-:Y:S01]  /*19d0*/  IMAD R5, R2, UR7, R5 ;  /* 0x0000000702057c24 */ /* 0x000fe2000f8e0205 */
[----:B------:R-:W-:Y:S02]  /*19e0*/  ULDC.64 UR6, c[0x0][0x210] ;  /* 0x0000840000067ab9 */ /* 0x000fe40000000a00 */
[----:B------:R-:W-:Y:S02]  /*19f0*/  LEA R28, P0, R26, UR6, 0x1 ;  /* 0x000000061a1c7c11 */ /* 0x000fe4000f8008ff */
[----:B------:R-:W-:-:S04]  /*1a00*/  IADD3 R5, R27, R5, RZ ;  /* 0x000000051b057210 */ /* 0x000fc80007ffe0ff */
[----:B------:R-:W-:-:S05]  /*1a10*/  LEA.HI.X R29, R26, UR7, R5, 0x1, P0 ;  /* 0x000000071a1d7c11 */ /* 0x000fca00080f0c05 */
[----:B------:R-:W-:Y:S01]  /*1a20*/  @!PT LDS RZ, [RZ] ;  /* 0x00000000fffff984 */ /* 0x000fe20000000800 */
[----:B------:R-:W-:Y:S01]  /*1a30*/  @!PT LDS RZ, [RZ] ;  /* 0x00000000fffff984 */ /* 0x000fe20000000800 */
[----:B------:R-:W-:Y:S01]  /*1a40*/  @!PT LDS RZ, [RZ] ;  /* 0x00000000fffff984 */ /* 0x000fe20000000800 */
[----:B------:R2:W-:Y:S02]  /*1a50*/  LDGSTS.E.BYPASS.LTC128B.128 [R226], desc[UR10][R28.64] ;  /* 0x000000001ce27fae */ /* 0x0005e4000b901d4a */
.L_x_706:
[----:B------:R-:W-:Y:S05]  /*1a60*/  BSYNC B0 ;  /* 0x0000000000007941 */ /* 0x000fea0003800000 */
.L_x_705:
[----:B------:R-:W-:Y:S04]  /*1a70*/  BSSY B0, `(.L_x_707) ;  /* 0x0000015000007945 */ /* 0x000fe80003800000 */
[----:B------:R-:W-:Y:S05]  /*1a80*/  @P3 BRA `(.L_x_708) ;  /* 0x00000000004c3947 */ /* 0x000fea0003800000 */
[----:B------:R-:W-:Y:S02]  /*1a90*/  ULDC UR5, c[0x0][0x2d0] ;  /* 0x0000b40000057ab9 */ /* 0x000fe40000000800 */
[----:B------:R-:W-:-:S13]  /*1aa0*/  ISETP.GE.AND P0, PT, R197, UR5, PT ;  /* 0x00000005c5007c0c */ /* 0x000fda000bf06270 */
[----:B------:R3:W-:Y:S01]  /*1ab0*/  @P0 STS.128 [R226+0x800], RZ ;  /* 0x000800ffe2000388 */ /* 0x0007e20000000c00 */
[----:B------:R-:W-:Y:S05]  /*1ac0*/  @P0 BRA `(.L_x_708) ;  /* 0x00000000003c0947 */ /* 0x000fea0003800000 */
[----:B------:R-:W-:Y:S01]  /*1ad0*/  IADD3 R2, P0, R2, 0x20, RZ ;  /* 0x0000002002027810 */ /* 0x000fe20007f1e0ff */
[----:B------:R-:W-:Y:S01]  /*1ae0*/  ULDC.64 UR6, c[0x0][0x240] ;  /* 0x0000900000067ab9 */ /* 0x000fe20000000a00 */
[----:B------:R-:W-:Y:S02]  /*1af0*/  MOV R22, R24 ;  /* 0x0000001800167202 */ /* 0x000fe40000000f00 */
[----:B------:R-:W-:-:S03]  /*1b00*/  IADD3.X R3, RZ, R3, RZ, P0, !PT ;  /* 0x00000003ff037210 */ /* 0x000fc600007fe4ff */
[----:B------:R-:W-:-:S04]  /*1b10*/  IMAD.WIDE.U32 R22, R2, UR6, R22 ;  /* 0x0000000602167c25 */ /* 0x000fc8000f8e0016 */
[----:B------:R-:W-:-:S04]  /*1b20*/  IMAD R3, R3, UR6, RZ ;  /* 0x0000000603037c24 */ /* 0x000fc8000f8e02ff */
        /* <DEDUP_REMOVED lines=8> */
[----:B------:R4:W-:Y:S02]  /*1bb0*/  LDGSTS.E.BYPASS.LTC128B.128 [R226+0x800], desc[UR10][R2.64] ;  /* 0x0080000002e27fae */ /* 0x0009e4000b901d4a */
.L_x_708:
[----:B------:R-:W-:Y:S05]  /*1bc0*/  BSYNC B0 ;  /* 0x0000000000007941 */ /* 0x000fea0003800000 */
.L_x_707:
[----:B------:R-:W1:Y:S01]  /*1bd0*/  LDC.64 R154, c[0x0][0x250] ;  /* 0x00009400ff9a7b82 */ /* 0x000e620000000a00 */
[C---:B------:R-:W-:Y:S01]  /*1be0*/  ISETP.GE.AND P2, PT, R12.reuse, R4, PT ;  /* 0x000000040c00720c */ /* 0x040fe20003f46270 */
[----:B------:R-:W-:Y:S01]  /*1bf0*/  IMAD R192, R13, R148, RZ ;  /* 0x000000940dc07224 */ /* 0x000fe200078e02ff */
[C---:B------:R-:W-:Y:S01]  /*1c00*/  IADD3 R198, P0, R12.reuse, R198, RZ ;  /* 0x000000c60cc67210 */ /* 0x040fe20007f1e0ff */
[C---:B------:R-:W-:Y:S01]  /*1c10*/  VIADD R14, R12.reuse, 0x40 ;  /* 0x000000400c0e7836 */ /* 0x040fe20000000000 */
[C---:B------:R-:W-:Y:S01]  /*1c20*/  IADD3 R9, R12.reuse, 0x80, RZ ;  /* 0x000000800c097810 */ /* 0x040fe20007ffe0ff */
[C---:B------:R-:W-:Y:S01]  /*1c30*/  VIADD R11, R12.reuse, 0x60 ;  /* 0x000000600c0b7836 */ /* 0x040fe20000000000 */
[----:B------:R-:W-:Y:S01]  /*1c40*/  BSSY B0, `(.L_x_709) ;  /* 0x000001b000007945 */ /* 0x000fe20003800000 */
[----:B----4-:R-:W-:Y:S01]  /*1c50*/  VIADD R3, R12, 0xa0 ;  /* 0x000000a00c037836 */ /* 0x010fe20000000000 */
[----:B------:R-:W-:Y:S01]  /*1c60*/  ISETP.GE.AND P1, PT, R10, R4, PT ;  /* 0x000000040a00720c */ /* 0x000fe20003f26270 */
[----:B------:R-:W-:Y:S01]  /*1c70*/  IMAD.WIDE.U32 R16, R12, R148, R16 ;  /* 0x000000940c107225 */ /* 0x000fe200078e0010 */
[----:B------:R-:W-:-:S02]  /*1c80*/  ISETP.GE.AND P5, PT, R11, R4, PT ;  /* 0x000000040b00720c */ /* 0x000fc40003fa6270 */
[-C--:B------:R-:W-:Y:S01]  /*1c90*/  ISETP.GE.AND P4, PT, R9, R4.reuse, PT ;  /* 0x000000040900720c */ /* 0x080fe20003f86270 */
[----:B------:R-:W-:Y:S01]  /*1ca0*/  IMAD R192, R12, R149, R192 ;  /* 0x000000950cc07224 */ /* 0x000fe200078e02c0 */
[-C--:B------:R-:W-:Y:S01]  /*1cb0*/  ISETP.GE.AND P3, PT, R3, R4.reuse, PT ;  /* 0x000000040300720c */ /* 0x080fe20003f66270 */
[----:B------:R-:W-:Y:S01]  /*1cc0*/  IMAD.X R15, R13, 0x1, R15, P0 ;  /* 0x000000010d0f7824 */ /* 0x000fe200000e060f */
[----:B------:R-:W-:Y:S01]  /*1cd0*/  ISETP.GE.AND P0, PT, R14, R4, PT ;  /* 0x000000040e00720c */ /* 0x000fe20003f06270 */
[----:B------:R-:W-:Y:S01]  /*1ce0*/  IMAD.IADD R192, R17, 0x1, R192 ;  /* 0x0000000111c07824 */ /* 0x000fe200078e02c0 */
[----:B------:R-:W-:Y:S02]  /*1cf0*/  IADD3 R2, R12, 0xc0, RZ ;  /* 0x000000c00c027810 */ /* 0x000fe40007ffe0ff */
[----:B------:R-:W-:Y:S01]  /*1d00*/  MOV R193, R16 ;  /* 0x0000001000c17202 */ /* 0x000fe20000000f00 */
[----:B------:R-:W-:Y:S08]  /*1d10*/  @P2 BRA `(.L_x_710) ;  /* 0x0000000000342947 */ /* 0x000ff00003800000 */
[----:B------:R-:W-:Y:S02]  /*1d20*/  ULDC UR5, c[0x0][0x2d0] ;  /* 0x0000b40000057ab9 */ /* 0x000fe40000000800 */
[----:B------:R-:W-:-:S13]  /*1d30*/  ISETP.GE.AND P2, PT, R197, UR5, PT ;  /* 0x00000005c5007c0c */ /* 0x000fda000bf46270 */
[----:B------:R4:W-:Y:S04]  /*1d40*/  @P2 STS [R226+0x1000], RZ ;  /* 0x001000ffe2002388 */ /* 0x0009e80000000800 */
[----:B------:R4:W-:Y:S04]  /*1d50*/  @P2 STS [R226+0x1004], RZ ;  /* 0x001004ffe2002388 */ /* 0x0009e80000000800 */
[----:B------:R4:W-:Y:S01]  /*1d60*/  @P2 STS.64 [R226+0x1008], RZ ;  /* 0x001008ffe2002388 */ /* 0x0009e20000000a00 */
[----:B------:R-:W-:Y:S05]  /*1d70*/  @P2 BRA `(.L_x_710) ;  /* 0x00000000001c2947 */ /* 0x000fea0003800000 */
[----:B------:R-:W-:Y:S02]  /*1d80*/  ULDC.64 UR6, c[0x0][0x218] ;  /* 0x0000860000067ab9 */ /* 0x000fe40000000a00 */
[----:B------:R-:W-:-:S04]  /*1d90*/  LEA R16, P2, R193, UR6, 0x1 ;  /* 0x00000006c1107c11 */ /* 0x000fc8000f8408ff */
[----:B------:R-:W-:-:S05]  /*1da0*/  LEA.HI.X R17, R193, UR7, R192, 0x1, P2 ;  /* 0x00000007c1117c11 */ /* 0x000fca00090f0cc0 */
[----:B------:R-:W-:Y:S01]  /*1db0*/  @!PT LDS RZ, [RZ] ;  /* 0x00000000fffff984 */ /* 0x000fe20000000800 */
[----:B------:R-:W-:Y:S01]  /*1dc0*/  @!PT LDS RZ, [RZ] ;  /* 0x00000000fffff984 */ /* 0x000fe20000000800 */
[----:B------:R-:W-:Y:S01]  /*1dd0*/  @!PT LDS RZ, [RZ] ;  /* 0x00000000fffff984 */ /* 0x000fe20000000800 */
[----:B------:R1:W-:Y:S04]  /*1de0*/  LDGSTS.E.BYPASS.LTC128B.128 [R226+0x1000], desc[UR10][R16.64] ;  /* 0x0100000010e27fae */ /* 0x0003e8000b901d4a */
.L_x_710:
[----:B------:R-:W-:Y:S05]  /*1df0*/  BSYNC B0 ;  /* 0x0000000000007941 */ /* 0x000fea0003800000 */
.L_x_709:
[----:B------:R-:W-:Y:S01]  /*1e00*/  BSSY B0, `(.L_x_711) ;  /* 0x0000013000007945 */ /* 0x000fe20003800000 */
[----:B------:R-:W-:Y:S01]  /*1e10*/  ISETP.GE.AND P2, PT, R2, R4, PT ;  /* 0x000000040200720c */ /* 0x000fe20003f46270 */
[----:B------:R-:W-:Y:S01]  /*1e20*/  VIADD R5, R12, 0xe0 ;  /* 0x000000e00c057836 */ /* 0x000fe20000000000 */
[C---:B------:R-:W-:Y:S01]  /*1e30*/  SHF.L.U64.HI R220, R148.reuse, 0x5, R149 ;  /* 0x0000000594dc7819 */ /* 0x040fe20000010295 */
[----:B------:R-:W-:Y:S01]  /*1e40*/  IMAD.SHL.U32 R221, R148, 0x20, RZ ;  /* 0x0000002094dd7824 */ /* 0x000fe200078e00ff */
[----:B------:R-:W-:Y:S05]  /*1e50*/  @P1 BRA `(.L_x_712) ;  /* 0x0000000000341947 */ /* 0x000fea0003800000 */
[----:B------:R-:W-:Y:S02]  /*1e60*/  ULDC UR5, c[0x0][0x2d0] ;  /* 0x0000b40000057ab9 */ /* 0x000fe40000000800 */
[----:B------:R-:W-:-:S13]  /*1e70*/  ISETP.GE.AND P1, PT, R197, UR5, PT ;  /* 0x00000005c5007c0c */ /* 0x000fda000bf26270 */
[----:B------:R1:W-:Y:S01]  /*1e80*/  @P1 STS.128 [R226+0x1800], RZ ;  /* 0x001800ffe2001388 */ /* 0x0003e20000000c00 */
[----:B------:R-:W-:Y:S05]  /*1e90*/  @P1 BRA `(.L_x_712) ;  /* 0x0000000000241947 */ /* 0x000fea0003800000 */
[----:B-1----:R-:W-:Y:S01]  /*1ea0*/  IADD3 R17, P1, R221, R193, RZ ;  /* 0x000000c1dd117210 */ /* 0x002fe20007f3e0ff */
[----:B------:R-:W-:-:S04]  /*1eb0*/  ULDC.64 UR6, c[0x0][0x218] ;  /* 0x0000860000067ab9 */ /* 0x000fc80000000a00 */
[----:B------:R-:W-:Y:S01]  /*1ec0*/  IMAD.X R16, R220, 0x1, R192, P1 ;  /* 0x00000001dc107824 */ /* 0x000fe200008e06c0 */
[----:B------:R-:W-:-:S04]  /*1ed0*/  LEA R22, P1, R17, UR6, 0x1 ;  /* 0x0000000611167c11 */ /* 0x000fc8000f8208ff */
[----:B------:R-:W-:-:S05]  /*1ee0*/  LEA.HI.X R23, R17, UR7, R16, 0x1, P1 ;  /* 0x0000000711177c11 */ /* 0x000fca00088f0c10 */
[----:B------:R-:W-:Y:S01]  /*1ef0*/  @!PT LDS RZ, [RZ] ;  /* 0x00000000fffff984 */ /* 0x000fe20000000800 */
[----:B------:R-:W-:Y:S01]  /*1f00*/  @!PT LDS RZ, [RZ] ;  /* 0x00000000fffff984 */ /* 0x000fe20000000800 */
[----:B------:R-:W-:Y:S01]  /*1f10*/  @!PT LDS RZ, [RZ] ;  /* 0x00000000fffff984 */ /* 0x000fe20000000800 */
[----:B------:R1:W-:Y:S04]  /*1f20*/  LDGSTS.E.BYPASS.LTC128B.128 [R226+0x1800], desc[UR10][R22.64] ;  /* 0x0180000016e27fae */ /* 0x0003e8000b901d4a */
.L_x_712:
[----:B------:R-:W-:Y:S05]  /*1f30*/  BSYNC B0 ;  /* 0x0000000000007941 */ /* 0x000fea0003800000 */
.L_x_711:
[----:B------:R-:W-:Y:S01]  /*1f40*/  BSSY B0, `(.L_x_713) ;  /* 0x0000011000007945 */ /* 0x000fe20003800000 */
[----:B------:R-:W-:Y:S02]  /*1f50*/  ISETP.GE.AND P1, PT, R5, R4, PT ;  /* 0x000000040500720c */ /* 0x000fe40003f26270 */
[----:B------:R-:W-:Y:S01]  /*1f60*/  IADD3 R19, R21, R18, RZ ;  /* 0x0000001215137210 */ /* 0x000fe20007ffe0ff */
[----:B------:R-:W-:Y:S05]  /*1f70*/  @P0 BRA `(.L_x_714) ;  /* 0x0000000000340947 */ /* 0x000fea0003800000 */
[----:B------:R-:W-:Y:S02]  /*1f80*/  ULDC UR5, c[0x0][0x2d0] ;  /* 0x0000b40000057ab9 */ /* 0x000fe40000000800 */
[----:B------:R-:W-:-:S13]  /*1f90*/  ISETP.GE.AND P0, PT, R197, UR5, PT ;  /* 0x00000005c5007c0c */ /* 0x000fda000bf06270 */
[----:B------:R1:W-:Y:S01]  /*1fa0*/  @P0 STS.128 [R226+0x2000], RZ ;  /* 0x002000ffe2000388 */ /* 0x0003e20000000c00 */
[----:B------:R-:W-:Y:S05]  /*1fb0*/  @P0 BRA `(.L_x_714) ;  /* 0x0000000000240947 */ /* 0x000fea0003800000 */
[----:B-1----:R-:W-:Y:S01]  /*1fc0*/  LEA R17, P0, R148, R193, 0x6 ;  /* 0x000000c194117211 */ /* 0x002fe200078030ff */
[----:B------:R-:W-:-:S03]  /*1fd0*/  ULDC.64 UR6, c[0x0][0x218] ;  /* 0x0000860000067ab9 */ /* 0x000fc60000000a00 */
[----:B------:R-:W-:Y:S02]  /*1fe0*/  LEA.HI.X R16, R148, R192, R149, 0x6, P0 ;  /* 0x000000c094107211 */ /* 0x000fe400000f3495 */
[----:B------:R-:W-:-:S04]  /*1ff0*/  LEA R22, P0, R17, UR6, 0x1 ;  /* 0x0000000611167c11 */ /* 0x000fc8000f8008ff */
[----:B------:R-:W-:-:S05]  /*2000*/  LEA.HI.X R23, R17, UR7, R16, 0x1, P0 ;  /* 0x0000000711177c11 */ /* 0x000fca00080f0c10 */
[----:B------:R-:W-:Y:S01]  /*2010*/  @!PT LDS RZ, [RZ] ;  /* 0x00000000fffff984 */ /* 0x000fe20000000800 */
[----:B------:R-:W-:Y:S01]  /*2020*/  @!PT LDS RZ, [RZ] ;  /* 0x00000000fffff984 */ /* 0x000fe20000000800 */
[----:B------:R-:W-:Y:S01]  /*2030*/  @!PT LDS RZ, [RZ] ;  /* 0x00000000fffff984 */ /* 0x000fe20000000800 */
[----:B------:R1:W-:Y:S04]  /*2040*/  LDGSTS.E.BYPASS.LTC128B.128 [R226+0x2000], desc[UR10][R22.64] ;  /* 0x0200000016e27fae */ /* 0x0003e8000b901d4a */
.L_x_714:
[----:B------:R-:W-:Y:S05]  /*2050*/  BSYNC B0 ;  /* 0x0000000000007941 */ /* 0x000fea0003800000 */
.L_x_713:
[----:B------:R-:W-:Y:S04]  /*2060*/  BSSY B0, `(.L_x_715) ;  /* 0x0000012000007945 */ /* 0x000fe80003800000 */
[----:B------:R-:W-:Y:S05]  /*2070*/  @P5 BRA `(.L_x_716) ;  /* 0x0000000000405947 */ /* 0x000fea0003800000 */
[----:B------:R-:W-:Y:S02]  /*2080*/  ULDC UR5, c[0x0][0x2d0] ;  /* 0x0000b40000057ab9 */ /* 0x000fe40000000800 */
[----:B------:R-:W-:-:S13]  /*2090*/  ISETP.GE.AND P0, PT, R197, UR5, PT ;  /* 0x00000005c5007c0c */ /* 0x000fda000bf06270 */
[----:B------:R1:W-:Y:S01]  /*20a0*/  @P0 STS.128 [R226+0x2800], RZ ;  /* 0x002800ffe2000388 */ /* 0x0003e20000000c00 */
[----:B------:R-:W-:Y:S05]  /*20b0*/  @P0 BRA `(.L_x_716) ;  /* 0x0000000000300947 */ /* 0x000fea0003800000 */
[----:B-1----:R-:W-:Y:S01]  /*20c0*/  MOV R22, R193 ;  /* 0x000000c100167202 */ /* 0x002fe20000000f00 */
[----:B------:R-:W-:Y:S01]  /*20d0*/  IMAD R16, R149, 0x60, RZ ;  /* 0x0000006095107824 */ /* 0x000fe200078e02ff */
[----:B------:R-:W-:Y:S01]  /*20e0*/  MOV R23, R192 ;  /* 0x000000c000177202 */ /* 0x000fe20000000f00 */
[----:B------:R-:W-:Y:S02]  /*20f0*/  ULDC.64 UR6, c[0x0][0x218] ;  /* 0x0000860000067ab9 */ /* 0x000fe40000000a00 */
[----:B------:R-:W-:-:S05]  /*2100*/  IMAD.WIDE.U32 R22, R148, 0x60, R22 ;  /* 0x0000006094167825 */ /* 0x000fca00078e0016 */
[----:B------:R-:W-:Y:S02]  /*2110*/  IADD3 R16, R23, R16, RZ ;  /* 0x0000001017107210 */ /* 0x000fe40007ffe0ff */
[----:B------:R-:W-:-:S04]  /*2120*/  LEA R24, P0, R22, UR6, 0x1 ;  /* 0x0000000616187c11 */ /* 0x000fc8000f8008ff */
[----:B------:R-:W-:-:S05]  /*2130*/  LEA.HI.X R25, R22, UR7, R16, 0x1, P0 ;  /* 0x0000000716197c11 */ /* 0x000fca00080f0c10 */
[----:B------:R-:W-:Y:S01]  /*2140*/  @!PT LDS RZ, [RZ] ;  /* 0x00000000fffff984 */ /* 0x000fe20000000800 */
[----:B------:R-:W-:Y:S01]  /*2150*/  @!PT LDS RZ, [RZ] ;  /* 0x00000000fffff984 */ /* 0x000fe20000000800 */
[----:B------:R-:W-:Y:S01]  /*2160*/  @!PT LDS RZ, [RZ] ;  /* 0x00000000fffff984 */ /* 0x000fe20000000800 */
[----:B------:R1:W-:Y:S04]  /*2170*/  LDGSTS.E.BYPASS.LTC128B.128 [R226+0x2800], desc[UR10][R24.64] ;  /* 0x0280000018e27fae */ /* 0x0003e8000b901d4a */
.L_x_716:
[----:B------:R-:W-:Y:S05]  /*2180*/  BSYNC B0 ;  /* 0x0000000000007941 */ /* 0x000fea0003800000 */
.L_x_715:
[----:B------:R-:W-:Y:S04]  /*2190*/  BSSY B0, `(.L_x_717) ;  /* 0x000000f000007945 */ /* 0x000fe80003800000 */
        /* <DEDUP_REMOVED lines=14> */
.L_x_718:
[----:B------:R-:W-:Y:S05]  /*2280*/  BSYNC B0 ;  /* 0x0000000000007941 */ /* 0x000fea0003800000 */
.L_x_717:
        /* <DEDUP_REMOVED lines=18> */
.L_x_720:
[----:B------:R-:W-:Y:S05]  /*23b0*/  BSYNC B0 ;  /* 0x0000000000007941 */ /* 0x000fea0003800000 */
.L_x_719:
        /* <DEDUP_REMOVED lines=18> */
.L_x_722:
[----:B------:R-:W-:Y:S05]  /*24e0*/  BSYNC B0 ;  /* 0x0000000000007941 */ /* 0x000fea0003800000 */
.L_x_721:
        /* <DEDUP_REMOVED lines=18> */
.L_x_724:
[----:B------:R-:W-:Y:S05]  /*2610*/  BSYNC B0 ;  /* 0x0000000000007941 */ /* 0x000fea0003800000 */
.L_x_723:
[----:B------:R-:W0:Y:S01]  /*2620*/  LDGDEPBAR ;  /* 0x00000000000079af */ /* 0x000e220000000000 */
[----:B------:R-:W-:Y:S01]  /*2630*/  ISETP.GE.AND P2, PT, R12, R4, PT ;  /* 0x000000040c00720c */ /* 0x000fe20003f46270 */
[----:B-1----:R-:W-:Y:S01]  /*2640*/  IMAD R15, R15, R154, RZ ;  /* 0x0000009a0f0f7224 */ /* 0x002fe200078e02ff */
[----:B------:R-:W-:Y:S01]  /*2650*/  LEA.HI R8, R8, R196, RZ, 0x4 ;  /* 0x000000c408087211 */ /* 0x000fe200078f20ff */
[----:B------:R-:W-:Y:S01]  /*2660*/  IMAD.MOV.U32 R18, RZ, RZ, R20 ;  /* 0x000000ffff127224 */ /* 0x000fe200078e0014 */
[----:B------:R-:W-:Y:S01]  /*2670*/  ULDC.64 UR6, c[0x0][0x220] ;  /* 0x0000880000067ab9 */ /* 0x000fe20000000a00 */
[----:B------:R-:W-:Y:S01]  /*2680*/  IMAD R15, R198, R155, R15 ;  /* 0x0000009bc60f7224 */ /* 0x000fe200078e020f */
[----:B------:R-:W-:Y:S01]  /*2690*/  LOP3.LUT R203, R8, 0xfffffff0, RZ, 0xc0, !PT ;  /* 0xfffffff008cb7812 */ /* 0x000fe200078ec0ff */
[----:B------:R-:W-:Y:S01]  /*26a0*/  IMAD.WIDE.U32 R198, R198, R154, R18 ;  /* 0x0000009ac6c67225 */ /* 0x000fe200078e0012 */
[-C--:B------:R-:W-:Y:S01]  /*26b0*/  ISETP.GE.AND P4, PT, R9, R4.reuse, PT ;  /* 0x000000040900720c */ /* 0x080fe20003f86270 */
[----:B------:R-:W-:Y:S01]  /*26c0*/  BSSY B0, `(.L_x_725) ;  /* 0x000001e000007945 */ /* 0x000fe20003800000 */
[----:B------:R-:W-:Y:S01]  /*26d0*/  SHF.R.S32.HI R9, RZ, 0x4, R8 ;  /* 0x00000004ff097819 */ /* 0x000fe20000011408 */
[----:B------:R-:W-:Y:S01]  /*26e0*/  IMAD.IADD R201, R199, 0x1, R15 ;  /* 0x00000001c7c97824 */ /* 0x000fe200078e020f */
[----:B------:R-:W-:Y:S01]  /*26f0*/  LEA R153, P3, R198, UR6, 0x1 ;  /* 0x00000006c6997c11 */ /* 0x000fe2000f8608ff */
[----:B------:R-:W-:Y:S01]  /*2700*/  IMAD.IADD R203, R196, 0x1, -R203 ;  /* 0x00000001c4cb7824 */ /* 0x000fe200078e0acb */
[----:B------:R-:W-:-:S02]  /*2710*/  ISETP.GE.AND P1, PT, R10, R4, PT ;  /* 0x000000040a00720c */ /* 0x000fc40003f26270 */
[----:B------:R-:W-:Y:S02]  /*2720*/  LEA.HI.X R152, R198, UR7, R201, 0x1, P3 ;  /* 0x00000007c6987c11 */ /* 0x000fe400098f0cc9 */
[-C--:B------:R-:W-:Y:S02]  /*2730*/  ISETP.GE.AND P0, PT, R14, R4.reuse, PT ;  /* 0x000000040e00720c */ /* 0x080fe40003f06270 */
[-C--:B------:R-:W-:Y:S02]  /*2740*/  ISETP.GE.AND P5, PT, R11, R4.reuse, PT ;  /* 0x000000040b00720c */ /* 0x080fe40003fa6270 */
[----:B------:R-:W-:Y:S01]  /*2750*/  ISETP.GE.AND P3, PT, R3, R4, PT ;  /* 0x000000040300720c */ /* 0x000fe20003f66270 */
[----:B------:R-:W-:-:S04]  /*2760*/  DEPBAR.LE SB0, 0x0 ;  /* 0x000080000000791a */ /* 0x000fc80000000000 */
[----:B------:R-:W-:Y:S01]  /*2770*/  BAR.SYNC.DEFER_BLOCKING 0x0 ;  /* 0x0000000000007b1d */ /* 0x000fe20000010000 */
[----:B------:R-:W-:Y:S02]  /*2780*/  LEA.HI R8, R8, R9, RZ, 0x1 ;  /* 0x0000000908087211 */ /* 0x000fe400078f08ff */
[----:B------:R-:W-:-:S03]  /*2790*/  LEA.HI R10, R203, R203, RZ, 0x1 ;  /* 0x000000cbcb0a7211 */ /* 0x000fc600078f08ff */
[----:B------:R1:W-:Y:S04]  /*27a0*/  @P2 STS [R226+0x5000], RZ ;  /* 0x005000ffe2002388 */ /* 0x0003e80000000800 */
[----:B------:R1:W-:Y:S04]  /*27b0*/  @P2 STS [R226+0x5004], RZ ;  /* 0x005004ffe2002388 */ /* 0x0003e80000000800 */
[----:B------:R1:W-:Y:S01]  /*27c0*/  @P2 STS.64 [R226+0x5008], RZ ;  /* 0x005008ffe2002388 */ /* 0x0003e20000000a00 */
[----:B------:R-:W-:Y:S05]  /*27d0*/  @P2 BRA `(.L_x_726) ;  /* 0x0000000000302947 */ /* 0x000fea0003800000 */
[----:B------:R-:W-:Y:S02]  /*27e0*/  ULDC UR5, c[0x0][0x2d0] ;  /* 0x0000b40000057ab9 */ /* 0x000fe40000000800 */
[----:B------:R-:W-:-:S13]  /*27f0*/  ISETP.GE.AND P2, PT, R197, UR5, PT ;  /* 0x00000005c5007c0c */ /* 0x000fda000bf46270 */
[----:B------:R1:W-:Y:S04]  /*2800*/  @P2 STS [R226+0x5000], RZ ;  /* 0x005000ffe2002388 */ /* 0x0003e80000000800 */
[----:B------:R1:W-:Y:S04]  /*2810*/  @P2 STS [R226+0x5004], RZ ;  /* 0x005004ffe2002388 */ /* 0x0003e80000000800 */
[----:B------:R1:W-:Y:S01]  /*2820*/  @P2 STS.64 [R226+0x5008], RZ ;  /* 0x005008ffe2002388 */ /* 0x0003e20000000a00 */
[----:B------:R-:W-:Y:S05]  /*2830*/  @P2 BRA `(.L_x_726) ;  /* 0x0000000000182947 */ /* 0x000fea0003800000 */
[----:B------:R-:W-:Y:S02]  /*2840*/  MOV R12, R153 ;  /* 0x00000099000c7202 */ /* 0x000fe40000000f00 */
[----:B------:R-:W-:-:S05]  /*2850*/  MOV R13, R152 ;  /* 0x00000098000d7202 */ /* 0x000fca0000000f00 */
[----:B------:R-:W-:Y:S01]  /*2860*/  @!PT LDS RZ, [RZ] ;  /* 0x00000000fffff984 */ /* 0x000fe20000000800 */
[----:B------:R-:W-:Y:S01]  /*2870*/  @!PT LDS RZ, [RZ] ;  /* 0x00000000fffff984 */ /* 0x000fe20000000800 */
[----:B------:R-:W-:Y:S01]  /*2880*/  @!PT LDS RZ, [RZ] ;  /* 0x00000000fffff984 */ /* 0x000fe20000000800 */
[----:B------:R1:W-:Y:S02]  /*2890*/  LDGSTS.E.BYPASS.LTC128B.128 [R226+0x5000], desc[UR10][R12.64] ;  /* 0x050000000ce27fae */ /* 0x0003e4000b901d4a */
.L_x_726:
[----:B------:R-:W-:Y:S05]  /*28a0*/  BSYNC B0 ;  /* 0x0000000000007941 */ /* 0x000fea0003800000 */
.L_x_725:
[----:B------:R-:W-:Y:S01]  /*28b0*/  LOP3.LUT R7, R7, 0xfffffff8, RZ, 0xc0, !PT ;  /* 0xfffffff807077812 */ /* 0x000fe200078ec0ff */
[----:B------:R1:W-:Y:S01]  /*28c0*/  @P1 STS.128 [R226+0x5800], RZ ;  /* 0x005800ffe2001388 */ /* 0x0003e20000000c00 */
[----:B------:R-:W-:Y:S01]  /*28d0*/  ISETP.GE.AND P2, PT, R2, R4, PT ;  /* 0x000000040200720c */ /* 0x000fe20003f46270 */
[----:B------:R-:W-:Y:S01]  /*28e0*/  BSSY B0, `(.L_x_727) ;  /* 0x000002f000007945 */ /* 0x000fe20003800000 */
[----:B------:R-:W-:Y:S01]  /*28f0*/  LOP3.LUT R2, R8, 0xfffffffe, RZ, 0xc0, !PT ;  /* 0xfffffffe08027812 */ /* 0x000fe200078ec0ff */
[----:B------:R-:W-:Y:S01]  /*2900*/  IMAD.IADD R7, R196, 0x1, -R7 ;  /* 0x00000001c4077824 */ /* 0x000fe200078e0a07 */
[--C-:B------:R-:W-:Y:S01]  /*2910*/  SHF.R.S32.HI R8, RZ, 0x1, R10.reuse ;  /* 0x00000001ff087819 */ /* 0x100fe2000001140a */
[----:B------:R-:W-:Y:S01]  /*2920*/  IMAD.SHL.U32 R223, R154, 0x20, RZ ;  /* 0x000000209adf7824 */ /* 0x000fe200078e00ff */
[----:B------:R-:W-:Y:S01]  /*2930*/  SHF.R.S32.HI R3, RZ, 0x1f, R10 ;  /* 0x0000001fff037819 */ /* 0x000fe2000001140a */
[----:B------:R-:W-:Y:S01]  /*2940*/  IMAD.IADD R9, R9, 0x1, -R2 ;  /* 0x0000000109097824 */ /* 0x000fe200078e0a02 */
[----:B------:R-:W-:-:S02]  /*2950*/  LEA.HI R2, R7, R7, RZ, 0x1 ;  /* 0x0000000707027211 */ /* 0x000fc400078f08ff */
[----:B------:R-:W-:Y:S02]  /*2960*/  LEA.HI R3, R3, R8, RZ, 0x2 ;  /* 0x0000000803037211 */ /* 0x000fe400078f10ff */
[----:B------:R-:W-:Y:S02]  /*2970*/  SHF.R.S32.HI R202, RZ, 0x1f, R203 ;  /* 0x0000001fffca7819 */ /* 0x000fe400000114cb */
[----:B------:R-:W-:Y:S02]  /*2980*/  LOP3.LUT R3, R3, 0xfffffffc, RZ, 0xc0, !PT ;  /* 0xfffffffc03037812 */ /* 0x000fe400078ec0ff */
[----:B------:R-:W-:Y:S02]  /*2990*/  LOP3.LUT R217, R2, 0x7fffffe, RZ, 0xc0, !PT ;  /* 0x07fffffe02d97812 */ /* 0x000fe400078ec0ff */
[----:B------:R-:W-:Y:S01]  /*29a0*/  SHF.R.S32.HI R2, RZ, 0x1, R2 ;  /* 0x00000001ff027819 */ /* 0x000fe20000011402 */
[----:B------:R-:W-:Y:S01]  /*29b0*/  IMAD.IADD R3, R8, 0x1, -R3 ;  /* 0x0000000108037824 */ /* 0x000fe200078e0a03 */
[----:B------:R-:W-:Y:S01]  /*29c0*/  LEA.HI R202, R202, R203, RZ, 0x3 ;  /* 0x000000cbcaca7211 */ /* 0x000fe200078f18ff */
[----:B------:R-:W-:Y:S01]  /*29d0*/  IMAD.IADD R217, R7, 0x1, -R217 ;  /* 0x0000000107d97824 */ /* 0x000fe200078e0ad9 */
[----:B------:R-:W-:Y:S01]  /*29e0*/  LOP3.LUT R10, R10, 0x7fffffe, RZ, 0xc0, !PT ;  /* 0x07fffffe0a0a7812 */ /* 0x000fe200078ec0ff */
[----:B------:R-:W-:Y:S01]  /*29f0*/  IMAD.SHL.U32 R7, R2, 0x40, RZ ;  /* 0x0000004002077824 */ /* 0x000fe200078e00ff */
[----:B------:R-:W-:Y:S01]  /*2a00*/  SHF.L.U64.HI R222, R154, 0x5, R155 ;  /* 0x000000059ade7819 */ /* 0x000fe2000001029b */
[----:B------:R-:W-:-:S02]  /*2a10*/  IMAD.SHL.U32 R151, R3, 0x40, RZ ;  /* 0x0000004003977824 */ /* 0x000fc400078e00ff */
[----:B------:R-:W-:Y:S02]  /*2a20*/  IMAD.SHL.U32 R202, R202, 0x20, RZ ;  /* 0x00000020caca7824 */ /* 0x000fe400078e00ff */
[----:B------:R-:W-:Y:S01]  /*2a30*/  IMAD.SHL.U32 R8, R6, 0x8, RZ ;  /* 0x0000000806087824 */ /* 0x000fe200078e00ff */
[----:B------:R-:W-:Y:S01]  /*2a40*/  LOP3.LUT R6, R7, 0xc0, RZ, 0xc0, !PT ;  /* 0x000000c007067812 */ /* 0x000fe200078ec0ff */
[----:B------:R-:W-:Y:S01]  /*2a50*/  IMAD.SHL.U32 R7, R9, 0x8, RZ ;  /* 0x0000000809077824 */ /* 0x000fe200078e00ff */
[----:B------:R-:W-:Y:S01]  /*2a60*/  LOP3.LUT R151, R151, 0xc0, RZ, 0xc0, !PT ;  /* 0x000000c097977812 */ /* 0x000fe200078ec0ff */
[----:B------:R-:W-:Y:S01]  /*2a70*/  IMAD.IADD R203, R203, 0x1, -R10 ;  /* 0x00000001cbcb7824 */ /* 0x000fe200078e0a0a */
[----:B------:R-:W-:Y:S01]  /*2a80*/  LOP3.LUT R202, R202, 0xffffff00, RZ, 0xc0, !PT ;  /* 0xffffff00caca7812 */ /* 0x000fe200078ec0ff */
[----:B------:R-:W-:Y:S01]  /*2a90*/  IMAD R217, R9, 0x8, R217 ;  /* 0x0000000809d97824 */ /* 0x000fe200078e02d9 */
[----:B------:R-:W-:Y:S02]  /*2aa0*/  LOP3.LUT R8, R6, 0x8, R8, 0xf8, !PT ;  /* 0x0000000806087812 */ /* 0x000fe400078ef808 */
[----:B------:R-:W-:Y:S01]  /*2ab0*/  LOP3.LUT R7, R151, 0x8, R7, 0xf8, !PT ;  /* 0x0000000897077812 */ /* 0x000fe200078ef807 */
[----:B------:R-:W-:Y:S01]  /*2ac0*/  IMAD R219, R200, 0x200, R202 ;  /* 0x00000200c8db7824 */ /* 0x000fe200078e02ca */
[----:B------:R-:W-:-:S02]  /*2ad0*/  SHF.R.U32.HI R6, RZ, 0x3, R6 ;  /* 0x00000003ff067819 */ /* 0x000fc40000011606 */
[----:B------:R-:W-:Y:S01]  /*2ae0*/  SHF.R.U32.HI R151, RZ, 0x3, R151 ;  /* 0x00000003ff977819 */ /* 0x000fe20000011697 */
[----:B------:R-:W-:Y:S01]  /*2af0*/  IMAD R219, R203, 0x20, R219 ;  /* 0x00000020cbdb7824 */ /* 0x000fe200078e02db */
[----:B------:R-:W-:Y:S02]  /*2b00*/  LOP3.LUT R6, R8, R6, RZ, 0x3c, !PT ;  /* 0x0000000608067212 */ /* 0x000fe400078e3cff */
[----:B------:R-:W-:Y:S01]  /*2b10*/  LOP3.LUT R151, R7, R151, RZ, 0x3c, !PT ;  /* 0x0000009707977212 */ /* 0x000fe200078e3cff */
[----:B-1----:R-:W-:Y:S05]  /*2b20*/  @P1 BRA `(.L_x_728) ;  /* 0x0000000000281947 */ /* 0x002fea0003800000 */
[----:B------:R-:W-:Y:S02]  /*2b30*/  ULDC UR5, c[0x0][0x2d0] ;  /* 0x0000b40000057ab9 */ /* 0x000fe40000000800 */
[----:B------:R-:W-:-:S13]  /*2b40*/  ISETP.GE.AND P1, PT, R197, UR5, PT ;  /* 0x00000005c5007c0c */ /* 0x000fda000bf26270 */
[----:B------:R1:W-:Y:S01]  /*2b50*/  @P1 STS.128 [R226+0x5800], RZ ;  /* 0x005800ffe2001388 */ /* 0x0003e20000000c00 */
[----:B------:R-:W-:Y:S05]  /*2b60*/  @P1 BRA `(.L_x_728) ;  /* 0x0000000000181947 */ /* 0x000fea0003800000 */
[----:B------:R-:W-:-:S04]  /*2b70*/  LEA R8, P1, R223, R153, 0x1 ;  /* 0x00000099df087211 */ /* 0x000fc800078208ff */
[----:B------:R-:W-:-:S05]  /*2b80*/  LEA.HI.X R9, R223, R152, R222, 0x1, P1 ;  /* 0x00000098df097211 */ /* 0x000fca00008f0cde */
[----:B------:R-:W-:Y:S01]  /*2b90*/  @!PT LDS RZ, [RZ] ;  /* 0x00000000fffff984 */ /* 0x000fe20000000800 */
[----:B------:R-:W-:Y:S01]  /*2ba0*/  @!PT LDS RZ, [RZ] ;  /* 0x00000000fffff984 */ /* 0x000fe20000000800 */
[----:B------:R-:W-:Y:S01]  /*2bb0*/  @!PT LDS RZ, [RZ] ;  /* 0x00000000fffff984 */ /* 0x000fe20000000800 */
[----:B------:R1:W-:Y:S04]  /*2bc0*/  LDGSTS.E.BYPASS.LTC128B.128 [R226+0x5800], desc[UR10][R8.64] ;  /* 0x0580000008e27fae */ /* 0x0003e8000b901d4a */
.L_x_728:
[----:B------:R-:W-:Y:S05]  /*2bd0*/  BSYNC B0 ;  /* 0x0000000000007941 */ /* 0x000fea0003800000 */
.L_x_727:
[----:B------:R1:W-:Y:S01]  /*2be0*/  @P0 STS.128 [R226+0x6000], RZ ;  /* 0x006000ffe2000388 */ /* 0x0003e20000000c00 */
[----:B------:R-:W-:Y:S01]  /*2bf0*/  IMAD.U32 R217, R217, 0x20, R6 ;  /* 0x00000020d9d97824 */ /* 0x000fe200078e0006 */
[----:B------:R-:W-:Y:S01]  /*2c00*/  BSSY B0, `(.L_x_729) ;  /* 0x0000010000007945 */ /* 0x000fe20003800000 */
[----:B------:R-:W-:Y:S01]  /*2c10*/  IMAD.IADD R219, R151, 0x1, R219 ;  /* 0x0000000197db7824 */ /* 0x000fe200078e02db */
[----:B------:R-:W-:Y:S02]  /*2c20*/  ISETP.GE.AND P1, PT, R5, R4, PT ;  /* 0x000000040500720c */ /* 0x000fe40003f26270 */
[----:B------:R-:W-:Y:S02]  /*2c30*/  LEA R217, R217, UR4, 0x1 ;  /* 0x00000004d9d97c11 */ /* 0x000fe4000f8e08ff */
[----:B------:R-:W-:Y:S01]  /*2c40*/  LEA R219, R219, UR4, 0x1 ;  /* 0x00000004dbdb7c11 */ /* 0x000fe2000f8e08ff */
[----:B------:R-:W-:Y:S05]  /*2c50*/  @P0 BRA `(.L_x_730) ;  /* 0x0000000000280947 */ /* 0x000fea0003800000 */
        /* <DEDUP_REMOVED lines=10> */
.L_x_730:
[----:B------:R-:W-:Y:S05]  /*2d00*/  BSYNC B0 ;  /* 0x0000000000007941 */ /* 0x000fea0003800000 */
.L_x_729:
[----:B------:R1:W-:Y:S01]  /*2d10*/  @P5 STS.128 [R226+0x6800], RZ ;  /* 0x006800ffe2005388 */ /* 0x0003e20000000c00 */
[----:B------:R-:W-:Y:S04]  /*2d20*/  BSSY B0, `(.L_x_731) ;  /* 0x0000010000007945 */ /* 0x000fe80003800000 */
[----:B------:R-:W-:Y:S05]  /*2d30*/  @P5 BRA `(.L_x_732) ;  /* 0x0000000000385947 */ /* 0x000fea0003800000 */
[----:B------:R-:W-:Y:S02]  /*2d40*/  ULDC UR5, c[0x0][0x2d0] ;  /* 0x0000b40000057ab9 */ /* 0x000fe40000000800 */
[----:B------:R-:W-:-:S13]  /*2d50*/  ISETP.GE.AND P0, PT, R197, UR5, PT ;  /* 0x00000005c5007c0c */ /* 0x000fda000bf06270 */
[----:B------:R1:W-:Y:S01]  /*2d60*/  @P0 STS.128 [R226+0x6800], RZ ;  /* 0x006800ffe2000388 */ /* 0x0003e20000000c00 */
[----:B------:R-:W-:Y:S05]  /*2d70*/  @P0 BRA `(.L_x_732) ;  /* 0x0000000000280947 */ /* 0x000fea0003800000 */
[----:B------:R-:W-:Y:S01]  /*2d80*/  MOV R6, R153 ;  /* 0x0000009900067202 */ /* 0x000fe20000000f00 */
[----:B-1----:R-:W-:Y:S01]  /*2d90*/  IMAD R4, R155, 0xc0, RZ ;  /* 0x000000c09b047824 */ /* 0x002fe200078e02ff */
[----:B------:R-:W-:-:S03]  /*2da0*/  MOV R7, R152 ;  /* 0x0000009800077202 */ /* 0x000fc60000000f00 */
[----:B------:R-:W-:-:S05]  /*2db0*/  IMAD.WIDE.U32 R6, R154, 0xc0, R6 ;  /* 0x000000c09a067825 */ /* 0x000fca00078e0006 */
[----:B------:R-:W-:Y:S02]  /*2dc0*/  IADD3 R5, R7, R4, RZ ;  /* 0x0000000407057210 */ /* 0x000fe40007ffe0ff */
[----:B------:R-:W-:-:S05]  /*2dd0*/  MOV R4, R6 ;  /* 0x0000000600047202 */ /* 0x000fca0000000f00 */
[----:B------:R-:W-:Y:S01]  /*2de0*/  @!PT LDS RZ, [RZ] ;  /* 0x00000000fffff984 */ /* 0x000fe20000000800 */
[----:B------:R-:W-:Y:S01]  /*2df0*/  @!PT LDS RZ, [RZ] ;  /* 0x00000000fffff984 */ /* 0x000fe20000000800 */
[----:B------:R-:W-:Y:S01]  /*2e00*/  @!PT LDS RZ, [RZ] ;  /* 0x00000000fffff984 */ /* 0x000fe20000000800 */
[----:B------:R1:W-:Y:S02]  /*2e10*/  LDGSTS.E.BYPASS.LTC128B.128 [R226+0x6800], desc[UR10][R4.64] ;  /* 0x0680000004e27fae */ /* 0x0003e4000b901d4a */
.L_x_732:
[----:B------:R-:W-:Y:S05]  /*2e20*/  BSYNC B0 ;  /* 0x0000000000007941 */ /* 0x000fea0003800000 */
.L_x_731:
[----:B------:R1:W-:Y:S01]  /*2e30*/  @P4 STS.128 [R226+0x7000], RZ ;  /* 0x007000ffe2004388 */ /* 0x0003e20000000c00 */
[----:B------:R-:W-:Y:S04]  /*2e40*/  BSSY B0, `(.L_x_733) ;  /* 0x000000c000007945 */ /* 0x000fe80003800000 */
[----:B------:R-:W-:Y:S05]  /*2e50*/  @P4 BRA `(.L_x_734) ;  /* 0x0000000000284947 */ /* 0x000fea0003800000 */
[----:B------:R-:W-:Y:S02]  /*2e60*/  ULDC UR5, c[0x0][0x2d0] ;  /* 0x0000b40000057ab9 */ /* 0x000fe40000000800 */
[----:B------:R-:W-:-:S13]  /*2e70*/  ISETP.GE.AND P0, PT, R197, UR5, PT ;  /* 0x00000005c5007c0c */ /* 0x000fda000bf06270 */
[----:B------:R1:W-:Y:S01]  /*2e80*/  @P0 STS.128 [R226+0x7000], RZ ;  /* 0x007000ffe2000388 */ /* 0x0003e20000000c00 */
[----:B------:R-:W-:Y:S05]  /*2e90*/  @P0 BRA `(.L_x_734) ;  /* 0x0000000000180947 */ /* 0x000fea0003800000 */
[----:B-1----:R-:W-:-:S04]  /*2ea0*/  LEA R4, P0, R154, R153, 0x8 ;  /* 0x000000999a047211 */ /* 0x002fc800078040ff */
[----:B------:R-:W-:-:S05]  /*2eb0*/  LEA.HI.X R5, R154, R152, R155, 0x8, P0 ;  /* 0x000000989a057211 */ /* 0x000fca00000f449b */
[----:B------:R-:W-:Y:S01]  /*2ec0*/  @!PT LDS RZ, [RZ] ;  /* 0x00000000fffff984 */ /* 0x000fe20000000800 */
[----:B------:R-:W-:Y:S01]  /*2ed0*/  @!PT LDS RZ, [RZ] ;  /* 0x00000000fffff984 */ /* 0x000fe20000000800 */
[----:B------:R-:W-:Y:S01]  /*2ee0*/  @!PT LDS RZ, [RZ] ;  /* 0x00000000fffff984 */ /* 0x000fe20000000800 */
[----:B------:R1:W-:Y:S04]  /*2ef0*/  LDGSTS.E.BYPASS.LTC128B.128 [R226+0x7000], desc[UR10][R4.64] ;  /* 0x0700000004e27fae */ /* 0x0003e8000b901d4a */
.L_x_734:
[----:B------:R-:W-:Y:S05]  /*2f00*/  BSYNC B0 ;  /* 0x0000000000007941 */ /* 0x000fea0003800000 */
.L_x_733:
        /* <DEDUP_REMOVED lines=17> */
.L_x_736:
[----:B------:R-:W-:Y:S05]  /*3020*/  BSYNC B0 ;  /* 0x0000000000007941 */ /* 0x000fea0003800000 */
.L_x_735:
        /* <DEDUP_REMOVED lines=17> */
.L_x_738:
[----:B------:R-:W-:Y:S05]  /*3140*/  BSYNC B0 ;  /* 0x0000000000007941 */ /* 0x000fea0003800000 */
.L_x_737:
        /* <DEDUP_REMOVED lines=17> */
.L_x_740:
[----:B------:R-:W-:Y:S05]  /*3260*/  BSYNC B0 ;  /* 0x0000000000007941 */ /* 0x000fea0003800000 */
.L_x_739:
[----:B-1----:R-:W-:Y:S01]  /*3270*/  LDSM.16.M88.4 R4, [R219] ;  /* 0x00000000db04783b */ /* 0x002fe20000000200 */
[----:B------:R-:W-:Y:S01]  /*3280*/  IMAD.MOV.U32 R48, RZ, RZ, 0x10 ;  /* 0x00000010ff307424 */ /* 0x000fe200078e00ff */
[----:B------:R-:W-:Y:S01]  /*3290*/  LOP3.LUT P1, RZ, R3, 0x2, RZ, 0xc0, !PT ;  /* 0x0000000203ff7812 */ /* 0x000fe2000782c0ff */
[----:B------:R-:W-:Y:S01]  /*32a0*/  IMAD R204, R200, 0x10, R204 ;  /* 0x00000010c8cc7824 */ /* 0x000fe200078e02cc */
[----:B------:R-:W2:Y:S01]  /*32b0*/  LDSM.16.M88.4 R24, [R217+0x1800] ;  /* 0x00180000d918783b */ /* 0x000ea20000000200 */
[----:B------:R-:W-:Y:S01]  /*32c0*/  LOP3.LUT P0, RZ, R2, 0x2, RZ, 0xc0, !PT ;  /* 0x0000000202ff7812 */ /* 0x000fe2000780c0ff */
[----:B------:R-:W-:Y:S01]  /*32d0*/  IMAD.SHL.U32 R242, R196, 0x2, RZ ;  /* 0x00000002c4f27824 */ /* 0x000fe200078e00ff */
[C---:B------:R-:W-:Y:S01]  /*32e0*/  SEL R3, R48.reuse, 0xfffffff0, !P1 ;  /* 0xfffffff030037807 */ /* 0x040fe20004800000 */
[----:B------:R-:W1:Y:S01]  /*32f0*/  LDSM.16.M88.4 R16, [R217+0x1c00] ;  /* 0x001c0000d910783b */ /* 0x000e620000000200 */
[----:B------:R-:W-:Y:S02]  /*3300*/  SEL R2, R48, 0xfffffff0, !P0 ;  /* 0xfffffff030027807 */ /* 0x000fe40004000000 */
[----:B------:R-:W-:Y:S01]  /*3310*/  LOP3.LUT R205, R205, 0xffffffe0, RZ, 0xc0, !PT ;  /* 0xffffffe0cdcd7812 */ /* 0x000fe200078ec0ff */
[----:B------:R-:W-:Y:S01]  /*3320*/  IMAD R218, R3, 0x2, R219 ;  /* 0x0000000203da7824 */ /* 0x000fe200078e02db */
[----:B------:R-:W-:Y:S01]  /*3330*/  LDSM.16.M88.4 R40, [R217+0x1000] ;  /* 0x00100000d928783b */ /* 0x000fe20000000200 */
[----:B------:R-:W-:Y:S01]  /*3340*/  IMAD R206, R2, 0x2, R217 ;  /* 0x0000000202ce7824 */ /* 0x000fe200078e02d9 */
[----:B------:R-:W-:-:S02]  /*3350*/  ISETP.GE.AND P0, PT, R194, 0x2, PT ;  /* 0x00000002c200780c */ /* 0x000fc40003f06270 */
[----:B------:R-:W-:Y:S01]  /*3360*/  LDSM.16.M88.4 R184, [R218] ;  /* 0x00000000dab8783b */ /* 0x000fe20000000200 */
[----:B------:R-:W-:-:S03]  /*3370*/  LOP3.LUT R242, R242, 0x6, RZ, 0xc0, !PT ;  /* 0x00000006f2f27812 */ /* 0x000fc600078ec0ff */
[----:B------:R-:W5:Y:S04]  /*3380*/  LDSM.16.M88.4 R136, [R206+0x1800] ;  /* 0x00180000ce88783b */ /* 0x000f680000000200 */
[----:B------:R-:W3:Y:S04]  /*3390*/  LDSM.16.M88.4 R32, [R217+0x1400] ;  /* 0x00140000d920783b */ /* 0x000ee80000000200 */
[----:B------:R-:W4:Y:S04]  /*33a0*/  LDSM.16.M88.4 R132, [R206+0x1c00] ;  /* 0x001c0000ce84783b */ /* 0x000f280000000200 */
[----:B------:R-:W4:Y:S04]  /*33b0*/  LDSM.16.M88.4 R52, [R217+0x4800] ;  /* 0x00480000d934783b */ /* 0x000f280000000200 */
[----:B------:R-:W4:Y:S04]  /*33c0*/  LDSM.16.M88.4 R8, [R217+0x2000] ;  /* 0x00200000d908783b */ /* 0x000f280000000200 */
[----:B------:R-:W4:Y:S01]  /*33d0*/  LDSM.16.M88.4 R124, [R217+0x2400] ;  /* 0x00240000d97c783b */ /* 0x000f220000000200 */
[C---:B--2---:R-:W-:Y:S03]  /*33e0*/  HMMA.16816.F32.BF16 R28, R4.reuse, R24, RZ ;  /* 0x00000018041c723c */ /* 0x044fe600000418ff */
[----:B------:R-:W2:Y:S04]  /*33f0*/  LDSM.16.M88.4 R116, [R217+0x2800] ;  /* 0x00280000d974783b */ /* 0x000ea80000000200 */
[----:B------:R-:W2:Y:S01]  /*3400*/  LDSM.16.M88.4 R108, [R217+0x2c00] ;  /* 0x002c0000d96c783b */ /* 0x000ea20000000200 */
[C---:B------:R-:W-:Y:S03]  /*3410*/  HMMA.16816.F32.BF16 R24, R4.reuse, R26, RZ ;  /* 0x0000001a0418723c */ /* 0x040fe600000418ff */
[----:B------:R-:W2:Y:S03]  /*3420*/  LDSM.16.M88.4 R100, [R217+0x3000] ;  /* 0x00300000d964783b */ /* 0x000ea60000000200 */
[C---:B-1----:R-:W-:Y:S01]  /*3430*/  HMMA.16816.F32.BF16 R20, R4.reuse, R16, RZ ;  /* 0x000000100414723c */ /* 0x042fe200000418ff */
[----:B------:R-:W1:Y:S04]  /*3440*/  LDSM.16.M88.4 R92, [R217+0x3400] ;  /* 0x00340000d95c783b */ /* 0x000e680000000200 */
[----:B------:R-:W1:Y:S01]  /*3450*/  LDSM.16.M88.4 R84, [R217+0x3800] ;  /* 0x00380000d954783b */ /* 0x000e620000000200 */
[----:B------:R-:W-:Y:S03]  /*3460*/  HMMA.16816.F32.BF16 R16, R4, R18, RZ ;  /* 0x000000120410723c */ /* 0x000fe600000418ff */
[----:B------:R-:W1:Y:S03]  /*3470*/  LDSM.16.M88.4 R76, [R217+0x3c00] ;  /* 0x003c0000d94c783b */ /* 0x000e660000000200 */
[C---:B-----5:R-:W-:Y:S01]  /*3480*/  HMMA.16816.F32.BF16 R28, R184.reuse, R136, R28 ;  /* 0x00000088b81c723c */ /* 0x060fe2000004181c */
[----:B------:R-:W5:Y:S04]  /*3490*/  LDSM.16.M88.4 R68, [R217+0x4000] ;  /* 0x00400000d944783b */ /* 0x000f680000000200 */
[----:B------:R-:W5:Y:S01]  /*34a0*/  LDSM.16.M88.4 R60, [R217+0x4400] ;  /* 0x00440000d93c783b */ /* 0x000f620000000200 */
[----:B------:R-:W-:Y:S03]  /*34b0*/  HMMA.16816.F32.BF16 R24, R184, R138, R24 ;  /* 0x0000008ab818723c */ /* 0x000fe60000041818 */
[----:B------:R-:W5:Y:S03]  /*34c0*/  LDSM.16.M88.4 R156, [R217+0x4c00] ;  /* 0x004c0000d99c783b */ /* 0x000f660000000200 */
[C---:B------:R-:W-:Y:S01]  /*34d0*/  HMMA.16816.F32.BF16 R44, R4.reuse, R40, RZ ;  /* 0x00000028042c723c */ /* 0x040fe200000418ff */
[----:B------:R-:W5:Y:S04]  /*34e0*/  LDSM.16.M88.4 R144, [R206+0x1000] ;  /* 0x00100000ce90783b */ /* 0x000f680000000200 */
[----:B------:R-:W5:Y:S01]  /*34f0*/  LDSM.16.M88.4 R140, [R206+0x1400] ;  /* 0x00140000ce8c783b */ /* 0x000f620000000200 */
[C---:B---3--:R-:W-:Y:S03]  /*3500*/  HMMA.16816.F32.BF16 R36, R4.reuse, R32, RZ ;  /* 0x000000200424723c */ /* 0x048fe600000418ff */
[----:B------:R-:W3:Y:S03]  /*3510*/  LDSM.16.M88.4 R136, [R206+0x4800] ;  /* 0x00480000ce88783b */ /* 0x000ee60000000200 */
[C---:B------:R-:W-:Y:S01]  /*3520*/  HMMA.16816.F32.BF16 R40, R4.reuse, R42, RZ ;  /* 0x0000002a0428723c */ /* 0x040fe200000418ff */
[----:B------:R-:W-:Y:S04]  /*3530*/  LDSM.16.M88.4 R188, [R206+0x2000] ;  /* 0x00200000cebc783b */ /* 0x000fe80000000200 */
[----:B------:R-:W-:Y:S01]  /*3540*/  LDSM.16.M88.4 R180, [R206+0x2400] ;  /* 0x00240000ceb4783b */ /* 0x000fe20000000200 */
[----:B------:R-:W-:Y:S03]  /*3550*/  HMMA.16816.F32.BF16 R32, R4, R34, RZ ;  /* 0x000000220420723c */ /* 0x000fe600000418ff */
[----:B------:R-:W-:Y:S03]  /*3560*/  LDSM.16.M88.4 R176, [R206+0x2800] ;  /* 0x00280000ceb0783b */ /* 0x000fe60000000200 */
[C---:B----4-:R-:W-:Y:S01]  /*3570*/  HMMA.16816.F32.BF16 R20, R184.reuse, R132, R20 ;  /* 0x00000084b814723c */ /* 0x050fe20000041814 */
[----:B------:R-:W-:Y:S04]  /*3580*/  LDSM.16.M88.4 R172, [R206+0x2c00] ;  /* 0x002c0000ceac783b */ /* 0x000fe80000000200 */
[----:B------:R-:W-:Y:S01]  /*3590*/  LDSM.16.M88.4 R168, [R206+0x3000] ;  /* 0x00300000cea8783b */ /* 0x000fe20000000200 */
[----:B------:R-:W-:Y:S03]  /*35a0*/  HMMA.16816.F32.BF16 R16, R184, R134, R16 ;  /* 0x00000086b810723c */ /* 0x000fe60000041810 */
[----:B------:R-:W4:Y:S03]  /*35b0*/  LDSM.16.M88.4 R132, [R206+0x4c00] ;  /* 0x004c0000ce84783b */ /* 0x000f260000000200 */
[C---:B------:R-:W-:Y:S01]  /*35c0*/  HMMA.16816.F32.BF16 R56, R4.reuse, R52, RZ ;  /* 0x000000340438723c */ /* 0x040fe200000418ff */
[----:B------:R-:W4:Y:S04]  /*35d0*/  LDSM.16.M88.4 R164, [R206+0x3400] ;  /* 0x00340000cea4783b */ /* 0x000f280000000200 */
[----:B------:R-:W4:Y:S01]  /*35e0*/  LDSM.16.M88.4 R160, [R206+0x3800] ;  /* 0x00380000cea0783b */ /* 0x000f220000000200 */
[C---:B------:R-:W-:Y:S03]  /*35f0*/  HMMA.16816.F32.BF16 R12, R4.reuse, R8, RZ ;  /* 0x00000008040c723c */ /* 0x040fe600000418ff */
[----:B------:R-:W0:Y:S03]  /*3600*/  LDGDEPBAR ;  /* 0x00000000000079af */ /* 0x000e260000000000 */
[C---:B------:R-:W-:Y:S06]  /*3610*/  HMMA.16816.F32.BF16 R128, R4.reuse, R124, RZ ;  /* 0x0000007c0480723c */ /* 0x040fec00000418ff */
[C---:B--2---:R-:W-:Y:S06]  /*3620*/  HMMA.16816.F32.BF16 R120, R4.reuse, R116, RZ ;  /* 0x000000740478723c */ /* 0x044fec00000418ff */
[C---:B------:R-:W-:Y:S06]  /*3630*/  HMMA.16816.F32.BF16 R112, R4.reuse, R108, RZ ;  /* 0x0000006c0470723c */ /* 0x040fec00000418ff */
[C---:B------:R-:W-:Y:S06]  /*3640*/  HMMA.16816.F32.BF16 R104, R4.reuse, R100, RZ ;  /* 0x000000640468723c */ /* 0x040fec00000418ff */
[C---:B-1----:R-:W-:Y:S06]  /*3650*/  HMMA.16816.F32.BF16 R96, R4.reuse, R92, RZ ;  /* 0x0000005c0460723c */ /* 0x042fec00000418ff */
[C---:B------:R-:W-:Y:S06]  /*3660*/  HMMA.16816.F32.BF16 R88, R4.reuse, R84, RZ ;  /* 0x000000540458723c */ /* 0x040fec00000418ff */
[C---:B------:R-:W-:Y:S06]  /*3670*/  HMMA.16816.F32.BF16 R80, R4.reuse, R76, RZ ;  /* 0x0000004c0450723c */ /* 0x040fec00000418ff */
[C---:B-----5:R-:W-:Y:S06]  /*3680*/  HMMA.16816.F32.BF16 R72, R4.reuse, R68, RZ ;  /* 0x000000440448723c */ /* 0x060fec00000418ff */
[C---:B------:R-:W-:Y:S06]  /*3690*/  HMMA.16816.F32.BF16 R64, R4.reuse, R60, RZ ;  /* 0x0000003c0440723c */ /* 0x040fec00000418ff */
        /* <DEDUP_REMOVED lines=12> */
[----:B------:R-:W-:Y:S01]  /*3760*/  HMMA.16816.F32.BF16 R4, R4, R158, RZ ;  /* 0x0000009e0404723c */ /* 0x000fe200000418ff */
[----:B------:R-:W1:Y:S05]  /*3770*/  LDSM.16.M88.4 R156, [R206+0x3c00] ;  /* 0x003c0000ce9c783b */ /* 0x000e6a0000000200 */
[C---:B------:R-:W-:Y:S06]  /*3780*/  HMMA.16816.F32.BF16 R44, R184.reuse, R144, R44 ;  /* 0x00000090b82c723c */ /* 0x040fec000004182c */
[C---:B------:R-:W-:Y:S01]  /*3790*/  HMMA.16816.F32.BF16 R40, R184.reuse, R146, R40 ;  /* 0x00000092b828723c */ /* 0x040fe20000041828 */
[----:B------:R-:W2:Y:S05]  /*37a0*/  LDSM.16.M88.4 R144, [R206+0x4000] ;  /* 0x00400000ce90783b */ /* 0x000eaa0000000200 */
[C---:B------:R-:W-:Y:S06]  /*37b0*/  HMMA.16816.F32.BF16 R36, R184.reuse, R140, R36 ;  /* 0x0000008cb824723c */ /* 0x040fec0000041824 */
[----:B------:R-:W-:Y:S01]  /*37c0*/  HMMA.16816.F32.BF16 R32, R184, R142, R32 ;  /* 0x0000008eb820723c */ /* 0x000fe20000041820 */
[----:B------:R-:W5:Y:S01]  /*37d0*/  LDSM.16.M88.4 R140, [R206+0x4400] ;  /* 0x00440000ce8c783b */ /* 0x000f620000000200 */
[----:B------:R-:W-:-:S04]  /*37e0*/  DEPBAR.LE SB0, 0x0 ;  /* 0x000080000000791a */ /* 0x000fc80000000000 */
[C---:B---3--:R-:W-:Y:S06]  /*37f0*/  HMMA.16816.F32.BF16 R56, R184.reuse, R136, R56 ;  /* 0x00000088b838723c */ /* 0x048fec0000041838 */
[----:B----4-:R-:W-:Y:S01]  /*3800*/  HMMA.16816.F32.BF16 R48, R184, R132, R48 ;  /* 0x00000084b830723c */ /* 0x010fe20000041830 */
[----:B------:R-:W-:-:S05]  /*3810*/  IMAD.IADD R136, R196, 0x1, -R205 ;  /* 0x00000001c4887824 */ /* 0x000fca00078e0acd */
[----:B------:R-:W-:Y:S01]  /*3820*/  SHF.R.S32.HI R137, RZ, 0x1f, R136 ;  /* 0x0000001fff897819 */ /* 0x000fe20000011488 */
[----:B------:R-:W-:Y:S03]  /*3830*/  HMMA.16816.F32.BF16 R132, R184, R134, R4 ;  /* 0x00000086b884723c */ /* 0x000fe60000041804 */
[----:B------:R-:W-:-:S03]  /*3840*/  LEA.HI R137, R137, R136, RZ, 0x2 ;  /* 0x0000008889897211 */ /* 0x000fc600078f10ff */
[----:B------:R-:W-:Y:S01]  /*3850*/  HMMA.16816.F32.BF16 R12, R184, R188, R12 ;  /* 0x000000bcb80c723c */ /* 0x000fe2000004180c */
[----:B------:R-:W-:Y:S01]  /*3860*/  SHF.R.S32.HI R230, RZ, 0x2, R137 ;  /* 0x00000002ffe67819 */ /* 0x000fe20000011489 */
[----:B------:R-:W-:-:S03]  /*3870*/  IMAD R4, R203, 0x20, R202 ;  /* 0x00000020cb047824 */ /* 0x000fc600078e02ca */
[----:B------:R-:W-:Y:S01]  /*3880*/  IADD3 R5, R204, 0x1, R230 ;  /* 0x00000001cc057810 */ /* 0x000fe20007ffe0e6 */
[----:B------:R-:W-:Y:S01]  /*3890*/  HMMA.16816.F32.BF16 R8, R184, R190, R8 ;  /* 0x000000beb808723c */ /* 0x000fe20000041808 */
[----:B------:R-:W-:Y:S02]  /*38a0*/  IMAD.IADD R4, R151, 0x1, R4 ;  /* 0x0000000197047824 */ /* 0x000fe400078e0204 */
[----:B------:R-:W-:-:S03]  /*38b0*/  IADD3 R5, R195, R5, -R227 ;  /* 0x00000005c3057210 */ /* 0x000fc60007ffe8e3 */
[C---:B------:R-:W-:Y:S02]  /*38c0*/  HMMA.16816.F32.BF16 R128, R184.reuse, R180, R128 ;  /* 0x000000b4b880723c */ /* 0x040fe40000041880 */
[----:B------:R-:W-:Y:S02]  /*38d0*/  IMAD.IADD R5, R5, 0x1, R0 ;  /* 0x0000000105057824 */ /* 0x000fe400078e0200 */
[----:B------:R-:W-:Y:S02]  /*38e0*/  VIADD R0, R217, 0x1000 ;  /* 0x00001000d9007836 */ /* 0x000fe40000000000 */
[----:B------:R-:W-:Y:S01]  /*38f0*/  HMMA.16816.F32.BF16 R124, R184, R182, R124 ;  /* 0x000000b6b87c723c */ /* 0x000fe2000004187c */
[C---:B------:R-:W-:Y:S01]  /*3900*/  VIMNMX R196, R5.reuse, R195, PT ;  /* 0x000000c305c47248 */ /* 0x040fe20003fe0100 */
[----:B------:R-:W-:Y:S01]  /*3910*/  IMAD R216, R2, 0x2, R0 ;  /* 0x0000000202d87824 */ /* 0x000fe200078e0200 */
[----:B------:R-:W-:-:S03]  /*3920*/  VIADDMNMX R195, R5, 0x8, R195, PT ;  /* 0x0000000805c37846 */ /* 0x000fc600038001c3 */
[C---:B------:R-:W-:Y:S06]  /*3930*/  HMMA.16816.F32.BF16 R120, R184.reuse, R176, R120 ;  /* 0x000000b0b878723c */ /* 0x040fec0000041878 */
        /* <DEDUP_REMOVED lines=9> */
[C---:B-1----:R-:W-:Y:S06]  /*39d0*/  HMMA.16816.F32.BF16 R80, R184.reuse, R156, R80 ;  /* 0x0000009cb850723c */ /* 0x042fec0000041850 */
[C---:B------:R-:W-:Y:S06]  /*39e0*/  HMMA.16816.F32.BF16 R76, R184.reuse, R158, R76 ;  /* 0x0000009eb84c723c */ /* 0x040fec000004184c */
[C---:B--2---:R-:W-:Y:S06]  /*39f0*/  HMMA.16816.F32.BF16 R72, R184.reuse, R144, R72 ;  /* 0x00000090b848723c */ /* 0x044fec0000041848 */
[C---:B------:R-:W-:Y:S06]  /*3a00*/  HMMA.16816.F32.BF16 R68, R184.reuse, R146, R68 ;  /* 0x00000092b844723c */ /* 0x040fec0000041844 */
[C---:B-----5:R-:W-:Y:S06]  /*3a10*/  HMMA.16816.F32.BF16 R64, R184.reuse, R140, R64 ;  /* 0x0000008cb840723c */ /* 0x060fec0000041840 */
[C---:B------:R-:W-:Y:S06]  /*3a20*/  HMMA.16816.F32.BF16 R60, R184.reuse, R142, R60 ;  /* 0x0000008eb83c723c */ /* 0x040fec000004183c */
[----:B------:R-:W-:Y:S01]  /*3a30*/  HMMA.16816.F32.BF16 R52, R184, R138, R52 ;  /* 0x0000008ab834723c */ /* 0x000fe20000041834 */
[----:B------:R-:W-:Y:S06]  /*3a40*/  BAR.SYNC.DEFER_BLOCKING 0x0 ;  /* 0x0000000000007b1d */ /* 0x000fec0000010000 */
[----:B------:R-:W-:-:S02]  /*3a50*/  NOP ;  /* 0x0000000000007918 */ /* 0x000fc40000000000 */
[----:B------:R-:W-:-:S15]  /*3a60*/  @!P0 BRA `(.L_x_741) ;  /* 0x0000000800ac8947 */ /* 0x000fde0003800000 */
[----:B------:R-:W-:Y:S05]  /*3a70*/  @!P6 BRA `(.L_x_742) ;  /* 0x0000000000f0e947 */ /* 0x000fea0003800000 */
[----:B------:R-:W1:Y:S01]  /*3a80*/  LDC R2, c[0x0][0x380] ;  /* 0x0000e000ff027b82 */ /* 0x000e620000000800 */
[----:B------:R-:W-:Y:S01]  /*3a90*/  IABS R136, R150 ;  /* 0x0000009600887213 */ /* 0x000fe20000000000 */
[----:B------:R-:W-:Y:S01]  /*3aa0*/  ULDC.64 UR8, c[0x0][0x230] ;  /* 0x00008c0000087ab9 */ /* 0x000fe20000000a00 */
[----:B------:R-:W-:-:S04]  /*3ab0*/  IADD3 R138, R150, -0x100, RZ ;  /* 0xffffff00968a7810 */ /* 0x000fc80007ffe0ff */
[----:B------:R-:W-:Y:S02]  /*3ac0*/  IABS R6, R138 ;  /* 0x0000008a00067213 */ /* 0x000fe40000000000 */
[-C--:B-1----:R-:W-:Y:S02]  /*3ad0*/  IABS R0, R2.reuse ;  /* 0x0000000200007213 */ /* 0x082fe40000000000 */
[----:B------:R-:W-:Y:S02]  /*3ae0*/  LOP3.LUT R138, R138, R2, RZ, 0x3c, !PT ;  /* 0x000000028a8a7212 */ /* 0x000fe400078e3cff */
[----:B------:R-:W1:Y:S08]  /*3af0*/  I2F.RP R140, R0 ;  /* 0x00000000008c7306 */ /* 0x000e700000209400 */
[----:B-1----:R-:W1:Y:S02]  /*3b00*/  MUFU.RCP R140, R140 ;  /* 0x0000008c008c7308 */ /* 0x002e640000001000 */
[----:B-1----:R-:W-:-:S06]  /*3b10*/  VIADD R140, R140, 0xffffffe ;  /* 0x0ffffffe8c8c7836 */ /* 0x002fcc0000000000 */
[----:B------:R-:W1:Y:S02]  /*3b20*/  F2I.FTZ.U32.TRUNC.NTZ R141, R140 ;  /* 0x0000008c008d7305 */ /* 0x000e64000021f000 */
[----:B-1----:R-:W-:Y:S02]  /*3b30*/  IMAD.MOV R137, RZ, RZ, -R141 ;  /* 0x000000ffff897224 */ /* 0x002fe400078e0a8d */
[----:B------:R-:W-:Y:S02]  /*3b40*/  IMAD.MOV.U32 R140, RZ, RZ, RZ ;  /* 0x000000ffff8c7224 */ /* 0x000fe400078e00ff */
[----:B------:R-:W-:-:S04]  /*3b50*/  IMAD R137, R137, R0, RZ ;  /* 0x0000000089897224 */ /* 0x000fc800078e02ff */
[----:B------:R-:W-:-:S06]  /*3b60*/  IMAD.HI.U32 R137, R141, R137, R140 ;  /* 0x000000898d897227 */ /* 0x000fcc00078e008c */
[----:B------:R-:W-:-:S04]  /*3b70*/  IMAD.HI.U32 R139, R137, R136, RZ ;  /* 0x00000088898b7227 */ /* 0x000fc800078e00ff */
[----:B------:R-:W-:Y:S01]  /*3b80*/  IMAD.HI.U32 R137, R137, R6, RZ ;  /* 0x0000000689897227 */ /* 0x000fe200078e00ff */
[----:B------:R-:W-:-:S03]  /*3b90*/  IADD3 R7, -R139, RZ, RZ ;  /* 0x000000ff8b077210 */ /* 0x000fc60007ffe1ff */
[----:B------:R-:W-:Y:S02]  /*3ba0*/  IMAD.MOV R5, RZ, RZ, -R137 ;  /* 0x000000ffff057224 */ /* 0x000fe400078e0a89 */
[C---:B------:R-:W-:Y:S02]  /*3bb0*/  IMAD R7, R0.reuse, R7, R136 ;  /* 0x0000000700077224 */ /* 0x040fe400078e0288 */
[----:B------:R-:W-:-:S03]  /*3bc0*/  IMAD R5, R0, R5, R6 ;  /* 0x0000000500057224 */ /* 0x000fc600078e0206 */
[C---:B------:R-:W-:Y:S02]  /*3bd0*/  ISETP.GT.U32.AND P1, PT, R0.reuse, R7, PT ;  /* 0x000000070000720c */ /* 0x040fe40003f24070 */
[----:B------:R-:W-:-:S11]  /*3be0*/  ISETP.GT.U32.AND P2, PT, R0, R5, PT ;  /* 0x000000050000720c */ /* 0x000fd60003f44070 */
[-C--:B------:R-:W-:Y:S02]  /*3bf0*/  @!P1 IADD3 R7, R7, -R0.reuse, RZ ;  /* 0x8000000007079210 */ /* 0x080fe40007ffe0ff */
[----:B------:R-:W-:Y:S01]  /*3c00*/  @!P2 IMAD.IADD R5, R5, 0x1, -R0 ;  /* 0x000000010505a824 */ /* 0x000fe200078e0a00 */
[----:B------:R-:W-:Y:S01]  /*3c10*/  @!P1 IADD3 R139, R139, 0x1, RZ ;  /* 0x000000018b8b9810 */ /* 0x000fe20007ffe0ff */
[----:B------:R-:W-:Y:S01]  /*3c20*/  @!P2 VIADD R137, R137, 0x1 ;  /* 0x000000018989a836 */ /* 0x000fe20000000000 */
[-C--:B------:R-:W-:Y:S02]  /*3c30*/  ISETP.GE.U32.AND P5, PT, R7, R0.reuse, PT ;  /* 0x000000000700720c */ /* 0x080fe40003fa6070 */
[----:B------:R-:W-:Y:S02]  /*3c40*/  ISETP.GE.U32.AND P4, PT, R5, R0, PT ;  /* 0x000000000500720c */ /* 0x000fe40003f86070 */
[----:B------:R-:W-:Y:S02]  /*3c50*/  LOP3.LUT R0, R150, R2, RZ, 0x3c, !PT ;  /* 0x0000000296007212 */ /* 0x000fe400078e3cff */
[----:B------:R-:W-:-:S02]  /*3c60*/  ISETP.GE.AND P1, PT, R138, RZ, PT ;  /* 0x000000ff8a00720c */ /* 0x000fc40003f26270 */
[----:B------:R-:W-:Y:S02]  /*3c70*/  ISETP.GE.AND P3, PT, R0, RZ, PT ;  /* 0x000000ff0000720c */ /* 0x000fe40003f66270 */
[----:B------:R-:W-:Y:S02]  /*3c80*/  ISETP.NE.AND P2, PT, R2, RZ, PT ;  /* 0x000000ff0200720c */ /* 0x000fe40003f45270 */
[----:B------:R-:W-:Y:S02]  /*3c90*/  LOP3.LUT R7, RZ, R2, RZ, 0x33, !PT ;  /* 0x00000002ff077212 */ /* 0x000fe400078e33ff */
[----:B------:R-:W-:Y:S01]  /*3ca0*/  @P5 IADD3 R139, R139, 0x1, RZ ;  /* 0x000000018b8b5810 */ /* 0x000fe20007ffe0ff */
[----:B------:R-:W-:-:S03]  /*3cb0*/  @P4 VIADD R137, R137, 0x1 ;  /* 0x0000000189894836 */ /* 0x000fc60000000000 */
[----:B------:R-:W-:Y:S02]  /*3cc0*/  MOV R0, R139 ;  /* 0x0000008b00007202 */ /* 0x000fe40000000f00 */
[----:B------:R-:W-:-:S03]  /*3cd0*/  @!P1 IADD3 R137, -R137, RZ, RZ ;  /* 0x000000ff89899210 */ /* 0x000fc60007ffe1ff */
[----:B------:R-:W-:-:S05]  /*3ce0*/  @!P3 IMAD.MOV R0, RZ, RZ, -R0 ;  /* 0x000000ffff00b224 */ /* 0x000fca00078e0a00 */
[C---:B------:R-:W-:Y:S02]  /*3cf0*/  SEL R0, R7.reuse, R0, !P2 ;  /* 0x0000000007007207 */ /* 0x040fe40005000000 */
[----:B------:R-:W-:-:S03]  /*3d00*/  SEL R7, R7, R137, !P2 ;  /* 0x0000008907077207 */ /* 0x000fc60005000000 */
[----:B------:R-:W-:-:S04]  /*3d10*/  IMAD.WIDE R138, R0, 0x4, R228 ;  /* 0x00000004008a7825 */ /* 0x000fc800078e02e4 */
[----:B------:R-:W-:Y:S01]  /*3d20*/  IMAD.WIDE R136, R7, 0x4, R228 ;  /* 0x0000000407887825 */ /* 0x000fe200078e02e4 */
[----:B------:R-:W2:Y:S04]  /*3d30*/  LDG.E R6, desc[UR10][R138.64] ;  /* 0x0000000a8a067981 */ /* 0x000ea8000c1e1900 */
[----:B------:R1:W2:Y:S01]  /*3d40*/  LDG.E R5, desc[UR10][R136.64] ;  /* 0x0000000a88057981 */ /* 0x0002a2000c1e1900 */
[----:B------:R-:W-:-:S04]  /*3d50*/  IMAD.IADD R0, R0, 0x1, -R7 ;  /* 0x0000000100007824 */ /* 0x000fc800078e0a07 */
[----:B------:R-:W-:-:S05]  /*3d60*/  IMAD R2, R0, R2, -0x100 ;  /* 0xffffff0000027424 */ /* 0x000fca00078e0202 */
[----:B------:R-:W-:-:S05]  /*3d70*/  SHF.R.S32.HI R0, RZ, 0x1f, R2 ;  /* 0x0000001fff007819 */ /* 0x000fca0000011402 */
[----:B------:R-:W-:-:S04]  /*3d80*/  IMAD R0, R0, R148, RZ ;  /* 0x0000009400007224 */ /* 0x000fc800078e02ff */
[C---:B------:R-:W-:Y:S02]  /*3d90*/  IMAD R0, R2.reuse, R149, R0 ;  /* 0x0000009502007224 */ /* 0x040fe400078e0200 */
[----:B-1----:R-:W-:-:S04]  /*3da0*/  IMAD.WIDE.U32 R136, R2, R148, RZ ;  /* 0x0000009402887225 */ /* 0x002fc800078e00ff */
[----:B------:R-:W-:Y:S01]  /*3db0*/  IMAD.IADD R137, R137, 0x1, R0 ;  /* 0x0000000189897824 */ /* 0x000fe200078e0200 */
[----:B--2---:R-:W-:-:S04]  /*3dc0*/  IADD3 R5, -R6, R5, RZ ;  /* 0x0000000506057210 */ /* 0x004fc80007ffe1ff */
[----:B------:R-:W-:Y:S01]  /*3dd0*/  SHF.R.S32.HI R6, RZ, 0x1f, R5 ;  /* 0x0000001fff067819 */ /* 0x000fe20000011405 */
[----:B------:R-:W-:-:S04]  /*3de0*/  IMAD.WIDE.U32 R136, R5, UR8, R136 ;  /* 0x0000000805887c25 */ /* 0x000fc8000f8e0088 */
[----:B------:R-:W-:Y:S02]  /*3df0*/  IMAD R6, R6, UR8, RZ ;  /* 0x0000000806067c24 */ /* 0x000fe4000f8e02ff */
[----:B------:R-:W-:Y:S02]  /*3e00*/  IMAD.MOV.U32 R2, RZ, RZ, R136 ;  /* 0x000000ffff027224 */ /* 0x000fe400078e0088 */
[----:B------:R-:W-:-:S05]  /*3e10*/  IMAD R6, R5, UR9, R6 ;  /* 0x0000000905067c24 */ /* 0x000fca000f8e0206 */
[----:B------:R-:W-:Y:S01]  /*3e20*/  IADD3 R0, R137, R6, RZ ;  /* 0x0000000689007210 */ /* 0x000fe20007ffe0ff */
[----:B------:R-:W-:Y:S06]  /*3e30*/  BRA `(.L_x_743) ;  /* 0x0000000000087947 */ /* 0x000fec0003800000 */
.L_x_742:
[----:B------:R-:W-:-:S04]  /*3e40*/  LEA R2, -R148, RZ, 0x8 ;  /* 0x000000ff94027211 */ /* 0x000fc800078e41ff */
[----:B------:R-:W-:-:S07]  /*3e50*/  SHF.R.S32.HI R0, RZ, 0x1f, R2 ;  /* 0x0000001fff007819 */ /* 0x000fce0000011402 */
.L_x_743:
[----:B------:R-:W-:Y:S01]  /*3e60*/  ULDC UR5, c[0x0][0x2d0] ;  /* 0x0000b40000057ab9 */ /* 0x000fe20000000800 */
[----:B------:R-:W-:Y:S01]  /*3e70*/  BSSY B0, `(.L_x_744) ;  /* 0x0000067000007945 */ /* 0x000fe20003800000 */
[----:B------:R-:W-:-:S13]  /*3e80*/  ISETP.GE.AND P1, PT, R197, UR5, PT ;  /* 0x00000005c5007c0c */ /* 0x000fda000bf26270 */
[----:B------:R-:W-:Y:S01]  /*3e90*/  @!P1 IMAD.MOV.U32 R136, RZ, RZ, R193 ;  /* 0x000000ffff889224 */ /* 0x000fe200078e00c1 */
[----:B------:R-:W1:Y:S01]  /*3ea0*/  @!P1 LDC.64 R6, c[0x0][0x218] ;  /* 0x00008600ff069b82 */ /* 0x000e620000000a00 */
[----:B------:R-:W-:Y:S01]  /*3eb0*/  @!P1 IMAD.MOV.U32 R137, RZ, RZ, R192 ;  /* 0x000000ffff899224 */ /* 0x000fe200078e00c0 */
[----:B------:R2:W-:Y:S01]  /*3ec0*/  @P1 STS [R226+0x1000], RZ ;  /* 0x001000ffe2001388 */ /* 0x0005e20000000800 */
[C---:B------:R-:W-:Y:S02]  /*3ed0*/  @!P1 IMAD R5, R149.reuse, 0x60, RZ ;  /* 0x0000006095059824 */ /* 0x040fe400078e02ff */
[----:B------:R-:W-:Y:S01]  /*3ee0*/  @!P1 IMAD.WIDE.U32 R138, R148, 0x60, R136 ;  /* 0x00000060948a9825 */ /* 0x000fe200078e0088 */
[C---:B------:R-:W-:Y:S01]  /*3ef0*/  @!P1 IADD3 R137, P2, R2.reuse, R193, RZ ;  /* 0x000000c102899210 */ /* 0x040fe20007f5e0ff */
[----:B------:R2:W-:Y:S01]  /*3f00*/  @P1 STS [R226+0x1004], RZ ;  /* 0x001004ffe2001388 */ /* 0x0005e20000000800 */
[----:B------:R-:W3:Y:S01]  /*3f10*/  @!P1 LDC.64 R144, c[0x0][0x218] ;  /* 0x00008600ff909b82 */ /* 0x000ee20000000a00 */
[C---:B------:R-:W-:Y:S01]  /*3f20*/  @!P1 IMAD R156, R149.reuse, 0xa0, RZ ;  /* 0x000000a0959c9824 */ /* 0x040fe200078e02ff */
[----:B------:R-:W-:Y:S01]  /*3f30*/  @!P1 IADD3 R146, P3, R2, R138, RZ ;  /* 0x0000008a02929210 */ /* 0x000fe20007f7e0ff */
[----:B------:R-:W-:Y:S01]  /*3f40*/  @!P1 IMAD.MOV.U32 R138, RZ, RZ, R193 ;  /* 0x000000ffff8a9224 */ /* 0x000fe200078e00c1 */
[----:B------:R2:W-:Y:S01]  /*3f50*/  @P1 STS.64 [R226+0x1008], RZ ;  /* 0x001008ffe2001388 */ /* 0x0005e20000000a00 */
[----:B------:R-:W-:Y:S01]  /*3f60*/  @!P1 IMAD R157, R149, 0xc0, RZ ;  /* 0x000000c0959d9824 */ /* 0x000fe200078e02ff */
[C---:B------:R-:W-:Y:S01]  /*3f70*/  @!P1 IADD3.X R5, R0.reuse, R139, R5, P3, !PT ;  /* 0x0000008b00059210 */ /* 0x040fe20001ffe405 */
[--C-:B------:R-:W-:Y:S01]  /*3f80*/  @!P1 IMAD.MOV.U32 R139, RZ, RZ, R192.reuse ;  /* 0x000000ffff8b9224 */ /* 0x100fe200078e00c0 */
[----:B------:R-:W4:Y:S01]  /*3f90*/  @!P1 LDC.64 R142, c[0x0][0x218] ;  /* 0x00008600ff8e9b82 */ /* 0x000f220000000a00 */
[----:B------:R-:W-:-:S02]  /*3fa0*/  @!P1 IMAD.X R136, R0, 0x1, R192, P2 ;  /* 0x0000000100889824 */ /* 0x000fc400010e06c0 */
[----:B------:R-:W-:-:S04]  /*3fb0*/  @!P1 IMAD.WIDE.U32 R140, R148, 0xa0, R138 ;  /* 0x000000a0948c9825 */ /* 0x000fc800078e008a */
[----:B------:R-:W-:Y:S01]  /*3fc0*/  @!P1 IMAD.WIDE.U32 R138, R148, 0xc0, R138 ;  /* 0x000000c0948a9825 */ /* 0x000fe200078e008a */
[C---:B------:R-:W-:Y:S02]  /*3fd0*/  @!P1 IADD3 R147, P3, R2.reuse, R140, RZ ;  /* 0x0000008c02939210 */ /* 0x040fe40007f7e0ff */
[----:B-1----:R-:W-:Y:S02]  /*3fe0*/  @!P1 LEA R158, P4, R137, R6, 0x1 ;  /* 0x00000006899e9211 */ /* 0x002fe400078808ff */
[----:B------:R-:W-:Y:S02]  /*3ff0*/  @!P1 IADD3 R151, P2, R2, R138, RZ ;  /* 0x0000008a02979210 */ /* 0x000fe40007f5e0ff */
[C---:B------:R-:W-:Y:S02]  /*4000*/  @!P1 IADD3.X R156, R0.reuse, R141, R156, P3, !PT ;  /* 0x0000008d009c9210 */ /* 0x040fe40001ffe49c */
[----:B------:R-:W1:Y:S01]  /*4010*/  @!P1 LDC.64 R140, c[0x0][0x218] ;  /* 0x00008600ff8c9b82 */ /* 0x000e620000000a00 */
[----:B------:R-:W-:-:S02]  /*4020*/  @!P1 IADD3.X R157, R0, R139, R157, P2, !PT ;  /* 0x0000008b009d9210 */ /* 0x000fc400017fe49d */
[----:B------:R-:W-:Y:S02]  /*4030*/  @!P1 LEA.HI.X R159, R137, R7, R136, 0x1, P4 ;  /* 0x00000007899f9211 */ /* 0x000fe400020f0c88 */
[----:B------:R-:W-:-:S03]  /*4040*/  @!P1 IADD3 R160, P4, P2, R2, R193, R221 ;  /* 0x000000c102a09210 */ /* 0x000fc60007a9e0dd */
[----:B------:R-:W5:Y:S01]  /*4050*/  @!P1 LDC.64 R138, c[0x0][0x218] ;  /* 0x00008600ff8a9b82 */ /* 0x000f620000000a00 */
[----:B------:R-:W-:Y:S01]  /*4060*/  @!PT LDS RZ, [RZ] ;  /* 0x00000000fffff984 */ /* 0x000fe20000000800 */
[----:B------:R-:W-:Y:S01]  /*4070*/  @!PT LDS RZ, [RZ] ;  /* 0x00000000fffff984 */ /* 0x000fe20000000800 */
[----:B------:R-:W-:Y:S01]  /*4080*/  @!PT LDS RZ, [RZ] ;  /* 0x00000000fffff984 */ /* 0x000fe20000000800 */
[----:B------:R2:W-:Y:S04]  /*4090*/  @!P1 LDGSTS.E.BYPASS.LTC128B.128 [R226+0x1000], desc[UR10][R158.64] ;  /* 0x010000009ee29fae */ /* 0x0005e8000b901d4a */
[----:B------:R1:W-:Y:S03]  /*40a0*/  @P1 STS.128 [R226+0x1800], RZ ;  /* 0x001800ffe2001388 */ /* 0x0003e60000000c00 */
[----:B------:R-:W5:Y:S08]  /*40b0*/  @!P1 LDC.64 R136, c[0x0][0x218] ;  /* 0x00008600ff889b82 */ /* 0x000f700000000a00 */
[----:B------:R-:W5:Y:S01]  /*40c0*/  @!P1 LDC.64 R6, c[0x0][0x218] ;  /* 0x00008600ff069b82 */ /* 0x000f620000000a00 */
[----:B--2---:R-:W-:-:S02]  /*40d0*/  @!P1 LEA R158, P3, R148, R193, 0x6 ;  /* 0x000000c1949e9211 */ /* 0x004fc400078630ff */
[----:B------:R-:W-:Y:S02]  /*40e0*/  @!P1 IADD3.X R159, R0, R192, R220, P4, P2 ;  /* 0x000000c0009f9210 */ /* 0x000fe400027e44dc */
[----:B---3--:R-:W-:Y:S02]  /*40f0*/  @!P1 LEA R162, P4, R160, R144, 0x1 ;  /* 0x00000090a0a29211 */ /* 0x008fe400078808ff */
[C---:B------:R-:W-:Y:S02]  /*4100*/  @!P1 LEA R144, P2, R148.reuse, R193, 0x7 ;  /* 0x000000c194909211 */ /* 0x040fe400078438ff */
[----:B------:R-:W-:Y:S02]  /*4110*/  @!P1 LEA.HI.X R161, R148, R192, R149, 0x6, P3 ;  /* 0x000000c094a19211 */ /* 0x000fe400018f3495 */
[----:B------:R-:W-:Y:S02]  /*4120*/  @!P1 IADD3 R158, P3, R2, R158, RZ ;  /* 0x0000009e029e9210 */ /* 0x000fe40007f7e0ff */
[----:B------:R-:W-:-:S02]  /*4130*/  @!P1 LEA.HI.X R163, R160, R145, R159, 0x1, P4 ;  /* 0x00000091a0a39211 */ /* 0x000fc400020f0c9f */
[----:B------:R-:W-:Y:S01]  /*4140*/  @!P1 IADD3 R145, P4, R2, R144, RZ ;  /* 0x0000009002919210 */ /* 0x000fe20007f9e0ff */
[----:B------:R-:W-:Y:S01]  /*4150*/  @!P1 IMAD.X R161, R0, 0x1, R161, P3 ;  /* 0x0000000100a19824 */ /* 0x000fe200018e06a1 */
[----:B------:R-:W-:Y:S01]  /*4160*/  @!P1 LEA.HI.X R144, R148, R192, R149, 0x7, P2 ;  /* 0x000000c094909211 */ /* 0x000fe200010f3c95 */
[----:B------:R-:W-:Y:S01]  /*4170*/  @!PT LDS RZ, [RZ] ;  /* 0x00000000fffff984 */ /* 0x000fe20000000800 */
[----:B------:R-:W-:Y:S01]  /*4180*/  @!PT LDS RZ, [RZ] ;  /* 0x00000000fffff984 */ /* 0x000fe20000000800 */
[----:B------:R-:W-:Y:S01]  /*4190*/  @!PT LDS RZ, [RZ] ;  /* 0x00000000fffff984 */ /* 0x000fe20000000800 */
[----:B------:R2:W-:Y:S01]  /*41a0*/  @!P1 LDGSTS.E.BYPASS.LTC128B.128 [R226+0x1800], desc[UR10][R162.64] ;  /* 0x01800000a2e29fae */ /* 0x0005e2000b901d4a */
[----:B----4-:R-:W-:Y:S02]  /*41b0*/  @!P1 LEA R142, P3, R158, R142, 0x1 ;  /* 0x0000008e9e8e9211 */ /* 0x010fe400078608ff */
[----:B-1----:R-:W-:Y:S01]  /*41c0*/  @!P1 LEA R140, P2, R146, R140, 0x1 ;  /* 0x0000008c928c9211 */ /* 0x002fe200078408ff */
[----:B------:R-:W-:Y:S01]  /*41d0*/  @!P1 IMAD.X R144, R0, 0x1, R144, P4 ;  /* 0x0000000100909824 */ /* 0x000fe200020e0690 */
[----:B------:R-:W-:Y:S01]  /*41e0*/  @!P1 LEA.HI.X R143, R158, R143, R161, 0x1, P3 ;  /* 0x0000008f9e8f9211 */ /* 0x000fe200018f0ca1 */
[----:B------:R2:W-:Y:S01]  /*41f0*/  @P1 STS.128 [R226+0x2000], RZ ;  /* 0x002000ffe2001388 */ /* 0x0005e20000000c00 */
[----:B-----5:R-:W-:-:S02]  /*4200*/  @!P1 LEA R138, P4, R145, R138, 0x1 ;  /* 0x0000008a918a9211 */ /* 0x020fc400078808ff */
[----:B------:R-:W-:Y:S01]  /*4210*/  @!P1 LEA.HI.X R141, R146, R141, R5, 0x1, P2 ;  /* 0x0000008d928d9211 */ /* 0x000fe200010f0c05 */
[----:B------:R-:W-:Y:S01]  /*4220*/  @!PT LDS RZ, [RZ] ;  /* 0x00000000fffff984 */ /* 0x000fe20000000800 */
[----:B------:R-:W-:Y:S01]  /*4230*/  @!PT LDS RZ, [RZ] ;  /* 0x00000000fffff984 */ /* 0x000fe20000000800 */
[----:B------:R-:W-:Y:S01]  /*4240*/  @!PT LDS RZ, [RZ] ;  /* 0x00000000fffff984 */ /* 0x000fe20000000800 */
[----:B------:R2:W-:Y:S01]  /*4250*/  @!P1 LDGSTS.E.BYPASS.LTC128B.128 [R226+0x2000], desc[UR10][R142.64] ;  /* 0x020000008ee29fae */ /* 0x0005e2000b901d4a */
[----:B------:R-:W-:Y:S02]  /*4260*/  @!P1 LEA R136, P3, R147, R136, 0x1 ;  /* 0x0000008893889211 */ /* 0x000fe400078608ff */
[----:B------:R-:W-:Y:S01]  /*4270*/  @!P1 LEA R6, P2, R151, R6, 0x1 ;  /* 0x0000000697069211 */ /* 0x000fe200078408ff */
[----:B------:R2:W-:Y:S01]  /*4280*/  @P1 STS.128 [R226+0x2800], RZ ;  /* 0x002800ffe2001388 */ /* 0x0005e20000000c00 */
[----:B------:R-:W-:Y:S02]  /*4290*/  @!P1 LEA.HI.X R139, R145, R139, R144, 0x1, P4 ;  /* 0x0000008b918b9211 */ /* 0x000fe400020f0c90 */
[----:B------:R-:W-:Y:S01]  /*42a0*/  @!P1 LEA.HI.X R137, R147, R137, R156, 0x1, P3 ;  /* 0x0000008993899211 */ /* 0x000fe200018f0c9c */
[----:B------:R-:W-:Y:S01]  /*42b0*/  @!PT LDS RZ, [RZ] ;  /* 0x00000000fffff984 */ /* 0x000fe20000000800 */
[----:B------:R-:W-:Y:S01]  /*42c0*/  @!PT LDS RZ, [RZ] ;  /* 0x00000000fffff984 */ /* 0x000fe20000000800 */
[----:B------:R-:W-:Y:S01]  /*42d0*/  @!PT LDS RZ, [RZ] ;  /* 0x00000000fffff984 */ /* 0x000fe20000000800 */
[----:B------:R2:W-:Y:S01]  /*42e0*/  @!P1 LDGSTS.E.BYPASS.LTC128B.128 [R226+0x2800], desc[UR10][R140.64] ;  /* 0x028000008ce29fae */ /* 0x0005e2000b901d4a */
[----:B------:R-:W-:-:S03]  /*42f0*/  @!P1 LEA.HI.X R7, R151, R7, R157, 0x1, P2 ;  /* 0x0000000797079211 */ /* 0x000fc600010f0c9d */
[----:B------:R2:W-:Y:S04]  /*4300*/  @P1 STS.128 [R226+0x3000], RZ ;  /* 0x003000ffe2001388 */ /* 0x0005e80000000c00 */
[----:B------:R-:W-:Y:S01]  /*4310*/  @!PT LDS RZ, [RZ] ;  /* 0x00000000fffff984 */ /* 0x000fe20000000800 */
[----:B------:R-:W-:Y:S01]  /*4320*/  @!PT LDS RZ, [RZ] ;  /* 0x00000000fffff984 */ /* 0x000fe20000000800 */
[----:B------:R-:W-:Y:S01]  /*4330*/  @!PT LDS RZ, [RZ] ;  /* 0x00000000fffff984 */ /* 0x000fe20000000800 */
[----:B------:R2:W-:Y:S04]  /*4340*/  @!P1 LDGSTS.E.BYPASS.LTC128B.128 [R226+0x3000], desc[UR10][R138.64] ;  /* 0x030000008ae29fae */ /* 0x0005e8000b901d4a */
        /* <DEDUP_REMOVED lines=10> */
[----:B------:R2:W-:Y:S01]  /*43f0*/  @P1 STS.128 [R226+0x4800], RZ ;  /* 0x004800ffe2001388 */ /* 0x0005e20000000c00 */
[----:B------:R-:W-:Y:S05]  /*4400*/  @P1 BRA `(.L_x_745) ;  /* 0x0000000000341947 */ /* 0x000fea0003800000 */
[----:B--2---:R-:W-:Y:S01]  /*4410*/  IMAD.MOV.U32 R6, RZ, RZ, R193 ;  /* 0x000000ffff067224 */ /* 0x004fe200078e00c1 */
[----:B------:R-:W-:Y:S01]  /*4420*/  ULDC.64 UR8, c[0x0][0x218] ;  /* 0x0000860000087ab9 */ /* 0x000fe20000000a00 */
[----:B------:R-:W-:Y:S02]  /*4430*/  IMAD.MOV.U32 R7, RZ, RZ, R192 ;  /* 0x000000ffff077224 */ /* 0x000fe400078e00c0 */
[----:B------:R-:W-:Y:S02]  /*4440*/  IMAD R5, R149, 0xe0, RZ ;  /* 0x000000e095057824 */ /* 0x000fe400078e02ff */
[----:B------:R-:W-:-:S03]  /*4450*/  IMAD.WIDE.U32 R6, R148, 0xe0, R6 ;  /* 0x000000e094067825 */ /* 0x000fc600078e0006 */
[----:B------:R-:W-:-:S04]  /*4460*/  IADD3 R6, P1, R2, R6, RZ ;  /* 0x0000000602067210 */ /* 0x000fc80007f3e0ff */
[----:B------:R-:W-:Y:S02]  /*4470*/  IADD3.X R5, R0, R7, R5, P1, !PT ;  /* 0x0000000700057210 */ /* 0x000fe40000ffe405 */
[----:B------:R-:W-:-:S04]  /*4480*/  LEA R136, P1, R6, UR8, 0x1 ;  /* 0x0000000806887c11 */ /* 0x000fc8000f8208ff */
[----:B------:R-:W-:-:S05]  /*4490*/  LEA.HI.X R137, R6, UR9, R5, 0x1, P1 ;  /* 0x0000000906897c11 */ /* 0x000fca00088f0c05 */
[----:B------:R-:W-:Y:S01]  /*44a0*/  @!PT LDS RZ, [RZ] ;  /* 0x00000000fffff984 */ /* 0x000fe20000000800 */
[----:B------:R-:W-:Y:S01]  /*44b0*/  @!PT LDS RZ, [RZ] ;  /* 0x00000000fffff984 */ /* 0x000fe20000000800 */
[----:B------:R-:W-:Y:S01]  /*44c0*/  @!PT LDS RZ, [RZ] ;  /* 0x00000000fffff984 */ /* 0x000fe20000000800 */
[----:B------:R1:W-:Y:S04]  /*44d0*/  LDGSTS.E.BYPASS.LTC128B.128 [R226+0x4800], desc[UR10][R136.64] ;  /* 0x0480000088e27fae */ /* 0x0003e8000b901d4a */
.L_x_745:
[----:B------:R-:W-:Y:S05]  /*44e0*/  BSYNC B0 ;  /* 0x0000000000007941 */ /* 0x000fea0003800000 */
.L_x_744:
[----:B------:R-:W0:Y:S01]  /*44f0*/  LDGDEPBAR ;  /* 0x00000000000079af */ /* 0x000e220000000000 */
[----:B------:R-:W-:-:S04]  /*4500*/  IADD3 R193, P1, R2, R193, RZ ;  /* 0x000000c102c17210 */ /* 0x000fc80007f3e0ff */
[----:B------:R-:W-:-:S09]  /*4510*/  IADD3.X R192, R0, R192, RZ, P1, !PT ;  /* 0x000000c000c07210 */ /* 0x000fd20000ffe4ff */
.L_x_741:
[----:B------:R-:W-:Y:S01]  /*4520*/  IMAD.IADD R242, R150, 0x1, R242 ;  /* 0x0000000196f27824 */ /* 0x000fe200078e02f2 */
[----:B------:R-:W-:Y:S01]  /*4530*/  ULDC UR12, c[0x0][0x2ec] ;  /* 0x0000bb00000c7ab9 */ /* 0x000fe20000000800 */
[----:B------:R-:W-:Y:S02]  /*4540*/  ULDC.64 UR8, c[0x0][0x218] ;  /* 0x0000860000087ab9 */ /* 0x000fe40000000a00 */
[C---:B------:R-:W-:Y:S01]  /*4550*/  VIADD R240, R242.reuse, 0x1 ;  /* 0x00000001f2f07836 */ /* 0x040fe20000000000 */
[CC--:B------:R-:W-:Y:S01]  /*4560*/  ISETP.GE.AND P2, PT, R242.reuse, R195.reuse, PT ;  /* 0x000000c3f200720c */ /* 0x0c0fe20003f46270 */
[C---:B------:R-:W-:Y:S01]  /*4570*/  VIADD R239, R242.reuse, 0x8 ;  /* 0x00000008f2ef7836 */ /* 0x040fe20000000000 */
[C---:B------:R-:W-:Y:S01]  /*4580*/  ISETP.GE.AND P3, PT, R242.reuse, R196, PT ;  /* 0x000000c4f200720c */ /* 0x040fe20003f66270 */
[----:B------:R-:W-:Y:S01]  /*4590*/  VIADD R237, R242, 0x9 ;  /* 0x00000009f2ed7836 */ /* 0x000fe20000000000 */
[-C--:B------:R-:W-:Y:S01]  /*45a0*/  ISETP.GE.AND P1, PT, R240, R195.reuse, PT ;  /* 0x000000c3f000720c */ /* 0x080fe20003f26270 */
[----:B------:R-:W-:Y:S01]  /*45b0*/  VIADD R236, R242, 0x10 ;  /* 0x00000010f2ec7836 */ /* 0x000fe20000000000 */
[----:B------:R-:W-:Y:S01]  /*45c0*/  FSEL R2, R46, -INF , !P2 ;  /* 0xff8000002e027808 */ /* 0x000fe20005000000 */
[C---:B------:R-:W-:Y:S01]  /*45d0*/  VIADD R235, R242.reuse, 0x11 ;  /* 0x00000011f2eb7836 */ /* 0x040fe20000000000 */
[-C--:B------:R-:W-:Y:S01]  /*45e0*/  ISETP.GE.AND P2, PT, R239, R195.reuse, PT ;  /* 0x000000c3ef00720c */ /* 0x080fe20003f46270 */
[C---:B------:R-:W-:Y:S01]  /*45f0*/  VIADD R234, R242.reuse, 0x18 ;  /* 0x00000018f2ea7836 */ /* 0x040fe20000000000 */
[----:B------:R-:W-:Y:S01]  /*4600*/  FSEL R47, R47, -INF , !P1 ;  /* 0xff8000002f2f7808 */ /* 0x000fe20004800000 */
[C---:B--2---:R-:W-:Y:S01]  /*4610*/  VIADD R7, R242.reuse, 0x19 ;  /* 0x00000019f2077836 */ /* 0x044fe20000000000 */
[----:B------:R-:W-:Y:S01]  /*4620*/  ISETP.GE.AND P1, PT, R237, R195, PT ;  /* 0x000000c3ed00720c */ /* 0x000fe20003f26270 */
[----:B------:R-:W-:Y:S01]  /*4630*/  VIADD R232, R242, 0x20 ;  /* 0x00000020f2e87836 */ /* 0x000fe20000000000 */
[----:B-1----:R-:W-:Y:S01]  /*4640*/  FSEL R137, R42, -INF , !P2 ;  /* 0xff8000002a897808 */ /* 0x002fe20005000000 */
[----:B------:R-:W-:Y:S01]  /*4650*/  VIADD R231, R242, 0x21 ;  /* 0x00000021f2e77836 */ /* 0x000fe20000000000 */
[----:B------:R-:W-:Y:S01]  /*4660*/  FMNMX.FTZ R0, R2, R47, !PT ;  /* 0x0000002f02007209 */ /* 0x000fe20007810000 */
[----:B------:R-:W-:Y:S01]  /*4670*/  VIADD R215, R242, 0x28 ;  /* 0x00000028f2d77836 */ /* 0x000fe20000000000 */
[-C--:B------:R-:W-:Y:S01]  /*4680*/  ISETP.GE.AND P2, PT, R236, R195.reuse, PT ;  /* 0x000000c3ec00720c */ /* 0x080fe20003f46270 */
[C---:B------:R-:W-:Y:S01]  /*4690*/  VIADD R6, R242.reuse, 0x29 ;  /* 0x00000029f2067836 */ /* 0x040fe20000000000 */
[----:B------:R-:W-:Y:S01]  /*46a0*/  FSEL R138, R43, -INF , !P1 ;  /* 0xff8000002b8a7808 */ /* 0x000fe20004800000 */
[C---:B------:R-:W-:Y:S01]  /*46b0*/  VIADD R5, R242.reuse, 0x30 ;  /* 0x00000030f2057836 */ /* 0x040fe20000000000 */
[----:B------:R-:W-:Y:S01]  /*46c0*/  FMNMX.FTZ R0, R137, R0, !PT ;  /* 0x0000000089007209 */ /* 0x000fe20007810000 */
[C---:B------:R-:W-:Y:S01]  /*46d0*/  VIADD R213, R242.reuse, 0x31 ;  /* 0x00000031f2d57836 */ /* 0x040fe20000000000 */
[-C--:B------:R-:W-:Y:S01]  /*46e0*/  ISETP.GE.AND P1, PT, R235, R195.reuse, PT ;  /* 0x000000c3eb00720c */ /* 0x080fe20003f26270 */
[----:B------:R-:W-:Y:S01]  /*46f0*/  VIADD R212, R242, 0x38 ;  /* 0x00000038f2d47836 */ /* 0x000fe20000000000 */
[----:B------:R-:W-:Y:S01]  /*4700*/  FSEL R38, R38, -INF , !P2 ;  /* 0xff80000026267808 */ /* 0x000fe20005000000 */
[----:B------:R-:W-:Y:S01]  /*4710*/  VIADD R211, R242, 0x39 ;  /* 0x00000039f2d37836 */ /* 0x000fe20000000000 */
[----:B------:R-:W-:Y:S01]  /*4720*/  FMNMX.FTZ R0, R138, R0, !PT ;  /* 0x000000008a007209 */ /* 0x000fe20007810000 */
[----:B------:R-:W-:Y:S01]  /*4730*/  VIADD R136, R242, 0x40 ;  /* 0x00000040f2887836 */ /* 0x000fe20000000000 */
[-C--:B------:R-:W-:Y:S01]  /*4740*/  ISETP.GE.AND P2, PT, R234, R195.reuse, PT ;  /* 0x000000c3ea00720c */ /* 0x080fe20003f46270 */
[C---:B------:R-:W-:Y:S01]  /*4750*/  VIADD R140, R242.reuse, 0x41 ;  /* 0x00000041f28c7836 */ /* 0x040fe20000000000 */
[----:B------:R-:W-:Y:S01]  /*4760*/  FSEL R39, R39, -INF , !P1 ;  /* 0xff80000027277808 */ /* 0x000fe20004800000 */
[----:B------:R-:W-:Y:S01]  /*4770*/  VIADD R147, R242, 0x48 ;  /* 0x00000048f2937836 */ /* 0x000fe20000000000 */
[----:B------:R-:W-:Y:S01]  /*4780*/  FMNMX.FTZ R0, R38, R0, !PT ;  /* 0x0000000026007209 */ /* 0x000fe20007810000 */
[C---:B------:R-:W-:Y:S01]  /*4790*/  VIADD R144, R242.reuse, 0x49 ;  /* 0x00000049f2907836 */ /* 0x040fe20000000000 */
[-C--:B------:R-:W-:Y:S01]  /*47a0*/  ISETP.GE.AND P1, PT, R7, R195.reuse, PT ;  /* 0x000000c30700720c */ /* 0x080fe20003f26270 */
[----:B------:R-:W-:Y:S01]  /*47b0*/  VIADD R156, R242, 0x50 ;  /* 0x00000050f29c7836 */ /* 0x000fe20000000000 */
[----:B------:R-:W-:Y:S01]  /*47c0*/  FSEL R34, R34, -INF , !P2 ;  /* 0xff80000022227808 */ /* 0x000fe20005000000 */
[C---:B------:R-:W-:Y:S01]  /*47d0*/  VIADD R163, R242.reuse, 0x51 ;  /* 0x00000051f2a37836 */ /* 0x040fe20000000000 */
        /* <DEDUP_REMOVED lines=11> */
[----:B------:R-:W-:Y:S01]  /*4890*/  VIADD R172, R242, 0x69 ;  /* 0x00000069f2ac7836 */ /* 0x000fe20000000000 */
[----:B------:R-:W-:Y:S01]  /*48a0*/  FMNMX.FTZ R0, R252, R0, !PT ;  /* 0x00000000fc007209 */ /* 0x000fe20007810000 */
[C---:B------:R-:W-:Y:S01]  /*48b0*/  VIADD R174, R242.reuse, 0x70 ;  /* 0x00000070f2ae7836 */ /* 0x040fe20000000000 */
[-C--:B------:R-:W-:Y:S01]  /*48c0*/  ISETP.GE.AND P2, PT, R215, R195.reuse, PT ;  /* 0x000000c3d700720c */ /* 0x080fe20003f46270 */
[C---:B------:R-:W-:Y:S01]  /*48d0*/  VIADD R177, R242.reuse, 0x71 ;  /* 0x00000071f2b17836 */ /* 0x040fe20000000000 */
[----:B------:R-:W-:Y:S01]  /*48e0*/  FSEL R250, R31, -INF , !P1 ;  /* 0xff8000001ffa7808 */ /* 0x000fe20004800000 */
[C---:B------:R-:W-:Y:S01]  /*48f0*/  VIADD R178, R242.reuse, 0x78 ;  /* 0x00000078f2b27836 */ /* 0x040fe20000000000 */
[----:B------:R-:W-:Y:S01]  /*4900*/  FMNMX.FTZ R0, R251, R0, !PT ;  /* 0x00000000fb007209 */ /* 0x000fe20007810000 */
[----:B------:R-:W-:Y:S01]  /*4910*/  VIADD R206, R242, 0x79 ;  /* 0x00000079f2ce7836 */ /* 0x000fe20000000000 */
        /* <DEDUP_REMOVED lines=59> */
[----:B------:R-:W-:Y:S01]  /*4cd0*/  VIADD R142, R242, 0xf1 ;  /* 0x000000f1f28e7836 */ /* 0x000fe20000000000 */
[----:B------:R-:W-:-:S02]  /*4ce0*/  ISETP.GE.AND P1, PT, R163, R195, PT ;  /* 0x000000c3a300720c */ /* 0x000fc40003f26270 */
[----:B------:R-:W-:Y:S01]  /*4cf0*/  FSEL R241, R130, -INF , !P2 ;  /* 0xff80000082f17808 */ /* 0x000fe20005000000 */
[----:B------:R-:W-:Y:S01]  /*4d00*/  IMAD.MOV.U32 R130, RZ, RZ, R47 ;  /* 0x000000ffff827224 */ /* 0x000fe200078e002f */
[----:B------:R-:W-:Y:S02]  /*4d10*/  FMNMX.FTZ R0, R10, R0, !PT ;  /* 0x000000000a007209 */ /* 0x000fe40007810000 */
[-C--:B------:R-:W-:Y:S02]  /*4d20*/  ISETP.GE.AND P2, PT, R159, R195.reuse, PT ;  /* 0x000000c39f00720c */ /* 0x080fe40003f46270 */
[----:B------:R-:W-:Y:S01]  /*4d30*/  FSEL R238, R131, -INF , !P1 ;  /* 0xff80000083ee7808 */ /* 0x000fe20004800000 */
[----:B------:R-:W-:Y:S01]  /*4d40*/  IMAD.MOV.U32 R131, RZ, RZ, R2 ;  /* 0x000000ffff837224 */ /* 0x000fe200078e0002 */
[----:B------:R-:W-:Y:S02]  /*4d50*/  FMNMX.FTZ R0, R241, R0, !PT ;  /* 0x00000000f1007209 */ /* 0x000fe40007810000 */
[----:B------:R-:W-:-:S02]  /*4d60*/  ISETP.GE.AND P1, PT, R157, R195, PT ;  /* 0x000000c39d00720c */ /* 0x000fc40003f26270 */
[----:B------:R-:W-:Y:S01]  /*4d70*/  FSEL R233, R126, -INF , !P2 ;  /* 0xff8000007ee97808 */ /* 0x000fe20005000000 */
[----:B------:R-:W-:Y:S01]  /*4d80*/  IMAD.MOV.U32 R126, RZ, RZ, R138 ;  /* 0x000000ffff7e7224 */ /* 0x000fe200078e008a */
[----:B------:R-:W-:Y:S01]  /*4d90*/  FMNMX.FTZ R0, R238, R0, !PT ;  /* 0x00000000ee007209 */ /* 0x000fe20007810000 */
[----:B------:R-:W-:Y:S01]  /*4da0*/  VIADD R138, R242, 0xf8 ;  /* 0x000000f8f28a7836 */ /* 0x000fe20000000000 */
[-C--:B------:R-:W-:Y:S02]  /*4db0*/  ISETP.GE.AND P2, PT, R166, R195.reuse, PT ;  /* 0x000000c3a600720c */ /* 0x080fe40003f46270 */
[----:B------:R-:W-:Y:S01]  /*4dc0*/  FSEL R214, R127, -INF , !P1 ;  /* 0xff8000007fd67808 */ /* 0x000fe20004800000 */
[----:B------:R-:W-:Y:S01]  /*4dd0*/  IMAD.MOV.U32 R127, RZ, RZ, R137 ;  /* 0x000000ffff7f7224 */ /* 0x000fe200078e0089 */
        /* <DEDUP_REMOVED lines=13> */
[----:B------:R-:W-:Y:S02]  /*4eb0*/  FMNMX.FTZ R0, R209, R0, !PT ;  /* 0x00000000d1007209 */ /* 0x000fe40007810000 */
[-C--:B------:R-:W-:Y:S02]  /*4ec0*/  ISETP.GE.AND P2, PT, R174, R195.reuse, PT ;  /* 0x000000c3ae00720c */ /* 0x080fe40003f46270 */
[----:B------:R-:W-:Y:S02]  /*4ed0*/  FSEL R207, R119, -INF , !P1 ;  /* 0xff80000077cf7808 */ /* 0x000fe40004800000 */
[----:B------:R-:W-:Y:S02]  /*4ee0*/  FMNMX.FTZ R0, R208, R0, !PT ;  /* 0x00000000d0007209 */ /* 0x000fe40007810000 */
[----:B------:R-:W-:-:S02]  /*4ef0*/  ISETP.GE.AND P1, PT, R177, R195, PT ;  /* 0x000000c3b100720c */ /* 0x000fc40003f26270 */
[----:B------:R-:W-:Y:S02]  /*4f00*/  FSEL R179, R114, -INF , !P2 ;  /* 0xff80000072b37808 */ /* 0x000fe40005000000 */
        /* <DEDUP_REMOVED lines=103> */
[----:B------:R-:W-:Y:S02]  /*5580*/  FSEL R62, R135, -INF , !P1 ;  /* 0xff800000873e7808 */ /* 0x000fe40004800000 */
[----:B------:R-:W-:Y:S02]  /*5590*/  FMNMX.FTZ R0, R50, R0, !PT ;  /* 0x0000000032007209 */ /* 0x000fe40007810000 */
[----:B------:R-:W-:Y:S02]  /*55a0*/  ISETP.GE.AND P2, PT, R240, R196, PT ;  /* 0x000000c4f000720c */ /* 0x000fe40003f46270 */
[----:B------:R-:W-:-:S05]  /*55b0*/  FMNMX.FTZ R0, R62, R0, !PT ;  /* 0x000000003e007209 */ /* 0x000fca0007810000 */
[----:B------:R-:W1:Y:S02]  /*55c0*/  SHFL.BFLY PT, R51, R0, 0x2, 0x1f ;  /* 0x0c401f0000337f89 */ /* 0x000e6400000e0000 */
[----:B-1----:R-:W-:-:S05]  /*55d0*/  FMNMX.FTZ R51, R0, R51, !PT ;  /* 0x0000003300337209 */ /* 0x002fca0007810000 */
[----:B------:R-:W1:Y:S02]  /*55e0*/  SHFL.BFLY PT, R0, R51, 0x1, 0x1f ;  /* 0x0c201f0033007f89 */ /* 0x000e6400000e0000 */
[----:B-1----:R-:W-:-:S04]  /*55f0*/  FMNMX.FTZ R0, R51, R0, !PT ;  /* 0x0000000033007209 */ /* 0x002fc80007810000 */
[C---:B------:R-:W-:Y:S01]  /*5600*/  FSETP.NEU.FTZ.AND P1, PT, R0.reuse, -INF , PT ;  /* 0xff8000000000780b */ /* 0x040fe20003f3d000 */
[----:B------:R-:W-:-:S05]  /*5610*/  FMUL.FTZ R59, R0, UR12 ;  /* 0x0000000c003b7c20 */ /* 0x000fca0008410000 */
[----:B------:R-:W-:Y:S02]  /*5620*/  FSEL R59, R59, RZ, P1 ;  /* 0x000000ff3b3b7208 */ /* 0x000fe40000800000 */
[----:B------:R-:W-:-:S03]  /*5630*/  ISETP.GE.AND P1, PT, R239, R196, PT ;  /* 0x000000c4ef00720c */ /* 0x000fc60003f26270 */
[--C-:B------:R-:W-:Y:S01]  /*5640*/  FFMA.FTZ R51, R43, UR12, -R59.reuse ;  /* 0x0000000c2b337c23 */ /* 0x100fe2000801083b */
[----:B------:R-:W-:Y:S01]  /*5650*/  FSEL R43, R44, -INF , !P3 ;  /* 0xff8000002c2b7808 */ /* 0x000fe20005800000 */
[--C-:B------:R-:W-:Y:S01]  /*5660*/  FFMA.FTZ R44, R42, UR12, -R59.reuse ;  /* 0x0000000c2a2c7c23 */ /* 0x100fe2000801083b */
[----:B------:R-:W-:Y:S01]  /*5670*/  FSEL R42, R45, -INF , !P2 ;  /* 0xff8000002d2a7808 */ /* 0x000fe20005000000 */
[--C-:B------:R-:W-:Y:S01]  /*5680*/  FFMA.FTZ R70, R10, UR12, -R59.reuse ;  /* 0x0000000c0a467c23 */ /* 0x100fe2000801083b */
[----:B------:R-:W-:Y:S01]  /*5690*/  ISETP.GE.AND P2, PT, R237, R196, PT ;  /* 0x000000c4ed00720c */ /* 0x000fe20003f46270 */
[--C-:B------:R-:W-:Y:S01]  /*56a0*/  FFMA.FTZ R87, R179, UR12, -R59.reuse ;  /* 0x0000000cb3577c23 */ /* 0x100fe2000801083b */
[----:B------:R-:W-:Y:S01]  /*56b0*/  FSEL R40, R40, -INF , !P1 ;  /* 0xff80000028287808 */ /* 0x000fe20004800000 */
[--C-:B------:R-:W-:Y:S01]  /*56c0*/  FFMA.FTZ R90, R173, UR12, -R59.reuse ;  /* 0x0000000cad5a7c23 */ /* 0x100fe2000801083b */
[----:B------:R-:W-:Y:S01]  /*56d0*/  FMNMX.FTZ R45, R43, R42, !PT ;  /* 0x0000002a2b2d7209 */ /* 0x000fe20007810000 */
[--C-:B------:R-:W-:Y:S01]  /*56e0*/  FFMA.FTZ R91, R160, UR12, -R59.reuse ;  /* 0x0000000ca05b7c23 */ /* 0x100fe2000801083b */
[-C--:B------:R-:W-:Y:S01]  /*56f0*/  ISETP.GE.AND P1, PT, R236, R196.reuse, PT ;  /* 0x000000c4ec00720c */ /* 0x080fe20003f26270 */
        /* <DEDUP_REMOVED lines=17> */
[----:B------:R-:W-:Y:S01]  /*5810*/  ISETP.GE.AND P2, PT, R7, R196, PT ;  /* 0x000000c40700720c */ /* 0x000fe20003f46270 */
[--C-:B------:R-:W-:Y:S01]  /*5820*/  FFMA.FTZ R130, R130, UR12, -R59.reuse ;  /* 0x0000000c82827c23 */ /* 0x100fe2000801083b */
[----:B------:R-:W-:Y:S01]  /*5830*/  FSEL R7, R32, -INF , !P1 ;  /* 0xff80000020077808 */ /* 0x000fe20004800000 */
[--C-:B------:R-:W-:Y:S01]  /*5840*/  FFMA.FTZ R127, R127, UR12, -R59.reuse ;  /* 0x0000000c7f7f7c23 */ /* 0x100fe2000801083b */
[----:B------:R-:W-:Y:S01]  /*5850*/  FMNMX.FTZ R66, R37, R66, !PT ;  /* 0x0000004225427209 */ /* 0x000fe20007810000 */
[--C-:B------:R-:W-:Y:S01]  /*5860*/  FFMA.FTZ R126, R126, UR12, -R59.reuse ;  /* 0x0000000c7e7e7c23 */ /* 0x100fe2000801083b */
[----:B------:R-:W-:Y:S01]  /*5870*/  ISETP.GE.AND P1, PT, R232, R196, PT ;  /* 0x000000c4e800720c */ /* 0x000fe20003f26270 */
[----:B------:R-:W-:Y:S01]  /*5880*/  MUFU.EX2 R131, R131 ;  /* 0x0000008300837308 */ /* 0x000fe20000000800 */
[----:B------:R-:W-:Y:S01]  /*5890*/  FSEL R33, R33, -INF , !P2 ;  /* 0xff80000021217808 */ /* 0x000fe20005000000 */
[--C-:B------:R-:W-:Y:S01]  /*58a0*/  FFMA.FTZ R102, R102, UR12, -R59.reuse ;  /* 0x0000000c66667c23 */ /* 0x100fe2000801083b */
[----:B------:R-:W-:Y:S01]  /*58b0*/  FMNMX.FTZ R32, R7, R66, !PT ;  /* 0x0000004207207209 */ /* 0x000fe20007810000 */
[--C-:B------:R-:W-:Y:S01]  /*58c0*/  FFMA.FTZ R106, R106, UR12, -R59.reuse ;  /* 0x0000000c6a6a7c23 */ /* 0x100fe2000801083b */
[----:B------:R-:W-:Y:S01]  /*58d0*/  ISETP.GE.AND P2, PT, R231, R196, PT ;  /* 0x000000c4e700720c */ /* 0x000fe20003f46270 */
[--C-:B------:R-:W-:Y:S01]  /*58e0*/  FFMA.FTZ R123, R123, UR12, -R59.reuse ;  /* 0x0000000c7b7b7c23 */ /* 0x100fe2000801083b */
[----:B------:R-:W-:Y:S01]  /*58f0*/  FSEL R28, R28, -INF , !P1 ;  /* 0xff8000001c1c7808 */ /* 0x000fe20004800000 */
[----:B------:R-:W-:Y:S01]  /*5900*/  MUFU.EX2 R130, R130 ;  /* 0x0000008200827308 */ /* 0x000fe20000000800 */
[----:B------:R-:W-:Y:S01]  /*5910*/  FMNMX.FTZ R32, R33, R32, !PT ;  /* 0x0000002021207209 */ /* 0x000fe20007810000 */
[--C-:B------:R-:W-:Y:S01]  /*5920*/  FFMA.FTZ R122, R122, UR12, -R59.reuse ;  /* 0x0000000c7a7a7c23 */ /* 0x100fe2000801083b */
[----:B------:R-:W-:Y:S01]  /*5930*/  ISETP.GE.AND P1, PT, R215, R196, PT ;  /* 0x000000c4d700720c */ /* 0x000fe20003f26270 */
[--C-:B------:R-:W-:Y:S01]  /*5940*/  FFMA.FTZ R118, R118, UR12, -R59.reuse ;  /* 0x0000000c76767c23 */ /* 0x100fe2000801083b */
[----:B------:R-:W-:Y:S01]  /*5950*/  FSEL R29, R29, -INF , !P2 ;  /* 0xff8000001d1d7808 */ /* 0x000fe20005000000 */
[--C-:B------:R-:W-:Y:S01]  /*5960*/  FFMA.FTZ R115, R252, UR12, -R59.reuse ;  /* 0x0000000cfc737c23 */ /* 0x100fe2000801083b */
[----:B------:R-:W-:Y:S01]  /*5970*/  FMNMX.FTZ R32, R28, R32, !PT ;  /* 0x000000201c207209 */ /* 0x000fe20007810000 */
[----:B------:R-:W-:Y:S01]  /*5980*/  MUFU.EX2 R127, R127 ;  /* 0x0000007f007f7308 */ /* 0x000fe20000000800 */
        /* <DEDUP_REMOVED lines=12> */
[----:B------:R-:W-:Y:S01]  /*5a50*/  FSEL R10, R20, -INF , !P1 ;  /* 0xff800000140a7808 */ /* 0x000fe20004800000 */
[--C-:B------:R-:W-:Y:S01]  /*5a60*/  FFMA.FTZ R54, R247, UR12, -R59.reuse ;  /* 0x0000000cf7367c23 */ /* 0x100fe2000801083b */
[----:B------:R-:W-:Y:S01]  /*5a70*/  ISETP.GE.AND P2, PT, R213, R196, PT ;  /* 0x000000c4d500720c */ /* 0x000fe20003f46270 */
        /* <DEDUP_REMOVED lines=24> */
[----:B------:R-:W1:Y:S01]  /*5c00*/  MUFU.EX2 R115, R115 ;  /* 0x0000007300737308 */ /* 0x000e620000000800 */
        /* <DEDUP_REMOVED lines=11> */
[----:B------:R-:W-:Y:S01]  /*5cc0*/  FFMA.FTZ R238, R62, UR12, -R59 ;  /* 0x0000000c3eee7c23 */ /* 0x000fe2000801083b */
[----:B------:R-:W-:-:S02]  /*5cd0*/  FMNMX.FTZ R20, R147, R20, !PT ;  /* 0x0000001493147209 */ /* 0x000fc40007810000 */
[----:B------:R-:W-:Y:S01]  /*5ce0*/  ISETP.GE.AND P1, PT, R156, R196, PT ;  /* 0x000000c49c00720c */ /* 0x000fe20003f26270 */
[----:B------:R-:W-:Y:S01]  /*5cf0*/  MUFU.EX2 R110, R110 ;  /* 0x0000006e006e7308 */ /* 0x000fe20000000800 */
[----:B------:R-:W-:Y:S02]  /*5d00*/  FSEL R156, R9, -INF , !P2 ;  /* 0xff800000099c7808 */ /* 0x000fe40005000000 */
[----:B------:R-:W-:Y:S02]  /*5d10*/  FMNMX.FTZ R20, R144, R20, !PT ;  /* 0x0000001490147209 */ /* 0x000fe40007810000 */
[----:B------:R-:W-:Y:S02]  /*5d20*/  ISETP.GE.AND P2, PT, R163, R196, PT ;  /* 0x000000c4a300720c */ /* 0x000fe40003f46270 */
[----:B------:R-:W-:Y:S01]  /*5d30*/  FSEL R163, R128, -INF , !P1 ;  /* 0xff80000080a37808 */ /* 0x000fe20004800000 */
[----:B------:R-:W-:Y:S01]  /*5d40*/  MUFU.EX2 R58, R58 ;  /* 0x0000003a003a7308 */ /* 0x000fe20000000800 */
[----:B------:R-:W-:-:S02]  /*5d50*/  FMNMX.FTZ R20, R156, R20, !PT ;  /* 0x000000149c147209 */ /* 0x000fc40007810000 */
[----:B------:R-:W-:Y:S02]  /*5d60*/  ISETP.GE.AND P1, PT, R159, R196, PT ;  /* 0x000000c49f00720c */ /* 0x000fe40003f26270 */
[----:B------:R-:W-:Y:S02]  /*5d70*/  FSEL R159, R129, -INF , !P2 ;  /* 0xff800000819f7808 */ /* 0x000fe40005000000 */
[----:B------:R-:W-:Y:S01]  /*5d80*/  FMNMX.FTZ R20, R163, R20, !PT ;  /* 0x00000014a3147209 */ /* 0x000fe20007810000 */
[----:B------:R-:W-:Y:S01]  /*5d90*/  MUFU.EX2 R55, R55 ;  /* 0x0000003700377308 */ /* 0x000fe20000000800 */
[----:B------:R-:W-:Y:S02]  /*5da0*/  ISETP.GE.AND P2, PT, R157, R196, PT ;  /* 0x000000c49d00720c */ /* 0x000fe40003f46270 */
[----:B------:R-:W-:Y:S02]  /*5db0*/  FSEL R157, R124, -INF , !P1 ;  /* 0xff8000007c9d7808 */ /* 0x000fe40004800000 */
        /* <DEDUP_REMOVED lines=29> */
[----:B------:R-:W-:Y:S01]  /*5f90*/  FSEL R179, R108, -INF , !P1 ;  /* 0xff8000006cb37808 */ /* 0x000fe20004800000 */
[----:B------:R-:W-:Y:S01]  /*5fa0*/  FFMA.FTZ R108, R35, UR12, -R59 ;  /* 0x0000000c236c7c23 */ /* 0x000fe2000801083b */
[----:B------:R-:W-:-:S02]  /*5fb0*/  FMNMX.FTZ R20, R178, R20, !PT ;  /* 0x00000014b2147209 */ /* 0x000fc40007810000 */
[----:B------:R-:W-:Y:S01]  /*5fc0*/  ISETP.GE.AND P1, PT, R180, R196, PT ;  /* 0x000000c4b400720c */ /* 0x000fe20003f26270 */
[----:B------:R-:W-:Y:S01]  /*5fd0*/  MUFU.EX2 R67, R67 ;  /* 0x0000004300437308 */ /* 0x000fe20000000800 */
[----:B------:R-:W-:Y:S01]  /*5fe0*/  FSEL R180, R109, -INF , !P2 ;  /* 0xff8000006db47808 */ /* 0x000fe20005000000 */
[--C-:B------:R-:W-:Y:S01]  /*5ff0*/  FFMA.FTZ R109, R38, UR12, -R59.reuse ;  /* 0x0000000c266d7c23 */ /* 0x100fe2000801083b */
[----:B------:R-:W-:Y:S02]  /*6000*/  FMNMX.FTZ R20, R179, R20, !PT ;  /* 0x00000014b3147209 */ /* 0x000fe40007810000 */
[----:B------:R-:W-:Y:S02]  /*6010*/  ISETP.GE.AND P2, PT, R176, R196, PT ;  /* 0x000000c4b000720c */ /* 0x000fe40003f46270 */
[----:B------:R-:W-:Y:S01]  /*6020*/  FSEL R176, R104, -INF , !P1 ;  /* 0xff80000068b07808 */ /* 0x000fe20004800000 */
[----:B------:R-:W-:Y:S01]  /*6030*/  FFMA.FTZ R104, R27, UR12, -R59 ;  /* 0x0000000c1b687c23 */ /* 0x000fe2000801083b */
[----:B------:R-:W-:Y:S01]  /*6040*/  FMNMX.FTZ R20, R180, R20, !PT ;  /* 0x00000014b4147209 */ /* 0x000fe20007810000 */
[----:B------:R-:W-:Y:S01]  /*6050*/  MUFU.EX2 R70, R70 ;  /* 0x0000004600467308 */ /* 0x000fe20000000800 */
[----:B------:R-:W-:-:S02]  /*6060*/  ISETP.GE.AND P1, PT, R175, R196, PT ;  /* 0x000000c4af00720c */ /* 0x000fc40003f26270 */
[----:B------:R-:W-:Y:S01]  /*6070*/  FSEL R175, R105, -INF , !P2 ;  /* 0xff80000069af7808 */ /* 0x000fe20005000000 */
[--C-:B------:R-:W-:Y:S01]  /*6080*/  FFMA.FTZ R105, R30, UR12, -R59.reuse ;  /* 0x0000000c1e697c23 */ /* 0x100fe2000801083b */
[----:B------:R-:W-:Y:S02]  /*6090*/  FMNMX.FTZ R20, R176, R20, !PT ;  /* 0x00000014b0147209 */ /* 0x000fe40007810000 */
[----:B------:R-:W-:Y:S01]  /*60a0*/  ISETP.GE.AND P2, PT, R205, R196, PT ;  /* 0x000000c4cd00720c */ /* 0x000fe20003f46270 */
[----:B------:R-:W-:Y:S01]  /*60b0*/  MUFU.EX2 R71, R71 ;  /* 0x0000004700477308 */ /* 0x000fe20000000800 */
[----:B------:R-:W-:Y:S01]  /*60c0*/  FSEL R173, R100, -INF , !P1 ;  /* 0xff80000064ad7808 */ /* 0x000fe20004800000 */
[----:B------:R-:W-:Y:S01]  /*60d0*/  FFMA.FTZ R100, R19, UR12, -R59 ;  /* 0x0000000c13647c23 */ /* 0x000fe2000801083b */
[----:B------:R-:W-:Y:S02]  /*60e0*/  FMNMX.FTZ R20, R175, R20, !PT ;  /* 0x00000014af147209 */ /* 0x000fe40007810000 */
[----:B------:R-:W-:-:S02]  /*60f0*/  ISETP.GE.AND P1, PT, R171, R196, PT ;  /* 0x000000c4ab00720c */ /* 0x000fc40003f26270 */
[----:B------:R-:W-:Y:S01]  /*6100*/  FSEL R171, R101, -INF , !P2 ;  /* 0xff80000065ab7808 */ /* 0x000fe20005000000 */
[----:B------:R-:W-:Y:S01]  /*6110*/  FFMA.FTZ R101, R22, UR12, -R59 ;  /* 0x0000000c16657c23 */ /* 0x000fe2000801083b */
[----:B------:R-:W-:Y:S01]  /*6120*/  FMNMX.FTZ R20, R173, R20, !PT ;  /* 0x00000014ad147209 */ /* 0x000fe20007810000 */
[----:B------:R-:W-:Y:S01]  /*6130*/  MUFU.EX2 R74, R74 ;  /* 0x0000004a004a7308 */ /* 0x000fe20000000800 */
[----:B------:R-:W-:Y:S02]  /*6140*/  ISETP.GE.AND P2, PT, R165, R196, PT ;  /* 0x000000c4a500720c */ /* 0x000fe40003f46270 */
[----:B------:R-:W-:Y:S02]  /*6150*/  FSEL R165, R96, -INF , !P1 ;  /* 0xff80000060a57808 */ /* 0x000fe40004800000 */
[----:B------:R-:W-:Y:S02]  /*6160*/  FMNMX.FTZ R20, R171, R20, !PT ;  /* 0x00000014ab147209 */ /* 0x000fe40007810000 */
[----:B------:R-:W-:Y:S01]  /*6170*/  ISETP.GE.AND P1, PT, R164, R196, PT ;  /* 0x000000c4a400720c */ /* 0x000fe20003f26270 */
[----:B------:R-:W-:Y:S01]  /*6180*/  MUFU.EX2 R75, R75 ;  /* 0x0000004b004b7308 */ /* 0x000fe20000000800 */
[----:B------:R-:W-:-:S02]  /*6190*/  FSEL R164, R97, -INF , !P2 ;  /* 0xff80000061a47808 */ /* 0x000fc40005000000 */
[----:B------:R-:W-:Y:S02]  /*61a0*/  FMNMX.FTZ R20, R165, R20, !PT ;  /* 0x00000014a5147209 */ /* 0x000fe40007810000 */
[----:B------:R-:W-:Y:S02]  /*61b0*/  ISETP.GE.AND P2, PT, R204, R196, PT ;  /* 0x000000c4cc00720c */ /* 0x000fe40003f46270 */
[----:B------:R-:W-:Y:S01]  /*61c0*/  FSEL R160, R92, -INF , !P1 ;  /* 0xff8000005ca07808 */ /* 0x000fe20004800000 */
[----:B------:R-:W-:Y:S01]  /*61d0*/  MUFU.EX2 R78, R78 ;  /* 0x0000004e004e7308 */ /* 0x000fe20000000800 */
[----:B------:R-:W-:Y:S02]  /*61e0*/  FMNMX.FTZ R20, R164, R20, !PT ;  /* 0x00000014a4147209 */ /* 0x000fe40007810000 */
[----:B------:R-:W-:Y:S02]  /*61f0*/  ISETP.GE.AND P1, PT, R203, R196, PT ;  /* 0x000000c4cb00720c */ /* 0x000fe40003f26270 */
[----:B------:R-:W-:-:S02]  /*6200*/  FSEL R145, R93, -INF , !P2 ;  /* 0xff8000005d917808 */ /* 0x000fc40005000000 */
[----:B------:R-:W-:Y:S01]  /*6210*/  FMNMX.FTZ R20, R160, R20, !PT ;  /* 0x00000014a0147209 */ /* 0x000fe20007810000 */
[----:B------:R2:W-:Y:S01]  /*6220*/  MUFU.EX2 R92, R141 ;  /* 0x0000008d005c7308 */ /* 0x0005e20000000800 */
[----:B------:R-:W-:Y:S02]  /*6230*/  ISETP.GE.AND P2, PT, R202, R196, PT ;  /* 0x000000c4ca00720c */ /* 0x000fe40003f46270 */
[----:B------:R-:W-:Y:S02]  /*6240*/  FMNMX.FTZ R20, R145, R20, !PT ;  /* 0x0000001491147209 */ /* 0x000fe40007810000 */
[----:B-1----:R-:W-:-:S03]  /*6250*/  F2FP.BF16.F32.PACK_AB R35, R115, R118 ;  /* 0x000000767323723e */ /* 0x002fc600000010ff */
[----:B------:R-:W-:Y:S08]  /*6260*/  MUFU.EX2 R79, R79 ;  /* 0x0000004f004f7308 */ /* 0x000ff00000000800 */
[----:B------:R-:W-:Y:S01]  /*6270*/  MUFU.EX2 R82, R82 ;  /* 0x0000005200527308 */ /* 0x000fe20000000800 */
[----:B--2---:R-:W-:Y:S02]  /*6280*/  FSEL R141, R88, -INF , !P1 ;  /* 0xff800000588d7808 */ /* 0x004fe40004800000 */
[----:B------:R-:W-:-:S02]  /*6290*/  ISETP.GE.AND P1, PT, R191, R196, PT ;  /* 0x000000c4bf00720c */ /* 0x000fc40003f26270 */
[----:B------:R-:W-:Y:S02]  /*62a0*/  FMNMX.FTZ R20, R141, R20, !PT ;  /* 0x000000148d147209 */ /* 0x000fe40007810000 */
[----:B------:R-:W-:Y:S01]  /*62b0*/  FSEL R134, R84, -INF , !P1 ;  /* 0xff80000054867808 */ /* 0x000fe20004800000 */
[----:B------:R1:W-:Y:S01]  /*62c0*/  MUFU.EX2 R88, R139 ;  /* 0x0000008b00587308 */ /* 0x0003e20000000800 */
[----:B------:R-:W-:-:S04]  /*62d0*/  ISETP.GE.AND P1, PT, R189, R196, PT ;  /* 0x000000c4bd00720c */ /* 0x000fc80003f26270 */
[----:B------:R-:W-:Y:S02]  /*62e0*/  FSEL R125, R80, -INF , !P1 ;  /* 0xff800000507d7808 */ /* 0x000fe40004800000 */
[-C--:B------:R-:W-:Y:S01]  /*62f0*/  ISETP.GE.AND P1, PT, R187, R196.reuse, PT ;  /* 0x000000c4bb00720c */ /* 0x080fe20003f26270 */
[----:B------:R2:W-:Y:S03]  /*6300*/  MUFU.EX2 R80, R119 ;  /* 0x0000007700507308 */ /* 0x0005e60000000800 */
[----:B------:R-:W-:Y:S02]  /*6310*/  FSEL R121, R76, -INF , !P1 ;  /* 0xff8000004c797808 */ /* 0x000fe40004800000 */
[----:B------:R-:W-:-:S03]  /*6320*/  ISETP.GE.AND P1, PT, R185, R196, PT ;  /* 0x000000c4b900720c */ /* 0x000fc60003f26270 */
[----:B------:R-:W-:Y:S01]  /*6330*/  MUFU.EX2 R76, R111 ;  /* 0x0000006f004c7308 */ /* 0x000fe20000000800 */
[----:B-1----:R-:W-:Y:S01]  /*6340*/  FSEL R139, R89, -INF , !P2 ;  /* 0xff800000598b7808 */ /* 0x002fe20005000000 */
[----:B------:R-:W-:Y:S01]  /*6350*/  FFMA.FTZ R89, R18, UR12, -R59 ;  /* 0x0000000c12597c23 */ /* 0x000fe2000801083b */
[----:B------:R-:W-:Y:S02]  /*6360*/  ISETP.GE.AND P2, PT, R190, R196, PT ;  /* 0x000000c4be00720c */ /* 0x000fe40003f46270 */
[----:B------:R-:W-:Y:S02]  /*6370*/  FMNMX.FTZ R20, R139, R20, !PT ;  /* 0x000000148b147209 */ /* 0x000fe40007810000 */
[----:B------:R-:W-:Y:S01]  /*6380*/  FSEL R128, R85, -INF , !P2 ;  /* 0xff80000055807808 */ /* 0x000fe20005000000 */
[----:B------:R-:W-:Y:S01]  /*6390*/  MUFU.EX2 R84, R161 ;  /* 0x000000a100547308 */ /* 0x000fe20000000800 */
[----:B------:R-:W-:Y:S02]  /*63a0*/  FMNMX.FTZ R20, R134, R20, !PT ;  /* 0x0000001486147209 */ /* 0x000fe40007810000 */
[----:B------:R-:W-:-:S02]  /*63b0*/  ISETP.GE.AND P2, PT, R188, R196, PT ;  /* 0x000000c4bc00720c */ /* 0x000fc40003f46270 */
[----:B------:R-:W-:Y:S02]  /*63c0*/  FMNMX.FTZ R20, R128, R20, !PT ;  /* 0x0000001480147209 */ /* 0x000fe40007810000 */
[----:B------:R-:W-:Y:S01]  /*63d0*/  FSEL R124, R81, -INF , !P2 ;  /* 0xff800000517c7808 */ /* 0x000fe20005000000 */
[--C-:B------:R-:W-:Y:S01]  /*63e0*/  FFMA.FTZ R81, R98, UR12, -R59.reuse ;  /* 0x0000000c62517c23 */ /* 0x100fe2000801083b */
[----:B------:R-:W-:Y:S01]  /*63f0*/  FMNMX.FTZ R20, R125, R20, !PT ;  /* 0x000000147d147209 */ /* 0x000fe20007810000 */
[----:B------:R-:W-:Y:S01]  /*6400*/  FFMA.FTZ R98, R39, UR12, -R59 ;  /* 0x0000000c27627c23 */ /* 0x000fe2000801083b */
[----:B------:R-:W-:Y:S01]  /*6410*/  ISETP.GE.AND P2, PT, R186, R196, PT ;  /* 0x000000c4ba00720c */ /* 0x000fe20003f46270 */
[----:B------:R-:W-:Y:S01]  /*6420*/  MUFU.EX2 R83, R83 ;  /* 0x0000005300537308 */ /* 0x000fe20000000800 */
[----:B------:R-:W-:Y:S02]  /*6430*/  FMNMX.FTZ R20, R124, R20, !PT ;  /* 0x000000147c147209 */ /* 0x000fe40007810000 */
[----:B------:R-:W-:-:S02]  /*6440*/  FSEL R120, R77, -INF , !P2 ;  /* 0xff8000004d787808 */ /* 0x000fc40005000000 */
[----:B------:R-:W-:Y:S02]  /*6450*/  FMNMX.FTZ R20, R121, R20, !PT ;  /* 0x0000001479147209 */ /* 0x000fe40007810000 */
[----:B------:R-:W-:Y:S01]  /*6460*/  ISETP.GE.AND P2, PT, R184, R196, PT ;  /* 0x000000c4b800720c */ /* 0x000fe20003f46270 */
[----:B------:R-:W-:Y:S01]  /*6470*/  MUFU.EX2 R86, R86 ;  /* 0x0000005600567308 */ /* 0x000fe20000000800 */
[----:B------:R-:W-:Y:S02]  /*6480*/  FSEL R117, R72, -INF , !P1 ;  /* 0xff80000048757808 */ /* 0x000fe40004800000 */
[----:B------:R-:W-:Y:S02]  /*6490*/  FMNMX.FTZ R20, R120, R20, !PT ;  /* 0x0000001478147209 */ /* 0x000fe40007810000 */
[----:B------:R-:W-:Y:S02]  /*64a0*/  ISETP.GE.AND P1, PT, R183, R196, PT ;  /* 0x000000c4b700720c */ /* 0x000fe40003f26270 */
[----:B--2---:R-:W-:Y:S01]  /*64b0*/  FSEL R119, R73, -INF , !P2 ;  /* 0xff80000049777808 */ /* 0x004fe20005000000 */
[----:B------:R1:W-:Y:S01]  /*64c0*/  MUFU.EX2 R72, R107 ;  /* 0x0000006b00487308 */ /* 0x0003e20000000800 */
[----:B------:R-:W-:-:S02]  /*64d0*/  FMNMX.FTZ R20, R117, R20, !PT ;  /* 0x0000001475147209 */ /* 0x000fc40007810000 */
[----:B------:R-:W-:Y:S02]  /*64e0*/  ISETP.GE.AND P2, PT, R182, R196, PT ;  /* 0x000000c4b600720c */ /* 0x000fe40003f46270 */
[----:B------:R-:W-:Y:S02]  /*64f0*/  FSEL R116, R68, -INF , !P1 ;  /* 0xff80000044747808 */ /* 0x000fe40004800000 */
[----:B------:R-:W-:Y:S01]  /*6500*/  FMNMX.FTZ R20, R119, R20, !PT ;  /* 0x0000001477147209 */ /* 0x000fe20007810000 */
[----:B------:R2:W-:Y:S01]  /*6510*/  MUFU.EX2 R68, R106 ;  /* 0x0000006a00447308 */ /* 0x0005e20000000800 */
[----:B------:R-:W-:Y:S02]  /*6520*/  ISETP.GE.AND P1, PT, R181, R196, PT ;  /* 0x000000c4b500720c */ /* 0x000fe40003f26270 */
[----:B------:R-:W-:Y:S02]  /*6530*/  FSEL R113, R69, -INF , !P2 ;  /* 0xff80000045717808 */ /* 0x000fe40005000000 */
[----:B------:R-:W-:-:S02]  /*6540*/  FMNMX.FTZ R20, R116, R20, !PT ;  /* 0x0000001474147209 */ /* 0x000fc40007810000 */
[----:B------:R-:W-:Y:S01]  /*6550*/  ISETP.GE.AND P2, PT, R168, R196, PT ;  /* 0x000000c4a800720c */ /* 0x000fe20003f46270 */
[----:B------:R-:W-:Y:S01]  /*6560*/  MUFU.EX2 R87, R87 ;  /* 0x0000005700577308 */ /* 0x000fe20000000800 */
[----:B------:R-:W-:Y:S01]  /*6570*/  FSEL R69, R64, -INF , !P1 ;  /* 0xff80000040457808 */ /* 0x000fe20004800000 */
[--C-:B-1----:R-:W-:Y:S01]  /*6580*/  FFMA.FTZ R107, R34, UR12, -R59.reuse ;  /* 0x0000000c226b7c23 */ /* 0x102fe2000801083b */
[----:B------:R-:W-:Y:S02]  /*6590*/  FMNMX.FTZ R20, R113, R20, !PT ;  /* 0x0000001471147209 */ /* 0x000fe40007810000 */
[----:B------:R-:W-:Y:S02]  /*65a0*/  ISETP.GE.AND P1, PT, R167, R196, PT ;  /* 0x000000c4a700720c */ /* 0x000fe40003f26270 */
[----:B------:R-:W-:Y:S01]  /*65b0*/  FSEL R65, R65, -INF , !P2 ;  /* 0xff80000041417808 */ /* 0x000fe20005000000 */
[----:B------:R1:W-:Y:S01]  /*65c0*/  MUFU.EX2 R64, R103 ;  /* 0x0000006700407308 */ /* 0x0003e20000000800 */
[----:B------:R-:W-:Y:S01]  /*65d0*/  FMNMX.FTZ R20, R69, R20, !PT ;  /* 0x0000001445147209 */ /* 0x000fe20007810000 */
[----:B--2---:R-:W-:Y:S01]  /*65e0*/  FFMA.FTZ R106, R31, UR12, -R59 ;  /* 0x0000000c1f6a7c23 */ /* 0x004fe2000801083b */
[----:B------:R-:W-:-:S02]  /*65f0*/  ISETP.GE.AND P2, PT, R162, R196, PT ;  /* 0x000000c4a200720c */ /* 0x000fc40003f46270 */
[----:B------:R-:W-:Y:S02]  /*6600*/  FSEL R73, R60, -INF , !P1 ;  /* 0xff8000003c497808 */ /* 0x000fe40004800000 */
[----:B------:R-:W-:Y:S01]  /*6610*/  FMNMX.FTZ R20, R65, R20, !PT ;  /* 0x0000001441147209 */ /* 0x000fe20007810000 */
[----:B------:R2:W-:Y:S01]  /*6620*/  MUFU.EX2 R60, R102 ;  /* 0x00000066003c7308 */ /* 0x0005e20000000800 */
[----:B------:R-:W-:Y:S02]  /*6630*/  ISETP.GE.AND P1, PT, R158, R196, PT ;  /* 0x000000c49e00720c */ /* 0x000fe40003f26270 */
[----:B------:R-:W-:Y:S02]  /*6640*/  FSEL R61, R61, -INF , !P2 ;  /* 0xff8000003d3d7808 */ /* 0x000fe40005000000 */
[----:B------:R-:W-:Y:S02]  /*6650*/  FMNMX.FTZ R20, R73, R20, !PT ;  /* 0x0000001449147209 */ /* 0x000fe40007810000 */
[----:B------:R-:W-:Y:S01]  /*6660*/  ISETP.GE.AND P2, PT, R151, R196, PT ;  /* 0x000000c49700720c */ /* 0x000fe20003f46270 */
[----:B------:R-:W-:Y:S01]  /*6670*/  MUFU.EX2 R90, R90 ;  /* 0x0000005a005a7308 */ /* 0x000fe20000000800 */
[----:B------:R-:W-:Y:S01]  /*6680*/  FSEL R77, R56, -INF , !P1 ;  /* 0xff800000384d7808 */ /* 0x000fe20004800000 */
[----:B-1----:R-:W-:Y:S01]  /*6690*/  FFMA.FTZ R103, R26, UR12, -R59 ;  /* 0x0000000c1a677c23 */ /* 0x002fe2000801083b */
[----:B------:R-:W-:-:S02]  /*66a0*/  FMNMX.FTZ R20, R61, R20, !PT ;  /* 0x000000143d147209 */ /* 0x000fc40007810000 */
[----:B------:R-:W-:Y:S02]  /*66b0*/  ISETP.GE.AND P1, PT, R150, R196, PT ;  /* 0x000000c49600720c */ /* 0x000fe40003f26270 */
[----:B------:R-:W-:Y:S01]  /*66c0*/  FSEL R57, R57, -INF , !P2 ;  /* 0xff80000039397808 */ /* 0x000fe20005000000 */
[----:B------:R1:W-:Y:S01]  /*66d0*/  MUFU.EX2 R56, R99 ;  /* 0x0000006300387308 */ /* 0x0003e20000000800 */
[----:B------:R-:W-:Y:S01]  /*66e0*/  FMNMX.FTZ R20, R77, R20, !PT ;  /* 0x000000144d147209 */ /* 0x000fe20007810000 */
[--C-:B--2---:R-:W-:Y:S01]  /*66f0*/  FFMA.FTZ R102, R23, UR12, -R59.reuse ;  /* 0x0000000c17667c23 */ /* 0x104fe2000801083b */
        /* <DEDUP_REMOVED lines=20> */
[----:B-1----:R-:W-:Y:S02]  /*6840*/  FSEL R99, R132, -INF , !P1 ;  /* 0xff80000084637808 */ /* 0x002fe40004800000 */
[----:B------:R-:W-:Y:S02]  /*6850*/  FMNMX.FTZ R20, R97, R20, !PT ;  /* 0x0000001461147209 */ /* 0x000fe40007810000 */
[----:B------:R-:W-:Y:S01]  /*6860*/  FSEL R112, R133, -INF , !P2 ;  /* 0xff80000085707808 */ /* 0x000fe20005000000 */
[----:B------:R-:W-:Y:S01]  /*6870*/  MUFU.EX2 R95, R95 ;  /* 0x0000005f005f7308 */ /* 0x000fe20000000800 */
[----:B------:R-:W-:-:S02]  /*6880*/  FMNMX.FTZ R8, R99, R20, !PT ;  /* 0x0000001463087209 */ /* 0x000fc40007810000 */
[----:B------:R-:W-:Y:S02]  /*6890*/  LEA R151, R4, UR4, 0x1 ;  /* 0x0000000404977c11 */ /* 0x000fe4000f8e08ff */
[----:B------:R-:W-:Y:S02]  /*68a0*/  FMNMX.FTZ R8, R112, R8, !PT ;  /* 0x0000000870087209 */ /* 0x000fe40007810000 */
[----:B------:R-:W-:Y:S01]  /*68b0*/  F2FP.BF16.F32.PACK_AB R31, R126, R127 ;  /* 0x0000007f7e1f723e */ /* 0x000fe200000010ff */
[----:B------:R-:W-:Y:S01]  /*68c0*/  IMAD R150, R3, 0x2, R151 ;  /* 0x0000000203967824 */ /* 0x000fe200078e0297 */
[----:B------:R-:W-:Y:S01]  /*68d0*/  LDSM.16.MT88.4 R12, [R151+0x5000] ;  /* 0x00500000970c783b */ /* 0x000fe20000004200 */
[----:B------:R-:W-:Y:S03]  /*68e0*/  MUFU.EX2 R98, R98 ;  /* 0x0000006200627308 */ /* 0x000fe60000000800 */
[----:B------:R-:W1:Y:S04]  /*68f0*/  SHFL.BFLY PT, R9, R8, 0x2, 0x1f ;  /* 0x0c401f0008097f89 */ /* 0x000e6800000e0000 */
[----:B------:R-:W-:Y:S01]  /*6900*/  LDSM.16.MT88.4 R24, [R150+0x5000] ;  /* 0x005000009618783b */ /* 0x000fe20000004200 */
[----:B------:R-:W-:Y:S03]  /*6910*/  MUFU.EX2 R109, R109 ;  /* 0x0000006d006d7308 */ /* 0x000fe60000000800 */
[----:B------:R-:W-:Y:S05]  /*6920*/  LDSM.16.MT88.4 R20, [R151+0x5400] ;  /* 0x005400009714783b */ /* 0x000fea0000004200 */
[----:B------:R-:W-:Y:S08]  /*6930*/  MUFU.EX2 R108, R108 ;  /* 0x0000006c006c7308 */ /* 0x000ff00000000800 */
[----:B------:R-:W-:Y:S01]  /*6940*/  MUFU.EX2 R107, R107 ;  /* 0x0000006b006b7308 */ /* 0x000fe20000000800 */
[----:B-1----:R-:W-:-:S05]  /*6950*/  FMNMX.FTZ R8, R8, R9, !PT ;  /* 0x0000000908087209 */ /* 0x002fca0007810000 */
[----:B------:R-:W1:Y:S02]  /*6960*/  SHFL.BFLY PT, R9, R8, 0x1, 0x1f ;  /* 0x0c201f0008097f89 */ /* 0x000e6400000e0000 */
[----:B------:R-:W-:Y:S08]  /*6970*/  MUFU.EX2 R106, R106 ;  /* 0x0000006a006a7308 */ /* 0x000ff00000000800 */
[----:B------:R-:W-:Y:S08]  /*6980*/  MUFU.EX2 R105, R105 ;  /* 0x0000006900697308 */ /* 0x000ff00000000800 */
[----:B------:R-:W-:Y:S01]  /*6990*/  MUFU.EX2 R104, R104 ;  /* 0x0000006800687308 */ /* 0x000fe20000000800 */
[----:B-1----:R-:W-:-:S07]  /*69a0*/  FMNMX.FTZ R2, R8, R9, !PT ;  /* 0x0000000908027209 */ /* 0x002fce0007810000 */
[----:B------:R-:W-:Y:S01]  /*69b0*/  MUFU.EX2 R103, R103 ;  /* 0x0000006700677308 */ /* 0x000fe20000000800 */
[C---:B------:R-:W-:Y:S01]  /*69c0*/  FSETP.NEU.FTZ.AND P1, PT, R2.reuse, -INF , PT ;  /* 0xff8000000200780b */ /* 0x040fe20003f3d000 */
[----:B------:R-:W-:-:S06]  /*69d0*/  FMUL.FTZ R111, R2, UR12 ;  /* 0x0000000c026f7c20 */ /* 0x000fcc0008410000 */
[----:B------:R-:W-:Y:S01]  /*69e0*/  MUFU.EX2 R102, R102 ;  /* 0x0000006600667308 */ /* 0x000fe20000000800 */
[----:B------:R-:W-:Y:S02]  /*69f0*/  FSEL R111, R111, RZ, P1 ;  /* 0x000000ff6f6f7208 */ /* 0x000fe40000800000 */
[----:B------:R-:W-:-:S03]  /*6a00*/  LEA R235, P1, R193, UR8, 0x1 ;  /* 0x00000008c1eb7c11 */ /* 0x000fc6000f8208ff */
[--C-:B------:R-:W-:Y:S01]  /*6a10*/  FFMA.FTZ R168, R43, UR12, -R111.reuse ;  /* 0x0000000c2ba87c23 */ /* 0x100fe2000801086f */
[--C-:B------:R-:W-:Y:S01]  /*6a20*/  FFMA.FTZ R167, R42, UR12, -R111.reuse ;  /* 0x0000000c2aa77c23 */ /* 0x100fe2000801086f */
[--C-:B------:R-:W-:Y:S01]  /*6a30*/  FFMA.FTZ R162, R40, UR12, -R111.reuse ;  /* 0x0000000c28a27c23 */ /* 0x100fe2000801086f */
[--C-:B------:R-:W-:Y:S01]  /*6a40*/  FFMA.FTZ R161, R41, UR12, -R111.reuse ;  /* 0x0000000c29a17c23 */ /* 0x100fe2000801086f */
[--C-:B------:R-:W-:Y:S01]  /*6a50*/  FFMA.FTZ R138, R28, UR12, -R111.reuse ;  /* 0x0000000c1c8a7c23 */ /* 0x100fe2000801086f */
[----:B------:R-:W1:Y:S01]  /*6a60*/  LDSM.16.MT88.4 R40, [R150+0x5400] ;  /* 0x005400009628783b */ /* 0x000e620000004200 */
[----:B------:R-:W-:Y:S01]  /*6a70*/  MUFU.EX2 R168, R168 ;  /* 0x000000a800a87308 */ /* 0x000fe20000000800 */
[--C-:B------:R-:W-:Y:S01]  /*6a80*/  FFMA.FTZ R137, R29, UR12, -R111.reuse ;  /* 0x0000000c1d897c23 */ /* 0x100fe2000801086f */
[----:B------:R-:W-:Y:S01]  /*6a90*/  F2FP.BF16.F32.PACK_AB R29, R130, R131 ;  /* 0x00000083821d723e */ /* 0x000fe200000010ff */
[--C-:B------:R-:W-:Y:S01]  /*6aa0*/  FFMA.FTZ R158, R36, UR12, -R111.reuse ;  /* 0x0000000c249e7c23 */ /* 0x100fe2000801086f */
[--C-:B------:R-:W-:Y:S01]  /*6ab0*/  FFMA.FTZ R146, R37, UR12, -R111.reuse ;  /* 0x0000000c25927c23 */ /* 0x100fe2000801086f */
[--C-:B------:R-:W-:Y:S01]  /*6ac0*/  FFMA.FTZ R143, R7, UR12, -R111.reuse ;  /* 0x0000000c078f7c23 */ /* 0x100fe2000801086f */
[--C-:B------:R-:W-:Y:S01]  /*6ad0*/  FFMA.FTZ R142, R33, UR12, -R111.reuse ;  /* 0x0000000c218e7c23 */ /* 0x100fe2000801086f */
[--C-:B------:R-:W-:Y:S01]  /*6ae0*/  FFMA.FTZ R129, R10, UR12, -R111.reuse ;  /* 0x0000000c0a817c23 */ /* 0x100fe2000801086f */
[----:B------:R-:W2:Y:S01]  /*6af0*/  MUFU.EX2 R167, R167 ;  /* 0x000000a700a77308 */ /* 0x000ea20000000800 */
[--C-:B------:R-:W-:Y:S01]  /*6b00*/  FFMA.FTZ R133, R6, UR12, -R111.reuse ;  /* 0x0000000c06857c23 */ /* 0x100fe2000801086f */
[--C-:B------:R-:W-:Y:S01]  /*6b10*/  FFMA.FTZ R3, R5, UR12, -R111.reuse ;  /* 0x0000000c05037c23 */ /* 0x100fe2000801086f */
[----:B------:R-:W-:Y:S01]  /*6b20*/  LDSM.16.MT88.4 R36, [R150+0x5800] ;  /* 0x005800009624783b */ /* 0x000fe20000004200 */
[--C-:B------:R-:W-:Y:S01]  /*6b30*/  FFMA.FTZ R132, R32, UR12, -R111.reuse ;  /* 0x0000000c20847c23 */ /* 0x100fe2000801086f */
[----:B------:R-:W-:Y:S01]  /*6b40*/  F2FP.BF16.F32.PACK_AB R33, R122, R123 ;  /* 0x0000007b7a21723e */ /* 0x000fe200000010ff */
[--C-:B------:R-:W-:Y:S01]  /*6b50*/  FFMA.FTZ R135, R135, UR12, -R111.reuse ;  /* 0x0000000c87877c23 */ /* 0x100fe2000801086f */
[----:B------:R-:W3:Y:S01]  /*6b60*/  LDSM.16.MT88.4 R4, [R151+0x5800] ;  /* 0x005800009704783b */ /* 0x000ee20000004200 */
[----:B------:R-:W-:Y:S01]  /*6b70*/  MUFU.EX2 R162, R162 ;  /* 0x000000a200a27308 */ /* 0x000fe20000000800 */
[--C-:B------:R-:W-:Y:S01]  /*6b80*/  FFMA.FTZ R136, R136, UR12, -R111.reuse ;  /* 0x0000000c88887c23 */ /* 0x100fe2000801086f */
[--C-:B------:R-:W-:Y:S01]  /*6b90*/  FFMA.FTZ R140, R140, UR12, -R111.reuse ;  /* 0x0000000c8c8c7c23 */ /* 0x100fe2000801086f */
[--C-:B------:R-:W-:Y:S01]  /*6ba0*/  FFMA.FTZ R147, R147, UR12, -R111.reuse ;  /* 0x0000000c93937c23 */ /* 0x100fe2000801086f */
[--C-:B------:R-:W-:Y:S01]  /*6bb0*/  FFMA.FTZ R144, R144, UR12, -R111.reuse ;  /* 0x0000000c90907c23 */ /* 0x100fe2000801086f */
[--C-:B------:R-:W-:Y:S01]  /*6bc0*/  FFMA.FTZ R156, R156, UR12, -R111.reuse ;  /* 0x0000000c9c9c7c23 */ /* 0x100fe2000801086f */
[--C-:B------:R-:W-:Y:S01]  /*6bd0*/  FFMA.FTZ R163, R163, UR12, -R111.reuse ;  /* 0x0000000ca3a37c23 */ /* 0x100fe2000801086f */
[--C-:B------:R-:W-:Y:S01]  /*6be0*/  FFMA.FTZ R159, R159, UR12, -R111.reuse ;  /* 0x0000000c9f9f7c23 */ /* 0x100fe2000801086f */
[----:B------:R-:W4:Y:S01]  /*6bf0*/  MUFU.EX2 R161, R161 ;  /* 0x000000a100a17308 */ /* 0x000f220000000800 */
[----:B--2---:R-:W-:Y:S01]  /*6c00*/  F2FP.BF16.F32.PACK_AB R28, R167, R168 ;  /* 0x000000a8a71c723e */ /* 0x004fe200000010ff */
[--C-:B------:R-:W-:Y:S01]  /*6c10*/  FFMA.FTZ R157, R157, UR12, -R111.reuse ;  /* 0x0000000c9d9d7c23 */ /* 0x100fe2000801086f */
[--C-:B------:R-:W-:Y:S01]  /*6c20*/  FFMA.FTZ R166, R166, UR12, -R111.reuse ;  /* 0x0000000ca6a67c23 */ /* 0x100fe2000801086f */
[--C-:B------:R-:W-:Y:S01]  /*6c30*/  FFMA.FTZ R169, R169, UR12, -R111.reuse ;  /* 0x0000000ca9a97c23 */ /* 0x100fe2000801086f */
[--C-:B------:R-:W-:Y:S01]  /*6c40*/  FFMA.FTZ R170, R170, UR12, -R111.reuse ;  /* 0x0000000caaaa7c23 */ /* 0x100fe2000801086f */
[--C-:B------:R-:W-:Y:S01]  /*6c50*/  FFMA.FTZ R172, R172, UR12, -R111.reuse ;  /* 0x0000000cacac7c23 */ /* 0x100fe2000801086f */
[--C-:B------:R-:W-:Y:S01]  /*6c60*/  FFMA.FTZ R174, R174, UR12, -R111.reuse ;  /* 0x0000000caeae7c23 */ /* 0x100fe2000801086f */
[----:B------:R-:W-:Y:S01]  /*6c70*/  MUFU.EX2 R158, R158 ;  /* 0x0000009e009e7308 */ /* 0x000fe20000000800 */
[--C-:B------:R-:W-:Y:S01]  /*6c80*/  FFMA.FTZ R177, R177, UR12, -R111.reuse ;  /* 0x0000000cb1b17c23 */ /* 0x100fe2000801086f */
[--C-:B------:R-:W-:Y:S01]  /*6c90*/  FFMA.FTZ R178, R178, UR12, -R111.reuse ;  /* 0x0000000cb2b27c23 */ /* 0x100fe2000801086f */
[--C-:B------:R-:W-:Y:S01]  /*6ca0*/  FFMA.FTZ R179, R179, UR12, -R111.reuse ;  /* 0x0000000cb3b37c23 */ /* 0x100fe2000801086f */
[--C-:B------:R-:W-:Y:S01]  /*6cb0*/  FFMA.FTZ R180, R180, UR12, -R111.reuse ;  /* 0x0000000cb4b47c23 */ /* 0x100fe2000801086f */
[--C-:B------:R-:W-:Y:S01]  /*6cc0*/  FFMA.FTZ R176, R176, UR12, -R111.reuse ;  /* 0x0000000cb0b07c23 */ /* 0x100fe2000801086f */
[----:B------:R-:W-:Y:S01]  /*6cd0*/  FFMA.FTZ R175, R175, UR12, -R111 ;  /* 0x0000000cafaf7c23 */ /* 0x000fe2000801086f */
[----:B------:R-:W-:Y:S01]  /*6ce0*/  FADD.FTZ R167, R168, R167 ;  /* 0x000000a7a8a77221 */ /* 0x000fe20000010000 */
[----:B------:R-:W2:Y:S01]  /*6cf0*/  MUFU.EX2 R146, R146 ;  /* 0x0000009200927308 */ /* 0x000ea20000000800 */
[----:B----4-:R-:W-:Y:S01]  /*6d00*/  F2FP.BF16.F32.PACK_AB R30, R161, R162 ;  /* 0x000000a2a11e723e */ /* 0x010fe200000010ff */
[----:B------:R-:W-:Y:S01]  /*6d10*/  FFMA.FTZ R165, R165, UR12, -R111 ;  /* 0x0000000ca5a57c23 */ /* 0x000fe2000801086f */
[----:B------:R-:W-:Y:S01]  /*6d20*/  FADD.FTZ R167, R162, R167 ;  /* 0x000000a7a2a77221 */ /* 0x000fe20000010000 */
[--C-:B------:R-:W-:Y:S01]  /*6d30*/  FFMA.FTZ R164, R164, UR12, -R111.reuse ;  /* 0x0000000ca4a47c23 */ /* 0x100fe2000801086f */
[--C-:B------:R-:W-:Y:S01]  /*6d40*/  FFMA.FTZ R160, R160, UR12, -R111.reuse ;  /* 0x0000000ca0a07c23 */ /* 0x100fe2000801086f */
[----:B------:R-:W-:Y:S01]  /*6d50*/  FFMA.FTZ R145, R145, UR12, -R111 ;  /* 0x0000000c91917c23 */ /* 0x000fe2000801086f */
[----:B------:R-:W-:Y:S01]  /*6d60*/  FADD.FTZ R161, R161, R167 ;  /* 0x000000a7a1a17221 */ /* 0x000fe20000010000 */
[C---:B------:R-:W-:Y:S01]  /*6d70*/  HMMA.16816.F32.BF16 R16, R28.reuse, R12, RZ ;  /* 0x0000000c1c10723c */ /* 0x040fe200000418ff */
[----:B------:R-:W4:Y:S01]  /*6d80*/  MUFU.EX2 R143, R143 ;  /* 0x0000008f008f7308 */ /* 0x000f220000000800 */
[--C-:B------:R-:W-:Y:S01]  /*6d90*/  FFMA.FTZ R141, R141, UR12, -R111.reuse ;  /* 0x0000000c8d8d7c23 */ /* 0x100fe2000801086f */
[--C-:B------:R-:W-:Y:S01]  /*6da0*/  FFMA.FTZ R139, R139, UR12, -R111.reuse ;  /* 0x0000000c8b8b7c23 */ /* 0x100fe2000801086f */
[--C-:B------:R-:W-:Y:S01]  /*6db0*/  FFMA.FTZ R134, R134, UR12, -R111.reuse ;  /* 0x0000000c86867c23 */ /* 0x100fe2000801086f */
[--C-:B------:R-:W-:Y:S01]  /*6dc0*/  FFMA.FTZ R57, R57, UR12, -R111.reuse ;  /* 0x0000000c39397c23 */ /* 0x100fe2000801086f */
[C---:B------:R-:W-:Y:S01]  /*6dd0*/  HMMA.16816.F32.BF16 R12, R28.reuse, R14, RZ ;  /* 0x0000000e1c0c723c */ /* 0x040fe200000418ff */
[--C-:B------:R-:W-:Y:S01]  /*6de0*/  FFMA.FTZ R85, R85, UR12, -R111.reuse ;  /* 0x0000000c55557c23 */ /* 0x100fe2000801086f */
[----:B------:R-:W-:Y:S01]  /*6df0*/  FFMA.FTZ R93, R93, UR12, -R111 ;  /* 0x0000000c5d5d7c23 */ /* 0x000fe2000801086f */
[----:B------:R-:W5:Y:S01]  /*6e00*/  MUFU.EX2 R142, R142 ;  /* 0x0000008e008e7308 */ /* 0x000f620000000800 */
[----:B--2---:R-:W-:Y:S01]  /*6e10*/  F2FP.BF16.F32.PACK_AB R32, R146, R158 ;  /* 0x0000009e9220723e */ /* 0x004fe200000010ff */
[----:B------:R-:W-:Y:S01]  /*6e20*/  FADD.FTZ R158, R158, R161 ;  /* 0x000000a19e9e7221 */ /* 0x000fe20000010000 */
[C---:B------:R-:W-:Y:S01]  /*6e30*/  HMMA.16816.F32.BF16 R8, R28.reuse, R24, RZ ;  /* 0x000000181c08723c */ /* 0x040fe200000418ff */
[--C-:B------:R-:W-:Y:S01]  /*6e40*/  FFMA.FTZ R239, R112, UR12, -R111.reuse ;  /* 0x0000000c70ef7c23 */ /* 0x100fe2000801086f */
[----:B------:R-:W-:Y:S01]  /*6e50*/  FFMA.FTZ R97, R97, UR12, -R111 ;  /* 0x0000000c61617c23 */ /* 0x000fe2000801086f */
[----:B------:R-:W-:Y:S01]  /*6e60*/  FADD.FTZ R158, R146, R158 ;  /* 0x0000009e929e7221 */ /* 0x000fe20000010000 */
[----:B------:R-:W-:Y:S01]  /*6e70*/  LEA.HI.X R234, R193, UR9, R192, 0x1, P1 ;  /* 0x00000009c1ea7c11 */ /* 0x000fe200088f0cc0 */
[----:B------:R-:W2:Y:S01]  /*6e80*/  MUFU.EX2 R138, R138 ;  /* 0x0000008a008a7308 */ /* 0x000ea20000000800 */
[----:B------:R-:W-:Y:S01]  /*6e90*/  HMMA.16816.F32.BF16 R28, R28, R26, RZ ;  /* 0x0000001a1c1c723c */ /* 0x000fe200000418ff */
[----:B------:R-:W3:Y:S01]  /*6ea0*/  LDSM.16.MT88.4 R24, [R151+0x5c00] ;  /* 0x005c00009718783b */ /* 0x000ee20000004200 */
[----:B----4-:R-:W-:-:S05]  /*6eb0*/  FADD.FTZ R158, R143, R158 ;  /* 0x0000009e8f9e7221 */ /* 0x010fca0000010000 */
[----:B------:R-:W4:Y:S01]  /*6ec0*/  MUFU.EX2 R137, R137 ;  /* 0x0000008900897308 */ /* 0x000f220000000800 */
[C---:B-----5:R-:W-:Y:S01]  /*6ed0*/  F2FP.BF16.F32.PACK_AB R34, R142.reuse, R143 ;  /* 0x0000008f8e22723e */ /* 0x060fe200000010ff */
[----:B------:R-:W-:-:S06]  /*6ee0*/  FADD.FTZ R158, R142, R158 ;  /* 0x0000009e8e9e7221 */ /* 0x000fcc0000010000 */
[----:B------:R-:W-:Y:S01]  /*6ef0*/  MUFU.EX2 R133, R133 ;  /* 0x0000008500857308 */ /* 0x000fe20000000800 */
[----:B------:R-:W-:Y:S01]  /*6f00*/  HMMA.16816.F32.BF16 R16, R32, R20, R16 ;  /* 0x000000142010723c */ /* 0x000fe20000041810 */
[----:B--2---:R-:W-:-:S05]  /*6f10*/  FADD.FTZ R158, R138, R158 ;  /* 0x0000009e8a9e7221 */ /* 0x004fca0000010000 */
[C---:B------:R-:W-:Y:S01]  /*6f20*/  HMMA.16816.F32.BF16 R12, R32.reuse, R22, R12 ;  /* 0x00000016200c723c */ /* 0x040fe2000004180c */
[----:B------:R-:W2:Y:S01]  /*6f30*/  MUFU.EX2 R3, R3 ;  /* 0x0000000300037308 */ /* 0x000ea20000000800 */
[----:B------:R-:W-:Y:S02]  /*6f40*/  F2FP.BF16.F32.PACK_AB R21, R110, R114 ;  /* 0x000000726e15723e */ /* 0x000fe400000010ff */
[C---:B----4-:R-:W-:Y:S01]  /*6f50*/  F2FP.BF16.F32.PACK_AB R20, R137.reuse, R138 ;  /* 0x0000008a8914723e */ /* 0x050fe200000010ff */
[----:B------:R-:W-:Y:S01]  /*6f60*/  FADD.FTZ R137, R137, R158 ;  /* 0x0000009e89897221 */ /* 0x000fe20000010000 */
[C---:B-1----:R-:W-:Y:S01]  /*6f70*/  HMMA.16816.F32.BF16 R8, R32.reuse, R40, R8 ;  /* 0x000000282008723c */ /* 0x042fe20000041808 */
[----:B------:R-:W-:Y:S02]  /*6f80*/  F2FP.BF16.F32.PACK_AB R23, R55, R58 ;  /* 0x0000003a3717723e */ /* 0x000fe400000010ff */
[----:B------:R-:W-:Y:S03]  /*6f90*/  MUFU.EX2 R129, R129 ;  /* 0x0000008100817308 */ /* 0x000fe60000000800 */
[----:B------:R-:W-:Y:S01]  /*6fa0*/  HMMA.16816.F32.BF16 R28, R32, R42, R28 ;  /* 0x0000002a201c723c */ /* 0x000fe2000004181c */
[----:B------:R-:W1:Y:S04]  /*6fb0*/  LDSM.16.MT88.4 R32, [R150+0x5c00] ;  /* 0x005c00009620783b */ /* 0x000e680000004200 */
[----:B------:R-:W4:Y:S01]  /*6fc0*/  MUFU.EX2 R132, R132 ;  /* 0x0000008400847308 */ /* 0x000f220000000800 */
[----:B--2---:R-:W-:Y:S01]  /*6fd0*/  F2FP.BF16.F32.PACK_AB R22, R3, R133 ;  /* 0x000000850316723e */ /* 0x004fe200000010ff */
[----:B------:R-:W-:Y:S01]  /*6fe0*/  LDSM.16.MT88.4 R40, [R150+0x6000] ;  /* 0x006000009628783b */ /* 0x000fe20000004200 */
[----:B------:R-:W-:-:S04]  /*6ff0*/  FADD.FTZ R133, R133, R137 ;  /* 0x0000008985857221 */ /* 0x000fc80000010000 */
[----:B------:R-:W-:Y:S01]  /*7000*/  FADD.FTZ R133, R3, R133 ;  /* 0x0000008503857221 */ /* 0x000fe20000010000 */
[----:B------:R-:W-:Y:S01]  /*7010*/  MUFU.EX2 R135, R135 ;  /* 0x0000008700877308 */ /* 0x000fe20000000800 */
[----:B---3--:R-:W-:Y:S01]  /*7020*/  HMMA.16816.F32.BF16 R16, R20, R4, R16 ;  /* 0x000000041410723c */ /* 0x008fe20000041810 */
[----:B------:R-:W-:-:S05]  /*7030*/  FFMA.FTZ R3, R124, UR12, -R111 ;  /* 0x0000000c7c037c23 */ /* 0x000fca000801086f */
[C---:B------:R-:W-:Y:S01]  /*7040*/  HMMA.16816.F32.BF16 R12, R20.reuse, R6, R12 ;  /* 0x00000006140c723c */ /* 0x040fe2000004180c */
[----:B------:R-:W2:Y:S01]  /*7050*/  MUFU.EX2 R136, R136 ;  /* 0x0000008800887308 */ /* 0x000ea20000000800 */
[----:B------:R-:W3:Y:S04]  /*7060*/  LDSM.16.MT88.4 R4, [R151+0x6000] ;  /* 0x006000009704783b */ /* 0x000ee80000004200 */
[C---:B------:R-:W-:Y:S03]  /*7070*/  HMMA.16816.F32.BF16 R8, R20.reuse, R36, R8 ;  /* 0x000000241408723c */ /* 0x040fe60000041808 */
[----:B------:R-:W-:Y:S03]  /*7080*/  MUFU.EX2 R140, R140 ;  /* 0x0000008c008c7308 */ /* 0x000fe60000000800 */
[----:B------:R-:W-:Y:S01]  /*7090*/  HMMA.16816.F32.BF16 R28, R20, R38, R28 ;  /* 0x00000026141c723c */ /* 0x000fe2000004181c */
[----:B------:R-:W-:-:S04]  /*70a0*/  F2FP.BF16.F32.PACK_AB R37, R66, R63 ;  /* 0x0000003f4225723e */ /* 0x000fc800000010ff */
[----:B------:R-:W5:Y:S02]  /*70b0*/  MUFU.EX2 R147, R147 ;  /* 0x0000009300937308 */ /* 0x000f640000000800 */
[----:B------:R-:W-:Y:S02]  /*70c0*/  F2FP.BF16.F32.PACK_AB R21, R51, R54 ;  /* 0x000000363315723e */ /* 0x000fe400000010ff */
[----:B------:R-:W-:Y:S02]  /*70d0*/  F2FP.BF16.F32.PACK_AB R23, R45, R44 ;  /* 0x0000002c2d17723e */ /* 0x000fe400000010ff */
[----:B----4-:R-:W-:Y:S01]  /*70e0*/  F2FP.BF16.F32.PACK_AB R20, R132, R129 ;  /* 0x000000818414723e */ /* 0x010fe200000010ff */
[----:B------:R-:W-:Y:S01]  /*70f0*/  FADD.FTZ R129, R129, R133 ;  /* 0x0000008581817221 */ /* 0x000fe20000010000 */
[----:B--2---:R-:W-:Y:S01]  /*7100*/  F2FP.BF16.F32.PACK_AB R22, R136, R135 ;  /* 0x000000878816723e */ /* 0x004fe200000010ff */
[----:B------:R-:W2:Y:S01]  /*7110*/  MUFU.EX2 R144, R144 ;  /* 0x0000009000907308 */ /* 0x000ea20000000800 */
[----:B------:R-:W-:Y:S01]  /*7120*/  F2FP.BF16.F32.PACK_AB R39, R70, R67 ;  /* 0x000000434627723e */ /* 0x000fe200000010ff */
[----:B------:R-:W-:-:S04]  /*7130*/  FADD.FTZ R129, R132, R129 ;  /* 0x0000008184817221 */ /* 0x000fc80000010000 */
[C---:B------:R-:W-:Y:S01]  /*7140*/  HMMA.16816.F32.BF16 R16, R20.reuse, R24, R16 ;  /* 0x000000181410723c */ /* 0x040fe20000041810 */
[----:B------:R-:W-:Y:S01]  /*7150*/  FADD.FTZ R129, R135, R129 ;  /* 0x0000008187817221 */ /* 0x000fe20000010000 */
[----:B------:R-:W4:Y:S01]  /*7160*/  MUFU.EX2 R156, R156 ;  /* 0x0000009c009c7308 */ /* 0x000f220000000800 */
[C---:B-----5:R-:W-:Y:S02]  /*7170*/  F2FP.BF16.F32.PACK_AB R36, R147.reuse, R140 ;  /* 0x0000008c9324723e */ /* 0x060fe400000010ff */
[----:B------:R-:W-:Y:S01]  /*7180*/  FADD.FTZ R136, R136, R129 ;  /* 0x0000008188887221 */ /* 0x000fe20000010000 */
[C---:B------:R-:W-:Y:S01]  /*7190*/  HMMA.16816.F32.BF16 R12, R20.reuse, R26, R12 ;  /* 0x0000001a140c723c */ /* 0x040fe2000004180c */
[----:B------:R-:W5:Y:S02]  /*71a0*/  LDSM.16.MT88.4 R24, [R151+0x6400] ;  /* 0x006400009718783b */ /* 0x000f640000004200 */
[----:B------:R-:W-:Y:S01]  /*71b0*/  FADD.FTZ R136, R140, R136 ;  /* 0x000000888c887221 */ /* 0x000fe20000010000 */
[----:B------:R-:W3:Y:S02]  /*71c0*/  MUFU.EX2 R163, R163 ;  /* 0x000000a300a37308 */ /* 0x000ee40000000800 */
[----:B-1----:R-:W-:Y:S01]  /*71d0*/  HMMA.16816.F32.BF16 R8, R20, R32, R8 ;  /* 0x000000201408723c */ /* 0x002fe20000041808 */
[----:B------:R-:W-:-:S04]  /*71e0*/  FADD.FTZ R147, R147, R136 ;  /* 0x0000008893937221 */ /* 0x000fc80000010000 */
[----:B--2---:R-:W-:Y:S01]  /*71f0*/  FADD.FTZ R147, R144, R147 ;  /* 0x0000009390937221 */ /* 0x004fe20000010000 */
[----:B------:R-:W-:Y:S01]  /*7200*/  HMMA.16816.F32.BF16 R28, R20, R34, R28 ;  /* 0x00000022141c723c */ /* 0x000fe2000004181c */
[----:B------:R-:W1:Y:S01]  /*7210*/  LDSM.16.MT88.4 R32, [R150+0x6400] ;  /* 0x006400009620783b */ /* 0x000e620000004200 */
[C---:B----4-:R-:W-:Y:S01]  /*7220*/  F2FP.BF16.F32.PACK_AB R38, R156.reuse, R144 ;  /* 0x000000909c26723e */ /* 0x050fe200000010ff */
[----:B------:R-:W2:Y:S01]  /*7230*/  MUFU.EX2 R159, R159 ;  /* 0x0000009f009f7308 */ /* 0x000ea20000000800 */
[----:B------:R-:W-:-:S03]  /*7240*/  FADD.FTZ R156, R156, R147 ;  /* 0x000000939c9c7221 */ /* 0x000fc60000010000 */
[----:B------:R-:W-:Y:S02]  /*7250*/  F2FP.BF16.F32.PACK_AB R21, R74, R71 ;  /* 0x000000474a15723e */ /* 0x000fe400000010ff */
[----:B---3--:R-:W-:Y:S01]  /*7260*/  HMMA.16816.F32.BF16 R16, R36, R4, R16 ;  /* 0x000000042410723c */ /* 0x008fe20000041810 */
[----:B------:R-:W-:Y:S01]  /*7270*/  F2FP.BF16.F32.PACK_AB R23, R78, R75 ;  /* 0x0000004b4e17723e */ /* 0x000fe200000010ff */
[----:B------:R-:W3:Y:S01]  /*7280*/  MUFU.EX2 R157, R157 ;  /* 0x0000009d009d7308 */ /* 0x000ee20000000800 */
[----:B------:R-:W-:-:S03]  /*7290*/  FADD.FTZ R156, R163, R156 ;  /* 0x0000009ca39c7221 */ /* 0x000fc60000010000 */
[C---:B------:R-:W-:Y:S01]  /*72a0*/  HMMA.16816.F32.BF16 R12, R36.reuse, R6, R12 ;  /* 0x00000006240c723c */ /* 0x040fe2000004180c */
[----:B------:R-:W4:Y:S03]  /*72b0*/  LDSM.16.MT88.4 R4, [R151+0x6800] ;  /* 0x006800009704783b */ /* 0x000f260000004200 */
[----:B------:R-:W5:Y:S01]  /*72c0*/  MUFU.EX2 R166, R166 ;  /* 0x000000a600a67308 */ /* 0x000f620000000800 */
[C---:B--2---:R-:W-:Y:S01]  /*72d0*/  F2FP.BF16.F32.PACK_AB R20, R159.reuse, R163 ;  /* 0x000000a39f14723e */ /* 0x044fe200000010ff */
[----:B------:R-:W-:Y:S01]  /*72e0*/  HMMA.16816.F32.BF16 R8, R36, R40, R8 ;  /* 0x000000282408723c */ /* 0x000fe20000041808 */
[----:B------:R-:W-:-:S05]  /*72f0*/  FADD.FTZ R159, R159, R156 ;  /* 0x0000009c9f9f7221 */ /* 0x000fca0000010000 */
[----:B------:R-:W-:Y:S01]  /*7300*/  HMMA.16816.F32.BF16 R28, R36, R42, R28 ;  /* 0x0000002a241c723c */ /* 0x000fe2000004181c */
[----:B------:R-:W2:Y:S01]  /*7310*/  LDSM.16.MT88.4 R40, [R150+0x6800] ;  /* 0x006800009628783b */ /* 0x000ea20000004200 */
[----:B------:R-:W1:Y:S01]  /*7320*/  MUFU.EX2 R169, R169 ;  /* 0x000000a900a97308 */ /* 0x000e620000000800 */
[----:B---3--:R-:W-:-:S04]  /*7330*/  FADD.FTZ R159, R157, R159 ;  /* 0x0000009f9d9f7221 */ /* 0x008fc80000010000 */
[----:B------:R-:W-:Y:S02]  /*7340*/  F2FP.BF16.F32.PACK_AB R37, R82, R79 ;  /* 0x0000004f5225723e */ /* 0x000fe400000010ff */
[----:B-----5:R-:W-:Y:S01]  /*7350*/  F2FP.BF16.F32.PACK_AB R22, R166, R157 ;  /* 0x0000009da616723e */ /* 0x020fe200000010ff */
[----:B------:R-:W3:Y:S01]  /*7360*/  MUFU.EX2 R170, R170 ;  /* 0x000000aa00aa7308 */ /* 0x000ee20000000800 */
[----:B------:R-:W-:Y:S01]  /*7370*/  F2FP.BF16.F32.PACK_AB R39, R86, R83 ;  /* 0x000000535627723e */ /* 0x000fe200000010ff */
[----:B------:R-:W-:-:S04]  /*7380*/  FADD.FTZ R166, R166, R159 ;  /* 0x0000009fa6a67221 */ /* 0x000fc80000010000 */
[----:B------:R-:W-:Y:S02]  /*7390*/  HMMA.16816.F32.BF16 R16, R20, R24, R16 ;  /* 0x000000181410723c */ /* 0x000fe40000041810 */
[----:B------:R-:W5:Y:S01]  /*73a0*/  MUFU.EX2 R172, R172 ;  /* 0x000000ac00ac7308 */ /* 0x000f620000000800 */
[----:B-1----:R-:W-:-:S03]  /*73b0*/  FADD.FTZ R166, R169, R166 ;  /* 0x000000a6a9a67221 */ /* 0x002fc60000010000 */
[C---:B------:R-:W-:Y:S01]  /*73c0*/  HMMA.16816.F32.BF16 R12, R20.reuse, R26, R12 ;  /* 0x0000001a140c723c */ /* 0x040fe2000004180c */
[----:B------:R-:W1:Y:S03]  /*73d0*/  LDSM.16.MT88.4 R24, [R151+0x6c00] ;  /* 0x006c00009718783b */ /* 0x000e660000004200 */
[----:B------:R-:W4:Y:S01]  /*73e0*/  MUFU.EX2 R174, R174 ;  /* 0x000000ae00ae7308 */ /* 0x000f220000000800 */
[C---:B---3--:R-:W-:Y:S01]  /*73f0*/  F2FP.BF16.F32.PACK_AB R36, R170.reuse, R169 ;  /* 0x000000a9aa24723e */ /* 0x048fe200000010ff */
[----:B------:R-:W-:Y:S01]  /*7400*/  HMMA.16816.F32.BF16 R8, R20, R32, R8 ;  /* 0x000000201408723c */ /* 0x000fe20000041808 */
[----:B------:R-:W-:-:S05]  /*7410*/  FADD.FTZ R170, R170, R166 ;  /* 0x000000a6aaaa7221 */ /* 0x000fca0000010000 */
[----:B------:R-:W-:Y:S01]  /*7420*/  HMMA.16816.F32.BF16 R28, R20, R34, R28 ;  /* 0x00000022141c723c */ /* 0x000fe2000004181c */
[----:B------:R-:W3:Y:S01]  /*7430*/  LDSM.16.MT88.4 R32, [R150+0x6c00] ;  /* 0x006c00009620783b */ /* 0x000ee20000004200 */
[----:B------:R-:W2:Y:S01]  /*7440*/  MUFU.EX2 R177, R177 ;  /* 0x000000b100b17308 */ /* 0x000ea20000000800 */
[----:B-----5:R-:W-:-:S04]  /*7450*/  FADD.FTZ R170, R172, R170 ;  /* 0x000000aaacaa7221 */ /* 0x020fc80000010000 */
[--C-:B------:R-:W-:Y:S01]  /*7460*/  FFMA.FTZ R20, R173, UR12, -R111.reuse ;  /* 0x0000000cad147c23 */ /* 0x100fe2000801086f */
[----:B------:R-:W-:Y:S01]  /*7470*/  FFMA.FTZ R173, R171, UR12, -R111 ;  /* 0x0000000cabad7c23 */ /* 0x000fe2000801086f */
[----:B----4-:R-:W-:Y:S01]  /*7480*/  F2FP.BF16.F32.PACK_AB R38, R174, R172 ;  /* 0x000000acae26723e */ /* 0x010fe200000010ff */
[----:B------:R-:W-:Y:S01]  /*7490*/  MUFU.EX2 R178, R178 ;  /* 0x000000b200b27308 */ /* 0x000fe20000000800 */
[----:B------:R-:W-:Y:S01]  /*74a0*/  F2FP.BF16.F32.PACK_AB R21, R90, R87 ;  /* 0x000000575a15723e */ /* 0x000fe200000010ff */
[----:B------:R-:W-:Y:S01]  /*74b0*/  FADD.FTZ R174, R174, R170 ;  /* 0x000000aaaeae7221 */ /* 0x000fe20000010000 */
[----:B------:R-:W-:-:S03]  /*74c0*/  F2FP.BF16.F32.PACK_AB R23, R94, R91 ;  /* 0x0000005b5e17723e */ /* 0x000fc600000010ff */
[----:B------:R-:W-:Y:S02]  /*74d0*/  HMMA.16816.F32.BF16 R16, R36, R4, R16 ;  /* 0x000000042410723c */ /* 0x000fe40000041810 */
[----:B------:R-:W-:Y:S01]  /*74e0*/  MUFU.EX2 R179, R179 ;  /* 0x000000b300b37308 */ /* 0x000fe20000000800 */
[----:B--2---:R-:W-:-:S03]  /*74f0*/  FADD.FTZ R174, R177, R174 ;  /* 0x000000aeb1ae7221 */ /* 0x004fc60000010000 */
[C---:B------:R-:W-:Y:S01]  /*7500*/  HMMA.16816.F32.BF16 R12, R36.reuse, R6, R12 ;  /* 0x00000006240c723c */ /* 0x040fe2000004180c */
[----:B------:R-:W2:Y:S03]  /*7510*/  LDSM.16.MT88.4 R4, [R151+0x7000] ;  /* 0x007000009704783b */ /* 0x000ea60000004200 */
[----:B------:R-:W4:Y:S02]  /*7520*/  MUFU.EX2 R180, R180 ;  /* 0x000000b400b47308 */ /* 0x000f240000000800 */
[C---:B------:R-:W-:Y:S06]  /*7530*/  HMMA.16816.F32.BF16 R8, R36.reuse, R40, R8 ;  /* 0x000000282408723c */ /* 0x040fec0000041808 */
[----:B------:R5:W-:Y:S01]  /*7540*/  MUFU.EX2 R171, R20 ;  /* 0x0000001400ab7308 */ /* 0x000be20000000800 */
[----:B------:R-:W-:Y:S01]  /*7550*/  HMMA.16816.F32.BF16 R28, R36, R42, R28 ;  /* 0x0000002a241c723c */ /* 0x000fe2000004181c */
[----:B------:R-:W2:Y:S06]  /*7560*/  LDSM.16.MT88.4 R40, [R150+0x7000] ;  /* 0x007000009628783b */ /* 0x000eac0000004200 */
[----:B------:R-:W-:Y:S01]  /*7570*/  MUFU.EX2 R176, R176 ;  /* 0x000000b000b07308 */ /* 0x000fe20000000800 */
[----:B----4-:R-:W-:-:S02]  /*7580*/  F2FP.BF16.F32.PACK_AB R22, R180, R179 ;  /* 0x000000b3b416723e */ /* 0x010fc400000010ff */
[----:B------:R-:W-:Y:S02]  /*7590*/  F2FP.BF16.F32.PACK_AB R37, R88, R92 ;  /* 0x0000005c5825723e */ /* 0x000fe400000010ff */
[----:B------:R-:W-:-:S03]  /*75a0*/  F2FP.BF16.F32.PACK_AB R39, R80, R84 ;  /* 0x000000545027723e */ /* 0x000fc600000010ff */
[----:B------:R-:W4:Y:S01]  /*75b0*/  MUFU.EX2 R175, R175 ;  /* 0x000000af00af7308 */ /* 0x000f220000000800 */
[C---:B-----5:R-:W-:Y:S01]  /*75c0*/  F2FP.BF16.F32.PACK_AB R20, R178.reuse, R177 ;  /* 0x000000b1b214723e */ /* 0x060fe200000010ff */
[----:B------:R-:W-:-:S04]  /*75d0*/  FADD.FTZ R178, R178, R174 ;  /* 0x000000aeb2b27221 */ /* 0x000fc80000010000 */
[----:B------:R-:W-:Y:S02]  /*75e0*/  FADD.FTZ R179, R179, R178 ;  /* 0x000000b2b3b37221 */ /* 0x000fe40000010000 */
[----:B------:R-:W5:Y:S01]  /*75f0*/  MUFU.EX2 R173, R173 ;  /* 0x000000ad00ad7308 */ /* 0x000f620000000800 */
[----:B-1----:R-:W-:Y:S01]  /*7600*/  HMMA.16816.F32.BF16 R16, R20, R24, R16 ;  /* 0x000000181410723c */ /* 0x002fe20000041810 */
[----:B------:R-:W-:-:S05]  /*7610*/  FADD.FTZ R179, R180, R179 ;  /* 0x000000b3b4b37221 */ /* 0x000fca0000010000 */
[C---:B------:R-:W-:Y:S01]  /*7620*/  HMMA.16816.F32.BF16 R12, R20.reuse, R26, R12 ;  /* 0x0000001a140c723c */ /* 0x040fe2000004180c */
[----:B------:R-:W1:Y:S01]  /*7630*/  LDSM.16.MT88.4 R24, [R151+0x7400] ;  /* 0x007400009718783b */ /* 0x000e620000004200 */
[C---:B----4-:R-:W-:Y:S01]  /*7640*/  F2FP.BF16.F32.PACK_AB R36, R175.reuse, R176 ;  /* 0x000000b0af24723e */ /* 0x050fe200000010ff */
[----:B------:R-:W4:Y:S01]  /*7650*/  MUFU.EX2 R165, R165 ;  /* 0x000000a500a57308 */ /* 0x000f220000000800 */
[----:B------:R-:W-:Y:S02]  /*7660*/  FADD.FTZ R176, R176, R179 ;  /* 0x000000b3b0b07221 */ /* 0x000fe40000010000 */
[C---:B---3--:R-:W-:Y:S02]  /*7670*/  HMMA.16816.F32.BF16 R8, R20.reuse, R32, R8 ;  /* 0x000000201408723c */ /* 0x048fe40000041808 */
[----:B------:R-:W-:Y:S01]  /*7680*/  FADD.FTZ R176, R175, R176 ;  /* 0x000000b0afb07221 */ /* 0x000fe20000010000 */
[----:B-----5:R-:W-:Y:S02]  /*7690*/  F2FP.BF16.F32.PACK_AB R38, R173, R171 ;  /* 0x000000abad26723e */ /* 0x020fe400000010ff */
[----:B------:R-:W3:Y:S01]  /*76a0*/  MUFU.EX2 R164, R164 ;  /* 0x000000a400a47308 */ /* 0x000ee20000000800 */
[----:B------:R-:W-:Y:S01]  /*76b0*/  HMMA.16816.F32.BF16 R28, R20, R34, R28 ;  /* 0x00000022141c723c */ /* 0x000fe2000004181c */
[----:B------:R-:W-:Y:S01]  /*76c0*/  FADD.FTZ R32, R131, R130 ;  /* 0x0000008283207221 */ /* 0x000fe20000010000 */
[----:B------:R-:W5:Y:S01]  /*76d0*/  LDSM.16.MT88.4 R20, [R150+0x7400] ;  /* 0x007400009614783b */ /* 0x000f620000004200 */
[----:B------:R-:W-:Y:S01]  /*76e0*/  F2FP.BF16.F32.PACK_AB R33, R72, R76 ;  /* 0x0000004c4821723e */ /* 0x000fe200000010ff */
[----:B------:R-:W-:Y:S01]  /*76f0*/  FADD.FTZ R176, R171, R176 ;  /* 0x000000b0abb07221 */ /* 0x000fe20000010000 */
[----:B------:R-:W-:Y:S01]  /*7700*/  FADD.FTZ R32, R127, R32 ;  /* 0x000000207f207221 */ /* 0x000fe20000010000 */
[----:B--2---:R-:W-:Y:S01]  /*7710*/  HMMA.16816.F32.BF16 R16, R36, R4, R16 ;  /* 0x000000042410723c */ /* 0x004fe20000041810 */
[----:B------:R-:W-:Y:S01]  /*7720*/  MUFU.EX2 R160, R160 ;  /* 0x000000a000a07308 */ /* 0x000fe20000000800 */
[----:B------:R-:W-:Y:S01]  /*7730*/  F2FP.BF16.F32.PACK_AB R35, R64, R68 ;  /* 0x000000444023723e */ /* 0x000fe200000010ff */
[----:B------:R-:W-:Y:S01]  /*7740*/  FADD.FTZ R32, R126, R32 ;  /* 0x000000207e207221 */ /* 0x000fe20000010000 */
[----:B------:R-:W-:-:S02]  /*7750*/  FADD.FTZ R173, R173, R176 ;  /* 0x000000b0adad7221 */ /* 0x000fc40000010000 */
[C---:B------:R-:W-:Y:S01]  /*7760*/  HMMA.16816.F32.BF16 R12, R36.reuse, R6, R12 ;  /* 0x00000006240c723c */ /* 0x040fe2000004180c */
[----:B------:R-:W-:Y:S01]  /*7770*/  FADD.FTZ R32, R123, R32 ;  /* 0x000000207b207221 */ /* 0x000fe20000010000 */
[----:B------:R-:W2:Y:S01]  /*7780*/  LDSM.16.MT88.4 R4, [R151+0x7800] ;  /* 0x007800009704783b */ /* 0x000ea20000004200 */
[----:B------:R-:W1:Y:S01]  /*7790*/  MUFU.EX2 R127, R145 ;  /* 0x00000091007f7308 */ /* 0x000e620000000800 */
[----:B----4-:R-:W-:Y:S01]  /*77a0*/  FADD.FTZ R173, R165, R173 ;  /* 0x000000ada5ad7221 */ /* 0x010fe20000010000 */
[----:B------:R-:W-:Y:S01]  /*77b0*/  FADD.FTZ R122, R122, R32 ;  /* 0x000000207a7a7221 */ /* 0x000fe20000010000 */
[C---:B------:R-:W-:Y:S01]  /*77c0*/  HMMA.16816.F32.BF16 R8, R36.reuse, R40, R8 ;  /* 0x000000282408723c */ /* 0x040fe20000041808 */
[C---:B---3--:R-:W-:Y:S01]  /*77d0*/  F2FP.BF16.F32.PACK_AB R32, R164.reuse, R165 ;  /* 0x000000a5a420723e */ /* 0x048fe200000010ff */
[----:B------:R-:W-:Y:S01]  /*77e0*/  FADD.FTZ R173, R164, R173 ;  /* 0x000000ada4ad7221 */ /* 0x000fe20000010000 */
[----:B------:R-:W-:Y:S02]  /*77f0*/  FADD.FTZ R122, R118, R122 ;  /* 0x0000007a767a7221 */ /* 0x000fe40000010000 */
[----:B------:R-:W-:Y:S01]  /*7800*/  MUFU.EX2 R126, R141 ;  /* 0x0000008d007e7308 */ /* 0x000fe20000000800 */
[----:B------:R-:W-:Y:S01]  /*7810*/  HMMA.16816.F32.BF16 R28, R36, R42, R28 ;  /* 0x0000002a241c723c */ /* 0x000fe2000004181c */
[----:B------:R-:W-:Y:S01]  /*7820*/  FADD.FTZ R122, R115, R122 ;  /* 0x0000007a737a7221 */ /* 0x000fe20000010000 */
[----:B------:R-:W-:-:S03]  /*7830*/  FFMA.FTZ R41, R125, UR12, -R111 ;  /* 0x0000000c7d297c23 */ /* 0x000fc6000801086f */
[----:B------:R-:W-:Y:S02]  /*7840*/  FADD.FTZ R114, R114, R122 ;  /* 0x0000007a72727221 */ /* 0x000fe40000010000 */
[--C-:B------:R-:W-:Y:S01]  /*7850*/  FFMA.FTZ R39, R128, UR12, -R111.reuse ;  /* 0x0000000c80277c23 */ /* 0x100fe2000801086f */
[----:B-1----:R-:W-:Y:S01]  /*7860*/  F2FP.BF16.F32.PACK_AB R34, R127, R160 ;  /* 0x000000a07f22723e */ /* 0x002fe200000010ff */
[----:B------:R-:W-:Y:S01]  /*7870*/  FADD.FTZ R114, R110, R114 ;  /* 0x000000726e727221 */ /* 0x000fe20000010000 */
[----:B------:R-:W1:Y:S01]  /*7880*/  MUFU.EX2 R40, R139 ;  /* 0x0000008b00287308 */ /* 0x000e620000000800 */
[--C-:B------:R-:W-:Y:S01]  /*7890*/  FFMA.FTZ R42, R121, UR12, -R111.reuse ;  /* 0x0000000c792a7c23 */ /* 0x100fe2000801086f */
[----:B------:R-:W-:Y:S01]  /*78a0*/  FFMA.FTZ R43, R120, UR12, -R111 ;  /* 0x0000000c782b7c23 */ /* 0x000fe2000801086f */
[----:B------:R-:W-:Y:S01]  /*78b0*/  FADD.FTZ R114, R58, R114 ;  /* 0x000000723a727221 */ /* 0x000fe20000010000 */
[--C-:B------:R-:W-:Y:S01]  /*78c0*/  FFMA.FTZ R36, R46, UR12, -R59.reuse ;  /* 0x0000000c2e247c23 */ /* 0x100fe2000801083b */
[C---:B------:R-:W-:Y:S01]  /*78d0*/  HMMA.16816.F32.BF16 R16, R32.reuse, R24, R16 ;  /* 0x000000182010723c */ /* 0x040fe20000041810 */
[----:B------:R-:W-:Y:S01]  /*78e0*/  FFMA.FTZ R37, R47, UR12, -R59 ;  /* 0x0000000c2f257c23 */ /* 0x000fe2000801083b */
[----:B------:R-:W-:Y:S01]  /*78f0*/  FADD.FTZ R114, R55, R114 ;  /* 0x0000007237727221 */ /* 0x000fe20000010000 */
[----:B------:R-:W-:Y:S01]  /*7900*/  MUFU.EX2 R38, R134 ;  /* 0x0000008600267308 */ /* 0x000fe20000000800 */
[--C-:B------:R-:W-:Y:S01]  /*7910*/  FFMA.FTZ R46, R119, UR12, -R111.reuse ;  /* 0x0000000c772e7c23 */ /* 0x100fe2000801086f */
[--C-:B------:R-:W-:Y:S01]  /*7920*/  FFMA.FTZ R47, R116, UR12, -R111.reuse ;  /* 0x0000000c742f7c23 */ /* 0x100fe2000801086f */
[----:B------:R-:W-:Y:S01]  /*7930*/  FADD.FTZ R54, R54, R114 ;  /* 0x0000007236367221 */ /* 0x000fe20000010000 */
[C---:B------:R-:W-:Y:S01]  /*7940*/  HMMA.16816.F32.BF16 R12, R32.reuse, R26, R12 ;  /* 0x0000001a200c723c */ /* 0x040fe2000004180c */
[----:B------:R-:W3:Y:S01]  /*7950*/  LDSM.16.MT88.4 R24, [R150+0x7800] ;  /* 0x007800009618783b */ /* 0x000ee20000004200 */
[--C-:B------:R-:W-:Y:S01]  /*7960*/  FFMA.FTZ R55, R73, UR12, -R111.reuse ;  /* 0x0000000c49377c23 */ /* 0x100fe2000801086f */
[----:B------:R-:W-:Y:S01]  /*7970*/  FADD.FTZ R54, R51, R54 ;  /* 0x0000003633367221 */ /* 0x000fe20000010000 */
[----:B------:R-:W4:Y:S01]  /*7980*/  MUFU.EX2 R39, R39 ;  /* 0x0000002700277308 */ /* 0x000f220000000800 */
[--C-:B------:R-:W-:Y:S01]  /*7990*/  FFMA.FTZ R51, R113, UR12, -R111.reuse ;  /* 0x0000000c71337c23 */ /* 0x100fe2000801086f */
[C---:B-----5:R-:W-:Y:S01]  /*79a0*/  HMMA.16816.F32.BF16 R8, R32.reuse, R20, R8 ;  /* 0x000000142008723c */ /* 0x060fe20000041808 */
[----:B------:R-:W-:Y:S01]  /*79b0*/  FADD.FTZ R54, R44, R54 ;  /* 0x000000362c367221 */ /* 0x000fe20000010000 */
[--C-:B------:R-:W-:Y:S01]  /*79c0*/  FFMA.FTZ R44, R117, UR12, -R111.reuse ;  /* 0x0000000c752c7c23 */ /* 0x100fe2000801086f */
[----:B------:R-:W-:Y:S01]  /*79d0*/  FFMA.FTZ R58, R61, UR12, -R111 ;  /* 0x0000000c3d3a7c23 */ /* 0x000fe2000801086f */
[----:B------:R-:W-:Y:S01]  /*79e0*/  FADD.FTZ R160, R160, R173 ;  /* 0x000000ada0a07221 */ /* 0x000fe20000010000 */
[----:B------:R-:W-:Y:S01]  /*79f0*/  FADD.FTZ R45, R45, R54 ;  /* 0x000000362d2d7221 */ /* 0x000fe20000010000 */
[----:B------:R-:W-:Y:S01]  /*7a00*/  HMMA.16816.F32.BF16 R28, R32, R22, R28 ;  /* 0x00000016201c723c */ /* 0x000fe2000004181c */
[----:B------:R-:W-:Y:S01]  /*7a10*/  F2FP.BF16.F32.PACK_AB R21, R56, R60 ;  /* 0x0000003c3815723e */ /* 0x000fe200000010ff */
[----:B------:R-:W5:Y:S01]  /*7a20*/  LDSM.16.MT88.4 R32, [R151+0x7c00] ;  /* 0x007c00009720783b */ /* 0x000f620000004200 */
[----:B------:R-:W-:Y:S01]  /*7a30*/  FADD.FTZ R45, R63, R45 ;  /* 0x0000002d3f2d7221 */ /* 0x000fe20000010000 */
[----:B-1----:R-:W-:Y:S01]  /*7a40*/  F2FP.BF16.F32.PACK_AB R20, R40, R126 ;  /* 0x0000007e2814723e */ /* 0x002fe200000010ff */
[----:B------:R-:W1:Y:S01]  /*7a50*/  MUFU.EX2 R41, R41 ;  /* 0x0000002900297308 */ /* 0x000e620000000800 */
[----:B------:R-:W-:Y:S01]  /*7a60*/  FFMA.FTZ R54, R69, UR12, -R111 ;  /* 0x0000000c45367c23 */ /* 0x000fe2000801086f */
[----:B------:R-:W-:Y:S01]  /*7a70*/  F2FP.BF16.F32.PACK_AB R23, R95, R81 ;  /* 0x000000515f17723e */ /* 0x000fe200000010ff */
[----:B------:R-:W-:Y:S01]  /*7a80*/  FADD.FTZ R66, R66, R45 ;  /* 0x0000002d42427221 */ /* 0x000fe20000010000 */
[----:B----4-:R-:W-:Y:S01]  /*7a90*/  F2FP.BF16.F32.PACK_AB R22, R39, R38 ;  /* 0x000000262716723e */ /* 0x010fe200000010ff */
[----:B------:R-:W-:Y:S01]  /*7aa0*/  FFMA.FTZ R45, R50, UR12, -R59 ;  /* 0x0000000c322d7c23 */ /* 0x000fe2000801083b */
[--C-:B------:R-:W-:Y:S01]  /*7ab0*/  FFMA.FTZ R50, R65, UR12, -R111.reuse ;  /* 0x0000000c41327c23 */ /* 0x100fe2000801086f */
[----:B------:R-:W-:Y:S01]  /*7ac0*/  FADD.FTZ R66, R67, R66 ;  /* 0x0000004243427221 */ /* 0x000fe20000010000 */
[----:B------:R-:W4:Y:S01]  /*7ad0*/  MUFU.EX2 R3, R3 ;  /* 0x0000000300037308 */ /* 0x000f220000000800 */
[----:B------:R-:W-:Y:S01]  /*7ae0*/  FADD.FTZ R160, R127, R160 ;  /* 0x000000a07fa07221 */ /* 0x000fe20000010000 */
[----:B------:R-:W-:Y:S01]  /*7af0*/  FFMA.FTZ R59, R77, UR12, -R111 ;  /* 0x0000000c4d3b7c23 */ /* 0x000fe2000801086f */
[C---:B--2---:R-:W-:Y:S01]  /*7b00*/  HMMA.16816.F32.BF16 R16, R20.reuse, R4, R16 ;  /* 0x000000041410723c */ /* 0x044fe20000041810 */
[----:B------:R-:W-:Y:S01]  /*7b10*/  FADD.FTZ R70, R70, R66 ;  /* 0x0000004246467221 */ /* 0x000fe20000010000 */
[----:B------:R-:W-:Y:S01]  /*7b20*/  FADD.FTZ R126, R126, R160 ;  /* 0x000000a07e7e7221 */ /* 0x000fe20000010000 */
[----:B------:R-:W-:Y:S02]  /*7b30*/  LDSM.16.MT88.4 R140, [R151+0x8c00] ;  /* 0x008c0000978c783b */ /* 0x000fe40000004200 */
[----:B------:R-:W-:Y:S01]  /*7b40*/  FADD.FTZ R70, R71, R70 ;  /* 0x0000004647467221 */ /* 0x000fe20000010000 */
[C---:B------:R-:W-:Y:S01]  /*7b50*/  HMMA.16816.F32.BF16 R12, R20.reuse, R6, R12 ;  /* 0x00000006140c723c */ /* 0x040fe2000004180c */
[----:B------:R-:W2:Y:S01]  /*7b60*/  LDSM.16.MT88.4 R4, [R150+0x7c00] ;  /* 0x007c00009604783b */ /* 0x000ea20000004200 */
[----:B------:R-:W-:Y:S01]  /*7b70*/  MUFU.EX2 R42, R42 ;  /* 0x0000002a002a7308 */ /* 0x000fe20000000800 */
[----:B------:R-:W-:Y:S01]  /*7b80*/  FADD.FTZ R70, R74, R70 ;  /* 0x000000464a467221 */ /* 0x000fe20000010000 */
[----:B------:R-:W-:Y:S01]  /*7b90*/  FADD.FTZ R126, R40, R126 ;  /* 0x0000007e287e7221 */ /* 0x000fe20000010000 */
[----:B------:R-:W-:Y:S02]  /*7ba0*/  LDSM.16.MT88.4 R132, [R150+0x8c00] ;  /* 0x008c00009684783b */ /* 0x000fe40000004200 */
[----:B------:R-:W-:Y:S01]  /*7bb0*/  FADD.FTZ R75, R75, R70 ;  /* 0x000000464b4b7221 */ /* 0x000fe20000010000 */
[----:B---3--:R-:W-:Y:S01]  /*7bc0*/  HMMA.16816.F32.BF16 R8, R20, R24, R8 ;  /* 0x000000181408723c */ /* 0x008fe20000041808 */
[----:B------:R-:W-:Y:S01]  /*7bd0*/  FADD.FTZ R38, R38, R126 ;  /* 0x0000007e26267221 */ /* 0x000fe20000010000 */
[----:B------:R-:W3:Y:S01]  /*7be0*/  MUFU.EX2 R43, R43 ;  /* 0x0000002b002b7308 */ /* 0x000ee20000000800 */
[----:B------:R-:W-:-:S02]  /*7bf0*/  FADD.FTZ R75, R78, R75 ;  /* 0x0000004b4e4b7221 */ /* 0x000fc40000010000 */
[----:B------:R-:W-:Y:S01]  /*7c00*/  FADD.FTZ R38, R39, R38 ;  /* 0x0000002627267221 */ /* 0x000fe20000010000 */
[----:B------:R-:W-:Y:S01]  /*7c10*/  HMMA.16816.F32.BF16 R28, R20, R26, R28 ;  /* 0x0000001a141c723c */ /* 0x000fe2000004181c */
[----:B------:R-:W2:Y:S01]  /*7c20*/  LDSM.16.MT88.4 R24, [R151+0x8000] ;  /* 0x008000009718783b */ /* 0x000ea20000004200 */
[----:B------:R-:W-:Y:S01]  /*7c30*/  FADD.FTZ R79, R79, R75 ;  /* 0x0000004b4f4f7221 */ /* 0x000fe20000010000 */
[----:B-1----:R-:W-:Y:S01]  /*7c40*/  FADD.FTZ R38, R41, R38 ;  /* 0x0000002629267221 */ /* 0x002fe20000010000 */
[----:B------:R-:W1:Y:S02]  /*7c50*/  MUFU.EX2 R44, R44 ;  /* 0x0000002c002c7308 */ /* 0x000e640000000800 */
[----:B------:R-:W-:Y:S01]  /*7c60*/  FADD.FTZ R79, R82, R79 ;  /* 0x0000004f524f7221 */ /* 0x000fe20000010000 */
[----:B------:R-:W-:Y:S02]  /*7c70*/  F2FP.BF16.F32.PACK_AB R21, R109, R98 ;  /* 0x000000626d15723e */ /* 0x000fe400000010ff */
[----:B------:R-:W-:Y:S01]  /*7c80*/  F2FP.BF16.F32.PACK_AB R23, R107, R108 ;  /* 0x0000006c6b17723e */ /* 0x000fe200000010ff */
[----:B------:R-:W-:Y:S01]  /*7c90*/  FADD.FTZ R83, R83, R79 ;  /* 0x0000004f53537221 */ /* 0x000fe20000010000 */
[----:B----4-:R-:W-:Y:S01]  /*7ca0*/  F2FP.BF16.F32.PACK_AB R20, R3, R41 ;  /* 0x000000290314723e */ /* 0x010fe200000010ff */
[----:B------:R-:W4:Y:S01]  /*7cb0*/  MUFU.EX2 R46, R46 ;  /* 0x0000002e002e7308 */ /* 0x000f220000000800 */
[----:B---3--:R-:W-:Y:S01]  /*7cc0*/  F2FP.BF16.F32.PACK_AB R22, R43, R42 ;  /* 0x0000002a2b16723e */ /* 0x008fe200000010ff */
[----:B------:R-:W-:Y:S01]  /*7cd0*/  FADD.FTZ R83, R86, R83 ;  /* 0x0000005356537221 */ /* 0x000fe20000010000 */
[----:B------:R-:W-:-:S03]  /*7ce0*/  FADD.FTZ R3, R3, R38 ;  /* 0x0000002603037221 */ /* 0x000fc60000010000 */
[----:B------:R-:W-:Y:S01]  /*7cf0*/  FADD.FTZ R87, R87, R83 ;  /* 0x0000005357577221 */ /* 0x000fe20000010000 */
[----:B------:R-:W-:Y:S01]  /*7d00*/  FADD.FTZ R42, R42, R3 ;  /* 0x000000032a2a7221 */ /* 0x000fe20000010000 */
[----:B-----5:R-:W-:Y:S01]  /*7d10*/  HMMA.16816.F32.BF16 R16, R20, R32, R16 ;  /* 0x000000201410723c */ /* 0x020fe20000041810 */
[----:B------:R-:W-:Y:S01]  /*7d20*/  MUFU.EX2 R47, R47 ;  /* 0x0000002f002f7308 */ /* 0x000fe20000000800 */
[----:B------:R-:W-:Y:S01]  /*7d30*/  FADD.FTZ R87, R90, R87 ;  /* 0x000000575a577221 */ /* 0x000fe20000010000 */
[----:B------:R-:W-:-:S03]  /*7d40*/  FADD.FTZ R43, R43, R42 ;  /* 0x0000002a2b2b7221 */ /* 0x000fc60000010000 */
[C---:B------:R-:W-:Y:S01]  /*7d50*/  HMMA.16816.F32.BF16 R12, R20.reuse, R34, R12 ;  /* 0x00000022140c723c */ /* 0x040fe2000004180c */
[----:B------:R-:W3:Y:S01]  /*7d60*/  LDSM.16.MT88.4 R32, [R150+0x8000] ;  /* 0x008000009620783b */ /* 0x000ee20000004200 */
[----:B------:R-:W-:Y:S01]  /*7d70*/  FADD.FTZ R91, R91, R87 ;  /* 0x000000575b5b7221 */ /* 0x000fe20000010000 */
[----:B------:R-:W5:Y:S01]  /*7d80*/  MUFU.EX2 R51, R51 ;  /* 0x0000003300337308 */ /* 0x000f620000000800 */
[----:B-1----:R-:W-:Y:S02]  /*7d90*/  FADD.FTZ R43, R44, R43 ;  /* 0x0000002b2c2b7221 */ /* 0x002fe40000010000 */
[----:B--2---:R-:W-:Y:S01]  /*7da0*/  HMMA.16816.F32.BF16 R8, R20, R4, R8 ;  /* 0x000000041408723c */ /* 0x004fe20000041808 */
[----:B------:R-:W-:-:S04]  /*7db0*/  FADD.FTZ R91, R94, R91 ;  /* 0x0000005b5e5b7221 */ /* 0x000fc80000010000 */
[----:B------:R-:W-:Y:S01]  /*7dc0*/  FADD.FTZ R92, R92, R91 ;  /* 0x0000005b5c5c7221 */ /* 0x000fe20000010000 */
[----:B------:R-:W-:Y:S01]  /*7dd0*/  HMMA.16816.F32.BF16 R28, R20, R6, R28 ;  /* 0x00000006141c723c */ /* 0x000fe2000004181c */
[----:B------:R-:W1:Y:S01]  /*7de0*/  LDSM.16.MT88.4 R4, [R151+0x8400] ;  /* 0x008400009704783b */ /* 0x000e620000004200 */
[----:B------:R-:W2:Y:S01]  /*7df0*/  MUFU.EX2 R101, R101 ;  /* 0x0000006500657308 */ /* 0x000ea20000000800 */
[----:B------:R-:W-:-:S04]  /*7e00*/  FADD.FTZ R88, R88, R92 ;  /* 0x0000005c58587221 */ /* 0x000fc80000010000 */
[----:B------:R-:W-:Y:S01]  /*7e10*/  F2FP.BF16.F32.PACK_AB R21, R105, R106 ;  /* 0x0000006a6915723e */ /* 0x000fe200000010ff */
[----:B------:R-:W-:Y:S01]  /*7e20*/  FADD.FTZ R88, R84, R88 ;  /* 0x0000005854587221 */ /* 0x000fe20000010000 */
[----:B------:R-:W-:Y:S01]  /*7e30*/  F2FP.BF16.F32.PACK_AB R23, R103, R104 ;  /* 0x000000686717723e */ /* 0x000fe200000010ff */
[----:B------:R-:W-:Y:S01]  /*7e40*/  MUFU.EX2 R100, R100 ;  /* 0x0000006400647308 */ /* 0x000fe20000000800 */
[----:B----4-:R-:W-:Y:S01]  /*7e50*/  F2FP.BF16.F32.PACK_AB R20, R46, R44 ;  /* 0x0000002c2e14723e */ /* 0x010fe200000010ff */
[----:B------:R-:W-:Y:S01]  /*7e60*/  FADD.FTZ R80, R80, R88 ;  /* 0x0000005850507221 */ /* 0x000fe20000010000 */
[----:B-----5:R-:W-:Y:S01]  /*7e70*/  F2FP.BF16.F32.PACK_AB R22, R51, R47 ;  /* 0x0000002f3316723e */ /* 0x020fe200000010ff */
[----:B------:R-:W-:Y:S02]  /*7e80*/  FADD.FTZ R46, R46, R43 ;  /* 0x0000002b2e2e7221 */ /* 0x000fe40000010000 */
[----:B------:R-:W-:Y:S02]  /*7e90*/  FADD.FTZ R80, R76, R80 ;  /* 0x000000504c507221 */ /* 0x000fe40000010000 */
[----:B------:R-:W4:Y:S01]  /*7ea0*/  MUFU.EX2 R89, R89 ;  /* 0x0000005900597308 */ /* 0x000f220000000800 */
[----:B------:R-:W-:Y:S01]  /*7eb0*/  FADD.FTZ R46, R47, R46 ;  /* 0x0000002e2f2e7221 */ /* 0x000fe20000010000 */
[----:B------:R-:W-:Y:S01]  /*7ec0*/  HMMA.16816.F32.BF16 R16, R20, R24, R16 ;  /* 0x000000181410723c */ /* 0x000fe20000041810 */
[----:B------:R-:W-:-:S02]  /*7ed0*/  FADD.FTZ R80, R72, R80 ;  /* 0x0000005048507221 */ /* 0x000fc40000010000 */
[----:B------:R-:W-:Y:S02]  /*7ee0*/  FADD.FTZ R51, R51, R46 ;  /* 0x0000002e33337221 */ /* 0x000fe40000010000 */
[----:B------:R-:W-:Y:S01]  /*7ef0*/  FADD.FTZ R68, R68, R80 ;  /* 0x0000005044447221 */ /* 0x000fe20000010000 */
[----:B------:R-:W-:Y:S01]  /*7f00*/  MUFU.EX2 R54, R54 ;  /* 0x0000003600367308 */ /* 0x000fe20000000800 */
[C---:B------:R-:W-:Y:S01]  /*7f10*/  HMMA.16816.F32.BF16 R12, R20.reuse, R26, R12 ;  /* 0x0000001a140c723c */ /* 0x040fe2000004180c */
[----:B------:R-:W5:Y:S05]  /*7f20*/  LDSM.16.MT88.4 R24, [R150+0x8400] ;  /* 0x008400009618783b */ /* 0x000f6a0000004200 */
[C---:B---3--:R-:W-:Y:S01]  /*7f30*/  HMMA.16816.F32.BF16 R8, R20.reuse, R32, R8 ;  /* 0x000000201408723c */ /* 0x048fe20000041808 */
[----:B------:R-:W3:Y:S05]  /*7f40*/  MUFU.EX2 R50, R50 ;  /* 0x0000003200327308 */ /* 0x000eea0000000800 */
[----:B------:R-:W-:Y:S01]  /*7f50*/  HMMA.16816.F32.BF16 R28, R20, R34, R28 ;  /* 0x00000022141c723c */ /* 0x000fe2000004181c */
[----:B------:R-:W5:Y:S02]  /*7f60*/  LDSM.16.MT88.4 R32, [R151+0x8800] ;  /* 0x008800009720783b */ /* 0x000f640000004200 */
[----:B------:R-:W-:Y:S04]  /*7f70*/  MUFU.EX2 R55, R55 ;  /* 0x0000003700377308 */ /* 0x000fe80000000800 */
[----:B--2---:R-:W-:-:S02]  /*7f80*/  F2FP.BF16.F32.PACK_AB R21, R101, R102 ;  /* 0x000000666515723e */ /* 0x004fc400000010ff */
[----:B----4-:R-:W-:Y:S02]  /*7f90*/  F2FP.BF16.F32.PACK_AB R23, R89, R100 ;  /* 0x000000645917723e */ /* 0x010fe400000010ff */
[----:B------:R-:W2:Y:S01]  /*7fa0*/  MUFU.EX2 R58, R58 ;  /* 0x0000003a003a7308 */ /* 0x000ea20000000800 */
[----:B---3--:R-:W-:Y:S01]  /*7fb0*/  F2FP.BF16.F32.PACK_AB R20, R50, R54 ;  /* 0x000000363214723e */ /* 0x008fe200000010ff */
[----:B------:R-:W-:-:S04]  /*7fc0*/  FADD.FTZ R54, R54, R51 ;  /* 0x0000003336367221 */ /* 0x000fc80000010000 */
[----:B------:R-:W-:Y:S02]  /*7fd0*/  FADD.FTZ R54, R50, R54 ;  /* 0x0000003632367221 */ /* 0x000fe40000010000 */
[----:B------:R-:W-:Y:S08]  /*7fe0*/  MUFU.EX2 R53, R53 ;  /* 0x0000003500357308 */ /* 0x000ff00000000800 */
[----:B------:R-:W3:Y:S01]  /*7ff0*/  MUFU.EX2 R52, R52 ;  /* 0x0000003400347308 */ /* 0x000ee20000000800 */
[----:B--2---:R-:W-:Y:S01]  /*8000*/  F2FP.BF16.F32.PACK_AB R22, R58, R55 ;  /* 0x000000373a16723e */ /* 0x004fe200000010ff */
[----:B------:R-:W-:-:S04]  /*8010*/  FADD.FTZ R55, R55, R54 ;  /* 0x0000003637377221 */ /* 0x000fc80000010000 */
[----:B------:R-:W-:Y:S02]  /*8020*/  FADD.FTZ R55, R58, R55 ;  /* 0x000000373a377221 */ /* 0x000fe40000010000 */
[C---:B-1----:R-:W-:Y:S01]  /*8030*/  HMMA.16816.F32.BF16 R16, R20.reuse, R4, R16 ;  /* 0x000000041410723c */ /* 0x042fe20000041810 */
[----:B------:R-:W-:Y:S05]  /*8040*/  MUFU.EX2 R49, R49 ;  /* 0x0000003100317308 */ /* 0x000fea0000000800 */
[C---:B------:R-:W-:Y:S01]  /*8050*/  HMMA.16816.F32.BF16 R12, R20.reuse, R6, R12 ;  /* 0x00000006140c723c */ /* 0x040fe2000004180c */
[----:B------:R-:W-:Y:S02]  /*8060*/  FADD.FTZ R4, R64, R68 ;  /* 0x0000004440047221 */ /* 0x000fe40000010000 */
[----:B------:R-:W1:Y:S02]  /*8070*/  MUFU.EX2 R48, R48 ;  /* 0x0000003000307308 */ /* 0x000e640000000800 */
[----:B------:R-:W-:Y:S01]  /*8080*/  FADD.FTZ R4, R60, R4 ;  /* 0x000000043c047221 */ /* 0x000fe20000010000 */
[----:B-----5:R-:W-:Y:S03]  /*8090*/  HMMA.16816.F32.BF16 R8, R20, R24, R8 ;  /* 0x000000181408723c */ /* 0x020fe60000041808 */
[----:B------:R-:W-:-:S02]  /*80a0*/  FADD.FTZ R4, R56, R4 ;  /* 0x0000000438047221 */ /* 0x000fc40000010000 */
[----:B------:R-:W2:Y:S01]  /*80b0*/  MUFU.EX2 R59, R59 ;  /* 0x0000003b003b7308 */ /* 0x000ea20000000800 */
[----:B------:R-:W-:Y:S01]  /*80c0*/  HMMA.16816.F32.BF16 R28, R20, R26, R28 ;  /* 0x0000001a141c723c */ /* 0x000fe2000004181c */
[----:B------:R-:W-:Y:S01]  /*80d0*/  FADD.FTZ R81, R81, R4 ;  /* 0x0000000451517221 */ /* 0x000fe20000010000 */
[----:B------:R-:W-:Y:S01]  /*80e0*/  FFMA.FTZ R25, R96, UR12, -R111 ;  /* 0x0000000c60197c23 */ /* 0x000fe2000801086f */
[----:B------:R-:W4:Y:S02]  /*80f0*/  LDSM.16.MT88.4 R4, [R150+0x8800] ;  /* 0x008800009604783b */ /* 0x000f240000004200 */
[----:B------:R-:W-:Y:S02]  /*8100*/  FADD.FTZ R81, R95, R81 ;  /* 0x000000515f517221 */ /* 0x000fe40000010000 */
[----:B------:R-:W5:Y:S01]  /*8110*/  MUFU.EX2 R57, R57 ;  /* 0x0000003900397308 */ /* 0x000f620000000800 */
[----:B---3--:R-:W-:Y:S01]  /*8120*/  F2FP.BF16.F32.PACK_AB R21, R52, R53 ;  /* 0x000000353415723e */ /* 0x008fe200000010ff */
[----:B------:R-:W-:Y:S01]  /*8130*/  FADD.FTZ R81, R98, R81 ;  /* 0x0000005162517221 */ /* 0x000fe20000010000 */
[----:B-1----:R-:W-:Y:S01]  /*8140*/  F2FP.BF16.F32.PACK_AB R23, R48, R49 ;  /* 0x000000313017723e */ /* 0x002fe200000010ff */
[----:B------:R-:W-:-:S02]  /*8150*/  FFMA.FTZ R26, R99, UR12, -R111 ;  /* 0x0000000c631a7c23 */ /* 0x000fc4000801086f */
[----:B------:R-:W-:Y:S02]  /*8160*/  FADD.FTZ R109, R109, R81 ;  /* 0x000000516d6d7221 */ /* 0x000fe40000010000 */
[----:B------:R-:W1:Y:S01]  /*8170*/  MUFU.EX2 R60, R85 ;  /* 0x00000055003c7308 */ /* 0x000e620000000800 */
[----:B--2---:R-:W-:Y:S01]  /*8180*/  FADD.FTZ R55, R59, R55 ;  /* 0x000000373b377221 */ /* 0x004fe20000010000 */
[----:B------:R-:W-:-:S04]  /*8190*/  FADD.FTZ R109, R108, R109 ;  /* 0x0000006d6c6d7221 */ /* 0x000fc80000010000 */
[----:B------:R-:W-:Y:S02]  /*81a0*/  FADD.FTZ R109, R107, R109 ;  /* 0x0000006d6b6d7221 */ /* 0x000fe40000010000 */
[----:B------:R-:W2:Y:S01]  /*81b0*/  MUFU.EX2 R24, R93 ;  /* 0x0000005d00187308 */ /* 0x000ea20000000800 */
[C---:B-----5:R-:W-:Y:S01]  /*81c0*/  F2FP.BF16.F32.PACK_AB R20, R57.reuse, R59 ;  /* 0x0000003b3914723e */ /* 0x060fe200000010ff */
[----:B------:R-:W-:Y:S01]  /*81d0*/  FADD.FTZ R106, R106, R109 ;  /* 0x0000006d6a6a7221 */ /* 0x000fe20000010000 */
[----:B------:R-:W-:-:S03]  /*81e0*/  FADD.FTZ R57, R57, R55 ;  /* 0x0000003739397221 */ /* 0x000fc60000010000 */
[----:B------:R-:W-:Y:S02]  /*81f0*/  FADD.FTZ R106, R105, R106 ;  /* 0x0000006a696a7221 */ /* 0x000fe40000010000 */
[----:B------:R-:W-:Y:S01]  /*8200*/  MUFU.EX2 R36, R36 ;  /* 0x0000002400247308 */ /* 0x000fe20000000800 */
[----:B-1----:R-:W-:Y:S01]  /*8210*/  FADD.FTZ R57, R60, R57 ;  /* 0x000000393c397221 */ /* 0x002fe20000010000 */
[----:B------:R-:W-:-:S04]  /*8220*/  FADD.FTZ R104, R104, R106 ;  /* 0x0000006a68687221 */ /* 0x000fc80000010000 */
[----:B------:R-:W-:Y:S02]  /*8230*/  FADD.FTZ R104, R103, R104 ;  /* 0x0000006867687221 */ /* 0x000fe40000010000 */
[----:B------:R-:W1:Y:S01]  /*8240*/  MUFU.EX2 R25, R25 ;  /* 0x0000001900197308 */ /* 0x000e620000000800 */
[----:B--2---:R-:W-:Y:S01]  /*8250*/  F2FP.BF16.F32.PACK_AB R22, R24, R60 ;  /* 0x0000003c1816723e */ /* 0x004fe200000010ff */
[----:B------:R-:W-:Y:S01]  /*8260*/  FADD.FTZ R102, R102, R104 ;  /* 0x0000006866667221 */ /* 0x000fe20000010000 */
[----:B------:R-:W-:-:S03]  /*8270*/  FADD.FTZ R57, R24, R57 ;  /* 0x0000003918397221 */ /* 0x000fc60000010000 */
[----:B------:R-:W-:Y:S02]  /*8280*/  FADD.FTZ R102, R101, R102 ;  /* 0x0000006665667221 */ /* 0x000fe40000010000 */
[----:B------:R-:W2:Y:S01]  /*8290*/  MUFU.EX2 R37, R37 ;  /* 0x0000002500257308 */ /* 0x000ea20000000800 */
[----:B------:R-:W-:Y:S01]  /*82a0*/  HMMA.16816.F32.BF16 R16, R20, R32, R16 ;  /* 0x000000201410723c */ /* 0x000fe20000041810 */
[----:B------:R-:W-:-:S04]  /*82b0*/  FADD.FTZ R102, R100, R102 ;  /* 0x0000006664667221 */ /* 0x000fc80000010000 */
[----:B------:R-:W-:Y:S01]  /*82c0*/  FADD.FTZ R102, R89, R102 ;  /* 0x0000006659667221 */ /* 0x000fe20000010000 */
[----:B----4-:R-:W-:Y:S01]  /*82d0*/  HMMA.16816.F32.BF16 R136, R20, R4, R8 ;  /* 0x000000041488723c */ /* 0x010fe20000041808 */
[----:B------:R-:W-:Y:S01]  /*82e0*/  MUFU.EX2 R45, R45 ;  /* 0x0000002d002d7308 */ /* 0x000fe20000000800 */
[----:B-1----:R-:W-:Y:S01]  /*82f0*/  FADD.FTZ R57, R25, R57 ;  /* 0x0000003919397221 */ /* 0x002fe20000010000 */
[----:B------:R-:W-:-:S03]  /*8300*/  FADD.FTZ R53, R53, R102 ;  /* 0x0000006635357221 */ /* 0x000fc60000010000 */
[C---:B------:R-:W-:Y:S01]  /*8310*/  HMMA.16816.F32.BF16 R12, R20.reuse, R34, R12 ;  /* 0x00000022140c723c */ /* 0x040fe2000004180c */
[----:B------:R-:W-:Y:S02]  /*8320*/  FADD.FTZ R53, R52, R53 ;  /* 0x0000003534357221 */ /* 0x000fe40000010000 */
[----:B------:R-:W1:Y:S01]  /*8330*/  MUFU.EX2 R238, R238 ;  /* 0x000000ee00ee7308 */ /* 0x000e620000000800 */
[----:B--2---:R-:W-:Y:S01]  /*8340*/  F2FP.BF16.F32.PACK_AB R9, R37, R36 ;  /* 0x000000242509723e */ /* 0x004fe200000010ff */
[----:B------:R-:W-:Y:S01]  /*8350*/  FADD.FTZ R53, R49, R53 ;  /* 0x0000003531357221 */ /* 0x000fe20000010000 */
[----:B------:R-:W-:Y:S03]  /*8360*/  HMMA.16816.F32.BF16 R28, R20, R6, R28 ;  /* 0x00000006141c723c */ /* 0x000fe6000004181c */
[----:B------:R-:W-:Y:S02]  /*8370*/  FADD.FTZ R48, R48, R53 ;  /* 0x0000003530307221 */ /* 0x000fe40000010000 */
[----:B------:R-:W2:Y:S02]  /*8380*/  MUFU.EX2 R3, R97 ;  /* 0x0000006100037308 */ /* 0x000ea40000000800 */
[----:B------:R-:W-:-:S04]  /*8390*/  FADD.FTZ R48, R36, R48 ;  /* 0x0000003024307221 */ /* 0x000fc80000010000 */
[----:B------:R-:W-:Y:S02]  /*83a0*/  FADD.FTZ R48, R37, R48 ;  /* 0x0000003025307221 */ /* 0x000fe40000010000 */
[----:B------:R-:W3:Y:S01]  /*83b0*/  MUFU.EX2 R26, R26 ;  /* 0x0000001a001a7308 */ /* 0x000ee20000000800 */
[----:B-1----:R-:W-:Y:S01]  /*83c0*/  F2FP.BF16.F32.PACK_AB R11, R238, R45 ;  /* 0x0000002dee0b723e */ /* 0x002fe200000010ff */
[----:B------:R-:W-:-:S04]  /*83d0*/  FADD.FTZ R48, R45, R48 ;  /* 0x000000302d307221 */ /* 0x000fc80000010000 */
[----:B------:R-:W-:Y:S02]  /*83e0*/  FADD.FTZ R238, R238, R48 ;  /* 0x00000030eeee7221 */ /* 0x000fe40000010000 */
[----:B------:R-:W1:Y:S01]  /*83f0*/  MUFU.EX2 R239, R239 ;  /* 0x000000ef00ef7308 */ /* 0x000e620000000800 */
[C---:B--2---:R-:W-:Y:S01]  /*8400*/  F2FP.BF16.F32.PACK_AB R8, R3.reuse, R25 ;  /* 0x000000190308723e */ /* 0x044fe200000010ff */
[----:B------:R-:W-:-:S04]  /*8410*/  FADD.FTZ R57, R3, R57 ;  /* 0x0000003903397221 */ /* 0x000fc80000010000 */
[----:B---3--:R-:W-:Y:S01]  /*8420*/  FADD.FTZ R57, R26, R57 ;  /* 0x000000391a397221 */ /* 0x008fe20000010000 */
[----:B-1----:R-:W-:-:S03]  /*8430*/  F2FP.BF16.F32.PACK_AB R10, R239, R26 ;  /* 0x0000001aef0a723e */ /* 0x002fc600000010ff */
[----:B------:R-:W-:-:S04]  /*8440*/  FADD.FTZ R239, R239, R57 ;  /* 0x00000039efef7221 */ /* 0x000fc80000010000 */
[C---:B------:R-:W-:Y:S06]  /*8450*/  HMMA.16816.F32.BF16 R144, R8.reuse, R140, R16 ;  /* 0x0000008c0890723c */ /* 0x040fec0000041810 */
[C---:B------:R-:W-:Y:S06]  /*8460*/  HMMA.16816.F32.BF16 R136, R8.reuse, R132, R136 ;  /* 0x000000840888723c */ /* 0x040fec0000041888 */
[C---:B------:R-:W-:Y:S06]  /*8470*/  HMMA.16816.F32.BF16 R140, R8.reuse, R142, R12 ;  /* 0x0000008e088c723c */ /* 0x040fec000004180c */
[----:B------:R-:W-:Y:S01]  /*8480*/  HMMA.16816.F32.BF16 R132, R8, R134, R28 ;  /* 0x000000860884723c */ /* 0x000fe2000004181c */
[----:B------:R-:W-:-:S08]  /*8490*/  NOP ;  /* 0x0000000000007918 */ /* 0x000fd00000000000 */
[----:B------:R-:W-:-:S15]  /*84a0*/  @!P0 BRA `(.L_x_746) ;  /* 0x0000005800dc8947 */ /* 0x000fde0003800000 */
[----:B------:R-:W-:-:S04]  /*84b0*/  DEPBAR.LE SB0, 0x0 ;  /* 0x000080000000791a */ /* 0x000fc80000000000 */
[----:B------:R-:W-:Y:S01]  /*84c0*/  IADD3 R225, R194, -0x2, RZ ;  /* 0xfffffffec2e17810 */ /* 0x000fe20007ffe0ff */
[----:B------:R-:W-:Y:S06]  /*84d0*/  BAR.SYNC.DEFER_BLOCKING 0x0 ;  /* 0x0000000000007b1d */ /* 0x000fec0000010000 */
[----:B------:R-:W-:Y:S05]  /*84e0*/  @!P6 BRA `(.L_x_747) ;  /* 0x0000000000f0e947 */ /* 0x000fea0003800000 */
[----:B------:R-:W1:Y:S01]  /*84f0*/  LDC R4, c[0x0][0x380] ;  /* 0x0000e000ff047b82 */ /* 0x000e620000000800 */
[----:B------:R-:W-:Y:S01]  /*8500*/  SHF.L.U32 R5, R225, 0x8, RZ ;  /* 0x00000008e1057819 */ /* 0x000fe200000006ff */
[----:B------:R-:W-:-:S03]  /*8510*/  ULDC.64 UR4, c[0x0][0x238] ;  /* 0x00008e0000047ab9 */ /* 0x000fc60000000a00 */
[----:B------:R-:W-:Y:S01]  /*8520*/  IABS R7, R5 ;  /* 0x0000000500077213 */ /* 0x000fe20000000000 */
[----:B------:R-:W-:-:S05]  /*8530*/  VIADD R12, R5, 0x100 ;  /* 0x00000100050c7836 */ /* 0x000fca0000000000 */
[----:B------:R-:W-:Y:S02]  /*8540*/  IABS R9, R12 ;  /* 0x0000000c00097213 */ /* 0x000fe40000000000 */
[-C--:B-1----:R-:W-:Y:S02]  /*8550*/  IABS R3, R4.reuse ;  /* 0x0000000400037213 */ /* 0x082fe40000000000 */
[-C--:B------:R-:W-:Y:S02]  /*8560*/  LOP3.LUT R5, R5, R4.reuse, RZ, 0x3c, !PT ;  /* 0x0000000405057212 */ /* 0x080fe400078e3cff */
[----:B------:R-:W1:Y:S01]  /*8570*/  I2F.RP R14, R3 ;  /* 0x00000003000e7306 */ /* 0x000e620000209400 */
[----:B------:R-:W-:Y:S02]  /*8580*/  LOP3.LUT R12, R12, R4, RZ, 0x3c, !PT ;  /* 0x000000040c0c7212 */ /* 0x000fe400078e3cff */
[----:B------:R-:W-:Y:S02]  /*8590*/  ISETP.GE.AND P0, PT, R5, RZ, PT ;  /* 0x000000ff0500720c */ /* 0x000fe40003f06270 */
[----:B------:R-:W-:-:S03]  /*85a0*/  ISETP.GE.AND P2, PT, R12, RZ, PT ;  /* 0x000000ff0c00720c */ /* 0x000fc60003f46270 */
[----:B-1----:R-:W1:Y:S02]  /*85b0*/  MUFU.RCP R14, R14 ;  /* 0x0000000e000e7308 */ /* 0x002e640000001000 */
[----:B-1----:R-:W-:-:S06]  /*85c0*/  VIADD R14, R14, 0xffffffe ;  /* 0x0ffffffe0e0e7836 */ /* 0x002fcc0000000000 */
[----:B------:R-:W1:Y:S02]  /*85d0*/  F2I.FTZ.U32.TRUNC.NTZ R15, R14 ;  /* 0x0000000e000f7305 */ /* 0x000e64000021f000 */
[----:B-1----:R-:W-:Y:S01]  /*85e0*/  IMAD.MOV R10, RZ, RZ, -R15 ;  /* 0x000000ffff0a7224 */ /* 0x002fe200078e0a0f */
[----:B------:R-:W-:-:S03]  /*85f0*/  MOV R14, RZ ;  /* 0x000000ff000e7202 */ /* 0x000fc60000000f00 */
[----:B------:R-:W-:-:S04]  /*8600*/  IMAD R10, R10, R3, RZ ;  /* 0x000000030a0a7224 */ /* 0x000fc800078e02ff */
[----:B------:R-:W-:-:S06]  /*8610*/  IMAD.HI.U32 R10, R15, R10, R14 ;  /* 0x0000000a0f0a7227 */ /* 0x000fcc00078e000e */
[----:B------:R-:W-:-:S04]  /*8620*/  IMAD.HI.U32 R11, R10, R9, RZ ;  /* 0x000000090a0b7227 */ /* 0x000fc800078e00ff */
[----:B------:R-:W-:-:S04]  /*8630*/  IMAD.HI.U32 R10, R10, R7, RZ ;  /* 0x000000070a0a7227 */ /* 0x000fc800078e00ff */
[----:B------:R-:W-:Y:S01]  /*8640*/  IMAD.MOV R8, RZ, RZ, -R11 ;  /* 0x000000ffff087224 */ /* 0x000fe200078e0a0b */
[----:B------:R-:W-:-:S03]  /*8650*/  IADD3 R6, -R10, RZ, RZ ;  /* 0x000000ff0a067210 */ /* 0x000fc60007ffe1ff */
[C---:B------:R-:W-:Y:S02]  /*8660*/  IMAD R8, R3.reuse, R8, R9 ;  /* 0x0000000803087224 */ /* 0x040fe400078e0209 */
[C---:B------:R-:W-:Y:S01]  /*8670*/  IMAD R6, R3.reuse, R6, R7 ;  /* 0x0000000603067224 */ /* 0x040fe200078e0207 */
[----:B------:R-:W-:Y:S02]  /*8680*/  LOP3.LUT R7, RZ, R4, RZ, 0x33, !PT ;  /* 0x00000004ff077212 */ /* 0x000fe400078e33ff */
[C---:B------:R-:W-:Y:S02]  /*8690*/  ISETP.GT.U32.AND P3, PT, R3.reuse, R8, PT ;  /* 0x000000080300720c */ /* 0x040fe40003f64070 */
[----:B------:R-:W-:-:S11]  /*86a0*/  ISETP.GT.U32.AND P1, PT, R3, R6, PT ;  /* 0x000000060300720c */ /* 0x000fd60003f24070 */
[----:B------:R-:W-:Y:S02]  /*86b0*/  @!P3 IMAD.IADD R8, R8, 0x1, -R3 ;  /* 0x000000010808b824 */ /* 0x000fe400078e0a03 */
[-C--:B------:R-:W-:Y:S01]  /*86c0*/  @!P1 IADD3 R6, R6, -R3.reuse, RZ ;  /* 0x8000000306069210 */ /* 0x080fe20007ffe0ff */
[----:B------:R-:W-:Y:S01]  /*86d0*/  @!P3 VIADD R11, R11, 0x1 ;  /* 0x000000010b0bb836 */ /* 0x000fe20000000000 */
[----:B------:R-:W-:Y:S02]  /*86e0*/  @!P1 IADD3 R10, R10, 0x1, RZ ;  /* 0x000000010a0a9810 */ /* 0x000fe40007ffe0ff */
[-C--:B------:R-:W-:Y:S02]  /*86f0*/  ISETP.GE.U32.AND P5, PT, R8, R3.reuse, PT ;  /* 0x000000030800720c */ /* 0x080fe40003fa6070 */
[----:B------:R-:W-:Y:S02]  /*8700*/  ISETP.GE.U32.AND P4, PT, R6, R3, PT ;  /* 0x000000030600720c */ /* 0x000fe40003f86070 */
[----:B------:R-:W-:-:S09]  /*8710*/  ISETP.NE.AND P1, PT, R4, RZ, PT ;  /* 0x000000ff0400720c */ /* 0x000fd20003f25270 */
[----:B------:R-:W-:Y:S02]  /*8720*/  @P5 VIADD R11, R11, 0x1 ;  /* 0x000000010b0b5836 */ /* 0x000fe40000000000 */
[----:B------:R-:W-:Y:S02]  /*8730*/  @P4 IADD3 R10, R10, 0x1, RZ ;  /* 0x000000010a0a4810 */ /* 0x000fe40007ffe0ff */
[----:B------:R-:W-:-:S03]  /*8740*/  IMAD.MOV.U32 R3, RZ, RZ, R11 ;  /* 0x000000ffff037224 */ /* 0x000fc600078e000b */
[----:B------:R-:W-:Y:S02]  /*8750*/  @!P0 IMAD.MOV R10, RZ, RZ, -R10 ;  /* 0x000000ffff0a8224 */ /* 0x000fe400078e0a0a */
[----:B------:R-:W-:-:S04]  /*8760*/  @!P2 IADD3 R3, -R3, RZ, RZ ;  /* 0x000000ff0303a210 */ /* 0x000fc80007ffe1ff */
[C---:B------:R-:W-:Y:S02]  /*8770*/  SEL R3, R7.reuse, R3, !P1 ;  /* 0x0000000307037207 */ /* 0x040fe40004800000 */
[----:B------:R-:W-:-:S03]  /*8780*/  SEL R7, R7, R10, !P1 ;  /* 0x0000000a07077207 */ /* 0x000fc60004800000 */
[----:B------:R-:W-:-:S04]  /*8790*/  IMAD.WIDE R10, R3, 0x4, R228 ;  /* 0x00000004030a7825 */ /* 0x000fc800078e02e4 */
[----:B------:R-:W-:Y:S01]  /*87a0*/  IMAD.WIDE R8, R7, 0x4, R228 ;  /* 0x0000000407087825 */ /* 0x000fe200078e02e4 */
[----:B------:R-:W2:Y:S04]  /*87b0*/  LDG.E R6, desc[UR10][R10.64] ;  /* 0x0000000a0a067981 */ /* 0x000ea8000c1e1900 */
[----:B------:R1:W2:Y:S01]  /*87c0*/  LDG.E R5, desc[UR10][R8.64] ;  /* 0x0000000a08057981 */ /* 0x0002a2000c1e1900 */
[----:B------:R-:W-:-:S05]  /*87d0*/  IADD3 R3, R3, -R7, RZ ;  /* 0x8000000703037210 */ /* 0x000fca0007ffe0ff */
[----:B------:R-:W-:-:S05]  /*87e0*/  IMAD R4, R3, R4, -0x100 ;  /* 0xffffff0003047424 */ /* 0x000fca00078e0204 */
[----:B------:R-:W-:-:S05]  /*87f0*/  SHF.R.S32.HI R3, RZ, 0x1f, R4 ;  /* 0x0000001fff037819 */ /* 0x000fca0000011404 */
[----:B------:R-:W-:-:S04]  /*8800*/  IMAD R3, R3, R154, RZ ;  /* 0x0000009a03037224 */ /* 0x000fc800078e02ff */
[C---:B------:R-:W-:Y:S02]  /*8810*/  IMAD R3, R4.reuse, R155, R3 ;  /* 0x0000009b04037224 */ /* 0x040fe400078e0203 */
[----:B-1----:R-:W-:-:S05]  /*8820*/  IMAD.WIDE.U32 R8, R4, R154, RZ ;  /* 0x0000009a04087225 */ /* 0x002fca00078e00ff */
[----:B------:R-:W-:Y:S01]  /*8830*/  IADD3 R9, R9, R3, RZ ;  /* 0x0000000309097210 */ /* 0x000fe20007ffe0ff */
[----:B--2---:R-:W-:-:S05]  /*8840*/  IMAD.IADD R5, R5, 0x1, -R6 ;  /* 0x0000000105057824 */ /* 0x004fca00078e0a06 */
[----:B------:R-:W-:-:S05]  /*8850*/  SHF.R.S32.HI R6, RZ, 0x1f, R5 ;  /* 0x0000001fff067819 */ /* 0x000fca0000011405 */
[----:B------:R-:W-:-:S04]  /*8860*/  IMAD R6, R6, UR4, RZ ;  /* 0x0000000406067c24 */ /* 0x000fc8000f8e02ff */
[C---:B------:R-:W-:Y:S02]  /*8870*/  IMAD R6, R5.reuse, UR5, R6 ;  /* 0x0000000505067c24 */ /* 0x040fe4000f8e0206 */
[----:B------:R-:W-:-:S04]  /*8880*/  IMAD.WIDE.U32 R4, R5, UR4, R8 ;  /* 0x0000000405047c25 */ /* 0x000fc8000f8e0008 */
[----:B------:R-:W-:Y:S01]  /*8890*/  IMAD.IADD R3, R5, 0x1, R6 ;  /* 0x0000000105037824 */ /* 0x000fe200078e0206 */
[----:B------:R-:W-:Y:S06]  /*88a0*/  BRA `(.L_x_748) ;  /* 0x0000000000087947 */ /* 0x000fec0003800000 */
.L_x_747:
[----:B------:R-:W-:-:S04]  /*88b0*/  LEA R4, -R154, RZ, 0x8 ;  /* 0x000000ff9a047211 */ /* 0x000fc800078e41ff */
[----:B------:R-:W-:-:S07]  /*88c0*/  SHF.R.S32.HI R3, RZ, 0x1f, R4 ;  /* 0x0000001fff037819 */ /* 0x000fce0000011404 */
.L_x_748:
[----:B------:R-:W-:Y:S01]  /*88d0*/  ULDC UR4, c[0x0][0x2d0] ;  /* 0x0000b40000047ab9 */ /* 0x000fe20000000800 */
[C---:B------:R-:W-:Y:S02]  /*88e0*/  LEA R153, P1, R4.reuse, R153, 0x1 ;  /* 0x0000009904997211 */ /* 0x040fe400078208ff */
[----:B------:R-:W-:Y:S02]  /*88f0*/  ISETP.GE.AND P0, PT, R197, UR4, PT ;  /* 0x00000004c5007c0c */ /* 0x000fe4000bf06270 */
[----:B------:R-:W-:-:S11]  /*8900*/  LEA.HI.X R152, R4, R152, R3, 0x1, P1 ;  /* 0x0000009804987211 */ /* 0x000fd600008f0c03 */
[--C-:B------:R-:W-:Y:S01]  /*8910*/  @!P0 IMAD.MOV.U32 R14, RZ, RZ, R198.reuse ;  /* 0x000000ffff0e8224 */ /* 0x100fe200078e00c6 */
[----:B------:R-:W-:Y:S01]  /*8920*/  @!P0 IADD3 R10, P2, P1, R4, R198, R223 ;  /* 0x000000c6040a8210 */ /* 0x000fe2000795e0df */
[----:B------:R-:W-:Y:S01]  /*8930*/  @!P0 IMAD.MOV.U32 R15, RZ, RZ, R201 ;  /* 0x000000ffff0f8224 */ /* 0x000fe200078e00c9 */
[----:B------:R-:W-:Y:S01]  /*8940*/  @P0 STS [R226+0x5000], RZ ;  /* 0x005000ffe2000388 */ /* 0x000fe20000000800 */
[----:B------:R-:W-:Y:S01]  /*8950*/  @!P0 IMAD.MOV.U32 R200, RZ, RZ, R198 ;  /* 0x000000ffffc88224 */ /* 0x000fe200078e00c6 */
[----:B------:R-:W-:Y:S01]  /*8960*/  @!P0 IADD3.X R9, R3, R201, R222, P2, P1 ;  /* 0x000000c903098210 */ /* 0x000fe200017e24de */
[----:B------:R-:W-:Y:S01]  /*8970*/  @!P0 IMAD.WIDE.U32 R14, R154, 0xa0, R14 ;  /* 0x000000a09a0e8825 */ /* 0x000fe200078e000e */
[----:B------:R-:W-:Y:S01]  /*8980*/  @!P0 LEA R12, P3, R10, UR6, 0x1 ;  /* 0x000000060a0c8c11 */ /* 0x000fe2000f8608ff */
[----:B------:R-:W-:Y:S02]  /*8990*/  @P0 STS [R226+0x5004], RZ ;  /* 0x005004ffe2000388 */ /* 0x000fe40000000800 */
[----:B------:R-:W-:Y:S01]  /*89a0*/  @!P0 IMAD.WIDE.U32 R16, R154, 0x60, R200 ;  /* 0x000000609a108825 */ /* 0x000fe200078e00c8 */
[----:B------:R-:W-:Y:S01]  /*89b0*/  @!P0 IADD3 R8, P1, R4, R14, RZ ;  /* 0x0000000e04088210 */ /* 0x000fe20007f3e0ff */
[----:B------:R-:W-:Y:S01]  /*89c0*/  @P0 STS.64 [R226+0x5008], RZ ;  /* 0x005008ffe2000388 */ /* 0x000fe20000000a00 */
[----:B------:R-:W-:Y:S01]  /*89d0*/  @!P0 LEA.HI.X R13, R10, UR7, R9, 0x1, P3 ;  /* 0x000000070a0d8c11 */ /* 0x000fe200098f0c09 */
[----:B------:R-:W-:Y:S01]  /*89e0*/  @!P0 IMAD.MOV.U32 R18, RZ, RZ, R153 ;  /* 0x000000ffff128224 */ /* 0x000fe200078e0099 */
[----:B------:R-:W-:Y:S01]  /*89f0*/  @!P0 IADD3 R6, P2, R4, R16, RZ ;  /* 0x0000001004068210 */ /* 0x000fe20007f5e0ff */
[----:B------:R-:W-:Y:S01]  /*8a00*/  @!P0 IMAD.MOV.U32 R19, RZ, RZ, R152 ;  /* 0x000000ffff138224 */ /* 0x000fe200078e0098 */
[----:B------:R-:W-:Y:S01]  /*8a10*/  @!P0 LEA R11, P3, R154, R198, 0x6 ;  /* 0x000000c69a0b8211 */ /* 0x000fe200078630ff */
[----:B------:R-:W-:-:S02]  /*8a20*/  @!P0 IMAD R7, R155, 0xa0, RZ ;  /* 0x000000a09b078824 */ /* 0x000fc400078e02ff */
[----:B------:R-:W-:Y:S01]  /*8a30*/  @!P0 IMAD R5, R155, 0x60, RZ ;  /* 0x000000609b058824 */ /* 0x000fe200078e02ff */
[----:B------:R-:W-:Y:S01]  /*8a40*/  @!PT LDS RZ, [RZ] ;  /* 0x00000000fffff984 */ /* 0x000fe20000000800 */
[----:B------:R-:W-:Y:S01]  /*8a50*/  @!PT LDS RZ, [RZ] ;  /* 0x00000000fffff984 */ /* 0x000fe20000000800 */
[----:B------:R-:W-:Y:S01]  /*8a60*/  @!PT LDS RZ, [RZ] ;  /* 0x00000000fffff984 */ /* 0x000fe20000000800 */
[----:B------:R1:W-:Y:S01]  /*8a70*/  @!P0 LDGSTS.E.BYPASS.LTC128B.128 [R226+0x5000], desc[UR10][R18.64] ;  /* 0x0500000012e28fae */ /* 0x0003e2000b901d4a */
[C---:B------:R-:W-:Y:S01]  /*8a80*/  @!P0 LEA.HI.X R10, R154.reuse, R201, R155, 0x6, P3 ;  /* 0x000000c99a0a8211 */ /* 0x040fe200018f349b */
[----:B------:R-:W-:Y:S01]  /*8a90*/  @!P0 IMAD.MOV.U32 R16, RZ, RZ, R198 ;  /* 0x000000ffff108224 */ /* 0x000fe200078e00c6 */
[----:B------:R-:W-:Y:S01]  /*8aa0*/  @!P0 IADD3.X R7, R3, R15, R7, P1, !PT ;  /* 0x0000000f03078210 */ /* 0x000fe20000ffe407 */
[----:B------:R-:W-:Y:S01]  /*8ab0*/  @!P0 IMAD R9, R155, 0xc0, RZ ;  /* 0x000000c09b098824 */ /* 0x000fe200078e02ff */
[C---:B------:R-:W-:Y:S01]  /*8ac0*/  @!P0 IADD3.X R5, R3.reuse, R17, R5, P2, !PT ;  /* 0x0000001103058210 */ /* 0x040fe200017fe405 */
[----:B------:R-:W-:Y:S01]  /*8ad0*/  @!P0 IMAD.MOV.U32 R17, RZ, RZ, R201 ;  /* 0x000000ffff118224 */ /* 0x000fe200078e00c9 */
[----:B------:R-:W-:Y:S01]  /*8ae0*/  @!P0 LEA R14, P1, R154, R198, 0x7 ;  /* 0x000000c69a0e8211 */ /* 0x000fe200078238ff */
[----:B------:R-:W-:Y:S01]  /*8af0*/  @P0 STS.128 [R226+0x5800], RZ ;  /* 0x005800ffe2000388 */ /* 0x000fe20000000c00 */
[----:B------:R-:W-:Y:S01]  /*8b00*/  @!P0 IADD3 R11, P2, R4, R11, RZ ;  /* 0x0000000b040b8210 */ /* 0x000fe20007f5e0ff */
[C---:B------:R-:W-:Y:S01]  /*8b10*/  @!P0 IMAD.WIDE.U32 R16, R154.reuse, 0xe0, R16 ;  /* 0x000000e09a108825 */ /* 0x040fe200078e0010 */
[----:B------:R-:W-:Y:S01]  /*8b20*/  @!P0 LEA.HI.X R200, R154, R201, R155, 0x7, P1 ;  /* 0x000000c99ac88211 */ /* 0x000fe200008f3c9b */
[----:B------:R-:W-:Y:S01]  /*8b30*/  @!PT LDS RZ, [RZ] ;  /* 0x00000000fffff984 */ /* 0x000fe20000000800 */
[----:B------:R-:W-:Y:S01]  /*8b40*/  @!PT LDS RZ, [RZ] ;  /* 0x00000000fffff984 */ /* 0x000fe20000000800 */
[----:B------:R-:W-:Y:S01]  /*8b50*/  @!PT LDS RZ, [RZ] ;  /* 0x00000000fffff984 */ /* 0x000fe20000000800 */
[----:B------:R2:W-:Y:S01]  /*8b60*/  @!P0 LDGSTS.E.BYPASS.LTC128B.128 [R226+0x5800], desc[UR10][R12.64] ;  /* 0x058000000ce28fae */ /* 0x0005e2000b901d4a */
[----:B------:R-:W-:Y:S01]  /*8b70*/  @!P0 IADD3 R14, P1, R4, R14, RZ ;  /* 0x0000000e040e8210 */ /* 0x000fe20007f3e0ff */
[----:B------:R-:W-:-:S02]  /*8b80*/  @!P0 IMAD.X R10, R3, 0x1, R10, P2 ;  /* 0x00000001030a8824 */ /* 0x000fc400010e060a */
[----:B------:R-:W-:Y:S01]  /*8b90*/  @!P0 IMAD R155, R155, 0xe0, RZ ;  /* 0x000000e09b9b8824 */ /* 0x000fe200078e02ff */
[----:B------:R-:W-:Y:S01]  /*8ba0*/  @P0 STS.128 [R226+0x6000], RZ ;  /* 0x006000ffe2000388 */ /* 0x000fe20000000c00 */
[----:B------:R-:W-:Y:S02]  /*8bb0*/  @!P0 IMAD.X R200, R3, 0x1, R200, P1 ;  /* 0x0000000103c88824 */ /* 0x000fe400008e06c8 */
[----:B-1----:R-:W-:Y:S02]  /*8bc0*/  @!P0 IMAD.MOV.U32 R18, RZ, RZ, R198 ;  /* 0x000000ffff128224 */ /* 0x002fe400078e00c6 */
[----:B------:R-:W-:Y:S02]  /*8bd0*/  @!P0 IMAD.MOV.U32 R19, RZ, RZ, R201 ;  /* 0x000000ffff138224 */ /* 0x000fe400078e00c9 */
[----:B------:R-:W-:-:S03]  /*8be0*/  @!P0 IMAD.WIDE.U32 R18, R154, 0xc0, R18 ;  /* 0x000000c09a128825 */ /* 0x000fc600078e0012 */
[C---:B------:R-:W-:Y:S02]  /*8bf0*/  @!P0 IADD3 R15, P2, R4.reuse, R18, RZ ;  /* 0x00000012040f8210 */ /* 0x040fe40007f5e0ff */
[----:B------:R-:W-:Y:S02]  /*8c00*/  @!P0 LEA R18, P4, R11, UR6, 0x1 ;  /* 0x000000060b128c11 */ /* 0x000fe4000f8808ff */
[----:B------:R-:W-:Y:S02]  /*8c10*/  @!P0 IADD3 R4, P1, R4, R16, RZ ;  /* 0x0000001004048210 */ /* 0x000fe40007f3e0ff */
[----:B------:R-:W-:Y:S02]  /*8c20*/  @!P0 IADD3.X R9, R3, R9, R19, P2, !PT ;  /* 0x0000000903098210 */ /* 0x000fe400017fe413 */
[----:B------:R-:W-:Y:S02]  /*8c30*/  @!P0 LEA R16, P3, R14, UR6, 0x1 ;  /* 0x000000060e108c11 */ /* 0x000fe4000f8608ff */
[----:B------:R-:W-:-:S02]  /*8c40*/  @!P0 LEA.HI.X R19, R11, UR7, R10, 0x1, P4 ;  /* 0x000000070b138c11 */ /* 0x000fc4000a0f0c0a */
[----:B------:R-:W-:Y:S02]  /*8c50*/  @!P0 LEA R22, P4, R6, UR6, 0x1 ;  /* 0x0000000606168c11 */ /* 0x000fe4000f8808ff */
[----:B------:R-:W-:Y:S01]  /*8c60*/  @!P0 IADD3.X R155, R3, R17, R155, P1, !PT ;  /* 0x00000011039b8210 */ /* 0x000fe20000ffe49b */
[----:B------:R-:W-:Y:S01]  /*8c70*/  @!PT LDS RZ, [RZ] ;  /* 0x00000000fffff984 */ /* 0x000fe20000000800 */
[----:B------:R-:W-:Y:S01]  /*8c80*/  @!PT LDS RZ, [RZ] ;  /* 0x00000000fffff984 */ /* 0x000fe20000000800 */
[----:B------:R-:W-:Y:S01]  /*8c90*/  @!PT LDS RZ, [RZ] ;  /* 0x00000000fffff984 */ /* 0x000fe20000000800 */
[----:B------:R-:W-:Y:S01]  /*8ca0*/  @!P0 LDGSTS.E.BYPASS.LTC128B.128 [R226+0x6000], desc[UR10][R18.64] ;  /* 0x0600000012e28fae */ /* 0x000fe2000b901d4a */
[----:B------:R-:W-:Y:S02]  /*8cb0*/  @!P0 LEA.HI.X R17, R14, UR7, R200, 0x1, P3 ;  /* 0x000000070e118c11 */ /* 0x000fe400098f0cc8 */
[----:B------:R-:W-:Y:S01]  /*8cc0*/  @!P0 LEA R20, P3, R8, UR6, 0x1 ;  /* 0x0000000608148c11 */ /* 0x000fe2000f8608ff */
[----:B------:R-:W-:Y:S01]  /*8cd0*/  @P0 STS.128 [R226+0x6800], RZ ;  /* 0x006800ffe2000388 */ /* 0x000fe20000000c00 */
[----:B------:R-:W-:Y:S02]  /*8ce0*/  @!P0 LEA.HI.X R23, R6, UR7, R5, 0x1, P4 ;  /* 0x0000000706178c11 */ /* 0x000fe4000a0f0c05 */
[----:B--2---:R-:W-:Y:S01]  /*8cf0*/  @!P0 LEA R12, P2, R15, UR6, 0x1 ;  /* 0x000000060f0c8c11 */ /* 0x004fe2000f8408ff */
[----:B------:R-:W1:Y:S01]  /*8d00*/  S2R R3, SR_TID.X ;  /* 0x0000000000037919 */ /* 0x000e620000002100 */
[----:B------:R-:W-:-:S02]  /*8d10*/  @!P0 LEA R10, P1, R4, UR6, 0x1 ;  /* 0x00000006040a8c11 */ /* 0x000fc4000f8208ff */
[----:B------:R-:W-:Y:S01]  /*8d20*/  @!P0 LEA.HI.X R21, R8, UR7, R7, 0x1, P3 ;  /* 0x0000000708158c11 */ /* 0x000fe200098f0c07 */
[----:B------:R-:W-:Y:S01]  /*8d30*/  @!PT LDS RZ, [RZ] ;  /* 0x00000000fffff984 */ /* 0x000fe20000000800 */
[----:B------:R-:W-:Y:S01]  /*8d40*/  @!PT LDS RZ, [RZ] ;  /* 0x00000000fffff984 */ /* 0x000fe20000000800 */
[----:B------:R-:W-:Y:S01]  /*8d50*/  @!PT LDS RZ, [RZ] ;  /* 0x00000000fffff984 */ /* 0x000fe20000000800 */
[----:B------:R-:W-:Y:S01]  /*8d60*/  @!P0 LDGSTS.E.BYPASS.LTC128B.128 [R226+0x6800], desc[UR10][R22.64] ;  /* 0x0680000016e28fae */ /* 0x000fe2000b901d4a */
[----:B------:R-:W-:Y:S02]  /*8d70*/  @!P0 LEA.HI.X R13, R15, UR7, R9, 0x1, P2 ;  /* 0x000000070f0d8c11 */ /* 0x000fe400090f0c09 */
[----:B------:R-:W-:Y:S01]  /*8d80*/  @!P0 LEA.HI.X R11, R4, UR7, R155, 0x1, P1 ;  /* 0x00000007040b8c11 */ /* 0x000fe200088f0c9b */
[----:B------:R-:W-:Y:S01]  /*8d90*/  @P0 STS.128 [R226+0x7000], RZ ;  /* 0x007000ffe2000388 */ /* 0x000fe20000000c00 */
[----:B------:R-:W-:-:S03]  /*8da0*/  ISETP.GE.AND P1, PT, R194, 0x3, PT ;  /* 0x00000003c200780c */ /* 0x000fc60003f26270 */
[----:B------:R-:W-:Y:S01]  /*8db0*/  @!PT LDS RZ, [RZ] ;  /* 0x00000000fffff984 */ /* 0x000fe20000000800 */
[----:B------:R-:W-:Y:S01]  /*8dc0*/  @!PT LDS RZ, [RZ] ;  /* 0x00000000fffff984 */ /* 0x000fe20000000800 */
[----:B------:R-:W-:Y:S01]  /*8dd0*/  @!PT LDS RZ, [RZ] ;  /* 0x00000000fffff984 */ /* 0x000fe20000000800 */
[----:B------:R2:W-:Y:S04]  /*8de0*/  @!P0 LDGSTS.E.BYPASS.LTC128B.128 [R226+0x7000], desc[UR10][R16.64] ;  /* 0x0700000010e28fae */ /* 0x0005e8000b901d4a */
[----:B------:R-:W-:Y:S04]  /*8df0*/  @P0 STS.128 [R226+0x7800], RZ ;  /* 0x007800ffe2000388 */ /* 0x000fe80000000c00 */
[----:B------:R-:W-:Y:S01]  /*8e00*/  @!PT LDS RZ, [RZ] ;  /* 0x00000000fffff984 */ /* 0x000fe20000000800 */
[----:B------:R-:W-:Y:S01]  /*8e10*/  @!PT LDS RZ, [RZ] ;  /* 0x00000000fffff984 */ /* 0x000fe20000000800 */
[----:B------:R-:W-:Y:S01]  /*8e20*/  @!PT LDS RZ, [RZ] ;  /* 0x00000000fffff984 */ /* 0x000fe20000000800 */
[----:B------:R-:W-:Y:S04]  /*8e30*/  @!P0 LDGSTS.E.BYPASS.LTC128B.128 [R226+0x7800], desc[UR10][R20.64] ;  /* 0x0780000014e28fae */ /* 0x000fe8000b901d4a */
[----:B------:R-:W-:Y:S04]  /*8e40*/  @P0 STS.128 [R226+0x8000], RZ ;  /* 0x008000ffe2000388 */ /* 0x000fe80000000c00 */
[----:B------:R-:W-:Y:S01]  /*8e50*/  @!PT LDS RZ, [RZ] ;  /* 0x00000000fffff984 */ /* 0x000fe20000000800 */
[----:B------:R-:W-:Y:S01]  /*8e60*/  @!PT LDS RZ, [RZ] ;  /* 0x00000000fffff984 */ /* 0x000fe20000000800 */
[----:B------:R-:W-:Y:S01]  /*8e70*/  @!PT LDS RZ, [RZ] ;  /* 0x00000000fffff984 */ /* 0x000fe20000000800 */
[----:B------:R-:W-:Y:S04]  /*8e80*/  @!P0 LDGSTS.E.BYPASS.LTC128B.128 [R226+0x8000], desc[UR10][R12.64] ;  /* 0x080000000ce28fae */ /* 0x000fe8000b901d4a */
[----:B------:R-:W-:Y:S01]  /*8e90*/  @P0 STS.128 [R226+0x8800], RZ ;  /* 0x008800ffe2000388 */ /* 0x000fe20000000c00 */
[----:B-1----:R-:W-:-:S03]  /*8ea0*/  IMAD.SHL.U32 R3, R3, 0x2, RZ ;  /* 0x0000000203037824 */ /* 0x002fc600078e00ff */
[----:B------:R-:W-:Y:S01]  /*8eb0*/  @!PT LDS RZ, [RZ] ;  /* 0x00000000fffff984 */ /* 0x000fe20000000800 */
[----:B------:R-:W-:Y:S01]  /*8ec0*/  @!PT LDS RZ, [RZ] ;  /* 0x00000000fffff984 */ /* 0x000fe20000000800 */
[----:B------:R-:W-:Y:S01]  /*8ed0*/  @!PT LDS RZ, [RZ] ;  /* 0x00000000fffff984 */ /* 0x000fe20000000800 */
[----:B------:R1:W-:Y:S04]  /*8ee0*/  @!P0 LDGSTS.E.BYPASS.LTC128B.128 [R226+0x8800], desc[UR10][R10.64] ;  /* 0x088000000ae28fae */ /* 0x0003e8000b901d4a */
[----:B------:R-:W-:Y:S04]  /*8ef0*/  LDSM.16.M88.4 R184, [R219] ;  /* 0x00000000dbb8783b */ /* 0x000fe80000000200 */
[----:B------:R-:W3:Y:S04]  /*8f00*/  LDSM.16.M88.4 R88, [R217+0x2000] ;  /* 0x00200000d958783b */ /* 0x000ee80000000200 */
[----:B------:R-:W4:Y:S04]  /*8f10*/  LDSM.16.M88.4 R80, [R217+0x2400] ;  /* 0x00240000d950783b */ /* 0x000f280000000200 */
[----:B------:R-:W-:Y:S04]  /*8f20*/  LDSM.16.M88.4 R180, [R218] ;  /* 0x00000000dab4783b */ /* 0x000fe80000000200 */
[----:B------:R-:W5:Y:S04]  /*8f30*/  LDSM.16.M88.4 R160, [R216+0x1000] ;  /* 0x00100000d8a0783b */ /* 0x000f680000000200 */
[----:B------:R-:W2:Y:S04]  /*8f40*/  LDSM.16.M88.4 R72, [R217+0x2800] ;  /* 0x00280000d948783b */ /* 0x000ea80000000200 */
[----:B------:R-:W1:Y:S04]  /*8f50*/  LDSM.16.M88.4 R96, [R217+0x1c00] ;  /* 0x001c0000d960783b */ /* 0x000e680000000200 */
[----:B------:R-:W1:Y:S04]  /*8f60*/  LDSM.16.M88.4 R56, [R217+0x3000] ;  /* 0x00300000d938783b */ /* 0x000e680000000200 */
[----:B------:R-:W1:Y:S04]  /*8f70*/  LDSM.16.M88.4 R120, [R217+0x1000] ;  /* 0x00100000d978783b */ /* 0x000e680000000200 */
[----:B------:R-:W1:Y:S04]  /*8f80*/  LDSM.16.M88.4 R112, [R217+0x1400] ;  /* 0x00140000d970783b */ /* 0x000e680000000200 */
[----:B------:R-:W1:Y:S01]  /*8f90*/  LDSM.16.M88.4 R156, [R216+0x1400] ;  /* 0x00140000d89c783b */ /* 0x000e620000000200 */
[C---:B---3--:R-:W-:Y:S03]  /*8fa0*/  HMMA.16816.F32.BF16 R92, R184.reuse, R88, RZ ;  /* 0x00000058b85c723c */ /* 0x048fe600000418ff */
[----:B------:R-:W3:Y:S04]  /*8fb0*/  LDSM.16.M88.4 R104, [R217+0x1800] ;  /* 0x00180000d968783b */ /* 0x000ee80000000200 */
[----:B------:R-:W3:Y:S01]  /*8fc0*/  LDSM.16.M88.4 R128, [R216+0x1800] ;  /* 0x00180000d880783b */ /* 0x000ee20000000200 */
[C---:B------:R-:W-:Y:S03]  /*8fd0*/  HMMA.16816.F32.BF16 R88, R184.reuse, R90, RZ ;  /* 0x0000005ab858723c */ /* 0x040fe600000418ff */
[----:B------:R-:W3:Y:S03]  /*8fe0*/  LDSM.16.M88.4 R164, [R216+0xc00] ;  /* 0x000c0000d8a4783b */ /* 0x000ee60000000200 */
[C---:B----4-:R-:W-:Y:S01]  /*8ff0*/  HMMA.16816.F32.BF16 R84, R184.reuse, R80, RZ ;  /* 0x00000050b854723c */ /* 0x050fe200000418ff */
[----:B------:R-:W4:Y:S04]  /*9000*/  LDSM.16.M88.4 R48, [R217+0x3400] ;  /* 0x00340000d930783b */ /* 0x000f280000000200 */
[----:B------:R-:W-:Y:S01]  /*9010*/  LDSM.16.M88.4 R176, [R216] ;  /* 0x00000000d8b0783b */ /* 0x000fe20000000200 */
[----:B------:R-:W-:Y:S03]  /*9020*/  HMMA.16816.F32.BF16 R80, R184, R82, RZ ;  /* 0x00000052b850723c */ /* 0x000fe600000418ff */
[----:B------:R-:W-:Y:S03]  /*9030*/  LDSM.16.M88.4 R172, [R216+0x400] ;  /* 0x00040000d8ac783b */ /* 0x000fe60000000200 */
[C---:B-----5:R-:W-:Y:S01]  /*9040*/  HMMA.16816.F32.BF16 R92, R180.reuse, R160, R92 ;  /* 0x000000a0b45c723c */ /* 0x060fe2000004185c */
[----:B------:R-:W-:Y:S04]  /*9050*/  LDSM.16.M88.4 R40, [R217+0x3800] ;  /* 0x00380000d928783b */ /* 0x000fe80000000200 */
[----:B------:R-:W-:Y:S01]  /*9060*/  LDSM.16.M88.4 R168, [R216+0x800] ;  /* 0x00080000d8a8783b */ /* 0x000fe20000000200 */
[----:B------:R-:W-:Y:S03]  /*9070*/  HMMA.16816.F32.BF16 R88, R180, R162, R88 ;  /* 0x000000a2b458723c */ /* 0x000fe60000041858 */
[----:B------:R-:W5:Y:S03]  /*9080*/  LDSM.16.M88.4 R160, [R216+0x2000] ;  /* 0x00200000d8a0783b */ /* 0x000f660000000200 */
[C---:B--2---:R-:W-:Y:S01]  /*9090*/  HMMA.16816.F32.BF16 R76, R184.reuse, R72, RZ ;  /* 0x00000048b84c723c */ /* 0x044fe200000418ff */
[----:B------:R-:W2:Y:S04]  /*90a0*/  LDSM.16.M88.4 R64, [R217+0x2c00] ;  /* 0x002c0000d940783b */ /* 0x000ea80000000200 */
[----:B------:R-:W2:Y:S01]  /*90b0*/  LDSM.16.M88.4 R32, [R217+0x3c00] ;  /* 0x003c0000d920783b */ /* 0x000ea20000000200 */
[C---:B------:R-:W-:Y:S03]  /*90c0*/  HMMA.16816.F32.BF16 R72, R184.reuse, R74, RZ ;  /* 0x0000004ab848723c */ /* 0x040fe600000418ff */
[----:B------:R-:W-:Y:S03]  /*90d0*/  LDSM.16.M88.4 R188, [R217+0x4c00] ;  /* 0x004c0000d9bc783b */ /* 0x000fe60000000200 */
[C---:B-1----:R-:W-:Y:S01]  /*90e0*/  HMMA.16816.F32.BF16 R100, R184.reuse, R96, RZ ;  /* 0x00000060b864723c */ /* 0x042fe200000418ff */
[----:B------:R-:W-:Y:S04]  /*90f0*/  LDSM.16.M88.4 R24, [R217+0x4000] ;  /* 0x00400000d918783b */ /* 0x000fe80000000200 */
[----:B------:R-:W-:Y:S01]  /*9100*/  LDSM.16.M88.4 R16, [R217+0x4400] ;  /* 0x00440000d910783b */ /* 0x000fe20000000200 */
[C---:B------:R-:W-:Y:S03]  /*9110*/  HMMA.16816.F32.BF16 R96, R184.reuse, R98, RZ ;  /* 0x00000062b860723c */ /* 0x040fe600000418ff */
[----:B------:R-:W-:Y:S03]  /*9120*/  LDSM.16.M88.4 R8, [R217+0x4800] ;  /* 0x00480000d908783b */ /* 0x000fe60000000200 */
[C---:B------:R-:W-:Y:S01]  /*9130*/  HMMA.16816.F32.BF16 R60, R184.reuse, R56, RZ ;  /* 0x00000038b83c723c */ /* 0x040fe200000418ff */
[----:B------:R-:W0:Y:S05]  /*9140*/  LDGDEPBAR ;  /* 0x00000000000079af */ /* 0x000e2a0000000000 */
[C---:B------:R-:W-:Y:S06]  /*9150*/  HMMA.16816.F32.BF16 R56, R184.reuse, R58, RZ ;  /* 0x0000003ab838723c */ /* 0x040fec00000418ff */
[C---:B------:R-:W-:Y:S06]  /*9160*/  HMMA.16816.F32.BF16 R124, R184.reuse, R120, RZ ;  /* 0x00000078b87c723c */ /* 0x040fec00000418ff */
[C---:B------:R-:W-:Y:S06]  /*9170*/  HMMA.16816.F32.BF16 R120, R184.reuse, R122, RZ ;  /* 0x0000007ab878723c */ /* 0x040fec00000418ff */
[----:B------:R-:W-:Y:S06]  /*9180*/  HMMA.16816.F32.BF16 R116, R184, R112, RZ ;  /* 0x00000070b874723c */ /* 0x000fec00000418ff */
[C---:B------:R-:W-:Y:S06]  /*9190*/  HMMA.16816.F32.BF16 R84, R180.reuse, R156, R84 ;  /* 0x0000009cb454723c */ /* 0x040fec0000041854 */
[----:B------:R-:W-:Y:S01]  /*91a0*/  HMMA.16816.F32.BF16 R80, R180, R158, R80 ;  /* 0x0000009eb450723c */ /* 0x000fe20000041850 */
[----:B------:R-:W1:Y:S05]  /*91b0*/  LDSM.16.M88.4 R156, [R216+0x2400] ;  /* 0x00240000d89c783b */ /* 0x000e6a0000000200 */
[C---:B------:R-:W-:Y:S06]  /*91c0*/  HMMA.16816.F32.BF16 R112, R184.reuse, R114, RZ ;  /* 0x00000072b870723c */ /* 0x040fec00000418ff */
[C---:B---3--:R-:W-:Y:S06]  /*91d0*/  HMMA.16816.F32.BF16 R108, R184.reuse, R104, RZ ;  /* 0x00000068b86c723c */ /* 0x048fec00000418ff */
[----:B------:R-:W-:Y:S06]  /*91e0*/  HMMA.16816.F32.BF16 R104, R184, R106, RZ ;  /* 0x0000006ab868723c */ /* 0x000fec00000418ff */
[C---:B------:R-:W-:Y:S06]  /*91f0*/  HMMA.16816.F32.BF16 R76, R180.reuse, R128, R76 ;  /* 0x00000080b44c723c */ /* 0x040fec000004184c */
[C---:B------:R-:W-:Y:S01]  /*9200*/  HMMA.16816.F32.BF16 R72, R180.reuse, R130, R72 ;  /* 0x00000082b448723c */ /* 0x040fe20000041848 */
[----:B------:R-:W3:Y:S05]  /*9210*/  LDSM.16.M88.4 R128, [R216+0x2800] ;  /* 0x00280000d880783b */ /* 0x000eea0000000200 */
[C---:B------:R-:W-:Y:S06]  /*9220*/  HMMA.16816.F32.BF16 R100, R180.reuse, R164, R100 ;  /* 0x000000a4b464723c */ /* 0x040fec0000041864 */
[----:B------:R-:W-:Y:S01]  /*9230*/  HMMA.16816.F32.BF16 R96, R180, R166, R96 ;  /* 0x000000a6b460723c */ /* 0x000fe20000041860 */
[----:B------:R-:W3:Y:S05]  /*9240*/  LDSM.16.M88.4 R164, [R216+0x1c00] ;  /* 0x001c0000d8a4783b */ /* 0x000eea0000000200 */
[C---:B----4-:R-:W-:Y:S06]  /*9250*/  HMMA.16816.F32.BF16 R52, R184.reuse, R48, RZ ;  /* 0x00000030b834723c */ /* 0x050fec00000418ff */
[----:B------:R-:W-:Y:S06]  /*9260*/  HMMA.16816.F32.BF16 R48, R184, R50, RZ ;  /* 0x00000032b830723c */ /* 0x000fec00000418ff */
[C---:B-----5:R-:W-:Y:S06]  /*9270*/  HMMA.16816.F32.BF16 R60, R180.reuse, R160, R60 ;  /* 0x000000a0b43c723c */ /* 0x060fec000004183c */
[C---:B------:R-:W-:Y:S01]  /*9280*/  HMMA.16816.F32.BF16 R56, R180.reuse, R162, R56 ;  /* 0x000000a2b438723c */ /* 0x040fe20000041838 */
[----:B------:R-:W4:Y:S05]  /*9290*/  LDSM.16.M88.4 R160, [R216+0x2c00] ;  /* 0x002c0000d8a0783b */ /* 0x000f2a0000000200 */
[C---:B------:R-:W-:Y:S06]  /*92a0*/  HMMA.16816.F32.BF16 R120, R180.reuse, R178, R120 ;  /* 0x000000b2b478723c */ /* 0x040fec0000041878 */
[----:B------:R-:W-:Y:S06]  /*92b0*/  HMMA.16816.F32.BF16 R116, R180, R172, R116 ;  /* 0x000000acb474723c */ /* 0x000fec0000041874 */
[C---:B------:R-:W-:Y:S06]  /*92c0*/  HMMA.16816.F32.BF16 R44, R184.reuse, R40, RZ ;  /* 0x00000028b82c723c */ /* 0x040fec00000418ff */
[----:B------:R-:W-:Y:S06]  /*92d0*/  HMMA.16816.F32.BF16 R40, R184, R42, RZ ;  /* 0x0000002ab828723c */ /* 0x000fec00000418ff */
[C---:B------:R-:W-:Y:S06]  /*92e0*/  HMMA.16816.F32.BF16 R112, R180.reuse, R174, R112 ;  /* 0x000000aeb470723c */ /* 0x040fec0000041870 */
[----:B------:R-:W-:Y:S06]  /*92f0*/  HMMA.16816.F32.BF16 R108, R180, R168, R108 ;  /* 0x000000a8b46c723c */ /* 0x000fec000004186c */
[C---:B--2---:R-:W-:Y:S06]  /*9300*/  HMMA.16816.F32.BF16 R68, R184.reuse, R64, RZ ;  /* 0x00000040b844723c */ /* 0x044fec00000418ff */
[----:B------:R-:W-:Y:S06]  /*9310*/  HMMA.16816.F32.BF16 R64, R184, R66, RZ ;  /* 0x00000042b840723c */ /* 0x000fec00000418ff */
[----:B------:R-:W-:Y:S06]  /*9320*/  HMMA.16816.F32.BF16 R104, R180, R170, R104 ;  /* 0x000000aab468723c */ /* 0x000fec0000041868 */
[----:B------:R-:W-:Y:S01]  /*9330*/  HMMA.16816.F32.BF16 R36, R184, R32, RZ ;  /* 0x00000020b824723c */ /* 0x000fe200000418ff */
[----:B------:R-:W-:Y:S01]  /*9340*/  IMAD.SHL.U32 R171, R225, 0x100, RZ ;  /* 0x00000100e1ab7824 */ /* 0x000fe200078e00ff */
[----:B------:R-:W-:-:S04]  /*9350*/  LOP3.LUT R170, R3, 0x6, RZ, 0xc0, !PT ;  /* 0x0000000603aa7812 */ /* 0x000fc800078ec0ff */
[----:B------:R-:W-:Y:S01]  /*9360*/  HMMA.16816.F32.BF16 R32, R184, R34, RZ ;  /* 0x00000022b820723c */ /* 0x000fe200000418ff */
[C-C-:B------:R-:W-:Y:S02]  /*9370*/  LOP3.LUT R155, R171.reuse, 0x8, R170.reuse, 0xfe, !PT ;  /* 0x00000008ab9b7812 */ /* 0x140fe400078efeaa */
[--C-:B------:R-:W-:Y:S02]  /*9380*/  LOP3.LUT R3, R171, 0x10, R170.reuse, 0xfe, !PT ;  /* 0x00000010ab037812 */ /* 0x100fe400078efeaa */
[CC--:B------:R-:W-:Y:S01]  /*9390*/  ISETP.GE.AND P2, PT, R155.reuse, R196.reuse, PT ;  /* 0x000000c49b00720c */ /* 0x0c0fe20003f46270 */
[C---:B-1----:R-:W-:Y:S01]  /*93a0*/  HMMA.16816.F32.BF16 R52, R180.reuse, R156, R52 ;  /* 0x0000009cb434723c */ /* 0x042fe20000041834 */
[-C--:B------:R-:W-:Y:S02]  /*93b0*/  ISETP.GE.AND P3, PT, R155, R195.reuse, PT ;  /* 0x000000c39b00720c */ /* 0x080fe40003f66270 */
[C---:B------:R-:W-:Y:S02]  /*93c0*/  ISETP.GE.AND P4, PT, R3.reuse, R196, PT ;  /* 0x000000c40300720c */ /* 0x040fe40003f86270 */
[----:B------:R-:W-:Y:S01]  /*93d0*/  ISETP.GE.AND P5, PT, R3, R195, PT ;  /* 0x000000c30300720c */ /* 0x000fe20003fa6270 */
[----:B------:R-:W-:Y:S01]  /*93e0*/  HMMA.16816.F32.BF16 R48, R180, R158, R48 ;  /* 0x0000009eb430723c */ /* 0x000fe20000041830 */
[C-C-:B------:R-:W-:Y:S01]  /*93f0*/  LOP3.LUT R155, R171.reuse, 0x18, R170.reuse, 0xfe, !PT ;  /* 0x00000018ab9b7812 */ /* 0x140fe200078efeaa */
[----:B------:R-:W1:Y:S01]  /*9400*/  LDSM.16.M88.4 R156, [R216+0x3000] ;  /* 0x00300000d89c783b */ /* 0x000e620000000200 */
[----:B------:R-:W-:-:S02]  /*9410*/  LOP3.LUT R3, R171, 0x20, R170, 0xfe, !PT ;  /* 0x00000020ab037812 */ /* 0x000fc400078efeaa */
[----:B------:R-:W-:Y:S01]  /*9420*/  FSEL R179, R122, -INF , !P3 ;  /* 0xff8000007ab37808 */ /* 0x000fe20005800000 */
[C---:B---3--:R-:W-:Y:S01]  /*9430*/  HMMA.16816.F32.BF16 R44, R180.reuse, R128, R44 ;  /* 0x00000080b42c723c */ /* 0x048fe2000004182c */
[----:B------:R-:W-:Y:S02]  /*9440*/  FSEL R172, R120, -INF , !P2 ;  /* 0xff80000078ac7808 */ /* 0x000fe40005000000 */
[C---:B------:R-:W-:Y:S02]  /*9450*/  ISETP.GE.AND P3, PT, R155.reuse, R195, PT ;  /* 0x000000c39b00720c */ /* 0x040fe40003f66270 */
[----:B------:R-:W-:Y:S01]  /*9460*/  FSEL R116, R116, -INF , !P4 ;  /* 0xff80000074747808 */ /* 0x000fe20006000000 */
[----:B------:R-:W-:Y:S01]  /*9470*/  HMMA.16816.F32.BF16 R40, R180, R130, R40 ;  /* 0x00000082b428723c */ /* 0x000fe20000041828 */
[----:B------:R-:W-:Y:S01]  /*9480*/  FSEL R118, R118, -INF , !P5 ;  /* 0xff80000076767808 */ /* 0x000fe20006800000 */
[----:B------:R-:W2:Y:S01]  /*9490*/  LDSM.16.M88.4 R128, [R216+0x3400] ;  /* 0x00340000d880783b */ /* 0x000ea20000000200 */
[----:B------:R-:W-:-:S02]  /*94a0*/  ISETP.GE.AND P2, PT, R155, R196, PT ;  /* 0x000000c49b00720c */ /* 0x000fc40003f46270 */
[C---:B------:R-:W-:Y:S01]  /*94b0*/  ISETP.GE.AND P4, PT, R3.reuse, R196, PT ;  /* 0x000000c40300720c */ /* 0x040fe20003f86270 */
[----:B------:R-:W-:Y:S01]  /*94c0*/  HMMA.16816.F32.BF16 R4, R184, R188, RZ ;  /* 0x000000bcb804723c */ /* 0x000fe200000418ff */
[----:B------:R-:W-:Y:S02]  /*94d0*/  ISETP.GE.AND P5, PT, R3, R195, PT ;  /* 0x000000c30300720c */ /* 0x000fe40003fa6270 */
[C-C-:B------:R-:W-:Y:S02]  /*94e0*/  LOP3.LUT R3, R171.reuse, 0x28, R170.reuse, 0xfe, !PT ;  /* 0x00000028ab037812 */ /* 0x140fe400078efeaa */
[----:B------:R-:W-:Y:S01]  /*94f0*/  LOP3.LUT R120, R171, 0x30, R170, 0xfe, !PT ;  /* 0x00000030ab787812 */ /* 0x000fe200078efeaa */
[----:B------:R-:W-:Y:S01]  /*9500*/  HMMA.16816.F32.BF16 R68, R180, R164, R68 ;  /* 0x000000a4b444723c */ /* 0x000fe20000041844 */
[----:B------:R-:W-:Y:S02]  /*9510*/  FSEL R188, R114, -INF , !P3 ;  /* 0xff80000072bc7808 */ /* 0x000fe40005800000 */
[----:B------:R-:W-:-:S02]  /*9520*/  FSEL R175, R112, -INF , !P2 ;  /* 0xff80000070af7808 */ /* 0x000fc40005000000 */
[----:B------:R-:W-:Y:S01]  /*9530*/  FSEL R122, R108, -INF , !P4 ;  /* 0xff8000006c7a7808 */ /* 0x000fe20006000000 */
[----:B------:R-:W-:Y:S01]  /*9540*/  HMMA.16816.F32.BF16 R64, R180, R166, R64 ;  /* 0x000000a6b440723c */ /* 0x000fe20000041840 */
[----:B------:R-:W-:Y:S01]  /*9550*/  FSEL R114, R110, -INF , !P5 ;  /* 0xff8000006e727808 */ /* 0x000fe20006800000 */
[----:B------:R-:W3:Y:S01]  /*9560*/  LDSM.16.M88.4 R164, [R216+0x3800] ;  /* 0x00380000d8a4783b */ /* 0x000ee20000000200 */
[CC--:B------:R-:W-:Y:S02]  /*9570*/  ISETP.GE.AND P2, PT, R3.reuse, R196.reuse, PT ;  /* 0x000000c40300720c */ /* 0x0c0fe40003f46270 */
[-C--:B------:R-:W-:Y:S01]  /*9580*/  ISETP.GE.AND P3, PT, R3, R195.reuse, PT ;  /* 0x000000c30300720c */ /* 0x080fe20003f66270 */
[----:B------:R-:W-:Y:S01]  /*9590*/  HMMA.16816.F32.BF16 R28, R184, R24, RZ ;  /* 0x00000018b81c723c */ /* 0x000fe200000418ff */
[C---:B------:R-:W-:Y:S02]  /*95a0*/  ISETP.GE.AND P4, PT, R120.reuse, R196, PT ;  /* 0x000000c47800720c */ /* 0x040fe40003f86270 */
[----:B------:R-:W-:-:S02]  /*95b0*/  ISETP.GE.AND P5, PT, R120, R195, PT ;  /* 0x000000c37800720c */ /* 0x000fc40003fa6270 */
[C-C-:B------:R-:W-:Y:S01]  /*95c0*/  LOP3.LUT R108, R171.reuse, 0x38, R170.reuse, 0xfe, !PT ;  /* 0x00000038ab6c7812 */ /* 0x140fe200078efeaa */
[C---:B------:R-:W-:Y:S01]  /*95d0*/  HMMA.16816.F32.BF16 R20, R184.reuse, R16, RZ ;  /* 0x00000010b814723c */ /* 0x040fe200000418ff */
[----:B------:R-:W-:Y:S02]  /*95e0*/  LOP3.LUT R3, R171, 0x40, R170, 0xfe, !PT ;  /* 0x00000040ab037812 */ /* 0x000fe400078efeaa */
[----:B------:R-:W-:Y:S02]  /*95f0*/  FSEL R104, R104, -INF , !P2 ;  /* 0xff80000068687808 */ /* 0x000fe40005000000 */
[----:B------:R-:W-:Y:S01]  /*9600*/  FSEL R189, R106, -INF , !P3 ;  /* 0xff8000006abd7808 */ /* 0x000fe20005800000 */
[----:B------:R-:W-:Y:S01]  /*9610*/  HMMA.16816.F32.BF16 R12, R184, R8, RZ ;  /* 0x00000008b80c723c */ /* 0x000fe200000418ff */
[----:B------:R-:W-:Y:S02]  /*9620*/  FSEL R100, R100, -INF , !P4 ;  /* 0xff80000064647808 */ /* 0x000fe40006000000 */
[----:B------:R-:W-:-:S02]  /*9630*/  FSEL R194, R102, -INF , !P5 ;  /* 0xff80000066c27808 */ /* 0x000fc40006800000 */
[CC--:B------:R-:W-:Y:S01]  /*9640*/  ISETP.GE.AND P2, PT, R108.reuse, R196.reuse, PT ;  /* 0x000000c46c00720c */ /* 0x0c0fe20003f46270 */
[C---:B------:R-:W-:Y:S01]  /*9650*/  HMMA.16816.F32.BF16 R24, R184.reuse, R26, RZ ;  /* 0x0000001ab818723c */ /* 0x040fe200000418ff */
[-C--:B------:R-:W-:Y:S02]  /*9660*/  ISETP.GE.AND P3, PT, R108, R195.reuse, PT ;  /* 0x000000c36c00720c */ /* 0x080fe40003f66270 */
[C---:B------:R-:W-:Y:S02]  /*9670*/  ISETP.GE.AND P4, PT, R3.reuse, R196, PT ;  /* 0x000000c40300720c */ /* 0x040fe40003f86270 */
[----:B------:R-:W-:Y:S01]  /*9680*/  ISETP.GE.AND P5, PT, R3, R195, PT ;  /* 0x000000c30300720c */ /* 0x000fe20003fa6270 */
[----:B------:R-:W-:Y:S01]  /*9690*/  HMMA.16816.F32.BF16 R16, R184, R18, RZ ;  /* 0x00000012b810723c */ /* 0x000fe200000418ff */
[C-C-:B------:R-:W-:Y:S02]  /*96a0*/  LOP3.LUT R102, R171.reuse, 0x48, R170.reuse, 0xfe, !PT ;  /* 0x00000048ab667812 */ /* 0x140fe400078efeaa */
[----:B------:R-:W-:-:S02]  /*96b0*/  LOP3.LUT R3, R171, 0x50, R170, 0xfe, !PT ;  /* 0x00000050ab037812 */ /* 0x000fc400078efeaa */
[----:B------:R-:W-:Y:S01]  /*96c0*/  FSEL R96, R96, -INF , !P2 ;  /* 0xff80000060607808 */ /* 0x000fe20005000000 */
[----:B------:R-:W-:Y:S01]  /*96d0*/  HMMA.16816.F32.BF16 R8, R184, R10, RZ ;  /* 0x0000000ab808723c */ /* 0x000fe200000418ff */
[----:B------:R-:W-:Y:S02]  /*96e0*/  FSEL R92, R92, -INF , !P4 ;  /* 0xff8000005c5c7808 */ /* 0x000fe40006000000 */
[-C--:B------:R-:W-:Y:S02]  /*96f0*/  ISETP.GE.AND P2, PT, R102, R196.reuse, PT ;  /* 0x000000c46600720c */ /* 0x080fe40003f46270 */
[----:B------:R-:W-:Y:S01]  /*9700*/  ISETP.GE.AND P4, PT, R3, R196, PT ;  /* 0x000000c40300720c */ /* 0x000fe20003f86270 */
[----:B----4-:R-:W-:Y:S01]  /*9710*/  HMMA.16816.F32.BF16 R36, R180, R160, R36 ;  /* 0x000000a0b424723c */ /* 0x010fe20000041824 */
[----:B------:R-:W-:Y:S02]  /*9720*/  FSEL R88, R88, -INF , !P2 ;  /* 0xff80000058587808 */ /* 0x000fe40005000000 */
[----:B------:R-:W-:-:S03]  /*9730*/  FSEL R84, R84, -INF , !P4 ;  /* 0xff80000054547808 */ /* 0x000fc60006000000 */
[----:B------:R-:W-:Y:S01]  /*9740*/  HMMA.16816.F32.BF16 R32, R180, R162, R32 ;  /* 0x000000a2b420723c */ /* 0x000fe20000041820 */
[----:B------:R-:W4:Y:S01]  /*9750*/  LDSM.16.M88.4 R160, [R216+0x3c00] ;  /* 0x003c0000d8a0783b */ /* 0x000f220000000200 */
[----:B------:R-:W-:-:S04]  /*9760*/  DEPBAR.LE SB0, 0x0 ;  /* 0x000080000000791a */ /* 0x000fc80000000000 */
[----:B------:R-:W-:Y:S06]  /*9770*/  HMMA.16816.F32.BF16 R184, R184, R190, RZ ;  /* 0x000000beb8b8723c */ /* 0x000fec00000418ff */
[C---:B-1----:R-:W-:Y:S01]  /*9780*/  HMMA.16816.F32.BF16 R28, R180.reuse, R156, R28 ;  /* 0x0000009cb41c723c */ /* 0x042fe2000004181c */
[----:B------:R-:W-:Y:S02]  /*9790*/  FSEL R191, R98, -INF , !P3 ;  /* 0xff80000062bf7808 */ /* 0x000fe40005800000 */
[----:B------:R-:W-:Y:S02]  /*97a0*/  FSEL R190, R94, -INF , !P5 ;  /* 0xff8000005ebe7808 */ /* 0x000fe40006800000 */
[-C--:B------:R-:W-:Y:S01]  /*97b0*/  ISETP.GE.AND P3, PT, R102, R195.reuse, PT ;  /* 0x000000c36600720c */ /* 0x080fe20003f66270 */
[----:B------:R-:W-:Y:S01]  /*97c0*/  HMMA.16816.F32.BF16 R24, R180, R158, R24 ;  /* 0x0000009eb418723c */ /* 0x000fe20000041818 */
[----:B------:R-:W-:-:S02]  /*97d0*/  ISETP.GE.AND P5, PT, R3, R195, PT ;  /* 0x000000c30300720c */ /* 0x000fc40003fa6270 */
[--C-:B------:R-:W-:Y:S02]  /*97e0*/  LOP3.LUT R3, R171, 0x58, R170.reuse, 0xfe, !PT ;  /* 0x00000058ab037812 */ /* 0x100fe400078efeaa */
[----:B------:R-:W-:Y:S01]  /*97f0*/  FSEL R178, R90, -INF , !P3 ;  /* 0xff8000005ab27808 */ /* 0x000fe20005800000 */
[C---:B--2---:R-:W-:Y:S01]  /*9800*/  HMMA.16816.F32.BF16 R16, R180.reuse, R130, R16 ;  /* 0x00000082b410723c */ /* 0x044fe20000041810 */
[C---:B------:R-:W-:Y:S02]  /*9810*/  ISETP.GE.AND P2, PT, R3.reuse, R196, PT ;  /* 0x000000c40300720c */ /* 0x040fe40003f46270 */
[----:B------:R-:W-:Y:S02]  /*9820*/  ISETP.GE.AND P3, PT, R3, R195, PT ;  /* 0x000000c30300720c */ /* 0x000fe40003f66270 */
[C-C-:B------:R-:W-:Y:S01]  /*9830*/  LOP3.LUT R3, R171.reuse, 0x60, R170.reuse, 0xfe, !PT ;  /* 0x00000060ab037812 */ /* 0x140fe200078efeaa */
[----:B------:R-:W-:Y:S01]  /*9840*/  HMMA.16816.F32.BF16 R20, R180, R128, R20 ;  /* 0x00000080b414723c */ /* 0x000fe20000041814 */
[----:B------:R-:W-:-:S02]  /*9850*/  LOP3.LUT R90, R171, 0x68, R170, 0xfe, !PT ;  /* 0x00000068ab5a7812 */ /* 0x000fc400078efeaa */
[----:B------:R-:W-:Y:S02]  /*9860*/  FSEL R173, R86, -INF , !P5 ;  /* 0xff80000056ad7808 */ /* 0x000fe40006800000 */
[C---:B------:R-:W-:Y:S01]  /*9870*/  ISETP.GE.AND P4, PT, R3.reuse, R196, PT ;  /* 0x000000c40300720c */ /* 0x040fe20003f86270 */
[C---:B---3--:R-:W-:Y:S01]  /*9880*/  HMMA.16816.F32.BF16 R12, R180.reuse, R164, R12 ;  /* 0x000000a4b40c723c */ /* 0x048fe2000004180c */
[-C--:B------:R-:W-:Y:S02]  /*9890*/  ISETP.GE.AND P5, PT, R3, R195.reuse, PT ;  /* 0x000000c30300720c */ /* 0x080fe40003fa6270 */
[----:B------:R-:W-:Y:S02]  /*98a0*/  FSEL R169, R82, -INF , !P3 ;  /* 0xff80000052a97808 */ /* 0x000fe40005800000 */
[----:B------:R-:W-:Y:S01]  /*98b0*/  FSEL R80, R80, -INF , !P2 ;  /* 0xff80000050507808 */ /* 0x000fe20005000000 */
[----:B------:R-:W-:Y:S01]  /*98c0*/  HMMA.16816.F32.BF16 R8, R180, R166, R8 ;  /* 0x000000a6b408723c */ /* 0x000fe20000041808 */
[----:B------:R-:W-:-:S02]  /*98d0*/  ISETP.GE.AND P3, PT, R90, R195, PT ;  /* 0x000000c35a00720c */ /* 0x000fc40003f66270 */
[C-C-:B------:R-:W-:Y:S02]  /*98e0*/  LOP3.LUT R82, R171.reuse, 0x70, R170.reuse, 0xfe, !PT ;  /* 0x00000070ab527812 */ /* 0x140fe400078efeaa */
[-C--:B------:R-:W-:Y:S01]  /*98f0*/  ISETP.GE.AND P2, PT, R90, R196.reuse, PT ;  /* 0x000000c45a00720c */ /* 0x080fe20003f46270 */
[C---:B----4-:R-:W-:Y:S01]  /*9900*/  HMMA.16816.F32.BF16 R4, R180.reuse, R160, R4 ;  /* 0x000000a0b404723c */ /* 0x050fe20000041804 */
[----:B------:R-:W-:Y:S02]  /*9910*/  LOP3.LUT R3, R171, 0x78, R170, 0xfe, !PT ;  /* 0x00000078ab037812 */ /* 0x000fe400078efeaa */
[----:B------:R-:W-:Y:S02]  /*9920*/  FSEL R76, R76, -INF , !P4 ;  /* 0xff8000004c4c7808 */ /* 0x000fe40006000000 */
[----:B------:R-:W-:Y:S01]  /*9930*/  FSEL R168, R78, -INF , !P5 ;  /* 0xff8000004ea87808 */ /* 0x000fe20006800000 */
[----:B------:R-:W-:Y:S01]  /*9940*/  HMMA.16816.F32.BF16 R184, R180, R162, R184 ;  /* 0x000000a2b4b8723c */ /* 0x000fe200000418b8 */
[----:B------:R-:W-:Y:S01]  /*9950*/  BAR.SYNC.DEFER_BLOCKING 0x0 ;  /* 0x0000000000007b1d */ /* 0x000fe20000010000 */
[----:B------:R-:W-:-:S02]  /*9960*/  ISETP.GE.AND P4, PT, R82, R196, PT ;  /* 0x000000c45200720c */ /* 0x000fc40003f86270 */
[-C--:B------:R-:W-:Y:S02]  /*9970*/  ISETP.GE.AND P5, PT, R82, R195.reuse, PT ;  /* 0x000000c35200720c */ /* 0x080fe40003fa6270 */
[----:B------:R-:W-:Y:S01]  /*9980*/  FSEL R155, R74, -INF , !P3 ;  /* 0xff8000004a9b7808 */ /* 0x000fe20005800000 */
[----:B------:R-:W-:Y:S01]  /*9990*/  HMMA.16816.F32.BF16 R124, R180, R176, R124 ;  /* 0x000000b0b47c723c */ /* 0x000fe2000004187c */
[----:B------:R-:W-:Y:S02]  /*99a0*/  FSEL R72, R72, -INF , !P2 ;  /* 0xff80000048487808 */ /* 0x000fe40005000000 */
[----:B------:R-:W-:Y:S02]  /*99b0*/  ISETP.GE.AND P3, PT, R3, R195, PT ;  /* 0x000000c30300720c */ /* 0x000fe40003f66270 */
[----:B------:R-:W-:Y:S02]  /*99c0*/  LOP3.LUT R78, R171, 0x80, R170, 0xfe, !PT ;  /* 0x00000080ab4e7812 */ /* 0x000fe400078efeaa */
[----:B------:R-:W-:-:S02]  /*99d0*/  ISETP.GE.AND P2, PT, R3, R196, PT ;  /* 0x000000c40300720c */ /* 0x000fc40003f46270 */
[----:B------:R-:W-:Y:S02]  /*99e0*/  LOP3.LUT R3, R171, 0x88, R170, 0xfe, !PT ;  /* 0x00000088ab037812 */ /* 0x000fe400078efeaa */
[----:B------:R-:W-:Y:S02]  /*99f0*/  FSEL R74, R68, -INF , !P4 ;  /* 0xff800000444a7808 */ /* 0x000fe40006000000 */
[----:B------:R-:W-:Y:S02]  /*9a00*/  FSEL R120, R70, -INF , !P5 ;  /* 0xff80000046787808 */ /* 0x000fe40006800000 */
[C---:B------:R-:W-:Y:S02]  /*9a10*/  ISETP.GE.AND P4, PT, R78.reuse, R196, PT ;  /* 0x000000c44e00720c */ /* 0x040fe40003f86270 */
[----:B------:R-:W-:Y:S02]  /*9a20*/  ISETP.GE.AND P5, PT, R78, R195, PT ;  /* 0x000000c34e00720c */ /* 0x000fe40003fa6270 */
[----:B------:R-:W-:-:S02]  /*9a30*/  FSEL R112, R66, -INF , !P3 ;  /* 0xff80000042707808 */ /* 0x000fc40005800000 */
[----:B------:R-:W-:Y:S02]  /*9a40*/  FSEL R68, R64, -INF , !P2 ;  /* 0xff80000040447808 */ /* 0x000fe40005000000 */
[--C-:B------:R-:W-:Y:S02]  /*9a50*/  LOP3.LUT R66, R171, 0x90, R170.reuse, 0xfe, !PT ;  /* 0x00000090ab427812 */ /* 0x100fe400078efeaa */
[C---:B------:R-:W-:Y:S02]  /*9a60*/  ISETP.GE.AND P2, PT, R3.reuse, R196, PT ;  /* 0x000000c40300720c */ /* 0x040fe40003f46270 */
[----:B------:R-:W-:Y:S02]  /*9a70*/  ISETP.GE.AND P3, PT, R3, R195, PT ;  /* 0x000000c30300720c */ /* 0x000fe40003f66270 */
[----:B------:R-:W-:Y:S02]  /*9a80*/  LOP3.LUT R64, R171, 0x98, R170, 0xfe, !PT ;  /* 0x00000098ab407812 */ /* 0x000fe400078efeaa */
[----:B------:R-:W-:-:S02]  /*9a90*/  FSEL R78, R60, -INF , !P4 ;  /* 0xff8000003c4e7808 */ /* 0x000fc40006000000 */
[----:B------:R-:W-:Y:S02]  /*9aa0*/  FSEL R3, R62, -INF , !P5 ;  /* 0xff8000003e037808 */ /* 0x000fe40006800000 */
[C---:B------:R-:W-:Y:S02]  /*9ab0*/  ISETP.GE.AND P4, PT, R66.reuse, R196, PT ;  /* 0x000000c44200720c */ /* 0x040fe40003f86270 */
[----:B------:R-:W-:Y:S02]  /*9ac0*/  ISETP.GE.AND P5, PT, R66, R195, PT ;  /* 0x000000c34200720c */ /* 0x000fe40003fa6270 */
[----:B------:R-:W-:Y:S02]  /*9ad0*/  FSEL R70, R56, -INF , !P2 ;  /* 0xff80000038467808 */ /* 0x000fe40005000000 */
[----:B------:R-:W-:Y:S02]  /*9ae0*/  FSEL R58, R58, -INF , !P3 ;  /* 0xff8000003a3a7808 */ /* 0x000fe40005800000 */
[----:B------:R-:W-:-:S02]  /*9af0*/  LOP3.LUT R60, R171, 0xa0, R170, 0xfe, !PT ;  /* 0x000000a0ab3c7812 */ /* 0x000fc400078efeaa */
[CC--:B------:R-:W-:Y:S02]  /*9b00*/  ISETP.GE.AND P2, PT, R64.reuse, R196.reuse, PT ;  /* 0x000000c44000720c */ /* 0x0c0fe40003f46270 */
[----:B------:R-:W-:Y:S02]  /*9b10*/  ISETP.GE.AND P3, PT, R64, R195, PT ;  /* 0x000000c34000720c */ /* 0x000fe40003f66270 */
[----:B------:R-:W-:Y:S02]  /*9b20*/  LOP3.LUT R56, R171, 0xa8, R170, 0xfe, !PT ;  /* 0x000000a8ab387812 */ /* 0x000fe400078efeaa */
[----:B------:R-:W-:Y:S02]  /*9b30*/  FSEL R82, R52, -INF , !P4 ;  /* 0xff80000034527808 */ /* 0x000fe40006000000 */
[----:B------:R-:W-:Y:S02]  /*9b40*/  FSEL R54, R54, -INF , !P5 ;  /* 0xff80000036367808 */ /* 0x000fe40006800000 */
[----:B------:R-:W-:-:S02]  /*9b50*/  ISETP.GE.AND P4, PT, R60, R196, PT ;  /* 0x000000c43c00720c */ /* 0x000fc40003f86270 */
[-C--:B------:R-:W-:Y:S02]  /*9b60*/  ISETP.GE.AND P5, PT, R60, R195.reuse, PT ;  /* 0x000000c33c00720c */ /* 0x080fe40003fa6270 */
[----:B------:R-:W-:Y:S02]  /*9b70*/  FSEL R156, R48, -INF , !P2 ;  /* 0xff800000309c7808 */ /* 0x000fe40005000000 */
[----:B------:R-:W-:Y:S02]  /*9b80*/  FSEL R50, R50, -INF , !P3 ;  /* 0xff80000032327808 */ /* 0x000fe40005800000 */
[----:B------:R-:W-:Y:S02]  /*9b90*/  LOP3.LUT R52, R171, 0xb0, R170, 0xfe, !PT ;  /* 0x000000b0ab347812 */ /* 0x000fe400078efeaa */
[C---:B------:R-:W-:Y:S02]  /*9ba0*/  ISETP.GE.AND P2, PT, R56.reuse, R196, PT ;  /* 0x000000c43800720c */ /* 0x040fe40003f46270 */
        /* <DEDUP_REMOVED lines=8> */
[C-C-:B------:R-:W-:Y:S02]  /*9c30*/  LOP3.LUT R44, R171.reuse, 0xc0, R170.reuse, 0xfe, !PT ;  /* 0x000000c0ab2c7812 */ /* 0x140fe400078efeaa */
        /* <DEDUP_REMOVED lines=19> */
[C---:B------:R-:W-:Y:S02]  /*9d70*/  ISETP.GE.AND P2, PT, R48.reuse, R196, PT ;  /* 0x000000c43000720c */ /* 0x040fe40003f46270 */
[----:B------:R-:W-:Y:S02]  /*9d80*/  ISETP.GE.AND P3, PT, R48, R195, PT ;  /* 0x000000c33000720c */ /* 0x000fe40003f66270 */
[----:B------:R-:W-:-:S02]  /*9d90*/  LOP3.LUT R26, R171, 0xe8, R170, 0xfe, !PT ;  /* 0x000000e8ab1a7812 */ /* 0x000fc400078efeaa */
[----:B------:R-:W-:Y:S02]  /*9da0*/  LOP3.LUT R28, R171, 0xe0, R170, 0xfe, !PT ;  /* 0x000000e0ab1c7812 */ /* 0x000fe400078efeaa */
[----:B------:R-:W-:Y:S02]  /*9db0*/  FSEL R16, R16, -INF , !P2 ;  /* 0xff80000010107808 */ /* 0x000fe40005000000 */
[----:B------:R-:W-:Y:S02]  /*9dc0*/  FSEL R52, R18, -INF , !P3 ;  /* 0xff80000012347808 */ /* 0x000fe40005800000 */
[----:B------:R-:W-:Y:S02]  /*9dd0*/  FSEL R20, R20, -INF , !P4 ;  /* 0xff80000014147808 */ /* 0x000fe40006000000 */
[----:B------:R-:W-:Y:S02]  /*9de0*/  FSEL R48, R22, -INF , !P5 ;  /* 0xff80000016307808 */ /* 0x000fe40006800000 */
[----:B------:R-:W-:-:S02]  /*9df0*/  ISETP.GE.AND P2, PT, R26, R196, PT ;  /* 0x000000c41a00720c */ /* 0x000fc40003f46270 */
[-C--:B------:R-:W-:Y:S02]  /*9e00*/  ISETP.GE.AND P3, PT, R26, R195.reuse, PT ;  /* 0x000000c31a00720c */ /* 0x080fe40003f66270 */
[C---:B------:R-:W-:Y:S02]  /*9e10*/  ISETP.GE.AND P4, PT, R28.reuse, R196, PT ;  /* 0x000000c41c00720c */ /* 0x040fe40003f86270 */
[-C--:B------:R-:W-:Y:S02]  /*9e20*/  ISETP.GE.AND P5, PT, R28, R195.reuse, PT ;  /* 0x000000c31c00720c */ /* 0x080fe40003fa6270 */
[C---:B------:R-:W-:Y:S02]  /*9e30*/  LOP3.LUT R26, R171.reuse, R170, RZ, 0xfc, !PT ;  /* 0x000000aaab1a7212 */ /* 0x040fe400078efcff */
[C-C-:B------:R-:W-:Y:S02]  /*9e40*/  LOP3.LUT R18, R171.reuse, 0xf0, R170.reuse, 0xfe, !PT ;  /* 0x000000f0ab127812 */ /* 0x140fe400078efeaa */
[----:B------:R-:W-:Y:S01]  /*9e50*/  LOP3.LUT R170, R171, 0xf8, R170, 0xfe, !PT ;  /* 0x000000f8abaa7812 */ /* 0x000fe200078efeaa */
[----:B------:R-:W-:Y:S01]  /*9e60*/  VIADD R28, R26, 0x41 ;  /* 0x000000411a1c7836 */ /* 0x000fe20000000000 */
[----:B------:R-:W-:Y:S01]  /*9e70*/  FSEL R12, R12, -INF , !P4 ;  /* 0xff8000000c0c7808 */ /* 0x000fe20006000000 */
[----:B------:R-:W-:Y:S01]  /*9e80*/  VIADD R30, R26, 0x49 ;  /* 0x000000491a1e7836 */ /* 0x000fe20000000000 */
[----:B------:R-:W-:Y:S01]  /*9e90*/  FSEL R56, R14, -INF , !P5 ;  /* 0xff8000000e387808 */ /* 0x000fe20006800000 */
[----:B------:R-:W-:Y:S01]  /*9ea0*/  VIADD R14, R26, 0x1 ;  /* 0x000000011a0e7836 */ /* 0x000fe20000000000 */
[----:B------:R-:W-:Y:S01]  /*9eb0*/  ISETP.GE.AND P4, PT, R18, R196, PT ;  /* 0x000000c41200720c */ /* 0x000fe20003f86270 */
[----:B------:R-:W-:Y:S01]  /*9ec0*/  VIADD R86, R26, 0x51 ;  /* 0x000000511a567836 */ /* 0x000fe20000000000 */
[----:B------:R-:W-:-:S02]  /*9ed0*/  ISETP.GE.AND P5, PT, R18, R195, PT ;  /* 0x000000c31200720c */ /* 0x000fc40003fa6270 */
[----:B------:R-:W-:Y:S02]  /*9ee0*/  FSEL R8, R8, -INF , !P2 ;  /* 0xff80000008087808 */ /* 0x000fe40005000000 */
[----:B------:R-:W-:Y:S01]  /*9ef0*/  FSEL R60, R10, -INF , !P3 ;  /* 0xff8000000a3c7808 */ /* 0x000fe20005800000 */
[----:B------:R-:W-:Y:S01]  /*9f00*/  VIADD R10, R26, 0x9 ;  /* 0x000000091a0a7836 */ /* 0x000fe20000000000 */
[-C--:B------:R-:W-:Y:S02]  /*9f10*/  ISETP.GE.AND P2, PT, R170, R196.reuse, PT ;  /* 0x000000c4aa00720c */ /* 0x080fe40003f46270 */
[----:B------:R-:W-:Y:S01]  /*9f20*/  FSEL R62, R4, -INF , !P4 ;  /* 0xff800000043e7808 */ /* 0x000fe20006000000 */
[----:B------:R-:W-:Y:S01]  /*9f30*/  VIADD R4, R26, 0x19 ;  /* 0x000000191a047836 */ /* 0x000fe20000000000 */
[----:B------:R-:W-:Y:S01]  /*9f40*/  FSEL R64, R6, -INF , !P5 ;  /* 0xff80000006407808 */ /* 0x000fe20006800000 */
[----:B------:R-:W-:Y:S01]  /*9f50*/  VIADD R6, R26, 0x11 ;  /* 0x000000111a067836 */ /* 0x000fe20000000000 */
[----:B------:R-:W-:-:S02]  /*9f60*/  ISETP.GE.AND P4, PT, R14, R196, PT ;  /* 0x000000c40e00720c */ /* 0x000fc40003f86270 */
[-C--:B------:R-:W-:Y:S02]  /*9f70*/  ISETP.GE.AND P5, PT, R14, R195.reuse, PT ;  /* 0x000000c30e00720c */ /* 0x080fe40003fa6270 */
[----:B------:R-:W-:Y:S02]  /*9f80*/  FSEL R66, R184, -INF , !P2 ;  /* 0xff800000b8427808 */ /* 0x000fe40005000000 */
[C---:B------:R-:W-:Y:S02]  /*9f90*/  ISETP.GE.AND P2, PT, R10.reuse, R196, PT ;  /* 0x000000c40a00720c */ /* 0x040fe40003f46270 */
[----:B------:R-:W-:Y:S02]  /*9fa0*/  FSEL R125, R125, -INF , !P4 ;  /* 0xff8000007d7d7808 */ /* 0x000fe40006000000 */
[----:B------:R-:W-:Y:S02]  /*9fb0*/  FSEL R22, R127, -INF , !P5 ;  /* 0xff8000007f167808 */ /* 0x000fe40006800000 */
[----:B------:R-:W-:-:S02]  /*9fc0*/  ISETP.GE.AND P4, PT, R10, R195, PT ;  /* 0x000000c30a00720c */ /* 0x000fc40003f86270 */
[CC--:B------:R-:W-:Y:S02]  /*9fd0*/  ISETP.GE.AND P5, PT, R6.reuse, R196.reuse, PT ;  /* 0x000000c40600720c */ /* 0x0c0fe40003fa6270 */
[----:B------:R-:W-:Y:S02]  /*9fe0*/  FSEL R121, R121, -INF , !P2 ;  /* 0xff80000079797808 */ /* 0x000fe40005000000 */
[----:B------:R-:W-:Y:S01]  /*9ff0*/  ISETP.GE.AND P2, PT, R6, R195, PT ;  /* 0x000000c30600720c */ /* 0x000fe20003f46270 */
[----:B------:R-:W-:Y:S01]  /*a000*/  VIADD R6, R26, 0x21 ;  /* 0x000000211a067836 */ /* 0x000fe20000000000 */
[----:B------:R-:W-:Y:S02]  /*a010*/  FSEL R123, R123, -INF , !P4 ;  /* 0xff8000007b7b7808 */ /* 0x000fe40006000000 */
[----:B------:R-:W-:Y:S02]  /*a020*/  FSEL R90, R117, -INF , !P5 ;  /* 0xff800000755a7808 */ /* 0x000fe40006800000 */
[----:B------:R-:W-:-:S02]  /*a030*/  ISETP.GE.AND P4, PT, R4, R196, PT ;  /* 0x000000c40400720c */ /* 0x000fc40003f86270 */
[-C--:B------:R-:W-:Y:S01]  /*a040*/  ISETP.GE.AND P5, PT, R4, R195.reuse, PT ;  /* 0x000000c30400720c */ /* 0x080fe20003fa6270 */
[----:B------:R-:W-:Y:S01]  /*a050*/  VIADD R4, R26, 0x29 ;  /* 0x000000291a047836 */ /* 0x000fe20000000000 */
[----:B------:R-:W-:Y:S02]  /*a060*/  FSEL R119, R119, -INF , !P2 ;  /* 0xff80000077777808 */ /* 0x000fe40005000000 */
[C---:B------:R-:W-:Y:S02]  /*a070*/  ISETP.GE.AND P2, PT, R6.reuse, R196, PT ;  /* 0x000000c40600720c */ /* 0x040fe40003f46270 */
[----:B------:R-:W-:Y:S02]  /*a080*/  FSEL R113, R113, -INF , !P4 ;  /* 0xff80000071717808 */ /* 0x000fe40006000000 */
[----:B------:R-:W-:Y:S01]  /*a090*/  ISETP.GE.AND P4, PT, R6, R195, PT ;  /* 0x000000c30600720c */ /* 0x000fe20003f86270 */
[----:B------:R-:W-:Y:S01]  /*a0a0*/  VIADD R6, R26, 0x31 ;  /* 0x000000311a067836 */ /* 0x000fe20000000000 */
[----:B------:R-:W-:-:S02]  /*a0b0*/  FSEL R18, R115, -INF , !P5 ;  /* 0xff80000073127808 */ /* 0x000fc40006800000 */
[CC--:B------:R-:W-:Y:S02]  /*a0c0*/  ISETP.GE.AND P5, PT, R4.reuse, R196.reuse, PT ;  /* 0x000000c40400720c */ /* 0x0c0fe40003fa6270 */
[----:B------:R-:W-:Y:S02]  /*a0d0*/  FSEL R109, R109, -INF , !P2 ;  /* 0xff8000006d6d7808 */ /* 0x000fe40005000000 */
[----:B------:R-:W-:Y:S01]  /*a0e0*/  ISETP.GE.AND P2, PT, R4, R195, PT ;  /* 0x000000c30400720c */ /* 0x000fe20003f46270 */
[----:B------:R-:W-:Y:S01]  /*a0f0*/  VIADD R4, R26, 0x39 ;  /* 0x000000391a047836 */ /* 0x000fe20000000000 */
[----:B------:R-:W-:Y:S02]  /*a100*/  FSEL R14, R111, -INF , !P4 ;  /* 0xff8000006f0e7808 */ /* 0x000fe40006000000 */
[----:B------:R-:W-:Y:S02]  /*a110*/  FSEL R105, R105, -INF , !P5 ;  /* 0xff80000069697808 */ /* 0x000fe40006800000 */
        /* <DEDUP_REMOVED lines=9> */
[----:B------:R-:W-:Y:S02]  /*a1b0*/  ISETP.GE.AND P2, PT, R28, R195, PT ;  /* 0x000000c31c00720c */ /* 0x000fe40003f46270 */
[----:B------:R-:W-:Y:S02]  /*a1c0*/  FSEL R4, R99, -INF , !P4 ;  /* 0xff80000063047808 */ /* 0x000fe40006000000 */
[----:B------:R-:W-:Y:S02]  /*a1d0*/  FSEL R93, R93, -INF , !P5 ;  /* 0xff8000005d5d7808 */ /* 0x000fe40006800000 */
[----:B------:R-:W-:-:S02]  /*a1e0*/  ISETP.GE.AND P4, PT, R30, R196, PT ;  /* 0x000000c41e00720c */ /* 0x000fc40003f86270 */
[-C--:B------:R-:W-:Y:S01]  /*a1f0*/  ISETP.GE.AND P5, PT, R30, R195.reuse, PT ;  /* 0x000000c31e00720c */ /* 0x080fe20003fa6270 */
[----:B------:R-:W-:Y:S01]  /*a200*/  VIADD R30, R26, 0x59 ;  /* 0x000000591a1e7836 */ /* 0x000fe20000000000 */
[----:B------:R-:W-:Y:S02]  /*a210*/  FSEL R28, R95, -INF , !P2 ;  /* 0xff8000005f1c7808 */ /* 0x000fe40005000000 */
[----:B------:R-:W-:Y:S02]  /*a220*/  ISETP.GE.AND P2, PT, R86, R196, PT ;  /* 0x000000c45600720c */ /* 0x000fe40003f46270 */
[----:B------:R-:W-:Y:S02]  /*a230*/  FSEL R89, R89, -INF , !P4 ;  /* 0xff80000059597808 */ /* 0x000fe40006000000 */
[----:B------:R-:W-:Y:S01]  /*a240*/  FSEL R200, R91, -INF , !P5 ;  /* 0xff8000005bc87808 */ /* 0x000fe20006800000 */
[----:B------:R-:W-:Y:S01]  /*a250*/  VIADD R91, R26, 0x61 ;  /* 0x000000611a5b7836 */ /* 0x000fe20000000000 */
[----:B------:R-:W-:-:S02]  /*a260*/  ISETP.GE.AND P4, PT, R86, R195, PT ;  /* 0x000000c35600720c */ /* 0x000fc40003f86270 */
[----:B------:R-:W-:Y:S02]  /*a270*/  FSEL R86, R85, -INF , !P2 ;  /* 0xff80000055567808 */ /* 0x000fe40005000000 */
[CC--:B------:R-:W-:Y:S02]  /*a280*/  ISETP.GE.AND P5, PT, R30.reuse, R196.reuse, PT ;  /* 0x000000c41e00720c */ /* 0x0c0fe40003fa6270 */
[----:B------:R-:W-:Y:S01]  /*a290*/  ISETP.GE.AND P2, PT, R30, R195, PT ;  /* 0x000000c31e00720c */ /* 0x000fe20003f46270 */
[----:B------:R-:W-:Y:S01]  /*a2a0*/  VIADD R30, R26, 0x69 ;  /* 0x000000691a1e7836 */ /* 0x000fe20000000000 */
[----:B------:R-:W-:Y:S02]  /*a2b0*/  FSEL R199, R87, -INF , !P4 ;  /* 0xff80000057c77808 */ /* 0x000fe40006000000 */
[----:B------:R-:W-:Y:S02]  /*a2c0*/  ISETP.GE.AND P4, PT, R91, R196, PT ;  /* 0x000000c45b00720c */ /* 0x000fe40003f86270 */
[----:B------:R-:W-:-:S02]  /*a2d0*/  FSEL R85, R81, -INF , !P5 ;  /* 0xff80000051557808 */ /* 0x000fc40006800000 */
[----:B------:R-:W-:Y:S01]  /*a2e0*/  FSEL R198, R83, -INF , !P2 ;  /* 0xff80000053c67808 */ /* 0x000fe20005000000 */
[----:B------:R-:W-:Y:S01]  /*a2f0*/  VIADD R83, R26, 0x71 ;  /* 0x000000711a537836 */ /* 0x000fe20000000000 */
[-C--:B------:R-:W-:Y:S02]  /*a300*/  ISETP.GE.AND P5, PT, R91, R195.reuse, PT ;  /* 0x000000c35b00720c */ /* 0x080fe40003fa6270 */
[----:B------:R-:W-:Y:S02]  /*a310*/  FSEL R81, R77, -INF , !P4 ;  /* 0xff8000004d517808 */ /* 0x000fe40006000000 */
[CC--:B------:R-:W-:Y:S02]  /*a320*/  ISETP.GE.AND P2, PT, R30.reuse, R196.reuse, PT ;  /* 0x000000c41e00720c */ /* 0x0c0fe40003f46270 */
[----:B------:R-:W-:Y:S01]  /*a330*/  ISETP.GE.AND P4, PT, R30, R195, PT ;  /* 0x000000c31e00720c */ /* 0x000fe20003f86270 */
[C---:B------:R-:W-:Y:S01]  /*a340*/  VIADD R30, R26.reuse, 0x79 ;  /* 0x000000791a1e7836 */ /* 0x040fe20000000000 */
[----:B------:R-:W-:Y:S01]  /*a350*/  FSEL R197, R79, -INF , !P5 ;  /* 0xff8000004fc57808 */ /* 0x000fe20006800000 */
[----:B------:R-:W-:Y:S01]  /*a360*/  VIADD R79, R26, 0x81 ;  /* 0x000000811a4f7836 */ /* 0x000fe20000000000 */
[----:B------:R-:W-:-:S02]  /*a370*/  ISETP.GE.AND P5, PT, R83, R196, PT ;  /* 0x000000c45300720c */ /* 0x000fc40003fa6270 */
[----:B------:R-:W-:Y:S02]  /*a380*/  FSEL R77, R73, -INF , !P2 ;  /* 0xff800000494d7808 */ /* 0x000fe40005000000 */
[-C--:B------:R-:W-:Y:S02]  /*a390*/  ISETP.GE.AND P2, PT, R83, R195.reuse, PT ;  /* 0x000000c35300720c */ /* 0x080fe40003f46270 */
[----:B------:R-:W-:Y:S02]  /*a3a0*/  FSEL R184, R75, -INF , !P4 ;  /* 0xff8000004bb87808 */ /* 0x000fe40006000000 */
[C---:B------:R-:W-:Y:S02]  /*a3b0*/  ISETP.GE.AND P4, PT, R30.reuse, R196, PT ;  /* 0x000000c41e00720c */ /* 0x040fe40003f86270 */
[----:B------:R-:W-:Y:S02]  /*a3c0*/  FSEL R75, R69, -INF , !P5 ;  /* 0xff800000454b7808 */ /* 0x000fe40006800000 */
[----:B------:R-:W-:Y:S01]  /*a3d0*/  ISETP.GE.AND P5, PT, R30, R195, PT ;  /* 0x000000c31e00720c */ /* 0x000fe20003fa6270 */
[----:B------:R-:W-:Y:S01]  /*a3e0*/  VIADD R30, R26, 0x89 ;  /* 0x000000891a1e7836 */ /* 0x000fe20000000000 */
[----:B------:R-:W-:-:S02]  /*a3f0*/  FSEL R183, R71, -INF , !P2 ;  /* 0xff80000047b77808 */ /* 0x000fc40005000000 */
[-C--:B------:R-:W-:Y:S02]  /*a400*/  ISETP.GE.AND P2, PT, R79, R196.reuse, PT ;  /* 0x000000c44f00720c */ /* 0x080fe40003f46270 */
[----:B------:R-:W-:Y:S01]  /*a410*/  FSEL R73, R65, -INF , !P4 ;  /* 0xff80000041497808 */ /* 0x000fe20006000000 */
[----:B------:R-:W-:Y:S01]  /*a420*/  VIADD R65, R26, 0x91 ;  /* 0x000000911a417836 */ /* 0x000fe20000000000 */
[----:B------:R-:W-:Y:S02]  /*a430*/  ISETP.GE.AND P4, PT, R79, R195, PT ;  /* 0x000000c34f00720c */ /* 0x000fe40003f86270 */
[----:B------:R-:W-:Y:S02]  /*a440*/  FSEL R182, R67, -INF , !P5 ;  /* 0xff80000043b67808 */ /* 0x000fe40006800000 */
[----:B------:R-:W-:Y:S02]  /*a450*/  FSEL R71, R61, -INF , !P2 ;  /* 0xff8000003d477808 */ /* 0x000fe40005000000 */
[----:B------:R-:W-:-:S02]  /*a460*/  ISETP.GE.AND P5, PT, R30, R196, PT ;  /* 0x000000c41e00720c */ /* 0x000fc40003fa6270 */
[----:B------:R-:W-:Y:S01]  /*a470*/  ISETP.GE.AND P2, PT, R30, R195, PT ;  /* 0x000000c31e00720c */ /* 0x000fe20003f46270 */
[C---:B------:R-:W-:Y:S01]  /*a480*/  VIADD R30, R26.reuse, 0x99 ;  /* 0x000000991a1e7836 */ /* 0x040fe20000000000 */
[----:B------:R-:W-:Y:S02]  /*a490*/  FSEL R181, R63, -INF , !P4 ;  /* 0xff8000003fb57808 */ /* 0x000fe40006000000 */
[-C--:B------:R-:W-:Y:S02]  /*a4a0*/  ISETP.GE.AND P4, PT, R65, R196.reuse, PT ;  /* 0x000000c44100720c */ /* 0x080fe40003f86270 */
[----:B------:R-:W-:Y:S02]  /*a4b0*/  FSEL R174, R59, -INF , !P2 ;  /* 0xff8000003bae7808 */ /* 0x000fe40005000000 */
[----:B------:R-:W-:Y:S02]  /*a4c0*/  FSEL R67, R53, -INF , !P4 ;  /* 0xff80000035437808 */ /* 0x000fe40006000000 */
[----:B------:R-:W-:Y:S01]  /*a4d0*/  FSEL R69, R57, -INF , !P5 ;  /* 0xff80000039457808 */ /* 0x000fe20006800000 */
[----:B------:R-:W-:Y:S01]  /*a4e0*/  VIADD R57, R26, 0xa1 ;  /* 0x000000a11a397836 */ /* 0x000fe20000000000 */
[----:B------:R-:W-:-:S02]  /*a4f0*/  ISETP.GE.AND P2, PT, R30, R196, PT ;  /* 0x000000c41e00720c */ /* 0x000fc40003f46270 */
[-C--:B------:R-:W-:Y:S01]  /*a500*/  ISETP.GE.AND P4, PT, R30, R195.reuse, PT ;  /* 0x000000c31e00720c */ /* 0x080fe20003f86270 */
[----:B------:R-:W-:Y:S01]  /*a510*/  VIADD R30, R26, 0xa9 ;  /* 0x000000a91a1e7836 */ /* 0x000fe20000000000 */
[-C--:B------:R-:W-:Y:S02]  /*a520*/  ISETP.GE.AND P5, PT, R65, R195.reuse, PT ;  /* 0x000000c34100720c */ /* 0x080fe40003fa6270 */
[----:B------:R-:W-:Y:S02]  /*a530*/  ISETP.GE.AND P3, PT, R170, R195, PT ;  /* 0x000000c3aa00720c */ /* 0x000fe40003f66270 */
[----:B------:R-:W-:Y:S02]  /*a540*/  FSEL R170, R55, -INF , !P5 ;  /* 0xff80000037aa7808 */ /* 0x000fe40006800000 */
[----:B------:R-:W-:Y:S01]  /*a550*/  FSEL R65, R49, -INF , !P2 ;  /* 0xff80000031417808 */ /* 0x000fe20005000000 */
[----:B------:R-:W-:Y:S01]  /*a560*/  VIADD R49, R26, 0xb1 ;  /* 0x000000b11a317836 */ /* 0x000fe20000000000 */
[----:B------:R-:W-:-:S02]  /*a570*/  FSEL R162, R51, -INF , !P4 ;  /* 0xff80000033a27808 */ /* 0x000fc40006000000 */
[CC--:B------:R-:W-:Y:S02]  /*a580*/  ISETP.GE.AND P5, PT, R57.reuse, R196.reuse, PT ;  /* 0x000000c43900720c */ /* 0x0c0fe40003fa6270 */
[-C--:B------:R-:W-:Y:S02]  /*a590*/  ISETP.GE.AND P2, PT, R57, R195.reuse, PT ;  /* 0x000000c33900720c */ /* 0x080fe40003f46270 */
[----:B------:R-:W-:Y:S02]  /*a5a0*/  ISETP.GE.AND P4, PT, R30, R196, PT ;  /* 0x000000c41e00720c */ /* 0x000fe40003f86270 */
[----:B------:R-:W-:Y:S01]  /*a5b0*/  FSEL R63, R45, -INF , !P5 ;  /* 0xff8000002d3f7808 */ /* 0x000fe20006800000 */
[C---:B------:R-:W-:Y:S01]  /*a5c0*/  VIADD R45, R26.reuse, 0xb9 ;  /* 0x000000b91a2d7836 */ /* 0x040fe20000000000 */
[----:B------:R-:W-:Y:S02]  /*a5d0*/  FSEL R159, R47, -INF , !P2 ;  /* 0xff8000002f9f7808 */ /* 0x000fe40005000000 */
[----:B------:R-:W-:Y:S01]  /*a5e0*/  FSEL R61, R41, -INF , !P4 ;  /* 0xff800000293d7808 */ /* 0x000fe20006000000 */
[----:B------:R-:W-:Y:S01]  /*a5f0*/  VIADD R41, R26, 0xc1 ;  /* 0x000000c11a297836 */ /* 0x000fe20000000000 */
[----:B------:R-:W-:-:S02]  /*a600*/  ISETP.GE.AND P5, PT, R30, R195, PT ;  /* 0x000000c31e00720c */ /* 0x000fc40003fa6270 */
[CC--:B------:R-:W-:Y:S02]  /*a610*/  ISETP.GE.AND P2, PT, R49.reuse, R196.reuse, PT ;  /* 0x000000c43100720c */ /* 0x0c0fe40003f46270 */
[----:B------:R-:W-:Y:S02]  /*a620*/  ISETP.GE.AND P4, PT, R49, R195, PT ;  /* 0x000000c33100720c */ /* 0x000fe40003f86270 */
[----:B------:R-:W-:Y:S02]  /*a630*/  FSEL R130, R43, -INF , !P5 ;  /* 0xff8000002b827808 */ /* 0x000fe40006800000 */
[----:B------:R-:W-:Y:S02]  /*a640*/  FSEL R30, R37, -INF , !P2 ;  /* 0xff800000251e7808 */ /* 0x000fe40005000000 */
[----:B------:R-:W-:Y:S01]  /*a650*/  FSEL R117, R39, -INF , !P4 ;  /* 0xff80000027757808 */ /* 0x000fe20006000000 */
[----:B------:R-:W-:Y:S01]  /*a660*/  VIADD R39, R26, 0xc9 ;  /* 0x000000c91a277836 */ /* 0x000fe20000000000 */
[----:B------:R-:W-:-:S02]  /*a670*/  ISETP.GE.AND P5, PT, R45, R196, PT ;  /* 0x000000c42d00720c */ /* 0x000fc40003fa6270 */
[-C--:B------:R-:W-:Y:S02]  /*a680*/  ISETP.GE.AND P2, PT, R45, R195.reuse, PT ;  /* 0x000000c32d00720c */ /* 0x080fe40003f46270 */
[----:B------:R-:W-:Y:S02]  /*a690*/  ISETP.GE.AND P4, PT, R41, R196, PT ;  /* 0x000000c42900720c */ /* 0x000fe40003f86270 */
[----:B------:R-:W-:Y:S02]  /*a6a0*/  FSEL R33, R33, -INF , !P5 ;  /* 0xff80000021217808 */ /* 0x000fe40006800000 */
[----:B------:R-:W-:Y:S01]  /*a6b0*/  FSEL R37, R35, -INF , !P2 ;  /* 0xff80000023257808 */ /* 0x000fe20005000000 */
[----:B------:R-:W-:Y:S01]  /*a6c0*/  VIADD R35, R26, 0xd1 ;  /* 0x000000d11a237836 */ /* 0x000fe20000000000 */
[----:B------:R-:W-:Y:S02]  /*a6d0*/  FSEL R29, R29, -INF , !P4 ;  /* 0xff8000001d1d7808 */ /* 0x000fe40006000000 */
[----:B------:R-:W-:-:S02]  /*a6e0*/  ISETP.GE.AND P5, PT, R41, R195, PT ;  /* 0x000000c32900720c */ /* 0x000fc40003fa6270 */
[CC--:B------:R-:W-:Y:S02]  /*a6f0*/  ISETP.GE.AND P2, PT, R39.reuse, R196.reuse, PT ;  /* 0x000000c42700720c */ /* 0x0c0fe40003f46270 */
[----:B------:R-:W-:Y:S02]  /*a700*/  ISETP.GE.AND P4, PT, R39, R195, PT ;  /* 0x000000c32700720c */ /* 0x000fe40003f86270 */
[----:B------:R-:W-:Y:S01]  /*a710*/  FSEL R39, R31, -INF , !P5 ;  /* 0xff8000001f277808 */ /* 0x000fe20006800000 */
[C---:B------:R-:W-:Y:S01]  /*a720*/  VIADD R31, R26.reuse, 0xd9 ;  /* 0x000000d91a1f7836 */ /* 0x040fe20000000000 */
[----:B------:R-:W-:Y:S02]  /*a730*/  FSEL R25, R25, -INF , !P2 ;  /* 0xff80000019197808 */ /* 0x000fe40005000000 */
[----:B------:R-:W-:Y:S01]  /*a740*/  FSEL R41, R27, -INF , !P4 ;  /* 0xff8000001b297808 */ /* 0x000fe20006000000 */
[----:B------:R-:W-:Y:S01]  /*a750*/  VIADD R27, R26, 0xe1 ;  /* 0x000000e11a1b7836 */ /* 0x000fe20000000000 */
[----:B------:R-:W-:-:S02]  /*a760*/  ISETP.GE.AND P5, PT, R35, R196, PT ;  /* 0x000000c42300720c */ /* 0x000fc40003fa6270 */
[-C--:B------:R-:W-:Y:S02]  /*a770*/  ISETP.GE.AND P2, PT, R35, R195.reuse, PT ;  /* 0x000000c32300720c */ /* 0x080fe40003f46270 */
[----:B------:R-:W-:Y:S02]  /*a780*/  FSEL R21, R21, -INF , !P5 ;  /* 0xff80000015157808 */ /* 0x000fe40006800000 */
[----:B------:R-:W-:Y:S01]  /*a790*/  FSEL R43, R23, -INF , !P2 ;  /* 0xff800000172b7808 */ /* 0x000fe20005000000 */
[----:B------:R-:W-:Y:S01]  /*a7a0*/  VIADD R23, R26, 0xe9 ;  /* 0x000000e91a177836 */ /* 0x000fe20000000000 */
[CC--:B------:R-:W-:Y:S02]  /*a7b0*/  ISETP.GE.AND P4, PT, R31.reuse, R196.reuse, PT ;  /* 0x000000c41f00720c */ /* 0x0c0fe40003f86270 */
[----:B------:R-:W-:Y:S02]  /*a7c0*/  ISETP.GE.AND P5, PT, R31, R195, PT ;  /* 0x000000c31f00720c */ /* 0x000fe40003fa6270 */
[----:B------:R-:W-:-:S02]  /*a7d0*/  ISETP.GE.AND P2, PT, R27, R196, PT ;  /* 0x000000c41b00720c */ /* 0x000fc40003f46270 */
[----:B------:R-:W-:Y:S02]  /*a7e0*/  FSEL R17, R17, -INF , !P4 ;  /* 0xff80000011117808 */ /* 0x000fe40006000000 */
[----:B------:R-:W-:Y:S01]  /*a7f0*/  FSEL R45, R19, -INF , !P5 ;  /* 0xff800000132d7808 */ /* 0x000fe20006800000 */
[----:B------:R-:W-:Y:S01]  /*a800*/  VIADD R19, R26, 0xf1 ;  /* 0x000000f11a137836 */ /* 0x000fe20000000000 */
[----:B------:R-:W-:Y:S02]  /*a810*/  FSEL R13, R13, -INF , !P2 ;  /* 0xff8000000d0d7808 */ /* 0x000fe40005000000 */
[-C--:B------:R-:W-:Y:S02]  /*a820*/  ISETP.GE.AND P4, PT, R27, R195.reuse, PT ;  /* 0x000000c31b00720c */ /* 0x080fe40003f86270 */
[C---:B------:R-:W-:Y:S02]  /*a830*/  ISETP.GE.AND P5, PT, R23.reuse, R196, PT ;  /* 0x000000c41700720c */ /* 0x040fe40003fa6270 */
[----:B------:R-:W-:-:S02]  /*a840*/  ISETP.GE.AND P2, PT, R23, R195, PT ;  /* 0x000000c31700720c */ /* 0x000fc40003f46270 */
[----:B------:R-:W-:Y:S02]  /*a850*/  FSEL R47, R15, -INF , !P4 ;  /* 0xff8000000f2f7808 */ /* 0x000fe40006000000 */
[----:B------:R-:W-:Y:S01]  /*a860*/  FSEL R131, R9, -INF , !P5 ;  /* 0xff80000009837808 */ /* 0x000fe20006800000 */
[C---:B------:R-:W-:Y:S01]  /*a870*/  VIADD R9, R26.reuse, 0xf9 ;  /* 0x000000f91a097836 */ /* 0x040fe20000000000 */
[----:B------:R-:W-:Y:S02]  /*a880*/  FSEL R49, R11, -INF , !P2 ;  /* 0xff8000000b317808 */ /* 0x000fe40005000000 */
[CC--:B------:R-:W-:Y:S02]  /*a890*/  ISETP.GE.AND P4, PT, R19.reuse, R196.reuse, PT ;  /* 0x000000c41300720c */ /* 0x0c0fe40003f86270 */
[----:B------:R-:W-:Y:S02]  /*a8a0*/  ISETP.GE.AND P5, PT, R19, R195, PT ;  /* 0x000000c31300720c */ /* 0x000fe40003fa6270 */
[----:B------:R-:W-:-:S02]  /*a8b0*/  ISETP.GE.AND P2, PT, R26, R196, PT ;  /* 0x000000c41a00720c */ /* 0x000fc40003f46270 */
[----:B------:R-:W-:Y:S02]  /*a8c0*/  FSEL R51, R5, -INF , !P4 ;  /* 0xff80000005337808 */ /* 0x000fe40006000000 */
[----:B------:R-:W-:Y:S02]  /*a8d0*/  FSEL R53, R7, -INF , !P5 ;  /* 0xff80000007357808 */ /* 0x000fe40006800000 */
[----:B------:R-:W-:Y:S02]  /*a8e0*/  FSEL R124, R124, -INF , !P2 ;  /* 0xff8000007c7c7808 */ /* 0x000fe40005000000 */
[-C--:B------:R-:W-:Y:S02]  /*a8f0*/  ISETP.GE.AND P4, PT, R26, R195.reuse, PT ;  /* 0x000000c31a00720c */ /* 0x080fe40003f86270 */
[C---:B------:R-:W-:Y:S02]  /*a900*/  ISETP.GE.AND P5, PT, R9.reuse, R196, PT ;  /* 0x000000c40900720c */ /* 0x040fe40003fa6270 */
[----:B------:R-:W-:-:S02]  /*a910*/  ISETP.GE.AND P2, PT, R9, R195, PT ;  /* 0x000000c30900720c */ /* 0x000fc40003f46270 */
[----:B------:R-:W-:Y:S02]  /*a920*/  FSEL R5, R126, -INF , !P4 ;  /* 0xff8000007e057808 */ /* 0x000fe40006000000 */
[----:B------:R-:W-:Y:S02]  /*a930*/  FSEL R55, R186, -INF , !P3 ;  /* 0xff800000ba377808 */ /* 0x000fe40005800000 */
[----:B------:R-:W-:Y:S02]  /*a940*/  FSEL R57, R185, -INF , !P5 ;  /* 0xff800000b9397808 */ /* 0x000fe40006800000 */
[----:B------:R-:W-:Y:S01]  /*a950*/  FSEL R59, R187, -INF , !P2 ;  /* 0xff800000bb3b7808 */ /* 0x000fe20005000000 */
[----:B------:R-:W-:Y:S06]  /*a960*/  @!P1 BRA `(.L_x_749) ;  /* 0x0000000800889947 */ /* 0x000fec0003800000 */
[----:B------:R-:W-:Y:S01]  /*a970*/  ULDC.64 UR6, c[0x0][0x208] ;  /* 0x0000820000067ab9 */ /* 0x000fe20000000a00 */
[----:B------:R-:W-:Y:S05]  /*a980*/  @!P6 BRA `(.L_x_750) ;  /* 0x0000000000f0e947 */ /* 0x000fea0003800000 */
[----:B------:R-:W1:Y:S01]  /*a990*/  LDC R9, c[0x0][0x380] ;  /* 0x0000e000ff097b82 */ /* 0x000e620000000800 */
[----:B------:R-:W-:Y:S01]  /*a9a0*/  IABS R23, R171 ;  /* 0x000000ab00177213 */ /* 0x000fe20000000000 */
[----:B------:R-:W-:Y:S01]  /*a9b0*/  ULDC.64 UR4, c[0x0][0x230] ;  /* 0x00008c0000047ab9 */ /* 0x000fe20000000a00 */
[----:B------:R-:W-:-:S04]  /*a9c0*/  IADD3 R27, R171, -0x100, RZ ;  /* 0xffffff00ab1b7810 */ /* 0x000fc80007ffe0ff */
[----:B------:R-:W-:Y:S02]  /*a9d0*/  IABS R15, R27 ;  /* 0x0000001b000f7213 */ /* 0x000fe40000000000 */
[-C--:B-1----:R-:W-:Y:S02]  /*a9e0*/  IABS R7, R9.reuse ;  /* 0x0000000900077213 */ /* 0x082fe40000000000 */
[-C--:B------:R-:W-:Y:S02]  /*a9f0*/  LOP3.LUT R171, R171, R9.reuse, RZ, 0x3c, !PT ;  /* 0x00000009abab7212 */ /* 0x080fe400078e3cff */
[----:B------:R-:W1:Y:S01]  /*aa00*/  I2F.RP R94, R7 ;  /* 0x00000007005e7306 */ /* 0x000e620000209400 */
[----:B------:R-:W-:Y:S02]  /*aa10*/  LOP3.LUT R27, R27, R9, RZ, 0x3c, !PT ;  /* 0x000000091b1b7212 */ /* 0x000fe400078e3cff */
[----:B------:R-:W-:-:S05]  /*aa20*/  ISETP.GE.AND P3, PT, R171, RZ, PT ;  /* 0x000000ffab00720c */ /* 0x000fca0003f66270 */
        /* <DEDUP_REMOVED lines=21> */
[----:B------:R-:W-:Y:S02]  /*ab80*/  ISETP.GE.AND P1, PT, R27, RZ, PT ;  /* 0x000000ff1b00720c */ /* 0x000fe40003f26270 */
[----:B------:R-:W-:-:S02]  /*ab90*/  ISETP.NE.AND P2, PT, R9, RZ, PT ;  /* 0x000000ff0900720c */ /* 0x000fc40003f45270 */
[----:B------:R-:W-:-:S05]  /*aba0*/  LOP3.LUT R11, RZ, R9, RZ, 0x33, !PT ;  /* 0x00000009ff0b7212 */ /* 0x000fca00078e33ff */
[----:B------:R-:W-:Y:S02]  /*abb0*/  @P5 IADD3 R31, R31, 0x1, RZ ;  /* 0x000000011f1f5810 */ /* 0x000fe40007ffe0ff */
[----:B------:R-:W-:Y:S02]  /*abc0*/  @P4 VIADD R26, R26, 0x1 ;  /* 0x000000011a1a4836 */ /* 0x000fe40000000000 */
[----:B------:R-:W-:-:S03]  /*abd0*/  MOV R7, R31 ;  /* 0x0000001f00077202 */ /* 0x000fc60000000f00 */
[----:B------:R-:W-:Y:S02]  /*abe0*/  @!P1 IADD3 R26, -R26, RZ, RZ ;  /* 0x000000ff1a1a9210 */ /* 0x000fe40007ffe1ff */
        /* <DEDUP_REMOVED lines=17> */
[----:B------:R-:W-:-:S04]  /*ad00*/  IMAD R9, R9, UR4, RZ ;  /* 0x0000000409097c24 */ /* 0x000fc8000f8e02ff */
[----:B------:R-:W-:Y:S02]  /*ad10*/  IMAD R9, R15, UR5, R9 ;  /* 0x000000050f097c24 */ /* 0x000fe4000f8e0209 */
[----:B------:R-:W-:-:S03]  /*ad20*/  IMAD.MOV.U32 R15, RZ, RZ, R26 ;  /* 0x000000ffff0f7224 */ /* 0x000fc600078e001a */
[----:B------:R-:W-:Y:S01]  /*ad30*/  IADD3 R11, R27, R9, RZ ;  /* 0x000000091b0b7210 */ /* 0x000fe20007ffe0ff */
[----:B------:R-:W-:Y:S06]  /*ad40*/  BRA `(.L_x_751) ;  /* 0x0000000000087947 */ /* 0x000fec0003800000 */
.L_x_750:
[----:B------:R-:W-:-:S04]  /*ad50*/  LEA R15, -R148, RZ, 0x8 ;  /* 0x000000ff940f7211 */ /* 0x000fc800078e41ff */
[----:B------:R-:W-:-:S07]  /*ad60*/  SHF.R.S32.HI R11, RZ, 0x1f, R15 ;  /* 0x0000001fff0b7819 */ /* 0x000fce000001140f */
.L_x_751:
[----:B------:R-:W-:Y:S01]  /*ad70*/  @!P0 IADD3 R9, P2, P1, R15, R193, R221 ;  /* 0x000000c10f098210 */ /* 0x000fe2000795e0dd */
[----:B------:R-:W-:Y:S01]  /*ad80*/  @!P0 IMAD.MOV.U32 R26, RZ, RZ, R193 ;  /* 0x000000ffff1a8224 */ /* 0x000fe200078e00c1 */
[----:B------:R1:W-:Y:S01]  /*ad90*/  @P0 STS [R226+0x1004], RZ ;  /* 0x001004ffe2000388 */ /* 0x0003e20000000800 */
[----:B------:R-:W-:Y:S01]  /*ada0*/  @!P0 IMAD.MOV.U32 R27, RZ, RZ, R192 ;  /* 0x000000ffff1b8224 */ /* 0x000fe200078e00c0 */
[----:B------:R-:W-:Y:S01]  /*adb0*/  @!P0 IADD3.X R7, R11, R192, R220, P2, P1 ;  /* 0x000000c00b078210 */ /* 0x000fe200017e24dc */
[----:B------:R-:W-:Y:S01]  /*adc0*/  BSSY B0, `(.L_x_752) ;  /* 0x0000059000007945 */ /* 0x000fe20003800000 */
[----:B------:R-:W-:Y:S01]  /*add0*/  @!P0 LEA R98, P1, R9, UR8, 0x1 ;  /* 0x0000000809628c11 */ /* 0x000fe2000f8208ff */
[C---:B------:R-:W-:Y:S01]  /*ade0*/  @!P0 IMAD.WIDE.U32 R94, R148.reuse, 0x60, R26 ;  /* 0x00000060945e8825 */ /* 0x040fe200078e001a */
[----:B------:R-:W-:Y:S01]  /*adf0*/  @!P0 LEA R102, P2, R15, R235, 0x1 ;  /* 0x000000eb0f668211 */ /* 0x000fe200078408ff */
[----:B------:R1:W-:Y:S01]  /*ae00*/  @P0 STS.64 [R226+0x1008], RZ ;  /* 0x001008ffe2000388 */ /* 0x0003e20000000a00 */
[----:B------:R-:W-:Y:S01]  /*ae10*/  @!P0 LEA.HI.X R99, R9, UR9, R7, 0x1, P1 ;  /* 0x0000000909638c11 */ /* 0x000fe200088f0c07 */
[----:B------:R-:W-:Y:S01]  /*ae20*/  @!P0 IMAD R26, R149, 0x60, RZ ;  /* 0x00000060951a8824 */ /* 0x000fe200078e02ff */
[C---:B------:R-:W-:Y:S01]  /*ae30*/  @!P0 IADD3 R27, P1, R15.reuse, R94, RZ ;  /* 0x0000005e0f1b8210 */ /* 0x040fe20007f3e0ff */
[----:B------:R1:W-:Y:S01]  /*ae40*/  @P0 STS [R226+0x1000], RZ ;  /* 0x001000ffe2000388 */ /* 0x0003e20000000800 */
[----:B------:R-:W-:Y:S01]  /*ae50*/  @!P0 LEA.HI.X R103, R15, R234, R11, 0x1, P2 ;  /* 0x000000ea0f678211 */ /* 0x000fe200010f0c0b */
[----:B------:R-:W-:Y:S01]  /*ae60*/  @!P0 IMAD.MOV.U32 R94, RZ, RZ, R193 ;  /* 0x000000ffff5e8224 */ /* 0x000fe200078e00c1 */
[----:B------:R-:W-:Y:S01]  /*ae70*/  @!P0 IADD3.X R26, R11, R26, R95, P1, !PT ;  /* 0x0000001a0b1a8210 */ /* 0x000fe20000ffe45f */
[----:B------:R-:W-:Y:S01]  /*ae80*/  @!P0 IMAD.MOV.U32 R95, RZ, RZ, R192 ;  /* 0x000000ffff5f8224 */ /* 0x000fe200078e00c0 */
[CC--:B------:R-:W-:Y:S01]  /*ae90*/  @!P0 LEA R23, P2, R148.reuse, R193.reuse, 0x6 ;  /* 0x000000c194178211 */ /* 0x0c0fe200078430ff */
[----:B------:R-:W-:Y:S01]  /*aea0*/  @!PT LDS RZ, [RZ] ;  /* 0x00000000fffff984 */ /* 0x000fe20000000800 */
[----:B------:R-:W-:Y:S01]  /*aeb0*/  @!PT LDS RZ, [RZ] ;  /* 0x00000000fffff984 */ /* 0x000fe20000000800 */
[----:B------:R-:W-:Y:S01]  /*aec0*/  @!PT LDS RZ, [RZ] ;  /* 0x00000000fffff984 */ /* 0x000fe20000000800 */
[----:B------:R2:W-:Y:S01]  /*aed0*/  @!P0 LDGSTS.E.BYPASS.LTC128B.128 [R226+0x1000], desc[UR6][R102.64] ;  /* 0x0100000066e28fae */ /* 0x0005e2000b901d46 */
[C---:B------:R-:W-:Y:S01]  /*aee0*/  @!P0 LEA R35, P4, R148.reuse, R193, 0x7 ;  /* 0x000000c194238211 */ /* 0x040fe200078838ff */
[C---:B------:R-:W-:Y:S01]  /*aef0*/  @!P0 IMAD.WIDE.U32 R94, R148.reuse, 0xc0, R94 ;  /* 0x000000c0945e8825 */ /* 0x040fe200078e005e */
[----:B------:R-:W-:Y:S01]  /*af00*/  @!P0 IADD3 R23, P1, R15, R23, RZ ;  /* 0x000000170f178210 */ /* 0x000fe20007f3e0ff */
[----:B------:R1:W-:Y:S01]  /*af10*/  @P0 STS.128 [R226+0x1800], RZ ;  /* 0x001800ffe2000388 */ /* 0x0003e20000000c00 */
[CCC-:B------:R-:W-:Y:S01]  /*af20*/  @!P0 LEA.HI.X R19, R148.reuse, R192.reuse, R149.reuse, 0x6, P2 ;  /* 0x000000c094138211 */ /* 0x1c0fe200010f3495 */
[----:B------:R-:W-:Y:S01]  /*af30*/  @!P0 IMAD R7, R149, 0xc0, RZ ;  /* 0x000000c095078824 */ /* 0x000fe200078e02ff */
[----:B------:R-:W-:Y:S01]  /*af40*/  @!P0 IADD3 R35, P3, R15, R35, RZ ;  /* 0x000000230f238210 */ /* 0x000fe20007f7e0ff */
[----:B------:R-:W-:Y:S01]  /*af50*/  @!P0 IMAD R9, R149, 0xa0, RZ ;  /* 0x000000a095098824 */ /* 0x000fe200078e02ff */
[----:B------:R-:W-:Y:S01]  /*af60*/  @!P0 LEA.HI.X R31, R148, R192, R149, 0x7, P4 ;  /* 0x000000c0941f8211 */ /* 0x000fe200020f3c95 */
[----:B------:R-:W-:Y:S01]  /*af70*/  @!P0 IMAD.X R19, R11, 0x1, R19, P1 ;  /* 0x000000010b138824 */ /* 0x000fe200008e0613 */
[----:B------:R-:W-:Y:S01]  /*af80*/  @!P0 IADD3 R83, P1, R15, R94, RZ ;  /* 0x0000005e0f538210 */ /* 0x000fe20007f3e0ff */
[----:B------:R-:W-:Y:S01]  /*af90*/  @!PT LDS RZ, [RZ] ;  /* 0x00000000fffff984 */ /* 0x000fe20000000800 */
[----:B------:R-:W-:Y:S01]  /*afa0*/  @!PT LDS RZ, [RZ] ;  /* 0x00000000fffff984 */ /* 0x000fe20000000800 */
[----:B------:R-:W-:Y:S01]  /*afb0*/  @!PT LDS RZ, [RZ] ;  /* 0x00000000fffff984 */ /* 0x000fe20000000800 */
[----:B------:R1:W-:Y:S01]  /*afc0*/  @!P0 LDGSTS.E.BYPASS.LTC128B.128 [R226+0x1800], desc[UR6][R98.64] ;  /* 0x0180000062e28fae */ /* 0x0003e2000b901d46 */
[----:B------:R-:W-:Y:S01]  /*afd0*/  @!P0 LEA R94, P5, R23, UR8, 0x1 ;  /* 0x00000008175e8c11 */ /* 0x000fe2000f8a08ff */
[----:B------:R-:W-:Y:S01]  /*afe0*/  @!P0 IMAD.X R31, R11, 0x1, R31, P3 ;  /* 0x000000010b1f8824 */ /* 0x000fe200018e061f */
[----:B------:R-:W-:Y:S01]  /*aff0*/  @!P0 LEA R126, P4, R27, UR8, 0x1 ;  /* 0x000000081b7e8c11 */ /* 0x000fe2000f8808ff */
[----:B------:R1:W-:Y:S01]  /*b000*/  @P0 STS.128 [R226+0x2000], RZ ;  /* 0x002000ffe2000388 */ /* 0x0003e20000000c00 */
[----:B------:R-:W-:-:S02]  /*b010*/  @!P0 IADD3.X R7, R11, R7, R95, P1, !PT ;  /* 0x000000070b078210 */ /* 0x000fc40000ffe45f */
[----:B------:R-:W-:Y:S02]  /*b020*/  @!P0 LEA.HI.X R95, R23, UR9, R19, 0x1, P5 ;  /* 0x00000009175f8c11 */ /* 0x000fe4000a8f0c13 */
[----:B------:R-:W-:Y:S02]  /*b030*/  @!P0 LEA R110, P3, R35, UR8, 0x1 ;  /* 0x00000008236e8c11 */ /* 0x000fe4000f8608ff */
[----:B------:R-:W-:Y:S01]  /*b040*/  @!P0 LEA.HI.X R127, R27, UR9, R26, 0x1, P4 ;  /* 0x000000091b7f8c11 */ /* 0x000fe2000a0f0c1a */
[----:B------:R-:W-:Y:S01]  /*b050*/  @!PT LDS RZ, [RZ] ;  /* 0x00000000fffff984 */ /* 0x000fe20000000800 */
[----:B------:R-:W-:Y:S01]  /*b060*/  @!PT LDS RZ, [RZ] ;  /* 0x00000000fffff984 */ /* 0x000fe20000000800 */
[----:B------:R-:W-:Y:S01]  /*b070*/  @!PT LDS RZ, [RZ] ;  /* 0x00000000fffff984 */ /* 0x000fe20000000800 */
[----:B------:R1:W-:Y:S01]  /*b080*/  @!P0 LDGSTS.E.BYPASS.LTC128B.128 [R226+0x2000], desc[UR6][R94.64] ;  /* 0x020000005ee28fae */ /* 0x0003e2000b901d46 */
[----:B------:R-:W-:Y:S01]  /*b090*/  @!P0 LEA.HI.X R111, R35, UR9, R31, 0x1, P3 ;  /* 0x00000009236f8c11 */ /* 0x000fe200098f0c1f */
[----:B--2---:R-:W-:Y:S02]  /*b0a0*/  @!P0 IMAD.MOV.U32 R102, RZ, RZ, R193 ;  /* 0x000000ffff668224 */ /* 0x004fe400078e00c1 */
[----:B------:R1:W-:Y:S01]  /*b0b0*/  @P0 STS.128 [R226+0x2800], RZ ;  /* 0x002800ffe2000388 */ /* 0x0003e20000000c00 */
[----:B------:R-:W-:-:S03]  /*b0c0*/  @!P0 IMAD.MOV.U32 R103, RZ, RZ, R192 ;  /* 0x000000ffff678224 */ /* 0x000fc600078e00c0 */
[----:B------:R-:W-:Y:S01]  /*b0d0*/  @!PT LDS RZ, [RZ] ;  /* 0x00000000fffff984 */ /* 0x000fe20000000800 */
[----:B------:R-:W-:Y:S01]  /*b0e0*/  @!PT LDS RZ, [RZ] ;  /* 0x00000000fffff984 */ /* 0x000fe20000000800 */
[----:B------:R-:W-:Y:S01]  /*b0f0*/  @!PT LDS RZ, [RZ] ;  /* 0x00000000fffff984 */ /* 0x000fe20000000800 */
[----:B------:R1:W-:Y:S01]  /*b100*/  @!P0 LDGSTS.E.BYPASS.LTC128B.128 [R226+0x2800], desc[UR6][R126.64] ;  /* 0x028000007ee28fae */ /* 0x0003e2000b901d46 */
[----:B------:R-:W-:-:S03]  /*b110*/  @!P0 IMAD.WIDE.U32 R102, R148, 0xa0, R102 ;  /* 0x000000a094668825 */ /* 0x000fc600078e0066 */
[----:B------:R1:W-:Y:S01]  /*b120*/  @P0 STS.128 [R226+0x3000], RZ ;  /* 0x003000ffe2000388 */ /* 0x0003e20000000c00 */
[----:B------:R-:W-:Y:S02]  /*b130*/  @!P0 IADD3 R79, P2, R15, R102, RZ ;  /* 0x000000660f4f8210 */ /* 0x000fe40007f5e0ff */
[----:B------:R-:W-:Y:S01]  /*b140*/  @!P0 LEA R102, P1, R83, UR8, 0x1 ;  /* 0x0000000853668c11 */ /* 0x000fe2000f8208ff */
[----:B------:R-:W-:Y:S01]  /*b150*/  @!PT LDS RZ, [RZ] ;  /* 0x00000000fffff984 */ /* 0x000fe20000000800 */
[----:B------:R-:W-:Y:S01]  /*b160*/  @!PT LDS RZ, [RZ] ;  /* 0x00000000fffff984 */ /* 0x000fe20000000800 */
[----:B------:R-:W-:Y:S01]  /*b170*/  @!PT LDS RZ, [RZ] ;  /* 0x00000000fffff984 */ /* 0x000fe20000000800 */
[----:B------:R1:W-:Y:S01]  /*b180*/  @!P0 LDGSTS.E.BYPASS.LTC128B.128 [R226+0x3000], desc[UR6][R110.64] ;  /* 0x030000006ee28fae */ /* 0x0003e2000b901d46 */
[----:B------:R-:W-:Y:S02]  /*b190*/  @!P0 IADD3.X R9, R11, R9, R103, P2, !PT ;  /* 0x000000090b098210 */ /* 0x000fe400017fe467 */
[----:B------:R-:W-:Y:S01]  /*b1a0*/  @!P0 LEA R106, P2, R79, UR8, 0x1 ;  /* 0x000000084f6a8c11 */ /* 0x000fe2000f8408ff */
[----:B------:R1:W-:Y:S01]  /*b1b0*/  @P0 STS.128 [R226+0x3800], RZ ;  /* 0x003800ffe2000388 */ /* 0x0003e20000000c00 */
[----:B------:R-:W-:Y:S02]  /*b1c0*/  @!P0 LEA.HI.X R103, R83, UR9, R7, 0x1, P1 ;  /* 0x0000000953678c11 */ /* 0x000fe400088f0c07 */
[----:B------:R-:W-:-:S05]  /*b1d0*/  @!P0 LEA.HI.X R107, R79, UR9, R9, 0x1, P2 ;  /* 0x000000094f6b8c11 */ /* 0x000fca00090f0c09 */
        /* <DEDUP_REMOVED lines=11> */
[----:B------:R-:W-:Y:S02]  /*b290*/  IMAD.MOV.U32 R26, RZ, RZ, R193 ;  /* 0x000000ffff1a7224 */ /* 0x000fe400078e00c1 */
        /* <DEDUP_REMOVED lines=11> */
.L_x_753:
[----:B------:R-:W-:Y:S05]  /*b350*/  BSYNC B0 ;  /* 0x0000000000007941 */ /* 0x000fea0003800000 */
.L_x_752:
[----:B------:R-:W0:Y:S01]  /*b360*/  LDGDEPBAR ;  /* 0x00000000000079af */ /* 0x000e220000000000 */
[----:B------:R-:W-:-:S04]  /*b370*/  LEA R235, P0, R15, R235, 0x1 ;  /* 0x000000eb0feb7211 */ /* 0x000fc800078008ff */
[----:B------:R-:W-:-:S09]  /*b380*/  LEA.HI.X R234, R15, R234, R11, 0x1, P0 ;  /* 0x000000ea0fea7211 */ /* 0x000fd200000f0c0b */
.L_x_749:
[----:B------:R-:W-:-:S04]  /*b390*/  FMNMX.FTZ R9, R2, R124, !PT ;  /* 0x0000007c02097209 */ /* 0x000fc80007810000 */
        /* <DEDUP_REMOVED lines=62> */
[----:B------:R-:W-:-:S05]  /*b780*/  FMNMX.FTZ R9, R57, R9, !PT ;  /* 0x0000000939097209 */ /* 0x000fca0007810000 */
[----:B------:R-:W3:Y:S02]  /*b790*/  SHFL.BFLY PT, R7, R9, 0x2, 0x1f ;  /* 0x0c401f0009077f89 */ /* 0x000ee400000e0000 */
[----:B---3--:R-:W-:-:S05]  /*b7a0*/  FMNMX.FTZ R7, R9, R7, !PT ;  /* 0x0000000709077209 */ /* 0x008fca0007810000 */
[----:B-1----:R-:W1:Y:S02]  /*b7b0*/  SHFL.BFLY PT, R110, R7, 0x1, 0x1f ;  /* 0x0c201f00076e7f89 */ /* 0x002e6400000e0000 */
[----:B-1----:R-:W-:-:S04]  /*b7c0*/  FMNMX.FTZ R110, R7, R110, !PT ;  /* 0x0000006e076e7209 */ /* 0x002fc80007810000 */
[C---:B------:R-:W-:Y:S01]  /*b7d0*/  FSETP.NEU.FTZ.AND P1, PT, R110.reuse, -INF , PT ;  /* 0xff8000006e00780b */ /* 0x040fe20003f3d000 */
[----:B------:R-:W-:-:S05]  /*b7e0*/  FMUL.FTZ R108, R110, UR12 ;  /* 0x0000000c6e6c7c20 */ /* 0x000fca0008410000 */
[----:B------:R-:W-:-:S05]  /*b7f0*/  FSEL R108, R108, RZ, P1 ;  /* 0x000000ff6c6c7208 */ /* 0x000fca0000800000 */
[--C-:B------:R-:W-:Y:S01]  /*b800*/  FFMA.FTZ R127, R109, UR12, -R108.reuse ;  /* 0x0000000c6d7f7c23 */ /* 0x100fe2000801086c */
[----:B------:R-:W-:Y:S01]  /*b810*/  FMNMX.FTZ R109, R0, R5, !PT ;  /* 0x00000005006d7209 */ /* 0x000fe20007810000 */
[--C-:B------:R-:W-:Y:S01]  /*b820*/  FFMA.FTZ R164, R116, UR12, -R108.reuse ;  /* 0x0000000c74a47c23 */ /* 0x100fe2000801086c */
[--C-:B------:R-:W-:Y:S01]  /*b830*/  FFMA.FTZ R116, R101, UR12, -R108.reuse ;  /* 0x0000000c65747c23 */ /* 0x100fe2000801086c */
        /* <DEDUP_REMOVED lines=26> */
[----:B------:R-:W-:Y:S01]  /*b9e0*/  MUFU.EX2 R180, R180 ;  /* 0x000000b400b47308 */ /* 0x000fe20000000800 */
[--C-:B------:R-:W-:Y:S01]  /*b9f0*/  FFMA.FTZ R161, R90, UR12, -R108.reuse ;  /* 0x0000000c5aa17c23 */ /* 0x100fe2000801086c */
[--C-:B------:R-:W-:Y:S01]  /*ba00*/  FFMA.FTZ R111, R97, UR12, -R108.reuse ;  /* 0x0000000c616f7c23 */ /* 0x100fe2000801086c */
[----:B------:R-:W-:Y:S01]  /*ba10*/  FMNMX.FTZ R109, R114, R109, !PT ;  /* 0x0000006d726d7209 */ /* 0x000fe20007810000 */
[--C-:B------:R-:W-:Y:S01]  /*ba20*/  FFMA.FTZ R107, R92, UR12, -R108.reuse ;  /* 0x0000000c5c6b7c23 */ /* 0x100fe2000801086c */
[--C-:B------:R-:W-:Y:S01]  /*ba30*/  FFMA.FTZ R104, R89, UR12, -R108.reuse ;  /* 0x0000000c59687c23 */ /* 0x100fe2000801086c */
[--C-:B------:R-:W-:Y:S01]  /*ba40*/  FFMA.FTZ R103, R84, UR12, -R108.reuse ;  /* 0x0000000c54677c23 */ /* 0x100fe2000801086c */
[----:B------:R-:W-:Y:S01]  /*ba50*/  FMNMX.FTZ R109, R14, R109, !PT ;  /* 0x0000006d0e6d7209 */ /* 0x000fe20007810000 */
[----:B------:R-:W1:Y:S01]  /*ba60*/  MUFU.EX2 R176, R176 ;  /* 0x000000b000b07308 */ /* 0x000e620000000800 */
        /* <DEDUP_REMOVED lines=24> */
[----:B-1----:R-:W-:Y:S01]  /*bbf0*/  F2FP.BF16.F32.PACK_AB R12, R176, R180 ;  /* 0x000000b4b00c723e */ /* 0x002fe200000010ff */
[----:B--2---:R-:W-:Y:S01]  /*bc00*/  LDSM.16.MT88.4 R24, [R150+0x5400] ;  /* 0x005400009618783b */ /* 0x004fe20000004200 */
[----:B------:R-:W-:Y:S01]  /*bc10*/  FMNMX.FTZ R109, R190, R109, !PT ;  /* 0x0000006dbe6d7209 */ /* 0x000fe20007810000 */
[--C-:B------:R-:W-:Y:S01]  /*bc20*/  FFMA.FTZ R157, R113, UR12, -R108.reuse ;  /* 0x0000000c719d7c23 */ /* 0x100fe2000801086c */
[----:B------:R-:W-:Y:S01]  /*bc30*/  MUFU.EX2 R164, R164 ;  /* 0x000000a400a47308 */ /* 0x000fe20000000800 */
[--C-:B------:R-:W-:Y:S01]  /*bc40*/  FFMA.FTZ R95, R74, UR12, -R108.reuse ;  /* 0x0000000c4a5f7c23 */ /* 0x100fe2000801086c */
[----:B------:R-:W-:Y:S01]  /*bc50*/  FMNMX.FTZ R109, R28, R109, !PT ;  /* 0x0000006d1c6d7209 */ /* 0x000fe20007810000 */
[--C-:B------:R-:W-:Y:S01]  /*bc60*/  FFMA.FTZ R91, R78, UR12, -R108.reuse ;  /* 0x0000000c4e5b7c23 */ /* 0x100fe2000801086c */
[--C-:B------:R-:W-:Y:S01]  /*bc70*/  FFMA.FTZ R78, R30, UR12, -R108.reuse ;  /* 0x0000000c1e4e7c23 */ /* 0x100fe2000801086c */
[--C-:B------:R-:W-:Y:S01]  /*bc80*/  FFMA.FTZ R74, R29, UR12, -R108.reuse ;  /* 0x0000000c1d4a7c23 */ /* 0x100fe2000801086c */
[----:B------:R-:W-:Y:S01]  /*bc90*/  FMNMX.FTZ R109, R178, R109, !PT ;  /* 0x0000006db26d7209 */ /* 0x000fe20007810000 */
[--C-:B------:R-:W-:Y:S01]  /*bca0*/  FFMA.FTZ R115, R96, UR12, -R108.reuse ;  /* 0x0000000c60737c23 */ /* 0x100fe2000801086c */
[----:B------:R-:W1:Y:S01]  /*bcb0*/  MUFU.EX2 R161, R161 ;  /* 0x000000a100a17308 */ /* 0x000e620000000800 */
[--C-:B------:R-:W-:Y:S01]  /*bcc0*/  FFMA.FTZ R99, R76, UR12, -R108.reuse ;  /* 0x0000000c4c637c23 */ /* 0x100fe2000801086c */
[----:B------:R-:W-:Y:S01]  /*bcd0*/  FMNMX.FTZ R109, R200, R109, !PT ;  /* 0x0000006dc86d7209 */ /* 0x000fe20007810000 */
[--C-:B------:R-:W-:Y:S01]  /*bce0*/  FFMA.FTZ R96, R77, UR12, -R108.reuse ;  /* 0x0000000c4d607c23 */ /* 0x100fe2000801086c */
[--C-:B------:R-:W-:Y:S01]  /*bcf0*/  FFMA.FTZ R94, R75, UR12, -R108.reuse ;  /* 0x0000000c4b5e7c23 */ /* 0x100fe2000801086c */
[--C-:B------:R-:W-:Y:S01]  /*bd00*/  FFMA.FTZ R77, R32, UR12, -R108.reuse ;  /* 0x0000000c204d7c23 */ /* 0x100fe2000801086c */
        /* <DEDUP_REMOVED lines=9> */
[----:B------:R-:W-:Y:S01]  /*bda0*/  FFMA.FTZ R83, R201, UR12, -R108 ;  /* 0x0000000cc9537c23 */ /* 0x000fe2000801086c */
[----:B------:R-:W2:Y:S01]  /*bdb0*/  MUFU.EX2 R157, R157 ;  /* 0x0000009d009d7308 */ /* 0x000ea20000000800 */
[----:B-1----:R-:W-:-:S02]  /*bdc0*/  F2FP.BF16.F32.PACK_AB R32, R161, R164 ;  /* 0x000000a4a120723e */ /* 0x002fc400000010ff */
[----:B------:R-:W-:-:S04]  /*bdd0*/  FMNMX.FTZ R109, R198, R109, !PT ;  /* 0x0000006dc66d7209 */ /* 0x000fc80007810000 */
[----:B------:R-:W-:Y:S01]  /*bde0*/  FMNMX.FTZ R109, R168, R109, !PT ;  /* 0x0000006da86d7209 */ /* 0x000fe20007810000 */
[----:B------:R-:W-:Y:S03]  /*bdf0*/  MUFU.EX2 R149, R149 ;  /* 0x0000009500957308 */ /* 0x000fe60000000800 */
[----:B------:R-:W-:-:S04]  /*be00*/  FMNMX.FTZ R109, R197, R109, !PT ;  /* 0x0000006dc56d7209 */ /* 0x000fc80007810000 */
[----:B------:R-:W-:Y:S01]  /*be10*/  FMNMX.FTZ R109, R155, R109, !PT ;  /* 0x0000006d9b6d7209 */ /* 0x000fe20007810000 */
[----:B------:R-:W-:Y:S01]  /*be20*/  MUFU.EX2 R127, R127 ;  /* 0x0000007f007f7308 */ /* 0x000fe20000000800 */
[----:B--2---:R-:W-:Y:S02]  /*be30*/  F2FP.BF16.F32.PACK_AB R34, R157, R158 ;  /* 0x0000009e9d22723e */ /* 0x004fe400000010ff */
[----:B------:R-:W-:-:S04]  /*be40*/  FMNMX.FTZ R109, R184, R109, !PT ;  /* 0x0000006db86d7209 */ /* 0x000fc80007810000 */
[----:B------:R-:W-:Y:S01]  /*be50*/  FMNMX.FTZ R109, R120, R109, !PT ;  /* 0x0000006d786d7209 */ /* 0x000fe20007810000 */
[----:B------:R-:W-:Y:S03]  /*be60*/  MUFU.EX2 R126, R126 ;  /* 0x0000007e007e7308 */ /* 0x000fe60000000800 */
        /* <DEDUP_REMOVED lines=51> */
[----:B------:R-:W-:-:S05]  /*c1a0*/  FMNMX.FTZ R109, R59, R109, !PT ;  /* 0x0000006d3b6d7209 */ /* 0x000fca0007810000 */
[----:B------:R-:W1:Y:S01]  /*c1b0*/  SHFL.BFLY PT, R7, R109, 0x2, 0x1f ;  /* 0x0c401f006d077f89 */ /* 0x000e6200000e0000 */
[----:B------:R-:W-:Y:S08]  /*c1c0*/  MUFU.EX2 R95, R95 ;  /* 0x0000005f005f7308 */ /* 0x000ff00000000800 */
[----:B------:R-:W-:Y:S08]  /*c1d0*/  MUFU.EX2 R94, R94 ;  /* 0x0000005e005e7308 */ /* 0x000ff00000000800 */
[----:B------:R-:W-:Y:S01]  /*c1e0*/  MUFU.EX2 R93, R93 ;  /* 0x0000005d005d7308 */ /* 0x000fe20000000800 */
[----:B-1----:R-:W-:-:S07]  /*c1f0*/  FMNMX.FTZ R109, R109, R7, !PT ;  /* 0x000000076d6d7209 */ /* 0x002fce0007810000 */
[----:B------:R-:W-:Y:S01]  /*c200*/  MUFU.EX2 R92, R92 ;  /* 0x0000005c005c7308 */ /* 0x000fe20000000800 */
[----:B------:R-:W1:Y:S07]  /*c210*/  SHFL.BFLY PT, R7, R109, 0x1, 0x1f ;  /* 0x0c201f006d077f89 */ /* 0x000e6e00000e0000 */
[----:B------:R-:W-:Y:S08]  /*c220*/  MUFU.EX2 R91, R91 ;  /* 0x0000005b005b7308 */ /* 0x000ff00000000800 */
[----:B------:R-:W-:Y:S08]  /*c230*/  MUFU.EX2 R90, R90 ;  /* 0x0000005a005a7308 */ /* 0x000ff00000000800 */
[----:B------:R-:W-:Y:S01]  /*c240*/  MUFU.EX2 R89, R89 ;  /* 0x0000005900597308 */ /* 0x000fe20000000800 */
[----:B-1----:R-:W-:-:S04]  /*c250*/  FMNMX.FTZ R109, R109, R7, !PT ;  /* 0x000000076d6d7209 */ /* 0x002fc80007810000 */
[C---:B------:R-:W-:Y:S01]  /*c260*/  FSETP.NEU.FTZ.AND P0, PT, R109.reuse, -INF , PT ;  /* 0xff8000006d00780b */ /* 0x040fe20003f1d000 */
[----:B------:R-:W-:Y:S02]  /*c270*/  FMUL.FTZ R61, R109, UR12 ;  /* 0x0000000c6d3d7c20 */ /* 0x000fe40008410000 */
[----:B------:R-:W-:Y:S03]  /*c280*/  MUFU.EX2 R88, R88 ;  /* 0x0000005800587308 */ /* 0x000fe60000000800 */
[----:B------:R-:W-:-:S05]  /*c290*/  FSEL R61, R61, RZ, P0 ;  /* 0x000000ff3d3d7208 */ /* 0x000fca0000000000 */
[----:B------:R-:W-:Y:S01]  /*c2a0*/  MUFU.EX2 R87, R87 ;  /* 0x0000005700577308 */ /* 0x000fe20000000800 */
[--C-:B------:R-:W-:Y:S01]  /*c2b0*/  FFMA.FTZ R175, R5, UR12, -R61.reuse ;  /* 0x0000000c05af7c23 */ /* 0x100fe2000801083d */
[----:B------:R-:W-:Y:S01]  /*c2c0*/  FSEL R5, R110, RZ, P1 ;  /* 0x000000ff6e057208 */ /* 0x000fe20000800000 */
[--C-:B------:R-:W-:Y:S01]  /*c2d0*/  FFMA.FTZ R148, R18, UR12, -R61.reuse ;  /* 0x0000000c12947c23 */ /* 0x100fe2000801083d */
[--C-:B------:R-:W-:Y:S01]  /*c2e0*/  FFMA.FTZ R160, R119, UR12, -R61.reuse ;  /* 0x0000000c77a07c23 */ /* 0x100fe2000801083d */
[----:B------:R-:W1:Y:S01]  /*c2f0*/  LDSM.16.MT88.4 R16, [R151+0x5000] ;  /* 0x005000009710783b */ /* 0x000e620000004200 */
[----:B------:R-:W-:Y:S01]  /*c300*/  FFMA.FTZ R119, R10, UR12, -R61 ;  /* 0x0000000c0a777c23 */ /* 0x000fe2000801083d */
[----:B------:R-:W-:Y:S01]  /*c310*/  FADD.FTZ R2, R2, -R5 ;  /* 0x8000000502027221 */ /* 0x000fe20000010000 */
[----:B------:R-:W-:Y:S01]  /*c320*/  FSEL R5, R109, RZ, P0 ;  /* 0x000000ff6d057208 */ /* 0x000fe20000000000 */
[----:B------:R-:W2:Y:S01]  /*c330*/  LDSM.16.MT88.4 R8, [R150+0x5000] ;  /* 0x005000009608783b */ /* 0x000ea20000004200 */
[--C-:B------:R-:W-:Y:S01]  /*c340*/  FFMA.FTZ R171, R22, UR12, -R61.reuse ;  /* 0x0000000c16ab7c23 */ /* 0x100fe2000801083d */
[--C-:B------:R-:W-:Y:S01]  /*c350*/  FFMA.FTZ R166, R179, UR12, -R61.reuse ;  /* 0x0000000cb3a67c23 */ /* 0x100fe2000801083d */
[----:B------:R-:W-:Y:S01]  /*c360*/  FFMA.FTZ R165, R123, UR12, -R61 ;  /* 0x0000000c7ba57c23 */ /* 0x000fe2000801083d */
[----:B------:R-:W-:Y:S01]  /*c370*/  FADD.FTZ R5, R0, -R5 ;  /* 0x8000000500057221 */ /* 0x000fe20000010000 */
[----:B------:R-:W-:Y:S01]  /*c380*/  FMUL.FTZ R2, R2, UR12 ;  /* 0x0000000c02027c20 */ /* 0x000fe20008410000 */
[----:B------:R-:W-:Y:S01]  /*c390*/  MUFU.EX2 R175, R175 ;  /* 0x000000af00af7308 */ /* 0x000fe20000000800 */
[--C-:B------:R-:W-:Y:S01]  /*c3a0*/  FFMA.FTZ R163, R118, UR12, -R61.reuse ;  /* 0x0000000c76a37c23 */ /* 0x100fe2000801083d */
[----:B------:R-:W-:Y:S01]  /*c3b0*/  FMUL.FTZ R5, R5, UR12 ;  /* 0x0000000c05057c20 */ /* 0x000fe20008410000 */
[--C-:B------:R-:W-:Y:S01]  /*c3c0*/  FFMA.FTZ R118, R6, UR12, -R61.reuse ;  /* 0x0000000c06767c23 */ /* 0x100fe2000801083d */
[--C-:B------:R-:W-:Y:S01]  /*c3d0*/  FFMA.FTZ R0, R4, UR12, -R61.reuse ;  /* 0x0000000c04007c23 */ /* 0x100fe2000801083d */
[--C-:B------:R-:W-:Y:S01]  /*c3e0*/  FFMA.FTZ R125, R14, UR12, -R61.reuse ;  /* 0x0000000c0e7d7c23 */ /* 0x100fe2000801083d */
[----:B------:R-:W-:Y:S01]  /*c3f0*/  F2FP.BF16.F32.PACK_AB R14, R167, R172 ;  /* 0x000000aca70e723e */ /* 0x000fe200000010ff */
[--C-:B------:R-:W-:Y:S01]  /*c400*/  FFMA.FTZ R156, R188, UR12, -R61.reuse ;  /* 0x0000000cbc9c7c23 */ /* 0x100fe2000801083d */
[----:B------:R-:W3:Y:S01]  /*c410*/  MUFU.EX2 R171, R171 ;  /* 0x000000ab00ab7308 */ /* 0x000ee20000000800 */
[--C-:B------:R-:W-:Y:S01]  /*c420*/  FFMA.FTZ R123, R28, UR12, -R61.reuse ;  /* 0x0000000c1c7b7c23 */ /* 0x100fe2000801083d */
[--C-:B------:R-:W-:Y:S01]  /*c430*/  FFMA.FTZ R129, R114, UR12, -R61.reuse ;  /* 0x0000000c72817c23 */ /* 0x100fe2000801083d */
[----:B------:R-:W-:Y:S01]  /*c440*/  LDSM.16.MT88.4 R28, [R151+0x5800] ;  /* 0x00580000971c783b */ /* 0x000fe20000004200 */
        /* <DEDUP_REMOVED lines=13> */
[----:B---3--:R-:W-:Y:S01]  /*c520*/  F2FP.BF16.F32.PACK_AB R13, R171, R175 ;  /* 0x000000afab0d723e */ /* 0x008fe200000010ff */
[--C-:B------:R-:W-:Y:S01]  /*c530*/  FFMA.FTZ R50, R50, UR12, -R61.reuse ;  /* 0x0000000c32327c23 */ /* 0x100fe2000801083d */
[--C-:B------:R-:W-:Y:S01]  /*c540*/  FFMA.FTZ R162, R162, UR12, -R61.reuse ;  /* 0x0000000ca2a27c23 */ /* 0x100fe2000801083d */
[--C-:B------:R-:W-:Y:S01]  /*c550*/  FFMA.FTZ R46, R46, UR12, -R61.reuse ;  /* 0x0000000c2e2e7c23 */ /* 0x100fe2000801083d */
[--C-:B------:R-:W-:Y:S01]  /*c560*/  FFMA.FTZ R159, R159, UR12, -R61.reuse ;  /* 0x0000000c9f9f7c23 */ /* 0x100fe2000801083d */
[--C-:B------:R-:W-:Y:S01]  /*c570*/  FFMA.FTZ R42, R42, UR12, -R61.reuse ;  /* 0x0000000c2a2a7c23 */ /* 0x100fe2000801083d */
[--C-:B------:R-:W-:Y:S01]  /*c580*/  FFMA.FTZ R38, R38, UR12, -R61.reuse ;  /* 0x0000000c26267c23 */ /* 0x100fe2000801083d */
[----:B------:R-:W3:Y:S01]  /*c590*/  MUFU.EX2 R179, R2 ;  /* 0x0000000200b37308 */ /* 0x000ee20000000800 */
[--C-:B------:R-:W-:Y:S01]  /*c5a0*/  FFMA.FTZ R56, R56, UR12, -R61.reuse ;  /* 0x0000000c38387c23 */ /* 0x100fe2000801083d */
[--C-:B------:R-:W-:Y:S01]  /*c5b0*/  FFMA.FTZ R64, R64, UR12, -R61.reuse ;  /* 0x0000000c40407c23 */ /* 0x100fe2000801083d */
[----:B------:R-:W-:-:S05]  /*c5c0*/  FFMA.FTZ R53, R53, UR12, -R61 ;  /* 0x0000000c35357c23 */ /* 0x000fca000801083d */
[----:B------:R5:W1:Y:S01]  /*c5d0*/  MUFU.EX2 R177, R5 ;  /* 0x0000000500b17308 */ /* 0x000a620000000800 */
[----:B----4-:R-:W-:-:S07]  /*c5e0*/  F2FP.BF16.F32.PACK_AB R15, R165, R166 ;  /* 0x000000a6a50f723e */ /* 0x010fce00000010ff */
[----:B------:R-:W-:Y:S01]  /*c5f0*/  MUFU.EX2 R163, R163 ;  /* 0x000000a300a37308 */ /* 0x000fe20000000800 */
[-C--:B---3--:R-:W-:Y:S01]  /*c600*/  FMUL.FTZ R20, R144, R179.reuse ;  /* 0x000000b390147220 */ /* 0x088fe20000410000 */
[-C--:B------:R-:W-:Y:S01]  /*c610*/  FMUL.FTZ R21, R145, R179.reuse ;  /* 0x000000b391157220 */ /* 0x080fe20000410000 */
[-C--:B------:R-:W-:Y:S01]  /*c620*/  FMUL.FTZ R140, R140, R179.reuse ;  /* 0x000000b38c8c7220 */ /* 0x080fe20000410000 */
[-C--:B------:R-:W-:Y:S01]  /*c630*/  FMUL.FTZ R141, R141, R179.reuse ;  /* 0x000000b38d8d7220 */ /* 0x080fe20000410000 */
[-C--:B------:R-:W-:Y:S01]  /*c640*/  FMUL.FTZ R136, R136, R179.reuse ;  /* 0x000000b388887220 */ /* 0x080fe20000410000 */
[-C--:B------:R-:W-:Y:S01]  /*c650*/  FMUL.FTZ R137, R137, R179.reuse ;  /* 0x000000b389897220 */ /* 0x080fe20000410000 */
[----:B------:R-:W-:Y:S01]  /*c660*/  FMUL.FTZ R132, R132, R179 ;  /* 0x000000b384847220 */ /* 0x000fe20000410000 */
[----:B------:R-:W3:Y:S01]  /*c670*/  MUFU.EX2 R160, R160 ;  /* 0x000000a000a07308 */ /* 0x000ee20000000800 */
[----:B-----5:R-:W4:Y:S01]  /*c680*/  LDSM.16.MT88.4 R4, [R151+0x5400] ;  /* 0x005400009704783b */ /* 0x020f220000004200 */
[-C--:B-1----:R-:W-:Y:S01]  /*c690*/  FMUL.FTZ R22, R146, R177.reuse ;  /* 0x000000b192167220 */ /* 0x082fe20000410000 */
[-C--:B------:R-:W-:Y:S01]  /*c6a0*/  FMUL.FTZ R23, R147, R177.reuse ;  /* 0x000000b193177220 */ /* 0x080fe20000410000 */
[-C--:B------:R-:W-:Y:S01]  /*c6b0*/  FMUL.FTZ R142, R142, R177.reuse ;  /* 0x000000b18e8e7220 */ /* 0x080fe20000410000 */
[-C--:B------:R-:W-:Y:S01]  /*c6c0*/  FMUL.FTZ R143, R143, R177.reuse ;  /* 0x000000b18f8f7220 */ /* 0x080fe20000410000 */
[-C--:B------:R-:W-:Y:S01]  /*c6d0*/  FMUL.FTZ R138, R138, R177.reuse ;  /* 0x000000b18a8a7220 */ /* 0x080fe20000410000 */
[----:B------:R-:W-:Y:S01]  /*c6e0*/  FMUL.FTZ R139, R139, R177 ;  /* 0x000000b18b8b7220 */ /* 0x000fe20000410000 */
[----:B------:R-:W-:Y:S01]  /*c6f0*/  MUFU.EX2 R156, R156 ;  /* 0x0000009c009c7308 */ /* 0x000fe20000000800 */
[----:B------:R-:W-:Y:S01]  /*c700*/  FMUL.FTZ R133, R133, R179 ;  /* 0x000000b385857220 */ /* 0x000fe20000410000 */
[C---:B------:R-:W-:Y:S01]  /*c710*/  HMMA.16816.F32.BF16 R20, R12.reuse, R16, R20 ;  /* 0x000000100c14723c */ /* 0x040fe20000041814 */
[-C--:B------:R-:W-:Y:S01]  /*c720*/  FMUL.FTZ R134, R134, R177.reuse ;  /* 0x000000b186867220 */ /* 0x080fe20000410000 */
[----:B------:R-:W-:Y:S01]  /*c730*/  FMUL.FTZ R135, R135, R177 ;  /* 0x000000b187877220 */ /* 0x000fe20000410000 */
[--C-:B------:R-:W-:Y:S01]  /*c740*/  FFMA.FTZ R2, R190, UR12, -R61.reuse ;  /* 0x0000000cbe027c23 */ /* 0x100fe2000801083d */
[--C-:B------:R-:W-:Y:S01]  /*c750*/  FFMA.FTZ R144, R198, UR12, -R61.reuse ;  /* 0x0000000cc6907c23 */ /* 0x100fe2000801083d */
[--C-:B------:R-:W-:Y:S01]  /*c760*/  FFMA.FTZ R147, R155, UR12, -R61.reuse ;  /* 0x0000000c9b937c23 */ /* 0x100fe2000801083d */
[----:B------:R-:W1:Y:S01]  /*c770*/  MUFU.EX2 R148, R148 ;  /* 0x0000009400947308 */ /* 0x000e620000000800 */
[C---:B------:R-:W-:Y:S01]  /*c780*/  HMMA.16816.F32.BF16 R16, R12.reuse, R18, R140 ;  /* 0x000000120c10723c */ /* 0x040fe2000004188c */
[----:B---3--:R-:W-:Y:S01]  /*c790*/  F2FP.BF16.F32.PACK_AB R33, R160, R163 ;  /* 0x000000a3a021723e */ /* 0x008fe200000010ff */
[--C-:B------:R-:W-:Y:S01]  /*c7a0*/  FFMA.FTZ R145, R168, UR12, -R61.reuse ;  /* 0x0000000ca8917c23 */ /* 0x100fe2000801083d */
[--C-:B------:R-:W-:Y:S01]  /*c7b0*/  FFMA.FTZ R146, R197, UR12, -R61.reuse ;  /* 0x0000000cc5927c23 */ /* 0x100fe2000801083d */
[--C-:B------:R-:W-:Y:S01]  /*c7c0*/  FFMA.FTZ R155, R184, UR12, -R61.reuse ;  /* 0x0000000cb89b7c23 */ /* 0x100fe2000801083d */
[--C-:B------:R-:W-:Y:S01]  /*c7d0*/  FFMA.FTZ R168, R183, UR12, -R61.reuse ;  /* 0x0000000cb7a87c23 */ /* 0x100fe2000801083d */
[C---:B--2---:R-:W-:Y:S01]  /*c7e0*/  HMMA.16816.F32.BF16 R136, R12.reuse, R8, R136 ;  /* 0x000000080c88723c */ /* 0x044fe20000041888 */
[----:B------:R-:W-:Y:S01]  /*c7f0*/  MUFU.EX2 R129, R129 ;  /* 0x0000008100817308 */ /* 0x000fe20000000800 */
[--C-:B------:R-:W-:Y:S01]  /*c800*/  FFMA.FTZ R140, R200, UR12, -R61.reuse ;  /* 0x0000000cc88c7c23 */ /* 0x100fe2000801083d */
[--C-:B------:R-:W-:Y:S01]  /*c810*/  FFMA.FTZ R141, R173, UR12, -R61.reuse ;  /* 0x0000000cad8d7c23 */ /* 0x100fe2000801083d */
[--C-:B------:R-:W-:Y:S01]  /*c820*/  FFMA.FTZ R142, R199, UR12, -R61.reuse ;  /* 0x0000000cc78e7c23 */ /* 0x100fe2000801083d */
[--C-:B------:R-:W-:Y:S01]  /*c830*/  FFMA.FTZ R143, R169, UR12, -R61.reuse ;  /* 0x0000000ca98f7c23 */ /* 0x100fe2000801083d */
[----:B------:R-:W-:Y:S01]  /*c840*/  HMMA.16816.F32.BF16 R132, R12, R10, R132 ;  /* 0x0000000a0c84723c */ /* 0x000fe20000041884 */
[----:B------:R-:W2:Y:S01]  /*c850*/  LDSM.16.MT88.4 R8, [R150+0x5800] ;  /* 0x005800009608783b */ /* 0x000ea20000004200 */
[----:B------:R-:W-:Y:S01]  /*c860*/  FFMA.FTZ R169, R182, UR12, -R61 ;  /* 0x0000000cb6a97c23 */ /* 0x000fe2000801083d */
[----:B------:R-:W3:Y:S01]  /*c870*/  MUFU.EX2 R125, R125 ;  /* 0x0000007d007d7308 */ /* 0x000ee20000000800 */
[----:B-1----:R-:W-:Y:S01]  /*c880*/  F2FP.BF16.F32.PACK_AB R35, R148, R156 ;  /* 0x0000009c9423723e */ /* 0x002fe200000010ff */
[----:B------:R-:W-:Y:S01]  /*c890*/  FFMA.FTZ R179, R239, R179, R180 ;  /* 0x000000b3efb37223 */ /* 0x000fe200000100b4 */
[----:B------:R-:W-:Y:S01]  /*c8a0*/  FFMA.FTZ R175, R238, R177, R175 ;  /* 0x000000b1eeaf7223 */ /* 0x000fe200000100af */
[----:B------:R-:W-:Y:S01]  /*c8b0*/  F2FP.BF16.F32.PACK_AB R12, R127, R149 ;  /* 0x000000957f0c723e */ /* 0x000fe200000010ff */
[----:B------:R-:W-:Y:S01]  /*c8c0*/  FFMA.FTZ R173, R181, UR12, -R61 ;  /* 0x0000000cb5ad7c23 */ /* 0x000fe2000801083d */
[----:B------:R-:W-:Y:S01]  /*c8d0*/  F2FP.BF16.F32.PACK_AB R14, R122, R126 ;  /* 0x0000007e7a0e723e */ /* 0x000fe200000010ff */
[----:B------:R-:W-:Y:S01]  /*c8e0*/  FADD.FTZ R176, R176, R179 ;  /* 0x000000b3b0b07221 */ /* 0x000fe20000010000 */
[----:B------:R-:W-:Y:S01]  /*c8f0*/  MUFU.EX2 R124, R124 ;  /* 0x0000007c007c7308 */ /* 0x000fe20000000800 */
[C---:B----4-:R-:W-:Y:S01]  /*c900*/  HMMA.16816.F32.BF16 R20, R32.reuse, R4, R20 ;  /* 0x000000042014723c */ /* 0x050fe20000041814 */
[----:B------:R-:W-:Y:S01]  /*c910*/  FADD.FTZ R175, R171, R175 ;  /* 0x000000afabaf7221 */ /* 0x000fe20000010000 */
[----:B------:R-:W-:Y:S01]  /*c920*/  FADD.FTZ R176, R172, R176 ;  /* 0x000000b0acb07221 */ /* 0x000fe20000010000 */
[----:B------:R-:W-:Y:S01]  /*c930*/  FFMA.FTZ R239, R57, UR12, -R108 ;  /* 0x0000000c39ef7c23 */ /* 0x000fe2000801086c */
[----:B------:R-:W-:Y:S01]  /*c940*/  FFMA.FTZ R238, R59, UR12, -R61 ;  /* 0x0000000c3bee7c23 */ /* 0x000fe2000801083d */
[----:B------:R-:W-:Y:S01]  /*c950*/  FADD.FTZ R175, R166, R175 ;  /* 0x000000afa6af7221 */ /* 0x000fe20000010000 */
[C---:B------:R-:W-:Y:S01]  /*c960*/  HMMA.16816.F32.BF16 R16, R32.reuse, R6, R16 ;  /* 0x000000062010723c */ /* 0x040fe20000041810 */
[----:B------:R-:W1:Y:S01]  /*c970*/  MUFU.EX2 R119, R119 ;  /* 0x0000007700777308 */ /* 0x000e620000000800 */
[----:B------:R-:W4:Y:S01]  /*c980*/  LDSM.16.MT88.4 R4, [R151+0x5c00] ;  /* 0x005c00009704783b */ /* 0x000f220000004200 */
[----:B---3--:R-:W-:Y:S01]  /*c990*/  F2FP.BF16.F32.PACK_AB R13, R125, R129 ;  /* 0x000000817d0d723e */ /* 0x008fe200000010ff */
[----:B------:R-:W-:Y:S01]  /*c9a0*/  FADD.FTZ R176, R167, R176 ;  /* 0x000000b0a7b07221 */ /* 0x000fe20000010000 */
[----:B------:R-:W-:Y:S01]  /*c9b0*/  FADD.FTZ R165, R165, R175 ;  /* 0x000000afa5a57221 */ /* 0x000fe20000010000 */
[C---:B------:R-:W-:Y:S02]  /*c9c0*/  HMMA.16816.F32.BF16 R136, R32.reuse, R24, R136 ;  /* 0x000000182088723c */ /* 0x040fe40000041888 */
[----:B------:R-:W-:Y:S01]  /*c9d0*/  FADD.FTZ R164, R164, R176 ;  /* 0x000000b0a4a47221 */ /* 0x000fe20000010000 */
[----:B------:R-:W-:Y:S01]  /*c9e0*/  MUFU.EX2 R114, R114 ;  /* 0x0000007200727308 */ /* 0x000fe20000000800 */
[----:B------:R-:W-:Y:S01]  /*c9f0*/  FADD.FTZ R165, R163, R165 ;  /* 0x000000a5a3a57221 */ /* 0x000fe20000010000 */
[----:B------:R-:W-:Y:S01]  /*ca00*/  FFMA.FTZ R163, R130, UR12, -R61 ;  /* 0x0000000c82a37c23 */ /* 0x000fe2000801083d */
[----:B------:R-:W-:Y:S01]  /*ca10*/  HMMA.16816.F32.BF16 R132, R32, R26, R132 ;  /* 0x0000001a2084723c */ /* 0x000fe20000041884 */
[----:B------:R-:W3:Y:S01]  /*ca20*/  LDSM.16.MT88.4 R24, [R150+0x5c00] ;  /* 0x005c00009618783b */ /* 0x000ee20000004200 */
[----:B------:R-:W-:Y:S01]  /*ca30*/  FADD.FTZ R164, R161, R164 ;  /* 0x000000a4a1a47221 */ /* 0x000fe20000010000 */
[----:B------:R-:W-:Y:S01]  /*ca40*/  FADD.FTZ R165, R160, R165 ;  /* 0x000000a5a0a57221 */ /* 0x000fe20000010000 */
[----:B------:R-:W-:Y:S01]  /*ca50*/  FFMA.FTZ R130, R131, UR12, -R108 ;  /* 0x0000000c83827c23 */ /* 0x000fe2000801086c */
[----:B------:R-:W5:Y:S01]  /*ca60*/  MUFU.EX2 R118, R118 ;  /* 0x0000007600767308 */ /* 0x000f620000000800 */
[----:B-1----:R-:W-:Y:S01]  /*ca70*/  F2FP.BF16.F32.PACK_AB R15, R119, R124 ;  /* 0x0000007c770f723e */ /* 0x002fe200000010ff */
[----:B------:R-:W-:Y:S01]  /*ca80*/  FADD.FTZ R164, R158, R164 ;  /* 0x000000a49ea47221 */ /* 0x000fe20000010000 */
[----:B------:R-:W-:Y:S01]  /*ca90*/  F2FP.BF16.F32.PACK_AB R32, R116, R121 ;  /* 0x000000797420723e */ /* 0x000fe200000010ff */
[----:B------:R-:W-:Y:S01]  /*caa0*/  FADD.FTZ R165, R156, R165 ;  /* 0x000000a59ca57221 */ /* 0x000fe20000010000 */
[----:B------:R-:W-:Y:S01]  /*cab0*/  F2FP.BF16.F32.PACK_AB R34, R111, R115 ;  /* 0x000000736f22723e */ /* 0x000fe200000010ff */
[----:B------:R-:W-:-:S02]  /*cac0*/  FADD.FTZ R157, R157, R164 ;  /* 0x000000a49d9d7221 */ /* 0x000fc40000010000 */
[----:B------:R-:W-:Y:S01]  /*cad0*/  HMMA.16816.F32.BF16 R20, R12, R28, R20 ;  /* 0x0000001c0c14723c */ /* 0x000fe20000041814 */
[----:B------:R-:W-:Y:S01]  /*cae0*/  MUFU.EX2 R113, R113 ;  /* 0x0000007100717308 */ /* 0x000fe20000000800 */
[----:B------:R-:W-:Y:S01]  /*caf0*/  FADD.FTZ R148, R148, R165 ;  /* 0x000000a594947221 */ /* 0x000fe20000010000 */
[----:B------:R-:W-:-:S03]  /*cb00*/  FADD.FTZ R149, R149, R157 ;  /* 0x0000009d95957221 */ /* 0x000fc60000010000 */
[C---:B------:R-:W-:Y:S01]  /*cb10*/  HMMA.16816.F32.BF16 R28, R12.reuse, R30, R16 ;  /* 0x0000001e0c1c723c */ /* 0x040fe20000041810 */
[----:B------:R-:W1:Y:S01]  /*cb20*/  LDSM.16.MT88.4 R16, [R151+0x6000] ;  /* 0x006000009710783b */ /* 0x000e620000004200 */
[----:B------:R-:W-:Y:S01]  /*cb30*/  FADD.FTZ R148, R129, R148 ;  /* 0x0000009481947221 */ /* 0x000fe20000010000 */
[----:B------:R-:W4:Y:S01]  /*cb40*/  MUFU.EX2 R0, R0 ;  /* 0x0000000000007308 */ /* 0x000f220000000800 */
[----:B-----5:R-:W-:Y:S01]  /*cb50*/  F2FP.BF16.F32.PACK_AB R33, R118, R114 ;  /* 0x000000727621723e */ /* 0x020fe200000010ff */
[----:B------:R-:W-:Y:S01]  /*cb60*/  FADD.FTZ R149, R127, R149 ;  /* 0x000000957f957221 */ /* 0x000fe20000010000 */
[C---:B--2---:R-:W-:Y:S01]  /*cb70*/  HMMA.16816.F32.BF16 R136, R12.reuse, R8, R136 ;  /* 0x000000080c88723c */ /* 0x044fe20000041888 */
[----:B------:R-:W-:Y:S02]  /*cb80*/  FADD.FTZ R148, R125, R148 ;  /* 0x000000947d947221 */ /* 0x000fe40000010000 */
[----:B------:R-:W-:Y:S02]  /*cb90*/  FADD.FTZ R149, R126, R149 ;  /* 0x000000957e957221 */ /* 0x000fe40000010000 */
[----:B------:R-:W-:Y:S01]  /*cba0*/  MUFU.EX2 R2, R2 ;  /* 0x0000000200027308 */ /* 0x000fe20000000800 */
[----:B------:R-:W-:Y:S01]  /*cbb0*/  HMMA.16816.F32.BF16 R132, R12, R10, R132 ;  /* 0x0000000a0c84723c */ /* 0x000fe20000041884 */
[----:B------:R-:W2:Y:S01]  /*cbc0*/  LDSM.16.MT88.4 R8, [R150+0x6000] ;  /* 0x006000009608783b */ /* 0x000ea20000004200 */
[----:B------:R-:W-:Y:S01]  /*cbd0*/  FADD.FTZ R124, R124, R148 ;  /* 0x000000947c7c7221 */ /* 0x000fe20000010000 */
[----:B------:R-:W-:-:S03]  /*cbe0*/  FADD.FTZ R149, R122, R149 ;  /* 0x000000957a957221 */ /* 0x000fc60000010000 */
[----:B------:R-:W-:Y:S01]  /*cbf0*/  FADD.FTZ R124, R119, R124 ;  /* 0x0000007c777c7221 */ /* 0x000fe20000010000 */
[----:B------:R-:W5:Y:S01]  /*cc00*/  MUFU.EX2 R123, R123 ;  /* 0x0000007b007b7308 */ /* 0x000f620000000800 */
[----:B----4-:R-:W-:Y:S01]  /*cc10*/  F2FP.BF16.F32.PACK_AB R35, R0, R113 ;  /* 0x000000710023723e */ /* 0x010fe200000010ff */
[----:B------:R-:W-:Y:S01]  /*cc20*/  FADD.FTZ R121, R121, R149 ;  /* 0x0000009579797221 */ /* 0x000fe20000010000 */
[----:B------:R-:W-:Y:S01]  /*cc30*/  F2FP.BF16.F32.PACK_AB R12, R106, R107 ;  /* 0x0000006b6a0c723e */ /* 0x000fe200000010ff */
[----:B------:R-:W-:Y:S01]  /*cc40*/  FADD.FTZ R124, R114, R124 ;  /* 0x0000007c727c7221 */ /* 0x000fe20000010000 */
[----:B------:R-:W-:Y:S01]  /*cc50*/  F2FP.BF16.F32.PACK_AB R14, R104, R105 ;  /* 0x00000069680e723e */ /* 0x000fe200000010ff */
[----:B------:R-:W-:Y:S02]  /*cc60*/  FADD.FTZ R121, R116, R121 ;  /* 0x0000007974797221 */ /* 0x000fe40000010000 */
[----:B------:R-:W-:Y:S01]  /*cc70*/  MUFU.EX2 R128, R128 ;  /* 0x0000008000807308 */ /* 0x000fe20000000800 */
[----:B------:R-:W-:Y:S01]  /*cc80*/  HMMA.16816.F32.BF16 R20, R32, R4, R20 ;  /* 0x000000042014723c */ /* 0x000fe20000041814 */
[----:B------:R-:W-:Y:S01]  /*cc90*/  FADD.FTZ R118, R118, R124 ;  /* 0x0000007c76767221 */ /* 0x000fe20000010000 */
[----:B------:R-:W-:-:S03]  /*cca0*/  FADD.FTZ R115, R115, R121 ;  /* 0x0000007973737221 */ /* 0x000fc60000010000 */
[----:B------:R-:W-:Y:S01]  /*ccb0*/  FADD.FTZ R118, R113, R118 ;  /* 0x0000007671767221 */ /* 0x000fe20000010000 */
[C---:B------:R-:W-:Y:S01]  /*ccc0*/  HMMA.16816.F32.BF16 R28, R32.reuse, R6, R28 ;  /* 0x00000006201c723c */ /* 0x040fe2000004181c */
[----:B------:R-:W4:Y:S01]  /*ccd0*/  MUFU.EX2 R140, R140 ;  /* 0x0000008c008c7308 */ /* 0x000f220000000800 */
[----:B------:R-:W2:Y:S01]  /*cce0*/  LDSM.16.MT88.4 R4, [R151+0x6400] ;  /* 0x006400009704783b */ /* 0x000ea20000004200 */
[----:B-----5:R-:W-:Y:S01]  /*ccf0*/  F2FP.BF16.F32.PACK_AB R13, R123, R2 ;  /* 0x000000027b0d723e */ /* 0x020fe200000010ff */
[----:B------:R-:W-:Y:S01]  /*cd00*/  FADD.FTZ R115, R111, R115 ;  /* 0x000000736f737221 */ /* 0x000fe20000010000 */
[----:B------:R-:W-:Y:S01]  /*cd10*/  FADD.FTZ R118, R0, R118 ;  /* 0x0000007600767221 */ /* 0x000fe20000010000 */
[C---:B---3--:R-:W-:Y:S01]  /*cd20*/  HMMA.16816.F32.BF16 R136, R32.reuse, R24, R136 ;  /* 0x000000182088723c */ /* 0x048fe20000041888 */
[----:B------:R-:W-:Y:S01]  /*cd30*/  FFMA.FTZ R0, R39, UR12, -R61 ;  /* 0x0000000c27007c23 */ /* 0x000fe2000801083d */
[----:B------:R-:W-:Y:S01]  /*cd40*/  FADD.FTZ R115, R107, R115 ;  /* 0x000000736b737221 */ /* 0x000fe20000010000 */
[----:B------:R-:W-:Y:S01]  /*cd50*/  MUFU.EX2 R141, R141 ;  /* 0x0000008d008d7308 */ /* 0x000fe20000000800 */
[----:B------:R-:W-:Y:S01]  /*cd60*/  FADD.FTZ R2, R2, R118 ;  /* 0x0000007602027221 */ /* 0x000fe20000010000 */
[----:B------:R-:W-:Y:S01]  /*cd70*/  FFMA.FTZ R39, R66, UR12, -R108 ;  /* 0x0000000c42277c23 */ /* 0x000fe2000801086c */
[----:B------:R-:W-:Y:S01]  /*cd80*/  HMMA.16816.F32.BF16 R132, R32, R26, R132 ;  /* 0x0000001a2084723c */ /* 0x000fe20000041884 */
[----:B------:R-:W3:Y:S01]  /*cd90*/  LDSM.16.MT88.4 R24, [R150+0x6400] ;  /* 0x006400009618783b */ /* 0x000ee20000004200 */
[----:B------:R-:W-:Y:S01]  /*cda0*/  FADD.FTZ R106, R106, R115 ;  /* 0x000000736a6a7221 */ /* 0x000fe20000010000 */
[----:B------:R-:W-:-:S02]  /*cdb0*/  FADD.FTZ R2, R123, R2 ;  /* 0x000000027b027221 */ /* 0x000fc40000010000 */
[----:B------:R-:W5:Y:S01]  /*cdc0*/  MUFU.EX2 R142, R142 ;  /* 0x0000008e008e7308 */ /* 0x000f620000000800 */
[----:B----4-:R-:W-:Y:S01]  /*cdd0*/  F2FP.BF16.F32.PACK_AB R15, R140, R128 ;  /* 0x000000808c0f723e */ /* 0x010fe200000010ff */
[----:B------:R-:W-:Y:S01]  /*cde0*/  FADD.FTZ R106, R105, R106 ;  /* 0x0000006a696a7221 */ /* 0x000fe20000010000 */
[----:B------:R-:W-:Y:S01]  /*cdf0*/  F2FP.BF16.F32.PACK_AB R32, R102, R103 ;  /* 0x000000676620723e */ /* 0x000fe200000010ff */
[----:B------:R-:W-:Y:S01]  /*ce00*/  FADD.FTZ R128, R128, R2 ;  /* 0x0000000280807221 */ /* 0x000fe20000010000 */
[----:B------:R-:W-:Y:S01]  /*ce10*/  F2FP.BF16.F32.PACK_AB R34, R100, R101 ;  /* 0x000000656422723e */ /* 0x000fe200000010ff */
[----:B------:R-:W-:Y:S01]  /*ce20*/  FADD.FTZ R104, R104, R106 ;  /* 0x0000006a68687221 */ /* 0x000fe20000010000 */
[----:B------:R-:W-:Y:S01]  /*ce30*/  FFMA.FTZ R2, R51, UR12, -R108 ;  /* 0x0000000c33027c23 */ /* 0x000fe2000801086c */
[----:B------:R-:W4:Y:S01]  /*ce40*/  MUFU.EX2 R143, R143 ;  /* 0x0000008f008f7308 */ /* 0x000f220000000800 */
[----:B-1----:R-:W-:Y:S01]  /*ce50*/  HMMA.16816.F32.BF16 R20, R12, R16, R20 ;  /* 0x000000100c14723c */ /* 0x002fe20000041814 */
[----:B------:R-:W-:Y:S01]  /*ce60*/  FADD.FTZ R128, R140, R128 ;  /* 0x000000808c807221 */ /* 0x000fe20000010000 */
[----:B------:R-:W-:-:S04]  /*ce70*/  FADD.FTZ R104, R103, R104 ;  /* 0x0000006867687221 */ /* 0x000fc80000010000 */
[C---:B------:R-:W-:Y:S01]  /*ce80*/  HMMA.16816.F32.BF16 R28, R12.reuse, R18, R28 ;  /* 0x000000120c1c723c */ /* 0x040fe2000004181c */
[----:B------:R-:W1:Y:S01]  /*ce90*/  MUFU.EX2 R144, R144 ;  /* 0x0000009000907308 */ /* 0x000e620000000800 */
[----:B------:R-:W3:Y:S01]  /*cea0*/  LDSM.16.MT88.4 R16, [R151+0x6800] ;  /* 0x006800009710783b */ /* 0x000ee20000004200 */
[----:B-----5:R-:W-:Y:S01]  /*ceb0*/  F2FP.BF16.F32.PACK_AB R33, R142, R141 ;  /* 0x0000008d8e21723e */ /* 0x020fe200000010ff */
[----:B------:R-:W-:Y:S01]  /*cec0*/  FADD.FTZ R141, R141, R128 ;  /* 0x000000808d8d7221 */ /* 0x000fe20000010000 */
[----:B------:R-:W-:Y:S01]  /*ced0*/  FADD.FTZ R102, R102, R104 ;  /* 0x0000006866667221 */ /* 0x000fe20000010000 */
[----:B--2---:R-:W-:Y:S02]  /*cee0*/  HMMA.16816.F32.BF16 R136, R12, R8, R136 ;  /* 0x000000080c88723c */ /* 0x004fe40000041888 */
[----:B------:R-:W-:Y:S01]  /*cef0*/  FADD.FTZ R141, R142, R141 ;  /* 0x0000008d8e8d7221 */ /* 0x000fe20000010000 */
[----:B------:R-:W2:Y:S01]  /*cf00*/  MUFU.EX2 R145, R145 ;  /* 0x0000009100917308 */ /* 0x000ea20000000800 */
[----:B------:R-:W-:-:S02]  /*cf10*/  FADD.FTZ R102, R101, R102 ;  /* 0x0000006665667221 */ /* 0x000fc40000010000 */
[----:B------:R-:W-:Y:S01]  /*cf20*/  HMMA.16816.F32.BF16 R132, R12, R10, R132 ;  /* 0x0000000a0c84723c */ /* 0x000fe20000041884 */
[----:B------:R-:W5:Y:S01]  /*cf30*/  LDSM.16.MT88.4 R8, [R150+0x6800] ;  /* 0x006800009608783b */ /* 0x000f620000004200 */
[----:B----4-:R-:W-:Y:S01]  /*cf40*/  FADD.FTZ R141, R143, R141 ;  /* 0x0000008d8f8d7221 */ /* 0x010fe20000010000 */
[----:B------:R-:W-:Y:S02]  /*cf50*/  FADD.FTZ R102, R100, R102 ;  /* 0x0000006664667221 */ /* 0x000fe40000010000 */
[----:B------:R-:W4:Y:S01]  /*cf60*/  MUFU.EX2 R146, R146 ;  /* 0x0000009200927308 */ /* 0x000f220000000800 */
[C---:B-1----:R-:W-:Y:S01]  /*cf70*/  F2FP.BF16.F32.PACK_AB R35, R144.reuse, R143 ;  /* 0x0000008f9023723e */ /* 0x042fe200000010ff */
[----:B------:R-:W-:Y:S01]  /*cf80*/  FADD.FTZ R144, R144, R141 ;  /* 0x0000008d90907221 */ /* 0x000fe20000010000 */
[----:B------:R-:W-:Y:S01]  /*cf90*/  F2FP.BF16.F32.PACK_AB R12, R98, R99 ;  /* 0x00000063620c723e */ /* 0x000fe200000010ff */
[----:B------:R-:W-:Y:S01]  /*cfa0*/  FADD.FTZ R99, R99, R102 ;  /* 0x0000006663637221 */ /* 0x000fe20000010000 */
[----:B------:R-:W-:Y:S01]  /*cfb0*/  F2FP.BF16.F32.PACK_AB R14, R96, R97 ;  /* 0x00000061600e723e */ /* 0x000fe200000010ff */
[----:B------:R-:W-:Y:S02]  /*cfc0*/  LDSM.16.MT88.4 R140, [R151+0x8c00] ;  /* 0x008c0000978c783b */ /* 0x000fe40000004200 */
[----:B------:R-:W-:Y:S01]  /*cfd0*/  MUFU.EX2 R147, R147 ;  /* 0x0000009300937308 */ /* 0x000fe20000000800 */
[----:B------:R-:W-:Y:S01]  /*cfe0*/  HMMA.16816.F32.BF16 R20, R32, R4, R20 ;  /* 0x000000042014723c */ /* 0x000fe20000041814 */
[----:B--2---:R-:W-:Y:S01]  /*cff0*/  FADD.FTZ R144, R145, R144 ;  /* 0x0000009091907221 */ /* 0x004fe20000010000 */
[----:B------:R-:W-:-:S04]  /*d000*/  FADD.FTZ R99, R98, R99 ;  /* 0x0000006362637221 */ /* 0x000fc80000010000 */
[C---:B------:R-:W-:Y:S01]  /*d010*/  HMMA.16816.F32.BF16 R28, R32.reuse, R6, R28 ;  /* 0x00000006201c723c */ /* 0x040fe2000004181c */
[----:B------:R-:W1:Y:S01]  /*d020*/  MUFU.EX2 R155, R155 ;  /* 0x0000009b009b7308 */ /* 0x000e620000000800 */
[----:B------:R-:W2:Y:S01]  /*d030*/  LDSM.16.MT88.4 R4, [R151+0x6c00] ;  /* 0x006c00009704783b */ /* 0x000ea20000004200 */
[C---:B----4-:R-:W-:Y:S01]  /*d040*/  F2FP.BF16.F32.PACK_AB R13, R146.reuse, R145 ;  /* 0x00000091920d723e */ /* 0x050fe200000010ff */
[----:B------:R-:W-:Y:S01]  /*d050*/  FADD.FTZ R144, R146, R144 ;  /* 0x0000009092907221 */ /* 0x000fe20000010000 */
[----:B------:R-:W-:Y:S01]  /*d060*/  FADD.FTZ R97, R97, R99 ;  /* 0x0000006361617221 */ /* 0x000fe20000010000 */
[----:B---3--:R-:W-:Y:S03]  /*d070*/  HMMA.16816.F32.BF16 R136, R32, R24, R136 ;  /* 0x000000182088723c */ /* 0x008fe60000041888 */
[----:B------:R-:W-:Y:S01]  /*d080*/  MUFU.EX2 R120, R120 ;  /* 0x0000007800787308 */ /* 0x000fe20000000800 */
[----:B------:R-:W-:-:S02]  /*d090*/  FADD.FTZ R97, R96, R97 ;  /* 0x0000006160617221 */ /* 0x000fc40000010000 */
[----:B------:R-:W-:Y:S01]  /*d0a0*/  HMMA.16816.F32.BF16 R132, R32, R26, R132 ;  /* 0x0000001a2084723c */ /* 0x000fe20000041884 */
[----:B------:R-:W3:Y:S04]  /*d0b0*/  LDSM.16.MT88.4 R24, [R150+0x6c00] ;  /* 0x006c00009618783b */ /* 0x000ee80000004200 */
[----:B------:R-:W4:Y:S01]  /*d0c0*/  MUFU.EX2 R168, R168 ;  /* 0x000000a800a87308 */ /* 0x000f220000000800 */
[----:B-1----:R-:W-:Y:S01]  /*d0d0*/  F2FP.BF16.F32.PACK_AB R15, R155, R147 ;  /* 0x000000939b0f723e */ /* 0x002fe200000010ff */
[----:B------:R-:W-:Y:S01]  /*d0e0*/  FADD.FTZ R147, R147, R144 ;  /* 0x0000009093937221 */ /* 0x000fe20000010000 */
[----:B------:R-:W-:Y:S01]  /*d0f0*/  F2FP.BF16.F32.PACK_AB R32, R94, R95 ;  /* 0x0000005f5e20723e */ /* 0x000fe200000010ff */
[----:B------:R-:W-:Y:S01]  /*d100*/  FADD.FTZ R95, R95, R97 ;  /* 0x000000615f5f7221 */ /* 0x000fe20000010000 */
[----:B------:R-:W-:Y:S01]  /*d110*/  F2FP.BF16.F32.PACK_AB R34, R92, R93 ;  /* 0x0000005d5c22723e */ /* 0x000fe200000010ff */
[----:B------:R-:W-:-:S02]  /*d120*/  FADD.FTZ R147, R155, R147 ;  /* 0x000000939b937221 */ /* 0x000fc40000010000 */
[----:B------:R-:W-:Y:S01]  /*d130*/  MUFU.EX2 R112, R112 ;  /* 0x0000007000707308 */ /* 0x000fe20000000800 */
[----:B------:R-:W-:Y:S01]  /*d140*/  HMMA.16816.F32.BF16 R20, R12, R16, R20 ;  /* 0x000000100c14723c */ /* 0x000fe20000041814 */
[----:B------:R-:W-:-:S04]  /*d150*/  FADD.FTZ R95, R94, R95 ;  /* 0x0000005f5e5f7221 */ /* 0x000fc80000010000 */
[----:B------:R-:W-:Y:S01]  /*d160*/  FADD.FTZ R93, R93, R95 ;  /* 0x0000005f5d5d7221 */ /* 0x000fe20000010000 */
[C---:B------:R-:W-:Y:S01]  /*d170*/  HMMA.16816.F32.BF16 R28, R12.reuse, R18, R28 ;  /* 0x000000120c1c723c */ /* 0x040fe2000004181c */
[----:B------:R-:W1:Y:S01]  /*d180*/  MUFU.EX2 R169, R169 ;  /* 0x000000a900a97308 */ /* 0x000e620000000800 */
[----:B------:R-:W3:Y:S01]  /*d190*/  LDSM.16.MT88.4 R16, [R151+0x7000] ;  /* 0x007000009710783b */ /* 0x000ee20000004200 */
[----:B----4-:R-:W-:Y:S01]  /*d1a0*/  F2FP.BF16.F32.PACK_AB R33, R168, R120 ;  /* 0x00000078a821723e */ /* 0x010fe200000010ff */
[----:B------:R-:W-:Y:S01]  /*d1b0*/  FADD.FTZ R120, R120, R147 ;  /* 0x0000009378787221 */ /* 0x000fe20000010000 */
[----:B------:R-:W-:Y:S01]  /*d1c0*/  FADD.FTZ R93, R92, R93 ;  /* 0x0000005d5c5d7221 */ /* 0x000fe20000010000 */
[C---:B-----5:R-:W-:Y:S02]  /*d1d0*/  HMMA.16816.F32.BF16 R136, R12.reuse, R8, R136 ;  /* 0x000000080c88723c */ /* 0x060fe40000041888 */
[----:B------:R-:W-:Y:S01]  /*d1e0*/  FADD.FTZ R120, R168, R120 ;  /* 0x00000078a8787221 */ /* 0x000fe20000010000 */
[----:B------:R-:W-:Y:S03]  /*d1f0*/  MUFU.EX2 R3, R3 ;  /* 0x0000000300037308 */ /* 0x000fe60000000800 */
[----:B------:R-:W-:Y:S01]  /*d200*/  HMMA.16816.F32.BF16 R132, R12, R10, R132 ;  /* 0x0000000a0c84723c */ /* 0x000fe20000041884 */
[----:B------:R-:W4:Y:S04]  /*d210*/  LDSM.16.MT88.4 R8, [R150+0x7000] ;  /* 0x007000009608783b */ /* 0x000f280000004200 */
[----:B------:R-:W5:Y:S01]  /*d220*/  MUFU.EX2 R173, R173 ;  /* 0x000000ad00ad7308 */ /* 0x000f620000000800 */
[----:B-1----:R-:W-:Y:S01]  /*d230*/  F2FP.BF16.F32.PACK_AB R35, R169, R112 ;  /* 0x00000070a923723e */ /* 0x002fe200000010ff */
[----:B------:R-:W-:Y:S01]  /*d240*/  FADD.FTZ R112, R112, R120 ;  /* 0x0000007870707221 */ /* 0x000fe20000010000 */
[----:B------:R-:W-:Y:S01]  /*d250*/  F2FP.BF16.F32.PACK_AB R12, R90, R91 ;  /* 0x0000005b5a0c723e */ /* 0x000fe200000010ff */
[----:B------:R-:W-:Y:S01]  /*d260*/  FADD.FTZ R91, R91, R93 ;  /* 0x0000005d5b5b7221 */ /* 0x000fe20000010000 */
[----:B------:R-:W-:Y:S01]  /*d270*/  F2FP.BF16.F32.PACK_AB R14, R88, R89 ;  /* 0x00000059580e723e */ /* 0x000fe200000010ff */
[----:B------:R-:W-:-:S02]  /*d280*/  FADD.FTZ R112, R169, R112 ;  /* 0x00000070a9707221 */ /* 0x000fc40000010000 */
[----:B------:R-:W1:Y:S01]  /*d290*/  MUFU.EX2 R58, R58 ;  /* 0x0000003a003a7308 */ /* 0x000e620000000800 */
[----:B--2---:R-:W-:Y:S01]  /*d2a0*/  HMMA.16816.F32.BF16 R20, R32, R4, R20 ;  /* 0x000000042014723c */ /* 0x004fe20000041814 */
[----:B------:R-:W-:-:S04]  /*d2b0*/  FADD.FTZ R91, R90, R91 ;  /* 0x0000005b5a5b7221 */ /* 0x000fc80000010000 */
[----:B------:R-:W-:Y:S01]  /*d2c0*/  FADD.FTZ R91, R89, R91 ;  /* 0x0000005b595b7221 */ /* 0x000fe20000010000 */
[C---:B------:R-:W-:Y:S01]  /*d2d0*/  HMMA.16816.F32.BF16 R28, R32.reuse, R6, R28 ;  /* 0x00000006201c723c */ /* 0x040fe2000004181c */
[----:B------:R-:W2:Y:S01]  /*d2e0*/  MUFU.EX2 R174, R174 ;  /* 0x000000ae00ae7308 */ /* 0x000ea20000000800 */
[----:B------:R-:W4:Y:S01]  /*d2f0*/  LDSM.16.MT88.4 R4, [R151+0x7400] ;  /* 0x007400009704783b */ /* 0x000f220000004200 */
[----:B-----5:R-:W-:Y:S01]  /*d300*/  F2FP.BF16.F32.PACK_AB R13, R173, R3 ;  /* 0x00000003ad0d723e */ /* 0x020fe200000010ff */
[----:B------:R-:W-:Y:S01]  /*d310*/  FADD.FTZ R3, R3, R112 ;  /* 0x0000007003037221 */ /* 0x000fe20000010000 */
[----:B------:R-:W-:Y:S01]  /*d320*/  FADD.FTZ R88, R88, R91 ;  /* 0x0000005b58587221 */ /* 0x000fe20000010000 */
[----:B---3--:R-:W-:Y:S02]  /*d330*/  HMMA.16816.F32.BF16 R136, R32, R24, R136 ;  /* 0x000000182088723c */ /* 0x008fe40000041888 */
[----:B------:R-:W-:Y:S01]  /*d340*/  FADD.FTZ R173, R173, R3 ;  /* 0x00000003adad7221 */ /* 0x000fe20000010000 */
[----:B------:R-:W3:Y:S01]  /*d350*/  MUFU.EX2 R86, R86 ;  /* 0x0000005600567308 */ /* 0x000ee20000000800 */
[----:B------:R-:W-:-:S02]  /*d360*/  FADD.FTZ R88, R87, R88 ;  /* 0x0000005857587221 */ /* 0x000fc40000010000 */
[----:B------:R-:W-:Y:S01]  /*d370*/  HMMA.16816.F32.BF16 R132, R32, R26, R132 ;  /* 0x0000001a2084723c */ /* 0x000fe20000041884 */
[----:B------:R-:W5:Y:S01]  /*d380*/  LDSM.16.MT88.4 R24, [R150+0x7400] ;  /* 0x007400009618783b */ /* 0x000f620000004200 */
[----:B-1----:R-:W-:-:S03]  /*d390*/  FADD.FTZ R173, R58, R173 ;  /* 0x000000ad3aad7221 */ /* 0x002fc60000010000 */
[----:B------:R-:W-:Y:S01]  /*d3a0*/  MUFU.EX2 R85, R85 ;  /* 0x0000005500557308 */ /* 0x000fe20000000800 */
[C---:B--2---:R-:W-:Y:S01]  /*d3b0*/  F2FP.BF16.F32.PACK_AB R15, R174.reuse, R58 ;  /* 0x0000003aae0f723e */ /* 0x044fe200000010ff */
[----:B------:R-:W-:-:S06]  /*d3c0*/  FADD.FTZ R174, R174, R173 ;  /* 0x000000adaeae7221 */ /* 0x000fcc0000010000 */
[----:B------:R-:W1:Y:S01]  /*d3d0*/  MUFU.EX2 R84, R84 ;  /* 0x0000005400547308 */ /* 0x000e620000000800 */
[----:B------:R-:W-:Y:S01]  /*d3e0*/  HMMA.16816.F32.BF16 R20, R12, R16, R20 ;  /* 0x000000100c14723c */ /* 0x000fe20000041814 */
[C---:B---3--:R-:W-:Y:S01]  /*d3f0*/  F2FP.BF16.F32.PACK_AB R32, R86.reuse, R87 ;  /* 0x000000575620723e */ /* 0x048fe200000010ff */
[----:B------:R-:W-:-:S04]  /*d400*/  FADD.FTZ R88, R86, R88 ;  /* 0x0000005856587221 */ /* 0x000fc80000010000 */
[C---:B------:R-:W-:Y:S01]  /*d410*/  HMMA.16816.F32.BF16 R28, R12.reuse, R18, R28 ;  /* 0x000000120c1c723c */ /* 0x040fe2000004181c */
[----:B------:R-:W2:Y:S01]  /*d420*/  MUFU.EX2 R54, R54 ;  /* 0x0000003600367308 */ /* 0x000ea20000000800 */
[----:B------:R-:W3:Y:S04]  /*d430*/  LDSM.16.MT88.4 R16, [R151+0x7800] ;  /* 0x007800009710783b */ /* 0x000ee80000004200 */
[C---:B----4-:R-:W-:Y:S03]  /*d440*/  HMMA.16816.F32.BF16 R136, R12.reuse, R8, R136 ;  /* 0x000000080c88723c */ /* 0x050fe60000041888 */
[----:B------:R-:W4:Y:S01]  /*d450*/  MUFU.EX2 R170, R170 ;  /* 0x000000aa00aa7308 */ /* 0x000f220000000800 */
[C---:B-1----:R-:W-:Y:S01]  /*d460*/  F2FP.BF16.F32.PACK_AB R34, R84.reuse, R85 ;  /* 0x000000555422723e */ /* 0x042fe200000010ff */
[----:B------:R-:W-:Y:S01]  /*d470*/  FADD.FTZ R85, R85, R88 ;  /* 0x0000005855557221 */ /* 0x000fe20000010000 */
[----:B------:R-:W-:Y:S01]  /*d480*/  HMMA.16816.F32.BF16 R132, R12, R10, R132 ;  /* 0x0000000a0c84723c */ /* 0x000fe20000041884 */
[----:B------:R-:W1:Y:S02]  /*d490*/  LDSM.16.MT88.4 R8, [R150+0x7800] ;  /* 0x007800009608783b */ /* 0x000e640000004200 */
[----:B------:R-:W-:-:S02]  /*d4a0*/  FADD.FTZ R85, R84, R85 ;  /* 0x0000005554557221 */ /* 0x000fc40000010000 */
[----:B------:R-:W-:Y:S01]  /*d4b0*/  MUFU.EX2 R50, R50 ;  /* 0x0000003200327308 */ /* 0x000fe20000000800 */
[----:B------:R-:W1:Y:S01]  /*d4c0*/  LDSM.16.MT88.4 R12, [R151+0x7c00] ;  /* 0x007c0000970c783b */ /* 0x000e620000004200 */
[----:B--2---:R-:W-:-:S06]  /*d4d0*/  FADD.FTZ R174, R54, R174 ;  /* 0x000000ae36ae7221 */ /* 0x004fcc0000010000 */
[----:B------:R-:W2:Y:S01]  /*d4e0*/  MUFU.EX2 R162, R162 ;  /* 0x000000a200a27308 */ /* 0x000ea20000000800 */
[C---:B----4-:R-:W-:Y:S01]  /*d4f0*/  F2FP.BF16.F32.PACK_AB R33, R170.reuse, R54 ;  /* 0x00000036aa21723e */ /* 0x050fe200000010ff */
[----:B------:R-:W-:-:S06]  /*d500*/  FADD.FTZ R174, R170, R174 ;  /* 0x000000aeaaae7221 */ /* 0x000fcc0000010000 */
[----:B------:R-:W-:Y:S08]  /*d510*/  MUFU.EX2 R83, R83 ;  /* 0x0000005300537308 */ /* 0x000ff00000000800 */
[----:B------:R-:W4:Y:S01]  /*d520*/  MUFU.EX2 R82, R82 ;  /* 0x0000005200527308 */ /* 0x000f220000000800 */
[----:B--2---:R-:W-:Y:S01]  /*d530*/  F2FP.BF16.F32.PACK_AB R35, R162, R50 ;  /* 0x00000032a223723e */ /* 0x004fe200000010ff */
[----:B------:R-:W-:-:S04]  /*d540*/  FADD.FTZ R50, R50, R174 ;  /* 0x000000ae32327221 */ /* 0x000fc80000010000 */
[----:B------:R-:W-:Y:S02]  /*d550*/  FADD.FTZ R50, R162, R50 ;  /* 0x00000032a2327221 */ /* 0x000fe40000010000 */
[----:B------:R-:W-:Y:S01]  /*d560*/  MUFU.EX2 R81, R81 ;  /* 0x0000005100517308 */ /* 0x000fe20000000800 */
[C---:B------:R-:W-:Y:S06]  /*d570*/  HMMA.16816.F32.BF16 R20, R32.reuse, R4, R20 ;  /* 0x000000042014723c */ /* 0x040fec0000041814 */
[----:B------:R-:W-:Y:S01]  /*d580*/  HMMA.16816.F32.BF16 R28, R32, R6, R28 ;  /* 0x00000006201c723c */ /* 0x000fe2000004181c */
[----:B------:R-:W2:Y:S01]  /*d590*/  MUFU.EX2 R80, R80 ;  /* 0x0000005000507308 */ /* 0x000ea20000000800 */
[----:B----4-:R-:W-:Y:S01]  /*d5a0*/  F2FP.BF16.F32.PACK_AB R4, R82, R83 ;  /* 0x000000535204723e */ /* 0x010fe200000010ff */
[----:B------:R-:W-:-:S03]  /*d5b0*/  FADD.FTZ R83, R83, R85 ;  /* 0x0000005553537221 */ /* 0x000fc60000010000 */
[C---:B-----5:R-:W-:Y:S01]  /*d5c0*/  HMMA.16816.F32.BF16 R136, R32.reuse, R24, R136 ;  /* 0x000000182088723c */ /* 0x060fe20000041888 */
[----:B------:R-:W-:Y:S02]  /*d5d0*/  FADD.FTZ R83, R82, R83 ;  /* 0x0000005352537221 */ /* 0x000fe40000010000 */
[----:B------:R-:W-:Y:S03]  /*d5e0*/  MUFU.EX2 R46, R46 ;  /* 0x0000002e002e7308 */ /* 0x000fe60000000800 */
[----:B------:R-:W-:Y:S01]  /*d5f0*/  HMMA.16816.F32.BF16 R132, R32, R26, R132 ;  /* 0x0000001a2084723c */ /* 0x000fe20000041884 */
[----:B------:R-:W-:Y:S01]  /*d600*/  FFMA.FTZ R25, R117, UR12, -R61 ;  /* 0x0000000c75197c23 */ /* 0x000fe2000801083d */
[----:B------:R-:W-:-:S03]  /*d610*/  FFMA.FTZ R24, R62, UR12, -R108 ;  /* 0x0000000c3e187c23 */ /* 0x000fc6000801086c */
        /* <DEDUP_REMOVED lines=11> */
[----:B------:R-:W-:Y:S01]  /*d6d0*/  FFMA.FTZ R40, R45, UR12, -R61 ;  /* 0x0000000c2d287c23 */ /* 0x000fe2000801083d */
[----:B------:R-:W-:Y:S01]  /*d6e0*/  FADD.FTZ R81, R81, R83 ;  /* 0x0000005351517221 */ /* 0x000fe20000010000 */
[--C-:B------:R-:W-:Y:S01]  /*d6f0*/  FFMA.FTZ R41, R47, UR12, -R61.reuse ;  /* 0x0000000c2f297c23 */ /* 0x100fe2000801083d */
[--C-:B------:R-:W-:Y:S01]  /*d700*/  FFMA.FTZ R43, R60, UR12, -R61.reuse ;  /* 0x0000000c3c2b7c23 */ /* 0x100fe2000801083d */
[----:B------:R-:W-:Y:S01]  /*d710*/  FFMA.FTZ R44, R49, UR12, -R61 ;  /* 0x0000000c312c7c23 */ /* 0x000fe2000801083d */
[----:B------:R-:W2:Y:S01]  /*d720*/  MUFU.EX2 R163, R163 ;  /* 0x000000a300a37308 */ /* 0x000ea20000000800 */
[----:B----4-:R-:W-:Y:S01]  /*d730*/  F2FP.BF16.F32.PACK_AB R5, R159, R46 ;  /* 0x0000002e9f05723e */ /* 0x010fe200000010ff */
[----:B------:R-:W-:Y:S01]  /*d740*/  FADD.FTZ R46, R46, R50 ;  /* 0x000000322e2e7221 */ /* 0x000fe20000010000 */
[----:B------:R-:W-:-:S03]  /*d750*/  FADD.FTZ R81, R80, R81 ;  /* 0x0000005150517221 */ /* 0x000fc60000010000 */
[----:B------:R-:W-:Y:S02]  /*d760*/  FADD.FTZ R46, R159, R46 ;  /* 0x0000002e9f2e7221 */ /* 0x000fe40000010000 */
[----:B------:R-:W-:Y:S08]  /*d770*/  MUFU.EX2 R79, R79 ;  /* 0x0000004f004f7308 */ /* 0x000ff00000000800 */
[----:B------:R-:W4:Y:S01]  /*d780*/  MUFU.EX2 R78, R78 ;  /* 0x0000004e004e7308 */ /* 0x000f220000000800 */
[----:B--2---:R-:W-:Y:S01]  /*d790*/  F2FP.BF16.F32.PACK_AB R7, R163, R42 ;  /* 0x0000002aa307723e */ /* 0x004fe200000010ff */
[----:B------:R-:W-:-:S06]  /*d7a0*/  FADD.FTZ R42, R42, R46 ;  /* 0x0000002e2a2a7221 */ /* 0x000fcc0000010000 */
[C---:B---3--:R-:W-:Y:S01]  /*d7b0*/  HMMA.16816.F32.BF16 R20, R4.reuse, R16, R20 ;  /* 0x000000100414723c */ /* 0x048fe20000041814 */
[----:B------:R-:W-:Y:S05]  /*d7c0*/  MUFU.EX2 R77, R77 ;  /* 0x0000004d004d7308 */ /* 0x000fea0000000800 */
[C---:B------:R-:W-:Y:S01]  /*d7d0*/  HMMA.16816.F32.BF16 R28, R4.reuse, R18, R28 ;  /* 0x00000012041c723c */ /* 0x040fe2000004181c */
[----:B------:R-:W2:Y:S02]  /*d7e0*/  LDSM.16.MT88.4 R16, [R150+0x7c00] ;  /* 0x007c00009610783b */ /* 0x000ea40000004200 */
[----:B------:R-:W3:Y:S03]  /*d7f0*/  MUFU.EX2 R76, R76 ;  /* 0x0000004c004c7308 */ /* 0x000ee60000000800 */
[C---:B-1----:R-:W-:Y:S05]  /*d800*/  HMMA.16816.F32.BF16 R136, R4.reuse, R8, R136 ;  /* 0x000000080488723c */ /* 0x042fea0000041888 */
[----:B------:R-:W-:Y:S01]  /*d810*/  MUFU.EX2 R38, R38 ;  /* 0x0000002600267308 */ /* 0x000fe20000000800 */
[----:B------:R-:W-:Y:S01]  /*d820*/  HMMA.16816.F32.BF16 R132, R4, R10, R132 ;  /* 0x0000000a0484723c */ /* 0x000fe20000041884 */
[----:B------:R-:W1:Y:S06]  /*d830*/  LDSM.16.MT88.4 R8, [R151+0x8000] ;  /* 0x008000009708783b */ /* 0x000e6c0000004200 */
[----:B------:R-:W5:Y:S01]  /*d840*/  MUFU.EX2 R25, R25 ;  /* 0x0000001900197308 */ /* 0x000f620000000800 */
[----:B----4-:R-:W-:Y:S01]  /*d850*/  F2FP.BF16.F32.PACK_AB R4, R78, R79 ;  /* 0x0000004f4e04723e */ /* 0x010fe200000010ff */
[----:B------:R-:W-:Y:S01]  /*d860*/  FADD.FTZ R79, R79, R81 ;  /* 0x000000514f4f7221 */ /* 0x000fe20000010000 */
[----:B---3--:R-:W-:-:S03]  /*d870*/  F2FP.BF16.F32.PACK_AB R6, R76, R77 ;  /* 0x0000004d4c06723e */ /* 0x008fc600000010ff */
[----:B------:R-:W-:Y:S02]  /*d880*/  FADD.FTZ R78, R78, R79 ;  /* 0x0000004f4e4e7221 */ /* 0x000fe40000010000 */
[----:B------:R-:W-:Y:S02]  /*d890*/  MUFU.EX2 R26, R26 ;  /* 0x0000001a001a7308 */ /* 0x000fe40000000800 */
[----:B------:R-:W-:-:S04]  /*d8a0*/  FADD.FTZ R78, R77, R78 ;  /* 0x0000004e4d4e7221 */ /* 0x000fc80000010000 */
[----:B------:R-:W-:Y:S02]  /*d8b0*/  FADD.FTZ R76, R76, R78 ;  /* 0x0000004e4c4c7221 */ /* 0x000fe40000010000 */
[----:B------:R-:W3:Y:S01]  /*d8c0*/  MUFU.EX2 R27, R27 ;  /* 0x0000001b001b7308 */ /* 0x000ee20000000800 */
[----:B-----5:R-:W-:-:S07]  /*d8d0*/  F2FP.BF16.F32.PACK_AB R5, R25, R38 ;  /* 0x000000261905723e */ /* 0x020fce00000010ff */
[----:B------:R-:W4:Y:S08]  /*d8e0*/  MUFU.EX2 R75, R75 ;  /* 0x0000004b004b7308 */ /* 0x000f300000000800 */
[----:B------:R-:W5:Y:S01]  /*d8f0*/  MUFU.EX2 R74, R74 ;  /* 0x0000004a004a7308 */ /* 0x000f620000000800 */
[----:B---3--:R-:W-:-:S07]  /*d900*/  F2FP.BF16.F32.PACK_AB R7, R27, R26 ;  /* 0x0000001a1b07723e */ /* 0x008fce00000010ff */
[----:B------:R-:W-:Y:S01]  /*d910*/  MUFU.EX2 R73, R73 ;  /* 0x0000004900497308 */ /* 0x000fe20000000800 */
[----:B------:R-:W-:Y:S01]  /*d920*/  HMMA.16816.F32.BF16 R20, R4, R12, R20 ;  /* 0x0000000c0414723c */ /* 0x000fe20000041814 */
[----:B----4-:R-:W-:-:S05]  /*d930*/  FADD.FTZ R76, R75, R76 ;  /* 0x0000004c4b4c7221 */ /* 0x010fca0000010000 */
[C---:B------:R-:W-:Y:S01]  /*d940*/  HMMA.16816.F32.BF16 R28, R4.reuse, R14, R28 ;  /* 0x0000000e041c723c */ /* 0x040fe2000004181c */
[----:B------:R-:W3:Y:S01]  /*d950*/  MUFU.EX2 R72, R72 ;  /* 0x0000004800487308 */ /* 0x000ee20000000800 */
[----:B------:R-:W4:Y:S04]  /*d960*/  LDSM.16.MT88.4 R12, [R150+0x8000] ;  /* 0x00800000960c783b */ /* 0x000f280000004200 */
[C---:B--2---:R-:W-:Y:S03]  /*d970*/  HMMA.16816.F32.BF16 R136, R4.reuse, R16, R136 ;  /* 0x000000100488723c */ /* 0x044fe60000041888 */
[----:B------:R-:W-:Y:S03]  /*d980*/  MUFU.EX2 R32, R32 ;  /* 0x0000002000207308 */ /* 0x000fe60000000800 */
[----:B------:R-:W-:Y:S01]  /*d990*/  HMMA.16816.F32.BF16 R132, R4, R18, R132 ;  /* 0x000000120484723c */ /* 0x000fe20000041884 */
[----:B------:R-:W2:Y:S04]  /*d9a0*/  LDSM.16.MT88.4 R16, [R151+0x8400] ;  /* 0x008400009710783b */ /* 0x000ea80000004200 */
[----:B------:R-:W1:Y:S02]  /*d9b0*/  MUFU.EX2 R0, R0 ;  /* 0x0000000000007308 */ /* 0x000e640000000800 */
[C---:B-----5:R-:W-:Y:S01]  /*d9c0*/  F2FP.BF16.F32.PACK_AB R4, R74.reuse, R75 ;  /* 0x0000004b4a04723e */ /* 0x060fe200000010ff */
[----:B------:R-:W-:Y:S01]  /*d9d0*/  FADD.FTZ R74, R74, R76 ;  /* 0x0000004c4a4a7221 */ /* 0x000fe20000010000 */
[----:B---3--:R-:W-:-:S03]  /*d9e0*/  F2FP.BF16.F32.PACK_AB R6, R72, R73 ;  /* 0x000000494806723e */ /* 0x008fc600000010ff */
[----:B------:R-:W-:Y:S01]  /*d9f0*/  FADD.FTZ R74, R73, R74 ;  /* 0x0000004a494a7221 */ /* 0x000fe20000010000 */
[----:B------:R-:W-:Y:S03]  /*da00*/  MUFU.EX2 R33, R33 ;  /* 0x0000002100217308 */ /* 0x000fe60000000800 */
[----:B------:R-:W-:-:S05]  /*da10*/  FADD.FTZ R72, R72, R74 ;  /* 0x0000004a48487221 */ /* 0x000fca0000010000 */
[----:B------:R-:W3:Y:S01]  /*da20*/  MUFU.EX2 R34, R34 ;  /* 0x0000002200227308 */ /* 0x000ee20000000800 */
[----:B-1----:R-:W-:-:S07]  /*da30*/  F2FP.BF16.F32.PACK_AB R5, R0, R32 ;  /* 0x000000200005723e */ /* 0x002fce00000010ff */
[----:B------:R-:W1:Y:S08]  /*da40*/  MUFU.EX2 R71, R71 ;  /* 0x0000004700477308 */ /* 0x000e700000000800 */
[----:B------:R-:W5:Y:S01]  /*da50*/  MUFU.EX2 R70, R70 ;  /* 0x0000004600467308 */ /* 0x000f620000000800 */
[----:B---3--:R-:W-:-:S07]  /*da60*/  F2FP.BF16.F32.PACK_AB R7, R34, R33 ;  /* 0x000000212207723e */ /* 0x008fce00000010ff */
[----:B------:R-:W-:Y:S01]  /*da70*/  HMMA.16816.F32.BF16 R20, R4, R8, R20 ;  /* 0x000000080414723c */ /* 0x000fe20000041814 */
[----:B------:R-:W-:Y:S01]  /*da80*/  MUFU.EX2 R69, R69 ;  /* 0x0000004500457308 */ /* 0x000fe20000000800 */
[----:B-1----:R-:W-:-:S04]  /*da90*/  FADD.FTZ R72, R71, R72 ;  /* 0x0000004847487221 */ /* 0x002fc80000010000 */
[C---:B------:R-:W-:Y:S01]  /*daa0*/  HMMA.16816.F32.BF16 R28, R4.reuse, R10, R28 ;  /* 0x0000000a041c723c */ /* 0x040fe2000004181c */
[----:B------:R-:W1:Y:S02]  /*dab0*/  LDSM.16.MT88.4 R8, [R150+0x8400] ;  /* 0x008400009608783b */ /* 0x000e640000004200 */
[----:B------:R-:W3:Y:S03]  /*dac0*/  MUFU.EX2 R68, R68 ;  /* 0x0000004400447308 */ /* 0x000ee60000000800 */
[C---:B----4-:R-:W-:Y:S05]  /*dad0*/  HMMA.16816.F32.BF16 R136, R4.reuse, R12, R136 ;  /* 0x0000000c0488723c */ /* 0x050fea0000041888 */
[----:B------:R-:W-:Y:S01]  /*dae0*/  MUFU.EX2 R35, R35 ;  /* 0x0000002300237308 */ /* 0x000fe20000000800 */
[----:B------:R-:W-:Y:S01]  /*daf0*/  HMMA.16816.F32.BF16 R132, R4, R14, R132 ;  /* 0x0000000e0484723c */ /* 0x000fe20000041884 */
[----:B------:R-:W4:Y:S06]  /*db00*/  LDSM.16.MT88.4 R12, [R151+0x8800] ;  /* 0x00880000970c783b */ /* 0x000f2c0000004200 */
[----:B------:R-:W2:Y:S01]  /*db10*/  MUFU.EX2 R36, R36 ;  /* 0x0000002400247308 */ /* 0x000ea20000000800 */
[C---:B-----5:R-:W-:Y:S01]  /*db20*/  F2FP.BF16.F32.PACK_AB R4, R70.reuse, R71 ;  /* 0x000000474604723e */ /* 0x060fe200000010ff */
[----:B------:R-:W-:Y:S01]  /*db30*/  FADD.FTZ R70, R70, R72 ;  /* 0x0000004846467221 */ /* 0x000fe20000010000 */
[----:B---3--:R-:W-:-:S03]  /*db40*/  F2FP.BF16.F32.PACK_AB R6, R68, R69 ;  /* 0x000000454406723e */ /* 0x008fc600000010ff */
[----:B------:R-:W-:Y:S02]  /*db50*/  FADD.FTZ R70, R69, R70 ;  /* 0x0000004645467221 */ /* 0x000fe40000010000 */
[----:B------:R-:W-:Y:S02]  /*db60*/  MUFU.EX2 R37, R37 ;  /* 0x0000002500257308 */ /* 0x000fe40000000800 */
[----:B------:R-:W-:-:S06]  /*db70*/  FADD.FTZ R68, R68, R70 ;  /* 0x0000004644447221 */ /* 0x000fcc0000010000 */
[----:B------:R-:W3:Y:S01]  /*db80*/  MUFU.EX2 R40, R40 ;  /* 0x0000002800287308 */ /* 0x000ee20000000800 */
[----:B--2---:R-:W-:-:S07]  /*db90*/  F2FP.BF16.F32.PACK_AB R5, R36, R35 ;  /* 0x000000232405723e */ /* 0x004fce00000010ff */
[----:B------:R-:W2:Y:S08]  /*dba0*/  MUFU.EX2 R67, R67 ;  /* 0x0000004300437308 */ /* 0x000eb00000000800 */
[----:B------:R-:W5:Y:S01]  /*dbb0*/  MUFU.EX2 R65, R65 ;  /* 0x0000004100417308 */ /* 0x000f620000000800 */
[----:B---3--:R-:W-:-:S07]  /*dbc0*/  F2FP.BF16.F32.PACK_AB R7, R40, R37 ;  /* 0x000000252807723e */ /* 0x008fce00000010ff */
[----:B------:R-:W-:Y:S01]  /*dbd0*/  HMMA.16816.F32.BF16 R20, R4, R16, R20 ;  /* 0x000000100414723c */ /* 0x000fe20000041814 */
[----:B------:R-:W-:Y:S01]  /*dbe0*/  MUFU.EX2 R63, R63 ;  /* 0x0000003f003f7308 */ /* 0x000fe20000000800 */
[----:B--2---:R-:W-:-:S04]  /*dbf0*/  FADD.FTZ R68, R67, R68 ;  /* 0x0000004443447221 */ /* 0x004fc80000010000 */
[C---:B------:R-:W-:Y:S01]  /*dc00*/  HMMA.16816.F32.BF16 R28, R4.reuse, R18, R28 ;  /* 0x00000012041c723c */ /* 0x040fe2000004181c */
[----:B------:R-:W2:Y:S02]  /*dc10*/  LDSM.16.MT88.4 R16, [R150+0x8800] ;  /* 0x008800009610783b */ /* 0x000ea40000004200 */
[----:B------:R-:W3:Y:S03]  /*dc20*/  MUFU.EX2 R130, R130 ;  /* 0x0000008200827308 */ /* 0x000ee60000000800 */
[C---:B-1----:R-:W-:Y:S05]  /*dc30*/  HMMA.16816.F32.BF16 R136, R4.reuse, R8, R136 ;  /* 0x000000080488723c */ /* 0x042fea0000041888 */
[----:B------:R-:W-:Y:S01]  /*dc40*/  MUFU.EX2 R3, R56 ;  /* 0x0000003800037308 */ /* 0x000fe20000000800 */
[----:B------:R-:W-:Y:S01]  /*dc50*/  HMMA.16816.F32.BF16 R132, R4, R10, R132 ;  /* 0x0000000a0484723c */ /* 0x000fe20000041884 */
[----:B------:R-:W-:-:S04]  /*dc60*/  FADD.FTZ R8, R163, R42 ;  /* 0x0000002aa3087221 */ /* 0x000fc80000010000 */
[----:B------:R-:W-:Y:S02]  /*dc70*/  FADD.FTZ R8, R38, R8 ;  /* 0x0000000826087221 */ /* 0x000fe40000010000 */
[----:B------:R-:W1:Y:S01]  /*dc80*/  MUFU.EX2 R41, R41 ;  /* 0x0000002900297308 */ /* 0x000e620000000800 */
[----:B-----5:R-:W-:Y:S01]  /*dc90*/  F2FP.BF16.F32.PACK_AB R4, R65, R67 ;  /* 0x000000434104723e */ /* 0x020fe200000010ff */
[----:B------:R-:W-:Y:S01]  /*dca0*/  FADD.FTZ R25, R25, R8 ;  /* 0x0000000819197221 */ /* 0x000fe20000010000 */
[----:B---3--:R-:W-:Y:S01]  /*dcb0*/  F2FP.BF16.F32.PACK_AB R6, R130, R63 ;  /* 0x0000003f8206723e */ /* 0x008fe200000010ff */
[----:B------:R-:W3:Y:S01]  /*dcc0*/  LDSM.16.MT88.4 R8, [R150+0x8c00] ;  /* 0x008c00009608783b */ /* 0x000ee20000004200 */
[----:B------:R-:W-:Y:S01]  /*dcd0*/  FADD.FTZ R65, R65, R68 ;  /* 0x0000004441417221 */ /* 0x000fe20000010000 */
[----:B------:R-:W-:Y:S02]  /*dce0*/  FADD.FTZ R25, R26, R25 ;  /* 0x000000191a197221 */ /* 0x000fe40000010000 */
[----:B------:R-:W-:Y:S01]  /*dcf0*/  MUFU.EX2 R43, R43 ;  /* 0x0000002b002b7308 */ /* 0x000fe20000000800 */
[----:B------:R-:W-:Y:S01]  /*dd00*/  FADD.FTZ R65, R63, R65 ;  /* 0x000000413f417221 */ /* 0x000fe20000010000 */
[----:B------:R-:W-:-:S03]  /*dd10*/  FADD.FTZ R27, R27, R25 ;  /* 0x000000191b1b7221 */ /* 0x000fc60000010000 */
[----:B------:R-:W-:Y:S01]  /*dd20*/  FADD.FTZ R130, R130, R65 ;  /* 0x0000004182827221 */ /* 0x000fe20000010000 */
[----:B------:R-:W-:Y:S02]  /*dd30*/  FADD.FTZ R27, R32, R27 ;  /* 0x0000001b201b7221 */ /* 0x000fe40000010000 */
[----:B------:R-:W5:Y:S01]  /*dd40*/  MUFU.EX2 R44, R44 ;  /* 0x0000002c002c7308 */ /* 0x000f620000000800 */
[----:B-1----:R-:W-:Y:S01]  /*dd50*/  F2FP.BF16.F32.PACK_AB R5, R41, R3 ;  /* 0x000000032905723e */ /* 0x002fe200000010ff */
[----:B------:R-:W-:Y:S01]  /*dd60*/  FADD.FTZ R27, R0, R27 ;  /* 0x0000001b001b7221 */ /* 0x000fe20000010000 */
[----:B------:R-:W-:-:S03]  /*dd70*/  MOV R0, R109 ;  /* 0x0000006d00007202 */ /* 0x000fc60000000f00 */
[----:B------:R-:W-:Y:S02]  /*dd80*/  FADD.FTZ R33, R33, R27 ;  /* 0x0000001b21217221 */ /* 0x000fe40000010000 */
[----:B------:R-:W1:Y:S02]  /*dd90*/  MUFU.EX2 R24, R24 ;  /* 0x0000001800187308 */ /* 0x000e640000000800 */
[----:B------:R-:W-:-:S04]  /*dda0*/  FADD.FTZ R33, R34, R33 ;  /* 0x0000002122217221 */ /* 0x000fc80000010000 */
[----:B------:R-:W-:Y:S02]  /*ddb0*/  FADD.FTZ R33, R35, R33 ;  /* 0x0000002123217221 */ /* 0x000fe40000010000 */
[----:B------:R-:W2:Y:S01]  /*ddc0*/  MUFU.EX2 R2, R2 ;  /* 0x0000000200027308 */ /* 0x000ea20000000800 */
[----:B-----5:R-:W-:Y:S01]  /*ddd0*/  F2FP.BF16.F32.PACK_AB R7, R44, R43 ;  /* 0x0000002b2c07723e */ /* 0x020fe200000010ff */
[----:B------:R-:W-:-:S04]  /*dde0*/  FADD.FTZ R36, R36, R33 ;  /* 0x0000002124247221 */ /* 0x000fc80000010000 */
[----:B------:R-:W-:Y:S02]  /*ddf0*/  FADD.FTZ R36, R37, R36 ;  /* 0x0000002425247221 */ /* 0x000fe40000010000 */
[----:B----4-:R-:W-:Y:S01]  /*de00*/  HMMA.16816.F32.BF16 R20, R4, R12, R20 ;  /* 0x0000000c0414723c */ /* 0x010fe20000041814 */
[----:B------:R-:W4:Y:S01]  /*de10*/  MUFU.EX2 R39, R39 ;  /* 0x0000002700277308 */ /* 0x000f220000000800 */
[----:B------:R-:W-:Y:S01]  /*de20*/  FADD.FTZ R40, R40, R36 ;  /* 0x0000002428287221 */ /* 0x000fe20000010000 */
[----:B-1----:R-:W-:-:S03]  /*de30*/  FADD.FTZ R130, R24, R130 ;  /* 0x0000008218827221 */ /* 0x002fc60000010000 */
[C---:B------:R-:W-:Y:S01]  /*de40*/  HMMA.16816.F32.BF16 R28, R4.reuse, R14, R28 ;  /* 0x0000000e041c723c */ /* 0x040fe2000004181c */
[----:B------:R-:W-:Y:S01]  /*de50*/  FFMA.FTZ R12, R55, UR12, -R61 ;  /* 0x0000000c370c7c23 */ /* 0x000fe2000801083d */
[----:B------:R-:W-:Y:S01]  /*de60*/  FADD.FTZ R40, R3, R40 ;  /* 0x0000002803287221 */ /* 0x000fe20000010000 */
[----:B------:R-:W1:Y:S01]  /*de70*/  MUFU.EX2 R239, R239 ;  /* 0x000000ef00ef7308 */ /* 0x000e620000000800 */
[----:B--2---:R-:W-:Y:S02]  /*de80*/  FADD.FTZ R130, R2, R130 ;  /* 0x0000008202827221 */ /* 0x004fe40000010000 */
[----:B------:R-:W-:Y:S01]  /*de90*/  HMMA.16816.F32.BF16 R136, R4, R16, R136 ;  /* 0x000000100488723c */ /* 0x000fe20000041888 */
[----:B------:R-:W-:-:S04]  /*dea0*/  FADD.FTZ R41, R41, R40 ;  /* 0x0000002829297221 */ /* 0x000fc80000010000 */
[----:B------:R-:W2:Y:S01]  /*deb0*/  MUFU.EX2 R42, R64 ;  /* 0x00000040002a7308 */ /* 0x000ea20000000800 */
[----:B------:R-:W-:Y:S01]  /*dec0*/  HMMA.16816.F32.BF16 R132, R4, R18, R132 ;  /* 0x000000120484723c */ /* 0x000fe20000041884 */
[----:B------:R-:W-:Y:S01]  /*ded0*/  FADD.FTZ R41, R43, R41 ;  /* 0x000000292b297221 */ /* 0x000fe20000010000 */
[----:B----4-:R-:W-:-:S03]  /*dee0*/  FADD.FTZ R130, R39, R130 ;  /* 0x0000008227827221 */ /* 0x010fc60000010000 */
[----:B------:R-:W-:Y:S02]  /*def0*/  FADD.FTZ R44, R44, R41 ;  /* 0x000000292c2c7221 */ /* 0x000fe40000010000 */
[----:B------:R-:W4:Y:S01]  /*df00*/  MUFU.EX2 R38, R53 ;  /* 0x0000003500267308 */ /* 0x000f220000000800 */
[----:B------:R-:W-:Y:S02]  /*df10*/  F2FP.BF16.F32.PACK_AB R4, R2, R24 ;  /* 0x000000180204723e */ /* 0x000fe400000010ff */
[C---:B-1----:R-:W-:Y:S01]  /*df20*/  F2FP.BF16.F32.PACK_AB R6, R239.reuse, R39 ;  /* 0x00000027ef06723e */ /* 0x042fe200000010ff */
[----:B------:R-:W-:Y:S01]  /*df30*/  FADD.FTZ R239, R239, R130 ;  /* 0x00000082efef7221 */ /* 0x000fe20000010000 */
[----:B------:R-:W-:-:S03]  /*df40*/  MOV R2, R110 ;  /* 0x0000006e00027202 */ /* 0x000fc60000000f00 */
[----:B------:R-:W1:Y:S01]  /*df50*/  MUFU.EX2 R12, R12 ;  /* 0x0000000c000c7308 */ /* 0x000e620000000800 */
[----:B--2---:R-:W-:-:S07]  /*df60*/  FADD.FTZ R44, R42, R44 ;  /* 0x0000002c2a2c7221 */ /* 0x004fce0000010000 */
[----:B------:R-:W2:Y:S01]  /*df70*/  MUFU.EX2 R238, R238 ;  /* 0x000000ee00ee7308 */ /* 0x000ea20000000800 */
[C---:B----4-:R-:W-:Y:S01]  /*df80*/  F2FP.BF16.F32.PACK_AB R5, R38.reuse, R42 ;  /* 0x0000002a2605723e */ /* 0x050fe200000010ff */
[----:B------:R-:W-:-:S04]  /*df90*/  FADD.FTZ R44, R38, R44 ;  /* 0x0000002c262c7221 */ /* 0x000fc80000010000 */
[----:B-1----:R-:W-:Y:S01]  /*dfa0*/  FADD.FTZ R44, R12, R44 ;  /* 0x0000002c0c2c7221 */ /* 0x002fe20000010000 */
[----:B--2---:R-:W-:-:S03]  /*dfb0*/  F2FP.BF16.F32.PACK_AB R7, R238, R12 ;  /* 0x0000000cee07723e */ /* 0x004fc600000010ff */
[----:B------:R-:W-:-:S04]  /*dfc0*/  FADD.FTZ R238, R238, R44 ;  /* 0x0000002ceeee7221 */ /* 0x000fc80000010000 */
[C---:B------:R-:W-:Y:S06]  /*dfd0*/  HMMA.16816.F32.BF16 R144, R4.reuse, R140, R20 ;  /* 0x0000008c0490723c */ /* 0x040fec0000041814 */
[C---:B------:R-:W-:Y:S06]  /*dfe0*/  HMMA.16816.F32.BF16 R140, R4.reuse, R142, R28 ;  /* 0x0000008e048c723c */ /* 0x040fec000004181c */
[C---:B---3--:R-:W-:Y:S06]  /*dff0*/  HMMA.16816.F32.BF16 R136, R4.reuse, R8, R136 ;  /* 0x000000080488723c */ /* 0x048fec0000041888 */
[----:B------:R-:W-:-:S15]  /*e000*/  HMMA.16816.F32.BF16 R132, R4, R10, R132 ;  /* 0x0000000a0484723c */ /* 0x000fde0000041884 */
[----:B------:R-:W-:-:S09]  /*e010*/  NOP ;  /* 0x0000000000007918 */ /* 0x000fd20000000000 */
.L_x_746:
[----:B------:R-:W1:Y:S01]  /*e020*/  S2R R4, SR_TID.X ;  /* 0x0000000000047919 */ /* 0x000e620000002100 */
[----:B------:R-:W-:Y:S01]  /*e030*/  ISETP.GE.AND P0, PT, R225, 0x1, PT ;  /* 0x00000001e100780c */ /* 0x000fe20003f06270 */
[----:B------:R-:W-:Y:S01]  /*e040*/  ULDC.64 UR8, c[0x0][0x208] ;  /* 0x0000820000087ab9 */ /* 0x000fe20000000a00 */
[----:B-1----:R-:W-:-:S04]  /*e050*/  SHF.R.S32.HI R231, RZ, 0x1f, R4 ;  /* 0x0000001fffe77819 */ /* 0x002fc80000011404 */
[----:B------:R-:W-:-:S04]  /*e060*/  LEA.HI R231, R231, R4, RZ, 0x2 ;  /* 0x00000004e7e77211 */ /* 0x000fc800078f10ff */
[----:B------:R-:W-:-:S05]  /*e070*/  LOP3.LUT R3, R231, 0xfffffffc, RZ, 0xc0, !PT ;  /* 0xfffffffce7037812 */ /* 0x000fca00078ec0ff */
[----:B------:R-:W-:-:S04]  /*e080*/  IMAD.IADD R3, R4, 0x1, -R3 ;  /* 0x0000000104037824 */ /* 0x000fc800078e0a03 */
[----:B------:R-:W-:Y:S01]  /*e090*/  IMAD.SHL.U32 R236, R3, 0x8, RZ ;  /* 0x0000000803ec7824 */ /* 0x000fe200078e00ff */
[----:B------:R-:W-:Y:S06]  /*e0a0*/  @!P0 BRA `(.L_x_754) ;  /* 0x0000004400e48947 */ /* 0x000fec0003800000 */
[----:B------:R-:W-:Y:S01]  /*e0b0*/  IMAD.U32 R233, R154, -0x100, RZ ;  /* 0xffffff009ae97824 */ /* 0x000fe200078e00ff */
[----:B------:R-:W-:Y:S01]  /*e0c0*/  MOV R3, R0 ;  /* 0x0000000000037202 */ /* 0x000fe20000000f00 */
[----:B------:R-:W-:Y:S01]  /*e0d0*/  IMAD.MOV.U32 R148, RZ, RZ, R2 ;  /* 0x000000ffff947224 */ /* 0x000fe200078e0002 */
[----:B------:R-:W-:Y:S01]  /*e0e0*/  ULDC UR5, c[0x0][0x2d0] ;  /* 0x0000b40000057ab9 */ /* 0x000fe20000000800 */
[----:B------:R-:W-:Y:S01]  /*e0f0*/  ULDC UR4, c[0x0][0x2ec] ;  /* 0x0000bb0000047ab9 */ /* 0x000fe20000000800 */
[----:B------:R-:W-:-:S07]  /*e100*/  SHF.R.S32.HI R232, RZ, 0x1f, R233 ;  /* 0x0000001fffe87819 */ /* 0x000fce00000114e9 */
.L_x_758:
[----:B------:R-:W-:Y:S01]  /*e110*/  ISETP.GE.AND P0, PT, R236, UR5, PT ;  /* 0x00000005ec007c0c */ /* 0x000fe2000bf06270 */
[----:B------:R-:W-:Y:S04]  /*e120*/  DEPBAR.LE SB0, 0x0 ;  /* 0x000080000000791a */ /* 0x000fe80000000000 */
[----:B------:R-:W-:Y:S01]  /*e130*/  BAR.SYNC.DEFER_BLOCKING 0x0 ;  /* 0x0000000000007b1d */ /* 0x000fe20000010000 */
[----:B------:R-:W-:Y:S01]  /*e140*/  IMAD.MOV.U32 R2, RZ, RZ, R233 ;  /* 0x000000ffff027224 */ /* 0x000fe200078e00e9 */
[----:B------:R-:W-:Y:S06]  /*e150*/  MOV R0, R232 ;  /* 0x000000e800007202 */ /* 0x000fec0000000f00 */
[----:B------:R-:W1:Y:S08]  /*e160*/  @!P0 LDC.64 R4, c[0x0][0x250] ;  /* 0x00009400ff048b82 */ /* 0x000e700000000a00 */
[----:B------:R-:W2:Y:S08]  /*e170*/  @!P0 LDC.64 R12, c[0x0][0x250] ;  /* 0x00009400ff0c8b82 */ /* 0x000eb00000000a00 */
[----:B------:R-:W3:Y:S01]  /*e180*/  @!P0 LDC.64 R10, c[0x0][0x250] ;  /* 0x00009400ff0a8b82 */ /* 0x000ee20000000a00 */
[----:B------:R-:W-:Y:S05]  /*e190*/  @!P6 BRA `(.L_x_755) ;  /* 0x0000000000f8e947 */ /* 0x000fea0003800000 */
[----:B------:R-:W4:Y:S01]  /*e1a0*/  LDC R0, c[0x0][0x380] ;  /* 0x0000e000ff007b82 */ /* 0x000f220000000800 */
[----:B------:R-:W-:Y:S04]  /*e1b0*/  SHF.L.U32 R17, R225, 0x8, RZ ;  /* 0x00000008e1117819 */ /* 0x000fe800000006ff */
[----:B------:R-:W-:Y:S01]  /*e1c0*/  IABS R14, R17 ;  /* 0x00000011000e7213 */ /* 0x000fe20000000000 */
[C---:B------:R-:W-:Y:S05]  /*e1d0*/  VIADD R6, R17.reuse, 0xffffff00 ;  /* 0xffffff0011067836 */ /* 0x040fea0000000000 */
[----:B------:R-:W-:Y:S02]  /*e1e0*/  IABS R8, R6 ;  /* 0x0000000600087213 */ /* 0x000fe40000000000 */
[-C--:B----4-:R-:W-:Y:S02]  /*e1f0*/  IABS R2, R0.reuse ;  /* 0x0000000000027213 */ /* 0x090fe40000000000 */
[-C--:B------:R-:W-:Y:S02]  /*e200*/  LOP3.LUT R6, R6, R0.reuse, RZ, 0x3c, !PT ;  /* 0x0000000006067212 */ /* 0x080fe400078e3cff */
[----:B------:R-:W4:Y:S01]  /*e210*/  I2F.RP R18, R2 ;  /* 0x0000000200127306 */ /* 0x000f220000209400 */
[----:B------:R-:W-:Y:S02]  /*e220*/  LOP3.LUT R17, R17, R0, RZ, 0x3c, !PT ;  /* 0x0000000011117212 */ /* 0x000fe400078e3cff */
[----:B------:R-:W-:Y:S07]  /*e230*/  ISETP.GE.AND P1, PT, R6, RZ, PT ;  /* 0x000000ff0600720c */ /* 0x000fee0003f26270 */
[----:B----4-:R-:W4:Y:S02]  /*e240*/  MUFU.RCP R18, R18 ;  /* 0x0000001200127308 */ /* 0x010f240000001000 */
[----:B----4-:R-:W-:Y:S08]  /*e250*/  VIADD R18, R18, 0xffffffe ;  /* 0x0ffffffe12127836 */ /* 0x010ff00000000000 */
[----:B------:R-:W4:Y:S02]  /*e260*/  F2I.FTZ.U32.TRUNC.NTZ R19, R18 ;  /* 0x0000001200137305 */ /* 0x000f24000021f000 */
[--C-:B----4-:R-:W-:Y:S02]  /*e270*/  IMAD.MOV R16, RZ, RZ, -R19.reuse ;  /* 0x000000ffff107224 */ /* 0x110fe400078e0a13 */
[----:B------:R-:W-:Y:S02]  /*e280*/  IMAD.MOV.U32 R18, RZ, RZ, RZ ;  /* 0x000000ffff127224 */ /* 0x000fe400078e00ff */
[----:B------:R-:W-:Y:S04]  /*e290*/  IMAD R16, R16, R2, RZ ;  /* 0x0000000210107224 */ /* 0x000fe800078e02ff */
[----:B------:R-:W-:Y:S06]  /*e2a0*/  IMAD.HI.U32 R16, R19, R16, R18 ;  /* 0x0000001013107227 */ /* 0x000fec00078e0012 */
[C---:B------:R-:W-:Y:S04]  /*e2b0*/  IMAD.HI.U32 R15, R16.reuse, R8, RZ ;  /* 0x00000008100f7227 */ /* 0x040fe800078e00ff */
[----:B------:R-:W-:Y:S01]  /*e2c0*/  IMAD.HI.U32 R16, R16, R14, RZ ;  /* 0x0000000e10107227 */ /* 0x000fe200078e00ff */
[C---:B------:R-:W-:Y:S03]  /*e2d0*/  IADD3 R7, -R15.reuse, RZ, RZ ;  /* 0x000000ff0f077210 */ /* 0x040fe60007ffe1ff */
[----:B------:R-:W-:Y:S02]  /*e2e0*/  IMAD.MOV R9, RZ, RZ, -R16 ;  /* 0x000000ffff097224 */ /* 0x000fe400078e0a10 */
[C---:B------:R-:W-:Y:S02]  /*e2f0*/  IMAD R8, R2.reuse, R7, R8 ;  /* 0x0000000702087224 */ /* 0x040fe400078e0208 */
[C---:B------:R-:W-:Y:S03]  /*e300*/  IMAD R14, R2.reuse, R9, R14 ;  /* 0x00000009020e7224 */ /* 0x040fe600078e020e */
[C---:B------:R-:W-:Y:S02]  /*e310*/  ISETP.GT.U32.AND P2, PT, R2.reuse, R8, PT ;  /* 0x000000080200720c */ /* 0x040fe40003f44070 */
[----:B------:R-:W-:Y:S11]  /*e320*/  ISETP.GT.U32.AND P3, PT, R2, R14, PT ;  /* 0x0000000e0200720c */ /* 0x000ff60003f64070 */
[----:B------:R-:W-:Y:S02]  /*e330*/  @!P2 IMAD.IADD R8, R8, 0x1, -R2 ;  /* 0x000000010808a824 */ /* 0x000fe400078e0a02 */
[-C--:B------:R-:W-:Y:S01]  /*e340*/  @!P3 IADD3 R14, R14, -R2.reuse, RZ ;  /* 0x800000020e0eb210 */ /* 0x080fe20007ffe0ff */
[----:B------:R-:W-:Y:S01]  /*e350*/  @!P2 VIADD R15, R15, 0x1 ;  /* 0x000000010f0fa836 */ /* 0x000fe20000000000 */
[----:B------:R-:W-:Y:S01]  /*e360*/  ISETP.GE.AND P2, PT, R17, RZ, PT ;  /* 0x000000ff1100720c */ /* 0x000fe20003f46270 */
[----:B------:R-:W-:Y:S01]  /*e370*/  @!P3 VIADD R16, R16, 0x1 ;  /* 0x000000011010b836 */ /* 0x000fe20000000000 */
[-C--:B------:R-:W-:Y:S02]  /*e380*/  ISETP.GE.U32.AND P4, PT, R8, R2.reuse, PT ;  /* 0x000000020800720c */ /* 0x080fe40003f86070 */
[----:B------:R-:W-:Y:S02]  /*e390*/  ISETP.GE.U32.AND P5, PT, R14, R2, PT ;  /* 0x000000020e00720c */ /* 0x000fe40003fa6070 */
[----:B------:R-:W-:Y:S02]  /*e3a0*/  ISETP.NE.AND P3, PT, R0, RZ, PT ;  /* 0x000000ff0000720c */ /* 0x000fe40003f65270 */
[----:B------:R-:W-:Y:S07]  /*e3b0*/  LOP3.LUT R2, RZ, R0, RZ, 0x33, !PT ;  /* 0x00000000ff027212 */ /* 0x000fee00078e33ff */
[----:B------:R-:W-:Y:S02]  /*e3c0*/  @P4 IADD3 R15, R15, 0x1, RZ ;  /* 0x000000010f0f4810 */ /* 0x000fe40007ffe0ff */
[----:B------:R-:W-:Y:S03]  /*e3d0*/  @P5 VIADD R16, R16, 0x1 ;  /* 0x0000000110105836 */ /* 0x000fe60000000000 */
[----:B------:R-:W-:Y:S02]  /*e3e0*/  @!P1 IMAD.MOV R15, RZ, RZ, -R15 ;  /* 0x000000ffff0f9224 */ /* 0x000fe400078e0a0f */
[----:B------:R-:W-:Y:S03]  /*e3f0*/  @!P2 IADD3 R16, -R16, RZ, RZ ;  /* 0x000000ff1010a210 */ /* 0x000fe60007ffe1ff */
[C---:B------:R-:W-:Y:S02]  /*e400*/  SEL R6, R2.reuse, R15, !P3 ;  /* 0x0000000f02067207 */ /* 0x040fe40005800000 */
[----:B------:R-:W-:Y:S02]  /*e410*/  SEL R15, R2, R16, !P3 ;  /* 0x00000010020f7207 */ /* 0x000fe40005800000 */
[CC--:B------:R-:W-:Y:S02]  /*e420*/  LEA R16, P2, R6.reuse, R228.reuse, 0x2 ;  /* 0x000000e406107211 */ /* 0x0c0fe400078410ff */
[C---:B------:R-:W-:Y:S02]  /*e430*/  LEA R8, P1, R15.reuse, R228, 0x2 ;  /* 0x000000e40f087211 */ /* 0x040fe400078210ff */
[-C--:B------:R-:W-:Y:S02]  /*e440*/  LEA.HI.X.SX32 R17, R6, R229.reuse, 0x2, P2 ;  /* 0x000000e506117211 */ /* 0x080fe400010f16ff */
[C---:B------:R-:W-:Y:S01]  /*e450*/  LEA.HI.X.SX32 R9, R15.reuse, R229, 0x2, P1 ;  /* 0x000000e50f097211 */ /* 0x040fe200008f16ff */
[----:B------:R-:W-:Y:S02]  /*e460*/  IMAD.IADD R15, R15, 0x1, -R6 ;  /* 0x000000010f0f7824 */ /* 0x000fe400078e0a06 */
[----:B------:R-:W4:Y:S01]  /*e470*/  LDG.E R2, desc[UR8][R16.64] ;  /* 0x0000000810027981 */ /* 0x000f22000c1e1900 */
[----:B------:R-:W5:Y:S01]  /*e480*/  LDC.64 R6, c[0x0][0x238] ;  /* 0x00008e00ff067b82 */ /* 0x000f620000000a00 */
[----:B------:R-:W-:Y:S02]  /*e490*/  IMAD R15, R15, R0, -0x100 ;  /* 0xffffff000f0f7424 */ /* 0x000fe400078e0200 */
[----:B------:R1:W4:Y:S03]  /*e4a0*/  LDG.E R14, desc[UR8][R8.64] ;  /* 0x00000008080e7981 */ /* 0x000326000c1e1900 */
[----:B------:R-:W-:Y:S02]  /*e4b0*/  SHF.R.S32.HI R0, RZ, 0x1f, R15 ;  /* 0x0000001fff007819 */ /* 0x000fe4000001140f */
[----:B-1----:R-:W1:Y:S03]  /*e4c0*/  LDC.64 R8, c[0x0][0x250] ;  /* 0x00009400ff087b82 */ /* 0x002e660000000a00 */
[-C--:B-1----:R-:W-:Y:S02]  /*e4d0*/  IMAD R0, R0, R8.reuse, RZ ;  /* 0x0000000800007224 */ /* 0x082fe400078e02ff */
[C---:B------:R-:W-:Y:S04]  /*e4e0*/  IMAD.WIDE.U32 R16, R15.reuse, R8, RZ ;  /* 0x000000080f107225 */ /* 0x040fe800078e00ff */
[----:B------:R-:W-:Y:S05]  /*e4f0*/  IMAD R0, R15, R9, R0 ;  /* 0x000000090f007224 */ /* 0x000fea00078e0200 */
[----:B------:R-:W-:Y:S01]  /*e500*/  IADD3 R17, R17, R0, RZ ;  /* 0x0000000011117210 */ /* 0x000fe20007ffe0ff */
[----:B----4-:R-:W-:Y:S04]  /*e510*/  IMAD.IADD R2, R2, 0x1, -R14 ;  /* 0x0000000102027824 */ /* 0x010fe800078e0a0e */
[-C--:B-----5:R-:W-:Y:S01]  /*e520*/  IMAD.WIDE.U32 R16, R2, R6.reuse, R16 ;  /* 0x0000000602107225 */ /* 0x0a0fe200078e0010 */
[----:B------:R-:W-:Y:S05]  /*e530*/  SHF.R.S32.HI R8, RZ, 0x1f, R2 ;  /* 0x0000001fff087819 */ /* 0x000fea0000011402 */
[----:B------:R-:W-:Y:S04]  /*e540*/  IMAD R8, R8, R6, RZ ;  /* 0x0000000608087224 */ /* 0x000fe800078e02ff */
[----:B------:R-:W-:Y:S01]  /*e550*/  IMAD R8, R2, R7, R8 ;  /* 0x0000000702087224 */ /* 0x000fe200078e0208 */
[----:B------:R-:W-:Y:S03]  /*e560*/  MOV R2, R16 ;  /* 0x0000001000027202 */ /* 0x000fe60000000f00 */
[----:B------:R-:W-:Y:S07]  /*e570*/  IMAD.IADD R0, R17, 0x1, R8 ;  /* 0x0000000111007824 */ /* 0x000fee00078e0208 */
.L_x_755:
[CC--:B------:R-:W-:Y:S01]  /*e580*/  LEA R240, P2, R2.reuse, R153.reuse, 0x1 ;  /* 0x0000009902f07211 */ /* 0x0c0fe200078408ff */
[----:B------:R-:W-:Y:S01]  /*e590*/  @P0 STS [R226+0x5000], RZ ;  /* 0x005000ffe2000388 */ /* 0x000fe20000000800 */
[----:B------:R-:W-:Y:S01]  /*e5a0*/  @!P0 IADD3 R7, P1, R223, R2, RZ ;  /* 0x00000002df078210 */ /* 0x000fe20007f3e0ff */
[----:B------:R-:W4:Y:S01]  /*e5b0*/  @!P0 LDC.64 R8, c[0x0][0x250] ;  /* 0x00009400ff088b82 */ /* 0x000f220000000a00 */
[-C--:B------:R-:W-:Y:S01]  /*e5c0*/  LEA.HI.X R241, R2, R152.reuse, R0, 0x1, P2 ;  /* 0x0000009802f17211 */ /* 0x080fe200010f0c00 */
[----:B------:R-:W-:Y:S01]  /*e5d0*/  @P0 STS [R226+0x5004], RZ ;  /* 0x005004ffe2000388 */ /* 0x000fe20000000800 */
[----:B------:R-:W-:Y:S02]  /*e5e0*/  @!P0 IMAD.MOV.U32 R18, RZ, RZ, R2 ;  /* 0x000000ffff128224 */ /* 0x000fe400078e0002 */
[--C-:B------:R-:W-:Y:S01]  /*e5f0*/  @!P0 IMAD.X R6, R222, 0x1, R0.reuse, P1 ;  /* 0x00000001de068824 */ /* 0x100fe200008e0600 */
[----:B------:R-:W-:Y:S01]  /*e600*/  @P0 STS.64 [R226+0x5008], RZ ;  /* 0x005008ffe2000388 */ /* 0x000fe20000000a00 */
[CC--:B------:R-:W-:Y:S01]  /*e610*/  @!P0 LEA R16, P1, R7.reuse, R153.reuse, 0x1 ;  /* 0x0000009907108211 */ /* 0x0c0fe200078208ff */
[----:B------:R-:W-:Y:S02]  /*e620*/  @!P0 IMAD.MOV.U32 R19, RZ, RZ, R0 ;  /* 0x000000ffff138224 */ /* 0x000fe400078e0000 */
[----:B------:R-:W-:Y:S01]  /*e630*/  @!PT LDS RZ, [RZ] ;  /* 0x00000000fffff984 */ /* 0x000fe20000000800 */
[----:B------:R-:W-:Y:S01]  /*e640*/  @!PT LDS RZ, [RZ] ;  /* 0x00000000fffff984 */ /* 0x000fe20000000800 */
[----:B------:R-:W-:Y:S01]  /*e650*/  @!PT LDS RZ, [RZ] ;  /* 0x00000000fffff984 */ /* 0x000fe20000000800 */
[----:B------:R-:W-:Y:S01]  /*e660*/  @!P0 LDGSTS.E.BYPASS.LTC128B.128 [R226+0x5000], desc[UR8][R240.64] ;  /* 0x05000000f0e28fae */ /* 0x000fe2000b901d48 */
[----:B------:R-:W-:Y:S01]  /*e670*/  @!P0 LEA.HI.X R17, R7, R152, R6, 0x1, P1 ;  /* 0x0000009807118211 */ /* 0x000fe200008f0c06 */
[----:B--2---:R-:W-:Y:S01]  /*e680*/  @!P0 IMAD.WIDE.U32 R18, R12, 0x60, R18 ;  /* 0x000000600c128825 */ /* 0x004fe200078e0012 */
[C---:B-1----:R-:W-:Y:S01]  /*e690*/  @!P0 LEA R14, P1, R4.reuse, R2, 0x6 ;  /* 0x00000002040e8211 */ /* 0x042fe200078230ff */
[----:B------:R-:W-:Y:S01]  /*e6a0*/  @P0 STS.128 [R226+0x5800], RZ ;  /* 0x005800ffe2000388 */ /* 0x000fe20000000c00 */
[----:B------:R-:W1:Y:S01]  /*e6b0*/  @!P0 LDC.64 R6, c[0x0][0x250] ;  /* 0x00009400ff068b82 */ /* 0x000e620000000a00 */
[----:B------:R-:W-:Y:S01]  /*e6c0*/  @!P0 IMAD R13, R13, 0x60, RZ ;  /* 0x000000600d0d8824 */ /* 0x000fe200078e02ff */
[----:B------:R-:W-:Y:S01]  /*e6d0*/  @!P0 LEA.HI.X R15, R4, R0, R5, 0x6, P1 ;  /* 0x00000000040f8211 */ /* 0x000fe200008f3405 */
[----:B------:R-:W-:Y:S01]  /*e6e0*/  @!PT LDS RZ, [RZ] ;  /* 0x00000000fffff984 */ /* 0x000fe20000000800 */
[----:B------:R-:W-:Y:S01]  /*e6f0*/  @!PT LDS RZ, [RZ] ;  /* 0x00000000fffff984 */ /* 0x000fe20000000800 */
[----:B------:R-:W-:Y:S01]  /*e700*/  @!PT LDS RZ, [RZ] ;  /* 0x00000000fffff984 */ /* 0x000fe20000000800 */
[----:B------:R2:W-:Y:S01]  /*e710*/  @!P0 LDGSTS.E.BYPASS.LTC128B.128 [R226+0x5800], desc[UR8][R16.64] ;  /* 0x0580000010e28fae */ /* 0x0005e2000b901d48 */
[-C--:B------:R-:W-:Y:S01]  /*e720*/  @!P0 LEA R20, P2, R14, R153.reuse, 0x1 ;  /* 0x000000990e148211 */ /* 0x080fe200078408ff */
[----:B------:R-:W-:Y:S01]  /*e730*/  @!P0 IMAD.IADD R13, R13, 0x1, R19 ;  /* 0x000000010d0d8824 */ /* 0x000fe200078e0213 */
[----:B---3--:R-:W-:Y:S01]  /*e740*/  @!P0 LEA R12, P1, R10, R2, 0x7 ;  /* 0x000000020a0c8211 */ /* 0x008fe200078238ff */
[----:B------:R-:W-:Y:S01]  /*e750*/  @P0 STS.128 [R226+0x6000], RZ ;  /* 0x006000ffe2000388 */ /* 0x000fe20000000c00 */
[----:B------:R-:W-:Y:S01]  /*e760*/  @!P0 LEA.HI.X R21, R14, R152, R15, 0x1, P2 ;  /* 0x000000980e158211 */ /* 0x000fe200010f0c0f */
[----:B------:R-:W3:Y:S01]  /*e770*/  @!P0 LDC.64 R4, c[0x0][0x250] ;  /* 0x00009400ff048b82 */ /* 0x000ee20000000a00 */
[-C--:B------:R-:W-:Y:S01]  /*e780*/  @!P0 LEA R14, P2, R18, R153.reuse, 0x1 ;  /* 0x00000099120e8211 */ /* 0x080fe200078408ff */
[----:B------:R-:W-:Y:S01]  /*e790*/  @!P0 IMAD.MOV.U32 R19, RZ, RZ, R0 ;  /* 0x000000ffff138224 */ /* 0x000fe200078e0000 */
[----:B------:R-:W-:Y:S01]  /*e7a0*/  @!P0 LEA.HI.X R11, R10, R0, R11, 0x7, P1 ;  /* 0x000000000a0b8211 */ /* 0x000fe200008f3c0b */
[----:B------:R-:W-:Y:S01]  /*e7b0*/  @!PT LDS RZ, [RZ] ;  /* 0x00000000fffff984 */ /* 0x000fe20000000800 */
[----:B------:R-:W-:Y:S01]  /*e7c0*/  @!PT LDS RZ, [RZ] ;  /* 0x00000000fffff984 */ /* 0x000fe20000000800 */
[----:B------:R-:W-:Y:S01]  /*e7d0*/  @!PT LDS RZ, [RZ] ;  /* 0x00000000fffff984 */ /* 0x000fe20000000800 */
[----:B------:R-:W-:Y:S01]  /*e7e0*/  @!P0 LDGSTS.E.BYPASS.LTC128B.128 [R226+0x6000], desc[UR8][R20.64] ;  /* 0x0600000014e28fae */ /* 0x000fe2000b901d48 */
[-C--:B------:R-:W-:Y:S02]  /*e7f0*/  @!P0 LEA R10, P1, R12, R153.reuse, 0x1 ;  /* 0x000000990c0a8211 */ /* 0x080fe400078208ff */
[-C--:B------:R-:W-:Y:S01]  /*e800*/  @!P0 LEA.HI.X R15, R18, R152.reuse, R13, 0x1, P2 ;  /* 0x00000098120f8211 */ /* 0x080fe200010f0c0d */
[----:B------:R-:W-:Y:S01]  /*e810*/  @P0 STS.128 [R226+0x6800], RZ ;  /* 0x006800ffe2000388 */ /* 0x000fe20000000c00 */
[----:B------:R-:W-:Y:S01]  /*e820*/  @!P0 LEA.HI.X R11, R12, R152, R11, 0x1, P1 ;  /* 0x000000980c0b8211 */ /* 0x000fe200008f0c0b */
[----:B------:R-:W-:Y:S02]  /*e830*/  @!P0 IMAD.MOV.U32 R12, RZ, RZ, R2 ;  /* 0x000000ffff0c8224 */ /* 0x000fe400078e0002 */
[----:B------:R-:W-:Y:S01]  /*e840*/  @!P0 IMAD.MOV.U32 R13, RZ, RZ, R0 ;  /* 0x000000ffff0d8224 */ /* 0x000fe200078e0000 */
[----:B------:R-:W-:Y:S01]  /*e850*/  @!PT LDS RZ, [RZ] ;  /* 0x00000000fffff984 */ /* 0x000fe20000000800 */
[----:B------:R-:W-:Y:S01]  /*e860*/  @!PT LDS RZ, [RZ] ;  /* 0x00000000fffff984 */ /* 0x000fe20000000800 */
[----:B------:R-:W-:Y:S01]  /*e870*/  @!PT LDS RZ, [RZ] ;  /* 0x00000000fffff984 */ /* 0x000fe20000000800 */
[----:B------:R-:W-:Y:S01]  /*e880*/  @!P0 LDGSTS.E.BYPASS.LTC128B.128 [R226+0x6800], desc[UR8][R14.64] ;  /* 0x068000000ee28fae */ /* 0x000fe2000b901d48 */
[--C-:B------:R-:W-:Y:S03]  /*e890*/  @!P0 IMAD.MOV.U32 R18, RZ, RZ, R2.reuse ;  /* 0x000000ffff128224 */ /* 0x100fe600078e0002 */
[----:B------:R-:W-:Y:S04]  /*e8a0*/  @P0 STS.128 [R226+0x7000], RZ ;  /* 0x007000ffe2000388 */ /* 0x000fe80000000c00 */
[----:B------:R-:W-:Y:S01]  /*e8b0*/  @!PT LDS RZ, [RZ] ;  /* 0x00000000fffff984 */ /* 0x000fe20000000800 */
[----:B------:R-:W-:Y:S01]  /*e8c0*/  @!PT LDS RZ, [RZ] ;  /* 0x00000000fffff984 */ /* 0x000fe20000000800 */
[----:B------:R-:W-:Y:S01]  /*e8d0*/  @!PT LDS RZ, [RZ] ;  /* 0x00000000fffff984 */ /* 0x000fe20000000800 */
[----:B------:R-:W-:Y:S01]  /*e8e0*/  @!P0 LDGSTS.E.BYPASS.LTC128B.128 [R226+0x7000], desc[UR8][R10.64] ;  /* 0x070000000ae28fae */ /* 0x000fe2000b901d48 */
[----:B--2---:R-:W-:Y:S01]  /*e8f0*/  @!P0 MOV R17, R0 ;  /* 0x0000000000118202 */ /* 0x004fe20000000f00 */
[----:B------:R-:W-:Y:S02]  /*e900*/  @!P0 IMAD.MOV.U32 R16, RZ, RZ, R2 ;  /* 0x000000ffff108224 */ /* 0x000fe400078e0002 */
[----:B----4-:R-:W-:Y:S01]  /*e910*/  @!P0 IMAD.WIDE.U32 R12, R8, 0xa0, R12 ;  /* 0x000000a0080c8825 */ /* 0x010fe200078e000c */
[----:B------:R-:W-:Y:S03]  /*e920*/  @P0 STS.128 [R226+0x7800], RZ ;  /* 0x007800ffe2000388 */ /* 0x000fe60000000c00 */
[----:B------:R-:W-:Y:S01]  /*e930*/  @!P0 IMAD R9, R9, 0xa0, RZ ;  /* 0x000000a009098824 */ /* 0x000fe200078e02ff */
[-C--:B------:R-:W-:Y:S01]  /*e940*/  @!P0 LEA R8, P3, R12, R153.reuse, 0x1 ;  /* 0x000000990c088211 */ /* 0x080fe200078608ff */
[----:B-1----:R-:W-:Y:S04]  /*e950*/  @!P0 IMAD.WIDE.U32 R16, R6, 0xc0, R16 ;  /* 0x000000c006108825 */ /* 0x002fe800078e0010 */
[----:B------:R-:W-:Y:S01]  /*e960*/  @!P0 IMAD.IADD R9, R9, 0x1, R13 ;  /* 0x0000000109098824 */ /* 0x000fe200078e020d */
[-C--:B------:R-:W-:Y:S01]  /*e970*/  @!P0 LEA R6, P2, R16, R153.reuse, 0x1 ;  /* 0x0000009910068211 */ /* 0x080fe200078408ff */
[----:B------:R-:W-:Y:S02]  /*e980*/  @!P0 IMAD R7, R7, 0xc0, RZ ;  /* 0x000000c007078824 */ /* 0x000fe400078e02ff */
[----:B---3--:R-:W-:Y:S01]  /*e990*/  @!P0 IMAD.WIDE.U32 R18, R4, 0xe0, R18 ;  /* 0x000000e004128825 */ /* 0x008fe200078e0012 */
[-C--:B------:R-:W-:Y:S03]  /*e9a0*/  @!P0 LEA.HI.X R9, R12, R152.reuse, R9, 0x1, P3 ;  /* 0x000000980c098211 */ /* 0x080fe600018f0c09 */
[----:B------:R-:W-:Y:S01]  /*e9b0*/  @!P0 IMAD.IADD R7, R7, 0x1, R17 ;  /* 0x0000000107078824 */ /* 0x000fe200078e0211 */
[----:B------:R-:W-:Y:S01]  /*e9c0*/  @!P0 LEA R4, P1, R18, R153, 0x1 ;  /* 0x0000009912048211 */ /* 0x000fe200078208ff */
[----:B------:R-:W-:Y:S01]  /*e9d0*/  @!PT LDS RZ, [RZ] ;  /* 0x00000000fffff984 */ /* 0x000fe20000000800 */
[----:B------:R-:W-:Y:S01]  /*e9e0*/  @!PT LDS RZ, [RZ] ;  /* 0x00000000fffff984 */ /* 0x000fe20000000800 */
[----:B------:R-:W-:Y:S01]  /*e9f0*/  @!PT LDS RZ, [RZ] ;  /* 0x00000000fffff984 */ /* 0x000fe20000000800 */
[----:B------:R1:W-:Y:S01]  /*ea00*/  @!P0 LDGSTS.E.BYPASS.LTC128B.128 [R226+0x7800], desc[UR8][R8.64] ;  /* 0x0780000008e28fae */ /* 0x0003e2000b901d48 */
[----:B------:R-:W-:Y:S02]  /*ea10*/  @!P0 IMAD R5, R5, 0xe0, RZ ;  /* 0x000000e005058824 */ /* 0x000fe400078e02ff */
[-C--:B------:R-:W-:Y:S01]  /*ea20*/  @!P0 LEA.HI.X R7, R16, R152.reuse, R7, 0x1, P2 ;  /* 0x0000009810078211 */ /* 0x080fe200010f0c07 */
[----:B------:R-:W-:Y:S02]  /*ea30*/  @P0 STS.128 [R226+0x8000], RZ ;  /* 0x008000ffe2000388 */ /* 0x000fe40000000c00 */
[----:B------:R-:W-:Y:S02]  /*ea40*/  @!P0 IADD3 R5, R5, R19, RZ ;  /* 0x0000001305058210 */ /* 0x000fe40007ffe0ff */
[----:B------:R-:W-:Y:S01]  /*ea50*/  @!PT LDS RZ, [RZ] ;  /* 0x00000000fffff984 */ /* 0x000fe20000000800 */
[----:B------:R-:W-:Y:S01]  /*ea60*/  @!PT LDS RZ, [RZ] ;  /* 0x00000000fffff984 */ /* 0x000fe20000000800 */
[----:B------:R-:W-:Y:S01]  /*ea70*/  @!PT LDS RZ, [RZ] ;  /* 0x00000000fffff984 */ /* 0x000fe20000000800 */
[----:B------:R-:W-:Y:S02]  /*ea80*/  @!P0 LDGSTS.E.BYPASS.LTC128B.128 [R226+0x8000], desc[UR8][R6.64] ;  /* 0x0800000006e28fae */ /* 0x000fe4000b901d48 */
[----:B------:R-:W-:Y:S02]  /*ea90*/  @!P0 LEA.HI.X R5, R18, R152, R5, 0x1, P1 ;  /* 0x0000009812058211 */ /* 0x000fe400008f0c05 */
[----:B------:R-:W-:Y:S01]  /*eaa0*/  @P0 STS.128 [R226+0x8800], RZ ;  /* 0x008800ffe2000388 */ /* 0x000fe20000000c00 */
[----:B------:R-:W-:Y:S03]  /*eab0*/  ISETP.GE.AND P1, PT, R225, 0x2, PT ;  /* 0x00000002e100780c */ /* 0x000fe60003f26270 */
[----:B------:R-:W-:Y:S01]  /*eac0*/  @!PT LDS RZ, [RZ] ;  /* 0x00000000fffff984 */ /* 0x000fe20000000800 */
[----:B------:R-:W-:Y:S01]  /*ead0*/  @!PT LDS RZ, [RZ] ;  /* 0x00000000fffff984 */ /* 0x000fe20000000800 */
[----:B------:R-:W-:Y:S01]  /*eae0*/  @!PT LDS RZ, [RZ] ;  /* 0x00000000fffff984 */ /* 0x000fe20000000800 */
[----:B------:R2:W-:Y:S04]  /*eaf0*/  @!P0 LDGSTS.E.BYPASS.LTC128B.128 [R226+0x8800], desc[UR8][R4.64] ;  /* 0x0880000004e28fae */ /* 0x0005e8000b901d48 */
[----:B------:R-:W-:Y:S04]  /*eb00*/  LDSM.16.M88.4 R128, [R219] ;  /* 0x00000000db80783b */ /* 0x000fe80000000200 */
[----:B------:R-:W-:Y:S04]  /*eb10*/  LDSM.16.M88.4 R16, [R217+0x1400] ;  /* 0x00140000d910783b */ /* 0x000fe80000000200 */
[----:B-1----:R-:W2:Y:S04]  /*eb20*/  LDSM.16.M88.4 R8, [R217+0x1000] ;  /* 0x00100000d908783b */ /* 0x002ea80000000200 */
[----:B------:R-:W1:Y:S04]  /*eb30*/  LDSM.16.M88.4 R24, [R217+0x1800] ;  /* 0x00180000d918783b */ /* 0x000e680000000200 */
[----:B------:R-:W3:Y:S04]  /*eb40*/  LDSM.16.M88.4 R32, [R217+0x1c00] ;  /* 0x001c0000d920783b */ /* 0x000ee80000000200 */
[----:B------:R-:W0:Y:S04]  /*eb50*/  LDGDEPBAR ;  /* 0x00000000000079af */ /* 0x000e280000000000 */
[----:B------:R-:W4:Y:S04]  /*eb60*/  LDSM.16.M88.4 R40, [R217+0x2000] ;  /* 0x00200000d928783b */ /* 0x000f280000000200 */
[----:B------:R-:W5:Y:S04]  /*eb70*/  LDSM.16.M88.4 R48, [R217+0x2400] ;  /* 0x00240000d930783b */ /* 0x000f680000000200 */
[----:B------:R-:W5:Y:S04]  /*eb80*/  LDSM.16.M88.4 R56, [R217+0x2800] ;  /* 0x00280000d938783b */ /* 0x000f680000000200 */
[----:B------:R-:W5:Y:S04]  /*eb90*/  LDSM.16.M88.4 R64, [R217+0x2c00] ;  /* 0x002c0000d940783b */ /* 0x000f680000000200 */
[----:B------:R-:W5:Y:S04]  /*eba0*/  LDSM.16.M88.4 R72, [R217+0x3000] ;  /* 0x00300000d948783b */ /* 0x000f680000000200 */
[----:B------:R-:W5:Y:S01]  /*ebb0*/  LDSM.16.M88.4 R80, [R217+0x3400] ;  /* 0x00340000d950783b */ /* 0x000f620000000200 */
[C---:B--2---:R-:W-:Y:S03]  /*ebc0*/  HMMA.16816.F32.BF16 R4, R128.reuse, R8, RZ ;  /* 0x000000088004723c */ /* 0x044fe600000418ff */
[----:B------:R-:W2:Y:S04]  /*ebd0*/  LDSM.16.M88.4 R88, [R217+0x3800] ;  /* 0x00380000d958783b */ /* 0x000ea80000000200 */
[----:B------:R-:W2:Y:S01]  /*ebe0*/  LDSM.16.M88.4 R96, [R217+0x3c00] ;  /* 0x003c0000d960783b */ /* 0x000ea20000000200 */
[C---:B------:R-:W-:Y:S03]  /*ebf0*/  HMMA.16816.F32.BF16 R8, R128.reuse, R10, RZ ;  /* 0x0000000a8008723c */ /* 0x040fe600000418ff */
[----:B------:R-:W2:Y:S03]  /*ec00*/  LDSM.16.M88.4 R104, [R217+0x4000] ;  /* 0x00400000d968783b */ /* 0x000ea60000000200 */
[C---:B------:R-:W-:Y:S01]  /*ec10*/  HMMA.16816.F32.BF16 R12, R128.reuse, R16, RZ ;  /* 0x00000010800c723c */ /* 0x040fe200000418ff */
[----:B------:R-:W2:Y:S04]  /*ec20*/  LDSM.16.M88.4 R112, [R217+0x4400] ;  /* 0x00440000d970783b */ /* 0x000ea80000000200 */
[----:B------:R-:W2:Y:S01]  /*ec30*/  LDSM.16.M88.4 R120, [R217+0x4800] ;  /* 0x00480000d978783b */ /* 0x000ea20000000200 */
[C---:B------:R-:W-:Y:S03]  /*ec40*/  HMMA.16816.F32.BF16 R16, R128.reuse, R18, RZ ;  /* 0x000000128010723c */ /* 0x040fe600000418ff */
[----:B------:R-:W2:Y:S03]  /*ec50*/  LDSM.16.M88.4 R152, [R217+0x4c00] ;  /* 0x004c0000d998783b */ /* 0x000ea60000000200 */
[C---:B-1----:R-:W-:Y:S01]  /*ec60*/  HMMA.16816.F32.BF16 R20, R128.reuse, R24, RZ ;  /* 0x000000188014723c */ /* 0x042fe200000418ff */
[----:B------:R-:W-:Y:S04]  /*ec70*/  LDSM.16.M88.4 R156, [R218] ;  /* 0x00000000da9c783b */ /* 0x000fe80000000200 */
[----:B------:R-:W1:Y:S01]  /*ec80*/  LDSM.16.M88.4 R160, [R216] ;  /* 0x00000000d8a0783b */ /* 0x000e620000000200 */
[C---:B------:R-:W-:Y:S03]  /*ec90*/  HMMA.16816.F32.BF16 R24, R128.reuse, R26, RZ ;  /* 0x0000001a8018723c */ /* 0x040fe600000418ff */
[----:B------:R-:W1:Y:S03]  /*eca0*/  LDSM.16.M88.4 R164, [R216+0x400] ;  /* 0x00040000d8a4783b */ /* 0x000e660000000200 */
[C---:B---3--:R-:W-:Y:S01]  /*ecb0*/  HMMA.16816.F32.BF16 R28, R128.reuse, R32, RZ ;  /* 0x00000020801c723c */ /* 0x048fe200000418ff */
[----:B------:R-:W3:Y:S04]  /*ecc0*/  LDSM.16.M88.4 R168, [R216+0x800] ;  /* 0x00080000d8a8783b */ /* 0x000ee80000000200 */
[----:B------:R-:W3:Y:S01]  /*ecd0*/  LDSM.16.M88.4 R172, [R216+0xc00] ;  /* 0x000c0000d8ac783b */ /* 0x000ee20000000200 */
[C---:B------:R-:W-:Y:S03]  /*ece0*/  HMMA.16816.F32.BF16 R32, R128.reuse, R34, RZ ;  /* 0x000000228020723c */ /* 0x040fe600000418ff */
[----:B------:R-:W3:Y:S03]  /*ecf0*/  LDSM.16.M88.4 R176, [R216+0x1000] ;  /* 0x00100000d8b0783b */ /* 0x000ee60000000200 */
[C---:B----4-:R-:W-:Y:S01]  /*ed00*/  HMMA.16816.F32.BF16 R36, R128.reuse, R40, RZ ;  /* 0x000000288024723c */ /* 0x050fe200000418ff */
[----:B------:R-:W4:Y:S04]  /*ed10*/  LDSM.16.M88.4 R180, [R216+0x1400] ;  /* 0x00140000d8b4783b */ /* 0x000f280000000200 */
[----:B------:R-:W4:Y:S01]  /*ed20*/  LDSM.16.M88.4 R184, [R216+0x1800] ;  /* 0x00180000d8b8783b */ /* 0x000f220000000200 */
[C---:B------:R-:W-:Y:S03]  /*ed30*/  HMMA.16816.F32.BF16 R40, R128.reuse, R42, RZ ;  /* 0x0000002a8028723c */ /* 0x040fe600000418ff */
[----:B------:R-:W4:Y:S03]  /*ed40*/  LDSM.16.M88.4 R188, [R216+0x1c00] ;  /* 0x001c0000d8bc783b */ /* 0x000f260000000200 */
[C---:B-----5:R-:W-:Y:S01]  /*ed50*/  HMMA.16816.F32.BF16 R44, R128.reuse, R48, RZ ;  /* 0x00000030802c723c */ /* 0x060fe200000418ff */
[----:B------:R-:W5:Y:S04]  /*ed60*/  LDSM.16.M88.4 R192, [R216+0x2000] ;  /* 0x00200000d8c0783b */ /* 0x000f680000000200 */
[----:B------:R-:W-:Y:S01]  /*ed70*/  LDSM.16.M88.4 R196, [R216+0x2800] ;  /* 0x00280000d8c4783b */ /* 0x000fe20000000200 */
[C---:B------:R-:W-:Y:S03]  /*ed80*/  HMMA.16816.F32.BF16 R48, R128.reuse, R50, RZ ;  /* 0x000000328030723c */ /* 0x040fe600000418ff */
[----:B------:R-:W-:Y:S03]  /*ed90*/  LDSM.16.M88.4 R200, [R216+0x2c00] ;  /* 0x002c0000d8c8783b */ /* 0x000fe60000000200 */
[C---:B------:R-:W-:Y:S01]  /*eda0*/  HMMA.16816.F32.BF16 R52, R128.reuse, R56, RZ ;  /* 0x000000388034723c */ /* 0x040fe200000418ff */
[----:B------:R-:W-:Y:S04]  /*edb0*/  LDSM.16.M88.4 R204, [R216+0x3000] ;  /* 0x00300000d8cc783b */ /* 0x000fe80000000200 */
[----:B------:R-:W-:Y:S01]  /*edc0*/  LDSM.16.M88.4 R208, [R216+0x3400] ;  /* 0x00340000d8d0783b */ /* 0x000fe20000000200 */
[C---:B------:R-:W-:Y:S03]  /*edd0*/  HMMA.16816.F32.BF16 R56, R128.reuse, R58, RZ ;  /* 0x0000003a8038723c */ /* 0x040fe600000418ff */
[----:B------:R-:W-:Y:S03]  /*ede0*/  LDSM.16.M88.4 R212, [R216+0x3800] ;  /* 0x00380000d8d4783b */ /* 0x000fe60000000200 */
[C---:B------:R-:W-:Y:S06]  /*edf0*/  HMMA.16816.F32.BF16 R60, R128.reuse, R64, RZ ;  /* 0x00000040803c723c */ /* 0x040fec00000418ff */
[C---:B------:R-:W-:Y:S06]  /*ee00*/  HMMA.16816.F32.BF16 R64, R128.reuse, R66, RZ ;  /* 0x000000428040723c */ /* 0x040fec00000418ff */
[C---:B------:R-:W-:Y:S06]  /*ee10*/  HMMA.16816.F32.BF16 R68, R128.reuse, R72, RZ ;  /* 0x000000488044723c */ /* 0x040fec00000418ff */
[C---:B------:R-:W-:Y:S06]  /*ee20*/  HMMA.16816.F32.BF16 R72, R128.reuse, R74, RZ ;  /* 0x0000004a8048723c */ /* 0x040fec00000418ff */
[C---:B------:R-:W-:Y:S06]  /*ee30*/  HMMA.16816.F32.BF16 R76, R128.reuse, R80, RZ ;  /* 0x00000050804c723c */ /* 0x040fec00000418ff */
[C---:B------:R-:W-:Y:S06]  /*ee40*/  HMMA.16816.F32.BF16 R80, R128.reuse, R82, RZ ;  /* 0x000000528050723c */ /* 0x040fec00000418ff */
[C---:B--2---:R-:W-:Y:S06]  /*ee50*/  HMMA.16816.F32.BF16 R84, R128.reuse, R88, RZ ;  /* 0x000000588054723c */ /* 0x044fec00000418ff */
        /* <DEDUP_REMOVED lines=11> */
[----:B------:R-:W2:Y:S05]  /*ef10*/  LDSM.16.M88.4 R152, [R216+0x2400] ;  /* 0x00240000d898783b */ /* 0x000eaa0000000200 */
[C---:B-1----:R-:W-:Y:S06]  /*ef20*/  HMMA.16816.F32.BF16 R4, R156.reuse, R160, R4 ;  /* 0x000000a09c04723c */ /* 0x042fec0000041804 */
[C---:B------:R-:W-:Y:S01]  /*ef30*/  HMMA.16816.F32.BF16 R8, R156.reuse, R162, R8 ;  /* 0x000000a29c08723c */ /* 0x040fe20000041808 */
[----:B------:R-:W1:Y:S01]  /*ef40*/  LDSM.16.M88.4 R160, [R216+0x3c00] ;  /* 0x003c0000d8a0783b */ /* 0x000e620000000200 */
[----:B------:R-:W-:Y:S04]  /*ef50*/  DEPBAR.LE SB0, 0x0 ;  /* 0x000080000000791a */ /* 0x000fe80000000000 */
[C---:B------:R-:W-:Y:S01]  /*ef60*/  HMMA.16816.F32.BF16 R12, R156.reuse, R164, R12 ;  /* 0x000000a49c0c723c */ /* 0x040fe2000004180c */
[----:B------:R-:W-:Y:S05]  /*ef70*/  BAR.SYNC.DEFER_BLOCKING 0x0 ;  /* 0x0000000000007b1d */ /* 0x000fea0000010000 */
[C---:B------:R-:W-:Y:S06]  /*ef80*/  HMMA.16816.F32.BF16 R16, R156.reuse, R166, R16 ;  /* 0x000000a69c10723c */ /* 0x040fec0000041810 */
[C---:B---3--:R-:W-:Y:S06]  /*ef90*/  HMMA.16816.F32.BF16 R20, R156.reuse, R168, R20 ;  /* 0x000000a89c14723c */ /* 0x048fec0000041814 */
[C---:B------:R-:W-:Y:S06]  /*efa0*/  HMMA.16816.F32.BF16 R24, R156.reuse, R170, R24 ;  /* 0x000000aa9c18723c */ /* 0x040fec0000041818 */
[C---:B------:R-:W-:Y:S06]  /*efb0*/  HMMA.16816.F32.BF16 R28, R156.reuse, R172, R28 ;  /* 0x000000ac9c1c723c */ /* 0x040fec000004181c */
[C---:B------:R-:W-:Y:S06]  /*efc0*/  HMMA.16816.F32.BF16 R32, R156.reuse, R174, R32 ;  /* 0x000000ae9c20723c */ /* 0x040fec0000041820 */
[C---:B------:R-:W-:Y:S06]  /*efd0*/  HMMA.16816.F32.BF16 R36, R156.reuse, R176, R36 ;  /* 0x000000b09c24723c */ /* 0x040fec0000041824 */
[C---:B------:R-:W-:Y:S06]  /*efe0*/  HMMA.16816.F32.BF16 R40, R156.reuse, R178, R40 ;  /* 0x000000b29c28723c */ /* 0x040fec0000041828 */
[C---:B----4-:R-:W-:Y:S06]  /*eff0*/  HMMA.16816.F32.BF16 R44, R156.reuse, R180, R44 ;  /* 0x000000b49c2c723c */ /* 0x050fec000004182c */
[C---:B------:R-:W-:Y:S06]  /*f000*/  HMMA.16816.F32.BF16 R48, R156.reuse, R182, R48 ;  /* 0x000000b69c30723c */ /* 0x040fec0000041830 */
[C---:B------:R-:W-:Y:S06]  /*f010*/  HMMA.16816.F32.BF16 R52, R156.reuse, R184, R52 ;  /* 0x000000b89c34723c */ /* 0x040fec0000041834 */
[C---:B------:R-:W-:Y:S06]  /*f020*/  HMMA.16816.F32.BF16 R56, R156.reuse, R186, R56 ;  /* 0x000000ba9c38723c */ /* 0x040fec0000041838 */
[C---:B------:R-:W-:Y:S06]  /*f030*/  HMMA.16816.F32.BF16 R60, R156.reuse, R188, R60 ;  /* 0x000000bc9c3c723c */ /* 0x040fec000004183c */
[C---:B------:R-:W-:Y:S06]  /*f040*/  HMMA.16816.F32.BF16 R64, R156.reuse, R190, R64 ;  /* 0x000000be9c40723c */ /* 0x040fec0000041840 */
[C---:B-----5:R-:W-:Y:S06]  /*f050*/  HMMA.16816.F32.BF16 R68, R156.reuse, R192, R68 ;  /* 0x000000c09c44723c */ /* 0x060fec0000041844 */
[C---:B------:R-:W-:Y:S06]  /*f060*/  HMMA.16816.F32.BF16 R72, R156.reuse, R194, R72 ;  /* 0x000000c29c48723c */ /* 0x040fec0000041848 */
[C---:B--2---:R-:W-:Y:S06]  /*f070*/  HMMA.16816.F32.BF16 R76, R156.reuse, R152, R76 ;  /* 0x000000989c4c723c */ /* 0x044fec000004184c */
[C---:B------:R-:W-:Y:S05]  /*f080*/  HMMA.16816.F32.BF16 R80, R156.reuse, R154, R80 ;  /* 0x0000009a9c50723c */ /* 0x040fea0000041850 */
[----:B------:R-:W-:Y:S01]  /*f090*/  IMAD.MOV.U32 R153, RZ, RZ, R240 ;  /* 0x000000ffff997224 */ /* 0x000fe200078e00f0 */
[C---:B------:R-:W-:Y:S05]  /*f0a0*/  HMMA.16816.F32.BF16 R84, R156.reuse, R196, R84 ;  /* 0x000000c49c54723c */ /* 0x040fea0000041854 */
[----:B------:R-:W-:Y:S01]  /*f0b0*/  IMAD.MOV.U32 R152, RZ, RZ, R241 ;  /* 0x000000ffff987224 */ /* 0x000fe200078e00f1 */
        /* <DEDUP_REMOVED lines=10> */
[----:B------:R-:W-:Y:S01]  /*f160*/  HMMA.16816.F32.BF16 R128, R156, R162, R128 ;  /* 0x000000a29c80723c */ /* 0x000fe20000041880 */
[----:B------:R-:W-:Y:S11]  /*f170*/  @!UPT UIADD3 URZ, URZ, URZ, URZ ;  /* 0x0000003f3f3ff290 */ /* 0x000ff6000fffe03f */
[----:B------:R-:W-:Y:S01]  /*f180*/  @!UPT UIADD3 URZ, URZ, URZ, URZ ;  /* 0x0000003f3f3ff290 */ /* 0x000fe2000fffe03f */
[----:B------:R-:W-:Y:S11]  /*f190*/  @!P1 BRA `(.L_x_756) ;  /* 0x0000000800789947 */ /* 0x000ff60003800000 */
[----:B------:R-:W1:Y:S08]  /*f1a0*/  LDC R0, c[0x0][0x248] ;  /* 0x00009200ff007b82 */ /* 0x000e700000000800 */
[----:B------:R-:W2:Y:S01]  /*f1b0*/  @!P0 LDC R156, c[0x0][0x24c] ;  /* 0x00009300ff9c8b82 */ /* 0x000ea20000000800 */
[----:B-1----:R-:W-:Y:S04]  /*f1c0*/  LEA R160, -R0, RZ, 0x8 ;  /* 0x000000ff00a07211 */ /* 0x002fe800078e41ff */
[----:B------:R-:W-:Y:S01]  /*f1d0*/  SHF.R.S32.HI R157, RZ, 0x1f, R160 ;  /* 0x0000001fff9d7819 */ /* 0x000fe200000114a0 */
[----:B------:R-:W-:Y:S06]  /*f1e0*/  @!P6 BRA `(.L_x_757) ;  /* 0x0000000000f8e947 */ /* 0x000fec0003800000 */
[----:B------:R-:W1:Y:S01]  /*f1f0*/  LDC R2, c[0x0][0x380] ;  /* 0x0000e000ff027b82 */ /* 0x000e620000000800 */
[----:B------:R-:W-:Y:S05]  /*f200*/  SHF.L.U32 R162, R225, 0x8, RZ ;  /* 0x00000008e1a27819 */ /* 0x000fea00000006ff */
[C---:B------:R-:W-:Y:S02]  /*f210*/  VIADD R160, R162.reuse, 0xfffffe00 ;  /* 0xfffffe00a2a07836 */ /* 0x040fe40000000000 */
[----:B------:R-:W-:Y:S03]  /*f220*/  VIADD R162, R162, 0xffffff00 ;  /* 0xffffff00a2a27836 */ /* 0x000fe60000000000 */
[----:B------:R-:W-:Y:S02]  /*f230*/  IABS R155, R160 ;  /* 0x000000a0009b7213 */ /* 0x000fe40000000000 */
[----:B------:R-:W-:Y:S02]  /*f240*/  IABS R158, R162 ;  /* 0x000000a2009e7213 */ /* 0x000fe40000000000 */
[-C--:B-1----:R-:W-:Y:S02]  /*f250*/  IABS R149, R2.reuse ;  /* 0x0000000200957213 */ /* 0x082fe40000000000 */
[-C--:B------:R-:W-:Y:S02]  /*f260*/  LOP3.LUT R162, R162, R2.reuse, RZ, 0x3c, !PT ;  /* 0x00000002a2a27212 */ /* 0x080fe400078e3cff */
[----:B------:R-:W1:Y:S01]  /*f270*/  I2F.RP R164, R149 ;  /* 0x0000009500a47306 */ /* 0x000e620000209400 */
[-C--:B------:R-:W-:Y:S04]  /*f280*/  LOP3.LUT R160, R160, R2.reuse, RZ, 0x3c, !PT ;  /* 0x00000002a0a07212 */ /* 0x080fe800078e3cff */
[----:B------:R-:W-:Y:S02]  /*f290*/  ISETP.GE.AND P1, PT, R160, RZ, PT ;  /* 0x000000ffa000720c */ /* 0x000fe40003f26270 */
[----:B------:R-:W-:Y:S03]  /*f2a0*/  LOP3.LUT R160, RZ, R2, RZ, 0x33, !PT ;  /* 0x00000002ffa07212 */ /* 0x000fe600078e33ff */
[----:B-1----:R-:W1:Y:S02]  /*f2b0*/  MUFU.RCP R164, R164 ;  /* 0x000000a400a47308 */ /* 0x002e640000001000 */
[----:B-1----:R-:W-:Y:S08]  /*f2c0*/  VIADD R164, R164, 0xffffffe ;  /* 0x0ffffffea4a47836 */ /* 0x002ff00000000000 */
[----:B------:R-:W1:Y:S02]  /*f2d0*/  F2I.FTZ.U32.TRUNC.NTZ R165, R164 ;  /* 0x000000a400a57305 */ /* 0x000e64000021f000 */
[--C-:B-1----:R-:W-:Y:S01]  /*f2e0*/  IMAD.MOV R161, RZ, RZ, -R165.reuse ;  /* 0x000000ffffa17224 */ /* 0x102fe200078e0aa5 */
[----:B------:R-:W-:Y:S03]  /*f2f0*/  MOV R164, RZ ;  /* 0x000000ff00a47202 */ /* 0x000fe60000000f00 */
[----:B------:R-:W-:Y:S04]  /*f300*/  IMAD R161, R161, R149, RZ ;  /* 0x00000095a1a17224 */ /* 0x000fe800078e02ff */
[----:B------:R-:W-:Y:S06]  /*f310*/  IMAD.HI.U32 R161, R165, R161, R164 ;  /* 0x000000a1a5a17227 */ /* 0x000fec00078e00a4 */
[C---:B------:R-:W-:Y:S04]  /*f320*/  IMAD.HI.U32 R159, R161.reuse, R155, RZ ;  /* 0x0000009ba19f7227 */ /* 0x040fe800078e00ff */
[----:B------:R-:W-:Y:S04]  /*f330*/  IMAD.HI.U32 R161, R161, R158, RZ ;  /* 0x0000009ea1a17227 */ /* 0x000fe800078e00ff */
[----:B------:R-:W-:Y:S02]  /*f340*/  IMAD.MOV R154, RZ, RZ, -R159 ;  /* 0x000000ffff9a7224 */ /* 0x000fe400078e0a9f */
[----:B------:R-:W-:Y:S02]  /*f350*/  IMAD.MOV R157, RZ, RZ, -R161 ;  /* 0x000000ffff9d7224 */ /* 0x000fe400078e0aa1 */
[C---:B------:R-:W-:Y:S02]  /*f360*/  IMAD R155, R149.reuse, R154, R155 ;  /* 0x0000009a959b7224 */ /* 0x040fe400078e029b */
[C---:B------:R-:W-:Y:S03]  /*f370*/  IMAD R158, R149.reuse, R157, R158 ;  /* 0x0000009d959e7224 */ /* 0x040fe600078e029e */
[C---:B------:R-:W-:Y:S02]  /*f380*/  ISETP.GT.U32.AND P2, PT, R149.reuse, R155, PT ;  /* 0x0000009b9500720c */ /* 0x040fe40003f44070 */
[----:B------:R-:W-:Y:S11]  /*f390*/  ISETP.GT.U32.AND P3, PT, R149, R158, PT ;  /* 0x0000009e9500720c */ /* 0x000ff60003f64070 */
[-C--:B------:R-:W-:Y:S01]  /*f3a0*/  @!P2 IADD3 R155, R155, -R149.reuse, RZ ;  /* 0x800000959b9ba210 */ /* 0x080fe20007ffe0ff */
[----:B------:R-:W-:Y:S01]  /*f3b0*/  @!P2 VIADD R159, R159, 0x1 ;  /* 0x000000019f9fa836 */ /* 0x000fe20000000000 */
[----:B------:R-:W-:Y:S01]  /*f3c0*/  ISETP.GE.AND P2, PT, R162, RZ, PT ;  /* 0x000000ffa200720c */ /* 0x000fe20003f46270 */
[----:B------:R-:W-:Y:S01]  /*f3d0*/  @!P3 IMAD.IADD R158, R158, 0x1, -R149 ;  /* 0x000000019e9eb824 */ /* 0x000fe200078e0a95 */
[-C--:B------:R-:W-:Y:S02]  /*f3e0*/  ISETP.GE.U32.AND P4, PT, R155, R149.reuse, PT ;  /* 0x000000959b00720c */ /* 0x080fe40003f86070 */
[----:B------:R-:W-:Y:S02]  /*f3f0*/  @!P3 IADD3 R161, R161, 0x1, RZ ;  /* 0x00000001a1a1b810 */ /* 0x000fe40007ffe0ff */
[----:B------:R-:W-:Y:S02]  /*f400*/  ISETP.GE.U32.AND P5, PT, R158, R149, PT ;  /* 0x000000959e00720c */ /* 0x000fe40003fa6070 */
[----:B------:R-:W1:Y:S01]  /*f410*/  LDC R149, c[0x0][0x24c] ;  /* 0x00009300ff957b82 */ /* 0x000e620000000800 */
[----:B------:R-:W-:Y:S06]  /*f420*/  ISETP.NE.AND P3, PT, R2, RZ, PT ;  /* 0x000000ff0200720c */ /* 0x000fec0003f65270 */
[----:B------:R-:W-:Y:S04]  /*f430*/  @P4 VIADD R159, R159, 0x1 ;  /* 0x000000019f9f4836 */ /* 0x000fe80000000000 */
[----:B------:R-:W-:Y:S01]  /*f440*/  @P5 VIADD R161, R161, 0x1 ;  /* 0x00000001a1a15836 */ /* 0x000fe20000000000 */
[----:B------:R-:W-:Y:S03]  /*f450*/  @!P1 IADD3 R159, -R159, RZ, RZ ;  /* 0x000000ff9f9f9210 */ /* 0x000fe60007ffe1ff */
[----:B------:R-:W-:Y:S01]  /*f460*/  @!P2 IMAD.MOV R161, RZ, RZ, -R161 ;  /* 0x000000ffffa1a224 */ /* 0x000fe200078e0aa1 */
[C---:B------:R-:W-:Y:S04]  /*f470*/  SEL R159, R160.reuse, R159, !P3 ;  /* 0x0000009fa09f7207 */ /* 0x040fe80005800000 */
[----:B------:R-:W-:Y:S02]  /*f480*/  SEL R160, R160, R161, !P3 ;  /* 0x000000a1a0a07207 */ /* 0x000fe40005800000 */
[CC--:B------:R-:W-:Y:S02]  /*f490*/  LEA R162, P2, R159.reuse, R228.reuse, 0x2 ;  /* 0x000000e49fa27211 */ /* 0x0c0fe400078410ff */
[C---:B------:R-:W-:Y:S02]  /*f4a0*/  LEA R154, P1, R160.reuse, R228, 0x2 ;  /* 0x000000e4a09a7211 */ /* 0x040fe400078210ff */
[-C--:B------:R-:W-:Y:S02]  /*f4b0*/  LEA.HI.X.SX32 R163, R159, R229.reuse, 0x2, P2 ;  /* 0x000000e59fa37211 */ /* 0x080fe400010f16ff */
[C---:B------:R-:W-:Y:S01]  /*f4c0*/  LEA.HI.X.SX32 R155, R160.reuse, R229, 0x2, P1 ;  /* 0x000000e5a09b7211 */ /* 0x040fe200008f16ff */
[----:B------:R-:W-:Y:S02]  /*f4d0*/  IMAD.IADD R160, R160, 0x1, -R159 ;  /* 0x00000001a0a07824 */ /* 0x000fe400078e0a9f */
[----:B------:R-:W3:Y:S02]  /*f4e0*/  LDG.E R157, desc[UR8][R162.64] ;  /* 0x00000008a29d7981 */ /* 0x000ee4000c1e1900 */
[----:B------:R-:W-:Y:S02]  /*f4f0*/  IMAD R160, R160, R2, -0x100 ;  /* 0xffffff00a0a07424 */ /* 0x000fe400078e0202 */
[----:B------:R4:W3:Y:S03]  /*f500*/  LDG.E R158, desc[UR8][R154.64] ;  /* 0x000000089a9e7981 */ /* 0x0008e6000c1e1900 */
[----:B------:R-:W-:Y:S05]  /*f510*/  SHF.R.S32.HI R2, RZ, 0x1f, R160 ;  /* 0x0000001fff027819 */ /* 0x000fea00000114a0 */
[-C--:B------:R-:W-:Y:S04]  /*f520*/  IMAD R2, R2, R0.reuse, RZ ;  /* 0x0000000002027224 */ /* 0x080fe800078e02ff */
[C---:B-1----:R-:W-:Y:S02]  /*f530*/  IMAD R2, R160.reuse, R149, R2 ;  /* 0x00000095a0027224 */ /* 0x042fe400078e0202 */
[----:B------:R-:W-:Y:S04]  /*f540*/  IMAD.WIDE.U32 R160, R160, R0, RZ ;  /* 0x00000000a0a07225 */ /* 0x000fe800078e00ff */
[----:B------:R-:W-:Y:S01]  /*f550*/  IMAD.IADD R161, R161, 0x1, R2 ;  /* 0x00000001a1a17824 */ /* 0x000fe200078e0202 */
[----:B----4-:R-:W1:Y:S01]  /*f560*/  LDC.64 R154, c[0x0][0x230] ;  /* 0x00008c00ff9a7b82 */ /* 0x010e620000000a00 */
[----:B---3--:R-:W-:Y:S04]  /*f570*/  IADD3 R157, -R158, R157, RZ ;  /* 0x0000009d9e9d7210 */ /* 0x008fe80007ffe1ff */
[----:B------:R-:W-:Y:S01]  /*f580*/  SHF.R.S32.HI R149, RZ, 0x1f, R157 ;  /* 0x0000001fff957819 */ /* 0x000fe2000001149d */
[-C--:B-1----:R-:W-:Y:S04]  /*f590*/  IMAD.WIDE.U32 R160, R157, R154.reuse, R160 ;  /* 0x0000009a9da07225 */ /* 0x082fe800078e00a0 */
[----:B------:R-:W-:Y:S04]  /*f5a0*/  IMAD R149, R149, R154, RZ ;  /* 0x0000009a95957224 */ /* 0x000fe800078e02ff */
[----:B------:R-:W-:Y:S05]  /*f5b0*/  IMAD R149, R157, R155, R149 ;  /* 0x0000009b9d957224 */ /* 0x000fea00078e0295 */
[----:B------:R-:W-:Y:S07]  /*f5c0*/  IADD3 R157, R161, R149, RZ ;  /* 0x00000095a19d7210 */ /* 0x000fee0007ffe0ff */
.L_x_757:
[----:B------:R1:W-:Y:S01]  /*f5d0*/  @P0 STS [R226+0x1004], RZ ;  /* 0x001004ffe2000388 */ /* 0x0003e20000000800 */
[----:B------:R-:W3:Y:S01]  /*f5e0*/  @!P0 LDC R158, c[0x0][0x24c] ;  /* 0x00009300ff9e8b82 */ /* 0x000ee20000000800 */
[CC--:B------:R-:W-:Y:S01]  /*f5f0*/  LEA R170, P2, R160.reuse, R235.reuse, 0x1 ;  /* 0x000000eba0aa7211 */ /* 0x0c0fe200078408ff */
[--C-:B------:R-:W-:Y:S01]  /*f600*/  @!P0 IMAD.MOV.U32 R167, RZ, RZ, R157.reuse ;  /* 0x000000ffffa78224 */ /* 0x100fe200078e009d */
[----:B------:R1:W-:Y:S01]  /*f610*/  @P0 STS.64 [R226+0x1008], RZ ;  /* 0x001008ffe2000388 */ /* 0x0003e20000000a00 */
[----:B------:R-:W-:Y:S01]  /*f620*/  @!P0 IADD3 R149, P1, R221, R160, RZ ;  /* 0x000000a0dd958210 */ /* 0x000fe20007f3e0ff */
[--C-:B------:R-:W-:Y:S01]  /*f630*/  @!P0 IMAD.MOV.U32 R165, RZ, RZ, R157.reuse ;  /* 0x000000ffffa58224 */ /* 0x100fe200078e009d */
[--C-:B------:R-:W-:Y:S01]  /*f640*/  LEA.HI.X R171, R160, R234, R157.reuse, 0x1, P2 ;  /* 0x000000eaa0ab7211 */ /* 0x100fe200010f0c9d */
[----:B------:R1:W-:Y:S01]  /*f650*/  @P0 STS [R226+0x1000], RZ ;  /* 0x001000ffe2000388 */ /* 0x0003e20000000800 */
[----:B------:R-:W4:Y:S01]  /*f660*/  @!P0 LDC R155, c[0x0][0x24c] ;  /* 0x00009300ff9b8b82 */ /* 0x000f220000000800 */
[----:B------:R-:W-:Y:S01]  /*f670*/  @!P0 IMAD.X R2, R220, 0x1, R157, P1 ;  /* 0x00000001dc028824 */ /* 0x000fe200008e069d */
[CC--:B------:R-:W-:Y:S01]  /*f680*/  @!P0 LEA R162, P1, R149.reuse, R235.reuse, 0x1 ;  /* 0x000000eb95a28211 */ /* 0x0c0fe200078208ff */
[----:B------:R-:W-:Y:S01]  /*f690*/  @!PT LDS RZ, [RZ] ;  /* 0x00000000fffff984 */ /* 0x000fe20000000800 */
[----:B------:R-:W-:Y:S01]  /*f6a0*/  @!PT LDS RZ, [RZ] ;  /* 0x00000000fffff984 */ /* 0x000fe20000000800 */
[----:B------:R-:W-:Y:S01]  /*f6b0*/  @!PT LDS RZ, [RZ] ;  /* 0x00000000fffff984 */ /* 0x000fe20000000800 */
[----:B------:R-:W-:Y:S01]  /*f6c0*/  @!P0 LDGSTS.E.BYPASS.LTC128B.128 [R226+0x1000], desc[UR8][R170.64] ;  /* 0x01000000aae28fae */ /* 0x000fe2000b901d48 */
[C---:B------:R-:W-:Y:S01]  /*f6d0*/  @!P0 LEA R159, P2, R0.reuse, R160, 0x6 ;  /* 0x000000a0009f8211 */ /* 0x040fe200078430ff */
[----:B------:R-:W-:Y:S01]  /*f6e0*/  @!P0 IMAD.MOV.U32 R166, RZ, RZ, R160 ;  /* 0x000000ffffa68224 */ /* 0x000fe200078e00a0 */
[-C--:B------:R-:W-:Y:S01]  /*f6f0*/  @!P0 LEA.HI.X R163, R149, R234.reuse, R2, 0x1, P1 ;  /* 0x000000ea95a38211 */ /* 0x080fe200008f0c02 */
[----:B------:R1:W-:Y:S01]  /*f700*/  @P0 STS.128 [R226+0x1800], RZ ;  /* 0x001800ffe2000388 */ /* 0x0003e20000000c00 */
[----:B------:R-:W5:Y:S01]  /*f710*/  @!P0 LDC R154, c[0x0][0x24c] ;  /* 0x00009300ff9a8b82 */ /* 0x000f620000000800 */
[C---:B------:R-:W-:Y:S01]  /*f720*/  @!P0 LEA R168, P1, R159.reuse, R235, 0x1 ;  /* 0x000000eb9fa88211 */ /* 0x040fe200078208ff */
[C---:B------:R-:W-:Y:S01]  /*f730*/  @!P0 IMAD.WIDE.U32 R166, R0.reuse, 0x60, R166 ;  /* 0x0000006000a68825 */ /* 0x040fe200078e00a6 */
[----:B------:R-:W-:Y:S01]  /*f740*/  @!PT LDS RZ, [RZ] ;  /* 0x00000000fffff984 */ /* 0x000fe20000000800 */
[----:B------:R-:W-:Y:S01]  /*f750*/  @!PT LDS RZ, [RZ] ;  /* 0x00000000fffff984 */ /* 0x000fe20000000800 */
[----:B------:R-:W-:Y:S01]  /*f760*/  @!PT LDS RZ, [RZ] ;  /* 0x00000000fffff984 */ /* 0x000fe20000000800 */
[----:B------:R1:W-:Y:S02]  /*f770*/  @!P0 LDGSTS.E.BYPASS.LTC128B.128 [R226+0x1800], desc[UR8][R162.64] ;  /* 0x01800000a2e28fae */ /* 0x0003e4000b901d48 */
[C---:B--2---:R-:W-:Y:S01]  /*f780*/  @!P0 LEA.HI.X R156, R0.reuse, R157, R156, 0x6, P2 ;  /* 0x0000009d009c8211 */ /* 0x044fe200010f349c */
[----:B------:R-:W-:Y:S01]  /*f790*/  @!P0 IMAD.MOV.U32 R164, RZ, RZ, R160 ;  /* 0x000000ffffa48224 */ /* 0x000fe200078e00a0 */
[----:B------:R2:W-:Y:S01]  /*f7a0*/  @P0 STS.128 [R226+0x2000], RZ ;  /* 0x002000ffe2000388 */ /* 0x0005e20000000c00 */
[----:B------:R-:W2:Y:S01]  /*f7b0*/  @!P0 LDC R149, c[0x0][0x24c] ;  /* 0x00009300ff958b82 */ /* 0x000ea20000000800 */
[----:B------:R-:W-:Y:S01]  /*f7c0*/  @!P0 LEA.HI.X R169, R159, R234, R156, 0x1, P1 ;  /* 0x000000ea9fa98211 */ /* 0x000fe200008f0c9c */
[----:B------:R-:W-:Y:S01]  /*f7d0*/  @!P0 IMAD.WIDE.U32 R164, R0, 0xa0, R164 ;  /* 0x000000a000a48825 */ /* 0x000fe200078e00a4 */
[----:B------:R-:W-:Y:S02]  /*f7e0*/  @!P0 LEA R174, P2, R166, R235, 0x1 ;  /* 0x000000eba6ae8211 */ /* 0x000fe400078408ff */
[-C--:B------:R-:W-:Y:S01]  /*f7f0*/  @!P0 MOV R161, R157.reuse ;  /* 0x0000009d00a18202 */ /* 0x080fe20000000f00 */
[----:B------:R-:W-:Y:S01]  /*f800*/  @!PT LDS RZ, [RZ] ;  /* 0x00000000fffff984 */ /* 0x000fe20000000800 */
[----:B------:R-:W-:Y:S01]  /*f810*/  @!PT LDS RZ, [RZ] ;  /* 0x00000000fffff984 */ /* 0x000fe20000000800 */
[----:B------:R-:W-:Y:S01]  /*f820*/  @!PT LDS RZ, [RZ] ;  /* 0x00000000fffff984 */ /* 0x000fe20000000800 */
[----:B------:R2:W-:Y:S02]  /*f830*/  @!P0 LDGSTS.E.BYPASS.LTC128B.128 [R226+0x2000], desc[UR8][R168.64] ;  /* 0x02000000a8e28fae */ /* 0x0005e4000b901d48 */
[----:B------:R-:W2:Y:S02]  /*f840*/  @!P0 LDC R2, c[0x0][0x24c] ;  /* 0x00009300ff028b82 */ /* 0x000ea40000000800 */
[----:B------:R2:W-:Y:S01]  /*f850*/  @P0 STS.128 [R226+0x2800], RZ ;  /* 0x002800ffe2000388 */ /* 0x0005e20000000c00 */
[----:B-1----:R-:W-:Y:S02]  /*f860*/  @!P0 IMAD.MOV.U32 R163, RZ, RZ, R157 ;  /* 0x000000ffffa38224 */ /* 0x002fe400078e009d */
[----:B------:R-:W-:Y:S04]  /*f870*/  @!P0 IMAD.MOV.U32 R162, RZ, RZ, R160 ;  /* 0x000000ffffa28224 */ /* 0x000fe800078e00a0 */
[----:B------:R-:W-:Y:S04]  /*f880*/  @!P0 IMAD.WIDE.U32 R162, R0, 0xc0, R162 ;  /* 0x000000c000a28825 */ /* 0x000fe800078e00a2 */
[----:B---3--:R-:W-:Y:S01]  /*f890*/  @!P0 IMAD R156, R158, 0x60, RZ ;  /* 0x000000609e9c8824 */ /* 0x008fe200078e02ff */
[----:B------:R-:W-:Y:S01]  /*f8a0*/  @!P0 LEA R158, P1, R0, R160, 0x7 ;  /* 0x000000a0009e8211 */ /* 0x000fe200078238ff */
[----:B-----5:R-:W-:Y:S02]  /*f8b0*/  @!P0 IMAD R154, R154, 0xa0, RZ ;  /* 0x000000a09a9a8824 */ /* 0x020fe400078e02ff */
[----:B------:R-:W-:Y:S01]  /*f8c0*/  @!P0 IMAD.IADD R156, R156, 0x1, R167 ;  /* 0x000000019c9c8824 */ /* 0x000fe200078e02a7 */
[----:B----4-:R-:W-:Y:S01]  /*f8d0*/  @!P0 LEA.HI.X R155, R0, R157, R155, 0x7, P1 ;  /* 0x0000009d009b8211 */ /* 0x010fe200008f3c9b */
[----:B------:R-:W-:Y:S01]  /*f8e0*/  @!P0 IMAD.IADD R154, R154, 0x1, R165 ;  /* 0x000000019a9a8824 */ /* 0x000fe200078e02a5 */
[-C--:B------:R-:W-:Y:S01]  /*f8f0*/  @!P0 LEA R172, P1, R158, R235.reuse, 0x1 ;  /* 0x000000eb9eac8211 */ /* 0x080fe200078208ff */
[----:B--2---:R-:W-:Y:S01]  /*f900*/  @!P0 IMAD R149, R149, 0xc0, RZ ;  /* 0x000000c095958824 */ /* 0x004fe200078e02ff */
[-C--:B------:R-:W-:Y:S01]  /*f910*/  @!P0 LEA.HI.X R175, R166, R234.reuse, R156, 0x1, P2 ;  /* 0x000000eaa6af8211 */ /* 0x080fe200010f0c9c */
[----:B------:R-:W-:Y:S01]  /*f920*/  @!P0 IMAD.WIDE.U32 R160, R0, 0xe0, R160 ;  /* 0x000000e000a08825 */ /* 0x000fe200078e00a0 */
[-C--:B------:R-:W-:Y:S02]  /*f930*/  @!P0 LEA.HI.X R173, R158, R234.reuse, R155, 0x1, P1 ;  /* 0x000000ea9ead8211 */ /* 0x080fe400008f0c9b */
[-C--:B------:R-:W-:Y:S01]  /*f940*/  @!P0 LEA R158, P3, R164, R235.reuse, 0x1 ;  /* 0x000000eba49e8211 */ /* 0x080fe200078608ff */
[----:B------:R-:W-:Y:S01]  /*f950*/  @!PT LDS RZ, [RZ] ;  /* 0x00000000fffff984 */ /* 0x000fe20000000800 */
[----:B------:R-:W-:Y:S01]  /*f960*/  @!PT LDS RZ, [RZ] ;  /* 0x00000000fffff984 */ /* 0x000fe20000000800 */
[----:B------:R-:W-:Y:S01]  /*f970*/  @!PT LDS RZ, [RZ] ;  /* 0x00000000fffff984 */ /* 0x000fe20000000800 */
[----:B------:R1:W-:Y:S01]  /*f980*/  @!P0 LDGSTS.E.BYPASS.LTC128B.128 [R226+0x2800], desc[UR8][R174.64] ;  /* 0x02800000aee28fae */ /* 0x0003e2000b901d48 */
[-C--:B------:R-:W-:Y:S01]  /*f990*/  @!P0 LEA R156, P2, R162, R235.reuse, 0x1 ;  /* 0x000000eba29c8211 */ /* 0x080fe200078408ff */
[----:B------:R-:W-:Y:S01]  /*f9a0*/  @!P0 IMAD.IADD R149, R149, 0x1, R163 ;  /* 0x0000000195958824 */ /* 0x000fe200078e02a3 */
[-C--:B------:R-:W-:Y:S01]  /*f9b0*/  @!P0 LEA.HI.X R159, R164, R234.reuse, R154, 0x1, P3 ;  /* 0x000000eaa49f8211 */ /* 0x080fe200018f0c9a */
[----:B------:R1:W-:Y:S01]  /*f9c0*/  @P0 STS.128 [R226+0x3000], RZ ;  /* 0x003000ffe2000388 */ /* 0x0003e20000000c00 */
[----:B------:R-:W-:Y:S01]  /*f9d0*/  @!P0 LEA R166, P1, R160, R235, 0x1 ;  /* 0x000000eba0a68211 */ /* 0x000fe200078208ff */
[----:B------:R-:W-:Y:S01]  /*f9e0*/  @!P0 IMAD R2, R2, 0xe0, RZ ;  /* 0x000000e002028824 */ /* 0x000fe200078e02ff */
[-C--:B------:R-:W-:Y:S01]  /*f9f0*/  @!P0 LEA.HI.X R157, R162, R234.reuse, R149, 0x1, P2 ;  /* 0x000000eaa29d8211 */ /* 0x080fe200010f0c95 */
[----:B------:R-:W-:Y:S01]  /*fa00*/  @!PT LDS RZ, [RZ] ;  /* 0x00000000fffff984 */ /* 0x000fe20000000800 */
[----:B------:R-:W-:Y:S01]  /*fa10*/  @!PT LDS RZ, [RZ] ;  /* 0x00000000fffff984 */ /* 0x000fe20000000800 */
[----:B------:R-:W-:Y:S01]  /*fa20*/  @!PT LDS RZ, [RZ] ;  /* 0x00000000fffff984 */ /* 0x000fe20000000800 */
[----:B------:R1:W-:Y:S01]  /*fa30*/  @!P0 LDGSTS.E.BYPASS.LTC128B.128 [R226+0x3000], desc[UR8][R172.64] ;  /* 0x03000000ace28fae */ /* 0x0003e2000b901d48 */
[----:B------:R-:W-:Y:S02]  /*fa40*/  IMAD.MOV.U32 R235, RZ, RZ, R170 ;  /* 0x000000ffffeb7224 */ /* 0x000fe400078e00aa */
[----:B------:R-:W-:Y:S01]  /*fa50*/  @!P0 IADD3 R2, R2, R161, RZ ;  /* 0x000000a102028210 */ /* 0x000fe20007ffe0ff */
[----:B------:R1:W-:Y:S03]  /*fa60*/  @P0 STS.128 [R226+0x3800], RZ ;  /* 0x003800ffe2000388 */ /* 0x0003e60000000c00 */
[----:B------:R-:W-:Y:S01]  /*fa70*/  @!P0 LEA.HI.X R167, R160, R234, R2, 0x1, P1 ;  /* 0x000000eaa0a78211 */ /* 0x000fe200008f0c02 */
[----:B------:R-:W-:Y:S01]  /*fa80*/  @!PT LDS RZ, [RZ] ;  /* 0x00000000fffff984 */ /* 0x000fe20000000800 */
[----:B------:R-:W-:Y:S01]  /*fa90*/  @!PT LDS RZ, [RZ] ;  /* 0x00000000fffff984 */ /* 0x000fe20000000800 */
[----:B------:R-:W-:Y:S01]  /*faa0*/  @!PT LDS RZ, [RZ] ;  /* 0x00000000fffff984 */ /* 0x000fe20000000800 */
[----:B------:R1:W-:Y:S01]  /*fab0*/  @!P0 LDGSTS.E.BYPASS.LTC128B.128 [R226+0x3800], desc[UR8][R158.64] ;  /* 0x038000009ee28fae */ /* 0x0003e2000b901d48 */
[----:B------:R-:W-:Y:S03]  /*fac0*/  IMAD.MOV.U32 R234, RZ, RZ, R171 ;  /* 0x000000ffffea7224 */ /* 0x000fe600078e00ab */
        /* <DEDUP_REMOVED lines=10> */
[----:B------:R-:W0:Y:S02]  /*fb70*/  LDGDEPBAR ;  /* 0x00000000000079af */ /* 0x000e240000000000 */
.L_x_756:
[----:B------:R-:W-:Y:S02]  /*fb80*/  FMNMX.FTZ R154, R4, R148, !PT ;  /* 0x00000094049a7209 */ /* 0x000fe40007810000 */
        /* <DEDUP_REMOVED lines=126> */
[----:B------:R-:W-:Y:S03]  /*10370*/  FMNMX.FTZ R0, R131, R0, !PT ;  /* 0x0000000083007209 */ /* 0x000fe60007810000 */
[----:B------:R-:W-:Y:S08]  /*10380*/  SHFL.BFLY PT, R2, R154, 0x2, 0x1f ;  /* 0x0c401f009a027f89 */ /* 0x000ff000000e0000 */
[----:B------:R-:W2:Y:S02]  /*10390*/  SHFL.BFLY PT, R149, R0, 0x2, 0x1f ;  /* 0x0c401f0000957f89 */ /* 0x000ea400000e0000 */
[----:B--2---:R-:W-:Y:S02]  /*103a0*/  FMNMX.FTZ R149, R0, R149, !PT ;  /* 0x0000009500957209 */ /* 0x004fe40007810000 */
[----:B------:R-:W-:Y:S04]  /*103b0*/  FMNMX.FTZ R154, R154, R2, !PT ;  /* 0x000000029a9a7209 */ /* 0x000fe80007810000 */
[----:B------:R-:W2:Y:S08]  /*103c0*/  SHFL.BFLY PT, R0, R149, 0x1, 0x1f ;  /* 0x0c201f0095007f89 */ /* 0x000eb000000e0000 */
[----:B------:R-:W3:Y:S01]  /*103d0*/  SHFL.BFLY PT, R2, R154, 0x1, 0x1f ;  /* 0x0c201f009a027f89 */ /* 0x000ee200000e0000 */
[----:B--2---:R-:W-:Y:S02]  /*103e0*/  FMNMX.FTZ R0, R149, R0, !PT ;  /* 0x0000000095007209 */ /* 0x004fe40007810000 */
[----:B---3--:R-:W-:Y:S03]  /*103f0*/  FMNMX.FTZ R2, R154, R2, !PT ;  /* 0x000000029a027209 */ /* 0x008fe60007810000 */
[C---:B------:R-:W-:Y:S01]  /*10400*/  FMUL.FTZ R149, R0.reuse, UR4 ;  /* 0x0000000400957c20 */ /* 0x040fe20008410000 */
[----:B------:R-:W-:Y:S01]  /*10410*/  FADD.FTZ R3, -R0, R3 ;  /* 0x0000000300037221 */ /* 0x000fe20000010100 */
[C---:B------:R-:W-:Y:S01]  /*10420*/  FSETP.NEU.FTZ.AND P0, PT, R2.reuse, -INF , PT ;  /* 0xff8000000200780b */ /* 0x040fe20003f1d000 */
[C---:B------:R-:W-:Y:S02]  /*10430*/  FMUL.FTZ R154, R2.reuse, UR4 ;  /* 0x00000004029a7c20 */ /* 0x040fe40008410000 */
[----:B------:R-:W-:Y:S01]  /*10440*/  FMUL.FTZ R3, R3, UR4 ;  /* 0x0000000403037c20 */ /* 0x000fe20008410000 */
[----:B------:R-:W-:Y:S02]  /*10450*/  FADD.FTZ R148, -R2, R148 ;  /* 0x0000009402947221 */ /* 0x000fe40000010100 */
[----:B------:R-:W-:Y:S02]  /*10460*/  FSEL R154, R154, RZ, P0 ;  /* 0x000000ff9a9a7208 */ /* 0x000fe40000000000 */
[----:B------:R-:W-:Y:S01]  /*10470*/  FMUL.FTZ R148, R148, UR4 ;  /* 0x0000000494947c20 */ /* 0x000fe20008410000 */
[----:B------:R-:W-:Y:S01]  /*10480*/  MUFU.EX2 R3, R3 ;  /* 0x0000000300037308 */ /* 0x000fe20000000800 */
[----:B------:R-:W-:Y:S01]  /*10490*/  FSETP.NEU.FTZ.AND P0, PT, R0, -INF , PT ;  /* 0xff8000000000780b */ /* 0x000fe20003f1d000 */
[--C-:B------:R-:W-:Y:S01]  /*104a0*/  FFMA.FTZ R205, R16, UR4, -R154.reuse ;  /* 0x0000000410cd7c23 */ /* 0x100fe2000801089a */
[--C-:B------:R-:W-:Y:S01]  /*104b0*/  FFMA.FTZ R203, R17, UR4, -R154.reuse ;  /* 0x0000000411cb7c23 */ /* 0x100fe2000801089a */
[--C-:B------:R-:W-:Y:S01]  /*104c0*/  FFMA.FTZ R199, R24, UR4, -R154.reuse ;  /* 0x0000000418c77c23 */ /* 0x100fe2000801089a */
[--C-:B------:R-:W-:Y:S01]  /*104d0*/  FFMA.FTZ R195, R25, UR4, -R154.reuse ;  /* 0x0000000419c37c23 */ /* 0x100fe2000801089a */
[--C-:B------:R-:W-:Y:S04]  /*104e0*/  FFMA.FTZ R189, R32, UR4, -R154.reuse ;  /* 0x0000000420bd7c23 */ /* 0x100fe8000801089a */
[----:B------:R-:W2:Y:S01]  /*104f0*/  MUFU.EX2 R148, R148 ;  /* 0x0000009400947308 */ /* 0x000ea20000000800 */
[--C-:B------:R-:W-:Y:S01]  /*10500*/  FFMA.FTZ R187, R33, UR4, -R154.reuse ;  /* 0x0000000421bb7c23 */ /* 0x100fe2000801089a */
[--C-:B------:R-:W-:Y:S01]  /*10510*/  FFMA.FTZ R185, R36, UR4, -R154.reuse ;  /* 0x0000000424b97c23 */ /* 0x100fe2000801089a */
[--C-:B------:R-:W-:Y:S01]  /*10520*/  FFMA.FTZ R184, R37, UR4, -R154.reuse ;  /* 0x0000000425b87c23 */ /* 0x100fe2000801089a */
[--C-:B------:R-:W-:Y:S01]  /*10530*/  FFMA.FTZ R183, R40, UR4, -R154.reuse ;  /* 0x0000000428b77c23 */ /* 0x100fe2000801089a */
[--C-:B------:R-:W-:Y:S01]  /*10540*/  FFMA.FTZ R178, R41, UR4, -R154.reuse ;  /* 0x0000000429b27c23 */ /* 0x100fe2000801089a */
[----:B------:R-:W-:Y:S01]  /*10550*/  FSEL R149, R149, RZ, P0 ;  /* 0x000000ff95957208 */ /* 0x000fe20000000000 */
[--C-:B------:R-:W-:Y:S03]  /*10560*/  FFMA.FTZ R215, R8, UR4, -R154.reuse ;  /* 0x0000000408d77c23 */ /* 0x100fe6000801089a */
[----:B------:R-:W-:Y:S01]  /*10570*/  MUFU.EX2 R205, R205 ;  /* 0x000000cd00cd7308 */ /* 0x000fe20000000800 */
[--C-:B------:R-:W-:Y:S01]  /*10580*/  FFMA.FTZ R211, R9, UR4, -R154.reuse ;  /* 0x0000000409d37c23 */ /* 0x100fe2000801089a */
[--C-:B------:R-:W-:Y:S01]  /*10590*/  FFMA.FTZ R201, R20, UR4, -R154.reuse ;  /* 0x0000000414c97c23 */ /* 0x100fe2000801089a */
[--C-:B------:R-:W-:Y:S01]  /*105a0*/  FFMA.FTZ R206, R18, UR4, -R149.reuse ;  /* 0x0000000412ce7c23 */ /* 0x100fe20008010895 */
[--C-:B------:R-:W-:Y:S01]  /*105b0*/  FFMA.FTZ R204, R19, UR4, -R149.reuse ;  /* 0x0000000413cc7c23 */ /* 0x100fe20008010895 */
[--C-:B------:R-:W-:Y:S01]  /*105c0*/  FFMA.FTZ R196, R26, UR4, -R149.reuse ;  /* 0x000000041ac47c23 */ /* 0x100fe20008010895 */
[----:B------:R-:W3:Y:S01]  /*105d0*/  LDSM.16.MT88.4 R16, [R151+0x5000] ;  /* 0x005000009710783b */ /* 0x000ee20000004200 */
[--C-:B------:R-:W-:Y:S03]  /*105e0*/  FFMA.FTZ R197, R27, UR4, -R149.reuse ;  /* 0x000000041bc57c23 */ /* 0x100fe60008010895 */
[----:B------:R-:W-:Y:S01]  /*105f0*/  MUFU.EX2 R215, R215 ;  /* 0x000000d700d77308 */ /* 0x000fe20000000800 */
[--C-:B------:R-:W-:Y:S01]  /*10600*/  FFMA.FTZ R190, R34, UR4, -R149.reuse ;  /* 0x0000000422be7c23 */ /* 0x100fe20008010895 */
[--C-:B------:R-:W-:Y:S01]  /*10610*/  FFMA.FTZ R188, R35, UR4, -R149.reuse ;  /* 0x0000000423bc7c23 */ /* 0x100fe20008010895 */
[--C-:B------:R-:W-:Y:S01]  /*10620*/  FFMA.FTZ R186, R38, UR4, -R149.reuse ;  /* 0x0000000426ba7c23 */ /* 0x100fe20008010895 */
[--C-:B------:R-:W-:Y:S01]  /*10630*/  FFMA.FTZ R182, R39, UR4, -R149.reuse ;  /* 0x0000000427b67c23 */ /* 0x100fe20008010895 */
[C---:B--2---:R-:W-:Y:S01]  /*10640*/  FMUL.FTZ R8, R148.reuse, R140 ;  /* 0x0000008c94087220 */ /* 0x044fe20000410000 */
[----:B------:R-:W2:Y:S01]  /*10650*/  LDSM.16.MT88.4 R24, [R150+0x5000] ;  /* 0x005000009618783b */ /* 0x000ea20000004200 */
[----:B------:R-:W-:Y:S03]  /*10660*/  FMUL.FTZ R9, R148, R141 ;  /* 0x0000008d94097220 */ /* 0x000fe60000410000 */
[----:B------:R-:W4:Y:S01]  /*10670*/  MUFU.EX2 R211, R211 ;  /* 0x000000d300d37308 */ /* 0x000f220000000800 */
[--C-:B------:R-:W-:Y:S01]  /*10680*/  FFMA.FTZ R180, R42, UR4, -R149.reuse ;  /* 0x000000042ab47c23 */ /* 0x100fe20008010895 */
[--C-:B------:R-:W-:Y:S01]  /*10690*/  FFMA.FTZ R181, R43, UR4, -R149.reuse ;  /* 0x000000042bb57c23 */ /* 0x100fe20008010895 */
[--C-:B------:R-:W-:Y:S01]  /*106a0*/  FFMA.FTZ R212, R10, UR4, -R149.reuse ;  /* 0x000000040ad47c23 */ /* 0x100fe20008010895 */
[----:B------:R-:W-:Y:S01]  /*106b0*/  FMUL.FTZ R10, R3, R142 ;  /* 0x0000008e030a7220 */ /* 0x000fe20000410000 */
[--C-:B------:R-:W-:Y:S01]  /*106c0*/  FFMA.FTZ R213, R11, UR4, -R149.reuse ;  /* 0x000000040bd57c23 */ /* 0x100fe20008010895 */
[----:B------:R-:W5:Y:S01]  /*106d0*/  LDSM.16.MT88.4 R32, [R151+0x5400] ;  /* 0x005400009720783b */ /* 0x000f620000004200 */
[----:B------:R-:W-:Y:S03]  /*106e0*/  FMUL.FTZ R11, R3, R143 ;  /* 0x0000008f030b7220 */ /* 0x000fe60000410000 */
[----:B------:R-:W1:Y:S01]  /*106f0*/  MUFU.EX2 R203, R203 ;  /* 0x000000cb00cb7308 */ /* 0x000e620000000800 */
[--C-:B------:R-:W-:Y:S01]  /*10700*/  FFMA.FTZ R200, R21, UR4, -R154.reuse ;  /* 0x0000000415c87c23 */ /* 0x100fe2000801089a */
[--C-:B------:R-:W-:Y:S01]  /*10710*/  FFMA.FTZ R202, R22, UR4, -R149.reuse ;  /* 0x0000000416ca7c23 */ /* 0x100fe20008010895 */
[--C-:B------:R-:W-:Y:S01]  /*10720*/  FFMA.FTZ R198, R23, UR4, -R149.reuse ;  /* 0x0000000417c67c23 */ /* 0x100fe20008010895 */
[--C-:B------:R-:W-:Y:S01]  /*10730*/  FFMA.FTZ R209, R12, UR4, -R154.reuse ;  /* 0x000000040cd17c23 */ /* 0x100fe2000801089a */
[C---:B------:R-:W-:Y:S01]  /*10740*/  FMUL.FTZ R12, R148.reuse, R136 ;  /* 0x00000088940c7220 */ /* 0x040fe20000410000 */
[----:B------:R-:W5:Y:S01]  /*10750*/  LDSM.16.MT88.4 R36, [R150+0x5400] ;  /* 0x005400009624783b */ /* 0x000f620000004200 */
[--C-:B------:R-:W-:Y:S03]  /*10760*/  FFMA.FTZ R208, R13, UR4, -R154.reuse ;  /* 0x000000040dd07c23 */ /* 0x100fe6000801089a */
[----:B------:R-:W-:Y:S01]  /*10770*/  MUFU.EX2 R212, R212 ;  /* 0x000000d400d47308 */ /* 0x000fe20000000800 */
[----:B----4-:R-:W-:Y:S01]  /*10780*/  F2FP.BF16.F32.PACK_AB R22, R211, R215 ;  /* 0x000000d7d316723e */ /* 0x010fe200000010ff */
[----:B------:R-:W-:Y:S01]  /*10790*/  FMUL.FTZ R13, R148, R137 ;  /* 0x00000089940d7220 */ /* 0x000fe20000410000 */
[--C-:B------:R-:W-:Y:S01]  /*107a0*/  FFMA.FTZ R210, R14, UR4, -R149.reuse ;  /* 0x000000040ed27c23 */ /* 0x100fe20008010895 */
[----:B------:R-:W-:Y:S01]  /*107b0*/  FMUL.FTZ R14, R3, R138 ;  /* 0x0000008a030e7220 */ /* 0x000fe20000410000 */
[--C-:B------:R-:W-:Y:S01]  /*107c0*/  FFMA.FTZ R207, R15, UR4, -R149.reuse ;  /* 0x000000040fcf7c23 */ /* 0x100fe20008010895 */
[----:B------:R-:W4:Y:S01]  /*107d0*/  LDSM.16.MT88.4 R40, [R151+0x5800] ;  /* 0x005800009728783b */ /* 0x000f220000004200 */
[----:B------:R-:W-:Y:S03]  /*107e0*/  FMUL.FTZ R15, R3, R139 ;  /* 0x0000008b030f7220 */ /* 0x000fe60000410000 */
[----:B------:R-:W3:Y:S01]  /*107f0*/  MUFU.EX2 R213, R213 ;  /* 0x000000d500d57308 */ /* 0x000ee20000000800 */
[--C-:B------:R-:W-:Y:S01]  /*10800*/  FFMA.FTZ R194, R28, UR4, -R154.reuse ;  /* 0x000000041cc27c23 */ /* 0x100fe2000801089a */
[--C-:B------:R-:W-:Y:S01]  /*10810*/  FFMA.FTZ R192, R29, UR4, -R154.reuse ;  /* 0x000000041dc07c23 */ /* 0x100fe2000801089a */
[--C-:B------:R-:W-:Y:S01]  /*10820*/  FFMA.FTZ R193, R30, UR4, -R149.reuse ;  /* 0x000000041ec17c23 */ /* 0x100fe20008010895 */
[----:B-1----:R-:W-:Y:S01]  /*10830*/  F2FP.BF16.F32.PACK_AB R30, R203, R205 ;  /* 0x000000cdcb1e723e */ /* 0x002fe200000010ff */
[--C-:B------:R-:W-:Y:S01]  /*10840*/  FFMA.FTZ R191, R31, UR4, -R149.reuse ;  /* 0x000000041fbf7c23 */ /* 0x100fe20008010895 */
[----:B------:R-:W-:Y:S01]  /*10850*/  LDSM.16.MT88.4 R140, [R151+0x8c00] ;  /* 0x008c0000978c783b */ /* 0x000fe20000004200 */
[--C-:B------:R-:W-:Y:S03]  /*10860*/  FFMA.FTZ R241, R4, UR4, -R154.reuse ;  /* 0x0000000404f17c23 */ /* 0x100fe6000801089a */
[----:B------:R-:W-:Y:S01]  /*10870*/  MUFU.EX2 R209, R209 ;  /* 0x000000d100d17308 */ /* 0x000fe20000000800 */
[C---:B------:R-:W-:Y:S01]  /*10880*/  FMUL.FTZ R4, R148.reuse, R144 ;  /* 0x0000009094047220 */ /* 0x040fe20000410000 */
[--C-:B------:R-:W-:Y:S01]  /*10890*/  FFMA.FTZ R240, R5, UR4, -R154.reuse ;  /* 0x0000000405f07c23 */ /* 0x100fe2000801089a */
[----:B------:R-:W-:Y:S01]  /*108a0*/  FMUL.FTZ R5, R148, R145 ;  /* 0x0000009194057220 */ /* 0x000fe20000410000 */
[--C-:B------:R-:W-:Y:S01]  /*108b0*/  FFMA.FTZ R242, R6, UR4, -R149.reuse ;  /* 0x0000000406f27c23 */ /* 0x100fe20008010895 */
[----:B------:R-:W-:Y:S01]  /*108c0*/  FMUL.FTZ R6, R3, R146 ;  /* 0x0000009203067220 */ /* 0x000fe20000410000 */
[--C-:B------:R-:W-:Y:S01]  /*108d0*/  FFMA.FTZ R214, R7, UR4, -R149.reuse ;  /* 0x0000000407d67c23 */ /* 0x100fe20008010895 */
[----:B------:R-:W-:Y:S03]  /*108e0*/  FMUL.FTZ R7, R3, R147 ;  /* 0x0000009303077220 */ /* 0x000fe60000410000 */
[----:B------:R-:W-:Y:S01]  /*108f0*/  MUFU.EX2 R241, R241 ;  /* 0x000000f100f17308 */ /* 0x000fe20000000800 */
[----:B---3--:R-:W-:Y:S01]  /*10900*/  F2FP.BF16.F32.PACK_AB R23, R213, R212 ;  /* 0x000000d4d517723e */ /* 0x008fe200000010ff */
[--C-:B------:R-:W-:Y:S01]  /*10910*/  FFMA.FTZ R177, R44, UR4, -R154.reuse ;  /* 0x000000042cb17c23 */ /* 0x100fe2000801089a */
[--C-:B------:R-:W-:Y:S01]  /*10920*/  FFMA.FTZ R176, R45, UR4, -R154.reuse ;  /* 0x000000042db07c23 */ /* 0x100fe2000801089a */
[--C-:B------:R-:W-:Y:S01]  /*10930*/  FFMA.FTZ R179, R46, UR4, -R149.reuse ;  /* 0x000000042eb37c23 */ /* 0x100fe20008010895 */
[--C-:B------:R-:W-:Y:S01]  /*10940*/  FFMA.FTZ R175, R47, UR4, -R149.reuse ;  /* 0x000000042faf7c23 */ /* 0x100fe20008010895 */
[--C-:B------:R-:W-:Y:S01]  /*10950*/  FFMA.FTZ R173, R48, UR4, -R154.reuse ;  /* 0x0000000430ad7c23 */ /* 0x100fe2000801089a */
[--C-:B------:R-:W-:Y:S03]  /*10960*/  FFMA.FTZ R170, R49, UR4, -R154.reuse ;  /* 0x0000000431aa7c23 */ /* 0x100fe6000801089a */
[----:B------:R-:W1:Y:S01]  /*10970*/  MUFU.EX2 R240, R240 ;  /* 0x000000f000f07308 */ /* 0x000e620000000800 */
[--C-:B------:R-:W-:Y:S01]  /*10980*/  FFMA.FTZ R174, R50, UR4, -R149.reuse ;  /* 0x0000000432ae7c23 */ /* 0x100fe20008010895 */
[--C-:B------:R-:W-:Y:S01]  /*10990*/  FFMA.FTZ R172, R51, UR4, -R149.reuse ;  /* 0x0000000433ac7c23 */ /* 0x100fe20008010895 */
[--C-:B------:R-:W-:Y:S01]  /*109a0*/  FFMA.FTZ R169, R52, UR4, -R154.reuse ;  /* 0x0000000434a97c23 */ /* 0x100fe2000801089a */
[--C-:B------:R-:W-:Y:S01]  /*109b0*/  FFMA.FTZ R168, R53, UR4, -R154.reuse ;  /* 0x0000000435a87c23 */ /* 0x100fe2000801089a */
[--C-:B------:R-:W-:Y:S01]  /*109c0*/  FFMA.FTZ R171, R54, UR4, -R149.reuse ;  /* 0x0000000436ab7c23 */ /* 0x100fe20008010895 */
[--C-:B------:R-:W-:Y:S01]  /*109d0*/  FFMA.FTZ R166, R55, UR4, -R149.reuse ;  /* 0x0000000437a67c23 */ /* 0x100fe20008010895 */
[--C-:B------:R-:W-:Y:S03]  /*109e0*/  FFMA.FTZ R167, R56, UR4, -R154.reuse ;  /* 0x0000000438a77c23 */ /* 0x100fe6000801089a */
[----:B------:R-:W-:Y:S01]  /*109f0*/  MUFU.EX2 R242, R242 ;  /* 0x000000f200f27308 */ /* 0x000fe20000000800 */
[--C-:B------:R-:W-:Y:S01]  /*10a00*/  FFMA.FTZ R163, R57, UR4, -R154.reuse ;  /* 0x0000000439a37c23 */ /* 0x100fe2000801089a */
[--C-:B------:R-:W-:Y:S01]  /*10a10*/  FFMA.FTZ R164, R58, UR4, -R149.reuse ;  /* 0x000000043aa47c23 */ /* 0x100fe20008010895 */
[--C-:B------:R-:W-:Y:S01]  /*10a20*/  FFMA.FTZ R165, R59, UR4, -R149.reuse ;  /* 0x000000043ba57c23 */ /* 0x100fe20008010895 */
[--C-:B------:R-:W-:Y:S01]  /*10a30*/  FFMA.FTZ R162, R60, UR4, -R154.reuse ;  /* 0x000000043ca27c23 */ /* 0x100fe2000801089a */
[--C-:B------:R-:W-:Y:S01]  /*10a40*/  FFMA.FTZ R160, R61, UR4, -R154.reuse ;  /* 0x000000043da07c23 */ /* 0x100fe2000801089a */
[--C-:B------:R-:W-:Y:S01]  /*10a50*/  FFMA.FTZ R161, R62, UR4, -R149.reuse ;  /* 0x000000043ea17c23 */ /* 0x100fe20008010895 */
[--C-:B------:R-:W-:Y:S03]  /*10a60*/  FFMA.FTZ R159, R63, UR4, -R149.reuse ;  /* 0x000000043f9f7c23 */ /* 0x100fe60008010895 */
[----:B------:R-:W3:Y:S01]  /*10a70*/  MUFU.EX2 R214, R214 ;  /* 0x000000d600d67308 */ /* 0x000ee20000000800 */
[----:B-1----:R-:W-:Y:S01]  /*10a80*/  F2FP.BF16.F32.PACK_AB R20, R240, R241 ;  /* 0x000000f1f014723e */ /* 0x002fe200000010ff */
        /* <DEDUP_REMOVED lines=22> */
[----:B------:R-:W3:Y:S01]  /*10bf0*/  MUFU.EX2 R207, R207 ;  /* 0x000000cf00cf7308 */ /* 0x000ee20000000800 */
[C---:B------:R-:W-:Y:S05]  /*10c00*/  HMMA.16816.F32.BF16 R4, R20.reuse, R16, R4 ;  /* 0x000000101404723c */ /* 0x040fea0000041804 */
[----:B-1----:R-:W-:Y:S01]  /*10c10*/  F2FP.BF16.F32.PACK_AB R28, R208, R209 ;  /* 0x000000d1d01c723e */ /* 0x002fe200000010ff */
[C---:B------:R-:W-:Y:S03]  /*10c20*/  HMMA.16816.F32.BF16 R8, R20.reuse, R18, R8 ;  /* 0x000000121408723c */ /* 0x040fe60000041808 */
[----:B------:R-:W-:Y:S01]  /*10c30*/  MUFU.EX2 R206, R206 ;  /* 0x000000ce00ce7308 */ /* 0x000fe20000000800 */
[----:B------:R-:W-:Y:S01]  /*10c40*/  ISETP.GT.AND P0, PT, R225, 0x1, PT ;  /* 0x00000001e100780c */ /* 0x000fe20003f04270 */
[C---:B------:R-:W-:Y:S01]  /*10c50*/  FMUL.FTZ R16, R148.reuse, R132 ;  /* 0x0000008494107220 */ /* 0x040fe20000410000 */
[C---:B--2---:R-:W-:Y:S07]  /*10c60*/  HMMA.16816.F32.BF16 R12, R20.reuse, R24, R12 ;  /* 0x00000018140c723c */ /* 0x044fee000004180c */
[----:B------:R-:W1:Y:S01]  /*10c70*/  MUFU.EX2 R204, R204 ;  /* 0x000000cc00cc7308 */ /* 0x000e620000000800 */
[----:B---3--:R-:W-:Y:S03]  /*10c80*/  F2FP.BF16.F32.PACK_AB R29, R207, R210 ;  /* 0x000000d2cf1d723e */ /* 0x008fe600000010ff */
[----:B------:R-:W-:Y:S01]  /*10c90*/  FMUL.FTZ R17, R148, R133 ;  /* 0x0000008594117220 */ /* 0x000fe20000410000 */
[C---:B------:R-:W-:Y:S01]  /*10ca0*/  FMUL.FTZ R18, R3.reuse, R134 ;  /* 0x0000008603127220 */ /* 0x040fe20000410000 */
[----:B------:R-:W-:Y:S04]  /*10cb0*/  FMUL.FTZ R19, R3, R135 ;  /* 0x0000008703137220 */ /* 0x000fe80000410000 */
[----:B------:R-:W-:Y:S01]  /*10cc0*/  MUFU.EX2 R201, R201 ;  /* 0x000000c900c97308 */ /* 0x000fe20000000800 */
[--C-:B------:R-:W-:Y:S01]  /*10cd0*/  FFMA.FTZ R52, R83, UR4, -R149.reuse ;  /* 0x0000000453347c23 */ /* 0x100fe20008010895 */
[--C-:B------:R-:W-:Y:S01]  /*10ce0*/  FFMA.FTZ R83, R108, UR4, -R154.reuse ;  /* 0x000000046c537c23 */ /* 0x100fe2000801089a */
[--C-:B------:R-:W-:Y:S01]  /*10cf0*/  FFMA.FTZ R48, R84, UR4, -R154.reuse ;  /* 0x0000000454307c23 */ /* 0x100fe2000801089a */
[----:B------:R-:W-:Y:S01]  /*10d00*/  HMMA.16816.F32.BF16 R16, R20, R26, R16 ;  /* 0x0000001a1410723c */ /* 0x000fe20000041810 */
[----:B------:R-:W2:Y:S02]  /*10d10*/  LDSM.16.MT88.4 R24, [R150+0x5800] ;  /* 0x005800009618783b */ /* 0x000ea40000004200 */
[--C-:B------:R-:W-:Y:S03]  /*10d20*/  FFMA.FTZ R84, R109, UR4, -R154.reuse ;  /* 0x000000046d547c23 */ /* 0x100fe6000801089a */
[----:B------:R-:W3:Y:S01]  /*10d30*/  MUFU.EX2 R200, R200 ;  /* 0x000000c800c87308 */ /* 0x000ee20000000800 */
[----:B-1----:R-:W-:Y:S01]  /*10d40*/  F2FP.BF16.F32.PACK_AB R31, R204, R206 ;  /* 0x000000cecc1f723e */ /* 0x002fe200000010ff */
[--C-:B------:R-:W-:Y:S03]  /*10d50*/  FFMA.FTZ R47, R85, UR4, -R154.reuse ;  /* 0x00000004552f7c23 */ /* 0x100fe6000801089a */
[--C-:B------:R-:W-:Y:S01]  /*10d60*/  FFMA.FTZ R85, R110, UR4, -R149.reuse ;  /* 0x000000046e557c23 */ /* 0x100fe20008010895 */
[--C-:B------:R-:W-:Y:S01]  /*10d70*/  FFMA.FTZ R51, R86, UR4, -R149.reuse ;  /* 0x0000000456337c23 */ /* 0x100fe20008010895 */
[--C-:B------:R-:W-:Y:S03]  /*10d80*/  FFMA.FTZ R86, R111, UR4, -R149.reuse ;  /* 0x000000046f567c23 */ /* 0x100fe60008010895 */
[----:B------:R-:W-:Y:S01]  /*10d90*/  MUFU.EX2 R202, R202 ;  /* 0x000000ca00ca7308 */ /* 0x000fe20000000800 */
[C---:B-----5:R-:W-:Y:S05]  /*10da0*/  HMMA.16816.F32.BF16 R4, R28.reuse, R32, R4 ;  /* 0x000000201c04723c */ /* 0x060fea0000041804 */
[--C-:B------:R-:W-:Y:S01]  /*10db0*/  FFMA.FTZ R44, R87, UR4, -R149.reuse ;  /* 0x00000004572c7c23 */ /* 0x100fe20008010895 */
[C---:B------:R-:W-:Y:S03]  /*10dc0*/  HMMA.16816.F32.BF16 R8, R28.reuse, R34, R8 ;  /* 0x000000221c08723c */ /* 0x040fe60000041808 */
[----:B------:R-:W1:Y:S01]  /*10dd0*/  MUFU.EX2 R198, R198 ;  /* 0x000000c600c67308 */ /* 0x000e620000000800 */
[----:B------:R-:W5:Y:S01]  /*10de0*/  LDSM.16.MT88.4 R32, [R151+0x5c00] ;  /* 0x005c00009720783b */ /* 0x000f620000004200 */
[----:B---3--:R-:W-:Y:S01]  /*10df0*/  F2FP.BF16.F32.PACK_AB R20, R200, R201 ;  /* 0x000000c9c814723e */ /* 0x008fe200000010ff */
[C---:B------:R-:W-:Y:S07]  /*10e00*/  HMMA.16816.F32.BF16 R12, R28.reuse, R36, R12 ;  /* 0x000000241c0c723c */ /* 0x040fee000004180c */
[----:B------:R-:W-:Y:S01]  /*10e10*/  MUFU.EX2 R199, R199 ;  /* 0x000000c700c77308 */ /* 0x000fe20000000800 */
[--C-:B------:R-:W-:Y:S01]  /*10e20*/  FFMA.FTZ R87, R112, UR4, -R154.reuse ;  /* 0x0000000470577c23 */ /* 0x100fe2000801089a */
[----:B------:R-:W-:Y:S01]  /*10e30*/  HMMA.16816.F32.BF16 R16, R28, R38, R16 ;  /* 0x000000261c10723c */ /* 0x000fe20000041810 */
[----:B------:R-:W3:Y:S07]  /*10e40*/  LDSM.16.MT88.4 R36, [R150+0x5c00] ;  /* 0x005c00009624783b */ /* 0x000eee0000004200 */
[----:B------:R-:W4:Y:S03]  /*10e50*/  MUFU.EX2 R195, R195 ;  /* 0x000000c300c37308 */ /* 0x000f260000000800 */
[----:B-1----:R-:W-:Y:S01]  /*10e60*/  F2FP.BF16.F32.PACK_AB R21, R198, R202 ;  /* 0x000000cac615723e */ /* 0x002fe200000010ff */
        /* <DEDUP_REMOVED lines=12> */
[----:B------:R-:W1:Y:S01]  /*10f30*/  MUFU.EX2 R197, R197 ;  /* 0x000000c500c57308 */ /* 0x000e620000000800 */
[----:B----4-:R-:W-:Y:S01]  /*10f40*/  F2FP.BF16.F32.PACK_AB R22, R195, R199 ;  /* 0x000000c7c316723e */ /* 0x010fe200000010ff */
        /* <DEDUP_REMOVED lines=9> */
[----:B------:R-:W-:Y:S01]  /*10fe0*/  FFMA.FTZ R80, R105, UR4, -R154 ;  /* 0x0000000469507c23 */ /* 0x000fe2000801089a */
[--C-:B------:R-:W-:Y:S01]  /*10ff0*/  FFMA.FTZ R81, R106, UR4, -R149.reuse ;  /* 0x000000046a517c23 */ /* 0x100fe20008010895 */
[--C-:B------:R-:W-:Y:S01]  /*11000*/  FFMA.FTZ R82, R107, UR4, -R149.reuse ;  /* 0x000000046b527c23 */ /* 0x100fe20008010895 */
[----:B------:R-:W-:Y:S01]  /*11010*/  FFMA.FTZ R242, R3, R238, R242 ;  /* 0x000000ee03f27223 */ /* 0x000fe200000100f2 */
[----:B------:R-:W-:Y:S03]  /*11020*/  FFMA.FTZ R3, R95, UR4, -R149 ;  /* 0x000000045f037c23 */ /* 0x000fe60008010895 */
[----:B------:R-:W4:Y:S01]  /*11030*/  MUFU.EX2 R192, R192 ;  /* 0x000000c000c07308 */ /* 0x000f220000000800 */
[----:B-1----:R-:W-:Y:S01]  /*11040*/  F2FP.BF16.F32.PACK_AB R23, R197, R196 ;  /* 0x000000c4c517723e */ /* 0x002fe200000010ff */
[----:B------:R-:W-:Y:S01]  /*11050*/  FFMA.FTZ R241, R148, R239, R241 ;  /* 0x000000ef94f17223 */ /* 0x000fe200000100f1 */
[----:B------:R-:W-:Y:S01]  /*11060*/  MOV R148, R2 ;  /* 0x0000000200947202 */ /* 0x000fe20000000f00 */
[----:B------:R-:W-:Y:S01]  /*11070*/  FADD.FTZ R242, R214, R242 ;  /* 0x000000f2d6f27221 */ /* 0x000fe20000010000 */
[--C-:B------:R-:W-:Y:S01]  /*11080*/  FFMA.FTZ R91, R116, UR4, -R154.reuse ;  /* 0x00000004745b7c23 */ /* 0x100fe2000801089a */
[----:B------:R-:W-:Y:S01]  /*11090*/  FADD.FTZ R241, R240, R241 ;  /* 0x000000f1f0f17221 */ /* 0x000fe20000010000 */
[----:B------:R-:W-:Y:S03]  /*110a0*/  FFMA.FTZ R92, R117, UR4, -R154 ;  /* 0x00000004755c7c23 */ /* 0x000fe6000801089a */
[----:B------:R-:W-:Y:S01]  /*110b0*/  MUFU.EX2 R193, R193 ;  /* 0x000000c100c17308 */ /* 0x000fe20000000800 */
[C---:B------:R-:W-:Y:S05]  /*110c0*/  HMMA.16816.F32.BF16 R4, R20.reuse, R40, R4 ;  /* 0x000000281404723c */ /* 0x040fea0000041804 */
[----:B------:R-:W-:Y:S01]  /*110d0*/  FADD.FTZ R241, R215, R241 ;  /* 0x000000f1d7f17221 */ /* 0x000fe20000010000 */
[C---:B------:R-:W-:Y:S03]  /*110e0*/  HMMA.16816.F32.BF16 R8, R20.reuse, R42, R8 ;  /* 0x0000002a1408723c */ /* 0x040fe60000041808 */
[----:B------:R-:W1:Y:S01]  /*110f0*/  MUFU.EX2 R191, R191 ;  /* 0x000000bf00bf7308 */ /* 0x000e620000000800 */
[----:B------:R-:W3:Y:S01]  /*11100*/  LDSM.16.MT88.4 R40, [R151+0x6000] ;  /* 0x006000009728783b */ /* 0x000ee20000004200 */
[----:B----4-:R-:W-:Y:S01]  /*11110*/  F2FP.BF16.F32.PACK_AB R28, R192, R194 ;  /* 0x000000c2c01c723e */ /* 0x010fe200000010ff */
[C---:B--2---:R-:W-:Y:S07]  /*11120*/  HMMA.16816.F32.BF16 R12, R20.reuse, R24, R12 ;  /* 0x00000018140c723c */ /* 0x044fee000004180c */
[----:B------:R-:W-:Y:S01]  /*11130*/  MUFU.EX2 R189, R189 ;  /* 0x000000bd00bd7308 */ /* 0x000fe20000000800 */
[----:B------:R-:W-:Y:S01]  /*11140*/  FADD.FTZ R242, R212, R242 ;  /* 0x000000f2d4f27221 */ /* 0x000fe20000010000 */
[----:B------:R-:W-:Y:S01]  /*11150*/  HMMA.16816.F32.BF16 R16, R20, R26, R16 ;  /* 0x0000001a1410723c */ /* 0x000fe20000041810 */
[----:B------:R-:W2:Y:S07]  /*11160*/  LDSM.16.MT88.4 R24, [R150+0x6000] ;  /* 0x006000009618783b */ /* 0x000eae0000004200 */
[----:B------:R-:W4:Y:S03]  /*11170*/  MUFU.EX2 R187, R187 ;  /* 0x000000bb00bb7308 */ /* 0x000f260000000800 */
[----:B-1----:R-:W-:Y:S01]  /*11180*/  F2FP.BF16.F32.PACK_AB R29, R191, R193 ;  /* 0x000000c1bf1d723e */ /* 0x002fe200000010ff */
[----:B------:R-:W-:Y:S01]  /*11190*/  FADD.FTZ R241, R211, R241 ;  /* 0x000000f1d3f17221 */ /* 0x000fe20000010000 */
[----:B------:R-:W-:Y:S03]  /*111a0*/  FADD.FTZ R213, R213, R242 ;  /* 0x000000f2d5d57221 */ /* 0x000fe60000010000 */
[----:B------:R-:W-:Y:S01]  /*111b0*/  FADD.FTZ R241, R209, R241 ;  /* 0x000000f1d1f17221 */ /* 0x000fe20000010000 */
[----:B------:R-:W-:Y:S01]  /*111c0*/  FADD.FTZ R210, R210, R213 ;  /* 0x000000d5d2d27221 */ /* 0x000fe20000010000 */
[----:B------:R-:W-:Y:S01]  /*111d0*/  MUFU.EX2 R190, R190 ;  /* 0x000000be00be7308 */ /* 0x000fe20000000800 */
[----:B------:R-:W-:Y:S01]  /*111e0*/  FFMA.FTZ R118, R118, UR4, -R149 ;  /* 0x0000000476767c23 */ /* 0x000fe20008010895 */
[----:B------:R-:W-:Y:S01]  /*111f0*/  FADD.FTZ R208, R208, R241 ;  /* 0x000000f1d0d07221 */ /* 0x000fe20000010000 */
[----:B------:R-:W-:Y:S01]  /*11200*/  FADD.FTZ R210, R207, R210 ;  /* 0x000000d2cfd27221 */ /* 0x000fe20000010000 */
[--C-:B------:R-:W-:Y:S01]  /*11210*/  FFMA.FTZ R119, R119, UR4, -R149.reuse ;  /* 0x0000000477777c23 */ /* 0x100fe20008010895 */
[----:B------:R-:W-:Y:S01]  /*11220*/  FFMA.FTZ R120, R120, UR4, -R154 ;  /* 0x0000000478787c23 */ /* 0x000fe2000801089a */
[----:B------:R-:W-:Y:S01]  /*11230*/  FADD.FTZ R208, R205, R208 ;  /* 0x000000d0cdd07221 */ /* 0x000fe20000010000 */
[----:B------:R-:W-:Y:S03]  /*11240*/  FADD.FTZ R206, R206, R210 ;  /* 0x000000d2cece7221 */ /* 0x000fe60000010000 */
[----:B------:R-:W1:Y:S01]  /*11250*/  MUFU.EX2 R188, R188 ;  /* 0x000000bc00bc7308 */ /* 0x000e620000000800 */
[----:B----4-:R-:W-:Y:S01]  /*11260*/  F2FP.BF16.F32.PACK_AB R30, R187, R189 ;  /* 0x000000bdbb1e723e */ /* 0x010fe200000010ff */
[----:B------:R-:W-:Y:S01]  /*11270*/  FADD.FTZ R208, R203, R208 ;  /* 0x000000d0cbd07221 */ /* 0x000fe20000010000 */
[----:B------:R-:W-:Y:S01]  /*11280*/  FADD.FTZ R206, R204, R206 ;  /* 0x000000ceccce7221 */ /* 0x000fe20000010000 */
[----:B------:R-:W-:Y:S01]  /*11290*/  FFMA.FTZ R121, R121, UR4, -R154 ;  /* 0x0000000479797c23 */ /* 0x000fe2000801089a */
[--C-:B------:R-:W-:Y:S01]  /*112a0*/  FFMA.FTZ R122, R122, UR4, -R149.reuse ;  /* 0x000000047a7a7c23 */ /* 0x100fe20008010895 */
[----:B------:R-:W-:Y:S01]  /*112b0*/  FADD.FTZ R208, R201, R208 ;  /* 0x000000d0c9d07221 */ /* 0x000fe20000010000 */
[----:B------:R-:W-:Y:S03]  /*112c0*/  FADD.FTZ R202, R202, R206 ;  /* 0x000000cecaca7221 */ /* 0x000fe60000010000 */
[----:B------:R-:W-:Y:S01]  /*112d0*/  MUFU.EX2 R185, R185 ;  /* 0x000000b900b97308 */ /* 0x000fe20000000800 */
[--C-:B------:R-:W-:Y:S01]  /*112e0*/  FFMA.FTZ R123, R123, UR4, -R149.reuse ;  /* 0x000000047b7b7c23 */ /* 0x100fe20008010895 */
[----:B------:R-:W-:Y:S01]  /*112f0*/  FADD.FTZ R200, R200, R208 ;  /* 0x000000d0c8c87221 */ /* 0x000fe20000010000 */
[----:B------:R-:W-:Y:S01]  /*11300*/  FADD.FTZ R202, R198, R202 ;  /* 0x000000cac6ca7221 */ /* 0x000fe20000010000 */
[--C-:B------:R-:W-:Y:S01]  /*11310*/  FFMA.FTZ R124, R124, UR4, -R154.reuse ;  /* 0x000000047c7c7c23 */ /* 0x100fe2000801089a */
[----:B------:R-:W-:Y:S01]  /*11320*/  FFMA.FTZ R125, R125, UR4, -R154 ;  /* 0x000000047d7d7c23 */ /* 0x000fe2000801089a */
[----:B------:R-:W-:Y:S01]  /*11330*/  FADD.FTZ R200, R199, R200 ;  /* 0x000000c8c7c87221 */ /* 0x000fe20000010000 */
[----:B------:R-:W-:Y:S03]  /*11340*/  FADD.FTZ R202, R196, R202 ;  /* 0x000000cac4ca7221 */ /* 0x000fe60000010000 */
[----:B------:R-:W4:Y:S01]  /*11350*/  MUFU.EX2 R184, R184 ;  /* 0x000000b800b87308 */ /* 0x000f220000000800 */
[----:B-1----:R-:W-:Y:S01]  /*11360*/  F2FP.BF16.F32.PACK_AB R31, R188, R190 ;  /* 0x000000bebc1f723e */ /* 0x002fe200000010ff */
[----:B------:R-:W-:Y:S01]  /*11370*/  FADD.FTZ R200, R195, R200 ;  /* 0x000000c8c3c87221 */ /* 0x000fe20000010000 */
[----:B------:R-:W-:Y:S01]  /*11380*/  FADD.FTZ R197, R197, R202 ;  /* 0x000000cac5c57221 */ /* 0x000fe20000010000 */
[----:B------:R-:W-:Y:S01]  /*11390*/  FFMA.FTZ R126, R126, UR4, -R149 ;  /* 0x000000047e7e7c23 */ /* 0x000fe20008010895 */
[----:B------:R-:W-:Y:S01]  /*113a0*/  FFMA.FTZ R128, R128, UR4, -R154 ;  /* 0x0000000480807c23 */ /* 0x000fe2000801089a */
[----:B------:R-:W-:Y:S01]  /*113b0*/  FADD.FTZ R200, R194, R200 ;  /* 0x000000c8c2c87221 */ /* 0x000fe20000010000 */
[----:B------:R-:W-:Y:S03]  /*113c0*/  FADD.FTZ R193, R193, R197 ;  /* 0x000000c5c1c17221 */ /* 0x000fe60000010000 */
[----:B------:R-:W-:Y:S01]  /*113d0*/  MUFU.EX2 R186, R186 ;  /* 0x000000ba00ba7308 */ /* 0x000fe20000000800 */
[C---:B-----5:R-:W-:Y:S05]  /*113e0*/  HMMA.16816.F32.BF16 R4, R28.reuse, R32, R4 ;  /* 0x000000201c04723c */ /* 0x060fea0000041804 */
[----:B------:R-:W-:Y:S01]  /*113f0*/  FADD.FTZ R192, R192, R200 ;  /* 0x000000c8c0c07221 */ /* 0x000fe20000010000 */
[C---:B------:R-:W-:Y:S03]  /*11400*/  HMMA.16816.F32.BF16 R8, R28.reuse, R34, R8 ;  /* 0x000000221c08723c */ /* 0x040fe60000041808 */
[----:B------:R-:W1:Y:S01]  /*11410*/  MUFU.EX2 R182, R182 ;  /* 0x000000b600b67308 */ /* 0x000e620000000800 */
[----:B------:R-:W5:Y:S01]  /*11420*/  LDSM.16.MT88.4 R32, [R151+0x6400] ;  /* 0x006400009720783b */ /* 0x000f620000004200 */
[----:B----4-:R-:W-:Y:S01]  /*11430*/  F2FP.BF16.F32.PACK_AB R20, R184, R185 ;  /* 0x000000b9b814723e */ /* 0x010fe200000010ff */
[C---:B---3--:R-:W-:Y:S07]  /*11440*/  HMMA.16816.F32.BF16 R12, R28.reuse, R36, R12 ;  /* 0x000000241c0c723c */ /* 0x048fee000004180c */
[----:B------:R-:W-:Y:S01]  /*11450*/  MUFU.EX2 R183, R183 ;  /* 0x000000b700b77308 */ /* 0x000fe20000000800 */
[----:B------:R-:W-:Y:S01]  /*11460*/  FADD.FTZ R193, R191, R193 ;  /* 0x000000c1bfc17221 */ /* 0x000fe20000010000 */
[----:B------:R-:W-:Y:S01]  /*11470*/  HMMA.16816.F32.BF16 R16, R28, R38, R16 ;  /* 0x000000261c10723c */ /* 0x000fe20000041810 */
[----:B------:R-:W3:Y:S07]  /*11480*/  LDSM.16.MT88.4 R36, [R150+0x6400] ;  /* 0x006400009624783b */ /* 0x000eee0000004200 */
[----:B------:R-:W4:Y:S03]  /*11490*/  MUFU.EX2 R178, R178 ;  /* 0x000000b200b27308 */ /* 0x000f260000000800 */
[----:B-1----:R-:W-:Y:S01]  /*114a0*/  F2FP.BF16.F32.PACK_AB R21, R182, R186 ;  /* 0x000000bab615723e */ /* 0x002fe200000010ff */
[----:B------:R-:W-:Y:S01]  /*114b0*/  FADD.FTZ R192, R189, R192 ;  /* 0x000000c0bdc07221 */ /* 0x000fe20000010000 */
[----:B------:R-:W-:Y:S03]  /*114c0*/  FADD.FTZ R190, R190, R193 ;  /* 0x000000c1bebe7221 */ /* 0x000fe60000010000 */
[----:B------:R-:W-:Y:S01]  /*114d0*/  FADD.FTZ R192, R187, R192 ;  /* 0x000000c0bbc07221 */ /* 0x000fe20000010000 */
[----:B------:R-:W-:Y:S01]  /*114e0*/  FADD.FTZ R190, R188, R190 ;  /* 0x000000bebcbe7221 */ /* 0x000fe20000010000 */
[----:B------:R-:W1:Y:S01]  /*114f0*/  MUFU.EX2 R180, R180 ;  /* 0x000000b400b47308 */ /* 0x000e620000000800 */
[----:B------:R-:W-:Y:S01]  /*11500*/  FFMA.FTZ R154, R129, UR4, -R154 ;  /* 0x00000004819a7c23 */ /* 0x000fe2000801089a */
[----:B------:R-:W-:Y:S01]  /*11510*/  FADD.FTZ R192, R185, R192 ;  /* 0x000000c0b9c07221 */ /* 0x000fe20000010000 */
[----:B------:R-:W-:Y:S03]  /*11520*/  FADD.FTZ R186, R186, R190 ;  /* 0x000000bebaba7221 */ /* 0x000fe60000010000 */
[----:B------:R-:W-:Y:S01]  /*11530*/  FADD.FTZ R184, R184, R192 ;  /* 0x000000c0b8b87221 */ /* 0x000fe20000010000 */
[----:B------:R-:W-:Y:S03]  /*11540*/  FADD.FTZ R186, R182, R186 ;  /* 0x000000bab6ba7221 */ /* 0x000fe60000010000 */
[----:B------:R-:W2:Y:S01]  /*11550*/  MUFU.EX2 R181, R181 ;  /* 0x000000b500b57308 */ /* 0x000ea20000000800 */
[C---:B----4-:R-:W-:Y:S01]  /*11560*/  F2FP.BF16.F32.PACK_AB R22, R178.reuse, R183 ;  /* 0x000000b7b216723e */ /* 0x050fe200000010ff */
[----:B------:R-:W-:Y:S04]  /*11570*/  FADD.FTZ R184, R183, R184 ;  /* 0x000000b8b7b87221 */ /* 0x000fe80000010000 */
[----:B------:R-:W-:Y:S04]  /*11580*/  FADD.FTZ R184, R178, R184 ;  /* 0x000000b8b2b87221 */ /* 0x000fe80000010000 */
[----:B------:R-:W4:Y:S01]  /*11590*/  MUFU.EX2 R177, R177 ;  /* 0x000000b100b17308 */ /* 0x000f220000000800 */
[----:B-1----:R-:W-:Y:S09]  /*115a0*/  FADD.FTZ R186, R180, R186 ;  /* 0x000000bab4ba7221 */ /* 0x002ff20000010000 */
[----:B------:R-:W1:Y:S01]  /*115b0*/  MUFU.EX2 R176, R176 ;  /* 0x000000b000b07308 */ /* 0x000e620000000800 */
[C---:B--2---:R-:W-:Y:S01]  /*115c0*/  F2FP.BF16.F32.PACK_AB R23, R181.reuse, R180 ;  /* 0x000000b4b517723e */ /* 0x044fe200000010ff */
[----:B------:R-:W-:Y:S08]  /*115d0*/  FADD.FTZ R181, R181, R186 ;  /* 0x000000bab5b57221 */ /* 0x000ff00000010000 */
[----:B------:R-:W-:Y:S01]  /*115e0*/  MUFU.EX2 R179, R179 ;  /* 0x000000b300b37308 */ /* 0x000fe20000000800 */
[C---:B------:R-:W-:Y:S05]  /*115f0*/  HMMA.16816.F32.BF16 R4, R20.reuse, R40, R4 ;  /* 0x000000281404723c */ /* 0x040fea0000041804 */
[----:B----4-:R-:W-:Y:S01]  /*11600*/  FADD.FTZ R184, R177, R184 ;  /* 0x000000b8b1b87221 */ /* 0x010fe20000010000 */
[C---:B------:R-:W-:Y:S03]  /*11610*/  HMMA.16816.F32.BF16 R8, R20.reuse, R42, R8 ;  /* 0x0000002a1408723c */ /* 0x040fe60000041808 */
[----:B------:R-:W2:Y:S01]  /*11620*/  MUFU.EX2 R175, R175 ;  /* 0x000000af00af7308 */ /* 0x000ea20000000800 */
[----:B------:R-:W4:Y:S01]  /*11630*/  LDSM.16.MT88.4 R40, [R151+0x6800] ;  /* 0x006800009728783b */ /* 0x000f220000004200 */
[C---:B-1----:R-:W-:Y:S01]  /*11640*/  F2FP.BF16.F32.PACK_AB R28, R176.reuse, R177 ;  /* 0x000000b1b01c723e */ /* 0x042fe200000010ff */
[C---:B------:R-:W-:Y:S07]  /*11650*/  HMMA.16816.F32.BF16 R12, R20.reuse, R24, R12 ;  /* 0x00000018140c723c */ /* 0x040fee000004180c */
[----:B------:R-:W1:Y:S01]  /*11660*/  MUFU.EX2 R173, R173 ;  /* 0x000000ad00ad7308 */ /* 0x000e620000000800 */
[----:B------:R-:W-:Y:S01]  /*11670*/  FADD.FTZ R176, R176, R184 ;  /* 0x000000b8b0b07221 */ /* 0x000fe20000010000 */
[----:B------:R-:W-:Y:S01]  /*11680*/  HMMA.16816.F32.BF16 R16, R20, R26, R16 ;  /* 0x0000001a1410723c */ /* 0x000fe20000041810 */
[----:B------:R-:W4:Y:S07]  /*11690*/  LDSM.16.MT88.4 R24, [R150+0x6800] ;  /* 0x006800009618783b */ /* 0x000f2e0000004200 */
[----:B------:R-:W5:Y:S03]  /*116a0*/  MUFU.EX2 R170, R170 ;  /* 0x000000aa00aa7308 */ /* 0x000f660000000800 */
[----:B--2---:R-:W-:Y:S01]  /*116b0*/  F2FP.BF16.F32.PACK_AB R29, R175, R179 ;  /* 0x000000b3af1d723e */ /* 0x004fe200000010ff */
[----:B------:R-:W-:Y:S04]  /*116c0*/  FADD.FTZ R179, R179, R181 ;  /* 0x000000b5b3b37221 */ /* 0x000fe80000010000 */
[----:B------:R-:W-:Y:S02]  /*116d0*/  FADD.FTZ R179, R175, R179 ;  /* 0x000000b3afb37221 */ /* 0x000fe40000010000 */
[----:B------:R-:W-:Y:S01]  /*116e0*/  MUFU.EX2 R174, R174 ;  /* 0x000000ae00ae7308 */ /* 0x000fe20000000800 */
[----:B-1----:R-:W-:Y:S09]  /*116f0*/  FADD.FTZ R176, R173, R176 ;  /* 0x000000b0adb07221 */ /* 0x002ff20000010000 */
[----:B------:R-:W1:Y:S01]  /*11700*/  MUFU.EX2 R172, R172 ;  /* 0x000000ac00ac7308 */ /* 0x000e620000000800 */
[C---:B-----5:R-:W-:Y:S01]  /*11710*/  F2FP.BF16.F32.PACK_AB R30, R170.reuse, R173 ;  /* 0x000000adaa1e723e */ /* 0x060fe200000010ff */
[----:B------:R-:W-:Y:S08]  /*11720*/  FADD.FTZ R176, R170, R176 ;  /* 0x000000b0aab07221 */ /* 0x000ff00000010000 */
[----:B------:R-:W2:Y:S10]  /*11730*/  MUFU.EX2 R169, R169 ;  /* 0x000000a900a97308 */ /* 0x000eb40000000800 */
[----:B------:R-:W5:Y:S01]  /*11740*/  MUFU.EX2 R168, R168 ;  /* 0x000000a800a87308 */ /* 0x000f620000000800 */
[----:B-1----:R-:W-:Y:S01]  /*11750*/  F2FP.BF16.F32.PACK_AB R31, R172, R174 ;  /* 0x000000aeac1f723e */ /* 0x002fe200000010ff */
[----:B------:R-:W-:Y:S04]  /*11760*/  FADD.FTZ R174, R174, R179 ;  /* 0x000000b3aeae7221 */ /* 0x000fe80000010000 */
[----:B------:R-:W-:Y:S04]  /*11770*/  FADD.FTZ R174, R172, R174 ;  /* 0x000000aeacae7221 */ /* 0x000fe80000010000 */
[----:B------:R-:W-:Y:S01]  /*11780*/  MUFU.EX2 R171, R171 ;  /* 0x000000ab00ab7308 */ /* 0x000fe20000000800 */
[C---:B------:R-:W-:Y:S05]  /*11790*/  HMMA.16816.F32.BF16 R4, R28.reuse, R32, R4 ;  /* 0x000000201c04723c */ /* 0x040fea0000041804 */
[----:B--2---:R-:W-:Y:S01]  /*117a0*/  FADD.FTZ R176, R169, R176 ;  /* 0x000000b0a9b07221 */ /* 0x004fe20000010000 */
[C---:B------:R-:W-:Y:S03]  /*117b0*/  HMMA.16816.F32.BF16 R8, R28.reuse, R34, R8 ;  /* 0x000000221c08723c */ /* 0x040fe60000041808 */
[----:B------:R-:W1:Y:S01]  /*117c0*/  MUFU.EX2 R166, R166 ;  /* 0x000000a600a67308 */ /* 0x000e620000000800 */
[----:B------:R-:W2:Y:S01]  /*117d0*/  LDSM.16.MT88.4 R32, [R151+0x6c00] ;  /* 0x006c00009720783b */ /* 0x000ea20000004200 */
[C---:B-----5:R-:W-:Y:S01]  /*117e0*/  F2FP.BF16.F32.PACK_AB R20, R168.reuse, R169 ;  /* 0x000000a9a814723e */ /* 0x060fe200000010ff */
[C---:B---3--:R-:W-:Y:S07]  /*117f0*/  HMMA.16816.F32.BF16 R12, R28.reuse, R36, R12 ;  /* 0x000000241c0c723c */ /* 0x048fee000004180c */
[----:B------:R-:W3:Y:S01]  /*11800*/  MUFU.EX2 R167, R167 ;  /* 0x000000a700a77308 */ /* 0x000ee20000000800 */
[----:B------:R-:W-:Y:S01]  /*11810*/  FADD.FTZ R168, R168, R176 ;  /* 0x000000b0a8a87221 */ /* 0x000fe20000010000 */
[----:B------:R-:W-:Y:S01]  /*11820*/  HMMA.16816.F32.BF16 R16, R28, R38, R16 ;  /* 0x000000261c10723c */ /* 0x000fe20000041810 */
[----:B------:R-:W5:Y:S07]  /*11830*/  LDSM.16.MT88.4 R36, [R150+0x6c00] ;  /* 0x006c00009624783b */ /* 0x000f6e0000004200 */
[----:B------:R-:W4:Y:S03]  /*11840*/  MUFU.EX2 R163, R163 ;  /* 0x000000a300a37308 */ /* 0x000f260000000800 */
[C---:B-1----:R-:W-:Y:S01]  /*11850*/  F2FP.BF16.F32.PACK_AB R21, R166.reuse, R171 ;  /* 0x000000aba615723e */ /* 0x042fe200000010ff */
[----:B------:R-:W-:Y:S04]  /*11860*/  FADD.FTZ R171, R171, R174 ;  /* 0x000000aeabab7221 */ /* 0x000fe80000010000 */
[----:B------:R-:W-:Y:S02]  /*11870*/  FADD.FTZ R171, R166, R171 ;  /* 0x000000aba6ab7221 */ /* 0x000fe40000010000 */
[----:B------:R-:W1:Y:S01]  /*11880*/  MUFU.EX2 R164, R164 ;  /* 0x000000a400a47308 */ /* 0x000e620000000800 */
[----:B---3--:R-:W-:Y:S09]  /*11890*/  FADD.FTZ R168, R167, R168 ;  /* 0x000000a8a7a87221 */ /* 0x008ff20000010000 */
[----:B------:R-:W3:Y:S01]  /*118a0*/  MUFU.EX2 R165, R165 ;  /* 0x000000a500a57308 */ /* 0x000ee20000000800 */
[C---:B----4-:R-:W-:Y:S01]  /*118b0*/  F2FP.BF16.F32.PACK_AB R22, R163.reuse, R167 ;  /* 0x000000a7a316723e */ /* 0x050fe200000010ff */
[----:B------:R-:W-:Y:S08]  /*118c0*/  FADD.FTZ R168, R163, R168 ;  /* 0x000000a8a3a87221 */ /* 0x000ff00000010000 */
[----:B------:R-:W4:Y:S01]  /*118d0*/  MUFU.EX2 R162, R162 ;  /* 0x000000a200a27308 */ /* 0x000f220000000800 */
[----:B-1----:R-:W-:Y:S09]  /*118e0*/  FADD.FTZ R171, R164, R171 ;  /* 0x000000aba4ab7221 */ /* 0x002ff20000010000 */
[----:B------:R-:W1:Y:S01]  /*118f0*/  MUFU.EX2 R160, R160 ;  /* 0x000000a000a07308 */ /* 0x000e620000000800 */
[C---:B---3--:R-:W-:Y:S01]  /*11900*/  F2FP.BF16.F32.PACK_AB R23, R165.reuse, R164 ;  /* 0x000000a4a517723e */ /* 0x048fe200000010ff */
[----:B------:R-:W-:Y:S08]  /*11910*/  FADD.FTZ R165, R165, R171 ;  /* 0x000000aba5a57221 */ /* 0x000ff00000010000 */
[----:B------:R-:W-:Y:S01]  /*11920*/  MUFU.EX2 R161, R161 ;  /* 0x000000a100a17308 */ /* 0x000fe20000000800 */
[C---:B------:R-:W-:Y:S05]  /*11930*/  HMMA.16816.F32.BF16 R4, R20.reuse, R40, R4 ;  /* 0x000000281404723c */ /* 0x040fea0000041804 */
[----:B----4-:R-:W-:Y:S01]  /*11940*/  FADD.FTZ R168, R162, R168 ;  /* 0x000000a8a2a87221 */ /* 0x010fe20000010000 */
[C---:B------:R-:W-:Y:S03]  /*11950*/  HMMA.16816.F32.BF16 R8, R20.reuse, R42, R8 ;  /* 0x0000002a1408723c */ /* 0x040fe60000041808 */
[----:B------:R-:W3:Y:S01]  /*11960*/  MUFU.EX2 R159, R159 ;  /* 0x0000009f009f7308 */ /* 0x000ee20000000800 */
[----:B------:R-:W4:Y:S01]  /*11970*/  LDSM.16.MT88.4 R40, [R151+0x7000] ;  /* 0x007000009728783b */ /* 0x000f220000004200 */
[C---:B-1----:R-:W-:Y:S01]  /*11980*/  F2FP.BF16.F32.PACK_AB R28, R160.reuse, R162 ;  /* 0x000000a2a01c723e */ /* 0x042fe200000010ff */
[C---:B------:R-:W-:Y:S07]  /*11990*/  HMMA.16816.F32.BF16 R12, R20.reuse, R24, R12 ;  /* 0x00000018140c723c */ /* 0x040fee000004180c */
[----:B------:R-:W1:Y:S01]  /*119a0*/  MUFU.EX2 R157, R157 ;  /* 0x0000009d009d7308 */ /* 0x000e620000000800 */
[----:B------:R-:W-:Y:S01]  /*119b0*/  FADD.FTZ R160, R160, R168 ;  /* 0x000000a8a0a07221 */ /* 0x000fe20000010000 */
[----:B------:R-:W-:Y:S01]  /*119c0*/  HMMA.16816.F32.BF16 R16, R20, R26, R16 ;  /* 0x0000001a1410723c */ /* 0x000fe20000041810 */
[----:B------:R-:W4:Y:S07]  /*119d0*/  LDSM.16.MT88.4 R24, [R150+0x7000] ;  /* 0x007000009618783b */ /* 0x000f2e0000004200 */
[----:B------:R-:W2:Y:S03]  /*119e0*/  MUFU.EX2 R155, R155 ;  /* 0x0000009b009b7308 */ /* 0x000ea60000000800 */
[----:B---3--:R-:W-:Y:S01]  /*119f0*/  F2FP.BF16.F32.PACK_AB R29, R159, R161 ;  /* 0x000000a19f1d723e */ /* 0x008fe200000010ff */
[----:B------:R-:W-:Y:S04]  /*11a00*/  FADD.FTZ R161, R161, R165 ;  /* 0x000000a5a1a17221 */ /* 0x000fe80000010000 */
[----:B------:R-:W-:Y:S02]  /*11a10*/  FADD.FTZ R161, R159, R161 ;  /* 0x000000a19fa17221 */ /* 0x000fe40000010000 */
[----:B------:R-:W-:Y:S01]  /*11a20*/  MUFU.EX2 R158, R158 ;  /* 0x0000009e009e7308 */ /* 0x000fe20000000800 */
[----:B-1----:R-:W-:Y:S09]  /*11a30*/  FADD.FTZ R160, R157, R160 ;  /* 0x000000a09da07221 */ /* 0x002ff20000010000 */
[----:B------:R-:W1:Y:S01]  /*11a40*/  MUFU.EX2 R156, R156 ;  /* 0x0000009c009c7308 */ /* 0x000e620000000800 */
[C---:B--2---:R-:W-:Y:S01]  /*11a50*/  F2FP.BF16.F32.PACK_AB R30, R155.reuse, R157 ;  /* 0x0000009d9b1e723e */ /* 0x044fe200000010ff */
[----:B------:R-:W-:Y:S08]  /*11a60*/  FADD.FTZ R160, R155, R160 ;  /* 0x000000a09ba07221 */ /* 0x000ff00000010000 */
[----:B------:R-:W-:Y:S10]  /*11a70*/  MUFU.EX2 R68, R68 ;  /* 0x0000004400447308 */ /* 0x000ff40000000800 */
[----:B------:R-:W2:Y:S01]  /*11a80*/  MUFU.EX2 R67, R67 ;  /* 0x0000004300437308 */ /* 0x000ea20000000800 */
[----:B-1----:R-:W-:Y:S01]  /*11a90*/  F2FP.BF16.F32.PACK_AB R31, R156, R158 ;  /* 0x0000009e9c1f723e */ /* 0x002fe200000010ff */
[----:B------:R-:W-:Y:S04]  /*11aa0*/  FADD.FTZ R158, R158, R161 ;  /* 0x000000a19e9e7221 */ /* 0x000fe80000010000 */
[----:B------:R-:W-:Y:S04]  /*11ab0*/  FADD.FTZ R158, R156, R158 ;  /* 0x0000009e9c9e7221 */ /* 0x000fe80000010000 */
[----:B------:R-:W-:Y:S01]  /*11ac0*/  MUFU.EX2 R69, R69 ;  /* 0x0000004500457308 */ /* 0x000fe20000000800 */
[C---:B------:R-:W-:Y:S06]  /*11ad0*/  HMMA.16816.F32.BF16 R4, R28.reuse, R32, R4 ;  /* 0x000000201c04723c */ /* 0x040fec0000041804 */
[C---:B------:R-:W-:Y:S03]  /*11ae0*/  HMMA.16816.F32.BF16 R8, R28.reuse, R34, R8 ;  /* 0x000000221c08723c */ /* 0x040fe60000041808 */
[----:B------:R-:W1:Y:S01]  /*11af0*/  MUFU.EX2 R64, R64 ;  /* 0x0000004000407308 */ /* 0x000e620000000800 */
[----:B------:R-:W3:Y:S01]  /*11b00*/  LDSM.16.MT88.4 R32, [R151+0x7400] ;  /* 0x007400009720783b */ /* 0x000ee20000004200 */
[----:B--2---:R-:W-:Y:S01]  /*11b10*/  F2FP.BF16.F32.PACK_AB R20, R67, R68 ;  /* 0x000000444314723e */ /* 0x004fe200000010ff */
[C---:B-----5:R-:W-:Y:S07]  /*11b20*/  HMMA.16816.F32.BF16 R12, R28.reuse, R36, R12 ;  /* 0x000000241c0c723c */ /* 0x060fee000004180c */
[----:B------:R-:W2:Y:S01]  /*11b30*/  MUFU.EX2 R66, R66 ;  /* 0x0000004200427308 */ /* 0x000ea20000000800 */
[----:B------:R-:W-:Y:S01]  /*11b40*/  FADD.FTZ R68, R68, R160 ;  /* 0x000000a044447221 */ /* 0x000fe20000010000 */
[----:B------:R-:W-:Y:S01]  /*11b50*/  HMMA.16816.F32.BF16 R16, R28, R38, R16 ;  /* 0x000000261c10723c */ /* 0x000fe20000041810 */
[----:B------:R-:W5:Y:S07]  /*11b60*/  LDSM.16.MT88.4 R36, [R150+0x7400] ;  /* 0x007400009624783b */ /* 0x000f6e0000004200 */
[----:B------:R-:W4:Y:S03]  /*11b70*/  MUFU.EX2 R59, R59 ;  /* 0x0000003b003b7308 */ /* 0x000f260000000800 */
[C---:B-1----:R-:W-:Y:S01]  /*11b80*/  F2FP.BF16.F32.PACK_AB R21, R64.reuse, R69 ;  /* 0x000000454015723e */ /* 0x042fe200000010ff */
[----:B------:R-:W-:Y:S01]  /*11b90*/  FADD.FTZ R69, R69, R158 ;  /* 0x0000009e45457221 */ /* 0x000fe20000010000 */
[----:B------:R-:W-:Y:S03]  /*11ba0*/  FADD.FTZ R68, R67, R68 ;  /* 0x0000004443447221 */ /* 0x000fe60000010000 */
[----:B------:R-:W-:Y:S02]  /*11bb0*/  FADD.FTZ R69, R64, R69 ;  /* 0x0000004540457221 */ /* 0x000fe40000010000 */
[----:B------:R-:W1:Y:S01]  /*11bc0*/  MUFU.EX2 R61, R61 ;  /* 0x0000003d003d7308 */ /* 0x000e620000000800 */
[----:B--2---:R-:W-:Y:S09]  /*11bd0*/  FADD.FTZ R68, R66, R68 ;  /* 0x0000004442447221 */ /* 0x004ff20000010000 */
[----:B------:R-:W2:Y:S01]  /*11be0*/  MUFU.EX2 R62, R62 ;  /* 0x0000003e003e7308 */ /* 0x000ea20000000800 */
[C---:B----4-:R-:W-:Y:S01]  /*11bf0*/  F2FP.BF16.F32.PACK_AB R22, R59.reuse, R66 ;  /* 0x000000423b16723e */ /* 0x050fe200000010ff */
[----:B------:R-:W-:Y:S08]  /*11c00*/  FADD.FTZ R68, R59, R68 ;  /* 0x000000443b447221 */ /* 0x000ff00000010000 */
[----:B------:R-:W-:Y:S01]  /*11c10*/  MUFU.EX2 R58, R58 ;  /* 0x0000003a003a7308 */ /* 0x000fe20000000800 */
[----:B-1----:R-:W-:Y:S09]  /*11c20*/  FADD.FTZ R69, R61, R69 ;  /* 0x000000453d457221 */ /* 0x002ff20000010000 */
[----:B------:R-:W1:Y:S01]  /*11c30*/  MUFU.EX2 R57, R57 ;  /* 0x0000003900397308 */ /* 0x000e620000000800 */
[C---:B--2---:R-:W-:Y:S01]  /*11c40*/  F2FP.BF16.F32.PACK_AB R23, R62.reuse, R61 ;  /* 0x0000003d3e17723e */ /* 0x044fe200000010ff */
[----:B------:R-:W-:Y:S08]  /*11c50*/  FADD.FTZ R62, R62, R69 ;  /* 0x000000453e3e7221 */ /* 0x000ff00000010000 */
[----:B------:R-:W-:Y:S01]  /*11c60*/  MUFU.EX2 R60, R60 ;  /* 0x0000003c003c7308 */ /* 0x000fe20000000800 */
[C---:B------:R-:W-:Y:S06]  /*11c70*/  HMMA.16816.F32.BF16 R4, R20.reuse, R40, R4 ;  /* 0x000000281404723c */ /* 0x040fec0000041804 */
[C---:B------:R-:W-:Y:S03]  /*11c80*/  HMMA.16816.F32.BF16 R8, R20.reuse, R42, R8 ;  /* 0x0000002a1408723c */ /* 0x040fe60000041808 */
[----:B------:R-:W2:Y:S01]  /*11c90*/  MUFU.EX2 R55, R55 ;  /* 0x0000003700377308 */ /* 0x000ea20000000800 */
[----:B------:R-:W4:Y:S01]  /*11ca0*/  LDSM.16.MT88.4 R40, [R151+0x7800] ;  /* 0x007800009728783b */ /* 0x000f220000004200 */
[----:B-1----:R-:W-:Y:S01]  /*11cb0*/  F2FP.BF16.F32.PACK_AB R28, R57, R58 ;  /* 0x0000003a391c723e */ /* 0x002fe200000010ff */
[C---:B------:R-:W-:Y:S07]  /*11cc0*/  HMMA.16816.F32.BF16 R12, R20.reuse, R24, R12 ;  /* 0x00000018140c723c */ /* 0x040fee000004180c */
[----:B------:R-:W1:Y:S01]  /*11cd0*/  MUFU.EX2 R53, R53 ;  /* 0x0000003500357308 */ /* 0x000e620000000800 */
[----:B------:R-:W-:Y:S01]  /*11ce0*/  FADD.FTZ R58, R58, R68 ;  /* 0x000000443a3a7221 */ /* 0x000fe20000010000 */
[----:B------:R-:W-:Y:S01]  /*11cf0*/  HMMA.16816.F32.BF16 R16, R20, R26, R16 ;  /* 0x0000001a1410723c */ /* 0x000fe20000041810 */
[----:B------:R-:W4:Y:S07]  /*11d00*/  LDSM.16.MT88.4 R24, [R150+0x7800] ;  /* 0x007800009618783b */ /* 0x000f2e0000004200 */
[----:B------:R-:W3:Y:S03]  /*11d10*/  MUFU.EX2 R50, R50 ;  /* 0x0000003200327308 */ /* 0x000ee60000000800 */
[----:B--2---:R-:W-:Y:S01]  /*11d20*/  F2FP.BF16.F32.PACK_AB R29, R55, R60 ;  /* 0x0000003c371d723e */ /* 0x004fe200000010ff */
[----:B------:R-:W-:Y:S01]  /*11d30*/  FADD.FTZ R60, R60, R62 ;  /* 0x0000003e3c3c7221 */ /* 0x000fe20000010000 */
[----:B------:R-:W-:Y:S03]  /*11d40*/  FADD.FTZ R58, R57, R58 ;  /* 0x0000003a393a7221 */ /* 0x000fe60000010000 */
[----:B------:R-:W-:Y:S02]  /*11d50*/  FADD.FTZ R60, R55, R60 ;  /* 0x0000003c373c7221 */ /* 0x000fe40000010000 */
[----:B------:R-:W-:Y:S01]  /*11d60*/  MUFU.EX2 R54, R54 ;  /* 0x0000003600367308 */ /* 0x000fe20000000800 */
[----:B-1----:R-:W-:Y:S09]  /*11d70*/  FADD.FTZ R58, R53, R58 ;  /* 0x0000003a353a7221 */ /* 0x002ff20000010000 */
[----:B------:R-:W1:Y:S01]  /*11d80*/  MUFU.EX2 R52, R52 ;  /* 0x0000003400347308 */ /* 0x000e620000000800 */
[C---:B---3--:R-:W-:Y:S01]  /*11d90*/  F2FP.BF16.F32.PACK_AB R30, R50.reuse, R53 ;  /* 0x00000035321e723e */ /* 0x048fe200000010ff */
        /* <DEDUP_REMOVED lines=26> */
[----:B------:R-:W-:Y:S01]  /*11f40*/  FADD.FTZ R48, R45, R48 ;  /* 0x000000302d307221 */ /* 0x000fe20000010000 */
[----:B------:R-:W-:Y:S07]  /*11f50*/  FFMA.FTZ R46, R127, UR4, -R149 ;  /* 0x000000047f2e7c23 */ /* 0x000fee0008010895 */
        /* <DEDUP_REMOVED lines=17> */
[----:B------:R-:W3:Y:S03]  /*12070*/  MUFU.EX2 R72, R72 ;  /* 0x0000004800487308 */ /* 0x000ee60000000800 */
[C---:B--2---:R-:W-:Y:S01]  /*12080*/  F2FP.BF16.F32.PACK_AB R29, R3.reuse, R70 ;  /* 0x00000046031d723e */ /* 0x044fe200000010ff */
[----:B------:R-:W-:Y:S04]  /*12090*/  FADD.FTZ R70, R70, R56 ;  /* 0x0000003846467221 */ /* 0x000fe80000010000 */
[----:B------:R-:W-:Y:S02]  /*120a0*/  FADD.FTZ R70, R3, R70 ;  /* 0x0000004603467221 */ /* 0x000fe40000010000 */
[----:B------:R-:W-:Y:S01]  /*120b0*/  MUFU.EX2 R73, R73 ;  /* 0x0000004900497308 */ /* 0x000fe20000000800 */
[----:B-1----:R-:W-:Y:S09]  /*120c0*/  FADD.FTZ R65, R71, R65 ;  /* 0x0000004147417221 */ /* 0x002ff20000010000 */
[----:B------:R-:W1:Y:S01]  /*120d0*/  MUFU.EX2 R74, R74 ;  /* 0x0000004a004a7308 */ /* 0x000e620000000800 */
[C---:B---3--:R-:W-:Y:S01]  /*120e0*/  F2FP.BF16.F32.PACK_AB R30, R72.reuse, R71 ;  /* 0x00000047481e723e */ /* 0x048fe200000010ff */
[----:B------:R-:W-:Y:S08]  /*120f0*/  FADD.FTZ R65, R72, R65 ;  /* 0x0000004148417221 */ /* 0x000ff00000010000 */
[----:B------:R-:W2:Y:S10]  /*12100*/  MUFU.EX2 R75, R75 ;  /* 0x0000004b004b7308 */ /* 0x000eb40000000800 */
[----:B------:R-:W3:Y:S01]  /*12110*/  MUFU.EX2 R76, R76 ;  /* 0x0000004c004c7308 */ /* 0x000ee20000000800 */
[C---:B-1----:R-:W-:Y:S01]  /*12120*/  F2FP.BF16.F32.PACK_AB R31, R74.reuse, R73 ;  /* 0x000000494a1f723e */ /* 0x042fe200000010ff */
        /* <DEDUP_REMOVED lines=8> */
[C---:B---3--:R-:W-:Y:S01]  /*121b0*/  F2FP.BF16.F32.PACK_AB R20, R76.reuse, R75 ;  /* 0x0000004b4c14723e */ /* 0x048fe200000010ff */
[C---:B-----5:R-:W-:Y:S07]  /*121c0*/  HMMA.16816.F32.BF16 R12, R28.reuse, R36, R12 ;  /* 0x000000241c0c723c */ /* 0x060fee000004180c */
        /* <DEDUP_REMOVED lines=8> */
[----:B------:R-:W-:Y:S01]  /*12250*/  MUFU.EX2 R81, R81 ;  /* 0x0000005100517308 */ /* 0x000fe20000000800 */
[----:B---3--:R-:W-:Y:S09]  /*12260*/  FADD.FTZ R76, R79, R76 ;  /* 0x0000004c4f4c7221 */ /* 0x008ff20000010000 */
[----:B------:R-:W1:Y:S01]  /*12270*/  MUFU.EX2 R82, R82 ;  /* 0x0000005200527308 */ /* 0x000e620000000800 */
[C---:B----4-:R-:W-:Y:S01]  /*12280*/  F2FP.BF16.F32.PACK_AB R22, R80.reuse, R79 ;  /* 0x0000004f5016723e */ /* 0x050fe200000010ff */
[----:B------:R-:W-:Y:S08]  /*12290*/  FADD.FTZ R76, R80, R76 ;  /* 0x0000004c504c7221 */ /* 0x000ff00000010000 */
[----:B------:R-:W-:Y:S10]  /*122a0*/  MUFU.EX2 R83, R83 ;  /* 0x0000005300537308 */ /* 0x000ff40000000800 */
[----:B------:R-:W3:Y:S01]  /*122b0*/  MUFU.EX2 R84, R84 ;  /* 0x0000005400547308 */ /* 0x000ee20000000800 */
[C---:B-1----:R-:W-:Y:S01]  /*122c0*/  F2FP.BF16.F32.PACK_AB R23, R82.reuse, R81 ;  /* 0x000000515217723e */ /* 0x042fe200000010ff */
[----:B------:R-:W-:Y:S04]  /*122d0*/  FADD.FTZ R81, R81, R78 ;  /* 0x0000004e51517221 */ /* 0x000fe80000010000 */
[----:B------:R-:W-:Y:S04]  /*122e0*/  FADD.FTZ R81, R82, R81 ;  /* 0x0000005152517221 */ /* 0x000fe80000010000 */
[----:B------:R-:W-:Y:S01]  /*122f0*/  MUFU.EX2 R85, R85 ;  /* 0x0000005500557308 */ /* 0x000fe20000000800 */
[C---:B------:R-:W-:Y:S06]  /*12300*/  HMMA.16816.F32.BF16 R4, R20.reuse, R40, R4 ;  /* 0x000000281404723c */ /* 0x040fec0000041804 */
[C---:B------:R-:W-:Y:S03]  /*12310*/  HMMA.16816.F32.BF16 R8, R20.reuse, R42, R8 ;  /* 0x0000002a1408723c */ /* 0x040fe60000041808 */
[----:B------:R-:W1:Y:S01]  /*12320*/  MUFU.EX2 R86, R86 ;  /* 0x0000005600567308 */ /* 0x000e620000000800 */
[----:B------:R-:W4:Y:S01]  /*12330*/  LDSM.16.MT88.4 R40, [R151+0x8800] ;  /* 0x008800009728783b */ /* 0x000f220000004200 */
[----:B---3--:R-:W-:Y:S01]  /*12340*/  F2FP.BF16.F32.PACK_AB R28, R84, R83 ;  /* 0x00000053541c723e */ /* 0x008fe200000010ff */
[C---:B------:R-:W-:Y:S07]  /*12350*/  HMMA.16816.F32.BF16 R12, R20.reuse, R24, R12 ;  /* 0x00000018140c723c */ /* 0x040fee000004180c */
[----:B------:R-:W-:Y:S01]  /*12360*/  MUFU.EX2 R87, R87 ;  /* 0x0000005700577308 */ /* 0x000fe20000000800 */
[----:B------:R-:W-:Y:S01]  /*12370*/  FADD.FTZ R83, R83, R76 ;  /* 0x0000004c53537221 */ /* 0x000fe20000010000 */
[----:B------:R-:W-:Y:S01]  /*12380*/  HMMA.16816.F32.BF16 R16, R20, R26, R16 ;  /* 0x0000001a1410723c */ /* 0x000fe20000041810 */
[----:B------:R-:W3:Y:S07]  /*12390*/  LDSM.16.MT88.4 R24, [R150+0x8800] ;  /* 0x008800009618783b */ /* 0x000eee0000004200 */
[----:B------:R-:W2:Y:S03]  /*123a0*/  MUFU.EX2 R88, R88 ;  /* 0x0000005800587308 */ /* 0x000ea60000000800 */
[----:B-1----:R-:W-:Y:S01]  /*123b0*/  F2FP.BF16.F32.PACK_AB R29, R86, R85 ;  /* 0x00000055561d723e */ /* 0x002fe200000010ff */
[----:B------:R-:W-:Y:S01]  /*123c0*/  FADD.FTZ R81, R85, R81 ;  /* 0x0000005155517221 */ /* 0x000fe20000010000 */
[----:B------:R-:W-:Y:S03]  /*123d0*/  FADD.FTZ R83, R84, R83 ;  /* 0x0000005354537221 */ /* 0x000fe60000010000 */
[----:B------:R-:W-:Y:S02]  /*123e0*/  FADD.FTZ R86, R86, R81 ;  /* 0x0000005156567221 */ /* 0x000fe40000010000 */
[----:B------:R-:W1:Y:S10]  /*123f0*/  MUFU.EX2 R89, R89 ;  /* 0x0000005900597308 */ /* 0x000e740000000800 */
[----:B------:R-:W5:Y:S01]  /*12400*/  MUFU.EX2 R90, R90 ;  /* 0x0000005a005a7308 */ /* 0x000f620000000800 */
[C---:B--2---:R-:W-:Y:S01]  /*12410*/  F2FP.BF16.F32.PACK_AB R30, R88.reuse, R87 ;  /* 0x00000057581e723e */ /* 0x044fe200000010ff */
[----:B------:R-:W-:Y:S04]  /*12420*/  FADD.FTZ R87, R87, R83 ;  /* 0x0000005357577221 */ /* 0x000fe80000010000 */
[----:B------:R-:W-:Y:S04]  /*12430*/  FADD.FTZ R87, R88, R87 ;  /* 0x0000005758577221 */ /* 0x000fe80000010000 */
[----:B------:R-:W2:Y:S01]  /*12440*/  MUFU.EX2 R91, R91 ;  /* 0x0000005b005b7308 */ /* 0x000ea20000000800 */
[----:B-1----:R-:W-:Y:S09]  /*12450*/  FADD.FTZ R86, R89, R86 ;  /* 0x0000005659567221 */ /* 0x002ff20000010000 */
[----:B------:R-:W1:Y:S01]  /*12460*/  MUFU.EX2 R92, R92 ;  /* 0x0000005c005c7308 */ /* 0x000e620000000800 */
[C---:B-----5:R-:W-:Y:S01]  /*12470*/  F2FP.BF16.F32.PACK_AB R31, R90.reuse, R89 ;  /* 0x000000595a1f723e */ /* 0x060fe200000010ff */
[----:B------:R-:W-:Y:S08]  /*12480*/  FADD.FTZ R90, R90, R86 ;  /* 0x000000565a5a7221 */ /* 0x000ff00000010000 */
[----:B------:R-:W-:Y:S01]  /*12490*/  MUFU.EX2 R67, R118 ;  /* 0x0000007600437308 */ /* 0x000fe20000000800 */
[C---:B------:R-:W-:Y:S05]  /*124a0*/  HMMA.16816.F32.BF16 R4, R28.reuse, R32, R4 ;  /* 0x000000201c04723c */ /* 0x040fea0000041804 */
[----:B--2---:R-:W-:Y:S01]  /*124b0*/  FADD.FTZ R87, R91, R87 ;  /* 0x000000575b577221 */ /* 0x004fe20000010000 */
[C---:B------:R-:W-:Y:S03]  /*124c0*/  HMMA.16816.F32.BF16 R8, R28.reuse, R34, R8 ;  /* 0x000000221c08723c */ /* 0x040fe60000041808 */
[----:B------:R-:W2:Y:S02]  /*124d0*/  MUFU.EX2 R64, R119 ;  /* 0x0000007700407308 */ /* 0x000ea40000000800 */
[----:B-1----:R-:W-:Y:S01]  /*124e0*/  F2FP.BF16.F32.PACK_AB R20, R92, R91 ;  /* 0x0000005b5c14723e */ /* 0x002fe200000010ff */
[C---:B------:R-:W-:Y:S07]  /*124f0*/  HMMA.16816.F32.BF16 R12, R28.reuse, R36, R12 ;  /* 0x000000241c0c723c */ /* 0x040fee000004180c */
[----:B------:R-:W1:Y:S01]  /*12500*/  MUFU.EX2 R59, R120 ;  /* 0x00000078003b7308 */ /* 0x000e620000000800 */
[--C-:B------:R-:W-:Y:S01]  /*12510*/  FFMA.FTZ R32, R130, UR4, -R149.reuse ;  /* 0x0000000482207c23 */ /* 0x100fe20008010895 */
[----:B------:R-:W-:Y:S01]  /*12520*/  HMMA.16816.F32.BF16 R16, R28, R38, R16 ;  /* 0x000000261c10723c */ /* 0x000fe20000041810 */
[----:B------:R-:W5:Y:S07]  /*12530*/  LDSM.16.MT88.4 R28, [R150+0x8c00] ;  /* 0x008c0000961c783b */ /* 0x000f6e0000004200 */
[----:B------:R-:W4:Y:S03]  /*12540*/  MUFU.EX2 R57, R121 ;  /* 0x0000007900397308 */ /* 0x000f260000000800 */
[----:B--2---:R-:W-:Y:S01]  /*12550*/  F2FP.BF16.F32.PACK_AB R21, R64, R67 ;  /* 0x000000434015723e */ /* 0x004fe200000010ff */
[----:B------:R-:W-:Y:S01]  /*12560*/  FFMA.FTZ R149, R131, UR4, -R149 ;  /* 0x0000000483957c23 */ /* 0x000fe20008010895 */
[----:B------:R-:W-:Y:S01]  /*12570*/  FADD.FTZ R90, R67, R90 ;  /* 0x0000005a435a7221 */ /* 0x000fe20000010000 */
[----:B------:R-:W-:Y:S03]  /*12580*/  FADD.FTZ R92, R92, R87 ;  /* 0x000000575c5c7221 */ /* 0x000fe60000010000 */
[----:B------:R-:W-:Y:S01]  /*12590*/  FADD.FTZ R90, R64, R90 ;  /* 0x0000005a405a7221 */ /* 0x000fe20000010000 */
[----:B------:R-:W-:Y:S01]  /*125a0*/  MUFU.EX2 R55, R122 ;  /* 0x0000007a00377308 */ /* 0x000fe20000000800 */
[----:B-1----:R-:W-:Y:S09]  /*125b0*/  FADD.FTZ R92, R59, R92 ;  /* 0x0000005c3b5c7221 */ /* 0x002ff20000010000 */
[----:B------:R-:W1:Y:S01]  /*125c0*/  MUFU.EX2 R50, R123 ;  /* 0x0000007b00327308 */ /* 0x000e620000000800 */
[C---:B----4-:R-:W-:Y:S01]  /*125d0*/  F2FP.BF16.F32.PACK_AB R22, R57.reuse, R59 ;  /* 0x0000003b3916723e */ /* 0x050fe200000010ff */
[----:B------:R-:W-:Y:S08]  /*125e0*/  FADD.FTZ R92, R57, R92 ;  /* 0x0000005c395c7221 */ /* 0x000ff00000010000 */
[----:B------:R-:W-:Y:S10]  /*125f0*/  MUFU.EX2 R47, R124 ;  /* 0x0000007c002f7308 */ /* 0x000ff40000000800 */
[----:B------:R-:W2:Y:S01]  /*12600*/  MUFU.EX2 R44, R125 ;  /* 0x0000007d002c7308 */ /* 0x000ea20000000800 */
[C---:B-1----:R-:W-:Y:S01]  /*12610*/  F2FP.BF16.F32.PACK_AB R23, R50.reuse, R55 ;  /* 0x000000373217723e */ /* 0x042fe200000010ff */
[----:B------:R-:W-:Y:S04]  /*12620*/  FADD.FTZ R55, R55, R90 ;  /* 0x0000005a37377221 */ /* 0x000fe80000010000 */
[----:B------:R-:W-:Y:S04]  /*12630*/  FADD.FTZ R55, R50, R55 ;  /* 0x0000003732377221 */ /* 0x000fe80000010000 */
[----:B------:R-:W-:Y:S01]  /*12640*/  MUFU.EX2 R45, R126 ;  /* 0x0000007e002d7308 */ /* 0x000fe20000000800 */
[C---:B------:R-:W-:Y:S06]  /*12650*/  HMMA.16816.F32.BF16 R4, R20.reuse, R40, R4 ;  /* 0x000000281404723c */ /* 0x040fec0000041804 */
[C---:B------:R-:W-:Y:S03]  /*12660*/  HMMA.16816.F32.BF16 R8, R20.reuse, R42, R8 ;  /* 0x0000002a1408723c */ /* 0x040fe60000041808 */
[----:B------:R-:W1:Y:S02]  /*12670*/  MUFU.EX2 R46, R46 ;  /* 0x0000002e002e7308 */ /* 0x000e640000000800 */
[----:B--2---:R-:W-:Y:S01]  /*12680*/  F2FP.BF16.F32.PACK_AB R132, R44, R47 ;  /* 0x0000002f2c84723e */ /* 0x004fe200000010ff */
[C---:B---3--:R-:W-:Y:S07]  /*12690*/  HMMA.16816.F32.BF16 R12, R20.reuse, R24, R12 ;  /* 0x00000018140c723c */ /* 0x048fee000004180c */
[----:B------:R-:W2:Y:S01]  /*126a0*/  MUFU.EX2 R3, R128 ;  /* 0x0000008000037308 */ /* 0x000ea20000000800 */
[----:B------:R-:W-:Y:S01]  /*126b0*/  FADD.FTZ R47, R47, R92 ;  /* 0x0000005c2f2f7221 */ /* 0x000fe20000010000 */
[----:B------:R-:W-:Y:S08]  /*126c0*/  HMMA.16816.F32.BF16 R16, R20, R26, R16 ;  /* 0x0000001a1410723c */ /* 0x000ff00000041810 */
[----:B------:R-:W3:Y:S03]  /*126d0*/  MUFU.EX2 R154, R154 ;  /* 0x0000009a009a7308 */ /* 0x000ee60000000800 */
[----:B-1----:R-:W-:Y:S01]  /*126e0*/  F2FP.BF16.F32.PACK_AB R133, R46, R45 ;  /* 0x0000002d2e85723e */ /* 0x002fe200000010ff */
[----:B------:R-:W-:Y:S01]  /*126f0*/  FADD.FTZ R55, R45, R55 ;  /* 0x000000372d377221 */ /* 0x000fe20000010000 */
[----:B------:R-:W-:Y:S03]  /*12700*/  FADD.FTZ R47, R44, R47 ;  /* 0x0000002f2c2f7221 */ /* 0x000fe60000010000 */
[----:B------:R-:W-:Y:S02]  /*12710*/  FADD.FTZ R55, R46, R55 ;  /* 0x000000372e377221 */ /* 0x000fe40000010000 */
[----:B------:R-:W1:Y:S01]  /*12720*/  MUFU.EX2 R32, R32 ;  /* 0x0000002000207308 */ /* 0x000e620000000800 */
[----:B--2---:R-:W-:Y:S09]  /*12730*/  FADD.FTZ R47, R3, R47 ;  /* 0x0000002f032f7221 */ /* 0x004ff20000010000 */
[----:B------:R-:W2:Y:S01]  /*12740*/  MUFU.EX2 R149, R149 ;  /* 0x0000009500957308 */ /* 0x000ea20000000800 */
[C---:B---3--:R-:W-:Y:S01]  /*12750*/  F2FP.BF16.F32.PACK_AB R134, R154.reuse, R3 ;  /* 0x000000039a86723e */ /* 0x048fe200000010ff */
[----:B------:R-:W-:Y:S01]  /*12760*/  FADD.FTZ R239, R154, R47 ;  /* 0x0000002f9aef7221 */ /* 0x000fe20000010000 */
[----:B------:R-:W-:Y:S04]  /*12770*/  IADD3 R3, R225, -0x1, RZ ;  /* 0xffffffffe1037810 */ /* 0x000fe80007ffe0ff */
[----:B------:R-:W-:Y:S01]  /*12780*/  MOV R225, R3 ;  /* 0x0000000300e17202 */ /* 0x000fe20000000f00 */
[----:B-1----:R-:W-:Y:S01]  /*12790*/  FADD.FTZ R55, R32, R55 ;  /* 0x0000003720377221 */ /* 0x002fe20000010000 */
[----:B------:R-:W-:Y:S02]  /*127a0*/  MOV R3, R0 ;  /* 0x0000000000037202 */ /* 0x000fe40000000f00 */
[C---:B--2---:R-:W-:Y:S01]  /*127b0*/  F2FP.BF16.F32.PACK_AB R135, R149.reuse, R32 ;  /* 0x000000209587723e */ /* 0x044fe200000010ff */
[----:B------:R-:W-:Y:S06]  /*127c0*/  FADD.FTZ R238, R149, R55 ;  /* 0x0000003795ee7221 */ /* 0x000fec0000010000 */
[C---:B------:R-:W-:Y:S06]  /*127d0*/  HMMA.16816.F32.BF16 R144, R132.reuse, R140, R4 ;  /* 0x0000008c8490723c */ /* 0x040fec0000041804 */
[C---:B------:R-:W-:Y:S06]  /*127e0*/  HMMA.16816.F32.BF16 R140, R132.reuse, R142, R8 ;  /* 0x0000008e848c723c */ /* 0x040fec0000041808 */
[C---:B-----5:R-:W-:Y:S06]  /*127f0*/  HMMA.16816.F32.BF16 R136, R132.reuse, R28, R12 ;  /* 0x0000001c8488723c */ /* 0x060fec000004180c */
[----:B------:R-:W-:Y:S01]  /*12800*/  HMMA.16816.F32.BF16 R132, R132, R30, R16 ;  /* 0x0000001e8484723c */ /* 0x000fe20000041810 */
[----:B------:R-:W-:Y:S11]  /*12810*/  @!UPT UIADD3 URZ, URZ, URZ, URZ ;  /* 0x0000003f3f3ff290 */ /* 0x000ff6000fffe03f */
[----:B------:R-:W-:Y:S01]  /*12820*/  @!UPT UIADD3 URZ, URZ, URZ, URZ ;  /* 0x0000003f3f3ff290 */ /* 0x000fe2000fffe03f */
[----:B------:R-:W-:Y:S11]  /*12830*/  @P0 BRA `(.L_x_758) ;  /* 0xffffffb800340947 */ /* 0x000ff6000383ffff */
.L_x_754:
[----:B------:R-:W1:Y:S01]  /*12840*/  S2R R6, SR_TID.X ;  /* 0x0000000000067919 */ /* 0x000e620000002100 */
[----:B------:R-:W2:Y:S01]  /*12850*/  S2UR UR4, SR_CgaCtaId ;  /* 0x00000000000479c3 */ /* 0x000ea20000008800 */
[----:B------:R-:W-:Y:S01]  /*12860*/  IMAD.MOV.U32 R10, RZ, RZ, 0x3f800000 ;  /* 0x3f800000ff0a7424 */ /* 0x000fe200078e00ff */
[----:B------:R-:W-:Y:S01]  /*12870*/  UMOV UR5, 0x400 ;  /* 0x0000040000057882 */ /* 0x000fe20000000000 */
[----:B------:R-:W3:Y:S01]  /*12880*/  SHFL.BFLY PT, R4, R239, 0x2, 0x1f ;  /* 0x0c401f00ef047f89 */ /* 0x000ee200000e0000 */
[----:B------:R-:W-:Y:S01]  /*12890*/  IMAD.MOV.U32 R11, RZ, RZ, 0x3f800000 ;  /* 0x3f800000ff0b7424 */ /* 0x000fe200078e00ff */
[----:B------:R-:W-:Y:S02]  /*128a0*/  ISETP.NE.AND P0, PT, R224, -0x1, PT ;  /* 0xffffffffe000780c */ /* 0x000fe40003f05270 */
[----:B------:R-:W4:Y:S01]  /*128b0*/  SHFL.BFLY PT, R3, R238, 0x2, 0x1f ;  /* 0x0c401f00ee037f89 */ /* 0x000f2200000e0000 */
[----:B--2---:R-:W-:Y:S01]  /*128c0*/  ULEA UR4, UR4, UR5, 0x18 ;  /* 0x0000000504047291 */ /* 0x004fe2000f8ec03f */
[----:B---3--:R-:W-:Y:S01]  /*128d0*/  FADD.FTZ R239, R4, R239 ;  /* 0x000000ef04ef7221 */ /* 0x008fe20000010000 */
[----:B----4-:R-:W-:-:S04]  /*128e0*/  FADD.FTZ R238, R3, R238 ;  /* 0x000000ee03ee7221 */ /* 0x010fc80000010000 */
[----:B------:R-:W2:Y:S01]  /*128f0*/  SHFL.BFLY PT, R8, R239, 0x1, 0x1f ;  /* 0x0c201f00ef087f89 */ /* 0x000ea200000e0000 */
[----:B-1----:R-:W-:-:S03]  /*12900*/  SHF.R.S32.HI R5, RZ, 0x1f, R6 ;  /* 0x0000001fff057819 */ /* 0x002fc60000011406 */
[----:B------:R-:W1:Y:S01]  /*12910*/  SHFL.BFLY PT, R7, R238, 0x1, 0x1f ;  /* 0x0c201f00ee077f89 */ /* 0x000e6200000e0000 */
[CC--:B------:R-:W-:Y:S02]  /*12920*/  LEA.HI R4, R5.reuse, R6.reuse, RZ, 0x2 ;  /* 0x0000000605047211 */ /* 0x0c0fe400078f10ff */
[----:B------:R-:W-:Y:S02]  /*12930*/  LEA.HI R5, R5, R6, RZ, 0x5 ;  /* 0x0000000605057211 */ /* 0x000fe400078f28ff */
[----:B------:R-:W-:Y:S02]  /*12940*/  SHF.R.S32.HI R3, RZ, 0x2, R4 ;  /* 0x00000002ff037819 */ /* 0x000fe40000011404 */
[----:B------:R-:W-:Y:S02]  /*12950*/  LOP3.LUT R14, R4, 0xfffffffc, RZ, 0xc0, !PT ;  /* 0xfffffffc040e7812 */ /* 0x000fe400078ec0ff */
[----:B------:R-:W-:Y:S02]  /*12960*/  SHF.R.S32.HI R9, RZ, 0x1f, R3 ;  /* 0x0000001fff097819 */ /* 0x000fe40000011403 */
[----:B------:R-:W-:-:S02]  /*12970*/  SHF.R.S32.HI R12, RZ, 0x5, R5 ;  /* 0x00000005ff0c7819 */ /* 0x000fc40000011405 */
[----:B------:R-:W-:Y:S02]  /*12980*/  LEA.HI R9, R9, R3, RZ, 0x3 ;  /* 0x0000000309097211 */ /* 0x000fe400078f18ff */
[----:B------:R-:W-:Y:S02]  /*12990*/  IADD3 R14, -R14, R6, RZ ;  /* 0x000000060e0e7210 */ /* 0x000fe40007ffe1ff */
[----:B------:R-:W-:Y:S01]  /*129a0*/  LOP3.LUT R9, R9, 0xfffffff8, RZ, 0xc0, !PT ;  /* 0xfffffff809097812 */ /* 0x000fe200078ec0ff */
[----:B--2---:R-:W-:Y:S02]  /*129b0*/  FADD.FTZ R8, R239, R8 ;  /* 0x00000008ef087221 */ /* 0x004fe40000010000 */
[----:B------:R-:W-:Y:S02]  /*129c0*/  IMAD R14, R12, 0x100, R14 ;  /* 0x000001000c0e7824 */ /* 0x000fe400078e020e */
[----:B------:R-:W-:Y:S02]  /*129d0*/  IMAD.IADD R9, R3, 0x1, -R9 ;  /* 0x0000000103097824 */ /* 0x000fe400078e0a09 */
[----:B-1----:R-:W-:Y:S01]  /*129e0*/  FADD.FTZ R7, R238, R7 ;  /* 0x00000007ee077221 */ /* 0x002fe20000010000 */
[----:B------:R-:W-:-:S02]  /*129f0*/  FSETP.NE.FTZ.AND P4, PT, R8, RZ, PT ;  /* 0x000000ff0800720b */ /* 0x000fc40003f95000 */
[----:B------:R-:W-:Y:S02]  /*12a00*/  LEA.HI R13, R9, R9, RZ, 0x1 ;  /* 0x00000009090d7211 */ /* 0x000fe400078f08ff */
[----:B------:R-:W-:Y:S02]  /*12a10*/  FSETP.NE.FTZ.AND P3, PT, R7, RZ, PT ;  /* 0x000000ff0700720b */ /* 0x000fe40003f75000 */
[----:B------:R-:W-:Y:S02]  /*12a20*/  LOP3.LUT R15, R13, 0x3fffffe, RZ, 0xc0, !PT ;  /* 0x03fffffe0d0f7812 */ /* 0x000fe400078ec0ff */
[----:B------:R-:W-:-:S03]  /*12a30*/  SHF.R.S32.HI R13, RZ, 0x1, R13 ;  /* 0x00000001ff0d7819 */ /* 0x000fc6000001140d */
[----:B------:R-:W-:Y:S02]  /*12a40*/  IMAD.IADD R15, R9, 0x1, -R15 ;  /* 0x00000001090f7824 */ /* 0x000fe400078e0a0f */
[----:B------:R-:W1:Y:S01]  /*12a50*/  @P4 MUFU.RCP R10, R8 ;  /* 0x00000008000a4308 */ /* 0x000e620000001000 */
[C---:B------:R-:W-:Y:S01]  /*12a60*/  IMAD.SHL.U32 R9, R13.reuse, 0x40, RZ ;  /* 0x000000400d097824 */ /* 0x040fe200078e00ff */
[----:B------:R-:W-:Y:S02]  /*12a70*/  LOP3.LUT P1, RZ, R13, 0x2, RZ, 0xc0, !PT ;  /* 0x000000020dff7812 */ /* 0x000fe4000782c0ff */
[----:B------:R-:W-:Y:S02]  /*12a80*/  LEA R14, R15, R14, 0x4 ;  /* 0x0000000e0f0e7211 */ /* 0x000fe400078e20ff */
[----:B------:R-:W-:Y:S02]  /*12a90*/  LOP3.LUT R9, R9, 0xc0, RZ, 0xc0, !PT ;  /* 0x000000c009097812 */ /* 0x000fe400078ec0ff */
[----:B------:R-:W2:Y:S01]  /*12aa0*/  @P3 MUFU.RCP R11, R7 ;  /* 0x00000007000b3308 */ /* 0x000ea20000001000 */
[----:B------:R-:W-:Y:S01]  /*12ab0*/  LOP3.LUT R15, R13, 0x1, RZ, 0xc0, !PT ;  /* 0x000000010d0f7812 */ /* 0x000fe200078ec0ff */
[----:B------:R-:W-:Y:S01]  /*12ac0*/  IMAD.MOV.U32 R13, RZ, RZ, 0x10 ;  /* 0x00000010ff0d7424 */ /* 0x000fe200078e00ff */
[----:B------:R-:W-:-:S02]  /*12ad0*/  LEA.HI R9, R9, R9, RZ, 0x1d ;  /* 0x0000000909097211 */ /* 0x000fc400078fe8ff */
[----:B------:R-:W-:-:S03]  /*12ae0*/  ISETP.NE.U32.AND P2, PT, R15, 0x1, PT ;  /* 0x000000010f00780c */ /* 0x000fc60003f45070 */
[----:B------:R-:W-:Y:S02]  /*12af0*/  IMAD.U32 R9, R14, 0x2, R9 ;  /* 0x000000020e097824 */ /* 0x000fe400078e0009 */
[C---:B-1----:R-:W-:Y:S01]  /*12b00*/  FMUL.FTZ R144, R10.reuse, R144 ;  /* 0x000000900a907220 */ /* 0x042fe20000410000 */
[C---:B------:R-:W-:Y:S01]  /*12b10*/  FMUL.FTZ R145, R10.reuse, R145 ;  /* 0x000000910a917220 */ /* 0x040fe20000410000 */
[C---:B------:R-:W-:Y:S01]  /*12b20*/  FMUL.FTZ R140, R10.reuse, R140 ;  /* 0x0000008c0a8c7220 */ /* 0x040fe20000410000 */
[C---:B------:R-:W-:Y:S01]  /*12b30*/  FMUL.FTZ R141, R10.reuse, R141 ;  /* 0x0000008d0a8d7220 */ /* 0x040fe20000410000 */
[C---:B------:R-:W-:Y:S01]  /*12b40*/  FMUL.FTZ R136, R10.reuse, R136 ;  /* 0x000000880a887220 */ /* 0x040fe20000410000 */
[C---:B------:R-:W-:Y:S01]  /*12b50*/  FMUL.FTZ R137, R10.reuse, R137 ;  /* 0x000000890a897220 */ /* 0x040fe20000410000 */
[C---:B------:R-:W-:Y:S01]  /*12b60*/  FMUL.FTZ R132, R10.reuse, R132 ;  /* 0x000000840a847220 */ /* 0x040fe20000410000 */
[----:B------:R-:W-:Y:S01]  /*12b70*/  LEA R9, R9, UR4, 0x1 ;  /* 0x0000000409097c11 */ /* 0x000fe2000f8e08ff */
[C---:B--2---:R-:W-:Y:S01]  /*12b80*/  FMUL.FTZ R147, R11.reuse, R147 ;  /* 0x000000930b937220 */ /* 0x044fe20000410000 */
[C---:B------:R-:W-:Y:S01]  /*12b90*/  FMUL.FTZ R146, R11.reuse, R146 ;  /* 0x000000920b927220 */ /* 0x040fe20000410000 */
[C---:B------:R-:W-:Y:S01]  /*12ba0*/  FMUL.FTZ R143, R11.reuse, R143 ;  /* 0x0000008f0b8f7220 */ /* 0x040fe20000410000 */
[C---:B------:R-:W-:Y:S01]  /*12bb0*/  FMUL.FTZ R142, R11.reuse, R142 ;  /* 0x0000008e0b8e7220 */ /* 0x040fe20000410000 */
[C---:B------:R-:W-:Y:S01]  /*12bc0*/  FMUL.FTZ R139, R11.reuse, R139 ;  /* 0x0000008b0b8b7220 */ /* 0x040fe20000410000 */
[C---:B------:R-:W-:Y:S01]  /*12bd0*/  FMUL.FTZ R138, R11.reuse, R138 ;  /* 0x0000008a0b8a7220 */ /* 0x040fe20000410000 */
[C---:B------:R-:W-:Y:S01]  /*12be0*/  FMUL.FTZ R135, R11.reuse, R135 ;  /* 0x000000870b877220 */ /* 0x040fe20000410000 */
[----:B------:R-:W-:Y:S01]  /*12bf0*/  FMUL.FTZ R10, R10, R133 ;  /* 0x000000850a0a7220 */ /* 0x000fe20000410000 */
[----:B------:R-:W-:Y:S01]  /*12c00*/  FMUL.FTZ R11, R11, R134 ;  /* 0x000000860b0b7220 */ /* 0x000fe20000410000 */
[----:B------:R-:W-:Y:S01]  /*12c10*/  SEL R14, R13, 0xfffffff0, P2 ;  /* 0xfffffff00d0e7807 */ /* 0x000fe20001000000 */
[----:B------:R-:W1:Y:S01]  /*12c20*/  @P4 MUFU.LG2 R8, R8 ;  /* 0x0000000800084308 */ /* 0x000e620000000c00 */
[C---:B------:R-:W-:Y:S01]  /*12c30*/  IADD3 R13, R9.reuse, 0x20, RZ ;  /* 0x00000020090d7810 */ /* 0x040fe20007ffe0ff */
[C---:B------:R-:W-:Y:S01]  /*12c40*/  @P1 VIADD R13, R9.reuse, 0xffffffe0 ;  /* 0xffffffe0090d1836 */ /* 0x040fe20000000000 */
[----:B------:R-:W-:Y:S01]  /*12c50*/  F2FP.BF16.F32.PACK_AB R132, R10, R132 ;  /* 0x000000840a84723e */ /* 0x000fe200000010ff */
[----:B------:R-:W-:Y:S01]  /*12c60*/  IMAD.IADD R15, R9, 0x1, R14 ;  /* 0x00000001090f7824 */ /* 0x000fe200078e020e */
[----:B------:R-:W-:Y:S01]  /*12c70*/  F2FP.BF16.F32.PACK_AB R135, R135, R11 ;  /* 0x0000000b8787723e */ /* 0x000fe200000010ff */
[----:B------:R-:W-:Y:S01]  /*12c80*/  ULDC.U8 UR4, c[0x0][0x3d8] ;  /* 0x0000f60000047ab9 */ /* 0x000fe20000000000 */
[----:B------:R-:W-:Y:S01]  /*12c90*/  F2FP.BF16.F32.PACK_AB R144, R145, R144 ;  /* 0x000000909190723e */ /* 0x000fe200000010ff */
[----:B------:R-:W2:Y:S01]  /*12ca0*/  @P0 LDC.64 R10, c[0x0][0x298] ;  /* 0x0000a600ff0a0b82 */ /* 0x000ea20000000a00 */
[----:B------:R-:W-:-:S02]  /*12cb0*/  F2FP.BF16.F32.PACK_AB R146, R147, R146 ;  /* 0x000000929392723e */ /* 0x000fc400000010ff */
[----:B------:R-:W-:Y:S01]  /*12cc0*/  F2FP.BF16.F32.PACK_AB R140, R141, R140 ;  /* 0x0000008c8d8c723e */ /* 0x000fe200000010ff */
[----:B------:R-:W-:Y:S01]  /*12cd0*/  STS [R9], R144 ;  /* 0x0000009009007388 */ /* 0x000fe20000000800 */
[----:B------:R-:W-:Y:S02]  /*12ce0*/  F2FP.BF16.F32.PACK_AB R142, R143, R142 ;  /* 0x0000008e8f8e723e */ /* 0x000fe400000010ff */
[----:B------:R-:W-:Y:S01]  /*12cf0*/  F2FP.BF16.F32.PACK_AB R136, R137, R136 ;  /* 0x000000888988723e */ /* 0x000fe200000010ff */
[----:B------:R3:W-:Y:S01]  /*12d00*/  STS [R9+0x200], R146 ;  /* 0x0002009209007388 */ /* 0x0007e20000000800 */
[----:B------:R-:W-:Y:S02]  /*12d10*/  F2FP.BF16.F32.PACK_AB R138, R139, R138 ;  /* 0x0000008a8b8a723e */ /* 0x000fe400000010ff */
[----:B------:R-:W-:Y:S01]  /*12d20*/  IADD3 R14, R14, R13, RZ ;  /* 0x0000000d0e0e7210 */ /* 0x000fe20007ffe0ff */
[----:B------:R-:W-:Y:S01]  /*12d30*/  STS [R15], R140 ;  /* 0x0000008c0f007388 */ /* 0x000fe20000000800 */
[----:B------:R-:W-:-:S03]  /*12d40*/  ISETP.NE.AND P1, PT, RZ, UR4, PT ;  /* 0x00000004ff007c0c */ /* 0x000fc6000bf25270 */
[----:B------:R4:W-:Y:S04]  /*12d50*/  STS [R15+0x200], R142 ;  /* 0x0002008e0f007388 */ /* 0x0009e80000000800 */
[----:B------:R-:W-:Y:S04]  /*12d60*/  STS [R13], R136 ;  /* 0x000000880d007388 */ /* 0x000fe80000000800 */
[----:B------:R5:W-:Y:S01]  /*12d70*/  STS [R13+0x200], R138 ;  /* 0x0002008a0d007388 */ /* 0x000be20000000800 */
[----:B--2---:R-:W-:-:S04]  /*12d80*/  @P0 IMAD.WIDE.U32 R18, R224, R10, RZ ;  /* 0x0000000ae0120225 */ /* 0x004fc800078e00ff */
[----:B-1----:R-:W-:Y:S01]  /*12d90*/  @P4 FMUL.FTZ R10, R8, 0.69314718246459960938 ;  /* 0x3f317218080a4820 */ /* 0x002fe20000410000 */
[----:B------:R-:W-:Y:S01]  /*12da0*/  STS [R14], R132 ;  /* 0x000000840e007388 */ /* 0x000fe20000000800 */
[----:B------:R-:W-:Y:S02]  /*12db0*/  @P0 IMAD R16, R224, R11, R19 ;  /* 0x0000000be0100224 */ /* 0x000fe400078e0213 */
[----:B------:R-:W-:Y:S01]  /*12dc0*/  @P0 IMAD.MOV.U32 R17, RZ, RZ, R18 ;  /* 0x000000ffff110224 */ /* 0x000fe200078e0012 */
[----:B------:R1:W-:Y:S01]  /*12dd0*/  STS [R14+0x200], R135 ;  /* 0x000200870e007388 */ /* 0x0003e20000000800 */
[----:B---3--:R-:W2:Y:S01]  /*12de0*/  @P3 MUFU.LG2 R9, R7 ;  /* 0x0000000700093308 */ /* 0x008ea20000000c00 */
[----:B----4-:R-:W3:Y:S01]  /*12df0*/  @P4 LDC R15, c[0x0][0x2e8] ;  /* 0x0000ba00ff0f4b82 */ /* 0x010ee20000000800 */
[----:B-----5:R-:W-:Y:S01]  /*12e00*/  SHF.R.S32.HI R13, RZ, 0x1f, R12 ;  /* 0x0000001fff0d7819 */ /* 0x020fe2000001140c */
[----:B--2---:R-:W-:-:S03]  /*12e10*/  @P3 FMUL.FTZ R11, R9, 0.69314718246459960938 ;  /* 0x3f317218090b3820 */ /* 0x004fc60000410000 */
[----:B------:R-:W-:Y:S02]  /*12e20*/  LEA.HI R7, R13, R12, RZ, 0x2 ;  /* 0x0000000c0d077211 */ /* 0x000fe400078f10ff */
[----:B------:R-:W-:Y:S01]  /*12e30*/  MOV R13, 0x7f800000 ;  /* 0x7f800000000d7802 */ /* 0x000fe20000000f00 */
[----:B-1----:R-:W1:Y:S01]  /*12e40*/  @P3 LDC R14, c[0x0][0x2e8] ;  /* 0x0000ba00ff0e3b82 */ /* 0x002e620000000800 */
[----:B------:R-:W-:-:S05]  /*12e50*/  LOP3.LUT R7, R7, 0xfffffffc, RZ, 0xc0, !PT ;  /* 0xfffffffc07077812 */ /* 0x000fca00078ec0ff */
[----:B------:R-:W-:Y:S02]  /*12e60*/  IMAD.IADD R12, R12, 0x1, -R7 ;  /* 0x000000010c0c7824 */ /* 0x000fe400078e0a07 */
[----:B------:R-:W-:Y:S01]  /*12e70*/  IMAD.MOV.U32 R7, RZ, RZ, 0x7f800000 ;  /* 0x7f800000ff077424 */ /* 0x000fe200078e00ff */
[----:B------:R-:W-:Y:S06]  /*12e80*/  @P0 BRA `(.L_x_759) ;  /* 0x0000000000200947 */ /* 0x000fec0003800000 */
[----:B------:R-:W2:Y:S01]  /*12e90*/  S2R R17, SR_CTAID.Y ;  /* 0x0000000000117919 */ /* 0x000ea20000002600 */
[----:B------:R-:W4:Y:S01]  /*12ea0*/  LDC.64 R8, c[0x0][0x290] ;  /* 0x0000a400ff087b82 */ /* 0x000f220000000a00 */
[----:B--2---:R-:W-:Y:S01]  /*12eb0*/  SHF.R.S32.HI R16, RZ, 0x1f, R17 ;  /* 0x0000001fff107819 */ /* 0x004fe20000011411 */
[----:B----4-:R-:W-:-:S04]  /*12ec0*/  IMAD.WIDE.U32 R18, R17, R8, RZ ;  /* 0x0000000811127225 */ /* 0x010fc800078e00ff */
[----:B------:R-:W-:-:S04]  /*12ed0*/  IMAD R16, R16, R8, RZ ;  /* 0x0000000810107224 */ /* 0x000fc800078e02ff */
[----:B------:R-:W-:Y:S01]  /*12ee0*/  IMAD R16, R17, R9, R16 ;  /* 0x0000000911107224 */ /* 0x000fe200078e0210 */
[----:B------:R-:W-:-:S04]  /*12ef0*/  MOV R17, R18 ;  /* 0x0000001200117202 */ /* 0x000fc80000000f00 */
[----:B------:R-:W-:Y:S02]  /*12f00*/  IADD3 R16, R19, R16, RZ ;  /* 0x0000001013107210 */ /* 0x000fe40007ffe0ff */
.L_x_759:
[----:B---3--:R-:W-:Y:S01]  /*12f10*/  @P4 FFMA.FTZ R7, R2, R15, R10 ;  /* 0x0000000f02074223 */ /* 0x008fe2000001000a */
[----:B-1----:R-:W-:Y:S01]  /*12f20*/  @P3 FFMA.FTZ R13, R0, R14, R11 ;  /* 0x0000000e000d3223 */ /* 0x002fe2000001000b */
[----:B------:R-:W-:Y:S06]  /*12f30*/  @!P1 BRA `(.L_x_760) ;  /* 0x00000000001c9947 */ /* 0x000fec0003800000 */
[----:B------:R-:W1:Y:S01]  /*12f40*/  S2R R8, SR_CTAID.Y ;  /* 0x0000000000087919 */ /* 0x000e620000002600 */
[----:B------:R-:W1:Y:S01]  /*12f50*/  LDC R2, c[0x0][0x2c4] ;  /* 0x0000b100ff027b82 */ /* 0x000e620000000800 */
[----:B------:R-:W2:Y:S07]  /*12f60*/  S2R R0, SR_CTAID.Z ;  /* 0x0000000000007919 */ /* 0x000eae0000002700 */
[----:B------:R-:W2:Y:S01]  /*12f70*/  LDC R9, c[0x0][0x2e4] ;  /* 0x0000b900ff097b82 */ /* 0x000ea20000000800 */
[----:B-1----:R-:W-:-:S04]  /*12f80*/  @!P0 IMAD R224, R8, R2, RZ ;  /* 0x0000000208e08224 */ /* 0x002fc800078e02ff */
[----:B--2---:R-:W-:Y:S01]  /*12f90*/  IMAD R224, R0, R9, R224 ;  /* 0x0000000900e07224 */ /* 0x004fe200078e02e0 */
[----:B------:R-:W-:Y:S06]  /*12fa0*/  BRA `(.L_x_761) ;  /* 0x0000000000187947 */ /* 0x000fec0003800000 */
.L_x_760:
[----:B------:R-:W1:Y:S01]  /*12fb0*/  S2R R0, SR_CTAID.Z ;  /* 0x0000000000007919 */ /* 0x000e620000002700 */
[----:B------:R-:W1:Y:S01]  /*12fc0*/  LDC R2, c[0x0][0x270] ;  /* 0x00009c00ff027b82 */ /* 0x000e620000000800 */
[----:B------:R-:W1:Y:S07]  /*12fd0*/  S2R R8, SR_CTAID.Y ;  /* 0x0000000000087919 */ /* 0x000e6e0000002600 */
[----:B------:R-:W2:Y:S01]  /*12fe0*/  LDC R224, c[0x0][0x2c4] ;  /* 0x0000b100ffe07b82 */ /* 0x000ea20000000800 */
[----:B-1----:R-:W-:-:S04]  /*12ff0*/  IMAD R2, R8, R2, R0 ;  /* 0x0000000208027224 */ /* 0x002fc800078e0200 */
[----:B--2---:R-:W-:-:S07]  /*13000*/  IMAD R224, R2, R224, RZ ;  /* 0x000000e002e07224 */ /* 0x004fce00078e02ff */
.L_x_761:
[----:B------:R-:W-:Y:S01]  /*13010*/  BAR.SYNC.DEFER_BLOCKING 0x0 ;  /* 0x0000000000007b1d */ /* 0x000fe20000010000 */
[----:B------:R-:W-:Y:S01]  /*13020*/  LOP3.LUT R5, R5, 0xffffffe0, RZ, 0xc0, !PT ;  /* 0xffffffe005057812 */ /* 0x000fe200078ec0ff */
[----:B------:R-:W-:Y:S01]  /*13030*/  IMAD R12, R12, 0x10, R230 ;  /* 0x000000100c0c7824 */ /* 0x000fe200078e02e6 */
[----:B------:R-:W-:-:S03]  /*13040*/  SHF.R.S32.HI R237, RZ, 0x1f, R236 ;  /* 0x0000001fffed7819 */ /* 0x000fc600000114ec */
[----:B------:R-:W-:Y:S01]  /*13050*/  IMAD.IADD R5, R6, 0x1, -R5 ;  /* 0x0000000106057824 */ /* 0x000fe200078e0a05 */
[----:B------:R-:W-:Y:S01]  /*13060*/  BSSY B0, `(.L_x_762) ;  /* 0x0000015000007945 */ /* 0x000fe20003800000 */
[----:B------:R-:W1:Y:S03]  /*13070*/  S2R R2, SR_CTAID.X ;  /* 0x0000000000027919 */ /* 0x000e660000002500 */
[----:B------:R-:W-:Y:S01]  /*13080*/  LOP3.LUT P0, RZ, R5, 0x3, RZ, 0xc0, !PT ;  /* 0x0000000305ff7812 */ /* 0x000fe2000780c0ff */
[----:B------:R2:W3:Y:S01]  /*13090*/  LDS.128 R8, [R226+0x800] ;  /* 0x00080000e2087984 */ /* 0x0004e20000000c00 */
[----:B-1----:R-:W-:-:S05]  /*130a0*/  IMAD.SHL.U32 R6, R2, 0x40, RZ ;  /* 0x0000004002067824 */ /* 0x002fca00078e00ff */
[----:B------:R-:W-:-:S06]  /*130b0*/  SHF.R.S32.HI R5, RZ, 0x1f, R6 ;  /* 0x0000001fff057819 */ /* 0x000fcc0000011406 */
[----:B--2---:R-:W-:Y:S05]  /*130c0*/  @P0 BRA `(.L_x_763) ;  /* 0x0000000000380947 */ /* 0x004fea0003800000 */
[----:B------:R-:W1:Y:S01]  /*130d0*/  S2R R19, SR_CTAID.X ;  /* 0x0000000000137919 */ /* 0x000e620000002500 */
[----:B------:R-:W-:Y:S01]  /*130e0*/  VIADD R18, R12, 0x8 ;  /* 0x000000080c127836 */ /* 0x000fe20000000000 */
[----:B------:R-:W-:Y:S01]  /*130f0*/  ULDC.64 UR4, c[0x0][0x2b0] ;  /* 0x0000ac0000047ab9 */ /* 0x000fe20000000a00 */
[C---:B-1----:R-:W-:Y:S02]  /*13100*/  IMAD R224, R19.reuse, 0x40, R224 ;  /* 0x0000004013e07824 */ /* 0x042fe400078e02e0 */
[----:B------:R-:W-:-:S03]  /*13110*/  IMAD R19, R19, -0x40, R227 ;  /* 0xffffffc013137824 */ /* 0x000fc600078e02e3 */
[----:B------:R-:W-:Y:S02]  /*13120*/  SHF.R.S32.HI R15, RZ, 0x1f, R224 ;  /* 0x0000001fff0f7819 */ /* 0x000fe400000114e0 */
[----:B------:R-:W-:Y:S02]  /*13130*/  IADD3 R14, P0, R12, R224, RZ ;  /* 0x000000e00c0e7210 */ /* 0x000fe40007f1e0ff */
[-C--:B------:R-:W-:Y:S02]  /*13140*/  ISETP.GE.AND P1, PT, R18, R19.reuse, PT ;  /* 0x000000131200720c */ /* 0x080fe40003f26270 */
[C---:B------:R-:W-:Y:S02]  /*13150*/  ISETP.GE.AND P2, PT, R12.reuse, R19, PT ;  /* 0x000000130c00720c */ /* 0x040fe40003f46270 */
[----:B------:R-:W-:Y:S02]  /*13160*/  LEA.HI.X.SX32 R15, R12, R15, 0x1, P0 ;  /* 0x0000000f0c0f7211 */ /* 0x000fe400000f0eff */
[----:B------:R-:W-:-:S04]  /*13170*/  LEA R18, P0, R14, UR4, 0x2 ;  /* 0x000000040e127c11 */ /* 0x000fc8000f8010ff */
[----:B------:R-:W-:-:S05]  /*13180*/  LEA.HI.X R19, R14, UR5, R15, 0x2, P0 ;  /* 0x000000050e137c11 */ /* 0x000fca00080f140f */
[----:B------:R1:W-:Y:S04]  /*13190*/  @!P2 STG.E desc[UR8][R18.64], R7 ;  /* 0x000000071200a986 */ /* 0x0003e8000c101908 */
[----:B------:R1:W-:Y:S02]  /*131a0*/  @!P1 STG.E desc[UR8][R18.64+0x20], R13 ;  /* 0x0000200d12009986 */ /* 0x0003e4000c101908 */
.L_x_763:
[----:B------:R-:W-:Y:S05]  /*131b0*/  BSYNC B0 ;  /* 0x0000000000007941 */ /* 0x000fea0003800000 */
.L_x_762:
[----:B------:R-:W-:Y:S01]  /*131c0*/  ULDC.64 UR6, c[0x0][0x298] ;  /* 0x0000a60000067ab9 */ /* 0x000fe20000000a00 */
[----:B------:R-:W-:Y:S01]  /*131d0*/  ULDC UR4, c[0x0][0x2d0] ;  /* 0x0000b40000047ab9 */ /* 0x000fe20000000800 */
[----:B-1----:R-:W-:Y:S01]  /*131e0*/  IMAD.WIDE.U32 R12, R6, UR6, R236 ;  /* 0x00000006060c7c25 */ /* 0x002fe2000f8e00ec */
[----:B------:R-:W-:Y:S01]  /*131f0*/  ISETP.GE.AND P0, PT, R236, UR4, PT ;  /* 0x00000004ec007c0c */ /* 0x000fe2000bf06270 */
[----:B------:R-:W-:Y:S01]  /*13200*/  ULDC.64 UR4, c[0x0][0x2a0] ;  /* 0x0000a80000047ab9 */ /* 0x000fe20000000a00 */
[----:B------:R-:W-:Y:S01]  /*13210*/  LEA.HI.SX32 R4, R4, 0x20, 0x1e ;  /* 0x0000002004047811 */ /* 0x000fe200078ff2ff */
[----:B------:R-:W-:Y:S01]  /*13220*/  IMAD R5, R5, UR6, RZ ;  /* 0x0000000605057c24 */ /* 0x000fe2000f8e02ff */
[----:B------:R-:W-:Y:S01]  /*13230*/  IADD3 R12, P1, R17, R12, RZ ;  /* 0x0000000c110c7210 */ /* 0x000fe20007f3e0ff */
[----:B------:R-:W-:Y:S01]  /*13240*/  IMAD R2, R2, -0x40, R227 ;  /* 0xffffffc002027824 */ /* 0x000fe200078e02e3 */
[----:B------:R-:W-:Y:S01]  /*13250*/  SHF.R.S32.HI R231, RZ, 0x2, R231 ;  /* 0x00000002ffe77819 */ /* 0x000fe200000114e7 */
[----:B------:R-:W-:Y:S01]  /*13260*/  IMAD R5, R6, UR7, R5 ;  /* 0x0000000706057c24 */ /* 0x000fe2000f8e0205 */
[----:B------:R-:W-:Y:S01]  /*13270*/  BSSY B0, `(.L_x_764) ;  /* 0x0000016000007945 */ /* 0x000fe20003800000 */
[----:B------:R-:W-:Y:S01]  /*13280*/  IMAD.IADD R227, R227, 0x1, -R6 ;  /* 0x00000001e3e37824 */ /* 0x000fe200078e0a06 */
[----:B------:R-:W-:-:S02]  /*13290*/  SHF.R.S32.HI R6, RZ, 0x1f, R0 ;  /* 0x0000001fff067819 */ /* 0x000fc40000011400 */
[----:B------:R-:W-:Y:S02]  /*132a0*/  IADD3.X R13, R16, R13, R5, P1, !PT ;  /* 0x0000000d100d7210 */ /* 0x000fe40000ffe405 */
[----:B------:R-:W-:Y:S01]  /*132b0*/  ISETP.GE.OR P1, PT, R4, R2, P0 ;  /* 0x000000020400720c */ /* 0x000fe20000726670 */
[----:B------:R-:W-:Y:S01]  /*132c0*/  IMAD R2, R6, UR4, RZ ;  /* 0x0000000406027c24 */ /* 0x000fe2000f8e02ff */
[----:B------:R-:W-:Y:S01]  /*132d0*/  ISETP.GE.OR P0, PT, R3, R227, P0 ;  /* 0x000000e30300720c */ /* 0x000fe20000706670 */
[C---:B------:R-:W-:Y:S01]  /*132e0*/  IMAD.WIDE.U32 R12, R0.reuse, UR4, R12 ;  /* 0x00000004000c7c25 */ /* 0x040fe2000f8e000c */
[----:B------:R-:W1:Y:S03]  /*132f0*/  LDS.128 R224, [R226] ;  /* 0x00000000e2e07984 */ /* 0x000e660000000c00 */
[----:B------:R-:W-:Y:S01]  /*13300*/  IMAD R2, R0, UR5, R2 ;  /* 0x0000000500027c24 */ /* 0x000fe2000f8e0202 */
[----:B------:R-:W-:-:S03]  /*13310*/  SHF.R.S32.HI R0, RZ, 0x1f, R231 ;  /* 0x0000001fff007819 */ /* 0x000fc600000114e7 */
[----:B------:R-:W-:-:S04]  /*13320*/  IMAD.IADD R5, R2, 0x1, R13 ;  /* 0x0000000102057824 */ /* 0x000fc800078e020d */
[----:B------:R-:W-:Y:S05]  /*13330*/  @P0 BRA `(.L_x_765) ;  /* 0x0000000000240947 */ /* 0x000fea0003800000 */
[----:B------:R-:W-:Y:S01]  /*13340*/  MOV R4, R12 ;  /* 0x0000000c00047202 */ /* 0x000fe20000000f00 */
[----:B------:R-:W-:Y:S01]  /*13350*/  IMAD R2, R0, UR6, RZ ;  /* 0x0000000600027c24 */ /* 0x000fe2000f8e02ff */
[----:B------:R-:W-:-:S03]  /*13360*/  ULDC.64 UR4, c[0x0][0x280] ;  /* 0x0000a00000047ab9 */ /* 0x000fc60000000a00 */
[----:B------:R-:W-:-:S04]  /*13370*/  IMAD.WIDE.U32 R6, R3, UR6, R4 ;  /* 0x0000000603067c25 */ /* 0x000fc8000f8e0004 */
[----:B------:R-:W-:Y:S01]  /*13380*/  IMAD R2, R3, UR7, R2 ;  /* 0x0000000703027c24 */ /* 0x000fe2000f8e0202 */
[----:B------:R-:W-:-:S04]  /*13390*/  LEA R14, P0, R6, UR4, 0x1 ;  /* 0x00000004060e7c11 */ /* 0x000fc8000f8008ff */
[----:B------:R-:W-:-:S04]  /*133a0*/  IADD3 R2, R2, R7, RZ ;  /* 0x0000000702027210 */ /* 0x000fc80007ffe0ff */
[----:B------:R-:W-:-:S05]  /*133b0*/  LEA.HI.X R15, R6, UR5, R2, 0x1, P0 ;  /* 0x00000005060f7c11 */ /* 0x000fca00080f0c02 */
[----:B-1----:R2:W-:Y:S02]  /*133c0*/  STG.E.128 desc[UR8][R14.64], R224 ;  /* 0x000000e00e007986 */ /* 0x0025e4000c101d08 */
.L_x_765:
[----:B------:R-:W-:Y:S05]  /*133d0*/  BSYNC B0 ;  /* 0x0000000000007941 */ /* 0x000fea0003800000 */
.L_x_764:
[----:B------:R-:W-:Y:S05]  /*133e0*/  @P1 EXIT ;  /* 0x000000000000194d */ /* 0x000fea0003800000 */
[----:B------:R-:W-:Y:S01]  /*133f0*/  IADD3 R3, P0, R3, 0x20, RZ ;  /* 0x0000002003037810 */ /* 0x000fe20007f1e0ff */
[----:B------:R-:W-:Y:S01]  /*13400*/  ULDC.64 UR4, c[0x0][0x280] ;  /* 0x0000a00000047ab9 */ /* 0x000fe20000000a00 */
[----:B------:R-:W-:Y:S02]  /*13410*/  MOV R4, R12 ;  /* 0x0000000c00047202 */ /* 0x000fe40000000f00 */
[----:B------:R-:W-:-:S03]  /*13420*/  IADD3.X R0, RZ, R0, RZ, P0, !PT ;  /* 0x00000000ff007210 */ /* 0x000fc600007fe4ff */
[----:B------:R-:W-:-:S04]  /*13430*/  IMAD.WIDE.U32 R4, R3, UR6, R4 ;  /* 0x0000000603047c25 */ /* 0x000fc8000f8e0004 */
[----:B------:R-:W-:Y:S01]  /*13440*/  IMAD R0, R0, UR6, RZ ;  /* 0x0000000600007c24 */ /* 0x000fe2000f8e02ff */
[----:B------:R-:W-:-:S03]  /*13450*/  LEA R2, P0, R4, UR4, 0x1 ;  /* 0x0000000404027c11 */ /* 0x000fc6000f8008ff */
[----:B------:R-:W-:-:S05]  /*13460*/  IMAD R0, R3, UR7, R0 ;  /* 0x0000000703007c24 */ /* 0x000fca000f8e0200 */
[----:B------:R-:W-:-:S04]  /*13470*/  IADD3 R0, R0, R5, RZ ;  /* 0x0000000500007210 */ /* 0x000fc80007ffe0ff */
[----:B------:R-:W-:-:S05]  /*13480*/  LEA.HI.X R3, R4, UR5, R0, 0x1, P0 ;  /* 0x0000000504037c11 */ /* 0x000fca00080f0c00 */
[----:B---3--:R-:W-:Y:S01]  /*13490*/  STG.E.128 desc[UR8][R2.64], R8 ;  /* 0x0000000802007986 */ /* 0x008fe2000c101d08 */
[----:B------:R-:W-:Y:S05]  /*134a0*/  EXIT ;  /* 0x000000000000794d */ /* 0x000fea0003800000 */
.L_x_766:
        /* <DEDUP_REMOVED lines=13> */
.L_x_5318:


//--------------------- .text._ZN5flash24flash_fwd_splitkv_kernelI23Flash_fwd_kernel_traitsILi32ELi64ELi256ELi4ELb0ELb0EN7cutlass10bfloat16_tE19Flash_kernel_traitsILi32ELi64ELi256ELi4ES3_EELb1ELb0ELb0ELb0ELb0ELb1ELb0ELb0EEEvNS_16Flash_fwd_paramsE --------------------------
	.section	.text._ZN5flash24flash_fwd_splitkv_kernelI23Flash_fwd_kernel_traitsILi32ELi64ELi256ELi4ELb0ELb0EN7cutlass10bfloat16_tE19Flash_kernel_traitsILi32ELi64ELi256ELi4ES3_EELb1ELb0ELb0ELb0ELb0ELb1ELb0ELb0EEEvNS_16Flash_fwd_paramsE,"ax",@progbits
	.align	128
        .global         _ZN5flash24flash_fwd_splitkv_kernelI23Flash_fwd_kernel_traitsILi32ELi64ELi256ELi4ELb0ELb0EN7cutlass10bfloat16_tE19Flash_kernel_traitsILi32ELi64ELi256ELi4ES3_EELb1ELb0ELb0ELb0ELb0ELb1ELb0ELb0EEEvNS_16Flash_fwd_paramsE
        .type           _ZN5flash24flash_fwd_splitkv_kernelI23Flash_fwd_kernel_traitsILi32ELi64ELi256ELi4ELb0ELb0EN7cutlass10bfloat16_tE19Flash_kernel_traitsILi32ELi64ELi256ELi4ES3_EELb1ELb0ELb0ELb0ELb0ELb1ELb0ELb0EEEvNS_16Flash_fwd_paramsE,@function
        .size           _ZN5flash24flash_fwd_splitkv_kernelI23Flash_fwd_kernel_traitsILi32ELi64ELi256ELi4ELb0ELb0EN7cutlass10bfloat16_tE19Flash_kernel_traitsILi32ELi64ELi256ELi4ES3_EELb1ELb0ELb0ELb0ELb0ELb1ELb0ELb0EEEvNS_16Flash_fwd_paramsE,(.L_x_5319 - _ZN5flash24flash_fwd_splitkv_kernelI23Flash_fwd_kernel_traitsILi32ELi64ELi256ELi4ELb0ELb0EN7cutlass10bfloat16_tE19Flash_kernel_traitsILi32ELi64ELi256ELi4ES3_EELb1ELb0ELb0ELb0ELb0ELb1ELb0ELb0EEEvNS_16Flash_fwd_paramsE)
        .other          _ZN5flash24flash_fwd_splitkv_kernelI23Flash_fwd_kernel_traitsILi32ELi64ELi256ELi4ELb0ELb0EN7cutlass10bfloat16_tE19Flash_kernel_traitsILi32ELi64ELi256ELi4ES3_EELb1ELb0ELb0ELb0ELb0ELb1ELb0ELb0EEEvNS_16Flash_fwd_paramsE,@"STO_CUDA_ENTRY STV_DEFAULT"
_ZN5flash24flash_fwd_splitkv_kernelI23Flash_fwd_kernel_traitsILi32ELi64ELi256ELi4ELb0ELb0EN7cutlass10bfloat16_tE19Flash_kernel_traitsILi32ELi64ELi256ELi4ES3_EELb1ELb0ELb0ELb0ELb0ELb1ELb0ELb0EEEvNS_16Flash_fwd_paramsE:
.text._ZN5flash24flash_fwd_splitkv_kernelI23Flash_fwd_kernel_traitsILi32ELi64ELi256ELi4ELb0ELb0EN7cutlass10bfloat16_tE19Flash_kernel_traitsILi32ELi64ELi256ELi4ES3_EELb1ELb0ELb0ELb0ELb0ELb1ELb0ELb0EEEvNS_16Flash_fwd_paramsE:
[----:B------:R-:W1:Y:S08]  /*0000*/  LDC R1, c[0x0][0x28] ;  /* 0x00000a00ff017b82 */ /* 0x000e700000000800 */
[----:B------:R-:W2:Y:S01]  /*0010*/  LDC.64 R4, c[0x0][0x2f0] ;  /* 0x0000bc00ff047b82 */ /* 0x000ea20000000a00 */
[----:B------:R-:W3:Y:S01]  /*0020*/  S2R R22, SR_CTAID.Y ;  /* 0x0000000000167919 */ /* 0x000ee20000002600 */
[----:B------:R-:W-:Y:S01]  /*0030*/  IMAD.MOV.U32 R237, RZ, RZ, -0x1 ;  /* 0xffffffffffed7424 */ /* 0x000fe200078e00ff */
[----:B------:R-:W-:Y:S01]  /*0040*/  ULDC.64 UR12, c[0x0][0x208] ;  /* 0x00008200000c7ab9 */ /* 0x000fe20000000a00 */
[----:B-1----:R-:W-:-:S04]  /*0050*/  VIADD R1, R1, 0xfffffff8 ;  /* 0xfffffff801017836 */ /* 0x002fc80000000000 */
[----:B------:R-:W1:Y:S08]  /*0060*/  LDC.64 R2, c[0x0][0x300] ;  /* 0x0000c000ff027b82 */ /* 0x000e700000000a00 */
[----:B------:R-:W3:Y:S01]  /*0070*/  LDC.64 R6, c[0x0][0x2f0] ;  /* 0x0000bc00ff067b82 */ /* 0x000ee20000000a00 */
[----:B--2---:R-:W-:-:S07]  /*0080*/  ISETP.NE.U32.AND P2, PT, R4, RZ, PT ;  /* 0x000000ff0400720c */ /* 0x004fce0003f45070 */
[----:B------:R-:W2:Y:S01]  /*0090*/  LDC.U8 R10, c[0x0][0x3c2] ;  /* 0x0000f080ff0a7b82 */ /* 0x000ea20000000000 */
[----:B------:R-:W-:Y:S02]  /*00a0*/  ISETP.NE.AND.EX P2, PT, R5, RZ, PT, P2 ;  /* 0x000000ff0500720c */ /* 0x000fe40003f45320 */
[----:B-1----:R-:W-:-:S05]  /*00b0*/  ISETP.NE.U32.AND P1, PT, R2, RZ, PT ;  /* 0x000000ff0200720c */ /* 0x002fca0003f25070 */
[----:B------:R-:W1:Y:S01]  /*00c0*/  LDC.64 R8, c[0x0][0x2f8] ;  /* 0x0000be00ff087b82 */ /* 0x000e620000000a00 */
[----:B------:R-:W-:Y:S01]  /*00d0*/  ISETP.NE.AND.EX P1, PT, R3, RZ, PT, P1 ;  /* 0x000000ff0300720c */ /* 0x000fe20003f25310 */
[----:B---3--:R-:W-:-:S06]  /*00e0*/  IMAD.WIDE R4, R22, 0x4, R6 ;  /* 0x0000000416047825 */ /* 0x008fcc00078e0206 */
[----:B------:R-:W3:Y:S01]  /*00f0*/  LDC.64 R2, c[0x0][0x2f8] ;  /* 0x0000be00ff027b82 */ /* 0x000ee20000000a00 */
[----:B------:R-:W4:Y:S04]  /*0100*/  @P2 LDG.E R237, desc[UR12][R4.64] ;  /* 0x0000000c04ed2981 */ /* 0x000f28000c1e1900 */
[----:B------:R1:W4:Y:S03]  /*0110*/  @P2 LDG.E R0, desc[UR12][R4.64+0x4] ;  /* 0x0000040c04002981 */ /* 0x000326000c1e1900 */
[----:B------:R-:W1:Y:S01]  /*0120*/  @P1 LDC.64 R6, c[0x0][0x300] ;  /* 0x0000c000ff061b82 */ /* 0x000e620000000a00 */
[----:B--2---:R-:W-:Y:S01]  /*0130*/  ISETP.NE.AND P3, PT, R10, RZ, PT ;  /* 0x000000ff0a00720c */ /* 0x004fe20003f65270 */
[----:B------:R-:W-:-:S02]  /*0140*/  IMAD.MOV.U32 R10, RZ, RZ, RZ ;  /* 0x000000ffff0a7224 */ /* 0x000fc400078e00ff */
[----:B-1----:R-:W-:-:S05]  /*0150*/  @P1 IMAD.WIDE R4, R22, 0x4, R6 ;  /* 0x0000000416041825 */ /* 0x002fca00078e0206 */
[----:B------:R1:W5:Y:S01]  /*0160*/  @P1 LDG.E R10, desc[UR12][R4.64] ;  /* 0x0000000c040a1981 */ /* 0x000362000c1e1900 */
[----:B---3--:R-:W-:-:S04]  /*0170*/  ISETP.EQ.U32.AND P0, PT, R2, RZ, PT ;  /* 0x000000ff0200720c */ /* 0x008fc80003f02070 */
[----:B------:R-:W-:Y:S01]  /*0180*/  ISETP.EQ.OR.EX P0, PT, R3, RZ, !P3, P0 ;  /* 0x000000ff0300720c */ /* 0x000fe20005f02700 */
[----:B------:R-:W-:Y:S02]  /*0190*/  IMAD.MOV.U32 R12, RZ, RZ, -0x1 ;  /* 0xffffffffff0c7424 */ /* 0x000fe400078e00ff */
[----:B------:R-:W-:Y:S01]  /*01a0*/  IMAD.WIDE R6, R22, 0x4, R8 ;  /* 0x0000000416067825 */ /* 0x000fe200078e0208 */
[----:B------:R-:W2:Y:S01]  /*01b0*/  S2R R29, SR_CTAID.X ;  /* 0x00000000001d7919 */ /* 0x000ea20000002500 */
[----:B------:R-:W3:Y:S08]  /*01c0*/  S2R R28, SR_CTAID.Z ;  /* 0x00000000001c7919 */ /* 0x000ef00000002700 */
[----:B------:R1:W5:Y:S01]  /*01d0*/  @!P0 LDG.E R12, desc[UR12][R6.64] ;  /* 0x0000000c060c8981 */ /* 0x000362000c1e1900 */
[----:B------:R-:W-:-:S04]  /*01e0*/  ISETP.NE.U32.AND P0, PT, R2, RZ, PT ;  /* 0x000000ff0200720c */ /* 0x000fc80003f05070 */
[----:B------:R-:W-:Y:S01]  /*01f0*/  ISETP.NE.AND.EX P0, PT, R3, RZ, PT, P0 ;  /* 0x000000ff0300720c */ /* 0x000fe20003f05300 */
[----:B----4-:R-:W-:-:S06]  /*0200*/  @P2 IMAD.IADD R244, R0, 0x1, -R237 ;  /* 0x0000000100f42824 */ /* 0x010fcc00078e0aed */
[----:B------:R-:W4:Y:S06]  /*0210*/  @!P2 LDC R244, c[0x0][0x2c4] ;  /* 0x0000b100fff4ab82 */ /* 0x000f2c0000000800 */
[----:B-123--:R-:W-:Y:S05]  /*0220*/  @!P0 BRA `(.L_x_767) ;  /* 0x0000000000108947 */ /* 0x00efea0003800000 */
[----:B------:R-:W2:Y:S02]  /*0230*/  @P3 LDG.E R0, desc[UR12][R6.64+0x4] ;  /* 0x0000040c06003981 */ /* 0x000ea4000c1e1900 */
[----:B--2--5:R-:W-:-:S06]  /*0240*/  @P3 IADD3 R4, R0, -R12, RZ ;  /* 0x8000000c00043210 */ /* 0x024fcc0007ffe0ff */
[----:B------:R2:W5:Y:S01]  /*0250*/  @!P3 LDG.E R4, desc[UR12][R6.64] ;  /* 0x0000000c0604b981 */ /* 0x000562000c1e1900 */
[----:B------:R-:W-:Y:S05]  /*0260*/  BRA `(.L_x_768) ;  /* 0x0000000000047947 */ /* 0x000fea0003800000 */
.L_x_767:
[----:B------:R-:W1:Y:S02]  /*0270*/  LDC R4, c[0x0][0x2c8] ;  /* 0x0000b200ff047b82 */ /* 0x000e640000000800 */
.L_x_768:
[----:B------:R-:W3:Y:S02]  /*0280*/  LDC.64 R2, c[0x0][0x308] ;  /* 0x0000c200ff027b82 */ /* 0x000ee40000000a00 */
[----:B---3--:R-:W-:-:S04]  /*0290*/  ISETP.NE.U32.AND P1, PT, R2, RZ, PT ;  /* 0x000000ff0200720c */ /* 0x008fc80003f25070 */
[----:B------:R-:W-:-:S13]  /*02a0*/  ISETP.NE.AND.EX P1, PT, R3, RZ, PT, P1 ;  /* 0x000000ff0300720c */ /* 0x000fda0003f25310 */
[----:B------:R-:W3:Y:S01]  /*02b0*/  @P1 LDC.64 R2, c[0x0][0x308] ;  /* 0x0000c200ff021b82 */ /* 0x000ee20000000a00 */
[----:B------:R-:W-:-:S07]  /*02c0*/  IMAD.SHL.U32 R121, R29, 0x40, RZ ;  /* 0x000000401d797824 */ /* 0x000fce00078e00ff */
[----:B------:R-:W1:Y:S01]  /*02d0*/  @!P1 LDC R5, c[0x0][0x2cc] ;  /* 0x0000b300ff059b82 */ /* 0x000e620000000800 */
[----:B----4-:R-:W-:Y:S01]  /*02e0*/  ISETP.GT.AND P0, PT, R244, R121, PT ;  /* 0x00000079f400720c */ /* 0x010fe20003f04270 */
[----:B---3--:R-:W-:-:S05]  /*02f0*/  @P1 IMAD.WIDE R2, R22, 0x4, R2 ;  /* 0x0000000416021825 */ /* 0x008fca00078e0202 */
[----:B------:R3:W5:Y:S01]  /*0300*/  @P1 LDG.E R0, desc[UR12][R2.64] ;  /* 0x0000000c02001981 */ /* 0x000762000c1e1900 */
[----:B------:R-:W4:Y:S06]  /*0310*/  @!P1 LDC.64 R2, c[0x0][0x318] ;  /* 0x0000c600ff029b82 */ /* 0x000f2c0000000a00 */
[----:B-1-3--:R-:W-:Y:S05]  /*0320*/  @!P0 EXIT ;  /* 0x000000000000894d */ /* 0x00afea0003800000 */
[----:B------:R-:W1:Y:S01]  /*0330*/  LDC R129, c[0x0][0x398] ;  /* 0x0000e600ff817b82 */ /* 0x000e620000000800 */
[----:B----4-:R-:W-:Y:S01]  /*0340*/  @!P1 ISETP.NE.U32.AND P0, PT, R2, RZ, PT ;  /* 0x000000ff0200920c */ /* 0x010fe20003f05070 */
[----:B-----5:R-:W-:Y:S01]  /*0350*/  @P1 IMAD.IADD R56, R0, 0x1, -R10 ;  /* 0x0000000100381824 */ /* 0x020fe200078e0a0a */
[----:B------:R-:W-:Y:S01]  /*0360*/  ULDC UR5, c[0x0][0x2c8] ;  /* 0x0000b20000057ab9 */ /* 0x000fe20000000800 */
[----:B------:R-:W3:Y:S01]  /*0370*/  S2R R126, SR_TID.X ;  /* 0x00000000007e7919 */ /* 0x000ee20000002100 */
[----:B------:R-:W-:Y:S01]  /*0380*/  @!P1 ISETP.NE.AND.EX P0, PT, R3, RZ, PT, P0 ;  /* 0x000000ff0300920c */ /* 0x000fe20003f05300 */
[----:B------:R-:W-:-:S03]  /*0390*/  UIADD3 UR5, UR5, 0xff, URZ ;  /* 0x000000ff05057890 */ /* 0x000fc6000fffe03f */
[----:B------:R-:W-:Y:S01]  /*03a0*/  @!P1 SEL R0, R5, RZ, P0 ;  /* 0x000000ff05009207 */ /* 0x000fe20000000000 */
[----:B------:R-:W-:-:S03]  /*03b0*/  USHF.R.S32.HI UR4, URZ, 0x1f, UR5 ;  /* 0x0000001f3f047899 */ /* 0x000fc60008011405 */
[----:B------:R-:W-:Y:S01]  /*03c0*/  @!P1 IADD3 R56, R0, R4, -R10 ;  /* 0x0000000400389210 */ /* 0x000fe20007ffe80a */
[----:B------:R-:W-:Y:S01]  /*03d0*/  ULEA.HI UR4, UR4, UR5, URZ, 0x8 ;  /* 0x0000000504047291 */ /* 0x000fe2000f8f403f */
[----:B------:R-:W-:-:S03]  /*03e0*/  IADD3 R0, -R244, 0x13f, R121 ;  /* 0x0000013ff4007810 */ /* 0x000fc60007ffe179 */
        /* <DEDUP_REMOVED lines=11> */
[----:B---3--:R-:W-:Y:S05]  /*04a0*/  @P0 BRA `(.L_x_769) ;  /* 0x00000004004c0947 */ /* 0x008fea0003800000 */
[----:B------:R-:W-:Y:S01]  /*04b0*/  ISETP.NE.AND P0, PT, R237, -0x1, PT ;  /* 0xffffffffed00780c */ /* 0x000fe20003f05270 */
[----:B------:R-:W1:Y:S01]  /*04c0*/  LDC.64 R10, c[0x0][0x298] ;  /* 0x0000a600ff0a7b82 */ /* 0x000e620000000a00 */
[----:B------:R-:W-:Y:S01]  /*04d0*/  SHF.R.S32.HI R13, RZ, 0x1f, R126 ;  /* 0x0000001fff0d7819 */ /* 0x000fe2000001147e */
[----:B------:R-:W-:Y:S01]  /*04e0*/  ULDC UR4, c[0x0][0x2d0] ;  /* 0x0000b40000047ab9 */ /* 0x000fe20000000800 */
[----:B------:R-:W-:Y:S01]  /*04f0*/  ULDC UR6, c[0x0][0x270] ;  /* 0x00009c0000067ab9 */ /* 0x000fe20000000800 */
[----:B------:R-:W-:Y:S01]  /*0500*/  ULDC UR5, c[0x0][0x2c4] ;  /* 0x0000b10000057ab9 */ /* 0x000fe20000000800 */
[----:B------:R-:W-:Y:S01]  /*0510*/  LEA.HI R13, R13, R126, RZ, 0x2 ;  /* 0x0000007e0d0d7211 */ /* 0x000fe200078f10ff */
[----:B------:R-:W-:Y:S03]  /*0520*/  BSSY B0, `(.L_x_770) ;  /* 0x0000032000007945 */ /* 0x000fe60003800000 */
[----:B--2---:R-:W-:-:S03]  /*0530*/  LOP3.LUT R6, R13, 0xfffffffc, RZ, 0xc0, !PT ;  /* 0xfffffffc0d067812 */ /* 0x004fc600078ec0ff */
[----:B------:R-:W2:Y:S01]  /*0540*/  @!P0 LDC.64 R4, c[0x0][0x290] ;  /* 0x0000a400ff048b82 */ /* 0x000ea20000000a00 */
[----:B------:R-:W-:Y:S01]  /*0550*/  @!P0 SHF.R.S32.HI R0, RZ, 0x1f, R22 ;  /* 0x0000001fff008819 */ /* 0x000fe20000011416 */
[----:B------:R-:W-:Y:S02]  /*0560*/  IMAD.IADD R14, R126, 0x1, -R6 ;  /* 0x000000017e0e7824 */ /* 0x000fe400078e0a06 */
[----:B------:R-:W-:-:S03]  /*0570*/  IMAD.IADD R6, R244, 0x1, -R121 ;  /* 0x00000001f4067824 */ /* 0x000fc600078e0a79 */
[----:B------:R-:W-:Y:S01]  /*0580*/  ISETP.NE.AND P3, PT, R14, RZ, PT ;  /* 0x000000ff0e00720c */ /* 0x000fe20003f65270 */
        /* <DEDUP_REMOVED lines=11> */
[----:B------:R-:W-:Y:S01]  /*0640*/  IMAD R0, R22, UR6, R28 ;  /* 0x0000000616007c24 */ /* 0x000fe2000f8e021c */
[----:B------:R-:W-:Y:S01]  /*0650*/  ISETP.GE.AND P1, PT, R2, UR4, PT ;  /* 0x0000000402007c0c */ /* 0x000fe2000bf26270 */
[C---:B------:R-:W-:Y:S01]  /*0660*/  IMAD R4, R121.reuse, R11, R4 ;  /* 0x0000000b79047224 */ /* 0x040fe200078e0204 */
[----:B------:R-:W-:Y:S01]  /*0670*/  SHF.R.S32.HI R8, RZ, 0x1f, R28 ;  /* 0x0000001fff087819 */ /* 0x000fe2000001141c */
[----:B------:R-:W-:-:S04]  /*0680*/  IMAD.WIDE.U32 R2, R121, R10, R2 ;  /* 0x0000000a79027225 */ /* 0x000fc800078e0002 */
[----:B------:R-:W-:Y:S01]  /*0690*/  @!P0 IMAD.IADD R7, R9, 0x1, R12 ;  /* 0x0000000109078824 */ /* 0x000fe200078e020c */
[----:B------:R-:W-:Y:S01]  /*06a0*/  IADD3 R2, P2, R5, R2, RZ ;  /* 0x0000000205027210 */ /* 0x000fe20007f5e0ff */
[----:B------:R-:W-:Y:S01]  /*06b0*/  IMAD R15, R0, UR5, R121 ;  /* 0x00000005000f7c24 */ /* 0x000fe2000f8e0279 */
[----:B------:R-:W-:Y:S01]  /*06c0*/  SHF.R.S32.HI R0, RZ, 0x2, R13 ;  /* 0x00000002ff007819 */ /* 0x000fe2000001140d */
[----:B------:R-:W-:Y:S01]  /*06d0*/  ULDC.64 UR4, c[0x0][0x2a0] ;  /* 0x0000a80000047ab9 */ /* 0x000fe20000000a00 */
[----:B------:R-:W-:Y:S01]  /*06e0*/  IADD3.X R3, R7, R3, R4, P2, !PT ;  /* 0x0000000307037210 */ /* 0x000fe200017fe404 */
[----:B------:R-:W-:Y:S01]  /*06f0*/  IMAD R5, R8, UR4, RZ ;  /* 0x0000000408057c24 */ /* 0x000fe2000f8e02ff */
[CC--:B------:R-:W-:Y:S02]  /*0700*/  ISETP.GE.OR P2, PT, R0.reuse, R6.reuse, P1 ;  /* 0x000000060000720c */ /* 0x0c0fe40000f46670 */
[C---:B------:R-:W-:Y:S02]  /*0710*/  IADD3 R13, R0.reuse, 0x20, RZ ;  /* 0x00000020000d7810 */ /* 0x040fe40007ffe0ff */
[----:B------:R-:W-:-:S02]  /*0720*/  ISETP.GE.OR P3, PT, R0, R6, P3 ;  /* 0x000000060000720c */ /* 0x000fc40001f66670 */
[CC--:B------:R-:W-:Y:S02]  /*0730*/  ISETP.GE.AND P0, PT, R13.reuse, R6.reuse, PT ;  /* 0x000000060d00720c */ /* 0x0c0fe40003f06270 */
[----:B------:R-:W-:Y:S01]  /*0740*/  ISETP.GE.OR P4, PT, R13, R6, P1 ;  /* 0x000000060d00720c */ /* 0x000fe20000f86670 */
[C---:B------:R-:W-:Y:S01]  /*0750*/  IMAD R6, R28.reuse, UR5, R5 ;  /* 0x000000051c067c24 */ /* 0x040fe2000f8e0205 */
[----:B------:R-:W-:Y:S01]  /*0760*/  IADD3 R12, P1, R15, R0, RZ ;  /* 0x000000000f0c7210 */ /* 0x000fe20007f3e0ff */
        /* <DEDUP_REMOVED lines=8> */
[----:B------:R-:W-:-:S05]  /*07f0*/  IMAD R8, R0, R11, R8 ;  /* 0x0000000b00087224 */ /* 0x000fca00078e0208 */
[----:B------:R-:W-:Y:S02]  /*0800*/  IADD3 R7, R7, R8, RZ ;  /* 0x0000000807077210 */ /* 0x000fe40007ffe0ff */
[----:B------:R-:W-:-:S04]  /*0810*/  LEA R8, P2, R6, UR4, 0x1 ;  /* 0x0000000406087c11 */ /* 0x000fc8000f8408ff */
[----:B------:R-:W-:-:S05]  /*0820*/  LEA.HI.X R9, R6, UR5, R7, 0x1, P2 ;  /* 0x0000000506097c11 */ /* 0x000fca00090f0c07 */
[----:B------:R1:W-:Y:S04]  /*0830*/  STG.E.128 desc[UR12][R8.64], RZ ;  /* 0x000000ff08007986 */ /* 0x0003e8000c101d0c */
.L_x_771:
[----:B------:R-:W-:Y:S05]  /*0840*/  BSYNC B0 ;  /* 0x0000000000007941 */ /* 0x000fea0003800000 */
.L_x_770:
[----:B------:R-:W-:Y:S04]  /*0850*/  BSSY B0, `(.L_x_772) ;  /* 0x000000d000007945 */ /* 0x000fe80003800000 */
[----:B------:R-:W-:Y:S05]  /*0860*/  @P4 BRA `(.L_x_773) ;  /* 0x00000000002c4947 */ /* 0x000fea0003800000 */
[----:B------:R-:W-:Y:S01]  /*0870*/  IADD3 R6, P2, R0, 0x20, RZ ;  /* 0x0000002000067810 */ /* 0x000fe20007f5e0ff */
[----:B------:R-:W-:Y:S01]  /*0880*/  ULDC.64 UR4, c[0x0][0x280] ;  /* 0x0000a00000047ab9 */ /* 0x000fe20000000a00 */
[----:B------:R-:W-:Y:S02]  /*0890*/  MOV R2, R4 ;  /* 0x0000000400027202 */ /* 0x000fe40000000f00 */
[----:B------:R-:W-:-:S03]  /*08a0*/  IADD3.X R0, RZ, R13, RZ, P2, !PT ;  /* 0x0000000dff007210 */ /* 0x000fc600017fe4ff */
[----:B------:R-:W-:-:S04]  /*08b0*/  IMAD.WIDE.U32 R4, R6, R10, R2 ;  /* 0x0000000a06047225 */ /* 0x000fc800078e0002 */
[----:B------:R-:W-:Y:S01]  /*08c0*/  IMAD R0, R0, R10, RZ ;  /* 0x0000000a00007224 */ /* 0x000fe200078e02ff */
[----:B------:R-:W-:-:S03]  /*08d0*/  LEA R2, P2, R4, UR4, 0x1 ;  /* 0x0000000404027c11 */ /* 0x000fc6000f8408ff */
[----:B------:R-:W-:-:S05]  /*08e0*/  IMAD R0, R6, R11, R0 ;  /* 0x0000000b06007224 */ /* 0x000fca00078e0200 */
[----:B------:R-:W-:-:S04]  /*08f0*/  IADD3 R0, R5, R0, RZ ;  /* 0x0000000005007210 */ /* 0x000fc80007ffe0ff */
[----:B------:R-:W-:-:S05]  /*0900*/  LEA.HI.X R3, R4, UR5, R0, 0x1, P2 ;  /* 0x0000000504037c11 */ /* 0x000fca00090f0c00 */
[----:B------:R2:W-:Y:S02]  /*0910*/  STG.E.128 desc[UR12][R2.64], RZ ;  /* 0x000000ff02007986 */ /* 0x0005e4000c101d0c */
.L_x_773:
[----:B------:R-:W-:Y:S05]  /*0920*/  BSYNC B0 ;  /* 0x0000000000007941 */ /* 0x000fea0003800000 */
.L_x_772:
[----:B------:R-:W-:Y:S01]  /*0930*/  ULDC.64 UR4, c[0x0][0x2b0] ;  /* 0x0000ac0000047ab9 */ /* 0x000fe20000000a00 */
[----:B------:R-:W-:Y:S02]  /*0940*/  ISETP.NE.OR P0, PT, R14, RZ, P0 ;  /* 0x000000ff0e00720c */ /* 0x000fe40000705670 */
[----:B------:R-:W-:Y:S02]  /*0950*/  LEA.HI.X.SX32 R0, R15, R13, 0x1, P1 ;  /* 0x0000000d0f007211 */ /* 0x000fe400008f0eff */
[----:B--2---:R-:W-:-:S04]  /*0960*/  LEA R2, P1, R12, UR4, 0x2 ;  /* 0x000000040c027c11 */ /* 0x004fc8000f8210ff */
[----:B------:R-:W-:Y:S01]  /*0970*/  LEA.HI.X R3, R12, UR5, R0, 0x2, P1 ;  /* 0x000000050c037c11 */ /* 0x000fe200088f1400 */
[----:B------:R-:W-:-:S05]  /*0980*/  @!P3 IMAD.MOV.U32 R0, RZ, RZ, 0x7f800000 ;  /* 0x7f800000ff00b424 */ /* 0x000fca00078e00ff */
[----:B------:R2:W-:Y:S01]  /*0990*/  @!P3 STG.E desc[UR12][R2.64], R0 ;  /* 0x000000000200b986 */ /* 0x0005e2000c10190c */
[----:B------:R-:W-:Y:S05]  /*09a0*/  @P0 EXIT ;  /* 0x000000000000094d */ /* 0x000fea0003800000 */
[----:B--2---:R-:W-:-:S05]  /*09b0*/  MOV R0, 0x7f800000 ;  /* 0x7f80000000007802 */ /* 0x004fca0000000f00 */
[----:B------:R-:W-:Y:S01]  /*09c0*/  STG.E desc[UR12][R2.64+0x80], R0 ;  /* 0x0000800002007986 */ /* 0x000fe2000c10190c */
[----:B------:R-:W-:Y:S05]  /*09d0*/  EXIT ;  /* 0x000000000000794d */ /* 0x000fea0003800000 */
.L_x_769:
        /* <DEDUP_REMOVED lines=8> */
[----:B------:R-:W-:Y:S01]  /*0a60*/  ISETP.NE.U32.AND P0, PT, RZ, UR4, PT ;  /* 0x00000004ff007c0c */ /* 0x000fe2000bf05070 */
[----:B------:R-:W-:Y:S01]  /*0a70*/  IMAD.MOV.U32 R0, RZ, RZ, RZ ;  /* 0x000000ffff007224 */ /* 0x000fe200078e00ff */
[----:B------:R-:W-:Y:S02]  /*0a80*/  PLOP3.LUT P6, PT, PT, PT, PT, 0x8, 0x0 ;  /* 0x000000000000781c */ /* 0x000fe40003fce170 */
[----:B------:R-:W-:Y:S01]  /*0a90*/  ISETP.NE.AND.EX P0, PT, RZ, UR5, PT, P0 ;  /* 0x00000005ff007c0c */ /* 0x000fe2000bf05300 */
[----:B-1----:R-:W-:-:S12]  /*0aa0*/  IMAD.MOV.U32 R3, RZ, RZ, RZ ;  /* 0x000000ffff037224 */ /* 0x002fd800078e00ff */
[----:B------:R-:W-:Y:S05]  /*0ab0*/  @!P0 BRA `(.L_x_774) ;  /* 0x00000000002c8947 */ /* 0x000fea0003800000 */
[----:B------:R-:W1:Y:S01]  /*0ac0*/  LDC.64 R4, c[0x0][0x378] ;  /* 0x0000de00ff047b82 */ /* 0x000e620000000a00 */
[----:B------:R-:W-:-:S05]  /*0ad0*/  SHF.R.S32.HI R0, RZ, 0x1f, R22 ;  /* 0x0000001fff007819 */ /* 0x000fca0000011416 */
[-C--:B-1----:R-:W-:Y:S02]  /*0ae0*/  IMAD R0, R0, R4.reuse, RZ ;  /* 0x0000000400007224 */ /* 0x082fe400078e02ff */
[----:B------:R-:W-:-:S04]  /*0af0*/  IMAD.WIDE.U32 R2, R22, R4, RZ ;  /* 0x0000000416027225 */ /* 0x000fc800078e00ff */
[----:B------:R-:W-:-:S04]  /*0b00*/  IMAD R5, R22, R5, R0 ;  /* 0x0000000516057224 */ /* 0x000fc800078e0200 */
[----:B------:R-:W-:Y:S01]  /*0b10*/  IMAD.IADD R0, R3, 0x1, R5 ;  /* 0x0000000103007824 */ /* 0x000fe200078e0205 */
[----:B------:R-:W-:-:S04]  /*0b20*/  LEA R3, P0, R2, UR4, 0x2 ;  /* 0x0000000402037c11 */ /* 0x000fc8000f8010ff */
[----:B------:R-:W-:Y:S02]  /*0b30*/  SHF.L.U64.HI R0, R2, 0x2, R0 ;  /* 0x0000000202007819 */ /* 0x000fe40000010200 */
[----:B------:R-:W-:Y:S02]  /*0b40*/  ISETP.NE.U32.AND P6, PT, R3, RZ, PT ;  /* 0x000000ff0300720c */ /* 0x000fe40003fc5070 */
[----:B------:R-:W-:-:S04]  /*0b50*/  IADD3.X R0, R0, UR5, RZ, P0, !PT ;  /* 0x0000000500007c10 */ /* 0x000fc800087fe4ff */
[----:B------:R-:W-:-:S13]  /*0b60*/  ISETP.NE.AND.EX P6, PT, R0, RZ, PT, P6 ;  /* 0x000000ff0000720c */ /* 0x000fda0003fc5360 */
.L_x_774:
[----:B------:R-:W-:Y:S02]  /*0b70*/  MOV R226, R3 ;  /* 0x0000000300e27202 */ /* 0x000fe40000000f00 */
[----:B------:R-:W-:Y:S01]  /*0b80*/  MOV R227, R0 ;  /* 0x0000000000e37202 */ /* 0x000fe20000000f00 */
[----:B------:R-:W-:Y:S06]  /*0b90*/  @!P6 BRA `(.L_x_775) ;  /* 0x000000040050e947 */ /* 0x000fec0003800000 */
[----:B------:R-:W2:Y:S01]  /*0ba0*/  LDC R19, c[0x0][0x380] ;  /* 0x0000e000ff137b82 */ /* 0x000ea20000000800 */
[----:B------:R-:W-:Y:S01]  /*0bb0*/  LEA R5, R231, 0xffffff00, 0x8 ;  /* 0xffffff00e7057811 */ /* 0x000fe200078e40ff */
[----:B------:R-:W-:-:S03]  /*0bc0*/  ULDC.64 UR4, c[0x0][0x230] ;  /* 0x00008c0000047ab9 */ /* 0x000fc60000000a00 */
[----:B------:R-:W-:-:S03]  /*0bd0*/  IABS R4, R5 ;  /* 0x0000000500047213 */ /* 0x000fc60000000000 */
[----:B------:R-:W1:Y:S01]  /*0be0*/  LDC R12, c[0x0][0x278] ;  /* 0x00009e00ff0c7b82 */ /* 0x000e620000000800 */
[----:B------:R-:W-:-:S07]  /*0bf0*/  IABS R8, R28 ;  /* 0x0000001c00087213 */ /* 0x000fce0000000000 */
[----:B------:R-:W3:Y:S01]  /*0c00*/  LDC.64 R68, c[0x0][0x248] ;  /* 0x00009200ff447b82 */ /* 0x000ee20000000a00 */
[----:B--2---:R-:W-:-:S07]  /*0c10*/  IABS R6, R19 ;  /* 0x0000001300067213 */ /* 0x004fce0000000000 */
[----:B-----5:R-:W2:Y:S01]  /*0c20*/  LDC.64 R10, c[0x0][0x238] ;  /* 0x00008e00ff0a7b82 */ /* 0x020ea20000000a00 */
[----:B------:R-:W4:Y:S08]  /*0c30*/  I2F.RP R2, R6 ;  /* 0x0000000600027306 */ /* 0x000f300000209400 */
[----:B----4-:R-:W4:Y:S02]  /*0c40*/  MUFU.RCP R2, R2 ;  /* 0x0000000200027308 */ /* 0x010f240000001000 */
[----:B----4-:R-:W-:-:S06]  /*0c50*/  IADD3 R2, R2, 0xffffffe, RZ ;  /* 0x0ffffffe02027810 */ /* 0x010fcc0007ffe0ff */
[----:B------:R-:W4:Y:S02]  /*0c60*/  F2I.FTZ.U32.TRUNC.NTZ R3, R2 ;  /* 0x0000000200037305 */ /* 0x000f24000021f000 */
[----:B----4-:R-:W-:Y:S01]  /*0c70*/  IMAD.MOV R0, RZ, RZ, -R3 ;  /* 0x000000ffff007224 */ /* 0x010fe200078e0a03 */
[----:B------:R-:W-:-:S03]  /*0c80*/  MOV R2, RZ ;  /* 0x000000ff00027202 */ /* 0x000fc60000000f00 */
[----:B------:R-:W-:-:S04]  /*0c90*/  IMAD R0, R0, R6, RZ ;  /* 0x0000000600007224 */ /* 0x000fc800078e02ff */
[----:B------:R-:W-:-:S04]  /*0ca0*/  IMAD.HI.U32 R0, R3, R0, R2 ;  /* 0x0000000003007227 */ /* 0x000fc800078e0002 */
[----:B------:R-:W-:-:S04]  /*0cb0*/  IMAD.MOV.U32 R3, RZ, RZ, R4 ;  /* 0x000000ffff037224 */ /* 0x000fc800078e0004 */
        /* <DEDUP_REMOVED lines=10> */
[----:B------:R-:W-:-:S05]  /*0d60*/  @P2 VIADD R0, R0, 0x1 ;  /* 0x0000000100002836 */ /* 0x000fca0000000000 */
[----:B------:R-:W-:-:S05]  /*0d70*/  MOV R4, R0 ;  /* 0x0000000000047202 */ /* 0x000fca0000000f00 */
[----:B------:R-:W-:Y:S01]  /*0d80*/  @!P0 IMAD.MOV R4, RZ, RZ, -R4 ;  /* 0x000000ffff048224 */ /* 0x000fe200078e0a04 */
[----:B------:R-:W-:-:S05]  /*0d90*/  @!P1 LOP3.LUT R4, RZ, R19, RZ, 0x33, !PT ;  /* 0x00000013ff049212 */ /* 0x000fca00078e33ff */
[----:B------:R-:W-:-:S05]  /*0da0*/  IMAD.WIDE R2, R4, 0x4, R226 ;  /* 0x0000000404027825 */ /* 0x000fca00078e02e2 */
[----:B------:R4:W2:Y:S01]  /*0db0*/  LDG.E R6, desc[UR12][R2.64] ;  /* 0x0000000c02067981 */ /* 0x0008a2000c1e1900 */
[----:B-1----:R-:W-:-:S04]  /*0dc0*/  IABS R7, R12 ;  /* 0x0000000c00077213 */ /* 0x002fc80000000000 */
[----:B----4-:R-:W1:Y:S08]  /*0dd0*/  I2F.RP R2, R7 ;  /* 0x0000000700027306 */ /* 0x010e700000209400 */
[----:B-1----:R-:W1:Y:S02]  /*0de0*/  MUFU.RCP R2, R2 ;  /* 0x0000000200027308 */ /* 0x002e640000001000 */
[----:B-1----:R-:W-:-:S06]  /*0df0*/  IADD3 R2, R2, 0xffffffe, RZ ;  /* 0x0ffffffe02027810 */ /* 0x002fcc0007ffe0ff */
[----:B------:R-:W1:Y:S02]  /*0e00*/  F2I.FTZ.U32.TRUNC.NTZ R3, R2 ;  /* 0x0000000200037305 */ /* 0x000e64000021f000 */
[----:B-1----:R-:W-:Y:S01]  /*0e10*/  IMAD.MOV R0, RZ, RZ, -R3 ;  /* 0x000000ffff007224 */ /* 0x002fe200078e0a03 */
        /* <DEDUP_REMOVED lines=13> */
[----:B------:R-:W-:Y:S01]  /*0ef0*/  ISETP.GE.AND P0, PT, R2, RZ, PT ;  /* 0x000000ff0200720c */ /* 0x000fe20003f06270 */
[----:B------:R-:W-:-:S04]  /*0f00*/  IMAD.MOV R2, RZ, RZ, -R4 ;  /* 0x000000ffff027224 */ /* 0x000fc800078e0a04 */
[----:B------:R-:W-:Y:S02]  /*0f10*/  IMAD R19, R19, R2, R5 ;  /* 0x0000000213137224 */ /* 0x000fe400078e0205 */
[----:B------:R-:W-:-:S03]  /*0f20*/  @P2 IADD3 R0, R0, 0x1, RZ ;  /* 0x0000000100002810 */ /* 0x000fc60007ffe0ff */
[----:B------:R-:W-:-:S03]  /*0f30*/  SHF.R.S32.HI R23, RZ, 0x1f, R19 ;  /* 0x0000001fff177819 */ /* 0x000fc60000011413 */
[----:B------:R-:W-:Y:S01]  /*0f40*/  @!P0 IMAD.MOV R0, RZ, RZ, -R0 ;  /* 0x000000ffff008224 */ /* 0x000fe200078e0a00 */
[----:B------:R-:W-:Y:S01]  /*0f50*/  @!P1 LOP3.LUT R0, RZ, R12, RZ, 0x33, !PT ;  /* 0x0000000cff009212 */ /* 0x000fe200078e33ff */
[----:B---3--:R-:W-:-:S03]  /*0f60*/  IMAD R4, R23, R68, RZ ;  /* 0x0000004417047224 */ /* 0x008fc600078e02ff */
[----:B------:R-:W-:Y:S01]  /*0f70*/  SHF.R.S32.HI R20, RZ, 0x1f, R0 ;  /* 0x0000001fff147819 */ /* 0x000fe20000011400 */
[----:B------:R-:W-:Y:S01]  /*0f80*/  IMAD R4, R19, R69, R4 ;  /* 0x0000004513047224 */ /* 0x000fe200078e0204 */
[----:B------:R-:W-:Y:S02]  /*0f90*/  MOV R18, R0 ;  /* 0x0000000000127202 */ /* 0x000fe40000000f00 */
[----:B--2---:R-:W-:Y:S01]  /*0fa0*/  SHF.R.S32.HI R7, RZ, 0x1f, R6 ;  /* 0x0000001fff077819 */ /* 0x004fe20000011406 */
[----:B------:R-:W-:-:S04]  /*0fb0*/  IMAD.WIDE.U32 R8, R6, UR4, RZ ;  /* 0x0000000406087c25 */ /* 0x000fc8000f8e00ff */
[C---:B------:R-:W-:Y:S02]  /*0fc0*/  IMAD R3, R7.reuse, UR4, RZ ;  /* 0x0000000407037c24 */ /* 0x040fe4000f8e02ff */
[-C--:B------:R-:W-:Y:S02]  /*0fd0*/  IMAD R5, R7, R10.reuse, RZ ;  /* 0x0000000a07057224 */ /* 0x080fe400078e02ff */
[C---:B------:R-:W-:Y:S01]  /*0fe0*/  IMAD R2, R6.reuse, UR5, R3 ;  /* 0x0000000506027c24 */ /* 0x040fe2000f8e0203 */
[----:B------:R-:W-:Y:S01]  /*0ff0*/  ULDC.64 UR4, c[0x0][0x260] ;  /* 0x0000980000047ab9 */ /* 0x000fe20000000a00 */
[C---:B------:R-:W-:Y:S02]  /*1000*/  IMAD R5, R6.reuse, R11, R5 ;  /* 0x0000000b06057224 */ /* 0x040fe400078e0205 */
[----:B------:R-:W-:Y:S01]  /*1010*/  IMAD.WIDE.U32 R6, R6, R10, RZ ;  /* 0x0000000a06067225 */ /* 0x000fe200078e00ff */
[----:B------:R-:W-:-:S03]  /*1020*/  IADD3 R3, R9, R2, RZ ;  /* 0x0000000209037210 */ /* 0x000fc60007ffe0ff */
[----:B------:R-:W-:Y:S01]  /*1030*/  IMAD.MOV.U32 R2, RZ, RZ, R8 ;  /* 0x000000ffff027224 */ /* 0x000fe200078e0008 */
[----:B------:R-:W-:Y:S01]  /*1040*/  IADD3 R17, R7, R5, RZ ;  /* 0x0000000507117210 */ /* 0x000fe20007ffe0ff */
[----:B------:R-:W-:Y:S02]  /*1050*/  IMAD.MOV.U32 R8, RZ, RZ, R6 ;  /* 0x000000ffff087224 */ /* 0x000fe400078e0006 */
[----:B------:R-:W-:-:S05]  /*1060*/  IMAD.WIDE.U32 R2, R19, R68, R2 ;  /* 0x0000004413027225 */ /* 0x000fca00078e0002 */
[----:B------:R-:W-:Y:S01]  /*1070*/  IADD3 R3, R3, R4, RZ ;  /* 0x0000000403037210 */ /* 0x000fe20007ffe0ff */
[----:B------:R-:W-:Y:S02]  /*1080*/  IMAD R4, R20, UR4, RZ ;  /* 0x0000000414047c24 */ /* 0x000fe4000f8e02ff */
[----:B------:R-:W-:-:S04]  /*1090*/  IMAD.WIDE.U32 R2, R0, UR4, R2 ;  /* 0x0000000400027c25 */ /* 0x000fc8000f8e0002 */
[----:B------:R-:W-:Y:S01]  /*10a0*/  IMAD R4, R0, UR5, R4 ;  /* 0x0000000500047c24 */ /* 0x000fe2000f8e0204 */
[----:B------:R-:W-:-:S03]  /*10b0*/  MOV R16, R2 ;  /* 0x0000000200107202 */ /* 0x000fc60000000f00 */
[----:B------:R-:W-:Y:S01]  /*10c0*/  IMAD.IADD R21, R3, 0x1, R4 ;  /* 0x0000000103157824 */ /* 0x000fe200078e0204 */
[----:B------:R-:W-:Y:S06]  /*10d0*/  BRA `(.L_x_776) ;  /* 0x0000000400387947 */ /* 0x000fec0003800000 */
.L_x_775:
[----:B--2---:R-:W1:Y:S01]  /*10e0*/  LDC R6, c[0x0][0x278] ;  /* 0x00009e00ff067b82 */ /* 0x004e620000000800 */
[----:B------:R-:W-:Y:S02]  /*10f0*/  IABS R4, R28 ;  /* 0x0000001c00047213 */ /* 0x000fe40000000000 */
[----:B------:R-:W-:Y:S02]  /*1100*/  ISETP.NE.AND P3, PT, R12, -0x1, PT ;  /* 0xffffffff0c00780c */ /* 0x000fe40003f65270 */
[----:B------:R-:W-:-:S03]  /*1110*/  LEA R19, R231, 0xffffff00, 0x8 ;  /* 0xffffff00e7137811 */ /* 0x000fc600078e40ff */
[----:B------:R-:W2:Y:S01]  /*1120*/  LDC.64 R14, c[0x0][0x260] ;  /* 0x00009800ff0e7b82 */ /* 0x000ea20000000a00 */
[----:B------:R-:W-:-:S07]  /*1130*/  SHF.R.S32.HI R23, RZ, 0x1f, R19 ;  /* 0x0000001fff177819 */ /* 0x000fce0000011413 */
[----:B------:R-:W3:Y:S01]  /*1140*/  @P3 LDC.64 R68, c[0x0][0x248] ;  /* 0x00009200ff443b82 */ /* 0x000ee20000000a00 */
[----:B-1----:R-:W-:-:S07]  /*1150*/  IABS R5, R6 ;  /* 0x0000000600057213 */ /* 0x002fce0000000000 */
[----:B------:R-:W1:Y:S01]  /*1160*/  @P3 LDC.64 R16, c[0x0][0x250] ;  /* 0x00009400ff103b82 */ /* 0x000e620000000a00 */
[----:B------:R-:W4:Y:S08]  /*1170*/  I2F.RP R2, R5 ;  /* 0x0000000500027306 */ /* 0x000f300000209400 */
[----:B----4-:R-:W4:Y:S02]  /*1180*/  MUFU.RCP R2, R2 ;  /* 0x0000000200027308 */ /* 0x010f240000001000 */
[----:B----4-:R-:W-:-:S06]  /*1190*/  VIADD R2, R2, 0xffffffe ;  /* 0x0ffffffe02027836 */ /* 0x010fcc0000000000 */
[----:B------:R-:W4:Y:S02]  /*11a0*/  F2I.FTZ.U32.TRUNC.NTZ R3, R2 ;  /* 0x0000000200037305 */ /* 0x000f24000021f000 */
[----:B----4-:R-:W-:Y:S01]  /*11b0*/  IMAD.MOV R0, RZ, RZ, -R3 ;  /* 0x000000ffff007224 */ /* 0x010fe200078e0a03 */
[----:B------:R-:W-:-:S03]  /*11c0*/  MOV R2, RZ ;  /* 0x000000ff00027202 */ /* 0x000fc60000000f00 */
[----:B------:R-:W-:-:S04]  /*11d0*/  IMAD R0, R0, R5, RZ ;  /* 0x0000000500007224 */ /* 0x000fc800078e02ff */
[----:B------:R-:W-:-:S04]  /*11e0*/  IMAD.HI.U32 R2, R3, R0, R2 ;  /* 0x0000000003027227 */ /* 0x000fc800078e0002 */
[----:B------:R-:W-:-:S04]  /*11f0*/  IMAD.MOV.U32 R3, RZ, RZ, R4 ;  /* 0x000000ffff037224 */ /* 0x000fc800078e0004 */
[----:B------:R-:W-:-:S04]  /*1200*/  IMAD.HI.U32 R4, R2, R3, RZ ;  /* 0x0000000302047227 */ /* 0x000fc800078e00ff */
[----:B------:R-:W-:Y:S02]  /*1210*/  IMAD.MOV R0, RZ, RZ, -R4 ;  /* 0x000000ffff007224 */ /* 0x000fe400078e0a04 */
[----:B------:R-:W-:Y:S02]  /*1220*/  @P3 IMAD.IADD R2, R10, 0x1, R12 ;  /* 0x000000010a023824 */ /* 0x000fe400078e020c */
[----:B------:R-:W-:-:S05]  /*1230*/  IMAD R0, R5, R0, R3 ;  /* 0x0000000005007224 */ /* 0x000fca00078e0203 */
[----:B------:R-:W-:-:S13]  /*1240*/  ISETP.GT.U32.AND P0, PT, R5, R0, PT ;  /* 0x000000000500720c */ /* 0x000fda0003f04070 */
[-C--:B------:R-:W-:Y:S02]  /*1250*/  @!P0 IADD3 R0, R0, -R5.reuse, RZ ;  /* 0x8000000500008210 */ /* 0x080fe40007ffe0ff */
[----:B------:R-:W-:Y:S02]  /*1260*/  @!P0 IADD3 R4, R4, 0x1, RZ ;  /* 0x0000000104048810 */ /* 0x000fe40007ffe0ff */
[----:B------:R-:W-:Y:S02]  /*1270*/  ISETP.GE.U32.AND P2, PT, R0, R5, PT ;  /* 0x000000050000720c */ /* 0x000fe40003f46070 */
[----:B------:R-:W-:Y:S02]  /*1280*/  LOP3.LUT R0, R28, R6, RZ, 0x3c, !PT ;  /* 0x000000061c007212 */ /* 0x000fe400078e3cff */
[----:B------:R-:W-:Y:S02]  /*1290*/  ISETP.NE.AND P0, PT, R6, RZ, PT ;  /* 0x000000ff0600720c */ /* 0x000fe40003f05270 */
[----:B------:R-:W-:Y:S01]  /*12a0*/  ISETP.GE.AND P1, PT, R0, RZ, PT ;  /* 0x000000ff0000720c */ /* 0x000fe20003f26270 */
[----:B---3--:R-:W-:-:S02]  /*12b0*/  @P3 IMAD R0, R2, R69, RZ ;  /* 0x0000004502003224 */ /* 0x008fc400078e02ff */
[----:B------:R-:W-:-:S04]  /*12c0*/  @P3 IMAD.WIDE.U32 R2, R2, R68, RZ ;  /* 0x0000004402023225 */ /* 0x000fc800078e00ff */
[----:B------:R-:W-:Y:S02]  /*12d0*/  @P2 VIADD R4, R4, 0x1 ;  /* 0x0000000104042836 */ /* 0x000fe40000000000 */
[----:B------:R-:W-:-:S03]  /*12e0*/  @P3 IMAD.IADD R3, R3, 0x1, R0 ;  /* 0x0000000103033824 */ /* 0x000fc600078e0200 */
[----:B------:R-:W-:-:S04]  /*12f0*/  MOV R7, R4 ;  /* 0x0000000400077202 */ /* 0x000fc80000000f00 */
[----:B------:R-:W-:Y:S01]  /*1300*/  @!P1 IADD3 R7, -R7, RZ, RZ ;  /* 0x000000ff07079210 */ /* 0x000fe20007ffe1ff */
[----:B-12---:R-:W-:Y:S06]  /*1310*/  @P3 BRA `(.L_x_777) ;  /* 0x0000000000303947 */ /* 0x006fec0003800000 */
        /* <DEDUP_REMOVED lines=11> */
[----:B------:R-:W-:-:S07]  /*13d0*/  IADD3 R3, R3, R4, RZ ;  /* 0x0000000403037210 */ /* 0x000fce0007ffe0ff */
.L_x_777:
[----:B------:R-:W-:Y:S01]  /*13e0*/  IMAD R0, R23, R68, RZ ;  /* 0x0000004417007224 */ /* 0x000fe200078e02ff */
[----:B------:R-:W-:Y:S01]  /*13f0*/  @!P0 LOP3.LUT R7, RZ, R6, RZ, 0x33, !PT ;  /* 0x00000006ff078212 */ /* 0x000fe200078e33ff */
[-C--:B------:R-:W-:Y:S01]  /*1400*/  IMAD.WIDE.U32 R2, R68, R19.reuse, R2 ;  /* 0x0000001344027225 */ /* 0x080fe200078e0002 */
[----:B------:R-:W-:Y:S02]  /*1410*/  @P3 IADD3 R6, R10, R12, RZ ;  /* 0x0000000c0a063210 */ /* 0x000fe40007ffe0ff */
[----:B------:R-:W-:Y:S01]  /*1420*/  SHF.R.S32.HI R20, RZ, 0x1f, R7 ;  /* 0x0000001fff147819 */ /* 0x000fe20000011407 */
[----:B------:R-:W-:Y:S01]  /*1430*/  IMAD R0, R69, R19, R0 ;  /* 0x0000001345007224 */ /* 0x000fe200078e0200 */
[----:B------:R-:W-:Y:S01]  /*1440*/  MOV R18, R7 ;  /* 0x0000000700127202 */ /* 0x000fe20000000f00 */
[----:B------:R-:W-:-:S03]  /*1450*/  @P3 IMAD.WIDE.U32 R4, R6, R16, RZ ;  /* 0x0000001006043225 */ /* 0x000fc600078e00ff */
[----:B------:R-:W-:Y:S01]  /*1460*/  IADD3 R3, R3, R0, RZ ;  /* 0x0000000003037210 */ /* 0x000fe20007ffe0ff */
[----:B------:R-:W-:Y:S01]  /*1470*/  IMAD R0, R20, R14, RZ ;  /* 0x0000000e14007224 */ /* 0x000fe200078e02ff */
[----:B------:R-:W-:Y:S01]  /*1480*/  @P3 MOV R8, R4 ;  /* 0x0000000400083202 */ /* 0x000fe20000000f00 */
[----:B------:R-:W-:Y:S02]  /*1490*/  @P3 IMAD R17, R6, R17, R5 ;  /* 0x0000001106113224 */ /* 0x000fe400078e0205 */
[----:B------:R-:W-:-:S04]  /*14a0*/  IMAD.WIDE.U32 R2, R7, R14, R2 ;  /* 0x0000000e07027225 */ /* 0x000fc800078e0002 */
[----:B------:R-:W-:Y:S01]  /*14b0*/  IMAD R0, R7, R15, R0 ;  /* 0x0000000f07007224 */ /* 0x000fe200078e0200 */
[----:B------:R-:W-:-:S04]  /*14c0*/  MOV R16, R2 ;  /* 0x0000000200107202 */ /* 0x000fc80000000f00 */
[----:B------:R-:W-:Y:S01]  /*14d0*/  IADD3 R21, R3, R0, RZ ;  /* 0x0000000003157210 */ /* 0x000fe20007ffe0ff */
[----:B------:R-:W-:Y:S06]  /*14e0*/  @P3 BRA `(.L_x_776) ;  /* 0x0000000000343947 */ /* 0x000fec0003800000 */
[----:B------:R-:W1:Y:S01]  /*14f0*/  LDC.64 R2, c[0x0][0x250] ;  /* 0x00009400ff027b82 */ /* 0x000e620000000a00 */
[----:B------:R-:W-:Y:S02]  /*1500*/  SHF.R.S32.HI R0, RZ, 0x1f, R10 ;  /* 0x0000001fff007819 */ /* 0x000fe4000001140a */
[----:B-----5:R-:W-:-:S05]  /*1510*/  SHF.R.S32.HI R4, RZ, 0x1f, R11 ;  /* 0x0000001fff047819 */ /* 0x020fca000001140b */
[----:B------:R-:W2:Y:S01]  /*1520*/  LDC.64 R6, c[0x0][0x238] ;  /* 0x00008e00ff067b82 */ /* 0x000ea20000000a00 */
[----:B-1----:R-:W-:-:S04]  /*1530*/  IMAD R0, R0, R2, RZ ;  /* 0x0000000200007224 */ /* 0x002fc800078e02ff */
[C---:B------:R-:W-:Y:S02]  /*1540*/  IMAD R0, R10.reuse, R3, R0 ;  /* 0x000000030a007224 */ /* 0x040fe400078e0200 */
[----:B------:R-:W-:-:S04]  /*1550*/  IMAD.WIDE.U32 R2, R10, R2, RZ ;  /* 0x000000020a027225 */ /* 0x000fc800078e00ff */
[----:B--2---:R-:W-:Y:S01]  /*1560*/  IMAD R4, R4, R6, RZ ;  /* 0x0000000604047224 */ /* 0x004fe200078e02ff */
[----:B------:R-:W-:-:S03]  /*1570*/  IADD3 R3, R3, R0, RZ ;  /* 0x0000000003037210 */ /* 0x000fc60007ffe0ff */
[C---:B------:R-:W-:Y:S02]  /*1580*/  IMAD R4, R11.reuse, R7, R4 ;  /* 0x000000070b047224 */ /* 0x040fe400078e0204 */
[----:B------:R-:W-:-:S05]  /*1590*/  IMAD.WIDE.U32 R2, R11, R6, R2 ;  /* 0x000000060b027225 */ /* 0x000fca00078e0002 */
[----:B------:R-:W-:Y:S02]  /*15a0*/  IADD3 R17, R3, R4, RZ ;  /* 0x0000000403117210 */ /* 0x000fe40007ffe0ff */
[----:B------:R-:W-:-:S07]  /*15b0*/  MOV R8, R2 ;  /* 0x0000000200087202 */ /* 0x000fce0000000f00 */
.L_x_776:
[----:B------:R-:W-:Y:S01]  /*15c0*/  ISETP.NE.AND P0, PT, R237, -0x1, PT ;  /* 0xffffffffed00780c */ /* 0x000fe20003f05270 */
[----:B------:R-:W1:Y:S01]  /*15d0*/  S2UR UR8, SR_CgaCtaId ;  /* 0x00000000000879c3 */ /* 0x000e620000008800 */
[----:B------:R-:W-:Y:S01]  /*15e0*/  SHF.R.S32.HI R27, RZ, 0x1f, R126 ;  /* 0x0000001fff1b7819 */ /* 0x000fe2000001147e */
[----:B------:R-:W-:Y:S01]  /*15f0*/  ULDC.64 UR4, c[0x0][0x258] ;  /* 0x0000960000047ab9 */ /* 0x000fe20000000a00 */
[----:B------:R-:W-:Y:S01]  /*1600*/  ULDC.64 UR6, c[0x0][0x268] ;  /* 0x00009a0000067ab9 */ /* 0x000fe20000000a00 */
[----:B------:R-:W-:Y:S01]  /*1610*/  VIADD R228, R231, 0xffffffff ;  /* 0xffffffffe7e47836 */ /* 0x000fe20000000000 */
[CC--:B------:R-:W-:Y:S01]  /*1620*/  LEA.HI R5, R27.reuse, R126.reuse, RZ, 0x2 ;  /* 0x0000007e1b057211 */ /* 0x0c0fe200078f10ff */
[----:B------:R-:W-:Y:S01]  /*1630*/  UMOV UR9, 0x400 ;  /* 0x0000040000097882 */ /* 0x000fe20000000000 */
[-C--:B------:R-:W-:Y:S01]  /*1640*/  LEA.HI R26, R27, R126.reuse, RZ, 0x3 ;  /* 0x0000007e1b1a7211 */ /* 0x080fe200078f18ff */
[----:B------:R-:W-:Y:S01]  /*1650*/  IMAD.SHL.U32 R57, R228, 0x100, RZ ;  /* 0x00000100e4397824 */ /* 0x000fe200078e00ff */
[----:B------:R-:W-:Y:S01]  /*1660*/  LOP3.LUT R0, R5, 0xfffffffc, RZ, 0xc0, !PT ;  /* 0xfffffffc05007812 */ /* 0x000fe200078ec0ff */
[----:B------:R-:W-:Y:S01]  /*1670*/  BSSY B0, `(.L_x_778) ;  /* 0x0000048000007945 */ /* 0x000fe20003800000 */
[----:B------:R-:W-:Y:S01]  /*1680*/  SHF.R.S32.HI R25, RZ, 0x3, R26 ;  /* 0x00000003ff197819 */ /* 0x000fe2000001141a */
[----:B------:R-:W2:Y:S01]  /*1690*/  @!P0 LDC.64 R6, c[0x0][0x228] ;  /* 0x00008a00ff068b82 */ /* 0x000ea20000000a00 */
[----:B------:R-:W-:Y:S01]  /*16a0*/  SHF.R.S32.HI R10, RZ, 0x2, R5 ;  /* 0x00000002ff0a7819 */ /* 0x000fe20000011405 */
[----:B------:R-:W-:Y:S01]  /*16b0*/  IMAD.IADD R0, R126, 0x1, -R0 ;  /* 0x000000017e007824 */ /* 0x000fe200078e0a00 */
[----:B------:R-:W-:Y:S01]  /*16c0*/  @!P0 SHF.R.S32.HI R4, RZ, 0x1f, R22 ;  /* 0x0000001fff048819 */ /* 0x000fe20000011416 */
[----:B------:R-:W-:Y:S01]  /*16d0*/  IMAD.SHL.U32 R2, R25, 0x40, RZ ;  /* 0x0000004019027824 */ /* 0x000fe200078e00ff */
[----:B------:R-:W-:Y:S01]  /*16e0*/  IADD3 R24, R10, 0x20, RZ ;  /* 0x000000200a187810 */ /* 0x000fe20007ffe0ff */
[----:B------:R-:W-:Y:S01]  /*16f0*/  IMAD.SHL.U32 R12, R0, 0x8, RZ ;  /* 0x00000008000c7824 */ /* 0x000fe200078e00ff */
[----:B------:R-:W-:Y:S01]  /*1700*/  LEA.HI R109, R27, R126, RZ, 0x5 ;  /* 0x0000007e1b6d7211 */ /* 0x000fe200078f28ff */
[----:B------:R-:W3:Y:S01]  /*1710*/  @P0 LDC.64 R14, c[0x0][0x240] ;  /* 0x00009000ff0e0b82 */ /* 0x000ee20000000a00 */
[----:B------:R-:W-:Y:S01]  /*1720*/  IMAD.IADD R0, R244, 0x1, -R121 ;  /* 0x00000001f4007824 */ /* 0x000fe200078e0a79 */
[----:B------:R-:W-:-:S02]  /*1730*/  LOP3.LUT R2, R2, 0xc0, RZ, 0xc0, !PT ;  /* 0x000000c002027812 */ /* 0x000fc400078ec0ff */
[----:B------:R-:W-:Y:S02]  /*1740*/  SHF.R.S32.HI R72, RZ, 0x5, R109 ;  /* 0x00000005ff487819 */ /* 0x000fe4000001146d */
[-C--:B------:R-:W-:Y:S02]  /*1750*/  ISETP.GE.AND P4, PT, R10, R0.reuse, PT ;  /* 0x000000000a00720c */ /* 0x080fe40003f86270 */
[----:B------:R-:W-:Y:S02]  /*1760*/  ISETP.GE.AND P3, PT, R24, R0, PT ;  /* 0x000000001800720c */ /* 0x000fe40003f66270 */
[----:B------:R-:W-:Y:S02]  /*1770*/  LEA.HI R0, R5, R10, RZ, 0x1 ;  /* 0x0000000a05007211 */ /* 0x000fe400078f08ff */
[----:B------:R-:W-:Y:S02]  /*1780*/  LOP3.LUT R3, R2, 0x18, R12, 0xf8, !PT ;  /* 0x0000001802037812 */ /* 0x000fe400078ef80c */
[----:B------:R-:W-:-:S02]  /*1790*/  SHF.R.U32.HI R2, RZ, 0x3, R2 ;  /* 0x00000003ff027819 */ /* 0x000fc40000011602 */
[----:B------:R-:W-:Y:S01]  /*17a0*/  LOP3.LUT R0, R0, 0x7fffffe, RZ, 0xc0, !PT ;  /* 0x07fffffe00007812 */ /* 0x000fe200078ec0ff */
[----:B--2---:R-:W-:Y:S01]  /*17b0*/  @!P0 IMAD R4, R4, R6, RZ ;  /* 0x0000000604048224 */ /* 0x004fe200078e02ff */
[----:B------:R-:W-:Y:S02]  /*17c0*/  LOP3.LUT R13, R3, R2, RZ, 0x3c, !PT ;  /* 0x00000002030d7212 */ /* 0x000fe400078e3cff */
[----:B------:R-:W-:Y:S01]  /*17d0*/  IADD3 R8, P1, R12, R8, RZ ;  /* 0x000000080c087210 */ /* 0x000fe20007f3e0ff */
[----:B------:R-:W-:Y:S01]  /*17e0*/  @!P0 IMAD R9, R22, R7, R4 ;  /* 0x0000000716098224 */ /* 0x000fe200078e0204 */
[----:B------:R-:W-:Y:S01]  /*17f0*/  IADD3 R16, P2, R12, R16, RZ ;  /* 0x000000100c107210 */ /* 0x000fe20007f5e0ff */
[----:B------:R-:W-:Y:S01]  /*1800*/  IMAD.IADD R0, R10, 0x1, -R0 ;  /* 0x000000010a007824 */ /* 0x000fe200078e0a00 */
[----:B-----5:R-:W-:Y:S01]  /*1810*/  SHF.R.S32.HI R11, RZ, 0x1f, R10 ;  /* 0x0000001fff0b7819 */ /* 0x020fe2000001140a */
[----:B---3--:R-:W-:Y:S01]  /*1820*/  @P0 IMAD.WIDE.U32 R2, R237, R14, RZ ;  /* 0x0000000eed020225 */ /* 0x008fe200078e00ff */
[----:B------:R-:W-:-:S03]  /*1830*/  SHF.R.S32.HI R14, RZ, 0x1f, R28 ;  /* 0x0000001fff0e7819 */ /* 0x000fc6000001141c */
[----:B------:R-:W-:-:S04]  /*1840*/  @!P0 IMAD.WIDE.U32 R6, R22, R6, RZ ;  /* 0x0000000616068225 */ /* 0x000fc800078e00ff */
[----:B------:R-:W-:Y:S02]  /*1850*/  IMAD R0, R72, 0x8, R0 ;  /* 0x0000000848007824 */ /* 0x000fe400078e0200 */
[----:B------:R-:W-:Y:S02]  /*1860*/  @P0 IMAD.MOV.U32 R4, RZ, RZ, R2 ;  /* 0x000000ffff040224 */ /* 0x000fe400078e0002 */
[----:B------:R-:W-:Y:S01]  /*1870*/  @!P0 IMAD.MOV.U32 R4, RZ, RZ, R6 ;  /* 0x000000ffff048224 */ /* 0x000fe200078e0006 */
[----:B------:R-:W-:Y:S01]  /*1880*/  LEA R168, R0, R13, 0x5 ;  /* 0x0000000d00a87211 */ /* 0x000fe200078e28ff */
[----:B------:R-:W-:Y:S01]  /*1890*/  @P0 IMAD R5, R237, R15, R3 ;  /* 0x0000000fed050224 */ /* 0x000fe200078e0203 */
[----:B------:R-:W-:Y:S01]  /*18a0*/  SHF.R.S32.HI R0, RZ, 0x1f, R12 ;  /* 0x0000001fff007819 */ /* 0x000fe2000001140c */
[----:B------:R-:W-:Y:S01]  /*18b0*/  @!P0 IMAD.IADD R5, R7, 0x1, R9 ;  /* 0x0000000107058824 */ /* 0x000fe200078e0209 */
[----:B------:R-:W-:Y:S01]  /*18c0*/  IADD3 R4, P0, R12, R4, RZ ;  /* 0x000000040c047210 */ /* 0x000fe20007f1e0ff */
[----:B------:R-:W-:Y:S01]  /*18d0*/  IMAD R14, R14, UR4, RZ ;  /* 0x000000040e0e7c24 */ /* 0x000fe2000f8e02ff */
[----:B------:R-:W-:Y:S01]  /*18e0*/  IADD3 R13, -R57, R56, RZ ;  /* 0x00000038390d7210 */ /* 0x000fe20007ffe1ff */
[C---:B------:R-:W-:Y:S01]  /*18f0*/  IMAD.X R9, R0.reuse, 0x1, R17, P1 ;  /* 0x0000000100097824 */ /* 0x040fe200008e0611 */
[C---:B------:R-:W-:Y:S01]  /*1900*/  IADD3.X R17, R0.reuse, R21, RZ, P2, !PT ;  /* 0x0000001500117210 */ /* 0x040fe200017fe4ff */
[----:B------:R-:W-:-:S02]  /*1910*/  IMAD.X R5, R0, 0x1, R5, P0 ;  /* 0x0000000100057824 */ /* 0x000fc400000e0605 */
[----:B------:R-:W-:Y:S02]  /*1920*/  IMAD R0, R20, UR6, RZ ;  /* 0x0000000614007c24 */ /* 0x000fe4000f8e02ff */
[----:B------:R-:W-:Y:S01]  /*1930*/  IMAD.WIDE.U32 R6, R28, UR4, R4 ;  /* 0x000000041c067c25 */ /* 0x000fe2000f8e0004 */
[----:B-1----:R-:W-:-:S03]  /*1940*/  ULEA UR4, UR8, UR9, 0x18 ;  /* 0x0000000908047291 */ /* 0x002fc6000f8ec03f */
[----:B------:R-:W-:Y:S02]  /*1950*/  IMAD R14, R28, UR5, R14 ;  /* 0x000000051c0e7c24 */ /* 0x000fe4000f8e020e */
[----:B------:R-:W-:Y:S01]  /*1960*/  IMAD R22, R18, UR7, R0 ;  /* 0x0000000712167c24 */ /* 0x000fe2000f8e0200 */
[----:B------:R-:W-:Y:S01]  /*1970*/  LEA R168, R168, UR4, 0x1 ;  /* 0x00000004a8a87c11 */ /* 0x000fe2000f8e08ff */
[----:B------:R-:W-:-:S04]  /*1980*/  IMAD.WIDE.U32 R20, R18, UR6, R8 ;  /* 0x0000000612147c25 */ /* 0x000fc8000f8e0008 */
[----:B------:R-:W-:-:S04]  /*1990*/  IMAD.WIDE R2, R29, 0x40, R10 ;  /* 0x000000401d027825 */ /* 0x000fc800078e020a */
        /* <DEDUP_REMOVED lines=21> */
.L_x_779:
[----:B------:R-:W-:Y:S05]  /*1af0*/  BSYNC B0 ;  /* 0x0000000000007941 */ /* 0x000fea0003800000 */
.L_x_778:
        /* <DEDUP_REMOVED lines=21> */
.L_x_781:
[----:B------:R-:W-:Y:S05]  /*1c50*/  BSYNC B0 ;  /* 0x0000000000007941 */ /* 0x000fea0003800000 */
.L_x_780:
[----:B------:R-:W1:Y:S01]  /*1c60*/  LDC.64 R96, c[0x0][0x250] ;  /* 0x00009400ff607b82 */ /* 0x000e620000000a00 */
[C---:B------:R-:W-:Y:S01]  /*1c70*/  ISETP.GE.AND P2, PT, R10.reuse, R13, PT ;  /* 0x0000000d0a00720c */ /* 0x040fe20003f46270 */
[-C--:B------:R-:W-:Y:S01]  /*1c80*/  IMAD R0, R11, R68.reuse, RZ ;  /* 0x000000440b007224 */ /* 0x080fe200078e02ff */
[C---:B------:R-:W-:Y:S01]  /*1c90*/  IADD3 R19, P0, R10.reuse, R19, RZ ;  /* 0x000000130a137210 */ /* 0x040fe20007f1e0ff */
[C---:B------:R-:W-:Y:S01]  /*1ca0*/  VIADD R9, R10.reuse, 0x40 ;  /* 0x000000400a097836 */ /* 0x040fe20000000000 */
[C---:B--2---:R-:W-:Y:S01]  /*1cb0*/  IADD3 R14, R10.reuse, 0x80, RZ ;  /* 0x000000800a0e7810 */ /* 0x044fe20007ffe0ff */
[C---:B------:R-:W-:Y:S01]  /*1cc0*/  VIADD R8, R10.reuse, 0x60 ;  /* 0x000000600a087836 */ /* 0x040fe20000000000 */
[----:B------:R-:W-:Y:S01]  /*1cd0*/  BSSY B0, `(.L_x_782) ;  /* 0x000001b000007945 */ /* 0x000fe20003800000 */
[----:B------:R-:W-:Y:S01]  /*1ce0*/  VIADD R15, R10, 0xa0 ;  /* 0x000000a00a0f7836 */ /* 0x000fe20000000000 */
[-C--:B------:R-:W-:Y:S01]  /*1cf0*/  ISETP.GE.AND P1, PT, R24, R13.reuse, PT ;  /* 0x0000000d1800720c */ /* 0x080fe20003f26270 */
[----:B----4-:R-:W-:Y:S01]  /*1d00*/  IMAD.WIDE.U32 R2, R10, R68, R16 ;  /* 0x000000440a027225 */ /* 0x010fe200078e0010 */
[----:B------:R-:W-:-:S02]  /*1d10*/  ISETP.GE.AND P5, PT, R8, R13, PT ;  /* 0x0000000d0800720c */ /* 0x000fc40003fa6270 */
[----:B------:R-:W-:Y:S01]  /*1d20*/  ISETP.GE.AND P4, PT, R14, R13, PT ;  /* 0x0000000d0e00720c */ /* 0x000fe20003f86270 */
[C---:B------:R-:W-:Y:S01]  /*1d30*/  IMAD R0, R10.reuse, R69, R0 ;  /* 0x000000450a007224 */ /* 0x040fe200078e0200 */
        /* <DEDUP_REMOVED lines=20> */
.L_x_783:
[----:B------:R-:W-:Y:S05]  /*1e80*/  BSYNC B0 ;  /* 0x0000000000007941 */ /* 0x000fea0003800000 */
.L_x_782:
        /* <DEDUP_REMOVED lines=10> */
[----:B------:R-:W-:Y:S01]  /*1f30*/  IADD3 R0, P1, R234, R77, RZ ;  /* 0x0000004dea007210 */ /* 0x000fe20007f3e0ff */
[----:B------:R-:W-:-:S04]  /*1f40*/  ULDC.64 UR6, c[0x0][0x218] ;  /* 0x0000860000067ab9 */ /* 0x000fc80000000a00 */
[----:B----4-:R-:W-:Y:S01]  /*1f50*/  IMAD.X R3, R233, 0x1, R84, P1 ;  /* 0x00000001e9037824 */ /* 0x010fe200008e0654 */
[----:B------:R-:W-:-:S04]  /*1f60*/  LEA R2, P1, R0, UR6, 0x1 ;  /* 0x0000000600027c11 */ /* 0x000fc8000f8208ff */
[----:B------:R-:W-:-:S05]  /*1f70*/  LEA.HI.X R3, R0, UR7, R3, 0x1, P1 ;  /* 0x0000000700037c11 */ /* 0x000fca00088f0c03 */
[----:B------:R-:W-:Y:S01]  /*1f80*/  @!PT LDS RZ, [RZ] ;  /* 0x00000000fffff984 */ /* 0x000fe20000000800 */
[----:B------:R-:W-:Y:S01]  /*1f90*/  @!PT LDS RZ, [RZ] ;  /* 0x00000000fffff984 */ /* 0x000fe20000000800 */
[----:B------:R-:W-:Y:S01]  /*1fa0*/  @!PT LDS RZ, [RZ] ;  /* 0x00000000fffff984 */ /* 0x000fe20000000800 */
[----:B------:R4:W-:Y:S04]  /*1fb0*/  LDGSTS.E.BYPASS.LTC128B.128 [R168+0x1800], desc[UR12][R2.64] ;  /* 0x0180000002a87fae */ /* 0x0009e8000b901d4c */
.L_x_785:
[----:B------:R-:W-:Y:S05]  /*1fc0*/  BSYNC B0 ;  /* 0x0000000000007941 */ /* 0x000fea0003800000 */
.L_x_784:
        /* <DEDUP_REMOVED lines=8> */
[----:B------:R-:W-:Y:S01]  /*2050*/  LEA R0, P0, R68, R77, 0x6 ;  /* 0x0000004d44007211 */ /* 0x000fe200078030ff */
[----:B------:R-:W-:-:S03]  /*2060*/  ULDC.64 UR6, c[0x0][0x218] ;  /* 0x0000860000067ab9 */ /* 0x000fc60000000a00 */
[----:B----4-:R-:W-:Y:S02]  /*2070*/  LEA.HI.X R3, R68, R84, R69, 0x6, P0 ;  /* 0x0000005444037211 */ /* 0x010fe400000f3445 */
[----:B------:R-:W-:-:S04]  /*2080*/  LEA R2, P0, R0, UR6, 0x1 ;  /* 0x0000000600027c11 */ /* 0x000fc8000f8008ff */
[----:B------:R-:W-:-:S05]  /*2090*/  LEA.HI.X R3, R0, UR7, R3, 0x1, P0 ;  /* 0x0000000700037c11 */ /* 0x000fca00080f0c03 */
[----:B------:R-:W-:Y:S01]  /*20a0*/  @!PT LDS RZ, [RZ] ;  /* 0x00000000fffff984 */ /* 0x000fe20000000800 */
[----:B------:R-:W-:Y:S01]  /*20b0*/  @!PT LDS RZ, [RZ] ;  /* 0x00000000fffff984 */ /* 0x000fe20000000800 */
[----:B------:R-:W-:Y:S01]  /*20c0*/  @!PT LDS RZ, [RZ] ;  /* 0x00000000fffff984 */ /* 0x000fe20000000800 */
[----:B------:R4:W-:Y:S04]  /*20d0*/  LDGSTS.E.BYPASS.LTC128B.128 [R168+0x2000], desc[UR12][R2.64] ;  /* 0x0200000002a87fae */ /* 0x0009e8000b901d4c */
.L_x_787:
[----:B------:R-:W-:Y:S05]  /*20e0*/  BSYNC B0 ;  /* 0x0000000000007941 */ /* 0x000fea0003800000 */
.L_x_786:
[----:B------:R-:W-:Y:S04]  /*20f0*/  BSSY B0, `(.L_x_788) ;  /* 0x0000012000007945 */ /* 0x000fe80003800000 */
[----:B------:R-:W-:Y:S05]  /*2100*/  @P5 BRA `(.L_x_789) ;  /* 0x0000000000405947 */ /* 0x000fea0003800000 */
[----:B------:R-:W-:Y:S02]  /*2110*/  ULDC UR5, c[0x0][0x2d0] ;  /* 0x0000b40000057ab9 */ /* 0x000fe40000000800 */
[----:B------:R-:W-:-:S13]  /*2120*/  ISETP.GE.AND P0, PT, R12, UR5, PT ;  /* 0x000000050c007c0c */ /* 0x000fda000bf06270 */
[----:B------:R1:W-:Y:S01]  /*2130*/  @P0 STS.128 [R168+0x2800], RZ ;  /* 0x002800ffa8000388 */ /* 0x0003e20000000c00 */
[----:B------:R-:W-:Y:S05]  /*2140*/  @P0 BRA `(.L_x_789) ;  /* 0x0000000000300947 */ /* 0x000fea0003800000 */
[----:B----4-:R-:W-:Y:S01]  /*2150*/  MOV R2, R77 ;  /* 0x0000004d00027202 */ /* 0x010fe20000000f00 */
        /* <DEDUP_REMOVED lines=11> */
.L_x_789:
[----:B------:R-:W-:Y:S05]  /*2210*/  BSYNC B0 ;  /* 0x0000000000007941 */ /* 0x000fea0003800000 */
.L_x_788:
[----:B------:R-:W-:Y:S04]  /*2220*/  BSSY B0, `(.L_x_790) ;  /* 0x000000f000007945 */ /* 0x000fe80003800000 */
        /* <DEDUP_REMOVED lines=14> */
.L_x_791:
[----:B------:R-:W-:Y:S05]  /*2310*/  BSYNC B0 ;  /* 0x0000000000007941 */ /* 0x000fea0003800000 */
.L_x_790:
        /* <DEDUP_REMOVED lines=18> */
.L_x_793:
[----:B------:R-:W-:Y:S05]  /*2440*/  BSYNC B0 ;  /* 0x0000000000007941 */ /* 0x000fea0003800000 */
.L_x_792:
        /* <DEDUP_REMOVED lines=18> */
.L_x_795:
[----:B------:R-:W-:Y:S05]  /*2570*/  BSYNC B0 ;  /* 0x0000000000007941 */ /* 0x000fea0003800000 */
.L_x_794:
        /* <DEDUP_REMOVED lines=18> */
.L_x_797:
[----:B------:R-:W-:Y:S05]  /*26a0*/  BSYNC B0 ;  /* 0x0000000000007941 */ /* 0x000fea0003800000 */
.L_x_796:
[----:B------:R-:W0:Y:S01]  /*26b0*/  LDGDEPBAR ;  /* 0x00000000000079af */ /* 0x000e220000000000 */
[----:B------:R-:W-:Y:S01]  /*26c0*/  ISETP.GE.AND P2, PT, R10, R13, PT ;  /* 0x0000000d0a00720c */ /* 0x000fe20003f46270 */
[----:B-1----:R-:W-:Y:S01]  /*26d0*/  IMAD R0, R23, R96, RZ ;  /* 0x0000006017007224 */ /* 0x002fe200078e02ff */
[----:B----4-:R-:W-:Y:S01]  /*26e0*/  LEA.HI R4, R27, R126, RZ, 0x4 ;  /* 0x0000007e1b047211 */ /* 0x010fe200078f20ff */
[----:B------:R-:W-:Y:S01]  /*26f0*/  IMAD.MOV.U32 R6, RZ, RZ, R20 ;  /* 0x000000ffff067224 */ /* 0x000fe200078e0014 */
[----:B------:R-:W-:Y:S01]  /*2700*/  ULDC.64 UR6, c[0x0][0x220] ;  /* 0x0000880000067ab9 */ /* 0x000fe20000000a00 */
[C---:B------:R-:W-:Y:S01]  /*2710*/  IMAD R0, R19.reuse, R97, R0 ;  /* 0x0000006113007224 */ /* 0x040fe200078e0200 */
[----:B------:R-:W-:Y:S01]  /*2720*/  LOP3.LUT R3, R4, 0xfffffff0, RZ, 0xc0, !PT ;  /* 0xfffffff004037812 */ /* 0x000fe200078ec0ff */
[----:B------:R-:W-:Y:S01]  /*2730*/  IMAD.WIDE.U32 R154, R19, R96, R6 ;  /* 0x00000060139a7225 */ /* 0x000fe200078e0006 */
[----:B------:R-:W-:Y:S01]  /*2740*/  SHF.R.S32.HI R2, RZ, 0x4, R4 ;  /* 0x00000004ff027819 */ /* 0x000fe20000011404 */
[----:B------:R-:W-:Y:S01]  /*2750*/  BSSY B0, `(.L_x_798) ;  /* 0x000001e000007945 */ /* 0x000fe20003800000 */
[-C--:B------:R-:W-:Y:S01]  /*2760*/  ISETP.GE.AND P1, PT, R24, R13.reuse, PT ;  /* 0x0000000d1800720c */ /* 0x080fe20003f26270 */
        /* <DEDUP_REMOVED lines=28> */
.L_x_799:
[----:B------:R-:W-:Y:S05]  /*2930*/  BSYNC B0 ;  /* 0x0000000000007941 */ /* 0x000fea0003800000 */
.L_x_798:
[----:B------:R-:W-:Y:S01]  /*2940*/  LOP3.LUT R5, R26, 0xfffffff8, RZ, 0xc0, !PT ;  /* 0xfffffff81a057812 */ /* 0x000fe200078ec0ff */
[----:B------:R2:W-:Y:S01]  /*2950*/  @P1 STS.128 [R168+0x5800], RZ ;  /* 0x005800ffa8001388 */ /* 0x0005e20000000c00 */
[----:B------:R-:W-:Y:S01]  /*2960*/  LOP3.LUT R9, R4, 0xfffffffe, RZ, 0xc0, !PT ;  /* 0xfffffffe04097812 */ /* 0x000fe200078ec0ff */
[----:B------:R-:W-:Y:S01]  /*2970*/  BSSY B0, `(.L_x_800) ;  /* 0x000002f000007945 */ /* 0x000fe20003800000 */
[----:B-1----:R-:W-:Y:S01]  /*2980*/  SHF.R.S32.HI R6, RZ, 0x1, R3 ;  /* 0x00000001ff067819 */ /* 0x002fe20000011403 */
[----:B------:R-:W-:Y:S01]  /*2990*/  IMAD.IADD R5, R126, 0x1, -R5 ;  /* 0x000000017e057824 */ /* 0x000fe200078e0a05 */
[----:B------:R-:W-:Y:S01]  /*29a0*/  SHF.R.S32.HI R4, RZ, 0x1f, R3 ;  /* 0x0000001fff047819 */ /* 0x000fe20000011403 */
[----:B------:R-:W-:Y:S01]  /*29b0*/  IMAD.IADD R9, R2, 0x1, -R9 ;  /* 0x0000000102097824 */ /* 0x000fe200078e0a09 */
[----:B------:R-:W-:Y:S01]  /*29c0*/  SHF.R.S32.HI R8, RZ, 0x1f, R0 ;  /* 0x0000001fff087819 */ /* 0x000fe20000011400 */
[----:B------:R-:W-:Y:S01]  /*29d0*/  IMAD.SHL.U32 R235, R96, 0x20, RZ ;  /* 0x0000002060eb7824 */ /* 0x000fe200078e00ff */
[----:B------:R-:W-:-:S02]  /*29e0*/  LEA.HI R4, R4, R6, RZ, 0x2 ;  /* 0x0000000604047211 */ /* 0x000fc400078f10ff */
[----:B------:R-:W-:Y:S02]  /*29f0*/  LEA.HI R2, R5, R5, RZ, 0x1 ;  /* 0x0000000505027211 */ /* 0x000fe400078f08ff */
[----:B------:R-:W-:Y:S02]  /*2a00*/  LOP3.LUT R7, R3, 0x7fffffe, RZ, 0xc0, !PT ;  /* 0x07fffffe03077812 */ /* 0x000fe400078ec0ff */
[----:B------:R-:W-:Y:S02]  /*2a10*/  LOP3.LUT R4, R4, 0xfffffffc, RZ, 0xc0, !PT ;  /* 0xfffffffc04047812 */ /* 0x000fe400078ec0ff */
[----:B------:R-:W-:Y:S01]  /*2a20*/  SHF.R.S32.HI R14, RZ, 0x1, R2 ;  /* 0x00000001ff0e7819 */ /* 0x000fe20000011402 */
[----:B------:R-:W-:Y:S01]  /*2a30*/  IMAD.IADD R58, R0, 0x1, -R7 ;  /* 0x00000001003a7824 */ /* 0x000fe200078e0a07 */
[----:B------:R-:W-:Y:S01]  /*2a40*/  LOP3.LUT R3, R2, 0x7fffffe, RZ, 0xc0, !PT ;  /* 0x07fffffe02037812 */ /* 0x000fe200078ec0ff */
[----:B------:R-:W-:Y:S01]  /*2a50*/  IMAD.IADD R7, R6, 0x1, -R4 ;  /* 0x0000000106077824 */ /* 0x000fe200078e0a04 */
[----:B------:R-:W-:Y:S01]  /*2a60*/  LEA.HI R8, R8, R0, RZ, 0x3 ;  /* 0x0000000008087211 */ /* 0x000fe200078f18ff */
[----:B------:R-:W-:Y:S01]  /*2a70*/  IMAD.SHL.U32 R0, R14, 0x40, RZ ;  /* 0x000000400e007824 */ /* 0x000fe200078e00ff */
[----:B------:R-:W-:Y:S01]  /*2a80*/  ISETP.GE.AND P2, PT, R16, R13, PT ;  /* 0x0000000d1000720c */ /* 0x000fe20003f46270 */
[----:B------:R-:W-:Y:S01]  /*2a90*/  IMAD.IADD R6, R5, 0x1, -R3 ;  /* 0x0000000105067824 */ /* 0x000fe200078e0a03 */
[----:B------:R-:W-:Y:S01]  /*2aa0*/  SHF.L.U64.HI R236, R96, 0x5, R97 ;  /* 0x0000000560ec7819 */ /* 0x000fe20000010261 */
[----:B------:R-:W-:Y:S01]  /*2ab0*/  IMAD.SHL.U32 R3, R8, 0x20, RZ ;  /* 0x0000002008037824 */ /* 0x000fe200078e00ff */
[----:B------:R-:W-:Y:S01]  /*2ac0*/  LOP3.LUT R0, R0, 0xc0, RZ, 0xc0, !PT ;  /* 0x000000c000007812 */ /* 0x000fe200078ec0ff */
[----:B------:R-:W-:-:S02]  /*2ad0*/  IMAD.SHL.U32 R5, R25, 0x8, RZ ;  /* 0x0000000819057824 */ /* 0x000fc400078e00ff */
[----:B------:R-:W-:Y:S01]  /*2ae0*/  IMAD.SHL.U32 R2, R7, 0x40, RZ ;  /* 0x0000004007027824 */ /* 0x000fe200078e00ff */
[----:B------:R-:W-:Y:S01]  /*2af0*/  LOP3.LUT R135, R3, 0xffffff00, RZ, 0xc0, !PT ;  /* 0xffffff0003877812 */ /* 0x000fe200078ec0ff */
[C---:B------:R-:W-:Y:S01]  /*2b00*/  IMAD.SHL.U32 R4, R9.reuse, 0x8, RZ ;  /* 0x0000000809047824 */ /* 0x040fe200078e00ff */
[----:B------:R-:W-:Y:S01]  /*2b10*/  LOP3.LUT R3, R0, 0x8, R5, 0xf8, !PT ;  /* 0x0000000800037812 */ /* 0x000fe200078ef805 */
[----:B------:R-:W-:Y:S01]  /*2b20*/  IMAD R6, R9, 0x8, R6 ;  /* 0x0000000809067824 */ /* 0x000fe200078e0206 */
[----:B------:R-:W-:Y:S02]  /*2b30*/  LOP3.LUT R2, R2, 0xc0, RZ, 0xc0, !PT ;  /* 0x000000c002027812 */ /* 0x000fe400078ec0ff */
[----:B------:R-:W-:Y:S02]  /*2b40*/  SHF.R.U32.HI R0, RZ, 0x3, R0 ;  /* 0x00000003ff007819 */ /* 0x000fe40000011600 */
[----:B------:R-:W-:Y:S02]  /*2b50*/  LOP3.LUT R4, R2, 0x8, R4, 0xf8, !PT ;  /* 0x0000000802047812 */ /* 0x000fe400078ef804 */
[----:B------:R-:W-:-:S02]  /*2b60*/  SHF.R.U32.HI R2, RZ, 0x3, R2 ;  /* 0x00000003ff027819 */ /* 0x000fc40000011602 */
[----:B------:R-:W-:Y:S01]  /*2b70*/  LOP3.LUT R5, R3, R0, RZ, 0x3c, !PT ;  /* 0x0000000003057212 */ /* 0x000fe200078e3cff */
[----:B------:R-:W-:Y:S01]  /*2b80*/  IMAD R0, R72, 0x200, R135 ;  /* 0x0000020048007824 */ /* 0x000fe200078e0287 */
[----:B------:R-:W-:-:S03]  /*2b90*/  LOP3.LUT R15, R4, R2, RZ, 0x3c, !PT ;  /* 0x00000002040f7212 */ /* 0x000fc600078e3cff */
[----:B------:R-:W-:Y:S01]  /*2ba0*/  IMAD R4, R58, 0x20, R0 ;  /* 0x000000203a047824 */ /* 0x000fe200078e0200 */
[----:B--2---:R-:W-:Y:S05]  /*2bb0*/  @P1 BRA `(.L_x_801) ;  /* 0x0000000000281947 */ /* 0x004fea0003800000 */
        /* <DEDUP_REMOVED lines=10> */
.L_x_801:
[----:B------:R-:W-:Y:S05]  /*2c60*/  BSYNC B0 ;  /* 0x0000000000007941 */ /* 0x000fea0003800000 */
.L_x_800:
[----:B------:R1:W-:Y:S01]  /*2c70*/  @P0 STS.128 [R168+0x6000], RZ ;  /* 0x006000ffa8000388 */ /* 0x0003e20000000c00 */
[----:B------:R-:W-:Y:S01]  /*2c80*/  IMAD.U32 R0, R6, 0x20, R5 ;  /* 0x0000002006007824 */ /* 0x000fe200078e0005 */
[----:B------:R-:W-:Y:S01]  /*2c90*/  BSSY B0, `(.L_x_802) ;  /* 0x0000010000007945 */ /* 0x000fe20003800000 */
[----:B--2---:R-:W-:Y:S01]  /*2ca0*/  IMAD.IADD R2, R15, 0x1, R4 ;  /* 0x000000010f027824 */ /* 0x004fe200078e0204 */
        /* <DEDUP_REMOVED lines=14> */
.L_x_803:
[----:B------:R-:W-:Y:S05]  /*2d90*/  BSYNC B0 ;  /* 0x0000000000007941 */ /* 0x000fea0003800000 */
.L_x_802:
[----:B------:R1:W-:Y:S01]  /*2da0*/  @P5 STS.128 [R168+0x6800], RZ ;  /* 0x006800ffa8005388 */ /* 0x0003e20000000c00 */
        /* <DEDUP_REMOVED lines=8> */
[----:B------:R-:W-:-:S03]  /*2e30*/  MOV R3, R117 ;  /* 0x0000007500037202 */ /* 0x000fc60000000f00 */
[----:B------:R-:W-:-:S05]  /*2e40*/  IMAD.WIDE.U32 R2, R96, 0xc0, R2 ;  /* 0x000000c060027825 */ /* 0x000fca00078e0002 */
[----:B------:R-:W-:-:S05]  /*2e50*/  IADD3 R3, R3, R0, RZ ;  /* 0x0000000003037210 */ /* 0x000fca0007ffe0ff */
[----:B------:R-:W-:Y:S01]  /*2e60*/  @!PT LDS RZ, [RZ] ;  /* 0x00000000fffff984 */ /* 0x000fe20000000800 */
[----:B------:R-:W-:Y:S01]  /*2e70*/  @!PT LDS RZ, [RZ] ;  /* 0x00000000fffff984 */ /* 0x000fe20000000800 */
[----:B------:R-:W-:Y:S01]  /*2e80*/  @!PT LDS RZ, [RZ] ;  /* 0x00000000fffff984 */ /* 0x000fe20000000800 */
[----:B------:R1:W-:Y:S02]  /*2e90*/  LDGSTS.E.BYPASS.LTC128B.128 [R168+0x6800], desc[UR12][R2.64] ;  /* 0x0680000002a87fae */ /* 0x0003e4000b901d4c */
.L_x_805:
[----:B------:R-:W-:Y:S05]  /*2ea0*/  BSYNC B0 ;  /* 0x0000000000007941 */ /* 0x000fea0003800000 */
.L_x_804:
        /* <DEDUP_REMOVED lines=13> */
.L_x_807:
[----:B------:R-:W-:Y:S05]  /*2f80*/  BSYNC B0 ;  /* 0x0000000000007941 */ /* 0x000fea0003800000 */
.L_x_806:
        /* <DEDUP_REMOVED lines=16> */
.L_x_809:
[----:B------:R-:W-:Y:S05]  /*3090*/  BSYNC B0 ;  /* 0x0000000000007941 */ /* 0x000fea0003800000 */
.L_x_808:
        /* <DEDUP_REMOVED lines=16> */
.L_x_811:
[----:B------:R-:W-:Y:S05]  /*31a0*/  BSYNC B0 ;  /* 0x0000000000007941 */ /* 0x000fea0003800000 */
.L_x_810:
        /* <DEDUP_REMOVED lines=16> */
.L_x_813:
[----:B------:R-:W-:Y:S05]  /*32b0*/  BSYNC B0 ;  /* 0x0000000000007941 */ /* 0x000fea0003800000 */
.L_x_812:
[----:B------:R-:W-:Y:S01]  /*32c0*/  LDSM.16.M88.4 R8, [R166] ;  /* 0x00000000a608783b */ /* 0x000fe20000000200 */
[----:B------:R-:W-:Y:S01]  /*32d0*/  LOP3.LUT P1, RZ, R7, 0x2, RZ, 0xc0, !PT ;  /* 0x0000000207ff7812 */ /* 0x000fe2000782c0ff */
[----:B------:R-:W-:Y:S01]  /*32e0*/  ULDC UR10, c[0x0][0x39c] ;  /* 0x0000e700000a7ab9 */ /* 0x000fe20000000800 */
[----:B------:R-:W-:Y:S01]  /*32f0*/  MOV R0, 0x10 ;  /* 0x0000001000007802 */ /* 0x000fe20000000f00 */
[----:B------:R-:W5:Y:S01]  /*3300*/  LDSM.16.M88.4 R20, [R134+0x1000] ;  /* 0x001000008614783b */ /* 0x000f620000000200 */
[----:B------:R-:W-:Y:S02]  /*3310*/  LOP3.LUT P0, RZ, R14, 0x2, RZ, 0xc0, !PT ;  /* 0x000000020eff7812 */ /* 0x000fe4000780c0ff */
[C---:B-1----:R-:W-:Y:S01]  /*3320*/  SEL R2, R0.reuse, 0xfffffff0, !P1 ;  /* 0xfffffff000027807 */ /* 0x042fe20004800000 */
[----:B------:R-:W1:Y:S01]  /*3330*/  LDSM.16.M88.4 R36, [R134+0x1400] ;  /* 0x001400008624783b */ /* 0x000e620000000200 */
[----:B------:R-:W-:Y:S02]  /*3340*/  SEL R0, R0, 0xfffffff0, !P0 ;  /* 0xfffffff000007807 */ /* 0x000fe40004000000 */
[----:B------:R-:W-:Y:S01]  /*3350*/  LEA R167, R2, R166, 0x1 ;  /* 0x000000a602a77211 */ /* 0x000fe200078e08ff */
[----:B------:R-:W-:Y:S01]  /*3360*/  LDSM.16.M88.4 R52, [R134+0x1800] ;  /* 0x001800008634783b */ /* 0x000fe20000000200 */
[----:B------:R-:W-:-:S02]  /*3370*/  LEA R3, R0, R134, 0x1 ;  /* 0x0000008600037211 */ /* 0x000fc400078e08ff */
[----:B------:R-:W-:Y:S01]  /*3380*/  ISETP.GE.AND P0, PT, R231, 0x2, PT ;  /* 0x00000002e700780c */ /* 0x000fe20003f06270 */
[----:B------:R-:W-:Y:S01]  /*3390*/  LDSM.16.M88.4 R4, [R167] ;  /* 0x00000000a704783b */ /* 0x000fe20000000200 */
[----:B------:R-:W-:-:S03]  /*33a0*/  LEA R135, R58, R135, 0x5 ;  /* 0x000000873a877211 */ /* 0x000fc600078e28ff */
[----:B------:R-:W2:Y:S01]  /*33b0*/  LDSM.16.M88.4 R28, [R3+0x1000] ;  /* 0x00100000031c783b */ /* 0x000ea20000000200 */
[----:B------:R-:W-:-:S03]  /*33c0*/  IADD3 R135, R15, R135, RZ ;  /* 0x000000870f877210 */ /* 0x000fc60007ffe0ff */
[----:B------:R-:W3:Y:S04]  /*33d0*/  LDSM.16.M88.4 R44, [R3+0x1400] ;  /* 0x00140000032c783b */ /* 0x000ee80000000200 */
[----:B------:R-:W4:Y:S04]  /*33e0*/  LDSM.16.M88.4 R40, [R3+0x1800] ;  /* 0x001800000328783b */ /* 0x000f280000000200 */
[----:B------:R-:W4:Y:S04]  /*33f0*/  LDSM.16.M88.4 R48, [R134+0x1c00] ;  /* 0x001c00008630783b */ /* 0x000f280000000200 */
[----:B------:R-:W0:Y:S01]  /*3400*/  LDGDEPBAR ;  /* 0x00000000000079af */ /* 0x000e220000000000 */
[C---:B-----5:R-:W-:Y:S06]  /*3410*/  HMMA.16816.F32.BF16 R16, R8.reuse, R20, RZ ;  /* 0x000000140810723c */ /* 0x060fec00000418ff */
[C---:B------:R-:W-:Y:S06]  /*3420*/  HMMA.16816.F32.BF16 R24, R8.reuse, R22, RZ ;  /* 0x000000160818723c */ /* 0x040fec00000418ff */
[----:B-1----:R-:W-:-:S12]  /*3430*/  HMMA.16816.F32.BF16 R20, R8, R36, RZ ;  /* 0x000000240814723c */ /* 0x002fd800000418ff */
[C---:B--2---:R-:W-:Y:S06]  /*3440*/  HMMA.16816.F32.BF16 R16, R4.reuse, R28, R16 ;  /* 0x0000001c0410723c */ /* 0x044fec0000041810 */
[C---:B------:R-:W-:Y:S06]  /*3450*/  HMMA.16816.F32.BF16 R24, R4.reuse, R30, R24 ;  /* 0x0000001e0418723c */ /* 0x040fec0000041818 */
[----:B---3--:R-:W-:Y:S06]  /*3460*/  HMMA.16816.F32.BF16 R32, R4, R44, R20 ;  /* 0x0000002c0420723c */ /* 0x008fec0000041814 */
[----:B------:R-:W-:Y:S06]  /*3470*/  HMMA.16816.F32.BF16 R20, R8, R52, RZ ;  /* 0x000000340814723c */ /* 0x000fec00000418ff */
[----:B------:R-:W-:-:S04]  /*3480*/  FMUL.FTZ R13, R16, UR10 ;  /* 0x0000000a100d7c20 */ /* 0x000fc80008410000 */
[----:B------:R1:W2:-:S14]  /*3490*/  MUFU.TANH R243, R13 ;  /* 0x0000000d00f37308 */ /* 0x00029c0000002400 */
[----:B----4-:R-:W-:Y:S01]  /*34a0*/  HMMA.16816.F32.BF16 R28, R4, R40, R20 ;  /* 0x00000028041c723c */ /* 0x010fe20000041814 */
[----:B-1----:R-:W-:-:S05]  /*34b0*/  FMUL.FTZ R13, R17, UR10 ;  /* 0x0000000a110d7c20 */ /* 0x002fca0008410000 */
[----:B------:R-:W-:Y:S01]  /*34c0*/  HMMA.16816.F32.BF16 R20, R8, R54, RZ ;  /* 0x000000360814723c */ /* 0x000fe200000418ff */
[----:B------:R1:W3:Y:S01]  /*34d0*/  MUFU.TANH R242, R13 ;  /* 0x0000000d00f27308 */ /* 0x0002e20000002400 */
[----:B------:R-:W-:Y:S01]  /*34e0*/  LDSM.16.M88.4 R52, [R134+0x2000] ;  /* 0x002000008634783b */ /* 0x000fe20000000200 */
[----:B-1----:R-:W-:-:S06]  /*34f0*/  FMUL.FTZ R13, R18, UR10 ;  /* 0x0000000a120d7c20 */ /* 0x002fcc0008410000 */
[----:B------:R1:W4:Y:S02]  /*3500*/  MUFU.TANH R125, R13 ;  /* 0x0000000d007d7308 */ /* 0x0003240000002400 */
[----:B-1----:R-:W-:Y:S02]  /*3510*/  FMUL.FTZ R13, R19, UR10 ;  /* 0x0000000a130d7c20 */ /* 0x002fe40008410000 */
[----:B------:R-:W-:Y:S01]  /*3520*/  HMMA.16816.F32.BF16 R16, R8, R38, RZ ;  /* 0x000000260810723c */ /* 0x000fe200000418ff */
[----:B------:R-:W1:Y:S03]  /*3530*/  LDSM.16.M88.4 R36, [R3+0x1c00] ;  /* 0x001c00000324783b */ /* 0x000e660000000200 */
[----:B------:R5:W1:Y:S02]  /*3540*/  MUFU.TANH R73, R13 ;  /* 0x0000000d00497308 */ /* 0x000a640000002400 */
[----:B-----5:R-:W-:-:S06]  /*3550*/  FMUL.FTZ R13, R24, UR10 ;  /* 0x0000000a180d7c20 */ /* 0x020fcc0008410000 */
[----:B------:R5:W1:-:S12]  /*3560*/  MUFU.TANH R181, R13 ;  /* 0x0000000d00b57308 */ /* 0x000a580000002400 */
[----:B------:R-:W-:Y:S01]  /*3570*/  HMMA.16816.F32.BF16 R16, R4, R46, R16 ;  /* 0x0000002e0410723c */ /* 0x000fe20000041810 */
[----:B------:R-:W-:Y:S01]  /*3580*/  LDSM.16.M88.4 R44, [R134+0x2400] ;  /* 0x00240000862c783b */ /* 0x000fe20000000200 */
[----:B-----5:R-:W-:-:S04]  /*3590*/  FMUL.FTZ R13, R25, UR10 ;  /* 0x0000000a190d7c20 */ /* 0x020fc80008410000 */
[----:B------:R5:W1:-:S15]  /*35a0*/  MUFU.TANH R241, R13 ;  /* 0x0000000d00f17308 */ /* 0x000a5e0000002400 */
[----:B------:R-:W-:-:S03]  /*35b0*/  NOP ;  /* 0x0000000000007918 */ /* 0x000fc60000000000 */
[----:B------:R-:W-:-:S04]  /*35c0*/  FMUL.FTZ R19, R19, UR10 ;  /* 0x0000000a13137c20 */ /* 0x000fc80008410000 */
[----:B------:R-:W1:Y:S01]  /*35d0*/  MUFU.TANH R80, R19 ;  /* 0x0000001300507308 */ /* 0x000e620000002400 */
[----:B-----5:R-:W-:-:S07]  /*35e0*/  FMUL.FTZ R13, R26, UR10 ;  /* 0x0000000a1a0d7c20 */ /* 0x020fce0008410000 */
[----:B------:R5:W1:Y:S02]  /*35f0*/  MUFU.TANH R74, R13 ;  /* 0x0000000d004a7308 */ /* 0x000a640000002400 */
[----:B-----5:R-:W-:Y:S02]  /*3600*/  FMUL.FTZ R13, R27, UR10 ;  /* 0x0000000a1b0d7c20 */ /* 0x020fe40008410000 */
[----:B------:R-:W-:Y:S04]  /*3610*/  HMMA.16816.F32.BF16 R24, R8, R48, RZ ;  /* 0x000000300818723c */ /* 0x000fe800000418ff */
[----:B------:R5:W1:Y:S02]  /*3620*/  MUFU.TANH R75, R13 ;  /* 0x0000000d004b7308 */ /* 0x000a640000002400 */
[----:B-----5:R-:W-:-:S06]  /*3630*/  FMUL.FTZ R13, R32, UR10 ;  /* 0x0000000a200d7c20 */ /* 0x020fcc0008410000 */
[----:B------:R5:W1:Y:S02]  /*3640*/  MUFU.TANH R173, R13 ;  /* 0x0000000d00ad7308 */ /* 0x000a640000002400 */
[----:B-----5:R-:W-:-:S06]  /*3650*/  FMUL.FTZ R13, R33, UR10 ;  /* 0x0000000a210d7c20 */ /* 0x020fcc0008410000 */
[----:B------:R5:W1:Y:S02]  /*3660*/  MUFU.TANH R240, R13 ;  /* 0x0000000d00f07308 */ /* 0x000a640000002400 */
[----:B-----5:R-:W-:-:S06]  /*3670*/  FMUL.FTZ R13, R34, UR10 ;  /* 0x0000000a220d7c20 */ /* 0x020fcc0008410000 */
[----:B------:R5:W1:Y:S02]  /*3680*/  MUFU.TANH R76, R13 ;  /* 0x0000000d004c7308 */ /* 0x000a640000002400 */
[----:B-----5:R-:W-:Y:S02]  /*3690*/  FMUL.FTZ R13, R35, UR10 ;  /* 0x0000000a230d7c20 */ /* 0x020fe40008410000 */
[----:B-1----:R-:W-:Y:S04]  /*36a0*/  HMMA.16816.F32.BF16 R32, R4, R36, R24 ;  /* 0x000000240420723c */ /* 0x002fe80000041818 */
[----:B------:R1:W1:Y:S02]  /*36b0*/  MUFU.TANH R78, R13 ;  /* 0x0000000d004e7308 */ /* 0x0002640000002400 */
[----:B------:R-:W-:Y:S01]  /*36c0*/  HMMA.16816.F32.BF16 R24, R8, R52, RZ ;  /* 0x000000340818723c */ /* 0x000fe200000418ff */
[----:B-1----:R-:W-:-:S05]  /*36d0*/  FMUL.FTZ R13, R16, UR10 ;  /* 0x0000000a100d7c20 */ /* 0x002fca0008410000 */
[----:B------:R1:W1:Y:S02]  /*36e0*/  MUFU.TANH R177, R13 ;  /* 0x0000000d00b17308 */ /* 0x0002640000002400 */
[----:B-1----:R-:W-:-:S06]  /*36f0*/  FMUL.FTZ R13, R17, UR10 ;  /* 0x0000000a110d7c20 */ /* 0x002fcc0008410000 */
[----:B------:R1:W1:Y:S02]  /*3700*/  MUFU.TANH R239, R13 ;  /* 0x0000000d00ef7308 */ /* 0x0002640000002400 */
[----:B-1----:R-:W-:Y:S02]  /*3710*/  FMUL.FTZ R13, R18, UR10 ;  /* 0x0000000a120d7c20 */ /* 0x002fe40008410000 */
[----:B------:R-:W-:Y:S01]  /*3720*/  HMMA.16816.F32.BF16 R16, R4, R42, R20 ;  /* 0x0000002a0410723c */ /* 0x000fe20000041814 */
[----:B------:R-:W1:Y:S03]  /*3730*/  LDSM.16.M88.4 R40, [R3+0x2000] ;  /* 0x002000000328783b */ /* 0x000e660000000200 */
[----:B------:R5:W1:Y:S02]  /*3740*/  MUFU.TANH R79, R13 ;  /* 0x0000000d004f7308 */ /* 0x000a640000002400 */
[----:B------:R-:W-:Y:S01]  /*3750*/  HMMA.16816.F32.BF16 R20, R8, R50, RZ ;  /* 0x000000320814723c */ /* 0x000fe200000418ff */
[----:B------:R-:W-:Y:S01]  /*3760*/  LDSM.16.M88.4 R48, [R134+0x2800] ;  /* 0x002800008630783b */ /* 0x000fe20000000200 */
[----:B-----5:R-:W-:-:S04]  /*3770*/  FMUL.FTZ R13, R28, UR10 ;  /* 0x0000000a1c0d7c20 */ /* 0x020fc80008410000 */
[----:B------:R5:W1:-:S12]  /*3780*/  MUFU.TANH R171, R13 ;  /* 0x0000000d00ab7308 */ /* 0x000a580000002400 */
[----:B------:R-:W-:-:S04]  /*3790*/  FMUL.FTZ R19, R19, UR10 ;  /* 0x0000000a13137c20 */ /* 0x000fc80008410000 */
[----:B------:R-:W1:Y:S01]  /*37a0*/  MUFU.TANH R85, R19 ;  /* 0x0000001300557308 */ /* 0x000e620000002400 */
[----:B-----5:R-:W-:-:S07]  /*37b0*/  FMUL.FTZ R13, R29, UR10 ;  /* 0x0000000a1d0d7c20 */ /* 0x020fce0008410000 */
        /* <DEDUP_REMOVED lines=16> */
[----:B-----5:R-:W-:-:S05]  /*38c0*/  FMUL.FTZ R13, R32, UR10 ;  /* 0x0000000a200d7c20 */ /* 0x020fca0008410000 */
        /* <DEDUP_REMOVED lines=20> */
[----:B------:R-:W2:Y:S01]  /*3a10*/  LDSM.16.M88.4 R44, [R134+0x2c00] ;  /* 0x002c0000862c783b */ /* 0x000ea20000000200 */
        /* <DEDUP_REMOVED lines=11> */
[----:B--2---:R-:W-:Y:S01]  /*3ad0*/  HMMA.16816.F32.BF16 R24, R8, R44, RZ ;  /* 0x0000002c0818723c */ /* 0x004fe200000418ff */
[----:B-1----:R-:W-:-:S05]  /*3ae0*/  FMUL.FTZ R13, R16, UR10 ;  /* 0x0000000a100d7c20 */ /* 0x002fca0008410000 */
[----:B------:R1:W2:Y:S02]  /*3af0*/  MUFU.TANH R172, R13 ;  /* 0x0000000d00ac7308 */ /* 0x0002a40000002400 */
[----:B-1----:R-:W-:-:S06]  /*3b00*/  FMUL.FTZ R13, R17, UR10 ;  /* 0x0000000a110d7c20 */ /* 0x002fcc0008410000 */
[----:B------:R1:W1:Y:S02]  /*3b10*/  MUFU.TANH R222, R13 ;  /* 0x0000000d00de7308 */ /* 0x0002640000002400 */
[----:B-1----:R-:W-:Y:S02]  /*3b20*/  FMUL.FTZ R13, R18, UR10 ;  /* 0x0000000a120d7c20 */ /* 0x002fe40008410000 */
[----:B------:R-:W-:Y:S01]  /*3b30*/  HMMA.16816.F32.BF16 R16, R4, R38, R20 ;  /* 0x000000260410723c */ /* 0x000fe20000041814 */
[----:B------:R-:W1:Y:S03]  /*3b40*/  LDSM.16.M88.4 R36, [R3+0x2c00] ;  /* 0x002c00000324783b */ /* 0x000e660000000200 */
[----:B------:R5:W1:Y:S02]  /*3b50*/  MUFU.TANH R92, R13 ;  /* 0x0000000d005c7308 */ /* 0x000a640000002400 */
[----:B------:R-:W-:Y:S01]  /*3b60*/  HMMA.16816.F32.BF16 R20, R8, R50, RZ ;  /* 0x000000320814723c */ /* 0x000fe200000418ff */
[----:B------:R-:W3:Y:S01]  /*3b70*/  LDSM.16.M88.4 R48, [R134+0x3000] ;  /* 0x003000008630783b */ /* 0x000ee20000000200 */
        /* <DEDUP_REMOVED lines=11> */
[----:B---3--:R-:W-:Y:S01]  /*3c30*/  HMMA.16816.F32.BF16 R24, R8, R48, RZ ;  /* 0x000000300818723c */ /* 0x008fe200000418ff */
[----:B-1----:R-:W-:-:S05]  /*3c40*/  FMUL.FTZ R13, R16, UR10 ;  /* 0x0000000a100d7c20 */ /* 0x002fca0008410000 */
[----:B------:R1:W3:Y:S02]  /*3c50*/  MUFU.TANH R179, R13 ;  /* 0x0000000d00b37308 */ /* 0x0002e40000002400 */
[----:B-1----:R-:W-:-:S06]  /*3c60*/  FMUL.FTZ R13, R17, UR10 ;  /* 0x0000000a110d7c20 */ /* 0x002fcc0008410000 */
[----:B------:R1:W1:Y:S02]  /*3c70*/  MUFU.TANH R220, R13 ;  /* 0x0000000d00dc7308 */ /* 0x0002640000002400 */
[----:B-1----:R-:W-:Y:S02]  /*3c80*/  FMUL.FTZ R13, R18, UR10 ;  /* 0x0000000a120d7c20 */ /* 0x002fe40008410000 */
[----:B------:R-:W-:Y:S01]  /*3c90*/  HMMA.16816.F32.BF16 R16, R4, R42, R20 ;  /* 0x0000002a0410723c */ /* 0x000fe20000041814 */
[----:B------:R-:W1:Y:S03]  /*3ca0*/  LDSM.16.M88.4 R40, [R3+0x3000] ;  /* 0x003000000328783b */ /* 0x000e660000000200 */
[----:B------:R5:W1:Y:S02]  /*3cb0*/  MUFU.TANH R98, R13 ;  /* 0x0000000d00627308 */ /* 0x000a640000002400 */
[----:B------:R-:W-:Y:S01]  /*3cc0*/  HMMA.16816.F32.BF16 R20, R8, R46, RZ ;  /* 0x0000002e0814723c */ /* 0x000fe200000418ff */
[----:B------:R-:W4:Y:S01]  /*3cd0*/  LDSM.16.M88.4 R44, [R134+0x3400] ;  /* 0x00340000862c783b */ /* 0x000f220000000200 */
        /* <DEDUP_REMOVED lines=11> */
[----:B----4-:R-:W-:Y:S01]  /*3d90*/  HMMA.16816.F32.BF16 R24, R8, R44, RZ ;  /* 0x0000002c0818723c */ /* 0x010fe200000418ff */
[----:B-1----:R-:W-:-:S05]  /*3da0*/  FMUL.FTZ R13, R16, UR10 ;  /* 0x0000000a100d7c20 */ /* 0x002fca0008410000 */
[----:B------:R1:W4:Y:S02]  /*3db0*/  MUFU.TANH R185, R13 ;  /* 0x0000000d00b97308 */ /* 0x0003240000002400 */
        /* <DEDUP_REMOVED lines=109> */
[----:B------:R1:W3:-:S12]  /*4490*/  MUFU.TANH R201, R13 ;  /* 0x0000000d00c97308 */ /* 0x0002d80000002400 */
[----:B------:R-:W-:-:S04]  /*44a0*/  FMUL.FTZ R35, R35, UR10 ;  /* 0x0000000a23237c20 */ /* 0x000fc80008410000 */
[----:B------:R-:W2:Y:S01]  /*44b0*/  MUFU.TANH R66, R35 ;  /* 0x0000002300427308 */ /* 0x000ea20000002400 */
[----:B-1----:R-:W-:-:S07]  /*44c0*/  FMUL.FTZ R13, R17, UR10 ;  /* 0x0000000a110d7c20 */ /* 0x002fce0008410000 */
[----:B------:R1:W1:Y:S02]  /*44d0*/  MUFU.TANH R210, R13 ;  /* 0x0000000d00d27308 */ /* 0x0002640000002400 */
[----:B-1----:R-:W-:Y:S02]  /*44e0*/  FMUL.FTZ R13, R18, UR10 ;  /* 0x0000000a120d7c20 */ /* 0x002fe40008410000 */
[----:B------:R-:W-:Y:S01]  /*44f0*/  HMMA.16816.F32.BF16 R16, R4, R42, R20 ;  /* 0x0000002a0410723c */ /* 0x000fe20000041814 */
[----:B------:R-:W1:Y:S03]  /*4500*/  LDSM.16.M88.4 R40, [R3+0x4800] ;  /* 0x004800000328783b */ /* 0x000e660000000200 */
[----:B------:R5:W1:Y:S02]  /*4510*/  MUFU.TANH R128, R13 ;  /* 0x0000000d00807308 */ /* 0x000a640000002400 */
[----:B------:R-:W-:Y:S01]  /*4520*/  HMMA.16816.F32.BF16 R20, R8, R46, RZ ;  /* 0x0000002e0814723c */ /* 0x000fe200000418ff */
[----:B-----5:R-:W-:-:S05]  /*4530*/  FMUL.FTZ R13, R28, UR10 ;  /* 0x0000000a1c0d7c20 */ /* 0x020fca0008410000 */
        /* <DEDUP_REMOVED lines=8> */
[----:B-1----:R-:W-:-:S06]  /*45c0*/  FMUL.FTZ R13, R16, UR10 ;  /* 0x0000000a100d7c20 */ /* 0x002fcc0008410000 */
[----:B------:R1:W1:-:S12]  /*45d0*/  MUFU.TANH R195, R13 ;  /* 0x0000000d00c37308 */ /* 0x0002580000002400 */
[----:B------:R-:W-:Y:S01]  /*45e0*/  FMUL.FTZ R28, R28, UR10 ;  /* 0x0000000a1c1c7c20 */ /* 0x000fe20008410000 */
[----:B------:R-:W-:Y:S01]  /*45f0*/  FMUL.FTZ R29, R29, UR10 ;  /* 0x0000000a1d1d7c20 */ /* 0x000fe20008410000 */
[----:B------:R-:W-:Y:S02]  /*4600*/  FMUL.FTZ R30, R30, UR10 ;  /* 0x0000000a1e1e7c20 */ /* 0x000fe40008410000 */
[----:B------:R-:W2:Y:S08]  /*4610*/  MUFU.TANH R164, R28 ;  /* 0x0000001c00a47308 */ /* 0x000eb00000002400 */
[----:B------:R-:W2:Y:S01]  /*4620*/  MUFU.TANH R194, R29 ;  /* 0x0000001d00c27308 */ /* 0x000ea20000002400 */
[----:B-1----:R-:W-:-:S07]  /*4630*/  FMUL.FTZ R13, R17, UR10 ;  /* 0x0000000a110d7c20 */ /* 0x002fce0008410000 */
[----:B------:R1:W1:Y:S08]  /*4640*/  MUFU.TANH R205, R13 ;  /* 0x0000000d00cd7308 */ /* 0x0002700000002400 */
        /* <DEDUP_REMOVED lines=10> */
[----:B------:R-:W-:Y:S01]  /*46f0*/  FMUL.FTZ R16, R16, UR10 ;  /* 0x0000000a10107c20 */ /* 0x000fe20008410000 */
[----:B------:R-:W-:Y:S01]  /*4700*/  FMUL.FTZ R17, R17, UR10 ;  /* 0x0000000a11117c20 */ /* 0x000fe20008410000 */
[----:B------:R-:W-:Y:S01]  /*4710*/  FMUL.FTZ R18, R18, UR10 ;  /* 0x0000000a12127c20 */ /* 0x000fe20008410000 */
[----:B------:R-:W-:Y:S01]  /*4720*/  FMUL.FTZ R19, R19, UR10 ;  /* 0x0000000a13137c20 */ /* 0x000fe20008410000 */
[----:B------:R-:W2:Y:S08]  /*4730*/  MUFU.TANH R200, R16 ;  /* 0x0000001000c87308 */ /* 0x000eb00000002400 */
[----:B------:R-:W2:Y:S01]  /*4740*/  MUFU.TANH R197, R17 ;  /* 0x0000001100c57308 */ /* 0x000ea20000002400 */
[----:B-----5:R-:W-:Y:S01]  /*4750*/  FMUL.FTZ R13, R33, UR10 ;  /* 0x0000000a210d7c20 */ /* 0x020fe20008410000 */
[C---:B-1----:R-:W-:Y:S06]  /*4760*/  HMMA.16816.F32.BF16 R24, R8.reuse, R36, RZ ;  /* 0x000000240818723c */ /* 0x042fec00000418ff */
[----:B------:R1:W1:Y:S01]  /*4770*/  MUFU.TANH R202, R13 ;  /* 0x0000000d00ca7308 */ /* 0x0002620000002400 */
[----:B------:R-:W-:Y:S07]  /*4780*/  HMMA.16816.F32.BF16 R8, R8, R38, RZ ;  /* 0x000000260808723c */ /* 0x000fee00000418ff */
[----:B------:R-:W2:Y:S08]  /*4790*/  MUFU.TANH R65, R18 ;  /* 0x0000001200417308 */ /* 0x000eb00000002400 */
[----:B------:R5:W2:Y:S01]  /*47a0*/  MUFU.TANH R64, R19 ;  /* 0x0000001300407308 */ /* 0x000aa20000002400 */
[----:B-1----:R-:W-:-:S02]  /*47b0*/  FMUL.FTZ R13, R34, UR10 ;  /* 0x0000000a220d7c20 */ /* 0x002fc40008410000 */
[----:B------:R1:W4:Y:S01]  /*47c0*/  LDSM.16.M88.4 R32, [R3+0x4c00] ;  /* 0x004c00000320783b */ /* 0x0003220000000200 */
[----:B------:R-:W-:-:S04]  /*47d0*/  DEPBAR.LE SB0, 0x0 ;  /* 0x000080000000791a */ /* 0x000fc80000000000 */
[----:B------:R-:W1:Y:S01]  /*47e0*/  MUFU.TANH R62, R13 ;  /* 0x0000000d003e7308 */ /* 0x000e620000002400 */
[----:B-----5:R-:W-:Y:S01]  /*47f0*/  HMMA.16816.F32.BF16 R16, R4, R42, R20 ;  /* 0x0000002a0410723c */ /* 0x020fe20000041814 */
[----:B-1----:R-:W-:-:S06]  /*4800*/  FMUL.FTZ R3, R31, UR10 ;  /* 0x0000000a1f037c20 */ /* 0x002fcc0008410000 */
[----:B------:R1:W1:-:S15]  /*4810*/  MUFU.TANH R67, R3 ;  /* 0x0000000300437308 */ /* 0x00025e0000002400 */
[----:B------:R-:W-:-:S02]  /*4820*/  NOP ;  /* 0x0000000000007918 */ /* 0x000fc40000000000 */
[----:B------:R-:W-:Y:S01]  /*4830*/  FMUL.FTZ R16, R16, UR10 ;  /* 0x0000000a10107c20 */ /* 0x000fe20008410000 */
[----:B------:R-:W-:Y:S01]  /*4840*/  FMUL.FTZ R17, R17, UR10 ;  /* 0x0000000a11117c20 */ /* 0x000fe20008410000 */
[C---:B----4-:R-:W-:Y:S01]  /*4850*/  HMMA.16816.F32.BF16 R20, R4.reuse, R32, R24 ;  /* 0x000000200414723c */ /* 0x050fe20000041818 */
[----:B------:R-:W-:Y:S01]  /*4860*/  FMUL.FTZ R18, R18, UR10 ;  /* 0x0000000a12127c20 */ /* 0x000fe20008410000 */
[----:B------:R-:W-:Y:S01]  /*4870*/  FMUL.FTZ R19, R19, UR10 ;  /* 0x0000000a13137c20 */ /* 0x000fe20008410000 */
[----:B------:R-:W4:Y:S03]  /*4880*/  MUFU.TANH R175, R16 ;  /* 0x0000001000af7308 */ /* 0x000f260000002400 */
[----:B------:R-:W-:Y:S05]  /*4890*/  HMMA.16816.F32.BF16 R4, R4, R34, R8 ;  /* 0x000000220404723c */ /* 0x000fea0000041808 */
[----:B------:R-:W2:Y:S08]  /*48a0*/  MUFU.TANH R191, R17 ;  /* 0x0000001100bf7308 */ /* 0x000eb00000002400 */
[----:B------:R-:W2:Y:S05]  /*48b0*/  MUFU.TANH R70, R18 ;  /* 0x0000001200467308 */ /* 0x000eaa0000002400 */
[----:B-1----:R-:W-:-:S03]  /*48c0*/  FMUL.FTZ R3, R20, UR10 ;  /* 0x0000000a14037c20 */ /* 0x002fc60008410000 */
[----:B------:R-:W1:Y:S03]  /*48d0*/  MUFU.TANH R71, R19 ;  /* 0x0000001300477308 */ /* 0x000e660000002400 */
[----:B------:R-:W-:Y:S01]  /*48e0*/  FMUL.FTZ R4, R4, UR10 ;  /* 0x0000000a04047c20 */ /* 0x000fe20008410000 */
[----:B------:R-:W-:Y:S01]  /*48f0*/  FMUL.FTZ R7, R7, UR10 ;  /* 0x0000000a07077c20 */ /* 0x000fe20008410000 */
[----:B------:R-:W-:Y:S01]  /*4900*/  FMUL.FTZ R5, R5, UR10 ;  /* 0x0000000a05057c20 */ /* 0x000fe20008410000 */
[----:B------:R-:W-:Y:S02]  /*4910*/  FMUL.FTZ R6, R6, UR10 ;  /* 0x0000000a06067c20 */ /* 0x000fe40008410000 */
[----:B------:R5:W1:Y:S08]  /*4920*/  MUFU.TANH R207, R3 ;  /* 0x0000000300cf7308 */ /* 0x000a700000002400 */
[----:B------:R-:W1:Y:S08]  /*4930*/  MUFU.TANH R212, R4 ;  /* 0x0000000400d47308 */ /* 0x000e700000002400 */
[----:B------:R-:W1:Y:S01]  /*4940*/  MUFU.TANH R211, R5 ;  /* 0x0000000500d37308 */ /* 0x000e620000002400 */
[----:B-----5:R-:W-:-:S07]  /*4950*/  FMUL.FTZ R3, R21, UR10 ;  /* 0x0000000a15037c20 */ /* 0x020fce0008410000 */
[----:B------:R5:W1:Y:S02]  /*4960*/  MUFU.TANH R209, R3 ;  /* 0x0000000300d17308 */ /* 0x000a640000002400 */
[----:B-----5:R-:W-:-:S06]  /*4970*/  FMUL.FTZ R3, R22, UR10 ;  /* 0x0000000a16037c20 */ /* 0x020fcc0008410000 */
[----:B------:R5:W1:Y:S02]  /*4980*/  MUFU.TANH R127, R3 ;  /* 0x00000003007f7308 */ /* 0x000a640000002400 */
[----:B-----5:R-:W-:-:S06]  /*4990*/  FMUL.FTZ R3, R23, UR10 ;  /* 0x0000000a17037c20 */ /* 0x020fcc0008410000 */
[----:B------:R5:W1:Y:S02]  /*49a0*/  MUFU.TANH R124, R3 ;  /* 0x00000003007c7308 */ /* 0x000a640000002400 */
[----:B-----5:R-:W-:-:S06]  /*49b0*/  LOP3.LUT R3, R109, 0xffffffe0, RZ, 0xc0, !PT ;  /* 0xffffffe06d037812 */ /* 0x020fcc00078ec0ff */
[----:B------:R-:W1:Y:S01]  /*49c0*/  MUFU.TANH R109, R7 ;  /* 0x00000007006d7308 */ /* 0x000e620000002400 */
[----:B------:R-:W-:Y:S02]  /*49d0*/  IADD3 R3, -R3, R126, RZ ;  /* 0x0000007e03037210 */ /* 0x000fe40007ffe1ff */
[----:B------:R-:W-:Y:S02]  /*49e0*/  SHF.L.U32 R126, R126, 0x1, RZ ;  /* 0x000000017e7e7819 */ /* 0x000fe400000006ff */
[----:B------:R-:W-:Y:S02]  /*49f0*/  SHF.R.S32.HI R4, RZ, 0x1f, R3 ;  /* 0x0000001fff047819 */ /* 0x000fe40000011403 */
[----:B------:R-:W-:Y:S02]  /*4a00*/  LOP3.LUT R126, R126, 0x6, RZ, 0xc0, !PT ;  /* 0x000000067e7e7812 */ /* 0x000fe400078ec0ff */
[----:B------:R-:W-:Y:S02]  /*4a10*/  LEA.HI R3, R4, R3, RZ, 0x2 ;  /* 0x0000000304037211 */ /* 0x000fe400078f10ff */
[----:B------:R-:W-:-:S02]  /*4a20*/  LEA R4, R72, R121, 0x4 ;  /* 0x0000007948047211 */ /* 0x000fc400078e20ff */
[----:B------:R-:W-:Y:S01]  /*4a30*/  SHF.R.S32.HI R130, RZ, 0x2, R3 ;  /* 0x00000002ff827819 */ /* 0x000fe20000011403 */
[----:B------:R5:W1:Y:S03]  /*4a40*/  MUFU.TANH R121, R6 ;  /* 0x0000000600797308 */ /* 0x000a660000002400 */
[----:B------:R-:W-:Y:S01]  /*4a50*/  IADD3 R3, R4, 0x1, R130 ;  /* 0x0000000104037810 */ /* 0x000fe20007ffe082 */
[----:B------:R1:W-:Y:S03]  /*4a60*/  STL [R1], R130 ;  /* 0x0000008201007387 */ /* 0x0003e60000100800 */
[----:B------:R-:W-:-:S04]  /*4a70*/  IADD3 R3, R56, R3, -R244 ;  /* 0x0000000338037210 */ /* 0x000fc80007ffe8f4 */
[----:B------:R-:W-:Y:S02]  /*4a80*/  IADD3 R5, R3, R129, RZ ;  /* 0x0000008103057210 */ /* 0x000fe40007ffe0ff */
[----:B------:R-:W-:Y:S02]  /*4a90*/  IADD3 R3, R134, 0x1000, RZ ;  /* 0x0000100086037810 */ /* 0x000fe40007ffe0ff */
[C---:B-----5:R-:W-:Y:S02]  /*4aa0*/  VIMNMX R6, R5.reuse, R56, PT ;  /* 0x0000003805067248 */ /* 0x060fe40003fe0100 */
[----:B------:R-:W-:Y:S02]  /*4ab0*/  VIADDMNMX R5, R5, 0x8, R56, PT ;  /* 0x0000000805057846 */ /* 0x000fe40003800138 */
[----:B------:R-:W-:Y:S01]  /*4ac0*/  LEA R165, R0, R3, 0x1 ;  /* 0x0000000300a57211 */ /* 0x000fe200078e08ff */
[----:B------:R-:W-:Y:S06]  /*4ad0*/  BAR.SYNC.DEFER_BLOCKING 0x0 ;  /* 0x0000000000007b1d */ /* 0x000fec0000010000 */
[----:B--234-:R-:W-:Y:S05]  /*4ae0*/  @!P0 BRA `(.L_x_814) ;  /* 0x0000000800a88947 */ /* 0x01cfea0003800000 */
[----:B------:R-:W-:Y:S05]  /*4af0*/  @!P6 BRA `(.L_x_815) ;  /* 0x0000000000ece947 */ /* 0x000fea0003800000 */
[----:B------:R-:W2:Y:S01]  /*4b00*/  LDC R13, c[0x0][0x380] ;  /* 0x0000e000ff0d7b82 */ /* 0x000ea20000000800 */
[----:B------:R-:W-:Y:S01]  /*4b10*/  VIADD R10, R57, 0xffffff00 ;  /* 0xffffff00390a7836 */ /* 0x000fe20000000000 */
[----:B------:R-:W-:Y:S01]  /*4b20*/  IABS R7, R57 ;  /* 0x0000003900077213 */ /* 0x000fe20000000000 */
[----:B------:R-:W-:-:S03]  /*4b30*/  ULDC.64 UR8, c[0x0][0x230] ;  /* 0x00008c0000087ab9 */ /* 0x000fc60000000a00 */
[----:B------:R-:W-:Y:S02]  /*4b40*/  IABS R4, R10 ;  /* 0x0000000a00047213 */ /* 0x000fe40000000000 */
[----:B--2---:R-:W-:-:S04]  /*4b50*/  IABS R11, R13 ;  /* 0x0000000d000b7213 */ /* 0x004fc80000000000 */
[----:B------:R-:W2:Y:S08]  /*4b60*/  I2F.RP R8, R11 ;  /* 0x0000000b00087306 */ /* 0x000eb00000209400 */
[----:B--2---:R-:W2:Y:S02]  /*4b70*/  MUFU.RCP R8, R8 ;  /* 0x0000000800087308 */ /* 0x004ea40000001000 */
[----:B--2---:R-:W-:-:S06]  /*4b80*/  VIADD R8, R8, 0xffffffe ;  /* 0x0ffffffe08087836 */ /* 0x004fcc0000000000 */
[----:B------:R-:W2:Y:S02]  /*4b90*/  F2I.FTZ.U32.TRUNC.NTZ R9, R8 ;  /* 0x0000000800097305 */ /* 0x000ea4000021f000 */
[----:B--2---:R-:W-:Y:S02]  /*4ba0*/  IADD3 R0, RZ, -R9, RZ ;  /* 0x80000009ff007210 */ /* 0x004fe40007ffe0ff */
        /* <DEDUP_REMOVED lines=8> */
[----:B------:R-:W-:-:S03]  /*4c30*/  IMAD R4, R11, R9, R4 ;  /* 0x000000090b047224 */ /* 0x000fc600078e0204 */
        /* <DEDUP_REMOVED lines=8> */
[----:B------:R-:W-:-:S02]  /*4cc0*/  LOP3.LUT R7, R57, R13, RZ, 0x3c, !PT ;  /* 0x0000000d39077212 */ /* 0x000fc400078e3cff */
[-C--:B------:R-:W-:Y:S02]  /*4cd0*/  LOP3.LUT R4, R10, R13.reuse, RZ, 0x3c, !PT ;  /* 0x0000000d0a047212 */ /* 0x080fe400078e3cff */
[----:B------:R-:W-:Y:S02]  /*4ce0*/  ISETP.GE.AND P3, PT, R7, RZ, PT ;  /* 0x000000ff0700720c */ /* 0x000fe40003f66270 */
[----:B------:R-:W-:Y:S02]  /*4cf0*/  ISETP.GE.AND P1, PT, R4, RZ, PT ;  /* 0x000000ff0400720c */ /* 0x000fe40003f26270 */
[----:B------:R-:W-:Y:S01]  /*4d00*/  ISETP.NE.AND P2, PT, R13, RZ, PT ;  /* 0x000000ff0d00720c */ /* 0x000fe20003f45270 */
[----:B------:R-:W-:Y:S01]  /*4d10*/  @P5 VIADD R3, R3, 0x1 ;  /* 0x0000000103035836 */ /* 0x000fe20000000000 */
[----:B------:R-:W-:Y:S02]  /*4d20*/  LOP3.LUT R4, RZ, R13, RZ, 0x33, !PT ;  /* 0x0000000dff047212 */ /* 0x000fe400078e33ff */
[----:B------:R-:W-:-:S05]  /*4d30*/  @P4 IADD3 R0, R0, 0x1, RZ ;  /* 0x0000000100004810 */ /* 0x000fca0007ffe0ff */
[----:B------:R-:W-:Y:S02]  /*4d40*/  @!P3 IMAD.MOV R3, RZ, RZ, -R3 ;  /* 0x000000ffff03b224 */ /* 0x000fe400078e0a03 */
[----:B------:R-:W-:-:S03]  /*4d50*/  @!P1 IADD3 R0, -R0, RZ, RZ ;  /* 0x000000ff00009210 */ /* 0x000fc60007ffe1ff */
[C---:B------:R-:W-:Y:S02]  /*4d60*/  SEL R3, R4.reuse, R3, !P2 ;  /* 0x0000000304037207 */ /* 0x040fe40005000000 */
[----:B------:R-:W-:-:S03]  /*4d70*/  SEL R0, R4, R0, !P2 ;  /* 0x0000000004007207 */ /* 0x000fc60005000000 */
[----:B------:R-:W-:-:S04]  /*4d80*/  IMAD.WIDE R8, R3, 0x4, R226 ;  /* 0x0000000403087825 */ /* 0x000fc800078e02e2 */
[----:B------:R-:W-:Y:S02]  /*4d90*/  IMAD.WIDE R10, R0, 0x4, R226 ;  /* 0x00000004000a7825 */ /* 0x000fe400078e02e2 */
[----:B------:R-:W2:Y:S04]  /*4da0*/  LDG.E R8, desc[UR12][R8.64] ;  /* 0x0000000c08087981 */ /* 0x000ea8000c1e1900 */
[----:B------:R-:W2:Y:S01]  /*4db0*/  LDG.E R10, desc[UR12][R10.64] ;  /* 0x0000000c0a0a7981 */ /* 0x000ea2000c1e1900 */
[----:B------:R-:W-:-:S04]  /*4dc0*/  IMAD.IADD R0, R3, 0x1, -R0 ;  /* 0x0000000103007824 */ /* 0x000fc800078e0a00 */
[----:B------:R-:W-:-:S05]  /*4dd0*/  IMAD R0, R0, R13, -0x100 ;  /* 0xffffff0000007424 */ /* 0x000fca00078e020d */
[----:B------:R-:W-:-:S05]  /*4de0*/  SHF.R.S32.HI R3, RZ, 0x1f, R0 ;  /* 0x0000001fff037819 */ /* 0x000fca0000011400 */
[----:B------:R-:W-:Y:S01]  /*4df0*/  IMAD R3, R3, R68, RZ ;  /* 0x0000004403037224 */ /* 0x000fe200078e02ff */
[----:B--2---:R-:W-:Y:S01]  /*4e00*/  IADD3 R10, -R8, R10, RZ ;  /* 0x0000000a080a7210 */ /* 0x004fe20007ffe1ff */
[----:B------:R-:W-:-:S03]  /*4e10*/  IMAD.WIDE.U32 R8, R0, R68, RZ ;  /* 0x0000004400087225 */ /* 0x000fc600078e00ff */
[----:B------:R-:W-:Y:S01]  /*4e20*/  SHF.R.S32.HI R4, RZ, 0x1f, R10 ;  /* 0x0000001fff047819 */ /* 0x000fe2000001140a */
[----:B------:R-:W-:-:S04]  /*4e30*/  IMAD R0, R0, R69, R3 ;  /* 0x0000004500007224 */ /* 0x000fc800078e0203 */
[----:B------:R-:W-:Y:S02]  /*4e40*/  IMAD R3, R4, UR8, RZ ;  /* 0x0000000804037c24 */ /* 0x000fe4000f8e02ff */
[----:B------:R-:W-:Y:S02]  /*4e50*/  IMAD.IADD R9, R9, 0x1, R0 ;  /* 0x0000000109097824 */ /* 0x000fe400078e0200 */
[C---:B------:R-:W-:Y:S02]  /*4e60*/  IMAD R3, R10.reuse, UR9, R3 ;  /* 0x000000090a037c24 */ /* 0x040fe4000f8e0203 */
[----:B------:R-:W-:-:S04]  /*4e70*/  IMAD.WIDE.U32 R8, R10, UR8, R8 ;  /* 0x000000080a087c25 */ /* 0x000fc8000f8e0008 */
[----:B------:R-:W-:Y:S01]  /*4e80*/  IMAD.MOV.U32 R0, RZ, RZ, R8 ;  /* 0x000000ffff007224 */ /* 0x000fe200078e0008 */
[----:B------:R-:W-:Y:S01]  /*4e90*/  IADD3 R3, R9, R3, RZ ;  /* 0x0000000309037210 */ /* 0x000fe20007ffe0ff */
[----:B------:R-:W-:Y:S06]  /*4ea0*/  BRA `(.L_x_816) ;  /* 0x0000000000087947 */ /* 0x000fec0003800000 */
.L_x_815:
[----:B------:R-:W-:-:S04]  /*4eb0*/  LEA R0, -R68, RZ, 0x8 ;  /* 0x000000ff44007211 */ /* 0x000fc800078e41ff */
[----:B------:R-:W-:-:S07]  /*4ec0*/  SHF.R.S32.HI R3, RZ, 0x1f, R0 ;  /* 0x0000001fff037819 */ /* 0x000fce0000011400 */
.L_x_816:
[----:B------:R-:W-:Y:S01]  /*4ed0*/  ULDC UR5, c[0x0][0x2d0] ;  /* 0x0000b40000057ab9 */ /* 0x000fe20000000800 */
[----:B------:R-:W-:Y:S01]  /*4ee0*/  BSSY B0, `(.L_x_817) ;  /* 0x0000067000007945 */ /* 0x000fe20003800000 */
[----:B------:R-:W-:-:S13]  /*4ef0*/  ISETP.GE.AND P1, PT, R12, UR5, PT ;  /* 0x000000050c007c0c */ /* 0x000fda000bf26270 */
[----:B------:R-:W-:Y:S01]  /*4f00*/  @!P1 IMAD.MOV.U32 R8, RZ, RZ, R77 ;  /* 0x000000ffff089224 */ /* 0x000fe200078e004d */
[----:B------:R-:W2:Y:S01]  /*4f10*/  @!P1 LDC.64 R16, c[0x0][0x218] ;  /* 0x00008600ff109b82 */ /* 0x000ea20000000a00 */
[----:B------:R-:W-:Y:S01]  /*4f20*/  @!P1 IMAD.MOV.U32 R9, RZ, RZ, R84 ;  /* 0x000000ffff099224 */ /* 0x000fe200078e0054 */
[----:B------:R-:W-:Y:S01]  /*4f30*/  @!P1 IADD3 R7, P2, R0, R77, RZ ;  /* 0x0000004d00079210 */ /* 0x000fe20007f5e0ff */
[----:B------:R-:W-:Y:S01]  /*4f40*/  @!P1 IMAD R4, R69, 0x60, RZ ;  /* 0x0000006045049824 */ /* 0x000fe200078e02ff */
[----:B------:R3:W-:Y:S01]  /*4f50*/  @P1 STS [R168+0x1000], RZ ;  /* 0x001000ffa8001388 */ /* 0x0007e20000000800 */
[----:B------:R-:W-:-:S03]  /*4f60*/  @!P1 IMAD.WIDE.U32 R8, R68, 0x60, R8 ;  /* 0x0000006044089825 */ /* 0x000fc600078e0008 */
[----:B------:R-:W4:Y:S01]  /*4f70*/  @!P1 LDC.64 R18, c[0x0][0x218] ;  /* 0x00008600ff129b82 */ /* 0x000f220000000a00 */
[----:B------:R-:W-:Y:S01]  /*4f80*/  @!P1 IMAD R13, R69, 0xa0, RZ ;  /* 0x000000a0450d9824 */ /* 0x000fe200078e02ff */
[----:B------:R-:W-:Y:S01]  /*4f90*/  @!P1 IADD3 R14, P3, R0, R8, RZ ;  /* 0x00000008000e9210 */ /* 0x000fe20007f7e0ff */
[----:B------:R-:W-:Y:S01]  /*4fa0*/  @!P1 IMAD.MOV.U32 R8, RZ, RZ, R77 ;  /* 0x000000ffff089224 */ /* 0x000fe200078e004d */
[----:B------:R3:W-:Y:S02]  /*4fb0*/  @P1 STS [R168+0x1004], RZ ;  /* 0x001004ffa8001388 */ /* 0x0007e40000000800 */
[----:B------:R-:W-:Y:S01]  /*4fc0*/  @!P1 IADD3.X R15, R3, R9, R4, P3, !PT ;  /* 0x00000009030f9210 */ /* 0x000fe20001ffe404 */
[----:B------:R-:W-:Y:S01]  /*4fd0*/  @!P1 IMAD.MOV.U32 R9, RZ, RZ, R84 ;  /* 0x000000ffff099224 */ /* 0x000fe200078e0054 */
[----:B------:R-:W5:Y:S01]  /*4fe0*/  @!P1 LDC.64 R30, c[0x0][0x218] ;  /* 0x00008600ff1e9b82 */ /* 0x000f620000000a00 */
[----:B------:R-:W-:Y:S01]  /*4ff0*/  @!P1 IMAD R4, R69, 0xc0, RZ ;  /* 0x000000c045049824 */ /* 0x000fe200078e02ff */
[----:B------:R3:W-:Y:S01]  /*5000*/  @P1 STS.64 [R168+0x1008], RZ ;  /* 0x001008ffa8001388 */ /* 0x0007e20000000a00 */
[----:B------:R-:W-:-:S04]  /*5010*/  @!P1 IMAD.WIDE.U32 R10, R68, 0xa0, R8 ;  /* 0x000000a0440a9825 */ /* 0x000fc800078e0008 */
[----:B------:R-:W-:Y:S01]  /*5020*/  @!P1 IMAD.WIDE.U32 R8, R68, 0xc0, R8 ;  /* 0x000000c044089825 */ /* 0x000fe200078e0008 */
[----:B------:R-:W1:Y:S01]  /*5030*/  @!P1 LDC.64 R26, c[0x0][0x218] ;  /* 0x00008600ff1a9b82 */ /* 0x000e620000000a00 */
[C---:B------:R-:W-:Y:S02]  /*5040*/  @!P1 IADD3 R20, P3, R0.reuse, R10, RZ ;  /* 0x0000000a00149210 */ /* 0x040fe40007f7e0ff */
[----:B------:R-:W-:Y:S01]  /*5050*/  @!P1 IMAD.X R10, R3, 0x1, R84, P2 ;  /* 0x00000001030a9824 */ /* 0x000fe200010e0654 */
[----:B------:R-:W-:Y:S02]  /*5060*/  @!P1 IADD3 R21, P2, R0, R8, RZ ;  /* 0x0000000800159210 */ /* 0x000fe40007f5e0ff */
[----:B--2---:R-:W-:Y:S02]  /*5070*/  @!P1 LEA R8, P4, R7, R16, 0x1 ;  /* 0x0000001007089211 */ /* 0x004fe400078808ff */
[----:B------:R-:W2:Y:S01]  /*5080*/  @!P1 LDC.64 R22, c[0x0][0x218] ;  /* 0x00008600ff169b82 */ /* 0x000ea20000000a00 */
[----:B------:R-:W-:-:S02]  /*5090*/  @!P1 IADD3.X R32, R3, R11, R13, P3, !PT ;  /* 0x0000000b03209210 */ /* 0x000fc40001ffe40d */
[----:B------:R-:W-:Y:S02]  /*50a0*/  @!P1 IADD3.X R13, R3, R9, R4, P2, !PT ;  /* 0x00000009030d9210 */ /* 0x000fe400017fe404 */
[----:B------:R-:W-:Y:S02]  /*50b0*/  @!P1 LEA.HI.X R9, R7, R17, R10, 0x1, P4 ;  /* 0x0000001107099211 */ /* 0x000fe400020f0c0a */
[-C--:B------:R-:W-:Y:S01]  /*50c0*/  @!P1 IADD3 R4, P4, P2, R0, R77.reuse, R234 ;  /* 0x0000004d00049210 */ /* 0x080fe20007a9e0ea */
[----:B------:R-:W3:Y:S01]  /*50d0*/  @!P1 LDC.64 R24, c[0x0][0x218] ;  /* 0x00008600ff189b82 */ /* 0x000ee20000000a00 */
[C---:B------:R-:W-:Y:S01]  /*50e0*/  @!P1 LEA R7, P3, R68.reuse, R77, 0x6 ;  /* 0x0000004d44079211 */ /* 0x040fe200078630ff */
[----:B------:R-:W-:Y:S01]  /*50f0*/  @!PT LDS RZ, [RZ] ;  /* 0x00000000fffff984 */ /* 0x000fe20000000800 */
[----:B------:R-:W-:Y:S01]  /*5100*/  @!PT LDS RZ, [RZ] ;  /* 0x00000000fffff984 */ /* 0x000fe20000000800 */
[----:B------:R-:W-:Y:S01]  /*5110*/  @!PT LDS RZ, [RZ] ;  /* 0x00000000fffff984 */ /* 0x000fe20000000800 */
[----:B------:R4:W-:Y:S03]  /*5120*/  @!P1 LDGSTS.E.BYPASS.LTC128B.128 [R168+0x1000], desc[UR12][R8.64] ;  /* 0x0100000008a89fae */ /* 0x0009e6000b901d4c */
[-C--:B------:R-:W-:Y:S01]  /*5130*/  @!P1 LEA.HI.X R11, R68, R84.reuse, R69, 0x6, P3 ;  /* 0x00000054440b9211 */ /* 0x080fe200018f3445 */
[----:B------:R1:W-:Y:S01]  /*5140*/  @P1 STS.128 [R168+0x1800], RZ ;  /* 0x001800ffa8001388 */ /* 0x0003e20000000c00 */
[----:B------:R-:W-:Y:S01]  /*5150*/  @!P1 IADD3 R7, P3, R0, R7, RZ ;  /* 0x0000000700079210 */ /* 0x000fe20007f7e0ff */
[----:B------:R-:W3:Y:S04]  /*5160*/  @!P1 LDC.64 R28, c[0x0][0x218] ;  /* 0x00008600ff1c9b82 */ /* 0x000ee80000000a00 */
[C---:B------:R-:W-:Y:S01]  /*5170*/  @!P1 IMAD.X R11, R3.reuse, 0x1, R11, P3 ;  /* 0x00000001030b9824 */ /* 0x040fe200018e060b */
[----:B----4-:R-:W-:-:S02]  /*5180*/  @!P1 IADD3.X R9, R3, R84, R233, P4, P2 ;  /* 0x0000005403099210 */ /* 0x010fc400027e44e9 */
[----:B------:R-:W-:Y:S02]  /*5190*/  @!P1 LEA R8, P4, R4, R18, 0x1 ;  /* 0x0000001204089211 */ /* 0x000fe400078808ff */
[----:B------:R-:W-:Y:S02]  /*51a0*/  @!P1 LEA R10, P2, R68, R77, 0x7 ;  /* 0x0000004d440a9211 */ /* 0x000fe400078438ff */
[----:B------:R-:W-:Y:S02]  /*51b0*/  @!P1 LEA.HI.X R9, R4, R19, R9, 0x1, P4 ;  /* 0x0000001304099211 */ /* 0x000fe400020f0c09 */
[----:B------:R-:W-:Y:S02]  /*51c0*/  @!P1 IADD3 R4, P4, R0, R10, RZ ;  /* 0x0000000a00049210 */ /* 0x000fe40007f9e0ff */
[----:B------:R-:W-:Y:S01]  /*51d0*/  @!P1 LEA.HI.X R10, R68, R84, R69, 0x7, P2 ;  /* 0x00000054440a9211 */ /* 0x000fe200010f3c45 */
[----:B------:R-:W-:Y:S01]  /*51e0*/  @!PT LDS RZ, [RZ] ;  /* 0x00000000fffff984 */ /* 0x000fe20000000800 */
[----:B------:R-:W-:Y:S01]  /*51f0*/  @!PT LDS RZ, [RZ] ;  /* 0x00000000fffff984 */ /* 0x000fe20000000800 */
[----:B------:R-:W-:Y:S01]  /*5200*/  @!PT LDS RZ, [RZ] ;  /* 0x00000000fffff984 */ /* 0x000fe20000000800 */
[----:B------:R4:W-:Y:S01]  /*5210*/  @!P1 LDGSTS.E.BYPASS.LTC128B.128 [R168+0x1800], desc[UR12][R8.64] ;  /* 0x0180000008a89fae */ /* 0x0009e2000b901d4c */
[----:B-----5:R-:W-:-:S02]  /*5220*/  @!P1 LEA R18, P3, R7, R30, 0x1 ;  /* 0x0000001e07129211 */ /* 0x020fc400078608ff */
[C---:B-1----:R-:W-:Y:S01]  /*5230*/  @!P1 LEA R16, P2, R14.reuse, R26, 0x1 ;  /* 0x0000001a0e109211 */ /* 0x042fe200078408ff */
[----:B------:R1:W-:Y:S01]  /*5240*/  @P1 STS.128 [R168+0x2000], RZ ;  /* 0x002000ffa8001388 */ /* 0x0003e20000000c00 */
[----:B------:R-:W-:Y:S01]  /*5250*/  @!P1 LEA.HI.X R19, R7, R31, R11, 0x1, P3 ;  /* 0x0000001f07139211 */ /* 0x000fe200018f0c0b */
[----:B------:R-:W-:Y:S01]  /*5260*/  @!P1 IMAD.X R7, R3, 0x1, R10, P4 ;  /* 0x0000000103079824 */ /* 0x000fe200020e060a */
[----:B------:R-:W-:Y:S02]  /*5270*/  @!P1 LEA.HI.X R17, R14, R27, R15, 0x1, P2 ;  /* 0x0000001b0e119211 */ /* 0x000fe400010f0c0f */
[----:B--2---:R-:W-:Y:S01]  /*5280*/  @!P1 LEA R14, P4, R4, R22, 0x1 ;  /* 0x00000016040e9211 */ /* 0x004fe200078808ff */
[----:B------:R-:W-:Y:S01]  /*5290*/  @!PT LDS RZ, [RZ] ;  /* 0x00000000fffff984 */ /* 0x000fe20000000800 */
[----:B------:R-:W-:Y:S01]  /*52a0*/  @!PT LDS RZ, [RZ] ;  /* 0x00000000fffff984 */ /* 0x000fe20000000800 */
[----:B------:R-:W-:Y:S01]  /*52b0*/  @!PT LDS RZ, [RZ] ;  /* 0x00000000fffff984 */ /* 0x000fe20000000800 */
[----:B------:R1:W-:Y:S01]  /*52c0*/  @!P1 LDGSTS.E.BYPASS.LTC128B.128 [R168+0x2000], desc[UR12][R18.64] ;  /* 0x0200000012a89fae */ /* 0x0003e2000b901d4c */
[----:B---3--:R-:W-:Y:S02]  /*52d0*/  @!P1 LEA R10, P3, R20, R24, 0x1 ;  /* 0x00000018140a9211 */ /* 0x008fe400078608ff */
[----:B------:R-:W-:Y:S01]  /*52e0*/  @!P1 LEA.HI.X R15, R4, R23, R7, 0x1, P4 ;  /* 0x00000017040f9211 */ /* 0x000fe200020f0c07 */
[----:B------:R1:W-:Y:S01]  /*52f0*/  @P1 STS.128 [R168+0x2800], RZ ;  /* 0x002800ffa8001388 */ /* 0x0003e20000000c00 */
[----:B------:R-:W-:-:S03]  /*5300*/  @!P1 LEA.HI.X R11, R20, R25, R32, 0x1, P3 ;  /* 0x00000019140b9211 */ /* 0x000fc600018f0c20 */
        /* <DEDUP_REMOVED lines=8> */
[----:B------:R1:W-:Y:S01]  /*5390*/  @!P1 LDGSTS.E.BYPASS.LTC128B.128 [R168+0x3000], desc[UR12][R14.64] ;  /* 0x030000000ea89fae */ /* 0x0003e2000b901d4c */
[----:B----4-:R-:W-:-:S03]  /*53a0*/  @!P1 LEA R8, P2, R21, R28, 0x1 ;  /* 0x0000001c15089211 */ /* 0x010fc600078408ff */
        /* <DEDUP_REMOVED lines=13> */
[----:B-1----:R-:W-:Y:S01]  /*5480*/  IMAD.MOV.U32 R8, RZ, RZ, R77 ;  /* 0x000000ffff087224 */ /* 0x002fe200078e004d */
        /* <DEDUP_REMOVED lines=12> */
.L_x_818:
[----:B------:R-:W-:Y:S05]  /*5550*/  BSYNC B0 ;  /* 0x0000000000007941 */ /* 0x000fea0003800000 */
.L_x_817:
[----:B------:R-:W0:Y:S01]  /*5560*/  LDGDEPBAR ;  /* 0x00000000000079af */ /* 0x000e220000000000 */
[----:B------:R-:W-:-:S04]  /*5570*/  IADD3 R77, P1, R0, R77, RZ ;  /* 0x0000004d004d7210 */ /* 0x000fc80007f3e0ff */
[----:B------:R-:W-:-:S09]  /*5580*/  IADD3.X R84, R3, R84, RZ, P1, !PT ;  /* 0x0000005403547210 */ /* 0x000fd20000ffe4ff */
.L_x_814:
[----:B------:R-:W-:Y:S01]  /*5590*/  IMAD.IADD R4, R57, 0x1, R126 ;  /* 0x0000000139047824 */ /* 0x000fe200078e027e */
[----:B------:R-:W-:Y:S01]  /*55a0*/  ULDC UR11, c[0x0][0x2ec] ;  /* 0x0000bb00000b7ab9 */ /* 0x000fe20000000800 */
[----:B------:R-:W-:Y:S01]  /*55b0*/  LEA R135, R135, UR4, 0x1 ;  /* 0x0000000487877c11 */ /* 0x000fe2000f8e08ff */
[----:B------:R-:W-:Y:S01]  /*55c0*/  ULDC.64 UR8, c[0x0][0x218] ;  /* 0x0000860000087ab9 */ /* 0x000fe20000000a00 */
[C---:B------:R-:W-:Y:S01]  /*55d0*/  VIADD R54, R4.reuse, 0x1 ;  /* 0x0000000104367836 */ /* 0x040fe20000000000 */
[CC--:B------:R-:W-:Y:S01]  /*55e0*/  ISETP.GE.AND P2, PT, R4.reuse, R5.reuse, PT ;  /* 0x000000050400720c */ /* 0x0c0fe20003f46270 */
[C---:B------:R-:W-:Y:S01]  /*55f0*/  VIADD R52, R4.reuse, 0x8 ;  /* 0x0000000804347836 */ /* 0x040fe20000000000 */
[C---:B------:R-:W-:Y:S01]  /*5600*/  ISETP.GE.AND P3, PT, R4.reuse, R6, PT ;  /* 0x000000060400720c */ /* 0x040fe20003f66270 */
[----:B------:R-:W-:Y:S01]  /*5610*/  VIADD R72, R4, 0x9 ;  /* 0x0000000904487836 */ /* 0x000fe20000000000 */
[-C--:B------:R-:W-:Y:S01]  /*5620*/  ISETP.GE.AND P1, PT, R54, R5.reuse, PT ;  /* 0x000000053600720c */ /* 0x080fe20003f26270 */
[C---:B------:R-:W-:Y:S01]  /*5630*/  VIADD R126, R4.reuse, 0xb9 ;  /* 0x000000b9047e7836 */ /* 0x040fe20000000000 */
[----:B------:R-:W-:Y:S01]  /*5640*/  FSEL R7, R125, -INF , !P2 ;  /* 0xff8000007d077808 */ /* 0x000fe20005000000 */
[----:B------:R-:W-:Y:S01]  /*5650*/  VIADD R125, R4, 0xc0 ;  /* 0x000000c0047d7836 */ /* 0x000fe20000000000 */
[-C--:B------:R-:W-:Y:S01]  /*5660*/  ISETP.GE.AND P2, PT, R52, R5.reuse, PT ;  /* 0x000000053400720c */ /* 0x080fe20003f46270 */
[C---:B------:R-:W-:Y:S01]  /*5670*/  VIADD R129, R4.reuse, 0xc1 ;  /* 0x000000c104817836 */ /* 0x040fe20000000000 */
[----:B-12---:R-:W-:Y:S01]  /*5680*/  FSEL R8, R73, -INF , !P1 ;  /* 0xff80000049087808 */ /* 0x006fe20004800000 */
[----:B------:R-:W-:Y:S01]  /*5690*/  VIADD R73, R4, 0x10 ;  /* 0x0000001004497836 */ /* 0x000fe20000000000 */
[-C--:B------:R-:W-:Y:S01]  /*56a0*/  ISETP.GE.AND P1, PT, R72, R5.reuse, PT ;  /* 0x000000054800720c */ /* 0x080fe20003f26270 */
[----:B------:R-:W-:Y:S01]  /*56b0*/  VIADD R131, R4, 0xc9 ;  /* 0x000000c904837836 */ /* 0x000fe20000000000 */
[----:B------:R-:W-:Y:S01]  /*56c0*/  FSEL R9, R74, -INF , !P2 ;  /* 0xff8000004a097808 */ /* 0x000fe20005000000 */
[C---:B------:R-:W-:Y:S01]  /*56d0*/  VIADD R74, R4.reuse, 0x11 ;  /* 0x00000011044a7836 */ /* 0x040fe20000000000 */
[----:B------:R-:W-:Y:S01]  /*56e0*/  FMNMX.FTZ R3, R7, R8, !PT ;  /* 0x0000000807037209 */ /* 0x000fe20007810000 */
[C---:B------:R-:W-:Y:S01]  /*56f0*/  VIADD R130, R4.reuse, 0xd0 ;  /* 0x000000d004827836 */ /* 0x040fe20000000000 */
[----:B------:R-:W-:Y:S01]  /*5700*/  ISETP.GE.AND P2, PT, R73, R5, PT ;  /* 0x000000054900720c */ /* 0x000fe20003f46270 */
[C---:B------:R-:W-:Y:S01]  /*5710*/  VIADD R137, R4.reuse, 0xd9 ;  /* 0x000000d904897836 */ /* 0x040fe20000000000 */
[----:B------:R-:W-:Y:S01]  /*5720*/  FSEL R22, R75, -INF , !P1 ;  /* 0xff8000004b167808 */ /* 0x000fe20004800000 */
[C---:B------:R-:W-:Y:S01]  /*5730*/  VIADD R75, R4.reuse, 0x18 ;  /* 0x00000018044b7836 */ /* 0x040fe20000000000 */
[----:B------:R-:W-:Y:S01]  /*5740*/  FMNMX.FTZ R3, R9, R3, !PT ;  /* 0x0000000309037209 */ /* 0x000fe20007810000 */
[----:B------:R-:W-:Y:S01]  /*5750*/  VIADD R136, R4, 0xe0 ;  /* 0x000000e004887836 */ /* 0x000fe20000000000 */
[----:B------:R-:W-:Y:S01]  /*5760*/  ISETP.GE.AND P1, PT, R74, R5, PT ;  /* 0x000000054a00720c */ /* 0x000fe20003f26270 */
[----:B------:R-:W-:Y:S01]  /*5770*/  VIADD R139, R4, 0xe1 ;  /* 0x000000e1048b7836 */ /* 0x000fe20000000000 */
[----:B------:R-:W-:Y:S01]  /*5780*/  FSEL R21, R76, -INF , !P2 ;  /* 0xff8000004c157808 */ /* 0x000fe20005000000 */
[----:B------:R-:W-:Y:S01]  /*5790*/  VIADD R76, R4, 0x19 ;  /* 0x00000019044c7836 */ /* 0x000fe20000000000 */
[----:B------:R-:W-:Y:S01]  /*57a0*/  FMNMX.FTZ R3, R22, R3, !PT ;  /* 0x0000000316037209 */ /* 0x000fe20007810000 */
[C---:B------:R-:W-:Y:S01]  /*57b0*/  VIADD R138, R4.reuse, 0xe8 ;  /* 0x000000e8048a7836 */ /* 0x040fe20000000000 */
[----:B------:R-:W-:Y:S01]  /*57c0*/  ISETP.GE.AND P2, PT, R75, R5, PT ;  /* 0x000000054b00720c */ /* 0x000fe20003f46270 */
[----:B------:R-:W-:Y:S01]  /*57d0*/  VIADD R142, R4, 0xe9 ;  /* 0x000000e9048e7836 */ /* 0x000fe20000000000 */
[----:B------:R-:W-:Y:S01]  /*57e0*/  FSEL R20, R78, -INF , !P1 ;  /* 0xff8000004e147808 */ /* 0x000fe20004800000 */
[C---:B------:R-:W-:Y:S01]  /*57f0*/  VIADD R78, R4.reuse, 0x20 ;  /* 0x00000020044e7836 */ /* 0x040fe20000000000 */
[----:B------:R-:W-:Y:S01]  /*5800*/  FMNMX.FTZ R3, R21, R3, !PT ;  /* 0x0000000315037209 */ /* 0x000fe20007810000 */
[----:B------:R-:W-:Y:S01]  /*5810*/  VIADD R141, R4, 0xf0 ;  /* 0x000000f0048d7836 */ /* 0x000fe20000000000 */
[----:B------:R-:W-:Y:S01]  /*5820*/  ISETP.GE.AND P1, PT, R76, R5, PT ;  /* 0x000000054c00720c */ /* 0x000fe20003f26270 */
[C---:B------:R-:W-:Y:S01]  /*5830*/  VIADD R145, R4.reuse, 0xf1 ;  /* 0x000000f104917836 */ /* 0x040fe20000000000 */
[----:B------:R-:W-:Y:S01]  /*5840*/  FSEL R19, R79, -INF , !P2 ;  /* 0xff8000004f137808 */ /* 0x000fe20005000000 */
[----:B------:R-:W-:Y:S01]  /*5850*/  VIADD R79, R4, 0x21 ;  /* 0x00000021044f7836 */ /* 0x000fe20000000000 */
[----:B------:R-:W-:Y:S01]  /*5860*/  FMNMX.FTZ R3, R20, R3, !PT ;  /* 0x0000000314037209 */ /* 0x000fe20007810000 */
[----:B------:R-:W-:Y:S01]  /*5870*/  VIADD R143, R4, 0xf8 ;  /* 0x000000f8048f7836 */ /* 0x000fe20000000000 */
[----:B------:R-:W-:Y:S01]  /*5880*/  ISETP.GE.AND P2, PT, R78, R5, PT ;  /* 0x000000054e00720c */ /* 0x000fe20003f46270 */
[----:B------:R-:W-:Y:S01]  /*5890*/  VIADD R146, R4, 0xf9 ;  /* 0x000000f904927836 */ /* 0x000fe20000000000 */
[----:B------:R-:W-:Y:S01]  /*58a0*/  FSEL R18, R80, -INF , !P1 ;  /* 0xff80000050127808 */ /* 0x000fe20004800000 */
[----:B------:R-:W-:Y:S01]  /*58b0*/  VIADD R80, R4, 0x28 ;  /* 0x0000002804507836 */ /* 0x000fe20000000000 */
[----:B------:R-:W-:-:S02]  /*58c0*/  FMNMX.FTZ R3, R19, R3, !PT ;  /* 0x0000000313037209 */ /* 0x000fc40007810000 */
[----:B------:R-:W-:Y:S02]  /*58d0*/  ISETP.GE.AND P1, PT, R79, R5, PT ;  /* 0x000000054f00720c */ /* 0x000fe40003f26270 */
[----:B------:R-:W-:Y:S01]  /*58e0*/  FSEL R17, R81, -INF , !P2 ;  /* 0xff80000051117808 */ /* 0x000fe20005000000 */
[----:B------:R-:W-:Y:S01]  /*58f0*/  VIADD R81, R4, 0x29 ;  /* 0x0000002904517836 */ /* 0x000fe20000000000 */
[----:B------:R-:W-:Y:S02]  /*5900*/  FMNMX.FTZ R3, R18, R3, !PT ;  /* 0x0000000312037209 */ /* 0x000fe40007810000 */
[----:B------:R-:W-:Y:S02]  /*5910*/  ISETP.GE.AND P2, PT, R80, R5, PT ;  /* 0x000000055000720c */ /* 0x000fe40003f46270 */
        /* <DEDUP_REMOVED lines=21> */
[C---:B------:R-:W-:Y:S01]  /*5a70*/  VIADD R88, R4.reuse, 0x41 ;  /* 0x0000004104587836 */ /* 0x040fe20000000000 */
        /* <DEDUP_REMOVED lines=118> */
[----:B------:R-:W-:Y:S02]  /*61e0*/  FSEL R53, R53, -INF , !P2 ;  /* 0xff80000035357808 */ /* 0x000fe40005000000 */
[----:B------:R-:W-:Y:S02]  /*61f0*/  FMNMX.FTZ R3, R51, R3, !PT ;  /* 0x0000000333037209 */ /* 0x000fe40007810000 */
[----:B------:R-:W-:Y:S02]  /*6200*/  ISETP.GE.AND P2, PT, R122, R5, PT ;  /* 0x000000057a00720c */ /* 0x000fe40003f46270 */
[----:B------:R-:W-:Y:S02]  /*6210*/  FSEL R55, R55, -INF , !P1 ;  /* 0xff80000037377808 */ /* 0x000fe40004800000 */
[----:B------:R-:W-:-:S02]  /*6220*/  FMNMX.FTZ R3, R53, R3, !PT ;  /* 0x0000000335037209 */ /* 0x000fc40007810000 */
[----:B------:R-:W-:Y:S02]  /*6230*/  ISETP.GE.AND P1, PT, R126, R5, PT ;  /* 0x000000057e00720c */ /* 0x000fe40003f26270 */
[----:B------:R-:W-:Y:S01]  /*6240*/  FSEL R56, R128, -INF , !P2 ;  /* 0xff80000080387808 */ /* 0x000fe20005000000 */
[----:B------:R-:W-:Y:S01]  /*6250*/  VIADD R128, R4, 0xc8 ;  /* 0x000000c804807836 */ /* 0x000fe20000000000 */
[----:B------:R-:W-:Y:S02]  /*6260*/  FMNMX.FTZ R3, R55, R3, !PT ;  /* 0x0000000337037209 */ /* 0x000fe40007810000 */
[----:B------:R-:W-:Y:S02]  /*6270*/  ISETP.GE.AND P2, PT, R125, R5, PT ;  /* 0x000000057d00720c */ /* 0x000fe40003f46270 */
[----:B------:R-:W-:Y:S02]  /*6280*/  FSEL R61, R61, -INF , !P1 ;  /* 0xff8000003d3d7808 */ /* 0x000fe40004800000 */
        /* <DEDUP_REMOVED lines=48> */
[----:B------:R-:W-:Y:S02]  /*6590*/  FSEL R225, R109, -INF , !P1 ;  /* 0xff8000006de17808 */ /* 0x000fe40004800000 */
[----:B------:R-:W-:Y:S02]  /*65a0*/  FMNMX.FTZ R3, R224, R3, !PT ;  /* 0x00000003e0037209 */ /* 0x000fe40007810000 */
[----:B------:R-:W-:-:S02]  /*65b0*/  ISETP.GE.AND P2, PT, R54, R6, PT ;  /* 0x000000063600720c */ /* 0x000fc40003f46270 */
        /* <DEDUP_REMOVED lines=10> */
[----:B------:R-:W-:-:S03]  /*6660*/  FFMA.FTZ R4, R10, UR11, -R0 ;  /* 0x0000000b0a047c23 */ /* 0x000fc60008010800 */
[----:B------:R1:W-:Y:S02]  /*6670*/  MUFU.EX2 R151, R7 ;  /* 0x0000000700977308 */ /* 0x0003e40000000800 */
[----:B-1----:R-:W-:-:S06]  /*6680*/  FFMA.FTZ R7, R8, UR11, -R0 ;  /* 0x0000000b08077c23 */ /* 0x002fcc0008010800 */
[----:B------:R1:W-:Y:S02]  /*6690*/  MUFU.EX2 R149, R7 ;  /* 0x0000000700957308 */ /* 0x0003e40000000800 */
[----:B-1----:R-:W-:Y:S01]  /*66a0*/  FFMA.FTZ R7, R9, UR11, -R0 ;  /* 0x0000000b09077c23 */ /* 0x002fe20008010800 */
[----:B------:R-:W-:Y:S02]  /*66b0*/  FSEL R9, R242, -INF , !P2 ;  /* 0xff800000f2097808 */ /* 0x000fe40005000000 */
[----:B------:R-:W-:-:S03]  /*66c0*/  ISETP.GE.AND P2, PT, R72, R6, PT ;  /* 0x000000064800720c */ /* 0x000fc60003f46270 */
[----:B------:R1:W-:Y:S02]  /*66d0*/  MUFU.EX2 R150, R7 ;  /* 0x0000000700967308 */ /* 0x0003e40000000800 */
[----:B-1----:R-:W-:-:S06]  /*66e0*/  FFMA.FTZ R7, R22, UR11, -R0 ;  /* 0x0000000b16077c23 */ /* 0x002fcc0008010800 */
[----:B------:R1:W2:Y:S02]  /*66f0*/  MUFU.EX2 R156, R7 ;  /* 0x00000007009c7308 */ /* 0x0002a40000000800 */
[----:B-1----:R-:W-:-:S06]  /*6700*/  FFMA.FTZ R7, R21, UR11, -R0 ;  /* 0x0000000b15077c23 */ /* 0x002fcc0008010800 */
[----:B------:R1:W-:Y:S02]  /*6710*/  MUFU.EX2 R157, R7 ;  /* 0x00000007009d7308 */ /* 0x0003e40000000800 */
        /* <DEDUP_REMOVED lines=8> */
[--C-:B-1----:R-:W-:Y:S02]  /*67a0*/  FFMA.FTZ R7, R16, UR11, -R0.reuse ;  /* 0x0000000b10077c23 */ /* 0x102fe40008010800 */
[----:B------:R-:W-:Y:S04]  /*67b0*/  LDSM.16.MT88.4 R16, [R135+0x5000] ;  /* 0x005000008710783b */ /* 0x000fe80000004200 */
[----:B------:R1:W-:Y:S02]  /*67c0*/  MUFU.EX2 R162, R7 ;  /* 0x0000000700a27308 */ /* 0x0003e40000000800 */
[----:B-1----:R-:W-:-:S06]  /*67d0*/  FFMA.FTZ R7, R15, UR11, -R0 ;  /* 0x0000000b0f077c23 */ /* 0x002fcc0008010800 */
[----:B------:R1:W-:Y:S02]  /*67e0*/  MUFU.EX2 R163, R7 ;  /* 0x0000000700a37308 */ /* 0x0003e40000000800 */
[----:B-1----:R-:W-:Y:S01]  /*67f0*/  FFMA.FTZ R7, R14, UR11, -R0 ;  /* 0x0000000b0e077c23 */ /* 0x002fe20008010800 */
[----:B------:R-:W-:Y:S02]  /*6800*/  FSEL R14, R181, -INF , !P1 ;  /* 0xff800000b50e7808 */ /* 0x000fe40004800000 */
[----:B------:R-:W-:-:S03]  /*6810*/  ISETP.GE.AND P1, PT, R73, R6, PT ;  /* 0x000000064900720c */ /* 0x000fc60003f26270 */
[----:B------:R1:W-:Y:S01]  /*6820*/  MUFU.EX2 R169, R7 ;  /* 0x0000000700a97308 */ /* 0x0003e20000000800 */
[----:B------:R-:W-:Y:S02]  /*6830*/  FSEL R10, R173, -INF , !P1 ;  /* 0xff800000ad0a7808 */ /* 0x000fe40004800000 */
[----:B------:R-:W-:-:S05]  /*6840*/  ISETP.GE.AND P1, PT, R75, R6, PT ;  /* 0x000000064b00720c */ /* 0x000fca0003f26270 */
[----:B------:R3:W-:Y:S01]  /*6850*/  MUFU.EX2 R181, R4 ;  /* 0x0000000400b57308 */ /* 0x0007e20000000800 */
[----:B------:R-:W-:Y:S02]  /*6860*/  FSEL R15, R177, -INF , !P1 ;  /* 0xff800000b10f7808 */ /* 0x000fe40004800000 */
[----:B------:R-:W-:-:S04]  /*6870*/  ISETP.GE.AND P1, PT, R78, R6, PT ;  /* 0x000000064e00720c */ /* 0x000fc80003f26270 */
[----:B------:R-:W-:Y:S01]  /*6880*/  FSEL R22, R171, -INF , !P1 ;  /* 0xff800000ab167808 */ /* 0x000fe20004800000 */
[--C-:B-1----:R-:W-:Y:S01]  /*6890*/  FFMA.FTZ R7, R13, UR11, -R0.reuse ;  /* 0x0000000b0d077c23 */ /* 0x102fe20008010800 */
[----:B------:R-:W-:Y:S02]  /*68a0*/  FSEL R13, R241, -INF , !P2 ;  /* 0xff800000f10d7808 */ /* 0x000fe40005000000 */
[-C--:B------:R-:W-:Y:S01]  /*68b0*/  ISETP.GE.AND P2, PT, R74, R6.reuse, PT ;  /* 0x000000064a00720c */ /* 0x080fe20003f46270 */
[----:B------:R1:W-:Y:S01]  /*68c0*/  MUFU.EX2 R170, R7 ;  /* 0x0000000700aa7308 */ /* 0x0003e20000000800 */
[-C--:B------:R-:W-:Y:S02]  /*68d0*/  ISETP.GE.AND P1, PT, R80, R6.reuse, PT ;  /* 0x000000065000720c */ /* 0x080fe40003f26270 */
[----:B------:R-:W-:Y:S01]  /*68e0*/  FSEL R21, R240, -INF , !P2 ;  /* 0xff800000f0157808 */ /* 0x000fe20005000000 */
[----:B---3--:R-:W-:Y:S01]  /*68f0*/  FFMA.FTZ R4, R23, UR11, -R0 ;  /* 0x0000000b17047c23 */ /* 0x008fe20008010800 */
[----:B------:R-:W-:-:S03]  /*6900*/  ISETP.GE.AND P2, PT, R76, R6, PT ;  /* 0x000000064c00720c */ /* 0x000fc60003f46270 */
[----:B------:R3:W-:Y:S01]  /*6910*/  MUFU.EX2 R173, R4 ;  /* 0x0000000400ad7308 */ /* 0x0007e20000000800 */
[----:B------:R-:W-:Y:S02]  /*6920*/  FSEL R23, R239, -INF , !P2 ;  /* 0xff800000ef177808 */ /* 0x000fe40005000000 */
[----:B------:R-:W-:Y:S01]  /*6930*/  ISETP.GE.AND P2, PT, R79, R6, PT ;  /* 0x000000064f00720c */ /* 0x000fe20003f46270 */
[----:B-1----:R-:W-:Y:S01]  /*6940*/  FFMA.FTZ R7, R11, UR11, -R0 ;  /* 0x0000000b0b077c23 */ /* 0x002fe20008010800 */
[----:B------:R-:W-:-:S03]  /*6950*/  FSEL R11, R243, -INF , !P3 ;  /* 0xff800000f30b7808 */ /* 0x000fc60005800000 */
[----:B------:R1:W-:Y:S01]  /*6960*/  MUFU.EX2 R174, R7 ;  /* 0x0000000700ae7308 */ /* 0x0003e20000000800 */
[----:B------:R-:W-:Y:S01]  /*6970*/  FMNMX.FTZ R20, R11, R9, !PT ;  /* 0x000000090b147209 */ /* 0x000fe20007810000 */
[----:B---3--:R-:W-:-:S03]  /*6980*/  FFMA.FTZ R4, R24, UR11, -R0 ;  /* 0x0000000b18047c23 */ /* 0x008fc60008010800 */
[----:B------:R-:W-:Y:S02]  /*6990*/  FMNMX.FTZ R20, R14, R20, !PT ;  /* 0x000000140e147209 */ /* 0x000fe40007810000 */
[----:B------:R-:W-:Y:S01]  /*69a0*/  FSEL R24, R238, -INF , !P2 ;  /* 0xff800000ee187808 */ /* 0x000fe20005000000 */
[----:B------:R3:W-:Y:S01]  /*69b0*/  MUFU.EX2 R177, R4 ;  /* 0x0000000400b17308 */ /* 0x0007e20000000800 */
[----:B------:R-:W-:Y:S02]  /*69c0*/  FMNMX.FTZ R20, R13, R20, !PT ;  /* 0x000000140d147209 */ /* 0x000fe40007810000 */
[----:B------:R-:W-:Y:S02]  /*69d0*/  ISETP.GE.AND P2, PT, R81, R6, PT ;  /* 0x000000065100720c */ /* 0x000fe40003f46270 */
[----:B------:R-:W-:-:S04]  /*69e0*/  FMNMX.FTZ R20, R10, R20, !PT ;  /* 0x000000140a147209 */ /* 0x000fc80007810000 */
[----:B------:R-:W-:Y:S01]  /*69f0*/  FMNMX.FTZ R20, R21, R20, !PT ;  /* 0x0000001415147209 */ /* 0x000fe20007810000 */
[----:B-1----:R-:W-:-:S03]  /*6a00*/  FFMA.FTZ R7, R57, UR11, -R0 ;  /* 0x0000000b39077c23 */ /* 0x002fc60008010800 */
[----:B------:R-:W-:-:S04]  /*6a10*/  FMNMX.FTZ R20, R15, R20, !PT ;  /* 0x000000140f147209 */ /* 0x000fc80007810000 */
[----:B------:R-:W-:Y:S01]  /*6a20*/  FMNMX.FTZ R20, R23, R20, !PT ;  /* 0x0000001417147209 */ /* 0x000fe20007810000 */
[----:B---3--:R-:W-:Y:S01]  /*6a30*/  FFMA.FTZ R4, R25, UR11, -R0 ;  /* 0x0000000b19047c23 */ /* 0x008fe20008010800 */
[----:B------:R-:W-:Y:S02]  /*6a40*/  FSEL R25, R186, -INF , !P1 ;  /* 0xff800000ba197808 */ /* 0x000fe40004800000 */
[----:B------:R-:W-:Y:S01]  /*6a50*/  FMNMX.FTZ R20, R22, R20, !PT ;  /* 0x0000001416147209 */ /* 0x000fe20007810000 */
[----:B------:R1:W-:Y:S01]  /*6a60*/  MUFU.EX2 R171, R4 ;  /* 0x0000000400ab7308 */ /* 0x0003e20000000800 */
[----:B------:R-:W-:Y:S02]  /*6a70*/  ISETP.GE.AND P1, PT, R82, R6, PT ;  /* 0x000000065200720c */ /* 0x000fe40003f26270 */
[----:B------:R-:W-:Y:S02]  /*6a80*/  FMNMX.FTZ R20, R24, R20, !PT ;  /* 0x0000001418147209 */ /* 0x000fe40007810000 */
[----:B------:R-:W-:-:S02]  /*6a90*/  FSEL R52, R176, -INF , !P1 ;  /* 0xff800000b0347808 */ /* 0x000fc40004800000 */
[----:B------:R-:W-:Y:S02]  /*6aa0*/  FMNMX.FTZ R20, R25, R20, !PT ;  /* 0x0000001419147209 */ /* 0x000fe40007810000 */
[----:B------:R-:W-:-:S04]  /*6ab0*/  ISETP.GE.AND P1, PT, R85, R6, PT ;  /* 0x000000065500720c */ /* 0x000fc80003f26270 */
[----:B------:R-:W-:Y:S02]  /*6ac0*/  FSEL R72, R180, -INF , !P1 ;  /* 0xff800000b4487808 */ /* 0x000fe40004800000 */
[-C--:B------:R-:W-:Y:S01]  /*6ad0*/  ISETP.GE.AND P1, PT, R87, R6.reuse, PT ;  /* 0x000000065700720c */ /* 0x080fe20003f26270 */
[----:B-1----:R-:W-:Y:S01]  /*6ae0*/  FFMA.FTZ R4, R26, UR11, -R0 ;  /* 0x0000000b1a047c23 */ /* 0x002fe20008010800 */
[----:B------:R-:W-:Y:S02]  /*6af0*/  FSEL R26, R232, -INF , !P2 ;  /* 0xff800000e81a7808 */ /* 0x000fe40005000000 */
[----:B------:R-:W-:Y:S01]  /*6b00*/  ISETP.GE.AND P2, PT, R83, R6, PT ;  /* 0x000000065300720c */ /* 0x000fe20003f46270 */
[----:B------:R1:W-:Y:S01]  /*6b10*/  MUFU.EX2 R186, R4 ;  /* 0x0000000400ba7308 */ /* 0x0003e20000000800 */
[----:B------:R-:W-:Y:S02]  /*6b20*/  FMNMX.FTZ R20, R26, R20, !PT ;  /* 0x000000141a147209 */ /* 0x000fe40007810000 */
[----:B------:R-:W-:-:S02]  /*6b30*/  FSEL R54, R230, -INF , !P2 ;  /* 0xff800000e6367808 */ /* 0x000fc40005000000 */
[----:B------:R-:W-:Y:S02]  /*6b40*/  FMNMX.FTZ R20, R52, R20, !PT ;  /* 0x0000001434147209 */ /* 0x000fe40007810000 */
[----:B------:R-:W-:Y:S02]  /*6b50*/  ISETP.GE.AND P2, PT, R86, R6, PT ;  /* 0x000000065600720c */ /* 0x000fe40003f46270 */
[----:B------:R-:W-:Y:S02]  /*6b60*/  FMNMX.FTZ R20, R54, R20, !PT ;  /* 0x0000001436147209 */ /* 0x000fe40007810000 */
[----:B------:R-:W-:Y:S02]  /*6b70*/  FSEL R73, R229, -INF , !P2 ;  /* 0xff800000e5497808 */ /* 0x000fe40005000000 */
[----:B------:R-:W-:Y:S02]  /*6b80*/  FMNMX.FTZ R20, R72, R20, !PT ;  /* 0x0000001448147209 */ /* 0x000fe40007810000 */
[----:B------:R-:W-:-:S02]  /*6b90*/  ISETP.GE.AND P2, PT, R88, R6, PT ;  /* 0x000000065800720c */ /* 0x000fc40003f46270 */
[----:B------:R-:W-:Y:S01]  /*6ba0*/  FSEL R74, R184, -INF , !P1 ;  /* 0xff800000b84a7808 */ /* 0x000fe20004800000 */
[----:B-1----:R-:W-:Y:S01]  /*6bb0*/  FFMA.FTZ R4, R27, UR11, -R0 ;  /* 0x0000000b1b047c23 */ /* 0x002fe20008010800 */
[----:B------:R-:W-:Y:S02]  /*6bc0*/  FMNMX.FTZ R20, R73, R20, !PT ;  /* 0x0000001449147209 */ /* 0x000fe40007810000 */
[----:B------:R-:W-:Y:S01]  /*6bd0*/  ISETP.GE.AND P1, PT, R89, R6, PT ;  /* 0x000000065900720c */ /* 0x000fe20003f26270 */
[----:B------:R1:W-:Y:S01]  /*6be0*/  MUFU.EX2 R176, R4 ;  /* 0x0000000400b07308 */ /* 0x0003e20000000800 */
[----:B------:R-:W-:Y:S02]  /*6bf0*/  FSEL R75, R223, -INF , !P2 ;  /* 0xff800000df4b7808 */ /* 0x000fe40005000000 */
[----:B------:R-:W-:Y:S02]  /*6c00*/  FMNMX.FTZ R20, R74, R20, !PT ;  /* 0x000000144a147209 */ /* 0x000fe40007810000 */
[----:B------:R-:W-:-:S02]  /*6c10*/  ISETP.GE.AND P2, PT, R90, R6, PT ;  /* 0x000000065a00720c */ /* 0x000fc40003f46270 */
[----:B------:R-:W-:Y:S02]  /*6c20*/  FSEL R76, R172, -INF , !P1 ;  /* 0xff800000ac4c7808 */ /* 0x000fe40004800000 */
[----:B------:R-:W-:Y:S02]  /*6c30*/  FMNMX.FTZ R20, R75, R20, !PT ;  /* 0x000000144b147209 */ /* 0x000fe40007810000 */
[----:B------:R-:W-:Y:S02]  /*6c40*/  ISETP.GE.AND P1, PT, R91, R6, PT ;  /* 0x000000065b00720c */ /* 0x000fe40003f26270 */
[----:B------:R-:W-:Y:S02]  /*6c50*/  FSEL R78, R222, -INF , !P2 ;  /* 0xff800000de4e7808 */ /* 0x000fe40005000000 */
[----:B------:R-:W-:Y:S02]  /*6c60*/  FMNMX.FTZ R20, R76, R20, !PT ;  /* 0x000000144c147209 */ /* 0x000fe40007810000 */
[----:B------:R-:W-:Y:S01]  /*6c70*/  ISETP.GE.AND P2, PT, R92, R6, PT ;  /* 0x000000065c00720c */ /* 0x000fe20003f46270 */
[----:B-1----:R-:W-:Y:S01]  /*6c80*/  FFMA.FTZ R4, R28, UR11, -R0 ;  /* 0x0000000b1c047c23 */ /* 0x002fe20008010800 */
[----:B------:R-:W-:-:S02]  /*6c90*/  FSEL R79, R188, -INF , !P1 ;  /* 0xff800000bc4f7808 */ /* 0x000fc40004800000 */
[----:B------:R-:W-:Y:S01]  /*6ca0*/  FMNMX.FTZ R20, R78, R20, !PT ;  /* 0x000000144e147209 */ /* 0x000fe20007810000 */
[----:B------:R1:W-:Y:S01]  /*6cb0*/  MUFU.EX2 R180, R4 ;  /* 0x0000000400b47308 */ /* 0x0003e20000000800 */
[----:B------:R-:W-:Y:S02]  /*6cc0*/  ISETP.GE.AND P1, PT, R93, R6, PT ;  /* 0x000000065d00720c */ /* 0x000fe40003f26270 */
[----:B------:R-:W-:Y:S02]  /*6cd0*/  FSEL R80, R221, -INF , !P2 ;  /* 0xff800000dd507808 */ /* 0x000fe40005000000 */
[----:B------:R-:W-:Y:S02]  /*6ce0*/  FMNMX.FTZ R20, R79, R20, !PT ;  /* 0x000000144f147209 */ /* 0x000fe40007810000 */
[----:B------:R-:W-:Y:S02]  /*6cf0*/  ISETP.GE.AND P2, PT, R94, R6, PT ;  /* 0x000000065e00720c */ /* 0x000fe40003f46270 */
[----:B------:R-:W-:-:S02]  /*6d00*/  FSEL R81, R179, -INF , !P1 ;  /* 0xff800000b3517808 */ /* 0x000fc40004800000 */
[----:B------:R-:W-:Y:S02]  /*6d10*/  FMNMX.FTZ R20, R80, R20, !PT ;  /* 0x0000001450147209 */ /* 0x000fe40007810000 */
[----:B------:R-:W-:Y:S02]  /*6d20*/  ISETP.GE.AND P1, PT, R95, R6, PT ;  /* 0x000000065f00720c */ /* 0x000fe40003f26270 */
[----:B------:R-:W-:Y:S02]  /*6d30*/  FSEL R82, R220, -INF , !P2 ;  /* 0xff800000dc527808 */ /* 0x000fe40005000000 */
[----:B------:R-:W-:Y:S01]  /*6d40*/  FMNMX.FTZ R20, R81, R20, !PT ;  /* 0x0000001451147209 */ /* 0x000fe20007810000 */
[----:B-1----:R-:W-:Y:S01]  /*6d50*/  FFMA.FTZ R4, R29, UR11, -R0 ;  /* 0x0000000b1d047c23 */ /* 0x002fe20008010800 */
[----:B------:R-:W-:Y:S02]  /*6d60*/  ISETP.GE.AND P2, PT, R98, R6, PT ;  /* 0x000000066200720c */ /* 0x000fe40003f46270 */
[----:B------:R-:W-:Y:S01]  /*6d70*/  FSEL R83, R183, -INF , !P1 ;  /* 0xff800000b7537808 */ /* 0x000fe20004800000 */
[----:B------:R1:W-:Y:S01]  /*6d80*/  MUFU.EX2 R184, R4 ;  /* 0x0000000400b87308 */ /* 0x0003e20000000800 */
        /* <DEDUP_REMOVED lines=9> */
[----:B-1----:R-:W-:Y:S01]  /*6e20*/  FFMA.FTZ R4, R30, UR11, -R0 ;  /* 0x0000000b1e047c23 */ /* 0x002fe20008010800 */
[----:B------:R-:W-:Y:S02]  /*6e30*/  FMNMX.FTZ R20, R86, R20, !PT ;  /* 0x0000001456147209 */ /* 0x000fe40007810000 */
[----:B------:R-:W-:Y:S01]  /*6e40*/  ISETP.GE.AND P2, PT, R102, R6, PT ;  /* 0x000000066600720c */ /* 0x000fe20003f46270 */
[----:B------:R1:W-:Y:S01]  /*6e50*/  MUFU.EX2 R172, R4 ;  /* 0x0000000400ac7308 */ /* 0x0003e20000000800 */
        /* <DEDUP_REMOVED lines=8> */
[----:B------:R-:W-:Y:S01]  /*6ee0*/  ISETP.GE.AND P1, PT, R105, R6, PT ;  /* 0x000000066900720c */ /* 0x000fe20003f26270 */
[----:B-1----:R-:W-:Y:S01]  /*6ef0*/  FFMA.FTZ R4, R31, UR11, -R0 ;  /* 0x0000000b1f047c23 */ /* 0x002fe20008010800 */
        /* <DEDUP_REMOVED lines=11> */
[----:B------:R-:W-:Y:S02]  /*6fb0*/  FSEL R109, R193, -INF , !P1 ;  /* 0xff800000c16d7808 */ /* 0x000fe40004800000 */
[----:B------:R-:W-:Y:S01]  /*6fc0*/  FMNMX.FTZ R20, R103, R20, !PT ;  /* 0x0000001467147209 */ /* 0x000fe20007810000 */
[----:B-1----:R-:W-:Y:S01]  /*6fd0*/  FFMA.FTZ R4, R32, UR11, -R0 ;  /* 0x0000000b20047c23 */ /* 0x002fe20008010800 */
[----:B------:R-:W-:-:S02]  /*6fe0*/  ISETP.GE.AND P1, PT, R110, R6, PT ;  /* 0x000000066e00720c */ /* 0x000fc40003f26270 */
[----:B------:R-:W-:Y:S01]  /*6ff0*/  FSEL R110, R196, -INF , !P2 ;  /* 0xff800000c46e7808 */ /* 0x000fe20005000000 */
[----:B------:R1:W-:Y:S01]  /*7000*/  MUFU.EX2 R179, R4 ;  /* 0x0000000400b37308 */ /* 0x0003e20000000800 */
[----:B------:R-:W-:Y:S02]  /*7010*/  FMNMX.FTZ R20, R109, R20, !PT ;  /* 0x000000146d147209 */ /* 0x000fe40007810000 */
[----:B------:R-:W-:Y:S02]  /*7020*/  ISETP.GE.AND P2, PT, R112, R6, PT ;  /* 0x000000067000720c */ /* 0x000fe40003f46270 */
[----:B------:R-:W-:Y:S02]  /*7030*/  FSEL R121, R190, -INF , !P1 ;  /* 0xff800000be797808 */ /* 0x000fe40004800000 */
[----:B------:R-:W-:Y:S02]  /*7040*/  FMNMX.FTZ R20, R110, R20, !PT ;  /* 0x000000146e147209 */ /* 0x000fe40007810000 */
[----:B------:R-:W-:-:S02]  /*7050*/  ISETP.GE.AND P1, PT, R111, R6, PT ;  /* 0x000000066f00720c */ /* 0x000fc40003f26270 */
[----:B------:R-:W-:Y:S02]  /*7060*/  FSEL R124, R204, -INF , !P2 ;  /* 0xff800000cc7c7808 */ /* 0x000fe40005000000 */
[----:B------:R-:W-:Y:S02]  /*7070*/  FMNMX.FTZ R20, R121, R20, !PT ;  /* 0x0000001479147209 */ /* 0x000fe40007810000 */
[----:B------:R-:W-:Y:S02]  /*7080*/  ISETP.GE.AND P2, PT, R114, R6, PT ;  /* 0x000000067200720c */ /* 0x000fe40003f46270 */
[----:B------:R-:W-:Y:S01]  /*7090*/  FSEL R127, R140, -INF , !P1 ;  /* 0xff8000008c7f7808 */ /* 0x000fe20004800000 */
[----:B-1----:R-:W-:Y:S01]  /*70a0*/  FFMA.FTZ R4, R33, UR11, -R0 ;  /* 0x0000000b21047c23 */ /* 0x002fe20008010800 */
[----:B------:R-:W-:Y:S02]  /*70b0*/  FMNMX.FTZ R20, R124, R20, !PT ;  /* 0x000000147c147209 */ /* 0x000fe40007810000 */
[----:B------:R-:W-:Y:S01]  /*70c0*/  ISETP.GE.AND P1, PT, R113, R6, PT ;  /* 0x000000067100720c */ /* 0x000fe20003f26270 */
[----:B------:R1:W-:Y:S01]  /*70d0*/  MUFU.EX2 R183, R4 ;  /* 0x0000000400b77308 */ /* 0x0003e20000000800 */
[----:B------:R-:W-:-:S02]  /*70e0*/  FSEL R140, R192, -INF , !P2 ;  /* 0xff800000c08c7808 */ /* 0x000fc40005000000 */
[----:B------:R-:W-:Y:S02]  /*70f0*/  FMNMX.FTZ R20, R127, R20, !PT ;  /* 0x000000147f147209 */ /* 0x000fe40007810000 */
[----:B------:R-:W-:Y:S02]  /*7100*/  ISETP.GE.AND P2, PT, R118, R6, PT ;  /* 0x000000067600720c */ /* 0x000fe40003f46270 */
[----:B------:R-:W-:Y:S02]  /*7110*/  FSEL R144, R144, -INF , !P1 ;  /* 0xff80000090907808 */ /* 0x000fe40004800000 */
[----:B------:R-:W-:Y:S02]  /*7120*/  FMNMX.FTZ R20, R140, R20, !PT ;  /* 0x000000148c147209 */ /* 0x000fe40007810000 */
[----:B------:R-:W-:Y:S02]  /*7130*/  ISETP.GE.AND P1, PT, R115, R6, PT ;  /* 0x000000067300720c */ /* 0x000fe40003f26270 */
[----:B------:R-:W-:-:S02]  /*7140*/  FSEL R147, R147, -INF , !P2 ;  /* 0xff80000093937808 */ /* 0x000fc40005000000 */
[----:B------:R-:W-:Y:S01]  /*7150*/  FMNMX.FTZ R20, R144, R20, !PT ;  /* 0x0000001490147209 */ /* 0x000fe20007810000 */
[----:B-1----:R-:W-:Y:S01]  /*7160*/  FFMA.FTZ R4, R34, UR11, -R0 ;  /* 0x0000000b22047c23 */ /* 0x002fe20008010800 */
[----:B------:R-:W-:Y:S02]  /*7170*/  ISETP.GE.AND P2, PT, R120, R6, PT ;  /* 0x000000067800720c */ /* 0x000fe40003f46270 */
[----:B------:R-:W-:Y:S01]  /*7180*/  FSEL R120, R148, -INF , !P1 ;  /* 0xff80000094787808 */ /* 0x000fe20004800000 */
[----:B------:R1:W-:Y:S01]  /*7190*/  MUFU.EX2 R185, R4 ;  /* 0x0000000400b97308 */ /* 0x0003e20000000800 */
[----:B------:R-:W-:Y:S02]  /*71a0*/  FMNMX.FTZ R20, R147, R20, !PT ;  /* 0x0000001493147209 */ /* 0x000fe40007810000 */
[----:B------:R-:W-:Y:S02]  /*71b0*/  ISETP.GE.AND P1, PT, R119, R6, PT ;  /* 0x000000067700720c */ /* 0x000fe40003f26270 */
[----:B------:R-:W-:-:S02]  /*71c0*/  FSEL R148, R214, -INF , !P2 ;  /* 0xff800000d6947808 */ /* 0x000fc40005000000 */
        /* <DEDUP_REMOVED lines=46> */
[----:B------:R-:W-:Y:S01]  /*74b0*/  FSEL R139, R164, -INF , !P1 ;  /* 0xff800000a48b7808 */ /* 0x000fe20004800000 */
[----:B------:R-:W-:Y:S01]  /*74c0*/  IMAD R164, R2, 0x2, R135 ;  /* 0x0000000202a47824 */ /* 0x000fe200078e0287 */
[----:B------:R-:W-:Y:S02]  /*74d0*/  FMNMX.FTZ R20, R136, R20, !PT ;  /* 0x0000001488147209 */ /* 0x000fe40007810000 */
[----:B------:R-:W-:Y:S02]  /*74e0*/  ISETP.GE.AND P1, PT, R138, R6, PT ;  /* 0x000000068a00720c */ /* 0x000fe40003f26270 */
[----:B------:R-:W-:Y:S01]  /*74f0*/  FSEL R138, R194, -INF , !P2 ;  /* 0xff800000c28a7808 */ /* 0x000fe20005000000 */
[----:B------:R-:W-:Y:S01]  /*7500*/  LDSM.16.MT88.4 R32, [R164+0x5000] ;  /* 0x00500000a420783b */ /* 0x000fe20000004200 */
        /* <DEDUP_REMOVED lines=20> */
[----:B------:R-:W-:Y:S02]  /*7650*/  FSEL R211, R211, -INF , !P2 ;  /* 0xff800000d3d37808 */ /* 0x000fe40005000000 */
[----:B------:R-:W-:-:S04]  /*7660*/  FMNMX.FTZ R20, R212, R20, !PT ;  /* 0x00000014d4147209 */ /* 0x000fc80007810000 */
[----:B------:R-:W-:-:S05]  /*7670*/  FMNMX.FTZ R20, R211, R20, !PT ;  /* 0x00000014d3147209 */ /* 0x000fca0007810000 */
[----:B------:R-:W3:Y:S01]  /*7680*/  SHFL.BFLY PT, R8, R20, 0x2, 0x1f ;  /* 0x0c401f0014087f89 */ /* 0x000ee200000e0000 */
[----:B-1----:R-:W-:-:S04]  /*7690*/  FFMA.FTZ R4, R41, UR11, -R0 ;  /* 0x0000000b29047c23 */ /* 0x002fc80008010800 */
[----:B------:R1:W-:Y:S02]  /*76a0*/  MUFU.EX2 R192, R4 ;  /* 0x0000000400c07308 */ /* 0x0003e40000000800 */
[----:B-1----:R-:W-:Y:S01]  /*76b0*/  FFMA.FTZ R4, R42, UR11, -R0 ;  /* 0x0000000b2a047c23 */ /* 0x002fe20008010800 */
[----:B---3--:R-:W-:-:S05]  /*76c0*/  FMNMX.FTZ R20, R20, R8, !PT ;  /* 0x0000000814147209 */ /* 0x008fca0007810000 */
[----:B------:R1:W-:Y:S01]  /*76d0*/  MUFU.EX2 R204, R4 ;  /* 0x0000000400cc7308 */ /* 0x0003e20000000800 */
[----:B------:R-:W3:Y:S01]  /*76e0*/  SHFL.BFLY PT, R7, R20, 0x1, 0x1f ;  /* 0x0c201f0014077f89 */ /* 0x000ee200000e0000 */
[----:B-1----:R-:W-:-:S06]  /*76f0*/  FFMA.FTZ R4, R43, UR11, -R0 ;  /* 0x0000000b2b047c23 */ /* 0x002fcc0008010800 */
[----:B------:R1:W-:Y:S01]  /*7700*/  MUFU.EX2 R199, R4 ;  /* 0x0000000400c77308 */ /* 0x0003e20000000800 */
[----:B---3--:R-:W-:-:S04]  /*7710*/  FMNMX.FTZ R20, R20, R7, !PT ;  /* 0x0000000714147209 */ /* 0x008fc80007810000 */
[C---:B------:R-:W-:Y:S01]  /*7720*/  FSETP.NEU.FTZ.AND P1, PT, R20.reuse, -INF , PT ;  /* 0xff8000001400780b */ /* 0x040fe20003f3d000 */
[----:B------:R-:W-:Y:S01]  /*7730*/  FMUL.FTZ R7, R20, UR11 ;  /* 0x0000000b14077c20 */ /* 0x000fe20008410000 */
[----:B-1----:R-:W-:-:S04]  /*7740*/  FFMA.FTZ R4, R44, UR11, -R0 ;  /* 0x0000000b2c047c23 */ /* 0x002fc80008010800 */
[----:B------:R1:W-:Y:S02]  /*7750*/  MUFU.EX2 R201, R4 ;  /* 0x0000000400c97308 */ /* 0x0003e40000000800 */
[----:B-1----:R-:W-:-:S06]  /*7760*/  FFMA.FTZ R4, R45, UR11, -R0 ;  /* 0x0000000b2d047c23 */ /* 0x002fcc0008010800 */
[----:B------:R1:W-:Y:S02]  /*7770*/  MUFU.EX2 R203, R4 ;  /* 0x0000000400cb7308 */ /* 0x0003e40000000800 */
[----:B-1----:R-:W-:-:S06]  /*7780*/  FFMA.FTZ R4, R46, UR11, -R0 ;  /* 0x0000000b2e047c23 */ /* 0x002fcc0008010800 */
[----:B------:R1:W-:Y:S02]  /*7790*/  MUFU.EX2 R195, R4 ;  /* 0x0000000400c37308 */ /* 0x0003e40000000800 */
[--C-:B-1----:R-:W-:Y:S02]  /*77a0*/  FFMA.FTZ R4, R47, UR11, -R0.reuse ;  /* 0x0000000b2f047c23 */ /* 0x102fe40008010800 */
[----:B------:R-:W1:Y:S04]  /*77b0*/  LDSM.16.MT88.4 R44, [R135+0x5400] ;  /* 0x00540000872c783b */ /* 0x000e680000004200 */
[----:B------:R3:W-:Y:S02]  /*77c0*/  MUFU.EX2 R198, R4 ;  /* 0x0000000400c67308 */ /* 0x0007e40000000800 */
[----:B---3--:R-:W-:-:S06]  /*77d0*/  FFMA.FTZ R4, R48, UR11, -R0 ;  /* 0x0000000b30047c23 */ /* 0x008fcc0008010800 */
[----:B------:R3:W-:Y:S02]  /*77e0*/  MUFU.EX2 R200, R4 ;  /* 0x0000000400c87308 */ /* 0x0007e40000000800 */
[----:B---3--:R-:W-:-:S06]  /*77f0*/  FFMA.FTZ R4, R49, UR11, -R0 ;  /* 0x0000000b31047c23 */ /* 0x008fcc0008010800 */
[----:B------:R3:W-:Y:S02]  /*7800*/  MUFU.EX2 R202, R4 ;  /* 0x0000000400ca7308 */ /* 0x0007e40000000800 */
[----:B---3--:R-:W-:-:S06]  /*7810*/  FFMA.FTZ R4, R50, UR11, -R0 ;  /* 0x0000000b32047c23 */ /* 0x008fcc0008010800 */
[----:B------:R3:W-:Y:S02]  /*7820*/  MUFU.EX2 R194, R4 ;  /* 0x0000000400c27308 */ /* 0x0007e40000000800 */
[--C-:B---3--:R-:W-:Y:S02]  /*7830*/  FFMA.FTZ R4, R51, UR11, -R0.reuse ;  /* 0x0000000b33047c23 */ /* 0x108fe40008010800 */
[----:B------:R-:W3:Y:S04]  /*7840*/  LDSM.16.MT88.4 R48, [R164+0x5400] ;  /* 0x00540000a430783b */ /* 0x000ee80000004200 */
[----:B------:R4:W-:Y:S02]  /*7850*/  MUFU.EX2 R197, R4 ;  /* 0x0000000400c57308 */ /* 0x0009e40000000800 */
[----:B----4-:R-:W-:-:S06]  /*7860*/  FFMA.FTZ R4, R53, UR11, -R0 ;  /* 0x0000000b35047c23 */ /* 0x010fcc0008010800 */
        /* <DEDUP_REMOVED lines=11> */
[--C-:B----4-:R-:W-:Y:S02]  /*7920*/  FFMA.FTZ R4, R58, UR11, -R0.reuse ;  /* 0x0000000b3a047c23 */ /* 0x110fe40008010800 */
[----:B------:R-:W4:Y:S04]  /*7930*/  LDSM.16.MT88.4 R56, [R135+0x5800] ;  /* 0x005800008738783b */ /* 0x000f280000004200 */
[----:B------:R5:W-:Y:S02]  /*7940*/  MUFU.EX2 R214, R4 ;  /* 0x0000000400d67308 */ /* 0x000be40000000800 */
[----:B-----5:R-:W-:-:S06]  /*7950*/  FFMA.FTZ R4, R62, UR11, -R0 ;  /* 0x0000000b3e047c23 */ /* 0x020fcc0008010800 */
[----:B------:R5:W-:Y:S02]  /*7960*/  MUFU.EX2 R215, R4 ;  /* 0x0000000400d77308 */ /* 0x000be40000000800 */
[----:B-----5:R-:W-:-:S06]  /*7970*/  FFMA.FTZ R4, R66, UR11, -R0 ;  /* 0x0000000b42047c23 */ /* 0x020fcc0008010800 */
[----:B------:R5:W-:Y:S02]  /*7980*/  MUFU.EX2 R217, R4 ;  /* 0x0000000400d97308 */ /* 0x000be40000000800 */
[----:B-----5:R-:W-:-:S06]  /*7990*/  FFMA.FTZ R4, R65, UR11, -R0 ;  /* 0x0000000b41047c23 */ /* 0x020fcc0008010800 */
[----:B------:R5:W-:Y:S02]  /*79a0*/  MUFU.EX2 R218, R4 ;  /* 0x0000000400da7308 */ /* 0x000be40000000800 */
[----:B-----5:R-:W-:-:S06]  /*79b0*/  FFMA.FTZ R4, R64, UR11, -R0 ;  /* 0x0000000b40047c23 */ /* 0x020fcc0008010800 */
[----:B------:R5:W-:Y:S02]  /*79c0*/  MUFU.EX2 R220, R4 ;  /* 0x0000000400dc7308 */ /* 0x000be40000000800 */
[--C-:B-----5:R-:W-:Y:S02]  /*79d0*/  FFMA.FTZ R4, R63, UR11, -R0.reuse ;  /* 0x0000000b3f047c23 */ /* 0x120fe40008010800 */
[----:B------:R-:W5:Y:S04]  /*79e0*/  LDSM.16.MT88.4 R60, [R164+0x5800] ;  /* 0x00580000a43c783b */ /* 0x000f680000004200 */
[----:B------:R2:W-:Y:S02]  /*79f0*/  MUFU.EX2 R219, R4 ;  /* 0x0000000400db7308 */ /* 0x0005e40000000800 */
[----:B--2---:R-:W-:-:S02]  /*7a00*/  FFMA.FTZ R4, R67, UR11, -R0 ;  /* 0x0000000b43047c23 */ /* 0x004fc40008010800 */
[----:B------:R-:W-:Y:S04]  /*7a10*/  LDSM.16.MT88.4 R64, [R135+0x6400] ;  /* 0x006400008740783b */ /* 0x000fe80000004200 */
[----:B------:R2:W-:Y:S02]  /*7a20*/  MUFU.EX2 R221, R4 ;  /* 0x0000000400dd7308 */ /* 0x0005e40000000800 */
[----:B--2---:R-:W-:-:S06]  /*7a30*/  FFMA.FTZ R4, R70, UR11, -R0 ;  /* 0x0000000b46047c23 */ /* 0x004fcc0008010800 */
[----:B------:R2:W-:Y:S02]  /*7a40*/  MUFU.EX2 R223, R4 ;  /* 0x0000000400df7308 */ /* 0x0005e40000000800 */
[----:B--2---:R-:W-:Y:S01]  /*7a50*/  FSEL R4, R7, RZ, P1 ;  /* 0x000000ff07047208 */ /* 0x004fe20000800000 */
[----:B------:R-:W-:-:S05]  /*7a60*/  FFMA.FTZ R7, R71, UR11, -R0 ;  /* 0x0000000b47077c23 */ /* 0x000fca0008010800 */
[----:B------:R2:W-:Y:S01]  /*7a70*/  MUFU.EX2 R222, R7 ;  /* 0x0000000700de7308 */ /* 0x0005e20000000800 */
[----:B------:R-:W-:-:S07]  /*7a80*/  FFMA.FTZ R2, R15, UR11, -R4 ;  /* 0x0000000b0f027c23 */ /* 0x000fce0008010804 */
[----:B------:R1:W-:Y:S01]  /*7a90*/  MUFU.EX2 R15, R2 ;  /* 0x00000002000f7308 */ /* 0x0003e20000000800 */
[----:B--2---:R-:W-:Y:S01]  /*7aa0*/  FFMA.FTZ R7, R11, UR11, -R4 ;  /* 0x0000000b0b077c23 */ /* 0x004fe20008010804 */
[----:B------:R-:W-:-:S06]  /*7ab0*/  F2FP.BF16.F32.PACK_AB R11, R156, R150 ;  /* 0x000000969c0b723e */ /* 0x000fcc00000010ff */
[----:B------:R2:W-:Y:S01]  /*7ac0*/  MUFU.EX2 R89, R7 ;  /* 0x0000000700597308 */ /* 0x0005e20000000800 */
[----:B-1----:R-:W-:-:S07]  /*7ad0*/  FFMA.FTZ R2, R23, UR11, -R4 ;  /* 0x0000000b17027c23 */ /* 0x002fce0008010804 */
[----:B------:R1:W-:Y:S01]  /*7ae0*/  MUFU.EX2 R102, R2 ;  /* 0x0000000200667308 */ /* 0x0003e20000000800 */
[----:B--2---:R-:W-:Y:S01]  /*7af0*/  FFMA.FTZ R7, R9, UR11, -R4 ;  /* 0x0000000b09077c23 */ /* 0x004fe20008010804 */
[----:B------:R-:W-:-:S06]  /*7b00*/  F2FP.BF16.F32.PACK_AB R9, R149, R151 ;  /* 0x000000979509723e */ /* 0x000fcc00000010ff */
[----:B------:R2:W3:Y:S01]  /*7b10*/  MUFU.EX2 R88, R7 ;  /* 0x0000000700587308 */ /* 0x0004e20000000800 */
[----:B-1----:R-:W-:-:S07]  /*7b20*/  FFMA.FTZ R2, R22, UR11, -R4 ;  /* 0x0000000b16027c23 */ /* 0x002fce0008010804 */
[----:B------:R1:W-:Y:S01]  /*7b30*/  MUFU.EX2 R106, R2 ;  /* 0x00000002006a7308 */ /* 0x0003e20000000800 */
[----:B--2---:R-:W-:Y:S01]  /*7b40*/  FFMA.FTZ R7, R14, UR11, -R4 ;  /* 0x0000000b0e077c23 */ /* 0x004fe20008010804 */
[----:B---3--:R-:W-:-:S06]  /*7b50*/  F2FP.BF16.F32.PACK_AB R8, R88, R89 ;  /* 0x000000595808723e */ /* 0x008fcc00000010ff */
[----:B------:R2:W-:Y:S01]  /*7b60*/  MUFU.EX2 R14, R7 ;  /* 0x00000007000e7308 */ /* 0x0005e20000000800 */
[----:B-1----:R-:W-:-:S07]  /*7b70*/  FFMA.FTZ R2, R24, UR11, -R4 ;  /* 0x0000000b18027c23 */ /* 0x002fce0008010804 */
[----:B------:R1:W-:Y:S01]  /*7b80*/  MUFU.EX2 R107, R2 ;  /* 0x00000002006b7308 */ /* 0x0003e20000000800 */
[----:B--2---:R-:W-:-:S07]  /*7b90*/  FFMA.FTZ R7, R13, UR11, -R4 ;  /* 0x0000000b0d077c23 */ /* 0x004fce0008010804 */
[----:B------:R2:W3:Y:S01]  /*7ba0*/  MUFU.EX2 R13, R7 ;  /* 0x00000007000d7308 */ /* 0x0004e20000000800 */
[----:B-1----:R-:W-:-:S07]  /*7bb0*/  FFMA.FTZ R2, R25, UR11, -R4 ;  /* 0x0000000b19027c23 */ /* 0x002fce0008010804 */
[----:B------:R1:W-:Y:S01]  /*7bc0*/  MUFU.EX2 R113, R2 ;  /* 0x0000000200717308 */ /* 0x0003e20000000800 */
[----:B--2---:R-:W-:Y:S01]  /*7bd0*/  FFMA.FTZ R7, R10, UR11, -R4 ;  /* 0x0000000b0a077c23 */ /* 0x004fe20008010804 */
[----:B---3--:R-:W-:-:S06]  /*7be0*/  F2FP.BF16.F32.PACK_AB R10, R13, R14 ;  /* 0x0000000e0d0a723e */ /* 0x008fcc00000010ff */
[----:B------:R2:W-:Y:S01]  /*7bf0*/  MUFU.EX2 R92, R7 ;  /* 0x00000007005c7308 */ /* 0x0005e20000000800 */
[----:B------:R-:W-:Y:S01]  /*7c00*/  HMMA.16816.F32.BF16 R28, R8, R16, RZ ;  /* 0x00000010081c723c */ /* 0x000fe200000418ff */
[----:B-1----:R-:W-:-:S06]  /*7c10*/  FFMA.FTZ R2, R26, UR11, -R4 ;  /* 0x0000000b1a027c23 */ /* 0x002fcc0008010804 */
[----:B------:R1:W3:Y:S01]  /*7c20*/  MUFU.EX2 R119, R2 ;  /* 0x0000000200777308 */ /* 0x0002e20000000800 */
[----:B------:R-:W-:Y:S01]  /*7c30*/  HMMA.16816.F32.BF16 R24, R8, R18, RZ ;  /* 0x000000120818723c */ /* 0x000fe200000418ff */
[----:B------:R-:W-:-:S05]  /*7c40*/  F2FP.BF16.F32.PACK_AB R17, R158, R157 ;  /* 0x0000009d9e11723e */ /* 0x000fca00000010ff */
[C---:B------:R-:W-:Y:S01]  /*7c50*/  HMMA.16816.F32.BF16 R36, R8.reuse, R32, RZ ;  /* 0x000000200824723c */ /* 0x040fe200000418ff */
[--C-:B--2---:R-:W-:Y:S01]  /*7c60*/  FFMA.FTZ R7, R21, UR11, -R4.reuse ;  /* 0x0000000b15077c23 */ /* 0x104fe20008010804 */
[----:B------:R-:W-:Y:S02]  /*7c70*/  F2FP.BF16.F32.PACK_AB R19, R160, R159 ;  /* 0x0000009fa013723e */ /* 0x000fe400000010ff */
[----:B------:R-:W-:Y:S01]  /*7c80*/  F2FP.BF16.F32.PACK_AB R18, R102, R15 ;  /* 0x0000000f6612723e */ /* 0x000fe200000010ff */
[----:B------:R-:W2:Y:S01]  /*7c90*/  MUFU.EX2 R21, R7 ;  /* 0x0000000700157308 */ /* 0x000ea20000000800 */
[----:B------:R-:W-:Y:S01]  /*7ca0*/  HMMA.16816.F32.BF16 R32, R8, R34, RZ ;  /* 0x000000220820723c */ /* 0x000fe200000418ff */
[----:B-1----:R-:W-:-:S06]  /*7cb0*/  FFMA.FTZ R2, R52, UR11, -R4 ;  /* 0x0000000b34027c23 */ /* 0x002fcc0008010804 */
[----:B------:R-:W-:Y:S01]  /*7cc0*/  F2FP.BF16.F32.PACK_AB R9, R162, R161 ;  /* 0x000000a1a209723e */ /* 0x000fe200000010ff */
[----:B------:R1:W-:Y:S01]  /*7cd0*/  MUFU.EX2 R118, R2 ;  /* 0x0000000200767308 */ /* 0x0003e20000000800 */
[----:B------:R-:W-:Y:S02]  /*7ce0*/  F2FP.BF16.F32.PACK_AB R11, R169, R163 ;  /* 0x000000a3a90b723e */ /* 0x000fe400000010ff */
[----:B------:R-:W-:Y:S02]  /*7cf0*/  F2FP.BF16.F32.PACK_AB R8, R107, R106 ;  /* 0x0000006a6b08723e */ /* 0x000fe400000010ff */
[----:B---3--:R-:W-:Y:S02]  /*7d00*/  F2FP.BF16.F32.PACK_AB R10, R119, R113 ;  /* 0x00000071770a723e */ /* 0x008fe400000010ff */
[----:B--2---:R-:W-:Y:S01]  /*7d10*/  F2FP.BF16.F32.PACK_AB R16, R21, R92 ;  /* 0x0000005c1510723e */ /* 0x004fe200000010ff */
[----:B------:R-:W-:-:S04]  /*7d20*/  FFMA.FTZ R7, R110, UR11, -R4 ;  /* 0x0000000b6e077c23 */ /* 0x000fc80008010804 */
[----:B------:R2:W-:Y:S02]  /*7d30*/  MUFU.EX2 R70, R7 ;  /* 0x0000000700467308 */ /* 0x0005e40000000800 */
[C---:B------:R-:W-:Y:S01]  /*7d40*/  HMMA.16816.F32.BF16 R40, R16.reuse, R44, R28 ;  /* 0x0000002c1028723c */ /* 0x040fe2000004181c */
[----:B-1----:R-:W-:Y:S02]  /*7d50*/  FFMA.FTZ R2, R54, UR11, -R4 ;  /* 0x0000000b36027c23 */ /* 0x002fe40008010804 */
[----:B------:R-:W1:Y:S03]  /*7d60*/  LDSM.16.MT88.4 R52, [R135+0x5c00] ;  /* 0x005c00008734783b */ /* 0x000e660000004200 */
[C---:B------:R-:W-:Y:S01]  /*7d70*/  HMMA.16816.F32.BF16 R28, R16.reuse, R46, R24 ;  /* 0x0000002e101c723c */ /* 0x040fe20000041818 */
[----:B------:R3:W5:Y:S05]  /*7d80*/  MUFU.EX2 R115, R2 ;  /* 0x0000000200737308 */ /* 0x00076a0000000800 */
[----:B------:R-:W-:Y:S01]  /*7d90*/  HMMA.16816.F32.BF16 R24, R16, R48, R36 ;  /* 0x000000301018723c */ /* 0x000fe20000041824 */
[----:B--2---:R-:W-:-:S05]  /*7da0*/  FADD.FTZ R7, R89, R88 ;  /* 0x0000005859077221 */ /* 0x004fca0000010000 */
[----:B------:R-:W-:Y:S01]  /*7db0*/  HMMA.16816.F32.BF16 R16, R16, R50, R32 ;  /* 0x000000321010723c */ /* 0x000fe20000041820 */
[----:B------:R-:W2:Y:S01]  /*7dc0*/  LDSM.16.MT88.4 R48, [R164+0x5c00] ;  /* 0x005c0000a430783b */ /* 0x000ea20000004200 */
[----:B------:R-:W-:Y:S01]  /*7dd0*/  FADD.FTZ R7, R14, R7 ;  /* 0x000000070e077221 */ /* 0x000fe20000010000 */
[----:B---3--:R-:W-:-:S03]  /*7de0*/  FFMA.FTZ R2, R72, UR11, -R4 ;  /* 0x0000000b48027c23 */ /* 0x008fc60008010804 */
[C---:B----4-:R-:W-:Y:S01]  /*7df0*/  HMMA.16816.F32.BF16 R40, R8.reuse, R56, R40 ;  /* 0x000000380828723c */ /* 0x050fe20000041828 */
[----:B------:R-:W-:Y:S01]  /*7e00*/  FADD.FTZ R7, R13, R7 ;  /* 0x000000070d077221 */ /* 0x000fe20000010000 */
[----:B------:R3:W-:Y:S03]  /*7e10*/  MUFU.EX2 R114, R2 ;  /* 0x0000000200727308 */ /* 0x0007e60000000800 */
[----:B------:R-:W-:Y:S01]  /*7e20*/  FADD.FTZ R14, R92, R7 ;  /* 0x000000075c0e7221 */ /* 0x000fe20000010000 */
[----:B------:R-:W-:Y:S01]  /*7e30*/  HMMA.16816.F32.BF16 R36, R8, R58, R28 ;  /* 0x0000003a0824723c */ /* 0x000fe2000004181c */
[----:B------:R-:W4:Y:S01]  /*7e40*/  LDSM.16.MT88.4 R56, [R135+0x6000] ;  /* 0x006000008738783b */ /* 0x000f220000004200 */
[----:B------:R-:W-:-:S04]  /*7e50*/  FFMA.FTZ R7, R147, UR11, -R4 ;  /* 0x0000000b93077c23 */ /* 0x000fc80008010804 */
[C---:B-----5:R-:W-:Y:S06]  /*7e60*/  HMMA.16816.F32.BF16 R32, R8.reuse, R60, R24 ;  /* 0x0000003c0820723c */ /* 0x060fec0000041818 */
[----:B------:R-:W-:Y:S01]  /*7e70*/  HMMA.16816.F32.BF16 R44, R8, R62, R16 ;  /* 0x0000003e082c723c */ /* 0x000fe20000041810 */
[----:B------:R-:W5:Y:S01]  /*7e80*/  LDSM.16.MT88.4 R60, [R164+0x6000] ;  /* 0x00600000a43c783b */ /* 0x000f620000004200 */
[----:B---3--:R-:W-:-:S04]  /*7e90*/  FFMA.FTZ R2, R73, UR11, -R4 ;  /* 0x0000000b49027c23 */ /* 0x008fc80008010804 */
[----:B------:R3:W1:Y:S01]  /*7ea0*/  MUFU.EX2 R112, R2 ;  /* 0x0000000200707308 */ /* 0x0006620000000800 */
[----:B------:R-:W-:Y:S02]  /*7eb0*/  F2FP.BF16.F32.PACK_AB R9, R174, R170 ;  /* 0x000000aaae09723e */ /* 0x000fe400000010ff */
[----:B------:R-:W-:Y:S02]  /*7ec0*/  F2FP.BF16.F32.PACK_AB R11, R173, R181 ;  /* 0x000000b5ad0b723e */ /* 0x000fe400000010ff */
[----:B------:R-:W-:Y:S02]  /*7ed0*/  F2FP.BF16.F32.PACK_AB R8, R115, R118 ;  /* 0x000000767308723e */ /* 0x000fe400000010ff */
[----:B------:R-:W-:Y:S02]  /*7ee0*/  F2FP.BF16.F32.PACK_AB R17, R171, R177 ;  /* 0x000000b1ab11723e */ /* 0x000fe400000010ff */
[----:B------:R-:W-:Y:S01]  /*7ef0*/  F2FP.BF16.F32.PACK_AB R19, R176, R186 ;  /* 0x000000bab013723e */ /* 0x000fe200000010ff */
[----:B---3--:R-:W-:Y:S01]  /*7f00*/  FFMA.FTZ R2, R74, UR11, -R4 ;  /* 0x0000000b4a027c23 */ /* 0x008fe20008010804 */
[----:B-1----:R-:W-:-:S03]  /*7f10*/  F2FP.BF16.F32.PACK_AB R10, R112, R114 ;  /* 0x00000072700a723e */ /* 0x002fc600000010ff */
[----:B------:R1:W-:Y:S04]  /*7f20*/  MUFU.EX2 R111, R2 ;  /* 0x00000002006f7308 */ /* 0x0003e80000000800 */
[C---:B------:R-:W-:Y:S06]  /*7f30*/  HMMA.16816.F32.BF16 R28, R8.reuse, R52, R40 ;  /* 0x00000034081c723c */ /* 0x040fec0000041828 */
[C---:B------:R-:W-:Y:S01]  /*7f40*/  HMMA.16816.F32.BF16 R24, R8.reuse, R54, R36 ;  /* 0x000000360818723c */ /* 0x040fe20000041824 */
[----:B------:R-:W3:Y:S05]  /*7f50*/  LDSM.16.MT88.4 R52, [R164+0x6400] ;  /* 0x00640000a434783b */ /* 0x000eea0000004200 */
[----:B--2---:R-:W-:Y:S01]  /*7f60*/  HMMA.16816.F32.BF16 R32, R8, R48, R32 ;  /* 0x000000300820723c */ /* 0x004fe20000041820 */
[----:B-1----:R-:W-:-:S04]  /*7f70*/  FFMA.FTZ R2, R75, UR11, -R4 ;  /* 0x0000000b4b027c23 */ /* 0x002fc80008010804 */
[----:B------:R1:W2:Y:S01]  /*7f80*/  MUFU.EX2 R105, R2 ;  /* 0x0000000200697308 */ /* 0x0002a20000000800 */
[----:B------:R-:W-:Y:S01]  /*7f90*/  HMMA.16816.F32.BF16 R40, R8, R50, R44 ;  /* 0x000000320828723c */ /* 0x000fe2000004182c */
[----:B------:R-:W-:Y:S04]  /*7fa0*/  LDSM.16.MT88.4 R44, [R164+0x6800] ;  /* 0x00680000a42c783b */ /* 0x000fe80000004200 */
[----:B------:R-:W-:Y:S02]  /*7fb0*/  LDSM.16.MT88.4 R48, [R135+0x6c00] ;  /* 0x006c00008730783b */ /* 0x000fe40000004200 */
[----:B------:R-:W-:Y:S02]  /*7fc0*/  F2FP.BF16.F32.PACK_AB R9, R184, R180 ;  /* 0x000000b4b809723e */ /* 0x000fe400000010ff */
[----:B------:R-:W-:Y:S01]  /*7fd0*/  F2FP.BF16.F32.PACK_AB R11, R188, R172 ;  /* 0x000000acbc0b723e */ /* 0x000fe200000010ff */
[----:B-1----:R-:W-:Y:S01]  /*7fe0*/  FFMA.FTZ R2, R76, UR11, -R4 ;  /* 0x0000000b4c027c23 */ /* 0x002fe20008010804 */
[----:B--2---:R-:W-:-:S03]  /*7ff0*/  F2FP.BF16.F32.PACK_AB R16, R105, R111 ;  /* 0x0000006f6910723e */ /* 0x004fc600000010ff */
[----:B------:R1:W-:Y:S02]  /*8000*/  MUFU.EX2 R108, R2 ;  /* 0x00000002006c7308 */ /* 0x0003e40000000800 */
[----:B-1----:R-:W-:-:S06]  /*8010*/  FFMA.FTZ R2, R78, UR11, -R4 ;  /* 0x0000000b4e027c23 */ /* 0x002fcc0008010804 */
[----:B------:R1:W2:Y:S02]  /*8020*/  MUFU.EX2 R104, R2 ;  /* 0x0000000200687308 */ /* 0x0002a40000000800 */
[----:B-1----:R-:W-:Y:S01]  /*8030*/  FFMA.FTZ R2, R79, UR11, -R4 ;  /* 0x0000000b4f027c23 */ /* 0x002fe20008010804 */
[----:B--2---:R-:W-:-:S05]  /*8040*/  F2FP.BF16.F32.PACK_AB R18, R104, R108 ;  /* 0x0000006c6812723e */ /* 0x004fca00000010ff */
[----:B------:R1:W-:Y:S02]  /*8050*/  MUFU.EX2 R98, R2 ;  /* 0x0000000200627308 */ /* 0x0003e40000000800 */
[C---:B----4-:R-:W-:Y:S06]  /*8060*/  HMMA.16816.F32.BF16 R36, R16.reuse, R56, R28 ;  /* 0x000000381024723c */ /* 0x050fec000004181c */
[C---:B------:R-:W-:Y:S01]  /*8070*/  HMMA.16816.F32.BF16 R28, R16.reuse, R58, R24 ;  /* 0x0000003a101c723c */ /* 0x040fe20000041818 */
[----:B------:R-:W2:Y:S05]  /*8080*/  LDSM.16.MT88.4 R56, [R135+0x6800] ;  /* 0x006800008738783b */ /* 0x000eaa0000004200 */
[----:B-----5:R-:W-:Y:S01]  /*8090*/  HMMA.16816.F32.BF16 R24, R16, R60, R32 ;  /* 0x0000003c1018723c */ /* 0x020fe20000041820 */
[----:B-1----:R-:W-:-:S04]  /*80a0*/  FFMA.FTZ R2, R80, UR11, -R4 ;  /* 0x0000000b50027c23 */ /* 0x002fc80008010804 */
[----:B------:R1:W4:Y:S01]  /*80b0*/  MUFU.EX2 R99, R2 ;  /* 0x0000000200637308 */ /* 0x0003220000000800 */
[----:B------:R-:W-:Y:S01]  /*80c0*/  HMMA.16816.F32.BF16 R16, R16, R62, R40 ;  /* 0x0000003e1010723c */ /* 0x000fe20000041828 */
[----:B------:R-:W-:Y:S01]  /*80d0*/  LDSM.16.MT88.4 R60, [R164+0x7000] ;  /* 0x00700000a43c783b */ /* 0x000fe20000004200 */
[----:B-1----:R-:W-:Y:S01]  /*80e0*/  FFMA.FTZ R2, R81, UR11, -R4 ;  /* 0x0000000b51027c23 */ /* 0x002fe20008010804 */
[----:B----4-:R-:W-:-:S04]  /*80f0*/  F2FP.BF16.F32.PACK_AB R8, R99, R98 ;  /* 0x000000626308723e */ /* 0x010fc800000010ff */
[----:B------:R1:W-:Y:S02]  /*8100*/  MUFU.EX2 R101, R2 ;  /* 0x0000000200657308 */ /* 0x0003e40000000800 */
[----:B-1----:R-:W-:-:S06]  /*8110*/  FFMA.FTZ R2, R82, UR11, -R4 ;  /* 0x0000000b52027c23 */ /* 0x002fcc0008010804 */
[----:B------:R1:W4:Y:S02]  /*8120*/  MUFU.EX2 R95, R2 ;  /* 0x00000002005f7308 */ /* 0x0003240000000800 */
[----:B-1----:R-:W-:Y:S01]  /*8130*/  FFMA.FTZ R2, R83, UR11, -R4 ;  /* 0x0000000b53027c23 */ /* 0x002fe20008010804 */
[----:B----4-:R-:W-:-:S05]  /*8140*/  F2FP.BF16.F32.PACK_AB R10, R95, R101 ;  /* 0x000000655f0a723e */ /* 0x010fca00000010ff */
[----:B------:R1:W-:Y:S02]  /*8150*/  MUFU.EX2 R82, R2 ;  /* 0x0000000200527308 */ /* 0x0003e40000000800 */
[C---:B------:R-:W-:Y:S06]  /*8160*/  HMMA.16816.F32.BF16 R32, R8.reuse, R64, R36 ;  /* 0x000000400820723c */ /* 0x040fec0000041824 */
[----:B------:R4:W-:Y:S01]  /*8170*/  MUFU.EX2 R64, R7 ;  /* 0x0000000700407308 */ /* 0x0009e20000000800 */
[C---:B------:R-:W-:Y:S06]  /*8180*/  HMMA.16816.F32.BF16 R28, R8.reuse, R66, R28 ;  /* 0x00000042081c723c */ /* 0x040fec000004181c */
[----:B---3--:R-:W-:Y:S01]  /*8190*/  HMMA.16816.F32.BF16 R24, R8, R52, R24 ;  /* 0x000000340818723c */ /* 0x008fe20000041818 */
[----:B-1----:R-:W-:-:S04]  /*81a0*/  FFMA.FTZ R2, R85, UR11, -R4 ;  /* 0x0000000b55027c23 */ /* 0x002fc80008010804 */
[----:B------:R1:W3:Y:S01]  /*81b0*/  MUFU.EX2 R81, R2 ;  /* 0x0000000200517308 */ /* 0x0002e20000000800 */
[----:B------:R-:W-:Y:S01]  /*81c0*/  HMMA.16816.F32.BF16 R40, R8, R54, R16 ;  /* 0x000000360828723c */ /* 0x000fe20000041810 */
[----:B------:R-:W5:Y:S01]  /*81d0*/  LDSM.16.MT88.4 R52, [R164+0x6c00] ;  /* 0x006c0000a434783b */ /* 0x000f620000004200 */
[----:B----4-:R-:W-:-:S05]  /*81e0*/  FADD.FTZ R7, R21, R14 ;  /* 0x0000000e15077221 */ /* 0x010fca0000010000 */
[----:B------:R-:W-:Y:S01]  /*81f0*/  F2FP.BF16.F32.PACK_AB R9, R183, R179 ;  /* 0x000000b3b709723e */ /* 0x000fe200000010ff */
[----:B------:R-:W-:Y:S01]  /*8200*/  FADD.FTZ R7, R15, R7 ;  /* 0x000000070f077221 */ /* 0x000fe20000010000 */
[----:B------:R-:W-:-:S03]  /*8210*/  F2FP.BF16.F32.PACK_AB R11, R187, R185 ;  /* 0x000000b9bb0b723e */ /* 0x000fc600000010ff */
[----:B------:R-:W-:Y:S01]  /*8220*/  FADD.FTZ R7, R102, R7 ;  /* 0x0000000766077221 */ /* 0x000fe20000010000 */
[----:B-1----:R-:W-:Y:S01]  /*8230*/  FFMA.FTZ R2, R86, UR11, -R4 ;  /* 0x0000000b56027c23 */ /* 0x002fe20008010804 */
[----:B---3--:R-:W-:Y:S02]  /*8240*/  F2FP.BF16.F32.PACK_AB R8, R81, R82 ;  /* 0x000000525108723e */ /* 0x008fe400000010ff */
[----:B------:R-:W-:Y:S01]  /*8250*/  FADD.FTZ R7, R106, R7 ;  /* 0x000000076a077221 */ /* 0x000fe20000010000 */
[----:B------:R1:W-:Y:S03]  /*8260*/  MUFU.EX2 R80, R2 ;  /* 0x0000000200507308 */ /* 0x0003e60000000800 */
[----:B------:R-:W-:-:S04]  /*8270*/  FADD.FTZ R7, R107, R7 ;  /* 0x000000076b077221 */ /* 0x000fc80000010000 */
[----:B------:R-:W-:Y:S01]  /*8280*/  FADD.FTZ R14, R113, R7 ;  /* 0x00000007710e7221 */ /* 0x000fe20000010000 */
[----:B------:R-:W-:-:S04]  /*8290*/  FFMA.FTZ R7, R123, UR11, -R4 ;  /* 0x0000000b7b077c23 */ /* 0x000fc80008010804 */
[----:B------:R3:W-:Y:S01]  /*82a0*/  MUFU.EX2 R15, R7 ;  /* 0x00000007000f7308 */ /* 0x0007e20000000800 */
[----:B-1----:R-:W-:-:S07]  /*82b0*/  FFMA.FTZ R2, R87, UR11, -R4 ;  /* 0x0000000b57027c23 */ /* 0x002fce0008010804 */
[----:B------:R1:W4:Y:S01]  /*82c0*/  MUFU.EX2 R79, R2 ;  /* 0x00000002004f7308 */ /* 0x0003220000000800 */
[----:B---3--:R-:W-:-:S04]  /*82d0*/  FADD.FTZ R7, R119, R14 ;  /* 0x0000000e77077221 */ /* 0x008fc80000010000 */
[----:B------:R-:W-:-:S04]  /*82e0*/  FADD.FTZ R7, R118, R7 ;  /* 0x0000000776077221 */ /* 0x000fc80000010000 */
[----:B------:R-:W-:Y:S01]  /*82f0*/  FADD.FTZ R7, R115, R7 ;  /* 0x0000000773077221 */ /* 0x000fe20000010000 */
[----:B-1----:R-:W-:Y:S01]  /*8300*/  FFMA.FTZ R2, R90, UR11, -R4 ;  /* 0x0000000b5a027c23 */ /* 0x002fe20008010804 */
[----:B----4-:R-:W-:Y:S02]  /*8310*/  F2FP.BF16.F32.PACK_AB R10, R79, R80 ;  /* 0x000000504f0a723e */ /* 0x010fe400000010ff */
[----:B------:R-:W-:Y:S01]  /*8320*/  FADD.FTZ R7, R114, R7 ;  /* 0x0000000772077221 */ /* 0x000fe20000010000 */
[----:B------:R1:W-:Y:S03]  /*8330*/  MUFU.EX2 R75, R2 ;  /* 0x00000002004b7308 */ /* 0x0003e60000000800 */
[----:B------:R-:W-:Y:S01]  /*8340*/  FADD.FTZ R7, R112, R7 ;  /* 0x0000000770077221 */ /* 0x000fe20000010000 */
[----:B--2---:R-:W-:Y:S03]  /*8350*/  HMMA.16816.F32.BF16 R16, R8, R56, R32 ;  /* 0x000000380810723c */ /* 0x004fe60000041820 */
[----:B------:R-:W-:-:S03]  /*8360*/  FADD.FTZ R7, R111, R7 ;  /* 0x000000076f077221 */ /* 0x000fc60000010000 */
[----:B------:R-:W-:Y:S01]  /*8370*/  HMMA.16816.F32.BF16 R36, R8, R58, R28 ;  /* 0x0000003a0824723c */ /* 0x000fe2000004181c */
[----:B------:R-:W2:Y:S01]  /*8380*/  LDSM.16.MT88.4 R56, [R135+0x7000] ;  /* 0x007000008738783b */ /* 0x000ea20000004200 */
[----:B------:R-:W-:-:S04]  /*8390*/  FADD.FTZ R7, R105, R7 ;  /* 0x0000000769077221 */ /* 0x000fc80000010000 */
[----:B------:R-:W-:Y:S01]  /*83a0*/  HMMA.16816.F32.BF16 R32, R8, R44, R24 ;  /* 0x0000002c0820723c */ /* 0x000fe20000041818 */
[----:B-1----:R-:W-:Y:S01]  /*83b0*/  FFMA.FTZ R2, R91, UR11, -R4 ;  /* 0x0000000b5b027c23 */ /* 0x002fe20008010804 */
[----:B------:R-:W-:-:S03]  /*83c0*/  FADD.FTZ R7, R108, R7 ;  /* 0x000000076c077221 */ /* 0x000fc60000010000 */
[----:B------:R1:W3:Y:S01]  /*83d0*/  MUFU.EX2 R78, R2 ;  /* 0x00000002004e7308 */ /* 0x0002e20000000800 */
[----:B------:R-:W-:Y:S01]  /*83e0*/  HMMA.16816.F32.BF16 R8, R8, R46, R40 ;  /* 0x0000002e0808723c */ /* 0x000fe20000041828 */
[----:B------:R-:W-:Y:S01]  /*83f0*/  F2FP.BF16.F32.PACK_AB R25, R182, R178 ;  /* 0x000000b2b619723e */ /* 0x000fe200000010ff */
[----:B------:R-:W4:Y:S01]  /*8400*/  LDSM.16.MT88.4 R44, [R164+0x7400] ;  /* 0x00740000a42c783b */ /* 0x000f220000004200 */
[----:B------:R-:W-:Y:S01]  /*8410*/  F2FP.BF16.F32.PACK_AB R27, R196, R193 ;  /* 0x000000c1c41b723e */ /* 0x000fe200000010ff */
[----:B------:R-:W-:-:S04]  /*8420*/  FADD.FTZ R7, R104, R7 ;  /* 0x0000000768077221 */ /* 0x000fc80000010000 */
[----:B------:R-:W-:-:S04]  /*8430*/  FADD.FTZ R7, R98, R7 ;  /* 0x0000000762077221 */ /* 0x000fc80000010000 */
[----:B------:R-:W-:Y:S01]  /*8440*/  FADD.FTZ R7, R99, R7 ;  /* 0x0000000763077221 */ /* 0x000fe20000010000 */
[----:B-1----:R-:W-:Y:S01]  /*8450*/  FFMA.FTZ R2, R93, UR11, -R4 ;  /* 0x0000000b5d027c23 */ /* 0x002fe20008010804 */
[----:B---3--:R-:W-:Y:S02]  /*8460*/  F2FP.BF16.F32.PACK_AB R24, R78, R75 ;  /* 0x0000004b4e18723e */ /* 0x008fe400000010ff */
[----:B------:R-:W-:Y:S01]  /*8470*/  FADD.FTZ R7, R101, R7 ;  /* 0x0000000765077221 */ /* 0x000fe20000010000 */
[----:B------:R1:W-:Y:S03]  /*8480*/  MUFU.EX2 R76, R2 ;  /* 0x00000002004c7308 */ /* 0x0003e60000000800 */
[----:B------:R-:W-:-:S04]  /*8490*/  FADD.FTZ R7, R95, R7 ;  /* 0x000000075f077221 */ /* 0x000fc80000010000 */
[----:B------:R-:W-:-:S04]  /*84a0*/  FADD.FTZ R7, R82, R7 ;  /* 0x0000000752077221 */ /* 0x000fc80000010000 */
[----:B------:R-:W-:-:S04]  /*84b0*/  FADD.FTZ R7, R81, R7 ;  /* 0x0000000751077221 */ /* 0x000fc80000010000 */
[----:B------:R-:W-:Y:S01]  /*84c0*/  FADD.FTZ R7, R80, R7 ;  /* 0x0000000750077221 */ /* 0x000fe20000010000 */
[----:B-1----:R-:W-:-:S03]  /*84d0*/  FFMA.FTZ R2, R94, UR11, -R4 ;  /* 0x0000000b5e027c23 */ /* 0x002fc60008010804 */
[----:B------:R-:W-:Y:S01]  /*84e0*/  FADD.FTZ R7, R79, R7 ;  /* 0x000000074f077221 */ /* 0x000fe20000010000 */
[----:B------:R1:W3:Y:S02]  /*84f0*/  MUFU.EX2 R73, R2 ;  /* 0x0000000200497308 */ /* 0x0002e40000000800 */
[----:B-1----:R-:W-:Y:S01]  /*8500*/  FFMA.FTZ R2, R100, UR11, -R4 ;  /* 0x0000000b64027c23 */ /* 0x002fe20008010804 */
[----:B---3--:R-:W-:-:S05]  /*8510*/  F2FP.BF16.F32.PACK_AB R26, R73, R76 ;  /* 0x0000004c491a723e */ /* 0x008fca00000010ff */
[----:B------:R1:W-:Y:S02]  /*8520*/  MUFU.EX2 R74, R2 ;  /* 0x00000002004a7308 */ /* 0x0003e40000000800 */
[C---:B------:R-:W-:Y:S06]  /*8530*/  HMMA.16816.F32.BF16 R28, R24.reuse, R48, R16 ;  /* 0x00000030181c723c */ /* 0x040fec0000041810 */
[----:B------:R-:W-:Y:S01]  /*8540*/  HMMA.16816.F32.BF16 R36, R24, R50, R36 ;  /* 0x000000321824723c */ /* 0x000fe20000041824 */
[----:B------:R-:W-:Y:S01]  /*8550*/  F2FP.BF16.F32.PACK_AB R17, R192, R190 ;  /* 0x000000bec011723e */ /* 0x000fe200000010ff */
[----:B------:R-:W3:Y:S01]  /*8560*/  LDSM.16.MT88.4 R48, [R135+0x7400] ;  /* 0x007400008730783b */ /* 0x000ee20000004200 */
[----:B------:R-:W-:-:S03]  /*8570*/  F2FP.BF16.F32.PACK_AB R19, R199, R204 ;  /* 0x000000ccc713723e */ /* 0x000fc600000010ff */
[----:B-----5:R-:W-:Y:S01]  /*8580*/  HMMA.16816.F32.BF16 R32, R24, R52, R32 ;  /* 0x000000341820723c */ /* 0x020fe20000041820 */
[----:B-1----:R-:W-:-:S04]  /*8590*/  FFMA.FTZ R2, R103, UR11, -R4 ;  /* 0x0000000b67027c23 */ /* 0x002fc80008010804 */
[----:B------:R1:W5:Y:S01]  /*85a0*/  MUFU.EX2 R71, R2 ;  /* 0x0000000200477308 */ /* 0x0003620000000800 */
[----:B------:R-:W-:Y:S01]  /*85b0*/  HMMA.16816.F32.BF16 R40, R24, R54, R8 ;  /* 0x000000361828723c */ /* 0x000fe20000041808 */
[----:B------:R-:W-:Y:S06]  /*85c0*/  LDSM.16.MT88.4 R52, [R135+0x7800] ;  /* 0x007800008734783b */ /* 0x000fec0000004200 */
[--C-:B------:R-:W-:Y:S01]  /*85d0*/  FFMA.FTZ R8, R140, UR11, -R4.reuse ;  /* 0x0000000b8c087c23 */ /* 0x100fe20008010804 */
[----:B------:R-:W-:Y:S02]  /*85e0*/  F2FP.BF16.F32.PACK_AB R9, R203, R201 ;  /* 0x000000c9cb09723e */ /* 0x000fe400000010ff */
[----:B------:R-:W-:Y:S01]  /*85f0*/  F2FP.BF16.F32.PACK_AB R11, R198, R195 ;  /* 0x000000c3c60b723e */ /* 0x000fe200000010ff */
[----:B------:R2:W-:Y:S01]  /*8600*/  MUFU.EX2 R65, R8 ;  /* 0x0000000800417308 */ /* 0x0005e20000000800 */
[----:B-1----:R-:W-:Y:S01]  /*8610*/  FFMA.FTZ R2, R109, UR11, -R4 ;  /* 0x0000000b6d027c23 */ /* 0x002fe20008010804 */
[----:B-----5:R-:W-:-:S06]  /*8620*/  F2FP.BF16.F32.PACK_AB R16, R71, R74 ;  /* 0x0000004a4710723e */ /* 0x020fcc00000010ff */
[----:B------:R1:W5:Y:S01]  /*8630*/  MUFU.EX2 R72, R2 ;  /* 0x0000000200487308 */ /* 0x0003620000000800 */
[----:B--2---:R-:W-:-:S07]  /*8640*/  FFMA.FTZ R8, R144, UR11, -R4 ;  /* 0x0000000b90087c23 */ /* 0x004fce0008010804 */
[----:B------:R-:W-:Y:S01]  /*8650*/  MUFU.EX2 R22, R8 ;  /* 0x0000000800167308 */ /* 0x000fe20000000800 */
[----:B-1----:R-:W-:Y:S01]  /*8660*/  FFMA.FTZ R2, R121, UR11, -R4 ;  /* 0x0000000b79027c23 */ /* 0x002fe20008010804 */
[----:B-----5:R-:W-:-:S06]  /*8670*/  F2FP.BF16.F32.PACK_AB R18, R70, R72 ;  /* 0x000000484612723e */ /* 0x020fcc00000010ff */
[----:B------:R1:W-:Y:S01]  /*8680*/  MUFU.EX2 R67, R2 ;  /* 0x0000000200437308 */ /* 0x0003e20000000800 */
[C---:B------:R-:W-:Y:S06]  /*8690*/  HMMA.16816.F32.BF16 R28, R16.reuse, R56, R28 ;  /* 0x00000038101c723c */ /* 0x040fec000004181c */
[C---:B------:R-:W-:Y:S06]  /*86a0*/  HMMA.16816.F32.BF16 R36, R16.reuse, R58, R36 ;  /* 0x0000003a1024723c */ /* 0x040fec0000041824 */
[C---:B------:R-:W-:Y:S01]  /*86b0*/  HMMA.16816.F32.BF16 R24, R16.reuse, R60, R32 ;  /* 0x0000003c1018723c */ /* 0x040fe20000041820 */
[--C-:B-1----:R-:W-:Y:S01]  /*86c0*/  FFMA.FTZ R2, R124, UR11, -R4.reuse ;  /* 0x0000000b7c027c23 */ /* 0x102fe20008010804 */
[----:B------:R-:W1:Y:S03]  /*86d0*/  LDSM.16.MT88.4 R32, [R164+0x7800] ;  /* 0x00780000a420783b */ /* 0x000e660000004200 */
[----:B------:R2:W5:Y:S01]  /*86e0*/  MUFU.EX2 R66, R2 ;  /* 0x0000000200427308 */ /* 0x0005620000000800 */
[----:B------:R-:W-:Y:S01]  /*86f0*/  HMMA.16816.F32.BF16 R16, R16, R62, R40 ;  /* 0x0000003e1010723c */ /* 0x000fe20000041828 */
[----:B------:R-:W-:Y:S01]  /*8700*/  LDSM.16.MT88.4 R40, [R135+0x7c00] ;  /* 0x007c00008728783b */ /* 0x000fe20000004200 */
[----:B--2---:R-:W-:Y:S01]  /*8710*/  FFMA.FTZ R2, R127, UR11, -R4 ;  /* 0x0000000b7f027c23 */ /* 0x004fe20008010804 */
[----:B-----5:R-:W-:-:S04]  /*8720*/  F2FP.BF16.F32.PACK_AB R8, R66, R67 ;  /* 0x000000434208723e */ /* 0x020fc800000010ff */
[----:B------:R2:W5:Y:S02]  /*8730*/  MUFU.EX2 R23, R2 ;  /* 0x0000000200177308 */ /* 0x0005640000000800 */
[----:B--2---:R-:W-:Y:S01]  /*8740*/  FADD.FTZ R2, R151, R149 ;  /* 0x0000009597027221 */ /* 0x004fe20000010000 */
[----:B-----5:R-:W-:-:S03]  /*8750*/  F2FP.BF16.F32.PACK_AB R10, R65, R23 ;  /* 0x00000017410a723e */ /* 0x020fc600000010ff */
[----:B------:R-:W-:-:S04]  /*8760*/  FADD.FTZ R2, R150, R2 ;  /* 0x0000000296027221 */ /* 0x000fc80000010000 */
[----:B------:R-:W-:-:S07]  /*8770*/  FADD.FTZ R2, R156, R2 ;  /* 0x000000029c027221 */ /* 0x000fce0000010000 */
[----:B----4-:R-:W-:Y:S01]  /*8780*/  HMMA.16816.F32.BF16 R16, R8, R46, R16 ;  /* 0x0000002e0810723c */ /* 0x010fe20000041810 */
[----:B------:R-:W-:-:S05]  /*8790*/  FADD.FTZ R2, R157, R2 ;  /* 0x000000029d027221 */ /* 0x000fca0000010000 */
[C---:B------:R-:W-:Y:S01]  /*87a0*/  HMMA.16816.F32.BF16 R24, R8.reuse, R44, R24 ;  /* 0x0000002c0818723c */ /* 0x040fe20000041818 */
[----:B------:R-:W-:Y:S01]  /*87b0*/  FADD.FTZ R13, R158, R2 ;  /* 0x000000029e0d7221 */ /* 0x000fe20000010000 */
[----:B------:R-:W-:Y:S01]  /*87c0*/  FFMA.FTZ R2, R120, UR11, -R4 ;  /* 0x0000000b78027c23 */ /* 0x000fe20008010804 */
[----:B------:R-:W2:Y:S03]  /*87d0*/  LDSM.16.MT88.4 R44, [R164+0x7c00] ;  /* 0x007c0000a42c783b */ /* 0x000ea60000004200 */
[----:B------:R4:W-:Y:S01]  /*87e0*/  MUFU.EX2 R21, R2 ;  /* 0x0000000200157308 */ /* 0x0009e20000000800 */
[C---:B---3--:R-:W-:Y:S06]  /*87f0*/  HMMA.16816.F32.BF16 R36, R8.reuse, R50, R36 ;  /* 0x000000320824723c */ /* 0x048fec0000041824 */
[----:B------:R-:W-:Y:S01]  /*8800*/  HMMA.16816.F32.BF16 R28, R8, R48, R28 ;  /* 0x00000030081c723c */ /* 0x000fe2000004181c */
[----:B------:R-:W3:Y:S06]  /*8810*/  LDSM.16.MT88.4 R48, [R135+0x8000] ;  /* 0x008000008730783b */ /* 0x000eec0000004200 */
[----:B------:R-:W-:-:S02]  /*8820*/  F2FP.BF16.F32.PACK_AB R9, R202, R200 ;  /* 0x000000c8ca09723e */ /* 0x000fc400000010ff */
[----:B------:R-:W-:Y:S01]  /*8830*/  F2FP.BF16.F32.PACK_AB R11, R197, R194 ;  /* 0x000000c2c50b723e */ /* 0x000fe200000010ff */
[----:B----4-:R-:W-:Y:S01]  /*8840*/  FADD.FTZ R2, R159, R13 ;  /* 0x0000000d9f027221 */ /* 0x010fe20000010000 */
[----:B------:R-:W-:Y:S01]  /*8850*/  FFMA.FTZ R13, R148, UR11, -R4 ;  /* 0x0000000b940d7c23 */ /* 0x000fe20008010804 */
[----:B------:R-:W-:Y:S02]  /*8860*/  F2FP.BF16.F32.PACK_AB R8, R64, R22 ;  /* 0x000000164008723e */ /* 0x000fe400000010ff */
[----:B------:R-:W-:Y:S01]  /*8870*/  FADD.FTZ R2, R160, R2 ;  /* 0x00000002a0027221 */ /* 0x000fe20000010000 */
[----:B------:R4:W5:Y:S03]  /*8880*/  MUFU.EX2 R61, R13 ;  /* 0x0000000d003d7308 */ /* 0x0009660000000800 */
[----:B------:R-:W-:-:S04]  /*8890*/  FADD.FTZ R2, R161, R2 ;  /* 0x00000002a1027221 */ /* 0x000fc80000010000 */
[----:B------:R-:W-:-:S04]  /*88a0*/  FADD.FTZ R2, R162, R2 ;  /* 0x00000002a2027221 */ /* 0x000fc80000010000 */
[----:B------:R-:W-:-:S04]  /*88b0*/  FADD.FTZ R2, R163, R2 ;  /* 0x00000002a3027221 */ /* 0x000fc80000010000 */
[----:B------:R-:W-:Y:S01]  /*88c0*/  FADD.FTZ R2, R169, R2 ;  /* 0x00000002a9027221 */ /* 0x000fe20000010000 */
[----:B----4-:R-:W-:Y:S01]  /*88d0*/  FFMA.FTZ R13, R189, UR11, -R0 ;  /* 0x0000000bbd0d7c23 */ /* 0x010fe20008010800 */
[----:B-----5:R-:W-:Y:S02]  /*88e0*/  F2FP.BF16.F32.PACK_AB R10, R61, R21 ;  /* 0x000000153d0a723e */ /* 0x020fe400000010ff */
[----:B------:R-:W-:Y:S01]  /*88f0*/  FADD.FTZ R2, R170, R2 ;  /* 0x00000002aa027221 */ /* 0x000fe20000010000 */
[----:B------:R4:W-:Y:S03]  /*8900*/  MUFU.EX2 R63, R13 ;  /* 0x0000000d003f7308 */ /* 0x0009e60000000800 */
[----:B------:R-:W-:Y:S01]  /*8910*/  FADD.FTZ R2, R174, R2 ;  /* 0x00000002ae027221 */ /* 0x000fe20000010000 */
[----:B-1----:R-:W-:Y:S03]  /*8920*/  HMMA.16816.F32.BF16 R16, R8, R34, R16 ;  /* 0x000000220810723c */ /* 0x002fe60000041810 */
[----:B------:R-:W-:-:S04]  /*8930*/  FADD.FTZ R2, R181, R2 ;  /* 0x00000002b5027221 */ /* 0x000fc80000010000 */
[----:B------:R-:W-:Y:S01]  /*8940*/  FADD.FTZ R2, R173, R2 ;  /* 0x00000002ad027221 */ /* 0x000fe20000010000 */
[----:B------:R-:W-:Y:S03]  /*8950*/  HMMA.16816.F32.BF16 R36, R8, R54, R36 ;  /* 0x000000360824723c */ /* 0x000fe60000041824 */
[----:B------:R-:W-:Y:S01]  /*8960*/  FADD.FTZ R2, R177, R2 ;  /* 0x00000002b1027221 */ /* 0x000fe20000010000 */
[----:B----4-:R-:W-:-:S03]  /*8970*/  FFMA.FTZ R13, R206, UR11, -R0 ;  /* 0x0000000bce0d7c23 */ /* 0x010fc60008010800 */
[----:B------:R-:W-:Y:S01]  /*8980*/  FADD.FTZ R2, R171, R2 ;  /* 0x00000002ab027221 */ /* 0x000fe20000010000 */
[----:B------:R-:W-:Y:S01]  /*8990*/  HMMA.16816.F32.BF16 R28, R8, R52, R28 ;  /* 0x00000034081c723c */ /* 0x000fe2000004181c */
[----:B------:R1:W-:Y:S02]  /*89a0*/  MUFU.EX2 R62, R13 ;  /* 0x0000000d003e7308 */ /* 0x0003e40000000800 */
[----:B------:R-:W-:-:S03]  /*89b0*/  FADD.FTZ R2, R186, R2 ;  /* 0x00000002ba027221 */ /* 0x000fc60000010000 */
[----:B------:R-:W-:Y:S01]  /*89c0*/  HMMA.16816.F32.BF16 R24, R8, R32, R24 ;  /* 0x000000200818723c */ /* 0x000fe20000041818 */
[----:B------:R-:W-:-:S04]  /*89d0*/  FADD.FTZ R2, R176, R2 ;  /* 0x00000002b0027221 */ /* 0x000fc80000010000 */
[----:B------:R-:W-:Y:S01]  /*89e0*/  FADD.FTZ R2, R180, R2 ;  /* 0x00000002b4027221 */ /* 0x000fe20000010000 */
[----:B------:R-:W-:Y:S02]  /*89f0*/  LEA R180, P1, R77, UR8, 0x1 ;  /* 0x000000084db47c11 */ /* 0x000fe4000f8208ff */
[----:B------:R-:W-:Y:S01]  /*8a00*/  F2FP.BF16.F32.PACK_AB R9, R145, R146 ;  /* 0x000000929109723e */ /* 0x000fe200000010ff */
[----:B------:R-:W-:Y:S01]  /*8a10*/  FADD.FTZ R2, R184, R2 ;  /* 0x00000002b8027221 */ /* 0x000fe20000010000 */
[----:B------:R-:W-:Y:S02]  /*8a20*/  F2FP.BF16.F32.PACK_AB R11, R208, R205 ;  /* 0x000000cdd00b723e */ /* 0x000fe400000010ff */
[----:B------:R-:W-:Y:S01]  /*8a30*/  LEA.HI.X R181, R77, UR9, R84, 0x1, P1 ;  /* 0x000000094db57c11 */ /* 0x000fe200088f0c54 */
[----:B-1----:R-:W-:Y:S01]  /*8a40*/  FFMA.FTZ R13, R122, UR11, -R4 ;  /* 0x0000000b7a0d7c23 */ /* 0x002fe20008010804 */
[----:B------:R-:W-:-:S03]  /*8a50*/  FADD.FTZ R2, R172, R2 ;  /* 0x00000002ac027221 */ /* 0x000fc60000010000 */
[----:B------:R1:W4:Y:S01]  /*8a60*/  MUFU.EX2 R14, R13 ;  /* 0x0000000d000e7308 */ /* 0x0003220000000800 */
[----:B------:R-:W-:-:S04]  /*8a70*/  FADD.FTZ R2, R188, R2 ;  /* 0x00000002bc027221 */ /* 0x000fc80000010000 */
[----:B------:R-:W-:-:S04]  /*8a80*/  FADD.FTZ R2, R179, R2 ;  /* 0x00000002b3027221 */ /* 0x000fc80000010000 */
[----:B------:R-:W-:-:S04]  /*8a90*/  FADD.FTZ R2, R183, R2 ;  /* 0x00000002b7027221 */ /* 0x000fc80000010000 */
[----:B------:R-:W-:Y:S01]  /*8aa0*/  FADD.FTZ R2, R185, R2 ;  /* 0x00000002b9027221 */ /* 0x000fe20000010000 */
[----:B-1----:R-:W-:Y:S01]  /*8ab0*/  FFMA.FTZ R13, R126, UR11, -R4 ;  /* 0x0000000b7e0d7c23 */ /* 0x002fe20008010804 */
[----:B----4-:R-:W-:Y:S02]  /*8ac0*/  F2FP.BF16.F32.PACK_AB R8, R14, R15 ;  /* 0x0000000f0e08723e */ /* 0x010fe400000010ff */
        /* <DEDUP_REMOVED lines=8> */
[----:B------:R1:W4:Y:S03]  /*8b50*/  MUFU.EX2 R59, R13 ;  /* 0x0000000d003b7308 */ /* 0x0003260000000800 */
[----:B------:R-:W-:Y:S01]  /*8b60*/  FADD.FTZ R2, R192, R2 ;  /* 0x00000002c0027221 */ /* 0x000fe20000010000 */
[----:B-1----:R-:W-:Y:S01]  /*8b70*/  FFMA.FTZ R13, R129, UR11, -R4 ;  /* 0x0000000b810d7c23 */ /* 0x002fe20008010804 */
[----:B----4-:R-:W-:-:S03]  /*8b80*/  F2FP.BF16.F32.PACK_AB R10, R59, R58 ;  /* 0x0000003a3b0a723e */ /* 0x010fc600000010ff */
[----:B------:R1:W-:Y:S04]  /*8b90*/  MUFU.EX2 R57, R13 ;  /* 0x0000000d00397308 */ /* 0x0003e80000000800 */
[C---:B--2---:R-:W-:Y:S06]  /*8ba0*/  HMMA.16816.F32.BF16 R16, R8.reuse, R46, R16 ;  /* 0x0000002e0810723c */ /* 0x044fec0000041810 */
[C---:B------:R-:W-:Y:S06]  /*8bb0*/  HMMA.16816.F32.BF16 R24, R8.reuse, R44, R24 ;  /* 0x0000002c0818723c */ /* 0x040fec0000041818 */
[----:B------:R-:W-:Y:S01]  /*8bc0*/  HMMA.16816.F32.BF16 R32, R8, R40, R28 ;  /* 0x000000280820723c */ /* 0x000fe2000004181c */
[----:B-1----:R-:W-:-:S04]  /*8bd0*/  FFMA.FTZ R13, R128, UR11, -R4 ;  /* 0x0000000b800d7c23 */ /* 0x002fc80008010804 */
[----:B------:R1:W2:Y:S01]  /*8be0*/  MUFU.EX2 R56, R13 ;  /* 0x0000000d00387308 */ /* 0x0002a20000000800 */
[----:B------:R-:W-:Y:S01]  /*8bf0*/  HMMA.16816.F32.BF16 R28, R8, R42, R36 ;  /* 0x0000002a081c723c */ /* 0x000fe20000041824 */
[----:B------:R-:W4:Y:S04]  /*8c00*/  LDSM.16.MT88.4 R40, [R164+0x8000] ;  /* 0x00800000a428783b */ /* 0x000f280000004200 */
[----:B------:R-:W5:Y:S02]  /*8c10*/  LDSM.16.MT88.4 R36, [R135+0x8400] ;  /* 0x008400008724783b */ /* 0x000f640000004200 */
        /* <DEDUP_REMOVED lines=10> */
[C---:B---3--:R-:W-:Y:S06]  /*8cc0*/  HMMA.16816.F32.BF16 R32, R8.reuse, R48, R32 ;  /* 0x000000300820723c */ /* 0x048fec0000041820 */
[C---:B------:R-:W-:Y:S01]  /*8cd0*/  HMMA.16816.F32.BF16 R28, R8.reuse, R50, R28 ;  /* 0x00000032081c723c */ /* 0x040fe2000004181c */
[----:B------:R-:W2:Y:S05]  /*8ce0*/  LDSM.16.MT88.4 R48, [R164+0x8400] ;  /* 0x00840000a430783b */ /* 0x000eaa0000004200 */
[----:B----4-:R-:W-:Y:S01]  /*8cf0*/  HMMA.16816.F32.BF16 R24, R8, R40, R24 ;  /* 0x000000280818723c */ /* 0x010fe20000041818 */
[----:B-1----:R-:W-:-:S04]  /*8d00*/  FFMA.FTZ R13, R133, UR11, -R4 ;  /* 0x0000000b850d7c23 */ /* 0x002fc80008010804 */
[----:B------:R1:W-:Y:S01]  /*8d10*/  MUFU.EX2 R47, R13 ;  /* 0x0000000d002f7308 */ /* 0x0003e20000000800 */
[----:B------:R-:W-:Y:S01]  /*8d20*/  HMMA.16816.F32.BF16 R16, R8, R42, R16 ;  /* 0x0000002a0810723c */ /* 0x000fe20000041810 */
[----:B------:R-:W-:Y:S06]  /*8d30*/  LDSM.16.MT88.4 R40, [R164+0x8c00] ;  /* 0x008c0000a428783b */ /* 0x000fec0000004200 */
[----:B------:R-:W-:Y:S02]  /*8d40*/  F2FP.BF16.F32.PACK_AB R9, R217, R215 ;  /* 0x000000d7d909723e */ /* 0x000fe400000010ff */
[----:B------:R-:W-:Y:S01]  /*8d50*/  F2FP.BF16.F32.PACK_AB R11, R220, R218 ;  /* 0x000000dadc0b723e */ /* 0x000fe200000010ff */
[----:B-1----:R-:W-:Y:S01]  /*8d60*/  FADD.FTZ R13, R75, R7 ;  /* 0x000000074b0d7221 */ /* 0x002fe20000010000 */
[----:B------:R-:W-:-:S04]  /*8d70*/  FFMA.FTZ R7, R132, UR11, -R4 ;  /* 0x0000000b84077c23 */ /* 0x000fc80008010804 */
[----:B------:R1:W3:Y:S02]  /*8d80*/  MUFU.EX2 R52, R7 ;  /* 0x0000000700347308 */ /* 0x0002e40000000800 */
[----:B-1----:R-:W-:Y:S01]  /*8d90*/  FADD.FTZ R7, R78, R13 ;  /* 0x0000000d4e077221 */ /* 0x002fe20000010000 */
[----:B------:R-:W-:Y:S01]  /*8da0*/  FFMA.FTZ R13, R137, UR11, -R4 ;  /* 0x0000000b890d7c23 */ /* 0x000fe20008010804 */
[----:B---3--:R-:W-:Y:S02]  /*8db0*/  F2FP.BF16.F32.PACK_AB R8, R52, R47 ;  /* 0x0000002f3408723e */ /* 0x008fe400000010ff */
[----:B------:R-:W-:Y:S02]  /*8dc0*/  FADD.FTZ R7, R76, R7 ;  /* 0x000000074c077221 */ /* 0x000fe40000010000 */
[----:B------:R1:W-:Y:S02]  /*8dd0*/  MUFU.EX2 R46, R13 ;  /* 0x0000000d002e7308 */ /* 0x0003e40000000800 */
[----:B------:R-:W-:-:S04]  /*8de0*/  FADD.FTZ R7, R73, R7 ;  /* 0x0000000749077221 */ /* 0x000fc80000010000 */
[----:B------:R-:W-:-:S04]  /*8df0*/  FADD.FTZ R7, R74, R7 ;  /* 0x000000074a077221 */ /* 0x000fc80000010000 */
[----:B------:R-:W-:Y:S01]  /*8e00*/  FADD.FTZ R7, R71, R7 ;  /* 0x0000000747077221 */ /* 0x000fe20000010000 */
[----:B-1----:R-:W-:-:S04]  /*8e10*/  FFMA.FTZ R13, R136, UR11, -R4 ;  /* 0x0000000b880d7c23 */ /* 0x002fc80008010804 */
[----:B------:R1:W3:Y:S02]  /*8e20*/  MUFU.EX2 R45, R13 ;  /* 0x0000000d002d7308 */ /* 0x0002e40000000800 */
[----:B-1----:R-:W-:Y:S01]  /*8e30*/  FFMA.FTZ R13, R225, UR11, -R0 ;  /* 0x0000000be10d7c23 */ /* 0x002fe20008010800 */
[----:B------:R-:W-:Y:S01]  /*8e40*/  FADD.FTZ R0, R204, R2 ;  /* 0x00000002cc007221 */ /* 0x000fe20000010000 */
[----:B------:R-:W-:Y:S01]  /*8e50*/  FADD.FTZ R2, R72, R7 ;  /* 0x0000000748027221 */ /* 0x000fe20000010000 */
[----:B------:R-:W-:Y:S01]  /*8e60*/  FFMA.FTZ R7, R139, UR11, -R4 ;  /* 0x0000000b8b077c23 */ /* 0x000fe20008010804 */
[----:B---3--:R-:W-:Y:S01]  /*8e70*/  F2FP.BF16.F32.PACK_AB R10, R45, R46 ;  /* 0x0000002e2d0a723e */ /* 0x008fe200000010ff */
[----:B------:R-:W-:Y:S01]  /*8e80*/  FADD.FTZ R0, R199, R0 ;  /* 0x00000000c7007221 */ /* 0x000fe20000010000 */
[----:B------:R-:W-:Y:S01]  /*8e90*/  FADD.FTZ R2, R70, R2 ;  /* 0x0000000246027221 */ /* 0x000fe20000010000 */
[----:B------:R1:W-:Y:S02]  /*8ea0*/  MUFU.EX2 R44, R7 ;  /* 0x00000007002c7308 */ /* 0x0003e40000000800 */
[----:B------:R-:W-:Y:S01]  /*8eb0*/  FADD.FTZ R0, R201, R0 ;  /* 0x00000000c9007221 */ /* 0x000fe20000010000 */
[----:B------:R-:W-:Y:S01]  /*8ec0*/  FADD.FTZ R2, R67, R2 ;  /* 0x0000000243027221 */ /* 0x000fe20000010000 */
[C---:B-----5:R-:W-:Y:S01]  /*8ed0*/  HMMA.16816.F32.BF16 R140, R8.reuse, R36, R32 ;  /* 0x00000024088c723c */ /* 0x060fe20000041820 */
[----:B------:R-:W-:Y:S01]  /*8ee0*/  LDSM.16.MT88.4 R32, [R164+0x8800] ;  /* 0x00880000a420783b */ /* 0x000fe20000004200 */
[----:B------:R-:W-:Y:S01]  /*8ef0*/  FADD.FTZ R0, R203, R0 ;  /* 0x00000000cb007221 */ /* 0x000fe20000010000 */
[----:B------:R-:W-:Y:S01]  /*8f00*/  FADD.FTZ R2, R66, R2 ;  /* 0x0000000242027221 */ /* 0x000fe20000010000 */
[----:B------:R3:W4:Y:S02]  /*8f10*/  MUFU.EX2 R53, R13 ;  /* 0x0000000d00357308 */ /* 0x0007240000000800 */
[----:B------:R-:W-:Y:S01]  /*8f20*/  FADD.FTZ R0, R195, R0 ;  /* 0x00000000c3007221 */ /* 0x000fe20000010000 */
[----:B------:R-:W-:Y:S01]  /*8f30*/  FADD.FTZ R2, R23, R2 ;  /* 0x0000000217027221 */ /* 0x000fe20000010000 */
[----:B------:R-:W-:Y:S01]  /*8f40*/  HMMA.16816.F32.BF16 R28, R8, R38, R28 ;  /* 0x00000026081c723c */ /* 0x000fe2000004181c */
[----:B------:R-:W-:Y:S01]  /*8f50*/  LDSM.16.MT88.4 R36, [R135+0x8c00] ;  /* 0x008c00008724783b */ /* 0x000fe20000004200 */
[----:B------:R-:W-:Y:S01]  /*8f60*/  FADD.FTZ R0, R198, R0 ;  /* 0x00000000c6007221 */ /* 0x000fe20000010000 */
[----:B------:R-:W-:Y:S01]  /*8f70*/  FADD.FTZ R2, R65, R2 ;  /* 0x0000000241027221 */ /* 0x000fe20000010000 */
[----:B-1----:R-:W-:-:S02]  /*8f80*/  FFMA.FTZ R7, R138, UR11, -R4 ;  /* 0x0000000b8a077c23 */ /* 0x002fc40008010804 */
[----:B------:R-:W-:Y:S01]  /*8f90*/  FADD.FTZ R0, R200, R0 ;  /* 0x00000000c8007221 */ /* 0x000fe20000010000 */
[----:B------:R-:W-:Y:S01]  /*8fa0*/  FADD.FTZ R2, R22, R2 ;  /* 0x0000000216027221 */ /* 0x000fe20000010000 */
[----:B------:R-:W1:Y:S01]  /*8fb0*/  LDSM.16.MT88.4 R136, [R135+0x8800] ;  /* 0x008800008788783b */ /* 0x000e620000004200 */
[----:B------:R5:W5:Y:S01]  /*8fc0*/  MUFU.EX2 R23, R7 ;  /* 0x0000000700177308 */ /* 0x000b620000000800 */
[----:B------:R-:W-:Y:S01]  /*8fd0*/  FADD.FTZ R0, R202, R0 ;  /* 0x00000000ca007221 */ /* 0x000fe20000010000 */
[----:B------:R-:W-:Y:S01]  /*8fe0*/  FADD.FTZ R2, R64, R2 ;  /* 0x0000000240027221 */ /* 0x000fe20000010000 */
[----:B--2---:R-:W-:Y:S01]  /*8ff0*/  HMMA.16816.F32.BF16 R24, R8, R48, R24 ;  /* 0x000000300818723c */ /* 0x004fe20000041818 */
[----:B---3--:R-:W-:Y:S01]  /*9000*/  FFMA.FTZ R13, R207, UR11, -R4 ;  /* 0x0000000bcf0d7c23 */ /* 0x008fe20008010804 */
[----:B------:R-:W-:Y:S01]  /*9010*/  FADD.FTZ R0, R194, R0 ;  /* 0x00000000c2007221 */ /* 0x000fe20000010000 */
[----:B------:R-:W-:Y:S01]  /*9020*/  FADD.FTZ R2, R21, R2 ;  /* 0x0000000215027221 */ /* 0x000fe20000010000 */
[----:B----4-:R-:W-:-:S02]  /*9030*/  F2FP.BF16.F32.PACK_AB R147, R53, R60 ;  /* 0x0000003c3593723e */ /* 0x010fc400000010ff */
[----:B------:R-:W-:Y:S01]  /*9040*/  FADD.FTZ R0, R197, R0 ;  /* 0x00000000c5007221 */ /* 0x000fe20000010000 */
[----:B------:R-:W-:Y:S01]  /*9050*/  FADD.FTZ R2, R61, R2 ;  /* 0x000000023d027221 */ /* 0x000fe20000010000 */
[----:B------:R-:W-:Y:S02]  /*9060*/  HMMA.16816.F32.BF16 R16, R8, R50, R16 ;  /* 0x000000320810723c */ /* 0x000fe40000041810 */
[----:B------:R-:W-:Y:S01]  /*9070*/  FADD.FTZ R0, R146, R0 ;  /* 0x0000000092007221 */ /* 0x000fe20000010000 */
[----:B-----5:R-:W-:-:S04]  /*9080*/  FFMA.FTZ R7, R175, UR11, -R4 ;  /* 0x0000000baf077c23 */ /* 0x020fc80008010804 */
[----:B------:R-:W-:Y:S02]  /*9090*/  F2FP.BF16.F32.PACK_AB R9, R221, R219 ;  /* 0x000000dbdd09723e */ /* 0x000fe400000010ff */
[----:B------:R-:W-:Y:S01]  /*90a0*/  F2FP.BF16.F32.PACK_AB R11, R222, R223 ;  /* 0x000000dfde0b723e */ /* 0x000fe200000010ff */
[----:B------:R2:W-:Y:S01]  /*90b0*/  MUFU.EX2 R22, R7 ;  /* 0x0000000700167308 */ /* 0x0005e20000000800 */
[----:B------:R-:W-:Y:S01]  /*90c0*/  F2FP.BF16.F32.PACK_AB R8, R23, R44 ;  /* 0x0000002c1708723e */ /* 0x000fe200000010ff */
[----:B--2---:R-:W-:-:S06]  /*90d0*/  FFMA.FTZ R7, R191, UR11, -R4 ;  /* 0x0000000bbf077c23 */ /* 0x004fcc0008010804 */
[----:B------:R2:W3:Y:S02]  /*90e0*/  MUFU.EX2 R21, R7 ;  /* 0x0000000700157308 */ /* 0x0004e40000000800 */
[----:B--2---:R-:W-:Y:S01]  /*90f0*/  FADD.FTZ R7, R15, R2 ;  /* 0x000000020f077221 */ /* 0x004fe20000010000 */
[----:B------:R-:W-:Y:S01]  /*9100*/  FADD.FTZ R2, R145, R0 ;  /* 0x0000000091027221 */ /* 0x000fe20000010000 */
[----:B------:R-:W-:-:S04]  /*9110*/  FFMA.FTZ R0, R209, UR11, -R4 ;  /* 0x0000000bd1007c23 */ /* 0x000fc80008010804 */
[----:B------:R2:W-:Y:S01]  /*9120*/  MUFU.EX2 R15, R13 ;  /* 0x0000000d000f7308 */ /* 0x0005e20000000800 */
[----:B------:R-:W-:Y:S01]  /*9130*/  FADD.FTZ R7, R14, R7 ;  /* 0x000000070e077221 */ /* 0x000fe20000010000 */
[----:B------:R-:W-:Y:S01]  /*9140*/  FADD.FTZ R2, R205, R2 ;  /* 0x00000002cd027221 */ /* 0x000fe20000010000 */
[----:B---3--:R-:W-:Y:S02]  /*9150*/  F2FP.BF16.F32.PACK_AB R10, R21, R22 ;  /* 0x00000016150a723e */ /* 0x008fe400000010ff */
[----:B------:R-:W-:Y:S01]  /*9160*/  FADD.FTZ R7, R58, R7 ;  /* 0x000000073a077221 */ /* 0x000fe20000010000 */
[----:B------:R-:W-:Y:S02]  /*9170*/  F2FP.BF16.F32.PACK_AB R145, R62, R63 ;  /* 0x0000003f3e91723e */ /* 0x000fe400000010ff */
[----:B------:R3:W4:Y:S02]  /*9180*/  MUFU.EX2 R14, R0 ;  /* 0x00000000000e7308 */ /* 0x0007240000000800 */
[C---:B-1----:R-:W-:Y:S06]  /*9190*/  HMMA.16816.F32.BF16 R140, R8.reuse, R136, R140 ;  /* 0x00000088088c723c */ /* 0x042fec000004188c */
[----:B------:R-:W-:Y:S01]  /*91a0*/  HMMA.16816.F32.BF16 R136, R8, R138, R28 ;  /* 0x0000008a0888723c */ /* 0x000fe2000004181c */
[--C-:B--2---:R-:W-:Y:S01]  /*91b0*/  FFMA.FTZ R13, R212, UR11, -R4.reuse ;  /* 0x0000000bd40d7c23 */ /* 0x104fe20008010804 */
[----:B------:R-:W-:-:S04]  /*91c0*/  FFMA.FTZ R4, R211, UR11, -R4 ;  /* 0x0000000bd3047c23 */ /* 0x000fc80008010804 */
[C---:B------:R-:W-:Y:S01]  /*91d0*/  HMMA.16816.F32.BF16 R148, R8.reuse, R32, R24 ;  /* 0x000000200894723c */ /* 0x040fe20000041818 */
[----:B------:R-:W-:Y:S01]  /*91e0*/  MUFU.EX2 R13, R13 ;  /* 0x0000000d000d7308 */ /* 0x000fe20000000800 */
[----:B---3--:R-:W-:Y:S01]  /*91f0*/  FADD.FTZ R0, R208, R2 ;  /* 0x00000002d0007221 */ /* 0x008fe20000010000 */
[----:B------:R-:W-:Y:S01]  /*9200*/  FADD.FTZ R2, R59, R7 ;  /* 0x000000073b027221 */ /* 0x000fe20000010000 */
[----:B----4-:R-:W-:Y:S02]  /*9210*/  F2FP.BF16.F32.PACK_AB R144, R14, R15 ;  /* 0x0000000f0e90723e */ /* 0x010fe400000010ff */
[----:B------:R-:W-:Y:S01]  /*9220*/  HMMA.16816.F32.BF16 R16, R8, R34, R16 ;  /* 0x000000220810723c */ /* 0x000fe20000041810 */
[----:B------:R-:W-:Y:S01]  /*9230*/  FADD.FTZ R0, R210, R0 ;  /* 0x00000000d2007221 */ /* 0x000fe20000010000 */
[----:B------:R-:W-:Y:S01]  /*9240*/  FADD.FTZ R2, R57, R2 ;  /* 0x0000000239027221 */ /* 0x000fe20000010000 */
[----:B------:R1:W2:Y:S02]  /*9250*/  MUFU.EX2 R7, R4 ;  /* 0x0000000400077308 */ /* 0x0002a40000000800 */
[----:B------:R-:W-:Y:S01]  /*9260*/  FADD.FTZ R0, R213, R0 ;  /* 0x00000000d5007221 */ /* 0x000fe20000010000 */
[----:B------:R-:W-:-:S03]  /*9270*/  FADD.FTZ R2, R56, R2 ;  /* 0x0000000238027221 */ /* 0x000fc60000010000 */
[----:B------:R-:W-:Y:S01]  /*9280*/  FADD.FTZ R0, R214, R0 ;  /* 0x00000000d6007221 */ /* 0x000fe20000010000 */
[----:B------:R-:W-:-:S03]  /*9290*/  FADD.FTZ R2, R55, R2 ;  /* 0x0000000237027221 */ /* 0x000fc60000010000 */
[----:B------:R-:W-:Y:S01]  /*92a0*/  FADD.FTZ R0, R216, R0 ;  /* 0x00000000d8007221 */ /* 0x000fe20000010000 */
[----:B------:R-:W-:-:S03]  /*92b0*/  FADD.FTZ R2, R54, R2 ;  /* 0x0000000236027221 */ /* 0x000fc60000010000 */
[----:B------:R-:W-:Y:S01]  /*92c0*/  FADD.FTZ R0, R215, R0 ;  /* 0x00000000d7007221 */ /* 0x000fe20000010000 */
[----:B-1----:R-:W-:-:S03]  /*92d0*/  FADD.FTZ R4, R47, R2 ;  /* 0x000000022f047221 */ /* 0x002fc60000010000 */
[----:B------:R-:W-:Y:S01]  /*92e0*/  FADD.FTZ R2, R217, R0 ;  /* 0x00000000d9027221 */ /* 0x000fe20000010000 */
[----:B--2---:R-:W-:Y:S01]  /*92f0*/  F2FP.BF16.F32.PACK_AB R146, R7, R13 ;  /* 0x0000000d0792723e */ /* 0x004fe200000010ff */
[----:B------:R-:W-:Y:S02]  /*9300*/  FADD.FTZ R0, R52, R4 ;  /* 0x0000000434007221 */ /* 0x000fe40000010000 */
[----:B------:R-:W-:Y:S02]  /*9310*/  FADD.FTZ R2, R218, R2 ;  /* 0x00000002da027221 */ /* 0x000fe40000010000 */
[----:B------:R-:W-:Y:S02]  /*9320*/  FADD.FTZ R4, R46, R0 ;  /* 0x000000002e047221 */ /* 0x000fe40000010000 */
[----:B------:R-:W-:Y:S01]  /*9330*/  FADD.FTZ R0, R220, R2 ;  /* 0x00000002dc007221 */ /* 0x000fe20000010000 */
[----:B------:R-:W-:Y:S01]  /*9340*/  HMMA.16816.F32.BF16 R140, R144, R36, R140 ;  /* 0x00000024908c723c */ /* 0x000fe2000004188c */
[----:B------:R-:W-:-:S02]  /*9350*/  FADD.FTZ R2, R45, R4 ;  /* 0x000000042d027221 */ /* 0x000fc40000010000 */
[----:B------:R-:W-:Y:S02]  /*9360*/  FADD.FTZ R0, R219, R0 ;  /* 0x00000000db007221 */ /* 0x000fe40000010000 */
[----:B------:R-:W-:Y:S02]  /*9370*/  FADD.FTZ R2, R44, R2 ;  /* 0x000000022c027221 */ /* 0x000fe40000010000 */
[----:B------:R-:W-:Y:S01]  /*9380*/  FADD.FTZ R0, R221, R0 ;  /* 0x00000000dd007221 */ /* 0x000fe20000010000 */
[----:B------:R-:W-:Y:S01]  /*9390*/  HMMA.16816.F32.BF16 R136, R144, R38, R136 ;  /* 0x000000269088723c */ /* 0x000fe20000041888 */
[----:B------:R-:W-:Y:S02]  /*93a0*/  FADD.FTZ R2, R23, R2 ;  /* 0x0000000217027221 */ /* 0x000fe40000010000 */
[----:B------:R-:W-:Y:S02]  /*93b0*/  FADD.FTZ R0, R223, R0 ;  /* 0x00000000df007221 */ /* 0x000fe40000010000 */
[----:B------:R-:W-:-:S02]  /*93c0*/  FADD.FTZ R2, R22, R2 ;  /* 0x0000000216027221 */ /* 0x000fc40000010000 */
[----:B------:R-:W-:Y:S01]  /*93d0*/  FADD.FTZ R0, R222, R0 ;  /* 0x00000000de007221 */ /* 0x000fe20000010000 */
[C---:B------:R-:W-:Y:S01]  /*93e0*/  HMMA.16816.F32.BF16 R148, R144.reuse, R40, R148 ;  /* 0x000000289094723c */ /* 0x040fe20000041894 */
        /* <DEDUP_REMOVED lines=8> */
[----:B------:R-:W-:Y:S02]  /*9470*/  FADD.FTZ R230, R53, R0 ;  /* 0x0000000035e67221 */ /* 0x000fe40000010000 */
[----:B------:R-:W-:Y:S01]  /*9480*/  FADD.FTZ R229, R7, R2 ;  /* 0x0000000207e57221 */ /* 0x000fe20000010000 */
[----:B------:R-:W-:-:S14]  /*9490*/  @!P0 BRA `(.L_x_819) ;  /* 0x0000006800dc8947 */ /* 0x000fdc0003800000 */
        /* <DEDUP_REMOVED lines=11> */
[----:B------:R-:W-:Y:S02]  /*9550*/  LOP3.LUT R10, R10, R14, RZ, 0x3c, !PT ;  /* 0x0000000e0a0a7212 */ /* 0x000fe400078e3cff */
[----:B------:R-:W1:Y:S02]  /*9560*/  I2F.RP R8, R13 ;  /* 0x0000000d00087306 */ /* 0x000e640000209400 */
[----:B------:R-:W-:-:S06]  /*9570*/  ISETP.GE.AND P0, PT, R10, RZ, PT ;  /* 0x000000ff0a00720c */ /* 0x000fcc0003f06270 */
        /* <DEDUP_REMOVED lines=22> */
[----:B------:R-:W-:Y:S02]  /*96e0*/  ISETP.NE.AND P1, PT, R14, RZ, PT ;  /* 0x000000ff0e00720c */ /* 0x000fe40003f25270 */
[----:B------:R-:W-:Y:S02]  /*96f0*/  ISETP.GE.AND P2, PT, R4, RZ, PT ;  /* 0x000000ff0400720c */ /* 0x000fe40003f46270 */
[----:B------:R-:W-:-:S03]  /*9700*/  LOP3.LUT R4, RZ, R14, RZ, 0x33, !PT ;  /* 0x0000000eff047212 */ /* 0x000fc600078e33ff */
[----:B------:R-:W-:Y:S02]  /*9710*/  @P4 IADD3 R0, R0, 0x1, RZ ;  /* 0x0000000100004810 */ /* 0x000fe40007ffe0ff */
[----:B------:R-:W-:Y:S02]  /*9720*/  @P5 VIADD R2, R2, 0x1 ;  /* 0x0000000102025836 */ /* 0x000fe40000000000 */
[----:B------:R-:W-:-:S04]  /*9730*/  @!P0 IADD3 R0, -R0, RZ, RZ ;  /* 0x000000ff00008210 */ /* 0x000fc80007ffe1ff */
[----:B------:R-:W-:Y:S01]  /*9740*/  @!P2 IMAD.MOV R2, RZ, RZ, -R2 ;  /* 0x000000ffff02a224 */ /* 0x000fe200078e0a02 */
[----:B------:R-:W-:-:S04]  /*9750*/  SEL R0, R4, R0, !P1 ;  /* 0x0000000004007207 */ /* 0x000fc80004800000 */
[----:B------:R-:W-:Y:S01]  /*9760*/  SEL R2, R4, R2, !P1 ;  /* 0x0000000204027207 */ /* 0x000fe20004800000 */
[----:B------:R-:W-:-:S04]  /*9770*/  IMAD.WIDE R10, R0, 0x4, R226 ;  /* 0x00000004000a7825 */ /* 0x000fc800078e02e2 */
[C---:B------:R-:W-:Y:S02]  /*9780*/  IMAD.WIDE R8, R2.reuse, 0x4, R226 ;  /* 0x0000000402087825 */ /* 0x040fe400078e02e2 */
        /* <DEDUP_REMOVED lines=17> */
.L_x_820:
[----:B------:R-:W-:-:S04]  /*98a0*/  LEA R0, -R96, RZ, 0x8 ;  /* 0x000000ff60007211 */ /* 0x000fc800078e41ff */
[----:B------:R-:W-:-:S07]  /*98b0*/  SHF.R.S32.HI R2, RZ, 0x1f, R0 ;  /* 0x0000001fff027819 */ /* 0x000fce0000011400 */
.L_x_821:
[----:B------:R-:W-:Y:S01]  /*98c0*/  ULDC UR4, c[0x0][0x2d0] ;  /* 0x0000b40000047ab9 */ /* 0x000fe20000000800 */
[----:B------:R-:W-:Y:S02]  /*98d0*/  LEA R116, P1, R0, R116, 0x1 ;  /* 0x0000007400747211 */ /* 0x000fe400078208ff */
[----:B------:R-:W-:Y:S02]  /*98e0*/  ISETP.GE.AND P0, PT, R12, UR4, PT ;  /* 0x000000040c007c0c */ /* 0x000fe4000bf06270 */
[----:B------:R-:W-:-:S11]  /*98f0*/  LEA.HI.X R117, R0, R117, R2, 0x1, P1 ;  /* 0x0000007500757211 */ /* 0x000fd600008f0c02 */
[--C-:B------:R-:W-:Y:S01]  /*9900*/  @!P0 IMAD.MOV.U32 R152, RZ, RZ, R154.reuse ;  /* 0x000000ffff988224 */ /* 0x100fe200078e009a */
[----:B------:R-:W-:Y:S01]  /*9910*/  @!P0 IADD3 R4, P2, P1, R0, R154, R235 ;  /* 0x0000009a00048210 */ /* 0x000fe2000795e0eb */
[----:B------:R-:W-:Y:S01]  /*9920*/  @!P0 IMAD.MOV.U32 R8, RZ, RZ, R154 ;  /* 0x000000ffff088224 */ /* 0x000fe200078e009a */
[----:B------:R-:W-:Y:S01]  /*9930*/  @P0 STS [R168+0x5000], RZ ;  /* 0x005000ffa8000388 */ /* 0x000fe20000000800 */
[--C-:B------:R-:W-:Y:S01]  /*9940*/  @!P0 IMAD.MOV.U32 R9, RZ, RZ, R153.reuse ;  /* 0x000000ffff098224 */ /* 0x100fe200078e0099 */
        /* <DEDUP_REMOVED lines=8> */
[C---:B------:R-:W-:Y:S01]  /*99d0*/  @!P0 IMAD R25, R97.reuse, 0x60, RZ ;  /* 0x0000006061198824 */ /* 0x040fe200078e02ff */
[----:B------:R-:W-:Y:S01]  /*99e0*/  @!P0 IADD3 R23, P1, R0, R8, RZ ;  /* 0x0000000800178210 */ /* 0x000fe20007f3e0ff */
[----:B------:R-:W-:Y:S01]  /*99f0*/  @!P0 IMAD R24, R97, 0xa0, RZ ;  /* 0x000000a061188824 */ /* 0x000fe200078e02ff */
[-C--:B------:R-:W-:Y:S01]  /*9a00*/  @!P0 LEA R4, P3, R96, R154.reuse, 0x6 ;  /* 0x0000009a60048211 */ /* 0x080fe200078630ff */
[----:B------:R-:W-:Y:S01]  /*9a10*/  @!P0 IMAD.MOV.U32 R14, RZ, RZ, R116 ;  /* 0x000000ffff0e8224 */ /* 0x000fe200078e0074 */
[C---:B------:R-:W-:Y:S01]  /*9a20*/  @!P0 IADD3.X R25, R2.reuse, R11, R25, P2, !PT ;  /* 0x0000000b02198210 */ /* 0x040fe200017fe419 */
[----:B------:R-:W-:Y:S01]  /*9a30*/  @!P0 IMAD.MOV.U32 R15, RZ, RZ, R117 ;  /* 0x000000ffff0f8224 */ /* 0x000fe200078e0075 */
[----:B------:R-:W-:Y:S01]  /*9a40*/  @!P0 IADD3.X R24, R2, R9, R24, P1, !PT ;  /* 0x0000000902188210 */ /* 0x000fe20000ffe418 */
[--C-:B------:R-:W-:Y:S01]  /*9a50*/  @!P0 IMAD.MOV.U32 R10, RZ, RZ, R154.reuse ;  /* 0x000000ffff0a8224 */ /* 0x100fe200078e009a */
[----:B------:R-:W-:Y:S01]  /*9a60*/  @!P0 LEA R7, P1, R96, R154, 0x7 ;  /* 0x0000009a60078211 */ /* 0x000fe200078238ff */
[----:B------:R-:W-:Y:S01]  /*9a70*/  @!P0 IMAD.MOV.U32 R11, RZ, RZ, R153 ;  /* 0x000000ffff0b8224 */ /* 0x000fe200078e0099 */
[----:B------:R-:W-:Y:S01]  /*9a80*/  @!PT LDS RZ, [RZ] ;  /* 0x00000000fffff984 */ /* 0x000fe20000000800 */
[----:B------:R-:W-:Y:S01]  /*9a90*/  @!PT LDS RZ, [RZ] ;  /* 0x00000000fffff984 */ /* 0x000fe20000000800 */
[----:B------:R-:W-:Y:S01]  /*9aa0*/  @!PT LDS RZ, [RZ] ;  /* 0x00000000fffff984 */ /* 0x000fe20000000800 */
[----:B------:R1:W-:Y:S01]  /*9ab0*/  @!P0 LDGSTS.E.BYPASS.LTC128B.128 [R168+0x5000], desc[UR12][R14.64] ;  /* 0x050000000ea88fae */ /* 0x0003e2000b901d4c */
[----:B------:R-:W-:Y:S01]  /*9ac0*/  @!P0 IADD3 R4, P2, R0, R4, RZ ;  /* 0x0000000400048210 */ /* 0x000fe20007f5e0ff */
[----:B------:R-:W-:-:S02]  /*9ad0*/  @!P0 IMAD.MOV.U32 R8, RZ, RZ, R154 ;  /* 0x000000ffff088224 */ /* 0x000fc400078e009a */
[----:B------:R-:W-:Y:S01]  /*9ae0*/  @!P0 IMAD.MOV.U32 R9, RZ, RZ, R153 ;  /* 0x000000ffff098224 */ /* 0x000fe200078e0099 */
[----:B------:R-:W-:Y:S01]  /*9af0*/  @!P0 LEA R18, P4, R4, UR6, 0x1 ;  /* 0x0000000604128c11 */ /* 0x000fe2000f8808ff */
[C---:B------:R-:W-:Y:S01]  /*9b00*/  @!P0 IMAD.WIDE.U32 R10, R96.reuse, 0xc0, R10 ;  /* 0x000000c0600a8825 */ /* 0x040fe200078e000a */
[----:B------:R-:W-:Y:S03]  /*9b10*/  @P0 STS.128 [R168+0x5800], RZ ;  /* 0x005800ffa8000388 */ /* 0x000fe60000000c00 */
[----:B------:R-:W-:Y:S01]  /*9b20*/  @!P0 IMAD R19, R97, 0xc0, RZ ;  /* 0x000000c061138824 */ /* 0x000fe200078e02ff */
[----:B------:R-:W-:Y:S01]  /*9b30*/  @!PT LDS RZ, [RZ] ;  /* 0x00000000fffff984 */ /* 0x000fe20000000800 */
[----:B------:R-:W-:Y:S01]  /*9b40*/  @!PT LDS RZ, [RZ] ;  /* 0x00000000fffff984 */ /* 0x000fe20000000800 */
[----:B------:R-:W-:Y:S01]  /*9b50*/  @!PT LDS RZ, [RZ] ;  /* 0x00000000fffff984 */ /* 0x000fe20000000800 */
[----:B------:R2:W-:Y:S01]  /*9b60*/  @!P0 LDGSTS.E.BYPASS.LTC128B.128 [R168+0x5800], desc[UR12][R12.64] ;  /* 0x058000000ca88fae */ /* 0x0005e2000b901d4c */
[----:B------:R-:W-:-:S03]  /*9b70*/  @!P0 IMAD.WIDE.U32 R8, R96, 0xe0, R8 ;  /* 0x000000e060088825 */ /* 0x000fc600078e0008 */
[----:B------:R-:W-:Y:S01]  /*9b80*/  @P0 STS.128 [R168+0x6000], RZ ;  /* 0x006000ffa8000388 */ /* 0x000fe20000000c00 */
[----:B------:R-:W-:Y:S01]  /*9b90*/  @!P0 IMAD R17, R97, 0xe0, RZ ;  /* 0x000000e061118824 */ /* 0x000fe200078e02ff */
[CCC-:B-1----:R-:W-:Y:S02]  /*9ba0*/  @!P0 LEA.HI.X R14, R96.reuse, R153.reuse, R97.reuse, 0x6, P3 ;  /* 0x00000099600e8211 */ /* 0x1c2fe400018f3461 */
[----:B------:R-:W-:Y:S02]  /*9bb0*/  @!P0 LEA.HI.X R15, R96, R153, R97, 0x7, P1 ;  /* 0x00000099600f8211 */ /* 0x000fe400008f3c61 */
[----:B------:R-:W-:Y:S01]  /*9bc0*/  @!P0 IADD3 R7, P1, R0, R7, RZ ;  /* 0x0000000700078210 */ /* 0x000fe20007f3e0ff */
[----:B------:R-:W-:Y:S01]  /*9bd0*/  @!P0 IMAD.X R14, R2, 0x1, R14, P2 ;  /* 0x00000001020e8824 */ /* 0x000fe200010e060e */
[----:B------:R-:W-:Y:S02]  /*9be0*/  @!P0 IADD3 R21, P2, R0, R10, RZ ;  /* 0x0000000a00158210 */ /* 0x000fe40007f5e0ff */
[----:B------:R-:W-:Y:S01]  /*9bf0*/  @!P0 LEA R16, P3, R7, UR6, 0x1 ;  /* 0x0000000607108c11 */ /* 0x000fe2000f8608ff */
[----:B------:R-:W-:Y:S01]  /*9c00*/  @!P0 IMAD.X R15, R2, 0x1, R15, P1 ;  /* 0x00000001020f8824 */ /* 0x000fe200008e060f */
[----:B------:R-:W-:-:S02]  /*9c10*/  @!P0 IADD3 R0, P1, R0, R8, RZ ;  /* 0x0000000800008210 */ /* 0x000fc40007f3e0ff */
[----:B------:R-:W-:Y:S02]  /*9c20*/  @!P0 IADD3.X R11, R2, R19, R11, P2, !PT ;  /* 0x00000013020b8210 */ /* 0x000fe400017fe40b */
[----:B------:R-:W-:Y:S02]  /*9c30*/  @!P0 LEA.HI.X R19, R4, UR7, R14, 0x1, P4 ;  /* 0x0000000704138c11 */ /* 0x000fe4000a0f0c0e */
[----:B------:R-:W-:Y:S02]  /*9c40*/  @!P0 LEA R14, P4, R22, UR6, 0x1 ;  /* 0x00000006160e8c11 */ /* 0x000fe4000f8808ff */
[----:B------:R-:W-:Y:S01]  /*9c50*/  @!P0 IADD3.X R2, R2, R9, R17, P1, !PT ;  /* 0x0000000902028210 */ /* 0x000fe20000ffe411 */
[----:B------:R-:W-:Y:S01]  /*9c60*/  @!PT LDS RZ, [RZ] ;  /* 0x00000000fffff984 */ /* 0x000fe20000000800 */
[----:B------:R-:W-:Y:S01]  /*9c70*/  @!PT LDS RZ, [RZ] ;  /* 0x00000000fffff984 */ /* 0x000fe20000000800 */
[----:B------:R-:W-:Y:S01]  /*9c80*/  @!PT LDS RZ, [RZ] ;  /* 0x00000000fffff984 */ /* 0x000fe20000000800 */
[----:B------:R-:W-:Y:S01]  /*9c90*/  @!P0 LDGSTS.E.BYPASS.LTC128B.128 [R168+0x6000], desc[UR12][R18.64] ;  /* 0x0600000012a88fae */ /* 0x000fe2000b901d4c */
[----:B------:R-:W-:Y:S02]  /*9ca0*/  @!P0 LEA.HI.X R17, R7, UR7, R15, 0x1, P3 ;  /* 0x0000000707118c11 */ /* 0x000fe400098f0c0f */
[----:B--2---:R-:W-:Y:S01]  /*9cb0*/  @!P0 LEA R12, P3, R23, UR6, 0x1 ;  /* 0x00000006170c8c11 */ /* 0x004fe2000f8608ff */
[----:B------:R-:W-:Y:S01]  /*9cc0*/  @P0 STS.128 [R168+0x6800], RZ ;  /* 0x006800ffa8000388 */ /* 0x000fe20000000c00 */
[----:B------:R-:W-:-:S02]  /*9cd0*/  @!P0 LEA.HI.X R15, R22, UR7, R25, 0x1, P4 ;  /* 0x00000007160f8c11 */ /* 0x000fc4000a0f0c19 */
[----:B------:R-:W-:Y:S01]  /*9ce0*/  @!P0 LEA R10, P2, R21, UR6, 0x1 ;  /* 0x00000006150a8c11 */ /* 0x000fe2000f8408ff */
[----:B------:R-:W1:Y:S01]  /*9cf0*/  S2R R22, SR_TID.X ;  /* 0x0000000000167919 */ /* 0x000e620000002100 */
[----:B------:R-:W-:Y:S02]  /*9d00*/  @!P0 LEA R8, P1, R0, UR6, 0x1 ;  /* 0x0000000600088c11 */ /* 0x000fe4000f8208ff */
[----:B------:R-:W-:Y:S01]  /*9d10*/  @!P0 LEA.HI.X R13, R23, UR7, R24, 0x1, P3 ;  /* 0x00000007170d8c11 */ /* 0x000fe200098f0c18 */
[----:B------:R-:W-:Y:S01]  /*9d20*/  @!PT LDS RZ, [RZ] ;  /* 0x00000000fffff984 */ /* 0x000fe20000000800 */
[----:B------:R-:W-:Y:S01]  /*9d30*/  @!PT LDS RZ, [RZ] ;  /* 0x00000000fffff984 */ /* 0x000fe20000000800 */
[----:B------:R-:W-:Y:S01]  /*9d40*/  @!PT LDS RZ, [RZ] ;  /* 0x00000000fffff984 */ /* 0x000fe20000000800 */
[----:B------:R-:W-:Y:S01]  /*9d50*/  @!P0 LDGSTS.E.BYPASS.LTC128B.128 [R168+0x6800], desc[UR12][R14.64] ;  /* 0x068000000ea88fae */ /* 0x000fe2000b901d4c */
[----:B------:R-:W-:Y:S01]  /*9d60*/  @!P0 LEA.HI.X R11, R21, UR7, R11, 0x1, P2 ;  /* 0x00000007150b8c11 */ /* 0x000fe200090f0c0b */
[----:B------:R-:W-:Y:S01]  /*9d70*/  IMAD.SHL.U32 R21, R228, 0x100, RZ ;  /* 0x00000100e4157824 */ /* 0x000fe200078e00ff */
[----:B------:R-:W-:Y:S01]  /*9d80*/  @!P0 LEA.HI.X R9, R0, UR7, R2, 0x1, P1 ;  /* 0x0000000700098c11 */ /* 0x000fe200088f0c02 */
[----:B------:R-:W-:Y:S01]  /*9d90*/  @P0 STS.128 [R168+0x7000], RZ ;  /* 0x007000ffa8000388 */ /* 0x000fe20000000c00 */
[----:B------:R-:W-:-:S03]  /*9da0*/  ISETP.GE.AND P1, PT, R231, 0x3, PT ;  /* 0x00000003e700780c */ /* 0x000fc60003f26270 */
        /* <DEDUP_REMOVED lines=19> */
[----:B------:R1:W-:Y:S02]  /*9ee0*/  @!P0 LDGSTS.E.BYPASS.LTC128B.128 [R168+0x8800], desc[UR12][R8.64] ;  /* 0x0880000008a88fae */ /* 0x0003e4000b901d4c */
[----:B------:R-:W-:Y:S02]  /*9ef0*/  LOP3.LUT R22, R22, 0x6, RZ, 0xc0, !PT ;  /* 0x0000000616167812 */ /* 0x000fe400078ec0ff */
[----:B------:R-:W-:Y:S02]  /*9f00*/  LDSM.16.M88.4 R24, [R134+0x1000] ;  /* 0x001000008618783b */ /* 0x000fe40000000200 */
[----:B------:R-:W-:Y:S02]  /*9f10*/  LOP3.LUT R2, R21, 0x8, R22, 0xfe, !PT ;  /* 0x0000000815027812 */ /* 0x000fe400078efe16 */
[----:B------:R-:W-:Y:S02]  /*9f20*/  LDSM.16.M88.4 R32, [R165] ;  /* 0x00000000a520783b */ /* 0x000fe40000000200 */
[----:B------:R-:W-:-:S02]  /*9f30*/  ISETP.GE.AND P5, PT, R2, R6, PT ;  /* 0x000000060200720c */ /* 0x000fc40003fa6270 */
[----:B--2---:R-:W2:Y:S01]  /*9f40*/  LDSM.16.M88.4 R12, [R166] ;  /* 0x00000000a60c783b */ /* 0x004ea20000000200 */
[----:B------:R-:W-:-:S03]  /*9f50*/  ISETP.GE.AND P3, PT, R2, R5, PT ;  /* 0x000000050200720c */ /* 0x000fc60003f66270 */
[----:B------:R-:W3:Y:S04]  /*9f60*/  LDSM.16.M88.4 R40, [R134+0x1400] ;  /* 0x001400008628783b */ /* 0x000ee80000000200 */
[----:B------:R-:W-:Y:S04]  /*9f70*/  LDSM.16.M88.4 R48, [R165+0x400] ;  /* 0x00040000a530783b */ /* 0x000fe80000000200 */
[----:B------:R-:W-:Y:S04]  /*9f80*/  LDSM.16.M88.4 R56, [R134+0x1800] ;  /* 0x001800008638783b */ /* 0x000fe80000000200 */
[----:B-1----:R-:W1:Y:S04]  /*9f90*/  LDSM.16.M88.4 R8, [R167] ;  /* 0x00000000a708783b */ /* 0x002e680000000200 */
[----:B------:R-:W4:Y:S04]  /*9fa0*/  LDSM.16.M88.4 R44, [R165+0x800] ;  /* 0x00080000a52c783b */ /* 0x000f280000000200 */
[----:B------:R-:W5:Y:S04]  /*9fb0*/  LDSM.16.M88.4 R52, [R134+0x1c00] ;  /* 0x001c00008634783b */ /* 0x000f680000000200 */
[----:B------:R-:W-:Y:S04]  /*9fc0*/  LDSM.16.M88.4 R60, [R134+0x2000] ;  /* 0x00200000863c783b */ /* 0x000fe80000000200 */
[----:B------:R-:W0:Y:S01]  /*9fd0*/  LDGDEPBAR ;  /* 0x00000000000079af */ /* 0x000e220000000000 */
[C---:B--2---:R-:W-:Y:S06]  /*9fe0*/  HMMA.16816.F32.BF16 R16, R12.reuse, R24, RZ ;  /* 0x000000180c10723c */ /* 0x044fec00000418ff */
[C---:B------:R-:W-:Y:S06]  /*9ff0*/  HMMA.16816.F32.BF16 R28, R12.reuse, R26, RZ ;  /* 0x0000001a0c1c723c */ /* 0x040fec00000418ff */
[----:B---3--:R-:W-:-:S12]  /*a000*/  HMMA.16816.F32.BF16 R24, R12, R40, RZ ;  /* 0x000000280c18723c */ /* 0x008fd800000418ff */
[C---:B-1----:R-:W-:Y:S06]  /*a010*/  HMMA.16816.F32.BF16 R16, R8.reuse, R32, R16 ;  /* 0x000000200810723c */ /* 0x042fec0000041810 */
[C---:B------:R-:W-:Y:S06]  /*a020*/  HMMA.16816.F32.BF16 R28, R8.reuse, R34, R28 ;  /* 0x00000022081c723c */ /* 0x040fec000004181c */
[----:B------:R-:W-:Y:S06]  /*a030*/  HMMA.16816.F32.BF16 R36, R8, R48, R24 ;  /* 0x000000300824723c */ /* 0x000fec0000041818 */
[----:B------:R-:W-:Y:S06]  /*a040*/  HMMA.16816.F32.BF16 R24, R12, R56, RZ ;  /* 0x000000380c18723c */ /* 0x000fec00000418ff */
[----:B------:R-:W-:Y:S01]  /*a050*/  FMUL.FTZ R16, R16, UR10 ;  /* 0x0000000a10107c20 */ /* 0x000fe20008410000 */
[----:B------:R-:W-:Y:S01]  /*a060*/  FMUL.FTZ R17, R17, UR10 ;  /* 0x0000000a11117c20 */ /* 0x000fe20008410000 */
[----:B------:R-:W-:Y:S01]  /*a070*/  FMUL.FTZ R18, R18, UR10 ;  /* 0x0000000a12127c20 */ /* 0x000fe20008410000 */
[----:B------:R-:W-:Y:S01]  /*a080*/  FMUL.FTZ R19, R19, UR10 ;  /* 0x0000000a13137c20 */ /* 0x000fe20008410000 */
[----:B------:R-:W-:Y:S02]  /*a090*/  MUFU.TANH R213, R16 ;  /* 0x0000001000d57308 */ /* 0x000fe40000002400 */
[----:B------:R-:W-:Y:S01]  /*a0a0*/  FMUL.FTZ R28, R28, UR10 ;  /* 0x0000000a1c1c7c20 */ /* 0x000fe20008410000 */
[----:B------:R-:W-:Y:S01]  /*a0b0*/  FMUL.FTZ R29, R29, UR10 ;  /* 0x0000000a1d1d7c20 */ /* 0x000fe20008410000 */
[----:B------:R-:W-:Y:S01]  /*a0c0*/  FMUL.FTZ R30, R30, UR10 ;  /* 0x0000000a1e1e7c20 */ /* 0x000fe20008410000 */
[----:B------:R-:W-:-:S03]  /*a0d0*/  FMUL.FTZ R31, R31, UR10 ;  /* 0x0000000a1f1f7c20 */ /* 0x000fc60008410000 */
[----:B------:R-:W-:Y:S01]  /*a0e0*/  MUFU.TANH R211, R17 ;  /* 0x0000001100d37308 */ /* 0x000fe20000002400 */
[----:B------:R-:W-:Y:S01]  /*a0f0*/  FMUL.FTZ R36, R36, UR10 ;  /* 0x0000000a24247c20 */ /* 0x000fe20008410000 */
[----:B------:R-:W-:Y:S01]  /*a100*/  FMUL.FTZ R37, R37, UR10 ;  /* 0x0000000a25257c20 */ /* 0x000fe20008410000 */
[----:B------:R-:W-:Y:S01]  /*a110*/  FMUL.FTZ R38, R38, UR10 ;  /* 0x0000000a26267c20 */ /* 0x000fe20008410000 */
[----:B------:R-:W-:Y:S02]  /*a120*/  FMUL.FTZ R39, R39, UR10 ;  /* 0x0000000a27277c20 */ /* 0x000fe40008410000 */
[----:B----4-:R-:W-:Y:S02]  /*a130*/  HMMA.16816.F32.BF16 R32, R8, R44, R24 ;  /* 0x0000002c0820723c */ /* 0x010fe40000041818 */
[----:B------:R-:W-:Y:S04]  /*a140*/  MUFU.TANH R212, R18 ;  /* 0x0000001200d47308 */ /* 0x000fe80000002400 */
[C---:B------:R-:W-:Y:S01]  /*a150*/  HMMA.16816.F32.BF16 R24, R12.reuse, R58, RZ ;  /* 0x0000003a0c18723c */ /* 0x040fe200000418ff */
[----:B------:R-:W-:Y:S03]  /*a160*/  LDSM.16.M88.4 R56, [R134+0x2400] ;  /* 0x002400008638783b */ /* 0x000fe60000000200 */
[----:B------:R1:W-:Y:S08]  /*a170*/  MUFU.TANH R210, R19 ;  /* 0x0000001300d27308 */ /* 0x0003f00000002400 */
[----:B------:R-:W2:Y:S06]  /*a180*/  MUFU.TANH R107, R28 ;  /* 0x0000001c006b7308 */ /* 0x000eac0000002400 */
[----:B------:R-:W-:Y:S01]  /*a190*/  FMUL.FTZ R32, R32, UR10 ;  /* 0x0000000a20207c20 */ /* 0x000fe20008410000 */
[----:B------:R-:W-:Y:S01]  /*a1a0*/  FMUL.FTZ R33, R33, UR10 ;  /* 0x0000000a21217c20 */ /* 0x000fe20008410000 */
[----:B------:R-:W-:Y:S01]  /*a1b0*/  MUFU.TANH R209, R29 ;  /* 0x0000001d00d17308 */ /* 0x000fe20000002400 */
[----:B-1----:R-:W-:Y:S01]  /*a1c0*/  HMMA.16816.F32.BF16 R16, R12, R42, RZ ;  /* 0x0000002a0c10723c */ /* 0x002fe200000418ff */
[----:B------:R-:W1:Y:S01]  /*a1d0*/  LDSM.16.M88.4 R40, [R165+0xc00] ;  /* 0x000c0000a528783b */ /* 0x000e620000000200 */
[----:B------:R-:W-:Y:S01]  /*a1e0*/  FMUL.FTZ R34, R34, UR10 ;  /* 0x0000000a22227c20 */ /* 0x000fe20008410000 */
[----:B------:R-:W-:-:S04]  /*a1f0*/  FMUL.FTZ R35, R35, UR10 ;  /* 0x0000000a23237c20 */ /* 0x000fc80008410000 */
[----:B------:R-:W3:Y:S01]  /*a200*/  MUFU.TANH R123, R30 ;  /* 0x0000001e007b7308 */ /* 0x000ee20000002400 */
[----:B--2---:R-:W-:-:S07]  /*a210*/  FSEL R107, R107, -INF , !P5 ;  /* 0xff8000006b6b7808 */ /* 0x004fce0006800000 */
[----:B------:R5:W-:Y:S08]  /*a220*/  MUFU.TANH R208, R31 ;  /* 0x0000001f00d07308 */ /* 0x000bf00000002400 */
[----:B------:R-:W2:Y:S01]  /*a230*/  MUFU.TANH R106, R36 ;  /* 0x00000024006a7308 */ /* 0x000ea20000002400 */
[----:B------:R-:W-:Y:S01]  /*a240*/  HMMA.16816.F32.BF16 R16, R8, R50, R16 ;  /* 0x000000320810723c */ /* 0x000fe20000041810 */
[----:B------:R-:W4:Y:S01]  /*a250*/  LDSM.16.M88.4 R48, [R165+0x1000] ;  /* 0x00100000a530783b */ /* 0x000f220000000200 */
[----:B---3--:R-:W-:-:S05]  /*a260*/  FSEL R123, R123, -INF , !P3 ;  /* 0xff8000007b7b7808 */ /* 0x008fca0005800000 */
[----:B------:R-:W-:Y:S01]  /*a270*/  MUFU.TANH R207, R37 ;  /* 0x0000002500cf7308 */ /* 0x000fe20000002400 */
[----:B-----5:R-:W-:Y:S07]  /*a280*/  HMMA.16816.F32.BF16 R28, R12, R52, RZ ;  /* 0x000000340c1c723c */ /* 0x020fee00000418ff */
[----:B------:R-:W3:Y:S08]  /*a290*/  MUFU.TANH R122, R38 ;  /* 0x00000026007a7308 */ /* 0x000ef00000002400 */
[----:B------:R1:W-:Y:S01]  /*a2a0*/  MUFU.TANH R206, R39 ;  /* 0x0000002700ce7308 */ /* 0x0003e20000002400 */
[----:B------:R-:W-:Y:S01]  /*a2b0*/  FMUL.FTZ R16, R16, UR10 ;  /* 0x0000000a10107c20 */ /* 0x000fe20008410000 */
[----:B------:R-:W-:Y:S01]  /*a2c0*/  FMUL.FTZ R17, R17, UR10 ;  /* 0x0000000a11117c20 */ /* 0x000fe20008410000 */
[----:B------:R-:W-:Y:S01]  /*a2d0*/  FMUL.FTZ R18, R18, UR10 ;  /* 0x0000000a12127c20 */ /* 0x000fe20008410000 */
[----:B------:R-:W-:-:S04]  /*a2e0*/  FMUL.FTZ R19, R19, UR10 ;  /* 0x0000000a13137c20 */ /* 0x000fc80008410000 */
[----:B------:R-:W5:Y:S08]  /*a2f0*/  MUFU.TANH R105, R16 ;  /* 0x0000001000697308 */ /* 0x000f700000002400 */
[----:B------:R-:W-:Y:S01]  /*a300*/  MUFU.TANH R205, R17 ;  /* 0x0000001100cd7308 */ /* 0x000fe20000002400 */
[----:B-1----:R-:W-:Y:S06]  /*a310*/  HMMA.16816.F32.BF16 R36, R8, R40, R28 ;  /* 0x000000280824723c */ /* 0x002fec000004181c */
[----:B------:R-:W-:Y:S01]  /*a320*/  HMMA.16816.F32.BF16 R28, R12, R60, RZ ;  /* 0x0000003c0c1c723c */ /* 0x000fe200000418ff */
[----:B------:R-:W1:Y:S08]  /*a330*/  MUFU.TANH R121, R18 ;  /* 0x0000001200797308 */ /* 0x000e700000002400 */
[----:B------:R2:W-:Y:S08]  /*a340*/  MUFU.TANH R204, R19 ;  /* 0x0000001300cc7308 */ /* 0x0005f00000002400 */
[----:B------:R-:W1:Y:S01]  /*a350*/  MUFU.TANH R104, R32 ;  /* 0x0000002000687308 */ /* 0x000e620000002400 */
[----:B------:R-:W-:Y:S01]  /*a360*/  FMUL.FTZ R36, R36, UR10 ;  /* 0x0000000a24247c20 */ /* 0x000fe20008410000 */
[----:B------:R-:W-:Y:S01]  /*a370*/  FMUL.FTZ R37, R37, UR10 ;  /* 0x0000000a25257c20 */ /* 0x000fe20008410000 */
[----:B------:R-:W-:Y:S01]  /*a380*/  FMUL.FTZ R38, R38, UR10 ;  /* 0x0000000a26267c20 */ /* 0x000fe20008410000 */
[----:B------:R-:W-:-:S04]  /*a390*/  FMUL.FTZ R39, R39, UR10 ;  /* 0x0000000a27277c20 */ /* 0x000fc80008410000 */
[----:B------:R-:W-:Y:S01]  /*a3a0*/  MUFU.TANH R203, R33 ;  /* 0x0000002100cb7308 */ /* 0x000fe20000002400 */
[----:B--2---:R-:W-:Y:S01]  /*a3b0*/  HMMA.16816.F32.BF16 R16, R8, R46, R24 ;  /* 0x0000002e0810723c */ /* 0x004fe20000041818 */
[----:B------:R-:W2:Y:S05]  /*a3c0*/  LDSM.16.M88.4 R44, [R165+0x1400] ;  /* 0x00140000a52c783b */ /* 0x000eaa0000000200 */
[----:B------:R-:W-:Y:S01]  /*a3d0*/  HMMA.16816.F32.BF16 R24, R12, R54, RZ ;  /* 0x000000360c18723c */ /* 0x000fe200000418ff */
[----:B------:R-:W3:Y:S01]  /*a3e0*/  LDSM.16.M88.4 R52, [R134+0x2800] ;  /* 0x002800008634783b */ /* 0x000ee20000000200 */
[----:B------:R-:W1:Y:S08]  /*a3f0*/  MUFU.TANH R119, R34 ;  /* 0x0000002200777308 */ /* 0x000e700000002400 */
[----:B------:R4:W-:Y:S08]  /*a400*/  MUFU.TANH R202, R35 ;  /* 0x0000002300ca7308 */ /* 0x0009f00000002400 */
[----:B------:R-:W-:Y:S01]  /*a410*/  FMUL.FTZ R16, R16, UR10 ;  /* 0x0000000a10107c20 */ /* 0x000fe20008410000 */
[----:B------:R-:W-:Y:S01]  /*a420*/  FMUL.FTZ R17, R17, UR10 ;  /* 0x0000000a11117c20 */ /* 0x000fe20008410000 */
[----:B------:R-:W-:Y:S01]  /*a430*/  FMUL.FTZ R18, R18, UR10 ;  /* 0x0000000a12127c20 */ /* 0x000fe20008410000 */
[----:B------:R-:W-:Y:S01]  /*a440*/  FMUL.FTZ R19, R19, UR10 ;  /* 0x0000000a13137c20 */ /* 0x000fe20008410000 */
[----:B------:R-:W1:Y:S01]  /*a450*/  MUFU.TANH R103, R16 ;  /* 0x0000001000677308 */ /* 0x000e620000002400 */
[----:B----4-:R-:W-:Y:S07]  /*a460*/  HMMA.16816.F32.BF16 R32, R8, R48, R28 ;  /* 0x000000300820723c */ /* 0x010fee000004181c */
[----:B------:R-:W-:Y:S01]  /*a470*/  MUFU.TANH R201, R17 ;  /* 0x0000001100c97308 */ /* 0x000fe20000002400 */
[----:B------:R-:W-:Y:S07]  /*a480*/  HMMA.16816.F32.BF16 R28, R12, R56, RZ ;  /* 0x000000380c1c723c */ /* 0x000fee00000418ff */
[----:B------:R-:W4:Y:S08]  /*a490*/  MUFU.TANH R114, R18 ;  /* 0x0000001200727308 */ /* 0x000f300000002400 */
[----:B------:R5:W-:Y:S01]  /*a4a0*/  MUFU.TANH R200, R19 ;  /* 0x0000001300c87308 */ /* 0x000be20000002400 */
[----:B------:R-:W-:Y:S01]  /*a4b0*/  FMUL.FTZ R32, R32, UR10 ;  /* 0x0000000a20207c20 */ /* 0x000fe20008410000 */
[----:B------:R-:W-:Y:S01]  /*a4c0*/  FMUL.FTZ R33, R33, UR10 ;  /* 0x0000000a21217c20 */ /* 0x000fe20008410000 */
[----:B------:R-:W-:-:S05]  /*a4d0*/  FMUL.FTZ R34, R34, UR10 ;  /* 0x0000000a22227c20 */ /* 0x000fca0008410000 */
[----:B------:R-:W4:Y:S01]  /*a4e0*/  MUFU.TANH R102, R36 ;  /* 0x0000002400667308 */ /* 0x000f220000002400 */
[----:B------:R-:W-:-:S07]  /*a4f0*/  FMUL.FTZ R35, R35, UR10 ;  /* 0x0000000a23237c20 */ /* 0x000fce0008410000 */
[----:B------:R-:W-:Y:S01]  /*a500*/  MUFU.TANH R199, R37 ;  /* 0x0000002500c77308 */ /* 0x000fe20000002400 */
[----:B-----5:R-:W-:Y:S01]  /*a510*/  HMMA.16816.F32.BF16 R16, R8, R42, R24 ;  /* 0x0000002a0810723c */ /* 0x020fe20000041818 */
[----:B------:R-:W5:Y:S05]  /*a520*/  LDSM.16.M88.4 R40, [R165+0x1800] ;  /* 0x00180000a528783b */ /* 0x000f6a0000000200 */
[----:B------:R-:W-:Y:S01]  /*a530*/  HMMA.16816.F32.BF16 R24, R12, R62, RZ ;  /* 0x0000003e0c18723c */ /* 0x000fe200000418ff */
[----:B------:R-:W4:Y:S08]  /*a540*/  MUFU.TANH R113, R38 ;  /* 0x0000002600717308 */ /* 0x000f300000002400 */
[----:B------:R2:W-:Y:S08]  /*a550*/  MUFU.TANH R198, R39 ;  /* 0x0000002700c67308 */ /* 0x0005f00000002400 */
[----:B------:R-:W-:Y:S01]  /*a560*/  MUFU.TANH R99, R32 ;  /* 0x0000002000637308 */ /* 0x000fe20000002400 */
[----:B------:R-:W-:Y:S01]  /*a570*/  FMUL.FTZ R16, R16, UR10 ;  /* 0x0000000a10107c20 */ /* 0x000fe20008410000 */
[----:B------:R-:W-:Y:S01]  /*a580*/  FMUL.FTZ R17, R17, UR10 ;  /* 0x0000000a11117c20 */ /* 0x000fe20008410000 */
[----:B------:R-:W-:Y:S01]  /*a590*/  FMUL.FTZ R18, R18, UR10 ;  /* 0x0000000a12127c20 */ /* 0x000fe20008410000 */
[----:B------:R-:W-:-:S04]  /*a5a0*/  FMUL.FTZ R19, R19, UR10 ;  /* 0x0000000a13137c20 */ /* 0x000fc80008410000 */
[----:B------:R-:W4:Y:S01]  /*a5b0*/  MUFU.TANH R101, R16 ;  /* 0x0000001000657308 */ /* 0x000f220000002400 */
[----:B--2---:R-:W-:Y:S06]  /*a5c0*/  HMMA.16816.F32.BF16 R36, R8, R44, R28 ;  /* 0x0000002c0824723c */ /* 0x004fec000004181c */
[----:B---3--:R-:W-:Y:S01]  /*a5d0*/  HMMA.16816.F32.BF16 R28, R12, R52, RZ ;  /* 0x000000340c1c723c */ /* 0x008fe200000418ff */
[----:B------:R-:W-:Y:S08]  /*a5e0*/  MUFU.TANH R197, R17 ;  /* 0x0000001100c57308 */ /* 0x000ff00000002400 */
[----:B------:R-:W2:Y:S08]  /*a5f0*/  MUFU.TANH R118, R18 ;  /* 0x0000001200767308 */ /* 0x000eb00000002400 */
[----:B------:R3:W-:Y:S01]  /*a600*/  MUFU.TANH R196, R19 ;  /* 0x0000001300c47308 */ /* 0x0007e20000002400 */
[----:B------:R-:W-:Y:S01]  /*a610*/  FMUL.FTZ R36, R36, UR10 ;  /* 0x0000000a24247c20 */ /* 0x000fe20008410000 */
[----:B------:R-:W-:Y:S01]  /*a620*/  FMUL.FTZ R37, R37, UR10 ;  /* 0x0000000a25257c20 */ /* 0x000fe20008410000 */
[----:B------:R-:W-:Y:S01]  /*a630*/  FMUL.FTZ R38, R38, UR10 ;  /* 0x0000000a26267c20 */ /* 0x000fe20008410000 */
[----:B------:R-:W-:-:S04]  /*a640*/  FMUL.FTZ R39, R39, UR10 ;  /* 0x0000000a27277c20 */ /* 0x000fc80008410000 */
[----:B------:R-:W-:Y:S08]  /*a650*/  MUFU.TANH R195, R33 ;  /* 0x0000002100c37308 */ /* 0x000ff00000002400 */
[----:B------:R-:W2:Y:S01]  /*a660*/  MUFU.TANH R115, R34 ;  /* 0x0000002200737308 */ /* 0x000ea20000002400 */
[----:B---3--:R-:W-:Y:S01]  /*a670*/  HMMA.16816.F32.BF16 R16, R8, R50, R24 ;  /* 0x000000320810723c */ /* 0x008fe20000041818 */
[----:B------:R-:W3:Y:S05]  /*a680*/  LDSM.16.M88.4 R48, [R134+0x2c00] ;  /* 0x002c00008630783b */ /* 0x000eea0000000200 */
[----:B------:R-:W-:Y:S01]  /*a690*/  HMMA.16816.F32.BF16 R24, R12, R58, RZ ;  /* 0x0000003a0c18723c */ /* 0x000fe200000418ff */
[----:B------:R5:W-:Y:S08]  /*a6a0*/  MUFU.TANH R194, R35 ;  /* 0x0000002300c27308 */ /* 0x000bf00000002400 */
[----:B------:R-:W-:Y:S08]  /*a6b0*/  MUFU.TANH R97, R36 ;  /* 0x0000002400617308 */ /* 0x000ff00000002400 */
[----:B------:R-:W-:Y:S01]  /*a6c0*/  MUFU.TANH R191, R37 ;  /* 0x0000002500bf7308 */ /* 0x000fe20000002400 */
[----:B------:R-:W-:Y:S01]  /*a6d0*/  FMUL.FTZ R16, R16, UR10 ;  /* 0x0000000a10107c20 */ /* 0x000fe20008410000 */
[----:B------:R-:W-:Y:S01]  /*a6e0*/  FMUL.FTZ R17, R17, UR10 ;  /* 0x0000000a11117c20 */ /* 0x000fe20008410000 */
[----:B------:R-:W-:Y:S01]  /*a6f0*/  FMUL.FTZ R18, R18, UR10 ;  /* 0x0000000a12127c20 */ /* 0x000fe20008410000 */
[----:B------:R-:W-:Y:S01]  /*a700*/  FMUL.FTZ R19, R19, UR10 ;  /* 0x0000000a13137c20 */ /* 0x000fe20008410000 */
[----:B-----5:R-:W-:Y:S03]  /*a710*/  HMMA.16816.F32.BF16 R32, R8, R40, R28 ;  /* 0x000000280820723c */ /* 0x020fe6000004181c */
[----:B------:R-:W5:Y:S08]  /*a720*/  MUFU.TANH R100, R16 ;  /* 0x0000001000647308 */ /* 0x000f700000002400 */
[----:B------:R-:W-:Y:S01]  /*a730*/  MUFU.TANH R193, R17 ;  /* 0x0000001100c17308 */ /* 0x000fe20000002400 */
[----:B---3--:R-:W-:Y:S07]  /*a740*/  HMMA.16816.F32.BF16 R28, R12, R48, RZ ;  /* 0x000000300c1c723c */ /* 0x008fee00000418ff */
[----:B------:R-:W3:Y:S05]  /*a750*/  MUFU.TANH R124, R18 ;  /* 0x00000012007c7308 */ /* 0x000eea0000002400 */
[----:B------:R-:W-:Y:S01]  /*a760*/  FMUL.FTZ R32, R32, UR10 ;  /* 0x0000000a20207c20 */ /* 0x000fe20008410000 */
[----:B------:R-:W-:Y:S01]  /*a770*/  FMUL.FTZ R33, R33, UR10 ;  /* 0x0000000a21217c20 */ /* 0x000fe20008410000 */
[----:B------:R-:W-:Y:S01]  /*a780*/  FMUL.FTZ R34, R34, UR10 ;  /* 0x0000000a22227c20 */ /* 0x000fe20008410000 */
[----:B------:R1:W-:Y:S01]  /*a790*/  MUFU.TANH R192, R19 ;  /* 0x0000001300c07308 */ /* 0x0003e20000002400 */
[----:B------:R-:W-:-:S07]  /*a7a0*/  FMUL.FTZ R35, R35, UR10 ;  /* 0x0000000a23237c20 */ /* 0x000fce0008410000 */
[----:B------:R-:W-:Y:S08]  /*a7b0*/  MUFU.TANH R93, R32 ;  /* 0x00000020005d7308 */ /* 0x000ff00000002400 */
[----:B------:R-:W-:Y:S01]  /*a7c0*/  MUFU.TANH R187, R33 ;  /* 0x0000002100bb7308 */ /* 0x000fe20000002400 */
[----:B-1----:R-:W-:Y:S01]  /*a7d0*/  HMMA.16816.F32.BF16 R16, R8, R46, R24 ;  /* 0x0000002e0810723c */ /* 0x002fe20000041818 */
[----:B------:R-:W1:Y:S05]  /*a7e0*/  LDSM.16.M88.4 R44, [R165+0x1c00] ;  /* 0x001c0000a52c783b */ /* 0x000e6a0000000200 */
[----:B------:R-:W-:Y:S01]  /*a7f0*/  HMMA.16816.F32.BF16 R24, R12, R54, RZ ;  /* 0x000000360c18723c */ /* 0x000fe200000418ff */
[----:B------:R-:W-:Y:S01]  /*a800*/  MUFU.TANH R125, R34 ;  /* 0x00000022007d7308 */ /* 0x000fe20000002400 */
[----:B------:R-:W-:Y:S07]  /*a810*/  LDSM.16.M88.4 R52, [R165+0x2c00] ;  /* 0x002c0000a534783b */ /* 0x000fee0000000200 */
[----:B------:R4:W-:Y:S08]  /*a820*/  MUFU.TANH R178, R35 ;  /* 0x0000002300b27308 */ /* 0x0009f00000002400 */
[----:B------:R-:W3:Y:S01]  /*a830*/  MUFU.TANH R127, R38 ;  /* 0x00000026007f7308 */ /* 0x000ee20000002400 */
[----:B------:R-:W-:Y:S01]  /*a840*/  FMUL.FTZ R16, R16, UR10 ;  /* 0x0000000a10107c20 */ /* 0x000fe20008410000 */
[----:B------:R-:W-:Y:S01]  /*a850*/  FMUL.FTZ R17, R17, UR10 ;  /* 0x0000000a11117c20 */ /* 0x000fe20008410000 */
[----:B------:R-:W-:Y:S01]  /*a860*/  FMUL.FTZ R18, R18, UR10 ;  /* 0x0000000a12127c20 */ /* 0x000fe20008410000 */
[----:B------:R-:W-:-:S04]  /*a870*/  FMUL.FTZ R19, R19, UR10 ;  /* 0x0000000a13137c20 */ /* 0x000fc80008410000 */
[----:B------:R-:W3:Y:S01]  /*a880*/  MUFU.TANH R98, R16 ;  /* 0x0000001000627308 */ /* 0x000ee20000002400 */
[----:B----4-:R-:W-:Y:S07]  /*a890*/  LDSM.16.M88.4 R32, [R165+0x2000] ;  /* 0x00200000a520783b */ /* 0x010fee0000000200 */
[----:B------:R-:W-:Y:S08]  /*a8a0*/  MUFU.TANH R189, R17 ;  /* 0x0000001100bd7308 */ /* 0x000ff00000002400 */
[----:B------:R-:W4:Y:S08]  /*a8b0*/  MUFU.TANH R126, R18 ;  /* 0x00000012007e7308 */ /* 0x000f300000002400 */
[----:B------:R2:W-:Y:S08]  /*a8c0*/  MUFU.TANH R188, R19 ;  /* 0x0000001300bc7308 */ /* 0x0005f00000002400 */
[----:B------:R1:W-:Y:S01]  /*a8d0*/  MUFU.TANH R190, R39 ;  /* 0x0000002700be7308 */ /* 0x0003e20000002400 */
[----:B--2---:R-:W-:Y:S01]  /*a8e0*/  HMMA.16816.F32.BF16 R16, R8, R42, R24 ;  /* 0x0000002a0810723c */ /* 0x004fe20000041818 */
[----:B------:R-:W2:Y:S05]  /*a8f0*/  LDSM.16.M88.4 R40, [R134+0x3000] ;  /* 0x003000008628783b */ /* 0x000eaa0000000200 */
[----:B------:R-:W-:Y:S01]  /*a900*/  HMMA.16816.F32.BF16 R24, R12, R50, RZ ;  /* 0x000000320c18723c */ /* 0x000fe200000418ff */
[----:B------:R-:W5:Y:S05]  /*a910*/  LDSM.16.M88.4 R48, [R134+0x3400] ;  /* 0x003400008630783b */ /* 0x000f6a0000000200 */
[----:B-1----:R-:W-:-:S12]  /*a920*/  HMMA.16816.F32.BF16 R36, R8, R44, R28 ;  /* 0x0000002c0824723c */ /* 0x002fd8000004181c */
[----:B------:R-:W-:Y:S01]  /*a930*/  FMUL.FTZ R16, R16, UR10 ;  /* 0x0000000a10107c20 */ /* 0x000fe20008410000 */
[----:B------:R-:W-:Y:S01]  /*a940*/  FMUL.FTZ R17, R17, UR10 ;  /* 0x0000000a11117c20 */ /* 0x000fe20008410000 */
[----:B------:R-:W-:Y:S01]  /*a950*/  FMUL.FTZ R18, R18, UR10 ;  /* 0x0000000a12127c20 */ /* 0x000fe20008410000 */
[----:B------:R-:W-:Y:S01]  /*a960*/  FMUL.FTZ R19, R19, UR10 ;  /* 0x0000000a13137c20 */ /* 0x000fe20008410000 */
[----:B------:R-:W-:Y:S08]  /*a970*/  MUFU.TANH R94, R16 ;  /* 0x00000010005e7308 */ /* 0x000ff00000002400 */
[----:B------:R-:W-:Y:S01]  /*a980*/  MUFU.TANH R176, R17 ;  /* 0x0000001100b07308 */ /* 0x000fe20000002400 */
[----:B------:R-:W-:Y:S01]  /*a990*/  FMUL.FTZ R36, R36, UR10 ;  /* 0x0000000a24247c20 */ /* 0x000fe20008410000 */
[----:B------:R-:W-:Y:S01]  /*a9a0*/  FMUL.FTZ R37, R37, UR10 ;  /* 0x0000000a25257c20 */ /* 0x000fe20008410000 */
[----:B------:R-:W-:Y:S01]  /*a9b0*/  FMUL.FTZ R38, R38, UR10 ;  /* 0x0000000a26267c20 */ /* 0x000fe20008410000 */
[----:B------:R-:W-:Y:S01]  /*a9c0*/  FMUL.FTZ R39, R39, UR10 ;  /* 0x0000000a27277c20 */ /* 0x000fe20008410000 */
[----:B--2---:R-:W-:Y:S03]  /*a9d0*/  HMMA.16816.F32.BF16 R28, R12, R40, RZ ;  /* 0x000000280c1c723c */ /* 0x004fe600000418ff */
[----:B------:R-:W-:Y:S08]  /*a9e0*/  MUFU.TANH R120, R18 ;  /* 0x0000001200787308 */ /* 0x000ff00000002400 */
[----:B------:R1:W-:Y:S08]  /*a9f0*/  MUFU.TANH R174, R19 ;  /* 0x0000001300ae7308 */ /* 0x0003f00000002400 */
[----:B------:R-:W2:Y:S08]  /*aa00*/  MUFU.TANH R112, R36 ;  /* 0x0000002400707308 */ /* 0x000eb00000002400 */
[----:B------:R-:W-:Y:S01]  /*aa10*/  MUFU.TANH R173, R37 ;  /* 0x0000002500ad7308 */ /* 0x000fe20000002400 */
[----:B-1----:R-:W-:Y:S01]  /*aa20*/  HMMA.16816.F32.BF16 R16, R8, R46, R24 ;  /* 0x0000002e0810723c */ /* 0x002fe20000041818 */
[----:B------:R-:W-:Y:S05]  /*aa30*/  LDSM.16.M88.4 R44, [R134+0x3800] ;  /* 0x00380000862c783b */ /* 0x000fea0000000200 */
[----:B------:R-:W-:Y:S01]  /*aa40*/  HMMA.16816.F32.BF16 R24, R12, R42, RZ ;  /* 0x0000002a0c18723c */ /* 0x000fe200000418ff */
[----:B------:R-:W1:Y:S01]  /*aa50*/  LDSM.16.M88.4 R40, [R165+0x2400] ;  /* 0x00240000a528783b */ /* 0x000e620000000200 */
[----:B------:R-:W2:Y:S08]  /*aa60*/  MUFU.TANH R111, R38 ;  /* 0x00000026006f7308 */ /* 0x000eb00000002400 */
[----:B------:R3:W-:Y:S08]  /*aa70*/  MUFU.TANH R171, R39 ;  /* 0x0000002700ab7308 */ /* 0x0007f00000002400 */
[----:B------:R-:W-:Y:S01]  /*aa80*/  FMUL.FTZ R16, R16, UR10 ;  /* 0x0000000a10107c20 */ /* 0x000fe20008410000 */
[----:B------:R-:W-:Y:S01]  /*aa90*/  FMUL.FTZ R17, R17, UR10 ;  /* 0x0000000a11117c20 */ /* 0x000fe20008410000 */
[----:B------:R-:W-:Y:S01]  /*aaa0*/  FMUL.FTZ R18, R18, UR10 ;  /* 0x0000000a12127c20 */ /* 0x000fe20008410000 */
[----:B------:R-:W-:Y:S01]  /*aab0*/  FMUL.FTZ R19, R19, UR10 ;  /* 0x0000000a13137c20 */ /* 0x000fe20008410000 */
[----:B------:R-:W2:Y:S01]  /*aac0*/  MUFU.TANH R95, R16 ;  /* 0x00000010005f7308 */ /* 0x000ea20000002400 */
[----:B---3--:R-:W-:Y:S07]  /*aad0*/  HMMA.16816.F32.BF16 R36, R8, R32, R28 ;  /* 0x000000200824723c */ /* 0x008fee000004181c */
        /* <DEDUP_REMOVED lines=8> */
[----:B------:R-:W-:Y:S01]  /*ab60*/  MUFU.TANH R109, R36 ;  /* 0x00000024006d7308 */ /* 0x000fe20000002400 */
[C---:B-----5:R-:W-:Y:S07]  /*ab70*/  HMMA.16816.F32.BF16 R16, R8.reuse, R34, R24 ;  /* 0x000000220810723c */ /* 0x060fee0000041818 */
[----:B------:R-:W-:Y:S01]  /*ab80*/  MUFU.TANH R159, R37 ;  /* 0x00000025009f7308 */ /* 0x000fe20000002400 */
[----:B-1----:R-:W-:Y:S07]  /*ab90*/  HMMA.16816.F32.BF16 R32, R8, R40, R28 ;  /* 0x000000280820723c */ /* 0x002fee000004181c */
[----:B------:R1:W-:Y:S01]  /*aba0*/  MUFU.TANH R108, R38 ;  /* 0x00000026006c7308 */ /* 0x0003e20000002400 */
[C---:B------:R-:W-:Y:S01]  /*abb0*/  HMMA.16816.F32.BF16 R28, R12.reuse, R50, RZ ;  /* 0x000000320c1c723c */ /* 0x040fe200000418ff */
[----:B------:R-:W-:Y:S06]  /*abc0*/  LDSM.16.M88.4 R48, [R134+0x3c00] ;  /* 0x003c00008630783b */ /* 0x000fec0000000200 */
[----:B------:R5:W-:Y:S01]  /*abd0*/  MUFU.TANH R158, R0 ;  /* 0x00000000009e7308 */ /* 0x000be20000002400 */
[----:B------:R-:W-:Y:S01]  /*abe0*/  HMMA.16816.F32.BF16 R24, R12, R44, RZ ;  /* 0x0000002c0c18723c */ /* 0x000fe200000418ff */
[----:B------:R-:W-:Y:S01]  /*abf0*/  FMUL.FTZ R16, R16, UR10 ;  /* 0x0000000a10107c20 */ /* 0x000fe20008410000 */
[----:B------:R-:W-:Y:S01]  /*ac00*/  FMUL.FTZ R17, R17, UR10 ;  /* 0x0000000a11117c20 */ /* 0x000fe20008410000 */
[----:B-1----:R-:W1:Y:S01]  /*ac10*/  LDSM.16.M88.4 R36, [R165+0x2800] ;  /* 0x00280000a524783b */ /* 0x002e620000000200 */
[----:B------:R-:W-:Y:S01]  /*ac20*/  FMUL.FTZ R18, R18, UR10 ;  /* 0x0000000a12127c20 */ /* 0x000fe20008410000 */
[----:B------:R-:W-:-:S02]  /*ac30*/  FMUL.FTZ R19, R19, UR10 ;  /* 0x0000000a13137c20 */ /* 0x000fc40008410000 */
[----:B------:R-:W3:Y:S01]  /*ac40*/  MUFU.TANH R92, R16 ;  /* 0x00000010005c7308 */ /* 0x000ee20000002400 */
[----:B------:R-:W-:Y:S01]  /*ac50*/  FMUL.FTZ R2, R35, UR10 ;  /* 0x0000000a23027c20 */ /* 0x000fe20008410000 */
[----:B------:R-:W-:Y:S01]  /*ac60*/  FMUL.FTZ R4, R34, UR10 ;  /* 0x0000000a22047c20 */ /* 0x000fe20008410000 */
[----:B-----5:R-:W-:-:S06]  /*ac70*/  FMUL.FTZ R0, R32, UR10 ;  /* 0x0000000a20007c20 */ /* 0x020fcc0008410000 */
[----:B------:R-:W-:Y:S01]  /*ac80*/  HMMA.16816.F32.BF16 R88, R8, R42, R28 ;  /* 0x0000002a0858723c */ /* 0x000fe2000004181c */
[----:B------:R-:W5:Y:S01]  /*ac90*/  LDSM.16.M88.4 R40, [R134+0x4000] ;  /* 0x004000008628783b */ /* 0x000f620000000200 */
[----:B------:R-:W-:Y:S04]  /*aca0*/  MUFU.TANH R156, R17 ;  /* 0x00000011009c7308 */ /* 0x000fe80000002400 */
[----:B------:R-:W-:Y:S01]  /*acb0*/  HMMA.16816.F32.BF16 R28, R12, R46, RZ ;  /* 0x0000002e0c1c723c */ /* 0x000fe200000418ff */
[----:B------:R-:W-:Y:S03]  /*acc0*/  LDSM.16.M88.4 R44, [R165+0x3400] ;  /* 0x00340000a52c783b */ /* 0x000fe60000000200 */
[----:B------:R-:W3:Y:S08]  /*acd0*/  MUFU.TANH R86, R18 ;  /* 0x0000001200567308 */ /* 0x000ef00000002400 */
[----:B------:R4:W-:Y:S08]  /*ace0*/  MUFU.TANH R153, R19 ;  /* 0x0000001300997308 */ /* 0x0009f00000002400 */
[----:B------:R2:W-:Y:S01]  /*acf0*/  MUFU.TANH R87, R0 ;  /* 0x0000000000577308 */ /* 0x0005e20000002400 */
[----:B-1----:R-:W-:Y:S07]  /*ad00*/  HMMA.16816.F32.BF16 R80, R8, R36, R24 ;  /* 0x000000240850723c */ /* 0x002fee0000041818 */
[----:B------:R1:W-:Y:S01]  /*ad10*/  MUFU.TANH R128, R2 ;  /* 0x0000000200807308 */ /* 0x0003e20000002400 */
[----:B----4-:R-:W-:Y:S06]  /*ad20*/  HMMA.16816.F32.BF16 R16, R12, R48, RZ ;  /* 0x000000300c10723c */ /* 0x010fec00000418ff */
[----:B------:R-:W-:Y:S01]  /*ad30*/  HMMA.16816.F32.BF16 R72, R8, R38, R28 ;  /* 0x000000260848723c */ /* 0x000fe2000004181c */
[----:B------:R-:W4:Y:S01]  /*ad40*/  LDSM.16.M88.4 R36, [R165+0x3000] ;  /* 0x00300000a524783b */ /* 0x000f220000000200 */
[----:B--2---:R-:W-:Y:S01]  /*ad50*/  FMUL.FTZ R0, R33, UR10 ;  /* 0x0000000a21007c20 */ /* 0x004fe20008410000 */
[----:B------:R-:W-:Y:S02]  /*ad60*/  MUFU.TANH R85, R4 ;  /* 0x0000000400557308 */ /* 0x000fe40000002400 */
[----:B------:R-:W2:Y:S01]  /*ad70*/  LDSM.16.M88.4 R28, [R134+0x4400] ;  /* 0x00440000861c783b */ /* 0x000ea20000000200 */
[----:B------:R-:W-:Y:S03]  /*ad80*/  HMMA.16816.F32.BF16 R24, R12, R50, RZ ;  /* 0x000000320c18723c */ /* 0x000fe600000418ff */
[----:B------:R-:W3:Y:S01]  /*ad90*/  LDSM.16.M88.4 R32, [R134+0x4800] ;  /* 0x004800008620783b */ /* 0x000ee20000000200 */
[----:B-1----:R-:W-:Y:S01]  /*ada0*/  FMUL.FTZ R2, R88, UR10 ;  /* 0x0000000a58027c20 */ /* 0x002fe20008410000 */
[----:B------:R1:W-:Y:S07]  /*adb0*/  MUFU.TANH R132, R0 ;  /* 0x0000000000847308 */ /* 0x0003ee0000002400 */
[----:B------:R-:W-:Y:S01]  /*adc0*/  HMMA.16816.F32.BF16 R64, R8, R52, R16 ;  /* 0x000000340840723c */ /* 0x000fe20000041810 */
[----:B------:R4:W-:Y:S05]  /*add0*/  MUFU.TANH R23, R2 ;  /* 0x0000000200177308 */ /* 0x0009ea0000002400 */
[----:B-----5:R-:W-:Y:S01]  /*ade0*/  HMMA.16816.F32.BF16 R16, R12, R40, RZ ;  /* 0x000000280c10723c */ /* 0x020fe200000418ff */
[----:B-1----:R-:W-:-:S05]  /*adf0*/  LOP3.LUT R0, R21, 0x10, R22, 0xfe, !PT ;  /* 0x0000001015007812 */ /* 0x002fca00078efe16 */
[----:B------:R-:W-:Y:S01]  /*ae00*/  HMMA.16816.F32.BF16 R60, R8, R54, R24 ;  /* 0x00000036083c723c */ /* 0x000fe20000041818 */
[C---:B------:R-:W-:Y:S02]  /*ae10*/  ISETP.GE.AND P4, PT, R0.reuse, R6, PT ;  /* 0x000000060000720c */ /* 0x040fe40003f86270 */
[----:B------:R-:W-:-:S03]  /*ae20*/  ISETP.GE.AND P2, PT, R0, R5, PT ;  /* 0x000000050000720c */ /* 0x000fc60003f46270 */
[----:B------:R-:W-:Y:S01]  /*ae30*/  HMMA.16816.F32.BF16 R24, R12, R42, RZ ;  /* 0x0000002a0c18723c */ /* 0x000fe200000418ff */
[C-C-:B------:R-:W-:Y:S01]  /*ae40*/  LOP3.LUT R0, R21.reuse, 0x18, R22.reuse, 0xfe, !PT ;  /* 0x0000001815007812 */ /* 0x140fe200078efe16 */
[----:B----4-:R-:W-:Y:S01]  /*ae50*/  FMUL.FTZ R2, R90, UR10 ;  /* 0x0000000a5a027c20 */ /* 0x010fe20008410000 */
[----:B------:R-:W-:Y:S02]  /*ae60*/  FSEL R106, R106, -INF , !P4 ;  /* 0xff8000006a6a7808 */ /* 0x000fe40006000000 */
[CC--:B------:R-:W-:Y:S01]  /*ae70*/  ISETP.GE.AND P5, PT, R0.reuse, R6.reuse, PT ;  /* 0x000000060000720c */ /* 0x0c0fe20003fa6270 */
[----:B------:R1:W4:Y:S01]  /*ae80*/  MUFU.TANH R79, R2 ;  /* 0x00000002004f7308 */ /* 0x0003220000002400 */
[----:B------:R-:W-:Y:S02]  /*ae90*/  ISETP.GE.AND P3, PT, R0, R5, PT ;  /* 0x000000050000720c */ /* 0x000fe40003f66270 */
[----:B------:R-:W-:Y:S02]  /*aea0*/  LOP3.LUT R0, R21, 0x20, R22, 0xfe, !PT ;  /* 0x0000002015007812 */ /* 0x000fe400078efe16 */
[----:B------:R-:W-:Y:S01]  /*aeb0*/  FSEL R122, R122, -INF , !P2 ;  /* 0xff8000007a7a7808 */ /* 0x000fe20005000000 */
[----:B------:R-:W-:Y:S01]  /*aec0*/  HMMA.16816.F32.BF16 R56, R8, R36, R16 ;  /* 0x000000240838723c */ /* 0x000fe20000041810 */
[----:B------:R-:W-:-:S02]  /*aed0*/  ISETP.GE.AND P4, PT, R0, R6, PT ;  /* 0x000000060000720c */ /* 0x000fc40003f86270 */
[-C--:B------:R-:W-:Y:S02]  /*aee0*/  ISETP.GE.AND P2, PT, R0, R5.reuse, PT ;  /* 0x000000050000720c */ /* 0x080fe40003f46270 */
[--C-:B------:R-:W-:Y:S01]  /*aef0*/  LOP3.LUT R0, R21, 0x28, R22.reuse, 0xfe, !PT ;  /* 0x0000002815007812 */ /* 0x100fe200078efe16 */
[----:B--2---:R-:W-:Y:S01]  /*af00*/  HMMA.16816.F32.BF16 R16, R12, R28, RZ ;  /* 0x0000001c0c10723c */ /* 0x004fe200000418ff */
[----:B------:R-:W-:Y:S02]  /*af10*/  FSEL R105, R105, -INF , !P5 ;  /* 0xff80000069697808 */ /* 0x000fe40006800000 */
[----:B------:R-:W-:Y:S01]  /*af20*/  FSEL R121, R121, -INF , !P3 ;  /* 0xff80000079797808 */ /* 0x000fe20005800000 */
[----:B-1----:R-:W-:Y:S01]  /*af30*/  FMUL.FTZ R2, R80, UR10 ;  /* 0x0000000a50027c20 */ /* 0x002fe20008410000 */
[CC--:B------:R-:W-:Y:S01]  /*af40*/  ISETP.GE.AND P5, PT, R0.reuse, R6.reuse, PT ;  /* 0x000000060000720c */ /* 0x0c0fe20003fa6270 */
[----:B------:R-:W-:Y:S01]  /*af50*/  HMMA.16816.F32.BF16 R52, R8, R38, R24 ;  /* 0x000000260834723c */ /* 0x000fe20000041818 */
[----:B------:R-:W-:Y:S01]  /*af60*/  ISETP.GE.AND P3, PT, R0, R5, PT ;  /* 0x000000050000720c */ /* 0x000fe20003f66270 */
[----:B------:R1:W-:Y:S01]  /*af70*/  MUFU.TANH R78, R2 ;  /* 0x00000002004e7308 */ /* 0x0003e20000002400 */
[----:B------:R-:W-:Y:S01]  /*af80*/  LOP3.LUT R0, R21, 0x30, R22, 0xfe, !PT ;  /* 0x0000003015007812 */ /* 0x000fe200078efe16 */
[----:B------:R-:W2:Y:S01]  /*af90*/  LDSM.16.M88.4 R36, [R165+0x3800] ;  /* 0x00380000a524783b */ /* 0x000ea20000000200 */
[----:B------:R-:W-:Y:S01]  /*afa0*/  FSEL R104, R104, -INF , !P4 ;  /* 0xff80000068687808 */ /* 0x000fe20006000000 */
[----:B------:R-:W-:Y:S01]  /*afb0*/  HMMA.16816.F32.BF16 R24, R12, R30, RZ ;  /* 0x0000001e0c18723c */ /* 0x000fe200000418ff */
[----:B------:R-:W-:Y:S01]  /*afc0*/  FSEL R119, R119, -INF , !P2 ;  /* 0xff80000077777808 */ /* 0x000fe20005000000 */
[----:B------:R-:W5:Y:S01]  /*afd0*/  LDSM.16.M88.4 R28, [R134+0x4c00] ;  /* 0x004c0000861c783b */ /* 0x000f620000000200 */
[----:B------:R-:W-:-:S02]  /*afe0*/  ISETP.GE.AND P4, PT, R0, R6, PT ;  /* 0x000000060000720c */ /* 0x000fc40003f86270 */
[-C--:B------:R-:W-:Y:S02]  /*aff0*/  ISETP.GE.AND P2, PT, R0, R5.reuse, PT ;  /* 0x000000050000720c */ /* 0x080fe40003f46270 */
[--C-:B------:R-:W-:Y:S02]  /*b000*/  LOP3.LUT R0, R21, 0x38, R22.reuse, 0xfe, !PT ;  /* 0x0000003815007812 */ /* 0x100fe400078efe16 */
[----:B------:R-:W-:Y:S02]  /*b010*/  FSEL R103, R103, -INF , !P5 ;  /* 0xff80000067677808 */ /* 0x000fe40006800000 */
[----:B------:R-:W-:Y:S01]  /*b020*/  FSEL R114, R114, -INF , !P3 ;  /* 0xff80000072727808 */ /* 0x000fe20005800000 */
[----:B------:R-:W-:Y:S01]  /*b030*/  HMMA.16816.F32.BF16 R48, R8, R44, R16 ;  /* 0x0000002c0830723c */ /* 0x000fe20000041810 */
[----:B-1----:R-:W-:Y:S01]  /*b040*/  FMUL.FTZ R2, R82, UR10 ;  /* 0x0000000a52027c20 */ /* 0x002fe20008410000 */
[C---:B------:R-:W-:Y:S02]  /*b050*/  ISETP.GE.AND P5, PT, R0.reuse, R6, PT ;  /* 0x000000060000720c */ /* 0x040fe40003fa6270 */
[----:B------:R-:W-:Y:S01]  /*b060*/  ISETP.GE.AND P3, PT, R0, R5, PT ;  /* 0x000000050000720c */ /* 0x000fe20003f66270 */
[----:B------:R1:W4:Y:S01]  /*b070*/  MUFU.TANH R76, R2 ;  /* 0x00000002004c7308 */ /* 0x0003220000002400 */
[----:B------:R-:W-:Y:S01]  /*b080*/  LOP3.LUT R0, R21, 0x40, R22, 0xfe, !PT ;  /* 0x0000004015007812 */ /* 0x000fe200078efe16 */
[----:B---3--:R-:W-:Y:S01]  /*b090*/  HMMA.16816.F32.BF16 R16, R12, R32, RZ ;  /* 0x000000200c10723c */ /* 0x008fe200000418ff */
[----:B------:R-:W-:Y:S01]  /*b0a0*/  FSEL R102, R102, -INF , !P4 ;  /* 0xff80000066667808 */ /* 0x000fe20006000000 */
[----:B------:R-:W-:Y:S01]  /*b0b0*/  FMUL.FTZ R4, R52, UR10 ;  /* 0x0000000a34047c20 */ /* 0x000fe20008410000 */
[----:B------:R-:W-:-:S02]  /*b0c0*/  FSEL R113, R113, -INF , !P2 ;  /* 0xff80000071717808 */ /* 0x000fc40005000000 */
[CC--:B------:R-:W-:Y:S01]  /*b0d0*/  ISETP.GE.AND P4, PT, R0.reuse, R6.reuse, PT ;  /* 0x000000060000720c */ /* 0x0c0fe20003f86270 */
[----:B------:R-:W-:Y:S01]  /*b0e0*/  HMMA.16816.F32.BF16 R44, R8, R46, R24 ;  /* 0x0000002e082c723c */ /* 0x000fe20000041818 */
[----:B------:R-:W-:Y:S02]  /*b0f0*/  ISETP.GE.AND P2, PT, R0, R5, PT ;  /* 0x000000050000720c */ /* 0x000fe40003f46270 */
[----:B------:R-:W-:Y:S02]  /*b100*/  LOP3.LUT R0, R21, 0x48, R22, 0xfe, !PT ;  /* 0x0000004815007812 */ /* 0x000fe400078efe16 */
[----:B------:R-:W-:Y:S01]  /*b110*/  FSEL R101, R101, -INF , !P5 ;  /* 0xff80000065657808 */ /* 0x000fe20006800000 */
[----:B------:R-:W-:Y:S01]  /*b120*/  HMMA.16816.F32.BF16 R24, R12, R34, RZ ;  /* 0x000000220c18723c */ /* 0x000fe200000418ff */
[----:B------:R-:W-:Y:S01]  /*b130*/  FSEL R118, R118, -INF , !P3 ;  /* 0xff80000076767808 */ /* 0x000fe20005800000 */
[----:B------:R-:W3:Y:S01]  /*b140*/  LDSM.16.M88.4 R32, [R165+0x3c00] ;  /* 0x003c0000a520783b */ /* 0x000ee20000000200 */
[----:B-1----:R-:W-:Y:S01]  /*b150*/  FMUL.FTZ R2, R72, UR10 ;  /* 0x0000000a48027c20 */ /* 0x002fe20008410000 */
[----:B------:R-:W-:Y:S01]  /*b160*/  ISETP.GE.AND P5, PT, R0, R6, PT ;  /* 0x000000060000720c */ /* 0x000fe20003fa6270 */
[----:B------:R-:W-:-:S04]  /*b170*/  DEPBAR.LE SB0, 0x0 ;  /* 0x000080000000791a */ /* 0x000fc80000000000 */
[----:B------:R1:W-:Y:S01]  /*b180*/  MUFU.TANH R72, R2 ;  /* 0x0000000200487308 */ /* 0x0003e20000002400 */
[----:B------:R-:W-:Y:S01]  /*b190*/  BAR.SYNC.DEFER_BLOCKING 0x0 ;  /* 0x0000000000007b1d */ /* 0x000fe20000010000 */
[----:B------:R-:W-:Y:S01]  /*b1a0*/  ISETP.GE.AND P3, PT, R0, R5, PT ;  /* 0x000000050000720c */ /* 0x000fe20003f66270 */
[----:B--2---:R-:W-:Y:S01]  /*b1b0*/  HMMA.16816.F32.BF16 R40, R8, R36, R16 ;  /* 0x000000240828723c */ /* 0x004fe20000041810 */
[----:B------:R-:W-:Y:S02]  /*b1c0*/  LOP3.LUT R0, R21, 0x50, R22, 0xfe, !PT ;  /* 0x0000005015007812 */ /* 0x000fe400078efe16 */
[----:B------:R-:W-:Y:S02]  /*b1d0*/  FSEL R99, R99, -INF , !P4 ;  /* 0xff80000063637808 */ /* 0x000fe40006000000 */
[----:B------:R-:W-:Y:S01]  /*b1e0*/  FSEL R115, R115, -INF , !P2 ;  /* 0xff80000073737808 */ /* 0x000fe20005000000 */
[----:B-----5:R-:W-:Y:S01]  /*b1f0*/  HMMA.16816.F32.BF16 R16, R12, R28, RZ ;  /* 0x0000001c0c10723c */ /* 0x020fe200000418ff */
[----:B------:R-:W-:-:S02]  /*b200*/  ISETP.GE.AND P4, PT, R0, R6, PT ;  /* 0x000000060000720c */ /* 0x000fc40003f86270 */
[-C--:B------:R-:W-:Y:S02]  /*b210*/  ISETP.GE.AND P2, PT, R0, R5.reuse, PT ;  /* 0x000000050000720c */ /* 0x080fe40003f46270 */
[C-C-:B------:R-:W-:Y:S01]  /*b220*/  LOP3.LUT R0, R21.reuse, 0x58, R22.reuse, 0xfe, !PT ;  /* 0x0000005815007812 */ /* 0x140fe200078efe16 */
[----:B------:R-:W-:Y:S01]  /*b230*/  HMMA.16816.F32.BF16 R12, R12, R30, RZ ;  /* 0x0000001e0c0c723c */ /* 0x000fe200000418ff */
[----:B------:R-:W-:Y:S01]  /*b240*/  FSEL R100, R100, -INF , !P5 ;  /* 0xff80000064647808 */ /* 0x000fe20006800000 */
[----:B-1----:R-:W-:Y:S01]  /*b250*/  FMUL.FTZ R2, R74, UR10 ;  /* 0x0000000a4a027c20 */ /* 0x002fe20008410000 */
[----:B------:R-:W-:Y:S02]  /*b260*/  FSEL R124, R124, -INF , !P3 ;  /* 0xff8000007c7c7808 */ /* 0x000fe40005800000 */
[C---:B------:R-:W-:Y:S01]  /*b270*/  ISETP.GE.AND P5, PT, R0.reuse, R6, PT ;  /* 0x000000060000720c */ /* 0x040fe20003fa6270 */
[----:B------:R1:W-:Y:S01]  /*b280*/  MUFU.TANH R71, R2 ;  /* 0x0000000200477308 */ /* 0x0003e20000002400 */
[----:B------:R-:W-:Y:S01]  /*b290*/  ISETP.GE.AND P3, PT, R0, R5, PT ;  /* 0x000000050000720c */ /* 0x000fe20003f66270 */
[----:B------:R-:W-:Y:S01]  /*b2a0*/  HMMA.16816.F32.BF16 R36, R8, R38, R24 ;  /* 0x000000260824723c */ /* 0x000fe20000041818 */
[----:B------:R-:W-:-:S02]  /*b2b0*/  LOP3.LUT R0, R21, 0x60, R22, 0xfe, !PT ;  /* 0x0000006015007812 */ /* 0x000fc400078efe16 */
[----:B------:R-:W-:Y:S02]  /*b2c0*/  FSEL R97, R97, -INF , !P4 ;  /* 0xff80000061617808 */ /* 0x000fe40006000000 */
[----:B------:R-:W-:Y:S02]  /*b2d0*/  FSEL R127, R127, -INF , !P2 ;  /* 0xff8000007f7f7808 */ /* 0x000fe40005000000 */
[CC--:B------:R-:W-:Y:S02]  /*b2e0*/  ISETP.GE.AND P4, PT, R0.reuse, R6.reuse, PT ;  /* 0x000000060000720c */ /* 0x0c0fe40003f86270 */
[-C--:B------:R-:W-:Y:S01]  /*b2f0*/  ISETP.GE.AND P2, PT, R0, R5.reuse, PT ;  /* 0x000000050000720c */ /* 0x080fe20003f46270 */
[C---:B---3--:R-:W-:Y:S01]  /*b300*/  HMMA.16816.F32.BF16 R24, R8.reuse, R32, R16 ;  /* 0x000000200818723c */ /* 0x048fe20000041810 */
[----:B------:R-:W-:Y:S02]  /*b310*/  LOP3.LUT R0, R21, 0x68, R22, 0xfe, !PT ;  /* 0x0000006815007812 */ /* 0x000fe400078efe16 */
[----:B------:R-:W-:Y:S01]  /*b320*/  FSEL R98, R98, -INF , !P5 ;  /* 0xff80000062627808 */ /* 0x000fe20006800000 */
[----:B-1----:R-:W-:Y:S01]  /*b330*/  FMUL.FTZ R2, R64, UR10 ;  /* 0x0000000a40027c20 */ /* 0x002fe20008410000 */
[----:B------:R-:W-:Y:S01]  /*b340*/  FSEL R126, R126, -INF , !P3 ;  /* 0xff8000007e7e7808 */ /* 0x000fe20005800000 */
[----:B------:R-:W-:Y:S01]  /*b350*/  HMMA.16816.F32.BF16 R12, R8, R34, R12 ;  /* 0x00000022080c723c */ /* 0x000fe2000004180c */
[C---:B------:R-:W-:Y:S01]  /*b360*/  ISETP.GE.AND P5, PT, R0.reuse, R6, PT ;  /* 0x000000060000720c */ /* 0x040fe20003fa6270 */
[----:B------:R1:W-:Y:S01]  /*b370*/  MUFU.TANH R70, R2 ;  /* 0x0000000200467308 */ /* 0x0003e20000002400 */
[----:B------:R-:W-:-:S02]  /*b380*/  ISETP.GE.AND P3, PT, R0, R5, PT ;  /* 0x000000050000720c */ /* 0x000fc40003f66270 */
[----:B------:R-:W-:Y:S02]  /*b390*/  LOP3.LUT R0, R21, 0x70, R22, 0xfe, !PT ;  /* 0x0000007015007812 */ /* 0x000fe400078efe16 */
[----:B------:R-:W-:Y:S02]  /*b3a0*/  FSEL R93, R93, -INF , !P4 ;  /* 0xff8000005d5d7808 */ /* 0x000fe40006000000 */
[----:B------:R-:W-:Y:S02]  /*b3b0*/  FSEL R125, R125, -INF , !P2 ;  /* 0xff8000007d7d7808 */ /* 0x000fe40005000000 */
[C---:B------:R-:W-:Y:S02]  /*b3c0*/  ISETP.GE.AND P4, PT, R0.reuse, R6, PT ;  /* 0x000000060000720c */ /* 0x040fe40003f86270 */
[----:B------:R-:W-:Y:S02]  /*b3d0*/  ISETP.GE.AND P2, PT, R0, R5, PT ;  /* 0x000000050000720c */ /* 0x000fe40003f46270 */
[----:B------:R-:W-:-:S02]  /*b3e0*/  FSEL R90, R112, -INF , !P4 ;  /* 0xff800000705a7808 */ /* 0x000fc40006000000 */
[----:B------:R-:W-:Y:S01]  /*b3f0*/  FSEL R130, R111, -INF , !P2 ;  /* 0xff8000006f827808 */ /* 0x000fe20005000000 */
[----:B-1----:R-:W-:Y:S01]  /*b400*/  FMUL.FTZ R2, R66, UR10 ;  /* 0x0000000a42027c20 */ /* 0x002fe20008410000 */
[----:B------:R-:W-:Y:S02]  /*b410*/  LOP3.LUT R0, R21, 0x78, R22, 0xfe, !PT ;  /* 0x0000007815007812 */ /* 0x000fe400078efe16 */
[----:B------:R-:W-:Y:S01]  /*b420*/  FSEL R94, R94, -INF , !P5 ;  /* 0xff8000005e5e7808 */ /* 0x000fe20006800000 */
[----:B------:R1:W2:Y:S01]  /*b430*/  MUFU.TANH R7, R2 ;  /* 0x0000000200077308 */ /* 0x0002a20000002400 */
[----:B------:R-:W-:Y:S02]  /*b440*/  FSEL R129, R120, -INF , !P3 ;  /* 0xff80000078817808 */ /* 0x000fe40005800000 */
[C---:B------:R-:W-:Y:S02]  /*b450*/  ISETP.GE.AND P5, PT, R0.reuse, R6, PT ;  /* 0x000000060000720c */ /* 0x040fe40003fa6270 */
[----:B------:R-:W-:-:S02]  /*b460*/  ISETP.GE.AND P3, PT, R0, R5, PT ;  /* 0x000000050000720c */ /* 0x000fc40003f66270 */
[--C-:B------:R-:W-:Y:S02]  /*b470*/  LOP3.LUT R0, R21, 0x88, R22.reuse, 0xfe, !PT ;  /* 0x0000008815007812 */ /* 0x100fe400078efe16 */
[----:B------:R-:W-:Y:S02]  /*b480*/  FSEL R95, R95, -INF , !P5 ;  /* 0xff8000005f5f7808 */ /* 0x000fe40006800000 */
[----:B------:R-:W-:Y:S02]  /*b490*/  FSEL R131, R110, -INF , !P3 ;  /* 0xff8000006e837808 */ /* 0x000fe40005800000 */
[C---:B------:R-:W-:Y:S02]  /*b4a0*/  ISETP.GE.AND P5, PT, R0.reuse, R6, PT ;  /* 0x000000060000720c */ /* 0x040fe40003fa6270 */
[----:B------:R-:W-:Y:S01]  /*b4b0*/  ISETP.GE.AND P3, PT, R0, R5, PT ;  /* 0x000000050000720c */ /* 0x000fe20003f66270 */
[----:B-1----:R-:W-:Y:S01]  /*b4c0*/  FMUL.FTZ R2, R60, UR10 ;  /* 0x0000000a3c027c20 */ /* 0x002fe20008410000 */
[----:B------:R-:W-:-:S02]  /*b4d0*/  LOP3.LUT R0, R21, 0x98, R22, 0xfe, !PT ;  /* 0x0000009815007812 */ /* 0x000fc400078efe16 */
[----:B------:R-:W-:Y:S01]  /*b4e0*/  FSEL R92, R92, -INF , !P5 ;  /* 0xff8000005c5c7808 */ /* 0x000fe20006800000 */
[----:B------:R1:W-:Y:S01]  /*b4f0*/  MUFU.TANH R64, R2 ;  /* 0x0000000200407308 */ /* 0x0003e20000002400 */
[----:B------:R-:W-:Y:S02]  /*b500*/  FSEL R152, R86, -INF , !P3 ;  /* 0xff80000056987808 */ /* 0x000fe40005800000 */
[C---:B------:R-:W-:Y:S02]  /*b510*/  ISETP.GE.AND P5, PT, R0.reuse, R6, PT ;  /* 0x000000060000720c */ /* 0x040fe40003fa6270 */
[----:B------:R-:W-:Y:S02]  /*b520*/  ISETP.GE.AND P3, PT, R0, R5, PT ;  /* 0x000000050000720c */ /* 0x000fe40003f66270 */
[----:B------:R-:W-:Y:S02]  /*b530*/  LOP3.LUT R0, R21, 0xa0, R22, 0xfe, !PT ;  /* 0x000000a015007812 */ /* 0x000fe400078efe16 */
[----:B----4-:R-:W-:Y:S01]  /*b540*/  FSEL R155, R79, -INF , !P3 ;  /* 0xff8000004f9b7808 */ /* 0x010fe20005800000 */
[----:B-1----:R-:W-:-:S04]  /*b550*/  FMUL.FTZ R2, R62, UR10 ;  /* 0x0000000a3e027c20 */ /* 0x002fc80008410000 */
[----:B------:R1:W-:Y:S02]  /*b560*/  MUFU.TANH R62, R2 ;  /* 0x00000002003e7308 */ /* 0x0003e40000002400 */
[----:B-1----:R-:W-:-:S06]  /*b570*/  FMUL.FTZ R2, R56, UR10 ;  /* 0x0000000a38027c20 */ /* 0x002fcc0008410000 */
[----:B------:R1:W-:Y:S08]  /*b580*/  MUFU.TANH R56, R4 ;  /* 0x0000000400387308 */ /* 0x0003f00000002400 */
[----:B------:R3:W4:Y:S01]  /*b590*/  MUFU.TANH R60, R2 ;  /* 0x00000002003c7308 */ /* 0x0007220000002400 */
[----:B-1----:R-:W-:-:S07]  /*b5a0*/  FMUL.FTZ R4, R48, UR10 ;  /* 0x0000000a30047c20 */ /* 0x002fce0008410000 */
[----:B------:R1:W-:Y:S01]  /*b5b0*/  MUFU.TANH R48, R4 ;  /* 0x0000000400307308 */ /* 0x0003e20000002400 */
[----:B---3--:R-:W-:-:S07]  /*b5c0*/  FMUL.FTZ R2, R58, UR10 ;  /* 0x0000000a3a027c20 */ /* 0x008fce0008410000 */
[----:B------:R3:W5:Y:S01]  /*b5d0*/  MUFU.TANH R58, R2 ;  /* 0x00000002003a7308 */ /* 0x0007620000002400 */
[----:B-1----:R-:W-:Y:S01]  /*b5e0*/  FMUL.FTZ R4, R46, UR10 ;  /* 0x0000000a2e047c20 */ /* 0x002fe20008410000 */
[----:B---3--:R-:W-:-:S04]  /*b5f0*/  LOP3.LUT R2, R21, 0x80, R22, 0xfe, !PT ;  /* 0x0000008015027812 */ /* 0x008fc800078efe16 */
[C---:B------:R-:W-:Y:S02]  /*b600*/  ISETP.GE.AND P4, PT, R2.reuse, R6, PT ;  /* 0x000000060200720c */ /* 0x040fe40003f86270 */
[----:B------:R-:W-:Y:S01]  /*b610*/  ISETP.GE.AND P2, PT, R2, R5, PT ;  /* 0x000000050200720c */ /* 0x000fe20003f46270 */
[----:B------:R-:W-:Y:S01]  /*b620*/  FMUL.FTZ R2, R54, UR10 ;  /* 0x0000000a36027c20 */ /* 0x000fe20008410000 */
[----:B------:R-:W-:Y:S02]  /*b630*/  FSEL R88, R109, -INF , !P4 ;  /* 0xff8000006d587808 */ /* 0x000fe40006000000 */
[----:B------:R-:W-:Y:S01]  /*b640*/  FSEL R133, R108, -INF , !P2 ;  /* 0xff8000006c857808 */ /* 0x000fe20005000000 */
[----:B------:R1:W-:Y:S02]  /*b650*/  MUFU.TANH R52, R2 ;  /* 0x0000000200347308 */ /* 0x0003e40000002400 */
[----:B-1----:R-:W-:-:S04]  /*b660*/  LOP3.LUT R2, R21, 0x90, R22, 0xfe, !PT ;  /* 0x0000009015027812 */ /* 0x002fc800078efe16 */
[CC--:B------:R-:W-:Y:S02]  /*b670*/  ISETP.GE.AND P4, PT, R2.reuse, R6.reuse, PT ;  /* 0x000000060200720c */ /* 0x0c0fe40003f86270 */
[----:B------:R-:W-:Y:S01]  /*b680*/  ISETP.GE.AND P2, PT, R2, R5, PT ;  /* 0x000000050200720c */ /* 0x000fe20003f46270 */
[----:B------:R-:W-:Y:S01]  /*b690*/  FMUL.FTZ R2, R50, UR10 ;  /* 0x0000000a32027c20 */ /* 0x000fe20008410000 */
[----:B------:R-:W-:Y:S02]  /*b6a0*/  FSEL R87, R87, -INF , !P4 ;  /* 0xff80000057577808 */ /* 0x000fe40006000000 */
[----:B------:R-:W-:Y:S01]  /*b6b0*/  FSEL R154, R85, -INF , !P2 ;  /* 0xff800000559a7808 */ /* 0x000fe20005000000 */
[----:B------:R1:W3:Y:S01]  /*b6c0*/  MUFU.TANH R29, R2 ;  /* 0x00000002001d7308 */ /* 0x0002e20000002400 */
[----:B------:R-:W-:Y:S02]  /*b6d0*/  FSEL R85, R23, -INF , !P5 ;  /* 0xff80000017557808 */ /* 0x000fe40006800000 */
[----:B------:R-:W-:-:S02]  /*b6e0*/  ISETP.GE.AND P4, PT, R0, R6, PT ;  /* 0x000000060000720c */ /* 0x000fc40003f86270 */
[-C--:B------:R-:W-:Y:S02]  /*b6f0*/  ISETP.GE.AND P2, PT, R0, R5.reuse, PT ;  /* 0x000000050000720c */ /* 0x080fe40003f46270 */
[C-C-:B------:R-:W-:Y:S01]  /*b700*/  LOP3.LUT R0, R21.reuse, 0xb0, R22.reuse, 0xfe, !PT ;  /* 0x000000b015007812 */ /* 0x140fe200078efe16 */
[----:B------:R4:W-:Y:S01]  /*b710*/  MUFU.TANH R23, R4 ;  /* 0x0000000400177308 */ /* 0x0009e20000002400 */
[----:B------:R-:W-:Y:S02]  /*b720*/  FSEL R157, R76, -INF , !P2 ;  /* 0xff8000004c9d7808 */ /* 0x000fe40005000000 */
[----:B------:R-:W-:Y:S02]  /*b730*/  ISETP.GE.AND P2, PT, R0, R5, PT ;  /* 0x000000050000720c */ /* 0x000fe40003f46270 */
[----:B------:R-:W-:Y:S02]  /*b740*/  FSEL R86, R78, -INF , !P4 ;  /* 0xff8000004e567808 */ /* 0x000fe40006000000 */
[----:B------:R-:W-:Y:S01]  /*b750*/  ISETP.GE.AND P4, PT, R0, R6, PT ;  /* 0x000000060000720c */ /* 0x000fe20003f86270 */
[----:B-1----:R-:W-:Y:S01]  /*b760*/  FMUL.FTZ R2, R44, UR10 ;  /* 0x0000000a2c027c20 */ /* 0x002fe20008410000 */
[----:B------:R-:W-:-:S02]  /*b770*/  LOP3.LUT R0, R21, 0xc0, R22, 0xfe, !PT ;  /* 0x000000c015007812 */ /* 0x000fc400078efe16 */
[----:B--2---:R-:W-:Y:S01]  /*b780*/  FSEL R162, R7, -INF , !P2 ;  /* 0xff80000007a27808 */ /* 0x004fe20005000000 */
[----:B------:R1:W-:Y:S01]  /*b790*/  MUFU.TANH R28, R2 ;  /* 0x00000002001c7308 */ /* 0x0003e20000002400 */
[----:B------:R-:W-:Y:S02]  /*b7a0*/  FSEL R82, R70, -INF , !P4 ;  /* 0xff80000046527808 */ /* 0x000fe40006000000 */
[----:B------:R-:W-:Y:S01]  /*b7b0*/  ISETP.GE.AND P4, PT, R0, R6, PT ;  /* 0x000000060000720c */ /* 0x000fe20003f86270 */
[----:B----4-:R-:W-:Y:S01]  /*b7c0*/  FMUL.FTZ R4, R42, UR10 ;  /* 0x0000000a2a047c20 */ /* 0x010fe20008410000 */
[----:B------:R-:W-:Y:S02]  /*b7d0*/  ISETP.GE.AND P2, PT, R0, R5, PT ;  /* 0x000000050000720c */ /* 0x000fe40003f46270 */
[----:B------:R-:W-:Y:S01]  /*b7e0*/  LOP3.LUT R0, R21, 0xd0, R22, 0xfe, !PT ;  /* 0x000000d015007812 */ /* 0x000fe200078efe16 */
[----:B------:R2:W4:Y:S01]  /*b7f0*/  MUFU.TANH R17, R4 ;  /* 0x0000000400117308 */ /* 0x0005220000002400 */
[----:B------:R-:W-:-:S02]  /*b800*/  FSEL R78, R60, -INF , !P4 ;  /* 0xff8000003c4e7808 */ /* 0x000fc40006000000 */
[----:B-----5:R-:W-:Y:S02]  /*b810*/  FSEL R172, R58, -INF , !P2 ;  /* 0xff8000003aac7808 */ /* 0x020fe40005000000 */
[CC--:B------:R-:W-:Y:S02]  /*b820*/  ISETP.GE.AND P4, PT, R0.reuse, R6.reuse, PT ;  /* 0x000000060000720c */ /* 0x0c0fe40003f86270 */
[----:B------:R-:W-:Y:S02]  /*b830*/  ISETP.GE.AND P2, PT, R0, R5, PT ;  /* 0x000000050000720c */ /* 0x000fe40003f46270 */
[C-C-:B-1----:R-:W-:Y:S02]  /*b840*/  LOP3.LUT R2, R21.reuse, 0xa8, R22.reuse, 0xfe, !PT ;  /* 0x000000a815027812 */ /* 0x142fe400078efe16 */
[----:B------:R-:W-:Y:S02]  /*b850*/  LOP3.LUT R0, R21, 0xe0, R22, 0xfe, !PT ;  /* 0x000000e015007812 */ /* 0x000fe400078efe16 */
[----:B------:R-:W-:-:S02]  /*b860*/  ISETP.GE.AND P5, PT, R2, R6, PT ;  /* 0x000000060200720c */ /* 0x000fc40003fa6270 */
[----:B------:R-:W-:Y:S01]  /*b870*/  ISETP.GE.AND P3, PT, R2, R5, PT ;  /* 0x000000050200720c */ /* 0x000fe20003f66270 */
[----:B------:R-:W-:Y:S01]  /*b880*/  FMUL.FTZ R2, R40, UR10 ;  /* 0x0000000a28027c20 */ /* 0x000fe20008410000 */
[----:B------:R-:W-:Y:S01]  /*b890*/  FSEL R80, R72, -INF , !P5 ;  /* 0xff80000048507808 */ /* 0x000fe20006800000 */
[----:B--2---:R-:W-:Y:S01]  /*b8a0*/  FMUL.FTZ R4, R36, UR10 ;  /* 0x0000000a24047c20 */ /* 0x004fe20008410000 */
[----:B------:R-:W-:Y:S01]  /*b8b0*/  FSEL R160, R71, -INF , !P3 ;  /* 0xff80000047a07808 */ /* 0x000fe20005800000 */
[----:B------:R1:W2:Y:S01]  /*b8c0*/  MUFU.TANH R18, R2 ;  /* 0x0000000200127308 */ /* 0x0002a20000002400 */
[----:B------:R-:W-:Y:S02]  /*b8d0*/  FSEL R74, R48, -INF , !P4 ;  /* 0xff800000304a7808 */ /* 0x000fe40006000000 */
[----:B---3--:R-:W-:Y:S02]  /*b8e0*/  FSEL R177, R29, -INF , !P2 ;  /* 0xff8000001db17808 */ /* 0x008fe40005000000 */
[----:B------:R-:W-:-:S02]  /*b8f0*/  ISETP.GE.AND P4, PT, R0, R6, PT ;  /* 0x000000060000720c */ /* 0x000fc40003f86270 */
[-C--:B------:R-:W-:Y:S01]  /*b900*/  ISETP.GE.AND P2, PT, R0, R5.reuse, PT ;  /* 0x000000050000720c */ /* 0x080fe20003f46270 */
[----:B------:R3:W-:Y:S01]  /*b910*/  MUFU.TANH R7, R4 ;  /* 0x0000000400077308 */ /* 0x0007e20000002400 */
[--C-:B------:R-:W-:Y:S02]  /*b920*/  LOP3.LUT R0, R21, 0xf0, R22.reuse, 0xfe, !PT ;  /* 0x000000f015007812 */ /* 0x100fe400078efe16 */
[----:B----4-:R-:W-:Y:S02]  /*b930*/  FSEL R183, R17, -INF , !P2 ;  /* 0xff80000011b77808 */ /* 0x010fe40005000000 */
[----:B------:R-:W-:Y:S02]  /*b940*/  ISETP.GE.AND P2, PT, R0, R5, PT ;  /* 0x000000050000720c */ /* 0x000fe40003f46270 */
[----:B-1----:R-:W-:Y:S02]  /*b950*/  LOP3.LUT R2, R21, 0xb8, R22, 0xfe, !PT ;  /* 0x000000b815027812 */ /* 0x002fe400078efe16 */
[----:B--2---:R-:W-:-:S02]  /*b960*/  FSEL R71, R18, -INF , !P4 ;  /* 0xff80000012477808 */ /* 0x004fc40006000000 */
[CC--:B------:R-:W-:Y:S02]  /*b970*/  ISETP.GE.AND P5, PT, R2.reuse, R6.reuse, PT ;  /* 0x000000060200720c */ /* 0x0c0fe40003fa6270 */
[----:B------:R-:W-:Y:S02]  /*b980*/  ISETP.GE.AND P3, PT, R2, R5, PT ;  /* 0x000000050200720c */ /* 0x000fe40003f66270 */
[----:B------:R-:W-:Y:S01]  /*b990*/  LOP3.LUT R2, R21, 0xc8, R22, 0xfe, !PT ;  /* 0x000000c815027812 */ /* 0x000fe200078efe16 */
[----:B---3--:R-:W-:Y:S01]  /*b9a0*/  FMUL.FTZ R4, R38, UR10 ;  /* 0x0000000a26047c20 */ /* 0x008fe20008410000 */
[----:B------:R-:W-:Y:S02]  /*b9b0*/  FSEL R79, R64, -INF , !P5 ;  /* 0xff800000404f7808 */ /* 0x000fe40006800000 */
[----:B------:R-:W-:Y:S01]  /*b9c0*/  FSEL R170, R62, -INF , !P3 ;  /* 0xff8000003eaa7808 */ /* 0x000fe20005800000 */
[----:B------:R1:W-:Y:S01]  /*b9d0*/  MUFU.TANH R16, R4 ;  /* 0x0000000400107308 */ /* 0x0003e20000002400 */
[----:B------:R-:W-:-:S02]  /*b9e0*/  ISETP.GE.AND P5, PT, R2, R6, PT ;  /* 0x000000060200720c */ /* 0x000fc40003fa6270 */
[-C--:B------:R-:W-:Y:S02]  /*b9f0*/  ISETP.GE.AND P3, PT, R2, R5.reuse, PT ;  /* 0x000000050200720c */ /* 0x080fe40003f66270 */
[----:B------:R-:W-:Y:S02]  /*ba00*/  LOP3.LUT R2, R21, 0xd8, R22, 0xfe, !PT ;  /* 0x000000d815027812 */ /* 0x000fe400078efe16 */
[----:B------:R-:W-:Y:S02]  /*ba10*/  FSEL R76, R56, -INF , !P5 ;  /* 0xff800000384c7808 */ /* 0x000fe40006800000 */
[----:B------:R-:W-:Y:S02]  /*ba20*/  FSEL R175, R52, -INF , !P3 ;  /* 0xff80000034af7808 */ /* 0x000fe40005800000 */
[C---:B------:R-:W-:Y:S02]  /*ba30*/  ISETP.GE.AND P5, PT, R2.reuse, R6, PT ;  /* 0x000000060200720c */ /* 0x040fe40003fa6270 */
[----:B------:R-:W-:Y:S01]  /*ba40*/  ISETP.GE.AND P3, PT, R2, R5, PT ;  /* 0x000000050200720c */ /* 0x000fe20003f66270 */
[----:B------:R-:W-:Y:S01]  /*ba50*/  FMUL.FTZ R2, R26, UR10 ;  /* 0x0000000a1a027c20 */ /* 0x000fe20008410000 */
[----:B------:R-:W-:Y:S01]  /*ba60*/  FSEL R72, R28, -INF , !P5 ;  /* 0xff8000001c487808 */ /* 0x000fe20006800000 */
[----:B-1----:R-:W-:-:S02]  /*ba70*/  FMUL.FTZ R4, R24, UR10 ;  /* 0x0000000a18047c20 */ /* 0x002fc40008410000 */
[----:B------:R1:W2:Y:S01]  /*ba80*/  MUFU.TANH R9, R2 ;  /* 0x0000000200097308 */ /* 0x0002a20000002400 */
[----:B------:R-:W-:Y:S02]  /*ba90*/  FSEL R179, R23, -INF , !P3 ;  /* 0xff80000017b37808 */ /* 0x000fe40005800000 */
[----:B------:R-:W-:Y:S02]  /*baa0*/  ISETP.GE.AND P4, PT, R0, R6, PT ;  /* 0x000000060000720c */ /* 0x000fe40003f86270 */
[----:B------:R-:W-:-:S03]  /*bab0*/  LOP3.LUT R0, R21, R22, RZ, 0xfc, !PT ;  /* 0x0000001615007212 */ /* 0x000fc600078efcff */
[----:B------:R3:W4:Y:S01]  /*bac0*/  MUFU.TANH R11, R4 ;  /* 0x00000004000b7308 */ /* 0x0007220000002400 */
[----:B-1----:R-:W-:Y:S02]  /*bad0*/  LOP3.LUT R2, R21, 0xe8, R22, 0xfe, !PT ;  /* 0x000000e815027812 */ /* 0x002fe400078efe16 */
[----:B--2---:R-:W-:Y:S02]  /*bae0*/  FSEL R185, R9, -INF , !P2 ;  /* 0xff80000009b97808 */ /* 0x004fe40005000000 */
[C---:B------:R-:W-:Y:S02]  /*baf0*/  ISETP.GE.AND P5, PT, R2.reuse, R6, PT ;  /* 0x000000060200720c */ /* 0x040fe40003fa6270 */
[----:B------:R-:W-:Y:S01]  /*bb00*/  ISETP.GE.AND P3, PT, R2, R5, PT ;  /* 0x000000050200720c */ /* 0x000fe20003f66270 */
[----:B------:R-:W-:Y:S01]  /*bb10*/  FMUL.FTZ R2, R14, UR10 ;  /* 0x0000000a0e027c20 */ /* 0x000fe20008410000 */
[----:B---3--:R-:W-:Y:S01]  /*bb20*/  FMUL.FTZ R4, R12, UR10 ;  /* 0x0000000a0c047c20 */ /* 0x008fe20008410000 */
[----:B------:R-:W-:Y:S01]  /*bb30*/  FSEL R70, R7, -INF , !P5 ;  /* 0xff80000007467808 */ /* 0x000fe20006800000 */
[----:B------:R-:W-:Y:S01]  /*bb40*/  FMUL.FTZ R7, R89, UR10 ;  /* 0x0000000a59077c20 */ /* 0x000fe20008410000 */
[----:B------:R1:W-:Y:S01]  /*bb50*/  MUFU.TANH R8, R2 ;  /* 0x0000000200087308 */ /* 0x0003e20000002400 */
[----:B------:R-:W-:-:S02]  /*bb60*/  FSEL R184, R16, -INF , !P3 ;  /* 0xff80000010b87808 */ /* 0x000fc40005800000 */
[----:B----4-:R-:W-:-:S05]  /*bb70*/  FSEL R163, R11, -INF , !P4 ;  /* 0xff8000000ba37808 */ /* 0x010fca0006000000 */
[----:B------:R2:W3:Y:S08]  /*bb80*/  MUFU.TANH R10, R4 ;  /* 0x00000004000a7308 */ /* 0x0004f00000002400 */
[----:B------:R4:W-:Y:S01]  /*bb90*/  MUFU.TANH R16, R7 ;  /* 0x0000000700107308 */ /* 0x0009e20000002400 */
[----:B-1----:R-:W-:-:S05]  /*bba0*/  VIADD R2, R0, 0x1 ;  /* 0x0000000100027836 */ /* 0x002fca0000000000 */
[CC--:B------:R-:W-:Y:S02]  /*bbb0*/  ISETP.GE.AND P4, PT, R2.reuse, R6.reuse, PT ;  /* 0x000000060200720c */ /* 0x0c0fe40003f86270 */
[-C--:B------:R-:W-:Y:S01]  /*bbc0*/  ISETP.GE.AND P2, PT, R2, R5.reuse, PT ;  /* 0x000000050200720c */ /* 0x080fe20003f46270 */
[----:B------:R-:W-:Y:S01]  /*bbd0*/  VIADD R2, R0, 0x11 ;  /* 0x0000001100027836 */ /* 0x000fe20000000000 */
[----:B--2---:R-:W-:Y:S02]  /*bbe0*/  LOP3.LUT R4, R21, 0xf8, R22, 0xfe, !PT ;  /* 0x000000f815047812 */ /* 0x004fe400078efe16 */
[----:B------:R-:W-:Y:S02]  /*bbf0*/  FSEL R40, R211, -INF , !P4 ;  /* 0xff800000d3287808 */ /* 0x000fe40006000000 */
[C---:B------:R-:W-:Y:S02]  /*bc00*/  ISETP.GE.AND P5, PT, R4.reuse, R6, PT ;  /* 0x000000060400720c */ /* 0x040fe40003fa6270 */
[----:B------:R-:W-:Y:S01]  /*bc10*/  ISETP.GE.AND P3, PT, R4, R5, PT ;  /* 0x000000050400720c */ /* 0x000fe20003f66270 */
[----:B------:R-:W-:Y:S01]  /*bc20*/  VIADD R4, R0, 0x9 ;  /* 0x0000000900047836 */ /* 0x000fe20000000000 */
[----:B---3--:R-:W-:Y:S01]  /*bc30*/  FSEL R182, R10, -INF , !P5 ;  /* 0xff8000000ab67808 */ /* 0x008fe20006800000 */
[----:B----4-:R-:W-:Y:S01]  /*bc40*/  FMUL.FTZ R7, R91, UR10 ;  /* 0x0000000a5b077c20 */ /* 0x010fe20008410000 */
[----:B------:R-:W-:-:S02]  /*bc50*/  FSEL R186, R8, -INF , !P3 ;  /* 0xff80000008ba7808 */ /* 0x000fc40005800000 */
[CC--:B------:R-:W-:Y:S01]  /*bc60*/  ISETP.GE.AND P5, PT, R4.reuse, R6.reuse, PT ;  /* 0x000000060400720c */ /* 0x0c0fe20003fa6270 */
[----:B------:R1:W-:Y:S01]  /*bc70*/  MUFU.TANH R30, R7 ;  /* 0x00000007001e7308 */ /* 0x0003e20000002400 */
[-C--:B------:R-:W-:Y:S01]  /*bc80*/  ISETP.GE.AND P3, PT, R4, R5.reuse, PT ;  /* 0x000000050400720c */ /* 0x080fe20003f66270 */
[----:B------:R-:W-:Y:S01]  /*bc90*/  FMUL.FTZ R4, R81, UR10 ;  /* 0x0000000a51047c20 */ /* 0x000fe20008410000 */
[----:B------:R-:W-:Y:S02]  /*bca0*/  FSEL R66, R210, -INF , !P2 ;  /* 0xff800000d2427808 */ /* 0x000fe40005000000 */
[C---:B------:R-:W-:Y:S02]  /*bcb0*/  ISETP.GE.AND P4, PT, R2.reuse, R6, PT ;  /* 0x000000060200720c */ /* 0x040fe40003f86270 */
[----:B------:R-:W-:Y:S01]  /*bcc0*/  ISETP.GE.AND P2, PT, R2, R5, PT ;  /* 0x000000050200720c */ /* 0x000fe20003f46270 */
[----:B------:R-:W-:Y:S01]  /*bcd0*/  VIADD R2, R0, 0x19 ;  /* 0x0000001900027836 */ /* 0x000fe20000000000 */
[----:B------:R2:W-:Y:S01]  /*bce0*/  MUFU.TANH R29, R4 ;  /* 0x00000004001d7308 */ /* 0x0005e20000002400 */
[----:B------:R-:W-:-:S02]  /*bcf0*/  FSEL R36, R209, -INF , !P5 ;  /* 0xff800000d1247808 */ /* 0x000fc40006800000 */
[----:B------:R-:W-:Y:S02]  /*bd00*/  FSEL R64, R208, -INF , !P3 ;  /* 0xff800000d0407808 */ /* 0x000fe40005800000 */
[C---:B------:R-:W-:Y:S02]  /*bd10*/  ISETP.GE.AND P5, PT, R2.reuse, R6, PT ;  /* 0x000000060200720c */ /* 0x040fe40003fa6270 */
[----:B------:R-:W-:Y:S01]  /*bd20*/  ISETP.GE.AND P3, PT, R2, R5, PT ;  /* 0x000000050200720c */ /* 0x000fe20003f66270 */
[----:B-1----:R-:W-:Y:S01]  /*bd30*/  FMUL.FTZ R7, R83, UR10 ;  /* 0x0000000a53077c20 */ /* 0x002fe20008410000 */
[----:B------:R-:W-:Y:S01]  /*bd40*/  VIADD R2, R0, 0x29 ;  /* 0x0000002900027836 */ /* 0x000fe20000000000 */
[----:B------:R-:W-:Y:S02]  /*bd50*/  FSEL R35, R207, -INF , !P4 ;  /* 0xff800000cf237808 */ /* 0x000fe40006000000 */
[----:B------:R1:W3:Y:S01]  /*bd60*/  MUFU.TANH R14, R7 ;  /* 0x00000007000e7308 */ /* 0x0002e20000002400 */
[----:B------:R-:W-:-:S02]  /*bd70*/  FSEL R62, R206, -INF , !P2 ;  /* 0xff800000ce3e7808 */ /* 0x000fc40005000000 */
[----:B------:R-:W-:Y:S01]  /*bd80*/  FSEL R34, R205, -INF , !P5 ;  /* 0xff800000cd227808 */ /* 0x000fe20006800000 */
[----:B--2---:R-:W-:Y:S01]  /*bd90*/  VIADD R4, R0, 0x21 ;  /* 0x0000002100047836 */ /* 0x004fe20000000000 */
[----:B------:R-:W-:Y:S02]  /*bda0*/  FSEL R60, R204, -INF , !P3 ;  /* 0xff800000cc3c7808 */ /* 0x000fe40005800000 */
[-C--:B------:R-:W-:Y:S02]  /*bdb0*/  ISETP.GE.AND P5, PT, R2, R6.reuse, PT ;  /* 0x000000060200720c */ /* 0x080fe40003fa6270 */
[C---:B------:R-:W-:Y:S02]  /*bdc0*/  ISETP.GE.AND P4, PT, R4.reuse, R6, PT ;  /* 0x000000060400720c */ /* 0x040fe40003f86270 */
[-C--:B------:R-:W-:Y:S01]  /*bdd0*/  ISETP.GE.AND P2, PT, R4, R5.reuse, PT ;  /* 0x000000050400720c */ /* 0x080fe20003f46270 */
[----:B------:R-:W-:Y:S01]  /*bde0*/  VIADD R4, R0, 0x31 ;  /* 0x0000003100047836 */ /* 0x000fe20000000000 */
[----:B------:R-:W-:Y:S01]  /*bdf0*/  ISETP.GE.AND P3, PT, R2, R5, PT ;  /* 0x000000050200720c */ /* 0x000fe20003f66270 */
[----:B------:R-:W-:Y:S01]  /*be00*/  VIADD R2, R0, 0x39 ;  /* 0x0000003900027836 */ /* 0x000fe20000000000 */
[----:B------:R-:W-:Y:S01]  /*be10*/  FSEL R33, R203, -INF , !P4 ;  /* 0xff800000cb217808 */ /* 0x000fe20006000000 */
[----:B-1----:R-:W-:Y:S01]  /*be20*/  FMUL.FTZ R7, R73, UR10 ;  /* 0x0000000a49077c20 */ /* 0x002fe20008410000 */
[----:B------:R-:W-:-:S02]  /*be30*/  FSEL R58, R202, -INF , !P2 ;  /* 0xff800000ca3a7808 */ /* 0x000fc40005000000 */
[CC--:B------:R-:W-:Y:S01]  /*be40*/  ISETP.GE.AND P4, PT, R4.reuse, R6.reuse, PT ;  /* 0x000000060400720c */ /* 0x0c0fe20003f86270 */
[----:B------:R1:W-:Y:S01]  /*be50*/  MUFU.TANH R28, R7 ;  /* 0x00000007001c7308 */ /* 0x0003e20000002400 */
[-C--:B------:R-:W-:Y:S01]  /*be60*/  ISETP.GE.AND P2, PT, R4, R5.reuse, PT ;  /* 0x000000050400720c */ /* 0x080fe20003f46270 */
[----:B------:R-:W-:Y:S01]  /*be70*/  FMUL.FTZ R4, R65, UR10 ;  /* 0x0000000a41047c20 */ /* 0x000fe20008410000 */
[----:B------:R-:W-:Y:S02]  /*be80*/  FSEL R32, R201, -INF , !P5 ;  /* 0xff800000c9207808 */ /* 0x000fe40006800000 */
[----:B------:R-:W-:Y:S02]  /*be90*/  FSEL R56, R200, -INF , !P3 ;  /* 0xff800000c8387808 */ /* 0x000fe40005800000 */
[C---:B------:R-:W-:Y:S01]  /*bea0*/  ISETP.GE.AND P5, PT, R2.reuse, R6, PT ;  /* 0x000000060200720c */ /* 0x040fe20003fa6270 */
[----:B------:R2:W-:Y:S01]  /*beb0*/  MUFU.TANH R26, R4 ;  /* 0x00000004001a7308 */ /* 0x0005e20000002400 */
[----:B------:R-:W-:Y:S01]  /*bec0*/  ISETP.GE.AND P3, PT, R2, R5, PT ;  /* 0x000000050200720c */ /* 0x000fe20003f66270 */
[----:B------:R-:W-:Y:S01]  /*bed0*/  VIADD R2, R0, 0x41 ;  /* 0x0000004100027836 */ /* 0x000fe20000000000 */
[----:B------:R-:W-:-:S02]  /*bee0*/  FSEL R31, R199, -INF , !P4 ;  /* 0xff800000c71f7808 */ /* 0x000fc40006000000 */
[----:B------:R-:W-:Y:S02]  /*bef0*/  FSEL R65, R198, -INF , !P2 ;  /* 0xff800000c6417808 */ /* 0x000fe40005000000 */
[CC--:B------:R-:W-:Y:S01]  /*bf00*/  ISETP.GE.AND P4, PT, R2.reuse, R6.reuse, PT ;  /* 0x000000060200720c */ /* 0x0c0fe20003f86270 */
[----:B-1----:R-:W-:Y:S01]  /*bf10*/  FMUL.FTZ R7, R75, UR10 ;  /* 0x0000000a4b077c20 */ /* 0x002fe20008410000 */
[----:B------:R-:W-:Y:S01]  /*bf20*/  ISETP.GE.AND P2, PT, R2, R5, PT ;  /* 0x000000050200720c */ /* 0x000fe20003f46270 */
[----:B------:R-:W-:Y:S01]  /*bf30*/  VIADD R2, R0, 0x51 ;  /* 0x0000005100027836 */ /* 0x000fe20000000000 */
[----:B------:R-:W-:Y:S01]  /*bf40*/  FSEL R38, R197, -INF , !P5 ;  /* 0xff800000c5267808 */ /* 0x000fe20006800000 */
[----:B------:R1:W4:Y:S01]  /*bf50*/  MUFU.TANH R12, R7 ;  /* 0x00000007000c7308 */ /* 0x0003220000002400 */
[----:B------:R-:W-:Y:S02]  /*bf60*/  FSEL R42, R195, -INF , !P4 ;  /* 0xff800000c32a7808 */ /* 0x000fe40006000000 */
[----:B------:R-:W-:Y:S01]  /*bf70*/  ISETP.GE.AND P4, PT, R2, R6, PT ;  /* 0x000000060200720c */ /* 0x000fe20003f86270 */
[----:B--2---:R-:W-:-:S03]  /*bf80*/  VIADD R4, R0, 0x49 ;  /* 0x0000004900047836 */ /* 0x004fc60000000000 */
[----:B------:R-:W-:Y:S02]  /*bf90*/  FSEL R46, R191, -INF , !P4 ;  /* 0xff800000bf2e7808 */ /* 0x000fe40006000000 */
[----:B------:R-:W-:-:S04]  /*bfa0*/  ISETP.GE.AND P5, PT, R4, R6, PT ;  /* 0x000000060400720c */ /* 0x000fc80003fa6270 */
[----:B------:R-:W-:Y:S01]  /*bfb0*/  FSEL R44, R193, -INF , !P5 ;  /* 0xff800000c12c7808 */ /* 0x000fe20006800000 */
[----:B-1----:R-:W-:Y:S01]  /*bfc0*/  FMUL.FTZ R7, R67, UR10 ;  /* 0x0000000a43077c20 */ /* 0x002fe20008410000 */
[----:B------:R-:W-:Y:S02]  /*bfd0*/  FSEL R67, R194, -INF , !P2 ;  /* 0xff800000c2437808 */ /* 0x000fe40005000000 */
[----:B------:R-:W-:Y:S01]  /*bfe0*/  ISETP.GE.AND P2, PT, R2, R5, PT ;  /* 0x000000050200720c */ /* 0x000fe20003f46270 */
[----:B------:R1:W2:Y:S01]  /*bff0*/  MUFU.TANH R24, R7 ;  /* 0x0000000700187308 */ /* 0x0002a20000002400 */
[----:B------:R-:W-:Y:S02]  /*c000*/  VIADD R2, R0, 0x61 ;  /* 0x0000006100027836 */ /* 0x000fe40000000000 */
[----:B------:R-:W-:-:S03]  /*c010*/  FSEL R73, R190, -INF , !P2 ;  /* 0xff800000be497808 */ /* 0x000fc60005000000 */
[CC--:B------:R-:W-:Y:S02]  /*c020*/  ISETP.GE.AND P4, PT, R2.reuse, R6.reuse, PT ;  /* 0x000000060200720c */ /* 0x0c0fe40003f86270 */
[-C--:B------:R-:W-:Y:S01]  /*c030*/  ISETP.GE.AND P2, PT, R2, R5.reuse, PT ;  /* 0x000000050200720c */ /* 0x080fe20003f46270 */
[----:B------:R-:W-:Y:S01]  /*c040*/  VIADD R2, R0, 0x69 ;  /* 0x0000006900027836 */ /* 0x000fe20000000000 */
[----:B------:R-:W-:Y:S02]  /*c050*/  FSEL R50, R187, -INF , !P4 ;  /* 0xff800000bb327808 */ /* 0x000fe40006000000 */
[----:B------:R-:W-:Y:S01]  /*c060*/  FSEL R81, R178, -INF , !P2 ;  /* 0xff800000b2517808 */ /* 0x000fe20005000000 */
[----:B-1----:R-:W-:Y:S01]  /*c070*/  FMUL.FTZ R7, R61, UR10 ;  /* 0x0000000a3d077c20 */ /* 0x002fe20008410000 */
[----:B------:R-:W-:Y:S02]  /*c080*/  FSEL R61, R196, -INF , !P3 ;  /* 0xff800000c43d7808 */ /* 0x000fe40005800000 */
[----:B------:R-:W-:Y:S01]  /*c090*/  ISETP.GE.AND P3, PT, R4, R5, PT ;  /* 0x000000050400720c */ /* 0x000fe20003f66270 */
[----:B------:R-:W-:Y:S01]  /*c0a0*/  VIADD R4, R0, 0x59 ;  /* 0x0000005900047836 */ /* 0x000fe20000000000 */
[----:B------:R1:W-:Y:S04]  /*c0b0*/  MUFU.TANH R11, R7 ;  /* 0x00000007000b7308 */ /* 0x0003e80000002400 */
[----:B------:R-:W-:-:S04]  /*c0c0*/  ISETP.GE.AND P5, PT, R4, R6, PT ;  /* 0x000000060400720c */ /* 0x000fc80003fa6270 */
[----:B------:R-:W-:Y:S02]  /*c0d0*/  FSEL R48, R189, -INF , !P5 ;  /* 0xff800000bd307808 */ /* 0x000fe40006800000 */
[----:B------:R-:W-:-:S04]  /*c0e0*/  ISETP.GE.AND P5, PT, R2, R6, PT ;  /* 0x000000060200720c */ /* 0x000fc80003fa6270 */
[----:B------:R-:W-:Y:S01]  /*c0f0*/  FSEL R52, R176, -INF , !P5 ;  /* 0xff800000b0347808 */ /* 0x000fe20006800000 */
[----:B-1----:R-:W-:Y:S01]  /*c100*/  FMUL.FTZ R7, R63, UR10 ;  /* 0x0000000a3f077c20 */ /* 0x002fe20008410000 */
[----:B------:R-:W-:Y:S02]  /*c110*/  FSEL R63, R192, -INF , !P3 ;  /* 0xff800000c03f7808 */ /* 0x000fe40005800000 */
[-C--:B------:R-:W-:Y:S01]  /*c120*/  ISETP.GE.AND P3, PT, R4, R5.reuse, PT ;  /* 0x000000050400720c */ /* 0x080fe20003f66270 */
[----:B------:R-:W-:Y:S01]  /*c130*/  FMUL.FTZ R4, R57, UR10 ;  /* 0x0000000a39047c20 */ /* 0x000fe20008410000 */
[----:B------:R1:W5:Y:S02]  /*c140*/  MUFU.TANH R23, R7 ;  /* 0x0000000700177308 */ /* 0x0003640000002400 */
[----:B------:R-:W-:Y:S02]  /*c150*/  FSEL R75, R188, -INF , !P3 ;  /* 0xff800000bc4b7808 */ /* 0x000fe40005800000 */
[----:B------:R-:W-:Y:S01]  /*c160*/  ISETP.GE.AND P3, PT, R2, R5, PT ;  /* 0x000000050200720c */ /* 0x000fe20003f66270 */
[----:B------:R-:W-:-:S03]  /*c170*/  VIADD R2, R0, 0x79 ;  /* 0x0000007900027836 */ /* 0x000fc60000000000 */
[----:B------:R3:W-:Y:S01]  /*c180*/  MUFU.TANH R10, R4 ;  /* 0x00000004000a7308 */ /* 0x0007e20000002400 */
[----:B------:R-:W-:Y:S02]  /*c190*/  FSEL R83, R174, -INF , !P3 ;  /* 0xff800000ae537808 */ /* 0x000fe40005800000 */
[CC--:B------:R-:W-:Y:S02]  /*c1a0*/  ISETP.GE.AND P5, PT, R2.reuse, R6.reuse, PT ;  /* 0x000000060200720c */ /* 0x0c0fe40003fa6270 */
[-C--:B------:R-:W-:Y:S01]  /*c1b0*/  ISETP.GE.AND P3, PT, R2, R5.reuse, PT ;  /* 0x000000050200720c */ /* 0x080fe20003f66270 */
[----:B------:R-:W-:Y:S01]  /*c1c0*/  VIADD R2, R0, 0x89 ;  /* 0x0000008900027836 */ /* 0x000fe20000000000 */
[----:B------:R-:W-:Y:S01]  /*c1d0*/  FSEL R54, R169, -INF , !P5 ;  /* 0xff800000a9367808 */ /* 0x000fe20006800000 */
[----:B-1----:R-:W-:Y:S01]  /*c1e0*/  FMUL.FTZ R7, R59, UR10 ;  /* 0x0000000a3b077c20 */ /* 0x002fe20008410000 */
[----:B------:R-:W-:Y:S02]  /*c1f0*/  FSEL R91, R161, -INF , !P3 ;  /* 0xff800000a15b7808 */ /* 0x000fe40005800000 */
[C---:B------:R-:W-:Y:S01]  /*c200*/  ISETP.GE.AND P5, PT, R2.reuse, R6, PT ;  /* 0x000000060200720c */ /* 0x040fe20003fa6270 */
[----:B------:R1:W-:Y:S01]  /*c210*/  MUFU.TANH R22, R7 ;  /* 0x0000000700167308 */ /* 0x0003e20000002400 */
[----:B------:R-:W-:Y:S01]  /*c220*/  ISETP.GE.AND P3, PT, R2, R5, PT ;  /* 0x000000050200720c */ /* 0x000fe20003f66270 */
[----:B------:R-:W-:-:S02]  /*c230*/  VIADD R2, R0, 0x91 ;  /* 0x0000009100027836 */ /* 0x000fc40000000000 */
[----:B---3--:R-:W-:Y:S01]  /*c240*/  VIADD R4, R0, 0x71 ;  /* 0x0000007100047836 */ /* 0x008fe20000000000 */
[----:B------:R-:W-:-:S04]  /*c250*/  FSEL R109, R153, -INF , !P3 ;  /* 0xff800000996d7808 */ /* 0x000fc80005800000 */
[C---:B------:R-:W-:Y:S02]  /*c260*/  ISETP.GE.AND P4, PT, R4.reuse, R6, PT ;  /* 0x000000060400720c */ /* 0x040fe40003f86270 */
[----:B------:R-:W-:Y:S01]  /*c270*/  ISETP.GE.AND P2, PT, R4, R5, PT ;  /* 0x000000050400720c */ /* 0x000fe20003f46270 */
[----:B------:R-:W-:-:S03]  /*c280*/  VIADD R4, R0, 0x81 ;  /* 0x0000008100047836 */ /* 0x000fc60000000000 */
[----:B------:R-:W-:Y:S01]  /*c290*/  FSEL R89, R171, -INF , !P2 ;  /* 0xff800000ab597808 */ /* 0x000fe20005000000 */
[----:B-1----:R-:W-:Y:S01]  /*c2a0*/  FMUL.FTZ R7, R53, UR10 ;  /* 0x0000000a35077c20 */ /* 0x002fe20008410000 */
[----:B------:R-:W-:Y:S02]  /*c2b0*/  FSEL R53, R173, -INF , !P4 ;  /* 0xff800000ad357808 */ /* 0x000fe40006000000 */
[C---:B------:R-:W-:Y:S01]  /*c2c0*/  ISETP.GE.AND P4, PT, R4.reuse, R6, PT ;  /* 0x000000060400720c */ /* 0x040fe20003f86270 */
[----:B------:R1:W-:Y:S01]  /*c2d0*/  MUFU.TANH R19, R7 ;  /* 0x0000000700137308 */ /* 0x0003e20000002400 */
[----:B------:R-:W-:Y:S01]  /*c2e0*/  ISETP.GE.AND P2, PT, R4, R5, PT ;  /* 0x000000050400720c */ /* 0x000fe20003f46270 */
[----:B------:R-:W-:Y:S01]  /*c2f0*/  FMUL.FTZ R4, R49, UR10 ;  /* 0x0000000a31047c20 */ /* 0x000fe20008410000 */
[----:B------:R-:W-:Y:S02]  /*c300*/  FSEL R49, R159, -INF , !P4 ;  /* 0xff8000009f317808 */ /* 0x000fe40006000000 */
[----:B------:R-:W-:-:S02]  /*c310*/  FSEL R108, R158, -INF , !P2 ;  /* 0xff8000009e6c7808 */ /* 0x000fc40005000000 */
[C---:B------:R-:W-:Y:S01]  /*c320*/  ISETP.GE.AND P4, PT, R2.reuse, R6, PT ;  /* 0x000000060200720c */ /* 0x040fe20003f86270 */
[----:B------:R3:W-:Y:S01]  /*c330*/  MUFU.TANH R18, R4 ;  /* 0x0000000400127308 */ /* 0x0007e20000002400 */
[----:B------:R-:W-:Y:S01]  /*c340*/  ISETP.GE.AND P2, PT, R2, R5, PT ;  /* 0x000000050200720c */ /* 0x000fe20003f46270 */
[----:B------:R-:W-:-:S03]  /*c350*/  VIADD R2, R0, 0xa1 ;  /* 0x000000a100027836 */ /* 0x000fc60000000000 */
[----:B------:R-:W-:Y:S02]  /*c360*/  FSEL R110, R128, -INF , !P2 ;  /* 0xff800000806e7808 */ /* 0x000fe40005000000 */
[----:B------:R-:W-:Y:S01]  /*c370*/  ISETP.GE.AND P2, PT, R2, R5, PT ;  /* 0x000000050200720c */ /* 0x000fe20003f46270 */
[----:B-1----:R-:W-:-:S03]  /*c380*/  FMUL.FTZ R7, R55, UR10 ;  /* 0x0000000a37077c20 */ /* 0x002fc60008410000 */
[----:B------:R-:W-:Y:S01]  /*c390*/  FSEL R112, R14, -INF , !P2 ;  /* 0xff8000000e707808 */ /* 0x000fe20005000000 */
[----:B------:R1:W5:Y:S01]  /*c3a0*/  MUFU.TANH R9, R7 ;  /* 0x0000000700097308 */ /* 0x0003620000002400 */
[----:B---3--:R-:W-:-:S05]  /*c3b0*/  VIADD R4, R0, 0x99 ;  /* 0x0000009900047836 */ /* 0x008fca0000000000 */
[----:B------:R-:W-:-:S04]  /*c3c0*/  ISETP.GE.AND P3, PT, R4, R5, PT ;  /* 0x000000050400720c */ /* 0x000fc80003f66270 */
[----:B------:R-:W-:Y:S01]  /*c3d0*/  FSEL R111, R30, -INF , !P3 ;  /* 0xff8000001e6f7808 */ /* 0x000fe20005800000 */
[----:B-1----:R-:W-:Y:S01]  /*c3e0*/  FMUL.FTZ R7, R51, UR10 ;  /* 0x0000000a33077c20 */ /* 0x002fe20008410000 */
[----:B------:R-:W-:Y:S02]  /*c3f0*/  FSEL R51, R156, -INF , !P5 ;  /* 0xff8000009c337808 */ /* 0x000fe40006800000 */
[----:B------:R-:W-:Y:S01]  /*c400*/  ISETP.GE.AND P5, PT, R4, R6, PT ;  /* 0x000000060400720c */ /* 0x000fe20003fa6270 */
[----:B------:R1:W3:Y:S01]  /*c410*/  MUFU.TANH R8, R7 ;  /* 0x0000000700087308 */ /* 0x0002e20000002400 */
[----:B------:R-:W-:-:S05]  /*c420*/  VIADD R4, R0, 0xa9 ;  /* 0x000000a900047836 */ /* 0x000fca0000000000 */
[----:B------:R-:W-:-:S04]  /*c430*/  ISETP.GE.AND P3, PT, R4, R5, PT ;  /* 0x000000050400720c */ /* 0x000fc80003f66270 */
[----:B----4-:R-:W-:Y:S01]  /*c440*/  FSEL R128, R12, -INF , !P3 ;  /* 0xff8000000c807808 */ /* 0x010fe20005800000 */
[----:B-1----:R-:W-:Y:S01]  /*c450*/  FMUL.FTZ R7, R45, UR10 ;  /* 0x0000000a2d077c20 */ /* 0x002fe20008410000 */
[----:B------:R-:W-:Y:S02]  /*c460*/  FSEL R45, R132, -INF , !P4 ;  /* 0xff800000842d7808 */ /* 0x000fe40006000000 */
[----:B------:R-:W-:Y:S01]  /*c470*/  ISETP.GE.AND P4, PT, R2, R6, PT ;  /* 0x000000060200720c */ /* 0x000fe20003f86270 */
[----:B------:R1:W4:Y:S01]  /*c480*/  MUFU.TANH R17, R7 ;  /* 0x0000000700117308 */ /* 0x0003220000002400 */
[----:B------:R-:W-:Y:S02]  /*c490*/  VIADD R2, R0, 0xb1 ;  /* 0x000000b100027836 */ /* 0x000fe40000000000 */
[----:B------:R-:W-:-:S03]  /*c4a0*/  FSEL R55, R29, -INF , !P4 ;  /* 0xff8000001d377808 */ /* 0x000fc60006000000 */
[C---:B------:R-:W-:Y:S02]  /*c4b0*/  ISETP.GE.AND P4, PT, R2.reuse, R6, PT ;  /* 0x000000060200720c */ /* 0x040fe40003f86270 */
[----:B------:R-:W-:Y:S01]  /*c4c0*/  ISETP.GE.AND P2, PT, R2, R5, PT ;  /* 0x000000050200720c */ /* 0x000fe20003f46270 */
[----:B------:R-:W-:-:S03]  /*c4d0*/  VIADD R2, R0, 0xb9 ;  /* 0x000000b900027836 */ /* 0x000fc60000000000 */
[----:B--2---:R-:W-:Y:S02]  /*c4e0*/  FSEL R132, R24, -INF , !P2 ;  /* 0xff80000018847808 */ /* 0x004fe40005000000 */
[----:B------:R-:W-:Y:S01]  /*c4f0*/  ISETP.GE.AND P3, PT, R2, R5, PT ;  /* 0x000000050200720c */ /* 0x000fe20003f66270 */
[----:B-1----:R-:W-:Y:S01]  /*c500*/  FMUL.FTZ R7, R47, UR10 ;  /* 0x0000000a2f077c20 */ /* 0x002fe20008410000 */
[----:B------:R-:W-:Y:S02]  /*c510*/  FSEL R47, R16, -INF , !P5 ;  /* 0xff800000102f7808 */ /* 0x000fe40006800000 */
[----:B------:R-:W-:Y:S01]  /*c520*/  ISETP.GE.AND P5, PT, R4, R6, PT ;  /* 0x000000060400720c */ /* 0x000fe20003fa6270 */
[----:B------:R-:W-:Y:S01]  /*c530*/  FMUL.FTZ R4, R41, UR10 ;  /* 0x0000000a29047c20 */ /* 0x000fe20008410000 */
[----:B------:R1:W2:Y:S01]  /*c540*/  MUFU.TANH R16, R7 ;  /* 0x0000000700107308 */ /* 0x0002a20000002400 */
[----:B------:R-:W-:Y:S02]  /*c550*/  FSEL R41, R26, -INF , !P4 ;  /* 0xff8000001a297808 */ /* 0x000fe40006000000 */
[----:B------:R-:W-:-:S02]  /*c560*/  FSEL R30, R28, -INF , !P5 ;  /* 0xff8000001c1e7808 */ /* 0x000fc40006800000 */
[----:B------:R-:W-:Y:S01]  /*c570*/  ISETP.GE.AND P5, PT, R2, R6, PT ;  /* 0x000000060200720c */ /* 0x000fe20003fa6270 */
[----:B------:R-:W-:Y:S01]  /*c580*/  VIADD R2, R0, 0xc9 ;  /* 0x000000c900027836 */ /* 0x000fe20000000000 */
[----:B-----5:R-:W-:Y:S01]  /*c590*/  FSEL R153, R23, -INF , !P3 ;  /* 0xff80000017997808 */ /* 0x020fe20005800000 */
[----:B------:R5:W-:Y:S03]  /*c5a0*/  MUFU.TANH R14, R4 ;  /* 0x00000004000e7308 */ /* 0x000be60000002400 */
[----:B------:R-:W-:-:S04]  /*c5b0*/  ISETP.GE.AND P3, PT, R2, R5, PT ;  /* 0x000000050200720c */ /* 0x000fc80003f66270 */
[----:B------:R-:W-:Y:S01]  /*c5c0*/  FSEL R159, R9, -INF , !P3 ;  /* 0xff800000099f7808 */ /* 0x000fe20005800000 */
[----:B-1----:R-:W-:-:S04]  /*c5d0*/  FMUL.FTZ R7, R43, UR10 ;  /* 0x0000000a2b077c20 */ /* 0x002fc80008410000 */
[----:B------:R1:W-:Y:S01]  /*c5e0*/  MUFU.TANH R12, R7 ;  /* 0x00000007000c7308 */ /* 0x0003e20000002400 */
[----:B-----5:R-:W-:-:S05]  /*c5f0*/  VIADD R4, R0, 0xc1 ;  /* 0x000000c100047836 */ /* 0x020fca0000000000 */
[CC--:B------:R-:W-:Y:S02]  /*c600*/  ISETP.GE.AND P4, PT, R4.reuse, R6.reuse, PT ;  /* 0x000000060400720c */ /* 0x0c0fe40003f86270 */
[-C--:B------:R-:W-:Y:S01]  /*c610*/  ISETP.GE.AND P2, PT, R4, R5.reuse, PT ;  /* 0x000000050400720c */ /* 0x080fe20003f46270 */
[----:B------:R-:W-:Y:S01]  /*c620*/  VIADD R4, R0, 0xd1 ;  /* 0x000000d100047836 */ /* 0x000fe20000000000 */
[----:B------:R-:W-:Y:S02]  /*c630*/  FSEL R29, R10, -INF , !P4 ;  /* 0xff8000000a1d7808 */ /* 0x000fe40006000000 */
[----:B------:R-:W-:Y:S01]  /*c640*/  FSEL R156, R22, -INF , !P2 ;  /* 0xff800000169c7808 */ /* 0x000fe20005000000 */
[----:B-1----:R-:W-:Y:S01]  /*c650*/  FMUL.FTZ R7, R37, UR10 ;  /* 0x0000000a25077c20 */ /* 0x002fe20008410000 */
[----:B------:R-:W-:Y:S02]  /*c660*/  FSEL R37, R11, -INF , !P5 ;  /* 0xff8000000b257808 */ /* 0x000fe40006800000 */
[CC--:B------:R-:W-:Y:S01]  /*c670*/  ISETP.GE.AND P4, PT, R4.reuse, R6.reuse, PT ;  /* 0x000000060400720c */ /* 0x0c0fe20003f86270 */
[----:B------:R1:W5:Y:S01]  /*c680*/  MUFU.TANH R11, R7 ;  /* 0x00000007000b7308 */ /* 0x0003620000002400 */
[----:B------:R-:W-:Y:S01]  /*c690*/  ISETP.GE.AND P2, PT, R4, R5, PT ;  /* 0x000000050400720c */ /* 0x000fe20003f46270 */
[----:B------:R-:W-:Y:S01]  /*c6a0*/  FMUL.FTZ R4, R25, UR10 ;  /* 0x0000000a19047c20 */ /* 0x000fe20008410000 */
[----:B------:R-:W-:Y:S01]  /*c6b0*/  ISETP.GE.AND P5, PT, R2, R6, PT ;  /* 0x000000060200720c */ /* 0x000fe20003fa6270 */
[----:B------:R-:W-:Y:S01]  /*c6c0*/  VIADD R2, R0, 0xd9 ;  /* 0x000000d900027836 */ /* 0x000fe20000000000 */
[----:B------:R-:W-:-:S02]  /*c6d0*/  FSEL R26, R18, -INF , !P4 ;  /* 0xff800000121a7808 */ /* 0x000fc40006000000 */
[----:B---3--:R-:W-:Y:S01]  /*c6e0*/  FSEL R161, R8, -INF , !P2 ;  /* 0xff80000008a17808 */ /* 0x008fe20005000000 */
[----:B------:R3:W-:Y:S01]  /*c6f0*/  MUFU.TANH R9, R4 ;  /* 0x0000000400097308 */ /* 0x0007e20000002400 */
[----:B------:R-:W-:Y:S02]  /*c700*/  FSEL R28, R19, -INF , !P5 ;  /* 0xff800000131c7808 */ /* 0x000fe40006800000 */
[C---:B------:R-:W-:Y:S02]  /*c710*/  ISETP.GE.AND P5, PT, R2.reuse, R6, PT ;  /* 0x000000060200720c */ /* 0x040fe40003fa6270 */
[----:B------:R-:W-:Y:S01]  /*c720*/  ISETP.GE.AND P3, PT, R2, R5, PT ;  /* 0x000000050200720c */ /* 0x000fe20003f66270 */
[----:B------:R-:W-:Y:S01]  /*c730*/  VIADD R2, R0, 0xe9 ;  /* 0x000000e900027836 */ /* 0x000fe20000000000 */
[----:B----4-:R-:W-:Y:S01]  /*c740*/  FSEL R25, R17, -INF , !P5 ;  /* 0xff80000011197808 */ /* 0x010fe20006800000 */
[----:B-1----:R-:W-:Y:S01]  /*c750*/  FMUL.FTZ R7, R39, UR10 ;  /* 0x0000000a27077c20 */ /* 0x002fe20008410000 */
[----:B--2---:R-:W-:-:S02]  /*c760*/  FSEL R169, R16, -INF , !P3 ;  /* 0xff80000010a97808 */ /* 0x004fc40005800000 */
[CC--:B------:R-:W-:Y:S01]  /*c770*/  ISETP.GE.AND P5, PT, R2.reuse, R6.reuse, PT ;  /* 0x000000060200720c */ /* 0x0c0fe20003fa6270 */
[----:B------:R1:W2:Y:S01]  /*c780*/  MUFU.TANH R10, R7 ;  /* 0x00000007000a7308 */ /* 0x0002a20000002400 */
[----:B------:R-:W-:Y:S01]  /*c790*/  ISETP.GE.AND P3, PT, R2, R5, PT ;  /* 0x000000050200720c */ /* 0x000fe20003f66270 */
[C---:B------:R-:W-:Y:S01]  /*c7a0*/  VIADD R2, R0.reuse, 0xf1 ;  /* 0x000000f100027836 */ /* 0x040fe20000000000 */
[----:B-----5:R-:W-:Y:S01]  /*c7b0*/  FSEL R120, R11, -INF , !P5 ;  /* 0xff8000000b787808 */ /* 0x020fe20006800000 */
[C---:B---3--:R-:W-:Y:S01]  /*c7c0*/  VIADD R4, R0.reuse, 0xe1 ;  /* 0x000000e100047836 */ /* 0x048fe20000000000 */
[----:B------:R-:W-:-:S04]  /*c7d0*/  ISETP.GE.AND P5, PT, R0, R6, PT ;  /* 0x000000060000720c */ /* 0x000fc80003fa6270 */
[CC--:B------:R-:W-:Y:S02]  /*c7e0*/  ISETP.GE.AND P4, PT, R4.reuse, R6.reuse, PT ;  /* 0x000000060400720c */ /* 0x0c0fe40003f86270 */
[----:B------:R-:W-:Y:S01]  /*c7f0*/  ISETP.GE.AND P2, PT, R4, R5, PT ;  /* 0x000000050400720c */ /* 0x000fe20003f46270 */
[----:B------:R-:W-:Y:S01]  /*c800*/  FMUL.FTZ R4, R15, UR10 ;  /* 0x0000000a0f047c20 */ /* 0x000fe20008410000 */
[----:B------:R-:W-:Y:S02]  /*c810*/  FSEL R24, R14, -INF , !P4 ;  /* 0xff8000000e187808 */ /* 0x000fe40006000000 */
[----:B------:R-:W-:Y:S01]  /*c820*/  FSEL R171, R12, -INF , !P2 ;  /* 0xff8000000cab7808 */ /* 0x000fe20005000000 */
[----:B-1----:R-:W-:Y:S02]  /*c830*/  FMUL.FTZ R7, R27, UR10 ;  /* 0x0000000a1b077c20 */ /* 0x002fe40008410000 */
[----:B------:R-:W-:Y:S01]  /*c840*/  MUFU.TANH R4, R4 ;  /* 0x0000000400047308 */ /* 0x000fe20000002400 */
[----:B------:R-:W-:-:S02]  /*c850*/  ISETP.GE.AND P4, PT, R2, R6, PT ;  /* 0x000000060200720c */ /* 0x000fc40003f86270 */
[-C--:B------:R-:W-:Y:S01]  /*c860*/  ISETP.GE.AND P2, PT, R2, R5.reuse, PT ;  /* 0x000000050200720c */ /* 0x080fe20003f46270 */
[----:B------:R-:W-:Y:S01]  /*c870*/  VIADD R2, R0, 0xf9 ;  /* 0x000000f900027836 */ /* 0x000fe20000000000 */
[----:B--2---:R-:W-:Y:S02]  /*c880*/  FSEL R174, R10, -INF , !P3 ;  /* 0xff8000000aae7808 */ /* 0x004fe40005800000 */
[----:B------:R-:W-:Y:S01]  /*c890*/  FSEL R158, R9, -INF , !P4 ;  /* 0xff800000099e7808 */ /* 0x000fe20006000000 */
[----:B------:R1:W2:Y:S01]  /*c8a0*/  MUFU.TANH R8, R7 ;  /* 0x0000000700087308 */ /* 0x0002a20000002400 */
[----:B------:R-:W-:Y:S02]  /*c8b0*/  ISETP.GE.AND P3, PT, R0, R5, PT ;  /* 0x000000050000720c */ /* 0x000fe40003f66270 */
[----:B------:R-:W-:Y:S02]  /*c8c0*/  ISETP.GE.AND P4, PT, R2, R6, PT ;  /* 0x000000060200720c */ /* 0x000fe40003f86270 */
[----:B------:R-:W-:-:S02]  /*c8d0*/  FSEL R22, R213, -INF , !P5 ;  /* 0xff800000d5167808 */ /* 0x000fc40006800000 */
[----:B------:R-:W-:Y:S01]  /*c8e0*/  FSEL R23, R212, -INF , !P3 ;  /* 0xff800000d4177808 */ /* 0x000fe20005800000 */
[----:B-1----:R-:W-:Y:S01]  /*c8f0*/  FMUL.FTZ R7, R13, UR10 ;  /* 0x0000000a0d077c20 */ /* 0x002fe20008410000 */
[----:B--2---:R-:W-:Y:S02]  /*c900*/  FSEL R176, R8, -INF , !P2 ;  /* 0xff80000008b07808 */ /* 0x004fe40005000000 */
[----:B------:R-:W-:-:S03]  /*c910*/  ISETP.GE.AND P2, PT, R2, R5, PT ;  /* 0x000000050200720c */ /* 0x000fc60003f46270 */
[----:B------:R-:W1:Y:S01]  /*c920*/  MUFU.TANH R7, R7 ;  /* 0x0000000700077308 */ /* 0x000e620000002400 */
[----:B------:R-:W-:Y:S02]  /*c930*/  FSEL R178, R4, -INF , !P2 ;  /* 0xff80000004b27808 */ /* 0x000fe40005000000 */
[----:B-1----:R-:W-:Y:S01]  /*c940*/  FSEL R173, R7, -INF , !P4 ;  /* 0xff80000007ad7808 */ /* 0x002fe20006000000 */
[----:B------:R-:W-:Y:S06]  /*c950*/  @!P1 BRA `(.L_x_822) ;  /* 0x0000000800849947 */ /* 0x000fec0003800000 */
[----:B------:R-:W-:Y:S01]  /*c960*/  ULDC.64 UR6, c[0x0][0x208] ;  /* 0x0000820000067ab9 */ /* 0x000fe20000000a00 */
[----:B------:R-:W-:Y:S05]  /*c970*/  @!P6 BRA `(.L_x_823) ;  /* 0x0000000000ece947 */ /* 0x000fea0003800000 */
[----:B------:R-:W1:Y:S01]  /*c980*/  LDC R10, c[0x0][0x380] ;  /* 0x0000e000ff0a7b82 */ /* 0x000e620000000800 */
[----:B------:R-:W-:Y:S01]  /*c990*/  VIADD R8, R21, 0xffffff00 ;  /* 0xffffff0015087836 */ /* 0x000fe20000000000 */
[----:B------:R-:W-:Y:S01]  /*c9a0*/  IABS R7, R21 ;  /* 0x0000001500077213 */ /* 0x000fe20000000000 */
[----:B------:R-:W-:-:S03]  /*c9b0*/  ULDC.64 UR4, c[0x0][0x230] ;  /* 0x00008c0000047ab9 */ /* 0x000fc60000000a00 */
[----:B------:R-:W-:Y:S02]  /*c9c0*/  IABS R6, R8 ;  /* 0x0000000800067213 */ /* 0x000fe40000000000 */
[----:B-1----:R-:W-:-:S04]  /*c9d0*/  IABS R9, R10 ;  /* 0x0000000a00097213 */ /* 0x002fc80000000000 */
[----:B------:R-:W1:Y:S08]  /*c9e0*/  I2F.RP R4, R9 ;  /* 0x0000000900047306 */ /* 0x000e700000209400 */
[----:B-1----:R-:W1:Y:S02]  /*c9f0*/  MUFU.RCP R4, R4 ;  /* 0x0000000400047308 */ /* 0x002e640000001000 */
[----:B-1----:R-:W-:-:S06]  /*ca00*/  VIADD R4, R4, 0xffffffe ;  /* 0x0ffffffe04047836 */ /* 0x002fcc0000000000 */
[----:B------:R-:W1:Y:S02]  /*ca10*/  F2I.FTZ.U32.TRUNC.NTZ R5, R4 ;  /* 0x0000000400057305 */ /* 0x000e64000021f000 */
[----:B-1----:R-:W-:Y:S02]  /*ca20*/  IADD3 R0, RZ, -R5, RZ ;  /* 0x80000005ff007210 */ /* 0x002fe40007ffe0ff */
        /* <DEDUP_REMOVED lines=48> */
.L_x_823:
[----:B------:R-:W-:-:S04]  /*cd30*/  LEA R0, -R68, RZ, 0x8 ;  /* 0x000000ff44007211 */ /* 0x000fc800078e41ff */
[----:B------:R-:W-:-:S07]  /*cd40*/  SHF.R.S32.HI R2, RZ, 0x1f, R0 ;  /* 0x0000001fff027819 */ /* 0x000fce0000011400 */
.L_x_824:
[----:B------:R-:W-:Y:S01]  /*cd50*/  @!P0 IADD3 R7, P2, P1, R0, R77, R234 ;  /* 0x0000004d00078210 */ /* 0x000fe2000795e0ea */
[----:B------:R-:W-:Y:S01]  /*cd60*/  @!P0 IMAD.MOV.U32 R4, RZ, RZ, R77 ;  /* 0x000000ffff048224 */ /* 0x000fe200078e004d */
[----:B------:R1:W-:Y:S01]  /*cd70*/  @P0 STS [R168+0x1004], RZ ;  /* 0x001004ffa8000388 */ /* 0x0003e20000000800 */
[----:B------:R-:W-:Y:S01]  /*cd80*/  @!P0 IMAD.MOV.U32 R5, RZ, RZ, R84 ;  /* 0x000000ffff058224 */ /* 0x000fe200078e0054 */
[----:B------:R-:W-:Y:S01]  /*cd90*/  @!P0 IADD3.X R8, R2, R84, R233, P2, P1 ;  /* 0x0000005402088210 */ /* 0x000fe200017e24e9 */
[----:B------:R-:W-:Y:S01]  /*cda0*/  @!P0 IMAD.MOV.U32 R10, RZ, RZ, R77 ;  /* 0x000000ffff0a8224 */ /* 0x000fe200078e004d */
[C---:B------:R-:W-:Y:S01]  /*cdb0*/  @!P0 LEA R14, P1, R7.reuse, UR8, 0x1 ;  /* 0x00000008070e8c11 */ /* 0x040fe2000f8208ff */
[----:B------:R-:W-:Y:S01]  /*cdc0*/  @!P0 IMAD.WIDE.U32 R4, R68, 0x60, R4 ;  /* 0x0000006044048825 */ /* 0x000fe200078e0004 */
[C---:B------:R-:W-:Y:S01]  /*cdd0*/  @!P0 LEA R6, P2, R0.reuse, R180, 0x1 ;  /* 0x000000b400068211 */ /* 0x040fe200078408ff */
[----:B------:R1:W-:Y:S01]  /*cde0*/  @P0 STS.64 [R168+0x1008], RZ ;  /* 0x001008ffa8000388 */ /* 0x0003e20000000a00 */
[----:B------:R-:W-:Y:S01]  /*cdf0*/  @!P0 LEA.HI.X R15, R7, UR9, R8, 0x1, P1 ;  /* 0x00000009070f8c11 */ /* 0x000fe200088f0c08 */
[C---:B------:R-:W-:Y:S01]  /*ce00*/  @!P0 IMAD R8, R69.reuse, 0x60, RZ ;  /* 0x0000006045088824 */ /* 0x040fe200078e02ff */
[C---:B------:R-:W-:Y:S01]  /*ce10*/  @!P0 IADD3 R18, P1, R0.reuse, R4, RZ ;  /* 0x0000000400128210 */ /* 0x040fe20007f3e0ff */
[----:B------:R-:W-:Y:S01]  /*ce20*/  @!P0 IMAD.MOV.U32 R4, RZ, RZ, R77 ;  /* 0x000000ffff048224 */ /* 0x000fe200078e004d */
[----:B------:R-:W-:Y:S01]  /*ce30*/  @!P0 LEA.HI.X R7, R0, R181, R2, 0x1, P2 ;  /* 0x000000b500078211 */ /* 0x000fe200010f0c02 */
[--C-:B------:R-:W-:Y:S01]  /*ce40*/  @!P0 IMAD.MOV.U32 R11, RZ, RZ, R84.reuse ;  /* 0x000000ffff0b8224 */ /* 0x100fe200078e0054 */
[----:B------:R-:W-:Y:S01]  /*ce50*/  @!P0 IADD3.X R21, R2, R8, R5, P1, !PT ;  /* 0x0000000802158210 */ /* 0x000fe20000ffe405 */
[----:B------:R-:W-:Y:S01]  /*ce60*/  @!P0 IMAD.MOV.U32 R5, RZ, RZ, R84 ;  /* 0x000000ffff058224 */ /* 0x000fe200078e0054 */
[CC--:B------:R-:W-:Y:S01]  /*ce70*/  @!P0 LEA R8, P2, R68.reuse, R77.reuse, 0x6 ;  /* 0x0000004d44088211 */ /* 0x0c0fe200078430ff */
[----:B------:R1:W-:Y:S01]  /*ce80*/  @P0 STS [R168+0x1000], RZ ;  /* 0x001000ffa8000388 */ /* 0x0003e20000000800 */
[----:B------:R-:W-:Y:S01]  /*ce90*/  @!P0 LEA R9, P4, R68, R77, 0x7 ;  /* 0x0000004d44098211 */ /* 0x000fe200078838ff */
[----:B------:R-:W-:Y:S01]  /*cea0*/  @!P0 IMAD R13, R69, 0xa0, RZ ;  /* 0x000000a0450d8824 */ /* 0x000fe200078e02ff */
[----:B------:R-:W-:Y:S01]  /*ceb0*/  @!P0 IADD3 R8, P1, R0, R8, RZ ;  /* 0x0000000800088210 */ /* 0x000fe20007f3e0ff */
[----:B------:R-:W-:Y:S01]  /*cec0*/  @!PT LDS RZ, [RZ] ;  /* 0x00000000fffff984 */ /* 0x000fe20000000800 */
[----:B------:R-:W-:Y:S01]  /*ced0*/  @!PT LDS RZ, [RZ] ;  /* 0x00000000fffff984 */ /* 0x000fe20000000800 */
[----:B------:R-:W-:Y:S01]  /*cee0*/  @!PT LDS RZ, [RZ] ;  /* 0x00000000fffff984 */ /* 0x000fe20000000800 */
[----:B------:R2:W-:Y:S01]  /*cef0*/  @!P0 LDGSTS.E.BYPASS.LTC128B.128 [R168+0x1000], desc[UR6][R6.64] ;  /* 0x0100000006a88fae */ /* 0x0005e2000b901d46 */
[----:B------:R-:W-:Y:S01]  /*cf00*/  @!P0 LEA.HI.X R12, R68, R84, R69, 0x6, P2 ;  /* 0x00000054440c8211 */ /* 0x000fe200010f3445 */
[----:B------:R-:W-:Y:S01]  /*cf10*/  BSSY B0, `(.L_x_825) ;  /* 0x0000042000007945 */ /* 0x000fe20003800000 */
[----:B------:R-:W-:Y:S01]  /*cf20*/  @!P0 IADD3 R9, P3, R0, R9, RZ ;  /* 0x0000000900098210 */ /* 0x000fe20007f7e0ff */
[----:B------:R1:W-:Y:S04]  /*cf30*/  @P0 STS.128 [R168+0x1800], RZ ;  /* 0x001800ffa8000388 */ /* 0x0003e80000000c00 */
[----:B------:R-:W-:Y:S01]  /*cf40*/  @!PT LDS RZ, [RZ] ;  /* 0x00000000fffff984 */ /* 0x000fe20000000800 */
[----:B------:R-:W-:Y:S01]  /*cf50*/  @!PT LDS RZ, [RZ] ;  /* 0x00000000fffff984 */ /* 0x000fe20000000800 */
[----:B------:R-:W-:Y:S01]  /*cf60*/  @!PT LDS RZ, [RZ] ;  /* 0x00000000fffff984 */ /* 0x000fe20000000800 */
[----:B------:R1:W-:Y:S04]  /*cf70*/  @!P0 LDGSTS.E.BYPASS.LTC128B.128 [R168+0x1800], desc[UR6][R14.64] ;  /* 0x018000000ea88fae */ /* 0x0003e8000b901d46 */
[----:B------:R1:W-:Y:S01]  /*cf80*/  @P0 STS.128 [R168+0x2000], RZ ;  /* 0x002000ffa8000388 */ /* 0x0003e20000000c00 */
[----:B--2---:R-:W-:-:S04]  /*cf90*/  @!P0 IMAD.WIDE.U32 R6, R68, 0xa0, R4 ;  /* 0x000000a044068825 */ /* 0x004fc800078e0004 */
[----:B------:R-:W-:Y:S01]  /*cfa0*/  @!P0 IMAD.WIDE.U32 R4, R68, 0xc0, R10 ;  /* 0x000000c044048825 */ /* 0x000fe200078e000a */
[----:B------:R-:W-:-:S03]  /*cfb0*/  @!P0 IADD3 R16, P2, R0, R6, RZ ;  /* 0x0000000600108210 */ /* 0x000fc60007f5e0ff */
[----:B------:R-:W-:Y:S01]  /*cfc0*/  @!P0 IMAD.X R10, R2, 0x1, R12, P1 ;  /* 0x00000001020a8824 */ /* 0x000fe200008e060c */
[----:B------:R-:W-:Y:S01]  /*cfd0*/  @!P0 IADD3 R17, P1, R0, R4, RZ ;  /* 0x0000000400118210 */ /* 0x000fe20007f3e0ff */
[----:B------:R-:W-:Y:S01]  /*cfe0*/  @!P0 IMAD R11, R69, 0xc0, RZ ;  /* 0x000000c0450b8824 */ /* 0x000fe200078e02ff */
[----:B------:R-:W-:Y:S02]  /*cff0*/  @!P0 LEA R12, P5, R8, UR8, 0x1 ;  /* 0x00000008080c8c11 */ /* 0x000fe4000f8a08ff */
[----:B------:R-:W-:Y:S02]  /*d000*/  @!P0 LEA.HI.X R4, R68, R84, R69, 0x7, P4 ;  /* 0x0000005444048211 */ /* 0x000fe400020f3c45 */
[----:B------:R-:W-:Y:S02]  /*d010*/  @!P0 IADD3.X R7, R2, R13, R7, P2, !PT ;  /* 0x0000000d02078210 */ /* 0x000fe400017fe407 */
[----:B------:R-:W-:Y:S02]  /*d020*/  @!P0 LEA.HI.X R13, R8, UR9, R10, 0x1, P5 ;  /* 0x00000009080d8c11 */ /* 0x000fe4000a8f0c0a */
[C---:B------:R-:W-:Y:S01]  /*d030*/  @!P0 IADD3.X R19, R2.reuse, R11, R5, P1, !PT ;  /* 0x0000000b02138210 */ /* 0x040fe20000ffe405 */
[----:B------:R-:W-:Y:S01]  /*d040*/  @!P0 IMAD.X R5, R2, 0x1, R4, P3 ;  /* 0x0000000102058824 */ /* 0x000fe200018e0604 */
[----:B------:R-:W-:Y:S01]  /*d050*/  @!P0 LEA R10, P4, R18, UR8, 0x1 ;  /* 0x00000008120a8c11 */ /* 0x000fe2000f8808ff */
[----:B------:R-:W-:Y:S01]  /*d060*/  @!PT LDS RZ, [RZ] ;  /* 0x00000000fffff984 */ /* 0x000fe20000000800 */
[----:B------:R-:W-:Y:S01]  /*d070*/  @!PT LDS RZ, [RZ] ;  /* 0x00000000fffff984 */ /* 0x000fe20000000800 */
[----:B------:R-:W-:Y:S01]  /*d080*/  @!PT LDS RZ, [RZ] ;  /* 0x00000000fffff984 */ /* 0x000fe20000000800 */
[----:B------:R1:W-:Y:S01]  /*d090*/  @!P0 LDGSTS.E.BYPASS.LTC128B.128 [R168+0x2000], desc[UR6][R12.64] ;  /* 0x020000000ca88fae */ /* 0x0003e2000b901d46 */
[----:B------:R-:W-:-:S02]  /*d0a0*/  @!P0 LEA R8, P3, R9, UR8, 0x1 ;  /* 0x0000000809088c11 */ /* 0x000fc4000f8608ff */
[----:B------:R-:W-:Y:S01]  /*d0b0*/  @!P0 LEA R6, P2, R16, UR8, 0x1 ;  /* 0x0000000810068c11 */ /* 0x000fe2000f8408ff */
[----:B------:R1:W-:Y:S01]  /*d0c0*/  @P0 STS.128 [R168+0x2800], RZ ;  /* 0x002800ffa8000388 */ /* 0x0003e20000000c00 */
[----:B------:R-:W-:Y:S02]  /*d0d0*/  @!P0 LEA.HI.X R11, R18, UR9, R21, 0x1, P4 ;  /* 0x00000009120b8c11 */ /* 0x000fe4000a0f0c15 */
[----:B------:R-:W-:Y:S02]  /*d0e0*/  @!P0 LEA R4, P1, R17, UR8, 0x1 ;  /* 0x0000000811048c11 */ /* 0x000fe4000f8208ff */
[----:B------:R-:W-:Y:S01]  /*d0f0*/  @!P0 LEA.HI.X R9, R9, UR9, R5, 0x1, P3 ;  /* 0x0000000909098c11 */ /* 0x000fe200098f0c05 */
[----:B------:R-:W-:Y:S01]  /*d100*/  @!PT LDS RZ, [RZ] ;  /* 0x00000000fffff984 */ /* 0x000fe20000000800 */
[----:B------:R-:W-:Y:S01]  /*d110*/  @!PT LDS RZ, [RZ] ;  /* 0x00000000fffff984 */ /* 0x000fe20000000800 */
[----:B------:R-:W-:Y:S01]  /*d120*/  @!PT LDS RZ, [RZ] ;  /* 0x00000000fffff984 */ /* 0x000fe20000000800 */
[----:B------:R1:W-:Y:S01]  /*d130*/  @!P0 LDGSTS.E.BYPASS.LTC128B.128 [R168+0x2800], desc[UR6][R10.64] ;  /* 0x028000000aa88fae */ /* 0x0003e2000b901d46 */
[----:B------:R-:W-:Y:S02]  /*d140*/  @!P0 LEA.HI.X R7, R16, UR9, R7, 0x1, P2 ;  /* 0x0000000910078c11 */ /* 0x000fe400090f0c07 */
[----:B------:R-:W-:Y:S01]  /*d150*/  @!P0 LEA.HI.X R5, R17, UR9, R19, 0x1, P1 ;  /* 0x0000000911058c11 */ /* 0x000fe200088f0c13 */
        /* <DEDUP_REMOVED lines=17> */
[----:B-1----:R-:W-:Y:S02]  /*d270*/  IMAD.MOV.U32 R4, RZ, RZ, R77 ;  /* 0x000000ffff047224 */ /* 0x002fe400078e004d */
        /* <DEDUP_REMOVED lines=11> */
.L_x_826:
[----:B------:R-:W-:Y:S05]  /*d330*/  BSYNC B0 ;  /* 0x0000000000007941 */ /* 0x000fea0003800000 */
.L_x_825:
[----:B------:R-:W0:Y:S01]  /*d340*/  LDGDEPBAR ;  /* 0x00000000000079af */ /* 0x000e220000000000 */
[----:B------:R-:W-:-:S04]  /*d350*/  LEA R180, P0, R0, R180, 0x1 ;  /* 0x000000b400b47211 */ /* 0x000fc800078008ff */
[----:B------:R-:W-:-:S09]  /*d360*/  LEA.HI.X R181, R0, R181, R2, 0x1, P0 ;  /* 0x000000b500b57211 */ /* 0x000fd200000f0c02 */
.L_x_822:
[----:B------:R-:W-:Y:S01]  /*d370*/  FMNMX.FTZ R0, R20, R22, !PT ;  /* 0x0000001614007209 */ /* 0x000fe20007810000 */
[----:B-1----:R-:W-:Y:S01]  /*d380*/  LDSM.16.MT88.4 R12, [R135+0x5000] ;  /* 0x00500000870c783b */ /* 0x002fe20000004200 */
[----:B--2---:R-:W-:Y:S02]  /*d390*/  FMNMX.FTZ R4, R3, R23, !PT ;  /* 0x0000001703047209 */ /* 0x004fe40007810000 */
[----:B------:R-:W-:Y:S01]  /*d3a0*/  FMNMX.FTZ R0, R40, R0, !PT ;  /* 0x0000000028007209 */ /* 0x000fe20007810000 */
[----:B------:R-:W-:Y:S03]  /*d3b0*/  LDSM.16.MT88.4 R16, [R164+0x5000] ;  /* 0x00500000a410783b */ /* 0x000fe60000004200 */
        /* <DEDUP_REMOVED lines=62> */
[----:B------:R-:W1:Y:S02]  /*d7a0*/  SHFL.BFLY PT, R2, R0, 0x2, 0x1f ;  /* 0x0c401f0000027f89 */ /* 0x000e6400000e0000 */
[----:B-1----:R-:W-:-:S05]  /*d7b0*/  FMNMX.FTZ R0, R0, R2, !PT ;  /* 0x0000000200007209 */ /* 0x002fca0007810000 */
[----:B------:R-:W1:Y:S02]  /*d7c0*/  SHFL.BFLY PT, R2, R0, 0x1, 0x1f ;  /* 0x0c201f0000027f89 */ /* 0x000e6400000e0000 */
[----:B-1----:R-:W-:-:S04]  /*d7d0*/  FMNMX.FTZ R59, R0, R2, !PT ;  /* 0x00000002003b7209 */ /* 0x002fc80007810000 */
[C---:B------:R-:W-:Y:S01]  /*d7e0*/  FSETP.NEU.FTZ.AND P1, PT, R59.reuse, -INF , PT ;  /* 0xff8000003b00780b */ /* 0x040fe20003f3d000 */
[----:B------:R-:W-:-:S05]  /*d7f0*/  FMUL.FTZ R2, R59, UR11 ;  /* 0x0000000b3b027c20 */ /* 0x000fca0008410000 */
[----:B------:R-:W-:-:S05]  /*d800*/  FSEL R2, R2, RZ, P1 ;  /* 0x000000ff02027208 */ /* 0x000fca0000800000 */
[--C-:B------:R-:W-:Y:S01]  /*d810*/  FFMA.FTZ R0, R22, UR11, -R2.reuse ;  /* 0x0000000b16007c23 */ /* 0x100fe20008010802 */
[----:B------:R-:W-:-:S03]  /*d820*/  FFMA.FTZ R5, R76, UR11, -R2 ;  /* 0x0000000b4c057c23 */ /* 0x000fc60008010802 */
[----:B------:R1:W-:Y:S08]  /*d830*/  MUFU.EX2 R187, R0 ;  /* 0x0000000000bb7308 */ /* 0x0003f00000000800 */
[----:B------:R-:W-:Y:S01]  /*d840*/  MUFU.EX2 R247, R5 ;  /* 0x0000000500f77308 */ /* 0x000fe20000000800 */
[----:B-1----:R-:W-:-:S07]  /*d850*/  FFMA.FTZ R0, R40, UR11, -R2 ;  /* 0x0000000b28007c23 */ /* 0x002fce0008010802 */
[----:B------:R1:W-:Y:S02]  /*d860*/  MUFU.EX2 R188, R0 ;  /* 0x0000000000bc7308 */ /* 0x0003e40000000800 */
[----:B-1----:R-:W-:-:S06]  /*d870*/  FFMA.FTZ R0, R107, UR11, -R2 ;  /* 0x0000000b6b007c23 */ /* 0x002fcc0008010802 */
[----:B------:R1:W-:Y:S02]  /*d880*/  MUFU.EX2 R107, R0 ;  /* 0x00000000006b7308 */ /* 0x0003e40000000800 */
[----:B-1----:R-:W-:-:S06]  /*d890*/  FFMA.FTZ R0, R36, UR11, -R2 ;  /* 0x0000000b24007c23 */ /* 0x002fcc0008010802 */
[----:B------:R1:W2:Y:S02]  /*d8a0*/  MUFU.EX2 R189, R0 ;  /* 0x0000000000bd7308 */ /* 0x0002a40000000800 */
[----:B-1----:R-:W-:Y:S01]  /*d8b0*/  FFMA.FTZ R0, R106, UR11, -R2 ;  /* 0x0000000b6a007c23 */ /* 0x002fe20008010802 */
[----:B--2---:R-:W-:-:S05]  /*d8c0*/  F2FP.BF16.F32.PACK_AB R10, R189, R107 ;  /* 0x0000006bbd0a723e */ /* 0x004fca00000010ff */
        /* <DEDUP_REMOVED lines=18> */
[----:B-1----:R-:W-:-:S06]  /*d9f0*/  FFMA.FTZ R0, R31, UR11, -R2 ;  /* 0x0000000b1f007c23 */ /* 0x002fcc0008010802 */
[----:B------:R1:W-:Y:S02]  /*da00*/  MUFU.EX2 R199, R0 ;  /* 0x0000000000c77308 */ /* 0x0003e40000000800 */
[----:B-1----:R-:W-:Y:S01]  /*da10*/  FMNMX.FTZ R0, R66, R4, !PT ;  /* 0x0000000442007209 */ /* 0x002fe20007810000 */
[----:B------:R-:W-:-:S03]  /*da20*/  FFMA.FTZ R4, R101, UR11, -R2 ;  /* 0x0000000b65047c23 */ /* 0x000fc60008010802 */
[----:B------:R-:W-:Y:S02]  /*da30*/  FMNMX.FTZ R0, R123, R0, !PT ;  /* 0x000000007b007209 */ /* 0x000fe40007810000 */
[----:B------:R1:W-:Y:S02]  /*da40*/  MUFU.EX2 R198, R4 ;  /* 0x0000000400c67308 */ /* 0x0003e40000000800 */
[----:B------:R-:W-:-:S04]  /*da50*/  FMNMX.FTZ R0, R64, R0, !PT ;  /* 0x0000000040007209 */ /* 0x000fc80007810000 */
[----:B------:R-:W-:-:S04]  /*da60*/  FMNMX.FTZ R0, R122, R0, !PT ;  /* 0x000000007a007209 */ /* 0x000fc80007810000 */
[----:B------:R-:W-:-:S04]  /*da70*/  FMNMX.FTZ R0, R62, R0, !PT ;  /* 0x000000003e007209 */ /* 0x000fc80007810000 */
[----:B------:R-:W-:Y:S01]  /*da80*/  FMNMX.FTZ R0, R121, R0, !PT ;  /* 0x0000000079007209 */ /* 0x000fe20007810000 */
[----:B-1----:R-:W-:-:S03]  /*da90*/  FFMA.FTZ R4, R38, UR11, -R2 ;  /* 0x0000000b26047c23 */ /* 0x002fc60008010802 */
[----:B------:R-:W-:Y:S01]  /*daa0*/  FMNMX.FTZ R0, R60, R0, !PT ;  /* 0x000000003c007209 */ /* 0x000fe20007810000 */
[----:B------:R1:W-:Y:S03]  /*dab0*/  MUFU.EX2 R200, R4 ;  /* 0x0000000400c87308 */ /* 0x0003e60000000800 */
        /* <DEDUP_REMOVED lines=76> */
[----:B-1----:R-:W-:-:S04]  /*df80*/  FFMA.FTZ R4, R94, UR11, -R2 ;  /* 0x0000000b5e047c23 */ /* 0x002fc80008010802 */
[----:B------:R-:W1:Y:S01]  /*df90*/  SHFL.BFLY PT, R6, R0, 0x2, 0x1f ;  /* 0x0c401f0000067f89 */ /* 0x000e6200000e0000 */
[----:B------:R2:W-:Y:S02]  /*dfa0*/  MUFU.EX2 R211, R4 ;  /* 0x0000000400d37308 */ /* 0x0005e40000000800 */
[----:B--2---:R-:W-:-:S06]  /*dfb0*/  FFMA.FTZ R4, R52, UR11, -R2 ;  /* 0x0000000b34047c23 */ /* 0x004fcc0008010802 */
[----:B------:R2:W-:Y:S01]  /*dfc0*/  MUFU.EX2 R213, R4 ;  /* 0x0000000400d57308 */ /* 0x0005e20000000800 */
[----:B-1----:R-:W-:Y:S02]  /*dfd0*/  FMNMX.FTZ R0, R0, R6, !PT ;  /* 0x0000000600007209 */ /* 0x002fe40007810000 */
[----:B------:R-:W-:-:S03]  /*dfe0*/  FSEL R6, R59, RZ, P1 ;  /* 0x000000ff3b067208 */ /* 0x000fc60000800000 */
[----:B------:R-:W1:Y:S02]  /*dff0*/  SHFL.BFLY PT, R5, R0, 0x1, 0x1f ;  /* 0x0c201f0000057f89 */ /* 0x000e6400000e0000 */
[----:B------:R-:W-:-:S04]  /*e000*/  FADD.FTZ R6, R20, -R6 ;  /* 0x8000000614067221 */ /* 0x000fc80000010000 */
[----:B------:R-:W-:-:S04]  /*e010*/  FMUL.FTZ R6, R6, UR11 ;  /* 0x0000000b06067c20 */ /* 0x000fc80008410000 */
[----:B------:R-:W3:Y:S01]  /*e020*/  MUFU.EX2 R52, R6 ;  /* 0x0000000600347308 */ /* 0x000ee20000000800 */
[----:B--2---:R-:W-:-:S07]  /*e030*/  FFMA.FTZ R4, R90, UR11, -R2 ;  /* 0x0000000b5a047c23 */ /* 0x004fce0008010802 */
[----:B------:R2:W-:Y:S01]  /*e040*/  MUFU.EX2 R212, R4 ;  /* 0x0000000400d47308 */ /* 0x0005e20000000800 */
[----:B-1----:R-:W-:Y:S01]  /*e050*/  FMNMX.FTZ R57, R0, R5, !PT ;  /* 0x0000000500397209 */ /* 0x002fe20007810000 */
[----:B------:R-:W-:Y:S01]  /*e060*/  FFMA.FTZ R0, R71, UR11, -R2 ;  /* 0x0000000b47007c23 */ /* 0x000fe20008010802 */
[----:B---3--:R-:W-:Y:S02]  /*e070*/  FMUL.FTZ R140, R140, R52 ;  /* 0x000000348c8c7220 */ /* 0x008fe40000410000 */
[----:B------:R-:W-:-:S03]  /*e080*/  FSETP.NEU.FTZ.AND P0, PT, R57, -INF , PT ;  /* 0xff8000003900780b */ /* 0x000fc60003f1d000 */
[----:B------:R1:W-:Y:S01]  /*e090*/  MUFU.EX2 R251, R0 ;  /* 0x0000000000fb7308 */ /* 0x0003e20000000800 */
[-C--:B------:R-:W-:Y:S01]  /*e0a0*/  FMUL.FTZ R141, R141, R52.reuse ;  /* 0x000000348d8d7220 */ /* 0x080fe20000410000 */
[-C--:B------:R-:W-:Y:S01]  /*e0b0*/  FMUL.FTZ R136, R136, R52.reuse ;  /* 0x0000003488887220 */ /* 0x080fe20000410000 */
[----:B------:R-:W-:Y:S01]  /*e0c0*/  FSEL R5, R57, RZ, P0 ;  /* 0x000000ff39057208 */ /* 0x000fe20000000000 */
[-C--:B------:R-:W-:Y:S01]  /*e0d0*/  FMUL.FTZ R137, R137, R52.reuse ;  /* 0x0000003489897220 */ /* 0x080fe20000410000 */
[-C--:B------:R-:W-:Y:S01]  /*e0e0*/  FMUL.FTZ R148, R148, R52.reuse ;  /* 0x0000003494947220 */ /* 0x080fe20000410000 */
[----:B--2---:R-:W-:Y:S01]  /*e0f0*/  FFMA.FTZ R4, R53, UR11, -R2 ;  /* 0x0000000b35047c23 */ /* 0x004fe20008010802 */
[-C--:B------:R-:W-:Y:S01]  /*e100*/  FMUL.FTZ R149, R149, R52.reuse ;  /* 0x0000003495957220 */ /* 0x080fe20000410000 */
[----:B------:R-:W-:Y:S01]  /*e110*/  FADD.FTZ R3, R3, -R5 ;  /* 0x8000000503037221 */ /* 0x000fe20000010000 */
[-C--:B------:R-:W-:Y:S01]  /*e120*/  FMUL.FTZ R144, R144, R52.reuse ;  /* 0x0000003490907220 */ /* 0x080fe20000410000 */
[----:B------:R2:W-:Y:S01]  /*e130*/  MUFU.EX2 R215, R4 ;  /* 0x0000000400d77308 */ /* 0x0005e20000000800 */
[----:B------:R-:W-:Y:S01]  /*e140*/  FMUL.FTZ R145, R145, R52 ;  /* 0x0000003491917220 */ /* 0x000fe20000410000 */
[----:B------:R-:W-:Y:S01]  /*e150*/  FMUL.FTZ R3, R3, UR11 ;  /* 0x0000000b03037c20 */ /* 0x000fe20008410000 */
[----:B------:R-:W-:Y:S01]  /*e160*/  F2FP.BF16.F32.PACK_AB R6, R192, R191 ;  /* 0x000000bfc006723e */ /* 0x000fe200000010ff */
[----:B-1----:R-:W-:-:S05]  /*e170*/  FMUL.FTZ R0, R57, UR11 ;  /* 0x0000000b39007c20 */ /* 0x002fca0008410000 */
[----:B------:R-:W-:Y:S01]  /*e180*/  FSEL R0, R0, RZ, P0 ;  /* 0x000000ff00007208 */ /* 0x000fe20000000000 */
[----:B--2---:R-:W-:-:S04]  /*e190*/  FFMA.FTZ R4, R95, UR11, -R2 ;  /* 0x0000000b5f047c23 */ /* 0x004fc80008010802 */
        /* <DEDUP_REMOVED lines=46> */
[----:B--2---:R-:W-:-:S06]  /*e480*/  FFMA.FTZ R4, R74, UR11, -R2 ;  /* 0x0000000b4a047c23 */ /* 0x004fcc0008010802 */
[----:B------:R2:W-:Y:S02]  /*e490*/  MUFU.EX2 R248, R4 ;  /* 0x0000000400f87308 */ /* 0x0005e40000000800 */
[----:B--2---:R-:W-:-:S06]  /*e4a0*/  FFMA.FTZ R4, R26, UR11, -R2 ;  /* 0x0000000b1a047c23 */ /* 0x004fcc0008010802 */
[----:B------:R2:W-:Y:S02]  /*e4b0*/  MUFU.EX2 R7, R4 ;  /* 0x0000000400077308 */ /* 0x0005e40000000800 */
[----:B--2---:R-:W-:-:S06]  /*e4c0*/  FFMA.FTZ R4, R72, UR11, -R2 ;  /* 0x0000000b48047c23 */ /* 0x004fcc0008010802 */
[----:B------:R2:W3:Y:S02]  /*e4d0*/  MUFU.EX2 R8, R4 ;  /* 0x0000000400087308 */ /* 0x0004e40000000800 */
[----:B--2---:R-:W-:-:S06]  /*e4e0*/  FFMA.FTZ R4, R25, UR11, -R2 ;  /* 0x0000000b19047c23 */ /* 0x004fcc0008010802 */
[----:B------:R2:W-:Y:S02]  /*e4f0*/  MUFU.EX2 R252, R4 ;  /* 0x0000000400fc7308 */ /* 0x0005e40000000800 */
[----:B--2---:R-:W-:-:S06]  /*e500*/  FFMA.FTZ R4, R24, UR11, -R2 ;  /* 0x0000000b18047c23 */ /* 0x004fcc0008010802 */
[----:B------:R2:W-:Y:S02]  /*e510*/  MUFU.EX2 R250, R4 ;  /* 0x0000000400fa7308 */ /* 0x0005e40000000800 */
[----:B--2---:R-:W-:-:S06]  /*e520*/  FFMA.FTZ R4, R70, UR11, -R2 ;  /* 0x0000000b46047c23 */ /* 0x004fcc0008010802 */
[----:B------:R2:W-:Y:S02]  /*e530*/  MUFU.EX2 R249, R4 ;  /* 0x0000000400f97308 */ /* 0x0005e40000000800 */
[----:B--2---:R-:W-:-:S06]  /*e540*/  FFMA.FTZ R4, R23, UR11, -R0 ;  /* 0x0000000b17047c23 */ /* 0x004fcc0008010800 */
[----:B------:R2:W-:Y:S02]  /*e550*/  MUFU.EX2 R69, R4 ;  /* 0x0000000400457308 */ /* 0x0005e40000000800 */
[----:B--2---:R-:W-:-:S06]  /*e560*/  FFMA.FTZ R4, R66, UR11, -R0 ;  /* 0x0000000b42047c23 */ /* 0x004fcc0008010800 */
[----:B------:R2:W4:Y:S02]  /*e570*/  MUFU.EX2 R74, R4 ;  /* 0x00000004004a7308 */ /* 0x0005240000000800 */
[----:B--2---:R-:W-:Y:S01]  /*e580*/  FFMA.FTZ R4, R123, UR11, -R0 ;  /* 0x0000000b7b047c23 */ /* 0x004fe20008010800 */
[----:B---3--:R-:W-:Y:S02]  /*e590*/  MOV R123, R8 ;  /* 0x00000008007b7202 */ /* 0x008fe40000000f00 */
[----:B------:R-:W-:-:S03]  /*e5a0*/  F2FP.BF16.F32.PACK_AB R8, R188, R187 ;  /* 0x000000bbbc08723e */ /* 0x000fc600000010ff */
[----:B------:R2:W-:Y:S01]  /*e5b0*/  MUFU.EX2 R76, R4 ;  /* 0x00000004004c7308 */ /* 0x0005e20000000800 */
[----:B----4-:R-:W-:Y:S01]  /*e5c0*/  F2FP.BF16.F32.PACK_AB R9, R74, R69 ;  /* 0x000000454a09723e */ /* 0x010fe200000010ff */
[----:B--2---:R-:W-:-:S06]  /*e5d0*/  FFMA.FTZ R4, R64, UR11, -R0 ;  /* 0x0000000b40047c23 */ /* 0x004fcc0008010800 */
[----:B------:R2:W3:Y:S02]  /*e5e0*/  MUFU.EX2 R77, R4 ;  /* 0x00000004004d7308 */ /* 0x0004e40000000800 */
[----:B--2---:R-:W-:Y:S01]  /*e5f0*/  FFMA.FTZ R4, R122, UR11, -R0 ;  /* 0x0000000b7a047c23 */ /* 0x004fe20008010800 */
[----:B---3--:R-:W-:Y:S02]  /*e600*/  F2FP.BF16.F32.PACK_AB R11, R77, R76 ;  /* 0x0000004c4d0b723e */ /* 0x008fe400000010ff */
[----:B------:R-:W-:-:S03]  /*e610*/  MOV R122, R7 ;  /* 0x00000007007a7202 */ /* 0x000fc60000000f00 */
[----:B------:R2:W-:Y:S02]  /*e620*/  MUFU.EX2 R79, R4 ;  /* 0x00000004004f7308 */ /* 0x0005e40000000800 */
[----:B--2---:R-:W-:-:S06]  /*e630*/  FFMA.FTZ R4, R62, UR11, -R0 ;  /* 0x0000000b3e047c23 */ /* 0x004fcc0008010800 */
[----:B------:R2:W3:Y:S02]  /*e640*/  MUFU.EX2 R62, R4 ;  /* 0x00000004003e7308 */ /* 0x0004e40000000800 */
[----:B--2---:R-:W-:Y:S01]  /*e650*/  FFMA.FTZ R4, R121, UR11, -R0 ;  /* 0x0000000b79047c23 */ /* 0x004fe20008010800 */
[----:B---3--:R-:W-:-:S05]  /*e660*/  F2FP.BF16.F32.PACK_AB R5, R62, R79 ;  /* 0x0000004f3e05723e */ /* 0x008fca00000010ff */
[----:B------:R2:W-:Y:S02]  /*e670*/  MUFU.EX2 R86, R4 ;  /* 0x0000000400567308 */ /* 0x0005e40000000800 */
[----:B--2---:R-:W-:-:S06]  /*e680*/  FFMA.FTZ R4, R60, UR11, -R0 ;  /* 0x0000000b3c047c23 */ /* 0x004fcc0008010800 */
[----:B------:R2:W3:Y:S02]  /*e690*/  MUFU.EX2 R88, R4 ;  /* 0x0000000400587308 */ /* 0x0004e40000000800 */
[----:B--2---:R-:W-:Y:S01]  /*e6a0*/  FFMA.FTZ R4, R119, UR11, -R0 ;  /* 0x0000000b77047c23 */ /* 0x004fe20008010800 */
[----:B---3--:R-:W-:-:S05]  /*e6b0*/  F2FP.BF16.F32.PACK_AB R7, R88, R86 ;  /* 0x000000565807723e */ /* 0x008fca00000010ff */
[----:B------:R2:W-:Y:S02]  /*e6c0*/  MUFU.EX2 R94, R4 ;  /* 0x00000004005e7308 */ /* 0x0005e40000000800 */
[----:B--2---:R-:W-:-:S06]  /*e6d0*/  FFMA.FTZ R4, R58, UR11, -R0 ;  /* 0x0000000b3a047c23 */ /* 0x004fcc0008010800 */
[----:B------:R2:W-:Y:S02]  /*e6e0*/  MUFU.EX2 R97, R4 ;  /* 0x0000000400617308 */ /* 0x0005e40000000800 */
[----:B--2---:R-:W-:-:S06]  /*e6f0*/  FFMA.FTZ R4, R114, UR11, -R0 ;  /* 0x0000000b72047c23 */ /* 0x004fcc0008010800 */
[----:B------:R2:W-:Y:S02]  /*e700*/  MUFU.EX2 R98, R4 ;  /* 0x0000000400627308 */ /* 0x0005e40000000800 */
[----:B--2---:R-:W-:-:S06]  /*e710*/  FFMA.FTZ R4, R56, UR11, -R0 ;  /* 0x0000000b38047c23 */ /* 0x004fcc0008010800 */
[----:B------:R-:W2:Y:S08]  /*e720*/  MUFU.EX2 R56, R3 ;  /* 0x0000000300387308 */ /* 0x000eb00000000800 */
[----:B------:R3:W4:Y:S01]  /*e730*/  MUFU.EX2 R100, R4 ;  /* 0x0000000400647308 */ /* 0x0007220000000800 */
[-C--:B--2---:R-:W-:Y:S01]  /*e740*/  FMUL.FTZ R142, R142, R56.reuse ;  /* 0x000000388e8e7220 */ /* 0x084fe20000410000 */
[-C--:B------:R-:W-:Y:S01]  /*e750*/  FMUL.FTZ R143, R143, R56.reuse ;  /* 0x000000388f8f7220 */ /* 0x080fe20000410000 */
[-C--:B------:R-:W-:Y:S01]  /*e760*/  FMUL.FTZ R138, R138, R56.reuse ;  /* 0x000000388a8a7220 */ /* 0x080fe20000410000 */
[-C--:B------:R-:W-:Y:S01]  /*e770*/  FMUL.FTZ R139, R139, R56.reuse ;  /* 0x000000388b8b7220 */ /* 0x080fe20000410000 */
[-C--:B------:R-:W-:Y:S01]  /*e780*/  FMUL.FTZ R150, R150, R56.reuse ;  /* 0x0000003896967220 */ /* 0x080fe20000410000 */
[-C--:B------:R-:W-:Y:S01]  /*e790*/  FMUL.FTZ R151, R151, R56.reuse ;  /* 0x0000003897977220 */ /* 0x080fe20000410000 */
[-C--:B------:R-:W-:Y:S01]  /*e7a0*/  FMUL.FTZ R146, R146, R56.reuse ;  /* 0x0000003892927220 */ /* 0x080fe20000410000 */
[----:B------:R-:W-:Y:S01]  /*e7b0*/  FMUL.FTZ R147, R147, R56 ;  /* 0x0000003893937220 */ /* 0x000fe20000410000 */
[----:B------:R-:W-:Y:S01]  /*e7c0*/  HMMA.16816.F32.BF16 R20, R8, R12, R140 ;  /* 0x0000000c0814723c */ /* 0x000fe2000004188c */
[--C-:B---3--:R-:W-:Y:S01]  /*e7d0*/  FFMA.FTZ R4, R113, UR11, -R0.reuse ;  /* 0x0000000b71047c23 */ /* 0x108fe20008010800 */
[----:B------:R-:W-:-:S03]  /*e7e0*/  FFMA.FTZ R3, R118, UR11, -R0 ;  /* 0x0000000b76037c23 */ /* 0x000fc60008010800 */
[----:B------:R2:W-:Y:S01]  /*e7f0*/  MUFU.EX2 R104, R4 ;  /* 0x0000000400687308 */ /* 0x0005e20000000800 */
[C---:B------:R-:W-:Y:S01]  /*e800*/  HMMA.16816.F32.BF16 R24, R8.reuse, R14, R136 ;  /* 0x0000000e0818723c */ /* 0x040fe20000041888 */
[----:B------:R-:W-:Y:S05]  /*e810*/  LDSM.16.MT88.4 R136, [R135+0x8000] ;  /* 0x008000008788783b */ /* 0x000fea0000004200 */
[C---:B------:R-:W-:Y:S01]  /*e820*/  HMMA.16816.F32.BF16 R148, R8.reuse, R16, R148 ;  /* 0x000000100894723c */ /* 0x040fe20000041894 */
[----:B------:R3:W-:Y:S05]  /*e830*/  MUFU.EX2 R101, R3 ;  /* 0x0000000300657308 */ /* 0x0007ea0000000800 */
[----:B------:R-:W-:Y:S01]  /*e840*/  HMMA.16816.F32.BF16 R12, R8, R18, R144 ;  /* 0x00000012080c723c */ /* 0x000fe20000041890 */
[----:B------:R-:W5:Y:S01]  /*e850*/  LDSM.16.MT88.4 R16, [R164+0x5800] ;  /* 0x00580000a410783b */ /* 0x000f620000004200 */
[----:B--2---:R-:W-:-:S05]  /*e860*/  FFMA.FTZ R4, R65, UR11, -R0 ;  /* 0x0000000b41047c23 */ /* 0x004fca0008010800 */
[----:B------:R-:W-:Y:S01]  /*e870*/  F2FP.BF16.F32.PACK_AB R8, R194, R193 ;  /* 0x000000c1c208723e */ /* 0x000fe200000010ff */
[----:B------:R2:W5:Y:S01]  /*e880*/  MUFU.EX2 R102, R4 ;  /* 0x0000000400667308 */ /* 0x0005620000000800 */
[----:B------:R-:W-:Y:S02]  /*e890*/  F2FP.BF16.F32.PACK_AB R9, R97, R94 ;  /* 0x0000005e6109723e */ /* 0x000fe400000010ff */
[----:B------:R-:W-:Y:S01]  /*e8a0*/  F2FP.BF16.F32.PACK_AB R10, R196, R195 ;  /* 0x000000c3c40a723e */ /* 0x000fe200000010ff */
[----:B---3--:R-:W-:Y:S01]  /*e8b0*/  FFMA.FTZ R3, R61, UR11, -R0 ;  /* 0x0000000b3d037c23 */ /* 0x008fe20008010800 */
[----:B----4-:R-:W-:-:S03]  /*e8c0*/  F2FP.BF16.F32.PACK_AB R11, R100, R98 ;  /* 0x00000062640b723e */ /* 0x010fc600000010ff */
[----:B------:R3:W4:Y:S01]  /*e8d0*/  MUFU.EX2 R105, R3 ;  /* 0x0000000300697308 */ /* 0x0007220000000800 */
[----:B--2---:R-:W-:-:S07]  /*e8e0*/  FFMA.FTZ R4, R115, UR11, -R0 ;  /* 0x0000000b73047c23 */ /* 0x004fce0008010800 */
[----:B------:R2:W-:Y:S01]  /*e8f0*/  MUFU.EX2 R103, R4 ;  /* 0x0000000400677308 */ /* 0x0005e20000000800 */
[----:B---3--:R-:W-:-:S07]  /*e900*/  FFMA.FTZ R3, R67, UR11, -R0 ;  /* 0x0000000b43037c23 */ /* 0x008fce0008010800 */
[----:B------:R3:W4:Y:S01]  /*e910*/  MUFU.EX2 R99, R3 ;  /* 0x0000000300637308 */ /* 0x0007220000000800 */
[----:B--2---:R-:W-:-:S07]  /*e920*/  F2FP.BF16.F32.PACK_AB R4, R190, R106 ;  /* 0x0000006abe04723e */ /* 0x004fce00000010ff */
[----:B-1----:R-:W-:Y:S01]  /*e930*/  HMMA.16816.F32.BF16 R20, R4, R28, R20 ;  /* 0x0000001c0414723c */ /* 0x002fe20000041814 */
[----:B---3--:R-:W-:-:S04]  /*e940*/  FFMA.FTZ R3, R124, UR11, -R0 ;  /* 0x0000000b7c037c23 */ /* 0x008fc80008010800 */
[----:B------:R1:W-:Y:S01]  /*e950*/  MUFU.EX2 R95, R3 ;  /* 0x00000003005f7308 */ /* 0x0003e20000000800 */
[C---:B------:R-:W-:Y:S06]  /*e960*/  HMMA.16816.F32.BF16 R24, R4.reuse, R30, R24 ;  /* 0x0000001e0418723c */ /* 0x040fec0000041818 */
[C---:B------:R-:W-:Y:S06]  /*e970*/  HMMA.16816.F32.BF16 R28, R4.reuse, R32, R148 ;  /* 0x00000020041c723c */ /* 0x040fec0000041894 */
[----:B------:R-:W-:Y:S01]  /*e980*/  HMMA.16816.F32.BF16 R12, R4, R34, R12 ;  /* 0x00000022040c723c */ /* 0x000fe2000004180c */
[----:B------:R-:W2:Y:S01]  /*e990*/  LDSM.16.MT88.4 R32, [R164+0x5c00] ;  /* 0x005c0000a420783b */ /* 0x000ea20000004200 */
[----:B-1----:R-:W-:-:S04]  /*e9a0*/  FFMA.FTZ R3, R63, UR11, -R0 ;  /* 0x0000000b3f037c23 */ /* 0x002fc80008010800 */
[C---:B------:R-:W-:Y:S01]  /*e9b0*/  HMMA.16816.F32.BF16 R20, R8.reuse, R40, R20 ;  /* 0x000000280814723c */ /* 0x040fe20000041814 */
[----:B------:R-:W-:Y:S01]  /*e9c0*/  F2FP.BF16.F32.PACK_AB R4, R199, R197 ;  /* 0x000000c5c704723e */ /* 0x000fe200000010ff */
[----:B------:R1:W3:Y:S01]  /*e9d0*/  MUFU.EX2 R93, R3 ;  /* 0x00000003005d7308 */ /* 0x0002e20000000800 */
[----:B-----5:R-:W-:Y:S02]  /*e9e0*/  F2FP.BF16.F32.PACK_AB R5, R102, R104 ;  /* 0x000000686605723e */ /* 0x020fe400000010ff */
[----:B------:R-:W-:Y:S01]  /*e9f0*/  F2FP.BF16.F32.PACK_AB R6, R200, R198 ;  /* 0x000000c6c806723e */ /* 0x000fe200000010ff */
[C---:B------:R-:W-:Y:S01]  /*ea00*/  HMMA.16816.F32.BF16 R24, R8.reuse, R42, R24 ;  /* 0x0000002a0818723c */ /* 0x040fe20000041818 */
[----:B----4-:R-:W-:Y:S01]  /*ea10*/  F2FP.BF16.F32.PACK_AB R7, R105, R101 ;  /* 0x000000656907723e */ /* 0x010fe200000010ff */
[----:B------:R-:W-:Y:S04]  /*ea20*/  LDSM.16.MT88.4 R40, [R135+0x6400] ;  /* 0x006400008728783b */ /* 0x000fe80000004200 */
[C---:B------:R-:W-:Y:S06]  /*ea30*/  HMMA.16816.F32.BF16 R28, R8.reuse, R16, R28 ;  /* 0x00000010081c723c */ /* 0x040fec000004181c */
[----:B------:R-:W-:Y:S01]  /*ea40*/  HMMA.16816.F32.BF16 R12, R8, R18, R12 ;  /* 0x00000012080c723c */ /* 0x000fe2000004180c */
[----:B------:R-:W4:Y:S01]  /*ea50*/  LDSM.16.MT88.4 R16, [R164+0x6000] ;  /* 0x00600000a410783b */ /* 0x000f220000004200 */
[----:B-1----:R-:W-:-:S04]  /*ea60*/  FFMA.FTZ R3, R127, UR11, -R0 ;  /* 0x0000000b7f037c23 */ /* 0x002fc80008010800 */
[C---:B------:R-:W-:Y:S01]  /*ea70*/  HMMA.16816.F32.BF16 R20, R4.reuse, R36, R20 ;  /* 0x000000240414723c */ /* 0x040fe20000041814 */
[----:B------:R1:W-:Y:S01]  /*ea80*/  MUFU.EX2 R92, R3 ;  /* 0x00000003005c7308 */ /* 0x0003e20000000800 */
[----:B------:R-:W-:Y:S02]  /*ea90*/  F2FP.BF16.F32.PACK_AB R8, R201, R202 ;  /* 0x000000cac908723e */ /* 0x000fe400000010ff */
[----:B------:R-:W-:Y:S02]  /*eaa0*/  F2FP.BF16.F32.PACK_AB R9, R99, R103 ;  /* 0x000000676309723e */ /* 0x000fe400000010ff */
[----:B------:R-:W-:Y:S01]  /*eab0*/  HMMA.16816.F32.BF16 R24, R4, R38, R24 ;  /* 0x000000260418723c */ /* 0x000fe20000041818 */
[----:B------:R-:W5:Y:S01]  /*eac0*/  LDSM.16.MT88.4 R36, [R164+0x6400] ;  /* 0x00640000a424783b */ /* 0x000f620000004200 */
[----:B------:R-:W-:Y:S02]  /*ead0*/  F2FP.BF16.F32.PACK_AB R10, R204, R203 ;  /* 0x000000cbcc0a723e */ /* 0x000fe400000010ff */
[----:B---3--:R-:W-:-:S02]  /*eae0*/  F2FP.BF16.F32.PACK_AB R11, R93, R95 ;  /* 0x0000005f5d0b723e */ /* 0x008fc400000010ff */
[C---:B--2---:R-:W-:Y:S06]  /*eaf0*/  HMMA.16816.F32.BF16 R28, R4.reuse, R32, R28 ;  /* 0x00000020041c723c */ /* 0x044fec000004181c */
[----:B------:R-:W-:Y:S01]  /*eb00*/  HMMA.16816.F32.BF16 R12, R4, R34, R12 ;  /* 0x00000022040c723c */ /* 0x000fe2000004180c */
[----:B-1----:R-:W-:Y:S01]  /*eb10*/  FFMA.FTZ R3, R73, UR11, -R0 ;  /* 0x0000000b49037c23 */ /* 0x002fe20008010800 */
[----:B------:R-:W-:Y:S03]  /*eb20*/  LDSM.16.MT88.4 R32, [R164+0x6800] ;  /* 0x00680000a420783b */ /* 0x000fe60000004200 */
[----:B------:R1:W2:Y:S01]  /*eb30*/  MUFU.EX2 R90, R3 ;  /* 0x00000003005a7308 */ /* 0x0002a20000000800 */
[----:B------:R-:W-:Y:S01]  /*eb40*/  HMMA.16816.F32.BF16 R20, R8, R44, R20 ;  /* 0x0000002c0814723c */ /* 0x000fe20000041814 */
[----:B------:R-:W-:-:S02]  /*eb50*/  F2FP.BF16.F32.PACK_AB R4, R205, R206 ;  /* 0x000000cecd04723e */ /* 0x000fc400000010ff */
[----:B------:R-:W-:-:S03]  /*eb60*/  F2FP.BF16.F32.PACK_AB R6, R209, R207 ;  /* 0x000000cfd106723e */ /* 0x000fc600000010ff */
[C---:B------:R-:W-:Y:S01]  /*eb70*/  HMMA.16816.F32.BF16 R24, R8.reuse, R46, R24 ;  /* 0x0000002e0818723c */ /* 0x040fe20000041818 */
[----:B------:R-:W3:Y:S05]  /*eb80*/  LDSM.16.MT88.4 R44, [R135+0x6800] ;  /* 0x00680000872c783b */ /* 0x000eea0000004200 */
[----:B----4-:R-:W-:Y:S01]  /*eb90*/  HMMA.16816.F32.BF16 R28, R8, R16, R28 ;  /* 0x00000010081c723c */ /* 0x010fe2000004181c */
[----:B-1----:R-:W-:Y:S01]  /*eba0*/  FFMA.FTZ R3, R126, UR11, -R0 ;  /* 0x0000000b7e037c23 */ /* 0x002fe20008010800 */
[----:B--2---:R-:W-:-:S04]  /*ebb0*/  F2FP.BF16.F32.PACK_AB R5, R90, R92 ;  /* 0x0000005c5a05723e */ /* 0x004fc800000010ff */
[----:B------:R-:W-:Y:S01]  /*ebc0*/  HMMA.16816.F32.BF16 R12, R8, R18, R12 ;  /* 0x00000012080c723c */ /* 0x000fe2000004180c */
[----:B------:R1:W-:Y:S06]  /*ebd0*/  MUFU.EX2 R87, R3 ;  /* 0x0000000300577308 */ /* 0x0003ec0000000800 */
[----:B------:R-:W-:Y:S02]  /*ebe0*/  F2FP.BF16.F32.PACK_AB R8, R210, R208 ;  /* 0x000000d0d208723e */ /* 0x000fe400000010ff */
[----:B------:R-:W-:Y:S01]  /*ebf0*/  F2FP.BF16.F32.PACK_AB R10, R213, R211 ;  /* 0x000000d3d50a723e */ /* 0x000fe200000010ff */
[----:B-1----:R-:W-:-:S04]  /*ec00*/  FFMA.FTZ R3, R75, UR11, -R0 ;  /* 0x0000000b4b037c23 */ /* 0x002fc80008010800 */
[----:B------:R1:W2:Y:S02]  /*ec10*/  MUFU.EX2 R85, R3 ;  /* 0x0000000300557308 */ /* 0x0002a40000000800 */
[----:B-1----:R-:W-:Y:S01]  /*ec20*/  FFMA.FTZ R3, R125, UR11, -R0 ;  /* 0x0000000b7d037c23 */ /* 0x002fe20008010800 */
[----:B--2---:R-:W-:-:S05]  /*ec30*/  F2FP.BF16.F32.PACK_AB R7, R85, R87 ;  /* 0x000000575507723e */ /* 0x004fca00000010ff */
[----:B------:R1:W-:Y:S02]  /*ec40*/  MUFU.EX2 R84, R3 ;  /* 0x0000000300547308 */ /* 0x0003e40000000800 */
[C---:B------:R-:W-:Y:S06]  /*ec50*/  HMMA.16816.F32.BF16 R20, R4.reuse, R40, R20 ;  /* 0x000000280414723c */ /* 0x040fec0000041814 */
[C---:B------:R-:W-:Y:S01]  /*ec60*/  HMMA.16816.F32.BF16 R24, R4.reuse, R42, R24 ;  /* 0x0000002a0418723c */ /* 0x040fe20000041818 */
[----:B------:R-:W2:Y:S05]  /*ec70*/  LDSM.16.MT88.4 R40, [R135+0x6c00] ;  /* 0x006c00008728783b */ /* 0x000eaa0000004200 */
[----:B-----5:R-:W-:Y:S01]  /*ec80*/  HMMA.16816.F32.BF16 R28, R4, R36, R28 ;  /* 0x00000024041c723c */ /* 0x020fe2000004181c */
[----:B-1----:R-:W-:-:S04]  /*ec90*/  FFMA.FTZ R3, R81, UR11, -R0 ;  /* 0x0000000b51037c23 */ /* 0x002fc80008010800 */
[----:B------:R1:W4:Y:S01]  /*eca0*/  MUFU.EX2 R82, R3 ;  /* 0x0000000300527308 */ /* 0x0003220000000800 */
[----:B------:R-:W-:Y:S01]  /*ecb0*/  HMMA.16816.F32.BF16 R16, R4, R38, R12 ;  /* 0x000000260410723c */ /* 0x000fe2000004180c */
[----:B------:R-:W5:Y:S06]  /*ecc0*/  LDSM.16.MT88.4 R36, [R164+0x6c00] ;  /* 0x006c0000a424783b */ /* 0x000f6c0000004200 */
[----:B------:R-:W-:Y:S02]  /*ecd0*/  F2FP.BF16.F32.PACK_AB R4, R215, R212 ;  /* 0x000000d4d704723e */ /* 0x000fe400000010ff */
[----:B------:R-:W-:Y:S01]  /*ece0*/  F2FP.BF16.F32.PACK_AB R6, R216, R214 ;  /* 0x000000d6d806723e */ /* 0x000fe200000010ff */
[----:B-1----:R-:W-:Y:S01]  /*ecf0*/  FFMA.FTZ R3, R129, UR11, -R0 ;  /* 0x0000000b81037c23 */ /* 0x002fe20008010800 */
[----:B----4-:R-:W-:-:S03]  /*ed00*/  F2FP.BF16.F32.PACK_AB R9, R82, R84 ;  /* 0x000000545209723e */ /* 0x010fc600000010ff */
[----:B------:R1:W-:Y:S02]  /*ed10*/  MUFU.EX2 R81, R3 ;  /* 0x0000000300517308 */ /* 0x0003e40000000800 */
[----:B-1----:R-:W-:-:S06]  /*ed20*/  FFMA.FTZ R3, R83, UR11, -R0 ;  /* 0x0000000b53037c23 */ /* 0x002fcc0008010800 */
[----:B------:R1:W4:Y:S02]  /*ed30*/  MUFU.EX2 R80, R3 ;  /* 0x0000000300507308 */ /* 0x0003240000000800 */
[----:B-1----:R-:W-:Y:S01]  /*ed40*/  FFMA.FTZ R3, R130, UR11, -R0 ;  /* 0x0000000b82037c23 */ /* 0x002fe20008010800 */
[----:B----4-:R-:W-:-:S05]  /*ed50*/  F2FP.BF16.F32.PACK_AB R11, R80, R81 ;  /* 0x00000051500b723e */ /* 0x010fca00000010ff */
[----:B------:R1:W-:Y:S02]  /*ed60*/  MUFU.EX2 R78, R3 ;  /* 0x00000003004e7308 */ /* 0x0003e40000000800 */
[C---:B---3--:R-:W-:Y:S06]  /*ed70*/  HMMA.16816.F32.BF16 R12, R8.reuse, R44, R20 ;  /* 0x0000002c080c723c */ /* 0x048fec0000041814 */
[C---:B------:R-:W-:Y:S01]  /*ed80*/  HMMA.16816.F32.BF16 R20, R8.reuse, R46, R24 ;  /* 0x0000002e0814723c */ /* 0x040fe20000041818 */
[----:B------:R-:W3:Y:S05]  /*ed90*/  LDSM.16.MT88.4 R44, [R164+0x7000] ;  /* 0x00700000a42c783b */ /* 0x000eea0000004200 */
[----:B------:R-:W-:Y:S01]  /*eda0*/  HMMA.16816.F32.BF16 R28, R8, R32, R28 ;  /* 0x00000020081c723c */ /* 0x000fe2000004181c */
[----:B-1----:R-:W-:-:S04]  /*edb0*/  FFMA.FTZ R3, R89, UR11, -R0 ;  /* 0x0000000b59037c23 */ /* 0x002fc80008010800 */
[----:B------:R1:W4:Y:S01]  /*edc0*/  MUFU.EX2 R75, R3 ;  /* 0x00000003004b7308 */ /* 0x0003220000000800 */
[----:B------:R-:W-:Y:S07]  /*edd0*/  HMMA.16816.F32.BF16 R24, R8, R34, R16 ;  /* 0x000000220818723c */ /* 0x000fee0000041810 */
[----:B------:R-:W-:Y:S01]  /*ede0*/  FFMA.FTZ R9, R230, R56, R69 ;  /* 0x00000038e6097223 */ /* 0x000fe20000010045 */
[----:B------:R-:W-:-:S04]  /*edf0*/  FFMA.FTZ R8, R111, UR11, -R0 ;  /* 0x0000000b6f087c23 */ /* 0x000fc80008010800 */
[----:B------:R2:W-:Y:S01]  /*ee00*/  MUFU.EX2 R63, R8 ;  /* 0x00000008003f7308 */ /* 0x0005e20000000800 */
[----:B-1----:R-:W-:Y:S01]  /*ee10*/  FFMA.FTZ R3, R131, UR11, -R0 ;  /* 0x0000000b83037c23 */ /* 0x002fe20008010800 */
[----:B----4-:R-:W-:-:S06]  /*ee20*/  F2FP.BF16.F32.PACK_AB R5, R75, R78 ;  /* 0x0000004e4b05723e */ /* 0x010fcc00000010ff */
[----:B------:R1:W-:Y:S01]  /*ee30*/  MUFU.EX2 R73, R3 ;  /* 0x0000000300497308 */ /* 0x0003e20000000800 */
[----:B--2---:R-:W-:Y:S01]  /*ee40*/  F2FP.BF16.F32.PACK_AB R8, R223, R221 ;  /* 0x000000dddf08723e */ /* 0x004fe200000010ff */
[----:B-1----:R-:W-:-:S06]  /*ee50*/  FFMA.FTZ R3, R91, UR11, -R0 ;  /* 0x0000000b5b037c23 */ /* 0x002fcc0008010800 */
[----:B------:R1:W2:Y:S02]  /*ee60*/  MUFU.EX2 R72, R3 ;  /* 0x0000000300487308 */ /* 0x0002a40000000800 */
[----:B-1----:R-:W-:Y:S01]  /*ee70*/  FFMA.FTZ R3, R133, UR11, -R0 ;  /* 0x0000000b85037c23 */ /* 0x002fe20008010800 */
[----:B--2---:R-:W-:-:S05]  /*ee80*/  F2FP.BF16.F32.PACK_AB R7, R72, R73 ;  /* 0x000000494807723e */ /* 0x004fca00000010ff */
[----:B------:R1:W-:Y:S02]  /*ee90*/  MUFU.EX2 R71, R3 ;  /* 0x0000000300477308 */ /* 0x0003e40000000800 */
[C---:B------:R-:W-:Y:S06]  /*eea0*/  HMMA.16816.F32.BF16 R16, R4.reuse, R40, R12 ;  /* 0x000000280410723c */ /* 0x040fec000004180c */
[----:B------:R-:W-:Y:S01]  /*eeb0*/  HMMA.16816.F32.BF16 R20, R4, R42, R20 ;  /* 0x0000002a0414723c */ /* 0x000fe20000041814 */
[----:B------:R-:W-:Y:S01]  /*eec0*/  F2FP.BF16.F32.PACK_AB R12, R218, R217 ;  /* 0x000000d9da0c723e */ /* 0x000fe200000010ff */
[----:B------:R-:W-:Y:S01]  /*eed0*/  LDSM.16.MT88.4 R40, [R164+0x7800] ;  /* 0x00780000a428783b */ /* 0x000fe20000004200 */
[----:B------:R-:W-:-:S03]  /*eee0*/  F2FP.BF16.F32.PACK_AB R14, R219, R220 ;  /* 0x000000dcdb0e723e */ /* 0x000fc600000010ff */
[----:B-----5:R-:W-:Y:S01]  /*eef0*/  HMMA.16816.F32.BF16 R28, R4, R36, R28 ;  /* 0x00000024041c723c */ /* 0x020fe2000004181c */
[----:B-1----:R-:W-:-:S04]  /*ef00*/  FFMA.FTZ R3, R108, UR11, -R0 ;  /* 0x0000000b6c037c23 */ /* 0x002fc80008010800 */
[----:B------:R1:W2:Y:S01]  /*ef10*/  MUFU.EX2 R70, R3 ;  /* 0x0000000300467308 */ /* 0x0002a20000000800 */
[----:B------:R-:W-:Y:S01]  /*ef20*/  HMMA.16816.F32.BF16 R32, R4, R38, R24 ;  /* 0x000000260420723c */ /* 0x000fe20000041818 */
[----:B------:R-:W4:Y:S06]  /*ef30*/  LDSM.16.MT88.4 R36, [R164+0x7400] ;  /* 0x00740000a424783b */ /* 0x000f2c0000004200 */
[----:B------:R-:W-:Y:S01]  /*ef40*/  FADD.FTZ R4, R74, R9 ;  /* 0x000000094a047221 */ /* 0x000fe20000010000 */
[----:B------:R-:W-:-:S03]  /*ef50*/  F2FP.BF16.F32.PACK_AB R6, R238, R231 ;  /* 0x000000e7ee06723e */ /* 0x000fc600000010ff */
[----:B------:R-:W-:-:S04]  /*ef60*/  FADD.FTZ R4, R76, R4 ;  /* 0x000000044c047221 */ /* 0x000fc80000010000 */
[----:B------:R-:W-:Y:S01]  /*ef70*/  FADD.FTZ R4, R77, R4 ;  /* 0x000000044d047221 */ /* 0x000fe20000010000 */
[----:B-1----:R-:W-:Y:S01]  /*ef80*/  FFMA.FTZ R3, R152, UR11, -R0 ;  /* 0x0000000b98037c23 */ /* 0x002fe20008010800 */
[----:B--2---:R-:W-:Y:S02]  /*ef90*/  F2FP.BF16.F32.PACK_AB R13, R70, R71 ;  /* 0x00000047460d723e */ /* 0x004fe400000010ff */
[----:B------:R-:W-:Y:S01]  /*efa0*/  FADD.FTZ R4, R79, R4 ;  /* 0x000000044f047221 */ /* 0x000fe20000010000 */
[----:B------:R1:W-:Y:S03]  /*efb0*/  MUFU.EX2 R68, R3 ;  /* 0x0000000300447308 */ /* 0x0003e60000000800 */
[----:B------:R-:W-:Y:S01]  /*efc0*/  FADD.FTZ R4, R62, R4 ;  /* 0x000000043e047221 */ /* 0x000fe20000010000 */
[----:B-1----:R-:W-:-:S04]  /*efd0*/  FFMA.FTZ R3, R109, UR11, -R0 ;  /* 0x0000000b6d037c23 */ /* 0x002fc80008010800 */
[----:B------:R1:W2:Y:S02]  /*efe0*/  MUFU.EX2 R67, R3 ;  /* 0x0000000300437308 */ /* 0x0002a40000000800 */
[----:B-1----:R-:W-:Y:S01]  /*eff0*/  FFMA.FTZ R3, R154, UR11, -R0 ;  /* 0x0000000b9a037c23 */ /* 0x002fe20008010800 */
[----:B--2---:R-:W-:-:S05]  /*f000*/  F2FP.BF16.F32.PACK_AB R15, R67, R68 ;  /* 0x00000044430f723e */ /* 0x004fca00000010ff */
[----:B------:R1:W-:Y:S02]  /*f010*/  MUFU.EX2 R66, R3 ;  /* 0x0000000300427308 */ /* 0x0003e40000000800 */
[C---:B------:R-:W-:Y:S06]  /*f020*/  HMMA.16816.F32.BF16 R24, R12.reuse, R48, R16 ;  /* 0x000000300c18723c */ /* 0x040fec0000041810 */
[C---:B------:R-:W-:Y:S01]  /*f030*/  HMMA.16816.F32.BF16 R20, R12.reuse, R50, R20 ;  /* 0x000000320c14723c */ /* 0x040fe20000041814 */
[----:B------:R-:W-:Y:S05]  /*f040*/  LDSM.16.MT88.4 R48, [R135+0x7800] ;  /* 0x007800008730783b */ /* 0x000fea0000004200 */
[----:B---3--:R-:W-:Y:S01]  /*f050*/  HMMA.16816.F32.BF16 R16, R12, R44, R28 ;  /* 0x0000002c0c10723c */ /* 0x008fe2000004181c */
[----:B-1----:R-:W-:-:S04]  /*f060*/  FFMA.FTZ R3, R110, UR11, -R0 ;  /* 0x0000000b6e037c23 */ /* 0x002fc80008010800 */
[----:B------:R1:W2:Y:S01]  /*f070*/  MUFU.EX2 R65, R3 ;  /* 0x0000000300417308 */ /* 0x0002a20000000800 */
[----:B------:R-:W-:Y:S01]  /*f080*/  HMMA.16816.F32.BF16 R32, R12, R46, R32 ;  /* 0x0000002e0c20723c */ /* 0x000fe20000041820 */
[----:B-1----:R-:W-:Y:S01]  /*f090*/  FFMA.FTZ R3, R155, UR11, -R0 ;  /* 0x0000000b9b037c23 */ /* 0x002fe20008010800 */
[----:B--2---:R-:W-:-:S05]  /*f0a0*/  F2FP.BF16.F32.PACK_AB R9, R65, R66 ;  /* 0x000000424109723e */ /* 0x004fca00000010ff */
[----:B------:R1:W2:Y:S02]  /*f0b0*/  MUFU.EX2 R64, R3 ;  /* 0x0000000300407308 */ /* 0x0002a40000000800 */
[----:B-1----:R-:W-:Y:S01]  /*f0c0*/  FFMA.FTZ R3, R229, R52, R187 ;  /* 0x00000034e5037223 */ /* 0x002fe200000100bb */
[----:B--2---:R-:W-:Y:S01]  /*f0d0*/  F2FP.BF16.F32.PACK_AB R11, R63, R64 ;  /* 0x000000403f0b723e */ /* 0x004fe200000010ff */
[----:B------:R-:W1:Y:S02]  /*f0e0*/  LDSM.16.MT88.4 R52, [R135+0x7400] ;  /* 0x007400008734783b */ /* 0x000e640000004200 */
[----:B------:R-:W-:Y:S01]  /*f0f0*/  FADD.FTZ R10, R188, R3 ;  /* 0x00000003bc0a7221 */ /* 0x000fe20000010000 */
[----:B------:R-:W-:-:S03]  /*f100*/  FFMA.FTZ R3, R157, UR11, -R0 ;  /* 0x0000000b9d037c23 */ /* 0x000fc60008010800 */
[----:B------:R-:W-:Y:S01]  /*f110*/  FADD.FTZ R5, R107, R10 ;  /* 0x0000000a6b057221 */ /* 0x000fe20000010000 */
[----:B------:R2:W-:Y:S01]  /*f120*/  MUFU.EX2 R61, R3 ;  /* 0x00000003003d7308 */ /* 0x0005e20000000800 */
[----:B------:R-:W-:Y:S02]  /*f130*/  F2FP.BF16.F32.PACK_AB R10, R225, R222 ;  /* 0x000000dee10a723e */ /* 0x000fe400000010ff */
[----:B------:R-:W-:-:S04]  /*f140*/  FADD.FTZ R5, R189, R5 ;  /* 0x00000005bd057221 */ /* 0x000fc80000010000 */
[----:B------:R-:W-:Y:S01]  /*f150*/  FADD.FTZ R5, R106, R5 ;  /* 0x000000056a057221 */ /* 0x000fe20000010000 */
[----:B----4-:R-:W-:Y:S01]  /*f160*/  HMMA.16816.F32.BF16 R16, R8, R36, R16 ;  /* 0x000000240810723c */ /* 0x010fe20000041810 */
[----:B--2---:R-:W-:-:S04]  /*f170*/  FFMA.FTZ R3, R112, UR11, -R0 ;  /* 0x0000000b70037c23 */ /* 0x004fc80008010800 */
[----:B------:R2:W-:Y:S01]  /*f180*/  MUFU.EX2 R60, R3 ;  /* 0x00000003003c7308 */ /* 0x0005e20000000800 */
[----:B-1----:R-:W-:Y:S01]  /*f190*/  HMMA.16816.F32.BF16 R28, R8, R52, R24 ;  /* 0x00000034081c723c */ /* 0x002fe20000041818 */
[----:B--2---:R-:W-:-:S05]  /*f1a0*/  FFMA.FTZ R3, R160, UR11, -R0 ;  /* 0x0000000ba0037c23 */ /* 0x004fca0008010800 */
[C---:B------:R-:W-:Y:S01]  /*f1b0*/  HMMA.16816.F32.BF16 R24, R8.reuse, R54, R20 ;  /* 0x000000360818723c */ /* 0x040fe20000041814 */
[----:B------:R1:W-:Y:S05]  /*f1c0*/  MUFU.EX2 R58, R3 ;  /* 0x00000003003a7308 */ /* 0x0003ea0000000800 */
[----:B------:R-:W-:Y:S01]  /*f1d0*/  HMMA.16816.F32.BF16 R20, R8, R38, R32 ;  /* 0x000000260814723c */ /* 0x000fe20000041820 */
[----:B------:R-:W2:Y:S04]  /*f1e0*/  LDSM.16.MT88.4 R32, [R135+0x7c00] ;  /* 0x007c00008720783b */ /* 0x000ea80000004200 */
[----:B------:R-:W3:Y:S02]  /*f1f0*/  LDSM.16.MT88.4 R36, [R164+0x7c00] ;  /* 0x007c0000a424783b */ /* 0x000ee40000004200 */
[--C-:B------:R-:W-:Y:S01]  /*f200*/  FFMA.FTZ R8, R170, UR11, -R0.reuse ;  /* 0x0000000baa087c23 */ /* 0x100fe20008010800 */
[----:B------:R-:W-:-:S03]  /*f210*/  FFMA.FTZ R10, R161, UR11, -R0 ;  /* 0x0000000ba10a7c23 */ /* 0x000fc60008010800 */
[----:B------:R4:W-:Y:S01]  /*f220*/  MUFU.EX2 R53, R8 ;  /* 0x0000000800357308 */ /* 0x0009e20000000800 */
[----:B-1----:R-:W-:-:S07]  /*f230*/  FFMA.FTZ R3, R128, UR11, -R0 ;  /* 0x0000000b80037c23 */ /* 0x002fce0008010800 */
[----:B------:R1:W5:Y:S08]  /*f240*/  MUFU.EX2 R56, R3 ;  /* 0x0000000300387308 */ /* 0x0003700000000800 */
[----:B------:R2:W-:Y:S01]  /*f250*/  MUFU.EX2 R44, R10 ;  /* 0x0000000a002c7308 */ /* 0x0005e20000000800 */
[----:B----4-:R-:W-:Y:S01]  /*f260*/  FFMA.FTZ R8, R153, UR11, -R0 ;  /* 0x0000000b99087c23 */ /* 0x010fe20008010800 */
[----:B-1----:R-:W-:Y:S01]  /*f270*/  FADD.FTZ R3, R190, R5 ;  /* 0x00000005be037221 */ /* 0x002fe20000010000 */
[----:B------:R-:W-:Y:S01]  /*f280*/  FFMA.FTZ R5, R120, UR11, -R2 ;  /* 0x0000000b78057c23 */ /* 0x000fe20008010802 */
[----:B-----5:R-:W-:-:S02]  /*f290*/  F2FP.BF16.F32.PACK_AB R7, R56, R58 ;  /* 0x0000003a3807723e */ /* 0x020fc400000010ff */
[----:B------:R-:W-:Y:S02]  /*f2a0*/  FADD.FTZ R3, R191, R3 ;  /* 0x00000003bf037221 */ /* 0x000fe40000010000 */
[----:B------:R1:W-:Y:S02]  /*f2b0*/  MUFU.EX2 R69, R5 ;  /* 0x0000000500457308 */ /* 0x0003e40000000800 */
[----:B------:R-:W-:Y:S01]  /*f2c0*/  FADD.FTZ R3, R192, R3 ;  /* 0x00000003c0037221 */ /* 0x000fe20000010000 */
[----:B--2---:R-:W-:-:S03]  /*f2d0*/  FFMA.FTZ R10, R173, UR11, -R2 ;  /* 0x0000000bad0a7c23 */ /* 0x004fc60008010802 */
[----:B------:R-:W-:Y:S01]  /*f2e0*/  FADD.FTZ R13, R193, R3 ;  /* 0x00000003c10d7221 */ /* 0x000fe20000010000 */
[----:B------:R-:W-:Y:S01]  /*f2f0*/  FFMA.FTZ R3, R132, UR11, -R0 ;  /* 0x0000000b84037c23 */ /* 0x000fe20008010800 */
[----:B------:R-:W-:Y:S02]  /*f300*/  MUFU.EX2 R229, R10 ;  /* 0x0000000a00e57308 */ /* 0x000fe40000000800 */
[----:B------:R-:W-:-:S04]  /*f310*/  FADD.FTZ R9, R194, R13 ;  /* 0x0000000dc2097221 */ /* 0x000fc80000010000 */
[----:B------:R-:W-:Y:S01]  /*f320*/  FADD.FTZ R9, R195, R9 ;  /* 0x00000009c3097221 */ /* 0x000fe20000010000 */
[----:B-1----:R-:W-:Y:S01]  /*f330*/  FADD.FTZ R5, R86, R4 ;  /* 0x0000000456057221 */ /* 0x002fe20000010000 */
[----:B------:R1:W-:Y:S02]  /*f340*/  MUFU.EX2 R54, R3 ;  /* 0x0000000300367308 */ /* 0x0003e40000000800 */
[----:B------:R-:W-:Y:S01]  /*f350*/  FADD.FTZ R9, R196, R9 ;  /* 0x00000009c4097221 */ /* 0x000fe20000010000 */
[----:B------:R-:W-:Y:S01]  /*f360*/  FFMA.FTZ R4, R162, UR11, -R0 ;  /* 0x0000000ba2047c23 */ /* 0x000fe20008010800 */
[----:B------:R-:W-:Y:S01]  /*f370*/  FADD.FTZ R12, R88, R5 ;  /* 0x00000005580c7221 */ /* 0x000fe20000010000 */
[----:B------:R-:W-:Y:S01]  /*f380*/  F2FP.BF16.F32.PACK_AB R5, R60, R61 ;  /* 0x0000003d3c05723e */ /* 0x000fe200000010ff */
[----:B------:R-:W-:Y:S02]  /*f390*/  FADD.FTZ R9, R197, R9 ;  /* 0x00000009c5097221 */ /* 0x000fe40000010000 */
[----:B------:R2:W4:Y:S02]  /*f3a0*/  MUFU.EX2 R55, R4 ;  /* 0x0000000400377308 */ /* 0x0005240000000800 */
[----:B------:R-:W-:-:S04]  /*f3b0*/  FADD.FTZ R9, R199, R9 ;  /* 0x00000009c7097221 */ /* 0x000fc80000010000 */
[----:B------:R-:W-:Y:S01]  /*f3c0*/  FADD.FTZ R9, R198, R9 ;  /* 0x00000009c6097221 */ /* 0x000fe20000010000 */
[----:B-1----:R-:W-:-:S03]  /*f3d0*/  FADD.FTZ R3, R94, R12 ;  /* 0x0000000c5e037221 */ /* 0x002fc60000010000 */
[----:B------:R-:W-:Y:S01]  /*f3e0*/  FADD.FTZ R9, R200, R9 ;  /* 0x00000009c8097221 */ /* 0x000fe20000010000 */
[----:B------:R-:W-:-:S03]  /*f3f0*/  FADD.FTZ R3, R97, R3 ;  /* 0x0000000361037221 */ /* 0x000fc60000010000 */
[----:B------:R-:W-:Y:S01]  /*f400*/  FADD.FTZ R9, R202, R9 ;  /* 0x00000009ca097221 */ /* 0x000fe20000010000 */
[----:B------:R-:W-:Y:S01]  /*f410*/  FADD.FTZ R3, R98, R3 ;  /* 0x0000000362037221 */ /* 0x000fe20000010000 */
[----:B--2---:R-:W-:Y:S02]  /*f420*/  F2FP.BF16.F32.PACK_AB R4, R232, R224 ;  /* 0x000000e0e804723e */ /* 0x004fe400000010ff */
[----:B------:R-:W-:Y:S01]  /*f430*/  FADD.FTZ R9, R201, R9 ;  /* 0x00000009c9097221 */ /* 0x000fe20000010000 */
[----:B------:R-:W-:-:S03]  /*f440*/  FADD.FTZ R3, R100, R3 ;  /* 0x0000000364037221 */ /* 0x000fc60000010000 */
[----:B------:R-:W-:Y:S01]  /*f450*/  FADD.FTZ R9, R203, R9 ;  /* 0x00000009cb097221 */ /* 0x000fe20000010000 */
[----:B------:R-:W-:Y:S01]  /*f460*/  FADD.FTZ R3, R104, R3 ;  /* 0x0000000368037221 */ /* 0x000fe20000010000 */
[----:B------:R-:W-:Y:S01]  /*f470*/  HMMA.16816.F32.BF16 R24, R4, R50, R24 ;  /* 0x000000320418723c */ /* 0x000fe20000041818 */
[----:B------:R1:W2:Y:S01]  /*f480*/  MUFU.EX2 R51, R8 ;  /* 0x0000000800337308 */ /* 0x0002a20000000800 */
[----:B------:R-:W-:Y:S01]  /*f490*/  FADD.FTZ R9, R204, R9 ;  /* 0x00000009cc097221 */ /* 0x000fe20000010000 */
[----:B------:R-:W-:-:S03]  /*f4a0*/  FADD.FTZ R3, R102, R3 ;  /* 0x0000000366037221 */ /* 0x000fc60000010000 */
[----:B------:R-:W-:Y:S01]  /*f4b0*/  HMMA.16816.F32.BF16 R28, R4, R48, R28 ;  /* 0x00000030041c723c */ /* 0x000fe2000004181c */
[----:B------:R-:W-:Y:S01]  /*f4c0*/  FADD.FTZ R3, R101, R3 ;  /* 0x0000000365037221 */ /* 0x000fe20000010000 */
[----:B------:R-:W-:-:S03]  /*f4d0*/  FADD.FTZ R9, R206, R9 ;  /* 0x00000009ce097221 */ /* 0x000fc60000010000 */
[----:B------:R-:W-:Y:S01]  /*f4e0*/  FADD.FTZ R3, R105, R3 ;  /* 0x0000000369037221 */ /* 0x000fe20000010000 */
[----:B------:R-:W-:Y:S01]  /*f4f0*/  FADD.FTZ R9, R205, R9 ;  /* 0x00000009cd097221 */ /* 0x000fe20000010000 */
[C---:B------:R-:W-:Y:S02]  /*f500*/  HMMA.16816.F32.BF16 R16, R4.reuse, R40, R16 ;  /* 0x000000280410723c */ /* 0x040fe40000041810 */
[----:B------:R-:W-:Y:S01]  /*f510*/  FADD.FTZ R3, R103, R3 ;  /* 0x0000000367037221 */ /* 0x000fe20000010000 */
[----:B------:R-:W-:Y:S01]  /*f520*/  FADD.FTZ R9, R207, R9 ;  /* 0x00000009cf097221 */ /* 0x000fe20000010000 */
[----:B-1----:R-:W-:Y:S02]  /*f530*/  FFMA.FTZ R8, R163, UR11, -R2 ;  /* 0x0000000ba3087c23 */ /* 0x002fe40008010802 */
[----:B------:R-:W-:Y:S01]  /*f540*/  FADD.FTZ R3, R99, R3 ;  /* 0x0000000363037221 */ /* 0x000fe20000010000 */
[----:B------:R-:W-:Y:S01]  /*f550*/  FADD.FTZ R9, R209, R9 ;  /* 0x00000009d1097221 */ /* 0x000fe20000010000 */
[----:B------:R-:W-:Y:S01]  /*f560*/  HMMA.16816.F32.BF16 R12, R4, R42, R20 ;  /* 0x0000002a040c723c */ /* 0x000fe20000041814 */
[----:B------:R1:W-:Y:S01]  /*f570*/  MUFU.EX2 R62, R8 ;  /* 0x00000008003e7308 */ /* 0x0003e20000000800 */
[----:B------:R-:W-:Y:S01]  /*f580*/  FADD.FTZ R3, R95, R3 ;  /* 0x000000035f037221 */ /* 0x000fe20000010000 */
[----:B------:R-:W-:-:S03]  /*f590*/  FADD.FTZ R9, R208, R9 ;  /* 0x00000009d0097221 */ /* 0x000fc60000010000 */
[----:B------:R-:W-:Y:S01]  /*f5a0*/  FADD.FTZ R3, R93, R3 ;  /* 0x000000035d037221 */ /* 0x000fe20000010000 */
[----:B------:R-:W-:Y:S01]  /*f5b0*/  FADD.FTZ R9, R210, R9 ;  /* 0x00000009d2097221 */ /* 0x000fe20000010000 */
[----:B------:R-:W-:Y:S02]  /*f5c0*/  F2FP.BF16.F32.PACK_AB R4, R240, R239 ;  /* 0x000000eff004723e */ /* 0x000fe400000010ff */
[----:B------:R-:W-:Y:S01]  /*f5d0*/  FADD.FTZ R3, R92, R3 ;  /* 0x000000035c037221 */ /* 0x000fe20000010000 */
[----:B----4-:R-:W-:Y:S02]  /*f5e0*/  F2FP.BF16.F32.PACK_AB R5, R54, R55 ;  /* 0x000000373605723e */ /* 0x010fe400000010ff */
[----:B------:R-:W-:Y:S01]  /*f5f0*/  F2FP.BF16.F32.PACK_AB R6, R242, R241 ;  /* 0x000000f1f206723e */ /* 0x000fe200000010ff */
[----:B------:R-:W-:Y:S01]  /*f600*/  FADD.FTZ R3, R90, R3 ;  /* 0x000000035a037221 */ /* 0x000fe20000010000 */
[----:B--2---:R-:W-:Y:S01]  /*f610*/  F2FP.BF16.F32.PACK_AB R7, R51, R53 ;  /* 0x000000353307723e */ /* 0x004fe200000010ff */
[----:B-1----:R-:W-:-:S02]  /*f620*/  FFMA.FTZ R8, R172, UR11, -R0 ;  /* 0x0000000bac087c23 */ /* 0x002fc40008010800 */
[----:B------:R-:W-:Y:S02]  /*f630*/  FADD.FTZ R3, R87, R3 ;  /* 0x0000000357037221 */ /* 0x000fe40000010000 */
[----:B------:R1:W-:Y:S02]  /*f640*/  MUFU.EX2 R50, R8 ;  /* 0x0000000800327308 */ /* 0x0003e40000000800 */
[C---:B------:R-:W-:Y:S06]  /*f650*/  HMMA.16816.F32.BF16 R28, R4.reuse, R32, R28 ;  /* 0x00000020041c723c */ /* 0x040fec000004181c */
[C---:B------:R-:W-:Y:S01]  /*f660*/  HMMA.16816.F32.BF16 R24, R4.reuse, R34, R24 ;  /* 0x000000220418723c */ /* 0x040fe20000041818 */
[----:B------:R-:W2:Y:S05]  /*f670*/  LDSM.16.MT88.4 R32, [R164+0x8000] ;  /* 0x00800000a420783b */ /* 0x000eaa0000004200 */
[----:B---3--:R-:W-:Y:S01]  /*f680*/  HMMA.16816.F32.BF16 R20, R4, R36, R16 ;  /* 0x000000240414723c */ /* 0x008fe20000041810 */
[----:B-1----:R-:W-:-:S05]  /*f690*/  FFMA.FTZ R8, R156, UR11, -R0 ;  /* 0x0000000b9c087c23 */ /* 0x002fca0008010800 */
[----:B------:R-:W-:Y:S01]  /*f6a0*/  HMMA.16816.F32.BF16 R12, R4, R38, R12 ;  /* 0x00000026040c723c */ /* 0x000fe2000004180c */
[----:B------:R-:W1:Y:S01]  /*f6b0*/  LDSM.16.MT88.4 R36, [R135+0x8400] ;  /* 0x008400008724783b */ /* 0x000e620000004200 */
[----:B------:R3:W4:Y:S05]  /*f6c0*/  MUFU.EX2 R49, R8 ;  /* 0x0000000800317308 */ /* 0x00072a0000000800 */
[----:B------:R-:W-:Y:S02]  /*f6d0*/  F2FP.BF16.F32.PACK_AB R4, R245, R243 ;  /* 0x000000f3f504723e */ /* 0x000fe400000010ff */
[----:B------:R-:W-:Y:S01]  /*f6e0*/  F2FP.BF16.F32.PACK_AB R6, R246, R247 ;  /* 0x000000f7f606723e */ /* 0x000fe200000010ff */
[----:B---3--:R-:W-:Y:S01]  /*f6f0*/  FFMA.FTZ R8, R175, UR11, -R0 ;  /* 0x0000000baf087c23 */ /* 0x008fe20008010800 */
[----:B----4-:R-:W-:-:S03]  /*f700*/  F2FP.BF16.F32.PACK_AB R5, R49, R50 ;  /* 0x000000323105723e */ /* 0x010fc600000010ff */
[----:B------:R3:W-:Y:S02]  /*f710*/  MUFU.EX2 R48, R8 ;  /* 0x0000000800307308 */ /* 0x0007e40000000800 */
[----:B---3--:R-:W-:-:S06]  /*f720*/  FFMA.FTZ R8, R159, UR11, -R0 ;  /* 0x0000000b9f087c23 */ /* 0x008fcc0008010800 */
[----:B------:R3:W4:Y:S02]  /*f730*/  MUFU.EX2 R47, R8 ;  /* 0x00000008002f7308 */ /* 0x0007240000000800 */
[----:B---3--:R-:W-:Y:S01]  /*f740*/  FFMA.FTZ R8, R158, UR11, -R2 ;  /* 0x0000000b9e087c23 */ /* 0x008fe20008010802 */
[----:B----4-:R-:W-:-:S05]  /*f750*/  F2FP.BF16.F32.PACK_AB R7, R47, R48 ;  /* 0x000000302f07723e */ /* 0x010fca00000010ff */
[----:B------:R3:W4:Y:S02]  /*f760*/  MUFU.EX2 R52, R8 ;  /* 0x0000000800347308 */ /* 0x0007240000000800 */
[C---:B------:R-:W-:Y:S01]  /*f770*/  HMMA.16816.F32.BF16 R16, R4.reuse, R136, R28 ;  /* 0x000000880410723c */ /* 0x040fe2000004181c */
[----:B------:R-:W-:Y:S05]  /*f780*/  LDSM.16.MT88.4 R28, [R135+0x8800] ;  /* 0x00880000871c783b */ /* 0x000fea0000004200 */
[C---:B------:R-:W-:Y:S01]  /*f790*/  HMMA.16816.F32.BF16 R136, R4.reuse, R138, R24 ;  /* 0x0000008a0488723c */ /* 0x040fe20000041818 */
[----:B------:R-:W5:Y:S05]  /*f7a0*/  LDSM.16.MT88.4 R24, [R164+0x8400] ;  /* 0x00840000a418783b */ /* 0x000f6a0000004200 */
[----:B--2---:R-:W-:Y:S01]  /*f7b0*/  HMMA.16816.F32.BF16 R20, R4, R32, R20 ;  /* 0x000000200414723c */ /* 0x004fe20000041814 */
[----:B---3--:R-:W-:Y:S01]  /*f7c0*/  FADD.FTZ R8, R85, R3 ;  /* 0x0000000355087221 */ /* 0x008fe20000010000 */
[----:B------:R-:W-:Y:S01]  /*f7d0*/  FFMA.FTZ R3, R177, UR11, -R0 ;  /* 0x0000000bb1037c23 */ /* 0x000fe20008010800 */
[----:B----4-:R-:W-:-:S02]  /*f7e0*/  F2FP.BF16.F32.PACK_AB R144, R52, R62 ;  /* 0x0000003e3490723e */ /* 0x010fc400000010ff */
[----:B------:R-:W-:Y:S01]  /*f7f0*/  FADD.FTZ R8, R84, R8 ;  /* 0x0000000854087221 */ /* 0x000fe20000010000 */
[----:B------:R2:W3:Y:S01]  /*f800*/  MUFU.EX2 R45, R3 ;  /* 0x00000003002d7308 */ /* 0x0004e20000000800 */
[----:B------:R-:W-:Y:S01]  /*f810*/  HMMA.16816.F32.BF16 R12, R4, R34, R12 ;  /* 0x00000022040c723c */ /* 0x000fe2000004180c */
[----:B------:R-:W4:Y:S06]  /*f820*/  LDSM.16.MT88.4 R32, [R164+0x8800] ;  /* 0x00880000a420783b */ /* 0x000f2c0000004200 */
[----:B------:R-:W-:Y:S02]  /*f830*/  F2FP.BF16.F32.PACK_AB R4, R122, R248 ;  /* 0x000000f87a04723e */ /* 0x000fe400000010ff */
[----:B------:R-:W-:Y:S01]  /*f840*/  F2FP.BF16.F32.PACK_AB R6, R252, R123 ;  /* 0x0000007bfc06723e */ /* 0x000fe200000010ff */
[----:B--2---:R-:W-:Y:S01]  /*f850*/  FADD.FTZ R3, R82, R8 ;  /* 0x0000000852037221 */ /* 0x004fe20000010000 */
[----:B------:R-:W-:Y:S01]  /*f860*/  FADD.FTZ R8, R211, R9 ;  /* 0x00000009d3087221 */ /* 0x000fe20000010000 */
[----:B------:R-:W-:Y:S01]  /*f870*/  FFMA.FTZ R9, R179, UR11, -R0 ;  /* 0x0000000bb3097c23 */ /* 0x000fe20008010800 */
[----:B---3--:R-:W-:Y:S01]  /*f880*/  F2FP.BF16.F32.PACK_AB R5, R44, R45 ;  /* 0x0000002d2c05723e */ /* 0x008fe200000010ff */
[----:B------:R-:W-:Y:S01]  /*f890*/  FADD.FTZ R3, R81, R3 ;  /* 0x0000000351037221 */ /* 0x000fe20000010000 */
[----:B------:R-:W-:Y:S01]  /*f8a0*/  FADD.FTZ R8, R213, R8 ;  /* 0x00000008d5087221 */ /* 0x000fe20000010000 */
[----:B------:R2:W-:Y:S02]  /*f8b0*/  MUFU.EX2 R43, R9 ;  /* 0x00000009002b7308 */ /* 0x0005e40000000800 */
[----:B------:R-:W-:Y:S01]  /*f8c0*/  FADD.FTZ R3, R80, R3 ;  /* 0x0000000350037221 */ /* 0x000fe20000010000 */
[----:B------:R-:W-:-:S03]  /*f8d0*/  FADD.FTZ R8, R212, R8 ;  /* 0x00000008d4087221 */ /* 0x000fc60000010000 */
[----:B------:R-:W-:Y:S01]  /*f8e0*/  FADD.FTZ R3, R78, R3 ;  /* 0x000000034e037221 */ /* 0x000fe20000010000 */
[----:B------:R-:W-:-:S03]  /*f8f0*/  FADD.FTZ R8, R215, R8 ;  /* 0x00000008d7087221 */ /* 0x000fc60000010000 */
[----:B------:R-:W-:Y:S01]  /*f900*/  FADD.FTZ R3, R75, R3 ;  /* 0x000000034b037221 */ /* 0x000fe20000010000 */
[----:B------:R-:W-:-:S03]  /*f910*/  FADD.FTZ R8, R214, R8 ;  /* 0x00000008d6087221 */ /* 0x000fc60000010000 */
[----:B------:R-:W-:Y:S01]  /*f920*/  FADD.FTZ R3, R73, R3 ;  /* 0x0000000349037221 */ /* 0x000fe20000010000 */
[----:B------:R-:W-:Y:S01]  /*f930*/  FADD.FTZ R8, R216, R8 ;  /* 0x00000008d8087221 */ /* 0x000fe20000010000 */
[----:B--2---:R-:W-:Y:S02]  /*f940*/  FFMA.FTZ R9, R169, UR11, -R0 ;  /* 0x0000000ba9097c23 */ /* 0x004fe40008010800 */
[----:B------:R-:W-:Y:S01]  /*f950*/  FADD.FTZ R3, R72, R3 ;  /* 0x0000000348037221 */ /* 0x000fe20000010000 */
[----:B------:R-:W-:Y:S01]  /*f960*/  FADD.FTZ R8, R217, R8 ;  /* 0x00000008d9087221 */ /* 0x000fe20000010000 */
[----:B------:R2:W3:Y:S02]  /*f970*/  MUFU.EX2 R42, R9 ;  /* 0x00000009002a7308 */ /* 0x0004e40000000800 */
        /* <DEDUP_REMOVED lines=11> */
[----:B---3--:R-:W-:Y:S01]  /*fa30*/  F2FP.BF16.F32.PACK_AB R7, R42, R43 ;  /* 0x0000002b2a07723e */ /* 0x008fe200000010ff */
[----:B------:R2:W3:Y:S01]  /*fa40*/  MUFU.EX2 R46, R9 ;  /* 0x00000009002e7308 */ /* 0x0004e20000000800 */
[----:B------:R-:W-:Y:S01]  /*fa50*/  FADD.FTZ R3, R65, R3 ;  /* 0x0000000341037221 */ /* 0x000fe20000010000 */
[----:B------:R-:W-:-:S03]  /*fa60*/  FADD.FTZ R8, R222, R8 ;  /* 0x00000008de087221 */ /* 0x000fc60000010000 */
[----:B------:R-:W-:Y:S01]  /*fa70*/  FADD.FTZ R3, R64, R3 ;  /* 0x0000000340037221 */ /* 0x000fe20000010000 */
[----:B------:R-:W-:Y:S01]  /*fa80*/  FADD.FTZ R8, R225, R8 ;  /* 0x00000008e1087221 */ /* 0x000fe20000010000 */
[----:B-1----:R-:W-:Y:S02]  /*fa90*/  HMMA.16816.F32.BF16 R16, R4, R36, R16 ;  /* 0x000000240410723c */ /* 0x002fe40000041810 */
[----:B------:R-:W-:Y:S01]  /*faa0*/  FADD.FTZ R3, R63, R3 ;  /* 0x000000033f037221 */ /* 0x000fe20000010000 */
[----:B------:R-:W-:-:S03]  /*fab0*/  FADD.FTZ R8, R224, R8 ;  /* 0x00000008e0087221 */ /* 0x000fc60000010000 */
[----:B------:R-:W-:Y:S01]  /*fac0*/  FADD.FTZ R2, R61, R3 ;  /* 0x000000033d027221 */ /* 0x000fe20000010000 */
[----:B------:R-:W-:Y:S01]  /*fad0*/  FADD.FTZ R3, R232, R8 ;  /* 0x00000008e8037221 */ /* 0x000fe20000010000 */
[C---:B------:R-:W-:Y:S01]  /*fae0*/  HMMA.16816.F32.BF16 R136, R4.reuse, R38, R136 ;  /* 0x000000260488723c */ /* 0x040fe20000041888 */
[----:B--2---:R-:W-:Y:S01]  /*faf0*/  FFMA.FTZ R9, R183, UR11, -R0 ;  /* 0x0000000bb7097c23 */ /* 0x004fe20008010800 */
[----:B------:R-:W-:Y:S01]  /*fb00*/  FADD.FTZ R2, R60, R2 ;  /* 0x000000023c027221 */ /* 0x000fe20000010000 */
[----:B------:R-:W-:Y:S01]  /*fb10*/  FADD.FTZ R8, R231, R3 ;  /* 0x00000003e7087221 */ /* 0x000fe20000010000 */
[----:B---3--:R-:W-:Y:S01]  /*fb20*/  F2FP.BF16.F32.PACK_AB R146, R229, R46 ;  /* 0x0000002ee592723e */ /* 0x008fe200000010ff */
[----:B------:R1:W-:Y:S01]  /*fb30*/  MUFU.EX2 R41, R9 ;  /* 0x0000000900297308 */ /* 0x0003e20000000800 */
[----:B------:R-:W-:Y:S01]  /*fb40*/  FADD.FTZ R3, R58, R2 ;  /* 0x000000023a037221 */ /* 0x000fe20000010000 */
[----:B------:R-:W-:Y:S01]  /*fb50*/  FFMA.FTZ R2, R185, UR11, -R0 ;  /* 0x0000000bb9027c23 */ /* 0x000fe20008010800 */
[----:B------:R-:W-:Y:S01]  /*fb60*/  FADD.FTZ R8, R238, R8 ;  /* 0x00000008ee087221 */ /* 0x000fe20000010000 */
[C---:B-----5:R-:W-:Y:S01]  /*fb70*/  HMMA.16816.F32.BF16 R148, R4.reuse, R24, R20 ;  /* 0x000000180494723c */ /* 0x060fe20000041814 */
[----:B------:R-:W-:Y:S01]  /*fb80*/  FADD.FTZ R3, R56, R3 ;  /* 0x0000000338037221 */ /* 0x000fe20000010000 */
[----:B------:R-:W2:Y:S01]  /*fb90*/  LDSM.16.MT88.4 R20, [R135+0x8c00] ;  /* 0x008c00008714783b */ /* 0x000ea20000004200 */
[----:B------:R-:W-:Y:S01]  /*fba0*/  FADD.FTZ R8, R239, R8 ;  /* 0x00000008ef087221 */ /* 0x000fe20000010000 */
[----:B------:R3:W-:Y:S02]  /*fbb0*/  MUFU.EX2 R11, R2 ;  /* 0x00000002000b7308 */ /* 0x0007e40000000800 */
[----:B------:R-:W-:Y:S01]  /*fbc0*/  HMMA.16816.F32.BF16 R12, R4, R26, R12 ;  /* 0x0000001a040c723c */ /* 0x000fe2000004180c */
[----:B-1----:R-:W-:-:S06]  /*fbd0*/  FFMA.FTZ R9, R171, UR11, -R0 ;  /* 0x0000000bab097c23 */ /* 0x002fcc0008010800 */
[----:B------:R-:W-:Y:S02]  /*fbe0*/  F2FP.BF16.F32.PACK_AB R4, R250, R251 ;  /* 0x000000fbfa04723e */ /* 0x000fe400000010ff */
[----:B------:R-:W-:Y:S01]  /*fbf0*/  F2FP.BF16.F32.PACK_AB R6, R69, R249 ;  /* 0x000000f94506723e */ /* 0x000fe200000010ff */
[----:B------:R1:W5:Y:S01]  /*fc00*/  MUFU.EX2 R37, R9 ;  /* 0x0000000900257308 */ /* 0x0003620000000800 */
[----:B---3--:R-:W-:Y:S01]  /*fc10*/  FADD.FTZ R2, R55, R3 ;  /* 0x0000000337027221 */ /* 0x008fe20000010000 */
[----:B------:R-:W-:Y:S01]  /*fc20*/  FADD.FTZ R3, R240, R8 ;  /* 0x00000008f0037221 */ /* 0x000fe20000010000 */
[----:B------:R-:W-:Y:S02]  /*fc30*/  FFMA.FTZ R8, R186, UR11, -R0 ;  /* 0x0000000bba087c23 */ /* 0x000fe40008010800 */
[----:B------:R-:W-:Y:S01]  /*fc40*/  FADD.FTZ R2, R54, R2 ;  /* 0x0000000236027221 */ /* 0x000fe20000010000 */
[----:B------:R-:W-:-:S03]  /*fc50*/  FADD.FTZ R3, R241, R3 ;  /* 0x00000003f1037221 */ /* 0x000fc60000010000 */
[----:B------:R-:W-:Y:S01]  /*fc60*/  FADD.FTZ R2, R53, R2 ;  /* 0x0000000235027221 */ /* 0x000fe20000010000 */
[----:B------:R-:W-:-:S03]  /*fc70*/  FADD.FTZ R3, R242, R3 ;  /* 0x00000003f2037221 */ /* 0x000fc60000010000 */
[----:B------:R-:W-:Y:S01]  /*fc80*/  FADD.FTZ R2, R51, R2 ;  /* 0x0000000233027221 */ /* 0x000fe20000010000 */
[--C-:B-1----:R-:W-:Y:S01]  /*fc90*/  FFMA.FTZ R9, R184, UR11, -R0.reuse ;  /* 0x0000000bb8097c23 */ /* 0x102fe20008010800 */
[----:B-----5:R-:W-:Y:S01]  /*fca0*/  F2FP.BF16.F32.PACK_AB R5, R37, R41 ;  /* 0x000000292505723e */ /* 0x020fe200000010ff */
[----:B------:R-:W-:Y:S02]  /*fcb0*/  FADD.FTZ R3, R243, R3 ;  /* 0x00000003f3037221 */ /* 0x000fe40000010000 */
[----:B------:R1:W-:Y:S02]  /*fcc0*/  MUFU.EX2 R40, R9 ;  /* 0x0000000900287308 */ /* 0x0003e40000000800 */
[----:B-1----:R-:W-:-:S06]  /*fcd0*/  FFMA.FTZ R9, R174, UR11, -R0 ;  /* 0x0000000bae097c23 */ /* 0x002fcc0008010800 */
[----:B------:R1:W3:Y:S02]  /*fce0*/  MUFU.EX2 R36, R9 ;  /* 0x0000000900247308 */ /* 0x0002e40000000800 */
[----:B-1----:R-:W-:Y:S01]  /*fcf0*/  FFMA.FTZ R9, R176, UR11, -R0 ;  /* 0x0000000bb0097c23 */ /* 0x002fe20008010800 */
[----:B---3--:R-:W-:-:S05]  /*fd00*/  F2FP.BF16.F32.PACK_AB R7, R36, R40 ;  /* 0x000000282407723e */ /* 0x008fca00000010ff */
[----:B------:R-:W1:Y:S02]  /*fd10*/  MUFU.EX2 R10, R9 ;  /* 0x00000009000a7308 */ /* 0x000e640000000800 */
[C---:B------:R-:W-:Y:S01]  /*fd20*/  HMMA.16816.F32.BF16 R140, R4.reuse, R28, R16 ;  /* 0x0000001c048c723c */ /* 0x040fe20000041810 */
[----:B------:R-:W3:Y:S05]  /*fd30*/  LDSM.16.MT88.4 R16, [R164+0x8c00] ;  /* 0x008c0000a410783b */ /* 0x000eea0000004200 */
[----:B------:R5:W-:Y:S01]  /*fd40*/  MUFU.EX2 R9, R8 ;  /* 0x0000000800097308 */ /* 0x000be20000000800 */
[C---:B------:R-:W-:Y:S06]  /*fd50*/  HMMA.16816.F32.BF16 R136, R4.reuse, R30, R136 ;  /* 0x0000001e0488723c */ /* 0x040fec0000041888 */
[----:B----4-:R-:W-:Y:S01]  /*fd60*/  HMMA.16816.F32.BF16 R148, R4, R32, R148 ;  /* 0x000000200494723c */ /* 0x010fe20000041894 */
[----:B-1----:R-:W-:-:S05]  /*fd70*/  F2FP.BF16.F32.PACK_AB R145, R10, R11 ;  /* 0x0000000b0a91723e */ /* 0x002fca00000010ff */
[----:B------:R-:W-:Y:S01]  /*fd80*/  HMMA.16816.F32.BF16 R12, R4, R34, R12 ;  /* 0x00000022040c723c */ /* 0x000fe2000004180c */
[----:B-----5:R-:W-:Y:S01]  /*fd90*/  FFMA.FTZ R8, R178, UR11, -R0 ;  /* 0x0000000bb2087c23 */ /* 0x020fe20008010800 */
[----:B------:R-:W-:Y:S01]  /*fda0*/  FADD.FTZ R0, R50, R2 ;  /* 0x0000000232007221 */ /* 0x000fe20000010000 */
[----:B------:R-:W-:Y:S01]  /*fdb0*/  FADD.FTZ R2, R245, R3 ;  /* 0x00000003f5027221 */ /* 0x000fe20000010000 */
[----:B------:R-:W-:Y:S02]  /*fdc0*/  MOV R3, R57 ;  /* 0x0000003900037202 */ /* 0x000fe40000000f00 */
[----:B------:R-:W-:Y:S01]  /*fdd0*/  FADD.FTZ R0, R49, R0 ;  /* 0x0000000031007221 */ /* 0x000fe20000010000 */
[----:B------:R-:W-:Y:S01]  /*fde0*/  FADD.FTZ R2, R247, R2 ;  /* 0x00000002f7027221 */ /* 0x000fe20000010000 */
[----:B------:R-:W1:Y:S02]  /*fdf0*/  MUFU.EX2 R8, R8 ;  /* 0x0000000800087308 */ /* 0x000e640000000800 */
        /* <DEDUP_REMOVED lines=8> */
[----:B-1----:R-:W-:Y:S02]  /*fe80*/  F2FP.BF16.F32.PACK_AB R147, R8, R9 ;  /* 0x000000090893723e */ /* 0x002fe400000010ff */
[----:B------:R-:W-:Y:S01]  /*fe90*/  FADD.FTZ R0, R43, R0 ;  /* 0x000000002b007221 */ /* 0x000fe20000010000 */
[----:B------:R-:W-:-:S03]  /*fea0*/  FADD.FTZ R2, R252, R2 ;  /* 0x00000002fc027221 */ /* 0x000fc60000010000 */
[----:B------:R-:W-:Y:S01]  /*feb0*/  FADD.FTZ R0, R42, R0 ;  /* 0x000000002a007221 */ /* 0x000fe20000010000 */
[----:B------:R-:W-:Y:S01]  /*fec0*/  FADD.FTZ R2, R251, R2 ;  /* 0x00000002fb027221 */ /* 0x000fe20000010000 */
[----:B--2---:R-:W-:Y:S02]  /*fed0*/  HMMA.16816.F32.BF16 R140, R144, R20, R140 ;  /* 0x00000014908c723c */ /* 0x004fe4000004188c */
[----:B------:R-:W-:Y:S01]  /*fee0*/  FADD.FTZ R0, R41, R0 ;  /* 0x0000000029007221 */ /* 0x000fe20000010000 */
[----:B------:R-:W-:-:S03]  /*fef0*/  FADD.FTZ R2, R250, R2 ;  /* 0x00000002fa027221 */ /* 0x000fc60000010000 */
[----:B------:R-:W-:Y:S01]  /*ff00*/  FADD.FTZ R0, R37, R0 ;  /* 0x0000000025007221 */ /* 0x000fe20000010000 */
[----:B------:R-:W-:Y:S01]  /*ff10*/  FADD.FTZ R2, R249, R2 ;  /* 0x00000002f9027221 */ /* 0x000fe20000010000 */
[----:B------:R-:W-:Y:S01]  /*ff20*/  HMMA.16816.F32.BF16 R136, R144, R22, R136 ;  /* 0x000000169088723c */ /* 0x000fe20000041888 */
[----:B------:R-:W-:Y:S01]  /*ff30*/  MOV R20, R59 ;  /* 0x0000003b00147202 */ /* 0x000fe20000000f00 */
[----:B------:R-:W-:Y:S01]  /*ff40*/  FADD.FTZ R0, R40, R0 ;  /* 0x0000000028007221 */ /* 0x000fe20000010000 */
[----:B------:R-:W-:-:S03]  /*ff50*/  FADD.FTZ R2, R69, R2 ;  /* 0x0000000245027221 */ /* 0x000fc60000010000 */
[----:B---3--:R-:W-:Y:S01]  /*ff60*/  HMMA.16816.F32.BF16 R148, R144, R16, R148 ;  /* 0x000000109094723c */ /* 0x008fe20000041894 */
[----:B------:R-:W-:Y:S01]  /*ff70*/  FADD.FTZ R0, R36, R0 ;  /* 0x0000000024007221 */ /* 0x000fe20000010000 */
[----:B------:R-:W-:-:S03]  /*ff80*/  FADD.FTZ R2, R62, R2 ;  /* 0x000000023e027221 */ /* 0x000fc60000010000 */
[----:B------:R-:W-:Y:S01]  /*ff90*/  FADD.FTZ R0, R11, R0 ;  /* 0x000000000b007221 */ /* 0x000fe20000010000 */
[----:B------:R-:W-:Y:S01]  /*ffa0*/  HMMA.16816.F32.BF16 R144, R144, R18, R12 ;  /* 0x000000129090723c */ /* 0x000fe2000004180c */
[----:B------:R-:W-:Y:S02]  /*ffb0*/  FADD.FTZ R2, R52, R2 ;  /* 0x0000000234027221 */ /* 0x000fe40000010000 */
[----:B------:R-:W-:Y:S02]  /*ffc0*/  FADD.FTZ R0, R10, R0 ;  /* 0x000000000a007221 */ /* 0x000fe40000010000 */
[----:B------:R-:W-:Y:S02]  /*ffd0*/  FADD.FTZ R2, R46, R2 ;  /* 0x000000022e027221 */ /* 0x000fe40000010000 */
[----:B------:R-:W-:Y:S02]  /*ffe0*/  FADD.FTZ R0, R9, R0 ;  /* 0x0000000009007221 */ /* 0x000fe40000010000 */
[----:B------:R-:W-:-:S02]  /*fff0*/  FADD.FTZ R229, R229, R2 ;  /* 0x00000002e5e57221 */ /* 0x000fc40000010000 */
[----:B------:R-:W-:-:S13]  /*10000*/  FADD.FTZ R230, R8, R0 ;  /* 0x0000000008e67221 */ /* 0x000fda0000010000 */
.L_x_819:
        /* <DEDUP_REMOVED lines=14> */
[----:B------:R-:W-:Y:S01]  /*100f0*/  SHF.R.S32.HI R239, RZ, 0x1f, R231 ;  /* 0x0000001fffef7819 */ /* 0x000fe200000114e7 */
[----:B------:R-:W-:-:S06]  /*10100*/  ULDC UR4, c[0x0][0x2ec] ;  /* 0x0000bb0000047ab9 */ /* 0x000fcc0000000800 */
.L_x_831:
        /* <DEDUP_REMOVED lines=15> */
[----:B------:R-:W-:Y:S02]  /*10200*/  LOP3.LUT R6, R6, R12, RZ, 0x3c, !PT ;  /* 0x0000000c06067212 */ /* 0x000fe400078e3cff */
[----:B------:R-:W4:Y:S10]  /*10210*/  I2F.RP R2, R9 ;  /* 0x0000000900027306 */ /* 0x000f340000209400 */
        /* <DEDUP_REMOVED lines=9> */
[----:B------:R-:W-:Y:S03]  /*102b0*/  IADD3 R3, -R0, RZ, RZ ;  /* 0x000000ff00037210 */ /* 0x000fe60007ffe1ff */
        /* <DEDUP_REMOVED lines=12> */
[-C--:B------:R-:W-:Y:S02]  /*10380*/  LOP3.LUT R3, R8, R12.reuse, RZ, 0x3c, !PT ;  /* 0x0000000c08037212 */ /* 0x080fe400078e3cff */
[----:B------:R-:W-:Y:S02]  /*10390*/  ISETP.NE.AND P3, PT, R12, RZ, PT ;  /* 0x000000ff0c00720c */ /* 0x000fe40003f65270 */
[----:B------:R-:W-:Y:S02]  /*103a0*/  ISETP.GE.AND P1, PT, R3, RZ, PT ;  /* 0x000000ff0300720c */ /* 0x000fe40003f26270 */
[----:B------:R-:W-:Y:S03]  /*103b0*/  LOP3.LUT R3, RZ, R12, RZ, 0x33, !PT ;  /* 0x0000000cff037212 */ /* 0x000fe600078e33ff */
[----:B------:R-:W-:Y:S02]  /*103c0*/  @P4 IADD3 R0, R0, 0x1, RZ ;  /* 0x0000000100004810 */ /* 0x000fe40007ffe0ff */
[----:B------:R-:W-:Y:S05]  /*103d0*/  @P5 VIADD R2, R2, 0x1 ;  /* 0x0000000102025836 */ /* 0x000fea0000000000 */
[----:B------:R-:W-:Y:S01]  /*103e0*/  @!P2 IADD3 R2, -R2, RZ, RZ ;  /* 0x000000ff0202a210 */ /* 0x000fe20007ffe1ff */
[----:B------:R-:W-:Y:S03]  /*103f0*/  @!P1 IMAD.MOV R0, RZ, RZ, -R0 ;  /* 0x000000ffff009224 */ /* 0x000fe600078e0a00 */
[C---:B------:R-:W-:Y:S02]  /*10400*/  SEL R2, R3.reuse, R2, !P3 ;  /* 0x0000000203027207 */ /* 0x040fe40005800000 */
[----:B------:R-:W-:Y:S02]  /*10410*/  SEL R0, R3, R0, !P3 ;  /* 0x0000000003007207 */ /* 0x000fe40005800000 */
[-C--:B------:R-:W-:Y:S02]  /*10420*/  LEA R4, P1, R2, R226.reuse, 0x2 ;  /* 0x000000e202047211 */ /* 0x080fe400078210ff */
[----:B------:R-:W-:Y:S02]  /*10430*/  LEA R6, P2, R0, R226, 0x2 ;  /* 0x000000e200067211 */ /* 0x000fe400078410ff */
[-C--:B------:R-:W-:Y:S02]  /*10440*/  LEA.HI.X.SX32 R5, R2, R227.reuse, 0x2, P1 ;  /* 0x000000e302057211 */ /* 0x080fe400008f16ff */
[----:B------:R-:W-:Y:S01]  /*10450*/  LEA.HI.X.SX32 R7, R0, R227, 0x2, P2 ;  /* 0x000000e300077211 */ /* 0x000fe200010f16ff */
[----:B------:R-:W-:Y:S02]  /*10460*/  IMAD.IADD R0, R2, 0x1, -R0 ;  /* 0x0000000102007824 */ /* 0x000fe400078e0a00 */
[----:B------:R4:W5:Y:S02]  /*10470*/  LDG.E R3, desc[UR8][R4.64] ;  /* 0x0000000804037981 */ /* 0x000964000c1e1900 */
[----:B------:R-:W-:Y:S02]  /*10480*/  IMAD R0, R0, R12, -0x100 ;  /* 0xffffff0000007424 */ /* 0x000fe400078e020c */
[----:B------:R1:W5:Y:S03]  /*10490*/  LDG.E R9, desc[UR8][R6.64] ;  /* 0x0000000806097981 */ /* 0x000366000c1e1900 */
[----:B------:R-:W-:Y:S01]  /*104a0*/  SHF.R.S32.HI R2, RZ, 0x1f, R0 ;  /* 0x0000001fff027819 */ /* 0x000fe20000011400 */
[----:B----4-:R-:W4:Y:S08]  /*104b0*/  LDC.64 R4, c[0x0][0x250] ;  /* 0x00009400ff047b82 */ /* 0x010f300000000a00 */
[----:B-1----:R-:W1:Y:S01]  /*104c0*/  LDC.64 R6, c[0x0][0x238] ;  /* 0x00008e00ff067b82 */ /* 0x002e620000000a00 */
[-C--:B----4-:R-:W-:Y:S04]  /*104d0*/  IMAD R8, R2, R4.reuse, RZ ;  /* 0x0000000402087224 */ /* 0x090fe800078e02ff */
[C---:B------:R-:W-:Y:S02]  /*104e0*/  IMAD R5, R0.reuse, R5, R8 ;  /* 0x0000000500057224 */ /* 0x040fe400078e0208 */
[----:B-----5:R-:W-:Y:S02]  /*104f0*/  IMAD.IADD R9, R9, 0x1, -R3 ;  /* 0x0000000109097824 */ /* 0x020fe400078e0a03 */
[----:B------:R-:W-:Y:S03]  /*10500*/  IMAD.WIDE.U32 R2, R0, R4, RZ ;  /* 0x0000000400027225 */ /* 0x000fe600078e00ff */
[----:B------:R-:W-:Y:S02]  /*10510*/  SHF.R.S32.HI R0, RZ, 0x1f, R9 ;  /* 0x0000001fff007819 */ /* 0x000fe40000011409 */
[----:B------:R-:W-:Y:S03]  /*10520*/  IADD3 R3, R3, R5, RZ ;  /* 0x0000000503037210 */ /* 0x000fe60007ffe0ff */
[-C--:B-1----:R-:W-:Y:S02]  /*10530*/  IMAD R0, R0, R6.reuse, RZ ;  /* 0x0000000600007224 */ /* 0x082fe400078e02ff */
[C---:B------:R-:W-:Y:S04]  /*10540*/  IMAD.WIDE.U32 R4, R9.reuse, R6, R2 ;  /* 0x0000000609047225 */ /* 0x040fe800078e0002 */
[----:B------:R-:W-:Y:S01]  /*10550*/  IMAD R7, R9, R7, R0 ;  /* 0x0000000709077224 */ /* 0x000fe200078e0200 */
[----:B------:R-:W-:Y:S03]  /*10560*/  MOV R0, R4 ;  /* 0x0000000400007202 */ /* 0x000fe60000000f00 */
[----:B------:R-:W-:Y:S07]  /*10570*/  IMAD.IADD R2, R5, 0x1, R7 ;  /* 0x0000000105027824 */ /* 0x000fee00078e0207 */
.L_x_828:
[----:B------:R-:W4:Y:S01]  /*10580*/  @!P0 LDC.64 R12, c[0x0][0x250] ;  /* 0x00009400ff0c8b82 */ /* 0x000f220000000a00 */
[----:B------:R-:W-:Y:S01]  /*10590*/  @P0 STS.64 [R168+0x5008], RZ ;  /* 0x005008ffa8000388 */ /* 0x000fe20000000a00 */
[C---:B------:R-:W-:Y:S02]  /*105a0*/  LEA R170, P2, R0.reuse, R116, 0x1 ;  /* 0x0000007400aa7211 */ /* 0x040fe400078408ff */
[----:B------:R-:W-:Y:S04]  /*105b0*/  @!P0 IADD3 R3, P1, R235, R0, RZ ;  /* 0x00000000eb038210 */ /* 0x000fe80007f3e0ff */
[----:B------:R-:W5:Y:S01]  /*105c0*/  @!P0 LDC.64 R18, c[0x0][0x250] ;  /* 0x00009400ff128b82 */ /* 0x000f620000000a00 */
[----:B------:R-:W-:Y:S01]  /*105d0*/  @P0 STS [R168+0x5000], RZ ;  /* 0x005000ffa8000388 */ /* 0x000fe20000000800 */
[-C--:B------:R-:W-:Y:S02]  /*105e0*/  LEA.HI.X R171, R0, R117.reuse, R2, 0x1, P2 ;  /* 0x0000007500ab7211 */ /* 0x080fe400010f0c02 */
[----:B------:R-:W-:Y:S01]  /*105f0*/  @!P0 IADD3.X R4, R236, R2, RZ, P1, !PT ;  /* 0x00000002ec048210 */ /* 0x000fe20000ffe4ff */
[----:B------:R-:W-:Y:S03]  /*10600*/  @P0 STS [R168+0x5004], RZ ;  /* 0x005004ffa8000388 */ /* 0x000fe60000000800 */
[----:B------:R-:W4:Y:S01]  /*10610*/  @!P0 LDC.64 R20, c[0x0][0x250] ;  /* 0x00009400ff148b82 */ /* 0x000f220000000a00 */
[C---:B------:R-:W-:Y:S01]  /*10620*/  @!P0 LEA R8, P1, R3.reuse, R116, 0x1 ;  /* 0x0000007403088211 */ /* 0x040fe200078208ff */
[----:B------:R-:W-:Y:S01]  /*10630*/  @!PT LDS RZ, [RZ] ;  /* 0x00000000fffff984 */ /* 0x000fe20000000800 */
[----:B------:R-:W-:Y:S01]  /*10640*/  @!PT LDS RZ, [RZ] ;  /* 0x00000000fffff984 */ /* 0x000fe20000000800 */
[----:B------:R-:W-:Y:S01]  /*10650*/  @!PT LDS RZ, [RZ] ;  /* 0x00000000fffff984 */ /* 0x000fe20000000800 */
[----:B------:R-:W-:Y:S01]  /*10660*/  @!P0 LDGSTS.E.BYPASS.LTC128B.128 [R168+0x5000], desc[UR8][R170.64] ;  /* 0x05000000aaa88fae */ /* 0x000fe2000b901d48 */
[----:B------:R-:W-:Y:S02]  /*10670*/  @!P0 MOV R5, R2 ;  /* 0x0000000200058202 */ /* 0x000fe40000000f00 */
[-C--:B------:R-:W-:Y:S02]  /*10680*/  @!P0 LEA.HI.X R9, R3, R117.reuse, R4, 0x1, P1 ;  /* 0x0000007503098211 */ /* 0x080fe400008f0c04 */
[CC--:B-1----:R-:W-:Y:S02]  /*10690*/  @!P0 LEA R3, P1, R10.reuse, R0.reuse, 0x6 ;  /* 0x000000000a038211 */ /* 0x0c2fe400078230ff */
[----:B------:R-:W-:Y:S01]  /*106a0*/  @!P0 MOV R4, R0 ;  /* 0x0000000000048202 */ /* 0x000fe20000000f00 */
[----:B------:R-:W-:Y:S01]  /*106b0*/  @P0 STS.128 [R168+0x5800], RZ ;  /* 0x005800ffa8000388 */ /* 0x000fe20000000c00 */
[----:B------:R-:W-:Y:S02]  /*106c0*/  @!P0 LEA R6, P2, R3, R116, 0x1 ;  /* 0x0000007403068211 */ /* 0x000fe400078408ff */
[----:B------:R-:W-:Y:S01]  /*106d0*/  @!P0 LEA.HI.X R7, R10, R2, R11, 0x6, P1 ;  /* 0x000000020a078211 */ /* 0x000fe200008f340b */
[----:B--2---:R-:W-:Y:S01]  /*106e0*/  @!P0 IMAD R11, R17, 0x60, RZ ;  /* 0x00000060110b8824 */ /* 0x004fe200078e02ff */
[----:B---3--:R-:W-:Y:S01]  /*106f0*/  @!P0 LEA R10, P1, R14, R0, 0x7 ;  /* 0x000000000e0a8211 */ /* 0x008fe200078238ff */
[----:B------:R-:W-:Y:S01]  /*10700*/  @!P0 IMAD.WIDE.U32 R4, R16, 0x60, R4 ;  /* 0x0000006010048825 */ /* 0x000fe200078e0004 */
[----:B------:R-:W-:Y:S01]  /*10710*/  @!P0 LEA.HI.X R7, R3, R117, R7, 0x1, P2 ;  /* 0x0000007503078211 */ /* 0x000fe200010f0c07 */
[----:B------:R-:W-:Y:S01]  /*10720*/  @!PT LDS RZ, [RZ] ;  /* 0x00000000fffff984 */ /* 0x000fe20000000800 */
[----:B------:R-:W-:Y:S01]  /*10730*/  @!PT LDS RZ, [RZ] ;  /* 0x00000000fffff984 */ /* 0x000fe20000000800 */
[----:B------:R-:W-:Y:S01]  /*10740*/  @!PT LDS RZ, [RZ] ;  /* 0x00000000fffff984 */ /* 0x000fe20000000800 */
[----:B------:R1:W-:Y:S01]  /*10750*/  @!P0 LDGSTS.E.BYPASS.LTC128B.128 [R168+0x5800], desc[UR8][R8.64] ;  /* 0x0580000008a88fae */ /* 0x0003e2000b901d48 */
[C---:B------:R-:W-:Y:S02]  /*10760*/  @!P0 LEA R16, P2, R4.reuse, R116, 0x1 ;  /* 0x0000007404108211 */ /* 0x040fe400078408ff */
[----:B------:R-:W-:Y:S01]  /*10770*/  @!P0 IADD3 R3, R11, R5, RZ ;  /* 0x000000050b038210 */ /* 0x000fe20007ffe0ff */
[----:B----4-:R-:W-:Y:S01]  /*10780*/  @!P0 IMAD R11, R21, 0xe0, RZ ;  /* 0x000000e0150b8824 */ /* 0x010fe200078e02ff */
[----:B------:R-:W-:Y:S03]  /*10790*/  @!P0 MOV R5, R2 ;  /* 0x0000000200058202 */ /* 0x000fe60000000f00 */
[----:B------:R-:W-:Y:S01]  /*107a0*/  @P0 STS.128 [R168+0x6000], RZ ;  /* 0x006000ffa8000388 */ /* 0x000fe20000000c00 */
[-C--:B------:R-:W-:Y:S01]  /*107b0*/  @!P0 LEA.HI.X R17, R4, R117.reuse, R3, 0x1, P2 ;  /* 0x0000007504118211 */ /* 0x080fe200010f0c03 */
[----:B------:R-:W-:Y:S01]  /*107c0*/  @!P0 IMAD R3, R13, 0xa0, RZ ;  /* 0x000000a00d038824 */ /* 0x000fe200078e02ff */
[----:B------:R-:W-:Y:S05]  /*107d0*/  @!P0 MOV R4, R0 ;  /* 0x0000000000048202 */ /* 0x000fea0000000f00 */
[----:B------:R-:W-:Y:S01]  /*107e0*/  @!PT LDS RZ, [RZ] ;  /* 0x00000000fffff984 */ /* 0x000fe20000000800 */
[----:B------:R-:W-:Y:S01]  /*107f0*/  @!PT LDS RZ, [RZ] ;  /* 0x00000000fffff984 */ /* 0x000fe20000000800 */
[----:B------:R-:W-:Y:S01]  /*10800*/  @!PT LDS RZ, [RZ] ;  /* 0x00000000fffff984 */ /* 0x000fe20000000800 */
[----:B------:R2:W-:Y:S01]  /*10810*/  @!P0 LDGSTS.E.BYPASS.LTC128B.128 [R168+0x6000], desc[UR8][R6.64] ;  /* 0x0600000006a88fae */ /* 0x0005e2000b901d48 */
[----:B-----5:R-:W-:Y:S07]  /*10820*/  @!P0 IMAD.WIDE.U32 R4, R18, 0xc0, R4 ;  /* 0x000000c012048825 */ /* 0x020fee00078e0004 */
[----:B------:R-:W-:Y:S01]  /*10830*/  @P0 STS.128 [R168+0x6800], RZ ;  /* 0x006800ffa8000388 */ /* 0x000fe20000000c00 */
[----:B-1----:R-:W-:Y:S02]  /*10840*/  @!P0 LEA.HI.X R8, R14, R2, R15, 0x7, P1 ;  /* 0x000000020e088211 */ /* 0x002fe400008f3c0f */
[C---:B------:R-:W-:Y:S02]  /*10850*/  @!P0 LEA R14, P1, R10.reuse, R116, 0x1 ;  /* 0x000000740a0e8211 */ /* 0x040fe400078208ff */
[----:B------:R-:W-:Y:S03]  /*10860*/  @!P0 MOV R9, R2 ;  /* 0x0000000200098202 */ /* 0x000fe60000000f00 */
[----:B------:R-:W-:Y:S01]  /*10870*/  @!PT LDS RZ, [RZ] ;  /* 0x00000000fffff984 */ /* 0x000fe20000000800 */
[----:B------:R-:W-:Y:S01]  /*10880*/  @!PT LDS RZ, [RZ] ;  /* 0x00000000fffff984 */ /* 0x000fe20000000800 */
[----:B------:R-:W-:Y:S01]  /*10890*/  @!PT LDS RZ, [RZ] ;  /* 0x00000000fffff984 */ /* 0x000fe20000000800 */
[----:B------:R-:W-:Y:S01]  /*108a0*/  @!P0 LDGSTS.E.BYPASS.LTC128B.128 [R168+0x6800], desc[UR8][R16.64] ;  /* 0x0680000010a88fae */ /* 0x000fe2000b901d48 */
[----:B------:R-:W-:Y:S01]  /*108b0*/  @!P0 LEA.HI.X R15, R10, R117, R8, 0x1, P1 ;  /* 0x000000750a0f8211 */ /* 0x000fe200008f0c08 */
[----:B------:R-:W-:Y:S01]  /*108c0*/  @!P0 IMAD R10, R19, 0xc0, RZ ;  /* 0x000000c0130a8824 */ /* 0x000fe200078e02ff */
[----:B------:R-:W-:Y:S05]  /*108d0*/  @!P0 MOV R8, R0 ;  /* 0x0000000000088202 */ /* 0x000fea0000000f00 */
[----:B------:R-:W-:Y:S01]  /*108e0*/  @P0 STS.128 [R168+0x7000], RZ ;  /* 0x007000ffa8000388 */ /* 0x000fe20000000c00 */
[----:B------:R-:W-:Y:S01]  /*108f0*/  @!P0 IMAD.WIDE.U32 R8, R20, 0xe0, R8 ;  /* 0x000000e014088825 */ /* 0x000fe200078e0008 */
[----:B--2---:R-:W-:Y:S02]  /*10900*/  @!P0 MOV R7, R2 ;  /* 0x0000000200078202 */ /* 0x004fe40000000f00 */
[----:B------:R-:W-:Y:S04]  /*10910*/  @!P0 LEA R2, P1, R8, R116, 0x1 ;  /* 0x0000007408028211 */ /* 0x000fe800078208ff */
[----:B------:R-:W-:Y:S01]  /*10920*/  @!PT LDS RZ, [RZ] ;  /* 0x00000000fffff984 */ /* 0x000fe20000000800 */
[----:B------:R-:W-:Y:S01]  /*10930*/  @!PT LDS RZ, [RZ] ;  /* 0x00000000fffff984 */ /* 0x000fe20000000800 */
[----:B------:R-:W-:Y:S01]  /*10940*/  @!PT LDS RZ, [RZ] ;  /* 0x00000000fffff984 */ /* 0x000fe20000000800 */
[----:B------:R-:W-:Y:S01]  /*10950*/  @!P0 LDGSTS.E.BYPASS.LTC128B.128 [R168+0x7000], desc[UR8][R14.64] ;  /* 0x070000000ea88fae */ /* 0x000fe2000b901d48 */
[----:B------:R-:W-:Y:S05]  /*10960*/  @!P0 MOV R6, R0 ;  /* 0x0000000000068202 */ /* 0x000fea0000000f00 */
[----:B------:R-:W-:Y:S02]  /*10970*/  @!P0 IMAD.WIDE.U32 R6, R12, 0xa0, R6 ;  /* 0x000000a00c068825 */ /* 0x000fe400078e0006 */
[----:B------:R-:W-:Y:S01]  /*10980*/  @P0 STS.128 [R168+0x7800], RZ ;  /* 0x007800ffa8000388 */ /* 0x000fe20000000c00 */
[-C--:B------:R-:W-:Y:S02]  /*10990*/  @!P0 LEA R12, P3, R6, R116.reuse, 0x1 ;  /* 0x00000074060c8211 */ /* 0x080fe400078608ff */
[----:B------:R-:W-:Y:S02]  /*109a0*/  @!P0 IADD3 R0, R3, R7, RZ ;  /* 0x0000000703008210 */ /* 0x000fe40007ffe0ff */
[----:B------:R-:W-:Y:S02]  /*109b0*/  @!P0 IADD3 R3, R10, R5, RZ ;  /* 0x000000050a038210 */ /* 0x000fe40007ffe0ff */
[----:B------:R-:W-:Y:S02]  /*109c0*/  @!P0 IADD3 R5, R11, R9, RZ ;  /* 0x000000090b058210 */ /* 0x000fe40007ffe0ff */
[-C--:B------:R-:W-:Y:S02]  /*109d0*/  @!P0 LEA.HI.X R13, R6, R117.reuse, R0, 0x1, P3 ;  /* 0x00000075060d8211 */ /* 0x080fe400018f0c00 */
[C---:B------:R-:W-:Y:S03]  /*109e0*/  @!P0 LEA R10, P2, R4.reuse, R116, 0x1 ;  /* 0x00000074040a8211 */ /* 0x040fe600078408ff */
[----:B------:R-:W-:Y:S01]  /*109f0*/  @!PT LDS RZ, [RZ] ;  /* 0x00000000fffff984 */ /* 0x000fe20000000800 */
[----:B------:R-:W-:Y:S01]  /*10a00*/  @!PT LDS RZ, [RZ] ;  /* 0x00000000fffff984 */ /* 0x000fe20000000800 */
[----:B------:R-:W-:Y:S01]  /*10a10*/  @!PT LDS RZ, [RZ] ;  /* 0x00000000fffff984 */ /* 0x000fe20000000800 */
[----:B------:R-:W-:Y:S01]  /*10a20*/  @!P0 LDGSTS.E.BYPASS.LTC128B.128 [R168+0x7800], desc[UR8][R12.64] ;  /* 0x078000000ca88fae */ /* 0x000fe2000b901d48 */
[-C--:B------:R-:W-:Y:S02]  /*10a30*/  @!P0 LEA.HI.X R11, R4, R117.reuse, R3, 0x1, P2 ;  /* 0x00000075040b8211 */ /* 0x080fe400010f0c03 */
[----:B------:R-:W-:Y:S02]  /*10a40*/  @!P0 LEA.HI.X R3, R8, R117, R5, 0x1, P1 ;  /* 0x0000007508038211 */ /* 0x000fe400008f0c05 */
[----:B------:R-:W-:Y:S03]  /*10a50*/  ISETP.GE.AND P1, PT, R228, 0x2, PT ;  /* 0x00000002e400780c */ /* 0x000fe60003f26270 */
[----:B------:R-:W-:Y:S08]  /*10a60*/  @P0 STS.128 [R168+0x8000], RZ ;  /* 0x008000ffa8000388 */ /* 0x000ff00000000c00 */
[----:B------:R-:W-:Y:S01]  /*10a70*/  @!PT LDS RZ, [RZ] ;  /* 0x00000000fffff984 */ /* 0x000fe20000000800 */
[----:B------:R-:W-:Y:S01]  /*10a80*/  @!PT LDS RZ, [RZ] ;  /* 0x00000000fffff984 */ /* 0x000fe20000000800 */
[----:B------:R-:W-:Y:S01]  /*10a90*/  @!PT LDS RZ, [RZ] ;  /* 0x00000000fffff984 */ /* 0x000fe20000000800 */
[----:B------:R1:W-:Y:S08]  /*10aa0*/  @!P0 LDGSTS.E.BYPASS.LTC128B.128 [R168+0x8000], desc[UR8][R10.64] ;  /* 0x080000000aa88fae */ /* 0x0003f0000b901d48 */
[----:B------:R-:W-:Y:S08]  /*10ab0*/  @P0 STS.128 [R168+0x8800], RZ ;  /* 0x008800ffa8000388 */ /* 0x000ff00000000c00 */
[----:B------:R-:W-:Y:S01]  /*10ac0*/  @!PT LDS RZ, [RZ] ;  /* 0x00000000fffff984 */ /* 0x000fe20000000800 */
[----:B------:R-:W-:Y:S01]  /*10ad0*/  @!PT LDS RZ, [RZ] ;  /* 0x00000000fffff984 */ /* 0x000fe20000000800 */
[----:B------:R-:W-:Y:S01]  /*10ae0*/  @!PT LDS RZ, [RZ] ;  /* 0x00000000fffff984 */ /* 0x000fe20000000800 */
[----:B------:R2:W-:Y:S08]  /*10af0*/  @!P0 LDGSTS.E.BYPASS.LTC128B.128 [R168+0x8800], desc[UR8][R2.64] ;  /* 0x0880000002a88fae */ /* 0x0005f0000b901d48 */
[----:B------:R-:W-:Y:S08]  /*10b00*/  LDSM.16.M88.4 R128, [R166] ;  /* 0x00000000a680783b */ /* 0x000ff00000000200 */
[----:B------:R-:W0:Y:S08]  /*10b10*/  LDGDEPBAR ;  /* 0x00000000000079af */ /* 0x000e300000000000 */
[----:B-1----:R-:W1:Y:S08]  /*10b20*/  LDSM.16.M88.4 R8, [R134+0x1000] ;  /* 0x001000008608783b */ /* 0x002e700000000200 */
[----:B------:R-:W3:Y:S08]  /*10b30*/  LDSM.16.M88.4 R16, [R134+0x1400] ;  /* 0x001400008610783b */ /* 0x000ef00000000200 */
[----:B------:R-:W4:Y:S08]  /*10b40*/  LDSM.16.M88.4 R24, [R134+0x1800] ;  /* 0x001800008618783b */ /* 0x000f300000000200 */
[----:B------:R-:W5:Y:S08]  /*10b50*/  LDSM.16.M88.4 R32, [R134+0x1c00] ;  /* 0x001c00008620783b */ /* 0x000f700000000200 */
[----:B------:R-:W2:Y:S08]  /*10b60*/  LDSM.16.M88.4 R40, [R134+0x2000] ;  /* 0x002000008628783b */ /* 0x000eb00000000200 */
[----:B------:R-:W2:Y:S01]  /*10b70*/  LDSM.16.M88.4 R48, [R134+0x2400] ;  /* 0x002400008630783b */ /* 0x000ea20000000200 */
[C---:B-1----:R-:W-:Y:S06]  /*10b80*/  HMMA.16816.F32.BF16 R4, R128.reuse, R8, RZ ;  /* 0x000000088004723c */ /* 0x042fec00000418ff */
[C---:B------:R-:W-:Y:S01]  /*10b90*/  HMMA.16816.F32.BF16 R8, R128.reuse, R10, RZ ;  /* 0x0000000a8008723c */ /* 0x040fe200000418ff */
[----:B------:R-:W1:Y:S05]  /*10ba0*/  LDSM.16.M88.4 R56, [R134+0x2800] ;  /* 0x002800008638783b */ /* 0x000e6a0000000200 */
[C---:B---3--:R-:W-:Y:S03]  /*10bb0*/  HMMA.16816.F32.BF16 R12, R128.reuse, R16, RZ ;  /* 0x00000010800c723c */ /* 0x048fe600000418ff */
[----:B------:R-:W3:Y:S03]  /*10bc0*/  LDSM.16.M88.4 R64, [R134+0x2c00] ;  /* 0x002c00008640783b */ /* 0x000ee60000000200 */
[C---:B------:R-:W-:Y:S05]  /*10bd0*/  HMMA.16816.F32.BF16 R16, R128.reuse, R18, RZ ;  /* 0x000000128010723c */ /* 0x040fea00000418ff */
[----:B------:R-:W3:Y:S01]  /*10be0*/  LDSM.16.M88.4 R72, [R134+0x3000] ;  /* 0x003000008648783b */ /* 0x000ee20000000200 */
[C---:B----4-:R-:W-:Y:S06]  /*10bf0*/  HMMA.16816.F32.BF16 R20, R128.reuse, R24, RZ ;  /* 0x000000188014723c */ /* 0x050fec00000418ff */
[C---:B------:R-:W-:Y:S01]  /*10c00*/  HMMA.16816.F32.BF16 R24, R128.reuse, R26, RZ ;  /* 0x0000001a8018723c */ /* 0x040fe200000418ff */
[----:B------:R-:W4:Y:S05]  /*10c10*/  LDSM.16.M88.4 R80, [R134+0x3400] ;  /* 0x003400008650783b */ /* 0x000f2a0000000200 */
[C---:B-----5:R-:W-:Y:S03]  /*10c20*/  HMMA.16816.F32.BF16 R28, R128.reuse, R32, RZ ;  /* 0x00000020801c723c */ /* 0x060fe600000418ff */
[----:B------:R-:W5:Y:S03]  /*10c30*/  LDSM.16.M88.4 R88, [R134+0x3800] ;  /* 0x003800008658783b */ /* 0x000f660000000200 */
[C---:B------:R-:W-:Y:S05]  /*10c40*/  HMMA.16816.F32.BF16 R32, R128.reuse, R34, RZ ;  /* 0x000000228020723c */ /* 0x040fea00000418ff */
[----:B------:R-:W5:Y:S01]  /*10c50*/  LDSM.16.M88.4 R96, [R134+0x3c00] ;  /* 0x003c00008660783b */ /* 0x000f620000000200 */
[C---:B--2---:R-:W-:Y:S06]  /*10c60*/  HMMA.16816.F32.BF16 R36, R128.reuse, R40, RZ ;  /* 0x000000288024723c */ /* 0x044fec00000418ff */
[C---:B------:R-:W-:Y:S01]  /*10c70*/  HMMA.16816.F32.BF16 R40, R128.reuse, R42, RZ ;  /* 0x0000002a8028723c */ /* 0x040fe200000418ff */
[----:B------:R-:W2:Y:S05]  /*10c80*/  LDSM.16.M88.4 R104, [R134+0x4000] ;  /* 0x004000008668783b */ /* 0x000eaa0000000200 */
[C---:B------:R-:W-:Y:S03]  /*10c90*/  HMMA.16816.F32.BF16 R44, R128.reuse, R48, RZ ;  /* 0x00000030802c723c */ /* 0x040fe600000418ff */
[----:B------:R-:W2:Y:S03]  /*10ca0*/  LDSM.16.M88.4 R112, [R134+0x4400] ;  /* 0x004400008670783b */ /* 0x000ea60000000200 */
[C---:B------:R-:W-:Y:S05]  /*10cb0*/  HMMA.16816.F32.BF16 R48, R128.reuse, R50, RZ ;  /* 0x000000328030723c */ /* 0x040fea00000418ff */
[----:B------:R-:W2:Y:S01]  /*10cc0*/  LDSM.16.M88.4 R120, [R134+0x4800] ;  /* 0x004800008678783b */ /* 0x000ea20000000200 */
[C---:B-1----:R-:W-:Y:S06]  /*10cd0*/  HMMA.16816.F32.BF16 R52, R128.reuse, R56, RZ ;  /* 0x000000388034723c */ /* 0x042fec00000418ff */
[C---:B------:R-:W-:Y:S01]  /*10ce0*/  HMMA.16816.F32.BF16 R56, R128.reuse, R58, RZ ;  /* 0x0000003a8038723c */ /* 0x040fe200000418ff */
[----:B------:R-:W1:Y:S05]  /*10cf0*/  LDSM.16.M88.4 R152, [R134+0x4c00] ;  /* 0x004c00008698783b */ /* 0x000e6a0000000200 */
[C---:B---3--:R-:W-:Y:S03]  /*10d00*/  HMMA.16816.F32.BF16 R60, R128.reuse, R64, RZ ;  /* 0x00000040803c723c */ /* 0x048fe600000418ff */
[----:B------:R-:W-:Y:S03]  /*10d10*/  LDSM.16.M88.4 R156, [R167] ;  /* 0x00000000a79c783b */ /* 0x000fe60000000200 */
[C---:B------:R-:W-:Y:S05]  /*10d20*/  HMMA.16816.F32.BF16 R64, R128.reuse, R66, RZ ;  /* 0x000000428040723c */ /* 0x040fea00000418ff */
[----:B------:R-:W3:Y:S01]  /*10d30*/  LDSM.16.M88.4 R160, [R165] ;  /* 0x00000000a5a0783b */ /* 0x000ee20000000200 */
[C---:B------:R-:W-:Y:S06]  /*10d40*/  HMMA.16816.F32.BF16 R68, R128.reuse, R72, RZ ;  /* 0x000000488044723c */ /* 0x040fec00000418ff */
[C---:B------:R-:W-:Y:S06]  /*10d50*/  HMMA.16816.F32.BF16 R72, R128.reuse, R74, RZ ;  /* 0x0000004a8048723c */ /* 0x040fec00000418ff */
[C---:B----4-:R-:W-:Y:S06]  /*10d60*/  HMMA.16816.F32.BF16 R76, R128.reuse, R80, RZ ;  /* 0x00000050804c723c */ /* 0x050fec00000418ff */
[C---:B------:R-:W-:Y:S06]  /*10d70*/  HMMA.16816.F32.BF16 R80, R128.reuse, R82, RZ ;  /* 0x000000528050723c */ /* 0x040fec00000418ff */
[C---:B-----5:R-:W-:Y:S06]  /*10d80*/  HMMA.16816.F32.BF16 R84, R128.reuse, R88, RZ ;  /* 0x000000588054723c */ /* 0x060fec00000418ff */
        /* <DEDUP_REMOVED lines=9> */
[C---:B-1----:R-:W-:Y:S06]  /*10e20*/  HMMA.16816.F32.BF16 R124, R128.reuse, R152, RZ ;  /* 0x00000098807c723c */ /* 0x042fec00000418ff */
[----:B------:R-:W-:Y:S01]  /*10e30*/  HMMA.16816.F32.BF16 R128, R128, R154, RZ ;  /* 0x0000009a8080723c */ /* 0x000fe200000418ff */
[----:B------:R-:W1:Y:S05]  /*10e40*/  LDSM.16.M88.4 R152, [R165+0x400] ;  /* 0x00040000a598783b */ /* 0x000e6a0000000200 */
[C---:B---3--:R-:W-:Y:S06]  /*10e50*/  HMMA.16816.F32.BF16 R4, R156.reuse, R160, R4 ;  /* 0x000000a09c04723c */ /* 0x048fec0000041804 */
[C---:B------:R-:W-:Y:S11]  /*10e60*/  HMMA.16816.F32.BF16 R8, R156.reuse, R162, R8 ;  /* 0x000000a29c08723c */ /* 0x040ff60000041808 */
[----:B------:R-:W-:Y:S07]  /*10e70*/  @!UPT UIADD3 URZ, URZ, URZ, URZ ;  /* 0x0000003f3f3ff290 */ /* 0x000fee000fffe03f */
[----:B------:R-:W-:Y:S01]  /*10e80*/  FMUL.FTZ R4, R4, UR5 ;  /* 0x0000000504047c20 */ /* 0x000fe20008410000 */
[----:B------:R-:W-:Y:S01]  /*10e90*/  FMUL.FTZ R5, R5, UR5 ;  /* 0x0000000505057c20 */ /* 0x000fe20008410000 */
[----:B------:R-:W-:Y:S01]  /*10ea0*/  FMUL.FTZ R6, R6, UR5 ;  /* 0x0000000506067c20 */ /* 0x000fe20008410000 */
[----:B------:R-:W-:Y:S01]  /*10eb0*/  FMUL.FTZ R7, R7, UR5 ;  /* 0x0000000507077c20 */ /* 0x000fe20008410000 */
[----:B------:R-:W2:Y:S02]  /*10ec0*/  MUFU.TANH R186, R4 ;  /* 0x0000000400ba7308 */ /* 0x000ea40000002400 */
[----:B------:R-:W-:Y:S01]  /*10ed0*/  FMUL.FTZ R8, R8, UR5 ;  /* 0x0000000508087c20 */ /* 0x000fe20008410000 */
[----:B------:R-:W-:Y:S01]  /*10ee0*/  FMUL.FTZ R9, R9, UR5 ;  /* 0x0000000509097c20 */ /* 0x000fe20008410000 */
[----:B------:R-:W-:Y:S01]  /*10ef0*/  FMUL.FTZ R10, R10, UR5 ;  /* 0x000000050a0a7c20 */ /* 0x000fe20008410000 */
[----:B------:R-:W-:Y:S01]  /*10f00*/  FMUL.FTZ R11, R11, UR5 ;  /* 0x000000050b0b7c20 */ /* 0x000fe20008410000 */
[C---:B-1----:R-:W-:Y:S04]  /*10f10*/  HMMA.16816.F32.BF16 R12, R156.reuse, R152, R12 ;  /* 0x000000989c0c723c */ /* 0x042fe8000004180c */
[----:B------:R-:W1:Y:S02]  /*10f20*/  MUFU.TANH R197, R5 ;  /* 0x0000000500c57308 */ /* 0x000e640000002400 */
[C---:B------:R-:W-:Y:S08]  /*10f30*/  HMMA.16816.F32.BF16 R16, R156.reuse, R154, R16 ;  /* 0x0000009a9c10723c */ /* 0x040ff00000041810 */
[----:B------:R-:W3:Y:S10]  /*10f40*/  MUFU.TANH R187, R6 ;  /* 0x0000000600bb7308 */ /* 0x000ef40000002400 */
[----:B------:R4:W1:Y:S01]  /*10f50*/  MUFU.TANH R196, R7 ;  /* 0x0000000700c47308 */ /* 0x0008620000002400 */
[----:B------:R-:W-:Y:S09]  /*10f60*/  FMUL.FTZ R12, R12, UR5 ;  /* 0x000000050c0c7c20 */ /* 0x000ff20008410000 */
[----:B------:R-:W1:Y:S01]  /*10f70*/  MUFU.TANH R195, R8 ;  /* 0x0000000800c37308 */ /* 0x000e620000002400 */
[----:B------:R-:W-:Y:S01]  /*10f80*/  FMUL.FTZ R13, R13, UR5 ;  /* 0x000000050d0d7c20 */ /* 0x000fe20008410000 */
[----:B------:R-:W-:Y:S01]  /*10f90*/  FMUL.FTZ R14, R14, UR5 ;  /* 0x000000050e0e7c20 */ /* 0x000fe20008410000 */
[----:B------:R-:W-:Y:S01]  /*10fa0*/  FMUL.FTZ R15, R15, UR5 ;  /* 0x000000050f0f7c20 */ /* 0x000fe20008410000 */
[----:B------:R-:W-:Y:S01]  /*10fb0*/  FMUL.FTZ R16, R16, UR5 ;  /* 0x0000000510107c20 */ /* 0x000fe20008410000 */
[----:B------:R-:W-:Y:S01]  /*10fc0*/  FMUL.FTZ R17, R17, UR5 ;  /* 0x0000000511117c20 */ /* 0x000fe20008410000 */
[----:B------:R-:W-:Y:S04]  /*10fd0*/  FMUL.FTZ R18, R18, UR5 ;  /* 0x0000000512127c20 */ /* 0x000fe80008410000 */
[----:B------:R-:W1:Y:S01]  /*10fe0*/  MUFU.TANH R194, R9 ;  /* 0x0000000900c27308 */ /* 0x000e620000002400 */
[----:B----4-:R-:W4:Y:S01]  /*10ff0*/  LDSM.16.M88.4 R4, [R165+0x800] ;  /* 0x00080000a504783b */ /* 0x010f220000000200 */
[----:B------:R-:W-:Y:S08]  /*11000*/  FMUL.FTZ R19, R19, UR5 ;  /* 0x0000000513137c20 */ /* 0x000ff00008410000 */
[----:B------:R-:W1:Y:S10]  /*11010*/  MUFU.TANH R193, R10 ;  /* 0x0000000a00c17308 */ /* 0x000e740000002400 */
[----:B------:R5:W1:Y:S10]  /*11020*/  MUFU.TANH R192, R11 ;  /* 0x0000000b00c07308 */ /* 0x000a740000002400 */
[----:B------:R-:W1:Y:S10]  /*11030*/  MUFU.TANH R191, R12 ;  /* 0x0000000c00bf7308 */ /* 0x000e740000002400 */
[----:B------:R-:W1:Y:S01]  /*11040*/  MUFU.TANH R190, R13 ;  /* 0x0000000d00be7308 */ /* 0x000e620000002400 */
[----:B-----5:R-:W5:Y:S09]  /*11050*/  LDSM.16.M88.4 R8, [R165+0xc00] ;  /* 0x000c0000a508783b */ /* 0x020f720000000200 */
[----:B------:R-:W1:Y:S01]  /*11060*/  MUFU.TANH R189, R14 ;  /* 0x0000000e00bd7308 */ /* 0x000e620000002400 */
[C---:B----4-:R-:W-:Y:S06]  /*11070*/  HMMA.16816.F32.BF16 R20, R156.reuse, R4, R20 ;  /* 0x000000049c14723c */ /* 0x050fec0000041814 */
[C---:B------:R-:W-:Y:S03]  /*11080*/  HMMA.16816.F32.BF16 R24, R156.reuse, R6, R24 ;  /* 0x000000069c18723c */ /* 0x040fe60000041818 */
[----:B------:R-:W4:Y:S01]  /*11090*/  MUFU.TANH R188, R15 ;  /* 0x0000000f00bc7308 */ /* 0x000f220000002400 */
[----:B------:R-:W2:Y:S09]  /*110a0*/  LDSM.16.M88.4 R4, [R165+0x1000] ;  /* 0x00100000a504783b */ /* 0x000eb20000000200 */
[----:B------:R-:W1:Y:S10]  /*110b0*/  MUFU.TANH R185, R16 ;  /* 0x0000001000b97308 */ /* 0x000e740000002400 */
[----:B------:R-:W1:Y:S01]  /*110c0*/  MUFU.TANH R184, R17 ;  /* 0x0000001100b87308 */ /* 0x000e620000002400 */
[----:B------:R-:W-:Y:S01]  /*110d0*/  FMUL.FTZ R21, R21, UR5 ;  /* 0x0000000515157c20 */ /* 0x000fe20008410000 */
[----:B------:R-:W-:Y:S01]  /*110e0*/  FMUL.FTZ R22, R22, UR5 ;  /* 0x0000000516167c20 */ /* 0x000fe20008410000 */
[----:B------:R-:W-:Y:S01]  /*110f0*/  FMUL.FTZ R20, R20, UR5 ;  /* 0x0000000514147c20 */ /* 0x000fe20008410000 */
[----:B------:R-:W-:Y:S01]  /*11100*/  FMUL.FTZ R23, R23, UR5 ;  /* 0x0000000517177c20 */ /* 0x000fe20008410000 */
[----:B------:R-:W-:Y:S05]  /*11110*/  FMUL.FTZ R25, R25, UR5 ;  /* 0x0000000519197c20 */ /* 0x000fea0008410000 */
[----:B------:R3:W1:Y:S01]  /*11120*/  MUFU.TANH R178, R21 ;  /* 0x0000001500b27308 */ /* 0x0006620000002400 */
[C---:B-----5:R-:W-:Y:S03]  /*11130*/  HMMA.16816.F32.BF16 R28, R156.reuse, R8, R28 ;  /* 0x000000089c1c723c */ /* 0x060fe6000004181c */
[----:B------:R-:W-:Y:S01]  /*11140*/  FMUL.FTZ R26, R26, UR5 ;  /* 0x000000051a1a7c20 */ /* 0x000fe20008410000 */
[----:B------:R-:W-:Y:S01]  /*11150*/  FMUL.FTZ R27, R27, UR5 ;  /* 0x000000051b1b7c20 */ /* 0x000fe20008410000 */
[----:B------:R-:W-:Y:S01]  /*11160*/  FMUL.FTZ R24, R24, UR5 ;  /* 0x0000000518187c20 */ /* 0x000fe20008410000 */
[C---:B------:R-:W-:Y:S03]  /*11170*/  HMMA.16816.F32.BF16 R32, R156.reuse, R10, R32 ;  /* 0x0000000a9c20723c */ /* 0x040fe60000041820 */
[----:B------:R-:W1:Y:S01]  /*11180*/  MUFU.TANH R176, R22 ;  /* 0x0000001600b07308 */ /* 0x000e620000002400 */
[----:B------:R-:W5:Y:S09]  /*11190*/  LDSM.16.M88.4 R8, [R165+0x1400] ;  /* 0x00140000a508783b */ /* 0x000f720000000200 */
[----:B------:R-:W1:Y:S01]  /*111a0*/  MUFU.TANH R173, R25 ;  /* 0x0000001900ad7308 */ /* 0x000e620000002400 */
[C---:B--2---:R-:W-:Y:S06]  /*111b0*/  HMMA.16816.F32.BF16 R36, R156.reuse, R4, R36 ;  /* 0x000000049c24723c */ /* 0x044fec0000041824 */
[C---:B------:R-:W-:Y:S03]  /*111c0*/  HMMA.16816.F32.BF16 R40, R156.reuse, R6, R40 ;  /* 0x000000069c28723c */ /* 0x040fe60000041828 */
[----:B------:R-:W2:Y:S01]  /*111d0*/  MUFU.TANH R172, R26 ;  /* 0x0000001a00ac7308 */ /* 0x000ea20000002400 */
[----:B------:R-:W4:Y:S01]  /*111e0*/  LDSM.16.M88.4 R4, [R165+0x1800] ;  /* 0x00180000a504783b */ /* 0x000f220000000200 */
[----:B------:R-:W-:Y:S01]  /*111f0*/  FMUL.FTZ R28, R28, UR5 ;  /* 0x000000051c1c7c20 */ /* 0x000fe20008410000 */
[----:B------:R-:W-:Y:S01]  /*11200*/  FMUL.FTZ R29, R29, UR5 ;  /* 0x000000051d1d7c20 */ /* 0x000fe20008410000 */
[----:B------:R-:W-:Y:S01]  /*11210*/  FMUL.FTZ R30, R30, UR5 ;  /* 0x000000051e1e7c20 */ /* 0x000fe20008410000 */
[----:B------:R-:W-:Y:S05]  /*11220*/  FMUL.FTZ R31, R31, UR5 ;  /* 0x000000051f1f7c20 */ /* 0x000fea0008410000 */
[----:B------:R-:W1:Y:S01]  /*11230*/  MUFU.TANH R169, R27 ;  /* 0x0000001b00a97308 */ /* 0x000e620000002400 */
[----:B------:R-:W-:Y:S01]  /*11240*/  FMUL.FTZ R32, R32, UR5 ;  /* 0x0000000520207c20 */ /* 0x000fe20008410000 */
[----:B------:R-:W-:Y:S01]  /*11250*/  FMUL.FTZ R33, R33, UR5 ;  /* 0x0000000521217c20 */ /* 0x000fe20008410000 */
[----:B------:R-:W-:Y:S01]  /*11260*/  FMUL.FTZ R34, R34, UR5 ;  /* 0x0000000522227c20 */ /* 0x000fe20008410000 */
[----:B------:R-:W-:Y:S06]  /*11270*/  FMUL.FTZ R35, R35, UR5 ;  /* 0x0000000523237c20 */ /* 0x000fec0008410000 */
[----:B------:R-:W1:Y:S01]  /*11280*/  MUFU.TANH R163, R28 ;  /* 0x0000001c00a37308 */ /* 0x000e620000002400 */
[----:B------:R-:W-:Y:S01]  /*11290*/  FMUL.FTZ R36, R36, UR5 ;  /* 0x0000000524247c20 */ /* 0x000fe20008410000 */
[----:B------:R-:W-:Y:S01]  /*112a0*/  FMUL.FTZ R37, R37, UR5 ;  /* 0x0000000525257c20 */ /* 0x000fe20008410000 */
[----:B------:R-:W-:Y:S01]  /*112b0*/  FMUL.FTZ R38, R38, UR5 ;  /* 0x0000000526267c20 */ /* 0x000fe20008410000 */
[----:B------:R-:W-:Y:S01]  /*112c0*/  FMUL.FTZ R39, R39, UR5 ;  /* 0x0000000527277c20 */ /* 0x000fe20008410000 */
[----:B------:R-:W-:Y:S05]  /*112d0*/  FMUL.FTZ R40, R40, UR5 ;  /* 0x0000000528287c20 */ /* 0x000fea0008410000 */
[----:B------:R-:W1:Y:S01]  /*112e0*/  MUFU.TANH R162, R29 ;  /* 0x0000001d00a27308 */ /* 0x000e620000002400 */
        /* <DEDUP_REMOVED lines=8> */
[C---:B----4-:R-:W-:Y:S06]  /*11370*/  HMMA.16816.F32.BF16 R52, R156.reuse, R4, R52 ;  /* 0x000000049c34723c */ /* 0x050fec0000041834 */
[C---:B------:R-:W-:Y:S03]  /*11380*/  HMMA.16816.F32.BF16 R56, R156.reuse, R6, R56 ;  /* 0x000000069c38723c */ /* 0x040fe60000041838 */
[----:B------:R-:W4:Y:S01]  /*11390*/  MUFU.TANH R155, R32 ;  /* 0x00000020009b7308 */ /* 0x000f220000002400 */
[----:B------:R-:W3:Y:S01]  /*113a0*/  LDSM.16.M88.4 R4, [R165+0x2000] ;  /* 0x00200000a504783b */ /* 0x000ee20000000200 */
        /* <DEDUP_REMOVED lines=24> */
[C---:B---3--:R-:W-:Y:S06]  /*11530*/  HMMA.16816.F32.BF16 R68, R156.reuse, R4, R68 ;  /* 0x000000049c44723c */ /* 0x048fec0000041844 */
[C---:B------:R-:W-:Y:S03]  /*11540*/  HMMA.16816.F32.BF16 R72, R156.reuse, R6, R72 ;  /* 0x000000069c48723c */ /* 0x040fe60000041848 */
[----:B------:R-:W3:Y:S01]  /*11550*/  MUFU.TANH R174, R24 ;  /* 0x0000001800ae7308 */ /* 0x000ee20000002400 */
[----:B------:R-:W2:Y:S01]  /*11560*/  LDSM.16.M88.4 R4, [R165+0x2800] ;  /* 0x00280000a504783b */ /* 0x000ea20000000200 */
        /* <DEDUP_REMOVED lines=78> */
[----:B------:R-:W5:Y:S02]  /*11a50*/  LDSM.16.M88.4 R8, [R165+0x3c00] ;  /* 0x003c0000a508783b */ /* 0x000f640000000200 */
[----:B------:R-:W-:Y:S07]  /*11a60*/  DEPBAR.LE SB0, 0x0 ;  /* 0x000080000000791a */ /* 0x000fee0000000000 */
[----:B------:R-:W1:Y:S01]  /*11a70*/  MUFU.TANH R31, R50 ;  /* 0x00000032001f7308 */ /* 0x000e620000002400 */
[----:B------:R-:W-:Y:S01]  /*11a80*/  BAR.SYNC.DEFER_BLOCKING 0x0 ;  /* 0x0000000000007b1d */ /* 0x000fe20000010000 */
[C---:B---3--:R-:W-:Y:S08]  /*11a90*/  HMMA.16816.F32.BF16 R116, R156.reuse, R4, R116 ;  /* 0x000000049c74723c */ /* 0x048ff00000041874 */
[----:B------:R-:W3:Y:S01]  /*11aa0*/  MUFU.TANH R30, R51 ;  /* 0x00000033001e7308 */ /* 0x000ee20000002400 */
[C---:B------:R-:W-:Y:S03]  /*11ab0*/  HMMA.16816.F32.BF16 R120, R156.reuse, R6, R120 ;  /* 0x000000069c78723c */ /* 0x040fe60000041878 */
[----:B------:R-:W-:Y:S01]  /*11ac0*/  FMUL.FTZ R108, R108, UR5 ;  /* 0x000000056c6c7c20 */ /* 0x000fe20008410000 */
[----:B------:R-:W-:Y:S01]  /*11ad0*/  FMUL.FTZ R109, R109, UR5 ;  /* 0x000000056d6d7c20 */ /* 0x000fe20008410000 */
[----:B------:R-:W-:Y:S04]  /*11ae0*/  FMUL.FTZ R110, R110, UR5 ;  /* 0x000000056e6e7c20 */ /* 0x000fe80008410000 */
[----:B------:R-:W1:Y:S02]  /*11af0*/  MUFU.TANH R29, R52 ;  /* 0x00000034001d7308 */ /* 0x000e640000002400 */
[----:B------:R-:W-:Y:S01]  /*11b00*/  FMUL.FTZ R111, R111, UR5 ;  /* 0x000000056f6f7c20 */ /* 0x000fe20008410000 */
[----:B------:R-:W-:Y:S01]  /*11b10*/  FMUL.FTZ R112, R112, UR5 ;  /* 0x0000000570707c20 */ /* 0x000fe20008410000 */
[----:B------:R-:W-:Y:S01]  /*11b20*/  FMUL.FTZ R113, R113, UR5 ;  /* 0x0000000571717c20 */ /* 0x000fe20008410000 */
[----:B------:R-:W-:Y:S01]  /*11b30*/  FMUL.FTZ R114, R114, UR5 ;  /* 0x0000000572727c20 */ /* 0x000fe20008410000 */
[----:B------:R-:W-:Y:S04]  /*11b40*/  FMUL.FTZ R115, R115, UR5 ;  /* 0x0000000573737c20 */ /* 0x000fe80008410000 */
[----:B------:R-:W1:Y:S01]  /*11b50*/  MUFU.TANH R28, R53 ;  /* 0x00000035001c7308 */ /* 0x000e620000002400 */
[----:B------:R-:W-:Y:S01]  /*11b60*/  FMUL.FTZ R116, R116, UR5 ;  /* 0x0000000574747c20 */ /* 0x000fe20008410000 */
[----:B------:R-:W-:Y:S01]  /*11b70*/  FMUL.FTZ R117, R117, UR5 ;  /* 0x0000000575757c20 */ /* 0x000fe20008410000 */
[----:B------:R-:W-:Y:S01]  /*11b80*/  FMUL.FTZ R118, R118, UR5 ;  /* 0x0000000576767c20 */ /* 0x000fe20008410000 */
[----:B------:R-:W-:Y:S06]  /*11b90*/  FMUL.FTZ R119, R119, UR5 ;  /* 0x0000000577777c20 */ /* 0x000fec0008410000 */
[----:B------:R-:W1:Y:S01]  /*11ba0*/  MUFU.TANH R27, R54 ;  /* 0x00000036001b7308 */ /* 0x000e620000002400 */
[C---:B-----5:R-:W-:Y:S03]  /*11bb0*/  HMMA.16816.F32.BF16 R124, R156.reuse, R8, R124 ;  /* 0x000000089c7c723c */ /* 0x060fe6000004187c */
[----:B------:R-:W-:Y:S01]  /*11bc0*/  FMUL.FTZ R120, R120, UR5 ;  /* 0x0000000578787c20 */ /* 0x000fe20008410000 */
[----:B------:R-:W-:Y:S01]  /*11bd0*/  FMUL.FTZ R121, R121, UR5 ;  /* 0x0000000579797c20 */ /* 0x000fe20008410000 */
[----:B------:R-:W-:Y:S01]  /*11be0*/  FMUL.FTZ R122, R122, UR5 ;  /* 0x000000057a7a7c20 */ /* 0x000fe20008410000 */
[----:B------:R-:W-:Y:S03]  /*11bf0*/  HMMA.16816.F32.BF16 R128, R156, R10, R128 ;  /* 0x0000000a9c80723c */ /* 0x000fe60000041880 */
[----:B------:R-:W1:Y:S02]  /*11c00*/  MUFU.TANH R26, R55 ;  /* 0x00000037001a7308 */ /* 0x000e640000002400 */
[----:B------:R-:W-:Y:S08]  /*11c10*/  FMUL.FTZ R123, R123, UR5 ;  /* 0x000000057b7b7c20 */ /* 0x000ff00008410000 */
[----:B------:R-:W1:Y:S10]  /*11c20*/  MUFU.TANH R25, R56 ;  /* 0x0000003800197308 */ /* 0x000e740000002400 */
[----:B------:R-:W1:Y:S01]  /*11c30*/  MUFU.TANH R57, R57 ;  /* 0x0000003900397308 */ /* 0x000e620000002400 */
[----:B------:R-:W-:Y:S01]  /*11c40*/  FMUL.FTZ R124, R124, UR5 ;  /* 0x000000057c7c7c20 */ /* 0x000fe20008410000 */
[----:B------:R-:W-:Y:S01]  /*11c50*/  FMUL.FTZ R125, R125, UR5 ;  /* 0x000000057d7d7c20 */ /* 0x000fe20008410000 */
[----:B------:R-:W-:Y:S01]  /*11c60*/  FMUL.FTZ R126, R126, UR5 ;  /* 0x000000057e7e7c20 */ /* 0x000fe20008410000 */
[----:B------:R-:W-:Y:S01]  /*11c70*/  FMUL.FTZ R127, R127, UR5 ;  /* 0x000000057f7f7c20 */ /* 0x000fe20008410000 */
[----:B------:R-:W-:Y:S05]  /*11c80*/  FMUL.FTZ R21, R130, UR5 ;  /* 0x0000000582157c20 */ /* 0x000fea0008410000 */
[----:B------:R-:W1:Y:S01]  /*11c90*/  MUFU.TANH R58, R58 ;  /* 0x0000003a003a7308 */ /* 0x000e620000002400 */
[----:B------:R-:W-:Y:S01]  /*11ca0*/  FMUL.FTZ R128, R128, UR5 ;  /* 0x0000000580807c20 */ /* 0x000fe20008410000 */
[----:B------:R-:W-:Y:S01]  /*11cb0*/  FMUL.FTZ R129, R129, UR5 ;  /* 0x0000000581817c20 */ /* 0x000fe20008410000 */
[----:B------:R-:W-:Y:S07]  /*11cc0*/  FMUL.FTZ R0, R131, UR5 ;  /* 0x0000000583007c20 */ /* 0x000fee0008410000 */
[----:B------:R-:W1:Y:S10]  /*11cd0*/  MUFU.TANH R59, R59 ;  /* 0x0000003b003b7308 */ /* 0x000e740000002400 */
        /* <DEDUP_REMOVED lines=56> */
[----:B------:R5:W1:Y:S10]  /*12060*/  MUFU.TANH R204, R116 ;  /* 0x0000007400cc7308 */ /* 0x000a740000002400 */
[----:B------:R2:W1:Y:S10]  /*12070*/  MUFU.TANH R206, R117 ;  /* 0x0000007500ce7308 */ /* 0x0004740000002400 */
[----:B------:R1:W1:Y:S01]  /*12080*/  MUFU.TANH R207, R118 ;  /* 0x0000007600cf7308 */ /* 0x0002620000002400 */
[----:B-----5:R-:W-:Y:S09]  /*12090*/  MOV R116, R170 ;  /* 0x000000aa00747202 */ /* 0x020ff20000000f00 */
[----:B------:R1:W1:Y:S01]  /*120a0*/  MUFU.TANH R208, R119 ;  /* 0x0000007700d07308 */ /* 0x0002620000002400 */
[----:B--2---:R-:W-:Y:S09]  /*120b0*/  MOV R117, R171 ;  /* 0x000000ab00757202 */ /* 0x004ff20000000f00 */
[----:B------:R2:W1:Y:S10]  /*120c0*/  MUFU.TANH R209, R120 ;  /* 0x0000007800d17308 */ /* 0x0004740000002400 */
        /* <DEDUP_REMOVED lines=9> */
[----:B------:R-:W1:Y:S10]  /*12160*/  MUFU.TANH R21, R21 ;  /* 0x0000001500157308 */ /* 0x000e740000002400 */
[----:B------:R2:W1:Y:S01]  /*12170*/  MUFU.TANH R22, R0 ;  /* 0x0000000000167308 */ /* 0x0004620000002400 */
[----:B---34-:R-:W-:Y:S05]  /*12180*/  @!P1 BRA `(.L_x_829) ;  /* 0x0000000800809947 */ /* 0x018fea0003800000 */
[----:B------:R-:W2:Y:S08]  /*12190*/  LDC R48, c[0x0][0x248] ;  /* 0x00009200ff307b82 */ /* 0x000eb00000000800 */
[----:B------:R-:W3:Y:S01]  /*121a0*/  @!P0 LDC R12, c[0x0][0x24c] ;  /* 0x00009300ff0c8b82 */ /* 0x000ee20000000800 */
[----:B--2---:R-:W-:Y:S04]  /*121b0*/  LEA R0, -R48, RZ, 0x8 ;  /* 0x000000ff30007211 */ /* 0x004fe800078e41ff */
[----:B------:R-:W-:Y:S01]  /*121c0*/  SHF.R.S32.HI R2, RZ, 0x1f, R0 ;  /* 0x0000001fff027819 */ /* 0x000fe20000011400 */
[----:B------:R-:W-:Y:S06]  /*121d0*/  @!P6 BRA `(.L_x_830) ;  /* 0x0000000000fce947 */ /* 0x000fec0003800000 */
[----:B------:R-:W2:Y:S01]  /*121e0*/  LDC R10, c[0x0][0x380] ;  /* 0x0000e000ff0a7b82 */ /* 0x000ea20000000800 */
[----:B------:R-:W-:Y:S05]  /*121f0*/  SHF.L.U32 R0, R228, 0x8, RZ ;  /* 0x00000008e4007819 */ /* 0x000fea00000006ff */
[C---:B------:R-:W-:Y:S02]  /*12200*/  VIADD R7, R0.reuse, 0xfffffe00 ;  /* 0xfffffe0000077836 */ /* 0x040fe40000000000 */
[----:B------:R-:W-:Y:S03]  /*12210*/  VIADD R6, R0, 0xffffff00 ;  /* 0xffffff0000067836 */ /* 0x000fe60000000000 */
[----:B------:R-:W-:Y:S02]  /*12220*/  IABS R5, R7 ;  /* 0x0000000700057213 */ /* 0x000fe40000000000 */
[----:B------:R-:W-:Y:S02]  /*12230*/  IABS R4, R6 ;  /* 0x0000000600047213 */ /* 0x000fe40000000000 */
[-C--:B--2---:R-:W-:Y:S02]  /*12240*/  IABS R9, R10.reuse ;  /* 0x0000000a00097213 */ /* 0x084fe40000000000 */
[-C--:B------:R-:W-:Y:S02]  /*12250*/  LOP3.LUT R6, R6, R10.reuse, RZ, 0x3c, !PT ;  /* 0x0000000a06067212 */ /* 0x080fe400078e3cff */
[----:B------:R-:W2:Y:S01]  /*12260*/  I2F.RP R2, R9 ;  /* 0x0000000900027306 */ /* 0x000ea20000209400 */
[----:B------:R-:W-:Y:S04]  /*12270*/  LOP3.LUT R7, R7, R10, RZ, 0x3c, !PT ;  /* 0x0000000a07077212 */ /* 0x000fe800078e3cff */
[----:B------:R-:W-:Y:S05]  /*12280*/  ISETP.GE.AND P1, PT, R7, RZ, PT ;  /* 0x000000ff0700720c */ /* 0x000fea0003f26270 */
[----:B--2---:R-:W2:Y:S02]  /*12290*/  MUFU.RCP R2, R2 ;  /* 0x0000000200027308 */ /* 0x004ea40000001000 */
[----:B--2---:R-:W-:Y:S08]  /*122a0*/  VIADD R2, R2, 0xffffffe ;  /* 0x0ffffffe02027836 */ /* 0x004ff00000000000 */
[----:B------:R-:W2:Y:S02]  /*122b0*/  F2I.FTZ.U32.TRUNC.NTZ R3, R2 ;  /* 0x0000000200037305 */ /* 0x000ea4000021f000 */
[--C-:B--2---:R-:W-:Y:S04]  /*122c0*/  IMAD.MOV R2, RZ, RZ, -R3.reuse ;  /* 0x000000ffff027224 */ /* 0x104fe800078e0a03 */
[----:B------:R-:W-:Y:S01]  /*122d0*/  IMAD R0, R2, R9, RZ ;  /* 0x0000000902007224 */ /* 0x000fe200078e02ff */
[----:B------:R-:W-:Y:S05]  /*122e0*/  MOV R2, RZ ;  /* 0x000000ff00027202 */ /* 0x000fea0000000f00 */
        /* <DEDUP_REMOVED lines=9> */
[----:B------:R-:W-:Y:S01]  /*12380*/  @!P3 IADD3 R2, R2, 0x1, RZ ;  /* 0x000000010202b810 */ /* 0x000fe20007ffe0ff */
[----:B------:R-:W-:Y:S01]  /*12390*/  @!P3 IMAD.IADD R4, R4, 0x1, -R9 ;  /* 0x000000010404b824 */ /* 0x000fe200078e0a09 */
[-C--:B------:R-:W-:Y:S01]  /*123a0*/  @!P2 IADD3 R3, R3, -R9.reuse, RZ ;  /* 0x800000090303a210 */ /* 0x080fe20007ffe0ff */
[----:B------:R-:W-:Y:S01]  /*123b0*/  @!P2 VIADD R0, R0, 0x1 ;  /* 0x000000010000a836 */ /* 0x000fe20000000000 */
[----:B------:R-:W-:Y:S02]  /*123c0*/  ISETP.GE.AND P2, PT, R6, RZ, PT ;  /* 0x000000ff0600720c */ /* 0x000fe40003f46270 */
[-C--:B------:R-:W-:Y:S02]  /*123d0*/  ISETP.GE.U32.AND P4, PT, R3, R9.reuse, PT ;  /* 0x000000090300720c */ /* 0x080fe40003f86070 */
[----:B------:R-:W-:Y:S02]  /*123e0*/  ISETP.GE.U32.AND P5, PT, R4, R9, PT ;  /* 0x000000090400720c */ /* 0x000fe40003fa6070 */
[----:B------:R-:W-:Y:S02]  /*123f0*/  ISETP.NE.AND P3, PT, R10, RZ, PT ;  /* 0x000000ff0a00720c */ /* 0x000fe40003f65270 */
[----:B------:R-:W-:Y:S07]  /*12400*/  LOP3.LUT R3, RZ, R10, RZ, 0x33, !PT ;  /* 0x0000000aff037212 */ /* 0x000fee00078e33ff */
[----:B------:R-:W-:Y:S02]  /*12410*/  @P4 VIADD R0, R0, 0x1 ;  /* 0x0000000100004836 */ /* 0x000fe40000000000 */
[----:B------:R-:W-:Y:S03]  /*12420*/  @P5 VIADD R2, R2, 0x1 ;  /* 0x0000000102025836 */ /* 0x000fe60000000000 */
[----:B------:R-:W-:Y:S01]  /*12430*/  @!P1 IADD3 R0, -R0, RZ, RZ ;  /* 0x000000ff00009210 */ /* 0x000fe20007ffe1ff */
[----:B------:R-:W-:Y:S03]  /*12440*/  @!P2 IMAD.MOV R2, RZ, RZ, -R2 ;  /* 0x000000ffff02a224 */ /* 0x000fe600078e0a02 */
[C---:B------:R-:W-:Y:S02]  /*12450*/  SEL R0, R3.reuse, R0, !P3 ;  /* 0x0000000003007207 */ /* 0x040fe40005800000 */
[----:B------:R-:W-:Y:S02]  /*12460*/  SEL R2, R3, R2, !P3 ;  /* 0x0000000203027207 */ /* 0x000fe40005800000 */
[-C--:B------:R-:W-:Y:S02]  /*12470*/  LEA R6, P2, R0, R226.reuse, 0x2 ;  /* 0x000000e200067211 */ /* 0x080fe400078410ff */
[----:B------:R-:W-:Y:S02]  /*12480*/  LEA R4, P1, R2, R226, 0x2 ;  /* 0x000000e202047211 */ /* 0x000fe400078210ff */
[-C--:B------:R-:W-:Y:S02]  /*12490*/  LEA.HI.X.SX32 R7, R0, R227.reuse, 0x2, P2 ;  /* 0x000000e300077211 */ /* 0x080fe400010f16ff */
[C---:B------:R-:W-:Y:S02]  /*124a0*/  LEA.HI.X.SX32 R5, R2.reuse, R227, 0x2, P1 ;  /* 0x000000e302057211 */ /* 0x040fe400008f16ff */
[----:B------:R-:W-:Y:S01]  /*124b0*/  IADD3 R2, R2, -R0, RZ ;  /* 0x8000000002027210 */ /* 0x000fe20007ffe0ff */
[----:B------:R2:W4:Y:S04]  /*124c0*/  LDG.E R3, desc[UR8][R6.64] ;  /* 0x0000000806037981 */ /* 0x000528000c1e1900 */
[----:B------:R-:W-:Y:S01]  /*124d0*/  IMAD R2, R2, R10, -0x100 ;  /* 0xffffff0002027424 */ /* 0x000fe200078e020a */
[----:B------:R5:W4:Y:S04]  /*124e0*/  LDG.E R4, desc[UR8][R4.64] ;  /* 0x0000000804047981 */ /* 0x000b28000c1e1900 */
[----:B------:R-:W-:Y:S05]  /*124f0*/  SHF.R.S32.HI R0, RZ, 0x1f, R2 ;  /* 0x0000001fff007819 */ /* 0x000fea0000011402 */
[-C--:B------:R-:W-:Y:S01]  /*12500*/  IMAD R0, R0, R48.reuse, RZ ;  /* 0x0000003000007224 */ /* 0x080fe200078e02ff */
[----:B--2---:R-:W2:Y:S08]  /*12510*/  LDC.64 R6, c[0x0][0x230] ;  /* 0x00008c00ff067b82 */ /* 0x004eb00000000a00 */
[----:B-----5:R-:W5:Y:S02]  /*12520*/  LDC R5, c[0x0][0x24c] ;  /* 0x00009300ff057b82 */ /* 0x020f640000000800 */
[C---:B-----5:R-:W-:Y:S02]  /*12530*/  IMAD R0, R2.reuse, R5, R0 ;  /* 0x0000000502007224 */ /* 0x060fe400078e0200 */
[----:B----4-:R-:W-:Y:S02]  /*12540*/  IMAD.IADD R8, R3, 0x1, -R4 ;  /* 0x0000000103087824 */ /* 0x010fe400078e0a04 */
[----:B------:R-:W-:Y:S03]  /*12550*/  IMAD.WIDE.U32 R2, R2, R48, RZ ;  /* 0x0000003002027225 */ /* 0x000fe600078e00ff */
[----:B------:R-:W-:Y:S02]  /*12560*/  SHF.R.S32.HI R4, RZ, 0x1f, R8 ;  /* 0x0000001fff047819 */ /* 0x000fe40000011408 */
[----:B------:R-:W-:Y:S03]  /*12570*/  IADD3 R3, R3, R0, RZ ;  /* 0x0000000003037210 */ /* 0x000fe60007ffe0ff */
[-C--:B--2---:R-:W-:Y:S02]  /*12580*/  IMAD R0, R4, R6.reuse, RZ ;  /* 0x0000000604007224 */ /* 0x084fe400078e02ff */
[C---:B------:R-:W-:Y:S04]  /*12590*/  IMAD.WIDE.U32 R4, R8.reuse, R6, R2 ;  /* 0x0000000608047225 */ /* 0x040fe800078e0002 */
[----:B------:R-:W-:Y:S01]  /*125a0*/  IMAD R7, R8, R7, R0 ;  /* 0x0000000708077224 */ /* 0x000fe200078e0200 */
[----:B------:R-:W-:Y:S03]  /*125b0*/  MOV R0, R4 ;  /* 0x0000000400007202 */ /* 0x000fe60000000f00 */
[----:B------:R-:W-:Y:S07]  /*125c0*/  IMAD.IADD R2, R5, 0x1, R7 ;  /* 0x0000000105027824 */ /* 0x000fee00078e0207 */
.L_x_830:
[----:B------:R4:W-:Y:S01]  /*125d0*/  @P0 STS [R168+0x1004], RZ ;  /* 0x001004ffa8000388 */ /* 0x0009e20000000800 */
[----:B------:R-:W-:Y:S01]  /*125e0*/  @!P0 IADD3 R3, P1, R234, R0, RZ ;  /* 0x00000000ea038210 */ /* 0x000fe20007f3e0ff */
[----:B------:R-:W2:Y:S01]  /*125f0*/  @!P0 LDC R10, c[0x0][0x24c] ;  /* 0x00009300ff0a8b82 */ /* 0x000ea20000000800 */
[C---:B------:R-:W-:Y:S01]  /*12600*/  LEA R4, P2, R0.reuse, R180, 0x1 ;  /* 0x000000b400047211 */ /* 0x040fe200078408ff */
[----:B------:R4:W-:Y:S01]  /*12610*/  @P0 STS.64 [R168+0x1008], RZ ;  /* 0x001008ffa8000388 */ /* 0x0009e20000000a00 */
[----:B------:R-:W-:Y:S01]  /*12620*/  @!P0 IMAD.MOV.U32 R18, RZ, RZ, R0 ;  /* 0x000000ffff128224 */ /* 0x000fe200078e0000 */
[----:B------:R-:W-:Y:S01]  /*12630*/  @!P0 MOV R14, R0 ;  /* 0x00000000000e8202 */ /* 0x000fe20000000f00 */
[----:B------:R-:W-:Y:S01]  /*12640*/  @!P0 IMAD.X R5, R233, 0x1, R2, P1 ;  /* 0x00000001e9058824 */ /* 0x000fe200008e0602 */
[----:B------:R4:W-:Y:S01]  /*12650*/  @P0 STS [R168+0x1000], RZ ;  /* 0x001000ffa8000388 */ /* 0x0009e20000000800 */
[C---:B------:R-:W-:Y:S01]  /*12660*/  @!P0 LEA R6, P1, R3.reuse, R180, 0x1 ;  /* 0x000000b403068211 */ /* 0x040fe200078208ff */
[----:B------:R-:W5:Y:S01]  /*12670*/  @!P0 LDC R11, c[0x0][0x24c] ;  /* 0x00009300ff0b8b82 */ /* 0x000f620000000800 */
[----:B------:R-:W-:Y:S02]  /*12680*/  @!P0 IMAD.MOV.U32 R16, RZ, RZ, R0 ;  /* 0x000000ffff108224 */ /* 0x000fe400078e0000 */
[-C--:B------:R-:W-:Y:S01]  /*12690*/  @!P0 LEA.HI.X R7, R3, R181.reuse, R5, 0x1, P1 ;  /* 0x000000b503078211 */ /* 0x080fe200008f0c05 */
[--C-:B------:R-:W-:Y:S01]  /*126a0*/  @!P0 IMAD.MOV.U32 R19, RZ, RZ, R2.reuse ;  /* 0x000000ffff138224 */ /* 0x100fe200078e0002 */
[-CC-:B------:R-:W-:Y:S01]  /*126b0*/  LEA.HI.X R5, R0, R181.reuse, R2.reuse, 0x1, P2 ;  /* 0x000000b500057211 */ /* 0x180fe200010f0c02 */
[----:B------:R-:W-:Y:S01]  /*126c0*/  @!P0 IMAD.MOV.U32 R17, RZ, RZ, R2 ;  /* 0x000000ffff118224 */ /* 0x000fe200078e0002 */
[C---:B------:R-:W-:Y:S01]  /*126d0*/  @!P0 LEA R3, P2, R48.reuse, R0, 0x6 ;  /* 0x0000000030038211 */ /* 0x040fe200078430ff */
[----:B------:R-:W1:Y:S01]  /*126e0*/  @!P0 LDC R20, c[0x0][0x24c] ;  /* 0x00009300ff148b82 */ /* 0x000e620000000800 */
[C---:B------:R-:W-:Y:S01]  /*126f0*/  @!P0 IMAD.WIDE.U32 R18, R48.reuse, 0xa0, R18 ;  /* 0x000000a030128825 */ /* 0x040fe200078e0012 */
[----:B------:R-:W-:Y:S01]  /*12700*/  @!PT LDS RZ, [RZ] ;  /* 0x00000000fffff984 */ /* 0x000fe20000000800 */
[----:B------:R-:W-:Y:S01]  /*12710*/  @!PT LDS RZ, [RZ] ;  /* 0x00000000fffff984 */ /* 0x000fe20000000800 */
[----:B------:R-:W-:Y:S01]  /*12720*/  @!PT LDS RZ, [RZ] ;  /* 0x00000000fffff984 */ /* 0x000fe20000000800 */
[----:B------:R-:W-:Y:S02]  /*12730*/  @!P0 LDGSTS.E.BYPASS.LTC128B.128 [R168+0x1000], desc[UR8][R4.64] ;  /* 0x0100000004a88fae */ /* 0x000fe4000b901d48 */
[C---:B------:R-:W-:Y:S01]  /*12740*/  @!P0 LEA R8, P1, R3.reuse, R180, 0x1 ;  /* 0x000000b403088211 */ /* 0x040fe200078208ff */
[C---:B------:R-:W-:Y:S01]  /*12750*/  @!P0 IMAD.WIDE.U32 R16, R48.reuse, 0xc0, R16 ;  /* 0x000000c030108825 */ /* 0x040fe200078e0010 */
[----:B------:R4:W-:Y:S02]  /*12760*/  @P0 STS.128 [R168+0x1800], RZ ;  /* 0x001800ffa8000388 */ /* 0x0009e40000000c00 */
[----:B------:R-:W4:Y:S01]  /*12770*/  @!P0 LDC R23, c[0x0][0x24c] ;  /* 0x00009300ff178b82 */ /* 0x000f220000000800 */
[C---:B---3--:R-:W-:Y:S01]  /*12780*/  @!P0 LEA.HI.X R9, R48.reuse, R2, R12, 0x6, P2 ;  /* 0x0000000230098211 */ /* 0x048fe200010f340c */
[----:B------:R-:W-:Y:S01]  /*12790*/  @!PT LDS RZ, [RZ] ;  /* 0x00000000fffff984 */ /* 0x000fe20000000800 */
[----:B------:R-:W-:Y:S01]  /*127a0*/  @!PT LDS RZ, [RZ] ;  /* 0x00000000fffff984 */ /* 0x000fe20000000800 */
[----:B------:R-:W-:Y:S01]  /*127b0*/  @!PT LDS RZ, [RZ] ;  /* 0x00000000fffff984 */ /* 0x000fe20000000800 */
[----:B------:R3:W-:Y:S01]  /*127c0*/  @!P0 LDGSTS.E.BYPASS.LTC128B.128 [R168+0x1800], desc[UR8][R6.64] ;  /* 0x0180000006a88fae */ /* 0x0007e2000b901d48 */
[----:B------:R-:W-:Y:S02]  /*127d0*/  @!P0 IMAD.MOV.U32 R15, RZ, RZ, R2 ;  /* 0x000000ffff0f8224 */ /* 0x000fe400078e0002 */
[-C--:B------:R-:W-:Y:S01]  /*127e0*/  @!P0 LEA.HI.X R9, R3, R181.reuse, R9, 0x1, P1 ;  /* 0x000000b503098211 */ /* 0x080fe200008f0c09 */
[----:B------:R1:W-:Y:S01]  /*127f0*/  @P0 STS.128 [R168+0x2000], RZ ;  /* 0x002000ffa8000388 */ /* 0x0003e20000000c00 */
[C---:B------:R-:W-:Y:S01]  /*12800*/  @!P0 LEA R3, P1, R48.reuse, R0, 0x7 ;  /* 0x0000000030038211 */ /* 0x040fe200078238ff */
[----:B------:R-:W4:Y:S01]  /*12810*/  @!P0 LDC R24, c[0x0][0x24c] ;  /* 0x00009300ff188b82 */ /* 0x000f220000000800 */
[C---:B------:R-:W-:Y:S01]  /*12820*/  @!P0 IMAD.WIDE.U32 R14, R48.reuse, 0xe0, R14 ;  /* 0x000000e0300e8825 */ /* 0x040fe200078e000e */
[----:B------:R-:W-:Y:S01]  /*12830*/  @!PT LDS RZ, [RZ] ;  /* 0x00000000fffff984 */ /* 0x000fe20000000800 */
[----:B------:R-:W-:Y:S01]  /*12840*/  @!PT LDS RZ, [RZ] ;  /* 0x00000000fffff984 */ /* 0x000fe20000000800 */
[----:B------:R-:W-:Y:S01]  /*12850*/  @!PT LDS RZ, [RZ] ;  /* 0x00000000fffff984 */ /* 0x000fe20000000800 */
[----:B------:R1:W-:Y:S04]  /*12860*/  @!P0 LDGSTS.E.BYPASS.LTC128B.128 [R168+0x2000], desc[UR8][R8.64] ;  /* 0x0200000008a88fae */ /* 0x0003e8000b901d48 */
[----:B------:R1:W-:Y:S01]  /*12870*/  @P0 STS.128 [R168+0x2800], RZ ;  /* 0x002800ffa8000388 */ /* 0x0003e20000000c00 */
[----:B---3--:R-:W-:Y:S02]  /*12880*/  @!P0 IMAD.MOV.U32 R6, RZ, RZ, R0 ;  /* 0x000000ffff068224 */ /* 0x008fe400078e0000 */
[----:B------:R-:W-:Y:S01]  /*12890*/  @!P0 IMAD.MOV.U32 R7, RZ, RZ, R2 ;  /* 0x000000ffff078224 */ /* 0x000fe200078e0002 */
[----:B-----5:R-:W-:Y:S01]  /*128a0*/  @!P0 LEA.HI.X R2, R48, R2, R11, 0x7, P1 ;  /* 0x0000000230028211 */ /* 0x020fe200008f3c0b */
[----:B--2---:R-:W-:Y:S01]  /*128b0*/  @!P0 IMAD R13, R10, 0x60, RZ ;  /* 0x000000600a0d8824 */ /* 0x004fe200078e02ff */
[CC--:B------:R-:W-:Y:S01]  /*128c0*/  @!P0 LEA R10, P1, R3.reuse, R180.reuse, 0x1 ;  /* 0x000000b4030a8211 */ /* 0x0c0fe200078208ff */
[----:B------:R-:W-:Y:S03]  /*128d0*/  @!P0 IMAD.WIDE.U32 R6, R48, 0x60, R6 ;  /* 0x0000006030068825 */ /* 0x000fe600078e0006 */
[-C--:B------:R-:W-:Y:S01]  /*128e0*/  @!P0 LEA.HI.X R11, R3, R181.reuse, R2, 0x1, P1 ;  /* 0x000000b5030b8211 */ /* 0x080fe200008f0c02 */
[----:B------:R-:W-:Y:S01]  /*128f0*/  @!P0 IMAD.IADD R0, R13, 0x1, R7 ;  /* 0x000000010d008824 */ /* 0x000fe200078e0207 */
[-C--:B------:R-:W-:Y:S01]  /*12900*/  @!P0 LEA R12, P2, R6, R180.reuse, 0x1 ;  /* 0x000000b4060c8211 */ /* 0x080fe200078408ff */
[----:B-1----:R-:W-:Y:S01]  /*12910*/  @!P0 IMAD R3, R20, 0xa0, RZ ;  /* 0x000000a014038824 */ /* 0x002fe200078e02ff */
[-C--:B------:R-:W-:Y:S01]  /*12920*/  @!P0 LEA R8, P3, R18, R180.reuse, 0x1 ;  /* 0x000000b412088211 */ /* 0x080fe200078608ff */
[----:B----4-:R-:W-:Y:S01]  /*12930*/  @!P0 IMAD R7, R24, 0xe0, RZ ;  /* 0x000000e018078824 */ /* 0x010fe200078e02ff */
[-C--:B------:R-:W-:Y:S01]  /*12940*/  @!P0 LEA.HI.X R13, R6, R181.reuse, R0, 0x1, P2 ;  /* 0x000000b5060d8211 */ /* 0x080fe200010f0c00 */
[----:B------:R-:W-:Y:S01]  /*12950*/  @!P0 IMAD.IADD R9, R3, 0x1, R19 ;  /* 0x0000000103098824 */ /* 0x000fe200078e0213 */
[-C--:B------:R-:W-:Y:S01]  /*12960*/  @!P0 LEA R6, P2, R16, R180.reuse, 0x1 ;  /* 0x000000b410068211 */ /* 0x080fe200078408ff */
[----:B------:R-:W-:Y:S01]  /*12970*/  @!P0 IMAD R0, R23, 0xc0, RZ ;  /* 0x000000c017008824 */ /* 0x000fe200078e02ff */
[----:B------:R-:W-:Y:S01]  /*12980*/  @!P0 LEA R2, P1, R14, R180, 0x1 ;  /* 0x000000b40e028211 */ /* 0x000fe200078208ff */
[----:B------:R-:W-:Y:S01]  /*12990*/  @!PT LDS RZ, [RZ] ;  /* 0x00000000fffff984 */ /* 0x000fe20000000800 */
[----:B------:R-:W-:Y:S01]  /*129a0*/  @!PT LDS RZ, [RZ] ;  /* 0x00000000fffff984 */ /* 0x000fe20000000800 */
[----:B------:R-:W-:Y:S01]  /*129b0*/  @!PT LDS RZ, [RZ] ;  /* 0x00000000fffff984 */ /* 0x000fe20000000800 */
[----:B------:R3:W-:Y:S01]  /*129c0*/  @!P0 LDGSTS.E.BYPASS.LTC128B.128 [R168+0x2800], desc[UR8][R12.64] ;  /* 0x028000000ca88fae */ /* 0x0007e2000b901d48 */
[----:B------:R-:W-:Y:S01]  /*129d0*/  @!P0 LEA.HI.X R9, R18, R181, R9, 0x1, P3 ;  /* 0x000000b512098211 */ /* 0x000fe200018f0c09 */
[----:B------:R-:W-:Y:S01]  /*129e0*/  @!P0 IMAD.IADD R0, R0, 0x1, R17 ;  /* 0x0000000100008824 */ /* 0x000fe200078e0211 */
[----:B------:R-:W-:Y:S01]  /*129f0*/  @!P0 IADD3 R3, R7, R15, RZ ;  /* 0x0000000f07038210 */ /* 0x000fe20007ffe0ff */
[----:B------:R3:W-:Y:S01]  /*12a00*/  @P0 STS.128 [R168+0x3000], RZ ;  /* 0x003000ffa8000388 */ /* 0x0007e20000000c00 */
[----:B------:R-:W-:Y:S02]  /*12a10*/  IMAD.MOV.U32 R180, RZ, RZ, R4 ;  /* 0x000000ffffb47224 */ /* 0x000fe400078e0004 */
[-C--:B------:R-:W-:Y:S01]  /*12a20*/  @!P0 LEA.HI.X R7, R16, R181.reuse, R0, 0x1, P2 ;  /* 0x000000b510078211 */ /* 0x080fe200010f0c00 */
[----:B------:R-:W-:Y:S01]  /*12a30*/  @!PT LDS RZ, [RZ] ;  /* 0x00000000fffff984 */ /* 0x000fe20000000800 */
[----:B------:R-:W-:Y:S01]  /*12a40*/  @!PT LDS RZ, [RZ] ;  /* 0x00000000fffff984 */ /* 0x000fe20000000800 */
[----:B------:R-:W-:Y:S01]  /*12a50*/  @!PT LDS RZ, [RZ] ;  /* 0x00000000fffff984 */ /* 0x000fe20000000800 */
[----:B------:R3:W-:Y:S01]  /*12a60*/  @!P0 LDGSTS.E.BYPASS.LTC128B.128 [R168+0x3000], desc[UR8][R10.64] ;  /* 0x030000000aa88fae */ /* 0x0007e2000b901d48 */
[----:B------:R-:W-:Y:S01]  /*12a70*/  @!P0 LEA.HI.X R3, R14, R181, R3, 0x1, P1 ;  /* 0x000000b50e038211 */ /* 0x000fe200008f0c03 */
[----:B------:R-:W-:Y:S02]  /*12a80*/  IMAD.MOV.U32 R181, RZ, RZ, R5 ;  /* 0x000000ffffb57224 */ /* 0x000fe400078e0005 */
        /* <DEDUP_REMOVED lines=16> */
.L_x_829:
[----:B--2---:R-:W-:Y:S01]  /*12b90*/  FMNMX.FTZ R0, R186, R132, !PT ;  /* 0x00000084ba007209 */ /* 0x004fe20007810000 */
[----:B---3--:R-:W-:Y:S03]  /*12ba0*/  LDSM.16.MT88.4 R12, [R135+0x5000] ;  /* 0x00500000870c783b */ /* 0x008fe60000004200 */
[----:B-1----:R-:W-:Y:S02]  /*12bb0*/  FMNMX.FTZ R2, R197, R0, !PT ;  /* 0x00000000c5027209 */ /* 0x002fe40007810000 */
        /* <DEDUP_REMOVED lines=125> */
[----:B------:R-:W-:Y:S01]  /*13390*/  SHFL.BFLY PT, R3, R20, 0x2, 0x1f ;  /* 0x0c401f0014037f89 */ /* 0x000fe200000e0000 */
[----:B------:R-:W-:Y:S07]  /*133a0*/  FMNMX.FTZ R0, R22, R0, !PT ;  /* 0x0000000016007209 */ /* 0x000fee0007810000 */
[----:B------:R-:W1:Y:S02]  /*133b0*/  SHFL.BFLY PT, R2, R0, 0x2, 0x1f ;  /* 0x0c401f0000027f89 */ /* 0x000e6400000e0000 */
[----:B-1----:R-:W-:Y:S02]  /*133c0*/  FMNMX.FTZ R0, R0, R2, !PT ;  /* 0x0000000200007209 */ /* 0x002fe40007810000 */
[----:B------:R-:W-:Y:S04]  /*133d0*/  FMNMX.FTZ R20, R20, R3, !PT ;  /* 0x0000000314147209 */ /* 0x000fe80007810000 */
[----:B------:R-:W1:Y:S08]  /*133e0*/  SHFL.BFLY PT, R3, R0, 0x1, 0x1f ;  /* 0x0c201f0000037f89 */ /* 0x000e7000000e0000 */
[----:B------:R-:W2:Y:S01]  /*133f0*/  SHFL.BFLY PT, R4, R20, 0x1, 0x1f ;  /* 0x0c201f0014047f89 */ /* 0x000ea200000e0000 */
[----:B-1----:R-:W-:Y:S02]  /*13400*/  FMNMX.FTZ R3, R0, R3, !PT ;  /* 0x0000000300037209 */ /* 0x002fe40007810000 */
[----:B--2---:R-:W-:Y:S03]  /*13410*/  FMNMX.FTZ R20, R20, R4, !PT ;  /* 0x0000000414147209 */ /* 0x004fe60007810000 */
[C---:B------:R-:W-:Y:S01]  /*13420*/  FMUL.FTZ R48, R3.reuse, UR4 ;  /* 0x0000000403307c20 */ /* 0x040fe20008410000 */
[----:B------:R-:W-:Y:S01]  /*13430*/  FADD.FTZ R0, -R3, R133 ;  /* 0x0000008503007221 */ /* 0x000fe20000010100 */
[C---:B------:R-:W-:Y:S01]  /*13440*/  FSETP.NEU.FTZ.AND P0, PT, R20.reuse, -INF , PT ;  /* 0xff8000001400780b */ /* 0x040fe20003f1d000 */
[C---:B------:R-:W-:Y:S01]  /*13450*/  FMUL.FTZ R23, R20.reuse, UR4 ;  /* 0x0000000414177c20 */ /* 0x040fe20008410000 */
[----:B------:R-:W-:Y:S01]  /*13460*/  FADD.FTZ R2, -R20, R132 ;  /* 0x0000008414027221 */ /* 0x000fe20000010100 */
[----:B------:R-:W-:Y:S03]  /*13470*/  FMUL.FTZ R0, R0, UR4 ;  /* 0x0000000400007c20 */ /* 0x000fe60008410000 */
[----:B------:R-:W-:Y:S01]  /*13480*/  FSEL R23, R23, RZ, P0 ;  /* 0x000000ff17177208 */ /* 0x000fe20000000000 */
[----:B------:R-:W-:Y:S01]  /*13490*/  FMUL.FTZ R2, R2, UR4 ;  /* 0x0000000402027c20 */ /* 0x000fe20008410000 */
[----:B------:R-:W-:Y:S01]  /*134a0*/  FSETP.NEU.FTZ.AND P0, PT, R3, -INF , PT ;  /* 0xff8000000300780b */ /* 0x000fe20003f1d000 */
[----:B------:R-:W1:Y:S02]  /*134b0*/  MUFU.EX2 R0, R0 ;  /* 0x0000000000007308 */ /* 0x000e640000000800 */
[--C-:B------:R-:W-:Y:S01]  /*134c0*/  FFMA.FTZ R4, R186, UR4, -R23.reuse ;  /* 0x00000004ba047c23 */ /* 0x100fe20008010817 */
[----:B------:R-:W-:Y:S01]  /*134d0*/  FSEL R48, R48, RZ, P0 ;  /* 0x000000ff30307208 */ /* 0x000fe20000000000 */
[--C-:B------:R-:W-:Y:S01]  /*134e0*/  FFMA.FTZ R10, R88, UR4, -R23.reuse ;  /* 0x00000004580a7c23 */ /* 0x100fe20008010817 */
[--C-:B------:R-:W-:Y:S01]  /*134f0*/  FFMA.FTZ R5, R190, UR4, -R23.reuse ;  /* 0x00000004be057c23 */ /* 0x100fe20008010817 */
[--C-:B------:R-:W-:Y:S01]  /*13500*/  FFMA.FTZ R6, R191, UR4, -R23.reuse ;  /* 0x00000004bf067c23 */ /* 0x100fe20008010817 */
[--C-:B------:R-:W-:Y:S03]  /*13510*/  FFMA.FTZ R7, R195, UR4, -R23.reuse ;  /* 0x00000004c3077c23 */ /* 0x100fe60008010817 */
[----:B------:R2:W-:Y:S01]  /*13520*/  MUFU.EX2 R50, R4 ;  /* 0x0000000400327308 */ /* 0x0005e20000000800 */
[--C-:B------:R-:W-:Y:S01]  /*13530*/  FFMA.FTZ R8, R87, UR4, -R48.reuse ;  /* 0x0000000457087c23 */ /* 0x100fe20008010830 */
[--C-:B------:R-:W-:Y:S01]  /*13540*/  FFMA.FTZ R16, R90, UR4, -R48.reuse ;  /* 0x000000045a107c23 */ /* 0x100fe20008010830 */
[--C-:B------:R-:W-:Y:S01]  /*13550*/  FFMA.FTZ R21, R21, UR4, -R48.reuse ;  /* 0x0000000415157c23 */ /* 0x100fe20008010830 */
[----:B------:R-:W-:Y:S06]  /*13560*/  ISETP.GT.AND P0, PT, R228, 0x1, PT ;  /* 0x00000001e400780c */ /* 0x000fec0003f04270 */
[----:B------:R3:W-:Y:S01]  /*13570*/  MUFU.EX2 R105, R5 ;  /* 0x0000000500697308 */ /* 0x0007e20000000800 */
[C---:B-1----:R-:W-:Y:S01]  /*13580*/  FMUL.FTZ R11, R0.reuse, R139 ;  /* 0x0000008b000b7220 */ /* 0x042fe20000410000 */
[C---:B------:R-:W-:Y:S01]  /*13590*/  FMUL.FTZ R18, R0.reuse, R146 ;  /* 0x0000009200127220 */ /* 0x040fe20000410000 */
[----:B------:R-:W-:Y:S07]  /*135a0*/  FMUL.FTZ R19, R0, R147 ;  /* 0x0000009300137220 */ /* 0x000fee0000410000 */
[----:B------:R1:W-:Y:S01]  /*135b0*/  MUFU.EX2 R99, R6 ;  /* 0x0000000600637308 */ /* 0x0003e20000000800 */
[--C-:B--2---:R-:W-:Y:S09]  /*135c0*/  FFMA.FTZ R4, R197, UR4, -R23.reuse ;  /* 0x00000004c5047c23 */ /* 0x104ff20008010817 */
[----:B------:R2:W4:Y:S01]  /*135d0*/  MUFU.EX2 R51, R4 ;  /* 0x0000000400337308 */ /* 0x0005220000000800 */
[--C-:B---3--:R-:W-:Y:S09]  /*135e0*/  FFMA.FTZ R5, R178, UR4, -R23.reuse ;  /* 0x00000004b2057c23 */ /* 0x108ff20008010817 */
[----:B------:R3:W-:Y:S01]  /*135f0*/  MUFU.EX2 R118, R5 ;  /* 0x0000000500767308 */ /* 0x0007e20000000800 */
[--C-:B-1----:R-:W-:Y:S09]  /*13600*/  FFMA.FTZ R6, R179, UR4, -R23.reuse ;  /* 0x00000004b3067c23 */ /* 0x102ff20008010817 */
[----:B------:R1:W-:Y:S01]  /*13610*/  MUFU.EX2 R114, R6 ;  /* 0x0000000600727308 */ /* 0x0003e20000000800 */
[--C-:B--2---:R-:W-:Y:S01]  /*13620*/  FFMA.FTZ R4, R187, UR4, -R48.reuse ;  /* 0x00000004bb047c23 */ /* 0x104fe20008010830 */
[----:B----4-:R-:W-:Y:S08]  /*13630*/  F2FP.BF16.F32.PACK_AB R24, R51, R50 ;  /* 0x000000323318723e */ /* 0x010ff000000010ff */
[----:B------:R2:W-:Y:S01]  /*13640*/  MUFU.EX2 R49, R4 ;  /* 0x0000000400317308 */ /* 0x0005e20000000800 */
[--C-:B---3--:R-:W-:Y:S09]  /*13650*/  FFMA.FTZ R5, R162, UR4, -R23.reuse ;  /* 0x00000004a2057c23 */ /* 0x108ff20008010817 */
[----:B------:R3:W-:Y:S01]  /*13660*/  MUFU.EX2 R53, R7 ;  /* 0x0000000700357308 */ /* 0x0007e20000000800 */
[--C-:B-1----:R-:W-:Y:S09]  /*13670*/  FFMA.FTZ R6, R163, UR4, -R23.reuse ;  /* 0x00000004a3067c23 */ /* 0x102ff20008010817 */
[----:B------:R1:W-:Y:S01]  /*13680*/  MUFU.EX2 R124, R6 ;  /* 0x00000006007c7308 */ /* 0x0003e20000000800 */
[--C-:B--2---:R-:W-:Y:S09]  /*13690*/  FFMA.FTZ R4, R196, UR4, -R48.reuse ;  /* 0x00000004c4047c23 */ /* 0x104ff20008010830 */
[----:B------:R2:W4:Y:S01]  /*136a0*/  MUFU.EX2 R52, R4 ;  /* 0x0000000400347308 */ /* 0x0005220000000800 */
[--C-:B---3--:R-:W-:Y:S09]  /*136b0*/  FFMA.FTZ R7, R185, UR4, -R23.reuse ;  /* 0x00000004b9077c23 */ /* 0x108ff20008010817 */
[----:B------:R3:W-:Y:S01]  /*136c0*/  MUFU.EX2 R111, R7 ;  /* 0x00000007006f7308 */ /* 0x0007e20000000800 */
[--C-:B-1----:R-:W-:Y:S09]  /*136d0*/  FFMA.FTZ R6, R36, UR4, -R23.reuse ;  /* 0x0000000424067c23 */ /* 0x102ff20008010817 */
[----:B------:R1:W-:Y:S01]  /*136e0*/  MUFU.EX2 R126, R5 ;  /* 0x00000005007e7308 */ /* 0x0003e20000000800 */
[--C-:B--2---:R-:W-:Y:S09]  /*136f0*/  FFMA.FTZ R4, R194, UR4, -R23.reuse ;  /* 0x00000004c2047c23 */ /* 0x104ff20008010817 */
[----:B------:R2:W-:Y:S01]  /*13700*/  MUFU.EX2 R56, R4 ;  /* 0x0000000400387308 */ /* 0x0005e20000000800 */
        /* <DEDUP_REMOVED lines=23> */
[----:B------:R2:W5:Y:S01]  /*13880*/  MUFU.EX2 R110, R4 ;  /* 0x00000004006e7308 */ /* 0x0005620000000800 */
[----:B---3--:R-:W-:Y:S01]  /*13890*/  FFMA.FTZ R7, R25, UR4, -R23 ;  /* 0x0000000419077c23 */ /* 0x008fe20008010817 */
[----:B----4-:R-:W-:Y:S01]  /*138a0*/  F2FP.BF16.F32.PACK_AB R25, R52, R49 ;  /* 0x000000313419723e */ /* 0x010fe200000010ff */
[----:B------:R-:W-:Y:S07]  /*138b0*/  FFMA.FTZ R49, R0, R230, R49 ;  /* 0x000000e600317223 */ /* 0x000fee0000010031 */
[----:B------:R-:W3:Y:S01]  /*138c0*/  MUFU.EX2 R2, R2 ;  /* 0x0000000200027308 */ /* 0x000ee20000000800 */
[--C-:B-1----:R-:W-:Y:S09]  /*138d0*/  FFMA.FTZ R6, R68, UR4, -R23.reuse ;  /* 0x0000000444067c23 */ /* 0x102ff20008010817 */
[----:B------:R1:W-:Y:S01]  /*138e0*/  MUFU.EX2 R191, R6 ;  /* 0x0000000600bf7308 */ /* 0x0003e20000000800 */
[--C-:B--2---:R-:W-:Y:S01]  /*138f0*/  FFMA.FTZ R4, R184, UR4, -R23.reuse ;  /* 0x00000004b8047c23 */ /* 0x104fe20008010817 */
[----:B-----5:R-:W-:Y:S08]  /*13900*/  F2FP.BF16.F32.PACK_AB R33, R110, R97 ;  /* 0x000000616e21723e */ /* 0x020ff000000010ff */
[----:B------:R2:W4:Y:S01]  /*13910*/  MUFU.EX2 R115, R4 ;  /* 0x0000000400737308 */ /* 0x0005220000000800 */
[C---:B---3--:R-:W-:Y:S01]  /*13920*/  FMUL.FTZ R9, R2.reuse, R137 ;  /* 0x0000008902097220 */ /* 0x048fe20000410000 */
[----:B------:R-:W-:Y:S01]  /*13930*/  FMUL.FTZ R17, R2, R145 ;  /* 0x0000009102117220 */ /* 0x000fe20000410000 */
[--C-:B-1----:R-:W-:Y:S07]  /*13940*/  FFMA.FTZ R6, R76, UR4, -R23.reuse ;  /* 0x000000044c067c23 */ /* 0x102fee0008010817 */
[----:B------:R1:W-:Y:S01]  /*13950*/  MUFU.EX2 R216, R6 ;  /* 0x0000000600d87308 */ /* 0x0003e20000000800 */
[--C-:B--2---:R-:W-:Y:S09]  /*13960*/  FFMA.FTZ R4, R183, UR4, -R48.reuse ;  /* 0x00000004b7047c23 */ /* 0x104ff20008010830 */
[----:B------:R2:W-:Y:S10]  /*13970*/  MUFU.EX2 R109, R4 ;  /* 0x00000004006d7308 */ /* 0x0005f40000000800 */
[----:B------:R3:W-:Y:S01]  /*13980*/  MUFU.EX2 R183, R7 ;  /* 0x0000000700b77308 */ /* 0x0007e20000000800 */
[--C-:B-1----:R-:W-:Y:S09]  /*13990*/  FFMA.FTZ R6, R84, UR4, -R23.reuse ;  /* 0x0000000454067c23 */ /* 0x102ff20008010817 */
[----:B------:R1:W-:Y:S01]  /*139a0*/  MUFU.EX2 R224, R6 ;  /* 0x0000000600e07308 */ /* 0x0003e20000000800 */
[--C-:B--2---:R-:W-:Y:S09]  /*139b0*/  FFMA.FTZ R4, R182, UR4, -R48.reuse ;  /* 0x00000004b6047c23 */ /* 0x104ff20008010830 */
[----:B------:R2:W5:Y:S01]  /*139c0*/  MUFU.EX2 R113, R4 ;  /* 0x0000000400717308 */ /* 0x0005620000000800 */
[--C-:B---3--:R-:W-:Y:S09]  /*139d0*/  FFMA.FTZ R7, R64, UR4, -R23.reuse ;  /* 0x0000000440077c23 */ /* 0x108ff20008010817 */
[----:B------:R3:W-:Y:S01]  /*139e0*/  MUFU.EX2 R187, R7 ;  /* 0x0000000700bb7308 */ /* 0x0007e20000000800 */
[----:B-1----:R-:W-:Y:S01]  /*139f0*/  FMUL.FTZ R6, R0, R142 ;  /* 0x0000008e00067220 */ /* 0x002fe20000410000 */
[--C-:B--2---:R-:W-:Y:S08]  /*13a00*/  FFMA.FTZ R4, R176, UR4, -R48.reuse ;  /* 0x00000004b0047c23 */ /* 0x104ff00008010830 */
[----:B------:R1:W-:Y:S01]  /*13a10*/  MUFU.EX2 R112, R4 ;  /* 0x0000000400707308 */ /* 0x0003e20000000800 */
[--C-:B---3--:R-:W-:Y:S09]  /*13a20*/  FFMA.FTZ R7, R72, UR4, -R23.reuse ;  /* 0x0000000448077c23 */ /* 0x108ff20008010817 */
[----:B------:R2:W-:Y:S01]  /*13a30*/  MUFU.EX2 R193, R7 ;  /* 0x0000000700c17308 */ /* 0x0005e20000000800 */
[--C-:B-1----:R-:W-:Y:S09]  /*13a40*/  FFMA.FTZ R4, R175, UR4, -R48.reuse ;  /* 0x00000004af047c23 */ /* 0x102ff20008010830 */
[----:B------:R1:W3:Y:S01]  /*13a50*/  MUFU.EX2 R120, R4 ;  /* 0x0000000400787308 */ /* 0x0002e20000000800 */
[----:B--2---:R-:W-:Y:S01]  /*13a60*/  FMUL.FTZ R7, R0, R143 ;  /* 0x0000008f00077220 */ /* 0x004fe20000410000 */
[--C-:B-1----:R-:W-:Y:S08]  /*13a70*/  FFMA.FTZ R4, R173, UR4, -R23.reuse ;  /* 0x00000004ad047c23 */ /* 0x102ff00008010817 */
[----:B------:R1:W2:Y:S02]  /*13a80*/  MUFU.EX2 R125, R4 ;  /* 0x00000004007d7308 */ /* 0x0002a40000000800 */
[--C-:B-1----:R-:W-:Y:S08]  /*13a90*/  FFMA.FTZ R4, R172, UR4, -R48.reuse ;  /* 0x00000004ac047c23 */ /* 0x102ff00008010830 */
[----:B------:R1:W-:Y:S02]  /*13aa0*/  MUFU.EX2 R121, R4 ;  /* 0x0000000400797308 */ /* 0x0003e40000000800 */
[--C-:B-1----:R-:W-:Y:S08]  /*13ab0*/  FFMA.FTZ R4, R169, UR4, -R48.reuse ;  /* 0x00000004a9047c23 */ /* 0x102ff00008010830 */
[----:B------:R1:W2:Y:S02]  /*13ac0*/  MUFU.EX2 R123, R4 ;  /* 0x00000004007b7308 */ /* 0x0002a40000000800 */
[--C-:B-1----:R-:W-:Y:S08]  /*13ad0*/  FFMA.FTZ R4, R161, UR4, -R48.reuse ;  /* 0x00000004a1047c23 */ /* 0x102ff00008010830 */
[----:B------:R1:W-:Y:S02]  /*13ae0*/  MUFU.EX2 R122, R4 ;  /* 0x00000004007a7308 */ /* 0x0003e40000000800 */
[--C-:B-1----:R-:W-:Y:S08]  /*13af0*/  FFMA.FTZ R4, R160, UR4, -R48.reuse ;  /* 0x00000004a0047c23 */ /* 0x102ff00008010830 */
[----:B------:R1:W-:Y:S02]  /*13b00*/  MUFU.EX2 R128, R4 ;  /* 0x0000000400807308 */ /* 0x0003e40000000800 */
[--C-:B-1----:R-:W-:Y:S08]  /*13b10*/  FFMA.FTZ R4, R154, UR4, -R23.reuse ;  /* 0x000000049a047c23 */ /* 0x102ff00008010817 */
[----:B------:R1:W-:Y:S10]  /*13b20*/  MUFU.EX2 R154, R5 ;  /* 0x00000005009a7308 */ /* 0x0003f40000000800 */
[----:B------:R4:W2:Y:S01]  /*13b30*/  MUFU.EX2 R133, R4 ;  /* 0x0000000400857308 */ /* 0x0008a20000000800 */
[--C-:B-1----:R-:W-:Y:S09]  /*13b40*/  FFMA.FTZ R5, R45, UR4, -R23.reuse ;  /* 0x000000042d057c23 */ /* 0x102ff20008010817 */
[----:B------:R1:W-:Y:S01]  /*13b50*/  MUFU.EX2 R171, R5 ;  /* 0x0000000500ab7308 */ /* 0x0003e20000000800 */
[--C-:B----4-:R-:W-:Y:S01]  /*13b60*/  FFMA.FTZ R4, R34, UR4, -R48.reuse ;  /* 0x0000000422047c23 */ /* 0x110fe20008010830 */
[----:B------:R-:W-:Y:S08]  /*13b70*/  F2FP.BF16.F32.PACK_AB R34, R115, R111 ;  /* 0x0000006f7322723e */ /* 0x000ff000000010ff */
[----:B------:R4:W-:Y:S01]  /*13b80*/  MUFU.EX2 R127, R4 ;  /* 0x00000004007f7308 */ /* 0x0009e20000000800 */
[--C-:B-1----:R-:W-:Y:S09]  /*13b90*/  FFMA.FTZ R5, R28, UR4, -R23.reuse ;  /* 0x000000041c057c23 */ /* 0x102ff20008010817 */
[----:B------:R1:W-:Y:S01]  /*13ba0*/  MUFU.EX2 R182, R5 ;  /* 0x0000000500b67308 */ /* 0x0003e20000000800 */
[--C-:B----4-:R-:W-:Y:S01]  /*13bb0*/  FFMA.FTZ R4, R35, UR4, -R48.reuse ;  /* 0x0000000423047c23 */ /* 0x110fe20008010830 */
[----:B-----5:R-:W-:Y:S08]  /*13bc0*/  F2FP.BF16.F32.PACK_AB R35, R113, R109 ;  /* 0x0000006d7123723e */ /* 0x020ff000000010ff */
[----:B------:R4:W5:Y:S01]  /*13bd0*/  MUFU.EX2 R131, R4 ;  /* 0x0000000400837308 */ /* 0x0009620000000800 */
[--C-:B-1----:R-:W-:Y:S09]  /*13be0*/  FFMA.FTZ R5, R61, UR4, -R23.reuse ;  /* 0x000000043d057c23 */ /* 0x102ff20008010817 */
[----:B------:R1:W-:Y:S01]  /*13bf0*/  MUFU.EX2 R61, R5 ;  /* 0x00000005003d7308 */ /* 0x0003e20000000800 */
[--C-:B----4-:R-:W-:Y:S09]  /*13c00*/  FFMA.FTZ R4, R38, UR4, -R48.reuse ;  /* 0x0000000426047c23 */ /* 0x110ff20008010830 */
[----:B------:R4:W-:Y:S01]  /*13c10*/  MUFU.EX2 R130, R4 ;  /* 0x0000000400827308 */ /* 0x0009e20000000800 */
[--C-:B-1----:R-:W-:Y:S09]  /*13c20*/  FFMA.FTZ R5, R69, UR4, -R23.reuse ;  /* 0x0000000445057c23 */ /* 0x102ff20008010817 */
[----:B------:R1:W-:Y:S01]  /*13c30*/  MUFU.EX2 R192, R5 ;  /* 0x0000000500c07308 */ /* 0x0003e20000000800 */
[--C-:B----4-:R-:W-:Y:S02]  /*13c40*/  FFMA.FTZ R4, R39, UR4, -R48.reuse ;  /* 0x0000000427047c23 */ /* 0x110fe40008010830 */
[----:B------:R-:W-:Y:S07]  /*13c50*/  LDSM.16.MT88.4 R36, [R135+0x5400] ;  /* 0x005400008724783b */ /* 0x000fee0000004200 */
[----:B------:R4:W5:Y:S01]  /*13c60*/  MUFU.EX2 R160, R4 ;  /* 0x0000000400a07308 */ /* 0x0009620000000800 */
[--C-:B-1----:R-:W-:Y:S09]  /*13c70*/  FFMA.FTZ R5, R77, UR4, -R23.reuse ;  /* 0x000000044d057c23 */ /* 0x102ff20008010817 */
[----:B------:R1:W-:Y:S01]  /*13c80*/  MUFU.EX2 R217, R5 ;  /* 0x0000000500d97308 */ /* 0x0003e20000000800 */
[--C-:B----4-:R-:W-:Y:S09]  /*13c90*/  FFMA.FTZ R4, R41, UR4, -R23.reuse ;  /* 0x0000000429047c23 */ /* 0x110ff20008010817 */
[----:B------:R4:W5:Y:S01]  /*13ca0*/  MUFU.EX2 R169, R4 ;  /* 0x0000000400a97308 */ /* 0x0009620000000800 */
[----:B-1----:R-:W-:Y:S01]  /*13cb0*/  FMUL.FTZ R5, R2, R141 ;  /* 0x0000008d02057220 */ /* 0x002fe20000410000 */
[--C-:B----4-:R-:W-:Y:S08]  /*13cc0*/  FFMA.FTZ R4, R42, UR4, -R48.reuse ;  /* 0x000000042a047c23 */ /* 0x110ff00008010830 */
[----:B------:R1:W-:Y:S02]  /*13cd0*/  MUFU.EX2 R161, R4 ;  /* 0x0000000400a17308 */ /* 0x0003e40000000800 */
[--C-:B-1----:R-:W-:Y:S02]  /*13ce0*/  FFMA.FTZ R4, R43, UR4, -R48.reuse ;  /* 0x000000042b047c23 */ /* 0x102fe40008010830 */
[----:B------:R-:W-:Y:S06]  /*13cf0*/  LDSM.16.MT88.4 R40, [R164+0x5400] ;  /* 0x00540000a428783b */ /* 0x000fec0000004200 */
[----:B------:R1:W4:Y:S02]  /*13d00*/  MUFU.EX2 R162, R4 ;  /* 0x0000000400a27308 */ /* 0x0003240000000800 */
[--C-:B-1----:R-:W-:Y:S08]  /*13d10*/  FFMA.FTZ R4, R46, UR4, -R48.reuse ;  /* 0x000000042e047c23 */ /* 0x102ff00008010830 */
[----:B------:R1:W-:Y:S02]  /*13d20*/  MUFU.EX2 R163, R4 ;  /* 0x0000000400a37308 */ /* 0x0003e40000000800 */
[--C-:B-1----:R-:W-:Y:S02]  /*13d30*/  FFMA.FTZ R4, R47, UR4, -R48.reuse ;  /* 0x000000042f047c23 */ /* 0x102fe40008010830 */
[----:B------:R-:W-:Y:S06]  /*13d40*/  LDSM.16.MT88.4 R44, [R135+0x5800] ;  /* 0x00580000872c783b */ /* 0x000fec0000004200 */
[----:B------:R1:W-:Y:S02]  /*13d50*/  MUFU.EX2 R172, R4 ;  /* 0x0000000400ac7308 */ /* 0x0003e40000000800 */
[--C-:B-1----:R-:W-:Y:S01]  /*13d60*/  FFMA.FTZ R4, R32, UR4, -R23.reuse ;  /* 0x0000000420047c23 */ /* 0x102fe20008010817 */
[--C-:B------:R-:W-:Y:S07]  /*13d70*/  FFMA.FTZ R32, R91, UR4, -R48.reuse ;  /* 0x000000045b207c23 */ /* 0x100fee0008010830 */
[----:B------:R1:W4:Y:S10]  /*13d80*/  MUFU.EX2 R178, R4 ;  /* 0x0000000400b27308 */ /* 0x0003340000000800 */
[----:B------:R3:W-:Y:S01]  /*13d90*/  MUFU.EX2 R88, R32 ;  /* 0x0000002000587308 */ /* 0x0007e20000000800 */
[--C-:B-1----:R-:W-:Y:S09]  /*13da0*/  FFMA.FTZ R4, R31, UR4, -R48.reuse ;  /* 0x000000041f047c23 */ /* 0x102ff20008010830 */
[----:B------:R1:W-:Y:S01]  /*13db0*/  MUFU.EX2 R173, R4 ;  /* 0x0000000400ad7308 */ /* 0x0003e20000000800 */
[----:B---3--:R-:W-:Y:S01]  /*13dc0*/  F2FP.BF16.F32.PACK_AB R32, R105, R99 ;  /* 0x000000636920723e */ /* 0x008fe200000010ff */
[--C-:B-1----:R-:W-:Y:S02]  /*13dd0*/  FFMA.FTZ R4, R30, UR4, -R48.reuse ;  /* 0x000000041e047c23 */ /* 0x102fe40008010830 */
[----:B------:R-:W1:Y:S06]  /*13de0*/  LDSM.16.MT88.4 R28, [R164+0x5000] ;  /* 0x00500000a41c783b */ /* 0x000e6c0000004200 */
[----:B------:R3:W4:Y:S02]  /*13df0*/  MUFU.EX2 R175, R4 ;  /* 0x0000000400af7308 */ /* 0x0007240000000800 */
[--C-:B---3--:R-:W-:Y:S01]  /*13e00*/  FFMA.FTZ R4, R27, UR4, -R48.reuse ;  /* 0x000000041b047c23 */ /* 0x108fe20008010830 */
[----:B------:R-:W-:Y:S07]  /*13e10*/  F2FP.BF16.F32.PACK_AB R27, R55, R54 ;  /* 0x00000036371b723e */ /* 0x000fee00000010ff */
[----:B------:R3:W-:Y:S02]  /*13e20*/  MUFU.EX2 R176, R4 ;  /* 0x0000000400b07308 */ /* 0x0007e40000000800 */
[--C-:B---3--:R-:W-:Y:S01]  /*13e30*/  FFMA.FTZ R4, R26, UR4, -R48.reuse ;  /* 0x000000041a047c23 */ /* 0x108fe20008010830 */
[----:B------:R-:W-:Y:S07]  /*13e40*/  F2FP.BF16.F32.PACK_AB R26, R56, R53 ;  /* 0x00000035381a723e */ /* 0x000fee00000010ff */
[----:B------:R3:W4:Y:S02]  /*13e50*/  MUFU.EX2 R184, R4 ;  /* 0x0000000400b87308 */ /* 0x0007240000000800 */
[--C-:B---3--:R-:W-:Y:S08]  /*13e60*/  FFMA.FTZ R4, R57, UR4, -R23.reuse ;  /* 0x0000000439047c23 */ /* 0x108ff00008010817 */
[----:B------:R3:W4:Y:S02]  /*13e70*/  MUFU.EX2 R185, R4 ;  /* 0x0000000400b97308 */ /* 0x0007240000000800 */
[--C-:B---3--:R-:W-:Y:S08]  /*13e80*/  FFMA.FTZ R4, R58, UR4, -R48.reuse ;  /* 0x000000043a047c23 */ /* 0x108ff00008010830 */
[----:B------:R3:W-:Y:S02]  /*13e90*/  MUFU.EX2 R57, R4 ;  /* 0x0000000400397308 */ /* 0x0007e40000000800 */
[--C-:B---3--:R-:W-:Y:S08]  /*13ea0*/  FFMA.FTZ R4, R59, UR4, -R48.reuse ;  /* 0x000000043b047c23 */ /* 0x108ff00008010830 */
[----:B------:R3:W4:Y:S02]  /*13eb0*/  MUFU.EX2 R58, R4 ;  /* 0x00000004003a7308 */ /* 0x0007240000000800 */
[--C-:B---3--:R-:W-:Y:S08]  /*13ec0*/  FFMA.FTZ R4, R62, UR4, -R48.reuse ;  /* 0x000000043e047c23 */ /* 0x108ff00008010830 */
[----:B------:R3:W-:Y:S02]  /*13ed0*/  MUFU.EX2 R59, R4 ;  /* 0x00000004003b7308 */ /* 0x0007e40000000800 */
[--C-:B---3--:R-:W-:Y:S08]  /*13ee0*/  FFMA.FTZ R4, R63, UR4, -R48.reuse ;  /* 0x000000043f047c23 */ /* 0x108ff00008010830 */
[----:B------:R3:W-:Y:S02]  /*13ef0*/  MUFU.EX2 R62, R4 ;  /* 0x00000004003e7308 */ /* 0x0007e40000000800 */
        /* <DEDUP_REMOVED lines=30> */
[----:B---3--:R-:W-:Y:S08]  /*140e0*/  FFMA.FTZ R4, R86, UR4, -R48 ;  /* 0x0000000456047c23 */ /* 0x008ff00008010830 */
[----:B------:R3:W-:Y:S02]  /*140f0*/  MUFU.EX2 R222, R4 ;  /* 0x0000000400de7308 */ /* 0x0007e40000000800 */
[C---:B---3--:R-:W-:Y:S08]  /*14100*/  FMUL.FTZ R4, R2.reuse, R140 ;  /* 0x0000008c02047220 */ /* 0x048ff00000410000 */
[----:B------:R3:W-:Y:S01]  /*14110*/  MUFU.EX2 R140, R8 ;  /* 0x00000008008c7308 */ /* 0x0007e20000000800 */
[C---:B------:R-:W-:Y:S07]  /*14120*/  HMMA.16816.F32.BF16 R4, R24.reuse, R12, R4 ;  /* 0x0000000c1804723c */ /* 0x040fee0000041804 */
[----:B------:R-:W-:Y:S01]  /*14130*/  FFMA.FTZ R12, R89, UR4, -R23 ;  /* 0x00000004590c7c23 */ /* 0x000fe20008010817 */
[C---:B------:R-:W-:Y:S01]  /*14140*/  FMUL.FTZ R13, R2.reuse, R149 ;  /* 0x00000095020d7220 */ /* 0x040fe20000410000 */
[----:B------:R2:W-:Y:S02]  /*14150*/  MUFU.EX2 R89, R16 ;  /* 0x0000001000597308 */ /* 0x0005e40000000800 */
[C---:B---3--:R-:W-:Y:S08]  /*14160*/  FMUL.FTZ R8, R2.reuse, R136 ;  /* 0x0000008802087220 */ /* 0x048ff00000410000 */
[----:B------:R3:W-:Y:S10]  /*14170*/  MUFU.EX2 R136, R10 ;  /* 0x0000000a00887308 */ /* 0x0007f40000000800 */
[----:B------:R5:W4:Y:S01]  /*14180*/  MUFU.EX2 R137, R12 ;  /* 0x0000000c00897308 */ /* 0x000b220000000800 */
[----:B--2---:R-:W-:Y:S01]  /*14190*/  FMUL.FTZ R16, R2, R144 ;  /* 0x0000009002107220 */ /* 0x004fe20000410000 */
[----:B---3--:R-:W-:Y:S07]  /*141a0*/  FMUL.FTZ R10, R0, R138 ;  /* 0x0000008a000a7220 */ /* 0x008fee0000410000 */
[C---:B------:R-:W-:Y:S03]  /*141b0*/  HMMA.16816.F32.BF16 R8, R24.reuse, R14, R8 ;  /* 0x0000000e1808723c */ /* 0x040fe60000041808 */
[C---:B-----5:R-:W-:Y:S01]  /*141c0*/  FMUL.FTZ R12, R2.reuse, R148 ;  /* 0x00000094020c7220 */ /* 0x060fe20000410000 */
[----:B------:R-:W-:Y:S03]  /*141d0*/  FFMA.FTZ R2, R2, R229, R50 ;  /* 0x000000e502027223 */ /* 0x000fe60000010032 */
[C---:B------:R-:W-:Y:S01]  /*141e0*/  FMUL.FTZ R14, R0.reuse, R150 ;  /* 0x00000096000e7220 */ /* 0x040fe20000410000 */
[----:B------:R-:W-:Y:S03]  /*141f0*/  FMUL.FTZ R15, R0, R151 ;  /* 0x00000097000f7220 */ /* 0x000fe60000410000 */
[----:B------:R-:W-:Y:S01]  /*14200*/  FFMA.FTZ R0, R94, UR4, -R48 ;  /* 0x000000045e007c23 */ /* 0x000fe20008010830 */
[----:B------:R-:W-:Y:S01]  /*14210*/  FADD.FTZ R50, R51, R2 ;  /* 0x0000000233327221 */ /* 0x000fe20000010000 */
[----:B------:R-:W-:Y:S01]  /*14220*/  FADD.FTZ R2, R52, R49 ;  /* 0x0000003134027221 */ /* 0x000fe20000010000 */
[--C-:B------:R-:W-:Y:S01]  /*14230*/  FFMA.FTZ R49, R98, UR4, -R48.reuse ;  /* 0x0000000462317c23 */ /* 0x100fe20008010830 */
[C---:B-1----:R-:W-:Y:S01]  /*14240*/  HMMA.16816.F32.BF16 R12, R24.reuse, R28, R12 ;  /* 0x0000001c180c723c */ /* 0x042fe2000004180c */
[----:B------:R1:W-:Y:S05]  /*14250*/  MUFU.EX2 R84, R0 ;  /* 0x0000000000547308 */ /* 0x0003ea0000000800 */
[----:B------:R-:W-:Y:S01]  /*14260*/  HMMA.16816.F32.BF16 R16, R24, R30, R16 ;  /* 0x0000001e1810723c */ /* 0x000fe20000041810 */
[----:B------:R-:W2:Y:S04]  /*14270*/  LDSM.16.MT88.4 R28, [R164+0x5800] ;  /* 0x00580000a41c783b */ /* 0x000ea80000004200 */
[----:B------:R-:W-:Y:S01]  /*14280*/  MUFU.EX2 R81, R49 ;  /* 0x0000003100517308 */ /* 0x000fe20000000800 */
[C---:B------:R-:W-:Y:S05]  /*14290*/  HMMA.16816.F32.BF16 R4, R32.reuse, R36, R4 ;  /* 0x000000242004723c */ /* 0x040fea0000041804 */
[--C-:B------:R-:W-:Y:S01]  /*142a0*/  FFMA.FTZ R24, R92, UR4, -R23.reuse ;  /* 0x000000045c187c23 */ /* 0x100fe20008010817 */
[C---:B------:R-:W-:Y:S01]  /*142b0*/  HMMA.16816.F32.BF16 R8, R32.reuse, R38, R8 ;  /* 0x000000262008723c */ /* 0x040fe20000041808 */
[----:B------:R-:W3:Y:S02]  /*142c0*/  LDSM.16.MT88.4 R36, [R135+0x5c00] ;  /* 0x005c00008724783b */ /* 0x000ee40000004200 */
[----:B------:R5:W-:Y:S02]  /*142d0*/  MUFU.EX2 R87, R24 ;  /* 0x0000001800577308 */ /* 0x000be40000000800 */
[----:B------:R-:W-:Y:S01]  /*142e0*/  F2FP.BF16.F32.PACK_AB R25, R120, R112 ;  /* 0x000000707819723e */ /* 0x000fe200000010ff */
[C---:B------:R-:W-:Y:S05]  /*142f0*/  HMMA.16816.F32.BF16 R12, R32.reuse, R40, R12 ;  /* 0x00000028200c723c */ /* 0x040fea000004180c */
[----:B-1----:R-:W-:Y:S01]  /*14300*/  FFMA.FTZ R0, R95, UR4, -R48 ;  /* 0x000000045f007c23 */ /* 0x002fe20008010830 */
[----:B------:R-:W-:Y:S01]  /*14310*/  HMMA.16816.F32.BF16 R16, R32, R42, R16 ;  /* 0x0000002a2010723c */ /* 0x000fe20000041810 */
[----:B------:R-:W1:Y:S02]  /*14320*/  LDSM.16.MT88.4 R40, [R164+0x5c00] ;  /* 0x005c0000a428783b */ /* 0x000e640000004200 */
[----:B------:R4:W-:Y:S02]  /*14330*/  MUFU.EX2 R85, R0 ;  /* 0x0000000000557308 */ /* 0x0009e40000000800 */
[----:B------:R-:W-:Y:S02]  /*14340*/  F2FP.BF16.F32.PACK_AB R26, R125, R119 ;  /* 0x000000777d1a723e */ /* 0x000fe400000010ff */
[----:B------:R-:W-:Y:S01]  /*14350*/  F2FP.BF16.F32.PACK_AB R27, R123, R121 ;  /* 0x000000797b1b723e */ /* 0x000fe200000010ff */
[--C-:B-----5:R-:W-:Y:S03]  /*14360*/  FFMA.FTZ R24, R93, UR4, -R23.reuse ;  /* 0x000000045d187c23 */ /* 0x120fe60008010817 */
[----:B------:R-:W-:Y:S02]  /*14370*/  FADD.FTZ R33, R53, R50 ;  /* 0x0000003235217221 */ /* 0x000fe40000010000 */
[----:B------:R5:W-:Y:S01]  /*14380*/  MUFU.EX2 R86, R24 ;  /* 0x0000001800567308 */ /* 0x000be20000000800 */
[----:B------:R-:W-:Y:S01]  /*14390*/  FFMA.FTZ R32, R96, UR4, -R23 ;  /* 0x0000000460207c23 */ /* 0x000fe20008010817 */
[----:B------:R-:W-:Y:S01]  /*143a0*/  F2FP.BF16.F32.PACK_AB R34, R133, R129 ;  /* 0x000000818522723e */ /* 0x000fe200000010ff */
[----:B------:R-:W-:Y:S01]  /*143b0*/  FADD.FTZ R33, R56, R33 ;  /* 0x0000002138217221 */ /* 0x000fe20000010000 */
[----:B------:R-:W-:Y:S01]  /*143c0*/  F2FP.BF16.F32.PACK_AB R35, R131, R127 ;  /* 0x0000007f8323723e */ /* 0x000fe200000010ff */
[----:B----4-:R-:W-:Y:S05]  /*143d0*/  FADD.FTZ R0, R54, R2 ;  /* 0x0000000236007221 */ /* 0x010fea0000010000 */
[----:B------:R4:W-:Y:S01]  /*143e0*/  MUFU.EX2 R83, R32 ;  /* 0x0000002000537308 */ /* 0x0009e20000000800 */
[----:B------:R-:W-:Y:S01]  /*143f0*/  FADD.FTZ R2, R55, R0 ;  /* 0x0000000037027221 */ /* 0x000fe20000010000 */
[----:B------:R-:W-:Y:S01]  /*14400*/  FADD.FTZ R0, R99, R33 ;  /* 0x0000002163007221 */ /* 0x000fe20000010000 */
[----:B------:R-:W-:Y:S02]  /*14410*/  F2FP.BF16.F32.PACK_AB R33, R128, R122 ;  /* 0x0000007a8021723e */ /* 0x000fe400000010ff */
[----:B------:R-:W-:Y:S01]  /*14420*/  FADD.FTZ R50, R97, R2 ;  /* 0x0000000261327221 */ /* 0x000fe20000010000 */
[----:B-----5:R-:W-:Y:S01]  /*14430*/  F2FP.BF16.F32.PACK_AB R24, R118, R114 ;  /* 0x000000727618723e */ /* 0x020fe200000010ff */
[----:B------:R-:W-:Y:S01]  /*14440*/  FFMA.FTZ R2, R152, UR4, -R23 ;  /* 0x0000000498027c23 */ /* 0x000fe20008010817 */
[----:B------:R-:W-:Y:S01]  /*14450*/  FADD.FTZ R51, R105, R0 ;  /* 0x0000000069337221 */ /* 0x000fe20000010000 */
[----:B------:R-:W-:Y:S02]  /*14460*/  FADD.FTZ R0, R110, R50 ;  /* 0x000000326e007221 */ /* 0x000fe40000010000 */
[----:B------:R5:W1:Y:S02]  /*14470*/  MUFU.EX2 R82, R2 ;  /* 0x0000000200527308 */ /* 0x000a640000000800 */
[C---:B------:R-:W-:Y:S05]  /*14480*/  HMMA.16816.F32.BF16 R4, R24.reuse, R44, R4 ;  /* 0x0000002c1804723c */ /* 0x040fea0000041804 */
[----:B----4-:R-:W-:Y:S01]  /*14490*/  F2FP.BF16.F32.PACK_AB R32, R126, R124 ;  /* 0x0000007c7e20723e */ /* 0x010fe200000010ff */
[C---:B------:R-:W-:Y:S01]  /*144a0*/  HMMA.16816.F32.BF16 R8, R24.reuse, R46, R8 ;  /* 0x0000002e1808723c */ /* 0x040fe20000041808 */
[----:B------:R-:W4:Y:S05]  /*144b0*/  LDSM.16.MT88.4 R44, [R135+0x6000] ;  /* 0x00600000872c783b */ /* 0x000f2a0000004200 */
[C---:B--2---:R-:W-:Y:S05]  /*144c0*/  HMMA.16816.F32.BF16 R12, R24.reuse, R28, R12 ;  /* 0x0000001c180c723c */ /* 0x044fea000004180c */
[----:B-----5:R-:W-:Y:S01]  /*144d0*/  FADD.FTZ R2, R111, R51 ;  /* 0x000000336f027221 */ /* 0x020fe20000010000 */
[----:B------:R-:W-:Y:S01]  /*144e0*/  HMMA.16816.F32.BF16 R16, R24, R30, R16 ;  /* 0x0000001e1810723c */ /* 0x000fe20000041810 */
[----:B------:R-:W2:Y:S04]  /*144f0*/  LDSM.16.MT88.4 R28, [R164+0x6000] ;  /* 0x00600000a41c783b */ /* 0x000ea80000004200 */
[----:B------:R-:W-:Y:S01]  /*14500*/  FADD.FTZ R2, R115, R2 ;  /* 0x0000000273027221 */ /* 0x000fe20000010000 */
[C---:B---3--:R-:W-:Y:S05]  /*14510*/  HMMA.16816.F32.BF16 R4, R32.reuse, R36, R4 ;  /* 0x000000242004723c */ /* 0x048fea0000041804 */
[----:B------:R-:W-:Y:S01]  /*14520*/  FADD.FTZ R24, R109, R0 ;  /* 0x000000006d187221 */ /* 0x000fe20000010000 */
[C---:B------:R-:W-:Y:S01]  /*14530*/  HMMA.16816.F32.BF16 R8, R32.reuse, R38, R8 ;  /* 0x000000262008723c */ /* 0x040fe20000041808 */
[----:B------:R-:W3:Y:S04]  /*14540*/  LDSM.16.MT88.4 R36, [R135+0x6400] ;  /* 0x006400008724783b */ /* 0x000ee80000004200 */
[----:B------:R-:W-:Y:S01]  /*14550*/  FFMA.FTZ R0, R153, UR4, -R48 ;  /* 0x0000000499007c23 */ /* 0x000fe20008010830 */
[C---:B-1----:R-:W-:Y:S03]  /*14560*/  HMMA.16816.F32.BF16 R12, R32.reuse, R40, R12 ;  /* 0x00000028200c723c */ /* 0x042fe6000004180c */
[----:B------:R1:W5:Y:S02]  /*14570*/  MUFU.EX2 R80, R0 ;  /* 0x0000000000507308 */ /* 0x0003640000000800 */
[----:B------:R-:W-:Y:S01]  /*14580*/  FADD.FTZ R24, R113, R24 ;  /* 0x0000001871187221 */ /* 0x000fe20000010000 */
[----:B------:R-:W-:Y:S01]  /*14590*/  HMMA.16816.F32.BF16 R16, R32, R42, R16 ;  /* 0x0000002a2010723c */ /* 0x000fe20000041810 */
[----:B------:R-:W5:Y:S04]  /*145a0*/  LDSM.16.MT88.4 R40, [R164+0x6400] ;  /* 0x00640000a428783b */ /* 0x000f680000004200 */
[----:B------:R-:W-:Y:S01]  /*145b0*/  FADD.FTZ R49, R112, R24 ;  /* 0x0000001870317221 */ /* 0x000fe20000010000 */
[----:B------:R-:W-:Y:S01]  /*145c0*/  F2FP.BF16.F32.PACK_AB R24, R154, R132 ;  /* 0x000000849a18723e */ /* 0x000fe200000010ff */
[----:B------:R-:W-:Y:S01]  /*145d0*/  FFMA.FTZ R33, R102, UR4, -R48 ;  /* 0x0000000466217c23 */ /* 0x000fe20008010830 */
[----:B------:R-:W-:Y:S03]  /*145e0*/  F2FP.BF16.F32.PACK_AB R25, R160, R130 ;  /* 0x00000082a019723e */ /* 0x000fe600000010ff */
[----:B------:R-:W-:Y:S01]  /*145f0*/  F2FP.BF16.F32.PACK_AB R26, R169, R155 ;  /* 0x0000009ba91a723e */ /* 0x000fe200000010ff */
[----:B------:R-:W-:Y:S01]  /*14600*/  MUFU.EX2 R77, R33 ;  /* 0x00000021004d7308 */ /* 0x000fe20000000800 */
[----:B------:R-:W-:Y:S01]  /*14610*/  F2FP.BF16.F32.PACK_AB R27, R162, R161 ;  /* 0x000000a1a21b723e */ /* 0x000fe200000010ff */
[----:B-1----:R-:W-:Y:S01]  /*14620*/  FADD.FTZ R0, R114, R2 ;  /* 0x0000000272007221 */ /* 0x002fe20000010000 */
[--C-:B------:R-:W-:Y:S01]  /*14630*/  FFMA.FTZ R2, R100, UR4, -R23.reuse ;  /* 0x0000000464027c23 */ /* 0x100fe20008010817 */
[----:B------:R-:W-:Y:S02]  /*14640*/  F2FP.BF16.F32.PACK_AB R34, R178, R174 ;  /* 0x000000aeb222723e */ /* 0x000fe400000010ff */
[----:B------:R-:W-:Y:S01]  /*14650*/  FADD.FTZ R50, R118, R0 ;  /* 0x0000000076327221 */ /* 0x000fe20000010000 */
[----:B------:R-:W-:Y:S01]  /*14660*/  FFMA.FTZ R0, R101, UR4, -R23 ;  /* 0x0000000465007c23 */ /* 0x000fe20008010817 */
[C---:B----4-:R-:W-:Y:S02]  /*14670*/  HMMA.16816.F32.BF16 R4, R24.reuse, R44, R4 ;  /* 0x0000002c1804723c */ /* 0x050fe40000041804 */
[----:B------:R1:W-:Y:S03]  /*14680*/  MUFU.EX2 R79, R2 ;  /* 0x00000002004f7308 */ /* 0x0003e60000000800 */
[----:B------:R-:W-:Y:S01]  /*14690*/  F2FP.BF16.F32.PACK_AB R35, R175, R173 ;  /* 0x000000adaf23723e */ /* 0x000fe200000010ff */
[C---:B------:R-:W-:Y:S01]  /*146a0*/  HMMA.16816.F32.BF16 R8, R24.reuse, R46, R8 ;  /* 0x0000002e1808723c */ /* 0x040fe20000041808 */
[----:B------:R-:W4:Y:S05]  /*146b0*/  LDSM.16.MT88.4 R44, [R135+0x6800] ;  /* 0x00680000872c783b */ /* 0x000f2a0000004200 */
[----:B------:R3:W-:Y:S01]  /*146c0*/  MUFU.EX2 R78, R0 ;  /* 0x00000000004e7308 */ /* 0x0007e20000000800 */
[----:B------:R-:W-:Y:S01]  /*146d0*/  FADD.FTZ R32, R119, R50 ;  /* 0x0000003277207221 */ /* 0x000fe20000010000 */
[C---:B--2---:R-:W-:Y:S03]  /*146e0*/  HMMA.16816.F32.BF16 R12, R24.reuse, R28, R12 ;  /* 0x0000001c180c723c */ /* 0x044fe6000004180c */
[----:B------:R-:W-:Y:S03]  /*146f0*/  FADD.FTZ R32, R125, R32 ;  /* 0x000000207d207221 */ /* 0x000fe60000010000 */
[----:B------:R-:W-:Y:S01]  /*14700*/  HMMA.16816.F32.BF16 R16, R24, R30, R16 ;  /* 0x0000001e1810723c */ /* 0x000fe20000041810 */
[----:B------:R-:W2:Y:S04]  /*14710*/  LDSM.16.MT88.4 R28, [R164+0x6800] ;  /* 0x00680000a41c783b */ /* 0x000ea80000004200 */
[----:B-1----:R-:W-:Y:S01]  /*14720*/  FADD.FTZ R2, R120, R49 ;  /* 0x0000003178027221 */ /* 0x002fe20000010000 */
[----:B------:R-:W-:Y:S01]  /*14730*/  F2FP.BF16.F32.PACK_AB R33, R172, R163 ;  /* 0x000000a3ac21723e */ /* 0x000fe200000010ff */
[--C-:B------:R-:W-:Y:S01]  /*14740*/  FFMA.FTZ R49, R104, UR4, -R23.reuse ;  /* 0x0000000468317c23 */ /* 0x100fe20008010817 */
[----:B------:R-:W-:Y:S03]  /*14750*/  F2FP.BF16.F32.PACK_AB R25, R184, R176 ;  /* 0x000000b0b819723e */ /* 0x000fe600000010ff */
[----:B---3--:R-:W-:Y:S01]  /*14760*/  FADD.FTZ R0, R121, R2 ;  /* 0x0000000279007221 */ /* 0x008fe20000010000 */
[----:B------:R-:W-:Y:S01]  /*14770*/  MUFU.EX2 R75, R49 ;  /* 0x00000031004b7308 */ /* 0x000fe20000000800 */
[----:B------:R-:W-:Y:S02]  /*14780*/  F2FP.BF16.F32.PACK_AB R26, R185, R183 ;  /* 0x000000b7b91a723e */ /* 0x000fe400000010ff */
[----:B------:R-:W-:Y:S01]  /*14790*/  FADD.FTZ R2, R123, R0 ;  /* 0x000000007b027221 */ /* 0x000fe20000010000 */
[----:B------:R-:W-:Y:S01]  /*147a0*/  FADD.FTZ R0, R124, R32 ;  /* 0x000000207c007221 */ /* 0x000fe20000010000 */
[----:B------:R-:W-:Y:S02]  /*147b0*/  F2FP.BF16.F32.PACK_AB R32, R171, R170 ;  /* 0x000000aaab20723e */ /* 0x000fe400000010ff */
[----:B------:R-:W-:Y:S01]  /*147c0*/  FADD.FTZ R50, R122, R2 ;  /* 0x000000027a327221 */ /* 0x000fe20000010000 */
[----:B------:R-:W-:Y:S01]  /*147d0*/  FFMA.FTZ R2, R103, UR4, -R48 ;  /* 0x0000000467027c23 */ /* 0x000fe20008010830 */
[----:B------:R-:W-:Y:S01]  /*147e0*/  FADD.FTZ R51, R126, R0 ;  /* 0x000000007e337221 */ /* 0x000fe20000010000 */
[----:B------:R-:W-:Y:S01]  /*147f0*/  F2FP.BF16.F32.PACK_AB R27, R58, R57 ;  /* 0x000000393a1b723e */ /* 0x000fe200000010ff */
[----:B------:R-:W-:Y:S01]  /*14800*/  FADD.FTZ R0, R128, R50 ;  /* 0x0000003280007221 */ /* 0x000fe20000010000 */
[C---:B------:R-:W-:Y:S01]  /*14810*/  HMMA.16816.F32.BF16 R4, R32.reuse, R36, R4 ;  /* 0x000000242004723c */ /* 0x040fe20000041804 */
[----:B------:R1:W3:Y:S04]  /*14820*/  MUFU.EX2 R76, R2 ;  /* 0x00000002004c7308 */ /* 0x0002e80000000800 */
[----:B------:R-:W-:Y:S01]  /*14830*/  FADD.FTZ R24, R127, R0 ;  /* 0x000000007f187221 */ /* 0x000fe20000010000 */
[C---:B------:R-:W-:Y:S01]  /*14840*/  HMMA.16816.F32.BF16 R8, R32.reuse, R38, R8 ;  /* 0x000000262008723c */ /* 0x040fe20000041808 */
[----:B------:R-:W3:Y:S04]  /*14850*/  LDSM.16.MT88.4 R36, [R135+0x6c00] ;  /* 0x006c00008724783b */ /* 0x000ee80000004200 */
[----:B------:R-:W-:Y:S01]  /*14860*/  FFMA.FTZ R0, R177, UR4, -R23 ;  /* 0x00000004b1007c23 */ /* 0x000fe20008010817 */
[C---:B-----5:R-:W-:Y:S03]  /*14870*/  HMMA.16816.F32.BF16 R12, R32.reuse, R40, R12 ;  /* 0x00000028200c723c */ /* 0x060fe6000004180c */
[----:B------:R5:W3:Y:S02]  /*14880*/  MUFU.EX2 R74, R0 ;  /* 0x00000000004a7308 */ /* 0x000ae40000000800 */
[----:B------:R-:W-:Y:S01]  /*14890*/  FADD.FTZ R24, R131, R24 ;  /* 0x0000001883187221 */ /* 0x000fe20000010000 */
[----:B------:R-:W-:Y:S01]  /*148a0*/  HMMA.16816.F32.BF16 R16, R32, R42, R16 ;  /* 0x0000002a2010723c */ /* 0x000fe20000041810 */
[----:B------:R-:W3:Y:S04]  /*148b0*/  LDSM.16.MT88.4 R40, [R164+0x6c00] ;  /* 0x006c0000a428783b */ /* 0x000ee80000004200 */
[----:B-1----:R-:W-:Y:S01]  /*148c0*/  FADD.FTZ R2, R129, R51 ;  /* 0x0000003381027221 */ /* 0x002fe20000010000 */
[----:B------:R-:W-:Y:S01]  /*148d0*/  FADD.FTZ R49, R130, R24 ;  /* 0x0000001882317221 */ /* 0x000fe20000010000 */
[----:B------:R-:W-:Y:S01]  /*148e0*/  F2FP.BF16.F32.PACK_AB R24, R182, R179 ;  /* 0x000000b3b618723e */ /* 0x000fe200000010ff */
[----:B------:R-:W-:Y:S03]  /*148f0*/  FFMA.FTZ R33, R108, UR4, -R23 ;  /* 0x000000046c217c23 */ /* 0x000fe60008010817 */
[----:B------:R-:W-:Y:S01]  /*14900*/  FADD.FTZ R2, R133, R2 ;  /* 0x0000000285027221 */ /* 0x000fe20000010000 */
[----:B------:R1:W-:Y:S01]  /*14910*/  MUFU.EX2 R71, R33 ;  /* 0x0000002100477308 */ /* 0x0003e20000000800 */
[----:B------:R-:W-:Y:S01]  /*14920*/  F2FP.BF16.F32.PACK_AB R34, R190, R187 ;  /* 0x000000bbbe22723e */ /* 0x000fe200000010ff */
[C---:B----4-:R-:W-:Y:S05]  /*14930*/  HMMA.16816.F32.BF16 R4, R24.reuse, R44, R4 ;  /* 0x0000002c1804723c */ /* 0x050fea0000041804 */
[----:B-----5:R-:W-:Y:S01]  /*14940*/  FADD.FTZ R0, R132, R2 ;  /* 0x0000000284007221 */ /* 0x020fe20000010000 */
[C---:B------:R-:W-:Y:S01]  /*14950*/  HMMA.16816.F32.BF16 R8, R24.reuse, R46, R8 ;  /* 0x0000002e1808723c */ /* 0x040fe20000041808 */
[----:B------:R-:W4:Y:S04]  /*14960*/  LDSM.16.MT88.4 R44, [R135+0x7000] ;  /* 0x00700000872c783b */ /* 0x000f280000004200 */
[----:B------:R-:W-:Y:S01]  /*14970*/  FFMA.FTZ R2, R106, UR4, -R48 ;  /* 0x000000046a027c23 */ /* 0x000fe20008010830 */
[C---:B--2---:R-:W-:Y:S03]  /*14980*/  HMMA.16816.F32.BF16 R12, R24.reuse, R28, R12 ;  /* 0x0000001c180c723c */ /* 0x044fe6000004180c */
[----:B------:R2:W-:Y:S02]  /*14990*/  MUFU.EX2 R73, R2 ;  /* 0x0000000200497308 */ /* 0x0005e40000000800 */
[----:B------:R-:W-:Y:S01]  /*149a0*/  FADD.FTZ R50, R154, R0 ;  /* 0x000000009a327221 */ /* 0x000fe20000010000 */
[----:B------:R-:W-:Y:S01]  /*149b0*/  HMMA.16816.F32.BF16 R16, R24, R30, R16 ;  /* 0x0000001e1810723c */ /* 0x000fe20000041810 */
[----:B------:R-:W5:Y:S04]  /*149c0*/  LDSM.16.MT88.4 R28, [R164+0x7000] ;  /* 0x00700000a41c783b */ /* 0x000f680000004200 */
[----:B------:R-:W-:Y:S01]  /*149d0*/  FFMA.FTZ R0, R107, UR4, -R48 ;  /* 0x000000046b007c23 */ /* 0x000fe20008010830 */
[----:B------:R-:W-:Y:S01]  /*149e0*/  FADD.FTZ R32, R155, R50 ;  /* 0x000000329b207221 */ /* 0x000fe20000010000 */
[----:B-1----:R-:W-:Y:S02]  /*149f0*/  F2FP.BF16.F32.PACK_AB R33, R62, R59 ;  /* 0x0000003b3e21723e */ /* 0x002fe400000010ff */
[----:B------:R1:W5:Y:S02]  /*14a00*/  MUFU.EX2 R72, R0 ;  /* 0x0000000000487308 */ /* 0x0003640000000800 */
[----:B------:R-:W-:Y:S01]  /*14a10*/  FADD.FTZ R32, R169, R32 ;  /* 0x00000020a9207221 */ /* 0x000fe20000010000 */
[----:B------:R-:W-:Y:S01]  /*14a20*/  F2FP.BF16.F32.PACK_AB R35, R188, R186 ;  /* 0x000000babc23723e */ /* 0x000fe200000010ff */
[----:B--2---:R-:W-:Y:S01]  /*14a30*/  FADD.FTZ R2, R160, R49 ;  /* 0x00000031a0027221 */ /* 0x004fe20000010000 */
[----:B------:R-:W-:Y:S01]  /*14a40*/  FFMA.FTZ R49, R199, UR4, -R48 ;  /* 0x00000004c7317c23 */ /* 0x000fe20008010830 */
[----:B------:R-:W-:Y:S02]  /*14a50*/  F2FP.BF16.F32.PACK_AB R25, R194, R189 ;  /* 0x000000bdc219723e */ /* 0x000fe400000010ff */
[----:B------:R-:W-:Y:S02]  /*14a60*/  F2FP.BF16.F32.PACK_AB R26, R215, R193 ;  /* 0x000000c1d71a723e */ /* 0x000fe400000010ff */
[----:B------:R-:W-:Y:S01]  /*14a70*/  MUFU.EX2 R69, R49 ;  /* 0x0000003100457308 */ /* 0x000fe20000000800 */
[----:B------:R-:W-:Y:S02]  /*14a80*/  F2FP.BF16.F32.PACK_AB R27, R196, R195 ;  /* 0x000000c3c41b723e */ /* 0x000fe400000010ff */
[----:B------:R-:W-:Y:S02]  /*14a90*/  MOV R133, R3 ;  /* 0x0000000300857202 */ /* 0x000fe40000000f00 */
[----:B------:R-:W-:Y:S01]  /*14aa0*/  MOV R132, R20 ;  /* 0x0000001400847202 */ /* 0x000fe20000000f00 */
[----:B-1----:R-:W-:Y:S04]  /*14ab0*/  FADD.FTZ R0, R161, R2 ;  /* 0x00000002a1007221 */ /* 0x002fe80000010000 */
[----:B------:R-:W-:Y:S01]  /*14ac0*/  FADD.FTZ R2, R162, R0 ;  /* 0x00000000a2027221 */ /* 0x000fe20000010000 */
[----:B------:R-:W-:Y:S01]  /*14ad0*/  FADD.FTZ R0, R170, R32 ;  /* 0x00000020aa007221 */ /* 0x000fe20000010000 */
[----:B------:R-:W-:Y:S02]  /*14ae0*/  F2FP.BF16.F32.PACK_AB R32, R61, R60 ;  /* 0x0000003c3d20723e */ /* 0x000fe400000010ff */
[----:B------:R-:W-:Y:S01]  /*14af0*/  FADD.FTZ R50, R163, R2 ;  /* 0x00000002a3327221 */ /* 0x000fe20000010000 */
[----:B------:R-:W-:Y:S01]  /*14b00*/  FFMA.FTZ R2, R198, UR4, -R23 ;  /* 0x00000004c6027c23 */ /* 0x000fe20008010817 */
[----:B------:R-:W-:Y:S02]  /*14b10*/  FADD.FTZ R51, R171, R0 ;  /* 0x00000000ab337221 */ /* 0x000fe40000010000 */
[----:B------:R-:W-:Y:S01]  /*14b20*/  FADD.FTZ R0, R172, R50 ;  /* 0x00000032ac007221 */ /* 0x000fe20000010000 */
[C---:B---3--:R-:W-:Y:S01]  /*14b30*/  HMMA.16816.F32.BF16 R4, R32.reuse, R36, R4 ;  /* 0x000000242004723c */ /* 0x048fe20000041804 */
[----:B------:R1:W-:Y:S04]  /*14b40*/  MUFU.EX2 R70, R2 ;  /* 0x0000000200467308 */ /* 0x0003e80000000800 */
[----:B------:R-:W-:Y:S01]  /*14b50*/  FADD.FTZ R24, R173, R0 ;  /* 0x00000000ad187221 */ /* 0x000fe20000010000 */
[C---:B------:R-:W-:Y:S01]  /*14b60*/  HMMA.16816.F32.BF16 R8, R32.reuse, R38, R8 ;  /* 0x000000262008723c */ /* 0x040fe20000041808 */
[----:B------:R-:W2:Y:S04]  /*14b70*/  LDSM.16.MT88.4 R36, [R135+0x7400] ;  /* 0x007400008724783b */ /* 0x000ea80000004200 */
[----:B------:R-:W-:Y:S01]  /*14b80*/  FFMA.FTZ R0, R200, UR4, -R48 ;  /* 0x00000004c8007c23 */ /* 0x000fe20008010830 */
[C---:B------:R-:W-:Y:S03]  /*14b90*/  HMMA.16816.F32.BF16 R12, R32.reuse, R40, R12 ;  /* 0x00000028200c723c */ /* 0x040fe6000004180c */
[----:B------:R3:W-:Y:S02]  /*14ba0*/  MUFU.EX2 R68, R0 ;  /* 0x0000000000447308 */ /* 0x0007e40000000800 */
[----:B------:R-:W-:Y:S01]  /*14bb0*/  FADD.FTZ R24, R175, R24 ;  /* 0x00000018af187221 */ /* 0x000fe20000010000 */
[----:B------:R-:W-:Y:S01]  /*14bc0*/  HMMA.16816.F32.BF16 R16, R32, R42, R16 ;  /* 0x0000002a2010723c */ /* 0x000fe20000041810 */
[----:B------:R-:W2:Y:S04]  /*14bd0*/  LDSM.16.MT88.4 R40, [R164+0x7400] ;  /* 0x00740000a428783b */ /* 0x000ea80000004200 */
        /* <DEDUP_REMOVED lines=8> */
[----:B---3--:R-:W-:Y:S01]  /*14c60*/  FADD.FTZ R0, R179, R2 ;  /* 0x00000002b3007221 */ /* 0x008fe20000010000 */
[C---:B------:R-:W-:Y:S01]  /*14c70*/  HMMA.16816.F32.BF16 R8, R24.reuse, R46, R8 ;  /* 0x0000002e1808723c */ /* 0x040fe20000041808 */
[----:B------:R-:W3:Y:S04]  /*14c80*/  LDSM.16.MT88.4 R44, [R135+0x7800] ;  /* 0x00780000872c783b */ /* 0x000ee80000004200 */
[--C-:B------:R-:W-:Y:S01]  /*14c90*/  FFMA.FTZ R2, R201, UR4, -R23.reuse ;  /* 0x00000004c9027c23 */ /* 0x100fe20008010817 */
[C---:B-----5:R-:W-:Y:S03]  /*14ca0*/  HMMA.16816.F32.BF16 R12, R24.reuse, R28, R12 ;  /* 0x0000001c180c723c */ /* 0x060fe6000004180c */
        /* <DEDUP_REMOVED lines=10> */
[----:B----4-:R-:W-:Y:S01]  /*14d50*/  FADD.FTZ R2, R184, R49 ;  /* 0x00000031b8027221 */ /* 0x010fe20000010000 */
[--C-:B------:R-:W-:Y:S01]  /*14d60*/  FFMA.FTZ R49, R204, UR4, -R23.reuse ;  /* 0x00000004cc317c23 */ /* 0x100fe20008010817 */
[----:B------:R-:W-:Y:S02]  /*14d70*/  F2FP.BF16.F32.PACK_AB R26, R137, R136 ;  /* 0x00000088891a723e */ /* 0x000fe400000010ff */
[----:B------:R-:W-:Y:S02]  /*14d80*/  F2FP.BF16.F32.PACK_AB R25, R140, R222 ;  /* 0x000000de8c19723e */ /* 0x000fe400000010ff */
[----:B------:R-:W-:Y:S01]  /*14d90*/  MUFU.EX2 R63, R49 ;  /* 0x00000031003f7308 */ /* 0x000fe20000000800 */
[----:B------:R-:W-:Y:S01]  /*14da0*/  F2FP.BF16.F32.PACK_AB R27, R88, R89 ;  /* 0x00000059581b723e */ /* 0x000fe200000010ff */
        /* <DEDUP_REMOVED lines=8> */
[C---:B--2---:R-:W-:Y:S01]  /*14e30*/  HMMA.16816.F32.BF16 R4, R32.reuse, R36, R4 ;  /* 0x000000242004723c */ /* 0x044fe20000041804 */
[----:B------:R1:W2:Y:S04]  /*14e40*/  MUFU.EX2 R64, R2 ;  /* 0x0000000200407308 */ /* 0x0002a80000000800 */
[----:B------:R-:W-:Y:S01]  /*14e50*/  FADD.FTZ R24, R186, R0 ;  /* 0x00000000ba187221 */ /* 0x000fe20000010000 */
[C---:B------:R-:W-:Y:S01]  /*14e60*/  HMMA.16816.F32.BF16 R8, R32.reuse, R38, R8 ;  /* 0x000000262008723c */ /* 0x040fe20000041808 */
[----:B------:R-:W4:Y:S04]  /*14e70*/  LDSM.16.MT88.4 R36, [R135+0x7c00] ;  /* 0x007c00008724783b */ /* 0x000f280000004200 */
        /* <DEDUP_REMOVED lines=11> */
[----:B------:R-:W-:Y:S01]  /*14f30*/  F2FP.BF16.F32.PACK_AB R34, R82, R83 ;  /* 0x000000535222723e */ /* 0x000fe200000010ff */
[----:B------:R1:W-:Y:S01]  /*14f40*/  MUFU.EX2 R59, R33 ;  /* 0x00000021003b7308 */ /* 0x0003e20000000800 */
[C---:B---3--:R-:W-:Y:S05]  /*14f50*/  HMMA.16816.F32.BF16 R4, R24.reuse, R44, R4 ;  /* 0x0000002c1804723c */ /* 0x048fea0000041804 */
[----:B-----5:R-:W-:Y:S01]  /*14f60*/  FADD.FTZ R0, R191, R2 ;  /* 0x00000002bf007221 */ /* 0x020fe20000010000 */
[C---:B------:R-:W-:Y:S01]  /*14f70*/  HMMA.16816.F32.BF16 R8, R24.reuse, R46, R8 ;  /* 0x0000002e1808723c */ /* 0x040fe20000041808 */
[----:B------:R-:W3:Y:S04]  /*14f80*/  LDSM.16.MT88.4 R44, [R135+0x8000] ;  /* 0x00800000872c783b */ /* 0x000ee80000004200 */
[----:B------:R-:W-:Y:S01]  /*14f90*/  FFMA.FTZ R2, R207, UR4, -R48 ;  /* 0x00000004cf027c23 */ /* 0x000fe20008010830 */
[C---:B------:R-:W-:Y:S03]  /*14fa0*/  HMMA.16816.F32.BF16 R12, R24.reuse, R28, R12 ;  /* 0x0000001c180c723c */ /* 0x040fe6000004180c */
[----:B------:R5:W-:Y:S02]  /*14fb0*/  MUFU.EX2 R61, R2 ;  /* 0x00000002003d7308 */ /* 0x000be40000000800 */
[----:B------:R-:W-:Y:S01]  /*14fc0*/  FADD.FTZ R50, R192, R0 ;  /* 0x00000000c0327221 */ /* 0x000fe20000010000 */
[----:B------:R-:W-:Y:S01]  /*14fd0*/  HMMA.16816.F32.BF16 R16, R24, R30, R16 ;  /* 0x0000001e1810723c */ /* 0x000fe20000041810 */
[----:B------:R-:W3:Y:S04]  /*14fe0*/  LDSM.16.MT88.4 R28, [R164+0x8000] ;  /* 0x00800000a41c783b */ /* 0x000ee80000004200 */
[----:B------:R-:W-:Y:S01]  /*14ff0*/  FFMA.FTZ R0, R208, UR4, -R48 ;  /* 0x00000004d0007c23 */ /* 0x000fe20008010830 */
[----:B------:R-:W-:Y:S01]  /*15000*/  FADD.FTZ R32, R193, R50 ;  /* 0x00000032c1207221 */ /* 0x000fe20000010000 */
[----:B-1----:R-:W-:Y:S02]  /*15010*/  F2FP.BF16.F32.PACK_AB R33, R85, R84 ;  /* 0x000000545521723e */ /* 0x002fe400000010ff */
[----:B------:R1:W3:Y:S02]  /*15020*/  MUFU.EX2 R60, R0 ;  /* 0x00000000003c7308 */ /* 0x0002e40000000800 */
[----:B------:R-:W-:Y:S01]  /*15030*/  FADD.FTZ R32, R215, R32 ;  /* 0x00000020d7207221 */ /* 0x000fe20000010000 */
[----:B------:R-:W-:Y:S01]  /*15040*/  F2FP.BF16.F32.PACK_AB R35, R80, R81 ;  /* 0x000000515023723e */ /* 0x000fe200000010ff */
[----:B-----5:R-:W-:Y:S01]  /*15050*/  FADD.FTZ R2, R194, R49 ;  /* 0x00000031c2027221 */ /* 0x020fe20000010000 */
[----:B------:R-:W-:Y:S01]  /*15060*/  FFMA.FTZ R49, R211, UR4, -R48 ;  /* 0x00000004d3317c23 */ /* 0x000fe20008010830 */
        /* <DEDUP_REMOVED lines=12> */
[C---:B----4-:R-:W-:Y:S01]  /*15130*/  HMMA.16816.F32.BF16 R4, R32.reuse, R36, R4 ;  /* 0x000000242004723c */ /* 0x050fe20000041804 */
[----:B------:R1:W4:Y:S04]  /*15140*/  MUFU.EX2 R58, R2 ;  /* 0x00000002003a7308 */ /* 0x0003280000000800 */
[----:B------:R-:W-:Y:S01]  /*15150*/  FADD.FTZ R24, R219, R0 ;  /* 0x00000000db187221 */ /* 0x000fe20000010000 */
[C---:B------:R-:W-:Y:S01]  /*15160*/  HMMA.16816.F32.BF16 R8, R32.reuse, R38, R8 ;  /* 0x000000262008723c */ /* 0x040fe20000041808 */
[----:B------:R-:W5:Y:S04]  /*15170*/  LDSM.16.MT88.4 R36, [R135+0x8400] ;  /* 0x008400008724783b */ /* 0x000f680000004200 */
[----:B------:R-:W-:Y:S01]  /*15180*/  FFMA.FTZ R0, R212, UR4, -R48 ;  /* 0x00000004d4007c23 */ /* 0x000fe20008010830 */
[C---:B--2---:R-:W-:Y:S03]  /*15190*/  HMMA.16816.F32.BF16 R12, R32.reuse, R40, R12 ;  /* 0x00000028200c723c */ /* 0x044fe6000004180c */
[----:B------:R2:W4:Y:S02]  /*151a0*/  MUFU.EX2 R56, R0 ;  /* 0x0000000000387308 */ /* 0x0005240000000800 */
[----:B------:R-:W-:Y:S01]  /*151b0*/  FADD.FTZ R24, R221, R24 ;  /* 0x00000018dd187221 */ /* 0x000fe20000010000 */
[----:B------:R-:W-:Y:S01]  /*151c0*/  HMMA.16816.F32.BF16 R16, R32, R42, R16 ;  /* 0x0000002a2010723c */ /* 0x000fe20000041810 */
[----:B------:R-:W5:Y:S04]  /*151d0*/  LDSM.16.MT88.4 R40, [R164+0x8400] ;  /* 0x00840000a428783b */ /* 0x000f680000004200 */
        /* <DEDUP_REMOVED lines=8> */
[----:B--2---:R-:W-:Y:S01]  /*15260*/  FADD.FTZ R0, R224, R2 ;  /* 0x00000002e0007221 */ /* 0x004fe20000010000 */
[C---:B------:R-:W-:Y:S01]  /*15270*/  HMMA.16816.F32.BF16 R8, R24.reuse, R46, R8 ;  /* 0x0000002e1808723c */ /* 0x040fe20000041808 */
[----:B------:R-:W2:Y:S04]  /*15280*/  LDSM.16.MT88.4 R44, [R135+0x8800] ;  /* 0x00880000872c783b */ /* 0x000ea80000004200 */
[--C-:B------:R-:W-:Y:S01]  /*15290*/  FFMA.FTZ R2, R156, UR4, -R23.reuse ;  /* 0x000000049c027c23 */ /* 0x100fe20008010817 */
[C---:B------:R-:W-:Y:S03]  /*152a0*/  HMMA.16816.F32.BF16 R12, R24.reuse, R28, R12 ;  /* 0x0000001c180c723c */ /* 0x040fe6000004180c */
[----:B------:R3:W-:Y:S02]  /*152b0*/  MUFU.EX2 R55, R2 ;  /* 0x0000000200377308 */ /* 0x0007e40000000800 */
[----:B------:R-:W-:Y:S01]  /*152c0*/  FADD.FTZ R50, R225, R0 ;  /* 0x00000000e1327221 */ /* 0x000fe20000010000 */
[----:B------:R-:W-:Y:S01]  /*152d0*/  HMMA.16816.F32.BF16 R16, R24, R30, R16 ;  /* 0x0000001e1810723c */ /* 0x000fe20000041810 */
[----:B------:R-:W2:Y:S04]  /*152e0*/  LDSM.16.MT88.4 R28, [R164+0x8800] ;  /* 0x00880000a41c783b */ /* 0x000ea80000004200 */
[----:B------:R-:W-:Y:S01]  /*152f0*/  FFMA.FTZ R0, R157, UR4, -R23 ;  /* 0x000000049d007c23 */ /* 0x000fe20008010817 */
[----:B------:R-:W-:Y:S01]  /*15300*/  FADD.FTZ R32, R136, R50 ;  /* 0x0000003288207221 */ /* 0x000fe20000010000 */
[----:B-1----:R-:W-:Y:S02]  /*15310*/  F2FP.BF16.F32.PACK_AB R33, R68, R69 ;  /* 0x000000454421723e */ /* 0x002fe400000010ff */
[----:B------:R1:W5:Y:S02]  /*15320*/  MUFU.EX2 R54, R0 ;  /* 0x0000000000367308 */ /* 0x0003640000000800 */
[----:B------:R-:W-:Y:S01]  /*15330*/  FADD.FTZ R32, R137, R32 ;  /* 0x0000002089207221 */ /* 0x000fe20000010000 */
[----:B------:R-:W-:Y:S01]  /*15340*/  F2FP.BF16.F32.PACK_AB R35, R64, R65 ;  /* 0x000000414023723e */ /* 0x000fe200000010ff */
[----:B------:R-:W2:Y:S01]  /*15350*/  LDSM.16.MT88.4 R136, [R135+0x8c00] ;  /* 0x008c00008788783b */ /* 0x000ea20000004200 */
[----:B---3--:R-:W-:Y:S01]  /*15360*/  FADD.FTZ R2, R140, R49 ;  /* 0x000000318c027221 */ /* 0x008fe20000010000 */
[--C-:B------:R-:W-:Y:S01]  /*15370*/  FFMA.FTZ R49, R213, UR4, -R23.reuse ;  /* 0x00000004d5317c23 */ /* 0x100fe20008010817 */
[----:B------:R-:W-:Y:S01]  /*15380*/  FFMA.FTZ R23, R214, UR4, -R23 ;  /* 0x00000004d6177c23 */ /* 0x000fe20008010817 */
[----:B------:R-:W-:Y:S02]  /*15390*/  F2FP.BF16.F32.PACK_AB R25, R60, R61 ;  /* 0x0000003d3c19723e */ /* 0x000fe400000010ff */
[----:B----4-:R-:W-:Y:S02]  /*153a0*/  F2FP.BF16.F32.PACK_AB R26, R58, R59 ;  /* 0x0000003b3a1a723e */ /* 0x010fe400000010ff */
[----:B------:R-:W-:Y:S01]  /*153b0*/  MUFU.EX2 R49, R49 ;  /* 0x0000003100317308 */ /* 0x000fe20000000800 */
[----:B------:R-:W-:Y:S01]  /*153c0*/  F2FP.BF16.F32.PACK_AB R27, R56, R57 ;  /* 0x00000039381b723e */ /* 0x000fe200000010ff */
[----:B-1----:R-:W-:Y:S01]  /*153d0*/  FADD.FTZ R0, R89, R2 ;  /* 0x0000000259007221 */ /* 0x002fe20000010000 */
[----:B-----5:R-:W-:Y:S03]  /*153e0*/  F2FP.BF16.F32.PACK_AB R144, R54, R55 ;  /* 0x000000373690723e */ /* 0x020fe600000010ff */
[----:B------:R-:W-:Y:S01]  /*153f0*/  FADD.FTZ R2, R88, R0 ;  /* 0x0000000058027221 */ /* 0x000fe20000010000 */
[----:B------:R-:W-:Y:S01]  /*15400*/  FADD.FTZ R0, R87, R32 ;  /* 0x0000002057007221 */ /* 0x000fe20000010000 */
[----:B------:R-:W-:Y:S02]  /*15410*/  F2FP.BF16.F32.PACK_AB R32, R70, R71 ;  /* 0x000000474620723e */ /* 0x000fe400000010ff */
[----:B------:R-:W-:Y:S01]  /*15420*/  FADD.FTZ R50, R84, R2 ;  /* 0x0000000254327221 */ /* 0x000fe20000010000 */
[----:B------:R-:W-:Y:S01]  /*15430*/  FFMA.FTZ R2, R159, UR4, -R48 ;  /* 0x000000049f027c23 */ /* 0x000fe20008010830 */
[----:B------:R-:W-:Y:S01]  /*15440*/  FADD.FTZ R51, R86, R0 ;  /* 0x0000000056337221 */ /* 0x000fe20000010000 */
[----:B------:R-:W-:Y:S01]  /*15450*/  FFMA.FTZ R48, R22, UR4, -R48 ;  /* 0x0000000416307c23 */ /* 0x000fe20008010830 */
[----:B------:R-:W-:Y:S01]  /*15460*/  FADD.FTZ R0, R85, R50 ;  /* 0x0000003255007221 */ /* 0x000fe20000010000 */
[C---:B------:R-:W-:Y:S01]  /*15470*/  HMMA.16816.F32.BF16 R4, R32.reuse, R36, R4 ;  /* 0x000000242004723c */ /* 0x040fe20000041804 */
[----:B------:R1:W3:Y:S04]  /*15480*/  MUFU.EX2 R52, R2 ;  /* 0x0000000200347308 */ /* 0x0002e80000000800 */
[----:B------:R-:W-:Y:S01]  /*15490*/  FADD.FTZ R24, R83, R51 ;  /* 0x0000003353187221 */ /* 0x000fe20000010000 */
[C---:B------:R-:W-:Y:S05]  /*154a0*/  HMMA.16816.F32.BF16 R8, R32.reuse, R38, R8 ;  /* 0x000000262008723c */ /* 0x040fea0000041808 */
[----:B------:R4:W5:Y:S01]  /*154b0*/  MUFU.EX2 R37, R23 ;  /* 0x0000001700257308 */ /* 0x0009620000000800 */
[C---:B------:R-:W-:Y:S09]  /*154c0*/  HMMA.16816.F32.BF16 R12, R32.reuse, R40, R12 ;  /* 0x00000028200c723c */ /* 0x040ff2000004180c */
[----:B------:R5:W-:Y:S01]  /*154d0*/  MUFU.EX2 R36, R21 ;  /* 0x0000001500247308 */ /* 0x000be20000000800 */
[----:B------:R-:W-:Y:S01]  /*154e0*/  HMMA.16816.F32.BF16 R16, R32, R42, R16 ;  /* 0x0000002a2010723c */ /* 0x000fe20000041810 */
[----:B------:R-:W5:Y:S02]  /*154f0*/  LDSM.16.MT88.4 R32, [R164+0x8c00] ;  /* 0x008c0000a420783b */ /* 0x000f640000004200 */
[----:B-1----:R-:W-:Y:S01]  /*15500*/  FADD.FTZ R2, R81, R0 ;  /* 0x0000000051027221 */ /* 0x002fe20000010000 */
[----:B------:R-:W-:Y:S01]  /*15510*/  FADD.FTZ R0, R82, R24 ;  /* 0x0000001852007221 */ /* 0x000fe20000010000 */
[----:B------:R-:W-:Y:S04]  /*15520*/  F2FP.BF16.F32.PACK_AB R24, R62, R63 ;  /* 0x0000003f3e18723e */ /* 0x000fe800000010ff */
[----:B------:R-:W1:Y:S02]  /*15530*/  MUFU.EX2 R48, R48 ;  /* 0x0000003000307308 */ /* 0x000e640000000800 */
[----:B------:R-:W-:Y:S01]  /*15540*/  FADD.FTZ R2, R80, R2 ;  /* 0x0000000250027221 */ /* 0x000fe20000010000 */
[----:B------:R-:W-:Y:S01]  /*15550*/  FADD.FTZ R0, R79, R0 ;  /* 0x000000004f007221 */ /* 0x000fe20000010000 */
[----:B---3--:R-:W-:Y:S01]  /*15560*/  F2FP.BF16.F32.PACK_AB R145, R52, R53 ;  /* 0x000000353491723e */ /* 0x008fe200000010ff */
[C---:B--2---:R-:W-:Y:S05]  /*15570*/  HMMA.16816.F32.BF16 R4, R24.reuse, R44, R4 ;  /* 0x0000002c1804723c */ /* 0x044fea0000041804 */
[----:B------:R-:W-:Y:S01]  /*15580*/  FADD.FTZ R2, R77, R2 ;  /* 0x000000024d027221 */ /* 0x000fe20000010000 */
[C---:B------:R-:W-:Y:S05]  /*15590*/  HMMA.16816.F32.BF16 R8, R24.reuse, R46, R8 ;  /* 0x0000002e1808723c */ /* 0x040fea0000041808 */
[----:B----4-:R-:W-:Y:S01]  /*155a0*/  FADD.FTZ R23, R78, R0 ;  /* 0x000000004e177221 */ /* 0x010fe20000010000 */
[C---:B------:R-:W-:Y:S05]  /*155b0*/  HMMA.16816.F32.BF16 R12, R24.reuse, R28, R12 ;  /* 0x0000001c180c723c */ /* 0x040fea000004180c */
[----:B------:R-:W-:Y:S01]  /*155c0*/  FADD.FTZ R0, R76, R2 ;  /* 0x000000024c007221 */ /* 0x000fe20000010000 */
[----:B------:R-:W-:Y:S05]  /*155d0*/  HMMA.16816.F32.BF16 R16, R24, R30, R16 ;  /* 0x0000001e1810723c */ /* 0x000fea0000041810 */
[----:B-----5:R-:W-:Y:S01]  /*155e0*/  FADD.FTZ R21, R75, R23 ;  /* 0x000000174b157221 */ /* 0x020fe20000010000 */
[----:B------:R-:W-:Y:S01]  /*155f0*/  FADD.FTZ R2, R73, R0 ;  /* 0x0000000049027221 */ /* 0x000fe20000010000 */
[----:B------:R-:W-:Y:S04]  /*15600*/  F2FP.BF16.F32.PACK_AB R146, R37, R49 ;  /* 0x000000312592723e */ /* 0x000fe800000010ff */
[----:B------:R-:W-:Y:S01]  /*15610*/  FADD.FTZ R0, R74, R21 ;  /* 0x000000154a007221 */ /* 0x000fe20000010000 */
[----:B------:R-:W-:Y:S01]  /*15620*/  FADD.FTZ R2, R72, R2 ;  /* 0x0000000248027221 */ /* 0x000fe20000010000 */
[----:B-1----:R-:W-:Y:S02]  /*15630*/  F2FP.BF16.F32.PACK_AB R147, R48, R36 ;  /* 0x000000243093723e */ /* 0x002fe400000010ff */
[----:B------:R-:W-:Y:S01]  /*15640*/  FADD.FTZ R21, R71, R0 ;  /* 0x0000000047157221 */ /* 0x000fe20000010000 */
[----:B------:R-:W-:Y:S03]  /*15650*/  FADD.FTZ R0, R69, R2 ;  /* 0x0000000245007221 */ /* 0x000fe60000010000 */
[----:B------:R-:W-:Y:S01]  /*15660*/  FADD.FTZ R2, R70, R21 ;  /* 0x0000001546027221 */ /* 0x000fe20000010000 */
[C---:B------:R-:W-:Y:S05]  /*15670*/  HMMA.16816.F32.BF16 R140, R144.reuse, R136, R4 ;  /* 0x00000088908c723c */ /* 0x040fea0000041804 */
[----:B------:R-:W-:Y:S01]  /*15680*/  FADD.FTZ R0, R68, R0 ;  /* 0x0000000044007221 */ /* 0x000fe20000010000 */
[----:B------:R-:W-:Y:S01]  /*15690*/  FADD.FTZ R2, R67, R2 ;  /* 0x0000000243027221 */ /* 0x000fe20000010000 */
[C---:B------:R-:W-:Y:S04]  /*156a0*/  HMMA.16816.F32.BF16 R136, R144.reuse, R138, R8 ;  /* 0x0000008a9088723c */ /* 0x040fe80000041808 */
[----:B------:R-:W-:Y:S01]  /*156b0*/  FADD.FTZ R0, R65, R0 ;  /* 0x0000000041007221 */ /* 0x000fe20000010000 */
[----:B------:R-:W-:Y:S01]  /*156c0*/  FADD.FTZ R21, R66, R2 ;  /* 0x0000000242157221 */ /* 0x000fe20000010000 */
[C---:B------:R-:W-:Y:S05]  /*156d0*/  HMMA.16816.F32.BF16 R148, R144.reuse, R32, R12 ;  /* 0x000000209094723c */ /* 0x040fea000004180c */
[----:B------:R-:W-:Y:S01]  /*156e0*/  FADD.FTZ R2, R64, R0 ;  /* 0x0000000040027221 */ /* 0x000fe20000010000 */
[----:B------:R-:W-:Y:S01]  /*156f0*/  FADD.FTZ R0, R63, R21 ;  /* 0x000000153f007221 */ /* 0x000fe20000010000 */
[----:B------:R-:W-:Y:S04]  /*15700*/  HMMA.16816.F32.BF16 R144, R144, R34, R16 ;  /* 0x000000229090723c */ /* 0x000fe80000041810 */
[----:B------:R-:W-:Y:S01]  /*15710*/  FADD.FTZ R2, R61, R2 ;  /* 0x000000023d027221 */ /* 0x000fe20000010000 */
[----:B------:R-:W-:Y:S03]  /*15720*/  FADD.FTZ R4, R62, R0 ;  /* 0x000000003e047221 */ /* 0x000fe60000010000 */
[----:B------:R-:W-:Y:S03]  /*15730*/  FADD.FTZ R0, R60, R2 ;  /* 0x000000023c007221 */ /* 0x000fe60000010000 */
[----:B------:R-:W-:Y:S01]  /*15740*/  FADD.FTZ R4, R59, R4 ;  /* 0x000000043b047221 */ /* 0x000fe20000010000 */
        /* <DEDUP_REMOVED lines=8> */
[----:B------:R-:W-:Y:S01]  /*157d0*/  FADD.FTZ R2, R36, R0 ;  /* 0x0000000024027221 */ /* 0x000fe20000010000 */
[----:B------:R-:W-:Y:S02]  /*157e0*/  IADD3 R0, R228, -0x1, RZ ;  /* 0xffffffffe4007810 */ /* 0x000fe40007ffe0ff */
[----:B------:R-:W-:Y:S01]  /*157f0*/  FADD.FTZ R229, R37, R4 ;  /* 0x0000000425e57221 */ /* 0x000fe20000010000 */
[----:B------:R-:W-:Y:S01]  /*15800*/  FADD.FTZ R230, R48, R2 ;  /* 0x0000000230e67221 */ /* 0x000fe20000010000 */
[----:B------:R-:W-:Y:S01]  /*15810*/  MOV R228, R0 ;  /* 0x0000000000e47202 */ /* 0x000fe20000000f00 */
[----:B------:R-:W-:Y:S06]  /*15820*/  @P0 BRA `(.L_x_831) ;  /* 0xffffffa800380947 */ /* 0x000fec000383ffff */
.L_x_827:
[----:B------:R-:W1:Y:S01]  /*15830*/  SHFL.BFLY PT, R2, R229, 0x2, 0x1f ;  /* 0x0c401f00e5027f89 */ /* 0x000e6200000e0000 */
[----:B------:R-:W2:Y:S01]  /*15840*/  S2UR UR4, SR_CgaCtaId ;  /* 0x00000000000479c3 */ /* 0x000ea20000008800 */
[----:B------:R-:W-:Y:S01]  /*15850*/  ISETP.NE.AND P0, PT, R237, -0x1, PT ;  /* 0xffffffffed00780c */ /* 0x000fe20003f05270 */
[----:B------:R-:W-:Y:S01]  /*15860*/  UMOV UR5, 0x400 ;  /* 0x0000040000057882 */ /* 0x000fe20000000000 */
[----:B------:R-:W3:Y:S01]  /*15870*/  SHFL.BFLY PT, R0, R230, 0x2, 0x1f ;  /* 0x0c401f00e6007f89 */ /* 0x000ee200000e0000 */
[----:B------:R-:W4:Y:S10]  /*15880*/  S2R R24, SR_TID.X ;  /* 0x0000000000187919 */ /* 0x000f340000002100 */
[----:B------:R-:W5:Y:S01]  /*15890*/  @P0 LDC.64 R16, c[0x0][0x298] ;  /* 0x0000a600ff100b82 */ /* 0x000f620000000a00 */
[----:B-1----:R-:W-:Y:S01]  /*158a0*/  FADD.FTZ R2, R2, R229 ;  /* 0x000000e502027221 */ /* 0x002fe20000010000 */
[----:B--2---:R-:W-:Y:S01]  /*158b0*/  ULEA UR4, UR4, UR5, 0x18 ;  /* 0x0000000504047291 */ /* 0x004fe2000f8ec03f */
[----:B---3--:R-:W-:-:S03]  /*158c0*/  FADD.FTZ R0, R0, R230 ;  /* 0x000000e600007221 */ /* 0x008fc60000010000 */
[----:B------:R-:W1:Y:S04]  /*158d0*/  SHFL.BFLY PT, R5, R2, 0x1, 0x1f ;  /* 0x0c201f0002057f89 */ /* 0x000e6800000e0000 */
[----:B------:R-:W2:Y:S01]  /*158e0*/  SHFL.BFLY PT, R4, R0, 0x1, 0x1f ;  /* 0x0c201f0000047f89 */ /* 0x000ea200000e0000 */
[----:B----4-:R-:W-:-:S04]  /*158f0*/  SHF.R.S32.HI R23, RZ, 0x1f, R24 ;  /* 0x0000001fff177819 */ /* 0x010fc80000011418 */
[CC--:B------:R-:W-:Y:S02]  /*15900*/  LEA.HI R22, R23.reuse, R24.reuse, RZ, 0x2 ;  /* 0x0000001817167211 */ /* 0x0c0fe400078f10ff */
[----:B------:R-:W-:Y:S02]  /*15910*/  LEA.HI R23, R23, R24, RZ, 0x5 ;  /* 0x0000001817177211 */ /* 0x000fe400078f28ff */
[----:B------:R-:W-:Y:S02]  /*15920*/  SHF.R.S32.HI R21, RZ, 0x2, R22 ;  /* 0x00000002ff157819 */ /* 0x000fe40000011416 */
[----:B------:R-:W-:Y:S01]  /*15930*/  SHF.R.S32.HI R10, RZ, 0x5, R23 ;  /* 0x00000005ff0a7819 */ /* 0x000fe20000011417 */
[----:B-1----:R-:W-:Y:S01]  /*15940*/  FADD.FTZ R18, R2, R5 ;  /* 0x0000000502127221 */ /* 0x002fe20000010000 */
[----:B------:R-:W-:Y:S02]  /*15950*/  IMAD.MOV.U32 R2, RZ, RZ, 0x3f800000 ;  /* 0x3f800000ff027424 */ /* 0x000fe400078e00ff */
[----:B--2---:R-:W-:-:S02]  /*15960*/  FADD.FTZ R15, R0, R4 ;  /* 0x00000004000f7221 */ /* 0x004fc40000010000 */
[----:B------:R-:W-:Y:S01]  /*15970*/  FSETP.NE.FTZ.AND P4, PT, R18, RZ, PT ;  /* 0x000000ff1200720b */ /* 0x000fe20003f95000 */
[----:B------:R-:W-:Y:S01]  /*15980*/  IMAD.MOV.U32 R0, RZ, RZ, 0x3f800000 ;  /* 0x3f800000ff007424 */ /* 0x000fe200078e00ff */
[----:B------:R-:W-:Y:S02]  /*15990*/  SHF.R.S32.HI R4, RZ, 0x1f, R21 ;  /* 0x0000001fff047819 */ /* 0x000fe40000011415 */
[----:B------:R-:W-:Y:S02]  /*159a0*/  FSETP.NE.FTZ.AND P3, PT, R15, RZ, PT ;  /* 0x000000ff0f00720b */ /* 0x000fe40003f75000 */
[----:B------:R-:W-:-:S04]  /*159b0*/  LEA.HI R4, R4, R21, RZ, 0x3 ;  /* 0x0000001504047211 */ /* 0x000fc800078f18ff */
[----:B------:R-:W-:-:S03]  /*159c0*/  LOP3.LUT R4, R4, 0xfffffff8, RZ, 0xc0, !PT ;  /* 0xfffffff804047812 */ /* 0x000fc600078ec0ff */
[----:B------:R-:W1:Y:S02]  /*159d0*/  @P4 MUFU.RCP R0, R18 ;  /* 0x0000001200004308 */ /* 0x000e640000001000 */
[----:B------:R-:W-:-:S06]  /*159e0*/  IMAD.IADD R4, R21, 0x1, -R4 ;  /* 0x0000000115047824 */ /* 0x000fcc00078e0a04 */
[----:B------:R-:W2:Y:S08]  /*159f0*/  @P3 MUFU.RCP R2, R15 ;  /* 0x0000000f00023308 */ /* 0x000eb00000001000 */
[----:B------:R-:W3:Y:S01]  /*15a00*/  @P4 MUFU.LG2 R18, R18 ;  /* 0x0000001200124308 */ /* 0x000ee20000000c00 */
[C---:B-1----:R-:W-:Y:S01]  /*15a10*/  FMUL.FTZ R140, R0.reuse, R140 ;  /* 0x0000008c008c7220 */ /* 0x042fe20000410000 */
[C---:B------:R-:W-:Y:S01]  /*15a20*/  FMUL.FTZ R14, R0.reuse, R141 ;  /* 0x0000008d000e7220 */ /* 0x040fe20000410000 */
[C---:B------:R-:W-:Y:S01]  /*15a30*/  FMUL.FTZ R136, R0.reuse, R136 ;  /* 0x0000008800887220 */ /* 0x040fe20000410000 */
[C---:B------:R-:W-:Y:S01]  /*15a40*/  FMUL.FTZ R12, R0.reuse, R137 ;  /* 0x00000089000c7220 */ /* 0x040fe20000410000 */
[C---:B------:R-:W-:Y:S01]  /*15a50*/  FMUL.FTZ R148, R0.reuse, R148 ;  /* 0x0000009400947220 */ /* 0x040fe20000410000 */
[C---:B------:R-:W-:Y:S01]  /*15a60*/  FMUL.FTZ R9, R0.reuse, R149 ;  /* 0x0000009500097220 */ /* 0x040fe20000410000 */
[C---:B------:R-:W-:Y:S01]  /*15a70*/  FMUL.FTZ R144, R0.reuse, R144 ;  /* 0x0000009000907220 */ /* 0x040fe20000410000 */
[----:B------:R-:W-:Y:S01]  /*15a80*/  FMUL.FTZ R7, R0, R145 ;  /* 0x0000009100077220 */ /* 0x000fe20000410000 */
[----:B------:R-:W-:Y:S01]  /*15a90*/  LEA.HI R0, R4, R4, RZ, 0x1 ;  /* 0x0000000404007211 */ /* 0x000fe200078f08ff */
        /* <DEDUP_REMOVED lines=8> */
[----:B------:R-:W-:-:S02]  /*15b20*/  LOP3.LUT R5, R0, 0x3fffffe, RZ, 0xc0, !PT ;  /* 0x03fffffe00057812 */ /* 0x000fc400078ec0ff */
[----:B------:R-:W-:Y:S02]  /*15b30*/  LOP3.LUT R2, R22, 0xfffffffc, RZ, 0xc0, !PT ;  /* 0xfffffffc16027812 */ /* 0x000fe400078ec0ff */
[----:B------:R-:W-:Y:S01]  /*15b40*/  SHF.R.S32.HI R0, RZ, 0x1, R0 ;  /* 0x00000001ff007819 */ /* 0x000fe20000011400 */
[----:B------:R-:W-:Y:S01]  /*15b50*/  IMAD.IADD R5, R4, 0x1, -R5 ;  /* 0x0000000104057824 */ /* 0x000fe200078e0a05 */
[----:B------:R-:W-:Y:S02]  /*15b60*/  IADD3 R2, -R2, R24, RZ ;  /* 0x0000001802027210 */ /* 0x000fe40007ffe1ff */
[C---:B------:R-:W-:Y:S01]  /*15b70*/  LOP3.LUT P1, RZ, R0.reuse, 0x2, RZ, 0xc0, !PT ;  /* 0x0000000200ff7812 */ /* 0x040fe2000782c0ff */
[----:B------:R-:W-:Y:S01]  /*15b80*/  IMAD.SHL.U32 R4, R0, 0x40, RZ ;  /* 0x0000004000047824 */ /* 0x000fe200078e00ff */
[----:B------:R-:W-:Y:S01]  /*15b90*/  F2FP.BF16.F32.PACK_AB R14, R14, R140 ;  /* 0x0000008c0e0e723e */ /* 0x000fe200000010ff */
[----:B------:R-:W-:Y:S01]  /*15ba0*/  IMAD R2, R10, 0x100, R2 ;  /* 0x000001000a027824 */ /* 0x000fe200078e0202 */
[----:B------:R-:W-:-:S02]  /*15bb0*/  F2FP.BF16.F32.PACK_AB R13, R143, R13 ;  /* 0x0000000d8f0d723e */ /* 0x000fc400000010ff */
[----:B------:R-:W-:Y:S02]  /*15bc0*/  LOP3.LUT R4, R4, 0xc0, RZ, 0xc0, !PT ;  /* 0x000000c004047812 */ /* 0x000fe400078ec0ff */
[----:B------:R-:W-:Y:S02]  /*15bd0*/  LEA R2, R5, R2, 0x4 ;  /* 0x0000000205027211 */ /* 0x000fe400078e20ff */
[----:B------:R-:W-:Y:S02]  /*15be0*/  LEA.HI R4, R4, R4, RZ, 0x1d ;  /* 0x0000000404047211 */ /* 0x000fe400078fe8ff */
[----:B------:R-:W-:Y:S02]  /*15bf0*/  LOP3.LUT R5, R0, 0x1, RZ, 0xc0, !PT ;  /* 0x0000000100057812 */ /* 0x000fe400078ec0ff */
[----:B------:R-:W-:Y:S01]  /*15c00*/  F2FP.BF16.F32.PACK_AB R12, R12, R136 ;  /* 0x000000880c0c723e */ /* 0x000fe200000010ff */
[----:B------:R-:W-:Y:S01]  /*15c10*/  IMAD.U32 R0, R2, 0x2, R4 ;  /* 0x0000000202007824 */ /* 0x000fe200078e0004 */
[----:B------:R-:W-:Y:S01]  /*15c20*/  ISETP.NE.U32.AND P2, PT, R5, 0x1, PT ;  /* 0x000000010500780c */ /* 0x000fe20003f45070 */
[----:B------:R-:W-:Y:S01]  /*15c30*/  IMAD.MOV.U32 R4, RZ, RZ, 0x10 ;  /* 0x00000010ff047424 */ /* 0x000fe200078e00ff */
[----:B------:R-:W-:-:S02]  /*15c40*/  F2FP.BF16.F32.PACK_AB R11, R139, R11 ;  /* 0x0000000b8b0b723e */ /* 0x000fc400000010ff */
[----:B------:R-:W-:Y:S01]  /*15c50*/  LEA R0, R0, UR4, 0x1 ;  /* 0x0000000400007c11 */ /* 0x000fe2000f8e08ff */
[----:B------:R-:W-:Y:S01]  /*15c60*/  ULDC.U8 UR4, c[0x0][0x3d8] ;  /* 0x0000f60000047ab9 */ /* 0x000fe20000000000 */
[----:B------:R-:W-:Y:S02]  /*15c70*/  SEL R4, R4, 0xfffffff0, P2 ;  /* 0xfffffff004047807 */ /* 0x000fe40001000000 */
[C---:B------:R-:W-:Y:S01]  /*15c80*/  IADD3 R2, R0.reuse, 0x20, RZ ;  /* 0x0000002000027810 */ /* 0x040fe20007ffe0ff */
[C---:B------:R-:W-:Y:S01]  /*15c90*/  @P1 VIADD R2, R0.reuse, 0xffffffe0 ;  /* 0xffffffe000021836 */ /* 0x040fe20000000000 */
[----:B------:R-:W-:Y:S01]  /*15ca0*/  F2FP.BF16.F32.PACK_AB R9, R9, R148 ;  /* 0x000000940909723e */ /* 0x000fe200000010ff */
[----:B------:R-:W-:Y:S01]  /*15cb0*/  IMAD.IADD R5, R0, 0x1, R4 ;  /* 0x0000000100057824 */ /* 0x000fe200078e0204 */
[----:B------:R-:W-:Y:S01]  /*15cc0*/  F2FP.BF16.F32.PACK_AB R8, R151, R8 ;  /* 0x000000089708723e */ /* 0x000fe200000010ff */
[----:B------:R1:W-:Y:S01]  /*15cd0*/  STS [R0], R14 ;  /* 0x0000000e00007388 */ /* 0x0003e20000000800 */
[----:B------:R-:W-:-:S02]  /*15ce0*/  F2FP.BF16.F32.PACK_AB R7, R7, R144 ;  /* 0x000000900707723e */ /* 0x000fc400000010ff */
[----:B------:R-:W-:Y:S01]  /*15cf0*/  F2FP.BF16.F32.PACK_AB R6, R147, R6 ;  /* 0x000000069306723e */ /* 0x000fe200000010ff */
[----:B------:R2:W-:Y:S01]  /*15d00*/  STS [R0+0x200], R13 ;  /* 0x0002000d00007388 */ /* 0x0005e20000000800 */
[----:B------:R-:W-:-:S03]  /*15d10*/  ISETP.NE.AND P1, PT, RZ, UR4, PT ;  /* 0x00000004ff007c0c */ /* 0x000fc6000bf25270 */
[----:B------:R4:W-:Y:S04]  /*15d20*/  STS [R5], R12 ;  /* 0x0000000c05007388 */ /* 0x0009e80000000800 */
[----:B------:R5:W-:Y:S04]  /*15d30*/  STS [R5+0x200], R11 ;  /* 0x0002000b05007388 */ /* 0x000be80000000800 */
[----:B------:R3:W-:Y:S04]  /*15d40*/  STS [R2], R9 ;  /* 0x0000000902007388 */ /* 0x0007e80000000800 */
[----:B------:R3:W-:Y:S01]  /*15d50*/  STS [R2+0x200], R8 ;  /* 0x0002000802007388 */ /* 0x0007e20000000800 */
[----:B-1----:R-:W1:Y:S01]  /*15d60*/  @P4 LDC R14, c[0x0][0x2e8] ;  /* 0x0000ba00ff0e4b82 */ /* 0x002e620000000800 */
[----:B--2---:R-:W-:-:S07]  /*15d70*/  IADD3 R0, R4, R2, RZ ;  /* 0x0000000204007210 */ /* 0x004fce0007ffe0ff */
[----:B----4-:R-:W2:Y:S01]  /*15d80*/  @P3 LDC R12, c[0x0][0x2e8] ;  /* 0x0000ba00ff0c3b82 */ /* 0x010ea20000000800 */
[----:B------:R-:W-:Y:S01]  /*15d90*/  STS [R0], R7 ;  /* 0x0000000700007388 */ /* 0x000fe20000000800 */
[----:B-----5:R-:W-:-:S03]  /*15da0*/  @P0 IMAD.WIDE.U32 R4, R237, R16, RZ ;  /* 0x00000010ed040225 */ /* 0x020fc600078e00ff */
[----:B------:R4:W-:Y:S01]  /*15db0*/  STS [R0+0x200], R6 ;  /* 0x0002000600007388 */ /* 0x0009e20000000800 */
[----:B------:R-:W-:Y:S01]  /*15dc0*/  MOV R11, 0x7f800000 ;  /* 0x7f800000000b7802 */ /* 0x000fe20000000f00 */
[----:B------:R-:W-:Y:S02]  /*15dd0*/  @P0 IMAD R13, R237, R17, R5 ;  /* 0x00000011ed0d0224 */ /* 0x000fe400078e0205 */
[----:B---3--:R-:W-:Y:S01]  /*15de0*/  @P0 IMAD.MOV.U32 R9, RZ, RZ, R4 ;  /* 0x000000ffff090224 */ /* 0x008fe200078e0004 */
[----:B------:R-:W3:Y:S01]  /*15df0*/  @P3 MUFU.LG2 R2, R15 ;  /* 0x0000000f00023308 */ /* 0x000ee20000000c00 */
[----:B------:R-:W-:Y:S01]  /*15e00*/  @P4 FMUL.FTZ R8, R18, 0.69314718246459960938 ;  /* 0x3f31721812084820 */ /* 0x000fe20000410000 */
[----:B---3--:R-:W-:Y:S01]  /*15e10*/  @P3 FMUL.FTZ R2, R2, 0.69314718246459960938 ;  /* 0x3f31721802023820 */ /* 0x008fe20000410000 */
[----:B----4-:R-:W-:-:S04]  /*15e20*/  SHF.R.S32.HI R0, RZ, 0x1f, R10 ;  /* 0x0000001fff007819 */ /* 0x010fc8000001140a */
[----:B------:R-:W-:-:S04]  /*15e30*/  LEA.HI R0, R0, R10, RZ, 0x2 ;  /* 0x0000000a00007211 */ /* 0x000fc800078f10ff */
[----:B------:R-:W-:-:S05]  /*15e40*/  LOP3.LUT R0, R0, 0xfffffffc, RZ, 0xc0, !PT ;  /* 0xfffffffc00007812 */ /* 0x000fca00078ec0ff */
[----:B------:R-:W-:Y:S02]  /*15e50*/  IMAD.IADD R15, R10, 0x1, -R0 ;  /* 0x000000010a0f7824 */ /* 0x000fe400078e0a00 */
[----:B------:R-:W-:Y:S01]  /*15e60*/  IMAD.MOV.U32 R10, RZ, RZ, 0x7f800000 ;  /* 0x7f800000ff0a7424 */ /* 0x000fe200078e00ff */
[----:B-1----:R-:W-:Y:S06]  /*15e70*/  @P0 BRA `(.L_x_832) ;  /* 0x0000000000200947 */ /* 0x002fec0003800000 */
[----:B------:R-:W1:Y:S01]  /*15e80*/  S2R R9, SR_CTAID.Y ;  /* 0x0000000000097919 */ /* 0x000e620000002600 */
[----:B------:R-:W3:Y:S01]  /*15e90*/  LDC.64 R6, c[0x0][0x290] ;  /* 0x0000a400ff067b82 */ /* 0x000ee20000000a00 */
[----:B-1----:R-:W-:Y:S01]  /*15ea0*/  SHF.R.S32.HI R0, RZ, 0x1f, R9 ;  /* 0x0000001fff007819 */ /* 0x002fe20000011409 */
[----:B---3--:R-:W-:-:S04]  /*15eb0*/  IMAD.WIDE.U32 R4, R9, R6, RZ ;  /* 0x0000000609047225 */ /* 0x008fc800078e00ff */
[----:B------:R-:W-:-:S04]  /*15ec0*/  IMAD R0, R0, R6, RZ ;  /* 0x0000000600007224 */ /* 0x000fc800078e02ff */
[----:B------:R-:W-:Y:S01]  /*15ed0*/  IMAD R7, R9, R7, R0 ;  /* 0x0000000709077224 */ /* 0x000fe200078e0200 */
[----:B------:R-:W-:-:S04]  /*15ee0*/  MOV R9, R4 ;  /* 0x0000000400097202 */ /* 0x000fc80000000f00 */
[----:B------:R-:W-:Y:S02]  /*15ef0*/  IADD3 R13, R5, R7, RZ ;  /* 0x00000007050d7210 */ /* 0x000fe40007ffe0ff */
.L_x_832:
[----:B------:R-:W-:Y:S01]  /*15f00*/  @P4 FFMA.FTZ R10, R20, R14, R8 ;  /* 0x0000000e140a4223 */ /* 0x000fe20000010008 */
[----:B--2---:R-:W-:Y:S01]  /*15f10*/  @P3 FFMA.FTZ R11, R3, R12, R2 ;  /* 0x0000000c030b3223 */ /* 0x004fe20000010002 */
        /* <DEDUP_REMOVED lines=8> */
.L_x_833:
[----:B------:R-:W1:Y:S01]  /*15fa0*/  S2R R6, SR_CTAID.Z ;  /* 0x0000000000067919 */ /* 0x000e620000002700 */
[----:B------:R-:W1:Y:S01]  /*15fb0*/  LDC R0, c[0x0][0x270] ;  /* 0x00009c00ff007b82 */ /* 0x000e620000000800 */
[----:B------:R-:W1:Y:S07]  /*15fc0*/  S2R R2, SR_CTAID.Y ;  /* 0x0000000000027919 */ /* 0x000e6e0000002600 */
[----:B------:R-:W2:Y:S01]  /*15fd0*/  LDC R3, c[0x0][0x2c4] ;  /* 0x0000b100ff037b82 */ /* 0x000ea20000000800 */
[----:B-1----:R-:W-:-:S04]  /*15fe0*/  IMAD R0, R2, R0, R6 ;  /* 0x0000000002007224 */ /* 0x002fc800078e0206 */
[----:B--2---:R-:W-:-:S07]  /*15ff0*/  IMAD R2, R0, R3, RZ ;  /* 0x0000000300027224 */ /* 0x004fce00078e02ff */
.L_x_834:
[----:B------:R-:W2:Y:S01]  /*16000*/  LDL.LU R3, [R1] ;  /* 0x0000000001037983 */ /* 0x000ea20000300800 */
[----:B------:R-:W-:Y:S01]  /*16010*/  LOP3.LUT R0, R23, 0xffffffe0, RZ, 0xc0, !PT ;  /* 0xffffffe017007812 */ /* 0x000fe200078ec0ff */
[----:B------:R-:W-:Y:S01]  /*16020*/  BSSY B0, `(.L_x_835) ;  /* 0x0000019000007945 */ /* 0x000fe20003800000 */
[----:B------:R-:W-:Y:S01]  /*16030*/  SHF.R.S32.HI R233, RZ, 0x1f, R232 ;  /* 0x0000001fffe97819 */ /* 0x000fe200000114e8 */
[----:B------:R-:W-:Y:S02]  /*16040*/  BAR.SYNC.DEFER_BLOCKING 0x0 ;  /* 0x0000000000007b1d */ /* 0x000fe40000010000 */
[----:B------:R-:W-:-:S05]  /*16050*/  IMAD.IADD R0, R24, 0x1, -R0 ;  /* 0x0000000118007824 */ /* 0x000fca00078e0a00 */
[----:B------:R-:W-:Y:S01]  /*16060*/  LOP3.LUT P0, RZ, R0, 0x3, RZ, 0xc0, !PT ;  /* 0x0000000300ff7812 */ /* 0x000fe2000780c0ff */
[----:B------:R-:W1:Y:S01]  /*16070*/  S2R R14, SR_CTAID.X ;  /* 0x00000000000e7919 */ /* 0x000e620000002500 */
[----:B------:R3:W4:Y:S01]  /*16080*/  LDS.128 R16, [R168+0x800] ;  /* 0x00080000a8107984 */ /* 0x0007220000000c00 */
[----:B-1----:R-:W-:-:S05]  /*16090*/  IMAD.SHL.U32 R12, R14, 0x40, RZ ;  /* 0x000000400e0c7824 */ /* 0x002fca00078e00ff */
[----:B------:R-:W-:Y:S01]  /*160a0*/  SHF.R.S32.HI R8, RZ, 0x1f, R12 ;  /* 0x0000001fff087819 */ /* 0x000fe2000001140c */
[----:B--2---:R-:W-:-:S04]  /*160b0*/  IMAD R0, R15, 0x10, R3 ;  /* 0x000000100f007824 */ /* 0x004fc800078e0203 */
[----:B---34-:R-:W-:Y:S05]  /*160c0*/  @P0 BRA `(.L_x_836) ;  /* 0x0000000000380947 */ /* 0x018fea0003800000 */
[----:B------:R-:W1:Y:S01]  /*160d0*/  S2R R3, SR_CTAID.X ;  /* 0x0000000000037919 */ /* 0x000e620000002500 */
[----:B------:R-:W-:Y:S01]  /*160e0*/  VIADD R5, R0, 0x8 ;  /* 0x0000000800057836 */ /* 0x000fe20000000000 */
[----:B------:R-:W-:Y:S01]  /*160f0*/  ULDC.64 UR4, c[0x0][0x2b0] ;  /* 0x0000ac0000047ab9 */ /* 0x000fe20000000a00 */
[C---:B-1----:R-:W-:Y:S02]  /*16100*/  IMAD R2, R3.reuse, 0x40, R2 ;  /* 0x0000004003027824 */ /* 0x042fe400078e0202 */
[----:B------:R-:W-:-:S03]  /*16110*/  IMAD R3, R3, -0x40, R244 ;  /* 0xffffffc003037824 */ /* 0x000fc600078e02f4 */
[----:B------:R-:W-:Y:S02]  /*16120*/  SHF.R.S32.HI R7, RZ, 0x1f, R2 ;  /* 0x0000001fff077819 */ /* 0x000fe40000011402 */
[C---:B------:R-:W-:Y:S02]  /*16130*/  IADD3 R4, P0, R0.reuse, R2, RZ ;  /* 0x0000000200047210 */ /* 0x040fe40007f1e0ff */
[-C--:B------:R-:W-:Y:S02]  /*16140*/  ISETP.GE.AND P1, PT, R5, R3.reuse, PT ;  /* 0x000000030500720c */ /* 0x080fe40003f26270 */
[C---:B------:R-:W-:Y:S02]  /*16150*/  ISETP.GE.AND P2, PT, R0.reuse, R3, PT ;  /* 0x000000030000720c */ /* 0x040fe40003f46270 */
[----:B------:R-:W-:Y:S02]  /*16160*/  LEA.HI.X.SX32 R0, R0, R7, 0x1, P0 ;  /* 0x0000000700007211 */ /* 0x000fe400000f0eff */
[----:B------:R-:W-:-:S04]  /*16170*/  LEA R2, P0, R4, UR4, 0x2 ;  /* 0x0000000404027c11 */ /* 0x000fc8000f8010ff */
[----:B------:R-:W-:-:S05]  /*16180*/  LEA.HI.X R3, R4, UR5, R0, 0x2, P0 ;  /* 0x0000000504037c11 */ /* 0x000fca00080f1400 */
[----:B------:R1:W-:Y:S04]  /*16190*/  @!P2 STG.E desc[UR8][R2.64], R10 ;  /* 0x0000000a0200a986 */ /* 0x0003e8000c101908 */
[----:B------:R1:W-:Y:S02]  /*161a0*/  @!P1 STG.E desc[UR8][R2.64+0x20], R11 ;  /* 0x0000200b02009986 */ /* 0x0003e4000c101908 */
.L_x_836:
[----:B------:R-:W-:Y:S05]  /*161b0*/  BSYNC B0 ;  /* 0x0000000000007941 */ /* 0x000fea0003800000 */
.L_x_835:
[----:B------:R-:W2:Y:S01]  /*161c0*/  LDS.128 R168, [R168] ;  /* 0x00000000a8a87984 */ /* 0x000ea20000000c00 */
[----:B------:R-:W-:Y:S01]  /*161d0*/  ULDC.64 UR6, c[0x0][0x298] ;  /* 0x0000a60000067ab9 */ /* 0x000fe20000000a00 */
[----:B------:R-:W-:Y:S01]  /*161e0*/  ULDC UR4, c[0x0][0x2d0] ;  /* 0x0000b40000047ab9 */ /* 0x000fe20000000800 */
[----:B-1----:R-:W-:Y:S01]  /*161f0*/  IMAD.WIDE.U32 R2, R12, UR6, R232 ;  /* 0x000000060c027c25 */ /* 0x002fe2000f8e00e8 */
[----:B------:R-:W-:Y:S01]  /*16200*/  ISETP.GE.AND P0, PT, R232, UR4, PT ;  /* 0x00000004e8007c0c */ /* 0x000fe2000bf06270 */
[----:B------:R-:W-:Y:S01]  /*16210*/  ULDC.64 UR4, c[0x0][0x2a0] ;  /* 0x0000a80000047ab9 */ /* 0x000fe20000000a00 */
[----:B------:R-:W-:Y:S01]  /*16220*/  SHF.R.S32.HI R4, RZ, 0x1f, R6 ;  /* 0x0000001fff047819 */ /* 0x000fe20000011406 */
[----:B------:R-:W-:Y:S01]  /*16230*/  IMAD R0, R8, UR6, RZ ;  /* 0x0000000608007c24 */ /* 0x000fe2000f8e02ff */
[----:B------:R-:W-:Y:S01]  /*16240*/  IADD3 R2, P1, R9, R2, RZ ;  /* 0x0000000209027210 */ /* 0x000fe20007f3e0ff */
[----:B------:R-:W-:Y:S01]  /*16250*/  IMAD R7, R14, -0x40, R244 ;  /* 0xffffffc00e077824 */ /* 0x000fe200078e02f4 */
[----:B------:R-:W-:Y:S01]  /*16260*/  LEA.HI.SX32 R8, R22, 0x20, 0x1e ;  /* 0x0000002016087811 */ /* 0x000fe200078ff2ff */
[----:B------:R-:W-:Y:S01]  /*16270*/  IMAD R0, R12, UR7, R0 ;  /* 0x000000070c007c24 */ /* 0x000fe2000f8e0200 */
[----:B------:R-:W-:Y:S01]  /*16280*/  BSSY B0, `(.L_x_837) ;  /* 0x0000015000007945 */ /* 0x000fe20003800000 */
[----:B------:R-:W-:-:S03]  /*16290*/  IMAD.IADD R5, R244, 0x1, -R12 ;  /* 0x00000001f4057824 */ /* 0x000fc600078e0a0c */
[----:B------:R-:W-:Y:S01]  /*162a0*/  IADD3.X R3, R13, R3, R0, P1, !PT ;  /* 0x000000030d037210 */ /* 0x000fe20000ffe400 */
[----:B------:R-:W-:Y:S01]  /*162b0*/  IMAD R0, R4, UR4, RZ ;  /* 0x0000000404007c24 */ /* 0x000fe2000f8e02ff */
[----:B------:R-:W-:Y:S02]  /*162c0*/  ISETP.GE.OR P1, PT, R8, R7, P0 ;  /* 0x000000070800720c */ /* 0x000fe40000726670 */
[----:B------:R-:W-:Y:S01]  /*162d0*/  ISETP.GE.OR P0, PT, R21, R5, P0 ;  /* 0x000000051500720c */ /* 0x000fe20000706670 */
[----:B------:R-:W-:Y:S01]  /*162e0*/  IMAD.WIDE.U32 R4, R6, UR4, R2 ;  /* 0x0000000406047c25 */ /* 0x000fe2000f8e0002 */
[----:B------:R-:W-:-:S03]  /*162f0*/  SHF.R.S32.HI R7, RZ, 0x2, R238 ;  /* 0x00000002ff077819 */ /* 0x000fc600000114ee */
        /* <DEDUP_REMOVED lines=12> */
[----:B--2---:R1:W-:Y:S02]  /*163c0*/  STG.E.128 desc[UR8][R8.64], R168 ;  /* 0x000000a808007986 */ /* 0x0043e4000c101d08 */
.L_x_838:
[----:B------:R-:W-:Y:S05]  /*163d0*/  BSYNC B0 ;  /* 0x0000000000007941 */ /* 0x000fea0003800000 */
.L_x_837:
        /* <DEDUP_REMOVED lines=11> */
[----:B------:R-:W-:Y:S01]  /*16490*/  STG.E.128 desc[UR8][R2.64], R16 ;  /* 0x0000001002007986 */ /* 0x000fe2000c101d08 */
[----:B------:R-:W-:Y:S05]  /*164a0*/  EXIT ;  /* 0x000000000000794d */ /* 0x000fea0003800000 */
.L_x_839:
        /* <DEDUP_REMOVED lines=13> */
.L_x_5319:


//--------------------- .text._ZN5flash24flash_fwd_splitkv_kernelI23Flash_fwd_kernel_traitsILi32ELi64ELi256ELi4ELb0ELb0EN7cutlass10bfloat16_tE19Flash_kernel_traitsILi32ELi64ELi256ELi4ES3_EELb1ELb0ELb0ELb0ELb0ELb0ELb0ELb1EEEvNS_16Flash_fwd_paramsE --------------------------
	.section	.text._ZN5flash24flash_fwd_splitkv_kernelI23Flash_fwd_kernel_traitsILi32ELi64ELi256ELi4ELb0ELb0EN7cutlass10bfloat16_tE19Flash_kernel_traitsILi32ELi64ELi256ELi4ES3_EELb1ELb0ELb0ELb0ELb0ELb0ELb0ELb1EEEvNS_16Flash_fwd_paramsE,"ax",@progbits
	.align	128
        .global         _ZN5flash24flash_fwd_splitkv_kernelI23Flash_fwd_kernel_traitsILi32ELi64ELi256ELi4ELb0ELb0EN7cutlass10bfloat16_tE19Flash_kernel_traitsILi32ELi64ELi256ELi4ES3_EELb1ELb0ELb0ELb0ELb0ELb0ELb0ELb1EEEvNS_16Flash_fwd_paramsE
        .type           _ZN5flash24flash_fwd_splitkv_kernelI23Flash_fwd_kernel_traitsILi32ELi64ELi256ELi4ELb0ELb0EN7cutlass10bfloat16_tE19Flash_kernel_traitsILi32ELi64ELi256ELi4ES3_EELb1ELb0ELb0ELb0ELb0ELb0ELb0ELb1EEEvNS_16Flash_fwd_paramsE,@function
        .size           _ZN5flash24flash_fwd_splitkv_kernelI23Flash_fwd_kernel_traitsILi32ELi64ELi256ELi4ELb0ELb0EN7cutlass10bfloat16_tE19Flash_kernel_traitsILi32ELi64ELi256ELi4ES3_EELb1ELb0ELb0ELb0ELb0ELb0ELb0ELb1EEEvNS_16Flash_fwd_paramsE,(.L_x_5320 - _ZN5flash24flash_fwd_splitkv_kernelI23Flash_fwd_kernel_traitsILi32ELi64ELi256ELi4ELb0ELb0EN7cutlass10bfloat16_tE19Flash_kernel_traitsILi32ELi64ELi256ELi4ES3_EELb1ELb0ELb0ELb0ELb0ELb0ELb0ELb1EEEvNS_16Flash_fwd_paramsE)
        .other          _ZN5flash24flash_fwd_splitkv_kernelI23Flash_fwd_kernel_traitsILi32ELi64ELi256ELi4ELb0ELb0EN7cutlass10bfloat16_tE19Flash_kernel_traitsILi32ELi64ELi256ELi4ES3_EELb1ELb0ELb0ELb0ELb0ELb0ELb0ELb1EEEvNS_16Flash_fwd_paramsE,@"STO_CUDA_ENTRY STV_DEFAULT"
_ZN5flash24flash_fwd_splitkv_kernelI23Flash_fwd_kernel_traitsILi32ELi64ELi256ELi4ELb0ELb0EN7cutlass10bfloat16_tE19Flash_kernel_traitsILi32ELi64ELi256ELi4ES3_EELb1ELb0ELb0ELb0ELb0ELb0ELb0ELb1EEEvNS_16Flash_fwd_paramsE:
.text._ZN5flash24flash_fwd_splitkv_kernelI23Flash_fwd_kernel_traitsILi32ELi64ELi256ELi4ELb0ELb0EN7cutlass10bfloat16_tE19Flash_kernel_traitsILi32ELi64ELi256ELi4ES3_EELb1ELb0ELb0ELb0ELb0ELb0ELb0ELb1EEEvNS_16Flash_fwd_paramsE:
[----:B------:R-:W1:Y:S08]  /*0000*/  LDC R1, c[0x0][0x28] ;  /* 0x00000a00ff017b82 */ /* 0x000e700000000800 */
[----:B------:R-:W2:Y:S01]  /*0010*/  LDC.64 R2, c[0x0][0x2f0] ;  /* 0x0000bc00ff027b82 */ /* 0x000ea20000000a00 */
[----:B------:R-:W3:Y:S01]  /*0020*/  S2R R8, SR_CTAID.Y ;  /* 0x0000000000087919 */ /* 0x000ee20000002600 */
[----:B------:R-:W-:Y:S01]  /*0030*/  IMAD.MOV.U32 R250, RZ, RZ, -0x1 ;  /* 0xfffffffffffa7424 */ /* 0x000fe200078e00ff */
[----:B------:R-:W-:Y:S01]  /*0040*/  ULDC.64 UR6, c[0x0][0x208] ;  /* 0x0000820000067ab9 */ /* 0x000fe20000000a00 */
[----:B------:R-:W-:Y:S01]  /*0050*/  ULDC.64 UR8, c[0x0][0x300] ;  /* 0x0000c00000087ab9 */ /* 0x000fe20000000a00 */
[----:B-1----:R-:W-:-:S03]  /*0060*/  VIADD R1, R1, 0xfffffff8 ;  /* 0xfffffff801017836 */ /* 0x002fc60000000000 */
[----:B------:R-:W3:Y:S08]  /*0070*/  LDC.64 R4, c[0x0][0x2f0] ;  /* 0x0000bc00ff047b82 */ /* 0x000ef00000000a00 */
[----:B------:R-:W1:Y:S01]  /*0080*/  LDC.U8 R9, c[0x0][0x3c2] ;  /* 0x0000f080ff097b82 */ /* 0x000e620000000000 */
[----:B--2---:R-:W-:-:S07]  /*0090*/  ISETP.NE.U32.AND P0, PT, R2, RZ, PT ;  /* 0x000000ff0200720c */ /* 0x004fce0003f05070 */
[----:B------:R-:W2:Y:S01]  /*00a0*/  LDC.64 R6, c[0x0][0x2f8] ;  /* 0x0000be00ff067b82 */ /* 0x000ea20000000a00 */
[----:B------:R-:W-:Y:S01]  /*00b0*/  ISETP.NE.AND.EX P0, PT, R3, RZ, PT, P0 ;  /* 0x000000ff0300720c */ /* 0x000fe20003f05300 */
[----:B---3--:R-:W-:-:S06]  /*00c0*/  IMAD.WIDE R4, R8, 0x4, R4 ;  /* 0x0000000408047825 */ /* 0x008fcc00078e0204 */
[----:B------:R-:W3:Y:S06]  /*00d0*/  LDC.64 R2, c[0x0][0x2f8] ;  /* 0x0000be00ff027b82 */ /* 0x000eec0000000a00 */
[----:B------:R-:W4:Y:S02]  /*00e0*/  @P0 LDG.E R250, desc[UR6][R4.64] ;  /* 0x0000000604fa0981 */ /* 0x000f24000c1e1900 */
[----:B------:R-:W2:Y:S02]  /*00f0*/  LDC.64 R12, c[0x0][0x300] ;  /* 0x0000c000ff0c7b82 */ /* 0x000ea40000000a00 */
[----:B------:R-:W4:Y:S01]  /*0100*/  @P0 LDG.E R0, desc[UR6][R4.64+0x4] ;  /* 0x0000040604000981 */ /* 0x000f22000c1e1900 */
[----:B-1----:R-:W-:-:S02]  /*0110*/  ISETP.NE.AND P1, PT, R9, RZ, PT ;  /* 0x000000ff0900720c */ /* 0x002fc40003f25270 */
[----:B------:R-:W-:-:S04]  /*0120*/  ISETP.NE.U32.AND P4, PT, RZ, UR8, PT ;  /* 0x00000008ff007c0c */ /* 0x000fc8000bf85070 */
[----:B------:R-:W-:Y:S02]  /*0130*/  ISETP.NE.AND.EX P4, PT, RZ, UR9, PT, P4 ;  /* 0x00000009ff007c0c */ /* 0x000fe4000bf85340 */
[----:B---3--:R-:W-:-:S04]  /*0140*/  ISETP.EQ.U32.AND P2, PT, R2, RZ, PT ;  /* 0x000000ff0200720c */ /* 0x008fc80003f42070 */
[----:B------:R-:W-:Y:S01]  /*0150*/  ISETP.EQ.OR.EX P2, PT, R3, RZ, !P1, P2 ;  /* 0x000000ff0300720c */ /* 0x000fe20004f42720 */
[----:B------:R-:W-:Y:S02]  /*0160*/  IMAD.MOV.U32 R11, RZ, RZ, -0x1 ;  /* 0xffffffffff0b7424 */ /* 0x000fe400078e00ff */
[----:B------:R-:W-:Y:S02]  /*0170*/  IMAD.MOV.U32 R10, RZ, RZ, RZ ;  /* 0x000000ffff0a7224 */ /* 0x000fe400078e00ff */
[----:B--2---:R-:W-:-:S04]  /*0180*/  IMAD.WIDE R6, R8, 0x4, R6 ;  /* 0x0000000408067825 */ /* 0x004fc800078e0206 */
[----:B------:R-:W-:-:S04]  /*0190*/  IMAD.WIDE R110, R8, 0x4, R12 ;  /* 0x00000004086e7825 */ /* 0x000fc800078e020c */
[----:B------:R1:W5:Y:S04]  /*01a0*/  @!P2 LDG.E R11, desc[UR6][R6.64] ;  /* 0x00000006060ba981 */ /* 0x000368000c1e1900 */
[----:B------:R1:W5:Y:S01]  /*01b0*/  @P4 LDG.E R10, desc[UR6][R110.64] ;  /* 0x000000066e0a4981 */ /* 0x000362000c1e1900 */
[----:B------:R-:W2:Y:S01]  /*01c0*/  S2R R13, SR_CTAID.X ;  /* 0x00000000000d7919 */ /* 0x000ea20000002500 */
[----:B------:R-:W3:Y:S01]  /*01d0*/  S2R R96, SR_CTAID.Z ;  /* 0x0000000000607919 */ /* 0x000ee20000002700 */
[----:B------:R-:W1:Y:S01]  /*01e0*/  S2R R173, SR_TID.X ;  /* 0x0000000000ad7919 */ /* 0x000e620000002100 */
[----:B------:R-:W-:-:S04]  /*01f0*/  IMAD.MOV.U32 R12, RZ, RZ, R8 ;  /* 0x000000ffff0c7224 */ /* 0x000fc800078e0008 */
[--C-:B------:R-:W-:Y:S01]  /*0200*/  IMAD.MOV.U32 R23, RZ, RZ, R12.reuse ;  /* 0x000000ffff177224 */ /* 0x100fe200078e000c */
[----:B------:R-:W-:Y:S01]  /*0210*/  SHF.R.S32.HI R27, RZ, 0x1f, R12 ;  /* 0x0000001fff1b7819 */ /* 0x000fe2000001140c */
[----:B----4-:R-:W-:-:S06]  /*0220*/  @P0 IMAD.IADD R15, R0, 0x1, -R250 ;  /* 0x00000001000f0824 */ /* 0x010fcc00078e0afa */
[----:B------:R-:W4:Y:S01]  /*0230*/  @!P0 LDC R15, c[0x0][0x2c4] ;  /* 0x0000b100ff0f8b82 */ /* 0x000f220000000800 */
[----:B------:R-:W-:-:S04]  /*0240*/  ISETP.NE.U32.AND P0, PT, R2, RZ, PT ;  /* 0x000000ff0200720c */ /* 0x000fc80003f05070 */
[----:B------:R-:W-:Y:S01]  /*0250*/  ISETP.NE.AND.EX P0, PT, R3, RZ, PT, P0 ;  /* 0x000000ff0300720c */ /* 0x000fe20003f05300 */
[----:B----4-:R4:W-:-:S12]  /*0260*/  STL [R1], R15 ;  /* 0x0000000f01007387 */ /* 0x0109d80000100800 */
[----:B-123--:R-:W-:Y:S05]  /*0270*/  @!P0 BRA `(.L_x_840) ;  /* 0x0000000000108947 */ /* 0x00efea0003800000 */
[----:B------:R-:W2:Y:S02]  /*0280*/  @P1 LDG.E R0, desc[UR6][R6.64+0x4] ;  /* 0x0000040606001981 */ /* 0x000ea4000c1e1900 */
[----:B--2--5:R-:W-:-:S06]  /*0290*/  @P1 IADD3 R4, R0, -R11, RZ ;  /* 0x8000000b00041210 */ /* 0x024fcc0007ffe0ff */
[----:B------:R2:W5:Y:S01]  /*02a0*/  @!P1 LDG.E R4, desc[UR6][R6.64] ;  /* 0x0000000606049981 */ /* 0x000562000c1e1900 */
[----:B------:R-:W-:Y:S05]  /*02b0*/  BRA `(.L_x_841) ;  /* 0x0000000000047947 */ /* 0x000fea0003800000 */
.L_x_840:
[----:B------:R-:W1:Y:S02]  /*02c0*/  LDC R4, c[0x0][0x2c8] ;  /* 0x0000b200ff047b82 */ /* 0x000e640000000800 */
.L_x_841:
[----:B------:R-:W3:Y:S02]  /*02d0*/  LDC.64 R2, c[0x0][0x308] ;  /* 0x0000c200ff027b82 */ /* 0x000ee40000000a00 */
[----:B---3--:R-:W-:-:S04]  /*02e0*/  ISETP.NE.U32.AND P1, PT, R2, RZ, PT ;  /* 0x000000ff0200720c */ /* 0x008fc80003f25070 */
[----:B------:R-:W-:-:S13]  /*02f0*/  ISETP.NE.AND.EX P1, PT, R3, RZ, PT, P1 ;  /* 0x000000ff0300720c */ /* 0x000fda0003f25310 */
[----:B------:R-:W3:Y:S01]  /*0300*/  @P1 LDC.64 R2, c[0x0][0x308] ;  /* 0x0000c200ff021b82 */ /* 0x000ee20000000a00 */
[----:B------:R-:W-:-:S07]  /*0310*/  IMAD.SHL.U32 R212, R13, 0x40, RZ ;  /* 0x000000400dd47824 */ /* 0x000fce00078e00ff */
[----:B------:R-:W1:Y:S01]  /*0320*/  @!P1 LDC R5, c[0x0][0x2cc] ;  /* 0x0000b300ff059b82 */ /* 0x000e620000000800 */
[----:B------:R-:W-:Y:S01]  /*0330*/  ISETP.GT.AND P0, PT, R15, R212, PT ;  /* 0x000000d40f00720c */ /* 0x000fe20003f04270 */
[----:B---3--:R-:W-:-:S05]  /*0340*/  @P1 IMAD.WIDE R2, R8, 0x4, R2 ;  /* 0x0000000408021825 */ /* 0x008fca00078e0202 */
[----:B------:R3:W5:Y:S01]  /*0350*/  @P1 LDG.E R0, desc[UR6][R2.64] ;  /* 0x0000000602001981 */ /* 0x000762000c1e1900 */
[----:B------:R-:W1:Y:S06]  /*0360*/  @!P1 LDC.64 R2, c[0x0][0x318] ;  /* 0x0000c600ff029b82 */ /* 0x000e6c0000000a00 */
[----:B---3--:R-:W-:Y:S05]  /*0370*/  @!P0 EXIT ;  /* 0x000000000000894d */ /* 0x008fea0003800000 */
[----:B--2---:R-:W2:Y:S01]  /*0380*/  LDC R6, c[0x0][0x398] ;  /* 0x0000e600ff067b82 */ /* 0x004ea20000000800 */
[----:B-1----:R-:W-:Y:S01]  /*0390*/  @!P1 ISETP.NE.U32.AND P0, PT, R2, RZ, PT ;  /* 0x000000ff0200920c */ /* 0x002fe20003f05070 */
[--C-:B-----5:R-:W-:Y:S01]  /*03a0*/  @P1 IMAD.IADD R134, R0, 0x1, -R10.reuse ;  /* 0x0000000100861824 */ /* 0x120fe200078e0a0a */
[----:B------:R-:W-:Y:S01]  /*03b0*/  ULDC UR5, c[0x0][0x2c8] ;  /* 0x0000b20000057ab9 */ /* 0x000fe20000000800 */
[----:B------:R-:W-:Y:S01]  /*03c0*/  IMAD.IADD R94, R4, 0x1, -R10 ;  /* 0x00000001045e7824 */ /* 0x000fe200078e0a0a */
[----:B------:R-:W-:Y:S01]  /*03d0*/  @!P1 ISETP.NE.AND.EX P0, PT, R3, RZ, PT, P0 ;  /* 0x000000ff0300920c */ /* 0x000fe20003f05300 */
[----:B------:R-:W-:-:S03]  /*03e0*/  UIADD3 UR5, UR5, 0xff, URZ ;  /* 0x000000ff05057890 */ /* 0x000fc6000fffe03f */
[----:B------:R-:W-:Y:S01]  /*03f0*/  @!P1 SEL R0, R5, RZ, P0 ;  /* 0x000000ff05009207 */ /* 0x000fe20000000000 */
[----:B------:R-:W-:-:S04]  /*0400*/  USHF.R.S32.HI UR4, URZ, 0x1f, UR5 ;  /* 0x0000001f3f047899 */ /* 0x000fc80008011405 */
[----:B------:R-:W-:Y:S01]  /*0410*/  @!P1 IMAD.IADD R134, R94, 0x1, R0 ;  /* 0x000000015e869824 */ /* 0x000fe200078e0200 */
[----:B------:R-:W-:Y:S01]  /*0420*/  IADD3 R0, -R15, 0x13f, R212 ;  /* 0x0000013f0f007810 */ /* 0x000fe20007ffe1d4 */
[----:B------:R-:W-:Y:S02]  /*0430*/  ULEA.HI UR4, UR4, UR5, URZ, 0x8 ;  /* 0x0000000504047291 */ /* 0x000fe4000f8f403f */
[----:B------:R-:W-:Y:S02]  /*0440*/  VIADD R2, R134, 0xff ;  /* 0x000000ff86027836 */ /* 0x000fe40000000000 */
[----:B------:R-:W-:-:S03]  /*0450*/  USHF.R.S32.HI UR4, URZ, 0x8, UR4 ;  /* 0x000000083f047899 */ /* 0x000fc60008011404 */
[----:B------:R-:W-:Y:S02]  /*0460*/  SHF.R.S32.HI R3, RZ, 0x1f, R2 ;  /* 0x0000001fff037819 */ /* 0x000fe40000011402 */
[----:B--2---:R-:W-:Y:S02]  /*0470*/  IADD3 R0, R0, R6, R134 ;  /* 0x0000000600007210 */ /* 0x004fe40007ffe086 */
[----:B------:R-:W-:Y:S02]  /*0480*/  LEA.HI R2, R3, R2, RZ, 0x8 ;  /* 0x0000000203027211 */ /* 0x000fe400078f40ff */
[----:B------:R-:W-:Y:S02]  /*0490*/  SHF.R.S32.HI R4, RZ, 0x1f, R0 ;  /* 0x0000001fff047819 */ /* 0x000fe40000011400 */
[----:B------:R-:W-:Y:S02]  /*04a0*/  SHF.R.S32.HI R2, RZ, 0x8, R2 ;  /* 0x00000008ff027819 */ /* 0x000fe40000011402 */
[----:B------:R-:W-:-:S04]  /*04b0*/  LEA.HI R0, R4, R0, RZ, 0x8 ;  /* 0x0000000004007211 */ /* 0x000fc800078f40ff */
[----:B------:R-:W-:-:S04]  /*04c0*/  SHF.R.S32.HI R0, RZ, 0x8, R0 ;  /* 0x00000008ff007819 */ /* 0x000fc80000011400 */
[----:B------:R-:W-:-:S04]  /*04d0*/  VIMNMX3 R169, R2, UR4, R0, PT ;  /* 0x0000000402a97c0f */ /* 0x000fc8000b800100 */
[----:B------:R-:W-:-:S13]  /*04e0*/  ISETP.GT.AND P0, PT, R169, RZ, PT ;  /* 0x000000ffa900720c */ /* 0x000fda0003f04270 */
[----:B------:R-:W-:Y:S05]  /*04f0*/  @P0 BRA `(.L_x_842) ;  /* 0x0000000400480947 */ /* 0x000fea0003800000 */
[----:B------:R-:W-:Y:S01]  /*0500*/  ISETP.NE.AND P0, PT, R250, -0x1, PT ;  /* 0xfffffffffa00780c */ /* 0x000fe20003f05270 */
[----:B------:R-:W1:Y:S01]  /*0510*/  LDC.64 R10, c[0x0][0x298] ;  /* 0x0000a600ff0a7b82 */ /* 0x000e620000000a00 */
[----:B------:R-:W-:Y:S01]  /*0520*/  SHF.R.S32.HI R16, RZ, 0x1f, R173 ;  /* 0x0000001fff107819 */ /* 0x000fe200000114ad */
[----:B------:R-:W-:Y:S01]  /*0530*/  ULDC UR4, c[0x0][0x2d0] ;  /* 0x0000b40000047ab9 */ /* 0x000fe20000000800 */
[--C-:B------:R-:W-:Y:S01]  /*0540*/  SHF.R.S32.HI R8, RZ, 0x1f, R212.reuse ;  /* 0x0000001fff087819 */ /* 0x100fe200000114d4 */
[----:B------:R-:W-:Y:S01]  /*0550*/  ULDC UR8, c[0x0][0x270] ;  /* 0x00009c0000087ab9 */ /* 0x000fe20000000800 */
[----:B------:R-:W-:Y:S01]  /*0560*/  LEA.HI R16, R16, R173, RZ, 0x2 ;  /* 0x000000ad10107211 */ /* 0x000fe200078f10ff */
[----:B------:R-:W-:Y:S01]  /*0570*/  ULDC UR5, c[0x0][0x2c4] ;  /* 0x0000b10000057ab9 */ /* 0x000fe20000000800 */
[----:B------:R-:W-:Y:S01]  /*0580*/  IMAD.IADD R7, R15, 0x1, -R212 ;  /* 0x000000010f077824 */ /* 0x000fe200078e0ad4 */
[----:B------:R-:W-:Y:S01]  /*0590*/  BSSY B0, `(.L_x_843) ;  /* 0x000002f000007945 */ /* 0x000fe20003800000 */
[----:B------:R-:W-:-:S03]  /*05a0*/  LOP3.LUT R6, R16, 0xfffffffc, RZ, 0xc0, !PT ;  /* 0xfffffffc10067812 */ /* 0x000fc600078ec0ff */
[----:B------:R-:W2:Y:S02]  /*05b0*/  @!P0 LDC.64 R4, c[0x0][0x290] ;  /* 0x0000a400ff048b82 */ /* 0x000ea40000000a00 */
[----:B------:R-:W-:-:S05]  /*05c0*/  IMAD.IADD R14, R173, 0x1, -R6 ;  /* 0x00000001ad0e7824 */ /* 0x000fca00078e0a06 */
[----:B------:R-:W-:Y:S01]  /*05d0*/  ISETP.NE.AND P3, PT, R14, RZ, PT ;  /* 0x000000ff0e00720c */ /* 0x000fe20003f65270 */
[----:B-1----:R-:W-:-:S04]  /*05e0*/  @P0 IMAD.WIDE.U32 R2, R250, R10, RZ ;  /* 0x0000000afa020225 */ /* 0x002fc800078e00ff */
[----:B------:R-:W-:Y:S01]  /*05f0*/  @P0 IMAD.MOV.U32 R6, RZ, RZ, R2 ;  /* 0x000000ffff060224 */ /* 0x000fe200078e0002 */
[----:B------:R-:W-:Y:S01]  /*0600*/  SHF.L.U32 R2, R14, 0x3, RZ ;  /* 0x000000030e027819 */ /* 0x000fe200000006ff */
[----:B------:R-:W-:Y:S02]  /*0610*/  @P0 IMAD R9, R250, R11, R3 ;  /* 0x0000000bfa090224 */ /* 0x000fe400078e0203 */
[----:B------:R-:W-:Y:S01]  /*0620*/  IMAD R8, R8, R10, RZ ;  /* 0x0000000a08087224 */ /* 0x000fe200078e02ff */
[--C-:B------:R-:W-:Y:S02]  /*0630*/  SHF.R.S32.HI R3, RZ, 0x1f, R2.reuse ;  /* 0x0000001fff037819 */ /* 0x100fe40000011402 */
[----:B------:R-:W-:Y:S01]  /*0640*/  ISETP.GE.AND P1, PT, R2, UR4, PT ;  /* 0x0000000402007c0c */ /* 0x000fe2000bf26270 */
[----:B--2---:R-:W-:Y:S02]  /*0650*/  @!P0 IMAD R0, R27, R4, RZ ;  /* 0x000000041b008224 */ /* 0x004fe400078e02ff */
[----:B------:R-:W-:-:S04]  /*0660*/  IMAD.WIDE.U32 R2, R212, R10, R2 ;  /* 0x0000000ad4027225 */ /* 0x000fc800078e0002 */
[C---:B------:R-:W-:Y:S02]  /*0670*/  @!P0 IMAD R13, R12.reuse, R5, R0 ;  /* 0x000000050c0d8224 */ /* 0x040fe400078e0200 */
[----:B------:R-:W-:-:S04]  /*0680*/  @!P0 IMAD.WIDE.U32 R4, R12, R4, RZ ;  /* 0x000000040c048225 */ /* 0x000fc800078e00ff */
[----:B------:R-:W-:Y:S01]  /*0690*/  IMAD R0, R12, UR8, R96 ;  /* 0x000000080c007c24 */ /* 0x000fe2000f8e0260 */
[----:B------:R-:W-:Y:S01]  /*06a0*/  @!P0 MOV R6, R4 ;  /* 0x0000000400068202 */ /* 0x000fe20000000f00 */
[----:B------:R-:W-:Y:S01]  /*06b0*/  IMAD R8, R212, R11, R8 ;  /* 0x0000000bd4087224 */ /* 0x000fe200078e0208 */
[----:B------:R-:W-:Y:S01]  /*06c0*/  SHF.R.S32.HI R4, RZ, 0x1f, R96 ;  /* 0x0000001fff047819 */ /* 0x000fe20000011460 */
[----:B------:R-:W-:Y:S01]  /*06d0*/  @!P0 IMAD.IADD R9, R5, 0x1, R13 ;  /* 0x0000000105098824 */ /* 0x000fe200078e020d */
[----:B------:R-:W-:Y:S01]  /*06e0*/  IADD3 R2, P2, R6, R2, RZ ;  /* 0x0000000206027210 */ /* 0x000fe20007f5e0ff */
[----:B----4-:R-:W-:Y:S01]  /*06f0*/  IMAD R15, R0, UR5, R212 ;  /* 0x00000005000f7c24 */ /* 0x010fe2000f8e02d4 */
[----:B------:R-:W-:Y:S01]  /*0700*/  SHF.R.S32.HI R0, RZ, 0x2, R16 ;  /* 0x00000002ff007819 */ /* 0x000fe20000011410 */
[----:B------:R-:W-:Y:S01]  /*0710*/  ULDC.64 UR4, c[0x0][0x2a0] ;  /* 0x0000a80000047ab9 */ /* 0x000fe20000000a00 */
[----:B------:R-:W-:Y:S01]  /*0720*/  IADD3.X R3, R9, R3, R8, P2, !PT ;  /* 0x0000000309037210 */ /* 0x000fe200017fe408 */
[----:B------:R-:W-:Y:S01]  /*0730*/  IMAD R6, R4, UR4, RZ ;  /* 0x0000000404067c24 */ /* 0x000fe2000f8e02ff */
[CC--:B------:R-:W-:Y:S01]  /*0740*/  ISETP.GE.OR P2, PT, R0.reuse, R7.reuse, P1 ;  /* 0x000000070000720c */ /* 0x0c0fe20000f46670 */
[C---:B------:R-:W-:Y:S01]  /*0750*/  VIADD R12, R0.reuse, 0x20 ;  /* 0x00000020000c7836 */ /* 0x040fe20000000000 */
[-C--:B------:R-:W-:Y:S01]  /*0760*/  ISETP.GE.OR P3, PT, R0, R7.reuse, P3 ;  /* 0x000000070000720c */ /* 0x080fe20001f66670 */
[C---:B------:R-:W-:Y:S01]  /*0770*/  IMAD R6, R96.reuse, UR5, R6 ;  /* 0x0000000560067c24 */ /* 0x040fe2000f8e0206 */
[----:B------:R-:W-:Y:S01]  /*0780*/  SHF.R.S32.HI R13, RZ, 0x1f, R0 ;  /* 0x0000001fff0d7819 */ /* 0x000fe20000011400 */
[----:B------:R-:W-:Y:S01]  /*0790*/  IMAD.WIDE.U32 R4, R96, UR4, R2 ;  /* 0x0000000460047c25 */ /* 0x000fe2000f8e0002 */
[----:B------:R-:W-:-:S02]  /*07a0*/  ISETP.GE.AND P0, PT, R12, R7, PT ;  /* 0x000000070c00720c */ /* 0x000fc40003f06270 */
[----:B------:R-:W-:Y:S02]  /*07b0*/  ISETP.GE.OR P4, PT, R12, R7, P1 ;  /* 0x000000070c00720c */ /* 0x000fe40000f86670 */
[----:B------:R-:W-:Y:S02]  /*07c0*/  IADD3 R12, P1, R15, R0, RZ ;  /* 0x000000000f0c7210 */ /* 0x000fe40007f3e0ff */
[----:B------:R-:W-:Y:S01]  /*07d0*/  IADD3 R3, R5, R6, RZ ;  /* 0x0000000605037210 */ /* 0x000fe20007ffe0ff */
[----:B------:R-:W-:Y:S10]  /*07e0*/  @P2 BRA `(.L_x_844) ;  /* 0x0000000000242947 */ /* 0x000ff40003800000 */
        /* <DEDUP_REMOVED lines=9> */
.L_x_844:
[----:B------:R-:W-:Y:S05]  /*0880*/  BSYNC B0 ;  /* 0x0000000000007941 */ /* 0x000fea0003800000 */
.L_x_843:
        /* <DEDUP_REMOVED lines=13> */
.L_x_846:
[----:B------:R-:W-:Y:S05]  /*0960*/  BSYNC B0 ;  /* 0x0000000000007941 */ /* 0x000fea0003800000 */
.L_x_845:
        /* <DEDUP_REMOVED lines=11> */
.L_x_842:
[----:B------:R-:W1:Y:S01]  /*0a20*/  LDC.64 R2, c[0x0][0x368] ;  /* 0x0000da00ff027b82 */ /* 0x000e620000000a00 */
[----:B------:R-:W-:Y:S01]  /*0a30*/  ULDC.64 UR10, c[0x0][0x370] ;  /* 0x0000dc00000a7ab9 */ /* 0x000fe20000000a00 */
[----:B-1----:R-:W-:-:S04]  /*0a40*/  ISETP.NE.U32.AND P0, PT, R2, RZ, PT ;  /* 0x000000ff0200720c */ /* 0x002fc80003f05070 */
[----:B------:R-:W-:-:S13]  /*0a50*/  ISETP.NE.AND.EX P0, PT, R3, RZ, PT, P0 ;  /* 0x000000ff0300720c */ /* 0x000fda0003f05300 */
[----:B------:R-:W1:Y:S01]  /*0a60*/  @P0 LDC.64 R2, c[0x0][0x368] ;  /* 0x0000da00ff020b82 */ /* 0x000e620000000a00 */
[----:B------:R-:W-:Y:S01]  /*0a70*/  UPLOP3.LUT UP0, UPT, UPT, UPT, UPT, 0x40, 0x0 ;  /* 0x000000000000789c */ /* 0x000fe20003f0e870 */
[----:B-1----:R-:W-:-:S05]  /*0a80*/  @P0 IMAD.WIDE R2, R8, 0x4, R2 ;  /* 0x0000000408020825 */ /* 0x002fca00078e0202 */
[----:B------:R1:W5:Y:S01]  /*0a90*/  @P0 LDG.E R12, desc[UR6][R2.64] ;  /* 0x00000006020c0981 */ /* 0x000362000c1e1900 */
[----:B------:R-:W-:Y:S01]  /*0aa0*/  ISETP.NE.U32.AND P0, PT, RZ, UR10, PT ;  /* 0x0000000aff007c0c */ /* 0x000fe2000bf05070 */
[----:B------:R-:W-:-:S03]  /*0ab0*/  IMAD.MOV.U32 R0, RZ, RZ, RZ ;  /* 0x000000ffff007224 */ /* 0x000fc600078e00ff */
[----:B------:R-:W-:Y:S01]  /*0ac0*/  ISETP.NE.AND.EX P0, PT, RZ, UR11, PT, P0 ;  /* 0x0000000bff007c0c */ /* 0x000fe2000bf05300 */
[----:B-1----:R-:W-:-:S12]  /*0ad0*/  IMAD.MOV.U32 R2, RZ, RZ, RZ ;  /* 0x000000ffff027224 */ /* 0x002fd800078e00ff */
[----:B------:R-:W-:Y:S05]  /*0ae0*/  @!P0 BRA `(.L_x_847) ;  /* 0x00000000003c8947 */ /* 0x000fea0003800000 */
[----:B------:R-:W-:Y:S01]  /*0af0*/  R2UR UR13, R27 ;  /* 0x000000001b0d72ca */ /* 0x000fe200000e0000 */
[----:B------:R-:W-:Y:S01]  /*0b00*/  ULDC.64 UR4, c[0x0][0x378] ;  /* 0x0000de0000047ab9 */ /* 0x000fe20000000a00 */
[C---:B------:R-:W-:Y:S02]  /*0b10*/  R2UR UR14, R23.reuse ;  /* 0x00000000170e72ca */ /* 0x040fe400000e0000 */
[----:B------:R-:W-:-:S09]  /*0b20*/  R2UR UR12, R23 ;  /* 0x00000000170c72ca */ /* 0x000fd200000e0000 */
[----:B------:R-:W-:Y:S02]  /*0b30*/  UIMAD UR13, UR13, UR4, URZ ;  /* 0x000000040d0d72a4 */ /* 0x000fe4000f8e023f */
[----:B------:R-:W-:Y:S02]  /*0b40*/  UIMAD.WIDE.U32 UR14, UR14, UR4, URZ ;  /* 0x000000040e0e72a5 */ /* 0x000fe4000f8e003f */
[----:B------:R-:W-:Y:S02]  /*0b50*/  UIMAD UR5, UR12, UR5, UR13 ;  /* 0x000000050c0572a4 */ /* 0x000fe4000f8e020d */
[----:B------:R-:W-:Y:S02]  /*0b60*/  ULEA UR10, UP1, UR14, UR10, 0x2 ;  /* 0x0000000a0e0a7291 */ /* 0x000fe4000f82103f */
[----:B------:R-:W-:Y:S02]  /*0b70*/  UIADD3 UR5, UR15, UR5, URZ ;  /* 0x000000050f057290 */ /* 0x000fe4000fffe03f */
[----:B------:R-:W-:-:S02]  /*0b80*/  UISETP.NE.U32.AND UP0, UPT, UR10, URZ, UPT ;  /* 0x0000003f0a00728c */ /* 0x000fc4000bf05070 */
[----:B------:R-:W-:Y:S01]  /*0b90*/  USHF.L.U64.HI UR5, UR14, 0x2, UR5 ;  /* 0x000000020e057899 */ /* 0x000fe20008010205 */
[----:B------:R-:W-:-:S03]  /*0ba0*/  IMAD.U32 R2, RZ, RZ, UR10 ;  /* 0x0000000aff027e24 */ /* 0x000fc6000f8e00ff */
[----:B------:R-:W-:-:S04]  /*0bb0*/  UIADD3.X UR5, UR5, UR11, URZ, UP1, !UPT ;  /* 0x0000000b05057290 */ /* 0x000fc80008ffe43f */
[----:B------:R-:W-:Y:S02]  /*0bc0*/  UISETP.NE.AND.EX UP0, UPT, UR5, URZ, UPT, UP0 ;  /* 0x0000003f0500728c */ /* 0x000fe4000bf05300 */
[----:B------:R-:W-:-:S09]  /*0bd0*/  IMAD.U32 R0, RZ, RZ, UR5 ;  /* 0x00000005ff007e24 */ /* 0x000fd2000f8e00ff */
.L_x_847:
[----:B------:R-:W-:Y:S01]  /*0be0*/  PLOP3.LUT P0, PT, PT, PT, UP0, 0x40, 0x0 ;  /* 0x000000000000781c */ /* 0x000fe20003f0e808 */
[----:B------:R-:W-:Y:S01]  /*0bf0*/  IMAD.MOV.U32 R242, RZ, RZ, R2 ;  /* 0x000000fffff27224 */ /* 0x000fe200078e0002 */
[----:B------:R-:W-:-:S11]  /*0c00*/  MOV R243, R0 ;  /* 0x0000000000f37202 */ /* 0x000fd60000000f00 */
[----:B------:R-:W-:Y:S05]  /*0c10*/  @P0 BRA `(.L_x_848) ;  /* 0x0000000400500947 */ /* 0x000fea0003800000 */
[----:B------:R-:W1:Y:S01]  /*0c20*/  LDC R17, c[0x0][0x380] ;  /* 0x0000e000ff117b82 */ /* 0x000e620000000800 */
[----:B------:R-:W-:Y:S01]  /*0c30*/  LEA R20, R169, 0xffffff00, 0x8 ;  /* 0xffffff00a9147811 */ /* 0x000fe200078e40ff */
[----:B------:R-:W-:-:S03]  /*0c40*/  ULDC.64 UR4, c[0x0][0x230] ;  /* 0x00008c0000047ab9 */ /* 0x000fc60000000a00 */
[----:B------:R-:W-:-:S03]  /*0c50*/  IABS R4, R20 ;  /* 0x0000001400047213 */ /* 0x000fc60000000000 */
[----:B------:R-:W2:Y:S01]  /*0c60*/  LDC R7, c[0x0][0x278] ;  /* 0x00009e00ff077b82 */ /* 0x000ea20000000800 */
[----:B------:R-:W-:-:S07]  /*0c70*/  IABS R8, R96 ;  /* 0x0000006000087213 */ /* 0x000fce0000000000 */
[----:B------:R-:W3:Y:S01]  /*0c80*/  LDC.64 R66, c[0x0][0x248] ;  /* 0x00009200ff427b82 */ /* 0x000ee20000000a00 */
[----:B-1----:R-:W-:-:S07]  /*0c90*/  IABS R5, R17 ;  /* 0x0000001100057213 */ /* 0x002fce0000000000 */
[----:B------:R-:W1:Y:S01]  /*0ca0*/  LDC.64 R10, c[0x0][0x238] ;  /* 0x00008e00ff0a7b82 */ /* 0x000e620000000a00 */
        /* <DEDUP_REMOVED lines=24> */
[----:B------:R4:W3:Y:S01]  /*0e30*/  LDG.E R6, desc[UR6][R2.64] ;  /* 0x0000000602067981 */ /* 0x0008e2000c1e1900 */
[----:B--2---:R-:W-:-:S04]  /*0e40*/  IABS R5, R7 ;  /* 0x0000000700057213 */ /* 0x004fc80000000000 */
[----:B----4-:R-:W2:Y:S08]  /*0e50*/  I2F.RP R2, R5 ;  /* 0x0000000500027306 */ /* 0x010eb00000209400 */
        /* <DEDUP_REMOVED lines=28> */
[----:B------:R-:W-:Y:S01]  /*1020*/  SHF.R.S32.HI R5, RZ, 0x1f, R6 ;  /* 0x0000001fff057819 */ /* 0x000fe20000011406 */
[----:B------:R-:W-:-:S04]  /*1030*/  IMAD.WIDE.U32 R8, R6, UR4, RZ ;  /* 0x0000000406087c25 */ /* 0x000fc8000f8e00ff */
[C---:B------:R-:W-:Y:S02]  /*1040*/  IMAD R3, R5.reuse, UR4, RZ ;  /* 0x0000000405037c24 */ /* 0x040fe4000f8e02ff */
[-C--:B-1----:R-:W-:Y:S02]  /*1050*/  IMAD R5, R5, R10.reuse, RZ ;  /* 0x0000000a05057224 */ /* 0x082fe400078e02ff */
        /* <DEDUP_REMOVED lines=16> */
.L_x_848:
[----:B------:R-:W1:Y:S01]  /*1160*/  LDC R6, c[0x0][0x278] ;  /* 0x00009e00ff067b82 */ /* 0x000e620000000800 */
[----:B------:R-:W-:Y:S02]  /*1170*/  IABS R4, R96 ;  /* 0x0000006000047213 */ /* 0x000fe40000000000 */
[----:B------:R-:W-:Y:S02]  /*1180*/  ISETP.NE.AND P3, PT, R11, -0x1, PT ;  /* 0xffffffff0b00780c */ /* 0x000fe40003f65270 */
[----:B------:R-:W-:-:S03]  /*1190*/  LEA R20, R169, 0xffffff00, 0x8 ;  /* 0xffffff00a9147811 */ /* 0x000fc600078e40ff */
[----:B----4-:R-:W2:Y:S01]  /*11a0*/  LDC.64 R14, c[0x0][0x260] ;  /* 0x00009800ff0e7b82 */ /* 0x010ea20000000a00 */
        /* <DEDUP_REMOVED lines=43> */
.L_x_850:
        /* <DEDUP_REMOVED lines=11> */
[----:B------:R-:W-:Y:S01]  /*1510*/  @P3 IMAD R16, R6, R17, R5 ;  /* 0x0000001106103224 */ /* 0x000fe200078e0205 */
[----:B------:R-:W-:Y:S01]  /*1520*/  MOV R17, R20 ;  /* 0x0000001400117202 */ /* 0x000fe20000000f00 */
        /* <DEDUP_REMOVED lines=18> */
.L_x_849:
[----:B------:R1:W5:Y:S01]  /*1650*/  @P4 LDG.E R26, desc[UR6][R110.64] ;  /* 0x000000066e1a4981 */ /* 0x000362000c1e1900 */
[----:B------:R-:W-:Y:S01]  /*1660*/  SHF.R.S32.HI R5, RZ, 0x1f, R173 ;  /* 0x0000001fff057819 */ /* 0x000fe200000114ad */
[----:B------:R-:W2:Y:S01]  /*1670*/  LDC.64 R10, c[0x0][0x240] ;  /* 0x00009000ff0a7b82 */ /* 0x000ea20000000a00 */
[----:B------:R-:W-:Y:S01]  /*1680*/  ISETP.NE.AND P0, PT, R250, -0x1, PT ;  /* 0xfffffffffa00780c */ /* 0x000fe20003f05270 */
[----:B------:R-:W-:Y:S01]  /*1690*/  ULDC.64 UR4, c[0x0][0x268] ;  /* 0x00009a0000047ab9 */ /* 0x000fe20000000a00 */
[CC--:B------:R-:W-:Y:S01]  /*16a0*/  LEA.HI R112, R5.reuse, R173.reuse, RZ, 0x3 ;  /* 0x000000ad05707211 */ /* 0x0c0fe200078f18ff */
[----:B------:R-:W-:Y:S01]  /*16b0*/  ULDC.64 UR30, c[0x0][0x250] ;  /* 0x00009400001e7ab9 */ /* 0x000fe20000000a00 */
[CC--:B------:R-:W-:Y:S01]  /*16c0*/  LEA.HI R4, R5.reuse, R173.reuse, RZ, 0x2 ;  /* 0x000000ad05047211 */ /* 0x0c0fe200078f10ff */
[----:B------:R-:W-:Y:S01]  /*16d0*/  USHF.L.U64.HI UR18, UR30, 0x5, UR31 ;  /* 0x000000051e127899 */ /* 0x000fe2000801021f */
[----:B------:R-:W-:Y:S01]  /*16e0*/  SHF.R.S32.HI R105, RZ, 0x3, R112 ;  /* 0x00000003ff697819 */ /* 0x000fe20000011470 */
[----:B------:R-:W3:Y:S01]  /*16f0*/  LDC R108, c[0x0][0x2e0] ;  /* 0x0000b800ff6c7b82 */ /* 0x000ee20000000800 */
[----:B------:R-:W-:Y:S01]  /*1700*/  LOP3.LUT R2, R4, 0xfffffffc, RZ, 0xc0, !PT ;  /* 0xfffffffc04027812 */ /* 0x000fe200078ec0ff */
[----:B------:R-:W-:Y:S01]  /*1710*/  USHF.L.U32 UR19, UR30, 0x5, URZ ;  /* 0x000000051e137899 */ /* 0x000fe2000800063f */
[----:B------:R-:W-:Y:S01]  /*1720*/  LEA.HI R109, R5, R173, RZ, 0x4 ;  /* 0x000000ad056d7211 */ /* 0x000fe200078f20ff */
[----:B------:R-:W-:Y:S01]  /*1730*/  IMAD.SHL.U32 R0, R105, 0x40, RZ ;  /* 0x0000004069007824 */ /* 0x000fe200078e00ff */
[----:B------:R-:W-:Y:S01]  /*1740*/  SHF.R.S32.HI R80, RZ, 0x2, R4 ;  /* 0x00000002ff507819 */ /* 0x000fe20000011404 */
[----:B------:R-:W-:Y:S01]  /*1750*/  IMAD.IADD R21, R173, 0x1, -R2 ;  /* 0x00000001ad157824 */ /* 0x000fe200078e0a02 */
[----:B------:R-:W-:Y:S01]  /*1760*/  LOP3.LUT R2, R109, 0xfffffff0, RZ, 0xc0, !PT ;  /* 0xfffffff06d027812 */ /* 0x000fe200078ec0ff */
[----:B------:R-:W4:Y:S01]  /*1770*/  @!P0 LDC.64 R14, c[0x0][0x228] ;  /* 0x00008a00ff0e8b82 */ /* 0x000f220000000a00 */
[----:B------:R-:W-:Y:S01]  /*1780*/  LOP3.LUT R0, R0, 0xc0, RZ, 0xc0, !PT ;  /* 0x000000c000007812 */ /* 0x000fe200078ec0ff */
[----:B------:R-:W-:Y:S01]  /*1790*/  IMAD.SHL.U32 R132, R21, 0x8, RZ ;  /* 0x0000000815847824 */ /* 0x000fe200078e00ff */
[----:B------:R-:W-:Y:S01]  /*17a0*/  SHF.R.S32.HI R81, RZ, 0x1f, R80 ;  /* 0x0000001fff517819 */ /* 0x000fe20000011450 */
[----:B------:R-:W-:Y:S01]  /*17b0*/  IMAD.IADD R100, R173, 0x1, -R2 ;  /* 0x00000001ad647824 */ /* 0x000fe200078e0a02 */
[----:B------:R-:W-:Y:S01]  /*17c0*/  MOV R36, 0x10 ;  /* 0x0000001000247802 */ /* 0x000fe20000000f00 */
[----:B------:R-:W-:Y:S01]  /*17d0*/  IMAD.SHL.U32 R245, R66, 0x20, RZ ;  /* 0x0000002042f57824 */ /* 0x000fe200078e00ff */
[----:B------:R-:W-:Y:S01]  /*17e0*/  LOP3.LUT R3, R0, 0x18, R132, 0xf8, !PT ;  /* 0x0000001800037812 */ /* 0x000fe200078ef884 */
[----:B-----5:R-:W-:Y:S01]  /*17f0*/  IMAD.WIDE R12, R13, 0x40, R80 ;  /* 0x000000400d0c7825 */ /* 0x020fe200078e0250 */
[----:B------:R-:W-:-:S02]  /*1800*/  SHF.R.U32.HI R0, RZ, 0x3, R0 ;  /* 0x00000003ff007819 */ /* 0x000fc40000011600 */
[----:B------:R-:W-:Y:S02]  /*1810*/  LEA.HI R102, R100, R100, RZ, 0x1 ;  /* 0x0000006464667211 */ /* 0x000fe400078f08ff */
[----:B------:R-:W-:Y:S01]  /*1820*/  LOP3.LUT R19, R3, R0, RZ, 0x3c, !PT ;  /* 0x0000000003137212 */ /* 0x000fe200078e3cff */
[----:B--2---:R-:W-:Y:S01]  /*1830*/  @P0 IMAD.WIDE.U32 R2, R250, R10, RZ ;  /* 0x0000000afa020225 */ /* 0x004fe200078e00ff */
[----:B------:R-:W-:Y:S02]  /*1840*/  LEA.HI R0, R4, R80, RZ, 0x1 ;  /* 0x0000005004007211 */ /* 0x000fe400078f08ff */
[----:B------:R-:W-:Y:S01]  /*1850*/  LEA.HI R4, R5, R173, RZ, 0x5 ;  /* 0x000000ad05047211 */ /* 0x000fe200078f28ff */
[----:B------:R-:W-:Y:S01]  /*1860*/  @P0 IMAD R8, R250, R11, R3 ;  /* 0x0000000bfa080224 */ /* 0x000fe200078e0203 */
[----:B------:R-:W-:Y:S01]  /*1870*/  LOP3.LUT R7, R0, 0x7fffffe, RZ, 0xc0, !PT ;  /* 0x07fffffe00077812 */ /* 0x000fe200078ec0ff */
[----:B------:R-:W-:Y:S01]  /*1880*/  @P0 IMAD.MOV.U32 R5, RZ, RZ, R2 ;  /* 0x000000ffff050224 */ /* 0x000fe200078e0002 */
[----:B------:R-:W-:-:S02]  /*1890*/  SHF.R.S32.HI R6, RZ, 0x1, R102 ;  /* 0x00000001ff067819 */ /* 0x000fc40000011466 */
[----:B------:R-:W-:Y:S01]  /*18a0*/  SHF.R.S32.HI R0, RZ, 0x1f, R102 ;  /* 0x0000001fff007819 */ /* 0x000fe20000011466 */
[----:B----4-:R-:W-:Y:S01]  /*18b0*/  @!P0 IMAD.WIDE.U32 R2, R23, R14, RZ ;  /* 0x0000000e17028225 */ /* 0x010fe200078e00ff */
[----:B------:R-:W-:Y:S02]  /*18c0*/  SHF.R.S32.HI R170, RZ, 0x5, R4 ;  /* 0x00000005ffaa7819 */ /* 0x000fe40000011404 */
[----:B------:R-:W-:Y:S01]  /*18d0*/  LEA.HI R4, R0, R6, RZ, 0x2 ;  /* 0x0000000600047211 */ /* 0x000fe200078f10ff */
[----:B------:R-:W-:Y:S01]  /*18e0*/  @!P0 IMAD R0, R27, R14, RZ ;  /* 0x0000000e1b008224 */ /* 0x000fe200078e02ff */
[----:B------:R-:W-:Y:S01]  /*18f0*/  SHF.R.S32.HI R133, RZ, 0x1f, R132 ;  /* 0x0000001fff857819 */ /* 0x000fe20000011484 */
[----:B------:R-:W-:Y:S01]  /*1900*/  IMAD.IADD R7, R80, 0x1, -R7 ;  /* 0x0000000150077824 */ /* 0x000fe200078e0a07 */
[----:B------:R-:W-:Y:S01]  /*1910*/  LOP3.LUT R4, R4, 0xfffffffc, RZ, 0xc0, !PT ;  /* 0xfffffffc04047812 */ /* 0x000fe200078ec0ff */
[----:B------:R-:W-:Y:S01]  /*1920*/  @!P0 IMAD R0, R23, R15, R0 ;  /* 0x0000000f17008224 */ /* 0x000fe200078e0200 */
[----:B---3--:R-:W-:Y:S01]  /*1930*/  LEA.HI R108, R108, R108, RZ, 0x1 ;  /* 0x0000006c6c6c7211 */ /* 0x008fe200078f08ff */
[----:B------:R-:W-:Y:S01]  /*1940*/  @!P0 IMAD.MOV.U32 R5, RZ, RZ, R2 ;  /* 0x000000ffff058224 */ /* 0x000fe200078e0002 */
[----:B------:R-:W-:Y:S01]  /*1950*/  LEA R14, R170, R7, 0x3 ;  /* 0x00000007aa0e7211 */ /* 0x000fe200078e18ff */
[----:B------:R-:W-:Y:S01]  /*1960*/  @!P0 IMAD.IADD R8, R3, 0x1, R0 ;  /* 0x0000000103088824 */ /* 0x000fe200078e0200 */
[----:B------:R-:W-:Y:S01]  /*1970*/  IADD3 R2, P0, R132, R9, RZ ;  /* 0x0000000984027210 */ /* 0x000fe20007f1e0ff */
[----:B------:R-:W-:Y:S01]  /*1980*/  IMAD.IADD R106, R6, 0x1, -R4 ;  /* 0x00000001066a7824 */ /* 0x000fe200078e0a04 */
[----:B------:R-:W-:Y:S01]  /*1990*/  IADD3 R4, P1, R132, R5, RZ ;  /* 0x0000000584047210 */ /* 0x000fe20007f3e0ff */
[----:B------:R-:W-:Y:S01]  /*19a0*/  IMAD R7, R13, R10, RZ ;  /* 0x0000000a0d077224 */ /* 0x000fe200078e02ff */
[C---:B------:R-:W-:Y:S01]  /*19b0*/  IADD3.X R3, R133.reuse, R16, RZ, P0, !PT ;  /* 0x0000001085037210 */ /* 0x040fe200007fe4ff */
[----:B------:R-:W-:Y:S01]  /*19c0*/  IMAD R0, R48, UR4, RZ ;  /* 0x0000000430007c24 */ /* 0x000fe2000f8e02ff */
[----:B------:R-:W-:Y:S01]  /*19d0*/  IADD3 R6, P0, R80, R17, RZ ;  /* 0x0000001150067210 */ /* 0x000fe20007f1e0ff */
[----:B------:R-:W-:Y:S01]  /*19e0*/  IMAD R11, R12, R11, R7 ;  /* 0x0000000b0c0b7224 */ /* 0x000fe200078e0207 */
[----:B------:R-:W-:Y:S01]  /*19f0*/  SHF.R.S32.HI R95, RZ, 0x1, R108 ;  /* 0x00000001ff5f7819 */ /* 0x000fe2000001146c */
[----:B------:R-:W-:Y:S01]  /*1a00*/  IMAD.X R5, R133, 0x1, R8, P1 ;  /* 0x0000000185057824 */ /* 0x000fe200008e0608 */
[----:B------:R-:W-:Y:S01]  /*1a10*/  SHF.R.S32.HI R8, RZ, 0x1f, R96 ;  /* 0x0000001fff087819 */ /* 0x000fe20000011460 */
[----:B------:R-:W-:Y:S01]  /*1a20*/  IMAD R7, R18, UR5, R0 ;  /* 0x0000000512077c24 */ /* 0x000fe2000f8e0200 */
[----:B------:R-:W-:Y:S01]  /*1a30*/  LOP3.LUT P1, RZ, R106, 0x2, RZ, 0xc0, !PT ;  /* 0x000000026aff7812 */ /* 0x000fe2000782c0ff */
[----:B------:R-:W-:Y:S01]  /*1a40*/  IMAD.WIDE.U32 R2, R18, UR4, R2 ;  /* 0x0000000412027c25 */ /* 0x000fe2000f8e0002 */
[----:B------:R-:W-:Y:S01]  /*1a50*/  ULDC.64 UR4, c[0x0][0x258] ;  /* 0x0000960000047ab9 */ /* 0x000fe20000000a00 */
[----:B------:R-:W-:-:S02]  /*1a60*/  SHF.L.U64.HI R248, R66, 0x5, R67 ;  /* 0x0000000542f87819 */ /* 0x000fc40000010243 */
[----:B------:R-:W-:Y:S01]  /*1a70*/  IMAD.X R0, R81, 0x1, R22, P0 ;  /* 0x0000000151007824 */ /* 0x000fe200000e0616 */
[----:B------:R-:W-:Y:S01]  /*1a80*/  SEL R36, R36, 0xfffffff0, !P1 ;  /* 0xfffffff024247807 */ /* 0x000fe20004800000 */
[----:B------:R-:W-:Y:S02]  /*1a90*/  IMAD.IADD R3, R3, 0x1, R7 ;  /* 0x0000000103037824 */ /* 0x000fe400078e0207 */
[----:B------:R-:W-:Y:S02]  /*1aa0*/  IMAD R7, R0, UR30, RZ ;  /* 0x0000001e00077c24 */ /* 0x000fe4000f8e02ff */
[----:B------:R-:W-:Y:S02]  /*1ab0*/  IMAD R0, R8, UR4, RZ ;  /* 0x0000000408007c24 */ /* 0x000fe4000f8e02ff */
[C---:B------:R-:W-:Y:S02]  /*1ac0*/  IMAD R7, R6.reuse, UR31, R7 ;  /* 0x0000001f06077c24 */ /* 0x040fe4000f8e0207 */
[----:B------:R-:W-:Y:S01]  /*1ad0*/  IMAD.WIDE.U32 R214, R6, UR30, R2 ;  /* 0x0000001e06d67c25 */ /* 0x000fe2000f8e0002 */
[----:B------:R-:W-:-:S03]  /*1ae0*/  IADD3 R2, P0, R132, R24, RZ ;  /* 0x0000001884027210 */ /* 0x000fc60007f1e0ff */
[----:B------:R-:W-:-:S04]  /*1af0*/  IMAD.WIDE.U32 R4, R12, R10, R4 ;  /* 0x0000000a0c047225 */ /* 0x000fc800078e0004 */
[----:B------:R-:W-:Y:S01]  /*1b00*/  IMAD R6, R96, UR5, R0 ;  /* 0x0000000560067c24 */ /* 0x000fe2000f8e0200 */
[----:B------:R-:W-:Y:S01]  /*1b10*/  SHF.R.S32.HI R0, RZ, 0x1f, R94 ;  /* 0x0000001fff007819 */ /* 0x000fe2000001145e */
[----:B------:R-:W-:Y:S02]  /*1b20*/  IMAD.IADD R5, R5, 0x1, R11 ;  /* 0x0000000105057824 */ /* 0x000fe400078e020b */
[----:B------:R-:W-:Y:S01]  /*1b30*/  IMAD.U32 R237, R14, 0x20, R19 ;  /* 0x000000200eed7824 */ /* 0x000fe200078e0013 */
[----:B------:R-:W-:Y:S01]  /*1b40*/  LEA.HI R3, R0, R94, RZ, 0x8 ;  /* 0x0000005e00037211 */ /* 0x000fe200078f40ff */
[----:B------:R-:W-:-:S03]  /*1b50*/  IMAD.WIDE.U32 R96, R96, UR4, R4 ;  /* 0x0000000460607c25 */ /* 0x000fc6000f8e0004 */
[----:B------:R-:W-:Y:S01]  /*1b60*/  SHF.R.S32.HI R5, RZ, 0x8, R3 ;  /* 0x00000008ff057819 */ /* 0x000fe20000011403 */
[----:B------:R-:W-:Y:S02]  /*1b70*/  IMAD.X R3, R133, 0x1, R25, P0 ;  /* 0x0000000185037824 */ /* 0x000fe400000e0619 */
[----:B------:R-:W-:Y:S01]  /*1b80*/  IMAD.SHL.U32 R0, R21, 0x4, RZ ;  /* 0x0000000415007824 */ /* 0x000fe200078e00ff */
[----:B------:R-:W-:Y:S01]  /*1b90*/  VIMNMX R93, RZ, R5, !PT ;  /* 0x00000005ff5d7248 */ /* 0x000fe20007fe0100 */
[-C--:B------:R-:W-:Y:S02]  /*1ba0*/  IMAD R4, R81, R66.reuse, RZ ;  /* 0x0000004251047224 */ /* 0x080fe400078e02ff */
[C---:B------:R-:W-:Y:S01]  /*1bb0*/  IMAD R99, R80.reuse, R95, R0 ;  /* 0x0000005f50637224 */ /* 0x040fe200078e0200 */
[----:B------:R-:W-:Y:S01]  /*1bc0*/  ISETP.GT.AND P0, PT, R169, R93, PT ;  /* 0x0000005da900720c */ /* 0x000fe20003f04270 */
[C---:B------:R-:W-:Y:S02]  /*1bd0*/  IMAD R4, R80.reuse, R67, R4 ;  /* 0x0000004350047224 */ /* 0x040fe400078e0204 */
[----:B------:R-:W-:Y:S01]  /*1be0*/  IMAD.WIDE.U32 R174, R80, R66, R2 ;  /* 0x0000004250ae7225 */ /* 0x000fe200078e0002 */
[----:B------:R-:W-:-:S02]  /*1bf0*/  IADD3 R101, R0, R99, RZ ;  /* 0x0000006300657210 */ /* 0x000fc40007ffe0ff */
[----:B------:R-:W-:Y:S01]  /*1c00*/  SHF.R.S32.HI R103, RZ, 0x1f, R99 ;  /* 0x0000001fff677819 */ /* 0x000fe20000011463 */
[----:B------:R-:W-:Y:S01]  /*1c10*/  IMAD.IADD R213, R175, 0x1, R4 ;  /* 0x00000001afd57824 */ /* 0x000fe200078e0204 */
[----:B------:R-:W-:Y:S01]  /*1c20*/  SHF.R.S32.HI R104, RZ, 0x1f, R101 ;  /* 0x0000001fff687819 */ /* 0x000fe20000011465 */
[----:B------:R-:W-:Y:S02]  /*1c30*/  IMAD.IADD R239, R215, 0x1, R7 ;  /* 0x00000001d7ef7824 */ /* 0x000fe400078e0207 */
[----:B------:R-:W-:Y:S02]  /*1c40*/  IMAD.IADD R98, R97, 0x1, R6 ;  /* 0x0000000161627824 */ /* 0x000fe400078e0206 */
[----:B------:R-:W-:Y:S01]  /*1c50*/  @!P4 IMAD.MOV.U32 R26, RZ, RZ, RZ ;  /* 0x000000ffff1ac224 */ /* 0x000fe200078e00ff */
[----:B-1----:R-:W-:Y:S06]  /*1c60*/  @!P0 BRA `(.L_x_851) ;  /* 0x0000006c00d88947 */ /* 0x002fec0003800000 */
[----:B------:R-:W1:Y:S01]  /*1c70*/  LDC.64 R10, c[0x0][0x338] ;  /* 0x0000ce00ff0a7b82 */ /* 0x000e620000000a00 */
[----:B------:R-:W-:Y:S01]  /*1c80*/  ULDC.64 UR4, c[0x0][0x330] ;  /* 0x0000cc0000047ab9 */ /* 0x000fe20000000a00 */
[----:B------:R-:W-:Y:S01]  /*1c90*/  SHF.R.S32.HI R2, RZ, 0x1f, R20 ;  /* 0x0000001fff027819 */ /* 0x000fe20000011414 */
[----:B------:R-:W-:Y:S01]  /*1ca0*/  IMAD R0, R27, UR4, RZ ;  /* 0x000000041b007c24 */ /* 0x000fe2000f8e02ff */
[----:B------:R-:W-:Y:S01]  /*1cb0*/  SHF.R.S32.HI R3, RZ, 0x1f, R94 ;  /* 0x0000001fff037819 */ /* 0x000fe2000001145e */
[C---:B------:R-:W-:Y:S01]  /*1cc0*/  IMAD.WIDE.U32 R4, R23.reuse, UR4, R132 ;  /* 0x0000000417047c25 */ /* 0x040fe2000f8e0084 */
[----:B------:R-:W-:Y:S01]  /*1cd0*/  IADD3 R6, P1, P0, R20, R80, -R94 ;  /* 0x0000005014067210 */ /* 0x000fe2000783e85e */
[----:B------:R-:W-:Y:S01]  /*1ce0*/  ULDC.64 UR16, c[0x0][0x340] ;  /* 0x0000d00000107ab9 */ /* 0x000fe20000000a00 */
[----:B------:R-:W-:Y:S01]  /*1cf0*/  ULDC.64 UR14, c[0x0][0x350] ;  /* 0x0000d400000e7ab9 */ /* 0x000fe20000000a00 */
[----:B------:R-:W-:Y:S01]  /*1d00*/  IMAD R0, R23, UR5, R0 ;  /* 0x0000000517007c24 */ /* 0x000fe2000f8e0200 */
[----:B------:R-:W-:Y:S01]  /*1d10*/  ULDC.64 UR4, c[0x0][0x328] ;  /* 0x0000ca0000047ab9 */ /* 0x000fe20000000a00 */
[----:B------:R-:W-:Y:S01]  /*1d20*/  IADD3.X R7, R2, R81, ~R3, P1, P0 ;  /* 0x0000005102077210 */ /* 0x000fe20000fe0c03 */
[----:B------:R-:W-:Y:S01]  /*1d30*/  IMAD R8, R27, UR4, RZ ;  /* 0x000000041b087c24 */ /* 0x000fe2000f8e02ff */
[----:B------:R-:W-:Y:S01]  /*1d40*/  ULDC.64 UR10, c[0x0][0x348] ;  /* 0x0000d200000a7ab9 */ /* 0x000fe20000000a00 */
[----:B------:R-:W-:Y:S01]  /*1d50*/  IMAD.IADD R5, R5, 0x1, R0 ;  /* 0x0000000105057824 */ /* 0x000fe200078e0200 */
[----:B------:R-:W-:Y:S01]  /*1d60*/  ULDC.64 UR12, c[0x0][0x320] ;  /* 0x0000c800000c7ab9 */ /* 0x000fe20000000a00 */
[----:B------:R-:W-:Y:S01]  /*1d70*/  IMAD.WIDE.U32 R2, R23, UR4, R132 ;  /* 0x0000000417027c25 */ /* 0x000fe2000f8e0084 */
[----:B------:R-:W2:Y:S01]  /*1d80*/  LDC R107, c[0x0][0x340] ;  /* 0x0000d000ff6b7b82 */ /* 0x000ea20000000800 */
[----:B------:R-:W-:Y:S01]  /*1d90*/  UIMAD.WIDE.U32 UR40, UR30, 0x80, URZ ;  /* 0x000000801e2878a5 */ /* 0x000fe2000f8e003f */
[----:B------:R-:W-:Y:S01]  /*1da0*/  SHF.L.U32 R88, R67, 0x6, RZ ;  /* 0x0000000643587819 */ /* 0x000fe200000006ff */
[----:B------:R-:W-:Y:S01]  /*1db0*/  IMAD R0, R23, UR5, R8 ;  /* 0x0000000517007c24 */ /* 0x000fe2000f8e0208 */
[----:B------:R-:W-:Y:S01]  /*1dc0*/  ULDC.64 UR4, c[0x0][0x318] ;  /* 0x0000c60000047ab9 */ /* 0x000fe20000000a00 */
[----:B------:R-:W-:Y:S01]  /*1dd0*/  IMAD R8, R7, UR16, RZ ;  /* 0x0000001007087c24 */ /* 0x000fe2000f8e02ff */
[----:B------:R-:W-:Y:S01]  /*1de0*/  USHF.L.U32 UR25, UR31, 0x7, URZ ;  /* 0x000000071f197899 */ /* 0x000fe2000800063f */
[----:B------:R-:W-:Y:S01]  /*1df0*/  IMAD.IADD R3, R3, 0x1, R0 ;  /* 0x0000000103037824 */ /* 0x000fe200078e0200 */
[----:B------:R-:W-:Y:S01]  /*1e00*/  UIMAD.WIDE.U32 UR38, UR30, 0x40, URZ ;  /* 0x000000401e2678a5 */ /* 0x000fe2000f8e003f */
[----:B-1----:R-:W-:Y:S01]  /*1e10*/  IMAD R0, R7, R10, RZ ;  /* 0x0000000a07007224 */ /* 0x002fe200078e02ff */
[----:B------:R-:W-:Y:S01]  /*1e20*/  USHF.L.U32 UR24, UR31, 0x6, URZ ;  /* 0x000000061f187899 */ /* 0x000fe2000800063f */
[C---:B------:R-:W-:Y:S01]  /*1e30*/  IMAD R8, R6.reuse, UR17, R8 ;  /* 0x0000001106087c24 */ /* 0x040fe2000f8e0208 */
[----:B------:R-:W-:Y:S01]  /*1e40*/  USHF.L.U64.HI UR27, UR16, 0x5, UR17 ;  /* 0x00000005101b7899 */ /* 0x000fe20008010211 */
[C---:B------:R-:W-:Y:S01]  /*1e50*/  IMAD.WIDE.U32 R4, R6.reuse, UR16, R4 ;  /* 0x0000001006047c25 */ /* 0x040fe2000f8e0004 */
[----:B------:R-:W-:Y:S01]  /*1e60*/  USHF.L.U32 UR28, UR16, 0x5, URZ ;  /* 0x00000005101c7899 */ /* 0x000fe2000800063f */
[----:B------:R-:W-:Y:S01]  /*1e70*/  SHF.L.U32 R78, R95, 0x5, RZ ;  /* 0x000000055f4e7819 */ /* 0x000fe200000006ff */
[----:B------:R-:W-:Y:S01]  /*1e80*/  USHF.L.U64.HI UR26, UR16, 0x6, UR17 ;  /* 0x00000006101a7899 */ /* 0x000fe20008010211 */
[C---:B------:R-:W-:Y:S01]  /*1e90*/  IMAD R0, R6.reuse, R11, R0 ;  /* 0x0000000b06007224 */ /* 0x040fe200078e0200 */
[----:B------:R-:W-:Y:S01]  /*1ea0*/  IADD3 R5, R5, R8, RZ ;  /* 0x0000000805057210 */ /* 0x000fe20007ffe0ff */
[----:B------:R-:W-:Y:S01]  /*1eb0*/  IMAD.WIDE.U32 R2, R6, R10, R2 ;  /* 0x0000000a06027225 */ /* 0x000fe200078e0002 */
[----:B------:R-:W-:Y:S01]  /*1ec0*/  UIMAD.WIDE.U32 UR46, UR16, 0xc0, URZ ;  /* 0x000000c0102e78a5 */ /* 0x000fe2000f8e003f */
[----:B------:R-:W-:Y:S01]  /*1ed0*/  SHF.L.U32 R75, R95, 0x7, RZ ;  /* 0x000000075f4b7819 */ /* 0x000fe200000006ff */
[----:B------:R-:W-:Y:S01]  /*1ee0*/  USHF.L.U64.HI UR29, UR16, 0x7, UR17 ;  /* 0x00000007101d7899 */ /* 0x000fe20008010211 */
[----:B------:R-:W-:Y:S01]  /*1ef0*/  IMAD.IADD R3, R3, 0x1, R0 ;  /* 0x0000000103037824 */ /* 0x000fe200078e0200 */
[----:B------:R-:W-:Y:S01]  /*1f00*/  USHF.L.U32 UR42, UR16, 0x7, URZ ;  /* 0x00000007102a7899 */ /* 0x000fe2000800063f */
[----:B------:R-:W-:Y:S01]  /*1f10*/  IMAD R0, R48, UR14, RZ ;  /* 0x0000000e30007c24 */ /* 0x000fe2000f8e02ff */
[----:B------:R-:W-:Y:S01]  /*1f20*/  UIMAD.WIDE.U32 UR52, UR16, 0x140, URZ ;  /* 0x00000140103478a5 */ /* 0x000fe2000f8e003f */
[----:B------:R-:W-:Y:S01]  /*1f30*/  IMAD.WIDE.U32 R4, R18, UR14, R4 ;  /* 0x0000000e12047c25 */ /* 0x000fe2000f8e0004 */
[----:B------:R-:W-:Y:S01]  /*1f40*/  USHF.L.U32 UR14, UR16, 0x6, URZ ;  /* 0x00000006100e7899 */ /* 0x000fe2000800063f */
[----:B------:R-:W-:Y:S01]  /*1f50*/  SHF.L.U64.HI R91, R10, 0x6, R11 ;  /* 0x000000060a5b7819 */ /* 0x000fe2000001020b */
[----:B------:R-:W-:Y:S01]  /*1f60*/  UIMAD UR44, UR17, 0x140, URZ ;  /* 0x00000140112c78a4 */ /* 0x000fe2000f8e023f */
[----:B------:R-:W-:Y:S01]  /*1f70*/  IMAD R0, R18, UR15, R0 ;  /* 0x0000000f12007c24 */ /* 0x000fe2000f8e0200 */
[----:B------:R-:W-:Y:S01]  /*1f80*/  LEA R57, P1, R4, UR12, 0x1 ;  /* 0x0000000c04397c11 */ /* 0x000fe2000f8208ff */
[----:B------:R-:W-:Y:S01]  /*1f90*/  IMAD R48, R48, UR10, RZ ;  /* 0x0000000a30307c24 */ /* 0x000fe2000f8e02ff */
[----:B------:R-:W-:Y:S01]  /*1fa0*/  UIMAD UR15, UR17, 0xc0, URZ ;  /* 0x000000c0110f78a4 */ /* 0x000fe2000f8e023f */
[----:B------:R-:W-:Y:S01]  /*1fb0*/  IMAD.WIDE.U32 R2, R18, UR10, R2 ;  /* 0x0000000a12027c25 */ /* 0x000fe2000f8e0002 */
[----:B------:R-:W-:Y:S01]  /*1fc0*/  IADD3 R0, R5, R0, RZ ;  /* 0x0000000005007210 */ /* 0x000fe20007ffe0ff */
[----:B------:R-:W-:Y:S01]  /*1fd0*/  UIMAD.WIDE.U32 UR48, UR16, 0x180, URZ ;  /* 0x00000180103078a5 */ /* 0x000fe2000f8e003f */
[----:B------:R-:W-:Y:S01]  /*1fe0*/  SHF.L.U64.HI R92, R10, 0x7, R11 ;  /* 0x000000070a5c7819 */ /* 0x000fe2000001020b */
[----:B------:R-:W-:Y:S01]  /*1ff0*/  IMAD R48, R18, UR11, R48 ;  /* 0x0000000b12307c24 */ /* 0x000fe2000f8e0230 */
[----:B------:R-:W-:Y:S01]  /*2000*/  LEA.HI.X R56, R4, UR13, R0, 0x1, P1 ;  /* 0x0000000d04387c11 */ /* 0x000fe200088f0c00 */
[----:B------:R-:W-:Y:S01]  /*2010*/  IMAD.IADD R6, R26, 0x1, R20 ;  /* 0x000000011a067824 */ /* 0x000fe200078e0214 */
[----:B------:R-:W-:Y:S01]  /*2020*/  LEA R49, P0, R2, UR4, 0x1 ;  /* 0x0000000402317c11 */ /* 0x000fe2000f8008ff */
[----:B------:R-:W-:Y:S01]  /*2030*/  IMAD.IADD R48, R3, 0x1, R48 ;  /* 0x0000000103307824 */ /* 0x000fe200078e0230 */
[----:B------:R-:W-:Y:S01]  /*2040*/  ULDC.64 UR10, c[0x0][0x218] ;  /* 0x00008600000a7ab9 */ /* 0x000fe20000000a00 */
[----:B------:R-:W-:Y:S01]  /*2050*/  IMAD R0, R95, R6, RZ ;  /* 0x000000065f007224 */ /* 0x000fe200078e02ff */
[----:B------:R-:W-:Y:S01]  /*2060*/  LEA R46, P1, R174, UR10, 0x1 ;  /* 0x0000000aae2e7c11 */ /* 0x000fe2000f8208ff */
[----:B------:R-:W-:Y:S01]  /*2070*/  IMAD.SHL.U32 R89, R67, 0x80, RZ ;  /* 0x0000008043597824 */ /* 0x000fe200078e00ff */
[----:B------:R-:W-:Y:S01]  /*2080*/  LEA.HI.X R48, R2, UR5, R48, 0x1, P0 ;  /* 0x0000000502307c11 */ /* 0x000fe200080f0c30 */
[----:B------:R-:W-:Y:S01]  /*2090*/  ULDC.64 UR4, c[0x0][0x220] ;  /* 0x0000880000047ab9 */ /* 0x000fe20000000a00 */
[----:B------:R-:W-:Y:S01]  /*20a0*/  SHF.R.S32.HI R3, RZ, 0x1f, R0 ;  /* 0x0000001fff037819 */ /* 0x000fe20000011400 */
[----:B------:R-:W-:Y:S01]  /*20b0*/  IMAD.WIDE.U32 R68, R66, 0x80, RZ ;  /* 0x0000008042447825 */ /* 0x000fe200078e00ff */
[-C--:B------:R-:W-:Y:S01]  /*20c0*/  IADD3 R2, P2, R101, R0.reuse, RZ ;  /* 0x0000000065027210 */ /* 0x080fe20007f5e0ff */
[----:B------:R-:W-:Y:S01]  /*20d0*/  UIMAD UR43, UR17, 0x180, URZ ;  /* 0x00000180112b78a4 */ /* 0x000fe2000f8e023f */
[----:B------:R-:W-:Y:S01]  /*20e0*/  IADD3 R0, P3, R99, R0, RZ ;  /* 0x0000000063007210 */ /* 0x000fe20007f7e0ff */
[----:B------:R-:W-:Y:S01]  /*20f0*/  UIMAD.WIDE.U32 UR54, UR16, 0x1c0, URZ ;  /* 0x000001c0103678a5 */ /* 0x000fe2000f8e003f */
[----:B------:R-:W-:Y:S01]  /*2100*/  LEA R51, P0, R214, UR4, 0x1 ;  /* 0x00000004d6337c11 */ /* 0x000fe2000f8008ff */
[----:B------:R-:W-:Y:S01]  /*2110*/  IMAD.X R4, R104, 0x1, R3, P2 ;  /* 0x0000000168047824 */ /* 0x000fe200010e0603 */
[----:B------:R-:W-:Y:S01]  /*2120*/  LEA.HI.X R47, R174, UR11, R213, 0x1, P1 ;  /* 0x0000000bae2f7c11 */ /* 0x000fe200088f0cd5 */
[----:B------:R-:W-:Y:S01]  /*2130*/  IMAD.X R3, R103, 0x1, R3, P3 ;  /* 0x0000000167037824 */ /* 0x000fe200018e0603 */
[----:B------:R-:W-:Y:S01]  /*2140*/  LEA.HI.X R50, R214, UR5, R239, 0x1, P0 ;  /* 0x00000005d6327c11 */ /* 0x000fe200080f0cef */
[C---:B------:R-:W-:Y:S01]  /*2150*/  IMAD.SHL.U32 R77, R95.reuse, 0x40, RZ ;  /* 0x000000405f4d7824 */ /* 0x040fe200078e00ff */
[----:B------:R-:W-:Y:S01]  /*2160*/  SHF.L.U64.HI R4, R2, 0x1, R4 ;  /* 0x0000000102047819 */ /* 0x000fe20000010204 */
[C---:B------:R-:W-:Y:S01]  /*2170*/  IMAD R76, R95.reuse, 0x60, RZ ;  /* 0x000000605f4c7824 */ /* 0x040fe200078e02ff */
[C---:B------:R-:W-:Y:S01]  /*2180*/  SHF.L.U64.HI R3, R0.reuse, 0x1, R3 ;  /* 0x0000000100037819 */ /* 0x040fe20000010203 */
[----:B------:R-:W-:Y:S01]  /*2190*/  IMAD.SHL.U32 R0, R0, 0x2, RZ ;  /* 0x0000000200007824 */ /* 0x000fe200078e00ff */
[----:B------:R-:W-:Y:S01]  /*21a0*/  SHF.L.U32 R2, R2, 0x1, RZ ;  /* 0x0000000102027819 */ /* 0x000fe200000006ff */
[C---:B------:R-:W-:Y:S01]  /*21b0*/  IMAD R74, R95.reuse, 0xa0, RZ ;  /* 0x000000a05f4a7824 */ /* 0x040fe200078e02ff */
[----:B------:R-:W-:Y:S01]  /*21c0*/  UIMAD UR17, UR17, 0x1c0, URZ ;  /* 0x000001c0111178a4 */ /* 0x000fe2000f8e023f */
[C---:B------:R-:W-:Y:S01]  /*21d0*/  IMAD R73, R95.reuse, 0xc0, RZ ;  /* 0x000000c05f497824 */ /* 0x040fe200078e02ff */
[----:B------:R-:W-:Y:S01]  /*21e0*/  ULDC.64 UR10, c[0x0][0x360] ;  /* 0x0000d800000a7ab9 */ /* 0x000fe20000000a00 */
[----:B------:R-:W-:Y:S01]  /*21f0*/  IMAD R72, R95, 0xe0, RZ ;  /* 0x000000e05f487824 */ /* 0x000fe200078e02ff */
[----:B------:R-:W-:Y:S01]  /*2200*/  ULDC.64 UR4, c[0x0][0x358] ;  /* 0x0000d60000047ab9 */ /* 0x000fe20000000a00 */
[----:B------:R-:W-:Y:S01]  /*2210*/  IMAD.WIDE.U32 R66, R66, 0x40, RZ ;  /* 0x0000004042427825 */ /* 0x000fe200078e00ff */
[----:B------:R-:W-:Y:S01]  /*2220*/  UIADD3 UR16, UR41, UR25, URZ ;  /* 0x0000001929107290 */ /* 0x000fe2000fffe03f */
[----:B------:R-:W-:Y:S01]  /*2230*/  IADD3 R54, P3, R2, UR10, RZ ;  /* 0x0000000a02367c10 */ /* 0x000fe2000ff7e0ff */
[----:B------:R-:W-:Y:S01]  /*2240*/  UIADD3 UR39, UR39, UR24, URZ ;  /* 0x0000001827277290 */ /* 0x000fe2000fffe03f */
[----:B------:R-:W-:Y:S01]  /*2250*/  IADD3 R18, P1, R0, UR10, RZ ;  /* 0x0000000a00127c10 */ /* 0x000fe2000ff3e0ff */
[----:B------:R-:W-:Y:S01]  /*2260*/  UIMAD.WIDE.U32 UR36, UR30, 0xc0, URZ ;  /* 0x000000c01e2478a5 */ /* 0x000fe2000f8e003f */
[----:B------:R-:W-:Y:S01]  /*2270*/  IADD3 R55, P2, R2, UR4, RZ ;  /* 0x0000000402377c10 */ /* 0x000fe2000ff5e0ff */
[----:B------:R-:W-:Y:S01]  /*2280*/  UIMAD UR23, UR31, 0xc0, URZ ;  /* 0x000000c01f1778a4 */ /* 0x000fe2000f8e023f */
[----:B------:R-:W-:Y:S01]  /*2290*/  IADD3 R30, P0, R0, UR4, RZ ;  /* 0x00000004001e7c10 */ /* 0x000fe2000ff1e0ff */
[----:B------:R-:W-:Y:S01]  /*22a0*/  UIMAD.WIDE.U32 UR34, UR30, 0x140, URZ ;  /* 0x000001401e2278a5 */ /* 0x000fe2000f8e003f */
[C---:B------:R-:W-:Y:S01]  /*22b0*/  SHF.L.U64.HI R90, R10.reuse, 0x5, R11 ;  /* 0x000000050a5a7819 */ /* 0x040fe2000001020b */
[----:B------:R-:W-:Y:S01]  /*22c0*/  UIMAD UR22, UR31, 0x140, URZ ;  /* 0x000001401f1678a4 */ /* 0x000fe2000f8e023f */
[C---:B------:R-:W-:Y:S01]  /*22d0*/  IMAD.SHL.U32 R70, R10.reuse, 0x40, RZ ;  /* 0x000000400a467824 */ /* 0x040fe200078e00ff */
[----:B------:R-:W-:Y:S01]  /*22e0*/  UIMAD.WIDE.U32 UR32, UR30, 0x180, URZ ;  /* 0x000001801e2078a5 */ /* 0x000fe2000f8e003f */
[C---:B------:R-:W-:Y:S01]  /*22f0*/  SHF.L.U32 R71, R10.reuse, 0x7, RZ ;  /* 0x000000070a477819 */ /* 0x040fe200000006ff */
[----:B------:R-:W-:Y:S01]  /*2300*/  UIMAD UR21, UR31, 0x180, URZ ;  /* 0x000001801f1578a4 */ /* 0x000fe2000f8e023f */
[----:B------:R-:W-:Y:S01]  /*2310*/  IMAD.SHL.U32 R65, R10, 0x20, RZ ;  /* 0x000000200a417824 */ /* 0x000fe200078e00ff */
[----:B------:R-:W-:Y:S01]  /*2320*/  UIMAD UR20, UR31, 0x1c0, URZ ;  /* 0x000001c01f1478a4 */ /* 0x000fe2000f8e023f */
[C---:B------:R-:W-:Y:S01]  /*2330*/  VIADD R58, R80.reuse, 0x20 ;  /* 0x00000020503a7836 */ /* 0x040fe20000000000 */
[----:B------:R-:W-:Y:S01]  /*2340*/  UIMAD.WIDE.U32 UR30, UR30, 0x1c0, URZ ;  /* 0x000001c01e1e78a5 */ /* 0x000fe2000f8e003f */
[C---:B------:R-:W-:Y:S01]  /*2350*/  IADD3 R59, R80.reuse, 0x40, RZ ;  /* 0x00000040503b7810 */ /* 0x040fe20007ffe0ff */
[C---:B------:R-:W-:Y:S01]  /*2360*/  VIADD R63, R80.reuse, 0x60 ;  /* 0x00000060503f7836 */ /* 0x040fe20000000000 */
[C---:B------:R-:W-:Y:S01]  /*2370*/  IADD3 R61, R80.reuse, 0xa0, RZ ;  /* 0x000000a0503d7810 */ /* 0x040fe20007ffe0ff */
[C---:B------:R-:W-:Y:S01]  /*2380*/  VIADD R62, R80.reuse, 0x80 ;  /* 0x00000080503e7836 */ /* 0x040fe20000000000 */
[----:B------:R-:W-:Y:S01]  /*2390*/  IADD3 R89, R69, R89, RZ ;  /* 0x0000005945597210 */ /* 0x000fe20007ffe0ff */
[C---:B------:R-:W-:Y:S01]  /*23a0*/  VIADD R60, R80.reuse, 0xc0 ;  /* 0x000000c0503c7836 */ /* 0x040fe20000000000 */
[----:B------:R-:W-:Y:S01]  /*23b0*/  SHF.R.S32.HI R87, RZ, 0x1f, R78 ;  /* 0x0000001fff577819 */ /* 0x000fe2000001144e */
[----:B------:R-:W-:Y:S01]  /*23c0*/  VIADD R64, R80, 0xe0 ;  /* 0x000000e050407836 */ /* 0x000fe20000000000 */
[----:B------:R-:W-:Y:S01]  /*23d0*/  SHF.R.S32.HI R86, RZ, 0x1f, R77 ;  /* 0x0000001fff567819 */ /* 0x000fe2000001144d */
[----:B------:R-:W-:Y:S01]  /*23e0*/  IMAD.MOV.U32 R20, RZ, RZ, R169 ;  /* 0x000000ffff147224 */ /* 0x000fe200078e00a9 */
[----:B------:R-:W-:Y:S01]  /*23f0*/  SHF.R.S32.HI R85, RZ, 0x1f, R76 ;  /* 0x0000001fff557819 */ /* 0x000fe2000001144c */
[----:B------:R-:W-:Y:S01]  /*2400*/  IMAD.IADD R88, R67, 0x1, R88 ;  /* 0x0000000143587824 */ /* 0x000fe200078e0258 */
[----:B------:R-:W-:Y:S01]  /*2410*/  SHF.R.S32.HI R84, RZ, 0x1f, R75 ;  /* 0x0000001fff547819 */ /* 0x000fe2000001144b */
[----:B------:R-:W-:Y:S01]  /*2420*/  USHF.L.U32 UR25, UR40, 0x1, URZ ;  /* 0x0000000128197899 */ /* 0x000fe2000800063f */
[----:B------:R-:W-:Y:S01]  /*2430*/  SHF.R.S32.HI R83, RZ, 0x1f, R74 ;  /* 0x0000001fff537819 */ /* 0x000fe2000001144a */
[----:B------:R-:W-:Y:S01]  /*2440*/  USHF.L.U32 UR24, UR38, 0x1, URZ ;  /* 0x0000000126187899 */ /* 0x000fe2000800063f */
[----:B------:R-:W-:Y:S01]  /*2450*/  SHF.R.S32.HI R82, RZ, 0x1f, R73 ;  /* 0x0000001fff527819 */ /* 0x000fe20000011449 */
[----:B------:R-:W-:Y:S01]  /*2460*/  USHF.L.U64.HI UR39, UR38, 0x1, UR39 ;  /* 0x0000000126277899 */ /* 0x000fe20008010227 */
[----:B------:R-:W-:Y:S01]  /*2470*/  SHF.R.S32.HI R79, RZ, 0x1f, R72 ;  /* 0x0000001fff4f7819 */ /* 0x000fe20000011448 */
[----:B------:R-:W-:Y:S01]  /*2480*/  USHF.L.U64.HI UR40, UR40, 0x1, UR16 ;  /* 0x0000000128287899 */ /* 0x000fe20008010210 */
[----:B--2---:R-:W-:Y:S01]  /*2490*/  LEA R107, -R107, RZ, 0x8 ;  /* 0x000000ff6b6b7211 */ /* 0x004fe200078e41ff */
[----:B------:R-:W-:Y:S01]  /*24a0*/  USHF.L.U64.HI UR27, UR28, 0x1, UR27 ;  /* 0x000000011c1b7899 */ /* 0x000fe2000801021b */
[C---:B------:R-:W-:Y:S01]  /*24b0*/  IADD3.X R52, R4.reuse, UR11, RZ, P3, !PT ;  /* 0x0000000b04347c10 */ /* 0x040fe20009ffe4ff */
[----:B------:R-:W-:Y:S01]  /*24c0*/  USHF.L.U64.HI UR26, UR14, 0x1, UR26 ;  /* 0x000000010e1a7899 */ /* 0x000fe2000801021a */
[C---:B------:R-:W-:Y:S01]  /*24d0*/  IADD3.X R17, R3.reuse, UR11, RZ, P1, !PT ;  /* 0x0000000b03117c10 */ /* 0x040fe20008ffe4ff */
[----:B------:R-:W-:Y:S01]  /*24e0*/  USHF.L.U32 UR38, UR14, 0x1, URZ ;  /* 0x000000010e267899 */ /* 0x000fe2000800063f */
[----:B------:R-:W-:Y:S01]  /*24f0*/  IADD3.X R53, R4, UR5, RZ, P2, !PT ;  /* 0x0000000504357c10 */ /* 0x000fe200097fe4ff */
[----:B------:R-:W-:Y:S01]  /*2500*/  UIADD3 UR41, UR47, UR15, URZ ;  /* 0x0000000f2f297290 */ /* 0x000fe2000fffe03f */
[----:B------:R-:W-:Y:S01]  /*2510*/  IADD3.X R31, R3, UR5, RZ, P0, !PT ;  /* 0x00000005031f7c10 */ /* 0x000fe200087fe4ff */
[----:B------:R-:W-:-:S02]  /*2520*/  USHF.L.U64.HI UR29, UR42, 0x1, UR29 ;  /* 0x000000012a1d7899 */ /* 0x000fc4000801021d */
[----:B------:R-:W-:Y:S01]  /*2530*/  UIADD3 UR57, UR55, UR17, URZ ;  /* 0x0000001137397290 */ /* 0x000fe2000fffe03f */
[----:B------:R-:W-:Y:S01]  /*2540*/  ULDC UR50, c[0x0][0x2d0] ;  /* 0x0000b40000327ab9 */ /* 0x000fe20000000800 */
[----:B------:R-:W-:Y:S01]  /*2550*/  ULDC UR4, c[0x0][0x2e0] ;  /* 0x0000b80000047ab9 */ /* 0x000fe20000000800 */
[----:B------:R-:W-:Y:S01]  /*2560*/  ULDC.U8 UR51, c[0x0][0x3c3] ;  /* 0x0000f0c000337ab9 */ /* 0x000fe20000000000 */
[----:B------:R-:W-:Y:S01]  /*2570*/  ULDC UR45, c[0x0][0x2e0] ;  /* 0x0000b800002d7ab9 */ /* 0x000fe20000000800 */
[----:B------:R-:W-:Y:S01]  /*2580*/  ULDC UR5, c[0x0][0x2e0] ;  /* 0x0000b80000057ab9 */ /* 0x000fe20000000800 */
[----:B------:R-:W-:Y:S01]  /*2590*/  ULDC.64 UR10, c[0x0][0x248] ;  /* 0x00009200000a7ab9 */ /* 0x000fe20000000a00 */
[----:B------:R-:W-:Y:S01]  /*25a0*/  ULDC.64 UR12, c[0x0][0x250] ;  /* 0x00009400000c7ab9 */ /* 0x000fe20000000a00 */
[----:B------:R-:W-:Y:S02]  /*25b0*/  UIADD3 UR23, UR37, UR23, URZ ;  /* 0x0000001725177290 */ /* 0x000fe4000fffe03f */
[----:B------:R-:W-:-:S02]  /*25c0*/  UIADD3 UR22, UR35, UR22, URZ ;  /* 0x0000001623167290 */ /* 0x000fc4000fffe03f */
[----:B------:R-:W-:Y:S02]  /*25d0*/  UIADD3 UR21, UR33, UR21, URZ ;  /* 0x0000001521157290 */ /* 0x000fe4000fffe03f */
[----:B------:R-:W-:Y:S02]  /*25e0*/  UIADD3 UR20, UR31, UR20, URZ ;  /* 0x000000141f147290 */ /* 0x000fe4000fffe03f */
[----:B------:R-:W-:Y:S02]  /*25f0*/  USHF.L.U32 UR28, UR28, 0x1, URZ ;  /* 0x000000011c1c7899 */ /* 0x000fe4000800063f */
[----:B------:R-:W-:Y:S02]  /*2600*/  USHF.L.U32 UR42, UR42, 0x1, URZ ;  /* 0x000000012a2a7899 */ /* 0x000fe4000800063f */
[----:B------:R-:W-:Y:S02]  /*2610*/  UIADD3 UR44, UR53, UR44, URZ ;  /* 0x0000002c352c7290 */ /* 0x000fe4000fffe03f */
[----:B------:R-:W-:Y:S01]  /*2620*/  UIADD3 UR43, UR49, UR43, URZ ;  /* 0x0000002b312b7290 */ /* 0x000fe2000fffe03f */
[----:B------:R-:W-:Y:S01]  /*2630*/  ULDC.64 UR14, c[0x0][0x230] ;  /* 0x00008c00000e7ab9 */ /* 0x000fe20000000a00 */
[----:B------:R-:W-:-:S10]  /*2640*/  ULDC.64 UR16, c[0x0][0x238] ;  /* 0x00008e0000107ab9 */ /* 0x000fd40000000a00 */
.L_x_905:
[----:B------:R-:W-:Y:S01]  /*2650*/  ISETP.GE.AND P1, PT, R132, UR50, PT ;  /* 0x0000003284007c0c */ /* 0x000fe2000bf26270 */
[----:B------:R-:W-:Y:S02]  /*2660*/  IMAD.SHL.U32 R21, R20, 0x100, RZ ;  /* 0x0000010014157824 */ /* 0x000fe400078e00ff */
[----:B------:R-:W-:Y:S02]  /*2670*/  IMAD.MOV.U32 R12, RZ, RZ, R57 ;  /* 0x000000ffff0c7224 */ /* 0x000fe400078e0039 */
[----:B------:R-:W-:Y:S02]  /*2680*/  VIADD R19, R21, 0xffffff00 ;  /* 0xffffff0015137836 */ /* 0x000fe40000000000 */
[----:B------:R-:W-:Y:S02]  /*2690*/  IMAD.MOV.U32 R13, RZ, RZ, R56 ;  /* 0x000000ffff0d7224 */ /* 0x000fe400078e0038 */
[--C-:B------:R-:W-:Y:S02]  /*26a0*/  IMAD.IADD R37, R134, 0x1, -R19.reuse ;  /* 0x0000000186257824 */ /* 0x100fe400078e0a13 */
[----:B------:R-:W-:Y:S02]  /*26b0*/  IMAD.IADD R45, R94, 0x1, -R19 ;  /* 0x000000015e2d7824 */ /* 0x000fe400078e0a13 */
[----:B------:R-:W-:Y:S01]  /*26c0*/  IMAD.U32 R0, RZ, RZ, UR18 ;  /* 0x00000012ff007e24 */ /* 0x000fe2000f8e00ff */
[-C--:B------:R-:W-:Y:S02]  /*26d0*/  ISETP.GE.OR P0, PT, R80, R37.reuse, P1 ;  /* 0x000000255000720c */ /* 0x080fe40000f06670 */
[----:B------:R-:W-:Y:S02]  /*26e0*/  ISETP.GE.OR P2, PT, R58, R37, P1 ;  /* 0x000000253a00720c */ /* 0x000fe40000f46670 */
[-C--:B------:R-:W-:Y:S02]  /*26f0*/  ISETP.LT.OR P0, PT, R80, R45.reuse, P0 ;  /* 0x0000002d5000720c */ /* 0x080fe40000701670 */
[----:B------:R-:W-:Y:S11]  /*2700*/  ISETP.LT.OR P2, PT, R58, R45, P2 ;  /* 0x0000002d3a00720c */ /* 0x000ff60001741670 */
[----:B---34-:R-:W2:Y:S01]  /*2710*/  @!P0 LDG.E.128 R8, desc[UR6][R12.64] ;  /* 0x000000060c088981 */ /* 0x018ea2000c1e1d00 */
[----:B------:R-:W-:Y:S01]  /*2720*/  @!P0 IMAD.MOV.U32 R4, RZ, RZ, R51 ;  /* 0x000000ffff048224 */ /* 0x000fe200078e0033 */
[----:B------:R-:W-:Y:S01]  /*2730*/  @!P2 IADD3 R2, P3, R57, UR28, RZ ;  /* 0x0000001c3902ac10 */ /* 0x000fe2000ff7e0ff */
[----:B------:R-:W-:Y:S03]  /*2740*/  @!P0 IMAD.MOV.U32 R5, RZ, RZ, R50 ;  /* 0x000000ffff058224 */ /* 0x000fe600078e0032 */
[----:B------:R-:W-:Y:S02]  /*2750*/  @!P2 IADD3.X R3, R56, UR27, RZ, P3, !PT ;  /* 0x0000001b3803ac10 */ /* 0x000fe40009ffe4ff */
[C---:B------:R-:W-:Y:S04]  /*2760*/  ISETP.GE.OR P3, PT, R59.reuse, R37, P1 ;  /* 0x000000253b00720c */ /* 0x040fe80000f66670 */
[----:B------:R-:W-:Y:S01]  /*2770*/  ISETP.LT.OR P3, PT, R59, R45, P3 ;  /* 0x0000002d3b00720c */ /* 0x000fe20001f61670 */
[----:B--2---:R1:W-:Y:S04]  /*2780*/  @!P0 STG.E.128 desc[UR6][R4.64], R8 ;  /* 0x0000000804008986 */ /* 0x0043e8000c101d06 */
[----:B-1----:R1:W2:Y:S01]  /*2790*/  @!P2 LDG.E.128 R8, desc[UR6][R2.64] ;  /* 0x000000060208a981 */ /* 0x0022a2000c1e1d00 */
[----:B------:R-:W-:Y:S05]  /*27a0*/  IMAD.U32 R4, RZ, RZ, UR19 ;  /* 0x00000013ff047e24 */ /* 0x000fea000f8e00ff */
[----:B------:R-:W-:Y:S02]  /*27b0*/  @!P2 LEA R4, P5, R4, R51, 0x1 ;  /* 0x000000330404a211 */ /* 0x000fe400078a08ff */
[----:B-1----:R-:W-:Y:S01]  /*27c0*/  @!P3 IADD3 R2, P4, R57, UR38, RZ ;  /* 0x000000263902bc10 */ /* 0x002fe2000ff9e0ff */
[----:B------:R-:W-:Y:S05]  /*27d0*/  IMAD.U32 R3, RZ, RZ, UR19 ;  /* 0x00000013ff037e24 */ /* 0x000fea000f8e00ff */
[----:B------:R-:W-:Y:S02]  /*27e0*/  @!P2 LEA.HI.X R5, R3, R50, R0, 0x1, P5 ;  /* 0x000000320305a211 */ /* 0x000fe400028f0c00 */
[----:B------:R-:W-:Y:S03]  /*27f0*/  @!P3 IADD3.X R3, R56, UR26, RZ, P4, !PT ;  /* 0x0000001a3803bc10 */ /* 0x000fe6000a7fe4ff */
[----:B--2---:R1:W-:Y:S01]  /*2800*/  @!P2 STG.E.128 desc[UR6][R4.64], R8 ;  /* 0x000000080400a986 */ /* 0x0043e2000c101d06 */
[C---:B------:R-:W-:Y:S04]  /*2810*/  ISETP.GE.OR P2, PT, R63.reuse, R37, P1 ;  /* 0x000000253f00720c */ /* 0x040fe80000f46670 */
[----:B------:R-:W-:Y:S02]  /*2820*/  ISETP.LT.OR P2, PT, R63, R45, P2 ;  /* 0x0000002d3f00720c */ /* 0x000fe40001741670 */
[----:B-1----:R-:W-:Y:S01]  /*2830*/  @!P3 IADD3 R4, P5, R51, UR24, RZ ;  /* 0x000000183304bc10 */ /* 0x002fe2000ffbe0ff */
[----:B------:R1:W2:Y:S03]  /*2840*/  @!P3 LDG.E.128 R8, desc[UR6][R2.64] ;  /* 0x000000060208b981 */ /* 0x0002a6000c1e1d00 */
[----:B------:R-:W-:Y:S07]  /*2850*/  @!P3 IADD3.X R5, R50, UR39, RZ, P5, !PT ;  /* 0x000000273205bc10 */ /* 0x000fee000affe4ff */
[----:B-1----:R-:W-:Y:S04]  /*2860*/  @!P2 IADD3 R2, P4, R57, UR46, RZ ;  /* 0x0000002e3902ac10 */ /* 0x002fe8000ff9e0ff */
[----:B------:R-:W-:Y:S01]  /*2870*/  @!P2 IADD3.X R3, R56, UR41, RZ, P4, !PT ;  /* 0x000000293803ac10 */ /* 0x000fe2000a7fe4ff */
        /* <DEDUP_REMOVED lines=32> */
[----:B--2---:R1:W-:Y:S04]  /*2a80*/  @!P3 STG.E.128 desc[UR6][R4.64], R8 ;  /* 0x000000080400b986 */ /* 0x0043e8000c101d06 */
[----:B-1----:R1:W2:Y:S02]  /*2a90*/  @!P2 LDG.E.128 R4, desc[UR6][R2.64] ;  /* 0x000000060204a981 */ /* 0x0022a4000c1e1d00 */
[----:B-1----:R-:W-:Y:S04]  /*2aa0*/  @!P2 IADD3 R2, P3, R51, UR30, RZ ;  /* 0x0000001e3302ac10 */ /* 0x002fe8000ff7e0ff */
[----:B------:R-:W-:Y:S02]  /*2ab0*/  @!P2 IADD3.X R3, R50, UR20, RZ, P3, !PT ;  /* 0x000000143203ac10 */ /* 0x000fe40009ffe4ff */
[----:B------:R-:W-:Y:S03]  /*2ac0*/  ISETP.NE.AND P3, PT, RZ, UR4, PT ;  /* 0x00000004ff007c0c */ /* 0x000fe6000bf65270 */
[----:B--2---:R1:W-:Y:S01]  /*2ad0*/  @!P2 STG.E.128 desc[UR6][R2.64], R4 ;  /* 0x000000040200a986 */ /* 0x0043e2000c101d06 */
[C---:B------:R-:W-:Y:S04]  /*2ae0*/  LEA R57, P2, R107.reuse, R12, 0x1 ;  /* 0x0000000c6b397211 */ /* 0x040fe800078408ff */
[----:B------:R-:W-:Y:S05]  /*2af0*/  LEA.HI.X.SX32 R56, R107, R13, 0x1, P2 ;  /* 0x0000000d6b387211 */ /* 0x000fea00010f0eff */
[----:B------:R-:W-:Y:S05]  /*2b00*/  @!P3 BRA `(.L_x_852) ;  /* 0x000000540014b947 */ /* 0x000fea0003800000 */
[----:B------:R-:W-:Y:S11]  /*2b10*/  ISETP.NE.AND P2, PT, RZ, UR51, PT ;  /* 0x00000033ff007c0c */ /* 0x000ff6000bf45270 */
[----:B------:R-:W-:Y:S02]  /*2b20*/  @!UPT UIADD3 URZ, URZ, URZ, URZ ;  /* 0x0000003f3f3ff290 */ /* 0x000fe4000fffe03f */
[----:B------:R-:W-:Y:S05]  /*2b30*/  @!P2 BRA `(.L_x_853) ;  /* 0x00000020002ca947 */ /* 0x000fea0003800000 */
[-C--:B------:R-:W-:Y:S01]  /*2b40*/  ISETP.GE.OR P3, PT, R58, R37.reuse, P1 ;  /* 0x000000253a00720c */ /* 0x080fe20000f66670 */
[----:B------:R-:W2:Y:S01]  /*2b50*/  LDC R27, c[0x0][0x2e0] ;  /* 0x0000b800ff1b7b82 */ /* 0x000ea20000000800 */
[-C--:B------:R-:W-:Y:S01]  /*2b60*/  ISETP.GE.OR P2, PT, R59, R37.reuse, P1 ;  /* 0x000000253b00720c */ /* 0x080fe20000f46670 */
[----:B------:R-:W-:Y:S01]  /*2b70*/  BSSY B0, `(.L_x_854) ;  /* 0x000003c000007945 */ /* 0x000fe20003800000 */
[-C--:B------:R-:W-:Y:S02]  /*2b80*/  ISETP.GE.OR P5, PT, R63, R37.reuse, P1 ;  /* 0x000000253f00720c */ /* 0x080fe40000fa6670 */
[----:B------:R-:W-:Y:S02]  /*2b90*/  ISETP.GE.OR P4, PT, R62, R37, P1 ;  /* 0x000000253e00720c */ /* 0x000fe40000f86670 */
[-C--:B------:R-:W-:Y:S02]  /*2ba0*/  ISETP.LT.OR P3, PT, R58, R45.reuse, P3 ;  /* 0x0000002d3a00720c */ /* 0x080fe40001f61670 */
[----:B------:R-:W-:Y:S01]  /*2bb0*/  ISETP.LT.OR P2, PT, R59, R45, P2 ;  /* 0x0000002d3b00720c */ /* 0x000fe20001741670 */
[----:B------:R-:W-:Y:S01]  /*2bc0*/  @!UPT UIADD3 URZ, URZ, URZ, URZ ;  /* 0x0000003f3f3ff290 */ /* 0x000fe2000fffe03f */
[----:B------:R-:W-:Y:S11]  /*2bd0*/  @P0 BRA `(.L_x_855) ;  /* 0x0000000000d40947 */ /* 0x000ff60003800000 */
[----:B-1----:R-:W-:Y:S01]  /*2be0*/  MOV R2, R49 ;  /* 0x0000003100027202 */ /* 0x002fe20000000f00 */
[----:B------:R-:W-:Y:S01]  /*2bf0*/  IMAD.MOV.U32 R3, RZ, RZ, R48 ;  /* 0x000000ffff037224 */ /* 0x000fe200078e0030 */
[----:B------:R-:W-:Y:S04]  /*2c00*/  ISETP.GE.AND P0, PT, R132, UR4, PT ;  /* 0x0000000484007c0c */ /* 0x000fe8000bf06270 */
[----:B------:R1:W3:Y:S09]  /*2c10*/  LDG.E.128 R8, desc[UR6][R2.64] ;  /* 0x0000000602087981 */ /* 0x0002f2000c1e1d00 */
[----:B------:R-:W-:Y:S01]  /*2c20*/  @!P0 MOV R4, R30 ;  /* 0x0000001e00048202 */ /* 0x000fe20000000f00 */
[----:B------:R-:W-:Y:S05]  /*2c30*/  @!P0 IMAD.MOV.U32 R5, RZ, RZ, R31 ;  /* 0x000000ffff058224 */ /* 0x000fea00078e001f */
[----:B------:R3:W4:Y:S01]  /*2c40*/  @!P0 LDG.E.64 R6, desc[UR6][R4.64] ;  /* 0x0000000604068981 */ /* 0x000722000c1e1b00 */
[----:B-1----:R-:W-:Y:S01]  /*2c50*/  @!P0 MOV R2, R18 ;  /* 0x0000001200028202 */ /* 0x002fe20000000f00 */
[----:B------:R-:W-:Y:S06]  /*2c60*/  @!P0 IMAD.MOV.U32 R3, RZ, RZ, R17 ;  /* 0x000000ffff038224 */ /* 0x000fec00078e0011 */
[----:B------:R-:W5:Y:S01]  /*2c70*/  @!P0 LDG.E.64 R2, desc[UR6][R2.64] ;  /* 0x0000000602028981 */ /* 0x000f62000c1e1b00 */
[C---:B---3--:R-:W-:Y:S02]  /*2c80*/  @!P0 LOP3.LUT R5, R8.reuse, 0xffff0000, RZ, 0xc0, !PT ;  /* 0xffff000008058812 */ /* 0x048fe400078ec0ff */
[----:B------:R-:W-:Y:S02]  /*2c90*/  @!P0 SHF.L.U32 R4, R8, 0x10, RZ ;  /* 0x0000001008048819 */ /* 0x000fe400000006ff */
[----:B------:R-:W-:Y:S02]  /*2ca0*/  @!P0 LOP3.LUT R16, R11, 0xffff0000, RZ, 0xc0, !PT ;  /* 0xffff00000b108812 */ /* 0x000fe400078ec0ff */
[C---:B----4-:R-:W-:Y:S01]  /*2cb0*/  @!P0 LOP3.LUT R22, R7.reuse, 0xffff0000, RZ, 0xc0, !PT ;  /* 0xffff000007168812 */ /* 0x050fe200078ec0ff */
[C---:B------:R-:W-:Y:S01]  /*2cc0*/  @!P0 IMAD.U32 R12, R6.reuse, 0x10000, RZ ;  /* 0x00010000060c8824 */ /* 0x040fe200078e00ff */
[----:B------:R-:W-:Y:S01]  /*2cd0*/  @!P0 LOP3.LUT R13, R6, 0xffff0000, RZ, 0xc0, !PT ;  /* 0xffff0000060d8812 */ /* 0x000fe200078ec0ff */
[----:B------:R-:W-:Y:S01]  /*2ce0*/  @!P0 IMAD.U32 R15, R7, 0x10000, RZ ;  /* 0x00010000070f8824 */ /* 0x000fe200078e00ff */
[C---:B-----5:R-:W-:Y:S02]  /*2cf0*/  @!P0 SHF.L.U32 R0, R2.reuse, 0x10, RZ ;  /* 0x0000001002008819 */ /* 0x060fe400000006ff */
[----:B------:R-:W-:Y:S02]  /*2d00*/  @!P0 LOP3.LUT R2, R2, 0xffff0000, RZ, 0xc0, !PT ;  /* 0xffff000002028812 */ /* 0x000fe400078ec0ff */
[----:B------:R-:W-:Y:S01]  /*2d10*/  @!P0 SHF.L.U32 R7, R3, 0x10, RZ ;  /* 0x0000001003078819 */ /* 0x000fe200000006ff */
[-C--:B------:R-:W-:Y:S01]  /*2d20*/  @!P0 FMUL.FTZ R14, R5, R0.reuse ;  /* 0x00000000050e8220 */ /* 0x080fe20000410000 */
[----:B------:R-:W-:Y:S01]  /*2d30*/  @!P0 LOP3.LUT R6, R3, 0xffff0000, RZ, 0xc0, !PT ;  /* 0xffff000003068812 */ /* 0x000fe200078ec0ff */
[C---:B------:R-:W-:Y:S01]  /*2d40*/  @!P0 FMUL.FTZ R0, R4.reuse, R0 ;  /* 0x0000000004008220 */ /* 0x040fe20000410000 */
[----:B------:R-:W-:Y:S02]  /*2d50*/  @!P0 IMAD.U32 R3, R9, 0x10000, RZ ;  /* 0x0001000009038824 */ /* 0x000fe400078e00ff */
[-C--:B------:R-:W-:Y:S01]  /*2d60*/  @!P0 FFMA.FTZ R26, R4, R12.reuse, -R14 ;  /* 0x0000000c041a8223 */ /* 0x080fe2000001080e */
[C---:B------:R-:W-:Y:S01]  /*2d70*/  @!P0 LOP3.LUT R14, R10.reuse, 0xffff0000, RZ, 0xc0, !PT ;  /* 0xffff00000a0e8812 */ /* 0x040fe200078ec0ff */
[----:B------:R-:W-:Y:S01]  /*2d80*/  @!P0 FFMA.FTZ R0, R5, R12, R0 ;  /* 0x0000000c05008223 */ /* 0x000fe20000010000 */
[----:B------:R-:W-:Y:S02]  /*2d90*/  @!P0 LOP3.LUT R12, R9, 0xffff0000, RZ, 0xc0, !PT ;  /* 0xffff0000090c8812 */ /* 0x000fe400078ec0ff */
[----:B------:R-:W-:Y:S01]  /*2da0*/  @!P0 SHF.L.U32 R4, R10, 0x10, RZ ;  /* 0x000000100a048819 */ /* 0x000fe200000006ff */
[----:B------:R-:W-:Y:S01]  /*2db0*/  @!P0 FMUL.FTZ R24, R14, R7 ;  /* 0x000000070e188220 */ /* 0x000fe20000410000 */
[----:B------:R-:W-:Y:S01]  /*2dc0*/  @!P0 SHF.L.U32 R5, R11, 0x10, RZ ;  /* 0x000000100b058819 */ /* 0x000fe200000006ff */
[----:B------:R-:W-:Y:S01]  /*2dd0*/  @!P0 FMUL.FTZ R23, R12, R2 ;  /* 0x000000020c178220 */ /* 0x000fe20000410000 */
[----:B------:R-:W-:Y:S01]  /*2de0*/  @!P0 F2FP.BF16.F32.PACK_AB R0, R0, R26 ;  /* 0x0000001a0000823e */ /* 0x000fe200000010ff */
[C---:B------:R-:W-:Y:S01]  /*2df0*/  @!P0 FMUL.FTZ R2, R3.reuse, R2 ;  /* 0x0000000203028220 */ /* 0x040fe20000410000 */
[C---:B------:R-:W-:Y:S01]  /*2e00*/  @!P0 FFMA.FTZ R24, R4.reuse, R15, -R24 ;  /* 0x0000000f04188223 */ /* 0x040fe20000010818 */
[----:B------:R-:W-:Y:S01]  /*2e10*/  @!P0 FFMA.FTZ R25, R3, R13, -R23 ;  /* 0x0000000d03198223 */ /* 0x000fe20000010817 */
[----:B------:R-:W-:Y:S01]  /*2e20*/  @!P0 FMUL.FTZ R3, R4, R7 ;  /* 0x0000000704038220 */ /* 0x000fe20000410000 */
[-C--:B------:R-:W-:Y:S01]  /*2e30*/  @!P0 FMUL.FTZ R23, R16, R6.reuse ;  /* 0x0000000610178220 */ /* 0x080fe20000410000 */
[C---:B------:R-:W-:Y:S01]  /*2e40*/  @!P0 FMUL.FTZ R4, R5.reuse, R6 ;  /* 0x0000000605048220 */ /* 0x040fe20000410000 */
[----:B------:R-:W-:Y:S01]  /*2e50*/  MOV R6, R46 ;  /* 0x0000002e00067202 */ /* 0x000fe20000000f00 */
[----:B------:R-:W-:Y:S01]  /*2e60*/  @!P0 FFMA.FTZ R2, R12, R13, R2 ;  /* 0x0000000d0c028223 */ /* 0x000fe20000010002 */
[----:B------:R-:W-:Y:S01]  /*2e70*/  @!P0 FFMA.FTZ R3, R14, R15, R3 ;  /* 0x0000000f0e038223 */ /* 0x000fe20000010003 */
[-C--:B------:R-:W-:Y:S01]  /*2e80*/  @!P0 FFMA.FTZ R23, R5, R22.reuse, -R23 ;  /* 0x0000001605178223 */ /* 0x080fe20000010817 */
[----:B------:R-:W-:Y:S01]  /*2e90*/  @!P0 FFMA.FTZ R4, R16, R22, R4 ;  /* 0x0000001610048223 */ /* 0x000fe20000010004 */
[----:B------:R-:W-:Y:S01]  /*2ea0*/  @!P0 IMAD.MOV.U32 R8, RZ, RZ, R0 ;  /* 0x000000ffff088224 */ /* 0x000fe200078e0000 */
[----:B------:R-:W-:Y:S01]  /*2eb0*/  @!P0 F2FP.BF16.F32.PACK_AB R2, R2, R25 ;  /* 0x000000190202823e */ /* 0x000fe200000010ff */
[----:B------:R-:W-:Y:S01]  /*2ec0*/  IMAD.MOV.U32 R7, RZ, RZ, R47 ;  /* 0x000000ffff077224 */ /* 0x000fe200078e002f */
[----:B------:R-:W-:Y:S02]  /*2ed0*/  @!P0 F2FP.BF16.F32.PACK_AB R3, R3, R24 ;  /* 0x000000180303823e */ /* 0x000fe400000010ff */
[----:B------:R-:W-:Y:S02]  /*2ee0*/  @!P0 F2FP.BF16.F32.PACK_AB R4, R4, R23 ;  /* 0x000000170404823e */ /* 0x000fe400000010ff */
[----:B------:R-:W-:Y:S02]  /*2ef0*/  @!P0 MOV R9, R2 ;  /* 0x0000000200098202 */ /* 0x000fe40000000f00 */
[----:B------:R-:W-:Y:S02]  /*2f00*/  @!P0 MOV R10, R3 ;  /* 0x00000003000a8202 */ /* 0x000fe40000000f00 */
[----:B------:R-:W-:Y:S05]  /*2f10*/  @!P0 MOV R11, R4 ;  /* 0x00000004000b8202 */ /* 0x000fea0000000f00 */
[----:B------:R3:W-:Y:S02]  /*2f20*/  STG.E.128 desc[UR6][R6.64], R8 ;  /* 0x0000000806007986 */ /* 0x0007e4000c101d06 */
.L_x_855:
[----:B------:R-:W-:Y:S05]  /*2f30*/  BSYNC B0 ;  /* 0x0000000000007941 */ /* 0x000fea0003800000 */
.L_x_854:
[----:B------:R-:W-:Y:S04]  /*2f40*/  BSSY B0, `(.L_x_856) ;  /* 0x0000039000007945 */ /* 0x000fe80003800000 */
[----:B------:R-:W-:Y:S05]  /*2f50*/  @P3 BRA `(.L_x_857) ;  /* 0x0000000000dc3947 */ /* 0x000fea0003800000 */
[----:B------:R-:W-:Y:S02]  /*2f60*/  ISETP.GE.AND P0, PT, R132, UR4, PT ;  /* 0x0000000484007c0c */ /* 0x000fe4000bf06270 */
[C---:B---3--:R-:W-:Y:S04]  /*2f70*/  LEA R8, P3, R65.reuse, R49, 0x1 ;  /* 0x0000003141087211 */ /* 0x048fe800078608ff */
[----:B------:R-:W-:Y:S06]  /*2f80*/  LEA.HI.X R9, R65, R48, R90, 0x1, P3 ;  /* 0x0000003041097211 */ /* 0x000fec00018f0c5a */
[----:B------:R-:W3:Y:S01]  /*2f90*/  LDG.E.128 R8, desc[UR6][R8.64] ;  /* 0x0000000608087981 */ /* 0x000ee2000c1e1d00 */
[C---:B------:R-:W-:Y:S01]  /*2fa0*/  @!P0 SHF.L.U64.HI R0, R78.reuse, 0x1, R87 ;  /* 0x000000014e008819 */ /* 0x040fe20000010257 */
[----:B-1----:R-:W-:Y:S05]  /*2fb0*/  @!P0 IMAD.SHL.U32 R2, R78, 0x2, RZ ;  /* 0x000000024e028824 */ /* 0x002fea00078e00ff */
[C---:B------:R-:W-:Y:S02]  /*2fc0*/  @!P0 IADD3 R4, P6, R2.reuse, R30, RZ ;  /* 0x0000001e02048210 */ /* 0x040fe40007fde0ff */
[----:B------:R-:W-:Y:S03]  /*2fd0*/  @!P0 IADD3 R2, P3, R2, R18, RZ ;  /* 0x0000001202028210 */ /* 0x000fe60007f7e0ff */
[C---:B------:R-:W-:Y:S01]  /*2fe0*/  @!P0 IMAD.X R5, R0.reuse, 0x1, R31, P6 ;  /* 0x0000000100058824 */ /* 0x040fe200030e061f */
[----:B------:R-:W-:Y:S04]  /*2ff0*/  @!P0 IADD3.X R3, R0, R17, RZ, P3, !PT ;  /* 0x0000001100038210 */ /* 0x000fe80001ffe4ff */
[----:B------:R3:W4:Y:S06]  /*3000*/  @!P0 LDG.E.64 R6, desc[UR6][R4.64] ;  /* 0x0000000604068981 */ /* 0x00072c000c1e1b00 */
[----:B------:R-:W5:Y:S01]  /*3010*/  @!P0 LDG.E.64 R2, desc[UR6][R2.64] ;  /* 0x0000000602028981 */ /* 0x000f62000c1e1b00 */
[C---:B---3--:R-:W-:Y:S01]  /*3020*/  @!P0 LOP3.LUT R5, R8.reuse, 0xffff0000, RZ, 0xc0, !PT ;  /* 0xffff000008058812 */ /* 0x048fe200078ec0ff */
[----:B------:R-:W-:Y:S01]  /*3030*/  @!P0 IMAD.U32 R4, R8, 0x10000, RZ ;  /* 0x0001000008048824 */ /* 0x000fe200078e00ff */
[----:B------:R-:W-:Y:S02]  /*3040*/  @!P0 LOP3.LUT R16, R11, 0xffff0000, RZ, 0xc0, !PT ;  /* 0xffff00000b108812 */ /* 0x000fe400078ec0ff */
[C---:B----4-:R-:W-:Y:S02]  /*3050*/  @!P0 SHF.L.U32 R12, R6.reuse, 0x10, RZ ;  /* 0x00000010060c8819 */ /* 0x050fe400000006ff */
[C---:B------:R-:W-:Y:S02]  /*3060*/  @!P0 SHF.L.U32 R15, R7.reuse, 0x10, RZ ;  /* 0x00000010070f8819 */ /* 0x040fe400000006ff */
[----:B------:R-:W-:Y:S02]  /*3070*/  @!P0 LOP3.LUT R22, R7, 0xffff0000, RZ, 0xc0, !PT ;  /* 0xffff000007168812 */ /* 0x000fe400078ec0ff */
[----:B------:R-:W-:Y:S01]  /*3080*/  @!P0 LOP3.LUT R13, R6, 0xffff0000, RZ, 0xc0, !PT ;  /* 0xffff0000060d8812 */ /* 0x000fe200078ec0ff */
[C---:B-----5:R-:W-:Y:S01]  /*3090*/  @!P0 IMAD.U32 R0, R2.reuse, 0x10000, RZ ;  /* 0x0001000002008824 */ /* 0x060fe200078e00ff */
[----:B------:R-:W-:Y:S01]  /*30a0*/  @!P0 LOP3.LUT R2, R2, 0xffff0000, RZ, 0xc0, !PT ;  /* 0xffff000002028812 */ /* 0x000fe200078ec0ff */
[C---:B------:R-:W-:Y:S01]  /*30b0*/  @!P0 IMAD.U32 R7, R3.reuse, 0x10000, RZ ;  /* 0x0001000003078824 */ /* 0x040fe200078e00ff */
[----:B------:R-:W-:Y:S01]  /*30c0*/  @!P0 LOP3.LUT R6, R3, 0xffff0000, RZ, 0xc0, !PT ;  /* 0xffff000003068812 */ /* 0x000fe200078ec0ff */
[-C--:B------:R-:W-:Y:S01]  /*30d0*/  @!P0 FMUL.FTZ R14, R5, R0.reuse ;  /* 0x00000000050e8220 */ /* 0x080fe20000410000 */
[----:B------:R-:W-:Y:S01]  /*30e0*/  @!P0 SHF.L.U32 R3, R9, 0x10, RZ ;  /* 0x0000001009038819 */ /* 0x000fe200000006ff */
[C---:B------:R-:W-:Y:S02]  /*30f0*/  @!P0 FMUL.FTZ R0, R4.reuse, R0 ;  /* 0x0000000004008220 */ /* 0x040fe40000410000 */
[-C--:B------:R-:W-:Y:S01]  /*3100*/  @!P0 FFMA.FTZ R26, R4, R12.reuse, -R14 ;  /* 0x0000000c041a8223 */ /* 0x080fe2000001080e */
[C---:B------:R-:W-:Y:S01]  /*3110*/  @!P0 LOP3.LUT R14, R10.reuse, 0xffff0000, RZ, 0xc0, !PT ;  /* 0xffff00000a0e8812 */ /* 0x040fe200078ec0ff */
[----:B------:R-:W-:Y:S01]  /*3120*/  @!P0 FFMA.FTZ R0, R5, R12, R0 ;  /* 0x0000000c05008223 */ /* 0x000fe20000010000 */
[----:B------:R-:W-:Y:S01]  /*3130*/  @!P0 LOP3.LUT R12, R9, 0xffff0000, RZ, 0xc0, !PT ;  /* 0xffff0000090c8812 */ /* 0x000fe200078ec0ff */
[----:B------:R-:W-:Y:S01]  /*3140*/  @!P0 IMAD.U32 R4, R10, 0x10000, RZ ;  /* 0x000100000a048824 */ /* 0x000fe200078e00ff */
[----:B------:R-:W-:Y:S01]  /*3150*/  @!P0 SHF.L.U32 R5, R11, 0x10, RZ ;  /* 0x000000100b058819 */ /* 0x000fe200000006ff */
[----:B------:R-:W-:Y:S01]  /*3160*/  @!P0 FMUL.FTZ R24, R14, R7 ;  /* 0x000000070e188220 */ /* 0x000fe20000410000 */
[----:B------:R-:W-:Y:S01]  /*3170*/  @!P0 F2FP.BF16.F32.PACK_AB R0, R0, R26 ;  /* 0x0000001a0000823e */ /* 0x000fe200000010ff */
[-C--:B------:R-:W-:Y:S01]  /*3180*/  @!P0 FMUL.FTZ R23, R12, R2.reuse ;  /* 0x000000020c178220 */ /* 0x080fe20000410000 */
[C---:B------:R-:W-:Y:S01]  /*3190*/  @!P0 FMUL.FTZ R2, R3.reuse, R2 ;  /* 0x0000000203028220 */ /* 0x040fe20000410000 */
[C---:B------:R-:W-:Y:S02]  /*31a0*/  @!P0 FFMA.FTZ R24, R4.reuse, R15, -R24 ;  /* 0x0000000f04188223 */ /* 0x040fe40000010818 */
[----:B------:R-:W-:Y:S01]  /*31b0*/  @!P0 FFMA.FTZ R25, R3, R13, -R23 ;  /* 0x0000000d03198223 */ /* 0x000fe20000010817 */
[----:B------:R-:W-:Y:S01]  /*31c0*/  @!P0 FMUL.FTZ R3, R4, R7 ;  /* 0x0000000704038220 */ /* 0x000fe20000410000 */
[-C--:B------:R-:W-:Y:S01]  /*31d0*/  @!P0 FMUL.FTZ R23, R16, R6.reuse ;  /* 0x0000000610178220 */ /* 0x080fe20000410000 */
[----:B------:R-:W-:Y:S01]  /*31e0*/  @!P0 FMUL.FTZ R4, R5, R6 ;  /* 0x0000000605048220 */ /* 0x000fe20000410000 */
[----:B------:R-:W-:Y:S01]  /*31f0*/  LEA R6, P3, R245, R46, 0x1 ;  /* 0x0000002ef5067211 */ /* 0x000fe200078608ff */
[----:B------:R-:W-:Y:S01]  /*3200*/  @!P0 FFMA.FTZ R2, R12, R13, R2 ;  /* 0x0000000d0c028223 */ /* 0x000fe20000010002 */
[----:B------:R-:W-:Y:S01]  /*3210*/  @!P0 FFMA.FTZ R3, R14, R15, R3 ;  /* 0x0000000f0e038223 */ /* 0x000fe20000010003 */
[-C--:B------:R-:W-:Y:S01]  /*3220*/  @!P0 FFMA.FTZ R23, R5, R22.reuse, -R23 ;  /* 0x0000001605178223 */ /* 0x080fe20000010817 */
[----:B------:R-:W-:Y:S01]  /*3230*/  LEA.HI.X R7, R245, R47, R248, 0x1, P3 ;  /* 0x0000002ff5077211 */ /* 0x000fe200018f0cf8 */
[----:B------:R-:W-:Y:S01]  /*3240*/  @!P0 FFMA.FTZ R4, R16, R22, R4 ;  /* 0x0000001610048223 */ /* 0x000fe20000010004 */
[----:B------:R-:W-:Y:S01]  /*3250*/  @!P0 F2FP.BF16.F32.PACK_AB R2, R2, R25 ;  /* 0x000000190202823e */ /* 0x000fe200000010ff */
[----:B------:R-:W-:Y:S01]  /*3260*/  @!P0 IMAD.MOV.U32 R8, RZ, RZ, R0 ;  /* 0x000000ffff088224 */ /* 0x000fe200078e0000 */
[----:B------:R-:W-:Y:S02]  /*3270*/  @!P0 F2FP.BF16.F32.PACK_AB R3, R3, R24 ;  /* 0x000000180303823e */ /* 0x000fe400000010ff */
[----:B------:R-:W-:Y:S02]  /*3280*/  @!P0 F2FP.BF16.F32.PACK_AB R4, R4, R23 ;  /* 0x000000170404823e */ /* 0x000fe400000010ff */
[----:B------:R-:W-:Y:S01]  /*3290*/  @!P0 MOV R9, R2 ;  /* 0x0000000200098202 */ /* 0x000fe20000000f00 */
[----:B------:R-:W-:Y:S01]  /*32a0*/  @!P0 IMAD.MOV.U32 R10, RZ, RZ, R3 ;  /* 0x000000ffff0a8224 */ /* 0x000fe200078e0003 */
[----:B------:R-:W-:Y:S05]  /*32b0*/  @!P0 MOV R11, R4 ;  /* 0x00000004000b8202 */ /* 0x000fea0000000f00 */
[----:B------:R4:W-:Y:S02]  /*32c0*/  STG.E.128 desc[UR6][R6.64], R8 ;  /* 0x0000000806007986 */ /* 0x0009e4000c101d06 */
.L_x_857:
[----:B------:R-:W-:Y:S05]  /*32d0*/  BSYNC B0 ;  /* 0x0000000000007941 */ /* 0x000fea0003800000 */
.L_x_856:
[----:B------:R-:W-:Y:S01]  /*32e0*/  ISETP.GE.OR P3, PT, R61, R37, P1 ;  /* 0x000000253d00720c */ /* 0x000fe20000f66670 */
[----:B------:R-:W-:Y:S04]  /*32f0*/  BSSY B0, `(.L_x_858) ;  /* 0x0000039000007945 */ /* 0x000fe80003800000 */
[----:B------:R-:W-:Y:S08]  /*3300*/  @P2 BRA `(.L_x_859) ;  /* 0x0000000000dc2947 */ /* 0x000ff00003800000 */
[----:B------:R-:W-:Y:S02]  /*3310*/  ISETP.GE.AND P0, PT, R132, UR4, PT ;  /* 0x0000000484007c0c */ /* 0x000fe4000bf06270 */
[C---:B---34-:R-:W-:Y:S04]  /*3320*/  LEA R8, P2, R70.reuse, R49, 0x1 ;  /* 0x0000003146087211 */ /* 0x058fe800078408ff */
        /* <DEDUP_REMOVED lines=38> */
[C---:B------:R-:W-:Y:S01]  /*3590*/  @!P0 FMUL.FTZ R4, R5.reuse, R6 ;  /* 0x0000000605048220 */ /* 0x040fe20000410000 */
        /* <DEDUP_REMOVED lines=14> */
.L_x_859:
[----:B------:R-:W-:Y:S05]  /*3680*/  BSYNC B0 ;  /* 0x0000000000007941 */ /* 0x000fea0003800000 */
.L_x_858:
[----:B------:R-:W-:Y:S01]  /*3690*/  ISETP.LT.OR P0, PT, R63, R45, P5 ;  /* 0x0000002d3f00720c */ /* 0x000fe20002f01670 */
[----:B------:R-:W-:Y:S01]  /*36a0*/  BSSY B0, `(.L_x_860) ;  /* 0x000004a000007945 */ /* 0x000fe20003800000 */
[-C--:B------:R-:W-:Y:S01]  /*36b0*/  ISETP.GE.OR P2, PT, R60, R37.reuse, P1 ;  /* 0x000000253c00720c */ /* 0x080fe20000f46670 */
[----:B--2---:R-:W-:Y:S01]  /*36c0*/  IMAD.U32 R27, R27, -0x80, RZ ;  /* 0xffffff801b1b7824 */ /* 0x004fe200078e00ff */
[----:B------:R-:W-:Y:S02]  /*36d0*/  ISETP.GE.OR P1, PT, R64, R37, P1 ;  /* 0x000000254000720c */ /* 0x000fe40000f26670 */
[-C--:B------:R-:W-:Y:S02]  /*36e0*/  ISETP.LT.OR P4, PT, R62, R45.reuse, P4 ;  /* 0x0000002d3e00720c */ /* 0x080fe40002781670 */
[-C--:B------:R-:W-:Y:S02]  /*36f0*/  ISETP.LT.OR P3, PT, R61, R45.reuse, P3 ;  /* 0x0000002d3d00720c */ /* 0x080fe40001f61670 */
[-C--:B------:R-:W-:Y:S02]  /*3700*/  ISETP.LT.OR P2, PT, R60, R45.reuse, P2 ;  /* 0x0000002d3c00720c */ /* 0x080fe40001741670 */
[----:B------:R-:W-:Y:S01]  /*3710*/  ISETP.LT.OR P1, PT, R64, R45, P1 ;  /* 0x0000002d4000720c */ /* 0x000fe20000f21670 */
[----:B------:R-:W-:Y:S01]  /*3720*/  @!UPT UIADD3 URZ, URZ, URZ, URZ ;  /* 0x0000003f3f3ff290 */ /* 0x000fe2000fffe03f */
[----:B------:R-:W-:Y:S11]  /*3730*/  @P0 BRA `(.L_x_861) ;  /* 0x0000000400000947 */ /* 0x000ff60003800000 */
[----:B------:R-:W-:Y:S01]  /*3740*/  ISETP.GE.AND P0, PT, R132, UR4, PT ;  /* 0x0000000484007c0c */ /* 0x000fe2000bf06270 */
[----:B-1----:R-:W1:Y:S01]  /*3750*/  LDC.64 R2, c[0x0][0x338] ;  /* 0x0000ce00ff027b82 */ /* 0x002e620000000a00 */
[----:B---34-:R-:W-:Y:S01]  /*3760*/  MOV R8, R49 ;  /* 0x0000003100087202 */ /* 0x018fe20000000f00 */
[----:B------:R-:W-:Y:S06]  /*3770*/  IMAD.MOV.U32 R9, RZ, RZ, R48 ;  /* 0x000000ffff097224 */ /* 0x000fec00078e0030 */
[----:B------:R-:W2:Y:S04]  /*3780*/  LDC.64 R28, c[0x0][0x248] ;  /* 0x00009200ff1c7b82 */ /* 0x000ea80000000a00 */
[----:B------:R-:W-:Y:S01]  /*3790*/  @!P0 SHF.L.U64.HI R0, R76, 0x1, R85 ;  /* 0x000000014c008819 */ /* 0x000fe20000010255 */
[----:B-1----:R-:W-:Y:S01]  /*37a0*/  IMAD.WIDE.U32 R8, R2, 0xc0, R8 ;  /* 0x000000c002087825 */ /* 0x002fe200078e0008 */
[----:B------:R-:W-:Y:S03]  /*37b0*/  @!P0 SHF.L.U32 R2, R76, 0x1, RZ ;  /* 0x000000014c028819 */ /* 0x000fe600000006ff */
[----:B------:R-:W-:Y:S01]  /*37c0*/  IMAD R3, R3, 0xc0, RZ ;  /* 0x000000c003037824 */ /* 0x000fe200078e02ff */
[C---:B------:R-:W-:Y:S02]  /*37d0*/  @!P0 IADD3 R4, P6, R2.reuse, R30, RZ ;  /* 0x0000001e02048210 */ /* 0x040fe40007fde0ff */
[----:B------:R-:W-:Y:S01]  /*37e0*/  @!P0 IADD3 R2, P5, R2, R18, RZ ;  /* 0x0000001202028210 */ /* 0x000fe20007fbe0ff */
[----:B------:R-:W-:Y:S01]  /*37f0*/  IMAD.IADD R9, R9, 0x1, R3 ;  /* 0x0000000109097824 */ /* 0x000fe200078e0203 */
[C---:B------:R-:W-:Y:S03]  /*3800*/  @!P0 IADD3.X R5, R0.reuse, R31, RZ, P6, !PT ;  /* 0x0000001f00058210 */ /* 0x040fe600037fe4ff */
[----:B------:R-:W-:Y:S02]  /*3810*/  @!P0 IMAD.X R3, R0, 0x1, R17, P5 ;  /* 0x0000000100038824 */ /* 0x000fe400028e0611 */
[----:B------:R-:W3:Y:S08]  /*3820*/  LDG.E.128 R8, desc[UR6][R8.64] ;  /* 0x0000000608087981 */ /* 0x000ef0000c1e1d00 */
[----:B------:R-:W4:Y:S06]  /*3830*/  @!P0 LDG.E.64 R2, desc[UR6][R2.64] ;  /* 0x0000000602028981 */ /* 0x000f2c000c1e1b00 */
[----:B------:R3:W5:Y:S02]  /*3840*/  @!P0 LDG.E.64 R6, desc[UR6][R4.64] ;  /* 0x0000000604068981 */ /* 0x000764000c1e1b00 */
[C---:B---3--:R-:W-:Y:S02]  /*3850*/  @!P0 LOP3.LUT R5, R8.reuse, 0xffff0000, RZ, 0xc0, !PT ;  /* 0xffff000008058812 */ /* 0x048fe400078ec0ff */
[----:B------:R-:W-:Y:S02]  /*3860*/  @!P0 SHF.L.U32 R4, R8, 0x10, RZ ;  /* 0x0000001008048819 */ /* 0x000fe400000006ff */
[----:B------:R-:W-:Y:S02]  /*3870*/  @!P0 LOP3.LUT R16, R11, 0xffff0000, RZ, 0xc0, !PT ;  /* 0xffff00000b108812 */ /* 0x000fe400078ec0ff */
[C---:B----4-:R-:W-:Y:S02]  /*3880*/  @!P0 SHF.L.U32 R0, R2.reuse, 0x10, RZ ;  /* 0x0000001002008819 */ /* 0x050fe400000006ff */
[----:B------:R-:W-:Y:S03]  /*3890*/  @!P0 LOP3.LUT R2, R2, 0xffff0000, RZ, 0xc0, !PT ;  /* 0xffff000002028812 */ /* 0x000fe600078ec0ff */
[-C--:B------:R-:W-:Y:S01]  /*38a0*/  @!P0 FMUL.FTZ R14, R5, R0.reuse ;  /* 0x00000000050e8220 */ /* 0x080fe20000410000 */
[----:B-----5:R-:W-:Y:S01]  /*38b0*/  @!P0 LOP3.LUT R22, R7, 0xffff0000, RZ, 0xc0, !PT ;  /* 0xffff000007168812 */ /* 0x020fe200078ec0ff */
[C---:B------:R-:W-:Y:S01]  /*38c0*/  @!P0 IMAD.U32 R12, R6.reuse, 0x10000, RZ ;  /* 0x00010000060c8824 */ /* 0x040fe200078e00ff */
[----:B------:R-:W-:Y:S01]  /*38d0*/  @!P0 LOP3.LUT R13, R6, 0xffff0000, RZ, 0xc0, !PT ;  /* 0xffff0000060d8812 */ /* 0x000fe200078ec0ff */
[C---:B------:R-:W-:Y:S01]  /*38e0*/  @!P0 FMUL.FTZ R0, R4.reuse, R0 ;  /* 0x0000000004008220 */ /* 0x040fe20000410000 */
[----:B------:R-:W-:Y:S01]  /*38f0*/  @!P0 LOP3.LUT R6, R3, 0xffff0000, RZ, 0xc0, !PT ;  /* 0xffff000003068812 */ /* 0x000fe200078ec0ff */
[-C--:B------:R-:W-:Y:S01]  /*3900*/  @!P0 FFMA.FTZ R26, R4, R12.reuse, -R14 ;  /* 0x0000000c041a8223 */ /* 0x080fe2000001080e */
[C---:B------:R-:W-:Y:S01]  /*3910*/  @!P0 LOP3.LUT R14, R10.reuse, 0xffff0000, RZ, 0xc0, !PT ;  /* 0xffff00000a0e8812 */ /* 0x040fe200078ec0ff */
[----:B------:R-:W-:Y:S01]  /*3920*/  @!P0 FFMA.FTZ R0, R5, R12, R0 ;  /* 0x0000000c05008223 */ /* 0x000fe20000010000 */
[----:B------:R-:W-:Y:S01]  /*3930*/  @!P0 LOP3.LUT R12, R9, 0xffff0000, RZ, 0xc0, !PT ;  /* 0xffff0000090c8812 */ /* 0x000fe200078ec0ff */
[----:B------:R-:W-:Y:S01]  /*3940*/  @!P0 IMAD.U32 R15, R7, 0x10000, RZ ;  /* 0x00010000070f8824 */ /* 0x000fe200078e00ff */
[----:B------:R-:W-:Y:S01]  /*3950*/  @!P0 SHF.L.U32 R7, R3, 0x10, RZ ;  /* 0x0000001003078819 */ /* 0x000fe200000006ff */
[----:B------:R-:W-:Y:S01]  /*3960*/  @!P0 IMAD.U32 R3, R9, 0x10000, RZ ;  /* 0x0001000009038824 */ /* 0x000fe200078e00ff */
[----:B------:R-:W-:Y:S01]  /*3970*/  @!P0 SHF.L.U32 R4, R10, 0x10, RZ ;  /* 0x000000100a048819 */ /* 0x000fe200000006ff */
[-C--:B------:R-:W-:Y:S01]  /*3980*/  @!P0 FMUL.FTZ R23, R12, R2.reuse ;  /* 0x000000020c178220 */ /* 0x080fe20000410000 */
[----:B------:R-:W-:Y:S02]  /*3990*/  @!P0 IMAD.U32 R5, R11, 0x10000, RZ ;  /* 0x000100000b058824 */ /* 0x000fe400078e00ff */
[----:B------:R-:W-:Y:S01]  /*39a0*/  @!P0 FMUL.FTZ R24, R14, R7 ;  /* 0x000000070e188220 */ /* 0x000fe20000410000 */
[C---:B------:R-:W-:Y:S01]  /*39b0*/  @!P0 FMUL.FTZ R2, R3.reuse, R2 ;  /* 0x0000000203028220 */ /* 0x040fe20000410000 */
[----:B------:R-:W-:Y:S01]  /*39c0*/  @!P0 FFMA.FTZ R25, R3, R13, -R23 ;  /* 0x0000000d03198223 */ /* 0x000fe20000010817 */
[C---:B------:R-:W-:Y:S01]  /*39d0*/  @!P0 FMUL.FTZ R3, R4.reuse, R7 ;  /* 0x0000000704038220 */ /* 0x040fe20000410000 */
[----:B------:R-:W-:Y:S01]  /*39e0*/  MOV R7, R47 ;  /* 0x0000002f00077202 */ /* 0x000fe20000000f00 */
[----:B------:R-:W-:Y:S01]  /*39f0*/  @!P0 FFMA.FTZ R24, R4, R15, -R24 ;  /* 0x0000000f04188223 */ /* 0x000fe20000010818 */
[CC--:B------:R-:W-:Y:S01]  /*3a00*/  @!P0 FMUL.FTZ R4, R5.reuse, R6.reuse ;  /* 0x0000000605048220 */ /* 0x0c0fe20000410000 */
[----:B------:R-:W-:Y:S01]  /*3a10*/  @!P0 FMUL.FTZ R23, R16, R6 ;  /* 0x0000000610178220 */ /* 0x000fe20000410000 */
[----:B------:R-:W-:Y:S01]  /*3a20*/  MOV R6, R46 ;  /* 0x0000002e00067202 */ /* 0x000fe20000000f00 */
[----:B------:R-:W-:Y:S01]  /*3a30*/  @!P0 FFMA.FTZ R2, R12, R13, R2 ;  /* 0x0000000d0c028223 */ /* 0x000fe20000010002 */
[----:B------:R-:W-:Y:S01]  /*3a40*/  @!P0 FFMA.FTZ R3, R14, R15, R3 ;  /* 0x0000000f0e038223 */ /* 0x000fe20000010003 */
[----:B------:R-:W-:Y:S01]  /*3a50*/  @!P0 FFMA.FTZ R23, R5, R22, -R23 ;  /* 0x0000001605178223 */ /* 0x000fe20000010817 */
[----:B------:R-:W-:Y:S01]  /*3a60*/  @!P0 F2FP.BF16.F32.PACK_AB R5, R0, R26 ;  /* 0x0000001a0005823e */ /* 0x000fe200000010ff */
[----:B------:R-:W-:Y:S01]  /*3a70*/  @!P0 FFMA.FTZ R4, R16, R22, R4 ;  /* 0x0000001610048223 */ /* 0x000fe20000010004 */
[----:B------:R-:W-:Y:S01]  /*3a80*/  @!P0 F2FP.BF16.F32.PACK_AB R2, R2, R25 ;  /* 0x000000190202823e */ /* 0x000fe200000010ff */
[----:B--2---:R-:W-:Y:S01]  /*3a90*/  IMAD.WIDE.U32 R6, R28, 0xc0, R6 ;  /* 0x000000c01c067825 */ /* 0x004fe200078e0006 */
[----:B------:R-:W-:Y:S02]  /*3aa0*/  @!P0 F2FP.BF16.F32.PACK_AB R0, R3, R24 ;  /* 0x000000180300823e */ /* 0x000fe400000010ff */
[----:B------:R-:W-:Y:S01]  /*3ab0*/  @!P0 F2FP.BF16.F32.PACK_AB R4, R4, R23 ;  /* 0x000000170404823e */ /* 0x000fe200000010ff */
[----:B------:R-:W-:Y:S01]  /*3ac0*/  IMAD R12, R29, 0xc0, RZ ;  /* 0x000000c01d0c7824 */ /* 0x000fe200078e02ff */
[----:B------:R-:W-:Y:S01]  /*3ad0*/  @!P0 MOV R9, R2 ;  /* 0x0000000200098202 */ /* 0x000fe20000000f00 */
[----:B------:R-:W-:Y:S01]  /*3ae0*/  IMAD.MOV.U32 R2, RZ, RZ, R6 ;  /* 0x000000ffff027224 */ /* 0x000fe200078e0006 */
[----:B------:R-:W-:Y:S01]  /*3af0*/  @!P0 MOV R8, R5 ;  /* 0x0000000500088202 */ /* 0x000fe20000000f00 */
[----:B------:R-:W-:Y:S01]  /*3b00*/  IMAD.IADD R3, R7, 0x1, R12 ;  /* 0x0000000107037824 */ /* 0x000fe200078e020c */
[----:B------:R-:W-:Y:S02]  /*3b10*/  @!P0 MOV R10, R0 ;  /* 0x00000000000a8202 */ /* 0x000fe40000000f00 */
[----:B------:R-:W-:Y:S05]  /*3b20*/  @!P0 MOV R11, R4 ;  /* 0x00000004000b8202 */ /* 0x000fea0000000f00 */
[----:B------:R2:W-:Y:S02]  /*3b30*/  STG.E.128 desc[UR6][R2.64], R8 ;  /* 0x0000000802007986 */ /* 0x0005e4000c101d06 */
.L_x_861:
[----:B------:R-:W-:Y:S05]  /*3b40*/  BSYNC B0 ;  /* 0x0000000000007941 */ /* 0x000fea0003800000 */
.L_x_860:
[----:B------:R-:W-:Y:S04]  /*3b50*/  BSSY B0, `(.L_x_862) ;  /* 0x0000039000007945 */ /* 0x000fe80003800000 */
[----:B------:R-:W-:Y:S05]  /*3b60*/  @P4 BRA `(.L_x_863) ;  /* 0x0000000000dc4947 */ /* 0x000fea0003800000 */
[----:B------:R-:W-:Y:S02]  /*3b70*/  ISETP.GE.AND P0, PT, R132, UR4, PT ;  /* 0x0000000484007c0c */ /* 0x000fe4000bf06270 */
[C---:B-1234-:R-:W-:Y:S04]  /*3b80*/  LEA R8, P6, R71.reuse, R49, 0x1 ;  /* 0x0000003147087211 */ /* 0x05efe800078c08ff */
[----:B------:R-:W-:Y:S06]  /*3b90*/  LEA.HI.X R9, R71, R48, R92, 0x1, P6 ;  /* 0x0000003047097211 */ /* 0x000fec00030f0c5c */
[----:B------:R-:W2:Y:S01]  /*3ba0*/  LDG.E.128 R8, desc[UR6][R8.64] ;  /* 0x0000000608087981 */ /* 0x000ea2000c1e1d00 */
[C---:B------:R-:W-:Y:S01]  /*3bb0*/  @!P0 SHF.L.U64.HI R0, R75.reuse, 0x1, R84 ;  /* 0x000000014b008819 */ /* 0x040fe20000010254 */
[----:B------:R-:W-:Y:S05]  /*3bc0*/  @!P0 IMAD.SHL.U32 R2, R75, 0x2, RZ ;  /* 0x000000024b028824 */ /* 0x000fea00078e00ff */
[C---:B------:R-:W-:Y:S02]  /*3bd0*/  @!P0 IADD3 R4, P5, R2.reuse, R30, RZ ;  /* 0x0000001e02048210 */ /* 0x040fe40007fbe0ff */
[----:B------:R-:W-:Y:S03]  /*3be0*/  @!P0 IADD3 R2, P4, R2, R18, RZ ;  /* 0x0000001202028210 */ /* 0x000fe60007f9e0ff */
[C---:B------:R-:W-:Y:S01]  /*3bf0*/  @!P0 IMAD.X R5, R0.reuse, 0x1, R31, P5 ;  /* 0x0000000100058824 */ /* 0x040fe200028e061f */
[----:B------:R-:W-:Y:S04]  /*3c00*/  @!P0 IADD3.X R3, R0, R17, RZ, P4, !PT ;  /* 0x0000001100038210 */ /* 0x000fe800027fe4ff */
[----:B------:R2:W3:Y:S06]  /*3c10*/  @!P0 LDG.E.64 R6, desc[UR6][R4.64] ;  /* 0x0000000604068981 */ /* 0x0004ec000c1e1b00 */
[----:B------:R-:W4:Y:S01]  /*3c20*/  @!P0 LDG.E.64 R2, desc[UR6][R2.64] ;  /* 0x0000000602028981 */ /* 0x000f22000c1e1b00 */
[C---:B--2---:R-:W-:Y:S01]  /*3c30*/  @!P0 LOP3.LUT R5, R8.reuse, 0xffff0000, RZ, 0xc0, !PT ;  /* 0xffff000008058812 */ /* 0x044fe200078ec0ff */
[----:B------:R-:W-:Y:S01]  /*3c40*/  @!P0 IMAD.U32 R4, R8, 0x10000, RZ ;  /* 0x0001000008048824 */ /* 0x000fe200078e00ff */
[----:B------:R-:W-:Y:S02]  /*3c50*/  @!P0 LOP3.LUT R16, R11, 0xffff0000, RZ, 0xc0, !PT ;  /* 0xffff00000b108812 */ /* 0x000fe400078ec0ff */
[C---:B---3--:R-:W-:Y:S02]  /*3c60*/  @!P0 SHF.L.U32 R12, R6.reuse, 0x10, RZ ;  /* 0x00000010060c8819 */ /* 0x048fe400000006ff */
[C---:B------:R-:W-:Y:S02]  /*3c70*/  @!P0 SHF.L.U32 R15, R7.reuse, 0x10, RZ ;  /* 0x00000010070f8819 */ /* 0x040fe400000006ff */
[----:B------:R-:W-:Y:S02]  /*3c80*/  @!P0 LOP3.LUT R22, R7, 0xffff0000, RZ, 0xc0, !PT ;  /* 0xffff000007168812 */ /* 0x000fe400078ec0ff */
[----:B------:R-:W-:Y:S01]  /*3c90*/  @!P0 LOP3.LUT R13, R6, 0xffff0000, RZ, 0xc0, !PT ;  /* 0xffff0000060d8812 */ /* 0x000fe200078ec0ff */
[C---:B----4-:R-:W-:Y:S01]  /*3ca0*/  @!P0 IMAD.U32 R0, R2.reuse, 0x10000, RZ ;  /* 0x0001000002008824 */ /* 0x050fe200078e00ff */
        /* <DEDUP_REMOVED lines=35> */
.L_x_863:
[----:B------:R-:W-:Y:S05]  /*3ee0*/  BSYNC B0 ;  /* 0x0000000000007941 */ /* 0x000fea0003800000 */
.L_x_862:
[----:B------:R-:W-:Y:S04]  /*3ef0*/  BSSY B0, `(.L_x_864) ;  /* 0x0000042000007945 */ /* 0x000fe80003800000 */
[----:B------:R-:W-:Y:S05]  /*3f00*/  @P3 BRA `(.L_x_865) ;  /* 0x0000000400003947 */ /* 0x000fea0003800000 */
[----:B------:R-:W-:Y:S01]  /*3f10*/  ISETP.GE.AND P0, PT, R132, UR4, PT ;  /* 0x0000000484007c0c */ /* 0x000fe2000bf06270 */
[----:B-12---:R-:W1:Y:S01]  /*3f20*/  LDC.64 R2, c[0x0][0x338] ;  /* 0x0000ce00ff027b82 */ /* 0x006e620000000a00 */
        /* <DEDUP_REMOVED lines=62> */
.L_x_865:
[----:B------:R-:W-:Y:S05]  /*4310*/  BSYNC B0 ;  /* 0x0000000000007941 */ /* 0x000fea0003800000 */
.L_x_864:
[----:B------:R-:W-:Y:S04]  /*4320*/  BSSY B0, `(.L_x_866) ;  /* 0x0000042000007945 */ /* 0x000fe80003800000 */
[----:B------:R-:W-:Y:S05]  /*4330*/  @P2 BRA `(.L_x_867) ;  /* 0x0000000400002947 */ /* 0x000fea0003800000 */
[----:B------:R-:W-:Y:S01]  /*4340*/  ISETP.GE.AND P0, PT, R132, UR4, PT ;  /* 0x0000000484007c0c */ /* 0x000fe2000bf06270 */
[----:B-12---:R-:W1:Y:S01]  /*4350*/  LDC.64 R2, c[0x0][0x338] ;  /* 0x0000ce00ff027b82 */ /* 0x006e620000000a00 */
[----:B---34-:R-:W-:Y:S01]  /*4360*/  MOV R8, R49 ;  /* 0x0000003100087202 */ /* 0x018fe20000000f00 */
[----:B------:R-:W-:Y:S06]  /*4370*/  IMAD.MOV.U32 R9, RZ, RZ, R48 ;  /* 0x000000ffff097224 */ /* 0x000fec00078e0030 */
[----:B------:R-:W2:Y:S04]  /*4380*/  LDC.64 R28, c[0x0][0x248] ;  /* 0x00009200ff1c7b82 */ /* 0x000ea80000000a00 */
[C---:B------:R-:W-:Y:S01]  /*4390*/  @!P0 SHF.L.U64.HI R0, R73.reuse, 0x1, R82 ;  /* 0x0000000149008819 */ /* 0x040fe20000010252 */
        /* <DEDUP_REMOVED lines=58> */
.L_x_867:
[----:B------:R-:W-:Y:S05]  /*4740*/  BSYNC B0 ;  /* 0x0000000000007941 */ /* 0x000fea0003800000 */
.L_x_866:
        /* <DEDUP_REMOVED lines=66> */
.L_x_869:
[----:B------:R-:W-:Y:S05]  /*4b70*/  BSYNC B0 ;  /* 0x0000000000007941 */ /* 0x000fea0003800000 */
.L_x_868:
[C---:B------:R-:W-:Y:S01]  /*4b80*/  LEA R30, P1, R27.reuse, R30, 0x1 ;  /* 0x0000001e1b1e7211 */ /* 0x040fe200078208ff */
[----:B------:R-:W-:Y:S01]  /*4b90*/  IMAD.MOV.U32 R16, RZ, RZ, R18 ;  /* 0x000000ffff107224 */ /* 0x000fe200078e0012 */
[----:B------:R-:W-:Y:S02]  /*4ba0*/  UMOV UR4, UR45 ;  /* 0x0000002d00047c82 */ /* 0x000fe40008000000 */
[C---:B------:R-:W-:Y:S02]  /*4bb0*/  LEA.HI.X.SX32 R31, R27.reuse, R31, 0x1, P1 ;  /* 0x0000001f1b1f7211 */ /* 0x040fe400008f0eff */
[C---:B------:R-:W-:Y:S04]  /*4bc0*/  LEA R18, P0, R27.reuse, R16, 0x1 ;  /* 0x000000101b127211 */ /* 0x040fe800078008ff */
[----:B------:R-:W-:Y:S01]  /*4bd0*/  LEA.HI.X.SX32 R17, R27, R17, 0x1, P0 ;  /* 0x000000111b117211 */ /* 0x000fe200000f0eff */
[----:B------:R-:W-:Y:S08]  /*4be0*/  BRA `(.L_x_870) ;  /* 0x0000003800647947 */ /* 0x000ff00003800000 */
.L_x_853:
[----:B------:R-:W-:Y:S01]  /*4bf0*/  ULEA.HI UR56, UR4, UR4, URZ, 0x1 ;  /* 0x0000000404387291 */ /* 0x000fe2000f8f083f */
[----:B------:R-:W-:Y:S03]  /*4c00*/  BSSY B1, `(.L_x_871) ;  /* 0x000005f000017945 */ /* 0x000fe60003800000 */
[----:B------:R-:W-:Y:S06]  /*4c10*/  USHF.R.S32.HI UR56, URZ, 0x1, UR56 ;  /* 0x000000013f387899 */ /* 0x000fec0008011438 */
[----:B------:R-:W-:Y:S01]  /*4c20*/  MOV R44, UR56 ;  /* 0x00000038002c7c02 */ /* 0x000fe20008000f00 */
[----:B------:R-:W-:Y:S05]  /*4c30*/  @P0 BRA `(.L_x_872) ;  /* 0x00000004006c0947 */ /* 0x000fea0003800000 */
[----:B------:R-:W-:Y:S01]  /*4c40*/  ISETP.GE.AND P0, PT, R132, UR4, PT ;  /* 0x0000000484007c0c */ /* 0x000fe2000bf06270 */
[----:B-1----:R-:W-:Y:S01]  /*4c50*/  IMAD.MOV.U32 R2, RZ, RZ, R49 ;  /* 0x000000ffff027224 */ /* 0x002fe200078e0031 */
[----:B------:R-:W-:Y:S01]  /*4c60*/  BSSY B0, `(.L_x_873) ;  /* 0x0000057000007945 */ /* 0x000fe20003800000 */
[----:B------:R-:W-:Y:S01]  /*4c70*/  IMAD.MOV.U32 R3, RZ, RZ, R48 ;  /* 0x000000ffff037224 */ /* 0x000fe200078e0030 */
[----:B------:R-:W-:Y:S02]  /*4c80*/  MOV R38, R46 ;  /* 0x0000002e00267202 */ /* 0x000fe40000000f00 */
[----:B------:R-:W-:Y:S02]  /*4c90*/  MOV R39, R47 ;  /* 0x0000002f00277202 */ /* 0x000fe40000000f00 */
[----:B------:R1:W5:Y:S05]  /*4ca0*/  LDG.E.128 R8, desc[UR6][R2.64] ;  /* 0x0000000602087981 */ /* 0x00036a000c1e1d00 */
[----:B------:R-:W-:Y:S05]  /*4cb0*/  @P0 BRA `(.L_x_874) ;  /* 0x0000000400440947 */ /* 0x000fea0003800000 */
[----:B------:R-:W-:Y:S01]  /*4cc0*/  ISETP.GE.AND P2, PT, R132, R44, PT ;  /* 0x0000002c8400720c */ /* 0x000fe20003f46270 */
[----:B------:R-:W-:Y:S01]  /*4cd0*/  IMAD.MOV.U32 R0, RZ, RZ, R44 ;  /* 0x000000ffff007224 */ /* 0x000fe200078e002c */
[----:B------:R-:W-:Y:S01]  /*4ce0*/  MOV R14, RZ ;  /* 0x000000ff000e7202 */ /* 0x000fe20000000f00 */
[----:B------:R-:W-:Y:S01]  /*4cf0*/  IMAD.MOV.U32 R13, RZ, RZ, R52 ;  /* 0x000000ffff0d7224 */ /* 0x000fe200078e0034 */
[----:B------:R-:W-:Y:S01]  /*4d00*/  MOV R12, R54 ;  /* 0x00000036000c7202 */ /* 0x000fe20000000f00 */
[C---:B-----5:R-:W-:Y:S01]  /*4d10*/  IMAD.U32 R24, R9.reuse, 0x10000, RZ ;  /* 0x0001000009187824 */ /* 0x060fe200078e00ff */
[----:B------:R-:W-:Y:S01]  /*4d20*/  LOP3.LUT R25, R9, 0xffff0000, RZ, 0xc0, !PT ;  /* 0xffff000009197812 */ /* 0x000fe200078ec0ff */
[C---:B------:R-:W-:Y:S01]  /*4d30*/  IMAD.U32 R28, R11.reuse, 0x10000, RZ ;  /* 0x000100000b1c7824 */ /* 0x040fe200078e00ff */
[----:B------:R-:W-:Y:S02]  /*4d40*/  LOP3.LUT R29, R11, 0xffff0000, RZ, 0xc0, !PT ;  /* 0xffff00000b1d7812 */ /* 0x000fe400078ec0ff */
[C---:B------:R-:W-:Y:S02]  /*4d50*/  SHF.L.U32 R26, R10.reuse, 0x10, RZ ;  /* 0x000000100a1a7819 */ /* 0x040fe400000006ff */
[----:B------:R-:W-:Y:S01]  /*4d60*/  LOP3.LUT R27, R10, 0xffff0000, RZ, 0xc0, !PT ;  /* 0xffff00000a1b7812 */ /* 0x000fe200078ec0ff */
[----:B------:R-:W-:Y:S01]  /*4d70*/  @P2 IMAD R0, RZ, RZ, -UR56 ;  /* 0x80000038ff002e24 */ /* 0x000fe2000f8e02ff */
[C---:B------:R-:W-:Y:S01]  /*4d80*/  SHF.L.U32 R22, R8.reuse, 0x10, RZ ;  /* 0x0000001008167819 */ /* 0x040fe200000006ff */
[----:B------:R-:W-:Y:S01]  /*4d90*/  @P2 IMAD R14, RZ, RZ, -UR56 ;  /* 0x80000038ff0e2e24 */ /* 0x000fe2000f8e02ff */
[----:B------:R-:W-:Y:S02]  /*4da0*/  LOP3.LUT R23, R8, 0xffff0000, RZ, 0xc0, !PT ;  /* 0xffff000008177812 */ /* 0x000fe400078ec0ff */
[C---:B-1----:R-:W-:Y:S04]  /*4db0*/  LEA R2, P0, R0.reuse, R2, 0x1 ;  /* 0x0000000200027211 */ /* 0x042fe800078008ff */
[----:B------:R-:W-:Y:S02]  /*4dc0*/  LEA.HI.X.SX32 R3, R0, R3, 0x1, P0 ;  /* 0x0000000300037211 */ /* 0x000fe400000f0eff */
[C---:B------:R-:W-:Y:S02]  /*4dd0*/  LEA R12, P0, R14.reuse, R12, 0x1 ;  /* 0x0000000c0e0c7211 */ /* 0x040fe400078008ff */
[----:B------:R-:W-:Y:S01]  /*4de0*/  MOV R0, RZ ;  /* 0x000000ff00007202 */ /* 0x000fe20000000f00 */
[----:B------:R1:W2:Y:S01]  /*4df0*/  LDG.E.128 R4, desc[UR6][R2.64] ;  /* 0x0000000602047981 */ /* 0x0002a2000c1e1d00 */
[----:B------:R-:W-:Y:S01]  /*4e00*/  LEA.HI.X.SX32 R13, R14, R13, 0x1, P0 ;  /* 0x0000000d0e0d7211 */ /* 0x000fe200000f0eff */
[----:B------:R-:W-:Y:S06]  /*4e10*/  @P2 IMAD R0, RZ, RZ, -UR56 ;  /* 0x80000038ff002e24 */ /* 0x000fec000f8e02ff */
[----:B------:R3:W4:Y:S01]  /*4e20*/  LDG.E.128 R40, desc[UR6][R12.64] ;  /* 0x000000060c287981 */ /* 0x000722000c1e1d00 */
[----:B-1----:R-:W-:Y:S01]  /*4e30*/  MOV R2, R55 ;  /* 0x0000003700027202 */ /* 0x002fe20000000f00 */
[----:B------:R-:W-:Y:S03]  /*4e40*/  IMAD.MOV.U32 R3, RZ, RZ, R53 ;  /* 0x000000ffff037224 */ /* 0x000fe600078e0035 */
[C---:B------:R-:W-:Y:S04]  /*4e50*/  LEA R2, P0, R0.reuse, R2, 0x1 ;  /* 0x0000000200027211 */ /* 0x040fe800078008ff */
[----:B------:R-:W-:Y:S05]  /*4e60*/  LEA.HI.X.SX32 R3, R0, R3, 0x1, P0 ;  /* 0x0000000300037211 */ /* 0x000fea00000f0eff */
[----:B------:R1:W4:Y:S01]  /*4e70*/  LDG.E.128 R32, desc[UR6][R2.64] ;  /* 0x0000000602207981 */ /* 0x000322000c1e1d00 */
[C---:B--2---:R-:W-:Y:S01]  /*4e80*/  SHF.L.U32 R9, R4.reuse, 0x10, RZ ;  /* 0x0000001004097819 */ /* 0x044fe200000006ff */
[----:B---3--:R-:W-:Y:S01]  /*4e90*/  IMAD.U32 R13, R5, 0x10000, RZ ;  /* 0x00010000050d7824 */ /* 0x008fe200078e00ff */
[----:B------:R-:W-:Y:S01]  /*4ea0*/  LOP3.LUT R11, R4, 0xffff0000, RZ, 0xc0, !PT ;  /* 0xffff0000040b7812 */ /* 0x000fe200078ec0ff */
[----:B------:R-:W-:Y:S01]  /*4eb0*/  IMAD.U32 R16, R7, 0x10000, RZ ;  /* 0x0001000007107824 */ /* 0x000fe200078e00ff */
[----:B------:R-:W-:Y:S02]  /*4ec0*/  LOP3.LUT R10, R5, 0xffff0000, RZ, 0xc0, !PT ;  /* 0xffff0000050a7812 */ /* 0x000fe400078ec0ff */
[----:B------:R-:W-:Y:S02]  /*4ed0*/  SHF.L.U32 R12, R6, 0x10, RZ ;  /* 0x00000010060c7819 */ /* 0x000fe400000006ff */
[C---:B----4-:R-:W-:Y:S01]  /*4ee0*/  SHF.L.U32 R0, R40.reuse, 0x10, RZ ;  /* 0x0000001028007819 */ /* 0x050fe200000006ff */
[C---:B-1----:R-:W-:Y:S01]  /*4ef0*/  IMAD.U32 R3, R41.reuse, 0x10000, RZ ;  /* 0x0001000029037824 */ /* 0x042fe200078e00ff */
[----:B------:R-:W-:Y:S02]  /*4f00*/  LOP3.LUT R4, R41, 0xffff0000, RZ, 0xc0, !PT ;  /* 0xffff000029047812 */ /* 0x000fe400078ec0ff */
[----:B------:R-:W-:Y:S01]  /*4f10*/  LOP3.LUT R2, R40, 0xffff0000, RZ, 0xc0, !PT ;  /* 0xffff000028027812 */ /* 0x000fe200078ec0ff */
[----:B------:R-:W-:Y:S01]  /*4f20*/  @!P2 FADD.FTZ R0, -R0, -RZ ;  /* 0x800000ff0000a221 */ /* 0x000fe20000010100 */
[----:B------:R-:W-:Y:S01]  /*4f30*/  SHF.L.U32 R5, R42, 0x10, RZ ;  /* 0x000000102a057819 */ /* 0x000fe200000006ff */
[----:B------:R-:W-:Y:S01]  /*4f40*/  @!P2 FADD.FTZ R4, -R4, -RZ ;  /* 0x800000ff0404a221 */ /* 0x000fe20000010100 */
[----:B------:R-:W-:Y:S01]  /*4f50*/  LOP3.LUT R8, R43, 0xffff0000, RZ, 0xc0, !PT ;  /* 0xffff00002b087812 */ /* 0x000fe200078ec0ff */
[----:B------:R-:W-:Y:S01]  /*4f60*/  @!P2 FADD.FTZ R2, -R2, -RZ ;  /* 0x800000ff0202a221 */ /* 0x000fe20000010100 */
[----:B------:R-:W-:Y:S01]  /*4f70*/  LOP3.LUT R15, R6, 0xffff0000, RZ, 0xc0, !PT ;  /* 0xffff0000060f7812 */ /* 0x000fe200078ec0ff */
[----:B------:R-:W-:Y:S01]  /*4f80*/  @!P2 FADD.FTZ R5, -R5, -RZ ;  /* 0x800000ff0505a221 */ /* 0x000fe20000010100 */
[----:B------:R-:W-:Y:S01]  /*4f90*/  LOP3.LUT R14, R7, 0xffff0000, RZ, 0xc0, !PT ;  /* 0xffff0000070e7812 */ /* 0x000fe200078ec0ff */
[----:B------:R-:W-:Y:S01]  /*4fa0*/  IMAD.U32 R7, R43, 0x10000, RZ ;  /* 0x000100002b077824 */ /* 0x000fe200078e00ff */
[----:B------:R-:W-:Y:S01]  /*4fb0*/  LOP3.LUT R6, R42, 0xffff0000, RZ, 0xc0, !PT ;  /* 0xffff00002a067812 */ /* 0x000fe200078ec0ff */
[----:B------:R-:W-:Y:S01]  /*4fc0*/  @!P2 FADD.FTZ R3, -R3, -RZ ;  /* 0x800000ff0303a221 */ /* 0x000fe20000010100 */
[----:B------:R-:W-:Y:S01]  /*4fd0*/  FMUL.FTZ R0, R9, R0 ;  /* 0x0000000009007220 */ /* 0x000fe20000410000 */
[----:B------:R-:W-:Y:S01]  /*4fe0*/  FMUL.FTZ R4, R10, R4 ;  /* 0x000000040a047220 */ /* 0x000fe20000410000 */
[----:B------:R-:W-:Y:S01]  /*4ff0*/  @!P2 FADD.FTZ R8, -R8, -RZ ;  /* 0x800000ff0808a221 */ /* 0x000fe20000010100 */
[----:B------:R-:W-:Y:S01]  /*5000*/  FMUL.FTZ R2, R11, R2 ;  /* 0x000000020b027220 */ /* 0x000fe20000410000 */
[----:B------:R-:W-:Y:S01]  /*5010*/  @!P2 FADD.FTZ R6, -R6, -RZ ;  /* 0x800000ff0606a221 */ /* 0x000fe20000010100 */
[----:B------:R-:W-:Y:S01]  /*5020*/  @!P2 FADD.FTZ R7, -R7, -RZ ;  /* 0x800000ff0707a221 */ /* 0x000fe20000010100 */
[----:B------:R-:W-:Y:S01]  /*5030*/  FMUL.FTZ R5, R12, R5 ;  /* 0x000000050c057220 */ /* 0x000fe20000410000 */
[----:B------:R-:W-:Y:S01]  /*5040*/  FMUL.FTZ R3, R13, R3 ;  /* 0x000000030d037220 */ /* 0x000fe20000410000 */
[----:B------:R-:W-:Y:S01]  /*5050*/  FMUL.FTZ R8, R14, R8 ;  /* 0x000000080e087220 */ /* 0x000fe20000410000 */
[----:B------:R-:W-:Y:S01]  /*5060*/  FMUL.FTZ R6, R15, R6 ;  /* 0x000000060f067220 */ /* 0x000fe20000410000 */
[----:B------:R-:W-:Y:S01]  /*5070*/  FMUL.FTZ R7, R16, R7 ;  /* 0x0000000710077220 */ /* 0x000fe20000410000 */
[C---:B------:R-:W-:Y:S01]  /*5080*/  SHF.L.U32 R9, R32.reuse, 0x10, RZ ;  /* 0x0000001020097819 */ /* 0x040fe200000006ff */
[----:B------:R-:W-:Y:S01]  /*5090*/  IMAD.U32 R11, R33, 0x10000, RZ ;  /* 0x00010000210b7824 */ /* 0x000fe200078e00ff */
[----:B------:R-:W-:Y:S01]  /*50a0*/  LOP3.LUT R10, R32, 0xffff0000, RZ, 0xc0, !PT ;  /* 0xffff0000200a7812 */ /* 0x000fe200078ec0ff */
[----:B------:R-:W-:Y:S01]  /*50b0*/  IMAD.U32 R15, R35, 0x10000, RZ ;  /* 0x00010000230f7824 */ /* 0x000fe200078e00ff */
[----:B------:R-:W-:Y:S01]  /*50c0*/  LOP3.LUT R12, R33, 0xffff0000, RZ, 0xc0, !PT ;  /* 0xffff0000210c7812 */ /* 0x000fe200078ec0ff */
[----:B------:R-:W-:Y:S01]  /*50d0*/  FFMA.FTZ R0, R22, R9, R0 ;  /* 0x0000000916007223 */ /* 0x000fe20000010000 */
[C---:B------:R-:W-:Y:S01]  /*50e0*/  SHF.L.U32 R13, R34.reuse, 0x10, RZ ;  /* 0x00000010220d7819 */ /* 0x040fe200000006ff */
[----:B------:R-:W-:Y:S01]  /*50f0*/  FFMA.FTZ R2, R23, R10, R2 ;  /* 0x0000000a17027223 */ /* 0x000fe20000010002 */
[----:B------:R-:W-:Y:S01]  /*5100*/  LOP3.LUT R14, R34, 0xffff0000, RZ, 0xc0, !PT ;  /* 0xffff0000220e7812 */ /* 0x000fe200078ec0ff */
[----:B------:R-:W-:Y:S01]  /*5110*/  FFMA.FTZ R3, R24, R11, R3 ;  /* 0x0000000b18037223 */ /* 0x000fe20000010003 */
[----:B------:R-:W-:Y:S01]  /*5120*/  LOP3.LUT R16, R35, 0xffff0000, RZ, 0xc0, !PT ;  /* 0xffff000023107812 */ /* 0x000fe200078ec0ff */
[----:B------:R-:W-:Y:S01]  /*5130*/  FFMA.FTZ R4, R25, R12, R4 ;  /* 0x0000000c19047223 */ /* 0x000fe20000010004 */
[----:B------:R-:W-:Y:S01]  /*5140*/  F2FP.BF16.F32.PACK_AB R0, R2, R0 ;  /* 0x000000000200723e */ /* 0x000fe200000010ff */
[----:B------:R-:W-:Y:S01]  /*5150*/  FFMA.FTZ R5, R26, R13, R5 ;  /* 0x0000000d1a057223 */ /* 0x000fe20000010005 */
[----:B------:R-:W-:Y:S01]  /*5160*/  FFMA.FTZ R6, R27, R14, R6 ;  /* 0x0000000e1b067223 */ /* 0x000fe20000010006 */
[----:B------:R-:W-:Y:S01]  /*5170*/  FFMA.FTZ R7, R28, R15, R7 ;  /* 0x0000000f1c077223 */ /* 0x000fe20000010007 */
[----:B------:R-:W-:Y:S01]  /*5180*/  F2FP.BF16.F32.PACK_AB R9, R4, R3 ;  /* 0x000000030409723e */ /* 0x000fe200000010ff */
[----:B------:R-:W-:Y:S02]  /*5190*/  FFMA.FTZ R8, R29, R16, R8 ;  /* 0x000000101d087223 */ /* 0x000fe40000010008 */
[----:B------:R-:W-:Y:S03]  /*51a0*/  F2FP.BF16.F32.PACK_AB R10, R6, R5 ;  /* 0x00000005060a723e */ /* 0x000fe600000010ff */
[----:B------:R-:W-:Y:S02]  /*51b0*/  F2FP.BF16.F32.PACK_AB R11, R8, R7 ;  /* 0x00000007080b723e */ /* 0x000fe400000010ff */
[----:B------:R-:W-:Y:S02]  /*51c0*/  MOV R8, R0 ;  /* 0x0000000000087202 */ /* 0x000fe40000000f00 */
.L_x_874:
[----:B------:R-:W-:Y:S05]  /*51d0*/  BSYNC B0 ;  /* 0x0000000000007941 */ /* 0x000fea0003800000 */
.L_x_873:
[----:B-----5:R2:W-:Y:S02]  /*51e0*/  STG.E.128 desc[UR6][R38.64], R8 ;  /* 0x0000000826007986 */ /* 0x0205e4000c101d06 */
.L_x_872:
[----:B------:R-:W-:Y:S05]  /*51f0*/  BSYNC B1 ;  /* 0x0000000000017941 */ /* 0x000fea0003800000 */
.L_x_871:
[C---:B------:R-:W-:Y:S01]  /*5200*/  ISETP.GE.OR P0, PT, R58.reuse, R37, P1 ;  /* 0x000000253a00720c */ /* 0x040fe20000f06670 */
[----:B------:R-:W-:Y:S03]  /*5210*/  BSSY B1, `(.L_x_875) ;  /* 0x000005f000017945 */ /* 0x000fe60003800000 */
[----:B------:R-:W-:Y:S11]  /*5220*/  ISETP.LT.OR P0, PT, R58, R45, P0 ;  /* 0x0000002d3a00720c */ /* 0x000ff60000701670 */
[----:B------:R-:W-:Y:S02]  /*5230*/  @!UPT UIADD3 URZ, URZ, URZ, URZ ;  /* 0x0000003f3f3ff290 */ /* 0x000fe4000fffe03f */
[----:B------:R-:W-:Y:S05]  /*5240*/  @P0 BRA `(.L_x_876) ;  /* 0x00000004006c0947 */ /* 0x000fea0003800000 */
[C---:B-1----:R-:W-:Y:S01]  /*5250*/  LEA R2, P0, R65.reuse, R49, 0x1 ;  /* 0x0000003141027211 */ /* 0x042fe200078008ff */
[----:B------:R-:W-:Y:S01]  /*5260*/  BSSY B0, `(.L_x_877) ;  /* 0x0000058000007945 */ /* 0x000fe20003800000 */
[----:B------:R-:W-:Y:S02]  /*5270*/  ISETP.GE.AND P2, PT, R132, UR4, PT ;  /* 0x0000000484007c0c */ /* 0x000fe4000bf46270 */
[----:B------:R-:W-:Y:S02]  /*5280*/  LEA.HI.X R3, R65, R48, R90, 0x1, P0 ;  /* 0x0000003041037211 */ /* 0x000fe400000f0c5a */
[C---:B--2---:R-:W-:Y:S03]  /*5290*/  LEA R38, P0, R245.reuse, R46, 0x1 ;  /* 0x0000002ef5267211 */ /* 0x044fe600078008ff */
[----:B------:R1:W5:Y:S01]  /*52a0*/  LDG.E.128 R8, desc[UR6][R2.64] ;  /* 0x0000000602087981 */ /* 0x000362000c1e1d00 */
[----:B------:R-:W-:Y:S05]  /*52b0*/  LEA.HI.X R39, R245, R47, R248, 0x1, P0 ;  /* 0x0000002ff5277211 */ /* 0x000fea00000f0cf8 */
[----:B------:R-:W-:Y:S05]  /*52c0*/  @P2 BRA `(.L_x_878) ;  /* 0x0000000400442947 */ /* 0x000fea0003800000 */
[----:B------:R-:W-:Y:S01]  /*52d0*/  ISETP.GE.AND P2, PT, R132, R44, PT ;  /* 0x0000002c8400720c */ /* 0x000fe20003f46270 */
[----:B------:R-:W-:Y:S01]  /*52e0*/  IMAD.MOV.U32 R4, RZ, RZ, R44 ;  /* 0x000000ffff047224 */ /* 0x000fe200078e002c */
[----:B-----5:R-:W-:Y:S01]  /*52f0*/  LOP3.LUT R25, R9, 0xffff0000, RZ, 0xc0, !PT ;  /* 0xffff000009197812 */ /* 0x020fe200078ec0ff */
[----:B------:R-:W-:Y:S01]  /*5300*/  IMAD.MOV.U32 R0, RZ, RZ, RZ ;  /* 0x000000ffff007224 */ /* 0x000fe200078e00ff */
[----:B------:R-:W-:Y:S01]  /*5310*/  LOP3.LUT R29, R11, 0xffff0000, RZ, 0xc0, !PT ;  /* 0xffff00000b1d7812 */ /* 0x000fe200078ec0ff */
[----:B------:R-:W-:Y:S01]  /*5320*/  IMAD.U32 R24, R9, 0x10000, RZ ;  /* 0x0001000009187824 */ /* 0x000fe200078e00ff */
[C---:B------:R-:W-:Y:S01]  /*5330*/  SHF.L.U32 R26, R10.reuse, 0x10, RZ ;  /* 0x000000100a1a7819 */ /* 0x040fe200000006ff */
[----:B------:R-:W-:Y:S01]  /*5340*/  IMAD.U32 R28, R11, 0x10000, RZ ;  /* 0x000100000b1c7824 */ /* 0x000fe200078e00ff */
[----:B------:R-:W-:Y:S01]  /*5350*/  LOP3.LUT R27, R10, 0xffff0000, RZ, 0xc0, !PT ;  /* 0xffff00000a1b7812 */ /* 0x000fe200078ec0ff */
[C---:B------:R-:W-:Y:S01]  /*5360*/  IMAD.U32 R22, R8.reuse, 0x10000, RZ ;  /* 0x0001000008167824 */ /* 0x040fe200078e00ff */
[----:B------:R-:W-:Y:S03]  /*5370*/  LOP3.LUT R23, R8, 0xffff0000, RZ, 0xc0, !PT ;  /* 0xffff000008177812 */ /* 0x000fe600078ec0ff */
[----:B------:R-:W-:Y:S01]  /*5380*/  @P2 IADD3 R4, RZ, -UR56, RZ ;  /* 0x80000038ff042c10 */ /* 0x000fe2000fffe0ff */
[----:B------:R-:W-:Y:S03]  /*5390*/  @P2 IMAD R0, RZ, RZ, -UR56 ;  /* 0x80000038ff002e24 */ /* 0x000fe6000f8e02ff */
[----:B-1----:R-:W-:Y:S02]  /*53a0*/  LEA R2, P0, R4, R2, 0x1 ;  /* 0x0000000204027211 */ /* 0x002fe400078008ff */
[----:B------:R-:W-:Y:S02]  /*53b0*/  IADD3 R13, P3, R78, R0, RZ ;  /* 0x000000004e0d7210 */ /* 0x000fe40007f7e0ff */
[----:B------:R-:W-:Y:S02]  /*53c0*/  LEA.HI.X.SX32 R3, R4, R3, 0x1, P0 ;  /* 0x0000000304037211 */ /* 0x000fe400000f0eff */
[-C--:B------:R-:W-:Y:S02]  /*53d0*/  LEA.HI.X.SX32 R0, R0, R87.reuse, 0x1, P3 ;  /* 0x0000005700007211 */ /* 0x080fe400018f0eff */
[C---:B------:R-:W-:Y:S01]  /*53e0*/  LEA R12, P0, R13.reuse, R54, 0x1 ;  /* 0x000000360d0c7211 */ /* 0x040fe200078008ff */
[----:B------:R1:W2:Y:S03]  /*53f0*/  LDG.E.128 R4, desc[UR6][R2.64] ;  /* 0x0000000602047981 */ /* 0x0002a6000c1e1d00 */
[----:B------:R-:W-:Y:S01]  /*5400*/  LEA.HI.X R13, R13, R52, R0, 0x1, P0 ;  /* 0x000000340d0d7211 */ /* 0x000fe200000f0c00 */
[----:B------:R-:W-:Y:S01]  /*5410*/  IMAD.MOV.U32 R0, RZ, RZ, RZ ;  /* 0x000000ffff007224 */ /* 0x000fe200078e00ff */
[----:B------:R-:W-:Y:S03]  /*5420*/  @P2 IADD3 R0, RZ, -UR56, RZ ;  /* 0x80000038ff002c10 */ /* 0x000fe6000fffe0ff */
[----:B------:R3:W4:Y:S01]  /*5430*/  LDG.E.128 R40, desc[UR6][R12.64] ;  /* 0x000000060c287981 */ /* 0x000722000c1e1d00 */
[----:B-1----:R-:W-:Y:S04]  /*5440*/  IADD3 R3, P0, R78, R0, RZ ;  /* 0x000000004e037210 */ /* 0x002fe80007f1e0ff */
[----:B------:R-:W-:Y:S02]  /*5450*/  LEA.HI.X.SX32 R0, R0, R87, 0x1, P0 ;  /* 0x0000005700007211 */ /* 0x000fe400000f0eff */
[C---:B------:R-:W-:Y:S04]  /*5460*/  LEA R2, P0, R3.reuse, R55, 0x1 ;  /* 0x0000003703027211 */ /* 0x040fe800078008ff */
[----:B------:R-:W-:Y:S05]  /*5470*/  LEA.HI.X R3, R3, R53, R0, 0x1, P0 ;  /* 0x0000003503037211 */ /* 0x000fea00000f0c00 */
[----:B------:R1:W4:Y:S01]  /*5480*/  LDG.E.128 R32, desc[UR6][R2.64] ;  /* 0x0000000602207981 */ /* 0x000322000c1e1d00 */
[C---:B--2---:R-:W-:Y:S01]  /*5490*/  LOP3.LUT R11, R4.reuse, 0xffff0000, RZ, 0xc0, !PT ;  /* 0xffff0000040b7812 */ /* 0x044fe200078ec0ff */
[----:B------:R-:W-:Y:S01]  /*54a0*/  IMAD.U32 R9, R4, 0x10000, RZ ;  /* 0x0001000004097824 */ /* 0x000fe200078e00ff */
[C---:B---3--:R-:W-:Y:S01]  /*54b0*/  SHF.L.U32 R13, R5.reuse, 0x10, RZ ;  /* 0x00000010050d7819 */ /* 0x048fe200000006ff */
[C---:B------:R-:W-:Y:S01]  /*54c0*/  IMAD.U32 R12, R6.reuse, 0x10000, RZ ;  /* 0x00010000060c7824 */ /* 0x040fe200078e00ff */
[----:B------:R-:W-:Y:S01]  /*54d0*/  LOP3.LUT R10, R5, 0xffff0000, RZ, 0xc0, !PT ;  /* 0xffff0000050a7812 */ /* 0x000fe200078ec0ff */
[----:B------:R-:W-:Y:S01]  /*54e0*/  IMAD.U32 R16, R7, 0x10000, RZ ;  /* 0x0001000007107824 */ /* 0x000fe200078e00ff */
[----:B------:R-:W-:Y:S02]  /*54f0*/  LOP3.LUT R15, R6, 0xffff0000, RZ, 0xc0, !PT ;  /* 0xffff0000060f7812 */ /* 0x000fe400078ec0ff */
        /* <DEDUP_REMOVED lines=10> */
[----:B------:R-:W-:Y:S01]  /*55a0*/  IMAD.U32 R7, R43, 0x10000, RZ ;  /* 0x000100002b077824 */ /* 0x000fe200078e00ff */
[----:B------:R-:W-:Y:S01]  /*55b0*/  LOP3.LUT R6, R42, 0xffff0000, RZ, 0xc0, !PT ;  /* 0xffff00002a067812 */ /* 0x000fe200078ec0ff */
[----:B------:R-:W-:Y:S01]  /*55c0*/  @!P2 FADD.FTZ R5, -R5, -RZ ;  /* 0x800000ff0505a221 */ /* 0x000fe20000010100 */
        /* <DEDUP_REMOVED lines=33> */
.L_x_878:
[----:B------:R-:W-:Y:S05]  /*57e0*/  BSYNC B0 ;  /* 0x0000000000007941 */ /* 0x000fea0003800000 */
.L_x_877:
[----:B-----5:R3:W-:Y:S02]  /*57f0*/  STG.E.128 desc[UR6][R38.64], R8 ;  /* 0x0000000826007986 */ /* 0x0207e4000c101d06 */
.L_x_876:
[----:B------:R-:W-:Y:S05]  /*5800*/  BSYNC B1 ;  /* 0x0000000000017941 */ /* 0x000fea0003800000 */
.L_x_875:
[C---:B------:R-:W-:Y:S01]  /*5810*/  ISETP.GE.OR P0, PT, R59.reuse, R37, P1 ;  /* 0x000000253b00720c */ /* 0x040fe20000f06670 */
[----:B------:R-:W-:Y:S03]  /*5820*/  BSSY B1, `(.L_x_879) ;  /* 0x000005f000017945 */ /* 0x000fe60003800000 */
[----:B------:R-:W-:Y:S11]  /*5830*/  ISETP.LT.OR P0, PT, R59, R45, P0 ;  /* 0x0000002d3b00720c */ /* 0x000ff60000701670 */
[----:B------:R-:W-:Y:S02]  /*5840*/  @!UPT UIADD3 URZ, URZ, URZ, URZ ;  /* 0x0000003f3f3ff290 */ /* 0x000fe4000fffe03f */
[----:B------:R-:W-:Y:S05]  /*5850*/  @P0 BRA `(.L_x_880) ;  /* 0x00000004006c0947 */ /* 0x000fea0003800000 */
[----:B-1----:R-:W-:Y:S01]  /*5860*/  LEA R2, P0, R70, R49, 0x1 ;  /* 0x0000003146027211 */ /* 0x002fe200078008ff */
[----:B------:R-:W-:Y:S01]  /*5870*/  BSSY B0, `(.L_x_881) ;  /* 0x0000058000007945 */ /* 0x000fe20003800000 */
[----:B------:R-:W-:Y:S02]  /*5880*/  ISETP.GE.AND P2, PT, R132, UR4, PT ;  /* 0x0000000484007c0c */ /* 0x000fe4000bf46270 */
[----:B------:R-:W-:Y:S02]  /*5890*/  LEA.HI.X R3, R70, R48, R91, 0x1, P0 ;  /* 0x0000003046037211 */ /* 0x000fe400000f0c5b */
[C---:B--23--:R-:W-:Y:S03]  /*58a0*/  LEA R38, P0, R66.reuse, R46, 0x1 ;  /* 0x0000002e42267211 */ /* 0x04cfe600078008ff */
        /* <DEDUP_REMOVED lines=16> */
[C---:B-1----:R-:W-:Y:S02]  /*59b0*/  LEA R2, P0, R4.reuse, R2, 0x1 ;  /* 0x0000000204027211 */ /* 0x042fe400078008ff */
[----:B------:R-:W-:Y:S02]  /*59c0*/  IADD3 R13, P3, R77, R0, RZ ;  /* 0x000000004d0d7210 */ /* 0x000fe40007f7e0ff */
[----:B------:R-:W-:Y:S02]  /*59d0*/  LEA.HI.X.SX32 R3, R4, R3, 0x1, P0 ;  /* 0x0000000304037211 */ /* 0x000fe400000f0eff */
[----:B------:R-:W-:Y:S02]  /*59e0*/  LEA.HI.X.SX32 R0, R0, R86, 0x1, P3 ;  /* 0x0000005600007211 */ /* 0x000fe400018f0eff */
        /* <DEDUP_REMOVED lines=64> */
.L_x_882:
[----:B------:R-:W-:Y:S05]  /*5df0*/  BSYNC B0 ;  /* 0x0000000000007941 */ /* 0x000fea0003800000 */
.L_x_881:
[----:B-----5:R4:W-:Y:S02]  /*5e00*/  STG.E.128 desc[UR6][R38.64], R8 ;  /* 0x0000000826007986 */ /* 0x0209e4000c101d06 */
.L_x_880:
[----:B------:R-:W-:Y:S05]  /*5e10*/  BSYNC B1 ;  /* 0x0000000000017941 */ /* 0x000fea0003800000 */
.L_x_879:
[C---:B------:R-:W-:Y:S01]  /*5e20*/  ISETP.GE.OR P0, PT, R63.reuse, R37, P1 ;  /* 0x000000253f00720c */ /* 0x040fe20000f06670 */
[----:B------:R-:W-:Y:S03]  /*5e30*/  BSSY B1, `(.L_x_883) ;  /* 0x0000068000017945 */ /* 0x000fe60003800000 */
[----:B------:R-:W-:Y:S11]  /*5e40*/  ISETP.LT.OR P0, PT, R63, R45, P0 ;  /* 0x0000002d3f00720c */ /* 0x000ff60000701670 */
[----:B------:R-:W-:Y:S02]  /*5e50*/  @!UPT UIADD3 URZ, URZ, URZ, URZ ;  /* 0x0000003f3f3ff290 */ /* 0x000fe4000fffe03f */
[----:B------:R-:W-:Y:S05]  /*5e60*/  @P0 BRA `(.L_x_884) ;  /* 0x0000000400900947 */ /* 0x000fea0003800000 */
[----:B-1----:R-:W1:Y:S01]  /*5e70*/  LDC.64 R4, c[0x0][0x338] ;  /* 0x0000ce00ff047b82 */ /* 0x002e620000000a00 */
[----:B------:R-:W-:Y:S01]  /*5e80*/  MOV R2, R49 ;  /* 0x0000003100027202 */ /* 0x000fe20000000f00 */
[----:B------:R-:W-:Y:S01]  /*5e90*/  BSSY B0, `(.L_x_885) ;  /* 0x0000060000007945 */ /* 0x000fe20003800000 */
[----:B------:R-:W-:Y:S02]  /*5ea0*/  MOV R3, R48 ;  /* 0x0000003000037202 */ /* 0x000fe40000000f00 */
[----:B------:R-:W-:Y:S03]  /*5eb0*/  ISETP.GE.AND P0, PT, R132, UR4, PT ;  /* 0x0000000484007c0c */ /* 0x000fe6000bf06270 */
[----:B------:R-:W2:Y:S01]  /*5ec0*/  LDC.64 R6, c[0x0][0x248] ;  /* 0x00009200ff067b82 */ /* 0x000ea20000000a00 */
[----:B-1----:R-:W-:Y:S01]  /*5ed0*/  IMAD.WIDE.U32 R2, R4, 0xc0, R2 ;  /* 0x000000c004027825 */ /* 0x002fe200078e0002 */
[----:B------:R-:W-:Y:S03]  /*5ee0*/  MOV R4, R46 ;  /* 0x0000002e00047202 */ /* 0x000fe60000000f00 */
[----:B------:R-:W-:Y:S02]  /*5ef0*/  IMAD R0, R5, 0xc0, RZ ;  /* 0x000000c005007824 */ /* 0x000fe400078e02ff */
[----:B------:R-:W-:Y:S02]  /*5f00*/  IMAD.MOV.U32 R5, RZ, RZ, R47 ;  /* 0x000000ffff057224 */ /* 0x000fe400078e002f */
[----:B------:R-:W-:Y:S02]  /*5f10*/  IMAD.IADD R3, R3, 0x1, R0 ;  /* 0x0000000103037824 */ /* 0x000fe400078e0200 */
[----:B--2---:R-:W-:Y:S03]  /*5f20*/  IMAD.WIDE.U32 R4, R6, 0xc0, R4 ;  /* 0x000000c006047825 */ /* 0x004fe600078e0004 */
[----:B---34-:R1:W5:Y:S01]  /*5f30*/  LDG.E.128 R8, desc[UR6][R2.64] ;  /* 0x0000000602087981 */ /* 0x018362000c1e1d00 */
[----:B------:R-:W-:Y:S01]  /*5f40*/  IMAD R0, R7, 0xc0, RZ ;  /* 0x000000c007007824 */ /* 0x000fe200078e02ff */
[----:B------:R-:W-:Y:S04]  /*5f50*/  MOV R38, R4 ;  /* 0x0000000400267202 */ /* 0x000fe80000000f00 */
[----:B------:R-:W-:Y:S01]  /*5f60*/  IADD3 R39, R5, R0, RZ ;  /* 0x0000000005277210 */ /* 0x000fe20007ffe0ff */
[----:B------:R-:W-:Y:S06]  /*5f70*/  @P0 BRA `(.L_x_886) ;  /* 0x0000000400440947 */ /* 0x000fec0003800000 */
        /* <DEDUP_REMOVED lines=81> */
.L_x_886:
[----:B------:R-:W-:Y:S05]  /*6490*/  BSYNC B0 ;  /* 0x0000000000007941 */ /* 0x000fea0003800000 */
.L_x_885:
[----:B-----5:R2:W-:Y:S02]  /*64a0*/  STG.E.128 desc[UR6][R38.64], R8 ;  /* 0x0000000826007986 */ /* 0x0205e4000c101d06 */
.L_x_884:
[----:B------:R-:W-:Y:S05]  /*64b0*/  BSYNC B1 ;  /* 0x0000000000017941 */ /* 0x000fea0003800000 */
.L_x_883:
        /* <DEDUP_REMOVED lines=9> */
[C---:B--234-:R-:W-:Y:S03]  /*6550*/  LEA R38, P0, R68.reuse, R46, 0x1 ;  /* 0x0000002e44267211 */ /* 0x05cfe600078008ff */
        /* <DEDUP_REMOVED lines=84> */
.L_x_890:
[----:B------:R-:W-:Y:S05]  /*6aa0*/  BSYNC B0 ;  /* 0x0000000000007941 */ /* 0x000fea0003800000 */
.L_x_889:
[----:B-----5:R2:W-:Y:S02]  /*6ab0*/  STG.E.128 desc[UR6][R38.64], R8 ;  /* 0x0000000826007986 */ /* 0x0205e4000c101d06 */
.L_x_888:
[----:B------:R-:W-:Y:S05]  /*6ac0*/  BSYNC B1 ;  /* 0x0000000000017941 */ /* 0x000fea0003800000 */
.L_x_887:
        /* <DEDUP_REMOVED lines=10> */
[----:B------:R-:W3:Y:S01]  /*6b70*/  LDC.64 R6, c[0x0][0x248] ;  /* 0x00009200ff067b82 */ /* 0x000ee20000000a00 */
[----:B-1----:R-:W-:Y:S01]  /*6b80*/  IMAD.WIDE.U32 R2, R4, 0x140, R2 ;  /* 0x0000014004027825 */ /* 0x002fe200078e0002 */
[----:B------:R-:W-:Y:S03]  /*6b90*/  MOV R4, R46 ;  /* 0x0000002e00047202 */ /* 0x000fe60000000f00 */
[----:B------:R-:W-:Y:S02]  /*6ba0*/  IMAD R0, R5, 0x140, RZ ;  /* 0x0000014005007824 */ /* 0x000fe400078e02ff */
[----:B------:R-:W-:Y:S02]  /*6bb0*/  IMAD.MOV.U32 R5, RZ, RZ, R47 ;  /* 0x000000ffff057224 */ /* 0x000fe400078e002f */
[----:B------:R-:W-:Y:S02]  /*6bc0*/  IMAD.IADD R3, R3, 0x1, R0 ;  /* 0x0000000103037824 */ /* 0x000fe400078e0200 */
[----:B---3--:R-:W-:Y:S03]  /*6bd0*/  IMAD.WIDE.U32 R4, R6, 0x140, R4 ;  /* 0x0000014006047825 */ /* 0x008fe600078e0004 */
[----:B--2-4-:R1:W5:Y:S01]  /*6be0*/  LDG.E.128 R8, desc[UR6][R2.64] ;  /* 0x0000000602087981 */ /* 0x014362000c1e1d00 */
        /* <DEDUP_REMOVED lines=85> */
.L_x_894:
[----:B------:R-:W-:Y:S05]  /*7140*/  BSYNC B0 ;  /* 0x0000000000007941 */ /* 0x000fea0003800000 */
.L_x_893:
[----:B-----5:R2:W-:Y:S02]  /*7150*/  STG.E.128 desc[UR6][R38.64], R8 ;  /* 0x0000000826007986 */ /* 0x0205e4000c101d06 */
.L_x_892:
[----:B------:R-:W-:Y:S05]  /*7160*/  BSYNC B1 ;  /* 0x0000000000017941 */ /* 0x000fea0003800000 */
.L_x_891:
        /* <DEDUP_REMOVED lines=103> */
.L_x_898:
[----:B------:R-:W-:Y:S05]  /*77e0*/  BSYNC B0 ;  /* 0x0000000000007941 */ /* 0x000fea0003800000 */
.L_x_897:
[----:B-----5:R2:W-:Y:S02]  /*77f0*/  STG.E.128 desc[UR6][R38.64], R8 ;  /* 0x0000000826007986 */ /* 0x0205e4000c101d06 */
.L_x_896:
[----:B------:R-:W-:Y:S05]  /*7800*/  BSYNC B1 ;  /* 0x0000000000017941 */ /* 0x000fea0003800000 */
.L_x_895:
        /* <DEDUP_REMOVED lines=23> */
[----:B------:R-:W-:Y:S01]  /*7980*/  IMAD.MOV.U32 R0, RZ, RZ, RZ ;  /* 0x000000ffff007224 */ /* 0x000fe200078e00ff */
[C---:B-----5:R-:W-:Y:S01]  /*7990*/  LOP3.LUT R25, R9.reuse, 0xffff0000, RZ, 0xc0, !PT ;  /* 0xffff000009197812 */ /* 0x060fe200078ec0ff */
[----:B------:R-:W-:Y:S01]  /*79a0*/  IMAD.U32 R24, R9, 0x10000, RZ ;  /* 0x0001000009187824 */ /* 0x000fe200078e00ff */
[C---:B------:R-:W-:Y:S01]  /*79b0*/  SHF.L.U32 R28, R11.reuse, 0x10, RZ ;  /* 0x000000100b1c7819 */ /* 0x040fe200000006ff */
[C---:B------:R-:W-:Y:S01]  /*79c0*/  IMAD.U32 R26, R10.reuse, 0x10000, RZ ;  /* 0x000100000a1a7824 */ /* 0x040fe200078e00ff */
[----:B------:R-:W-:Y:S02]  /*79d0*/  LOP3.LUT R29, R11, 0xffff0000, RZ, 0xc0, !PT ;  /* 0xffff00000b1d7812 */ /* 0x000fe400078ec0ff */
[----:B------:R-:W-:Y:S02]  /*79e0*/  LOP3.LUT R27, R10, 0xffff0000, RZ, 0xc0, !PT ;  /* 0xffff00000a1b7812 */ /* 0x000fe400078ec0ff */
[C---:B------:R-:W-:Y:S02]  /*79f0*/  SHF.L.U32 R22, R8.reuse, 0x10, RZ ;  /* 0x0000001008167819 */ /* 0x040fe400000006ff */
[----:B------:R-:W-:Y:S01]  /*7a00*/  LOP3.LUT R23, R8, 0xffff0000, RZ, 0xc0, !PT ;  /* 0xffff000008177812 */ /* 0x000fe200078ec0ff */
[----:B------:R-:W-:Y:S01]  /*7a10*/  @P1 IMAD R44, RZ, RZ, -UR56 ;  /* 0x80000038ff2c1e24 */ /* 0x000fe2000f8e02ff */
[----:B------:R-:W-:Y:S04]  /*7a20*/  @P1 IADD3 R0, RZ, -UR56, RZ ;  /* 0x80000038ff001c10 */ /* 0x000fe8000fffe0ff */
[----:B-1----:R-:W-:Y:S02]  /*7a30*/  LEA R2, P0, R44, R2, 0x1 ;  /* 0x000000022c027211 */ /* 0x002fe400078008ff */
[----:B------:R-:W-:Y:S02]  /*7a40*/  IADD3 R13, P2, R72, R0, RZ ;  /* 0x00000000480d7210 */ /* 0x000fe40007f5e0ff */
[----:B------:R-:W-:Y:S02]  /*7a50*/  LEA.HI.X.SX32 R3, R44, R3, 0x1, P0 ;  /* 0x000000032c037211 */ /* 0x000fe400000f0eff */
[-C--:B------:R-:W-:Y:S02]  /*7a60*/  LEA.HI.X.SX32 R0, R0, R79.reuse, 0x1, P2 ;  /* 0x0000004f00007211 */ /* 0x080fe400010f0eff */
[C---:B------:R-:W-:Y:S01]  /*7a70*/  LEA R12, P0, R13.reuse, R54, 0x1 ;  /* 0x000000360d0c7211 */ /* 0x040fe200078008ff */
[----:B------:R1:W2:Y:S03]  /*7a80*/  LDG.E.128 R4, desc[UR6][R2.64] ;  /* 0x0000000602047981 */ /* 0x0002a6000c1e1d00 */
[----:B------:R-:W-:Y:S01]  /*7a90*/  LEA.HI.X R13, R13, R52, R0, 0x1, P0 ;  /* 0x000000340d0d7211 */ /* 0x000fe200000f0c00 */
[----:B------:R-:W-:Y:S02]  /*7aa0*/  IMAD.MOV.U32 R0, RZ, RZ, RZ ;  /* 0x000000ffff007224 */ /* 0x000fe400078e00ff */
[----:B------:R-:W-:Y:S02]  /*7ab0*/  @P1 IMAD R0, RZ, RZ, -UR56 ;  /* 0x80000038ff001e24 */ /* 0x000fe4000f8e02ff */
[----:B------:R3:W4:Y:S03]  /*7ac0*/  LDG.E.128 R40, desc[UR6][R12.64] ;  /* 0x000000060c287981 */ /* 0x000726000c1e1d00 */
[----:B-1----:R-:W-:Y:S04]  /*7ad0*/  IADD3 R3, P0, R72, R0, RZ ;  /* 0x0000000048037210 */ /* 0x002fe80007f1e0ff */
[----:B------:R-:W-:Y:S02]  /*7ae0*/  LEA.HI.X.SX32 R0, R0, R79, 0x1, P0 ;  /* 0x0000004f00007211 */ /* 0x000fe400000f0eff */
[C---:B------:R-:W-:Y:S04]  /*7af0*/  LEA R2, P0, R3.reuse, R55, 0x1 ;  /* 0x0000003703027211 */ /* 0x040fe800078008ff */
[----:B------:R-:W-:Y:S05]  /*7b00*/  LEA.HI.X R3, R3, R53, R0, 0x1, P0 ;  /* 0x0000003503037211 */ /* 0x000fea00000f0c00 */
[----:B------:R1:W4:Y:S01]  /*7b10*/  LDG.E.128 R32, desc[UR6][R2.64] ;  /* 0x0000000602207981 */ /* 0x000322000c1e1d00 */
[C---:B--2---:R-:W-:Y:S01]  /*7b20*/  LOP3.LUT R11, R4.reuse, 0xffff0000, RZ, 0xc0, !PT ;  /* 0xffff0000040b7812 */ /* 0x044fe200078ec0ff */
[----:B------:R-:W-:Y:S01]  /*7b30*/  IMAD.U32 R9, R4, 0x10000, RZ ;  /* 0x0001000004097824 */ /* 0x000fe200078e00ff */
[C---:B------:R-:W-:Y:S01]  /*7b40*/  LOP3.LUT R10, R5.reuse, 0xffff0000, RZ, 0xc0, !PT ;  /* 0xffff0000050a7812 */ /* 0x040fe200078ec0ff */
[----:B---3--:R-:W-:Y:S01]  /*7b50*/  IMAD.U32 R13, R5, 0x10000, RZ ;  /* 0x00010000050d7824 */ /* 0x008fe200078e00ff */
[C---:B------:R-:W-:Y:S01]  /*7b60*/  SHF.L.U32 R12, R6.reuse, 0x10, RZ ;  /* 0x00000010060c7819 */ /* 0x040fe200000006ff */
        /* <DEDUP_REMOVED lines=48> */
.L_x_902:
[----:B------:R-:W-:Y:S05]  /*7e70*/  BSYNC B0 ;  /* 0x0000000000007941 */ /* 0x000fea0003800000 */
.L_x_901:
[----:B-----5:R2:W-:Y:S02]  /*7e80*/  STG.E.128 desc[UR6][R38.64], R8 ;  /* 0x0000000826007986 */ /* 0x0205e4000c101d06 */
.L_x_900:
[----:B------:R-:W-:Y:S05]  /*7e90*/  BSYNC B1 ;  /* 0x0000000000017941 */ /* 0x000fea0003800000 */
.L_x_899:
[----:B-1----:R-:W-:Y:S01]  /*7ea0*/  MOV R5, R53 ;  /* 0x0000003500057202 */ /* 0x002fe20000000f00 */
[----:B------:R-:W1:Y:S01]  /*7eb0*/  LDC R0, c[0x0][0x2e0] ;  /* 0x0000b800ff007b82 */ /* 0x000e620000000800 */
[----:B------:R-:W-:Y:S01]  /*7ec0*/  MOV R3, R52 ;  /* 0x0000003400037202 */ /* 0x000fe20000000f00 */
[----:B------:R-:W-:Y:S01]  /*7ed0*/  IMAD.MOV.U32 R4, RZ, RZ, R55 ;  /* 0x000000ffff047224 */ /* 0x000fe200078e0037 */
[----:B------:R-:W-:Y:S01]  /*7ee0*/  UMOV UR4, UR5 ;  /* 0x0000000500047c82 */ /* 0x000fe20008000000 */
[----:B------:R-:W-:Y:S02]  /*7ef0*/  IMAD.MOV.U32 R2, RZ, RZ, R54 ;  /* 0x000000ffff027224 */ /* 0x000fe400078e0036 */
[----:B-1----:R-:W-:Y:S05]  /*7f00*/  IMAD.U32 R0, R0, -0x80, RZ ;  /* 0xffffff8000007824 */ /* 0x002fea00078e00ff */
[C---:B------:R-:W-:Y:S02]  /*7f10*/  LEA R55, P1, R0.reuse, R4, 0x1 ;  /* 0x0000000400377211 */ /* 0x040fe400078208ff */
[C---:B------:R-:W-:Y:S02]  /*7f20*/  LEA R54, P0, R0.reuse, R2, 0x1 ;  /* 0x0000000200367211 */ /* 0x040fe400078008ff */
[C---:B------:R-:W-:Y:S02]  /*7f30*/  LEA.HI.X.SX32 R53, R0.reuse, R5, 0x1, P1 ;  /* 0x0000000500357211 */ /* 0x040fe400008f0eff */
[----:B------:R-:W-:Y:S01]  /*7f40*/  LEA.HI.X.SX32 R52, R0, R3, 0x1, P0 ;  /* 0x0000000300347211 */ /* 0x000fe200000f0eff */
[----:B------:R-:W-:Y:S08]  /*7f50*/  BRA `(.L_x_870) ;  /* 0x0000000400887947 */ /* 0x000ff00003800000 */
.L_x_852:
[----:B-1----:R-:W-:Y:S01]  /*7f60*/  @!P0 IMAD.MOV.U32 R2, RZ, RZ, R49 ;  /* 0x000000ffff028224 */ /* 0x002fe200078e0031 */
[----:B------:R-:W-:Y:S01]  /*7f70*/  @!P0 MOV R4, R46 ;  /* 0x0000002e00048202 */ /* 0x000fe20000000f00 */
[----:B------:R-:W-:Y:S01]  /*7f80*/  @!P0 IMAD.MOV.U32 R3, RZ, RZ, R48 ;  /* 0x000000ffff038224 */ /* 0x000fe200078e0030 */
[C---:B------:R-:W-:Y:S01]  /*7f90*/  ISETP.GE.OR P2, PT, R58.reuse, R37, P1 ;  /* 0x000000253a00720c */ /* 0x040fe20000f46670 */
[----:B------:R-:W-:Y:S01]  /*7fa0*/  @!P0 IMAD.MOV.U32 R5, RZ, RZ, R47 ;  /* 0x000000ffff058224 */ /* 0x000fe200078e002f */
[----:B------:R-:W-:Y:S02]  /*7fb0*/  UMOV UR4, URZ ;  /* 0x0000003f00047c82 */ /* 0x000fe40008000000 */
[----:B------:R1:W2:Y:S01]  /*7fc0*/  @!P0 LDG.E.128 R8, desc[UR6][R2.64] ;  /* 0x0000000602088981 */ /* 0x0002a2000c1e1d00 */
[----:B------:R-:W-:Y:S11]  /*7fd0*/  ISETP.LT.OR P2, PT, R58, R45, P2 ;  /* 0x0000002d3a00720c */ /* 0x000ff60001741670 */
[----:B------:R-:W-:Y:S02]  /*7fe0*/  @!UPT UIADD3 URZ, URZ, URZ, URZ ;  /* 0x0000003f3f3ff290 */ /* 0x000fe4000fffe03f */
[C---:B-1----:R-:W-:Y:S04]  /*7ff0*/  @!P2 LEA R2, P3, R65.reuse, R49, 0x1 ;  /* 0x000000314102a211 */ /* 0x042fe800078608ff */
[----:B------:R-:W-:Y:S01]  /*8000*/  @!P2 LEA.HI.X R3, R65, R48, R90, 0x1, P3 ;  /* 0x000000304103a211 */ /* 0x000fe200018f0c5a */
[----:B--2---:R1:W-:Y:S01]  /*8010*/  @!P0 STG.E.128 desc[UR6][R4.64], R8 ;  /* 0x0000000804008986 */ /* 0x0043e2000c101d06 */
[C---:B------:R-:W-:Y:S04]  /*8020*/  ISETP.GE.OR P0, PT, R59.reuse, R37, P1 ;  /* 0x000000253b00720c */ /* 0x040fe80000f06670 */
[----:B------:R-:W-:Y:S01]  /*8030*/  ISETP.LT.OR P0, PT, R59, R45, P0 ;  /* 0x0000002d3b00720c */ /* 0x000fe20000701670 */
[----:B-1----:R1:W2:Y:S01]  /*8040*/  @!P2 LDG.E.128 R8, desc[UR6][R2.64] ;  /* 0x000000060208a981 */ /* 0x0022a2000c1e1d00 */
[C---:B------:R-:W-:Y:S04]  /*8050*/  @!P2 LEA R4, P4, R245.reuse, R46, 0x1 ;  /* 0x0000002ef504a211 */ /* 0x040fe800078808ff */
[----:B------:R-:W-:Y:S07]  /*8060*/  @!P2 LEA.HI.X R5, R245, R47, R248, 0x1, P4 ;  /* 0x0000002ff505a211 */ /* 0x000fee00020f0cf8 */
[C---:B-1----:R-:W-:Y:S04]  /*8070*/  @!P0 LEA R2, P3, R70.reuse, R49, 0x1 ;  /* 0x0000003146028211 */ /* 0x042fe800078608ff */
[-C--:B------:R-:W-:Y:S01]  /*8080*/  @!P0 LEA.HI.X R3, R70, R48.reuse, R91, 0x1, P3 ;  /* 0x0000003046038211 */ /* 0x080fe200018f0c5b */
[----:B--2---:R1:W-:Y:S01]  /*8090*/  @!P2 STG.E.128 desc[UR6][R4.64], R8 ;  /* 0x000000080400a986 */ /* 0x0043e2000c101d06 */
[C---:B------:R-:W-:Y:S04]  /*80a0*/  ISETP.GE.OR P2, PT, R63.reuse, R37, P1 ;  /* 0x000000253f00720c */ /* 0x040fe80000f46670 */
[----:B------:R-:W-:Y:S01]  /*80b0*/  ISETP.LT.OR P2, PT, R63, R45, P2 ;  /* 0x0000002d3f00720c */ /* 0x000fe20001741670 */
[----:B-1----:R1:W2:Y:S11]  /*80c0*/  @!P0 LDG.E.128 R8, desc[UR6][R2.64] ;  /* 0x0000000602088981 */ /* 0x0022b6000c1e1d00 */
[----:B------:R-:W-:Y:S01]  /*80d0*/  @!UPT UIADD3 URZ, URZ, URZ, URZ ;  /* 0x0000003f3f3ff290 */ /* 0x000fe2000fffe03f */
[----:B------:R-:W3:Y:S01]  /*80e0*/  @!P2 LDC.64 R4, c[0x0][0x338] ;  /* 0x0000ce00ff04ab82 */ /* 0x000ee20000000a00 */
[----:B-1----:R-:W-:Y:S01]  /*80f0*/  @!P2 IMAD.MOV.U32 R2, RZ, RZ, R49 ;  /* 0x000000ffff02a224 */ /* 0x002fe200078e0031 */
[----:B------:R-:W-:Y:S01]  /*8100*/  @!P2 MOV R3, R48 ;  /* 0x000000300003a202 */ /* 0x000fe20000000f00 */
[----:B---3--:R-:W-:Y:S02]  /*8110*/  @!P2 IMAD R0, R5, 0xc0, RZ ;  /* 0x000000c00500a824 */ /* 0x008fe400078e02ff */
[----:B------:R-:W-:Y:S01]  /*8120*/  @!P2 IMAD.WIDE.U32 R2, R4, 0xc0, R2 ;  /* 0x000000c00402a825 */ /* 0x000fe200078e0002 */
[C---:B------:R-:W-:Y:S03]  /*8130*/  @!P0 LEA R4, P3, R66.reuse, R46, 0x1 ;  /* 0x0000002e42048211 */ /* 0x040fe600078608ff */
[----:B------:R-:W-:Y:S01]  /*8140*/  @!P2 IMAD.IADD R3, R3, 0x1, R0 ;  /* 0x000000010303a824 */ /* 0x000fe200078e0200 */
[----:B------:R-:W-:Y:S05]  /*8150*/  @!P0 LEA.HI.X R5, R66, R47, R88, 0x1, P3 ;  /* 0x0000002f42058211 */ /* 0x000fea00018f0c58 */
[----:B--2---:R1:W-:Y:S01]  /*8160*/  @!P0 STG.E.128 desc[UR6][R4.64], R8 ;  /* 0x0000000804008986 */ /* 0x0043e2000c101d06 */
[C---:B------:R-:W-:Y:S04]  /*8170*/  ISETP.GE.OR P0, PT, R62.reuse, R37, P1 ;  /* 0x000000253e00720c */ /* 0x040fe80000f06670 */
[----:B------:R-:W-:Y:S01]  /*8180*/  ISETP.LT.OR P0, PT, R62, R45, P0 ;  /* 0x0000002d3e00720c */ /* 0x000fe20000701670 */
[----:B-1----:R1:W2:Y:S01]  /*8190*/  @!P2 LDG.E.128 R8, desc[UR6][R2.64] ;  /* 0x000000060208a981 */ /* 0x0022a2000c1e1d00 */
[----:B------:R-:W3:Y:S01]  /*81a0*/  @!P2 LDC.64 R4, c[0x0][0x248] ;  /* 0x00009200ff04ab82 */ /* 0x000ee20000000a00 */
[----:B-1----:R-:W-:Y:S01]  /*81b0*/  @!P2 IMAD.MOV.U32 R2, RZ, RZ, R46 ;  /* 0x000000ffff02a224 */ /* 0x002fe200078e002e */
[----:B------:R-:W-:Y:S01]  /*81c0*/  @!P2 MOV R3, R47 ;  /* 0x0000002f0003a202 */ /* 0x000fe20000000f00 */
[----:B---3--:R-:W-:Y:S02]  /*81d0*/  @!P2 IMAD R0, R5, 0xc0, RZ ;  /* 0x000000c00500a824 */ /* 0x008fe400078e02ff */
[----:B------:R-:W-:Y:S06]  /*81e0*/  @!P2 IMAD.WIDE.U32 R2, R4, 0xc0, R2 ;  /* 0x000000c00402a825 */ /* 0x000fec00078e0002 */
[----:B------:R-:W-:Y:S01]  /*81f0*/  @!P0 LEA R4, P3, R71, R49, 0x1 ;  /* 0x0000003147048211 */ /* 0x000fe200078608ff */
[----:B------:R-:W-:Y:S03]  /*8200*/  @!P2 IMAD.IADD R3, R3, 0x1, R0 ;  /* 0x000000010303a824 */ /* 0x000fe600078e0200 */
[-C--:B------:R-:W-:Y:S02]  /*8210*/  @!P0 LEA.HI.X R5, R71, R48.reuse, R92, 0x1, P3 ;  /* 0x0000003047058211 */ /* 0x080fe400018f0c5c */
[----:B--2---:R1:W-:Y:S01]  /*8220*/  @!P2 STG.E.128 desc[UR6][R2.64], R8 ;  /* 0x000000080200a986 */ /* 0x0043e2000c101d06 */
[C---:B------:R-:W-:Y:S04]  /*8230*/  ISETP.GE.OR P2, PT, R61.reuse, R37, P1 ;  /* 0x000000253d00720c */ /* 0x040fe80000f46670 */
[----:B------:R-:W-:Y:S11]  /*8240*/  ISETP.LT.OR P2, PT, R61, R45, P2 ;  /* 0x0000002d3d00720c */ /* 0x000ff60001741670 */
[----:B------:R-:W-:Y:S02]  /*8250*/  @!UPT UIADD3 URZ, URZ, URZ, URZ ;  /* 0x0000003f3f3ff290 */ /* 0x000fe4000fffe03f */
[----:B-1----:R-:W-:Y:S01]  /*8260*/  @!P2 IMAD.MOV.U32 R2, RZ, RZ, R49 ;  /* 0x000000ffff02a224 */ /* 0x002fe200078e0031 */
[----:B------:R1:W2:Y:S01]  /*8270*/  @!P0 LDG.E.128 R8, desc[UR6][R4.64] ;  /* 0x0000000604088981 */ /* 0x0002a2000c1e1d00 */
[----:B------:R-:W-:Y:S01]  /*8280*/  @!P2 MOV R3, R48 ;  /* 0x000000300003a202 */ /* 0x000fe20000000f00 */
[----:B-1----:R-:W1:Y:S02]  /*8290*/  @!P2 LDC.64 R4, c[0x0][0x338] ;  /* 0x0000ce00ff04ab82 */ /* 0x002e640000000a00 */
[----:B-1----:R-:W-:Y:S01]  /*82a0*/  @!P2 IMAD.WIDE.U32 R2, R4, 0x140, R2 ;  /* 0x000001400402a825 */ /* 0x002fe200078e0002 */
[C---:B------:R-:W-:Y:S03]  /*82b0*/  @!P0 LEA R4, P3, R68.reuse, R46, 0x1 ;  /* 0x0000002e44048211 */ /* 0x040fe600078608ff */
[----:B------:R-:W-:Y:S01]  /*82c0*/  @!P2 IMAD R0, R5, 0x140, RZ ;  /* 0x000001400500a824 */ /* 0x000fe200078e02ff */
[----:B------:R-:W-:Y:S03]  /*82d0*/  @!P0 LEA.HI.X R5, R68, R47, R89, 0x1, P3 ;  /* 0x0000002f44058211 */ /* 0x000fe600018f0c59 */
[----:B------:R-:W-:Y:S02]  /*82e0*/  @!P2 IMAD.IADD R3, R3, 0x1, R0 ;  /* 0x000000010303a824 */ /* 0x000fe400078e0200 */
[----:B--2---:R1:W-:Y:S01]  /*82f0*/  @!P0 STG.E.128 desc[UR6][R4.64], R8 ;  /* 0x0000000804008986 */ /* 0x0043e2000c101d06 */
[-C--:B------:R-:W-:Y:S02]  /*8300*/  ISETP.GE.OR P0, PT, R60, R37.reuse, P1 ;  /* 0x000000253c00720c */ /* 0x080fe40000f06670 */
[----:B------:R-:W-:Y:S02]  /*8310*/  ISETP.GE.OR P1, PT, R64, R37, P1 ;  /* 0x000000254000720c */ /* 0x000fe40000f26670 */
[-C--:B------:R-:W-:Y:S02]  /*8320*/  ISETP.LT.OR P0, PT, R60, R45.reuse, P0 ;  /* 0x0000002d3c00720c */ /* 0x080fe40000701670 */
[----:B------:R-:W-:Y:S11]  /*8330*/  ISETP.LT.OR P1, PT, R64, R45, P1 ;  /* 0x0000002d4000720c */ /* 0x000ff60000f21670 */
[----:B------:R-:W2:Y:S01]  /*8340*/  @!P0 LDC.64 R12, c[0x0][0x338] ;  /* 0x0000ce00ff0c8b82 */ /* 0x000ea20000000a00 */
[----:B-1----:R-:W-:Y:S01]  /*8350*/  @!P2 IMAD.MOV.U32 R4, RZ, RZ, R46 ;  /* 0x000000ffff04a224 */ /* 0x002fe200078e002e */
[----:B------:R1:W3:Y:S01]  /*8360*/  @!P2 LDG.E.128 R8, desc[UR6][R2.64] ;  /* 0x000000060208a981 */ /* 0x0002e2000c1e1d00 */
[-C--:B------:R-:W-:Y:S01]  /*8370*/  @!P2 MOV R5, R47.reuse ;  /* 0x0000002f0005a202 */ /* 0x080fe20000000f00 */
[----:B--2---:R-:W-:Y:S04]  /*8380*/  @!P0 IMAD R0, R13, 0x180, RZ ;  /* 0x000001800d008824 */ /* 0x004fe800078e02ff */
[----:B-1----:R-:W1:Y:S02]  /*8390*/  @!P2 LDC.64 R2, c[0x0][0x248] ;  /* 0x00009200ff02ab82 */ /* 0x002e640000000a00 */
[----:B-1----:R-:W-:Y:S04]  /*83a0*/  @!P2 IMAD.WIDE.U32 R4, R2, 0x140, R4 ;  /* 0x000001400204a825 */ /* 0x002fe800078e0004 */
[----:B------:R-:W-:Y:S02]  /*83b0*/  @!P2 IMAD R6, R3, 0x140, RZ ;  /* 0x000001400306a824 */ /* 0x000fe400078e02ff */
[----:B------:R-:W-:Y:S02]  /*83c0*/  @!P0 IMAD.MOV.U32 R2, RZ, RZ, R49 ;  /* 0x000000ffff028224 */ /* 0x000fe400078e0031 */
[----:B------:R-:W-:Y:S01]  /*83d0*/  @!P0 IMAD.MOV.U32 R3, RZ, RZ, R48 ;  /* 0x000000ffff038224 */ /* 0x000fe200078e0030 */
[----:B------:R-:W-:Y:S02]  /*83e0*/  @!P2 IADD3 R5, R5, R6, RZ ;  /* 0x000000060505a210 */ /* 0x000fe40007ffe0ff */
[----:B------:R-:W1:Y:S01]  /*83f0*/  @!P1 LDC.64 R6, c[0x0][0x338] ;  /* 0x0000ce00ff069b82 */ /* 0x000e620000000a00 */
[----:B------:R-:W-:Y:S04]  /*8400*/  @!P0 IMAD.WIDE.U32 R2, R12, 0x180, R2 ;  /* 0x000001800c028825 */ /* 0x000fe800078e0002 */
[----:B------:R-:W-:Y:S02]  /*8410*/  @!P0 IMAD.IADD R3, R3, 0x1, R0 ;  /* 0x0000000103038824 */ /* 0x000fe400078e0200 */
[----:B-1----:R-:W-:Y:S01]  /*8420*/  @!P1 IMAD R7, R7, 0x1c0, RZ ;  /* 0x000001c007079824 */ /* 0x002fe200078e02ff */
[----:B---3--:R1:W-:Y:S02]  /*8430*/  @!P2 STG.E.128 desc[UR6][R4.64], R8 ;  /* 0x000000080400a986 */ /* 0x0083e4000c101d06 */
[----:B-1----:R-:W-:Y:S04]  /*8440*/  @!P0 IMAD.MOV.U32 R4, RZ, RZ, R46 ;  /* 0x000000ffff048224 */ /* 0x002fe800078e002e */
[----:B------:R1:W2:Y:S01]  /*8450*/  @!P0 LDG.E.128 R8, desc[UR6][R2.64] ;  /* 0x0000000602088981 */ /* 0x0002a2000c1e1d00 */
[----:B------:R-:W-:Y:S01]  /*8460*/  @!P0 MOV R5, R47 ;  /* 0x0000002f00058202 */ /* 0x000fe20000000f00 */
[----:B-1----:R-:W1:Y:S02]  /*8470*/  @!P0 LDC.64 R2, c[0x0][0x248] ;  /* 0x00009200ff028b82 */ /* 0x002e640000000a00 */
[----:B-1----:R-:W-:Y:S04]  /*8480*/  @!P0 IMAD.WIDE.U32 R4, R2, 0x180, R4 ;  /* 0x0000018002048825 */ /* 0x002fe800078e0004 */
[----:B------:R-:W-:Y:S02]  /*8490*/  @!P0 IMAD R0, R3, 0x180, RZ ;  /* 0x0000018003008824 */ /* 0x000fe400078e02ff */
[----:B------:R-:W-:Y:S02]  /*84a0*/  @!P1 IMAD.MOV.U32 R2, RZ, RZ, R49 ;  /* 0x000000ffff029224 */ /* 0x000fe400078e0031 */
[----:B------:R-:W-:Y:S01]  /*84b0*/  @!P1 IMAD.MOV.U32 R3, RZ, RZ, R48 ;  /* 0x000000ffff039224 */ /* 0x000fe200078e0030 */
[----:B------:R-:W-:Y:S01]  /*84c0*/  @!P0 IADD3 R5, R5, R0, RZ ;  /* 0x0000000005058210 */ /* 0x000fe20007ffe0ff */
[----:B------:R-:W-:Y:S04]  /*84d0*/  @!P1 IMAD.WIDE.U32 R2, R6, 0x1c0, R2 ;  /* 0x000001c006029825 */ /* 0x000fe800078e0002 */
[----:B------:R-:W-:Y:S01]  /*84e0*/  @!P1 IMAD.IADD R3, R3, 0x1, R7 ;  /* 0x0000000103039824 */ /* 0x000fe200078e0207 */
[----:B--2---:R1:W-:Y:S02]  /*84f0*/  @!P0 STG.E.128 desc[UR6][R4.64], R8 ;  /* 0x0000000804008986 */ /* 0x0043e4000c101d06 */
[----:B-1----:R-:W1:Y:S04]  /*8500*/  @!P1 LDC.64 R8, c[0x0][0x248] ;  /* 0x00009200ff089b82 */ /* 0x002e680000000a00 */
[----:B------:R2:W3:Y:S01]  /*8510*/  @!P1 LDG.E.128 R4, desc[UR6][R2.64] ;  /* 0x0000000602049981 */ /* 0x0004e2000c1e1d00 */
[----:B-1----:R-:W-:Y:S02]  /*8520*/  @!P1 IMAD R9, R9, 0x1c0, RZ ;  /* 0x000001c009099824 */ /* 0x002fe400078e02ff */
[----:B--2---:R-:W-:Y:S01]  /*8530*/  @!P1 IMAD.MOV.U32 R3, RZ, RZ, R47 ;  /* 0x000000ffff039224 */ /* 0x004fe200078e002f */
[----:B------:R-:W-:Y:S05]  /*8540*/  @!P1 MOV R2, R46 ;  /* 0x0000002e00029202 */ /* 0x000fea0000000f00 */
[----:B------:R-:W-:Y:S05]  /*8550*/  @!P1 IMAD.WIDE.U32 R2, R8, 0x1c0, R2 ;  /* 0x000001c008029825 */ /* 0x000fea00078e0002 */
[----:B------:R-:W-:Y:S05]  /*8560*/  @!P1 IADD3 R3, R3, R9, RZ ;  /* 0x0000000903039210 */ /* 0x000fea0007ffe0ff */
[----:B---3--:R1:W-:Y:S02]  /*8570*/  @!P1 STG.E.128 desc[UR6][R2.64], R4 ;  /* 0x0000000402009986 */ /* 0x0083e4000c101d06 */
.L_x_870:
[----:B------:R-:W-:Y:S01]  /*8580*/  PLOP3.LUT P0, PT, PT, PT, UP0, 0x40, 0x0 ;  /* 0x000000000000781c */ /* 0x000fe20003f0e808 */
[----:B-12---:R-:W-:Y:S01]  /*8590*/  IMAD.MOV.U32 R2, RZ, RZ, R49 ;  /* 0x000000ffff027224 */ /* 0x006fe200078e0031 */
[----:B------:R-:W1:Y:S01]  /*85a0*/  LDC R0, c[0x0][0x338] ;  /* 0x0000ce00ff007b82 */ /* 0x000e620000000800 */
[----:B------:R-:W-:Y:S02]  /*85b0*/  IMAD.MOV.U32 R3, RZ, RZ, R48 ;  /* 0x000000ffff037224 */ /* 0x000fe400078e0030 */
[----:B-1----:R-:W-:Y:S05]  /*85c0*/  IMAD.U32 R0, R0, -0x100, RZ ;  /* 0xffffff0000007824 */ /* 0x002fea00078e00ff */
[C---:B------:R-:W-:Y:S04]  /*85d0*/  LEA R49, P1, R0.reuse, R2, 0x1 ;  /* 0x0000000200317211 */ /* 0x040fe800078208ff */
[----:B------:R-:W-:Y:S01]  /*85e0*/  LEA.HI.X.SX32 R48, R0, R3, 0x1, P1 ;  /* 0x0000000300307211 */ /* 0x000fe200008f0eff */
[----:B------:R-:W-:Y:S08]  /*85f0*/  @P0 BRA `(.L_x_903) ;  /* 0x0000000400340947 */ /* 0x000ff00003800000 */
[----:B------:R-:W-:Y:S04]  /*8600*/  IADD3 R0, R20, -0x1, RZ ;  /* 0xffffffff14007810 */ /* 0x000fe80007ffe0ff */
[----:B------:R-:W-:Y:S11]  /*8610*/  ISETP.GT.AND P0, PT, R0, R93, PT ;  /* 0x0000005d0000720c */ /* 0x000ff60003f04270 */
[----:B------:R-:W-:Y:S02]  /*8620*/  @!UPT UIADD3 URZ, URZ, URZ, URZ ;  /* 0x0000003f3f3ff290 */ /* 0x000fe4000fffe03f */
[----:B------:R-:W-:Y:S05]  /*8630*/  @!P0 BRA `(.L_x_904) ;  /* 0x0000000400548947 */ /* 0x000fea0003800000 */
[----:B------:R-:W1:Y:S01]  /*8640*/  LDC R3, c[0x0][0x380] ;  /* 0x0000e000ff037b82 */ /* 0x000e620000000800 */
[----:B---34-:R-:W-:Y:S02]  /*8650*/  IABS R6, R19 ;  /* 0x0000001300067213 */ /* 0x018fe40000000000 */
[----:B-1----:R-:W-:Y:S04]  /*8660*/  IABS R9, R3 ;  /* 0x0000000300097213 */ /* 0x002fe80000000000 */
[----:B------:R-:W1:Y:S10]  /*8670*/  I2F.RP R4, R9 ;  /* 0x0000000900047306 */ /* 0x000e740000209400 */
[----:B-1----:R-:W1:Y:S02]  /*8680*/  MUFU.RCP R4, R4 ;  /* 0x0000000400047308 */ /* 0x002e640000001000 */
[----:B-1----:R-:W-:Y:S08]  /*8690*/  VIADD R4, R4, 0xffffffe ;  /* 0x0ffffffe04047836 */ /* 0x002ff00000000000 */
[----:B------:R-:W1:Y:S02]  /*86a0*/  F2I.FTZ.U32.TRUNC.NTZ R5, R4 ;  /* 0x0000000400057305 */ /* 0x000e64000021f000 */
[--C-:B-1----:R-:W-:Y:S02]  /*86b0*/  IMAD.MOV R0, RZ, RZ, -R5.reuse ;  /* 0x000000ffff007224 */ /* 0x102fe400078e0a05 */
[----:B------:R-:W-:Y:S03]  /*86c0*/  IMAD.MOV.U32 R4, RZ, RZ, RZ ;  /* 0x000000ffff047224 */ /* 0x000fe600078e00ff */
[----:B------:R-:W-:Y:S01]  /*86d0*/  MOV R2, R0 ;  /* 0x0000000000027202 */ /* 0x000fe20000000f00 */
[----:B------:R-:W-:Y:S04]  /*86e0*/  VIADD R0, R21, 0xfffffe00 ;  /* 0xfffffe0015007836 */ /* 0x000fe80000000000 */
[----:B------:R-:W-:Y:S01]  /*86f0*/  IMAD R2, R2, R9, RZ ;  /* 0x0000000902027224 */ /* 0x000fe200078e02ff */
[----:B------:R-:W-:Y:S03]  /*8700*/  IABS R7, R0 ;  /* 0x0000000000077213 */ /* 0x000fe60000000000 */
        /* <DEDUP_REMOVED lines=12> */
[----:B------:R-:W-:Y:S01]  /*87d0*/  ISETP.NE.AND P0, PT, R3, RZ, PT ;  /* 0x000000ff0300720c */ /* 0x000fe20003f05270 */
[----:B------:R-:W-:Y:S01]  /*87e0*/  @!P3 VIADD R4, R4, 0x1 ;  /* 0x000000010404b836 */ /* 0x000fe20000000000 */
[-C--:B------:R-:W-:Y:S02]  /*87f0*/  ISETP.GE.U32.AND P4, PT, R5, R9.reuse, PT ;  /* 0x000000090500720c */ /* 0x080fe40003f86070 */
[----:B------:R-:W-:Y:S02]  /*8800*/  ISETP.GE.U32.AND P5, PT, R6, R9, PT ;  /* 0x000000090600720c */ /* 0x000fe40003fa6070 */
[-C--:B------:R-:W-:Y:S02]  /*8810*/  LOP3.LUT R6, R0, R3.reuse, RZ, 0x3c, !PT ;  /* 0x0000000300067212 */ /* 0x080fe400078e3cff */
[-C--:B------:R-:W-:Y:S02]  /*8820*/  LOP3.LUT R5, R19, R3.reuse, RZ, 0x3c, !PT ;  /* 0x0000000313057212 */ /* 0x080fe400078e3cff */
[----:B------:R-:W-:Y:S02]  /*8830*/  ISETP.GE.AND P1, PT, R6, RZ, PT ;  /* 0x000000ff0600720c */ /* 0x000fe40003f26270 */
[----:B------:R-:W-:Y:S02]  /*8840*/  ISETP.GE.AND P2, PT, R5, RZ, PT ;  /* 0x000000ff0500720c */ /* 0x000fe40003f46270 */
[----:B------:R-:W-:Y:S02]  /*8850*/  LOP3.LUT R6, RZ, R3, RZ, 0x33, !PT ;  /* 0x00000003ff067212 */ /* 0x000fe400078e33ff */
[----:B------:R-:W-:Y:S01]  /*8860*/  @P4 IADD3 R2, R2, 0x1, RZ ;  /* 0x0000000102024810 */ /* 0x000fe20007ffe0ff */
[----:B------:R-:W-:Y:S01]  /*8870*/  @P5 VIADD R4, R4, 0x1 ;  /* 0x0000000104045836 */ /* 0x000fe20000000000 */
[----:B------:R-:W-:Y:S05]  /*8880*/  IADD3 R0, -R19, R0, RZ ;  /* 0x0000000013007210 */ /* 0x000fea0007ffe1ff */
[----:B------:R-:W-:Y:S02]  /*8890*/  @!P1 IADD3 R2, -R2, RZ, RZ ;  /* 0x000000ff02029210 */ /* 0x000fe40007ffe1ff */
[----:B------:R-:W-:Y:S02]  /*88a0*/  @!P2 IMAD.MOV R4, RZ, RZ, -R4 ;  /* 0x000000ffff04a224 */ /* 0x000fe400078e0a04 */
[C---:B------:R-:W-:Y:S03]  /*88b0*/  SEL R5, R6.reuse, R2, !P0 ;  /* 0x0000000206057207 */ /* 0x040fe60004000000 */
[----:B------:R-:W-:Y:S02]  /*88c0*/  SEL R2, R6, R4, !P0 ;  /* 0x0000000406027207 */ /* 0x000fe40004000000 */
[CC--:B------:R-:W-:Y:S02]  /*88d0*/  LEA R8, P1, R5.reuse, R242.reuse, 0x2 ;  /* 0x000000f205087211 */ /* 0x0c0fe400078210ff */
[C---:B------:R-:W-:Y:S02]  /*88e0*/  LEA R6, P0, R2.reuse, R242, 0x2 ;  /* 0x000000f202067211 */ /* 0x040fe400078010ff */
[-C--:B------:R-:W-:Y:S02]  /*88f0*/  LEA.HI.X.SX32 R9, R5, R243.reuse, 0x2, P1 ;  /* 0x000000f305097211 */ /* 0x080fe400008f16ff */
[C---:B------:R-:W-:Y:S01]  /*8900*/  LEA.HI.X.SX32 R7, R2.reuse, R243, 0x2, P0 ;  /* 0x000000f302077211 */ /* 0x040fe200000f16ff */
[----:B------:R-:W-:Y:S02]  /*8910*/  IMAD.IADD R2, R2, 0x1, -R5 ;  /* 0x0000000102027824 */ /* 0x000fe400078e0a05 */
[----:B------:R-:W2:Y:S02]  /*8920*/  LDG.E R8, desc[UR6][R8.64] ;  /* 0x0000000608087981 */ /* 0x000ea4000c1e1900 */
[----:B------:R-:W-:Y:S02]  /*8930*/  IMAD R0, R2, R3, R0 ;  /* 0x0000000302007224 */ /* 0x000fe400078e0200 */
[----:B------:R-:W2:Y:S02]  /*8940*/  LDG.E R6, desc[UR6][R6.64] ;  /* 0x0000000606067981 */ /* 0x000ea4000c1e1900 */
[----:B------:R-:W-:Y:S01]  /*8950*/  IMAD.WIDE.U32 R4, R0, UR12, RZ ;  /* 0x0000000c00047c25 */ /* 0x000fe2000f8e00ff */
[----:B--2---:R-:W-:Y:S02]  /*8960*/  IADD3 R9, -R6, R8, RZ ;  /* 0x0000000806097210 */ /* 0x004fe40007ffe1ff */
[----:B------:R-:W-:Y:S02]  /*8970*/  SHF.R.S32.HI R6, RZ, 0x1f, R0 ;  /* 0x0000001fff067819 */ /* 0x000fe40000011400 */
[----:B------:R-:W-:Y:S01]  /*8980*/  SHF.R.S32.HI R10, RZ, 0x1f, R9 ;  /* 0x0000001fff0a7819 */ /* 0x000fe20000011409 */
[C---:B------:R-:W-:Y:S04]  /*8990*/  IMAD.WIDE.U32 R2, R9.reuse, UR14, RZ ;  /* 0x0000000e09027c25 */ /* 0x040fe8000f8e00ff */
[----:B------:R-:W-:Y:S02]  /*89a0*/  IMAD R8, R10, UR14, RZ ;  /* 0x0000000e0a087c24 */ /* 0x000fe4000f8e02ff */
[----:B------:R-:W-:Y:S02]  /*89b0*/  IMAD R7, R6, UR12, RZ ;  /* 0x0000000c06077c24 */ /* 0x000fe4000f8e02ff */
[----:B------:R-:W-:Y:S02]  /*89c0*/  IMAD R8, R9, UR15, R8 ;  /* 0x0000000f09087c24 */ /* 0x000fe4000f8e0208 */
[----:B------:R-:W-:Y:S02]  /*89d0*/  IMAD R7, R0, UR13, R7 ;  /* 0x0000000d00077c24 */ /* 0x000fe4000f8e0207 */
[----:B------:R-:W-:Y:S01]  /*89e0*/  IMAD R10, R10, UR16, RZ ;  /* 0x000000100a0a7c24 */ /* 0x000fe2000f8e02ff */
[----:B------:R-:W-:Y:S01]  /*89f0*/  IADD3 R3, R3, R8, RZ ;  /* 0x0000000803037210 */ /* 0x000fe20007ffe0ff */
[----:B------:R-:W-:Y:S02]  /*8a00*/  IMAD.IADD R5, R5, 0x1, R7 ;  /* 0x0000000105057824 */ /* 0x000fe400078e0207 */
[----:B------:R-:W-:Y:S02]  /*8a10*/  IMAD R7, R6, UR10, RZ ;  /* 0x0000000a06077c24 */ /* 0x000fe4000f8e02ff */
[----:B------:R-:W-:Y:S04]  /*8a20*/  IMAD.WIDE.U32 R2, R0, UR10, R2 ;  /* 0x0000000a00027c25 */ /* 0x000fe8000f8e0002 */
[C---:B------:R-:W-:Y:S01]  /*8a30*/  IMAD.WIDE.U32 R4, R9.reuse, UR16, R4 ;  /* 0x0000001009047c25 */ /* 0x040fe2000f8e0004 */
[----:B------:R-:W-:Y:S03]  /*8a40*/  LEA R46, P0, R2, R46, 0x1 ;  /* 0x0000002e022e7211 */ /* 0x000fe600078008ff */
[----:B------:R-:W-:Y:S01]  /*8a50*/  IMAD R6, R9, UR17, R10 ;  /* 0x0000001109067c24 */ /* 0x000fe2000f8e020a */
[----:B------:R-:W-:Y:S01]  /*8a60*/  LEA R51, P1, R4, R51, 0x1 ;  /* 0x0000003304337211 */ /* 0x000fe200078208ff */
[----:B------:R-:W-:Y:S02]  /*8a70*/  IMAD R0, R0, UR11, R7 ;  /* 0x0000000b00007c24 */ /* 0x000fe4000f8e0207 */
[----:B------:R-:W-:Y:S03]  /*8a80*/  IMAD.IADD R5, R5, 0x1, R6 ;  /* 0x0000000105057824 */ /* 0x000fe600078e0206 */
[----:B------:R-:W-:Y:S02]  /*8a90*/  IADD3 R0, R3, R0, RZ ;  /* 0x0000000003007210 */ /* 0x000fe40007ffe0ff */
[----:B------:R-:W-:Y:S02]  /*8aa0*/  LEA.HI.X R50, R4, R50, R5, 0x1, P1 ;  /* 0x0000003204327211 */ /* 0x000fe400008f0c05 */
[----:B------:R-:W-:Y:S01]  /*8ab0*/  LEA.HI.X R47, R2, R47, R0, 0x1, P0 ;  /* 0x0000002f022f7211 */ /* 0x000fe200000f0c00 */
[----:B------:R-:W-:Y:S06]  /*8ac0*/  BRA `(.L_x_904) ;  /* 0x0000000000307947 */ /* 0x000fec0003800000 */
.L_x_903:
[----:B------:R-:W-:Y:S01]  /*8ad0*/  MOV R5, R50 ;  /* 0x0000003200057202 */ /* 0x000fe20000000f00 */
[----:B---34-:R-:W1:Y:S01]  /*8ae0*/  LDC R6, c[0x0][0x250] ;  /* 0x00009400ff067b82 */ /* 0x018e620000000800 */
[----:B------:R-:W-:Y:S01]  /*8af0*/  MOV R3, R47 ;  /* 0x0000002f00037202 */ /* 0x000fe20000000f00 */
[----:B------:R-:W-:Y:S06]  /*8b00*/  IMAD.MOV.U32 R4, RZ, RZ, R51 ;  /* 0x000000ffff047224 */ /* 0x000fec00078e0033 */
[----:B------:R-:W2:Y:S01]  /*8b10*/  LDC R0, c[0x0][0x248] ;  /* 0x00009200ff007b82 */ /* 0x000ea20000000800 */
[----:B------:R-:W-:Y:S02]  /*8b20*/  IMAD.MOV.U32 R2, RZ, RZ, R46 ;  /* 0x000000ffff027224 */ /* 0x000fe400078e002e */
[----:B--2---:R-:W-:Y:S02]  /*8b30*/  IMAD.U32 R0, R0, -0x100, RZ ;  /* 0xffffff0000007824 */ /* 0x004fe400078e00ff */
[----:B-1----:R-:W-:Y:S03]  /*8b40*/  IMAD.U32 R6, R6, -0x100, RZ ;  /* 0xffffff0006067824 */ /* 0x002fe600078e00ff */
[----:B------:R-:W-:Y:S02]  /*8b50*/  LEA R46, P0, R0, R2, 0x1 ;  /* 0x00000002002e7211 */ /* 0x000fe400078008ff */
[----:B------:R-:W-:Y:S02]  /*8b60*/  LEA R51, P1, R6, R4, 0x1 ;  /* 0x0000000406337211 */ /* 0x000fe400078208ff */
[----:B------:R-:W-:Y:S02]  /*8b70*/  LEA.HI.X.SX32 R47, R0, R3, 0x1, P0 ;  /* 0x00000003002f7211 */ /* 0x000fe400000f0eff */
[----:B------:R-:W-:Y:S09]  /*8b80*/  LEA.HI.X.SX32 R50, R6, R5, 0x1, P1 ;  /* 0x0000000506327211 */ /* 0x000ff200008f0eff */
.L_x_904:
[----:B------:R-:W-:Y:S04]  /*8b90*/  IADD3 R20, R20, -0x1, RZ ;  /* 0xffffffff14147810 */ /* 0x000fe80007ffe0ff */
[----:B------:R-:W-:Y:S11]  /*8ba0*/  ISETP.GT.AND P0, PT, R20, R93, PT ;  /* 0x0000005d1400720c */ /* 0x000ff60003f04270 */
[----:B------:R-:W-:Y:S02]  /*8bb0*/  @!UPT UIADD3 URZ, URZ, URZ, URZ ;  /* 0x0000003f3f3ff290 */ /* 0x000fe4000fffe03f */
[----:B------:R-:W-:Y:S05]  /*8bc0*/  @P0 BRA `(.L_x_905) ;  /* 0xffffff9800a00947 */ /* 0x000fea000383ffff */
.L_x_851:
[----:B------:R1:W5:Y:S01]  /*8bd0*/  LDL R217, [R1] ;  /* 0x0000000001d97983 */ /* 0x0003620000100800 */
[----:B------:R-:W2:Y:S01]  /*8be0*/  S2UR UR4, SR_CgaCtaId ;  /* 0x00000000000479c3 */ /* 0x000ea20000008800 */
[----:B------:R-:W-:Y:S01]  /*8bf0*/  ULDC UR5, c[0x0][0x2e0] ;  /* 0x0000b80000057ab9 */ /* 0x000fe20000000800 */
[----:B------:R-:W-:-:S06]  /*8c00*/  UMOV UR12, 0x400 ;  /* 0x00000400000c7882 */ /* 0x000fcc0000000000 */
[----:B------:R-:W-:Y:S01]  /*8c10*/  BAR.SYNC.DEFER_BLOCKING 0x0 ;  /* 0x0000000000007b1d */ /* 0x000fe20000010000 */
[----:B------:R-:W-:-:S05]  /*8c20*/  ISETP.NE.AND P0, PT, RZ, UR5, PT ;  /* 0x00000005ff007c0c */ /* 0x000fca000bf05270 */
[----:B------:R-:W-:Y:S01]  /*8c30*/  ULDC.64 UR10, c[0x0][0x240] ;  /* 0x00009000000a7ab9 */ /* 0x000fe20000000a00 */
[----:B------:R-:W-:Y:S01]  /*8c40*/  BSSY B2, `(.L_x_906) ;  /* 0x0000186000027945 */ /* 0x000fe20003800000 */
[----:B------:R-:W-:Y:S02]  /*8c50*/  USHF.L.U64.HI UR11, UR10, 0x5, UR11 ;  /* 0x000000050a0b7899 */ /* 0x000fe4000801020b */
[----:B------:R-:W-:Y:S02]  /*8c60*/  USHF.L.U32 UR10, UR10, 0x5, URZ ;  /* 0x000000050a0a7899 */ /* 0x000fe4000800063f */
[----:B--2---:R-:W-:-:S06]  /*8c70*/  ULEA UR4, UR4, UR12, 0x18 ;  /* 0x0000000c04047291 */ /* 0x004fcc000f8ec03f */
[----:B------:R-:W-:Y:S01]  /*8c80*/  LEA R237, R237, UR4, 0x1 ;  /* 0x00000004eded7c11 */ /* 0x000fe2000f8e08ff */
[----:B-1----:R-:W-:Y:S06]  /*8c90*/  @!P0 BRA `(.L_x_907) ;  /* 0x0000001400788947 */ /* 0x002fec0003800000 */
[----:B------:R-:W-:Y:S01]  /*8ca0*/  ISETP.NE.U32.AND P0, PT, RZ, UR8, PT ;  /* 0x00000008ff007c0c */ /* 0x000fe2000bf05070 */
[----:B------:R-:W-:-:S03]  /*8cb0*/  IMAD.MOV.U32 R0, RZ, RZ, RZ ;  /* 0x000000ffff007224 */ /* 0x000fc600078e00ff */
[----:B------:R-:W-:Y:S01]  /*8cc0*/  ISETP.NE.AND.EX P0, PT, RZ, UR9, PT, P0 ;  /* 0x00000009ff007c0c */ /* 0x000fe2000bf05300 */
[----:B------:R-:W-:-:S12]  /*8cd0*/  ULDC.64 UR8, c[0x0][0x210] ;  /* 0x0000840000087ab9 */ /* 0x000fd80000000a00 */
[----:B------:R-:W2:Y:S01]  /*8ce0*/  @P0 LDG.E R0, desc[UR6][R110.64] ;  /* 0x000000066e000981 */ /* 0x000ea2000c1e1900 */
[----:B------:R-:W-:Y:S01]  /*8cf0*/  LEA R2, P2, R96, UR8, 0x1 ;  /* 0x0000000860027c11 */ /* 0x000fe2000f8408ff */
[----:B------:R-:W-:Y:S02]  /*8d00*/  IMAD.SHL.U32 R33, R95, 0x20, RZ ;  /* 0x000000205f217824 */ /* 0x000fe400078e00ff */
[--C-:B-----5:R-:W-:Y:S01]  /*8d10*/  IMAD.IADD R28, R217, 0x1, -R212.reuse ;  /* 0x00000001d91c7824 */ /* 0x120fe200078e0ad4 */
[----:B--2---:R-:W-:Y:S02]  /*8d20*/  IADD3 R3, R0, R94, R212 ;  /* 0x0000005e00037210 */ /* 0x004fe40007ffe0d4 */
[----:B------:R-:W-:Y:S01]  /*8d30*/  IADD3 R0, P0, R96, UR10, RZ ;  /* 0x0000000a60007c10 */ /* 0x000fe2000ff1e0ff */
[----:B------:R-:W-:Y:S02]  /*8d40*/  ULDC.U8 UR10, c[0x0][0x3c3] ;  /* 0x0000f0c0000a7ab9 */ /* 0x000fe40000000000 */
[----:B------:R-:W-:Y:S01]  /*8d50*/  IMAD R3, R95, R3, RZ ;  /* 0x000000035f037224 */ /* 0x000fe200078e02ff */
[----:B------:R-:W-:-:S02]  /*8d60*/  IADD3.X R5, R98, UR11, RZ, P0, !PT ;  /* 0x0000000b62057c10 */ /* 0x000fc400087fe4ff */
[----:B------:R-:W-:Y:S02]  /*8d70*/  ISETP.NE.AND P0, PT, RZ, UR10, PT ;  /* 0x0000000aff007c0c */ /* 0x000fe4000bf05270 */
[----:B------:R-:W-:Y:S02]  /*8d80*/  LEA R24, P1, R0, UR8, 0x1 ;  /* 0x0000000800187c11 */ /* 0x000fe4000f8208ff */
[-C--:B------:R-:W-:Y:S02]  /*8d90*/  IADD3 R16, P4, R99, R3.reuse, RZ ;  /* 0x0000000363107210 */ /* 0x080fe40007f9e0ff */
[----:B------:R-:W-:Y:S02]  /*8da0*/  IADD3 R23, P3, R101, R3, RZ ;  /* 0x0000000365177210 */ /* 0x000fe40007f7e0ff */
[----:B------:R-:W-:Y:S02]  /*8db0*/  SHF.R.S32.HI R4, RZ, 0x1f, R3 ;  /* 0x0000001fff047819 */ /* 0x000fe40000011403 */
[----:B------:R-:W-:-:S02]  /*8dc0*/  LEA.HI.X R3, R96, UR9, R98, 0x1, P2 ;  /* 0x0000000960037c11 */ /* 0x000fc400090f0c62 */
[----:B------:R-:W-:Y:S01]  /*8dd0*/  LEA.HI.X R25, R0, UR9, R5, 0x1, P1 ;  /* 0x0000000900197c11 */ /* 0x000fe200088f0c05 */
[--C-:B------:R-:W-:Y:S02]  /*8de0*/  IMAD.X R18, R103, 0x1, R4.reuse, P4 ;  /* 0x0000000167127824 */ /* 0x100fe400020e0604 */
[----:B------:R-:W-:Y:S01]  /*8df0*/  IMAD.X R22, R104, 0x1, R4, P3 ;  /* 0x0000000168167824 */ /* 0x000fe200018e0604 */
[----:B------:R-:W-:Y:S06]  /*8e00*/  @!P0 BRA `(.L_x_908) ;  /* 0x0000000400f88947 */ /* 0x000fec0003800000 */
[----:B------:R-:W-:Y:S01]  /*8e10*/  ISETP.GE.AND P0, PT, R80, R28, PT ;  /* 0x0000001c5000720c */ /* 0x000fe20003f06270 */
[----:B------:R-:W-:Y:S03]  /*8e20*/  BSSY B1, `(.L_x_909) ;  /* 0x000003d000017945 */ /* 0x000fe60003800000 */
[----:B------:R-:W-:-:S13]  /*8e30*/  ISETP.LT.OR P0, PT, R173, -0x3, P0 ;  /* 0xfffffffdad00780c */ /* 0x000fda0000701670 */
[----:B------:R-:W-:Y:S05]  /*8e40*/  @P0 BRA `(.L_x_910) ;  /* 0x0000000000e80947 */ /* 0x000fea0003800000 */
[----:B------:R-:W-:Y:S02]  /*8e50*/  ULDC UR8, c[0x0][0x2d0] ;  /* 0x0000b40000087ab9 */ /* 0x000fe40000000800 */
[----:B------:R-:W-:-:S13]  /*8e60*/  ISETP.GE.AND P0, PT, R132, UR8, PT ;  /* 0x0000000884007c0c */ /* 0x000fda000bf06270 */
[----:B------:R1:W-:Y:S04]  /*8e70*/  @P0 STS [R237], RZ ;  /* 0x000000ffed000388 */ /* 0x0003e80000000800 */
[----:B------:R1:W-:Y:S04]  /*8e80*/  @P0 STS [R237+0x4], RZ ;  /* 0x000004ffed000388 */ /* 0x0003e80000000800 */
[----:B------:R1:W-:Y:S01]  /*8e90*/  @P0 STS.64 [R237+0x8], RZ ;  /* 0x000008ffed000388 */ /* 0x0003e20000000a00 */
[----:B------:R-:W-:Y:S05]  /*8ea0*/  @P0 BRA `(.L_x_910) ;  /* 0x0000000000d00947 */ /* 0x000fea0003800000 */
[----:B---34-:R2:W5:Y:S01]  /*8eb0*/  LDG.E.128 R4, desc[UR6][R2.64] ;  /* 0x0000000602047981 */ /* 0x018562000c1e1d00 */
[----:B------:R-:W-:Y:S01]  /*8ec0*/  ISETP.GE.AND P0, PT, R132, UR5, PT ;  /* 0x0000000584007c0c */ /* 0x000fe2000bf06270 */
[----:B------:R-:W-:-:S12]  /*8ed0*/  BSSY B0, `(.L_x_911) ;  /* 0x0000030000007945 */ /* 0x000fd80003800000 */
[----:B------:R-:W-:Y:S05]  /*8ee0*/  @P0 BRA `(.L_x_912) ;  /* 0x0000000000b80947 */ /* 0x000fea0003800000 */
[C---:B------:R-:W-:Y:S01]  /*8ef0*/  IMAD.SHL.U32 R8, R16.reuse, 0x2, RZ ;  /* 0x0000000210087824 */ /* 0x040fe200078e00ff */
[----:B------:R-:W-:Y:S01]  /*8f00*/  ULDC.64 UR8, c[0x0][0x360] ;  /* 0x0000d80000087ab9 */ /* 0x000fe20000000a00 */
[----:B------:R-:W-:Y:S01]  /*8f10*/  SHF.L.U64.HI R0, R16, 0x1, R18 ;  /* 0x0000000110007819 */ /* 0x000fe20000010212 */
[----:B------:R-:W-:Y:S02]  /*8f20*/  ULDC.64 UR10, c[0x0][0x358] ;  /* 0x0000d600000a7ab9 */ /* 0x000fe40000000a00 */
[C---:B--2---:R-:W-:Y:S02]  /*8f30*/  IADD3 R2, P0, R8.reuse, UR8, RZ ;  /* 0x0000000808027c10 */ /* 0x044fe4000ff1e0ff */
[----:B------:R-:W-:Y:S02]  /*8f40*/  IADD3 R8, P1, R8, UR10, RZ ;  /* 0x0000000a08087c10 */ /* 0x000fe4000ff3e0ff */
[C---:B------:R-:W-:Y:S02]  /*8f50*/  IADD3.X R3, R0.reuse, UR9, RZ, P0, !PT ;  /* 0x0000000900037c10 */ /* 0x040fe400087fe4ff */
[----:B------:R-:W-:-:S03]  /*8f60*/  IADD3.X R9, R0, UR11, RZ, P1, !PT ;  /* 0x0000000b00097c10 */ /* 0x000fc60008ffe4ff */
[----:B------:R2:W3:Y:S04]  /*8f70*/  LDG.E.64 R10, desc[UR6][R2.64] ;  /* 0x00000006020a7981 */ /* 0x0004e8000c1e1b00 */
[----:B------:R-:W4:Y:S01]  /*8f80*/  LDG.E.64 R8, desc[UR6][R8.64] ;  /* 0x0000000608087981 */ /* 0x000f22000c1e1b00 */
[----:B-----5:R-:W-:Y:S01]  /*8f90*/  LOP3.LUT R0, R7, 0xffff0000, RZ, 0xc0, !PT ;  /* 0xffff000007007812 */ /* 0x020fe200078ec0ff */
[C---:B------:R-:W-:Y:S01]  /*8fa0*/  IMAD.U32 R13, R4.reuse, 0x10000, RZ ;  /* 0x00010000040d7824 */ /* 0x040fe200078e00ff */
[----:B------:R-:W-:Y:S02]  /*8fb0*/  LOP3.LUT R12, R4, 0xffff0000, RZ, 0xc0, !PT ;  /* 0xffff0000040c7812 */ /* 0x000fe400078ec0ff */
[C---:B--2---:R-:W-:Y:S02]  /*8fc0*/  SHF.L.U32 R3, R5.reuse, 0x10, RZ ;  /* 0x0000001005037819 */ /* 0x044fe400000006ff */
[----:B------:R-:W-:-:S02]  /*8fd0*/  LOP3.LUT R5, R5, 0xffff0000, RZ, 0xc0, !PT ;  /* 0xffff000005057812 */ /* 0x000fc400078ec0ff */
[----:B------:R-:W-:Y:S01]  /*8fe0*/  SHF.L.U32 R2, R7, 0x10, RZ ;  /* 0x0000001007027819 */ /* 0x000fe200000006ff */
[C---:B------:R-:W-:Y:S01]  /*8ff0*/  IMAD.U32 R7, R6.reuse, 0x10000, RZ ;  /* 0x0001000006077824 */ /* 0x040fe200078e00ff */
[----:B------:R-:W-:Y:S02]  /*9000*/  LOP3.LUT R6, R6, 0xffff0000, RZ, 0xc0, !PT ;  /* 0xffff000006067812 */ /* 0x000fe400078ec0ff */
[----:B---3--:R-:W-:Y:S02]  /*9010*/  LOP3.LUT R15, R10, 0xffff0000, RZ, 0xc0, !PT ;  /* 0xffff00000a0f7812 */ /* 0x008fe400078ec0ff */
[----:B------:R-:W-:Y:S02]  /*9020*/  LOP3.LUT R19, R11, 0xffff0000, RZ, 0xc0, !PT ;  /* 0xffff00000b137812 */ /* 0x000fe400078ec0ff */
[----:B----4-:R-:W-:Y:S01]  /*9030*/  LOP3.LUT R20, R8, 0xffff0000, RZ, 0xc0, !PT ;  /* 0xffff000008147812 */ /* 0x010fe200078ec0ff */
[----:B------:R-:W-:Y:S01]  /*9040*/  FMUL.FTZ R4, R5, R15 ;  /* 0x0000000f05047220 */ /* 0x000fe20000410000 */
[----:B------:R-:W-:Y:S01]  /*9050*/  LOP3.LUT R21, R9, 0xffff0000, RZ, 0xc0, !PT ;  /* 0xffff000009157812 */ /* 0x000fe200078ec0ff */
[----:B------:R-:W-:Y:S01]  /*9060*/  FMUL.FTZ R14, R0, R19 ;  /* 0x00000013000e7220 */ /* 0x000fe20000410000 */
[C---:B------:R-:W-:Y:S01]  /*9070*/  FMUL.FTZ R15, R3.reuse, R15 ;  /* 0x0000000f030f7220 */ /* 0x040fe20000410000 */
[----:B------:R-:W-:Y:S01]  /*9080*/  FFMA.FTZ R17, R3, R20, -R4 ;  /* 0x0000001403117223 */ /* 0x000fe20000010804 */
[C---:B------:R-:W-:Y:S01]  /*9090*/  FMUL.FTZ R3, R2.reuse, R19 ;  /* 0x0000001302037220 */ /* 0x040fe20000410000 */
[----:B------:R-:W-:Y:S01]  /*90a0*/  FFMA.FTZ R14, R2, R21, -R14 ;  /* 0x00000015020e7223 */ /* 0x000fe2000001080e */
[----:B------:R-:W-:Y:S01]  /*90b0*/  SHF.L.U32 R2, R10, 0x10, RZ ;  /* 0x000000100a027819 */ /* 0x000fe200000006ff */
[----:B------:R-:W-:-:S02]  /*90c0*/  IMAD.U32 R9, R9, 0x10000, RZ ;  /* 0x0001000009097824 */ /* 0x000fc400078e00ff */
[----:B------:R-:W-:Y:S01]  /*90d0*/  FFMA.FTZ R10, R0, R21, R3 ;  /* 0x00000015000a7223 */ /* 0x000fe20000010003 */
[----:B------:R-:W-:Y:S01]  /*90e0*/  IMAD.U32 R0, R11, 0x10000, RZ ;  /* 0x000100000b007824 */ /* 0x000fe200078e00ff */
[----:B------:R-:W-:Y:S01]  /*90f0*/  SHF.L.U32 R8, R8, 0x10, RZ ;  /* 0x0000001008087819 */ /* 0x000fe200000006ff */
[-C--:B------:R-:W-:Y:S01]  /*9100*/  FMUL.FTZ R4, R12, R2.reuse ;  /* 0x000000020c047220 */ /* 0x080fe20000410000 */
[----:B------:R-:W-:Y:S01]  /*9110*/  FMUL.FTZ R3, R13, R2 ;  /* 0x000000020d037220 */ /* 0x000fe20000410000 */
[-C--:B------:R-:W-:Y:S01]  /*9120*/  FMUL.FTZ R2, R6, R0.reuse ;  /* 0x0000000006027220 */ /* 0x080fe20000410000 */
[----:B------:R-:W-:Y:S01]  /*9130*/  FMUL.FTZ R0, R7, R0 ;  /* 0x0000000007007220 */ /* 0x000fe20000410000 */
[----:B------:R-:W-:Y:S01]  /*9140*/  FFMA.FTZ R5, R5, R20, R15 ;  /* 0x0000001405057223 */ /* 0x000fe2000001000f */
[-C--:B------:R-:W-:Y:S01]  /*9150*/  FFMA.FTZ R4, R13, R8.reuse, -R4 ;  /* 0x000000080d047223 */ /* 0x080fe20000010804 */
[----:B------:R-:W-:Y:S01]  /*9160*/  FFMA.FTZ R3, R12, R8, R3 ;  /* 0x000000080c037223 */ /* 0x000fe20000010003 */
[-C--:B------:R-:W-:Y:S01]  /*9170*/  FFMA.FTZ R2, R7, R9.reuse, -R2 ;  /* 0x0000000907027223 */ /* 0x080fe20000010802 */
[----:B------:R-:W-:Y:S01]  /*9180*/  FFMA.FTZ R0, R6, R9, R0 ;  /* 0x0000000906007223 */ /* 0x000fe20000010000 */
[----:B------:R-:W-:-:S02]  /*9190*/  F2FP.BF16.F32.PACK_AB R5, R5, R17 ;  /* 0x000000110505723e */ /* 0x000fc400000010ff */
[----:B------:R-:W-:Y:S02]  /*91a0*/  F2FP.BF16.F32.PACK_AB R7, R10, R14 ;  /* 0x0000000e0a07723e */ /* 0x000fe400000010ff */
[----:B------:R-:W-:Y:S02]  /*91b0*/  F2FP.BF16.F32.PACK_AB R4, R3, R4 ;  /* 0x000000040304723e */ /* 0x000fe400000010ff */
[----:B------:R-:W-:Y:S02]  /*91c0*/  F2FP.BF16.F32.PACK_AB R6, R0, R2 ;  /* 0x000000020006723e */ /* 0x000fe400000010ff */
.L_x_912:
[----:B------:R-:W-:Y:S05]  /*91d0*/  BSYNC B0 ;  /* 0x0000000000007941 */ /* 0x000fea0003800000 */
.L_x_911:
[----:B-----5:R3:W-:Y:S02]  /*91e0*/  STS.128 [R237], R4 ;  /* 0x00000004ed007388 */ /* 0x0207e40000000c00 */
.L_x_910:
[----:B------:R-:W-:Y:S05]  /*91f0*/  BSYNC B1 ;  /* 0x0000000000017941 */ /* 0x000fea0003800000 */
.L_x_909:
[----:B------:R-:W-:-:S05]  /*9200*/  VIADD R20, R80, 0x20 ;  /* 0x0000002050147836 */ /* 0x000fca0000000000 */
[----:B------:R-:W-:-:S04]  /*9210*/  ISETP.GE.AND P0, PT, R20, R28, PT ;  /* 0x0000001c1400720c */ /* 0x000fc80003f06270 */
[----:B------:R-:W-:-:S13]  /*9220*/  ISETP.LT.OR P0, PT, R173, -0x83, P0 ;  /* 0xffffff7dad00780c */ /* 0x000fda0000701670 */
[----:B------:R-:W-:Y:S05]  /*9230*/  @P0 BRA `(.L_x_913) ;  /* 0x0000001000980947 */ /* 0x000fea0003800000 */
[----:B------:R-:W-:Y:S02]  /*9240*/  ULDC UR8, c[0x0][0x2d0] ;  /* 0x0000b40000087ab9 */ /* 0x000fe40000000800 */
[----:B------:R-:W-:-:S13]  /*9250*/  ISETP.GE.AND P0, PT, R132, UR8, PT ;  /* 0x0000000884007c0c */ /* 0x000fda000bf06270 */
[----:B------:R1:W-:Y:S01]  /*9260*/  @P0 STS.128 [R237+0x800], RZ ;  /* 0x000800ffed000388 */ /* 0x0003e20000000c00 */
[----:B------:R-:W-:Y:S05]  /*9270*/  @P0 BRA `(.L_x_913) ;  /* 0x0000001000880947 */ /* 0x000fea0003800000 */
[----:B---34-:R3:W5:Y:S01]  /*9280*/  LDG.E.128 R4, desc[UR6][R24.64] ;  /* 0x0000000618047981 */ /* 0x018762000c1e1d00 */
[----:B------:R-:W-:Y:S01]  /*9290*/  ISETP.GE.AND P0, PT, R132, UR5, PT ;  /* 0x0000000584007c0c */ /* 0x000fe2000bf06270 */
[----:B------:R-:W-:-:S12]  /*92a0*/  BSSY B0, `(.L_x_914) ;  /* 0x0000032000007945 */ /* 0x000fd80003800000 */
[----:B------:R-:W-:Y:S05]  /*92b0*/  @P0 BRA `(.L_x_915) ;  /* 0x0000000000c00947 */ /* 0x000fea0003800000 */
[C---:B------:R-:W-:Y:S01]  /*92c0*/  IADD3 R0, P0, R33.reuse, R16, RZ ;  /* 0x0000001021007210 */ /* 0x040fe20007f1e0ff */
[----:B------:R-:W-:Y:S01]  /*92d0*/  ULDC.64 UR8, c[0x0][0x360] ;  /* 0x0000d80000087ab9 */ /* 0x000fe20000000a00 */
[----:B------:R-:W-:Y:S02]  /*92e0*/  ULDC.64 UR10, c[0x0][0x358] ;  /* 0x0000d600000a7ab9 */ /* 0x000fe40000000a00 */
[----:B--2---:R-:W-:Y:S01]  /*92f0*/  LEA.HI.X.SX32 R2, R33, R18, 0x1, P0 ;  /* 0x0000001221027211 */ /* 0x004fe200000f0eff */
[----:B------:R-:W-:-:S03]  /*9300*/  IMAD.SHL.U32 R8, R0, 0x2, RZ ;  /* 0x0000000200087824 */ /* 0x000fc600078e00ff */
[----:B------:R-:W-:Y:S02]  /*9310*/  SHF.L.U64.HI R0, R0, 0x1, R2 ;  /* 0x0000000100007819 */ /* 0x000fe40000010202 */
[C---:B------:R-:W-:Y:S02]  /*9320*/  IADD3 R2, P0, R8.reuse, UR8, RZ ;  /* 0x0000000808027c10 */ /* 0x040fe4000ff1e0ff */
[----:B------:R-:W-:Y:S02]  /*9330*/  IADD3 R8, P1, R8, UR10, RZ ;  /* 0x0000000a08087c10 */ /* 0x000fe4000ff3e0ff */
[C---:B------:R-:W-:Y:S02]  /*9340*/  IADD3.X R3, R0.reuse, UR9, RZ, P0, !PT ;  /* 0x0000000900037c10 */ /* 0x040fe400087fe4ff */
[----:B------:R-:W-:-:S03]  /*9350*/  IADD3.X R9, R0, UR11, RZ, P1, !PT ;  /* 0x0000000b00097c10 */ /* 0x000fc60008ffe4ff */
[----:B------:R2:W4:Y:S04]  /*9360*/  LDG.E.64 R10, desc[UR6][R2.64] ;  /* 0x00000006020a7981 */ /* 0x000528000c1e1b00 */
[----:B------:R-:W3:Y:S01]  /*9370*/  LDG.E.64 R8, desc[UR6][R8.64] ;  /* 0x0000000608087981 */ /* 0x000ee2000c1e1b00 */
[----:B-----5:R-:W-:Y:S02]  /*9380*/  LOP3.LUT R0, R7, 0xffff0000, RZ, 0xc0, !PT ;  /* 0xffff000007007812 */ /* 0x020fe400078ec0ff */
[C---:B------:R-:W-:Y:S02]  /*9390*/  SHF.L.U32 R13, R4.reuse, 0x10, RZ ;  /* 0x00000010040d7819 */ /* 0x040fe400000006ff */
[----:B------:R-:W-:Y:S01]  /*93a0*/  LOP3.LUT R12, R4, 0xffff0000, RZ, 0xc0, !PT ;  /* 0xffff0000040c7812 */ /* 0x000fe200078ec0ff */
[C---:B--2---:R-:W-:Y:S01]  /*93b0*/  IMAD.U32 R3, R5.reuse, 0x10000, RZ ;  /* 0x0001000005037824 */ /* 0x044fe200078e00ff */
[----:B------:R-:W-:Y:S01]  /*93c0*/  LOP3.LUT R5, R5, 0xffff0000, RZ, 0xc0, !PT ;  /* 0xffff000005057812 */ /* 0x000fe200078ec0ff */
[----:B------:R-:W-:Y:S01]  /*93d0*/  IMAD.U32 R2, R7, 0x10000, RZ ;  /* 0x0001000007027824 */ /* 0x000fe200078e00ff */
[----:B------:R-:W-:-:S02]  /*93e0*/  SHF.L.U32 R7, R6, 0x10, RZ ;  /* 0x0000001006077819 */ /* 0x000fc400000006ff */
[----:B------:R-:W-:Y:S02]  /*93f0*/  LOP3.LUT R6, R6, 0xffff0000, RZ, 0xc0, !PT ;  /* 0xffff000006067812 */ /* 0x000fe400078ec0ff */
[----:B----4-:R-:W-:Y:S02]  /*9400*/  LOP3.LUT R15, R10, 0xffff0000, RZ, 0xc0, !PT ;  /* 0xffff00000a0f7812 */ /* 0x010fe400078ec0ff */
[----:B------:R-:W-:Y:S02]  /*9410*/  LOP3.LUT R17, R11, 0xffff0000, RZ, 0xc0, !PT ;  /* 0xffff00000b117812 */ /* 0x000fe400078ec0ff */
[----:B---3--:R-:W-:Y:S01]  /*9420*/  LOP3.LUT R18, R8, 0xffff0000, RZ, 0xc0, !PT ;  /* 0xffff000008127812 */ /* 0x008fe200078ec0ff */
[----:B------:R-:W-:Y:S01]  /*9430*/  FMUL.FTZ R4, R5, R15 ;  /* 0x0000000f05047220 */ /* 0x000fe20000410000 */
[----:B------:R-:W-:Y:S01]  /*9440*/  LOP3.LUT R19, R9, 0xffff0000, RZ, 0xc0, !PT ;  /* 0xffff000009137812 */ /* 0x000fe200078ec0ff */
[----:B------:R-:W-:Y:S01]  /*9450*/  FMUL.FTZ R14, R0, R17 ;  /* 0x00000011000e7220 */ /* 0x000fe20000410000 */
[C---:B------:R-:W-:Y:S01]  /*9460*/  FMUL.FTZ R15, R3.reuse, R15 ;  /* 0x0000000f030f7220 */ /* 0x040fe20000410000 */
[----:B------:R-:W-:Y:S01]  /*9470*/  FFMA.FTZ R16, R3, R18, -R4 ;  /* 0x0000001203107223 */ /* 0x000fe20000010804 */
[C---:B------:R-:W-:Y:S01]  /*9480*/  FMUL.FTZ R3, R2.reuse, R17 ;  /* 0x0000001102037220 */ /* 0x040fe20000410000 */
[-C--:B------:R-:W-:Y:S01]  /*9490*/  FFMA.FTZ R14, R2, R19.reuse, -R14 ;  /* 0x00000013020e7223 */ /* 0x080fe2000001080e */
[----:B------:R-:W-:Y:S01]  /*94a0*/  IMAD.U32 R2, R10, 0x10000, RZ ;  /* 0x000100000a027824 */ /* 0x000fe200078e00ff */
[----:B------:R-:W-:Y:S01]  /*94b0*/  SHF.L.U32 R9, R9, 0x10, RZ ;  /* 0x0000001009097819 */ /* 0x000fe200000006ff */
[----:B------:R-:W-:Y:S01]  /*94c0*/  FFMA.FTZ R10, R0, R19, R3 ;  /* 0x00000013000a7223 */ /* 0x000fe20000010003 */
[----:B------:R-:W-:Y:S01]  /*94d0*/  SHF.L.U32 R0, R11, 0x10, RZ ;  /* 0x000000100b007819 */ /* 0x000fe200000006ff */
[-C--:B------:R-:W-:Y:S01]  /*94e0*/  FMUL.FTZ R4, R12, R2.reuse ;  /* 0x000000020c047220 */ /* 0x080fe20000410000 */
[----:B------:R-:W-:Y:S01]  /*94f0*/  FMUL.FTZ R3, R13, R2 ;  /* 0x000000020d037220 */ /* 0x000fe20000410000 */
[----:B------:R-:W-:-:S02]  /*9500*/  IMAD.U32 R8, R8, 0x10000, RZ ;  /* 0x0001000008087824 */ /* 0x000fc400078e00ff */
[----:B------:R-:W-:Y:S01]  /*9510*/  FFMA.FTZ R5, R5, R18, R15 ;  /* 0x0000001205057223 */ /* 0x000fe2000001000f */
[-C--:B------:R-:W-:Y:S01]  /*9520*/  FMUL.FTZ R2, R6, R0.reuse ;  /* 0x0000000006027220 */ /* 0x080fe20000410000 */
[----:B------:R-:W-:Y:S01]  /*9530*/  FMUL.FTZ R0, R7, R0 ;  /* 0x0000000007007220 */ /* 0x000fe20000410000 */
[-C--:B------:R-:W-:Y:S01]  /*9540*/  FFMA.FTZ R4, R13, R8.reuse, -R4 ;  /* 0x000000080d047223 */ /* 0x080fe20000010804 */
[----:B------:R-:W-:Y:S01]  /*9550*/  FFMA.FTZ R3, R12, R8, R3 ;  /* 0x000000080c037223 */ /* 0x000fe20000010003 */
[-C--:B------:R-:W-:Y:S01]  /*9560*/  FFMA.FTZ R2, R7, R9.reuse, -R2 ;  /* 0x0000000907027223 */ /* 0x080fe20000010802 */
[----:B------:R-:W-:Y:S01]  /*9570*/  FFMA.FTZ R0, R6, R9, R0 ;  /* 0x0000000906007223 */ /* 0x000fe20000010000 */
[----:B------:R-:W-:Y:S02]  /*9580*/  F2FP.BF16.F32.PACK_AB R5, R5, R16 ;  /* 0x000000100505723e */ /* 0x000fe400000010ff */
[----:B------:R-:W-:Y:S02]  /*9590*/  F2FP.BF16.F32.PACK_AB R7, R10, R14 ;  /* 0x0000000e0a07723e */ /* 0x000fe400000010ff */
[----:B------:R-:W-:-:S02]  /*95a0*/  F2FP.BF16.F32.PACK_AB R4, R3, R4 ;  /* 0x000000040304723e */ /* 0x000fc400000010ff */
[----:B------:R-:W-:Y:S02]  /*95b0*/  F2FP.BF16.F32.PACK_AB R6, R0, R2 ;  /* 0x000000020006723e */ /* 0x000fe400000010ff */
.L_x_915:
[----:B------:R-:W-:Y:S05]  /*95c0*/  BSYNC B0 ;  /* 0x0000000000007941 */ /* 0x000fea0003800000 */
.L_x_914:
[----:B-----5:R4:W-:Y:S01]  /*95d0*/  STS.128 [R237+0x800], R4 ;  /* 0x00080004ed007388 */ /* 0x0209e20000000c00 */
[----:B------:R-:W-:Y:S05]  /*95e0*/  BRA `(.L_x_913) ;  /* 0x0000000c00ac7947 */ /* 0x000fea0003800000 */
.L_x_908:
        /* <DEDUP_REMOVED lines=14> */
[----:B------:R-:W-:Y:S01]  /*96d0*/  ISETP.GE.AND P0, PT, R132, R95, PT ;  /* 0x0000005f8400720c */ /* 0x000fe20003f06270 */
[----:B------:R-:W-:Y:S01]  /*96e0*/  IMAD.MOV.U32 R0, RZ, RZ, RZ ;  /* 0x000000ffff007224 */ /* 0x000fe200078e00ff */
[----:B------:R-:W-:Y:S01]  /*96f0*/  ULDC.64 UR8, c[0x0][0x360] ;  /* 0x0000d80000087ab9 */ /* 0x000fe20000000a00 */
[----:B------:R-:W-:-:S10]  /*9700*/  IMAD.MOV.U32 R8, RZ, RZ, R95 ;  /* 0x000000ffff087224 */ /* 0x000fd400078e005f */
[--C-:B------:R-:W-:Y:S02]  /*9710*/  @P0 SHF.R.S32.HI R9, RZ, 0x1, R108.reuse ;  /* 0x00000001ff090819 */ /* 0x100fe4000001146c */
[----:B------:R-:W-:Y:S02]  /*9720*/  @P0 SHF.R.S32.HI R10, RZ, 0x1, R108 ;  /* 0x00000001ff0a0819 */ /* 0x000fe4000001146c */
[----:B------:R-:W-:-:S03]  /*9730*/  @P0 IADD3 R0, -R9, RZ, RZ ;  /* 0x000000ff09000210 */ /* 0x000fc60007ffe1ff */
[----:B------:R-:W-:Y:S01]  /*9740*/  @P0 IMAD.MOV R8, RZ, RZ, -R10 ;  /* 0x000000ffff080224 */ /* 0x000fe200078e0a0a */
[----:B------:R-:W-:-:S03]  /*9750*/  IADD3 R13, P1, R0, R23, RZ ;  /* 0x00000017000d7210 */ /* 0x000fc60007f3e0ff */
[----:B------:R-:W-:Y:S01]  /*9760*/  IMAD.WIDE R8, R8, 0x2, R2 ;  /* 0x0000000208087825 */ /* 0x000fe200078e0202 */
[----:B------:R-:W-:Y:S02]  /*9770*/  LEA.HI.X.SX32 R0, R0, R22, 0x1, P1 ;  /* 0x0000001600007211 */ /* 0x000fe400008f0eff */
[C---:B------:R-:W-:Y:S02]  /*9780*/  LEA R12, P1, R13.reuse, UR8, 0x1 ;  /* 0x000000080d0c7c11 */ /* 0x040fe4000f8208ff */
[----:B--2---:R-:W-:Y:S01]  /*9790*/  @P0 SHF.R.S32.HI R2, RZ, 0x1, R108 ;  /* 0x00000001ff020819 */ /* 0x004fe2000001146c */
[----:B------:R-:W2:Y:S01]  /*97a0*/  LDG.E.128 R8, desc[UR6][R8.64] ;  /* 0x0000000608087981 */ /* 0x000ea2000c1e1d00 */
[----:B------:R-:W-:Y:S01]  /*97b0*/  LEA.HI.X R13, R13, UR9, R0, 0x1, P1 ;  /* 0x000000090d0d7c11 */ /* 0x000fe200088f0c00 */
[----:B------:R-:W-:Y:S01]  /*97c0*/  IMAD.MOV.U32 R0, RZ, RZ, RZ ;  /* 0x000000ffff007224 */ /* 0x000fe200078e00ff */
[----:B------:R-:W-:Y:S01]  /*97d0*/  @P0 IADD3 R0, -R2, RZ, RZ ;  /* 0x000000ff02000210 */ /* 0x000fe20007ffe1ff */
[----:B------:R-:W-:-:S03]  /*97e0*/  ULDC.64 UR8, c[0x0][0x358] ;  /* 0x0000d60000087ab9 */ /* 0x000fc60000000a00 */
[C---:B------:R-:W-:Y:S01]  /*97f0*/  IADD3 R2, P1, R0.reuse, R23, RZ ;  /* 0x0000001700027210 */ /* 0x040fe20007f3e0ff */
[----:B------:R-:W3:Y:S03]  /*9800*/  LDG.E.128 R12, desc[UR6][R12.64] ;  /* 0x000000060c0c7981 */ /* 0x000ee6000c1e1d00 */
[----:B------:R-:W-:Y:S02]  /*9810*/  LEA.HI.X.SX32 R0, R0, R22, 0x1, P1 ;  /* 0x0000001600007211 */ /* 0x000fe400008f0eff */
[----:B------:R-:W-:-:S04]  /*9820*/  LEA R16, P1, R2, UR8, 0x1 ;  /* 0x0000000802107c11 */ /* 0x000fc8000f8208ff */
[----:B------:R-:W-:-:S06]  /*9830*/  LEA.HI.X R17, R2, UR9, R0, 0x1, P1 ;  /* 0x0000000902117c11 */ /* 0x000fcc00088f0c00 */
[----:B------:R-:W4:Y:S01]  /*9840*/  LDG.E.128 R16, desc[UR6][R16.64] ;  /* 0x0000000610107981 */ /* 0x000f22000c1e1d00 */
[C---:B-----5:R-:W-:Y:S01]  /*9850*/  SHF.L.U32 R29, R6.reuse, 0x10, RZ ;  /* 0x00000010061d7819 */ /* 0x060fe200000006ff */
[----:B------:R-:W-:Y:S01]  /*9860*/  IMAD.U32 R26, R7, 0x10000, RZ ;  /* 0x00010000071a7824 */ /* 0x000fe200078e00ff */
[----:B------:R-:W-:Y:S01]  /*9870*/  LOP3.LUT R32, R6, 0xffff0000, RZ, 0xc0, !PT ;  /* 0xffff000006207812 */ /* 0x000fe200078ec0ff */
[----:B------:R-:W-:Y:S01]  /*9880*/  IMAD.U32 R20, R5, 0x10000, RZ ;  /* 0x0001000005147824 */ /* 0x000fe200078e00ff */
[----:B------:R-:W-:Y:S01]  /*9890*/  LOP3.LUT R31, R7, 0xffff0000, RZ, 0xc0, !PT ;  /* 0xffff0000071f7812 */ /* 0x000fe200078ec0ff */
[C---:B------:R-:W-:Y:S01]  /*98a0*/  IMAD.U32 R21, R4.reuse, 0x10000, RZ ;  /* 0x0001000004157824 */ /* 0x040fe200078e00ff */
[----:B------:R-:W-:Y:S02]  /*98b0*/  LOP3.LUT R30, R5, 0xffff0000, RZ, 0xc0, !PT ;  /* 0xffff0000051e7812 */ /* 0x000fe400078ec0ff */
[----:B------:R-:W-:Y:S01]  /*98c0*/  LOP3.LUT R27, R4, 0xffff0000, RZ, 0xc0, !PT ;  /* 0xffff0000041b7812 */ /* 0x000fe200078ec0ff */
[C---:B--2---:R-:W-:Y:S01]  /*98d0*/  IMAD.U32 R34, R8.reuse, 0x10000, RZ ;  /* 0x0001000008227824 */ /* 0x044fe200078e00ff */
[----:B------:R-:W-:Y:S01]  /*98e0*/  LOP3.LUT R35, R8, 0xffff0000, RZ, 0xc0, !PT ;  /* 0xffff000008237812 */ /* 0x000fe200078ec0ff */
[----:B------:R-:W-:Y:S01]  /*98f0*/  IMAD.U32 R37, R10, 0x10000, RZ ;  /* 0x000100000a257824 */ /* 0x000fe200078e00ff */
[----:B------:R-:W-:-:S02]  /*9900*/  SHF.L.U32 R38, R9, 0x10, RZ ;  /* 0x0000001009267819 */ /* 0x000fc400000006ff */
[----:B------:R-:W-:Y:S02]  /*9910*/  LOP3.LUT R9, R9, 0xffff0000, RZ, 0xc0, !PT ;  /* 0xffff000009097812 */ /* 0x000fe400078ec0ff */
[----:B------:R-:W-:Y:S01]  /*9920*/  LOP3.LUT R39, R10, 0xffff0000, RZ, 0xc0, !PT ;  /* 0xffff00000a277812 */ /* 0x000fe200078ec0ff */
[C---:B---3--:R-:W-:Y:S01]  /*9930*/  IMAD.U32 R7, R12.reuse, 0x10000, RZ ;  /* 0x000100000c077824 */ /* 0x048fe200078e00ff */
[----:B------:R-:W-:Y:S01]  /*9940*/  LOP3.LUT R6, R12, 0xffff0000, RZ, 0xc0, !PT ;  /* 0xffff00000c067812 */ /* 0x000fe200078ec0ff */
[----:B------:R-:W-:Y:S01]  /*9950*/  IMAD.U32 R4, R14, 0x10000, RZ ;  /* 0x000100000e047824 */ /* 0x000fe200078e00ff */
[----:B------:R-:W-:Y:S01]  /*9960*/  SHF.L.U32 R5, R13, 0x10, RZ ;  /* 0x000000100d057819 */ /* 0x000fe200000006ff */
[----:B------:R-:W-:Y:S01]  /*9970*/  @!P0 FADD.FTZ R7, -R7, -RZ ;  /* 0x800000ff07078221 */ /* 0x000fe20000010100 */
[----:B------:R-:W-:Y:S01]  /*9980*/  LOP3.LUT R12, R13, 0xffff0000, RZ, 0xc0, !PT ;  /* 0xffff00000d0c7812 */ /* 0x000fe200078ec0ff */
[----:B------:R-:W-:Y:S01]  /*9990*/  @!P0 FADD.FTZ R6, -R6, -RZ ;  /* 0x800000ff06068221 */ /* 0x000fe20000010100 */
[----:B------:R-:W-:Y:S01]  /*99a0*/  LOP3.LUT R3, R14, 0xffff0000, RZ, 0xc0, !PT ;  /* 0xffff00000e037812 */ /* 0x000fe200078ec0ff */
[----:B------:R-:W-:Y:S01]  /*99b0*/  @!P0 FADD.FTZ R5, -R5, -RZ ;  /* 0x800000ff05058221 */ /* 0x000fe20000010100 */
[C---:B------:R-:W-:Y:S01]  /*99c0*/  LOP3.LUT R0, R15.reuse, 0xffff0000, RZ, 0xc0, !PT ;  /* 0xffff00000f007812 */ /* 0x040fe200078ec0ff */
[----:B------:R-:W-:Y:S01]  /*99d0*/  @!P0 FADD.FTZ R12, -R12, -RZ ;  /* 0x800000ff0c0c8221 */ /* 0x000fe20000010100 */
[----:B------:R-:W-:Y:S01]  /*99e0*/  SHF.L.U32 R2, R15, 0x10, RZ ;  /* 0x000000100f027819 */ /* 0x000fe200000006ff */
[----:B------:R-:W-:Y:S01]  /*99f0*/  FMUL.FTZ R8, R34, R7 ;  /* 0x0000000722087220 */ /* 0x000fe20000410000 */
[----:B------:R-:W-:Y:S01]  /*9a00*/  LOP3.LUT R10, R11, 0xffff0000, RZ, 0xc0, !PT ;  /* 0xffff00000b0a7812 */ /* 0x000fe200078ec0ff */
[----:B------:R-:W-:Y:S01]  /*9a10*/  @!P0 FADD.FTZ R3, -R3, -RZ ;  /* 0x800000ff03038221 */ /* 0x000fe20000010100 */
[----:B------:R-:W-:Y:S01]  /*9a20*/  FMUL.FTZ R7, R35, R6 ;  /* 0x0000000623077220 */ /* 0x000fe20000410000 */
[----:B------:R-:W-:Y:S01]  /*9a30*/  @!P0 FADD.FTZ R0, -R0, -RZ ;  /* 0x800000ff00008221 */ /* 0x000fe20000010100 */
[----:B------:R-:W-:Y:S01]  /*9a40*/  FMUL.FTZ R6, R38, R5 ;  /* 0x0000000526067220 */ /* 0x000fe20000410000 */
[----:B------:R-:W-:Y:S01]  /*9a50*/  SHF.L.U32 R40, R11, 0x10, RZ ;  /* 0x000000100b287819 */ /* 0x000fe200000006ff */
[----:B------:R-:W-:Y:S01]  /*9a60*/  FMUL.FTZ R5, R9, R12 ;  /* 0x0000000c09057220 */ /* 0x000fe20000410000 */
[----:B------:R-:W-:Y:S01]  /*9a70*/  @!P0 FADD.FTZ R4, -R4, -RZ ;  /* 0x800000ff04048221 */ /* 0x000fe20000010100 */
[----:B------:R-:W-:Y:S01]  /*9a80*/  @!P0 FADD.FTZ R2, -R2, -RZ ;  /* 0x800000ff02028221 */ /* 0x000fe20000010100 */
[----:B------:R-:W-:Y:S01]  /*9a90*/  FMUL.FTZ R9, R39, R3 ;  /* 0x0000000327097220 */ /* 0x000fe20000410000 */
[----:B------:R-:W-:Y:S01]  /*9aa0*/  FMUL.FTZ R0, R10, R0 ;  /* 0x000000000a007220 */ /* 0x000fe20000410000 */
[C---:B----4-:R-:W-:Y:S01]  /*9ab0*/  LOP3.LUT R3, R16.reuse, 0xffff0000, RZ, 0xc0, !PT ;  /* 0xffff000010037812 */ /* 0x050fe200078ec0ff */
[----:B------:R-:W-:Y:S01]  /*9ac0*/  IMAD.U32 R10, R16, 0x10000, RZ ;  /* 0x00010000100a7824 */ /* 0x000fe200078e00ff */
[----:B------:R-:W-:Y:S01]  /*9ad0*/  SHF.L.U32 R12, R17, 0x10, RZ ;  /* 0x00000010110c7819 */ /* 0x000fe200000006ff */
[C---:B------:R-:W-:Y:S01]  /*9ae0*/  IMAD.U32 R11, R18.reuse, 0x10000, RZ ;  /* 0x00010000120b7824 */ /* 0x040fe200078e00ff */
[----:B------:R-:W-:Y:S01]  /*9af0*/  LOP3.LUT R14, R18, 0xffff0000, RZ, 0xc0, !PT ;  /* 0xffff0000120e7812 */ /* 0x000fe200078ec0ff */
[----:B------:R-:W-:Y:S01]  /*9b00*/  FMUL.FTZ R4, R37, R4 ;  /* 0x0000000425047220 */ /* 0x000fe20000410000 */
[----:B------:R-:W-:Y:S01]  /*9b10*/  LOP3.LUT R16, R17, 0xffff0000, RZ, 0xc0, !PT ;  /* 0xffff000011107812 */ /* 0x000fe200078ec0ff */
[----:B------:R-:W-:Y:S01]  /*9b20*/  FMUL.FTZ R2, R40, R2 ;  /* 0x0000000228027220 */ /* 0x000fe20000410000 */
[----:B------:R-:W-:Y:S01]  /*9b30*/  SHF.L.U32 R13, R19, 0x10, RZ ;  /* 0x00000010130d7819 */ /* 0x000fe200000006ff */
[----:B------:R-:W-:Y:S01]  /*9b40*/  FFMA.FTZ R7, R27, R3, R7 ;  /* 0x000000031b077223 */ /* 0x000fe20000010007 */
[----:B------:R-:W-:Y:S01]  /*9b50*/  LOP3.LUT R18, R19, 0xffff0000, RZ, 0xc0, !PT ;  /* 0xffff000013127812 */ /* 0x000fe200078ec0ff */
[----:B------:R-:W-:Y:S01]  /*9b60*/  FFMA.FTZ R10, R21, R10, R8 ;  /* 0x0000000a150a7223 */ /* 0x000fe20000010008 */
[----:B------:R-:W-:Y:S01]  /*9b70*/  FFMA.FTZ R3, R20, R12, R6 ;  /* 0x0000000c14037223 */ /* 0x000fe20000010006 */
[----:B------:R-:W-:Y:S01]  /*9b80*/  FFMA.FTZ R5, R30, R16, R5 ;  /* 0x000000101e057223 */ /* 0x000fe20000010005 */
[----:B------:R-:W-:Y:S01]  /*9b90*/  FFMA.FTZ R8, R29, R11, R4 ;  /* 0x0000000b1d087223 */ /* 0x000fe20000010004 */
[----:B------:R-:W-:Y:S01]  /*9ba0*/  FFMA.FTZ R2, R26, R13, R2 ;  /* 0x0000000d1a027223 */ /* 0x000fe20000010002 */
[----:B------:R-:W-:Y:S01]  /*9bb0*/  FFMA.FTZ R0, R31, R18, R0 ;  /* 0x000000121f007223 */ /* 0x000fe20000010000 */
[----:B------:R-:W-:Y:S01]  /*9bc0*/  FFMA.FTZ R6, R32, R14, R9 ;  /* 0x0000000e20067223 */ /* 0x000fe20000010009 */
[----:B------:R-:W-:-:S02]  /*9bd0*/  F2FP.BF16.F32.PACK_AB R4, R7, R10 ;  /* 0x0000000a0704723e */ /* 0x000fc400000010ff */
[----:B------:R-:W-:Y:S02]  /*9be0*/  F2FP.BF16.F32.PACK_AB R5, R5, R3 ;  /* 0x000000030505723e */ /* 0x000fe400000010ff */
[----:B------:R-:W-:Y:S02]  /*9bf0*/  F2FP.BF16.F32.PACK_AB R7, R0, R2 ;  /* 0x000000020007723e */ /* 0x000fe400000010ff */
[----:B------:R-:W-:Y:S02]  /*9c00*/  F2FP.BF16.F32.PACK_AB R6, R6, R8 ;  /* 0x000000080606723e */ /* 0x000fe400000010ff */
.L_x_919:
[----:B------:R-:W-:Y:S05]  /*9c10*/  BSYNC B0 ;  /* 0x0000000000007941 */ /* 0x000fea0003800000 */
.L_x_918:
[----:B-----5:R3:W-:Y:S02]  /*9c20*/  STS.128 [R237], R4 ;  /* 0x00000004ed007388 */ /* 0x0207e40000000c00 */
.L_x_917:
[----:B------:R-:W-:Y:S05]  /*9c30*/  BSYNC B1 ;  /* 0x0000000000017941 */ /* 0x000fea0003800000 */
.L_x_916:
        /* <DEDUP_REMOVED lines=12> */
[----:B------:R-:W-:Y:S01]  /*9d00*/  ISETP.GE.AND P0, PT, R132, R95, PT ;  /* 0x0000005f8400720c */ /* 0x000fe20003f06270 */
[----:B------:R-:W-:Y:S01]  /*9d10*/  IMAD.MOV.U32 R0, RZ, RZ, RZ ;  /* 0x000000ffff007224 */ /* 0x000fe200078e00ff */
[----:B------:R-:W-:Y:S01]  /*9d20*/  IADD3 R16, P1, R33, R23, RZ ;  /* 0x0000001721107210 */ /* 0x000fe20007f3e0ff */
[----:B------:R-:W-:-:S10]  /*9d30*/  ULDC.64 UR8, c[0x0][0x360] ;  /* 0x0000d80000087ab9 */ /* 0x000fd40000000a00 */
[--C-:B--2---:R-:W-:Y:S02]  /*9d40*/  @P0 SHF.R.S32.HI R2, RZ, 0x1, R108.reuse ;  /* 0x00000001ff020819 */ /* 0x104fe4000001146c */
[----:B------:R-:W-:-:S03]  /*9d50*/  @P0 SHF.R.S32.HI R3, RZ, 0x1, R108 ;  /* 0x00000001ff030819 */ /* 0x000fc6000001146c */
[----:B------:R-:W-:Y:S02]  /*9d60*/  @P0 IMAD.MOV R0, RZ, RZ, -R2 ;  /* 0x000000ffff000224 */ /* 0x000fe400078e0a02 */
[----:B------:R-:W-:Y:S01]  /*9d70*/  @P0 IMAD.MOV R95, RZ, RZ, -R3 ;  /* 0x000000ffff5f0224 */ /* 0x000fe200078e0a03 */
[----:B------:R-:W-:Y:S02]  /*9d80*/  LEA.HI.X.SX32 R3, R33, R22, 0x1, P1 ;  /* 0x0000001621037211 */ /* 0x000fe400008f0eff */
[----:B------:R-:W-:Y:S01]  /*9d90*/  IADD3 R2, P1, R0, R16, RZ ;  /* 0x0000001000027210 */ /* 0x000fe20007f3e0ff */
[----:B------:R-:W-:-:S03]  /*9da0*/  IMAD.WIDE R8, R95, 0x2, R24 ;  /* 0x000000025f087825 */ /* 0x000fc600078e0218 */
[----:B------:R-:W-:Y:S02]  /*9db0*/  LEA.HI.X.SX32 R0, R0, R3, 0x1, P1 ;  /* 0x0000000300007211 */ /* 0x000fe400008f0eff */
[C---:B------:R-:W-:Y:S01]  /*9dc0*/  LEA R12, P1, R2.reuse, UR8, 0x1 ;  /* 0x00000008020c7c11 */ /* 0x040fe2000f8208ff */
[----:B------:R-:W2:Y:S03]  /*9dd0*/  LDG.E.128 R8, desc[UR6][R8.64] ;  /* 0x0000000608087981 */ /* 0x000ea6000c1e1d00 */
[----:B------:R-:W-:Y:S01]  /*9de0*/  LEA.HI.X R13, R2, UR9, R0, 0x1, P1 ;  /* 0x00000009020d7c11 */ /* 0x000fe200088f0c00 */
[----:B------:R-:W-:Y:S01]  /*9df0*/  ULDC.64 UR8, c[0x0][0x358] ;  /* 0x0000d60000087ab9 */ /* 0x000fe20000000a00 */
[----:B------:R-:W-:Y:S02]  /*9e00*/  @P0 SHF.R.S32.HI R2, RZ, 0x1, R108 ;  /* 0x00000001ff020819 */ /* 0x000fe4000001146c */
[----:B------:R-:W-:-:S02]  /*9e10*/  MOV R0, RZ ;  /* 0x000000ff00007202 */ /* 0x000fc40000000f00 */
[----:B------:R-:W4:Y:S01]  /*9e20*/  LDG.E.128 R12, desc[UR6][R12.64] ;  /* 0x000000060c0c7981 */ /* 0x000f22000c1e1d00 */
[----:B------:R-:W-:-:S05]  /*9e30*/  @P0 IMAD.MOV R0, RZ, RZ, -R2 ;  /* 0x000000ffff000224 */ /* 0x000fca00078e0a02 */
[----:B------:R-:W-:-:S04]  /*9e40*/  IADD3 R2, P1, R0, R16, RZ ;  /* 0x0000001000027210 */ /* 0x000fc80007f3e0ff */
[----:B------:R-:W-:Y:S02]  /*9e50*/  LEA.HI.X.SX32 R0, R0, R3, 0x1, P1 ;  /* 0x0000000300007211 */ /* 0x000fe400008f0eff */
[----:B------:R-:W-:-:S04]  /*9e60*/  LEA R16, P1, R2, UR8, 0x1 ;  /* 0x0000000802107c11 */ /* 0x000fc8000f8208ff */
[----:B------:R-:W-:-:S06]  /*9e70*/  LEA.HI.X R17, R2, UR9, R0, 0x1, P1 ;  /* 0x0000000902117c11 */ /* 0x000fcc00088f0c00 */
[----:B------:R-:W4:Y:S01]  /*9e80*/  LDG.E.128 R16, desc[UR6][R16.64] ;  /* 0x0000000610107981 */ /* 0x000f22000c1e1d00 */
[C---:B---3-5:R-:W-:Y:S01]  /*9e90*/  IMAD.U32 R25, R6.reuse, 0x10000, RZ ;  /* 0x0001000006197824 */ /* 0x068fe200078e00ff */
[----:B------:R-:W-:Y:S01]  /*9ea0*/  LOP3.LUT R28, R6, 0xffff0000, RZ, 0xc0, !PT ;  /* 0xffff0000061c7812 */ /* 0x000fe200078ec0ff */
[C---:B------:R-:W-:Y:S01]  /*9eb0*/  IMAD.U32 R23, R7.reuse, 0x10000, RZ ;  /* 0x0001000007177824 */ /* 0x040fe200078e00ff */
[----:B------:R-:W-:Y:S01]  /*9ec0*/  LOP3.LUT R27, R7, 0xffff0000, RZ, 0xc0, !PT ;  /* 0xffff0000071b7812 */ /* 0x000fe200078ec0ff */
[C---:B------:R-:W-:Y:S01]  /*9ed0*/  IMAD.U32 R22, R4.reuse, 0x10000, RZ ;  /* 0x0001000004167824 */ /* 0x040fe200078e00ff */
[C---:B------:R-:W-:Y:S02]  /*9ee0*/  LOP3.LUT R26, R5.reuse, 0xffff0000, RZ, 0xc0, !PT ;  /* 0xffff0000051a7812 */ /* 0x040fe400078ec0ff */
[----:B------:R-:W-:Y:S02]  /*9ef0*/  SHF.L.U32 R21, R5, 0x10, RZ ;  /* 0x0000001005157819 */ /* 0x000fe400000006ff */
[----:B------:R-:W-:-:S02]  /*9f00*/  LOP3.LUT R24, R4, 0xffff0000, RZ, 0xc0, !PT ;  /* 0xffff000004187812 */ /* 0x000fc400078ec0ff */
[C---:B--2---:R-:W-:Y:S01]  /*9f10*/  SHF.L.U32 R29, R8.reuse, 0x10, RZ ;  /* 0x00000010081d7819 */ /* 0x044fe200000006ff */
[C---:B------:R-:W-:Y:S01]  /*9f20*/  IMAD.U32 R32, R9.reuse, 0x10000, RZ ;  /* 0x0001000009207824 */ /* 0x040fe200078e00ff */
[----:B------:R-:W-:Y:S01]  /*9f30*/  LOP3.LUT R30, R8, 0xffff0000, RZ, 0xc0, !PT ;  /* 0xffff0000081e7812 */ /* 0x000fe200078ec0ff */
[C---:B------:R-:W-:Y:S01]  /*9f40*/  IMAD.U32 R31, R10.reuse, 0x10000, RZ ;  /* 0x000100000a1f7824 */ /* 0x040fe200078e00ff */
[----:B------:R-:W-:Y:S02]  /*9f50*/  LOP3.LUT R9, R9, 0xffff0000, RZ, 0xc0, !PT ;  /* 0xffff000009097812 */ /* 0x000fe400078ec0ff */
[----:B------:R-:W-:Y:S02]  /*9f60*/  LOP3.LUT R33, R10, 0xffff0000, RZ, 0xc0, !PT ;  /* 0xffff00000a217812 */ /* 0x000fe400078ec0ff */
[----:B------:R-:W-:Y:S01]  /*9f70*/  LOP3.LUT R10, R11, 0xffff0000, RZ, 0xc0, !PT ;  /* 0xffff00000b0a7812 */ /* 0x000fe200078ec0ff */
[C---:B----4-:R-:W-:Y:S01]  /*9f80*/  IMAD.U32 R7, R12.reuse, 0x10000, RZ ;  /* 0x000100000c077824 */ /* 0x050fe200078e00ff */
[----:B------:R-:W-:Y:S01]  /*9f90*/  LOP3.LUT R6, R12, 0xffff0000, RZ, 0xc0, !PT ;  /* 0xffff00000c067812 */ /* 0x000fe200078ec0ff */
[C---:B------:R-:W-:Y:S01]  /*9fa0*/  IMAD.U32 R5, R13.reuse, 0x10000, RZ ;  /* 0x000100000d057824 */ /* 0x040fe200078e00ff */
[----:B------:R-:W-:Y:S01]  /*9fb0*/  LOP3.LUT R12, R13, 0xffff0000, RZ, 0xc0, !PT ;  /* 0xffff00000d0c7812 */ /* 0x000fe200078ec0ff */
[----:B------:R-:W-:Y:S01]  /*9fc0*/  @!P0 FADD.FTZ R7, -R7, -RZ ;  /* 0x800000ff07078221 */ /* 0x000fe20000010100 */
[----:B------:R-:W-:Y:S01]  /*9fd0*/  LOP3.LUT R3, R14, 0xffff0000, RZ, 0xc0, !PT ;  /* 0xffff00000e037812 */ /* 0x000fe200078ec0ff */
[----:B------:R-:W-:Y:S01]  /*9fe0*/  @!P0 FADD.FTZ R6, -R6, -RZ ;  /* 0x800000ff06068221 */ /* 0x000fe20000010100 */
[----:B------:R-:W-:Y:S01]  /*9ff0*/  LOP3.LUT R0, R15, 0xffff0000, RZ, 0xc0, !PT ;  /* 0xffff00000f007812 */ /* 0x000fe200078ec0ff */
[----:B------:R-:W-:Y:S01]  /*a000*/  @!P0 FADD.FTZ R5, -R5, -RZ ;  /* 0x800000ff05058221 */ /* 0x000fe20000010100 */
[----:B------:R-:W-:Y:S01]  /*a010*/  SHF.L.U32 R4, R14, 0x10, RZ ;  /* 0x000000100e047819 */ /* 0x000fe200000006ff */
[----:B------:R-:W-:Y:S01]  /*a020*/  @!P0 FADD.FTZ R12, -R12, -RZ ;  /* 0x800000ff0c0c8221 */ /* 0x000fe20000010100 */
[----:B------:R-:W-:-:S02]  /*a030*/  IMAD.U32 R2, R15, 0x10000, RZ ;  /* 0x000100000f027824 */ /* 0x000fc400078e00ff */
[----:B------:R-:W-:Y:S01]  /*a040*/  FMUL.FTZ R8, R29, R7 ;  /* 0x000000071d087220 */ /* 0x000fe20000410000 */
        /* <DEDUP_REMOVED lines=10> */
[C---:B------:R-:W-:Y:S01]  /*a0f0*/  LOP3.LUT R3, R16.reuse, 0xffff0000, RZ, 0xc0, !PT ;  /* 0xffff000010037812 */ /* 0x040fe200078ec0ff */
[----:B------:R-:W-:Y:S01]  /*a100*/  IMAD.U32 R10, R16, 0x10000, RZ ;  /* 0x00010000100a7824 */ /* 0x000fe200078e00ff */
[----:B------:R-:W-:Y:S01]  /*a110*/  SHF.L.U32 R12, R17, 0x10, RZ ;  /* 0x00000010110c7819 */ /* 0x000fe200000006ff */
[C---:B------:R-:W-:Y:S01]  /*a120*/  IMAD.U32 R11, R18.reuse, 0x10000, RZ ;  /* 0x00010000120b7824 */ /* 0x040fe200078e00ff */
[----:B------:R-:W-:Y:S01]  /*a130*/  LOP3.LUT R14, R18, 0xffff0000, RZ, 0xc0, !PT ;  /* 0xffff0000120e7812 */ /* 0x000fe200078ec0ff */
[----:B------:R-:W-:Y:S01]  /*a140*/  FMUL.FTZ R4, R31, R4 ;  /* 0x000000041f047220 */ /* 0x000fe20000410000 */
[----:B------:R-:W-:Y:S01]  /*a150*/  LOP3.LUT R16, R17, 0xffff0000, RZ, 0xc0, !PT ;  /* 0xffff000011107812 */ /* 0x000fe200078ec0ff */
[----:B------:R-:W-:Y:S01]  /*a160*/  FMUL.FTZ R2, R34, R2 ;  /* 0x0000000222027220 */ /* 0x000fe20000410000 */
[C---:B------:R-:W-:Y:S01]  /*a170*/  SHF.L.U32 R13, R19.reuse, 0x10, RZ ;  /* 0x00000010130d7819 */ /* 0x040fe200000006ff */
        /* <DEDUP_REMOVED lines=13> */
.L_x_921:
[----:B------:R-:W-:Y:S05]  /*a250*/  BSYNC B0 ;  /* 0x0000000000007941 */ /* 0x000fea0003800000 */
.L_x_920:
[----:B-----5:R4:W-:Y:S01]  /*a260*/  STS.128 [R237+0x800], R4 ;  /* 0x00080004ed007388 */ /* 0x0209e20000000c00 */
[----:B------:R-:W-:Y:S05]  /*a270*/  BRA `(.L_x_913) ;  /* 0x0000000000887947 */ /* 0x000fea0003800000 */
.L_x_907:
[----:B-----5:R-:W-:Y:S01]  /*a280*/  IMAD.IADD R0, R217, 0x1, -R212 ;  /* 0x00000001d9007824 */ /* 0x020fe200078e0ad4 */
[----:B------:R-:W-:Y:S01]  /*a290*/  BSSY B0, `(.L_x_922) ;  /* 0x0000012000007945 */ /* 0x000fe20003800000 */
[----:B------:R-:W-:-:S03]  /*a2a0*/  VIADD R20, R80, 0x20 ;  /* 0x0000002050147836 */ /* 0x000fc60000000000 */
[-C--:B------:R-:W-:Y:S02]  /*a2b0*/  ISETP.GE.AND P0, PT, R80, R0.reuse, PT ;  /* 0x000000005000720c */ /* 0x080fe40003f06270 */
[----:B------:R-:W-:-:S11]  /*a2c0*/  ISETP.GE.AND P1, PT, R20, R0, PT ;  /* 0x000000001400720c */ /* 0x000fd60003f26270 */
[----:B------:R-:W-:Y:S05]  /*a2d0*/  @P0 BRA `(.L_x_923) ;  /* 0x0000000000340947 */ /* 0x000fea0003800000 */
[----:B------:R-:W-:Y:S02]  /*a2e0*/  ULDC UR5, c[0x0][0x2d0] ;  /* 0x0000b40000057ab9 */ /* 0x000fe40000000800 */
[----:B------:R-:W-:-:S13]  /*a2f0*/  ISETP.GE.AND P0, PT, R132, UR5, PT ;  /* 0x0000000584007c0c */ /* 0x000fda000bf06270 */
[----:B------:R1:W-:Y:S04]  /*a300*/  @P0 STS [R237], RZ ;  /* 0x000000ffed000388 */ /* 0x0003e80000000800 */
        /* <DEDUP_REMOVED lines=9> */
[----:B------:R2:W-:Y:S04]  /*a3a0*/  LDGSTS.E.BYPASS.LTC128B.128 [R237], desc[UR6][R2.64] ;  /* 0x0000000002ed7fae */ /* 0x0005e8000b901d46 */
.L_x_923:
[----:B------:R-:W-:Y:S05]  /*a3b0*/  BSYNC B0 ;  /* 0x0000000000007941 */ /* 0x000fea0003800000 */
.L_x_922:
[----:B------:R-:W-:Y:S05]  /*a3c0*/  @P1 BRA `(.L_x_913) ;  /* 0x0000000000341947 */ /* 0x000fea0003800000 */
[----:B------:R-:W-:Y:S02]  /*a3d0*/  ULDC UR5, c[0x0][0x2d0] ;  /* 0x0000b40000057ab9 */ /* 0x000fe40000000800 */
[----:B------:R-:W-:-:S13]  /*a3e0*/  ISETP.GE.AND P0, PT, R132, UR5, PT ;  /* 0x0000000584007c0c */ /* 0x000fda000bf06270 */
[----:B------:R1:W-:Y:S01]  /*a3f0*/  @P0 STS.128 [R237+0x800], RZ ;  /* 0x000800ffed000388 */ /* 0x0003e20000000c00 */
[----:B------:R-:W-:Y:S05]  /*a400*/  @P0 BRA `(.L_x_913) ;  /* 0x0000000000240947 */ /* 0x000fea0003800000 */
[----:B------:R-:W-:Y:S01]  /*a410*/  IADD3 R0, P0, R96, UR10, RZ ;  /* 0x0000000a60007c10 */ /* 0x000fe2000ff1e0ff */
[----:B------:R-:W-:-:S03]  /*a420*/  ULDC.64 UR8, c[0x0][0x210] ;  /* 0x0000840000087ab9 */ /* 0x000fc60000000a00 */
[----:B--2---:R-:W-:Y:S02]  /*a430*/  IADD3.X R3, R98, UR11, RZ, P0, !PT ;  /* 0x0000000b62037c10 */ /* 0x004fe400087fe4ff */
[----:B------:R-:W-:-:S04]  /*a440*/  LEA R2, P0, R0, UR8, 0x1 ;  /* 0x0000000800027c11 */ /* 0x000fc8000f8008ff */
[----:B------:R-:W-:-:S05]  /*a450*/  LEA.HI.X R3, R0, UR9, R3, 0x1, P0 ;  /* 0x0000000900037c11 */ /* 0x000fca00080f0c03 */
[----:B------:R-:W-:Y:S01]  /*a460*/  @!PT LDS RZ, [RZ] ;  /* 0x00000000fffff984 */ /* 0x000fe20000000800 */
[----:B------:R-:W-:Y:S01]  /*a470*/  @!PT LDS RZ, [RZ] ;  /* 0x00000000fffff984 */ /* 0x000fe20000000800 */
[----:B------:R-:W-:Y:S01]  /*a480*/  @!PT LDS RZ, [RZ] ;  /* 0x00000000fffff984 */ /* 0x000fe20000000800 */
[----:B------:R2:W-:Y:S04]  /*a490*/  LDGSTS.E.BYPASS.LTC128B.128 [R237+0x800], desc[UR6][R2.64] ;  /* 0x0080000002ed7fae */ /* 0x0005e8000b901d46 */
.L_x_913:
[----:B------:R-:W-:Y:S05]  /*a4a0*/  BSYNC B2 ;  /* 0x0000000000027941 */ /* 0x000fea0003800000 */
.L_x_906:
[----:B------:R-:W-:Y:S01]  /*a4b0*/  VIADD R244, R169, 0xffffffff ;  /* 0xffffffffa9f47836 */ /* 0x000fe20000000000 */
[----:B------:R-:W-:Y:S01]  /*a4c0*/  ULDC.64 UR10, c[0x0][0x220] ;  /* 0x00008800000a7ab9 */ /* 0x000fe20000000a00 */
[----:B------:R-:W-:Y:S01]  /*a4d0*/  VIADD R0, R80, 0x40 ;  /* 0x0000004050007836 */ /* 0x000fe20000000000 */
[----:B------:R-:W-:Y:S01]  /*a4e0*/  LEA R171, P2, R214, UR10, 0x1 ;  /* 0x0000000ad6ab7c11 */ /* 0x000fe2000f8408ff */
[----:B---34-:R-:W-:Y:S01]  /*a4f0*/  IMAD.SHL.U32 R38, R244, 0x100, RZ ;  /* 0x00000100f4267824 */ /* 0x018fe200078e00ff */
[----:B------:R-:W-:Y:S01]  /*a500*/  ULDC.64 UR12, c[0x0][0x218] ;  /* 0x00008600000c7ab9 */ /* 0x000fe20000000a00 */
[----:B------:R-:W-:Y:S01]  /*a510*/  BSSY B0, `(.L_x_924) ;  /* 0x000001b000007945 */ /* 0x000fe20003800000 */
[----:B------:R-:W-:Y:S01]  /*a520*/  LEA.HI.X R172, R214, UR11, R239, 0x1, P2 ;  /* 0x0000000bd6ac7c11 */ /* 0x000fe200090f0cef */
[----:B------:R-:W-:Y:S01]  /*a530*/  IMAD.IADD R4, R134, 0x1, -R38 ;  /* 0x0000000186047824 */ /* 0x000fe200078e0a26 */
[----:B------:R-:W-:-:S04]  /*a540*/  LEA R240, P3, R174, UR12, 0x1 ;  /* 0x0000000caef07c11 */ /* 0x000fc8000f8608ff */
[-C--:B------:R-:W-:Y:S02]  /*a550*/  ISETP.GE.AND P2, PT, R80, R4.reuse, PT ;  /* 0x000000045000720c */ /* 0x080fe40003f46270 */
[CC--:B------:R-:W-:Y:S02]  /*a560*/  ISETP.GE.AND P1, PT, R0.reuse, R4.reuse, PT ;  /* 0x000000040000720c */ /* 0x0c0fe40003f26270 */
[-C--:B------:R-:W-:Y:S01]  /*a570*/  ISETP.GE.AND P6, PT, R0, R4.reuse, PT ;  /* 0x000000040000720c */ /* 0x080fe20003fc6270 */
[----:B------:R-:W-:Y:S01]  /*a580*/  VIADD R0, R80, 0x60 ;  /* 0x0000006050007836 */ /* 0x000fe20000000000 */
[----:B------:R-:W-:Y:S02]  /*a590*/  LEA.HI.X R241, R174, UR13, R213, 0x1, P3 ;  /* 0x0000000daef17c11 */ /* 0x000fe400098f0cd5 */
[-C--:B------:R-:W-:Y:S02]  /*a5a0*/  ISETP.GE.AND P4, PT, R20, R4.reuse, PT ;  /* 0x000000041400720c */ /* 0x080fe40003f86270 */
[----:B------:R-:W-:-:S02]  /*a5b0*/  ISETP.GE.AND P3, PT, R0, R4, PT ;  /* 0x000000040000720c */ /* 0x000fc40003f66270 */
[-C--:B------:R-:W-:Y:S01]  /*a5c0*/  ISETP.GE.AND P5, PT, R0, R4.reuse, PT ;  /* 0x000000040000720c */ /* 0x080fe20003fa6270 */
[----:B------:R-:W-:Y:S01]  /*a5d0*/  VIADD R0, R80, 0x80 ;  /* 0x0000008050007836 */ /* 0x000fe20000000000 */
[----:B------:R-:W-:Y:S01]  /*a5e0*/  ISETP.GE.AND P0, PT, R20, R4, PT ;  /* 0x000000041400720c */ /* 0x000fe20003f06270 */
[----:B------:R-:W-:-:S12]  /*a5f0*/  @P2 BRA `(.L_x_925) ;  /* 0x0000000000302947 */ /* 0x000fd80003800000 */
[----:B------:R-:W-:Y:S02]  /*a600*/  ULDC UR5, c[0x0][0x2d0] ;  /* 0x0000b40000057ab9 */ /* 0x000fe40000000800 */
[----:B------:R-:W-:-:S13]  /*a610*/  ISETP.GE.AND P2, PT, R132, UR5, PT ;  /* 0x0000000584007c0c */ /* 0x000fda000bf46270 */
[----:B------:R3:W-:Y:S04]  /*a620*/  @P2 STS [R237+0x1000], RZ ;  /* 0x001000ffed002388 */ /* 0x0007e80000000800 */
[----:B------:R3:W-:Y:S04]  /*a630*/  @P2 STS [R237+0x1004], RZ ;  /* 0x001004ffed002388 */ /* 0x0007e80000000800 */
[----:B------:R3:W-:Y:S01]  /*a640*/  @P2 STS.64 [R237+0x1008], RZ ;  /* 0x001008ffed002388 */ /* 0x0007e20000000a00 */
[----:B------:R-:W-:Y:S05]  /*a650*/  @P2 BRA `(.L_x_925) ;  /* 0x0000000000182947 */ /* 0x000fea0003800000 */
[----:B--2---:R-:W-:Y:S02]  /*a660*/  MOV R2, R240 ;  /* 0x000000f000027202 */ /* 0x004fe40000000f00 */
[----:B------:R-:W-:-:S05]  /*a670*/  MOV R3, R241 ;  /* 0x000000f100037202 */ /* 0x000fca0000000f00 */
[----:B------:R-:W-:Y:S01]  /*a680*/  @!PT LDS RZ, [RZ] ;  /* 0x00000000fffff984 */ /* 0x000fe20000000800 */
[----:B------:R-:W-:Y:S01]  /*a690*/  @!PT LDS RZ, [RZ] ;  /* 0x00000000fffff984 */ /* 0x000fe20000000800 */
[----:B------:R-:W-:Y:S01]  /*a6a0*/  @!PT LDS RZ, [RZ] ;  /* 0x00000000fffff984 */ /* 0x000fe20000000800 */
[----:B------:R4:W-:Y:S02]  /*a6b0*/  LDGSTS.E.BYPASS.LTC128B.128 [R237+0x1000], desc[UR6][R2.64] ;  /* 0x0100000002ed7fae */ /* 0x0009e4000b901d46 */
.L_x_925:
[----:B------:R-:W-:Y:S05]  /*a6c0*/  BSYNC B0 ;  /* 0x0000000000007941 */ /* 0x000fea0003800000 */
.L_x_924:
[----:B------:R-:W-:Y:S01]  /*a6d0*/  BSSY B0, `(.L_x_926) ;  /* 0x000000d000007945 */ /* 0x000fe20003800000 */
[----:B------:R-:W-:-:S03]  /*a6e0*/  ISETP.GE.AND P2, PT, R0, R4, PT ;  /* 0x000000040000720c */ /* 0x000fc60003f46270 */
[----:B------:R-:W-:Y:S10]  /*a6f0*/  @P4 BRA `(.L_x_927) ;  /* 0x0000000000284947 */ /* 0x000ff40003800000 */
[----:B------:R-:W-:Y:S02]  /*a700*/  ULDC UR5, c[0x0][0x2d0] ;  /* 0x0000b40000057ab9 */ /* 0x000fe40000000800 */
[----:B------:R-:W-:-:S13]  /*a710*/  ISETP.GE.AND P4, PT, R132, UR5, PT ;  /* 0x0000000584007c0c */ /* 0x000fda000bf86270 */
[----:B------:R1:W-:Y:S01]  /*a720*/  @P4 STS.128 [R237+0x1800], RZ ;  /* 0x001800ffed004388 */ /* 0x0003e20000000c00 */
[----:B------:R-:W-:Y:S05]  /*a730*/  @P4 BRA `(.L_x_927) ;  /* 0x0000000000184947 */ /* 0x000fea0003800000 */
[----:B--2-4-:R-:W-:-:S04]  /*a740*/  LEA R2, P4, R245, R240, 0x1 ;  /* 0x000000f0f5027211 */ /* 0x014fc800078808ff */
[----:B------:R-:W-:-:S05]  /*a750*/  LEA.HI.X R3, R245, R241, R248, 0x1, P4 ;  /* 0x000000f1f5037211 */ /* 0x000fca00020f0cf8 */
[----:B------:R-:W-:Y:S01]  /*a760*/  @!PT LDS RZ, [RZ] ;  /* 0x00000000fffff984 */ /* 0x000fe20000000800 */
[----:B------:R-:W-:Y:S01]  /*a770*/  @!PT LDS RZ, [RZ] ;  /* 0x00000000fffff984 */ /* 0x000fe20000000800 */
[----:B------:R-:W-:Y:S01]  /*a780*/  @!PT LDS RZ, [RZ] ;  /* 0x00000000fffff984 */ /* 0x000fe20000000800 */
[----:B------:R2:W-:Y:S04]  /*a790*/  LDGSTS.E.BYPASS.LTC128B.128 [R237+0x1800], desc[UR6][R2.64] ;  /* 0x0180000002ed7fae */ /* 0x0005e8000b901d46 */
.L_x_927:
[----:B------:R-:W-:Y:S05]  /*a7a0*/  BSYNC B0 ;  /* 0x0000000000007941 */ /* 0x000fea0003800000 */
.L_x_926:
[----:B------:R-:W-:Y:S01]  /*a7b0*/  BSSY B0, `(.L_x_928) ;  /* 0x000000f000007945 */ /* 0x000fe20003800000 */
[----:B------:R-:W-:Y:S02]  /*a7c0*/  ISETP.GE.AND P4, PT, R0, R4, PT ;  /* 0x000000040000720c */ /* 0x000fe40003f86270 */
[----:B------:R-:W-:Y:S01]  /*a7d0*/  IADD3 R5, R80, 0xa0, RZ ;  /* 0x000000a050057810 */ /* 0x000fe20007ffe0ff */
[----:B------:R-:W-:Y:S05]  /*a7e0*/  @P1 BRA `(.L_x_929) ;  /* 0x00000000002c1947 */ /* 0x000fea0003800000 */
[----:B------:R-:W-:Y:S02]  /*a7f0*/  ULDC UR5, c[0x0][0x2d0] ;  /* 0x0000b40000057ab9 */ /* 0x000fe40000000800 */
[----:B------:R-:W-:-:S13]  /*a800*/  ISETP.GE.AND P1, PT, R132, UR5, PT ;  /* 0x0000000584007c0c */ /* 0x000fda000bf26270 */
[----:B------:R1:W-:Y:S01]  /*a810*/  @P1 STS.128 [R237+0x2000], RZ ;  /* 0x002000ffed001388 */ /* 0x0003e20000000c00 */
[----:B------:R-:W-:Y:S05]  /*a820*/  @P1 BRA `(.L_x_929) ;  /* 0x00000000001c1947 */ /* 0x000fea0003800000 */
[----:B------:R-:W2:Y:S02]  /*a830*/  LDC.64 R6, c[0x0][0x248] ;  /* 0x00009200ff067b82 */ /* 0x000ea40000000a00 */
[----:B--2-4-:R-:W-:-:S04]  /*a840*/  LEA R2, P1, R6, R240, 0x7 ;  /* 0x000000f006027211 */ /* 0x014fc800078238ff */
[----:B------:R-:W-:-:S05]  /*a850*/  LEA.HI.X R3, R6, R241, R7, 0x7, P1 ;  /* 0x000000f106037211 */ /* 0x000fca00008f3c07 */
[----:B------:R-:W-:Y:S01]  /*a860*/  @!PT LDS RZ, [RZ] ;  /* 0x00000000fffff984 */ /* 0x000fe20000000800 */
[----:B------:R-:W-:Y:S01]  /*a870*/  @!PT LDS RZ, [RZ] ;  /* 0x00000000fffff984 */ /* 0x000fe20000000800 */
[----:B------:R-:W-:Y:S01]  /*a880*/  @!PT LDS RZ, [RZ] ;  /* 0x00000000fffff984 */ /* 0x000fe20000000800 */
[----:B------:R2:W-:Y:S04]  /*a890*/  LDGSTS.E.BYPASS.LTC128B.128 [R237+0x2000], desc[UR6][R2.64] ;  /* 0x0200000002ed7fae */ /* 0x0005e8000b901d46 */
.L_x_929:
[----:B------:R-:W-:Y:S05]  /*a8a0*/  BSYNC B0 ;  /* 0x0000000000007941 */ /* 0x000fea0003800000 */
.L_x_928:
[----:B------:R-:W-:Y:S01]  /*a8b0*/  BSSY B0, `(.L_x_930) ;  /* 0x0000011000007945 */ /* 0x000fe20003800000 */
[----:B------:R-:W-:-:S03]  /*a8c0*/  ISETP.GE.AND P1, PT, R5, R4, PT ;  /* 0x000000040500720c */ /* 0x000fc60003f26270 */
[----:B------:R-:W-:Y:S10]  /*a8d0*/  @P3 BRA `(.L_x_931) ;  /* 0x0000000000383947 */ /* 0x000ff40003800000 */
[----:B------:R-:W-:Y:S02]  /*a8e0*/  ULDC UR5, c[0x0][0x2d0] ;  /* 0x0000b40000057ab9 */ /* 0x000fe40000000800 */
[----:B------:R-:W-:-:S13]  /*a8f0*/  ISETP.GE.AND P3, PT, R132, UR5, PT ;  /* 0x0000000584007c0c */ /* 0x000fda000bf66270 */
[----:B------:R1:W-:Y:S01]  /*a900*/  @P3 STS.128 [R237+0x2800], RZ ;  /* 0x002800ffed003388 */ /* 0x0003e20000000c00 */
[----:B------:R-:W-:Y:S05]  /*a910*/  @P3 BRA `(.L_x_931) ;  /* 0x0000000000283947 */ /* 0x000fea0003800000 */
[----:B------:R-:W5:Y:S01]  /*a920*/  LDC.64 R6, c[0x0][0x248] ;  /* 0x00009200ff067b82 */ /* 0x000f620000000a00 */
[----:B--2-4-:R-:W-:Y:S02]  /*a930*/  MOV R2, R240 ;  /* 0x000000f000027202 */ /* 0x014fe40000000f00 */
[----:B------:R-:W-:-:S03]  /*a940*/  MOV R3, R241 ;  /* 0x000000f100037202 */ /* 0x000fc60000000f00 */
[----:B-----5:R-:W-:-:S04]  /*a950*/  IMAD.WIDE.U32 R2, R6, 0xc0, R2 ;  /* 0x000000c006027825 */ /* 0x020fc800078e0002 */
[----:B------:R-:W-:-:S05]  /*a960*/  IMAD R0, R7, 0xc0, RZ ;  /* 0x000000c007007824 */ /* 0x000fca00078e02ff */
[----:B------:R-:W-:-:S05]  /*a970*/  IADD3 R3, R0, R3, RZ ;  /* 0x0000000300037210 */ /* 0x000fca0007ffe0ff */
[----:B------:R-:W-:Y:S01]  /*a980*/  @!PT LDS RZ, [RZ] ;  /* 0x00000000fffff984 */ /* 0x000fe20000000800 */
[----:B------:R-:W-:Y:S01]  /*a990*/  @!PT LDS RZ, [RZ] ;  /* 0x00000000fffff984 */ /* 0x000fe20000000800 */
[----:B------:R-:W-:Y:S01]  /*a9a0*/  @!PT LDS RZ, [RZ] ;  /* 0x00000000fffff984 */ /* 0x000fe20000000800 */
[----:B------:R2:W-:Y:S02]  /*a9b0*/  LDGSTS.E.BYPASS.LTC128B.128 [R237+0x2800], desc[UR6][R2.64] ;  /* 0x0280000002ed7fae */ /* 0x0005e4000b901d46 */
.L_x_931:
[----:B------:R-:W-:Y:S05]  /*a9c0*/  BSYNC B0 ;  /* 0x0000000000007941 */ /* 0x000fea0003800000 */
.L_x_930:
        /* <DEDUP_REMOVED lines=15> */
.L_x_933:
[----:B------:R-:W-:Y:S05]  /*aac0*/  BSYNC B0 ;  /* 0x0000000000007941 */ /* 0x000fea0003800000 */
.L_x_932:
        /* <DEDUP_REMOVED lines=17> */
.L_x_935:
[----:B------:R-:W-:Y:S05]  /*abe0*/  BSYNC B0 ;  /* 0x0000000000007941 */ /* 0x000fea0003800000 */
.L_x_934:
[----:B------:R-:W-:Y:S01]  /*abf0*/  BSSY B0, `(.L_x_936) ;  /* 0x0000014000007945 */ /* 0x000fe20003800000 */
[C---:B------:R-:W-:Y:S01]  /*ac00*/  ISETP.GE.AND P1, PT, R80.reuse, R4, PT ;  /* 0x000000045000720c */ /* 0x040fe20003f26270 */
[----:B------:R-:W-:Y:S01]  /*ac10*/  VIADD R13, R80, 0xe0 ;  /* 0x000000e0500d7836 */ /* 0x000fe20000000000 */
[----:B------:R-:W-:Y:S02]  /*ac20*/  LOP3.LUT R8, R102, 0x7fffffe, RZ, 0xc0, !PT ;  /* 0x07fffffe66087812 */ /* 0x000fe400078ec0ff */
[----:B------:R-:W-:Y:S01]  /*ac30*/  LOP3.LUT R5, R112, 0xfffffff8, RZ, 0xc0, !PT ;  /* 0xfffffff870057812 */ /* 0x000fe200078ec0ff */
[----:B------:R-:W-:Y:S05]  /*ac40*/  @P2 BRA `(.L_x_937) ;  /* 0x0000000000382947 */ /* 0x000fea0003800000 */
        /* <DEDUP_REMOVED lines=14> */
.L_x_937:
[----:B------:R-:W-:Y:S05]  /*ad30*/  BSYNC B0 ;  /* 0x0000000000007941 */ /* 0x000fea0003800000 */
.L_x_936:
[----:B------:R-:W-:Y:S01]  /*ad40*/  ISETP.GE.AND P2, PT, R13, R4, PT ;  /* 0x000000040d00720c */ /* 0x000fe20003f46270 */
[----:B------:R-:W-:Y:S01]  /*ad50*/  IMAD.IADD R9, R173, 0x1, -R5 ;  /* 0x00000001ad097824 */ /* 0x000fe200078e0a05 */
[----:B------:R-:W-:Y:S01]  /*ad60*/  SHF.R.S32.HI R0, RZ, 0x1f, R100 ;  /* 0x0000001fff007819 */ /* 0x000fe20000011464 */
[----:B------:R-:W-:Y:S01]  /*ad70*/  BSSY B0, `(.L_x_938) ;  /* 0x0000015000007945 */ /* 0x000fe20003800000 */
[----:B------:R-:W-:Y:S01]  /*ad80*/  SHF.R.S32.HI R10, RZ, 0x4, R109 ;  /* 0x00000004ff0a7819 */ /* 0x000fe2000001146d */
[----:B------:R-:W-:Y:S01]  /*ad90*/  IMAD.IADD R168, R100, 0x1, -R8 ;  /* 0x0000000164a87824 */ /* 0x000fe200078e0a08 */
[----:B------:R-:W-:Y:S02]  /*ada0*/  LEA.HI R11, R0, R100, RZ, 0x3 ;  /* 0x00000064000b7211 */ /* 0x000fe400078f18ff */
[----:B------:R-:W-:Y:S02]  /*adb0*/  LEA.HI R8, R109, R10, RZ, 0x1 ;  /* 0x0000000a6d087211 */ /* 0x000fe400078f08ff */
[----:B------:R-:W-:-:S03]  /*adc0*/  LEA.HI R5, R9, R9, RZ, 0x1 ;  /* 0x0000000909057211 */ /* 0x000fc600078f08ff */
        /* <DEDUP_REMOVED lines=15> */
.L_x_939:
[----:B------:R-:W-:Y:S05]  /*aec0*/  BSYNC B0 ;  /* 0x0000000000007941 */ /* 0x000fea0003800000 */
.L_x_938:
[----:B------:R-:W0:Y:S01]  /*aed0*/  LDGDEPBAR ;  /* 0x00000000000079af */ /* 0x000e220000000000 */
[----:B------:R-:W-:Y:S01]  /*aee0*/  LOP3.LUT R6, R8, 0xfffffffe, RZ, 0xc0, !PT ;  /* 0xfffffffe08067812 */ /* 0x000fe200078ec0ff */
[----:B--2-4-:R-:W-:Y:S01]  /*aef0*/  IMAD.SHL.U32 R2, R106, 0x40, RZ ;  /* 0x000000406a027824 */ /* 0x014fe200078e00ff */
[----:B------:R-:W-:Y:S01]  /*af00*/  LOP3.LUT R0, R5, 0x3fffffe, RZ, 0xc0, !PT ;  /* 0x03fffffe05007812 */ /* 0x000fe200078ec0ff */
[----:B------:R-:W-:Y:S01]  /*af10*/  BSSY B0, `(.L_x_940) ;  /* 0x0000027000007945 */ /* 0x000fe20003800000 */
[----:B------:R-:W-:Y:S01]  /*af20*/  SHF.R.S32.HI R37, RZ, 0x1, R5 ;  /* 0x00000001ff257819 */ /* 0x000fe20000011405 */
[----:B------:R-:W-:Y:S01]  /*af30*/  IMAD.IADD R6, R10, 0x1, -R6 ;  /* 0x000000010a067824 */ /* 0x000fe200078e0a06 */
[----:B------:R-:W-:Y:S01]  /*af40*/  LOP3.LUT R2, R2, 0xc0, RZ, 0xc0, !PT ;  /* 0x000000c002027812 */ /* 0x000fe200078ec0ff */
[----:B------:R-:W-:Y:S01]  /*af50*/  IMAD.IADD R8, R9, 0x1, -R0 ;  /* 0x0000000109087824 */ /* 0x000fe200078e0a00 */
[----:B------:R-:W-:Y:S01]  /*af60*/  ISETP.GE.AND P2, PT, R12, R4, PT ;  /* 0x000000040c00720c */ /* 0x000fe20003f46270 */
[----:B------:R-:W-:-:S02]  /*af70*/  IMAD.SHL.U32 R0, R37, 0x40, RZ ;  /* 0x0000004025007824 */ /* 0x000fc400078e00ff */
[----:B------:R-:W-:Y:S02]  /*af80*/  IMAD.SHL.U32 R5, R11, 0x20, RZ ;  /* 0x000000200b057824 */ /* 0x000fe400078e00ff */
[----:B------:R-:W-:Y:S01]  /*af90*/  IMAD.SHL.U32 R3, R6, 0x8, RZ ;  /* 0x0000000806037824 */ /* 0x000fe200078e00ff */
[----:B------:R-:W-:Y:S01]  /*afa0*/  LOP3.LUT R0, R0, 0xc0, RZ, 0xc0, !PT ;  /* 0x000000c000007812 */ /* 0x000fe200078ec0ff */
[----:B------:R-:W-:Y:S01]  /*afb0*/  IMAD.SHL.U32 R9, R105, 0x8, RZ ;  /* 0x0000000869097824 */ /* 0x000fe200078e00ff */
[----:B------:R-:W-:Y:S01]  /*afc0*/  LOP3.LUT R135, R5, 0xffffff00, RZ, 0xc0, !PT ;  /* 0xffffff0005877812 */ /* 0x000fe200078ec0ff */
[----:B------:R-:W-:Y:S01]  /*afd0*/  IMAD R6, R6, 0x8, R8 ;  /* 0x0000000806067824 */ /* 0x000fe200078e0208 */
[----:B------:R-:W-:Y:S02]  /*afe0*/  LOP3.LUT R7, R2, 0x8, R3, 0xf8, !PT ;  /* 0x0000000802077812 */ /* 0x000fe400078ef803 */
[----:B------:R-:W-:Y:S01]  /*aff0*/  SHF.R.U32.HI R5, RZ, 0x3, R2 ;  /* 0x00000003ff057819 */ /* 0x000fe20000011602 */
[----:B------:R-:W-:Y:S01]  /*b000*/  IMAD R2, R170, 0x200, R135 ;  /* 0x00000200aa027824 */ /* 0x000fe200078e0287 */
[----:B------:R-:W-:Y:S01]  /*b010*/  LOP3.LUT R3, R0, 0x8, R9, 0xf8, !PT ;  /* 0x0000000800037812 */ /* 0x000fe200078ef809 */
[----:B------:R-:W-:-:S04]  /*b020*/  DEPBAR.LE SB0, 0x0 ;  /* 0x000080000000791a */ /* 0x000fc80000000000 */
[----:B------:R-:W-:Y:S01]  /*b030*/  BAR.SYNC.DEFER_BLOCKING 0x0 ;  /* 0x0000000000007b1d */ /* 0x000fe20000010000 */
[----:B------:R-:W-:Y:S02]  /*b040*/  SHF.R.U32.HI R0, RZ, 0x3, R0 ;  /* 0x00000003ff007819 */ /* 0x000fe40000011600 */
[----:B------:R-:W-:Y:S02]  /*b050*/  LOP3.LUT R39, R7, R5, RZ, 0x3c, !PT ;  /* 0x0000000507277212 */ /* 0x000fe400078e3cff */
[----:B------:R-:W-:Y:S01]  /*b060*/  LOP3.LUT R5, R3, R0, RZ, 0x3c, !PT ;  /* 0x0000000003057212 */ /* 0x000fe200078e3cff */
[----:B------:R-:W-:Y:S01]  /*b070*/  IMAD R0, R168, 0x20, R2 ;  /* 0x00000020a8007824 */ /* 0x000fe200078e0202 */
        /* <DEDUP_REMOVED lines=16> */
.L_x_941:
[----:B------:R-:W-:Y:S05]  /*b180*/  BSYNC B0 ;  /* 0x0000000000007941 */ /* 0x000fea0003800000 */
.L_x_940:
[----:B------:R2:W-:Y:S01]  /*b190*/  @P0 STS.128 [R237+0x5800], RZ ;  /* 0x005800ffed000388 */ /* 0x0005e20000000c00 */
[----:B-1----:R-:W-:Y:S01]  /*b1a0*/  IMAD.IADD R2, R39, 0x1, R0 ;  /* 0x0000000127027824 */ /* 0x002fe200078e0200 */
[----:B------:R-:W-:Y:S01]  /*b1b0*/  BSSY B0, `(.L_x_942) ;  /* 0x0000013000007945 */ /* 0x000fe20003800000 */
[----:B------:R-:W-:Y:S01]  /*b1c0*/  IMAD.U32 R0, R6, 0x20, R5 ;  /* 0x0000002006007824 */ /* 0x000fe200078e0005 */
        /* <DEDUP_REMOVED lines=8> */
[----:B------:R-:W-:Y:S01]  /*b250*/  IMAD.U32 R2, RZ, RZ, UR19 ;  /* 0x00000013ff027e24 */ /* 0x000fe2000f8e00ff */
[----:B------:R-:W-:Y:S01]  /*b260*/  MOV R3, UR19 ;  /* 0x0000001300037c02 */ /* 0x000fe20008000f00 */
[----:B------:R-:W-:-:S03]  /*b270*/  IMAD.U32 R0, RZ, RZ, UR18 ;  /* 0x00000012ff007e24 */ /* 0x000fc6000f8e00ff */
[----:B------:R-:W-:-:S04]  /*b280*/  LEA R2, P0, R2, R171, 0x1 ;  /* 0x000000ab02027211 */ /* 0x000fc800078008ff */
[----:B------:R-:W-:-:S05]  /*b290*/  LEA.HI.X R3, R3, R172, R0, 0x1, P0 ;  /* 0x000000ac03037211 */ /* 0x000fca00000f0c00 */
[----:B------:R-:W-:Y:S01]  /*b2a0*/  @!PT LDS RZ, [RZ] ;  /* 0x00000000fffff984 */ /* 0x000fe20000000800 */
[----:B------:R-:W-:Y:S01]  /*b2b0*/  @!PT LDS RZ, [RZ] ;  /* 0x00000000fffff984 */ /* 0x000fe20000000800 */
[----:B------:R-:W-:Y:S01]  /*b2c0*/  @!PT LDS RZ, [RZ] ;  /* 0x00000000fffff984 */ /* 0x000fe20000000800 */
[----:B------:R1:W-:Y:S04]  /*b2d0*/  LDGSTS.E.BYPASS.LTC128B.128 [R237+0x5800], desc[UR6][R2.64] ;  /* 0x0580000002ed7fae */ /* 0x0003e8000b901d46 */
.L_x_943:
[----:B------:R-:W-:Y:S05]  /*b2e0*/  BSYNC B0 ;  /* 0x0000000000007941 */ /* 0x000fea0003800000 */
.L_x_942:
[----:B------:R1:W-:Y:S01]  /*b2f0*/  @P6 STS.128 [R237+0x6000], RZ ;  /* 0x006000ffed006388 */ /* 0x0003e20000000c00 */
[----:B------:R-:W-:Y:S04]  /*b300*/  BSSY B0, `(.L_x_944) ;  /* 0x000000d000007945 */ /* 0x000fe80003800000 */
[----:B------:R-:W-:Y:S05]  /*b310*/  @P6 BRA `(.L_x_945) ;  /* 0x00000000002c6947 */ /* 0x000fea0003800000 */
[----:B------:R-:W-:Y:S02]  /*b320*/  ULDC UR5, c[0x0][0x2d0] ;  /* 0x0000b40000057ab9 */ /* 0x000fe40000000800 */
[----:B------:R-:W-:-:S13]  /*b330*/  ISETP.GE.AND P0, PT, R132, UR5, PT ;  /* 0x0000000584007c0c */ /* 0x000fda000bf06270 */
[----:B------:R1:W-:Y:S01]  /*b340*/  @P0 STS.128 [R237+0x6000], RZ ;  /* 0x006000ffed000388 */ /* 0x0003e20000000c00 */
[----:B------:R-:W-:Y:S05]  /*b350*/  @P0 BRA `(.L_x_945) ;  /* 0x00000000001c0947 */ /* 0x000fea0003800000 */
[----:B------:R-:W1:Y:S02]  /*b360*/  LDC.64 R4, c[0x0][0x250] ;  /* 0x00009400ff047b82 */ /* 0x000e640000000a00 */
[----:B-1----:R-:W-:-:S04]  /*b370*/  LEA R2, P0, R4, R171, 0x7 ;  /* 0x000000ab04027211 */ /* 0x002fc800078038ff */
[----:B------:R-:W-:-:S05]  /*b380*/  LEA.HI.X R3, R4, R172, R5, 0x7, P0 ;  /* 0x000000ac04037211 */ /* 0x000fca00000f3c05 */
[----:B------:R-:W-:Y:S01]  /*b390*/  @!PT LDS RZ, [RZ] ;  /* 0x00000000fffff984 */ /* 0x000fe20000000800 */
[----:B------:R-:W-:Y:S01]  /*b3a0*/  @!PT LDS RZ, [RZ] ;  /* 0x00000000fffff984 */ /* 0x000fe20000000800 */
[----:B------:R-:W-:Y:S01]  /*b3b0*/  @!PT LDS RZ, [RZ] ;  /* 0x00000000fffff984 */ /* 0x000fe20000000800 */
[----:B------:R1:W-:Y:S04]  /*b3c0*/  LDGSTS.E.BYPASS.LTC128B.128 [R237+0x6000], desc[UR6][R2.64] ;  /* 0x0600000002ed7fae */ /* 0x0003e8000b901d46 */
.L_x_945:
[----:B------:R-:W-:Y:S05]  /*b3d0*/  BSYNC B0 ;  /* 0x0000000000007941 */ /* 0x000fea0003800000 */
.L_x_944:
[----:B------:R1:W-:Y:S01]  /*b3e0*/  @P5 STS.128 [R237+0x6800], RZ ;  /* 0x006800ffed005388 */ /* 0x0003e20000000c00 */
[----:B------:R-:W-:Y:S04]  /*b3f0*/  BSSY B0, `(.L_x_946) ;  /* 0x0000010000007945 */ /* 0x000fe80003800000 */
[----:B------:R-:W-:Y:S05]  /*b400*/  @P5 BRA `(.L_x_947) ;  /* 0x0000000000385947 */ /* 0x000fea0003800000 */
[----:B------:R-:W-:Y:S02]  /*b410*/  ULDC UR5, c[0x0][0x2d0] ;  /* 0x0000b40000057ab9 */ /* 0x000fe40000000800 */
[----:B------:R-:W-:-:S13]  /*b420*/  ISETP.GE.AND P0, PT, R132, UR5, PT ;  /* 0x0000000584007c0c */ /* 0x000fda000bf06270 */
[----:B------:R1:W-:Y:S01]  /*b430*/  @P0 STS.128 [R237+0x6800], RZ ;  /* 0x006800ffed000388 */ /* 0x0003e20000000c00 */
[----:B------:R-:W-:Y:S05]  /*b440*/  @P0 BRA `(.L_x_947) ;  /* 0x0000000000280947 */ /* 0x000fea0003800000 */
[----:B------:R-:W5:Y:S01]  /*b450*/  LDC.64 R4, c[0x0][0x250] ;  /* 0x00009400ff047b82 */ /* 0x000f620000000a00 */
[----:B-1----:R-:W-:Y:S02]  /*b460*/  MOV R2, R171 ;  /* 0x000000ab00027202 */ /* 0x002fe40000000f00 */
        /* <DEDUP_REMOVED lines=8> */
.L_x_947:
[----:B------:R-:W-:Y:S05]  /*b4f0*/  BSYNC B0 ;  /* 0x0000000000007941 */ /* 0x000fea0003800000 */
.L_x_946:
        /* <DEDUP_REMOVED lines=14> */
.L_x_949:
[----:B------:R-:W-:Y:S05]  /*b5e0*/  BSYNC B0 ;  /* 0x0000000000007941 */ /* 0x000fea0003800000 */
.L_x_948:
        /* <DEDUP_REMOVED lines=17> */
.L_x_951:
[----:B------:R-:W-:Y:S05]  /*b700*/  BSYNC B0 ;  /* 0x0000000000007941 */ /* 0x000fea0003800000 */
.L_x_950:
        /* <DEDUP_REMOVED lines=17> */
.L_x_953:
[----:B------:R-:W-:Y:S05]  /*b820*/  BSYNC B0 ;  /* 0x0000000000007941 */ /* 0x000fea0003800000 */
.L_x_952:
        /* <DEDUP_REMOVED lines=17> */
.L_x_955:
[----:B------:R-:W-:Y:S05]  /*b940*/  BSYNC B0 ;  /* 0x0000000000007941 */ /* 0x000fea0003800000 */
.L_x_954:
[----:B------:R-:W-:Y:S01]  /*b950*/  LDSM.16.M88.4 R4, [R220] ;  /* 0x00000000dc04783b */ /* 0x000fe20000000200 */
[----:B------:R-:W-:Y:S01]  /*b960*/  LOP3.LUT P0, RZ, R37, 0x2, RZ, 0xc0, !PT ;  /* 0x0000000225ff7812 */ /* 0x000fe2000780c0ff */
[C---:B------:R-:W-:Y:S01]  /*b970*/  VIADD R0, R216.reuse, 0x1000 ;  /* 0x00001000d8007836 */ /* 0x040fe20000000000 */
[----:B------:R-:W-:Y:S01]  /*b980*/  ULDC UR5, c[0x0][0x398] ;  /* 0x0000e60000057ab9 */ /* 0x000fe20000000800 */
[----:B------:R-:W5:Y:S01]  /*b990*/  LDSM.16.M88.4 R12, [R216+0x2000] ;  /* 0x00200000d80c783b */ /* 0x000f620000000200 */
[----:B------:R-:W-:Y:S02]  /*b9a0*/  VIADD R219, R216, 0x1020 ;  /* 0x00001020d8db7836 */ /* 0x000fe40000000000 */
[----:B------:R-:W-:Y:S01]  /*b9b0*/  IMAD R221, R36, 0x2, R220 ;  /* 0x0000000224dd7824 */ /* 0x000fe200078e02dc */
[----:B------:R-:W2:Y:S01]  /*b9c0*/  LDSM.16.M88.4 R28, [R216+0x1000] ;  /* 0x00100000d81c783b */ /* 0x000ea20000000200 */
[----:B-1----:R-:W-:-:S03]  /*b9d0*/  IMAD.SHL.U32 R3, R173, 0x2, RZ ;  /* 0x00000002ad037824 */ /* 0x002fc600078e00ff */
[----:B------:R-:W1:Y:S02]  /*b9e0*/  LDSM.16.M88.4 R24, [R216+0x1400] ;  /* 0x00140000d818783b */ /* 0x000e640000000200 */
[----:B------:R-:W-:Y:S01]  /*b9f0*/  @P0 VIADD R219, R0, 0xffffffe0 ;  /* 0xffffffe000db0836 */ /* 0x000fe20000000000 */
[----:B------:R-:W-:Y:S01]  /*ba00*/  SHF.R.S32.HI R0, RZ, 0x1f, R173 ;  /* 0x0000001fff007819 */ /* 0x000fe200000114ad */
[----:B------:R-:W3:Y:S01]  /*ba10*/  LDSM.16.M88.4 R20, [R216+0x1800] ;  /* 0x00180000d814783b */ /* 0x000ee20000000200 */
[----:B------:R-:W-:Y:S01]  /*ba20*/  LOP3.LUT R3, R3, 0x6, RZ, 0xc0, !PT ;  /* 0x0000000603037812 */ /* 0x000fe200078ec0ff */
[C---:B------:R-:W-:Y:S01]  /*ba30*/  VIADD R236, R219.reuse, 0x400 ;  /* 0x00000400dbec7836 */ /* 0x040fe20000000000 */
[----:B------:R-:W-:Y:S01]  /*ba40*/  LEA.HI R0, R0, R173, RZ, 0x5 ;  /* 0x000000ad00007211 */ /* 0x000fe200078f28ff */
[----:B------:R-:W4:Y:S01]  /*ba50*/  LDSM.16.M88.4 R16, [R216+0x1c00] ;  /* 0x001c0000d810783b */ /* 0x000f220000000200 */
[----:B------:R-:W-:Y:S02]  /*ba60*/  VIADD R235, R219, 0x800 ;  /* 0x00000800dbeb7836 */ /* 0x000fe40000000000 */
[----:B------:R-:W-:Y:S01]  /*ba70*/  LOP3.LUT R0, R0, 0xffffffe0, RZ, 0xc0, !PT ;  /* 0xffffffe000007812 */ /* 0x000fe200078ec0ff */
[----:B------:R-:W4:Y:S01]  /*ba80*/  LDSM.16.M88.4 R8, [R216+0x2400] ;  /* 0x00240000d808783b */ /* 0x000f220000000200 */
[----:B------:R-:W-:-:S02]  /*ba90*/  IMAD.IADD R3, R38, 0x1, R3 ;  /* 0x0000000126037824 */ /* 0x000fc400078e0203 */
[----:B------:R-:W-:Y:S01]  /*baa0*/  VIADD R234, R219, 0xc00 ;  /* 0x00000c00dbea7836 */ /* 0x000fe20000000000 */
[----:B------:R-:W4:Y:S01]  /*bab0*/  LDSM.16.M88.4 R48, [R216+0x3000] ;  /* 0x00300000d830783b */ /* 0x000f220000000200 */
[----:B------:R-:W-:Y:S02]  /*bac0*/  IMAD.IADD R0, R173, 0x1, -R0 ;  /* 0x00000001ad007824 */ /* 0x000fe400078e0a00 */
[C---:B------:R-:W-:Y:S01]  /*bad0*/  VIADD R233, R219.reuse, 0x1000 ;  /* 0x00001000dbe97836 */ /* 0x040fe20000000000 */
[----:B------:R-:W4:Y:S01]  /*bae0*/  LDSM.16.M88.4 R44, [R216+0x2c00] ;  /* 0x002c0000d82c783b */ /* 0x000f220000000200 */
[C---:B------:R-:W-:Y:S01]  /*baf0*/  VIADD R232, R219.reuse, 0x1400 ;  /* 0x00001400dbe87836 */ /* 0x040fe20000000000 */
[----:B------:R-:W-:Y:S01]  /*bb00*/  SHF.R.S32.HI R2, RZ, 0x1f, R0 ;  /* 0x0000001fff027819 */ /* 0x000fe20000011400 */
[C---:B------:R-:W-:Y:S01]  /*bb10*/  VIADD R231, R219.reuse, 0x1800 ;  /* 0x00001800dbe77836 */ /* 0x040fe20000000000 */
[----:B------:R-:W4:Y:S01]  /*bb20*/  LDSM.16.M88.4 R32, [R216+0x2800] ;  /* 0x00280000d820783b */ /* 0x000f220000000200 */
[C---:B------:R-:W-:Y:S01]  /*bb30*/  VIADD R230, R219.reuse, 0x1c00 ;  /* 0x00001c00dbe67836 */ /* 0x040fe20000000000 */
[----:B------:R-:W-:Y:S01]  /*bb40*/  LEA.HI R0, R2, R0, RZ, 0x2 ;  /* 0x0000000002007211 */ /* 0x000fe200078f10ff */
[----:B------:R-:W-:Y:S01]  /*bb50*/  IMAD R2, R170, 0x10, R212 ;  /* 0x00000010aa027824 */ /* 0x000fe200078e02d4 */
[----:B------:R-:W-:Y:S01]  /*bb60*/  LDSM.16.M88.4 R52, [R216+0x3400] ;  /* 0x00340000d834783b */ /* 0x000fe20000000200 */
[C---:B------:R-:W-:Y:S01]  /*bb70*/  VIADD R229, R219.reuse, 0x2000 ;  /* 0x00002000dbe57836 */ /* 0x040fe20000000000 */
[----:B------:R-:W-:Y:S01]  /*bb80*/  SHF.R.S32.HI R0, RZ, 0x2, R0 ;  /* 0x00000002ff007819 */ /* 0x000fe20000011400 */
[----:B------:R-:W-:Y:S01]  /*bb90*/  VIADD R228, R219, 0x2400 ;  /* 0x00002400dbe47836 */ /* 0x000fe20000000000 */
[----:B-----5:R-:W-:Y:S01]  /*bba0*/  HMMA.16816.F32.BF16 R116, R4, R12, RZ ;  /* 0x0000000c0474723c */ /* 0x020fe200000418ff */
[----:B------:R-:W-:Y:S01]  /*bbb0*/  LDSM.16.M88.4 R40, [R216+0x3800] ;  /* 0x00380000d828783b */ /* 0x000fe20000000200 */
[----:B------:R-:W-:Y:S01]  /*bbc0*/  IADD3 R0, R2, 0x1, R0 ;  /* 0x0000000102007810 */ /* 0x000fe20007ffe000 */
[----:B------:R-:W-:-:S02]  /*bbd0*/  IMAD R2, R168, 0x20, R135 ;  /* 0x00000020a8027824 */ /* 0x000fc400078e0287 */
[----:B------:R-:W-:Y:S01]  /*bbe0*/  LDSM.16.M88.4 R56, [R219+0x400] ;  /* 0x00040000db38783b */ /* 0x000fe20000000200 */
[C---:B------:R-:W-:Y:S01]  /*bbf0*/  HMMA.16816.F32.BF16 R108, R4.reuse, R14, RZ ;  /* 0x0000000e046c723c */ /* 0x040fe200000418ff */
[----:B------:R-:W-:Y:S01]  /*bc00*/  IADD3 R0, R134, R0, -R217 ;  /* 0x0000000086007210 */ /* 0x000fe20007ffe8d9 */
[C---:B------:R-:W-:Y:S01]  /*bc10*/  VIADD R223, R219.reuse, 0x3800 ;  /* 0x00003800dbdf7836 */ /* 0x040fe20000000000 */
[----:B------:R-:W5:Y:S01]  /*bc20*/  LDSM.16.M88.4 R12, [R216+0x4c00] ;  /* 0x004c0000d80c783b */ /* 0x000f620000000200 */
[----:B------:R-:W-:Y:S02]  /*bc30*/  VIADD R222, R219, 0x3c00 ;  /* 0x00003c00dbde7836 */ /* 0x000fe40000000000 */
[C---:B--2---:R-:W-:Y:S01]  /*bc40*/  HMMA.16816.F32.BF16 R96, R4.reuse, R28, RZ ;  /* 0x0000001c0460723c */ /* 0x044fe200000418ff */
[----:B------:R-:W0:Y:S05]  /*bc50*/  LDGDEPBAR ;  /* 0x00000000000079af */ /* 0x000e2a0000000000 */
[C---:B------:R-:W-:Y:S01]  /*bc60*/  HMMA.16816.F32.BF16 R72, R4.reuse, R30, RZ ;  /* 0x0000001e0448723c */ /* 0x040fe200000418ff */
[----:B------:R-:W2:Y:S05]  /*bc70*/  LDSM.16.M88.4 R28, [R216+0x3c00] ;  /* 0x003c0000d81c783b */ /* 0x000eaa0000000200 */
[C---:B-1----:R-:W-:Y:S06]  /*bc80*/  HMMA.16816.F32.BF16 R92, R4.reuse, R24, RZ ;  /* 0x00000018045c723c */ /* 0x042fec00000418ff */
[C---:B------:R-:W-:Y:S01]  /*bc90*/  HMMA.16816.F32.BF16 R112, R4.reuse, R26, RZ ;  /* 0x0000001a0470723c */ /* 0x040fe200000418ff */
[----:B------:R-:W1:Y:S05]  /*bca0*/  LDSM.16.M88.4 R24, [R216+0x4000] ;  /* 0x00400000d818783b */ /* 0x000e6a0000000200 */
[C---:B---3--:R-:W-:Y:S06]  /*bcb0*/  HMMA.16816.F32.BF16 R88, R4.reuse, R20, RZ ;  /* 0x000000140458723c */ /* 0x048fec00000418ff */
[C---:B------:R-:W-:Y:S01]  /*bcc0*/  HMMA.16816.F32.BF16 R124, R4.reuse, R22, RZ ;  /* 0x00000016047c723c */ /* 0x040fe200000418ff */
[----:B------:R-:W3:Y:S05]  /*bcd0*/  LDSM.16.M88.4 R20, [R216+0x4400] ;  /* 0x00440000d814783b */ /* 0x000eea0000000200 */
[C---:B----4-:R-:W-:Y:S06]  /*bce0*/  HMMA.16816.F32.BF16 R128, R4.reuse, R16, RZ ;  /* 0x000000100480723c */ /* 0x050fec00000418ff */
[C---:B------:R-:W-:Y:S01]  /*bcf0*/  HMMA.16816.F32.BF16 R120, R4.reuse, R18, RZ ;  /* 0x000000120478723c */ /* 0x040fe200000418ff */
[----:B------:R-:W4:Y:S05]  /*bd00*/  LDSM.16.M88.4 R16, [R216+0x4800] ;  /* 0x00480000d810783b */ /* 0x000f2a0000000200 */
[C---:B------:R-:W-:Y:S06]  /*bd10*/  HMMA.16816.F32.BF16 R84, R4.reuse, R8, RZ ;  /* 0x000000080454723c */ /* 0x040fec00000418ff */
[C---:B------:R-:W-:Y:S01]  /*bd20*/  HMMA.16816.F32.BF16 R104, R4.reuse, R10, RZ ;  /* 0x0000000a0468723c */ /* 0x040fe200000418ff */
[----:B------:R-:W4:Y:S05]  /*bd30*/  LDSM.16.M88.4 R8, [R221] ;  /* 0x00000000dd08783b */ /* 0x000f2a0000000200 */
[C---:B------:R-:W-:Y:S06]  /*bd40*/  HMMA.16816.F32.BF16 R64, R4.reuse, R48, RZ ;  /* 0x000000300440723c */ /* 0x040fec00000418ff */
[C---:B------:R-:W-:Y:S01]  /*bd50*/  HMMA.16816.F32.BF16 R60, R4.reuse, R50, RZ ;  /* 0x00000032043c723c */ /* 0x040fe200000418ff */
[----:B------:R-:W4:Y:S05]  /*bd60*/  LDSM.16.M88.4 R48, [R219+0xc00] ;  /* 0x000c0000db30783b */ /* 0x000f2a0000000200 */
[C---:B------:R-:W-:Y:S06]  /*bd70*/  HMMA.16816.F32.BF16 R76, R4.reuse, R44, RZ ;  /* 0x0000002c044c723c */ /* 0x040fec00000418ff */
[C---:B------:R-:W-:Y:S01]  /*bd80*/  HMMA.16816.F32.BF16 R68, R4.reuse, R46, RZ ;  /* 0x0000002e0444723c */ /* 0x040fe200000418ff */
[----:B------:R-:W4:Y:S05]  /*bd90*/  LDSM.16.M88.4 R44, [R219+0x1400] ;  /* 0x00140000db2c783b */ /* 0x000f2a0000000200 */
[C---:B------:R-:W-:Y:S06]  /*bda0*/  HMMA.16816.F32.BF16 R80, R4.reuse, R32, RZ ;  /* 0x000000200450723c */ /* 0x040fec00000418ff */
[C---:B------:R-:W-:Y:S01]  /*bdb0*/  HMMA.16816.F32.BF16 R100, R4.reuse, R34, RZ ;  /* 0x000000220464723c */ /* 0x040fe200000418ff */
[----:B------:R-:W4:Y:S05]  /*bdc0*/  LDSM.16.M88.4 R32, [R219] ;  /* 0x00000000db20783b */ /* 0x000f2a0000000200 */
[C---:B-----5:R-:W-:Y:S06]  /*bdd0*/  HMMA.16816.F32.BF16 R200, R4.reuse, R12, RZ ;  /* 0x0000000c04c8723c */ /* 0x060fec00000418ff */
[C---:B------:R-:W-:Y:S01]  /*bde0*/  HMMA.16816.F32.BF16 R208, R4.reuse, R14, RZ ;  /* 0x0000000e04d0723c */ /* 0x040fe200000418ff */
[----:B------:R-:W5:Y:S05]  /*bdf0*/  LDSM.16.M88.4 R12, [R219+0x1c00] ;  /* 0x001c0000db0c783b */ /* 0x000f6a0000000200 */
[C---:B------:R-:W-:Y:S06]  /*be00*/  HMMA.16816.F32.BF16 R136, R4.reuse, R52, RZ ;  /* 0x000000340488723c */ /* 0x040fec00000418ff */
[C---:B------:R-:W-:Y:S01]  /*be10*/  HMMA.16816.F32.BF16 R140, R4.reuse, R54, RZ ;  /* 0x00000036048c723c */ /* 0x040fe200000418ff */
[----:B------:R-:W-:Y:S05]  /*be20*/  LDSM.16.M88.4 R52, [R219+0x800] ;  /* 0x00080000db34783b */ /* 0x000fea0000000200 */
[C---:B------:R-:W-:Y:S06]  /*be30*/  HMMA.16816.F32.BF16 R144, R4.reuse, R40, RZ ;  /* 0x000000280490723c */ /* 0x040fec00000418ff */
[C---:B------:R-:W-:Y:S01]  /*be40*/  HMMA.16816.F32.BF16 R148, R4.reuse, R42, RZ ;  /* 0x0000002a0494723c */ /* 0x040fe200000418ff */
[----:B------:R-:W-:Y:S05]  /*be50*/  LDSM.16.M88.4 R40, [R219+0x1000] ;  /* 0x00100000db28783b */ /* 0x000fea0000000200 */
[C---:B--2---:R-:W-:Y:S06]  /*be60*/  HMMA.16816.F32.BF16 R152, R4.reuse, R28, RZ ;  /* 0x0000001c0498723c */ /* 0x044fec00000418ff */
[C---:B------:R-:W-:Y:S01]  /*be70*/  HMMA.16816.F32.BF16 R156, R4.reuse, R30, RZ ;  /* 0x0000001e049c723c */ /* 0x040fe200000418ff */
[----:B------:R-:W-:Y:S05]  /*be80*/  LDSM.16.M88.4 R28, [R219+0x2c00] ;  /* 0x002c0000db1c783b */ /* 0x000fea0000000200 */
[C---:B-1----:R-:W-:Y:S06]  /*be90*/  HMMA.16816.F32.BF16 R160, R4.reuse, R24, RZ ;  /* 0x0000001804a0723c */ /* 0x042fec00000418ff */
[C---:B------:R-:W-:Y:S01]  /*bea0*/  HMMA.16816.F32.BF16 R164, R4.reuse, R26, RZ ;  /* 0x0000001a04a4723c */ /* 0x040fe200000418ff */
[----:B------:R-:W-:Y:S05]  /*beb0*/  LDSM.16.M88.4 R24, [R219+0x2400] ;  /* 0x00240000db18783b */ /* 0x000fea0000000200 */
[C---:B---3--:R-:W-:Y:S06]  /*bec0*/  HMMA.16816.F32.BF16 R176, R4.reuse, R20, RZ ;  /* 0x0000001404b0723c */ /* 0x048fec00000418ff */
[C---:B------:R-:W-:Y:S01]  /*bed0*/  HMMA.16816.F32.BF16 R180, R4.reuse, R22, RZ ;  /* 0x0000001604b4723c */ /* 0x040fe200000418ff */
[----:B------:R-:W-:Y:S05]  /*bee0*/  LDSM.16.M88.4 R20, [R219+0x2800] ;  /* 0x00280000db14783b */ /* 0x000fea0000000200 */
[C---:B----4-:R-:W-:Y:S06]  /*bef0*/  HMMA.16816.F32.BF16 R184, R4.reuse, R16, RZ ;  /* 0x0000001004b8723c */ /* 0x050fec00000418ff */
[----:B------:R-:W-:Y:S01]  /*bf00*/  HMMA.16816.F32.BF16 R188, R4, R18, RZ ;  /* 0x0000001204bc723c */ /* 0x000fe200000418ff */
[----:B------:R-:W1:Y:S04]  /*bf10*/  LDSM.16.M88.4 R4, [R219+0x2000] ;  /* 0x00200000db04783b */ /* 0x000e680000000200 */
[----:B------:R-:W2:Y:S01]  /*bf20*/  LDSM.16.M88.4 R16, [R219+0x1800] ;  /* 0x00180000db10783b */ /* 0x000ea20000000200 */
[C---:B------:R-:W-:Y:S06]  /*bf30*/  HMMA.16816.F32.BF16 R196, R8.reuse, R58, R112 ;  /* 0x0000003a08c4723c */ /* 0x040fec0000041870 */
[C---:B------:R-:W-:Y:S06]  /*bf40*/  HMMA.16816.F32.BF16 R112, R8.reuse, R50, R120 ;  /* 0x000000320870723c */ /* 0x040fec0000041878 */
[C---:B------:R-:W-:Y:S06]  /*bf50*/  HMMA.16816.F32.BF16 R120, R8.reuse, R44, R84 ;  /* 0x0000002c0878723c */ /* 0x040fec0000041854 */
[C---:B------:R-:W-:Y:S06]  /*bf60*/  HMMA.16816.F32.BF16 R204, R8.reuse, R34, R72 ;  /* 0x0000002208cc723c */ /* 0x040fec0000041848 */
[C---:B-----5:R-:W-:Y:S06]  /*bf70*/  HMMA.16816.F32.BF16 R84, R8.reuse, R12, R76 ;  /* 0x0000000c0854723c */ /* 0x060fec000004184c */
[C---:B------:R-:W-:Y:S01]  /*bf80*/  HMMA.16816.F32.BF16 R224, R8.reuse, R32, R96 ;  /* 0x0000002008e0723c */ /* 0x040fe20000041860 */
[----:B------:R-:W-:Y:S05]  /*bf90*/  LDSM.16.M88.4 R32, [R219+0x3400] ;  /* 0x00340000db20783b */ /* 0x000fea0000000200 */
[C---:B-1----:R-:W-:Y:S06]  /*bfa0*/  HMMA.16816.F32.BF16 R76, R8.reuse, R4, R64 ;  /* 0x00000004084c723c */ /* 0x042fec0000041840 */
[C---:B------:R-:W-:Y:S01]  /*bfb0*/  HMMA.16816.F32.BF16 R72, R8.reuse, R6, R60 ;  /* 0x000000060848723c */ /* 0x040fe2000004183c */
[----:B------:R-:W1:Y:S05]  /*bfc0*/  LDSM.16.M88.4 R4, [R219+0x3800] ;  /* 0x00380000db04783b */ /* 0x000e6a0000000200 */
[C---:B------:R-:W-:Y:S06]  /*bfd0*/  HMMA.16816.F32.BF16 R96, R8.reuse, R56, R92 ;  /* 0x000000380860723c */ /* 0x040fec000004185c */
[C---:B------:R-:W-:Y:S06]  /*bfe0*/  HMMA.16816.F32.BF16 R92, R8.reuse, R52, R88 ;  /* 0x00000034085c723c */ /* 0x040fec0000041858 */
[C---:B--2---:R-:W-:Y:S06]  /*bff0*/  HMMA.16816.F32.BF16 R88, R8.reuse, R16, R80 ;  /* 0x000000100858723c */ /* 0x044fec0000041850 */
[C---:B------:R-:W-:Y:S01]  /*c000*/  HMMA.16816.F32.BF16 R80, R8.reuse, R14, R68 ;  /* 0x0000000e0850723c */ /* 0x040fe20000041844 */
[----:B------:R-:W-:Y:S05]  /*c010*/  LDSM.16.M88.4 R12, [R219+0x3c00] ;  /* 0x003c0000db0c783b */ /* 0x000fea0000000200 */
[C---:B------:R-:W-:Y:S06]  /*c020*/  HMMA.16816.F32.BF16 R68, R8.reuse, R24, R136 ;  /* 0x000000180844723c */ /* 0x040fec0000041888 */
[C---:B------:R-:W-:Y:S06]  /*c030*/  HMMA.16816.F32.BF16 R64, R8.reuse, R26, R140 ;  /* 0x0000001a0840723c */ /* 0x040fec000004188c */
[C---:B-1----:R-:W-:Y:S06]  /*c040*/  HMMA.16816.F32.BF16 R24, R8.reuse, R4, R184 ;  /* 0x000000040818723c */ /* 0x042fec00000418b8 */
[----:B------:R-:W-:Y:S01]  /*c050*/  HMMA.16816.F32.BF16 R60, R8, R20, R144 ;  /* 0x00000014083c723c */ /* 0x000fe20000041890 */
[----:B------:R-:W-:-:S02]  /*c060*/  VIADD R5, R0, UR5 ;  /* 0x0000000500057c36 */ /* 0x000fc40008000000 */
[----:B------:R-:W-:-:S03]  /*c070*/  IMAD.IADD R0, R39, 0x1, R2 ;  /* 0x0000000127007824 */ /* 0x000fc600078e0202 */
[C---:B------:R-:W-:Y:S01]  /*c080*/  HMMA.16816.F32.BF16 R56, R8.reuse, R22, R148 ;  /* 0x000000160838723c */ /* 0x040fe20000041894 */
[C---:B------:R-:W-:Y:S02]  /*c090*/  VIMNMX R4, R5.reuse, R134, PT ;  /* 0x0000008605047248 */ /* 0x040fe40003fe0100 */
[----:B------:R-:W-:Y:S01]  /*c0a0*/  VIADDMNMX R2, R5, 0x8, R134, PT ;  /* 0x0000000805027846 */ /* 0x000fe20003800186 */
[C---:B------:R-:W-:Y:S02]  /*c0b0*/  VIADD R5, R3.reuse, 0x8 ;  /* 0x0000000803057836 */ /* 0x040fe40000000000 */
[C---:B------:R-:W-:Y:S01]  /*c0c0*/  HMMA.16816.F32.BF16 R20, R8.reuse, R6, R188 ;  /* 0x000000060814723c */ /* 0x040fe200000418bc */
[----:B------:R-:W-:Y:S02]  /*c0d0*/  ISETP.GE.AND P3, PT, R3, R2, PT ;  /* 0x000000020300720c */ /* 0x000fe40003f66270 */
[C---:B------:R-:W-:Y:S02]  /*c0e0*/  ISETP.GE.AND P2, PT, R5.reuse, R4, PT ;  /* 0x000000040500720c */ /* 0x040fe40003f46270 */
[----:B------:R-:W-:Y:S01]  /*c0f0*/  ISETP.GE.AND P4, PT, R5, R2, PT ;  /* 0x000000020500720c */ /* 0x000fe20003f86270 */
[C---:B------:R-:W-:Y:S01]  /*c100*/  VIADD R5, R3.reuse, 0x10 ;  /* 0x0000001003057836 */ /* 0x040fe20000000000 */
[----:B------:R-:W-:Y:S01]  /*c110*/  FSEL R135, R226, -INF , !P3 ;  /* 0xff800000e2877808 */ /* 0x000fe20005800000 */
[C---:B------:R-:W-:Y:S01]  /*c120*/  VIADD R6, R3.reuse, 0x1 ;  /* 0x0000000103067836 */ /* 0x040fe20000000000 */
[C---:B------:R-:W-:Y:S01]  /*c130*/  HMMA.16816.F32.BF16 R192, R8.reuse, R54, R124 ;  /* 0x0000003608c0723c */ /* 0x040fe2000004187c */
[----:B------:R-:W-:Y:S01]  /*c140*/  FSEL R206, R206, -INF , !P4 ;  /* 0xff800000cece7808 */ /* 0x000fe20006000000 */
[----:B------:R-:W-:Y:S01]  /*c150*/  VIADD R7, R3, 0xe1 ;  /* 0x000000e103077836 */ /* 0x000fe20000000000 */
[-C--:B------:R-:W-:Y:S01]  /*c160*/  ISETP.GE.AND P3, PT, R5, R4.reuse, PT ;  /* 0x000000040500720c */ /* 0x080fe20003f66270 */
[----:B------:R-:W-:Y:S01]  /*c170*/  VIADD R226, R219, 0x2c00 ;  /* 0x00002c00dbe27836 */ /* 0x000fe20000000000 */
[C---:B------:R-:W-:Y:S01]  /*c180*/  ISETP.GE.AND P0, PT, R6.reuse, R4, PT ;  /* 0x000000040600720c */ /* 0x040fe20003f06270 */
[C---:B------:R-:W-:Y:S01]  /*c190*/  HMMA.16816.F32.BF16 R124, R8.reuse, R40, R116 ;  /* 0x00000028087c723c */ /* 0x040fe20000041874 */
[-C--:B------:R-:W-:Y:S01]  /*c1a0*/  ISETP.GE.AND P5, PT, R6, R2.reuse, PT ;  /* 0x000000020600720c */ /* 0x080fe20003fa6270 */
[----:B------:R-:W-:Y:S01]  /*c1b0*/  VIADD R6, R3, 0x9 ;  /* 0x0000000903067836 */ /* 0x000fe20000000000 */
[----:B------:R-:W-:Y:S01]  /*c1c0*/  FSEL R37, R225, -INF , !P0 ;  /* 0xff800000e1257808 */ /* 0x000fe20004000000 */
[----:B------:R-:W-:Y:S01]  /*c1d0*/  VIADD R225, R219, 0x3000 ;  /* 0x00003000dbe17836 */ /* 0x000fe20000000000 */
[----:B------:R-:W-:Y:S01]  /*c1e0*/  ISETP.GE.AND P0, PT, R5, R2, PT ;  /* 0x000000020500720c */ /* 0x000fe20003f06270 */
[C---:B------:R-:W-:Y:S01]  /*c1f0*/  VIADD R5, R3.reuse, 0x18 ;  /* 0x0000001803057836 */ /* 0x040fe20000000000 */
[C---:B------:R-:W-:Y:S01]  /*c200*/  ISETP.GE.AND P1, PT, R6.reuse, R4, PT ;  /* 0x000000040600720c */ /* 0x040fe20003f26270 */
[C---:B------:R-:W-:Y:S01]  /*c210*/  HMMA.16816.F32.BF16 R116, R8.reuse, R42, R108 ;  /* 0x0000002a0874723c */ /* 0x040fe2000004186c */
[----:B------:R-:W-:Y:S01]  /*c220*/  ISETP.GE.AND P6, PT, R6, R2, PT ;  /* 0x000000020600720c */ /* 0x000fe20003fc6270 */
[----:B------:R-:W-:Y:S01]  /*c230*/  VIADD R6, R3, 0x11 ;  /* 0x0000001103067836 */ /* 0x000fe20000000000 */
[----:B------:R-:W-:Y:S01]  /*c240*/  FSEL R134, R227, -INF , !P5 ;  /* 0xff800000e3867808 */ /* 0x000fe20006800000 */
[----:B------:R-:W1:Y:S01]  /*c250*/  LDSM.16.M88.4 R40, [R219+0x3000] ;  /* 0x00300000db28783b */ /* 0x000e620000000200 */
[----:B------:R-:W-:Y:S01]  /*c260*/  ISETP.GE.AND P4, PT, R5, R4, PT ;  /* 0x000000040500720c */ /* 0x000fe20003f86270 */
[----:B------:R-:W-:Y:S01]  /*c270*/  HMMA.16816.F32.BF16 R128, R8, R48, R128 ;  /* 0x000000300880723c */ /* 0x000fe20000041880 */
[----:B------:R-:W-:Y:S01]  /*c280*/  FSEL R110, R205, -INF , !P1 ;  /* 0xff800000cd6e7808 */ /* 0x000fe20004800000 */
[----:B------:R-:W-:-:S04]  /*c290*/  DEPBAR.LE SB0, 0x0 ;  /* 0x000080000000791a */ /* 0x000fc80000000000 */
[----:B------:R-:W-:Y:S01]  /*c2a0*/  FSEL R111, R204, -INF , !P2 ;  /* 0xff800000cc6f7808 */ /* 0x000fe20005000000 */
[C---:B------:R-:W-:Y:S01]  /*c2b0*/  HMMA.16816.F32.BF16 R104, R8.reuse, R46, R104 ;  /* 0x0000002e0868723c */ /* 0x040fe20000041868 */
[----:B------:R-:W-:Y:S01]  /*c2c0*/  ISETP.GE.AND P1, PT, R5, R2, PT ;  /* 0x000000020500720c */ /* 0x000fe20003f26270 */
[----:B------:R-:W-:Y:S01]  /*c2d0*/  VIADD R5, R3, 0x20 ;  /* 0x0000002003057836 */ /* 0x000fe20000000000 */
[C---:B------:R-:W-:Y:S01]  /*c2e0*/  ISETP.GE.AND P5, PT, R6.reuse, R4, PT ;  /* 0x000000040600720c */ /* 0x040fe20003fa6270 */
[----:B------:R-:W-:Y:S01]  /*c2f0*/  VIADD R227, R219, 0x2800 ;  /* 0x00002800dbe37836 */ /* 0x000fe20000000000 */
[----:B------:R-:W-:Y:S01]  /*c300*/  ISETP.GE.AND P2, PT, R6, R2, PT ;  /* 0x000000020600720c */ /* 0x000fe20003f46270 */
[----:B------:R-:W-:Y:S01]  /*c310*/  VIADD R6, R3, 0x19 ;  /* 0x0000001903067836 */ /* 0x000fe20000000000 */
[----:B------:R-:W-:Y:S01]  /*c320*/  FSEL R144, R98, -INF , !P0 ;  /* 0xff80000062907808 */ /* 0x000fe20004000000 */
[----:B------:R-:W-:Y:S01]  /*c330*/  HMMA.16816.F32.BF16 R100, R8, R18, R100 ;  /* 0x000000120864723c */ /* 0x000fe20000041864 */
[----:B------:R-:W-:-:S02]  /*c340*/  FSEL R108, R97, -INF , !P5 ;  /* 0xff800000616c7808 */ /* 0x000fc40006800000 */
[----:B------:R-:W-:Y:S02]  /*c350*/  FSEL R207, R207, -INF , !P6 ;  /* 0xff800000cfcf7808 */ /* 0x000fe40007000000 */
[----:B------:R-:W-:Y:S01]  /*c360*/  FSEL R109, R96, -INF , !P3 ;  /* 0xff800000606d7808 */ /* 0x000fe20005800000 */
[C---:B------:R-:W-:Y:S01]  /*c370*/  HMMA.16816.F32.BF16 R52, R8.reuse, R28, R152 ;  /* 0x0000001c0834723c */ /* 0x040fe20000041898 */
[C---:B------:R-:W-:Y:S02]  /*c380*/  ISETP.GE.AND P0, PT, R5.reuse, R4, PT ;  /* 0x000000040500720c */ /* 0x040fe40003f06270 */
[----:B------:R-:W-:Y:S01]  /*c390*/  ISETP.GE.AND P5, PT, R5, R2, PT ;  /* 0x000000020500720c */ /* 0x000fe20003fa6270 */
[C---:B------:R-:W-:Y:S01]  /*c3a0*/  VIADD R5, R3.reuse, 0x28 ;  /* 0x0000002803057836 */ /* 0x040fe20000000000 */
[C---:B------:R-:W-:Y:S01]  /*c3b0*/  ISETP.GE.AND P6, PT, R6.reuse, R4, PT ;  /* 0x000000040600720c */ /* 0x040fe20003fc6270 */
[----:B------:R-:W-:Y:S01]  /*c3c0*/  HMMA.16816.F32.BF16 R48, R8, R30, R156 ;  /* 0x0000001e0830723c */ /* 0x000fe2000004189c */
[----:B------:R-:W-:Y:S01]  /*c3d0*/  ISETP.GE.AND P3, PT, R6, R2, PT ;  /* 0x000000020600720c */ /* 0x000fe20003f66270 */
[----:B------:R-:W-:Y:S01]  /*c3e0*/  VIADD R6, R3, 0x21 ;  /* 0x0000002103067836 */ /* 0x000fe20000000000 */
[----:B------:R-:W-:-:S02]  /*c3f0*/  FSEL R140, R99, -INF , !P2 ;  /* 0xff800000638c7808 */ /* 0x000fc40005000000 */
[----:B------:R-:W-:Y:S01]  /*c400*/  FSEL R137, R198, -INF , !P1 ;  /* 0xff800000c6897808 */ /* 0x000fe20004800000 */
[C---:B------:R-:W-:Y:S01]  /*c410*/  HMMA.16816.F32.BF16 R28, R8.reuse, R32, R176 ;  /* 0x00000020081c723c */ /* 0x040fe200000418b0 */
[----:B------:R-:W-:Y:S02]  /*c420*/  FSEL R98, R197, -INF , !P6 ;  /* 0xff800000c5627808 */ /* 0x000fe40007000000 */
[----:B------:R-:W-:Y:S02]  /*c430*/  FSEL R99, R196, -INF , !P4 ;  /* 0xff800000c4637808 */ /* 0x000fe40006000000 */
[C---:B------:R-:W-:Y:S01]  /*c440*/  ISETP.GE.AND P1, PT, R5.reuse, R4, PT ;  /* 0x000000040500720c */ /* 0x040fe20003f26270 */
[----:B-1----:R-:W-:Y:S01]  /*c450*/  HMMA.16816.F32.BF16 R44, R8, R40, R160 ;  /* 0x00000028082c723c */ /* 0x002fe200000418a0 */
[----:B------:R-:W-:Y:S01]  /*c460*/  ISETP.GE.AND P6, PT, R5, R2, PT ;  /* 0x000000020500720c */ /* 0x000fe20003fc6270 */
[----:B------:R-:W-:Y:S01]  /*c470*/  VIADD R5, R3, 0x30 ;  /* 0x0000003003057836 */ /* 0x000fe20000000000 */
[----:B------:R-:W-:-:S02]  /*c480*/  ISETP.GE.AND P2, PT, R6, R4, PT ;  /* 0x000000040600720c */ /* 0x000fc40003f46270 */
[----:B------:R-:W-:Y:S01]  /*c490*/  ISETP.GE.AND P4, PT, R6, R2, PT ;  /* 0x000000020600720c */ /* 0x000fe20003f86270 */
[----:B------:R-:W-:Y:S01]  /*c4a0*/  VIADD R6, R3, 0x29 ;  /* 0x0000002903067836 */ /* 0x000fe20000000000 */
[----:B------:R-:W-:Y:S01]  /*c4b0*/  FSEL R139, R94, -INF , !P5 ;  /* 0xff8000005e8b7808 */ /* 0x000fe20006800000 */
[C---:B------:R-:W-:Y:S01]  /*c4c0*/  HMMA.16816.F32.BF16 R40, R8.reuse, R42, R164 ;  /* 0x0000002a0828723c */ /* 0x040fe200000418a4 */
[----:B------:R-:W-:Y:S02]  /*c4d0*/  FSEL R96, R93, -INF , !P2 ;  /* 0xff8000005d607808 */ /* 0x000fe40005000000 */
[----:B------:R-:W-:Y:S02]  /*c4e0*/  FSEL R141, R199, -INF , !P3 ;  /* 0xff800000c78d7808 */ /* 0x000fe40005800000 */
[----:B------:R-:W-:Y:S01]  /*c4f0*/  FSEL R97, R92, -INF , !P0 ;  /* 0xff8000005c617808 */ /* 0x000fe20004000000 */
[----:B------:R-:W-:Y:S01]  /*c500*/  HMMA.16816.F32.BF16 R32, R8, R34, R180 ;  /* 0x000000220820723c */ /* 0x000fe200000418b4 */
[----:B------:R-:W-:Y:S01]  /*c510*/  BAR.SYNC.DEFER_BLOCKING 0x0 ;  /* 0x0000000000007b1d */ /* 0x000fe20000010000 */
[----:B------:R-:W-:-:S02]  /*c520*/  ISETP.GE.AND P5, PT, R5, R4, PT ;  /* 0x000000040500720c */ /* 0x000fc40003fa6270 */
[----:B------:R-:W-:Y:S01]  /*c530*/  ISETP.GE.AND P2, PT, R5, R2, PT ;  /* 0x000000020500720c */ /* 0x000fe20003f46270 */
[C---:B------:R-:W-:Y:S01]  /*c540*/  VIADD R5, R3.reuse, 0x38 ;  /* 0x0000003803057836 */ /* 0x040fe20000000000 */
[C---:B------:R-:W-:Y:S01]  /*c550*/  ISETP.GE.AND P3, PT, R6.reuse, R4, PT ;  /* 0x000000040600720c */ /* 0x040fe20003f66270 */
[C---:B------:R-:W-:Y:S01]  /*c560*/  HMMA.16816.F32.BF16 R16, R8.reuse, R12, R200 ;  /* 0x0000000c0810723c */ /* 0x040fe200000418c8 */
[----:B------:R-:W-:Y:S01]  /*c570*/  ISETP.GE.AND P0, PT, R6, R2, PT ;  /* 0x000000020600720c */ /* 0x000fe20003f06270 */
[----:B------:R-:W-:Y:S01]  /*c580*/  VIADD R6, R3, 0x31 ;  /* 0x0000003103067836 */ /* 0x000fe20000000000 */
[----:B------:R-:W-:Y:S02]  /*c590*/  FSEL R143, R95, -INF , !P4 ;  /* 0xff8000005f8f7808 */ /* 0x000fe40006000000 */
[----:B------:R-:W-:Y:S01]  /*c5a0*/  FSEL R138, R194, -INF , !P6 ;  /* 0xff800000c28a7808 */ /* 0x000fe20007000000 */
[----:B------:R-:W-:Y:S01]  /*c5b0*/  HMMA.16816.F32.BF16 R8, R8, R14, R208 ;  /* 0x0000000e0808723c */ /* 0x000fe200000418d0 */
[----:B------:R-:W-:-:S02]  /*c5c0*/  FSEL R94, R193, -INF , !P3 ;  /* 0xff800000c15e7808 */ /* 0x000fc40005800000 */
[----:B------:R-:W-:Y:S02]  /*c5d0*/  FSEL R95, R192, -INF , !P1 ;  /* 0xff800000c05f7808 */ /* 0x000fe40004800000 */
[C---:B------:R-:W-:Y:S02]  /*c5e0*/  ISETP.GE.AND P6, PT, R5.reuse, R4, PT ;  /* 0x000000040500720c */ /* 0x040fe40003fc6270 */
[----:B------:R-:W-:Y:S01]  /*c5f0*/  ISETP.GE.AND P3, PT, R5, R2, PT ;  /* 0x000000020500720c */ /* 0x000fe20003f66270 */
[C---:B------:R-:W-:Y:S01]  /*c600*/  VIADD R5, R3.reuse, 0x40 ;  /* 0x0000004003057836 */ /* 0x040fe20000000000 */
[C---:B------:R-:W-:Y:S02]  /*c610*/  ISETP.GE.AND P4, PT, R6.reuse, R4, PT ;  /* 0x000000040600720c */ /* 0x040fe40003f86270 */
[----:B------:R-:W-:Y:S01]  /*c620*/  ISETP.GE.AND P1, PT, R6, R2, PT ;  /* 0x000000020600720c */ /* 0x000fe20003f26270 */
[----:B------:R-:W-:Y:S01]  /*c630*/  VIADD R6, R3, 0x39 ;  /* 0x0000003903067836 */ /* 0x000fe20000000000 */
[----:B------:R-:W-:-:S02]  /*c640*/  FSEL R130, R130, -INF , !P2 ;  /* 0xff80000082827808 */ /* 0x000fc40005000000 */
[----:B------:R-:W-:Y:S02]  /*c650*/  FSEL R92, R129, -INF , !P4 ;  /* 0xff800000815c7808 */ /* 0x000fe40006000000 */
[----:B------:R-:W-:Y:S02]  /*c660*/  FSEL R142, R195, -INF , !P0 ;  /* 0xff800000c38e7808 */ /* 0x000fe40004000000 */
[----:B------:R-:W-:Y:S02]  /*c670*/  FSEL R93, R128, -INF , !P5 ;  /* 0xff800000805d7808 */ /* 0x000fe40006800000 */
[C---:B------:R-:W-:Y:S02]  /*c680*/  ISETP.GE.AND P2, PT, R5.reuse, R4, PT ;  /* 0x000000040500720c */ /* 0x040fe40003f46270 */
[----:B------:R-:W-:Y:S01]  /*c690*/  ISETP.GE.AND P4, PT, R5, R2, PT ;  /* 0x000000020500720c */ /* 0x000fe20003f86270 */
[----:B------:R-:W-:Y:S01]  /*c6a0*/  VIADD R5, R3, 0x48 ;  /* 0x0000004803057836 */ /* 0x000fe20000000000 */
[----:B------:R-:W-:-:S02]  /*c6b0*/  ISETP.GE.AND P0, PT, R6, R4, PT ;  /* 0x000000040600720c */ /* 0x000fc40003f06270 */
[----:B------:R-:W-:Y:S01]  /*c6c0*/  ISETP.GE.AND P5, PT, R6, R2, PT ;  /* 0x000000020600720c */ /* 0x000fe20003fa6270 */
[----:B------:R-:W-:Y:S01]  /*c6d0*/  VIADD R6, R3, 0x41 ;  /* 0x0000004103067836 */ /* 0x000fe20000000000 */
[----:B------:R-:W-:Y:S02]  /*c6e0*/  FSEL R39, R112, -INF , !P6 ;  /* 0xff80000070277808 */ /* 0x000fe40007000000 */
[----:B------:R-:W-:Y:S02]  /*c6f0*/  FSEL R128, R114, -INF , !P3 ;  /* 0xff80000072807808 */ /* 0x000fe40005800000 */
[----:B------:R-:W-:Y:S02]  /*c700*/  FSEL R112, R113, -INF , !P0 ;  /* 0xff80000071707808 */ /* 0x000fe40004000000 */
[----:B------:R-:W-:Y:S02]  /*c710*/  FSEL R131, R131, -INF , !P1 ;  /* 0xff80000083837808 */ /* 0x000fe40004800000 */
[----:B------:R-:W-:-:S02]  /*c720*/  ISETP.GE.AND P3, PT, R5, R4, PT ;  /* 0x000000040500720c */ /* 0x000fc40003f66270 */
[----:B------:R-:W-:Y:S01]  /*c730*/  ISETP.GE.AND P0, PT, R5, R2, PT ;  /* 0x000000020500720c */ /* 0x000fe20003f06270 */
[C---:B------:R-:W-:Y:S01]  /*c740*/  VIADD R5, R3.reuse, 0x50 ;  /* 0x0000005003057836 */ /* 0x040fe20000000000 */
[C---:B------:R-:W-:Y:S02]  /*c750*/  ISETP.GE.AND P1, PT, R6.reuse, R4, PT ;  /* 0x000000040600720c */ /* 0x040fe40003f26270 */
[----:B------:R-:W-:Y:S01]  /*c760*/  ISETP.GE.AND P6, PT, R6, R2, PT ;  /* 0x000000020600720c */ /* 0x000fe20003fc6270 */
[----:B------:R-:W-:Y:S01]  /*c770*/  VIADD R6, R3, 0x49 ;  /* 0x0000004903067836 */ /* 0x000fe20000000000 */
[----:B------:R-:W-:Y:S02]  /*c780*/  FSEL R126, R126, -INF , !P4 ;  /* 0xff8000007e7e7808 */ /* 0x000fe40006000000 */
[----:B------:R-:W-:Y:S02]  /*c790*/  FSEL R114, R125, -INF , !P1 ;  /* 0xff8000007d727808 */ /* 0x000fe40004800000 */
        /* <DEDUP_REMOVED lines=181> */
[C---:B------:R-:W-:Y:S02]  /*d2f0*/  ISETP.GE.AND P6, PT, R5.reuse, R4, PT ;  /* 0x000000040500720c */ /* 0x040fe40003fc6270 */
[-C--:B------:R-:W-:Y:S01]  /*d300*/  ISETP.GE.AND P3, PT, R5, R2.reuse, PT ;  /* 0x000000020500720c */ /* 0x080fe20003f66270 */
[----:B------:R-:W-:Y:S01]  /*d310*/  VIADD R5, R3, 0xe9 ;  /* 0x000000e903057836 */ /* 0x000fe20000000000 */
[----:B------:R-:W-:Y:S02]  /*d320*/  ISETP.GE.AND P1, PT, R6, R2, PT ;  /* 0x000000020600720c */ /* 0x000fe40003f26270 */
[----:B------:R-:W-:Y:S02]  /*d330*/  FSEL R28, R24, -INF , !P6 ;  /* 0xff800000181c7808 */ /* 0x000fe40007000000 */
[----:B------:R-:W-:Y:S02]  /*d340*/  FSEL R159, R35, -INF , !P1 ;  /* 0xff800000239f7808 */ /* 0x000fe40004800000 */
[----:B------:R-:W-:-:S02]  /*d350*/  FSEL R154, R43, -INF , !P4 ;  /* 0xff8000002b9a7808 */ /* 0x000fc40006000000 */
[----:B------:R-:W-:Y:S02]  /*d360*/  FSEL R155, R31, -INF , !P0 ;  /* 0xff8000001f9b7808 */ /* 0x000fe40004000000 */
[C---:B------:R-:W-:Y:S02]  /*d370*/  ISETP.GE.AND P1, PT, R5.reuse, R4, PT ;  /* 0x000000040500720c */ /* 0x040fe40003f26270 */
[----:B------:R-:W-:Y:S01]  /*d380*/  ISETP.GE.AND P6, PT, R5, R2, PT ;  /* 0x000000020500720c */ /* 0x000fe20003fc6270 */
[C---:B------:R-:W-:Y:S01]  /*d390*/  VIADD R5, R3.reuse, 0xf0 ;  /* 0x000000f003057836 */ /* 0x040fe20000000000 */
[-C--:B------:R-:W-:Y:S01]  /*d3a0*/  ISETP.GE.AND P4, PT, R6, R4.reuse, PT ;  /* 0x000000040600720c */ /* 0x080fe20003f86270 */
[----:B------:R-:W-:Y:S01]  /*d3b0*/  VIADD R6, R3, 0xe8 ;  /* 0x000000e803067836 */ /* 0x000fe20000000000 */
[----:B------:R-:W-:Y:S02]  /*d3c0*/  ISETP.GE.AND P0, PT, R7, R4, PT ;  /* 0x000000040700720c */ /* 0x000fe40003f06270 */
[----:B------:R-:W-:-:S02]  /*d3d0*/  FSEL R160, R26, -INF , !P3 ;  /* 0xff8000001aa07808 */ /* 0x000fc40005800000 */
[----:B------:R-:W-:Y:S02]  /*d3e0*/  FSEL R26, R25, -INF , !P0 ;  /* 0xff800000191a7808 */ /* 0x000fe40004000000 */
[----:B------:R-:W-:Y:S02]  /*d3f0*/  FSEL R29, R33, -INF , !P4 ;  /* 0xff800000211d7808 */ /* 0x000fe40006000000 */
[C---:B------:R-:W-:Y:S02]  /*d400*/  ISETP.GE.AND P3, PT, R5.reuse, R4, PT ;  /* 0x000000040500720c */ /* 0x040fe40003f66270 */
[-C--:B------:R-:W-:Y:S01]  /*d410*/  ISETP.GE.AND P0, PT, R5, R2.reuse, PT ;  /* 0x000000020500720c */ /* 0x080fe20003f06270 */
[----:B------:R-:W-:Y:S01]  /*d420*/  VIADD R5, R3, 0xf8 ;  /* 0x000000f803057836 */ /* 0x000fe20000000000 */
[----:B------:R-:W-:Y:S02]  /*d430*/  ISETP.GE.AND P4, PT, R6, R2, PT ;  /* 0x000000020600720c */ /* 0x000fe40003f86270 */
[----:B------:R-:W-:-:S02]  /*d440*/  FSEL R24, R21, -INF , !P1 ;  /* 0xff80000015187808 */ /* 0x000fc40004800000 */
[----:B------:R-:W-:Y:S02]  /*d450*/  FSEL R162, R22, -INF , !P4 ;  /* 0xff80000016a27808 */ /* 0x000fe40006000000 */
[C---:B------:R-:W-:Y:S02]  /*d460*/  ISETP.GE.AND P4, PT, R5.reuse, R4, PT ;  /* 0x000000040500720c */ /* 0x040fe40003f86270 */
[-C--:B------:R-:W-:Y:S01]  /*d470*/  ISETP.GE.AND P1, PT, R5, R2.reuse, PT ;  /* 0x000000020500720c */ /* 0x080fe20003f26270 */
[----:B------:R-:W-:Y:S01]  /*d480*/  VIADD R5, R3, 0xf9 ;  /* 0x000000f903057836 */ /* 0x000fe20000000000 */
[----:B------:R-:W-:Y:S02]  /*d490*/  FSEL R166, R18, -INF , !P0 ;  /* 0xff80000012a67808 */ /* 0x000fe40004000000 */
[----:B------:R-:W-:Y:S02]  /*d4a0*/  FSEL R158, R34, -INF , !P2 ;  /* 0xff800000229e7808 */ /* 0x000fe40005000000 */
[----:B------:R-:W-:-:S02]  /*d4b0*/  ISETP.GE.AND P0, PT, R5, R2, PT ;  /* 0x000000020500720c */ /* 0x000fc40003f06270 */
[----:B------:R-:W-:Y:S02]  /*d4c0*/  FSEL R30, R32, -INF , !P5 ;  /* 0xff800000201e7808 */ /* 0x000fe40006800000 */
[----:B------:R-:W-:Y:S02]  /*d4d0*/  FSEL R168, R11, -INF , !P0 ;  /* 0xff8000000ba87808 */ /* 0x000fe40004000000 */
[----:B------:R-:W-:Y:S02]  /*d4e0*/  ISETP.GE.AND P0, PT, R169, 0x2, PT ;  /* 0x00000002a900780c */ /* 0x000fe40003f06270 */
[----:B------:R-:W-:Y:S01]  /*d4f0*/  ISETP.GE.AND P2, PT, R6, R4, PT ;  /* 0x000000040600720c */ /* 0x000fe20003f46270 */
[----:B------:R-:W-:Y:S01]  /*d500*/  VIADD R6, R3, 0xf1 ;  /* 0x000000f103067836 */ /* 0x000fe20000000000 */
[----:B------:R-:W-:Y:S02]  /*d510*/  ISETP.GE.AND P5, PT, R7, R2, PT ;  /* 0x000000020700720c */ /* 0x000fe40003fa6270 */
[----:B------:R-:W-:-:S02]  /*d520*/  FSEL R164, R23, -INF , !P6 ;  /* 0xff80000017a47808 */ /* 0x000fc40007000000 */
[----:B------:R-:W-:Y:S02]  /*d530*/  FSEL R161, R27, -INF , !P5 ;  /* 0xff8000001ba17808 */ /* 0x000fe40006800000 */
[----:B------:R-:W-:Y:S02]  /*d540*/  FSEL R25, R20, -INF , !P2 ;  /* 0xff80000014197808 */ /* 0x000fe40005000000 */
[-C--:B------:R-:W-:Y:S02]  /*d550*/  ISETP.GE.AND P6, PT, R3, R4.reuse, PT ;  /* 0x000000040300720c */ /* 0x080fe40003fc6270 */
[----:B------:R-:W-:Y:S02]  /*d560*/  FSEL R146, R16, -INF , !P3 ;  /* 0xff80000010927808 */ /* 0x000fe40005800000 */
[C---:B------:R-:W-:Y:S02]  /*d570*/  ISETP.GE.AND P5, PT, R6.reuse, R4, PT ;  /* 0x000000040600720c */ /* 0x040fe40003fa6270 */
[----:B------:R-:W-:-:S02]  /*d580*/  ISETP.GE.AND P2, PT, R6, R2, PT ;  /* 0x000000020600720c */ /* 0x000fc40003f46270 */
[----:B------:R-:W-:Y:S02]  /*d590*/  ISETP.GE.AND P3, PT, R5, R4, PT ;  /* 0x000000040500720c */ /* 0x000fe40003f66270 */
[----:B------:R-:W-:Y:S01]  /*d5a0*/  FSEL R22, R224, -INF , !P6 ;  /* 0xff800000e0167808 */ /* 0x000fe20007000000 */
[----:B------:R-:W-:Y:S01]  /*d5b0*/  VIADD R224, R219, 0x3400 ;  /* 0x00003400dbe07836 */ /* 0x000fe20000000000 */
[----:B------:R-:W-:Y:S02]  /*d5c0*/  FSEL R152, R17, -INF , !P5 ;  /* 0xff80000011987808 */ /* 0x000fe40006800000 */
[----:B------:R-:W-:Y:S02]  /*d5d0*/  FSEL R165, R19, -INF , !P2 ;  /* 0xff80000013a57808 */ /* 0x000fe40005000000 */
[----:B------:R-:W-:Y:S02]  /*d5e0*/  FSEL R157, R8, -INF , !P4 ;  /* 0xff800000089d7808 */ /* 0x000fe40006000000 */
[----:B------:R-:W-:-:S02]  /*d5f0*/  FSEL R167, R10, -INF , !P1 ;  /* 0xff8000000aa77808 */ /* 0x000fc40004800000 */
[----:B------:R-:W-:Y:S01]  /*d600*/  FSEL R163, R9, -INF , !P3 ;  /* 0xff80000009a37808 */ /* 0x000fe20005800000 */
[----:B------:R-:W-:Y:S06]  /*d610*/  @!P0 BRA `(.L_x_956) ;  /* 0x0000000800b88947 */ /* 0x000fec0003800000 */
[----:B------:R-:W-:-:S13]  /*d620*/  PLOP3.LUT P1, PT, PT, PT, UP0, 0x40, 0x0 ;  /* 0x000000000000781c */ /* 0x000fda0003f2e808 */
[----:B------:R-:W-:Y:S05]  /*d630*/  @P1 BRA `(.L_x_957) ;  /* 0x0000000000fc1947 */ /* 0x000fea0003800000 */
[----:B------:R-:W1:Y:S01]  /*d640*/  LDC R12, c[0x0][0x380] ;  /* 0x0000e000ff0c7b82 */ /* 0x000e620000000800 */
[----:B------:R-:W-:Y:S01]  /*d650*/  IADD3 R8, R38, -0x100, RZ ;  /* 0xffffff0026087810 */ /* 0x000fe20007ffe0ff */
[----:B------:R-:W-:Y:S01]  /*d660*/  ULDC.64 UR8, c[0x0][0x248] ;  /* 0x0000920000087ab9 */ /* 0x000fe20000000a00 */
[----:B------:R-:W-:Y:S02]  /*d670*/  IABS R5, R38 ;  /* 0x0000002600057213 */ /* 0x000fe40000000000 */
        /* <DEDUP_REMOVED lines=8> */
[----:B-1----:R-:W-:Y:S02]  /*d700*/  IMAD.MOV R3, RZ, RZ, -R7 ;  /* 0x000000ffff037224 */ /* 0x002fe400078e0a07 */
[----:B------:R-:W-:Y:S02]  /*d710*/  IMAD.MOV.U32 R6, RZ, RZ, RZ ;  /* 0x000000ffff067224 */ /* 0x000fe400078e00ff */
[----:B------:R-:W-:-:S04]  /*d720*/  IMAD R3, R3, R11, RZ ;  /* 0x0000000b03037224 */ /* 0x000fc800078e02ff */
[----:B------:R-:W-:Y:S01]  /*d730*/  IMAD.HI.U32 R3, R7, R3, R6 ;  /* 0x0000000307037227 */ /* 0x000fe200078e0006 */
[----:B------:R-:W-:-:S03]  /*d740*/  MOV R7, R5 ;  /* 0x0000000500077202 */ /* 0x000fc60000000f00 */
[----:B------:R-:W-:Y:S02]  /*d750*/  IMAD.MOV.U32 R6, RZ, RZ, R9 ;  /* 0x000000ffff067224 */ /* 0x000fe400078e0009 */
        /* <DEDUP_REMOVED lines=15> */
[----:B------:R-:W-:-:S02]  /*d850*/  ISETP.NE.AND P2, PT, R12, RZ, PT ;  /* 0x000000ff0c00720c */ /* 0x000fc40003f45270 */
[----:B------:R-:W-:Y:S02]  /*d860*/  ISETP.GE.AND P3, PT, R6, RZ, PT ;  /* 0x000000ff0600720c */ /* 0x000fe40003f66270 */
[----:B------:R-:W-:-:S03]  /*d870*/  LOP3.LUT R6, RZ, R12, RZ, 0x33, !PT ;  /* 0x0000000cff067212 */ /* 0x000fc600078e33ff */
[----:B------:R-:W-:Y:S02]  /*d880*/  @P6 IADD3 R5, R5, 0x1, RZ ;  /* 0x0000000105056810 */ /* 0x000fe40007ffe0ff */
[----:B------:R-:W-:-:S04]  /*d890*/  @P5 VIADD R3, R3, 0x1 ;  /* 0x0000000103035836 */ /* 0x000fc80000000000 */
[----:B------:R-:W-:Y:S02]  /*d8a0*/  @!P1 IMAD.MOV R3, RZ, RZ, -R3 ;  /* 0x000000ffff039224 */ /* 0x000fe400078e0a03 */
[----:B------:R-:W-:-:S03]  /*d8b0*/  @!P3 IADD3 R5, -R5, RZ, RZ ;  /* 0x000000ff0505b210 */ /* 0x000fc60007ffe1ff */
[C---:B------:R-:W-:Y:S02]  /*d8c0*/  SEL R3, R6.reuse, R3, !P2 ;  /* 0x0000000306037207 */ /* 0x040fe40005000000 */
[----:B------:R-:W-:-:S03]  /*d8d0*/  SEL R5, R6, R5, !P2 ;  /* 0x0000000506057207 */ /* 0x000fc60005000000 */
[----:B------:R-:W-:-:S04]  /*d8e0*/  IMAD.WIDE R8, R3, 0x4, R242 ;  /* 0x0000000403087825 */ /* 0x000fc800078e02f2 */
[C---:B------:R-:W-:Y:S02]  /*d8f0*/  IMAD.WIDE R6, R5.reuse, 0x4, R242 ;  /* 0x0000000405067825 */ /* 0x040fe400078e02f2 */
[----:B------:R-:W2:Y:S04]  /*d900*/  LDG.E R8, desc[UR6][R8.64] ;  /* 0x0000000608087981 */ /* 0x000ea8000c1e1900 */
[----:B------:R1:W2:Y:S01]  /*d910*/  LDG.E R7, desc[UR6][R6.64] ;  /* 0x0000000606077981 */ /* 0x0002a2000c1e1900 */
[----:B------:R-:W-:-:S05]  /*d920*/  IADD3 R3, R5, -R3, RZ ;  /* 0x8000000305037210 */ /* 0x000fca0007ffe0ff */
[----:B------:R-:W-:Y:S02]  /*d930*/  IMAD R3, R3, R12, -0x100 ;  /* 0xffffff0003037424 */ /* 0x000fe400078e020c */
[----:B------:R-:W-:-:S03]  /*d940*/  IMAD.U32 R5, RZ, RZ, UR8 ;  /* 0x00000008ff057e24 */ /* 0x000fc6000f8e00ff */
[----:B-1----:R-:W-:Y:S02]  /*d950*/  SHF.R.S32.HI R6, RZ, 0x1f, R3 ;  /* 0x0000001fff067819 */ /* 0x002fe40000011403 */
[----:B--2---:R-:W-:-:S03]  /*d960*/  IADD3 R9, -R7, R8, RZ ;  /* 0x0000000807097210 */ /* 0x004fc60007ffe1ff */
[-C--:B------:R-:W-:Y:S02]  /*d970*/  IMAD R8, R6, R5.reuse, RZ ;  /* 0x0000000506087224 */ /* 0x080fe400078e02ff */
[----:B------:R-:W-:Y:S01]  /*d980*/  IMAD.WIDE.U32 R6, R3, R5, RZ ;  /* 0x0000000503067225 */ /* 0x000fe200078e00ff */
[----:B------:R-:W-:-:S03]  /*d990*/  SHF.R.S32.HI R10, RZ, 0x1f, R9 ;  /* 0x0000001fff0a7819 */ /* 0x000fc60000011409 */
[----:B------:R-:W-:Y:S01]  /*d9a0*/  IMAD R3, R3, UR9, R8 ;  /* 0x0000000903037c24 */ /* 0x000fe2000f8e0208 */
[----:B------:R-:W-:Y:S02]  /*d9b0*/  ULDC.64 UR8, c[0x0][0x230] ;  /* 0x00008c0000087ab9 */ /* 0x000fe40000000a00 */
[----:B------:R-:W-:Y:S02]  /*d9c0*/  IMAD R8, R10, UR8, RZ ;  /* 0x000000080a087c24 */ /* 0x000fe4000f8e02ff */
[----:B------:R-:W-:Y:S02]  /*d9d0*/  IMAD.IADD R7, R7, 0x1, R3 ;  /* 0x0000000107077824 */ /* 0x000fe400078e0203 */
[C---:B------:R-:W-:Y:S02]  /*d9e0*/  IMAD R3, R9.reuse, UR9, R8 ;  /* 0x0000000909037c24 */ /* 0x040fe4000f8e0208 */
[----:B------:R-:W-:-:S05]  /*d9f0*/  IMAD.WIDE.U32 R8, R9, UR8, R6 ;  /* 0x0000000809087c25 */ /* 0x000fca000f8e0006 */
[----:B------:R-:W-:Y:S01]  /*da00*/  IADD3 R6, R9, R3, RZ ;  /* 0x0000000309067210 */ /* 0x000fe20007ffe0ff */
[----:B------:R-:W-:Y:S01]  /*da10*/  IMAD.MOV.U32 R3, RZ, RZ, R8 ;  /* 0x000000ffff037224 */ /* 0x000fe200078e0008 */
[----:B------:R-:W-:Y:S06]  /*da20*/  BRA `(.L_x_958) ;  /* 0x0000000000107947 */ /* 0x000fec0003800000 */
.L_x_957:
[----:B------:R-:W1:Y:S02]  /*da30*/  LDC R5, c[0x0][0x248] ;  /* 0x00009200ff057b82 */ /* 0x000e640000000800 */
[----:B-1----:R-:W-:-:S05]  /*da40*/  IMAD.SHL.U32 R3, R5, 0x100, RZ ;  /* 0x0000010005037824 */ /* 0x002fca00078e00ff */
[----:B------:R-:W-:-:S04]  /*da50*/  IADD3 R3, -R3, RZ, RZ ;  /* 0x000000ff03037210 */ /* 0x000fc80007ffe1ff */
[----:B------:R-:W-:-:S07]  /*da60*/  SHF.R.S32.HI R6, RZ, 0x1f, R3 ;  /* 0x0000001fff067819 */ /* 0x000fce0000011403 */
.L_x_958:
[----:B------:R-:W-:Y:S01]  /*da70*/  ULDC UR5, c[0x0][0x2d0] ;  /* 0x0000b40000057ab9 */ /* 0x000fe20000000800 */
[----:B------:R-:W-:Y:S01]  /*da80*/  BSSY B0, `(.L_x_959) ;  /* 0x0000064000007945 */ /* 0x000fe20003800000 */
[----:B------:R-:W-:-:S13]  /*da90*/  ISETP.GE.AND P1, PT, R132, UR5, PT ;  /* 0x0000000584007c0c */ /* 0x000fda000bf26270 */
[----:B------:R-:W1:Y:S01]  /*daa0*/  @!P1 LDC R15, c[0x0][0x24c] ;  /* 0x00009300ff0f9b82 */ /* 0x000e620000000800 */
[----:B------:R-:W-:Y:S01]  /*dab0*/  @!P1 IADD3 R7, P3, P2, R3, R174, R245 ;  /* 0x000000ae03079210 */ /* 0x000fe20007a7e0f5 */
[----:B------:R-:W-:Y:S01]  /*dac0*/  @!P1 IMAD.MOV.U32 R212, RZ, RZ, R174 ;  /* 0x000000ffffd49224 */ /* 0x000fe200078e00ae */
[----:B------:R2:W-:Y:S02]  /*dad0*/  @P1 STS [R237+0x1000], RZ ;  /* 0x001000ffed001388 */ /* 0x0005e40000000800 */
[----:B------:R-:W-:Y:S02]  /*dae0*/  @!P1 IADD3.X R8, R6, R213, R248, P3, P2 ;  /* 0x000000d506089210 */ /* 0x000fe40001fe44f8 */
[C---:B------:R-:W-:Y:S01]  /*daf0*/  @!P1 LEA R10, P2, R7.reuse, UR12, 0x1 ;  /* 0x0000000c070a9c11 */ /* 0x040fe2000f8408ff */
[----:B------:R-:W3:Y:S01]  /*db00*/  @!P1 LDC R14, c[0x0][0x24c] ;  /* 0x00009300ff0e9b82 */ /* 0x000ee20000000800 */
[----:B------:R2:W-:Y:S02]  /*db10*/  @P1 STS [R237+0x1004], RZ ;  /* 0x001004ffed001388 */ /* 0x0005e40000000800 */
[----:B------:R-:W-:Y:S01]  /*db20*/  @!P1 LEA.HI.X R11, R7, UR13, R8, 0x1, P2 ;  /* 0x0000000d070b9c11 */ /* 0x000fe200090f0c08 */
[----:B------:R-:W-:Y:S01]  /*db30*/  @!P1 IMAD.WIDE.U32 R8, R5, 0x60, R212 ;  /* 0x0000006005089825 */ /* 0x000fe200078e00d4 */
[----:B------:R-:W-:Y:S01]  /*db40*/  @!P1 LEA R12, P2, R3, R240, 0x1 ;  /* 0x000000f0030c9211 */ /* 0x000fe200078408ff */
[----:B------:R2:W-:Y:S01]  /*db50*/  @P1 STS.64 [R237+0x1008], RZ ;  /* 0x001008ffed001388 */ /* 0x0005e20000000a00 */
[----:B------:R-:W-:Y:S01]  /*db60*/  @!P1 LEA R7, P4, R5, R174, 0x6 ;  /* 0x000000ae05079211 */ /* 0x000fe200078830ff */
[----:B------:R-:W4:Y:S01]  /*db70*/  @!P1 LDC R20, c[0x0][0x24c] ;  /* 0x00009300ff149b82 */ /* 0x000f220000000800 */
[----:B------:R-:W-:-:S02]  /*db80*/  @!P1 LEA.HI.X R13, R3, R241, R6, 0x1, P2 ;  /* 0x000000f1030d9211 */ /* 0x000fc400010f0c06 */
[C---:B------:R-:W-:Y:S02]  /*db90*/  @!P1 IADD3 R7, P3, R3.reuse, R7, RZ ;  /* 0x0000000703079210 */ /* 0x040fe40007f7e0ff */
[----:B------:R-:W-:Y:S01]  /*dba0*/  @!P1 IADD3 R8, P2, R3, R8, RZ ;  /* 0x0000000803089210 */ /* 0x000fe20007f5e0ff */
[----:B------:R-:W-:Y:S01]  /*dbb0*/  @!PT LDS RZ, [RZ] ;  /* 0x00000000fffff984 */ /* 0x000fe20000000800 */
[----:B------:R-:W-:Y:S01]  /*dbc0*/  @!PT LDS RZ, [RZ] ;  /* 0x00000000fffff984 */ /* 0x000fe20000000800 */
[----:B------:R-:W-:Y:S01]  /*dbd0*/  @!PT LDS RZ, [RZ] ;  /* 0x00000000fffff984 */ /* 0x000fe20000000800 */
[----:B------:R5:W-:Y:S02]  /*dbe0*/  @!P1 LDGSTS.E.BYPASS.LTC128B.128 [R237+0x1000], desc[UR6][R12.64] ;  /* 0x010000000ced9fae */ /* 0x000be4000b901d46 */
[----:B------:R-:W2:Y:S01]  /*dbf0*/  @!P1 LDC R18, c[0x0][0x24c] ;  /* 0x00009300ff129b82 */ /* 0x000ea20000000800 */
[----:B-1----:R-:W-:Y:S01]  /*dc00*/  @!P1 IMAD R15, R15, 0x60, RZ ;  /* 0x000000600f0f9824 */ /* 0x002fe200078e02ff */
[----:B------:R1:W-:Y:S04]  /*dc10*/  @P1 STS.128 [R237+0x1800], RZ ;  /* 0x001800ffed001388 */ /* 0x0003e80000000c00 */
[----:B------:R-:W-:Y:S01]  /*dc20*/  @!PT LDS RZ, [RZ] ;  /* 0x00000000fffff984 */ /* 0x000fe20000000800 */
[----:B------:R-:W-:Y:S01]  /*dc30*/  @!PT LDS RZ, [RZ] ;  /* 0x00000000fffff984 */ /* 0x000fe20000000800 */
[----:B------:R-:W-:Y:S01]  /*dc40*/  @!PT LDS RZ, [RZ] ;  /* 0x00000000fffff984 */ /* 0x000fe20000000800 */
[----:B------:R1:W-:Y:S02]  /*dc50*/  @!P1 LDGSTS.E.BYPASS.LTC128B.128 [R237+0x1800], desc[UR6][R10.64] ;  /* 0x018000000aed9fae */ /* 0x0003e4000b901d46 */
[----:B------:R-:W2:Y:S01]  /*dc60*/  @!P1 LDC R21, c[0x0][0x24c] ;  /* 0x00009300ff159b82 */ /* 0x000ea20000000800 */
[----:B---3--:R-:W-:Y:S01]  /*dc70*/  @!P1 LEA.HI.X R14, R5, R213, R14, 0x6, P4 ;  /* 0x000000d5050e9211 */ /* 0x008fe200020f340e */
[----:B------:R3:W-:Y:S01]  /*dc80*/  @P1 STS.128 [R237+0x2000], RZ ;  /* 0x002000ffed001388 */ /* 0x0007e20000000c00 */
[----:B----4-:R-:W-:Y:S01]  /*dc90*/  @!P1 IMAD R20, R20, 0xc0, RZ ;  /* 0x000000c014149824 */ /* 0x010fe200078e02ff */
[----:B-----5:R-:W-:-:S02]  /*dca0*/  @!P1 IADD3.X R12, R6, R9, R15, P2, !PT ;  /* 0x00000009060c9210 */ /* 0x020fc400017fe40f */
[----:B------:R-:W-:Y:S01]  /*dcb0*/  @!P1 IMAD.X R9, R6, 0x1, R14, P3 ;  /* 0x0000000106099824 */ /* 0x000fe200018e060e */
[C---:B------:R-:W-:Y:S02]  /*dcc0*/  @!P1 LEA R16, P2, R7.reuse, UR12, 0x1 ;  /* 0x0000000c07109c11 */ /* 0x040fe4000f8408ff */
[C---:B------:R-:W-:Y:S02]  /*dcd0*/  @!P1 LEA R14, P3, R8.reuse, UR12, 0x1 ;  /* 0x0000000c080e9c11 */ /* 0x040fe4000f8608ff */
[----:B------:R-:W-:Y:S01]  /*dce0*/  @!P1 LEA.HI.X R17, R7, UR13, R9, 0x1, P2 ;  /* 0x0000000d07119c11 */ /* 0x000fe200090f0c09 */
[--C-:B------:R-:W-:Y:S01]  /*dcf0*/  @!P1 IMAD.MOV.U32 R9, RZ, RZ, R213.reuse ;  /* 0x000000ffff099224 */ /* 0x100fe200078e00d5 */
[----:B------:R-:W-:Y:S01]  /*dd00*/  @!P1 LEA.HI.X R15, R8, UR13, R12, 0x1, P3 ;  /* 0x0000000d080f9c11 */ /* 0x000fe200098f0c0c */
[--C-:B------:R-:W-:Y:S01]  /*dd10*/  @!P1 IMAD.MOV.U32 R8, RZ, RZ, R174.reuse ;  /* 0x000000ffff089224 */ /* 0x100fe200078e00ae */
[----:B------:R-:W-:Y:S01]  /*dd20*/  @!P1 LEA R7, P5, R5, R174, 0x7 ;  /* 0x000000ae05079211 */ /* 0x000fe200078a38ff */
[----:B-1----:R-:W-:Y:S01]  /*dd30*/  @!P1 IMAD.MOV.U32 R10, RZ, RZ, R174 ;  /* 0x000000ffff0a9224 */ /* 0x002fe200078e00ae */
[----:B------:R-:W-:Y:S01]  /*dd40*/  @!PT LDS RZ, [RZ] ;  /* 0x00000000fffff984 */ /* 0x000fe20000000800 */
[----:B------:R-:W-:Y:S01]  /*dd50*/  @!PT LDS RZ, [RZ] ;  /* 0x00000000fffff984 */ /* 0x000fe20000000800 */
[----:B------:R-:W-:Y:S01]  /*dd60*/  @!PT LDS RZ, [RZ] ;  /* 0x00000000fffff984 */ /* 0x000fe20000000800 */
[----:B------:R3:W-:Y:S01]  /*dd70*/  @!P1 LDGSTS.E.BYPASS.LTC128B.128 [R237+0x2000], desc[UR6][R16.64] ;  /* 0x0200000010ed9fae */ /* 0x0007e2000b901d46 */
[----:B------:R-:W-:Y:S01]  /*dd80*/  @!P1 IMAD.MOV.U32 R11, RZ, RZ, R213 ;  /* 0x000000ffff0b9224 */ /* 0x000fe200078e00d5 */
[----:B------:R-:W-:Y:S01]  /*dd90*/  @!P1 IADD3 R7, P4, R3, R7, RZ ;  /* 0x0000000703079210 */ /* 0x000fe20007f9e0ff */
[C---:B------:R-:W-:Y:S01]  /*dda0*/  @!P1 IMAD.WIDE.U32 R8, R5.reuse, 0xc0, R8 ;  /* 0x000000c005089825 */ /* 0x040fe200078e0008 */
[----:B------:R3:W-:Y:S03]  /*ddb0*/  @P1 STS.128 [R237+0x2800], RZ ;  /* 0x002800ffed001388 */ /* 0x0007e60000000c00 */
[----:B------:R-:W-:Y:S01]  /*ddc0*/  @!P1 IMAD.WIDE.U32 R10, R5, 0xa0, R10 ;  /* 0x000000a0050a9825 */ /* 0x000fe200078e000a */
[----:B------:R-:W-:Y:S01]  /*ddd0*/  @!P1 IADD3 R19, P2, R3, R8, RZ ;  /* 0x0000000803139210 */ /* 0x000fe20007f5e0ff */
[----:B------:R-:W-:Y:S01]  /*dde0*/  @!PT LDS RZ, [RZ] ;  /* 0x00000000fffff984 */ /* 0x000fe20000000800 */
[----:B------:R-:W-:Y:S01]  /*ddf0*/  @!PT LDS RZ, [RZ] ;  /* 0x00000000fffff984 */ /* 0x000fe20000000800 */
[----:B------:R-:W-:Y:S01]  /*de00*/  @!PT LDS RZ, [RZ] ;  /* 0x00000000fffff984 */ /* 0x000fe20000000800 */
[----:B------:R3:W-:Y:S01]  /*de10*/  @!P1 LDGSTS.E.BYPASS.LTC128B.128 [R237+0x2800], desc[UR6][R14.64] ;  /* 0x028000000eed9fae */ /* 0x0007e2000b901d46 */
[----:B--2---:R-:W-:Y:S01]  /*de20*/  @!P1 LEA.HI.X R8, R5, R213, R21, 0x7, P5 ;  /* 0x000000d505089211 */ /* 0x004fe200028f3c15 */
[----:B------:R-:W-:Y:S01]  /*de30*/  @!P1 IMAD R12, R18, 0xa0, RZ ;  /* 0x000000a0120c9824 */ /* 0x000fe200078e02ff */
[----:B------:R-:W-:Y:S01]  /*de40*/  @!P1 IADD3 R18, P3, R3, R10, RZ ;  /* 0x0000000a03129210 */ /* 0x000fe20007f7e0ff */
[----:B------:R3:W-:Y:S01]  /*de50*/  @P1 STS.128 [R237+0x3000], RZ ;  /* 0x003000ffed001388 */ /* 0x0007e20000000c00 */
[C---:B------:R-:W-:Y:S01]  /*de60*/  @!P1 IADD3.X R20, R6.reuse, R20, R9, P2, !PT ;  /* 0x0000001406149210 */ /* 0x040fe200017fe409 */
[C---:B------:R-:W-:Y:S01]  /*de70*/  @!P1 IMAD.X R9, R6.reuse, 0x1, R8, P4 ;  /* 0x0000000106099824 */ /* 0x040fe200020e0608 */
[----:B------:R-:W-:-:S02]  /*de80*/  @!P1 IADD3.X R11, R6, R11, R12, P3, !PT ;  /* 0x0000000b060b9210 */ /* 0x000fc40001ffe40c */
[----:B------:R-:W-:Y:S02]  /*de90*/  @!P1 LEA R12, P2, R7, UR12, 0x1 ;  /* 0x0000000c070c9c11 */ /* 0x000fe4000f8408ff */
[C---:B------:R-:W-:Y:S02]  /*dea0*/  @!P1 LEA R10, P4, R18.reuse, UR12, 0x1 ;  /* 0x0000000c120a9c11 */ /* 0x040fe4000f8808ff */
[----:B------:R-:W-:Y:S02]  /*deb0*/  @!P1 LEA R8, P3, R19, UR12, 0x1 ;  /* 0x0000000c13089c11 */ /* 0x000fe4000f8608ff */
[----:B------:R-:W-:Y:S02]  /*dec0*/  @!P1 LEA.HI.X R13, R7, UR13, R9, 0x1, P2 ;  /* 0x0000000d070d9c11 */ /* 0x000fe400090f0c09 */
[----:B------:R-:W-:Y:S02]  /*ded0*/  @!P1 LEA.HI.X R11, R18, UR13, R11, 0x1, P4 ;  /* 0x0000000d120b9c11 */ /* 0x000fe4000a0f0c0b */
[----:B------:R-:W-:Y:S01]  /*dee0*/  @!P1 LEA.HI.X R9, R19, UR13, R20, 0x1, P3 ;  /* 0x0000000d13099c11 */ /* 0x000fe200098f0c14 */
        /* <DEDUP_REMOVED lines=16> */
[----:B---3--:R-:W-:Y:S01]  /*dff0*/  IMAD.MOV.U32 R8, RZ, RZ, R174 ;  /* 0x000000ffff087224 */ /* 0x008fe200078e00ae */
[----:B------:R-:W-:Y:S01]  /*e000*/  ULDC UR5, c[0x0][0x24c] ;  /* 0x0000930000057ab9 */ /* 0x000fe20000000800 */
[----:B------:R-:W-:Y:S01]  /*e010*/  IMAD.MOV.U32 R9, RZ, RZ, R213 ;  /* 0x000000ffff097224 */ /* 0x000fe200078e00d5 */
[----:B------:R-:W-:Y:S01]  /*e020*/  UIMAD UR5, UR5, 0xe0, URZ ;  /* 0x000000e0050578a4 */ /* 0x000fe2000f8e023f */
[----:B------:R-:W-:-:S03]  /*e030*/  IMAD.WIDE.U32 R8, R5, 0xe0, R8 ;  /* 0x000000e005087825 */ /* 0x000fc600078e0008 */
[----:B------:R-:W-:-:S04]  /*e040*/  IADD3 R5, P1, R3, R8, RZ ;  /* 0x0000000803057210 */ /* 0x000fc80007f3e0ff */
[----:B------:R-:W-:Y:S02]  /*e050*/  IADD3.X R9, R6, UR5, R9, P1, !PT ;  /* 0x0000000506097c10 */ /* 0x000fe40008ffe409 */
[----:B------:R-:W-:-:S04]  /*e060*/  LEA R8, P1, R5, UR12, 0x1 ;  /* 0x0000000c05087c11 */ /* 0x000fc8000f8208ff */
[----:B------:R-:W-:-:S05]  /*e070*/  LEA.HI.X R9, R5, UR13, R9, 0x1, P1 ;  /* 0x0000000d05097c11 */ /* 0x000fca00088f0c09 */
[----:B------:R-:W-:Y:S01]  /*e080*/  @!PT LDS RZ, [RZ] ;  /* 0x00000000fffff984 */ /* 0x000fe20000000800 */
[----:B------:R-:W-:Y:S01]  /*e090*/  @!PT LDS RZ, [RZ] ;  /* 0x00000000fffff984 */ /* 0x000fe20000000800 */
[----:B------:R-:W-:Y:S01]  /*e0a0*/  @!PT LDS RZ, [RZ] ;  /* 0x00000000fffff984 */ /* 0x000fe20000000800 */
[----:B------:R1:W-:Y:S04]  /*e0b0*/  LDGSTS.E.BYPASS.LTC128B.128 [R237+0x4800], desc[UR6][R8.64] ;  /* 0x0480000008ed7fae */ /* 0x0003e8000b901d46 */
.L_x_960:
[----:B------:R-:W-:Y:S05]  /*e0c0*/  BSYNC B0 ;  /* 0x0000000000007941 */ /* 0x000fea0003800000 */
.L_x_959:
[----:B------:R-:W0:Y:S01]  /*e0d0*/  LDGDEPBAR ;  /* 0x00000000000079af */ /* 0x000e220000000000 */
[----:B------:R-:W-:-:S04]  /*e0e0*/  LEA R240, P1, R3, R240, 0x1 ;  /* 0x000000f003f07211 */ /* 0x000fc800078208ff */
[----:B------:R-:W-:-:S09]  /*e0f0*/  LEA.HI.X R241, R3, R241, R6, 0x1, P1 ;  /* 0x000000f103f17211 */ /* 0x000fd200008f0c06 */
.L_x_956:
[----:B------:R-:W-:Y:S01]  /*e100*/  FMNMX.FTZ R136, R22, R37, !PT ;  /* 0x0000002516887209 */ /* 0x000fe20007810000 */
[----:B------:R-:W-:Y:S01]  /*e110*/  ULDC UR5, c[0x0][0x2ec] ;  /* 0x0000bb0000057ab9 */ /* 0x000fe20000000800 */
[----:B------:R-:W-:Y:S02]  /*e120*/  LEA R217, R0, UR4, 0x1 ;  /* 0x0000000400d97c11 */ /* 0x000fe4000f8e08ff */
[----:B------:R-:W-:Y:S02]  /*e130*/  FMNMX.FTZ R136, R111, R136, !PT ;  /* 0x000000886f887209 */ /* 0x000fe40007810000 */
[----:B------:R-:W-:Y:S02]  /*e140*/  LEA R218, R36, R217, 0x1 ;  /* 0x000000d924da7211 */ /* 0x000fe400078e08ff */
        /* <DEDUP_REMOVED lines=61> */
[----:B------:R-:W2:Y:S02]  /*e520*/  SHFL.BFLY PT, R3, R136, 0x2, 0x1f ;  /* 0x0c401f0088037f89 */ /* 0x000ea400000e0000 */
[----:B--2---:R-:W-:-:S05]  /*e530*/  FMNMX.FTZ R136, R136, R3, !PT ;  /* 0x0000000388887209 */ /* 0x004fca0007810000 */
[----:B------:R-:W2:Y:S02]  /*e540*/  SHFL.BFLY PT, R3, R136, 0x1, 0x1f ;  /* 0x0c201f0088037f89 */ /* 0x000ea400000e0000 */
[----:B--2---:R-:W-:-:S04]  /*e550*/  FMNMX.FTZ R136, R136, R3, !PT ;  /* 0x0000000388887209 */ /* 0x004fc80007810000 */
[C---:B------:R-:W-:Y:S01]  /*e560*/  FSETP.NEU.FTZ.AND P1, PT, R136.reuse, -INF , PT ;  /* 0xff8000008800780b */ /* 0x040fe20003f3d000 */
[----:B------:R-:W-:-:S05]  /*e570*/  FMUL.FTZ R6, R136, UR5 ;  /* 0x0000000588067c20 */ /* 0x000fca0008410000 */
[----:B------:R-:W-:-:S05]  /*e580*/  FSEL R6, R6, RZ, P1 ;  /* 0x000000ff06067208 */ /* 0x000fca0000800000 */
[--C-:B------:R-:W-:Y:S01]  /*e590*/  FFMA.FTZ R3, R22, UR5, -R6.reuse ;  /* 0x0000000516037c23 */ /* 0x100fe20008010806 */
[--C-:B------:R-:W-:Y:S01]  /*e5a0*/  FFMA.FTZ R5, R112, UR5, -R6.reuse ;  /* 0x0000000570057c23 */ /* 0x100fe20008010806 */
[--C-:B------:R-:W-:Y:S02]  /*e5b0*/  FFMA.FTZ R7, R42, UR5, -R6.reuse ;  /* 0x000000052a077c23 */ /* 0x100fe40008010806 */
[----:B------:R2:W-:Y:S08]  /*e5c0*/  MUFU.EX2 R173, R3 ;  /* 0x0000000300ad7308 */ /* 0x0005f00000000800 */
[----:B------:R4:W-:Y:S08]  /*e5d0*/  MUFU.EX2 R188, R5 ;  /* 0x0000000500bc7308 */ /* 0x0009f00000000800 */
[----:B---3--:R-:W-:Y:S01]  /*e5e0*/  MUFU.EX2 R16, R7 ;  /* 0x0000000700107308 */ /* 0x008fe20000000800 */
[----:B--2---:R-:W-:-:S07]  /*e5f0*/  FFMA.FTZ R3, R37, UR5, -R6 ;  /* 0x0000000525037c23 */ /* 0x004fce0008010806 */
[----:B------:R2:W3:Y:S01]  /*e600*/  MUFU.EX2 R170, R3 ;  /* 0x0000000300aa7308 */ /* 0x0004e20000000800 */
[----:B----4-:R-:W-:-:S07]  /*e610*/  FFMA.FTZ R5, R113, UR5, -R6 ;  /* 0x0000000571057c23 */ /* 0x010fce0008010806 */
[----:B------:R4:W-:Y:S01]  /*e620*/  MUFU.EX2 R187, R5 ;  /* 0x0000000500bb7308 */ /* 0x0009e20000000800 */
[----:B--2---:R-:W-:-:S07]  /*e630*/  FFMA.FTZ R3, R111, UR5, -R6 ;  /* 0x000000056f037c23 */ /* 0x004fce0008010806 */
[----:B------:R2:W-:Y:S01]  /*e640*/  MUFU.EX2 R174, R3 ;  /* 0x0000000300ae7308 */ /* 0x0005e20000000800 */
        /* <DEDUP_REMOVED lines=46> */
[--C-:B--2---:R-:W-:Y:S02]  /*e930*/  FFMA.FTZ R3, R39, UR5, -R6.reuse ;  /* 0x0000000527037c23 */ /* 0x104fe40008010806 */
[----:B------:R-:W-:Y:S05]  /*e940*/  LDSM.16.MT88.4 R36, [R217+0x5400] ;  /* 0x00540000d924783b */ /* 0x000fea0000004200 */
[----:B------:R2:W-:Y:S01]  /*e950*/  MUFU.EX2 R186, R3 ;  /* 0x0000000300ba7308 */ /* 0x0005e20000000800 */
[----:B----4-:R-:W-:-:S07]  /*e960*/  FFMA.FTZ R5, R85, UR5, -R6 ;  /* 0x0000000555057c23 */ /* 0x010fce0008010806 */
[----:B------:R4:W-:Y:S01]  /*e970*/  MUFU.EX2 R196, R5 ;  /* 0x0000000500c47308 */ /* 0x0009e20000000800 */
[----:B--2---:R-:W-:-:S04]  /*e980*/  FMNMX.FTZ R3, R135, R134, !PT ;  /* 0x0000008687037209 */ /* 0x004fc80007810000 */
[----:B------:R-:W-:-:S04]  /*e990*/  FMNMX.FTZ R3, R206, R3, !PT ;  /* 0x00000003ce037209 */ /* 0x000fc80007810000 */
[----:B------:R-:W-:Y:S01]  /*e9a0*/  FMNMX.FTZ R3, R207, R3, !PT ;  /* 0x00000003cf037209 */ /* 0x000fe20007810000 */
[----:B----4-:R-:W-:-:S03]  /*e9b0*/  FFMA.FTZ R5, R84, UR5, -R6 ;  /* 0x0000000554057c23 */ /* 0x010fc60008010806 */
[----:B------:R-:W-:Y:S01]  /*e9c0*/  FMNMX.FTZ R3, R144, R3, !PT ;  /* 0x0000000390037209 */ /* 0x000fe20007810000 */
[----:B------:R2:W-:Y:S03]  /*e9d0*/  MUFU.EX2 R198, R5 ;  /* 0x0000000500c67308 */ /* 0x0005e60000000800 */
[----:B------:R-:W-:-:S04]  /*e9e0*/  FMNMX.FTZ R3, R140, R3, !PT ;  /* 0x000000038c037209 */ /* 0x000fc80007810000 */
[----:B------:R-:W-:-:S04]  /*e9f0*/  FMNMX.FTZ R3, R137, R3, !PT ;  /* 0x0000000389037209 */ /* 0x000fc80007810000 */
[----:B------:R-:W-:-:S04]  /*ea00*/  FMNMX.FTZ R3, R141, R3, !PT ;  /* 0x000000038d037209 */ /* 0x000fc80007810000 */
[----:B------:R-:W-:Y:S01]  /*ea10*/  FMNMX.FTZ R3, R139, R3, !PT ;  /* 0x000000038b037209 */ /* 0x000fe20007810000 */
[----:B--2---:R-:W-:-:S03]  /*ea20*/  FFMA.FTZ R5, R81, UR5, -R6 ;  /* 0x0000000551057c23 */ /* 0x004fc60008010806 */
        /* <DEDUP_REMOVED lines=75> */
[----:B------:R-:W-:-:S05]  /*eee0*/  FMNMX.FTZ R3, R168, R3, !PT ;  /* 0x00000003a8037209 */ /* 0x000fca0007810000 */
[----:B-1----:R-:W1:Y:S01]  /*eef0*/  SHFL.BFLY PT, R8, R3, 0x2, 0x1f ;  /* 0x0c401f0003087f89 */ /* 0x002e6200000e0000 */
[----:B--2---:R-:W-:-:S04]  /*ef00*/  FFMA.FTZ R5, R60, UR5, -R6 ;  /* 0x000000053c057c23 */ /* 0x004fc80008010806 */
[----:B------:R2:W-:Y:S01]  /*ef10*/  MUFU.EX2 R212, R5 ;  /* 0x0000000500d47308 */ /* 0x0005e20000000800 */
[----:B-1----:R-:W-:Y:S02]  /*ef20*/  FMNMX.FTZ R3, R3, R8, !PT ;  /* 0x0000000803037209 */ /* 0x002fe40007810000 */
[----:B---3--:R-:W-:-:S03]  /*ef30*/  F2FP.BF16.F32.PACK_AB R8, R170, R173 ;  /* 0x000000adaa08723e */ /* 0x008fc600000010ff */
[----:B------:R-:W1:Y:S01]  /*ef40*/  SHFL.BFLY PT, R7, R3, 0x1, 0x1f ;  /* 0x0c201f0003077f89 */ /* 0x000e6200000e0000 */
[----:B--2---:R-:W-:-:S04]  /*ef50*/  FFMA.FTZ R5, R57, UR5, -R6 ;  /* 0x0000000539057c23 */ /* 0x004fc80008010806 */
[----:B------:R2:W-:Y:S02]  /*ef60*/  MUFU.EX2 R213, R5 ;  /* 0x0000000500d57308 */ /* 0x0005e40000000800 */
[--C-:B--2---:R-:W-:Y:S01]  /*ef70*/  FFMA.FTZ R5, R56, UR5, -R6.reuse ;  /* 0x0000000538057c23 */ /* 0x104fe20008010806 */
[----:B-1----:R-:W-:Y:S01]  /*ef80*/  FMNMX.FTZ R3, R3, R7, !PT ;  /* 0x0000000703037209 */ /* 0x002fe20007810000 */
[----:B------:R-:W-:Y:S01]  /*ef90*/  FFMA.FTZ R7, R25, UR5, -R6 ;  /* 0x0000000519077c23 */ /* 0x000fe20008010806 */
[----:B------:R-:W-:Y:S03]  /*efa0*/  LDSM.16.MT88.4 R56, [R217+0x6400] ;  /* 0x00640000d938783b */ /* 0x000fe60000004200 */
[----:B------:R1:W-:Y:S01]  /*efb0*/  MUFU.EX2 R247, R5 ;  /* 0x0000000500f77308 */ /* 0x0003e20000000800 */
[----:B------:R-:W-:-:S07]  /*efc0*/  FSETP.NEU.FTZ.AND P1, PT, R3, -INF , PT ;  /* 0xff8000000300780b */ /* 0x000fce0003f3d000 */
[----:B------:R2:W-:Y:S01]  /*efd0*/  MUFU.EX2 R14, R7 ;  /* 0x00000007000e7308 */ /* 0x0005e20000000800 */
[----:B-1----:R-:W-:-:S07]  /*efe0*/  FFMA.FTZ R5, R53, UR5, -R6 ;  /* 0x0000000535057c23 */ /* 0x002fce0008010806 */
[----:B------:R1:W-:Y:S01]  /*eff0*/  MUFU.EX2 R251, R5 ;  /* 0x0000000500fb7308 */ /* 0x0003e20000000800 */
[----:B--2---:R-:W-:-:S07]  /*f000*/  FFMA.FTZ R7, R24, UR5, -R6 ;  /* 0x0000000518077c23 */ /* 0x004fce0008010806 */
[----:B------:R-:W2:Y:S01]  /*f010*/  MUFU.EX2 R15, R7 ;  /* 0x00000007000f7308 */ /* 0x000ea20000000800 */
[--C-:B-1----:R-:W-:Y:S02]  /*f020*/  FFMA.FTZ R5, R52, UR5, -R6.reuse ;  /* 0x0000000534057c23 */ /* 0x102fe40008010806 */
[----:B------:R-:W-:Y:S05]  /*f030*/  LDSM.16.MT88.4 R52, [R218+0x5800] ;  /* 0x00580000da34783b */ /* 0x000fea0000004200 */
        /* <DEDUP_REMOVED lines=19> */
[----:B------:R1:W3:Y:S02]  /*f170*/  MUFU.EX2 R11, R5 ;  /* 0x00000005000b7308 */ /* 0x0002e40000000800 */
[----:B-1----:R-:W-:-:S06]  /*f180*/  FFMA.FTZ R5, R28, UR5, -R6 ;  /* 0x000000051c057c23 */ /* 0x002fcc0008010806 */
[----:B------:R1:W-:Y:S02]  /*f190*/  MUFU.EX2 R12, R5 ;  /* 0x00000005000c7308 */ /* 0x0003e40000000800 */
[----:B-1----:R-:W-:Y:S02]  /*f1a0*/  FFMA.FTZ R5, R26, UR5, -R6 ;  /* 0x000000051a057c23 */ /* 0x002fe40008010806 */
[----:B------:R-:W-:Y:S04]  /*f1b0*/  LDSM.16.MT88.4 R24, [R218+0x5000] ;  /* 0x00500000da18783b */ /* 0x000fe80000004200 */
[----:B------:R1:W4:Y:S02]  /*f1c0*/  MUFU.EX2 R13, R5 ;  /* 0x00000005000d7308 */ /* 0x0003240000000800 */
[----:B-1----:R-:W-:-:S05]  /*f1d0*/  FMUL.FTZ R5, R3, UR5 ;  /* 0x0000000503057c20 */ /* 0x002fca0008410000 */
[----:B------:R-:W-:-:S05]  /*f1e0*/  FSEL R5, R5, RZ, P1 ;  /* 0x000000ff05057208 */ /* 0x000fca0000800000 */
[--C-:B------:R-:W-:Y:S01]  /*f1f0*/  FFMA.FTZ R7, R135, UR5, -R5.reuse ;  /* 0x0000000587077c23 */ /* 0x100fe20008010805 */
[----:B--2---:R-:W-:Y:S01]  /*f200*/  MOV R135, R15 ;  /* 0x0000000f00877202 */ /* 0x004fe20000000f00 */
[--C-:B------:R-:W-:Y:S01]  /*f210*/  FFMA.FTZ R0, R137, UR5, -R5.reuse ;  /* 0x0000000589007c23 */ /* 0x100fe20008010805 */
[----:B---3--:R-:W-:Y:S01]  /*f220*/  MOV R137, R11 ;  /* 0x0000000b00897202 */ /* 0x008fe20000000f00 */
[----:B------:R1:W-:Y:S08]  /*f230*/  MUFU.EX2 R61, R7 ;  /* 0x00000007003d7308 */ /* 0x0003f00000000800 */
[----:B------:R2:W-:Y:S01]  /*f240*/  MUFU.EX2 R88, R0 ;  /* 0x0000000000587308 */ /* 0x0005e20000000800 */
[----:B-1----:R-:W-:Y:S01]  /*f250*/  FFMA.FTZ R7, R134, UR5, -R5 ;  /* 0x0000000586077c23 */ /* 0x002fe20008010805 */
[----:B------:R-:W-:-:S06]  /*f260*/  MOV R134, R14 ;  /* 0x0000000e00867202 */ /* 0x000fcc0000000f00 */
[----:B------:R1:W-:Y:S01]  /*f270*/  MUFU.EX2 R60, R7 ;  /* 0x00000007003c7308 */ /* 0x0003e20000000800 */
[----:B--2---:R-:W-:-:S07]  /*f280*/  FFMA.FTZ R0, R141, UR5, -R5 ;  /* 0x000000058d007c23 */ /* 0x004fce0008010805 */
[----:B------:R2:W-:Y:S01]  /*f290*/  MUFU.EX2 R92, R0 ;  /* 0x00000000005c7308 */ /* 0x0005e20000000800 */
[----:B-1----:R-:W-:Y:S01]  /*f2a0*/  FFMA.FTZ R7, R206, UR5, -R5 ;  /* 0x00000005ce077c23 */ /* 0x002fe20008010805 */
[----:B----4-:R-:W-:-:S06]  /*f2b0*/  MOV R206, R13 ;  /* 0x0000000d00ce7202 */ /* 0x010fcc0000000f00 */
[----:B------:R1:W-:Y:S01]  /*f2c0*/  MUFU.EX2 R69, R7 ;  /* 0x0000000700457308 */ /* 0x0003e20000000800 */
[----:B--2---:R-:W-:Y:S01]  /*f2d0*/  FFMA.FTZ R0, R139, UR5, -R5 ;  /* 0x000000058b007c23 */ /* 0x004fe20008010805 */
[----:B------:R-:W-:Y:S02]  /*f2e0*/  MOV R139, R10 ;  /* 0x0000000a008b7202 */ /* 0x000fe40000000f00 */
[----:B------:R-:W-:-:S04]  /*f2f0*/  F2FP.BF16.F32.PACK_AB R10, R175, R174 ;  /* 0x000000aeaf0a723e */ /* 0x000fc800000010ff */
[----:B------:R2:W-:Y:S01]  /*f300*/  MUFU.EX2 R97, R0 ;  /* 0x0000000000617308 */ /* 0x0005e20000000800 */
[--C-:B-1----:R-:W-:Y:S01]  /*f310*/  FFMA.FTZ R7, R207, UR5, -R5.reuse ;  /* 0x00000005cf077c23 */ /* 0x102fe20008010805 */
[----:B------:R-:W-:Y:S02]  /*f320*/  MOV R207, R12 ;  /* 0x0000000c00cf7202 */ /* 0x000fe40000000f00 */
[----:B------:R-:W1:Y:S04]  /*f330*/  LDSM.16.MT88.4 R12, [R217+0x5000] ;  /* 0x00500000d90c783b */ /* 0x000e680000004200 */
[----:B------:R3:W4:Y:S01]  /*f340*/  MUFU.EX2 R73, R7 ;  /* 0x0000000700497308 */ /* 0x0007220000000800 */
[----:B--2---:R-:W-:-:S07]  /*f350*/  FFMA.FTZ R0, R143, UR5, -R5 ;  /* 0x000000058f007c23 */ /* 0x004fce0008010805 */
[----:B------:R2:W-:Y:S01]  /*f360*/  MUFU.EX2 R98, R0 ;  /* 0x0000000000627308 */ /* 0x0005e20000000800 */
[----:B---3--:R-:W-:Y:S01]  /*f370*/  FFMA.FTZ R7, R144, UR5, -R5 ;  /* 0x0000000590077c23 */ /* 0x008fe20008010805 */
[----:B----4-:R-:W-:-:S06]  /*f380*/  F2FP.BF16.F32.PACK_AB R11, R73, R69 ;  /* 0x00000045490b723e */ /* 0x010fcc00000010ff */
[----:B------:R3:W-:Y:S01]  /*f390*/  MUFU.EX2 R84, R7 ;  /* 0x0000000700547308 */ /* 0x0007e20000000800 */
[----:B--2---:R-:W-:Y:S01]  /*f3a0*/  FFMA.FTZ R0, R138, UR5, -R5 ;  /* 0x000000058a007c23 */ /* 0x004fe20008010805 */
[----:B------:R-:W-:Y:S02]  /*f3b0*/  MOV R138, R9 ;  /* 0x00000009008a7202 */ /* 0x000fe40000000f00 */
[----:B------:R-:W-:-:S04]  /*f3c0*/  F2FP.BF16.F32.PACK_AB R9, R60, R61 ;  /* 0x0000003d3c09723e */ /* 0x000fc800000010ff */
[----:B------:R2:W-:Y:S01]  /*f3d0*/  MUFU.EX2 R104, R0 ;  /* 0x0000000000687308 */ /* 0x0005e20000000800 */
[--C-:B---3--:R-:W-:Y:S02]  /*f3e0*/  FFMA.FTZ R7, R140, UR5, -R5.reuse ;  /* 0x000000058c077c23 */ /* 0x108fe40008010805 */
[----:B-1----:R-:W-:Y:S05]  /*f3f0*/  HMMA.16816.F32.BF16 R20, R8, R12, RZ ;  /* 0x0000000c0814723c */ /* 0x002fea00000418ff */
[----:B------:R-:W1:Y:S01]  /*f400*/  MUFU.EX2 R89, R7 ;  /* 0x0000000700597308 */ /* 0x000e620000000800 */
[--C-:B--2---:R-:W-:Y:S01]  /*f410*/  FFMA.FTZ R0, R142, UR5, -R5.reuse ;  /* 0x000000058e007c23 */ /* 0x104fe20008010805 */
[----:B------:R-:W-:Y:S01]  /*f420*/  F2FP.BF16.F32.PACK_AB R12, R177, R176 ;  /* 0x000000b0b10c723e */ /* 0x000fe200000010ff */
[----:B------:R-:W-:Y:S05]  /*f430*/  LDSM.16.MT88.4 R140, [R217+0x8000] ;  /* 0x00800000d98c783b */ /* 0x000fea0000004200 */
[----:B------:R2:W3:Y:S01]  /*f440*/  MUFU.EX2 R108, R0 ;  /* 0x00000000006c7308 */ /* 0x0004e20000000800 */
[----:B-1----:R-:W-:Y:S01]  /*f450*/  F2FP.BF16.F32.PACK_AB R13, R89, R84 ;  /* 0x00000054590d723e */ /* 0x002fe200000010ff */
[----:B------:R-:W-:-:S06]  /*f460*/  FFMA.FTZ R7, R62, UR5, -R5 ;  /* 0x000000053e077c23 */ /* 0x000fcc0008010805 */
[----:B------:R1:W-:Y:S01]  /*f470*/  MUFU.EX2 R64, R7 ;  /* 0x0000000700407308 */ /* 0x0003e20000000800 */
[----:B--2---:R-:W-:Y:S01]  /*f480*/  FFMA.FTZ R0, R130, UR5, -R5 ;  /* 0x0000000582007c23 */ /* 0x004fe20008010805 */
[----:B------:R-:W-:-:S06]  /*f490*/  MOV R130, R17 ;  /* 0x0000001100827202 */ /* 0x000fcc0000000f00 */
[----:B------:R2:W-:Y:S01]  /*f4a0*/  MUFU.EX2 R113, R0 ;  /* 0x0000000000717308 */ /* 0x0005e20000000800 */
[----:B-1----:R-:W-:-:S04]  /*f4b0*/  FADD.FTZ R7, R173, R170 ;  /* 0x000000aaad077221 */ /* 0x002fc80000010000 */
[----:B------:R-:W-:Y:S01]  /*f4c0*/  FADD.FTZ R7, R174, R7 ;  /* 0x00000007ae077221 */ /* 0x000fe20000010000 */
[----:B--2---:R-:W-:Y:S01]  /*f4d0*/  FFMA.FTZ R0, R131, UR5, -R5 ;  /* 0x0000000583007c23 */ /* 0x004fe20008010805 */
[----:B------:R-:W-:Y:S02]  /*f4e0*/  MOV R131, R16 ;  /* 0x0000001000837202 */ /* 0x000fe40000000f00 */
[----:B------:R-:W-:Y:S01]  /*f4f0*/  FADD.FTZ R7, R175, R7 ;  /* 0x00000007af077221 */ /* 0x000fe20000010000 */
[----:B------:R-:W-:Y:S01]  /*f500*/  HMMA.16816.F32.BF16 R16, R8, R14, RZ ;  /* 0x0000000e0810723c */ /* 0x000fe200000418ff */
[----:B------:R1:W2:Y:S02]  /*f510*/  MUFU.EX2 R114, R0 ;  /* 0x0000000000727308 */ /* 0x0002a40000000800 */
[----:B------:R-:W-:-:S04]  /*f520*/  FADD.FTZ R7, R176, R7 ;  /* 0x00000007b0077221 */ /* 0x000fc80000010000 */
[----:B------:R-:W-:Y:S01]  /*f530*/  F2FP.BF16.F32.PACK_AB R14, R179, R178 ;  /* 0x000000b2b30e723e */ /* 0x000fe200000010ff */
[----:B------:R-:W-:Y:S01]  /*f540*/  FADD.FTZ R7, R177, R7 ;  /* 0x00000007b1077221 */ /* 0x000fe20000010000 */
[----:B------:R-:W-:-:S03]  /*f550*/  F2FP.BF16.F32.PACK_AB R15, R92, R88 ;  /* 0x000000585c0f723e */ /* 0x000fc600000010ff */
[----:B------:R-:W-:-:S04]  /*f560*/  FADD.FTZ R7, R178, R7 ;  /* 0x00000007b2077221 */ /* 0x000fc80000010000 */
[----:B------:R-:W-:Y:S01]  /*f570*/  FADD.FTZ R7, R179, R7 ;  /* 0x00000007b3077221 */ /* 0x000fe20000010000 */
[----:B-1----:R-:W-:Y:S01]  /*f580*/  FFMA.FTZ R0, R128, UR5, -R5 ;  /* 0x0000000580007c23 */ /* 0x002fe20008010805 */
[----:B------:R-:W-:Y:S02]  /*f590*/  MOV R128, R31 ;  /* 0x0000001f00807202 */ /* 0x000fe40000000f00 */
[C---:B------:R-:W-:Y:S01]  /*f5a0*/  HMMA.16816.F32.BF16 R28, R8.reuse, R24, RZ ;  /* 0x00000018081c723c */ /* 0x040fe200000418ff */
[----:B------:R1:W-:Y:S05]  /*f5b0*/  MUFU.EX2 R115, R0 ;  /* 0x0000000000737308 */ /* 0x0003ea0000000800 */
[----:B------:R-:W-:Y:S07]  /*f5c0*/  HMMA.16816.F32.BF16 R24, R8, R26, RZ ;  /* 0x0000001a0818723c */ /* 0x000fee00000418ff */
[----:B------:R-:W-:-:S02]  /*f5d0*/  F2FP.BF16.F32.PACK_AB R8, R181, R180 ;  /* 0x000000b4b508723e */ /* 0x000fc400000010ff */
[----:B------:R-:W-:Y:S02]  /*f5e0*/  F2FP.BF16.F32.PACK_AB R9, R98, R97 ;  /* 0x000000616209723e */ /* 0x000fe400000010ff */
[----:B------:R-:W-:Y:S01]  /*f5f0*/  F2FP.BF16.F32.PACK_AB R10, R183, R182 ;  /* 0x000000b6b70a723e */ /* 0x000fe200000010ff */
[--C-:B-1----:R-:W-:Y:S01]  /*f600*/  FFMA.FTZ R0, R129, UR5, -R5.reuse ;  /* 0x0000000581007c23 */ /* 0x102fe20008010805 */
[----:B------:R-:W-:Y:S02]  /*f610*/  MOV R129, R33 ;  /* 0x0000002100817202 */ /* 0x000fe40000000f00 */
[----:B---3--:R-:W-:Y:S01]  /*f620*/  F2FP.BF16.F32.PACK_AB R11, R108, R104 ;  /* 0x000000686c0b723e */ /* 0x008fe200000010ff */
[----:B------:R1:W3:Y:S02]  /*f630*/  MUFU.EX2 R112, R0 ;  /* 0x0000000000707308 */ /* 0x0002e40000000800 */
[----:B-1----:R-:W-:Y:S01]  /*f640*/  FFMA.FTZ R0, R126, UR5, -R5 ;  /* 0x000000057e007c23 */ /* 0x002fe20008010805 */
[----:B------:R-:W-:-:S02]  /*f650*/  MOV R126, R32 ;  /* 0x00000020007e7202 */ /* 0x000fc40000000f00 */
[C---:B------:R-:W-:Y:S03]  /*f660*/  HMMA.16816.F32.BF16 R32, R12.reuse, R36, R20 ;  /* 0x000000240c20723c */ /* 0x040fe60000041814 */
[----:B------:R1:W-:Y:S03]  /*f670*/  MUFU.EX2 R111, R0 ;  /* 0x00000000006f7308 */ /* 0x0003e60000000800 */
[C---:B------:R-:W-:Y:S06]  /*f680*/  HMMA.16816.F32.BF16 R20, R12.reuse, R38, R16 ;  /* 0x000000260c14723c */ /* 0x040fec0000041810 */
[C---:B------:R-:W-:Y:S06]  /*f690*/  HMMA.16816.F32.BF16 R16, R12.reuse, R40, R28 ;  /* 0x000000280c10723c */ /* 0x040fec000004181c */
[----:B------:R-:W-:Y:S01]  /*f6a0*/  HMMA.16816.F32.BF16 R12, R12, R42, R24 ;  /* 0x0000002a0c0c723c */ /* 0x000fe20000041818 */
[----:B------:R-:W4:Y:S01]  /*f6b0*/  LDSM.16.MT88.4 R40, [R218+0x5c00] ;  /* 0x005c0000da28783b */ /* 0x000f220000004200 */
[----:B-1----:R-:W-:-:S04]  /*f6c0*/  FFMA.FTZ R0, R127, UR5, -R5 ;  /* 0x000000057f007c23 */ /* 0x002fc80008010805 */
[C---:B------:R-:W-:Y:S01]  /*f6d0*/  HMMA.16816.F32.BF16 R32, R8.reuse, R44, R32 ;  /* 0x0000002c0820723c */ /* 0x040fe20000041820 */
[----:B------:R1:W5:Y:S05]  /*f6e0*/  MUFU.EX2 R110, R0 ;  /* 0x00000000006e7308 */ /* 0x00036a0000000800 */
[C---:B------:R-:W-:Y:S01]  /*f6f0*/  HMMA.16816.F32.BF16 R28, R8.reuse, R46, R20 ;  /* 0x0000002e081c723c */ /* 0x040fe20000041814 */
[----:B------:R-:W4:Y:S05]  /*f700*/  LDSM.16.MT88.4 R44, [R217+0x6000] ;  /* 0x00600000d92c783b */ /* 0x000f2a0000004200 */
[C---:B------:R-:W-:Y:S06]  /*f710*/  HMMA.16816.F32.BF16 R24, R8.reuse, R52, R16 ;  /* 0x000000340818723c */ /* 0x040fec0000041810 */
[----:B------:R-:W-:Y:S01]  /*f720*/  HMMA.16816.F32.BF16 R36, R8, R54, R12 ;  /* 0x000000360824723c */ /* 0x000fe2000004180c */
[----:B-1----:R-:W-:Y:S01]  /*f730*/  FFMA.FTZ R0, R124, UR5, -R5 ;  /* 0x000000057c007c23 */ /* 0x002fe20008010805 */
[----:B------:R-:W1:Y:S03]  /*f740*/  LDSM.16.MT88.4 R52, [R218+0x6000] ;  /* 0x00600000da34783b */ /* 0x000e660000004200 */
[----:B------:R5:W-:Y:S02]  /*f750*/  MUFU.EX2 R109, R0 ;  /* 0x00000000006d7308 */ /* 0x000be40000000800 */
[----:B------:R-:W-:-:S02]  /*f760*/  F2FP.BF16.F32.PACK_AB R8, R185, R184 ;  /* 0x000000b8b908723e */ /* 0x000fc400000010ff */
[----:B--2---:R-:W-:Y:S02]  /*f770*/  F2FP.BF16.F32.PACK_AB R9, R114, R113 ;  /* 0x000000717209723e */ /* 0x004fe400000010ff */
[----:B------:R-:W-:Y:S02]  /*f780*/  F2FP.BF16.F32.PACK_AB R10, R188, R186 ;  /* 0x000000babc0a723e */ /* 0x000fe400000010ff */
[----:B---3--:R-:W-:Y:S02]  /*f790*/  F2FP.BF16.F32.PACK_AB R11, R112, R115 ;  /* 0x00000073700b723e */ /* 0x008fe400000010ff */
[----:B------:R-:W-:Y:S02]  /*f7a0*/  F2FP.BF16.F32.PACK_AB R12, R189, R187 ;  /* 0x000000bbbd0c723e */ /* 0x000fe400000010ff */
[----:B-----5:R-:W-:Y:S02]  /*f7b0*/  F2FP.BF16.F32.PACK_AB R13, R110, R111 ;  /* 0x0000006f6e0d723e */ /* 0x020fe400000010ff */
[----:B------:R-:W-:Y:S01]  /*f7c0*/  F2FP.BF16.F32.PACK_AB R14, R191, R190 ;  /* 0x000000bebf0e723e */ /* 0x000fe200000010ff */
[----:B------:R-:W-:Y:S01]  /*f7d0*/  HMMA.16816.F32.BF16 R20, R8, R48, R32 ;  /* 0x000000300814723c */ /* 0x000fe20000041820 */
[----:B------:R-:W-:-:S04]  /*f7e0*/  FFMA.FTZ R0, R125, UR5, -R5 ;  /* 0x000000057d007c23 */ /* 0x000fc80008010805 */
[----:B------:R2:W3:Y:S01]  /*f7f0*/  MUFU.EX2 R106, R0 ;  /* 0x00000000006a7308 */ /* 0x0004e20000000800 */
[C---:B------:R-:W-:Y:S01]  /*f800*/  HMMA.16816.F32.BF16 R16, R8.reuse, R50, R28 ;  /* 0x000000320810723c */ /* 0x040fe2000004181c */
[----:B------:R-:W5:Y:S05]  /*f810*/  LDSM.16.MT88.4 R48, [R218+0x6400] ;  /* 0x00640000da30783b */ /* 0x000f6a0000004200 */
[C---:B----4-:R-:W-:Y:S06]  /*f820*/  HMMA.16816.F32.BF16 R24, R8.reuse, R40, R24 ;  /* 0x000000280818723c */ /* 0x050fec0000041818 */
[----:B------:R-:W-:Y:S01]  /*f830*/  HMMA.16816.F32.BF16 R32, R8, R42, R36 ;  /* 0x0000002a0820723c */ /* 0x000fe20000041824 */
[----:B------:R-:W-:Y:S01]  /*f840*/  LDSM.16.MT88.4 R36, [R218+0x6800] ;  /* 0x00680000da24783b */ /* 0x000fe20000004200 */
[----:B--2---:R-:W-:Y:S01]  /*f850*/  FFMA.FTZ R0, R122, UR5, -R5 ;  /* 0x000000057a007c23 */ /* 0x004fe20008010805 */
[----:B---3--:R-:W-:-:S02]  /*f860*/  F2FP.BF16.F32.PACK_AB R15, R106, R109 ;  /* 0x0000006d6a0f723e */ /* 0x008fc400000010ff */
[----:B------:R-:W-:Y:S02]  /*f870*/  LDSM.16.MT88.4 R40, [R217+0x6c00] ;  /* 0x006c0000d928783b */ /* 0x000fe40000004200 */
[----:B------:R-:W-:Y:S01]  /*f880*/  F2FP.BF16.F32.PACK_AB R8, R118, R116 ;  /* 0x000000747608723e */ /* 0x000fe200000010ff */
[----:B------:R2:W-:Y:S01]  /*f890*/  MUFU.EX2 R105, R0 ;  /* 0x0000000000697308 */ /* 0x0005e20000000800 */
[----:B------:R-:W-:Y:S01]  /*f8a0*/  F2FP.BF16.F32.PACK_AB R10, R117, R119 ;  /* 0x00000077750a723e */ /* 0x000fe200000010ff */
[C---:B------:R-:W-:Y:S06]  /*f8b0*/  HMMA.16816.F32.BF16 R28, R12.reuse, R44, R20 ;  /* 0x0000002c0c1c723c */ /* 0x040fec0000041814 */
[C---:B------:R-:W-:Y:S01]  /*f8c0*/  HMMA.16816.F32.BF16 R20, R12.reuse, R46, R16 ;  /* 0x0000002e0c14723c */ /* 0x040fe20000041810 */
[----:B------:R-:W3:Y:S05]  /*f8d0*/  LDSM.16.MT88.4 R44, [R217+0x6800] ;  /* 0x00680000d92c783b */ /* 0x000eea0000004200 */
[----:B-1----:R-:W-:Y:S01]  /*f8e0*/  HMMA.16816.F32.BF16 R16, R12, R52, R24 ;  /* 0x000000340c10723c */ /* 0x002fe20000041818 */
[----:B--2---:R-:W-:-:S04]  /*f8f0*/  FFMA.FTZ R0, R123, UR5, -R5 ;  /* 0x000000057b007c23 */ /* 0x004fc80008010805 */
[----:B------:R1:W2:Y:S01]  /*f900*/  MUFU.EX2 R99, R0 ;  /* 0x0000000000637308 */ /* 0x0002a20000000800 */
[----:B------:R-:W-:Y:S01]  /*f910*/  HMMA.16816.F32.BF16 R12, R12, R54, R32 ;  /* 0x000000360c0c723c */ /* 0x000fe20000041820 */
[----:B------:R-:W-:Y:S01]  /*f920*/  LDSM.16.MT88.4 R52, [R217+0x7400] ;  /* 0x00740000d934783b */ /* 0x000fe20000004200 */
[----:B-1----:R-:W-:Y:S01]  /*f930*/  FFMA.FTZ R0, R120, UR5, -R5 ;  /* 0x0000000578007c23 */ /* 0x002fe20008010805 */
[----:B--2---:R-:W-:-:S04]  /*f940*/  F2FP.BF16.F32.PACK_AB R9, R99, R105 ;  /* 0x000000696309723e */ /* 0x004fc800000010ff */
[----:B------:R1:W-:Y:S02]  /*f950*/  MUFU.EX2 R94, R0 ;  /* 0x00000000005e7308 */ /* 0x0003e40000000800 */
[----:B-1----:R-:W-:-:S06]  /*f960*/  FFMA.FTZ R0, R107, UR5, -R5 ;  /* 0x000000056b007c23 */ /* 0x002fcc0008010805 */
[----:B------:R1:W2:Y:S02]  /*f970*/  MUFU.EX2 R96, R0 ;  /* 0x0000000000607308 */ /* 0x0002a40000000800 */
[----:B-1----:R-:W-:Y:S01]  /*f980*/  FFMA.FTZ R0, R121, UR5, -R5 ;  /* 0x0000000579007c23 */ /* 0x002fe20008010805 */
[----:B--2---:R-:W-:-:S05]  /*f990*/  F2FP.BF16.F32.PACK_AB R11, R96, R94 ;  /* 0x0000005e600b723e */ /* 0x004fca00000010ff */
[----:B------:R1:W-:Y:S02]  /*f9a0*/  MUFU.EX2 R95, R0 ;  /* 0x00000000005f7308 */ /* 0x0003e40000000800 */
[C---:B------:R-:W-:Y:S06]  /*f9b0*/  HMMA.16816.F32.BF16 R32, R8.reuse, R56, R28 ;  /* 0x000000380820723c */ /* 0x040fec000004181c */
[C---:B------:R-:W-:Y:S01]  /*f9c0*/  HMMA.16816.F32.BF16 R28, R8.reuse, R58, R20 ;  /* 0x0000003a081c723c */ /* 0x040fe20000041814 */
[----:B------:R-:W-:Y:S05]  /*f9d0*/  LDSM.16.MT88.4 R56, [R218+0x7400] ;  /* 0x00740000da38783b */ /* 0x000fea0000004200 */
[----:B-----5:R-:W-:Y:S01]  /*f9e0*/  HMMA.16816.F32.BF16 R24, R8, R48, R16 ;  /* 0x000000300818723c */ /* 0x020fe20000041810 */
[----:B-1----:R-:W-:-:S04]  /*f9f0*/  FFMA.FTZ R0, R91, UR5, -R5 ;  /* 0x000000055b007c23 */ /* 0x002fc80008010805 */
[----:B------:R1:W2:Y:S01]  /*fa00*/  MUFU.EX2 R93, R0 ;  /* 0x00000000005d7308 */ /* 0x0002a20000000800 */
[----:B------:R-:W-:Y:S01]  /*fa10*/  HMMA.16816.F32.BF16 R20, R8, R50, R12 ;  /* 0x000000320814723c */ /* 0x000fe2000004180c */
[----:B------:R-:W4:Y:S06]  /*fa20*/  LDSM.16.MT88.4 R48, [R218+0x6c00] ;  /* 0x006c0000da30783b */ /* 0x000f2c0000004200 */
[----:B------:R-:W-:Y:S02]  /*fa30*/  F2FP.BF16.F32.PACK_AB R8, R193, R192 ;  /* 0x000000c0c108723e */ /* 0x000fe400000010ff */
[----:B------:R-:W-:-:S02]  /*fa40*/  F2FP.BF16.F32.PACK_AB R10, R194, R195 ;  /* 0x000000c3c20a723e */ /* 0x000fc400000010ff */
        /* <DEDUP_REMOVED lines=13> */
[----:B------:R-:W-:Y:S01]  /*fb20*/  HMMA.16816.F32.BF16 R28, R8, R36, R24 ;  /* 0x00000024081c723c */ /* 0x000fe20000041818 */
[----:B-1----:R-:W-:-:S04]  /*fb30*/  FFMA.FTZ R0, R87, UR5, -R5 ;  /* 0x0000000557007c23 */ /* 0x002fc80008010805 */
[----:B------:R1:W3:Y:S01]  /*fb40*/  MUFU.EX2 R85, R0 ;  /* 0x0000000000557308 */ /* 0x0002e20000000800 */
[----:B------:R-:W-:Y:S01]  /*fb50*/  HMMA.16816.F32.BF16 R24, R8, R38, R20 ;  /* 0x000000260818723c */ /* 0x000fe20000041814 */
[----:B------:R-:W5:Y:S06]  /*fb60*/  LDSM.16.MT88.4 R36, [R218+0x7000] ;  /* 0x00700000da24783b */ /* 0x000f6c0000004200 */
[----:B------:R-:W-:Y:S02]  /*fb70*/  F2FP.BF16.F32.PACK_AB R8, R202, R200 ;  /* 0x000000c8ca08723e */ /* 0x000fe400000010ff */
[----:B------:R-:W-:Y:S01]  /*fb80*/  F2FP.BF16.F32.PACK_AB R10, R203, R201 ;  /* 0x000000c9cb0a723e */ /* 0x000fe200000010ff */
[----:B-1----:R-:W-:Y:S01]  /*fb90*/  FFMA.FTZ R0, R82, UR5, -R5 ;  /* 0x0000000552007c23 */ /* 0x002fe20008010805 */
[----:B---3--:R-:W-:-:S03]  /*fba0*/  F2FP.BF16.F32.PACK_AB R13, R85, R86 ;  /* 0x00000056550d723e */ /* 0x008fc600000010ff */
[----:B------:R1:W-:Y:S02]  /*fbb0*/  MUFU.EX2 R81, R0 ;  /* 0x0000000000517308 */ /* 0x0003e40000000800 */
[----:B-1----:R-:W-:-:S06]  /*fbc0*/  FFMA.FTZ R0, R83, UR5, -R5 ;  /* 0x0000000553007c23 */ /* 0x002fcc0008010805 */
[----:B------:R1:W3:Y:S02]  /*fbd0*/  MUFU.EX2 R80, R0 ;  /* 0x0000000000507308 */ /* 0x0002e40000000800 */
[----:B-1----:R-:W-:Y:S01]  /*fbe0*/  FFMA.FTZ R0, R78, UR5, -R5 ;  /* 0x000000054e007c23 */ /* 0x002fe20008010805 */
[----:B---3--:R-:W-:-:S05]  /*fbf0*/  F2FP.BF16.F32.PACK_AB R15, R80, R81 ;  /* 0x00000051500f723e */ /* 0x008fca00000010ff */
[----:B------:R1:W-:Y:S02]  /*fc00*/  MUFU.EX2 R77, R0 ;  /* 0x00000000004d7308 */ /* 0x0003e40000000800 */
[C---:B------:R-:W-:Y:S06]  /*fc10*/  HMMA.16816.F32.BF16 R16, R12.reuse, R40, R16 ;  /* 0x000000280c10723c */ /* 0x040fec0000041810 */
[C---:B------:R-:W-:Y:S06]  /*fc20*/  HMMA.16816.F32.BF16 R20, R12.reuse, R42, R32 ;  /* 0x0000002a0c14723c */ /* 0x040fec0000041820 */
[----:B----4-:R-:W-:Y:S01]  /*fc30*/  HMMA.16816.F32.BF16 R32, R12, R48, R28 ;  /* 0x000000300c20723c */ /* 0x010fe2000004181c */
[----:B-1----:R-:W-:-:S04]  /*fc40*/  FFMA.FTZ R0, R79, UR5, -R5 ;  /* 0x000000054f007c23 */ /* 0x002fc80008010805 */
[----:B------:R1:W3:Y:S01]  /*fc50*/  MUFU.EX2 R76, R0 ;  /* 0x00000000004c7308 */ /* 0x0002e20000000800 */
[----:B------:R-:W-:Y:S01]  /*fc60*/  HMMA.16816.F32.BF16 R24, R12, R50, R24 ;  /* 0x000000320c18723c */ /* 0x000fe20000041818 */
[----:B------:R-:W4:Y:S06]  /*fc70*/  LDSM.16.MT88.4 R48, [R217+0x7800] ;  /* 0x00780000d930783b */ /* 0x000f2c0000004200 */
[----:B------:R-:W-:Y:S01]  /*fc80*/  FADD.FTZ R12, R61, R60 ;  /* 0x0000003c3d0c7221 */ /* 0x000fe20000010000 */
[----:B------:R-:W-:-:S03]  /*fc90*/  F2FP.BF16.F32.PACK_AB R14, R208, R209 ;  /* 0x000000d1d00e723e */ /* 0x000fc600000010ff */
[----:B------:R-:W-:-:S04]  /*fca0*/  FADD.FTZ R12, R69, R12 ;  /* 0x0000000c450c7221 */ /* 0x000fc80000010000 */
[----:B------:R-:W-:Y:S01]  /*fcb0*/  FADD.FTZ R28, R73, R12 ;  /* 0x0000000c491c7221 */ /* 0x000fe20000010000 */
[--C-:B-1----:R-:W-:Y:S01]  /*fcc0*/  FFMA.FTZ R0, R74, UR5, -R5.reuse ;  /* 0x000000054a007c23 */ /* 0x102fe20008010805 */
[----:B---3--:R-:W-:Y:S02]  /*fcd0*/  F2FP.BF16.F32.PACK_AB R9, R76, R77 ;  /* 0x0000004d4c09723e */ /* 0x008fe400000010ff */
[----:B------:R-:W-:Y:S01]  /*fce0*/  F2FP.BF16.F32.PACK_AB R12, R204, R205 ;  /* 0x000000cdcc0c723e */ /* 0x000fe200000010ff */
[----:B------:R1:W-:Y:S02]  /*fcf0*/  MUFU.EX2 R74, R0 ;  /* 0x00000000004a7308 */ /* 0x0003e40000000800 */
[----:B-1----:R-:W-:-:S06]  /*fd00*/  FFMA.FTZ R0, R75, UR5, -R5 ;  /* 0x000000054b007c23 */ /* 0x002fcc0008010805 */
[----:B------:R1:W3:Y:S02]  /*fd10*/  MUFU.EX2 R72, R0 ;  /* 0x0000000000487308 */ /* 0x0002e40000000800 */
[----:B-1----:R-:W-:Y:S01]  /*fd20*/  FFMA.FTZ R0, R70, UR5, -R5 ;  /* 0x0000000546007c23 */ /* 0x002fe20008010805 */
[----:B---3--:R-:W-:-:S05]  /*fd30*/  F2FP.BF16.F32.PACK_AB R11, R72, R74 ;  /* 0x0000004a480b723e */ /* 0x008fca00000010ff */
[----:B------:R1:W-:Y:S02]  /*fd40*/  MUFU.EX2 R70, R0 ;  /* 0x0000000000467308 */ /* 0x0003e40000000800 */
[C---:B--2---:R-:W-:Y:S06]  /*fd50*/  HMMA.16816.F32.BF16 R16, R8.reuse, R44, R16 ;  /* 0x0000002c0810723c */ /* 0x044fec0000041810 */
[C---:B------:R-:W-:Y:S01]  /*fd60*/  HMMA.16816.F32.BF16 R20, R8.reuse, R46, R20 ;  /* 0x0000002e0814723c */ /* 0x040fe20000041814 */
[----:B------:R-:W2:Y:S05]  /*fd70*/  LDSM.16.MT88.4 R44, [R218+0x7800] ;  /* 0x00780000da2c783b */ /* 0x000eaa0000004200 */
[----:B-----5:R-:W-:Y:S01]  /*fd80*/  HMMA.16816.F32.BF16 R40, R8, R36, R32 ;  /* 0x000000240828723c */ /* 0x020fe20000041820 */
[----:B-1----:R-:W-:-:S04]  /*fd90*/  FFMA.FTZ R0, R71, UR5, -R5 ;  /* 0x0000000547007c23 */ /* 0x002fc80008010805 */
[----:B------:R1:W3:Y:S01]  /*fda0*/  MUFU.EX2 R68, R0 ;  /* 0x0000000000447308 */ /* 0x0002e20000000800 */
[----:B------:R-:W-:Y:S07]  /*fdb0*/  HMMA.16816.F32.BF16 R36, R8, R38, R24 ;  /* 0x000000260824723c */ /* 0x000fee0000041818 */
[----:B------:R-:W-:Y:S01]  /*fdc0*/  FADD.FTZ R8, R84, R28 ;  /* 0x0000001c54087221 */ /* 0x000fe20000010000 */
        /* <DEDUP_REMOVED lines=8> */
[----:B------:R1:W3:Y:S02]  /*fe50*/  MUFU.EX2 R62, R0 ;  /* 0x00000000003e7308 */ /* 0x0002e40000000800 */
[C---:B------:R-:W-:Y:S06]  /*fe60*/  HMMA.16816.F32.BF16 R32, R12.reuse, R52, R16 ;  /* 0x000000340c20723c */ /* 0x040fec0000041810 */
[----:B------:R-:W-:Y:S01]  /*fe70*/  HMMA.16816.F32.BF16 R28, R12, R54, R20 ;  /* 0x000000360c1c723c */ /* 0x000fe20000041814 */
[----:B------:R-:W-:Y:S01]  /*fe80*/  FADD.FTZ R17, R180, R7 ;  /* 0x00000007b4117221 */ /* 0x000fe20000010000 */
[----:B------:R-:W-:-:S04]  /*fe90*/  FFMA.FTZ R7, R148, UR5, -R5 ;  /* 0x0000000594077c23 */ /* 0x000fc80008010805 */
[C---:B------:R-:W-:Y:S01]  /*fea0*/  HMMA.16816.F32.BF16 R24, R12.reuse, R56, R40 ;  /* 0x000000380c18723c */ /* 0x040fe20000041828 */
[----:B-1----:R-:W-:Y:S01]  /*feb0*/  FFMA.FTZ R0, R100, UR5, -R5 ;  /* 0x0000000564007c23 */ /* 0x002fe20008010805 */
[----:B------:R-:W1:Y:S01]  /*fec0*/  LDSM.16.MT88.4 R40, [R217+0x7c00] ;  /* 0x007c0000d928783b */ /* 0x000e620000004200 */
[----:B---3--:R-:W-:Y:S02]  /*fed0*/  F2FP.BF16.F32.PACK_AB R9, R62, R64 ;  /* 0x000000403e09723e */ /* 0x008fe400000010ff */
[----:B------:R3:W-:Y:S01]  /*fee0*/  MUFU.EX2 R61, R0 ;  /* 0x00000000003d7308 */ /* 0x0007e20000000800 */
[----:B------:R-:W-:Y:S01]  /*fef0*/  HMMA.16816.F32.BF16 R20, R12, R58, R36 ;  /* 0x0000003a0c14723c */ /* 0x000fe20000041824 */
[----:B------:R-:W5:Y:S06]  /*ff00*/  LDSM.16.MT88.4 R36, [R218+0x7c00] ;  /* 0x007c0000da24783b */ /* 0x000f6c0000004200 */
[----:B------:R-:W-:Y:S01]  /*ff10*/  FADD.FTZ R12, R181, R17 ;  /* 0x00000011b50c7221 */ /* 0x000fe20000010000 */
[----:B------:R4:W-:Y:S01]  /*ff20*/  MUFU.EX2 R15, R7 ;  /* 0x00000007000f7308 */ /* 0x0009e20000000800 */
[--C-:B------:R-:W-:Y:S01]  /*ff30*/  FFMA.FTZ R13, R149, UR5, -R5.reuse ;  /* 0x00000005950d7c23 */ /* 0x100fe20008010805 */
[----:B---3--:R-:W-:-:S06]  /*ff40*/  FFMA.FTZ R0, R101, UR5, -R5 ;  /* 0x0000000565007c23 */ /* 0x008fcc0008010805 */
[----:B------:R3:W-:Y:S08]  /*ff50*/  MUFU.EX2 R14, R13 ;  /* 0x0000000d000e7308 */ /* 0x0007f00000000800 */
[----:B------:R2:W1:Y:S01]  /*ff60*/  MUFU.EX2 R60, R0 ;  /* 0x00000000003c7308 */ /* 0x0004620000000800 */
[----:B----4-:R-:W-:Y:S01]  /*ff70*/  FADD.FTZ R7, R182, R12 ;  /* 0x0000000cb6077221 */ /* 0x010fe20000010000 */
[----:B------:R-:W-:-:S03]  /*ff80*/  FFMA.FTZ R12, R146, UR5, -R6 ;  /* 0x00000005920c7c23 */ /* 0x000fc60008010806 */
[----:B------:R-:W-:-:S03]  /*ff90*/  FADD.FTZ R7, R183, R7 ;  /* 0x00000007b7077221 */ /* 0x000fc60000010000 */
[----:B------:R4:W-:Y:S01]  /*ffa0*/  MUFU.EX2 R56, R12 ;  /* 0x0000000c00387308 */ /* 0x0009e20000000800 */
[----:B------:R-:W-:Y:S01]  /*ffb0*/  FADD.FTZ R7, R184, R7 ;  /* 0x00000007b8077221 */ /* 0x000fe20000010000 */
[----:B---3--:R-:W-:-:S03]  /*ffc0*/  FFMA.FTZ R13, R152, UR5, -R6 ;  /* 0x00000005980d7c23 */ /* 0x008fc60008010806 */
[----:B------:R-:W-:-:S03]  /*ffd0*/  FADD.FTZ R7, R185, R7 ;  /* 0x00000007b9077221 */ /* 0x000fc60000010000 */
[----:B------:R3:W5:Y:S01]  /*ffe0*/  MUFU.EX2 R53, R13 ;  /* 0x0000000d00357308 */ /* 0x0007620000000800 */
[----:B--2---:R-:W-:Y:S01]  /*fff0*/  FADD.FTZ R0, R89, R8 ;  /* 0x0000000859007221 */ /* 0x004fe20000010000 */
[----:B------:R-:W-:Y:S01]  /*10000*/  FADD.FTZ R7, R186, R7 ;  /* 0x00000007ba077221 */ /* 0x000fe20000010000 */
[----:B------:R-:W-:Y:S01]  /*10010*/  FFMA.FTZ R8, R145, UR5, -R5 ;  /* 0x0000000591087c23 */ /* 0x000fe20008010805 */
[----:B-1----:R-:W-:Y:S01]  /*10020*/  F2FP.BF16.F32.PACK_AB R11, R60, R61 ;  /* 0x0000003d3c0b723e */ /* 0x002fe200000010ff */
[----:B------:R-:W-:Y:S01]  /*10030*/  FADD.FTZ R0, R88, R0 ;  /* 0x0000000058007221 */ /* 0x000fe20000010000 */
[----:B------:R-:W-:Y:S02]  /*10040*/  FADD.FTZ R7, R188, R7 ;  /* 0x00000007bc077221 */ /* 0x000fe40000010000 */
[----:B------:R1:W-:Y:S01]  /*10050*/  MUFU.EX2 R55, R8 ;  /* 0x0000000800377308 */ /* 0x0003e20000000800 */
[----:B------:R-:W-:Y:S01]  /*10060*/  FADD.FTZ R16, R92, R0 ;  /* 0x000000005c107221 */ /* 0x000fe20000010000 */
[----:B------:R-:W-:Y:S01]  /*10070*/  FFMA.FTZ R0, R147, UR5, -R5 ;  /* 0x0000000593007c23 */ /* 0x000fe20008010805 */
[----:B------:R-:W-:Y:S01]  /*10080*/  FADD.FTZ R7, R187, R7 ;  /* 0x00000007bb077221 */ /* 0x000fe20000010000 */
[----:B----4-:R-:W-:-:S03]  /*10090*/  FFMA.FTZ R12, R150, UR5, -R5 ;  /* 0x00000005960c7c23 */ /* 0x010fc60008010805 */
[----:B------:R-:W-:Y:S01]  /*100a0*/  FADD.FTZ R7, R189, R7 ;  /* 0x00000007bd077221 */ /* 0x000fe20000010000 */
[----:B------:R2:W4:Y:S01]  /*100b0*/  MUFU.EX2 R54, R0 ;  /* 0x0000000000367308 */ /* 0x0005220000000800 */
[----:B---3--:R-:W-:Y:S01]  /*100c0*/  FFMA.FTZ R13, R155, UR5, -R5 ;  /* 0x000000059b0d7c23 */ /* 0x008fe20008010805 */
[----:B-----5:R-:W-:Y:S01]  /*100d0*/  F2FP.BF16.F32.PACK_AB R152, R53, R56 ;  /* 0x000000383598723e */ /* 0x020fe200000010ff */
[----:B------:R-:W-:-:S04]  /*100e0*/  FADD.FTZ R7, R190, R7 ;  /* 0x00000007be077221 */ /* 0x000fc80000010000 */
[----:B------:R-:W-:Y:S01]  /*100f0*/  FADD.FTZ R7, R191, R7 ;  /* 0x00000007bf077221 */ /* 0x000fe20000010000 */
[----:B------:R3:W-:Y:S01]  /*10100*/  MUFU.EX2 R52, R12 ;  /* 0x0000000c00347308 */ /* 0x0007e20000000800 */
[----:B-1----:R-:W-:Y:S02]  /*10110*/  F2FP.BF16.F32.PACK_AB R8, R210, R211 ;  /* 0x000000d3d208723e */ /* 0x002fe400000010ff */
[----:B------:R-:W-:-:S04]  /*10120*/  FADD.FTZ R7, R116, R7 ;  /* 0x0000000774077221 */ /* 0x000fc80000010000 */
[----:B------:R-:W-:Y:S01]  /*10130*/  FADD.FTZ R7, R118, R7 ;  /* 0x0000000776077221 */ /* 0x000fe20000010000 */
[----:B------:R-:W-:Y:S01]  /*10140*/  HMMA.16816.F32.BF16 R28, R8, R50, R28 ;  /* 0x00000032081c723c */ /* 0x000fe2000004181c */
[----:B--2---:R-:W-:-:S04]  /*10150*/  FADD.FTZ R0, R97, R16 ;  /* 0x0000001061007221 */ /* 0x004fc80000010000 */
[----:B------:R-:W-:Y:S01]  /*10160*/  FADD.FTZ R0, R98, R0 ;  /* 0x0000000062007221 */ /* 0x000fe20000010000 */
[C---:B------:R-:W-:Y:S01]  /*10170*/  HMMA.16816.F32.BF16 R32, R8.reuse, R48, R32 ;  /* 0x000000300820723c */ /* 0x040fe20000041820 */
[----:B------:R1:W-:Y:S02]  /*10180*/  MUFU.EX2 R48, R13 ;  /* 0x0000000d00307308 */ /* 0x0003e40000000800 */
[----:B------:R-:W-:Y:S01]  /*10190*/  FADD.FTZ R0, R104, R0 ;  /* 0x0000000068007221 */ /* 0x000fe20000010000 */
[----:B---3--:R-:W-:Y:S02]  /*101a0*/  FFMA.FTZ R12, R151, UR5, -R5 ;  /* 0x00000005970c7c23 */ /* 0x008fe40008010805 */
[C---:B------:R-:W-:Y:S01]  /*101b0*/  HMMA.16816.F32.BF16 R16, R8.reuse, R46, R20 ;  /* 0x0000002e0810723c */ /* 0x040fe20000041814 */
[----:B------:R-:W-:Y:S02]  /*101c0*/  FADD.FTZ R0, R108, R0 ;  /* 0x000000006c007221 */ /* 0x000fe40000010000 */
[----:B------:R2:W3:Y:S02]  /*101d0*/  MUFU.EX2 R51, R12 ;  /* 0x0000000c00337308 */ /* 0x0004e40000000800 */
[----:B------:R-:W-:Y:S01]  /*101e0*/  FADD.FTZ R0, R113, R0 ;  /* 0x0000000071007221 */ /* 0x000fe20000010000 */
[----:B------:R-:W-:Y:S03]  /*101f0*/  HMMA.16816.F32.BF16 R24, R8, R44, R24 ;  /* 0x0000002c0818723c */ /* 0x000fe60000041818 */
[----:B------:R-:W-:Y:S01]  /*10200*/  FADD.FTZ R0, R114, R0 ;  /* 0x0000000072007221 */ /* 0x000fe20000010000 */
[----:B-1----:R-:W-:-:S03]  /*10210*/  FFMA.FTZ R13, R163, UR5, -R6 ;  /* 0x00000005a30d7c23 */ /* 0x002fc60008010806 */
[----:B------:R-:W-:Y:S01]  /*10220*/  FADD.FTZ R0, R115, R0 ;  /* 0x0000000073007221 */ /* 0x000fe20000010000 */
[----:B------:R-:W-:Y:S02]  /*10230*/  F2FP.BF16.F32.PACK_AB R8, R251, R247 ;  /* 0x000000f7fb08723e */ /* 0x000fe400000010ff */
[----:B----4-:R-:W-:Y:S01]  /*10240*/  F2FP.BF16.F32.PACK_AB R9, R54, R55 ;  /* 0x000000373609723e */ /* 0x010fe200000010ff */
[----:B------:R-:W-:Y:S01]  /*10250*/  FADD.FTZ R0, R112, R0 ;  /* 0x0000000070007221 */ /* 0x000fe20000010000 */
[----:B------:R-:W-:Y:S01]  /*10260*/  F2FP.BF16.F32.PACK_AB R10, R252, R249 ;  /* 0x000000f9fc0a723e */ /* 0x000fe200000010ff */
[----:B------:R-:W-:Y:S01]  /*10270*/  MUFU.EX2 R246, R13 ;  /* 0x0000000d00f67308 */ /* 0x000fe20000000800 */
[----:B--2---:R-:W-:Y:S01]  /*10280*/  FFMA.FTZ R12, R153, UR5, -R5 ;  /* 0x00000005990c7c23 */ /* 0x004fe20008010805 */
[----:B------:R-:W-:Y:S01]  /*10290*/  FADD.FTZ R0, R111, R0 ;  /* 0x000000006f007221 */ /* 0x000fe20000010000 */
[----:B------:R-:W-:-:S03]  /*102a0*/  F2FP.BF16.F32.PACK_AB R11, R14, R15 ;  /* 0x0000000f0e0b723e */ /* 0x000fc600000010ff */
[----:B------:R-:W-:Y:S02]  /*102b0*/  FADD.FTZ R0, R110, R0 ;  /* 0x000000006e007221 */ /* 0x000fe40000010000 */
[----:B------:R1:W-:Y:S02]  /*102c0*/  MUFU.EX2 R50, R12 ;  /* 0x0000000c00327308 */ /* 0x0003e40000000800 */
[----:B------:R-:W-:Y:S01]  /*102d0*/  FADD.FTZ R0, R109, R0 ;  /* 0x000000006d007221 */ /* 0x000fe20000010000 */
[----:B------:R-:W-:Y:S01]  /*102e0*/  HMMA.16816.F32.BF16 R20, R8, R40, R32 ;  /* 0x000000280814723c */ /* 0x000fe20000041820 */
[----:B------:R-:W2:Y:S02]  /*102f0*/  LDSM.16.MT88.4 R32, [R218+0x8000] ;  /* 0x00800000da20783b */ /* 0x000ea40000004200 */
[----:B------:R-:W-:-:S03]  /*10300*/  FADD.FTZ R0, R106, R0 ;  /* 0x000000006a007221 */ /* 0x000fc60000010000 */
[----:B------:R-:W-:Y:S01]  /*10310*/  HMMA.16816.F32.BF16 R28, R8, R42, R28 ;  /* 0x0000002a081c723c */ /* 0x000fe2000004181c */
[----:B------:R-:W-:-:S04]  /*10320*/  FADD.FTZ R0, R105, R0 ;  /* 0x0000000069007221 */ /* 0x000fc80000010000 */
[----:B------:R-:W-:Y:S01]  /*10330*/  FADD.FTZ R0, R99, R0 ;  /* 0x0000000063007221 */ /* 0x000fe20000010000 */
[----:B------:R-:W-:Y:S01]  /*10340*/  HMMA.16816.F32.BF16 R24, R8, R36, R24 ;  /* 0x000000240818723c */ /* 0x000fe20000041818 */
[----:B-1----:R-:W-:-:S04]  /*10350*/  FFMA.FTZ R12, R154, UR5, -R5 ;  /* 0x000000059a0c7c23 */ /* 0x002fc80008010805 */
[----:B------:R1:W4:Y:S01]  /*10360*/  MUFU.EX2 R49, R12 ;  /* 0x0000000c00317308 */ /* 0x0003220000000800 */
[----:B------:R-:W-:Y:S01]  /*10370*/  HMMA.16816.F32.BF16 R16, R8, R38, R16 ;  /* 0x000000260810723c */ /* 0x000fe20000041810 */
[----:B------:R-:W5:Y:S06]  /*10380*/  LDSM.16.MT88.4 R36, [R217+0x8400] ;  /* 0x00840000d924783b */ /* 0x000f6c0000004200 */
[----:B------:R-:W-:Y:S02]  /*10390*/  F2FP.BF16.F32.PACK_AB R8, R129, R126 ;  /* 0x0000007e8108723e */ /* 0x000fe400000010ff */
[----:B---3--:R-:W-:-:S02]  /*103a0*/  F2FP.BF16.F32.PACK_AB R9, R51, R52 ;  /* 0x000000343309723e */ /* 0x008fc400000010ff */
[----:B------:R-:W-:Y:S01]  /*103b0*/  F2FP.BF16.F32.PACK_AB R10, R131, R128 ;  /* 0x00000080830a723e */ /* 0x000fe200000010ff */
[----:B-1----:R-:W-:Y:S01]  /*103c0*/  FADD.FTZ R12, R119, R7 ;  /* 0x00000007770c7221 */ /* 0x002fe20000010000 */
[----:B------:R-:W-:Y:S01]  /*103d0*/  FADD.FTZ R7, R94, R0 ;  /* 0x000000005e077221 */ /* 0x000fe20000010000 */
[----:B------:R-:W-:Y:S01]  /*103e0*/  FFMA.FTZ R0, R156, UR5, -R5 ;  /* 0x000000059c007c23 */ /* 0x000fe20008010805 */
[----:B----4-:R-:W-:Y:S01]  /*103f0*/  F2FP.BF16.F32.PACK_AB R11, R49, R50 ;  /* 0x00000032310b723e */ /* 0x010fe200000010ff */
[----:B------:R-:W-:Y:S01]  /*10400*/  FADD.FTZ R12, R117, R12 ;  /* 0x0000000c750c7221 */ /* 0x000fe20000010000 */
[----:B------:R-:W-:Y:S01]  /*10410*/  FADD.FTZ R7, R96, R7 ;  /* 0x0000000760077221 */ /* 0x000fe20000010000 */
[----:B------:R1:W3:Y:S02]  /*10420*/  MUFU.EX2 R46, R0 ;  /* 0x00000000002e7308 */ /* 0x0002e40000000800 */
[----:B------:R-:W-:Y:S02]  /*10430*/  FADD.FTZ R12, R192, R12 ;  /* 0x0000000cc00c7221 */ /* 0x000fe40000010000 */
[C---:B------:R-:W-:Y:S06]  /*10440*/  HMMA.16816.F32.BF16 R20, R8.reuse, R140, R20 ;  /* 0x0000008c0814723c */ /* 0x040fec0000041814 */
[C---:B------:R-:W-:Y:S01]  /*10450*/  HMMA.16816.F32.BF16 R140, R8.reuse, R142, R28 ;  /* 0x0000008e088c723c */ /* 0x040fe2000004181c */
[----:B------:R-:W4:Y:S05]  /*10460*/  LDSM.16.MT88.4 R28, [R218+0x8400] ;  /* 0x00840000da1c783b */ /* 0x000f2a0000004200 */
[----:B--2---:R-:W-:Y:S01]  /*10470*/  HMMA.16816.F32.BF16 R24, R8, R32, R24 ;  /* 0x000000200818723c */ /* 0x004fe20000041818 */
[----:B-1----:R-:W-:Y:S01]  /*10480*/  FADD.FTZ R0, R95, R7 ;  /* 0x000000075f007221 */ /* 0x002fe20000010000 */
[----:B------:R-:W-:Y:S01]  /*10490*/  FADD.FTZ R7, R193, R12 ;  /* 0x0000000cc1077221 */ /* 0x000fe20000010000 */
[----:B------:R-:W-:-:S02]  /*104a0*/  FFMA.FTZ R12, R158, UR5, -R5 ;  /* 0x000000059e0c7c23 */ /* 0x000fc40008010805 */
[----:B------:R-:W-:Y:S01]  /*104b0*/  FADD.FTZ R0, R93, R0 ;  /* 0x000000005d007221 */ /* 0x000fe20000010000 */
[----:B------:R-:W-:Y:S01]  /*104c0*/  FADD.FTZ R7, R195, R7 ;  /* 0x00000007c3077221 */ /* 0x000fe20000010000 */
[----:B------:R1:W-:Y:S01]  /*104d0*/  MUFU.EX2 R45, R12 ;  /* 0x0000000c002d7308 */ /* 0x0003e20000000800 */
[----:B------:R-:W-:Y:S01]  /*104e0*/  HMMA.16816.F32.BF16 R16, R8, R34, R16 ;  /* 0x000000220810723c */ /* 0x000fe20000041810 */
[----:B------:R-:W-:Y:S01]  /*104f0*/  FADD.FTZ R0, R91, R0 ;  /* 0x000000005b007221 */ /* 0x000fe20000010000 */
[----:B------:R-:W-:Y:S01]  /*10500*/  FADD.FTZ R7, R194, R7 ;  /* 0x00000007c2077221 */ /* 0x000fe20000010000 */
[----:B------:R-:W2:Y:S02]  /*10510*/  LDSM.16.MT88.4 R32, [R217+0x8800] ;  /* 0x00880000d920783b */ /* 0x000ea40000004200 */
[----:B------:R-:W-:Y:S01]  /*10520*/  FADD.FTZ R0, R90, R0 ;  /* 0x000000005a007221 */ /* 0x000fe20000010000 */
[----:B------:R-:W-:Y:S01]  /*10530*/  FADD.FTZ R7, R197, R7 ;  /* 0x00000007c5077221 */ /* 0x000fe20000010000 */
[----:B------:R-:W-:-:S02]  /*10540*/  F2FP.BF16.F32.PACK_AB R8, R138, R130 ;  /* 0x000000828a08723e */ /* 0x000fc400000010ff */
[----:B------:R-:W-:Y:S01]  /*10550*/  FADD.FTZ R0, R86, R0 ;  /* 0x0000000056007221 */ /* 0x000fe20000010000 */
[----:B------:R-:W-:Y:S01]  /*10560*/  FADD.FTZ R7, R196, R7 ;  /* 0x00000007c4077221 */ /* 0x000fe20000010000 */
[----:B---3--:R-:W-:Y:S02]  /*10570*/  F2FP.BF16.F32.PACK_AB R9, R48, R46 ;  /* 0x0000002e3009723e */ /* 0x008fe400000010ff */
[----:B------:R-:W-:Y:S01]  /*10580*/  FADD.FTZ R0, R85, R0 ;  /* 0x0000000055007221 */ /* 0x000fe20000010000 */
[----:B------:R-:W-:Y:S01]  /*10590*/  FADD.FTZ R7, R198, R7 ;  /* 0x00000007c6077221 */ /* 0x000fe20000010000 */
[----:B------:R-:W-:Y:S01]  /*105a0*/  F2FP.BF16.F32.PACK_AB R10, R137, R139 ;  /* 0x0000008b890a723e */ /* 0x000fe200000010ff */
[----:B-1----:R-:W-:Y:S01]  /*105b0*/  FFMA.FTZ R12, R159, UR5, -R5 ;  /* 0x000000059f0c7c23 */ /* 0x002fe20008010805 */
[----:B------:R-:W-:Y:S01]  /*105c0*/  FADD.FTZ R0, R81, R0 ;  /* 0x0000000051007221 */ /* 0x000fe20000010000 */
[----:B------:R-:W-:Y:S02]  /*105d0*/  FADD.FTZ R7, R199, R7 ;  /* 0x00000007c7077221 */ /* 0x000fe40000010000 */
[----:B------:R1:W3:Y:S01]  /*105e0*/  MUFU.EX2 R44, R12 ;  /* 0x0000000c002c7308 */ /* 0x0002e20000000800 */
        /* <DEDUP_REMOVED lines=8> */
[----:B-1----:R-:W-:Y:S02]  /*10670*/  FFMA.FTZ R12, R157, UR5, -R6 ;  /* 0x000000059d0c7c23 */ /* 0x002fe40008010806 */
        /* <DEDUP_REMOVED lines=8> */
[----:B-----5:R-:W-:Y:S02]  /*10700*/  HMMA.16816.F32.BF16 R20, R8, R36, R20 ;  /* 0x000000240814723c */ /* 0x020fe40000041814 */
[----:B------:R-:W-:Y:S01]  /*10710*/  FADD.FTZ R0, R66, R0 ;  /* 0x0000000042007221 */ /* 0x000fe20000010000 */
[----:B------:R-:W-:-:S03]  /*10720*/  FADD.FTZ R6, R208, R7 ;  /* 0x00000007d0067221 */ /* 0x000fc60000010000 */
[----:B------:R-:W-:Y:S01]  /*10730*/  FADD.FTZ R0, R65, R0 ;  /* 0x0000000041007221 */ /* 0x000fe20000010000 */
[----:B------:R-:W-:Y:S01]  /*10740*/  FADD.FTZ R6, R211, R6 ;  /* 0x00000006d3067221 */ /* 0x000fe20000010000 */
[C---:B----4-:R-:W-:Y:S01]  /*10750*/  HMMA.16816.F32.BF16 R148, R8.reuse, R28, R24 ;  /* 0x0000001c0894723c */ /* 0x050fe20000041818 */
[----:B------:R-:W-:Y:S01]  /*10760*/  LDSM.16.MT88.4 R24, [R217+0x8c00] ;  /* 0x008c0000d918783b */ /* 0x000fe20000004200 */
[--C-:B-1----:R-:W-:Y:S01]  /*10770*/  FFMA.FTZ R12, R160, UR5, -R5.reuse ;  /* 0x00000005a00c7c23 */ /* 0x102fe20008010805 */
[----:B------:R-:W-:Y:S01]  /*10780*/  FADD.FTZ R0, R64, R0 ;  /* 0x0000000040007221 */ /* 0x000fe20000010000 */
[----:B------:R-:W-:Y:S01]  /*10790*/  FADD.FTZ R7, R210, R6 ;  /* 0x00000006d2077221 */ /* 0x000fe20000010000 */
[----:B---3--:R-:W-:Y:S01]  /*107a0*/  F2FP.BF16.F32.PACK_AB R154, R246, R47 ;  /* 0x0000002ff69a723e */ /* 0x008fe200000010ff */
[----:B------:R1:W-:Y:S01]  /*107b0*/  MUFU.EX2 R43, R12 ;  /* 0x0000000c002b7308 */ /* 0x0003e20000000800 */
[----:B------:R-:W-:Y:S01]  /*107c0*/  FADD.FTZ R6, R62, R0 ;  /* 0x000000003e067221 */ /* 0x000fe20000010000 */
[----:B------:R-:W-:Y:S01]  /*107d0*/  FFMA.FTZ R0, R166, UR5, -R5 ;  /* 0x00000005a6007c23 */ /* 0x000fe20008010805 */
[----:B------:R-:W-:Y:S01]  /*107e0*/  FADD.FTZ R7, R212, R7 ;  /* 0x00000007d4077221 */ /* 0x000fe20000010000 */
[C---:B------:R-:W-:Y:S01]  /*107f0*/  HMMA.16816.F32.BF16 R140, R8.reuse, R38, R140 ;  /* 0x00000026088c723c */ /* 0x040fe2000004188c */
[----:B------:R-:W-:Y:S01]  /*10800*/  FADD.FTZ R6, R61, R6 ;  /* 0x000000063d067221 */ /* 0x000fe20000010000 */
[----:B------:R-:W3:Y:S01]  /*10810*/  LDSM.16.MT88.4 R36, [R218+0x8800] ;  /* 0x00880000da24783b */ /* 0x000ee20000004200 */
[----:B------:R-:W-:Y:S01]  /*10820*/  FADD.FTZ R7, R213, R7 ;  /* 0x00000007d5077221 */ /* 0x000fe20000010000 */
[----:B------:R4:W-:Y:S02]  /*10830*/  MUFU.EX2 R29, R0 ;  /* 0x00000000001d7308 */ /* 0x0009e40000000800 */
[----:B------:R-:W-:Y:S01]  /*10840*/  HMMA.16816.F32.BF16 R16, R8, R30, R16 ;  /* 0x0000001e0810723c */ /* 0x000fe20000041810 */
[----:B-1----:R-:W-:-:S06]  /*10850*/  FFMA.FTZ R12, R161, UR5, -R5 ;  /* 0x00000005a10c7c23 */ /* 0x002fcc0008010805 */
[----:B------:R-:W-:Y:S02]  /*10860*/  F2FP.BF16.F32.PACK_AB R8, R206, R207 ;  /* 0x000000cfce08723e */ /* 0x000fe400000010ff */
[----:B------:R-:W-:Y:S01]  /*10870*/  F2FP.BF16.F32.PACK_AB R10, R135, R134 ;  /* 0x00000086870a723e */ /* 0x000fe200000010ff */
[----:B------:R1:W5:Y:S01]  /*10880*/  MUFU.EX2 R42, R12 ;  /* 0x0000000c002a7308 */ /* 0x0003620000000800 */
[----:B----4-:R-:W-:Y:S01]  /*10890*/  FADD.FTZ R0, R60, R6 ;  /* 0x000000063c007221 */ /* 0x010fe20000010000 */
[----:B------:R-:W-:Y:S01]  /*108a0*/  FADD.FTZ R6, R247, R7 ;  /* 0x00000007f7067221 */ /* 0x000fe20000010000 */
[----:B------:R-:W-:Y:S02]  /*108b0*/  FFMA.FTZ R7, R167, UR5, -R5 ;  /* 0x00000005a7077c23 */ /* 0x000fe40008010805 */
[----:B------:R-:W-:Y:S01]  /*108c0*/  FADD.FTZ R0, R55, R0 ;  /* 0x0000000037007221 */ /* 0x000fe20000010000 */
[----:B------:R-:W-:-:S03]  /*108d0*/  FADD.FTZ R6, R251, R6 ;  /* 0x00000006fb067221 */ /* 0x000fc60000010000 */
[----:B------:R-:W-:Y:S01]  /*108e0*/  FADD.FTZ R0, R54, R0 ;  /* 0x0000000036007221 */ /* 0x000fe20000010000 */
[----:B------:R-:W-:-:S03]  /*108f0*/  FADD.FTZ R6, R249, R6 ;  /* 0x00000006f9067221 */ /* 0x000fc60000010000 */
[----:B------:R-:W-:Y:S01]  /*10900*/  FADD.FTZ R0, R15, R0 ;  /* 0x000000000f007221 */ /* 0x000fe20000010000 */
[----:B-1----:R-:W-:Y:S01]  /*10910*/  FFMA.FTZ R12, R162, UR5, -R5 ;  /* 0x00000005a20c7c23 */ /* 0x002fe20008010805 */
[----:B-----5:R-:W-:Y:S02]  /*10920*/  F2FP.BF16.F32.PACK_AB R9, R42, R43 ;  /* 0x0000002b2a09723e */ /* 0x020fe400000010ff */
        /* <DEDUP_REMOVED lines=8> */
[----:B------:R-:W1:Y:S03]  /*109b0*/  MUFU.EX2 R40, R12 ;  /* 0x0000000c00287308 */ /* 0x000e660000000800 */
[----:B------:R-:W-:-:S04]  /*109c0*/  FADD.FTZ R0, R48, R0 ;  /* 0x0000000030007221 */ /* 0x000fc80000010000 */
[----:B------:R-:W-:-:S04]  /*109d0*/  FADD.FTZ R0, R45, R0 ;  /* 0x000000002d007221 */ /* 0x000fc80000010000 */
[----:B------:R-:W-:-:S04]  /*109e0*/  FADD.FTZ R0, R44, R0 ;  /* 0x000000002c007221 */ /* 0x000fc80000010000 */
[----:B------:R-:W-:Y:S01]  /*109f0*/  FADD.FTZ R0, R43, R0 ;  /* 0x000000002b007221 */ /* 0x000fe20000010000 */
[----:B-1----:R-:W-:Y:S01]  /*10a00*/  F2FP.BF16.F32.PACK_AB R11, R40, R41 ;  /* 0x00000029280b723e */ /* 0x002fe200000010ff */
[----:B------:R-:W-:Y:S02]  /*10a10*/  FFMA.FTZ R12, R165, UR5, -R5 ;  /* 0x00000005a50c7c23 */ /* 0x000fe40008010805 */
[----:B------:R-:W-:Y:S02]  /*10a20*/  FADD.FTZ R0, R42, R0 ;  /* 0x000000002a007221 */ /* 0x000fe40000010000 */
[----:B------:R1:W4:Y:S02]  /*10a30*/  MUFU.EX2 R28, R12 ;  /* 0x0000000c001c7308 */ /* 0x0003240000000800 */
[----:B------:R-:W-:Y:S01]  /*10a40*/  FADD.FTZ R0, R41, R0 ;  /* 0x0000000029007221 */ /* 0x000fe20000010000 */
[----:B--2---:R-:W-:Y:S03]  /*10a50*/  HMMA.16816.F32.BF16 R144, R8, R32, R20 ;  /* 0x000000200890723c */ /* 0x004fe60000041814 */
[----:B------:R-:W-:-:S02]  /*10a60*/  FADD.FTZ R0, R40, R0 ;  /* 0x0000000028007221 */ /* 0x000fc40000010000 */
[----:B------:R2:W5:Y:S01]  /*10a70*/  MUFU.EX2 R20, R7 ;  /* 0x0000000700147308 */ /* 0x0005620000000800 */
[----:B------:R-:W-:Y:S01]  /*10a80*/  HMMA.16816.F32.BF16 R140, R8, R34, R140 ;  /* 0x00000022088c723c */ /* 0x000fe2000004188c */
[----:B------:R-:W-:-:S05]  /*10a90*/  FADD.FTZ R0, R29, R0 ;  /* 0x000000001d007221 */ /* 0x000fca0000010000 */
[----:B---3--:R-:W-:Y:S01]  /*10aa0*/  HMMA.16816.F32.BF16 R148, R8, R36, R148 ;  /* 0x000000240894723c */ /* 0x008fe20000041894 */
[----:B-1----:R-:W1:Y:S01]  /*10ab0*/  LDSM.16.MT88.4 R12, [R218+0x8c00] ;  /* 0x008c0000da0c783b */ /* 0x002e620000004200 */
[C---:B----4-:R-:W-:Y:S01]  /*10ac0*/  F2FP.BF16.F32.PACK_AB R153, R28.reuse, R29 ;  /* 0x0000001d1c99723e */ /* 0x050fe200000010ff */
[----:B------:R-:W-:-:S03]  /*10ad0*/  FADD.FTZ R0, R28, R0 ;  /* 0x000000001c007221 */ /* 0x000fc60000010000 */
[----:B------:R-:W-:Y:S01]  /*10ae0*/  HMMA.16816.F32.BF16 R16, R8, R38, R16 ;  /* 0x000000260810723c */ /* 0x000fe20000041810 */
[----:B--2---:R-:W-:Y:S01]  /*10af0*/  FFMA.FTZ R7, R168, UR5, -R5 ;  /* 0x00000005a8077c23 */ /* 0x004fe20008010805 */
[----:B------:R-:W-:Y:S01]  /*10b00*/  FADD.FTZ R5, R252, R6 ;  /* 0x00000006fc057221 */ /* 0x000fe20000010000 */
[----:B-----5:R-:W-:-:S03]  /*10b10*/  FADD.FTZ R0, R20, R0 ;  /* 0x0000000014007221 */ /* 0x020fc60000010000 */
[----:B------:R-:W-:Y:S01]  /*10b20*/  FADD.FTZ R5, R126, R5 ;  /* 0x000000057e057221 */ /* 0x000fe20000010000 */
[----:B------:R-:W2:Y:S03]  /*10b30*/  MUFU.EX2 R7, R7 ;  /* 0x0000000700077308 */ /* 0x000ea60000000800 */
[----:B------:R-:W-:-:S04]  /*10b40*/  FADD.FTZ R5, R129, R5 ;  /* 0x0000000581057221 */ /* 0x000fc80000010000 */
[----:B------:R-:W-:-:S04]  /*10b50*/  FADD.FTZ R5, R128, R5 ;  /* 0x0000000580057221 */ /* 0x000fc80000010000 */
[----:B------:R-:W-:-:S04]  /*10b60*/  FADD.FTZ R5, R131, R5 ;  /* 0x0000000583057221 */ /* 0x000fc80000010000 */
[----:B------:R-:W-:Y:S01]  /*10b70*/  FADD.FTZ R5, R130, R5 ;  /* 0x0000000582057221 */ /* 0x000fe20000010000 */
[C---:B--2---:R-:W-:Y:S01]  /*10b80*/  F2FP.BF16.F32.PACK_AB R155, R7.reuse, R20 ;  /* 0x00000014079b723e */ /* 0x044fe200000010ff */
[----:B------:R-:W-:Y:S02]  /*10b90*/  FADD.FTZ R247, R7, R0 ;  /* 0x0000000007f77221 */ /* 0x000fe40000010000 */
[----:B------:R-:W-:-:S04]  /*10ba0*/  FADD.FTZ R5, R138, R5 ;  /* 0x000000058a057221 */ /* 0x000fc80000010000 */
[----:B------:R-:W-:Y:S01]  /*10bb0*/  FADD.FTZ R5, R139, R5 ;  /* 0x000000058b057221 */ /* 0x000fe20000010000 */
[----:B------:R-:W-:Y:S03]  /*10bc0*/  HMMA.16816.F32.BF16 R144, R152, R24, R144 ;  /* 0x000000189890723c */ /* 0x000fe60000041890 */
[----:B------:R-:W-:-:S03]  /*10bd0*/  FADD.FTZ R5, R137, R5 ;  /* 0x0000000589057221 */ /* 0x000fc60000010000 */
[----:B------:R-:W-:Y:S01]  /*10be0*/  HMMA.16816.F32.BF16 R140, R152, R26, R140 ;  /* 0x0000001a988c723c */ /* 0x000fe2000004188c */
[----:B------:R-:W-:-:S04]  /*10bf0*/  FADD.FTZ R5, R207, R5 ;  /* 0x00000005cf057221 */ /* 0x000fc80000010000 */
[----:B------:R-:W-:Y:S01]  /*10c00*/  FADD.FTZ R5, R206, R5 ;  /* 0x00000005ce057221 */ /* 0x000fe20000010000 */
[----:B-1----:R-:W-:Y:S03]  /*10c10*/  HMMA.16816.F32.BF16 R148, R152, R12, R148 ;  /* 0x0000000c9894723c */ /* 0x002fe60000041894 */
[----:B------:R-:W-:-:S03]  /*10c20*/  FADD.FTZ R5, R134, R5 ;  /* 0x0000000586057221 */ /* 0x000fc60000010000 */
[----:B------:R-:W-:Y:S01]  /*10c30*/  HMMA.16816.F32.BF16 R152, R152, R14, R16 ;  /* 0x0000000e9898723c */ /* 0x000fe20000041810 */
[----:B------:R-:W-:-:S04]  /*10c40*/  FADD.FTZ R5, R135, R5 ;  /* 0x0000000587057221 */ /* 0x000fc80000010000 */
[----:B------:R-:W-:-:S04]  /*10c50*/  FADD.FTZ R5, R56, R5 ;  /* 0x0000000538057221 */ /* 0x000fc80000010000 */
[----:B------:R-:W-:-:S04]  /*10c60*/  FADD.FTZ R5, R53, R5 ;  /* 0x0000000535057221 */ /* 0x000fc80000010000 */
[----:B------:R-:W-:-:S04]  /*10c70*/  FADD.FTZ R5, R47, R5 ;  /* 0x000000052f057221 */ /* 0x000fc80000010000 */
[----:B------:R-:W-:Y:S01]  /*10c80*/  FADD.FTZ R246, R246, R5 ;  /* 0x00000005f6f67221 */ /* 0x000fe20000010000 */
[----:B------:R-:W-:Y:S05]  /*10c90*/  @!P0 BRA `(.L_x_961) ;  /* 0x0000005c005c8947 */ /* 0x000fea0003800000 */
[----:B------:R-:W-:Y:S01]  /*10ca0*/  PLOP3.LUT P0, PT, PT, PT, UP0, 0x40, 0x0 ;  /* 0x000000000000781c */ /* 0x000fe20003f0e808 */
[----:B------:R-:W-:-:S04]  /*10cb0*/  DEPBAR.LE SB0, 0x0 ;  /* 0x000080000000791a */ /* 0x000fc80000000000 */
[----:B------:R-:W-:Y:S01]  /*10cc0*/  IADD3 R244, R169, -0x2, RZ ;  /* 0xfffffffea9f47810 */ /* 0x000fe20007ffe0ff */
[----:B------:R-:W-:Y:S07]  /*10cd0*/  BAR.SYNC.DEFER_BLOCKING 0x0 ;  /* 0x0000000000007b1d */ /* 0x000fee0000010000 */
[----:B------:R-:W-:Y:S05]  /*10ce0*/  @P0 BRA `(.L_x_962) ;  /* 0x0000000400000947 */ /* 0x000fea0003800000 */
[----:B------:R-:W1:Y:S01]  /*10cf0*/  LDC R13, c[0x0][0x380] ;  /* 0x0000e000ff0d7b82 */ /* 0x000e620000000800 */
[----:B------:R-:W-:Y:S01]  /*10d00*/  IMAD.SHL.U32 R8, R244, 0x100, RZ ;  /* 0x00000100f4087824 */ /* 0x000fe200078e00ff */
[----:B------:R-:W-:-:S04]  /*10d10*/  ULDC.64 UR4, c[0x0][0x250] ;  /* 0x0000940000047ab9 */ /* 0x000fc80000000a00 */
[C---:B------:R-:W-:Y:S02]  /*10d20*/  IADD3 R10, R8.reuse, 0x100, RZ ;  /* 0x00000100080a7810 */ /* 0x040fe40007ffe0ff */
[----:B------:R-:W-:Y:S02]  /*10d30*/  IABS R9, R8 ;  /* 0x0000000800097213 */ /* 0x000fe40000000000 */
[----:B------:R-:W-:Y:S02]  /*10d40*/  IABS R5, R10 ;  /* 0x0000000a00057213 */ /* 0x000fe40000000000 */
[-C--:B-1----:R-:W-:Y:S02]  /*10d50*/  IABS R12, R13.reuse ;  /* 0x0000000d000c7213 */ /* 0x082fe40000000000 */
[-C--:B------:R-:W-:Y:S02]  /*10d60*/  LOP3.LUT R8, R8, R13.reuse, RZ, 0x3c, !PT ;  /* 0x0000000d08087212 */ /* 0x080fe400078e3cff */
[----:B------:R-:W1:Y:S01]  /*10d70*/  I2F.RP R6, R12 ;  /* 0x0000000c00067306 */ /* 0x000e620000209400 */
[----:B------:R-:W-:-:S02]  /*10d80*/  LOP3.LUT R10, R10, R13, RZ, 0x3c, !PT ;  /* 0x0000000d0a0a7212 */ /* 0x000fc400078e3cff */
[----:B------:R-:W-:Y:S02]  /*10d90*/  ISETP.GE.AND P0, PT, R8, RZ, PT ;  /* 0x000000ff0800720c */ /* 0x000fe40003f06270 */
[----:B------:R-:W-:-:S03]  /*10da0*/  ISETP.GE.AND P2, PT, R10, RZ, PT ;  /* 0x000000ff0a00720c */ /* 0x000fc60003f46270 */
[----:B-1----:R-:W1:Y:S02]  /*10db0*/  MUFU.RCP R6, R6 ;  /* 0x0000000600067308 */ /* 0x002e640000001000 */
[----:B-1----:R-:W-:-:S06]  /*10dc0*/  VIADD R6, R6, 0xffffffe ;  /* 0x0ffffffe06067836 */ /* 0x002fcc0000000000 */
[----:B------:R-:W1:Y:S02]  /*10dd0*/  F2I.FTZ.U32.TRUNC.NTZ R7, R6 ;  /* 0x0000000600077305 */ /* 0x000e64000021f000 */
[----:B-1----:R-:W-:Y:S01]  /*10de0*/  IADD3 R0, RZ, -R7, RZ ;  /* 0x80000007ff007210 */ /* 0x002fe20007ffe0ff */
[----:B------:R-:W-:-:S04]  /*10df0*/  IMAD.MOV.U32 R6, RZ, RZ, RZ ;  /* 0x000000ffff067224 */ /* 0x000fc800078e00ff */
        /* <DEDUP_REMOVED lines=18> */
[----:B------:R-:W-:Y:S02]  /*10f20*/  ISETP.NE.AND P1, PT, R13, RZ, PT ;  /* 0x000000ff0d00720c */ /* 0x000fe40003f25270 */
[----:B------:R-:W-:-:S07]  /*10f30*/  LOP3.LUT R6, RZ, R13, RZ, 0x33, !PT ;  /* 0x0000000dff067212 */ /* 0x000fce00078e33ff */
[----:B------:R-:W-:Y:S02]  /*10f40*/  @P5 IADD3 R5, R5, 0x1, RZ ;  /* 0x0000000105055810 */ /* 0x000fe40007ffe0ff */
[----:B------:R-:W-:Y:S02]  /*10f50*/  @P4 VIADD R0, R0, 0x1 ;  /* 0x0000000100004836 */ /* 0x000fe40000000000 */
[----:B------:R-:W-:Y:S02]  /*10f60*/  @!P2 IADD3 R5, -R5, RZ, RZ ;  /* 0x000000ff0505a210 */ /* 0x000fe40007ffe1ff */
[----:B------:R-:W-:Y:S02]  /*10f70*/  @!P0 IMAD.MOV R0, RZ, RZ, -R0 ;  /* 0x000000ffff008224 */ /* 0x000fe400078e0a00 */
[----:B------:R-:W-:-:S03]  /*10f80*/  SEL R5, R6, R5, !P1 ;  /* 0x0000000506057207 */ /* 0x000fc60004800000 */
[----:B------:R-:W-:Y:S02]  /*10f90*/  SEL R0, R6, R0, !P1 ;  /* 0x0000000006007207 */ /* 0x000fe40004800000 */
[----:B------:R-:W-:-:S04]  /*10fa0*/  IMAD.WIDE R6, R5, 0x4, R242 ;  /* 0x0000000405067825 */ /* 0x000fc800078e02f2 */
[----:B------:R-:W-:Y:S02]  /*10fb0*/  IMAD.WIDE R8, R0, 0x4, R242 ;  /* 0x0000000400087825 */ /* 0x000fe400078e02f2 */
[----:B------:R1:W2:Y:S04]  /*10fc0*/  LDG.E R7, desc[UR6][R6.64] ;  /* 0x0000000606077981 */ /* 0x0002a8000c1e1900 */
[----:B------:R-:W2:Y:S01]  /*10fd0*/  LDG.E R8, desc[UR6][R8.64] ;  /* 0x0000000608087981 */ /* 0x000ea2000c1e1900 */
[----:B------:R-:W-:Y:S01]  /*10fe0*/  IADD3 R5, R5, -R0, RZ ;  /* 0x8000000005057210 */ /* 0x000fe20007ffe0ff */
[----:B------:R-:W-:-:S04]  /*10ff0*/  IMAD.U32 R0, RZ, RZ, UR4 ;  /* 0x00000004ff007e24 */ /* 0x000fc8000f8e00ff */
[----:B------:R-:W-:-:S05]  /*11000*/  IMAD R5, R5, R13, -0x100 ;  /* 0xffffff0005057424 */ /* 0x000fca00078e020d */
        /* <DEDUP_REMOVED lines=14> */
.L_x_962:
[----:B------:R-:W1:Y:S02]  /*110f0*/  LDC R0, c[0x0][0x250] ;  /* 0x00009400ff007b82 */ /* 0x000e640000000800 */
[----:B-1----:R-:W-:-:S05]  /*11100*/  IMAD.SHL.U32 R5, R0, 0x100, RZ ;  /* 0x0000010000057824 */ /* 0x002fca00078e00ff */
[----:B------:R-:W-:-:S04]  /*11110*/  IADD3 R5, -R5, RZ, RZ ;  /* 0x000000ff05057210 */ /* 0x000fc80007ffe1ff */
[----:B------:R-:W-:-:S07]  /*11120*/  SHF.R.S32.HI R6, RZ, 0x1f, R5 ;  /* 0x0000001fff067819 */ /* 0x000fce0000011405 */
.L_x_963:
[----:B------:R-:W-:Y:S01]  /*11130*/  ULDC UR4, c[0x0][0x2d0] ;  /* 0x0000b40000047ab9 */ /* 0x000fe20000000800 */
[C---:B------:R-:W-:Y:S02]  /*11140*/  LEA R171, P1, R5.reuse, R171, 0x1 ;  /* 0x000000ab05ab7211 */ /* 0x040fe400078208ff */
[----:B------:R-:W-:Y:S02]  /*11150*/  ISETP.GE.AND P0, PT, R132, UR4, PT ;  /* 0x0000000484007c0c */ /* 0x000fe4000bf06270 */
[----:B------:R-:W-:-:S11]  /*11160*/  LEA.HI.X R172, R5, R172, R6, 0x1, P1 ;  /* 0x000000ac05ac7211 */ /* 0x000fd600008f0c06 */
[----:B------:R-:W1:Y:S01]  /*11170*/  @!P0 LDC R14, c[0x0][0x254] ;  /* 0x00009500ff0e8b82 */ /* 0x000e620000000800 */
[----:B------:R-:W-:Y:S01]  /*11180*/  @!P0 IADD3 R7, P2, P1, R5, UR19, R214 ;  /* 0x0000001305078c10 */ /* 0x000fe2000f95e0d6 */
[----:B------:R-:W-:Y:S01]  /*11190*/  @!P0 IMAD.MOV.U32 R8, RZ, RZ, R171 ;  /* 0x000000ffff088224 */ /* 0x000fe200078e00ab */
[----:B------:R-:W-:Y:S01]  /*111a0*/  @P0 STS [R237+0x5000], RZ ;  /* 0x005000ffed000388 */ /* 0x000fe20000000800 */
[----:B------:R-:W-:Y:S01]  /*111b0*/  @!P0 IMAD.MOV.U32 R9, RZ, RZ, R172 ;  /* 0x000000ffff098224 */ /* 0x000fe200078e00ac */
[----:B------:R-:W-:Y:S01]  /*111c0*/  @!P0 IADD3.X R10, R6, UR18, R239, P2, P1 ;  /* 0x00000012060a8c10 */ /* 0x000fe200097e24ef */
[----:B------:R-:W-:Y:S01]  /*111d0*/  @!P0 IMAD.MOV.U32 R238, RZ, RZ, R214 ;  /* 0x000000ffffee8224 */ /* 0x000fe200078e00d6 */
[C---:B------:R-:W-:Y:S01]  /*111e0*/  @!P0 LEA R12, P2, R7.reuse, UR10, 0x1 ;  /* 0x0000000a070c8c11 */ /* 0x040fe2000f8408ff */
[----:B------:R-:W2:Y:S01]  /*111f0*/  @!P0 LDC R15, c[0x0][0x254] ;  /* 0x00009500ff0f8b82 */ /* 0x000ea20000000800 */
[----:B------:R-:W-:Y:S01]  /*11200*/  @!P0 LEA R11, P1, R0, R214, 0x6 ;  /* 0x000000d6000b8211 */ /* 0x000fe200078230ff */
[----:B------:R-:W-:Y:S01]  /*11210*/  @P0 STS [R237+0x5004], RZ ;  /* 0x005004ffed000388 */ /* 0x000fe20000000800 */
[----:B------:R-:W-:-:S02]  /*11220*/  @!P0 LEA.HI.X R13, R7, UR11, R10, 0x1, P2 ;  /* 0x0000000b070d8c11 */ /* 0x000fc400090f0c0a */
[----:B------:R-:W-:Y:S01]  /*11230*/  @!P0 IADD3 R7, P2, R5, R11, RZ ;  /* 0x0000000b05078210 */ /* 0x000fe20007f5e0ff */
[----:B------:R-:W-:Y:S02]  /*11240*/  @P0 STS.64 [R237+0x5008], RZ ;  /* 0x005008ffed000388 */ /* 0x000fe40000000a00 */
[----:B------:R-:W3:Y:S02]  /*11250*/  @!P0 LDC R20, c[0x0][0x254] ;  /* 0x00009500ff148b82 */ /* 0x000ee40000000800 */
[----:B------:R-:W-:Y:S01]  /*11260*/  @!PT LDS RZ, [RZ] ;  /* 0x00000000fffff984 */ /* 0x000fe20000000800 */
[----:B------:R-:W-:Y:S01]  /*11270*/  @!PT LDS RZ, [RZ] ;  /* 0x00000000fffff984 */ /* 0x000fe20000000800 */
[----:B------:R-:W-:Y:S01]  /*11280*/  @!PT LDS RZ, [RZ] ;  /* 0x00000000fffff984 */ /* 0x000fe20000000800 */
[----:B------:R1:W-:Y:S04]  /*11290*/  @!P0 LDGSTS.E.BYPASS.LTC128B.128 [R237+0x5000], desc[UR6][R8.64] ;  /* 0x0500000008ed8fae */ /* 0x0003e8000b901d46 */
[----:B------:R-:W-:Y:S02]  /*112a0*/  @P0 STS.128 [R237+0x5800], RZ ;  /* 0x005800ffed000388 */ /* 0x000fe40000000c00 */
[----:B------:R-:W4:Y:S02]  /*112b0*/  @!P0 LDC R19, c[0x0][0x254] ;  /* 0x00009500ff138b82 */ /* 0x000f240000000800 */
[----:B------:R-:W-:Y:S01]  /*112c0*/  @!PT LDS RZ, [RZ] ;  /* 0x00000000fffff984 */ /* 0x000fe20000000800 */
[----:B------:R-:W-:Y:S01]  /*112d0*/  @!PT LDS RZ, [RZ] ;  /* 0x00000000fffff984 */ /* 0x000fe20000000800 */
[----:B------:R-:W-:Y:S01]  /*112e0*/  @!PT LDS RZ, [RZ] ;  /* 0x00000000fffff984 */ /* 0x000fe20000000800 */
[----:B------:R5:W-:Y:S04]  /*112f0*/  @!P0 LDGSTS.E.BYPASS.LTC128B.128 [R237+0x5800], desc[UR6][R12.64] ;  /* 0x058000000ced8fae */ /* 0x000be8000b901d46 */
[----:B------:R-:W-:Y:S02]  /*11300*/  @P0 STS.128 [R237+0x6000], RZ ;  /* 0x006000ffed000388 */ /* 0x000fe40000000c00 */
[----:B------:R-:W3:Y:S08]  /*11310*/  @!P0 LDC R18, c[0x0][0x254] ;  /* 0x00009500ff128b82 */ /* 0x000ef00000000800 */
[----:B------:R-:W3:Y:S01]  /*11320*/  @!P0 LDC R21, c[0x0][0x254] ;  /* 0x00009500ff158b82 */ /* 0x000ee20000000800 */
[----:B-1----:R-:W-:Y:S01]  /*11330*/  @!P0 LEA.HI.X R8, R0, R239, R14, 0x6, P1 ;  /* 0x000000ef00088211 */ /* 0x002fe200008f340e */
[----:B--2---:R-:W-:Y:S01]  /*11340*/  @!P0 IMAD R14, R15, 0x60, RZ ;  /* 0x000000600f0e8824 */ /* 0x004fe200078e02ff */
[----:B------:R-:W-:Y:S01]  /*11350*/  @!P0 LEA R10, P1, R7, UR10, 0x1 ;  /* 0x0000000a070a8c11 */ /* 0x000fe2000f8208ff */
[----:B----4-:R-:W-:-:S02]  /*11360*/  @!P0 IMAD R19, R19, 0xa0, RZ ;  /* 0x000000a013138824 */ /* 0x010fc400078e02ff */
[----:B------:R-:W-:Y:S02]  /*11370*/  @!P0 IMAD.X R11, R6, 0x1, R8, P2 ;  /* 0x00000001060b8824 */ /* 0x000fe400010e0608 */
[----:B------:R-:W-:-:S03]  /*11380*/  @!P0 IMAD.WIDE.U32 R8, R0, 0x60, R238 ;  /* 0x0000006000088825 */ /* 0x000fc600078e00ee */
[----:B------:R-:W-:Y:S01]  /*11390*/  @!P0 LEA.HI.X R11, R7, UR11, R11, 0x1, P1 ;  /* 0x0000000b070b8c11 */ /* 0x000fe200088f0c0b */
[----:B-----5:R-:W-:Y:S01]  /*113a0*/  @!P0 IMAD.MOV.U32 R12, RZ, RZ, R214 ;  /* 0x000000ffff0c8224 */ /* 0x020fe200078e00d6 */
[----:B------:R-:W-:Y:S01]  /*113b0*/  @!P0 IADD3 R7, P1, R5, R8, RZ ;  /* 0x0000000805078210 */ /* 0x000fe20007f3e0ff */
[--C-:B------:R-:W-:Y:S02]  /*113c0*/  @!P0 IMAD.MOV.U32 R13, RZ, RZ, R239.reuse ;  /* 0x000000ffff0d8224 */ /* 0x100fe400078e00ef */
[----:B------:R-:W-:Y:S01]  /*113d0*/  @!PT LDS RZ, [RZ] ;  /* 0x00000000fffff984 */ /* 0x000fe20000000800 */
[----:B------:R-:W-:Y:S01]  /*113e0*/  @!PT LDS RZ, [RZ] ;  /* 0x00000000fffff984 */ /* 0x000fe20000000800 */
[----:B------:R-:W-:Y:S01]  /*113f0*/  @!PT LDS RZ, [RZ] ;  /* 0x00000000fffff984 */ /* 0x000fe20000000800 */
[----:B------:R1:W-:Y:S01]  /*11400*/  @!P0 LDGSTS.E.BYPASS.LTC128B.128 [R237+0x6000], desc[UR6][R10.64] ;  /* 0x060000000aed8fae */ /* 0x0003e2000b901d46 */
[----:B------:R-:W-:Y:S01]  /*11410*/  @!P0 IADD3.X R8, R6, R9, R14, P1, !PT ;  /* 0x0000000906088210 */ /* 0x000fe20000ffe40e */
[----:B------:R-:W-:Y:S01]  /*11420*/  @!P0 IMAD.MOV.U32 R9, RZ, RZ, R239 ;  /* 0x000000ffff098224 */ /* 0x000fe200078e00ef */
[C---:B------:R-:W-:Y:S01]  /*11430*/  @!P0 LEA R16, P1, R7.reuse, UR10, 0x1 ;  /* 0x0000000a07108c11 */ /* 0x040fe2000f8208ff */
[C---:B------:R-:W-:Y:S01]  /*11440*/  @!P0 IMAD.WIDE.U32 R12, R0.reuse, 0xa0, R12 ;  /* 0x000000a0000c8825 */ /* 0x040fe200078e000c */
[----:B------:R-:W-:Y:S02]  /*11450*/  @P0 STS.128 [R237+0x6800], RZ ;  /* 0x006800ffed000388 */ /* 0x000fe40000000c00 */
[----:B------:R-:W-:Y:S01]  /*11460*/  @!P0 LEA.HI.X R17, R7, UR11, R8, 0x1, P1 ;  /* 0x0000000b07118c11 */ /* 0x000fe200088f0c08 */
[----:B------:R-:W-:Y:S01]  /*11470*/  @!P0 IMAD.MOV.U32 R8, RZ, RZ, R214 ;  /* 0x000000ffff088224 */ /* 0x000fe200078e00d6 */
[----:B------:R-:W-:Y:S01]  /*11480*/  @!P0 LEA R14, P1, R0, R214, 0x7 ;  /* 0x000000d6000e8211 */ /* 0x000fe200078238ff */
[----:B---3--:R-:W-:-:S02]  /*11490*/  @!P0 IMAD R18, R18, 0xc0, RZ ;  /* 0x000000c012128824 */ /* 0x008fc400078e02ff */
[C---:B------:R-:W-:Y:S01]  /*114a0*/  @!P0 IMAD.WIDE.U32 R8, R0.reuse, 0xe0, R8 ;  /* 0x000000e000088825 */ /* 0x040fe200078e0008 */
[C---:B------:R-:W-:Y:S01]  /*114b0*/  @!P0 LEA.HI.X R7, R0.reuse, R239, R20, 0x7, P1 ;  /* 0x000000ef00078211 */ /* 0x040fe200008f3c14 */
[----:B------:R-:W-:Y:S01]  /*114c0*/  @!PT LDS RZ, [RZ] ;  /* 0x00000000fffff984 */ /* 0x000fe20000000800 */
[----:B------:R-:W-:Y:S01]  /*114d0*/  @!PT LDS RZ, [RZ] ;  /* 0x00000000fffff984 */ /* 0x000fe20000000800 */
[----:B------:R-:W-:Y:S01]  /*114e0*/  @!PT LDS RZ, [RZ] ;  /* 0x00000000fffff984 */ /* 0x000fe20000000800 */
[----:B------:R-:W-:Y:S02]  /*114f0*/  @!P0 LDGSTS.E.BYPASS.LTC128B.128 [R237+0x6800], desc[UR6][R16.64] ;  /* 0x0680000010ed8fae */ /* 0x000fe4000b901d46 */
[----:B------:R-:W-:Y:S02]  /*11500*/  @!P0 IMAD R20, R21, 0xe0, RZ ;  /* 0x000000e015148824 */ /* 0x000fe400078e02ff */
[----:B------:R-:W-:Y:S01]  /*11510*/  @P0 STS.128 [R237+0x7000], RZ ;  /* 0x007000ffed000388 */ /* 0x000fe20000000c00 */
[----:B-1----:R-:W-:Y:S02]  /*11520*/  @!P0 IMAD.MOV.U32 R10, RZ, RZ, R214 ;  /* 0x000000ffff0a8224 */ /* 0x002fe400078e00d6 */
[----:B------:R-:W-:Y:S02]  /*11530*/  @!P0 IMAD.MOV.U32 R11, RZ, RZ, R239 ;  /* 0x000000ffff0b8224 */ /* 0x000fe400078e00ef */
[----:B------:R-:W-:Y:S01]  /*11540*/  @!P0 IMAD.WIDE.U32 R10, R0, 0xc0, R10 ;  /* 0x000000c0000a8825 */ /* 0x000fe200078e000a */
[----:B------:R-:W-:-:S04]  /*11550*/  @!P0 IADD3 R0, P1, R5, R14, RZ ;  /* 0x0000000e05008210 */ /* 0x000fc80007f3e0ff */
[----:B------:R-:W-:Y:S01]  /*11560*/  @!P0 LEA R14, P4, R0, UR10, 0x1 ;  /* 0x0000000a000e8c11 */ /* 0x000fe2000f8808ff */
[C---:B------:R-:W-:Y:S01]  /*11570*/  @!P0 IMAD.X R15, R6.reuse, 0x1, R7, P1 ;  /* 0x00000001060f8824 */ /* 0x040fe200008e0607 */
[C---:B------:R-:W-:Y:S02]  /*11580*/  @!P0 IADD3 R7, P3, R5.reuse, R12, RZ ;  /* 0x0000000c05078210 */ /* 0x040fe40007f7e0ff */
[C---:B------:R-:W-:Y:S02]  /*11590*/  @!P0 IADD3 R12, P2, R5.reuse, R10, RZ ;  /* 0x0000000a050c8210 */ /* 0x040fe40007f5e0ff */
[----:B------:R-:W-:Y:S02]  /*115a0*/  @!P0 IADD3 R5, P1, R5, R8, RZ ;  /* 0x0000000805058210 */ /* 0x000fe40007f3e0ff */
[----:B------:R-:W-:Y:S02]  /*115b0*/  @!P0 IADD3.X R19, R6, R13, R19, P3, !PT ;  /* 0x0000000d06138210 */ /* 0x000fe40001ffe413 */
[----:B------:R-:W-:-:S02]  /*115c0*/  @!P0 LEA R10, P3, R7, UR10, 0x1 ;  /* 0x0000000a070a8c11 */ /* 0x000fc4000f8608ff */
[----:B------:R-:W-:Y:S02]  /*115d0*/  @!P0 IADD3.X R13, R6, R18, R11, P2, !PT ;  /* 0x00000012060d8210 */ /* 0x000fe400017fe40b */
[----:B------:R-:W-:Y:S02]  /*115e0*/  @!P0 LEA.HI.X R15, R0, UR11, R15, 0x1, P4 ;  /* 0x0000000b000f8c11 */ /* 0x000fe4000a0f0c0f */
[----:B------:R-:W-:Y:S02]  /*115f0*/  @!P0 LEA R8, P2, R12, UR10, 0x1 ;  /* 0x0000000a0c088c11 */ /* 0x000fe4000f8408ff */
[----:B------:R-:W-:Y:S01]  /*11600*/  @!P0 IADD3.X R0, R6, R9, R20, P1, !PT ;  /* 0x0000000906008210 */ /* 0x000fe20000ffe414 */
[----:B------:R-:W-:Y:S01]  /*11610*/  @!PT LDS RZ, [RZ] ;  /* 0x00000000fffff984 */ /* 0x000fe20000000800 */
[----:B------:R-:W-:Y:S01]  /*11620*/  @!PT LDS RZ, [RZ] ;  /* 0x00000000fffff984 */ /* 0x000fe20000000800 */
[----:B------:R-:W-:Y:S01]  /*11630*/  @!PT LDS RZ, [RZ] ;  /* 0x00000000fffff984 */ /* 0x000fe20000000800 */
[----:B------:R1:W-:Y:S01]  /*11640*/  @!P0 LDGSTS.E.BYPASS.LTC128B.128 [R237+0x7000], desc[UR6][R14.64] ;  /* 0x070000000eed8fae */ /* 0x0003e2000b901d46 */
[----:B------:R-:W-:Y:S02]  /*11650*/  @!P0 LEA R6, P1, R5, UR10, 0x1 ;  /* 0x0000000a05068c11 */ /* 0x000fe4000f8208ff */
[----:B------:R-:W-:Y:S01]  /*11660*/  @!P0 LEA.HI.X R11, R7, UR11, R19, 0x1, P3 ;  /* 0x0000000b070b8c11 */ /* 0x000fe200098f0c13 */
[----:B------:R-:W-:Y:S01]  /*11670*/  @P0 STS.128 [R237+0x7800], RZ ;  /* 0x007800ffed000388 */ /* 0x000fe20000000c00 */
[----:B------:R-:W-:-:S02]  /*11680*/  @!P0 LEA.HI.X R9, R12, UR11, R13, 0x1, P2 ;  /* 0x0000000b0c098c11 */ /* 0x000fc400090f0c0d */
[----:B------:R-:W-:Y:S01]  /*11690*/  @!P0 LEA.HI.X R7, R5, UR11, R0, 0x1, P1 ;  /* 0x0000000b05078c11 */ /* 0x000fe200088f0c00 */
[----:B------:R-:W-:Y:S01]  /*116a0*/  @!PT LDS RZ, [RZ] ;  /* 0x00000000fffff984 */ /* 0x000fe20000000800 */
[----:B------:R-:W-:Y:S01]  /*116b0*/  @!PT LDS RZ, [RZ] ;  /* 0x00000000fffff984 */ /* 0x000fe20000000800 */
[----:B------:R-:W-:Y:S01]  /*116c0*/  @!PT LDS RZ, [RZ] ;  /* 0x00000000fffff984 */ /* 0x000fe20000000800 */
[----:B------:R-:W-:Y:S01]  /*116d0*/  @!P0 LDGSTS.E.BYPASS.LTC128B.128 [R237+0x7800], desc[UR6][R10.64] ;  /* 0x078000000aed8fae */ /* 0x000fe2000b901d46 */
[----:B------:R-:W-:-:S03]  /*116e0*/  ISETP.GE.AND P1, PT, R169, 0x3, PT ;  /* 0x00000003a900780c */ /* 0x000fc60003f26270 */
        /* <DEDUP_REMOVED lines=9> */
[----:B------:R3:W-:Y:S04]  /*11780*/  @!P0 LDGSTS.E.BYPASS.LTC128B.128 [R237+0x8800], desc[UR6][R6.64] ;  /* 0x0880000006ed8fae */ /* 0x0007e8000b901d46 */
[----:B-1----:R-:W-:Y:S04]  /*11790*/  LDSM.16.M88.4 R12, [R220] ;  /* 0x00000000dc0c783b */ /* 0x002fe80000000200 */
[----:B------:R-:W1:Y:S04]  /*117a0*/  LDSM.16.M88.4 R20, [R216+0x1000] ;  /* 0x00100000d814783b */ /* 0x000e680000000200 */
[----:B------:R-:W4:Y:S04]  /*117b0*/  LDSM.16.M88.4 R28, [R216+0x1800] ;  /* 0x00180000d81c783b */ /* 0x000f280000000200 */
[----:B------:R-:W5:Y:S04]  /*117c0*/  LDSM.16.M88.4 R16, [R216+0x1400] ;  /* 0x00140000d810783b */ /* 0x000f680000000200 */
[----:B--2---:R-:W-:Y:S04]  /*117d0*/  LDSM.16.M88.4 R8, [R221] ;  /* 0x00000000dd08783b */ /* 0x004fe80000000200 */
[----:B------:R-:W2:Y:S01]  /*117e0*/  LDSM.16.M88.4 R52, [R219] ;  /* 0x00000000db34783b */ /* 0x000ea20000000200 */
[----:B---3--:R-:W-:-:S03]  /*117f0*/  IMAD.SHL.U32 R6, R244, 0x100, RZ ;  /* 0x00000100f4067824 */ /* 0x008fc600078e00ff */
[----:B------:R-:W3:Y:S04]  /*11800*/  LDSM.16.M88.4 R48, [R236] ;  /* 0x00000000ec30783b */ /* 0x000ee80000000200 */
[----:B------:R-:W3:Y:S04]  /*11810*/  LDSM.16.M88.4 R60, [R235] ;  /* 0x00000000eb3c783b */ /* 0x000ee80000000200 */
[----:B------:R-:W-:Y:S04]  /*11820*/  LDSM.16.M88.4 R76, [R216+0x2800] ;  /* 0x00280000d84c783b */ /* 0x000fe80000000200 */
[----:B------:R-:W-:Y:S04]  /*11830*/  LDSM.16.M88.4 R68, [R216+0x2000] ;  /* 0x00200000d844783b */ /* 0x000fe80000000200 */
[----:B------:R-:W-:Y:S01]  /*11840*/  LDSM.16.M88.4 R64, [R216+0x1c00] ;  /* 0x001c0000d840783b */ /* 0x000fe20000000200 */
[C---:B-1----:R-:W-:Y:S03]  /*11850*/  HMMA.16816.F32.BF16 R44, R12.reuse, R20, RZ ;  /* 0x000000140c2c723c */ /* 0x042fe600000418ff */
[----:B------:R-:W-:Y:S04]  /*11860*/  LDSM.16.M88.4 R56, [R233] ;  /* 0x00000000e938783b */ /* 0x000fe80000000200 */
[----:B------:R-:W-:Y:S01]  /*11870*/  LDSM.16.M88.4 R72, [R234] ;  /* 0x00000000ea48783b */ /* 0x000fe20000000200 */
[C---:B------:R-:W-:Y:S03]  /*11880*/  HMMA.16816.F32.BF16 R40, R12.reuse, R22, RZ ;  /* 0x000000160c28723c */ /* 0x040fe600000418ff */
[----:B------:R-:W-:Y:S03]  /*11890*/  LDSM.16.M88.4 R80, [R216+0x2c00] ;  /* 0x002c0000d850783b */ /* 0x000fe60000000200 */
[C---:B----4-:R-:W-:Y:S01]  /*118a0*/  HMMA.16816.F32.BF16 R24, R12.reuse, R28, RZ ;  /* 0x0000001c0c18723c */ /* 0x050fe200000418ff */
[----:B------:R-:W0:Y:S05]  /*118b0*/  LDGDEPBAR ;  /* 0x00000000000079af */ /* 0x000e2a0000000000 */
[C---:B------:R-:W-:Y:S01]  /*118c0*/  HMMA.16816.F32.BF16 R20, R12.reuse, R30, RZ ;  /* 0x0000001e0c14723c */ /* 0x040fe200000418ff */
[----:B------:R-:W1:Y:S05]  /*118d0*/  LDSM.16.M88.4 R28, [R216+0x2400] ;  /* 0x00240000d81c783b */ /* 0x000e6a0000000200 */
[C---:B-----5:R-:W-:Y:S06]  /*118e0*/  HMMA.16816.F32.BF16 R36, R12.reuse, R16, RZ ;  /* 0x000000100c24723c */ /* 0x060fec00000418ff */
[----:B------:R-:W-:Y:S06]  /*118f0*/  HMMA.16816.F32.BF16 R32, R12, R18, RZ ;  /* 0x000000120c20723c */ /* 0x000fec00000418ff */
[C---:B--2---:R-:W-:Y:S06]  /*11900*/  HMMA.16816.F32.BF16 R196, R8.reuse, R52, R44 ;  /* 0x0000003408c4723c */ /* 0x044fec000004182c */
[C---:B------:R-:W-:Y:S01]  /*11910*/  HMMA.16816.F32.BF16 R192, R8.reuse, R54, R40 ;  /* 0x0000003608c0723c */ /* 0x040fe20000041828 */
[----:B------:R-:W2:Y:S05]  /*11920*/  LDSM.16.M88.4 R52, [R232] ;  /* 0x00000000e834783b */ /* 0x000eaa0000000200 */
[C---:B---3--:R-:W-:Y:S06]  /*11930*/  HMMA.16816.F32.BF16 R188, R8.reuse, R48, R36 ;  /* 0x0000003008bc723c */ /* 0x048fec0000041824 */
[C---:B------:R-:W-:Y:S01]  /*11940*/  HMMA.16816.F32.BF16 R184, R8.reuse, R50, R32 ;  /* 0x0000003208b8723c */ /* 0x040fe20000041820 */
[----:B------:R-:W3:Y:S05]  /*11950*/  LDSM.16.M88.4 R48, [R231] ;  /* 0x00000000e730783b */ /* 0x000eea0000000200 */
[C---:B------:R-:W-:Y:S06]  /*11960*/  HMMA.16816.F32.BF16 R180, R8.reuse, R60, R24 ;  /* 0x0000003c08b4723c */ /* 0x040fec0000041818 */
[----:B------:R-:W-:Y:S01]  /*11970*/  HMMA.16816.F32.BF16 R176, R8, R62, R20 ;  /* 0x0000003e08b0723c */ /* 0x000fe20000041814 */
[----:B------:R-:W4:Y:S05]  /*11980*/  LDSM.16.M88.4 R60, [R216+0x3000] ;  /* 0x00300000d83c783b */ /* 0x000f2a0000000200 */
[C---:B-1----:R-:W-:Y:S06]  /*11990*/  HMMA.16816.F32.BF16 R32, R12.reuse, R28, RZ ;  /* 0x0000001c0c20723c */ /* 0x042fec00000418ff */
[C---:B------:R-:W-:Y:S06]  /*119a0*/  HMMA.16816.F32.BF16 R24, R12.reuse, R76, RZ ;  /* 0x0000004c0c18723c */ /* 0x040fec00000418ff */
[C---:B------:R-:W-:Y:S06]  /*119b0*/  HMMA.16816.F32.BF16 R20, R12.reuse, R78, RZ ;  /* 0x0000004e0c14723c */ /* 0x040fec00000418ff */
[----:B------:R-:W-:Y:S06]  /*119c0*/  HMMA.16816.F32.BF16 R36, R12, R70, RZ ;  /* 0x000000460c24723c */ /* 0x000fec00000418ff */
[----:B--2---:R-:W-:Y:S01]  /*119d0*/  HMMA.16816.F32.BF16 R124, R8, R52, R32 ;  /* 0x00000034087c723c */ /* 0x004fe20000041820 */
[----:B------:R-:W1:Y:S05]  /*119e0*/  LDSM.16.M88.4 R32, [R229] ;  /* 0x00000000e520783b */ /* 0x000e6a0000000200 */
[----:B------:R-:W-:Y:S06]  /*119f0*/  HMMA.16816.F32.BF16 R16, R12, R64, RZ ;  /* 0x000000400c10723c */ /* 0x000fec00000418ff */
[C---:B---3--:R-:W-:Y:S06]  /*11a00*/  HMMA.16816.F32.BF16 R116, R8.reuse, R48, R24 ;  /* 0x000000300874723c */ /* 0x048fec0000041818 */
[C---:B------:R-:W-:Y:S01]  /*11a10*/  HMMA.16816.F32.BF16 R112, R8.reuse, R50, R20 ;  /* 0x000000320870723c */ /* 0x040fe20000041814 */
[----:B------:R-:W-:Y:S05]  /*11a20*/  LDSM.16.M88.4 R48, [R226] ;  /* 0x00000000e230783b */ /* 0x000fea0000000200 */
[----:B------:R-:W-:Y:S01]  /*11a30*/  HMMA.16816.F32.BF16 R128, R8, R58, R36 ;  /* 0x0000003a0880723c */ /* 0x000fe20000041824 */
[----:B------:R-:W2:Y:S05]  /*11a40*/  LDSM.16.M88.4 R36, [R216+0x3800] ;  /* 0x00380000d824783b */ /* 0x000eaa0000000200 */
[C---:B----4-:R-:W-:Y:S06]  /*11a50*/  HMMA.16816.F32.BF16 R20, R12.reuse, R60, RZ ;  /* 0x0000003c0c14723c */ /* 0x050fec00000418ff */
[C---:B------:R-:W-:Y:S06]  /*11a60*/  HMMA.16816.F32.BF16 R24, R12.reuse, R62, RZ ;  /* 0x0000003e0c18723c */ /* 0x040fec00000418ff */
[----:B------:R-:W-:Y:S01]  /*11a70*/  HMMA.16816.F32.BF16 R40, R12, R68, RZ ;  /* 0x000000440c28723c */ /* 0x000fe200000418ff */
[----:B------:R-:W3:Y:S05]  /*11a80*/  LDSM.16.M88.4 R68, [R216+0x3400] ;  /* 0x00340000d844783b */ /* 0x000eea0000000200 */
[----:B------:R-:W-:Y:S01]  /*11a90*/  HMMA.16816.F32.BF16 R164, R8, R72, R16 ;  /* 0x0000004808a4723c */ /* 0x000fe20000041810 */
[----:B------:R-:W4:Y:S05]  /*11aa0*/  S2R R72, SR_TID.X ;  /* 0x0000000000487919 */ /* 0x000f2a0000002100 */
[C---:B------:R-:W-:Y:S01]  /*11ab0*/  HMMA.16816.F32.BF16 R44, R12.reuse, R66, RZ ;  /* 0x000000420c2c723c */ /* 0x040fe200000418ff */
[----:B------:R-:W5:Y:S05]  /*11ac0*/  LDSM.16.M88.4 R64, [R230] ;  /* 0x00000000e640783b */ /* 0x000f6a0000000200 */
[----:B------:R-:W-:Y:S06]  /*11ad0*/  HMMA.16816.F32.BF16 R28, R12, R30, RZ ;  /* 0x0000001e0c1c723c */ /* 0x000fec00000418ff */
[C---:B-1----:R-:W-:Y:S06]  /*11ae0*/  HMMA.16816.F32.BF16 R100, R8.reuse, R32, R20 ;  /* 0x000000200864723c */ /* 0x042fec0000041814 */
[C---:B------:R-:W-:Y:S01]  /*11af0*/  HMMA.16816.F32.BF16 R96, R8.reuse, R34, R24 ;  /* 0x000000220860723c */ /* 0x040fe20000041818 */
[----:B------:R-:W1:Y:S05]  /*11b00*/  LDSM.16.M88.4 R32, [R227] ;  /* 0x00000000e320783b */ /* 0x000e6a0000000200 */
[----:B------:R-:W-:Y:S01]  /*11b10*/  HMMA.16816.F32.BF16 R156, R8, R56, R40 ;  /* 0x00000038089c723c */ /* 0x000fe20000041828 */
[----:B------:R-:W1:Y:S01]  /*11b20*/  LDSM.16.M88.4 R40, [R228] ;  /* 0x00000000e428783b */ /* 0x000e620000000200 */
[----:B----4-:R-:W-:-:S03]  /*11b30*/  IMAD.SHL.U32 R72, R72, 0x2, RZ ;  /* 0x0000000248487824 */ /* 0x010fc600078e00ff */
[----:B------:R-:W-:Y:S01]  /*11b40*/  LDSM.16.M88.4 R56, [R216+0x4c00] ;  /* 0x004c0000d838783b */ /* 0x000fe20000000200 */
[----:B------:R-:W-:Y:S01]  /*11b50*/  HMMA.16816.F32.BF16 R16, R12, R80, RZ ;  /* 0x000000500c10723c */ /* 0x000fe200000418ff */
[----:B------:R-:W-:-:S05]  /*11b60*/  LOP3.LUT R72, R72, 0x6, RZ, 0xc0, !PT ;  /* 0x0000000648487812 */ /* 0x000fca00078ec0ff */
[C---:B--2---:R-:W-:Y:S01]  /*11b70*/  HMMA.16816.F32.BF16 R24, R12.reuse, R36, RZ ;  /* 0x000000240c18723c */ /* 0x044fe200000418ff */
[C---:B------:R-:W-:Y:S02]  /*11b80*/  LOP3.LUT R5, R6.reuse, 0x8, R72, 0xfe, !PT ;  /* 0x0000000806057812 */ /* 0x040fe400078efe48 */
[----:B------:R-:W-:Y:S02]  /*11b90*/  LOP3.LUT R0, R6, R72, RZ, 0xfc, !PT ;  /* 0x0000004806007212 */ /* 0x000fe400078efcff */
[C---:B------:R-:W-:Y:S01]  /*11ba0*/  ISETP.GE.AND P6, PT, R5.reuse, R4, PT ;  /* 0x000000040500720c */ /* 0x040fe20003fc6270 */
[----:B------:R-:W-:Y:S01]  /*11bb0*/  HMMA.16816.F32.BF16 R20, R12, R38, RZ ;  /* 0x000000260c14723c */ /* 0x000fe200000418ff */
[----:B------:R-:W2:Y:S01]  /*11bc0*/  LDSM.16.M88.4 R36, [R216+0x4000] ;  /* 0x00400000d824783b */ /* 0x000ea20000000200 */
[----:B------:R-:W-:Y:S01]  /*11bd0*/  ISETP.GE.AND P3, PT, R5, R2, PT ;  /* 0x000000020500720c */ /* 0x000fe20003f66270 */
[C---:B------:R-:W-:Y:S02]  /*11be0*/  VIADD R5, R0.reuse, 0x1 ;  /* 0x0000000100057836 */ /* 0x040fe40000000000 */
[----:B------:R-:W-:Y:S01]  /*11bf0*/  VIADD R7, R0, 0x9 ;  /* 0x0000000900077836 */ /* 0x000fe20000000000 */
[----:B------:R-:W-:Y:S01]  /*11c00*/  HMMA.16816.F32.BF16 R120, R8, R54, R28 ;  /* 0x000000360878723c */ /* 0x000fe2000004181c */
[----:B------:R-:W-:Y:S01]  /*11c10*/  LDSM.16.M88.4 R52, [R216+0x4400] ;  /* 0x00440000d834783b */ /* 0x000fe20000000200 */
[----:B------:R-:W-:-:S02]  /*11c20*/  ISETP.GE.AND P4, PT, R5, R4, PT ;  /* 0x000000040500720c */ /* 0x000fc40003f86270 */
[----:B------:R-:W-:Y:S01]  /*11c30*/  ISETP.GE.AND P5, PT, R5, R2, PT ;  /* 0x000000020500720c */ /* 0x000fe20003fa6270 */
[C---:B------:R-:W-:Y:S01]  /*11c40*/  VIADD R5, R0.reuse, 0x11 ;  /* 0x0000001100057836 */ /* 0x040fe20000000000 */
[----:B------:R-:W-:Y:S01]  /*11c50*/  HMMA.16816.F32.BF16 R160, R8, R74, R44 ;  /* 0x0000004a08a0723c */ /* 0x000fe2000004182c */
[----:B------:R-:W4:Y:S01]  /*11c60*/  LDSM.16.M88.4 R44, [R216+0x3c00] ;  /* 0x003c0000d82c783b */ /* 0x000f220000000200 */
[----:B------:R-:W-:Y:S02]  /*11c70*/  ISETP.GE.AND P2, PT, R7, R4, PT ;  /* 0x000000040700720c */ /* 0x000fe40003f46270 */
[----:B------:R-:W-:Y:S02]  /*11c80*/  FSEL R197, R197, -INF , !P4 ;  /* 0xff800000c5c57808 */ /* 0x000fe40006000000 */
[----:B---3--:R-:W-:Y:S01]  /*11c90*/  HMMA.16816.F32.BF16 R28, R12, R68, RZ ;  /* 0x000000440c1c723c */ /* 0x008fe200000418ff */
[----:B------:R-:W-:Y:S01]  /*11ca0*/  ISETP.GE.AND P4, PT, R7, R2, PT ;  /* 0x000000020700720c */ /* 0x000fe20003f86270 */
[----:B------:R-:W-:Y:S01]  /*11cb0*/  VIADD R7, R0, 0x19 ;  /* 0x0000001900077836 */ /* 0x000fe20000000000 */
[----:B------:R-:W-:-:S02]  /*11cc0*/  FSEL R199, R199, -INF , !P5 ;  /* 0xff800000c7c77808 */ /* 0x000fc40006800000 */
[----:B------:R-:W-:Y:S01]  /*11cd0*/  FSEL R193, R193, -INF , !P2 ;  /* 0xff800000c1c17808 */ /* 0x000fe20005000000 */
[----:B-----5:R-:W-:Y:S01]  /*11ce0*/  HMMA.16816.F32.BF16 R108, R8, R64, R16 ;  /* 0x00000040086c723c */ /* 0x020fe20000041810 */
[C---:B------:R-:W-:Y:S02]  /*11cf0*/  ISETP.GE.AND P5, PT, R5.reuse, R4, PT ;  /* 0x000000040500720c */ /* 0x040fe40003fa6270 */
[----:B------:R-:W-:Y:S01]  /*11d00*/  ISETP.GE.AND P2, PT, R5, R2, PT ;  /* 0x000000020500720c */ /* 0x000fe20003f46270 */
[----:B------:R-:W-:Y:S01]  /*11d10*/  VIADD R5, R0, 0x21 ;  /* 0x0000002100057836 */ /* 0x000fe20000000000 */
[----:B------:R-:W-:Y:S01]  /*11d20*/  FSEL R195, R195, -INF , !P4 ;  /* 0xff800000c3c37808 */ /* 0x000fe20006000000 */
[----:B------:R-:W-:Y:S01]  /*11d30*/  HMMA.16816.F32.BF16 R16, R12, R82, RZ ;  /* 0x000000520c10723c */ /* 0x000fe200000418ff */
[----:B------:R-:W-:Y:S02]  /*11d40*/  FSEL R189, R189, -INF , !P5 ;  /* 0xff800000bdbd7808 */ /* 0x000fe40006800000 */
[----:B------:R-:W-:-:S02]  /*11d50*/  ISETP.GE.AND P4, PT, R7, R4, PT ;  /* 0x000000040700720c */ /* 0x000fc40003f86270 */
[----:B------:R-:W-:Y:S01]  /*11d60*/  ISETP.GE.AND P5, PT, R7, R2, PT ;  /* 0x000000020700720c */ /* 0x000fe20003fa6270 */
[C---:B-1----:R-:W-:Y:S01]  /*11d70*/  HMMA.16816.F32.BF16 R84, R8.reuse, R32, R24 ;  /* 0x000000200854723c */ /* 0x042fe20000041818 */
[----:B------:R-:W-:Y:S01]  /*11d80*/  FSEL R191, R191, -INF , !P2 ;  /* 0xff800000bfbf7808 */ /* 0x000fe20005000000 */
[C---:B------:R-:W-:Y:S01]  /*11d90*/  VIADD R7, R0.reuse, 0x29 ;  /* 0x0000002900077836 */ /* 0x040fe20000000000 */
[----:B------:R-:W-:Y:S02]  /*11da0*/  ISETP.GE.AND P2, PT, R5, R4, PT ;  /* 0x000000040500720c */ /* 0x000fe40003f46270 */
[----:B------:R-:W-:Y:S01]  /*11db0*/  FSEL R185, R185, -INF , !P4 ;  /* 0xff800000b9b97808 */ /* 0x000fe20006000000 */
[----:B------:R-:W-:Y:S01]  /*11dc0*/  HMMA.16816.F32.BF16 R80, R8, R34, R20 ;  /* 0x000000220850723c */ /* 0x000fe20000041814 */
[----:B------:R-:W1:Y:S01]  /*11dd0*/  LDSM.16.M88.4 R32, [R225] ;  /* 0x00000000e120783b */ /* 0x000e620000000200 */
[----:B------:R-:W-:Y:S01]  /*11de0*/  ISETP.GE.AND P4, PT, R5, R2, PT ;  /* 0x000000020500720c */ /* 0x000fe20003f86270 */
[----:B------:R-:W-:Y:S01]  /*11df0*/  VIADD R5, R0, 0x31 ;  /* 0x0000003100057836 */ /* 0x000fe20000000000 */
[----:B------:R-:W-:-:S02]  /*11e00*/  FSEL R187, R187, -INF , !P5 ;  /* 0xff800000bbbb7808 */ /* 0x000fc40006800000 */
[----:B------:R-:W-:Y:S01]  /*11e10*/  HMMA.16816.F32.BF16 R92, R8, R40, R28 ;  /* 0x00000028085c723c */ /* 0x000fe2000004181c */
[----:B------:R-:W-:Y:S02]  /*11e20*/  FSEL R181, R181, -INF , !P2 ;  /* 0xff800000b5b57808 */ /* 0x000fe40005000000 */
[C---:B------:R-:W-:Y:S02]  /*11e30*/  ISETP.GE.AND P5, PT, R7.reuse, R4, PT ;  /* 0x000000040700720c */ /* 0x040fe40003fa6270 */
[----:B------:R-:W-:Y:S01]  /*11e40*/  ISETP.GE.AND P2, PT, R7, R2, PT ;  /* 0x000000020700720c */ /* 0x000fe20003f46270 */
[----:B------:R-:W-:Y:S01]  /*11e50*/  HMMA.16816.F32.BF16 R28, R12, R70, RZ ;  /* 0x000000460c1c723c */ /* 0x000fe200000418ff */
[----:B------:R-:W-:Y:S01]  /*11e60*/  VIADD R7, R0, 0x39 ;  /* 0x0000003900077836 */ /* 0x000fe20000000000 */
[----:B------:R-:W-:Y:S02]  /*11e70*/  FSEL R183, R183, -INF , !P4 ;  /* 0xff800000b7b77808 */ /* 0x000fe40006000000 */
[----:B------:R-:W-:-:S02]  /*11e80*/  FSEL R177, R177, -INF , !P5 ;  /* 0xff800000b1b17808 */ /* 0x000fc40006800000 */
[C---:B--2---:R-:W-:Y:S01]  /*11e90*/  HMMA.16816.F32.BF16 R24, R12.reuse, R36, RZ ;  /* 0x000000240c18723c */ /* 0x044fe200000418ff */
[C---:B------:R-:W-:Y:S02]  /*11ea0*/  ISETP.GE.AND P4, PT, R5.reuse, R4, PT ;  /* 0x000000040500720c */ /* 0x040fe40003f86270 */
[----:B------:R-:W-:Y:S01]  /*11eb0*/  ISETP.GE.AND P5, PT, R5, R2, PT ;  /* 0x000000020500720c */ /* 0x000fe20003fa6270 */
[----:B------:R-:W-:Y:S01]  /*11ec0*/  VIADD R5, R0, 0x41 ;  /* 0x0000004100057836 */ /* 0x000fe20000000000 */
[----:B------:R-:W-:Y:S01]  /*11ed0*/  FSEL R179, R179, -INF , !P2 ;  /* 0xff800000b3b37808 */ /* 0x000fe20005000000 */
[----:B------:R-:W-:Y:S01]  /*11ee0*/  HMMA.16816.F32.BF16 R20, R12, R38, RZ ;  /* 0x000000260c14723c */ /* 0x000fe200000418ff */
[----:B------:R-:W2:Y:S01]  /*11ef0*/  LDSM.16.M88.4 R36, [R216+0x4800] ;  /* 0x00480000d824783b */ /* 0x000ea20000000200 */
[----:B------:R-:W-:Y:S02]  /*11f00*/  ISETP.GE.AND P2, PT, R7, R4, PT ;  /* 0x000000040700720c */ /* 0x000fe40003f46270 */
[----:B------:R-:W-:-:S02]  /*11f10*/  FSEL R165, R165, -INF , !P4 ;  /* 0xff800000a5a57808 */ /* 0x000fc40006000000 */
[----:B------:R-:W-:Y:S01]  /*11f20*/  HMMA.16816.F32.BF16 R104, R8, R66, R16 ;  /* 0x000000420868723c */ /* 0x000fe20000041810 */
[----:B------:R-:W-:Y:S01]  /*11f30*/  ISETP.GE.AND P4, PT, R7, R2, PT ;  /* 0x000000020700720c */ /* 0x000fe20003f86270 */
[C---:B------:R-:W-:Y:S01]  /*11f40*/  VIADD R7, R0.reuse, 0x49 ;  /* 0x0000004900077836 */ /* 0x040fe20000000000 */
[----:B------:R-:W-:Y:S02]  /*11f50*/  FSEL R167, R167, -INF , !P5 ;  /* 0xff800000a7a77808 */ /* 0x000fe40006800000 */
[----:B------:R-:W-:Y:S01]  /*11f60*/  FSEL R161, R161, -INF , !P2 ;  /* 0xff800000a1a17808 */ /* 0x000fe20005000000 */
[----:B----4-:R-:W-:Y:S01]  /*11f70*/  HMMA.16816.F32.BF16 R16, R12, R44, RZ ;  /* 0x0000002c0c10723c */ /* 0x010fe200000418ff */
[C---:B------:R-:W-:Y:S02]  /*11f80*/  ISETP.GE.AND P5, PT, R5.reuse, R4, PT ;  /* 0x000000040500720c */ /* 0x040fe40003fa6270 */
[----:B------:R-:W-:Y:S01]  /*11f90*/  ISETP.GE.AND P2, PT, R5, R2, PT ;  /* 0x000000020500720c */ /* 0x000fe20003f46270 */
[----:B------:R-:W-:Y:S01]  /*11fa0*/  VIADD R5, R0, 0x51 ;  /* 0x0000005100057836 */ /* 0x000fe20000000000 */
[----:B------:R-:W-:Y:S01]  /*11fb0*/  FSEL R163, R163, -INF , !P4 ;  /* 0xff800000a3a37808 */ /* 0x000fe20006000000 */
[----:B------:R-:W-:Y:S01]  /*11fc0*/  HMMA.16816.F32.BF16 R88, R8, R42, R28 ;  /* 0x0000002a0858723c */ /* 0x000fe2000004181c */
[----:B------:R-:W3:Y:S01]  /*11fd0*/  LDSM.16.M88.4 R40, [R224] ;  /* 0x00000000e028783b */ /* 0x000ee20000000200 */
[----:B------:R-:W-:-:S02]  /*11fe0*/  FSEL R157, R157, -INF , !P5 ;  /* 0xff8000009d9d7808 */ /* 0x000fc40006800000 */
[C---:B------:R-:W-:Y:S02]  /*11ff0*/  ISETP.GE.AND P4, PT, R7.reuse, R4, PT ;  /* 0x000000040700720c */ /* 0x040fe40003f86270 */
[----:B------:R-:W-:Y:S01]  /*12000*/  HMMA.16816.F32.BF16 R28, R12, R46, RZ ;  /* 0x0000002e0c1c723c */ /* 0x000fe200000418ff */
[----:B------:R-:W-:Y:S01]  /*12010*/  ISETP.GE.AND P5, PT, R7, R2, PT ;  /* 0x000000020700720c */ /* 0x000fe20003fa6270 */
[C---:B------:R-:W-:Y:S01]  /*12020*/  VIADD R7, R0.reuse, 0x59 ;  /* 0x0000005900077836 */ /* 0x040fe20000000000 */
[----:B------:R-:W-:Y:S01]  /*12030*/  FSEL R159, R159, -INF , !P2 ;  /* 0xff8000009f9f7808 */ /* 0x000fe20005000000 */
[----:B------:R-:W-:Y:S01]  /*12040*/  LDSM.16.M88.4 R44, [R222] ;  /* 0x00000000de2c783b */ /* 0x000fe20000000200 */
[----:B------:R-:W-:Y:S01]  /*12050*/  ISETP.GE.AND P2, PT, R5, R4, PT ;  /* 0x000000040500720c */ /* 0x000fe20003f46270 */
[C---:B-1----:R-:W-:Y:S01]  /*12060*/  HMMA.16816.F32.BF16 R64, R8.reuse, R32, R24 ;  /* 0x000000200840723c */ /* 0x042fe20000041818 */
[----:B------:R-:W-:Y:S02]  /*12070*/  FSEL R129, R129, -INF , !P4 ;  /* 0xff80000081817808 */ /* 0x000fe40006000000 */
[----:B------:R-:W-:Y:S01]  /*12080*/  ISETP.GE.AND P4, PT, R5, R2, PT ;  /* 0x000000020500720c */ /* 0x000fe20003f86270 */
[----:B------:R-:W-:Y:S01]  /*12090*/  VIADD R5, R0, 0x61 ;  /* 0x0000006100057836 */ /* 0x000fe20000000000 */
[----:B------:R-:W-:Y:S01]  /*120a0*/  FSEL R131, R131, -INF , !P5 ;  /* 0xff80000083837808 */ /* 0x000fe20006800000 */
[----:B------:R-:W-:Y:S01]  /*120b0*/  HMMA.16816.F32.BF16 R60, R8, R34, R20 ;  /* 0x00000022083c723c */ /* 0x000fe20000041814 */
[----:B------:R-:W-:Y:S01]  /*120c0*/  FSEL R125, R125, -INF , !P2 ;  /* 0xff8000007d7d7808 */ /* 0x000fe20005000000 */
[----:B------:R-:W1:Y:S01]  /*120d0*/  LDSM.16.M88.4 R32, [R223] ;  /* 0x00000000df20783b */ /* 0x000e620000000200 */
[----:B------:R-:W-:Y:S01]  /*120e0*/  ISETP.GE.AND P5, PT, R7, R4, PT ;  /* 0x000000040700720c */ /* 0x000fe20003fa6270 */
[----:B------:R-:W-:-:S04]  /*120f0*/  DEPBAR.LE SB0, 0x0 ;  /* 0x000080000000791a */ /* 0x000fc80000000000 */
[----:B------:R-:W-:Y:S01]  /*12100*/  BAR.SYNC.DEFER_BLOCKING 0x0 ;  /* 0x0000000000007b1d */ /* 0x000fe20000010000 */
[----:B------:R-:W-:Y:S01]  /*12110*/  ISETP.GE.AND P2, PT, R7, R2, PT ;  /* 0x000000020700720c */ /* 0x000fe20003f46270 */
[C---:B------:R-:W-:Y:S01]  /*12120*/  VIADD R7, R0.reuse, 0x69 ;  /* 0x0000006900077836 */ /* 0x040fe20000000000 */
[----:B------:R-:W-:Y:S01]  /*12130*/  FSEL R127, R127, -INF , !P4 ;  /* 0xff8000007f7f7808 */ /* 0x000fe20006000000 */
[----:B------:R-:W-:Y:S01]  /*12140*/  HMMA.16816.F32.BF16 R76, R8, R48, R16 ;  /* 0x00000030084c723c */ /* 0x000fe20000041810 */
[----:B------:R-:W-:Y:S02]  /*12150*/  FSEL R121, R121, -INF , !P5 ;  /* 0xff80000079797808 */ /* 0x000fe40006800000 */
[C---:B------:R-:W-:Y:S02]  /*12160*/  ISETP.GE.AND P4, PT, R5.reuse, R4, PT ;  /* 0x000000040500720c */ /* 0x040fe40003f86270 */
[----:B------:R-:W-:Y:S01]  /*12170*/  ISETP.GE.AND P5, PT, R5, R2, PT ;  /* 0x000000020500720c */ /* 0x000fe20003fa6270 */
[----:B------:R-:W-:Y:S01]  /*12180*/  VIADD R5, R0, 0x71 ;  /* 0x0000007100057836 */ /* 0x000fe20000000000 */
[----:B------:R-:W-:Y:S01]  /*12190*/  FSEL R123, R123, -INF , !P2 ;  /* 0xff8000007b7b7808 */ /* 0x000fe20005000000 */
[----:B------:R-:W-:Y:S01]  /*121a0*/  HMMA.16816.F32.BF16 R16, R12, R52, RZ ;  /* 0x000000340c10723c */ /* 0x000fe200000418ff */
[----:B------:R-:W-:-:S02]  /*121b0*/  ISETP.GE.AND P2, PT, R7, R4, PT ;  /* 0x000000040700720c */ /* 0x000fc40003f46270 */
[----:B------:R-:W-:Y:S02]  /*121c0*/  FSEL R117, R117, -INF , !P4 ;  /* 0xff80000075757808 */ /* 0x000fe40006000000 */
        /* <DEDUP_REMOVED lines=10> */
[----:B------:R-:W-:-:S02]  /*12270*/  FSEL R109, R109, -INF , !P5 ;  /* 0xff8000006d6d7808 */ /* 0x000fc40006800000 */
[C---:B------:R-:W-:Y:S02]  /*12280*/  ISETP.GE.AND P4, PT, R7.reuse, R4, PT ;  /* 0x000000040700720c */ /* 0x040fe40003f86270 */
[----:B------:R-:W-:Y:S01]  /*12290*/  ISETP.GE.AND P5, PT, R7, R2, PT ;  /* 0x000000020700720c */ /* 0x000fe20003fa6270 */
[C---:B------:R-:W-:Y:S01]  /*122a0*/  VIADD R7, R0.reuse, 0x89 ;  /* 0x0000008900077836 */ /* 0x040fe20000000000 */
[----:B------:R-:W-:Y:S01]  /*122b0*/  FSEL R111, R111, -INF , !P2 ;  /* 0xff8000006f6f7808 */ /* 0x000fe20005000000 */
[C---:B--2---:R-:W-:Y:S01]  /*122c0*/  HMMA.16816.F32.BF16 R24, R12.reuse, R36, RZ ;  /* 0x000000240c18723c */ /* 0x044fe200000418ff */
[----:B------:R-:W-:Y:S02]  /*122d0*/  ISETP.GE.AND P2, PT, R5, R4, PT ;  /* 0x000000040500720c */ /* 0x000fe40003f46270 */
[----:B------:R-:W-:Y:S02]  /*122e0*/  FSEL R105, R105, -INF , !P4 ;  /* 0xff80000069697808 */ /* 0x000fe40006000000 */
        /* <DEDUP_REMOVED lines=9> */
[----:B---3--:R-:W-:Y:S01]  /*12380*/  HMMA.16816.F32.BF16 R48, R8, R40, R16 ;  /* 0x000000280830723c */ /* 0x008fe20000041810 */
        /* <DEDUP_REMOVED lines=11> */
[C---:B------:R-:W-:Y:S01]  /*12440*/  HMMA.16816.F32.BF16 R28, R8.reuse, R42, R28 ;  /* 0x0000002a081c723c */ /* 0x040fe2000004181c */
[----:B------:R-:W-:Y:S02]  /*12450*/  FSEL R75, R89, -INF , !P2 ;  /* 0xff800000594b7808 */ /* 0x000fe40005000000 */
[C---:B------:R-:W-:Y:S02]  /*12460*/  ISETP.GE.AND P5, PT, R5.reuse, R4, PT ;  /* 0x000000040500720c */ /* 0x040fe40003fa6270 */
[----:B------:R-:W-:Y:S01]  /*12470*/  ISETP.GE.AND P2, PT, R5, R2, PT ;  /* 0x000000020500720c */ /* 0x000fe20003f46270 */
[----:B------:R-:W-:Y:S01]  /*12480*/  VIADD R5, R0, 0xb1 ;  /* 0x000000b100057836 */ /* 0x000fe20000000000 */
[----:B------:R-:W-:Y:S01]  /*12490*/  FSEL R91, R91, -INF , !P4 ;  /* 0xff8000005b5b7808 */ /* 0x000fe20006000000 */
[----:B-1----:R-:W-:Y:S01]  /*124a0*/  HMMA.16816.F32.BF16 R24, R8, R32, R24 ;  /* 0x000000200818723c */ /* 0x002fe20000041818 */
[----:B------:R-:W-:-:S02]  /*124b0*/  FSEL R85, R85, -INF , !P5 ;  /* 0xff80000055557808 */ /* 0x000fc40006800000 */
[C---:B------:R-:W-:Y:S02]  /*124c0*/  ISETP.GE.AND P4, PT, R7.reuse, R4, PT ;  /* 0x000000040700720c */ /* 0x040fe40003f86270 */
[----:B------:R-:W-:Y:S01]  /*124d0*/  ISETP.GE.AND P5, PT, R7, R2, PT ;  /* 0x000000020700720c */ /* 0x000fe20003fa6270 */
[C---:B------:R-:W-:Y:S01]  /*124e0*/  VIADD R7, R0.reuse, 0xb9 ;  /* 0x000000b900077836 */ /* 0x040fe20000000000 */
[----:B------:R-:W-:Y:S01]  /*124f0*/  FSEL R89, R87, -INF , !P2 ;  /* 0xff80000057597808 */ /* 0x000fe20005000000 */
[C---:B------:R-:W-:Y:S01]  /*12500*/  HMMA.16816.F32.BF16 R32, R8.reuse, R34, R20 ;  /* 0x000000220820723c */ /* 0x040fe20000041814 */
[----:B------:R-:W-:Y:S02]  /*12510*/  ISETP.GE.AND P2, PT, R5, R4, PT ;  /* 0x000000040500720c */ /* 0x000fe40003f46270 */
[----:B------:R-:W-:Y:S02]  /*12520*/  FSEL R81, R81, -INF , !P4 ;  /* 0xff80000051517808 */ /* 0x000fe40006000000 */
[----:B------:R-:W-:Y:S01]  /*12530*/  ISETP.GE.AND P4, PT, R5, R2, PT ;  /* 0x000000020500720c */ /* 0x000fe20003f86270 */
[----:B------:R-:W-:Y:S01]  /*12540*/  VIADD R5, R0, 0xc1 ;  /* 0x000000c100057836 */ /* 0x000fe20000000000 */
[----:B------:R-:W-:Y:S01]  /*12550*/  FSEL R134, R83, -INF , !P5 ;  /* 0xff80000053867808 */ /* 0x000fe20006800000 */
[----:B------:R-:W-:Y:S01]  /*12560*/  HMMA.16816.F32.BF16 R20, R8, R44, R16 ;  /* 0x0000002c0814723c */ /* 0x000fe20000041810 */
[----:B------:R-:W-:-:S02]  /*12570*/  FSEL R77, R77, -INF , !P2 ;  /* 0xff8000004d4d7808 */ /* 0x000fc40005000000 */
[C---:B------:R-:W-:Y:S02]  /*12580*/  ISETP.GE.AND P5, PT, R7.reuse, R4, PT ;  /* 0x000000040700720c */ /* 0x040fe40003fa6270 */
[----:B------:R-:W-:Y:S01]  /*12590*/  ISETP.GE.AND P2, PT, R7, R2, PT ;  /* 0x000000020700720c */ /* 0x000fe20003f46270 */
[C---:B------:R-:W-:Y:S01]  /*125a0*/  VIADD R7, R0.reuse, 0xc9 ;  /* 0x000000c900077836 */ /* 0x040fe20000000000 */
[----:B------:R-:W-:Y:S01]  /*125b0*/  FSEL R135, R79, -INF , !P4 ;  /* 0xff8000004f877808 */ /* 0x000fe20006000000 */
[----:B------:R-:W-:Y:S01]  /*125c0*/  HMMA.16816.F32.BF16 R12, R12, R58, RZ ;  /* 0x0000003a0c0c723c */ /* 0x000fe200000418ff */
[----:B------:R-:W-:Y:S02]  /*125d0*/  FSEL R73, R69, -INF , !P5 ;  /* 0xff80000045497808 */ /* 0x000fe40006800000 */
[C---:B------:R-:W-:Y:S02]  /*125e0*/  ISETP.GE.AND P4, PT, R5.reuse, R4, PT ;  /* 0x000000040500720c */ /* 0x040fe40003f86270 */
[----:B------:R-:W-:Y:S01]  /*125f0*/  ISETP.GE.AND P5, PT, R5, R2, PT ;  /* 0x000000020500720c */ /* 0x000fe20003fa6270 */
[----:B------:R-:W-:Y:S01]  /*12600*/  VIADD R5, R0, 0xd1 ;  /* 0x000000d100057836 */ /* 0x000fe20000000000 */
[----:B------:R-:W-:-:S02]  /*12610*/  FSEL R137, R71, -INF , !P2 ;  /* 0xff80000047897808 */ /* 0x000fc40005000000 */
[-C--:B------:R-:W-:Y:S02]  /*12620*/  ISETP.GE.AND P2, PT, R7, R4.reuse, PT ;  /* 0x000000040700720c */ /* 0x080fe40003f46270 */
[----:B------:R-:W-:Y:S02]  /*12630*/  FSEL R69, R65, -INF , !P4 ;  /* 0xff80000041457808 */ /* 0x000fe40006000000 */
[----:B------:R-:W-:Y:S02]  /*12640*/  FSEL R138, R67, -INF , !P5 ;  /* 0xff800000438a7808 */ /* 0x000fe40006800000 */
[----:B------:R-:W-:Y:S02]  /*12650*/  FSEL R65, R61, -INF , !P2 ;  /* 0xff8000003d417808 */ /* 0x000fe40005000000 */
[C---:B------:R-:W-:Y:S02]  /*12660*/  ISETP.GE.AND P5, PT, R5.reuse, R4, PT ;  /* 0x000000040500720c */ /* 0x040fe40003fa6270 */
[-C--:B------:R-:W-:Y:S01]  /*12670*/  ISETP.GE.AND P2, PT, R5, R2.reuse, PT ;  /* 0x000000020500720c */ /* 0x080fe20003f46270 */
[C---:B------:R-:W-:Y:S01]  /*12680*/  VIADD R5, R0.reuse, 0xd9 ;  /* 0x000000d900057836 */ /* 0x040fe20000000000 */
[----:B------:R-:W-:Y:S01]  /*12690*/  ISETP.GE.AND P4, PT, R7, R2, PT ;  /* 0x000000020700720c */ /* 0x000fe20003f86270 */
[----:B------:R-:W-:Y:S01]  /*126a0*/  VIADD R7, R0, 0xe1 ;  /* 0x000000e100077836 */ /* 0x000fe20000000000 */
[----:B------:R-:W-:Y:S01]  /*126b0*/  FSEL R61, R49, -INF , !P5 ;  /* 0xff800000313d7808 */ /* 0x000fe20006800000 */
[----:B------:R-:W-:Y:S01]  /*126c0*/  HMMA.16816.F32.BF16 R8, R8, R46, R12 ;  /* 0x0000002e0808723c */ /* 0x000fe2000004180c */
[----:B------:R-:W-:-:S02]  /*126d0*/  FSEL R168, R63, -INF , !P4 ;  /* 0xff8000003fa87808 */ /* 0x000fc40006000000 */
[C---:B------:R-:W-:Y:S02]  /*126e0*/  ISETP.GE.AND P4, PT, R5.reuse, R4, PT ;  /* 0x000000040500720c */ /* 0x040fe40003f86270 */
[----:B------:R-:W-:Y:S01]  /*126f0*/  ISETP.GE.AND P5, PT, R5, R2, PT ;  /* 0x000000020500720c */ /* 0x000fe20003fa6270 */
[----:B------:R-:W-:Y:S01]  /*12700*/  VIADD R5, R0, 0xe9 ;  /* 0x000000e900057836 */ /* 0x000fe20000000000 */
[----:B------:R-:W-:Y:S02]  /*12710*/  FSEL R169, R51, -INF , !P2 ;  /* 0xff80000033a97808 */ /* 0x000fe40005000000 */
[----:B------:R-:W-:Y:S02]  /*12720*/  ISETP.GE.AND P2, PT, R7, R4, PT ;  /* 0x000000040700720c */ /* 0x000fe40003f46270 */
[----:B------:R-:W-:Y:S02]  /*12730*/  FSEL R55, R29, -INF , !P4 ;  /* 0xff8000001d377808 */ /* 0x000fe40006000000 */
[----:B------:R-:W-:-:S02]  /*12740*/  ISETP.GE.AND P4, PT, R7, R2, PT ;  /* 0x000000020700720c */ /* 0x000fc40003f86270 */
[----:B------:R-:W-:Y:S02]  /*12750*/  FSEL R170, R31, -INF , !P5 ;  /* 0xff8000001faa7808 */ /* 0x000fe40006800000 */
[----:B------:R-:W-:Y:S02]  /*12760*/  FSEL R57, R25, -INF , !P2 ;  /* 0xff80000019397808 */ /* 0x000fe40005000000 */
[C---:B------:R-:W-:Y:S02]  /*12770*/  ISETP.GE.AND P5, PT, R5.reuse, R4, PT ;  /* 0x000000040500720c */ /* 0x040fe40003fa6270 */
[----:B------:R-:W-:Y:S01]  /*12780*/  ISETP.GE.AND P2, PT, R5, R2, PT ;  /* 0x000000020500720c */ /* 0x000fe20003f46270 */
[C---:B------:R-:W-:Y:S01]  /*12790*/  VIADD R5, R0.reuse, 0xf1 ;  /* 0x000000f100057836 */ /* 0x040fe20000000000 */
[----:B------:R-:W-:Y:S02]  /*127a0*/  FSEL R173, R27, -INF , !P4 ;  /* 0xff8000001bad7808 */ /* 0x000fe40006000000 */
[----:B------:R-:W-:-:S02]  /*127b0*/  ISETP.GE.AND P4, PT, R0, R4, PT ;  /* 0x000000040000720c */ /* 0x000fc40003f86270 */
[----:B------:R-:W-:Y:S02]  /*127c0*/  FSEL R83, R33, -INF , !P5 ;  /* 0xff80000021537808 */ /* 0x000fe40006800000 */
[----:B------:R-:W-:Y:S02]  /*127d0*/  FSEL R25, R196, -INF , !P4 ;  /* 0xff800000c4197808 */ /* 0x000fe40006000000 */
[----:B------:R-:W-:Y:S02]  /*127e0*/  FSEL R174, R35, -INF , !P2 ;  /* 0xff80000023ae7808 */ /* 0x000fe40005000000 */
[CC--:B------:R-:W-:Y:S02]  /*127f0*/  ISETP.GE.AND P4, PT, R5.reuse, R2.reuse, PT ;  /* 0x000000020500720c */ /* 0x0c0fe40003f86270 */
[C---:B------:R-:W-:Y:S01]  /*12800*/  ISETP.GE.AND P5, PT, R0.reuse, R2, PT ;  /* 0x000000020000720c */ /* 0x040fe20003fa6270 */
[----:B------:R-:W-:Y:S01]  /*12810*/  VIADD R0, R0, 0xf9 ;  /* 0x000000f900007836 */ /* 0x000fe20000000000 */
[----:B------:R-:W-:-:S02]  /*12820*/  ISETP.GE.AND P2, PT, R5, R4, PT ;  /* 0x000000040500720c */ /* 0x000fc40003f46270 */
[C-C-:B------:R-:W-:Y:S02]  /*12830*/  LOP3.LUT R7, R6.reuse, 0x10, R72.reuse, 0xfe, !PT ;  /* 0x0000001006077812 */ /* 0x140fe400078efe48 */
[----:B------:R-:W-:Y:S02]  /*12840*/  LOP3.LUT R5, R6, 0x18, R72, 0xfe, !PT ;  /* 0x0000001806057812 */ /* 0x000fe400078efe48 */
[----:B------:R-:W-:Y:S02]  /*12850*/  FSEL R175, R23, -INF , !P4 ;  /* 0xff80000017af7808 */ /* 0x000fe40006000000 */
[----:B------:R-:W-:Y:S02]  /*12860*/  FSEL R49, R198, -INF , !P5 ;  /* 0xff800000c6317808 */ /* 0x000fe40006800000 */
[----:B------:R-:W-:Y:S02]  /*12870*/  FSEL R139, R21, -INF , !P2 ;  /* 0xff800000158b7808 */ /* 0x000fe40005000000 */
[----:B------:R-:W-:-:S02]  /*12880*/  FSEL R23, R192, -INF , !P6 ;  /* 0xff800000c0177808 */ /* 0x000fc40007000000 */
[C---:B------:R-:W-:Y:S02]  /*12890*/  ISETP.GE.AND P5, PT, R7.reuse, R4, PT ;  /* 0x000000040700720c */ /* 0x040fe40003fa6270 */
[----:B------:R-:W-:Y:S02]  /*128a0*/  ISETP.GE.AND P2, PT, R7, R2, PT ;  /* 0x000000020700720c */ /* 0x000fe40003f46270 */
[C---:B------:R-:W-:Y:S02]  /*128b0*/  ISETP.GE.AND P4, PT, R5.reuse, R4, PT ;  /* 0x000000040500720c */ /* 0x040fe40003f86270 */
[----:B------:R-:W-:Y:S02]  /*128c0*/  ISETP.GE.AND P6, PT, R5, R2, PT ;  /* 0x000000020500720c */ /* 0x000fe40003fc6270 */
[C-C-:B------:R-:W-:Y:S02]  /*128d0*/  LOP3.LUT R7, R6.reuse, 0x20, R72.reuse, 0xfe, !PT ;  /* 0x0000002006077812 */ /* 0x140fe400078efe48 */
[----:B------:R-:W-:-:S02]  /*128e0*/  LOP3.LUT R5, R6, 0x28, R72, 0xfe, !PT ;  /* 0x0000002806057812 */ /* 0x000fc400078efe48 */
[----:B------:R-:W-:Y:S02]  /*128f0*/  FSEL R51, R194, -INF , !P3 ;  /* 0xff800000c2337808 */ /* 0x000fe40005800000 */
[----:B------:R-:W-:Y:S02]  /*12900*/  FSEL R27, R188, -INF , !P5 ;  /* 0xff800000bc1b7808 */ /* 0x000fe40006800000 */
[----:B------:R-:W-:Y:S02]  /*12910*/  FSEL R52, R190, -INF , !P2 ;  /* 0xff800000be347808 */ /* 0x000fe40005000000 */
[----:B------:R-:W-:Y:S02]  /*12920*/  FSEL R29, R184, -INF , !P4 ;  /* 0xff800000b81d7808 */ /* 0x000fe40006000000 */
[C---:B------:R-:W-:Y:S02]  /*12930*/  ISETP.GE.AND P3, PT, R7.reuse, R4, PT ;  /* 0x000000040700720c */ /* 0x040fe40003f66270 */
[----:B------:R-:W-:-:S02]  /*12940*/  ISETP.GE.AND P5, PT, R7, R2, PT ;  /* 0x000000020700720c */ /* 0x000fc40003fa6270 */
[C---:B------:R-:W-:Y:S02]  /*12950*/  ISETP.GE.AND P2, PT, R5.reuse, R4, PT ;  /* 0x000000040500720c */ /* 0x040fe40003f46270 */
[----:B------:R-:W-:Y:S02]  /*12960*/  ISETP.GE.AND P4, PT, R5, R2, PT ;  /* 0x000000020500720c */ /* 0x000fe40003f86270 */
[C-C-:B------:R-:W-:Y:S02]  /*12970*/  LOP3.LUT R7, R6.reuse, 0x30, R72.reuse, 0xfe, !PT ;  /* 0x0000003006077812 */ /* 0x140fe400078efe48 */
[----:B------:R-:W-:Y:S02]  /*12980*/  LOP3.LUT R5, R6, 0x38, R72, 0xfe, !PT ;  /* 0x0000003806057812 */ /* 0x000fe400078efe48 */
[----:B------:R-:W-:Y:S02]  /*12990*/  FSEL R53, R186, -INF , !P6 ;  /* 0xff800000ba357808 */ /* 0x000fe40007000000 */
[----:B------:R-:W-:-:S02]  /*129a0*/  FSEL R31, R180, -INF , !P3 ;  /* 0xff800000b41f7808 */ /* 0x000fc40005800000 */
[----:B------:R-:W-:Y:S02]  /*129b0*/  FSEL R54, R182, -INF , !P5 ;  /* 0xff800000b6367808 */ /* 0x000fe40006800000 */
[----:B------:R-:W-:Y:S02]  /*129c0*/  FSEL R33, R176, -INF , !P2 ;  /* 0xff800000b0217808 */ /* 0x000fe40005000000 */
[C---:B------:R-:W-:Y:S02]  /*129d0*/  ISETP.GE.AND P6, PT, R7.reuse, R4, PT ;  /* 0x000000040700720c */ /* 0x040fe40003fc6270 */
[----:B------:R-:W-:Y:S02]  /*129e0*/  ISETP.GE.AND P3, PT, R7, R2, PT ;  /* 0x000000020700720c */ /* 0x000fe40003f66270 */
[C---:B------:R-:W-:Y:S02]  /*129f0*/  ISETP.GE.AND P5, PT, R5.reuse, R4, PT ;  /* 0x000000040500720c */ /* 0x040fe40003fa6270 */
        /* <DEDUP_REMOVED lines=82> */
[C-C-:B------:R-:W-:Y:S02]  /*12f20*/  LOP3.LUT R5, R6.reuse, 0xc8, R72.reuse, 0xfe, !PT ;  /* 0x000000c806057812 */ /* 0x140fe400078efe48 */
[----:B------:R-:W-:Y:S02]  /*12f30*/  LOP3.LUT R16, R6, 0xd0, R72, 0xfe, !PT ;  /* 0x000000d006107812 */ /* 0x000fe400078efe48 */
[----:B------:R-:W-:-:S02]  /*12f40*/  FSEL R82, R82, -INF , !P3 ;  /* 0xff80000052527808 */ /* 0x000fc40005800000 */
        /* <DEDUP_REMOVED lines=8> */
[----:B------:R-:W-:Y:S02]  /*12fd0*/  ISETP.GE.AND P6, PT, R16, R4, PT ;  /* 0x000000041000720c */ /* 0x000fe40003fc6270 */
[C-C-:B------:R-:W-:Y:S02]  /*12fe0*/  LOP3.LUT R7, R6.reuse, 0xd8, R72.reuse, 0xfe, !PT ;  /* 0x000000d806077812 */ /* 0x140fe400078efe48 */
[----:B------:R-:W-:Y:S02]  /*12ff0*/  LOP3.LUT R5, R6, 0xe0, R72, 0xfe, !PT ;  /* 0x000000e006057812 */ /* 0x000fe400078efe48 */
[----:B------:R-:W-:-:S02]  /*13000*/  FSEL R64, R64, -INF , !P3 ;  /* 0xff80000040407808 */ /* 0x000fc40005800000 */
[----:B------:R-:W-:Y:S02]  /*13010*/  FSEL R79, R66, -INF , !P5 ;  /* 0xff800000424f7808 */ /* 0x000fe40006800000 */
[----:B------:R-:W-:Y:S02]  /*13020*/  FSEL R60, R60, -INF , !P2 ;  /* 0xff8000003c3c7808 */ /* 0x000fe40005000000 */
[----:B------:R-:W-:Y:S02]  /*13030*/  FSEL R87, R62, -INF , !P4 ;  /* 0xff8000003e577808 */ /* 0x000fe40006000000 */
[----:B------:R-:W-:Y:S02]  /*13040*/  FSEL R48, R48, -INF , !P6 ;  /* 0xff80000030307808 */ /* 0x000fe40007000000 */
[----:B------:R-:W-:Y:S02]  /*13050*/  ISETP.GE.AND P3, PT, R16, R2, PT ;  /* 0x000000021000720c */ /* 0x000fe40003f66270 */
[----:B------:R-:W-:-:S02]  /*13060*/  ISETP.GE.AND P5, PT, R7, R4, PT ;  /* 0x000000040700720c */ /* 0x000fc40003fa6270 */
[----:B------:R-:W-:Y:S02]  /*13070*/  ISETP.GE.AND P2, PT, R7, R2, PT ;  /* 0x000000020700720c */ /* 0x000fe40003f46270 */
[C---:B------:R-:W-:Y:S02]  /*13080*/  ISETP.GE.AND P4, PT, R5.reuse, R4, PT ;  /* 0x000000040500720c */ /* 0x040fe40003f86270 */
[----:B------:R-:W-:Y:S02]  /*13090*/  ISETP.GE.AND P6, PT, R5, R2, PT ;  /* 0x000000020500720c */ /* 0x000fe40003fc6270 */
[C-C-:B------:R-:W-:Y:S02]  /*130a0*/  LOP3.LUT R7, R6.reuse, 0xe8, R72.reuse, 0xfe, !PT ;  /* 0x000000e806077812 */ /* 0x140fe400078efe48 */
[----:B------:R-:W-:Y:S02]  /*130b0*/  LOP3.LUT R5, R6, 0xf0, R72, 0xfe, !PT ;  /* 0x000000f006057812 */ /* 0x000fe400078efe48 */
[----:B------:R-:W-:-:S02]  /*130c0*/  FSEL R93, R50, -INF , !P3 ;  /* 0xff800000325d7808 */ /* 0x000fc40005800000 */
[----:B------:R-:W-:Y:S02]  /*130d0*/  FSEL R28, R28, -INF , !P5 ;  /* 0xff8000001c1c7808 */ /* 0x000fe40006800000 */
[----:B------:R-:W-:Y:S02]  /*130e0*/  FSEL R100, R30, -INF , !P2 ;  /* 0xff8000001e647808 */ /* 0x000fe40005000000 */
[C---:B------:R-:W-:Y:S02]  /*130f0*/  ISETP.GE.AND P3, PT, R7.reuse, R4, PT ;  /* 0x000000040700720c */ /* 0x040fe40003f66270 */
[----:B------:R-:W-:Y:S02]  /*13100*/  ISETP.GE.AND P5, PT, R7, R2, PT ;  /* 0x000000020700720c */ /* 0x000fe40003fa6270 */
[----:B------:R-:W-:Y:S02]  /*13110*/  ISETP.GE.AND P2, PT, R5, R4, PT ;  /* 0x000000040500720c */ /* 0x000fe40003f46270 */
[----:B------:R-:W-:-:S02]  /*13120*/  LOP3.LUT R7, R6, 0xf8, R72, 0xfe, !PT ;  /* 0x000000f806077812 */ /* 0x000fc400078efe48 */
[----:B------:R-:W-:Y:S02]  /*13130*/  FSEL R24, R24, -INF , !P4 ;  /* 0xff80000018187808 */ /* 0x000fe40006000000 */
[----:B------:R-:W-:Y:S02]  /*13140*/  FSEL R108, R26, -INF , !P6 ;  /* 0xff8000001a6c7808 */ /* 0x000fe40007000000 */
[----:B------:R-:W-:Y:S02]  /*13150*/  FSEL R32, R32, -INF , !P3 ;  /* 0xff80000020207808 */ /* 0x000fe40005800000 */
[----:B------:R-:W-:Y:S02]  /*13160*/  FSEL R112, R34, -INF , !P5 ;  /* 0xff80000022707808 */ /* 0x000fe40006800000 */
[----:B------:R-:W-:Y:S02]  /*13170*/  FSEL R70, R20, -INF , !P2 ;  /* 0xff80000014467808 */ /* 0x000fe40005000000 */
[----:B------:R-:W-:-:S02]  /*13180*/  ISETP.GE.AND P4, PT, R5, R2, PT ;  /* 0x000000020500720c */ /* 0x000fc40003f86270 */
[C---:B------:R-:W-:Y:S02]  /*13190*/  ISETP.GE.AND P6, PT, R7.reuse, R4, PT ;  /* 0x000000040700720c */ /* 0x040fe40003fc6270 */
[----:B------:R-:W-:Y:S02]  /*131a0*/  ISETP.GE.AND P3, PT, R7, R2, PT ;  /* 0x000000020700720c */ /* 0x000fe40003f66270 */
[C---:B------:R-:W-:Y:S02]  /*131b0*/  ISETP.GE.AND P5, PT, R0.reuse, R4, PT ;  /* 0x000000040000720c */ /* 0x040fe40003fa6270 */
[----:B------:R-:W-:Y:S02]  /*131c0*/  ISETP.GE.AND P2, PT, R0, R2, PT ;  /* 0x000000020000720c */ /* 0x000fe40003f46270 */
[----:B------:R-:W-:Y:S02]  /*131d0*/  FSEL R120, R22, -INF , !P4 ;  /* 0xff80000016787808 */ /* 0x000fe40006000000 */
[----:B------:R-:W-:-:S02]  /*131e0*/  FSEL R116, R9, -INF , !P5 ;  /* 0xff80000009747808 */ /* 0x000fc40006800000 */
[----:B------:R-:W-:Y:S02]  /*131f0*/  FSEL R128, R11, -INF , !P2 ;  /* 0xff8000000b807808 */ /* 0x000fe40005000000 */
[----:B------:R-:W-:Y:S02]  /*13200*/  FSEL R104, R8, -INF , !P6 ;  /* 0xff80000008687808 */ /* 0x000fe40007000000 */
[----:B------:R-:W-:Y:S01]  /*13210*/  FSEL R124, R10, -INF , !P3 ;  /* 0xff8000000a7c7808 */ /* 0x000fe20005800000 */
[----:B------:R-:W-:Y:S06]  /*13220*/  @!P1 BRA `(.L_x_964) ;  /* 0x0000000800909947 */ /* 0x000fec0003800000 */
[----:B------:R-:W-:Y:S01]  /*13230*/  PLOP3.LUT P1, PT, PT, PT, UP0, 0x40, 0x0 ;  /* 0x000000000000781c */ /* 0x000fe20003f2e808 */
[----:B------:R-:W-:-:S12]  /*13240*/  ULDC.64 UR6, c[0x0][0x208] ;  /* 0x0000820000067ab9 */ /* 0x000fd80000000a00 */
[----:B------:R-:W-:Y:S05]  /*13250*/  @P1 BRA `(.L_x_965) ;  /* 0x0000000000f41947 */ /* 0x000fea0003800000 */
[----:B------:R-:W1:Y:S01]  /*13260*/  LDC R11, c[0x0][0x380] ;  /* 0x0000e000ff0b7b82 */ /* 0x000e620000000800 */
[C---:B------:R-:W-:Y:S01]  /*13270*/  IADD3 R9, R6.reuse, -0x100, RZ ;  /* 0xffffff0006097810 */ /* 0x040fe20007ffe0ff */
        /* <DEDUP_REMOVED lines=39> */
[----:B------:R-:W-:Y:S01]  /*134f0*/  IMAD.WIDE R6, R0, 0x4, R242 ;  /* 0x0000000400067825 */ /* 0x000fe200078e02f2 */
[----:B------:R1:W2:Y:S04]  /*13500*/  LDG.E R8, desc[UR6][R4.64] ;  /* 0x0000000604087981 */ /* 0x0002a8000c1e1900 */
[----:B------:R3:W2:Y:S01]  /*13510*/  LDG.E R5, desc[UR6][R6.64] ;  /* 0x0000000606057981 */ /* 0x0006a2000c1e1900 */
[----:B------:R-:W-:Y:S01]  /*13520*/  IADD3 R0, R2, -R0, RZ ;  /* 0x8000000002007210 */ /* 0x000fe20007ffe0ff */
[----:B------:R-:W-:-:S04]  /*13530*/  IMAD.U32 R2, RZ, RZ, UR4 ;  /* 0x00000004ff027e24 */ /* 0x000fc8000f8e00ff */
[----:B------:R-:W-:-:S05]  /*13540*/  IMAD R0, R0, R11, -0x100 ;  /* 0xffffff0000007424 */ /* 0x000fca00078e020b */
[----:B-1----:R-:W-:-:S05]  /*13550*/  SHF.R.S32.HI R4, RZ, 0x1f, R0 ;  /* 0x0000001fff047819 */ /* 0x002fca0000011400 */
[-C--:B------:R-:W-:Y:S01]  /*13560*/  IMAD R4, R4, R2.reuse, RZ ;  /* 0x0000000204047224 */ /* 0x080fe200078e02ff */
[----:B---3--:R-:W1:Y:S01]  /*13570*/  LDC.64 R6, c[0x0][0x230] ;  /* 0x00008c00ff067b82 */ /* 0x008e620000000a00 */
[----:B--2---:R-:W-:Y:S02]  /*13580*/  IADD3 R9, -R8, R5, RZ ;  /* 0x0000000508097210 */ /* 0x004fe40007ffe1ff */
[C---:B------:R-:W-:Y:S02]  /*13590*/  IMAD R8, R0.reuse, UR5, R4 ;  /* 0x0000000500087c24 */ /* 0x040fe4000f8e0204 */
[----:B------:R-:W-:Y:S01]  /*135a0*/  IMAD.WIDE.U32 R4, R0, R2, RZ ;  /* 0x0000000200047225 */ /* 0x000fe200078e00ff */
[----:B------:R-:W-:-:S03]  /*135b0*/  SHF.R.S32.HI R10, RZ, 0x1f, R9 ;  /* 0x0000001fff0a7819 */ /* 0x000fc60000011409 */
[----:B------:R-:W-:Y:S02]  /*135c0*/  IMAD.IADD R5, R5, 0x1, R8 ;  /* 0x0000000105057824 */ /* 0x000fe400078e0208 */
[----:B-1----:R-:W-:-:S04]  /*135d0*/  IMAD R0, R10, R6, RZ ;  /* 0x000000060a007224 */ /* 0x002fc800078e02ff */
[C---:B------:R-:W-:Y:S02]  /*135e0*/  IMAD R0, R9.reuse, R7, R0 ;  /* 0x0000000709007224 */ /* 0x040fe400078e0200 */
[----:B------:R-:W-:-:S05]  /*135f0*/  IMAD.WIDE.U32 R6, R9, R6, R4 ;  /* 0x0000000609067225 */ /* 0x000fca00078e0004 */
[----:B------:R-:W-:Y:S01]  /*13600*/  IADD3 R4, R7, R0, RZ ;  /* 0x0000000007047210 */ /* 0x000fe20007ffe0ff */
[----:B------:R-:W-:Y:S01]  /*13610*/  IMAD.MOV.U32 R0, RZ, RZ, R6 ;  /* 0x000000ffff007224 */ /* 0x000fe200078e0006 */
[----:B------:R-:W-:Y:S06]  /*13620*/  BRA `(.L_x_966) ;  /* 0x0000000000107947 */ /* 0x000fec0003800000 */
.L_x_965:
[----:B------:R-:W1:Y:S02]  /*13630*/  LDC R2, c[0x0][0x248] ;  /* 0x00009200ff027b82 */ /* 0x000e640000000800 */
[----:B-1----:R-:W-:-:S05]  /*13640*/  IMAD.SHL.U32 R0, R2, 0x100, RZ ;  /* 0x0000010002007824 */ /* 0x002fca00078e00ff */
[----:B------:R-:W-:-:S04]  /*13650*/  IADD3 R0, -R0, RZ, RZ ;  /* 0x000000ff00007210 */ /* 0x000fc80007ffe1ff */
[----:B------:R-:W-:-:S07]  /*13660*/  SHF.R.S32.HI R4, RZ, 0x1f, R0 ;  /* 0x0000001fff047819 */ /* 0x000fce0000011400 */
.L_x_966:
[----:B------:R-:W1:Y:S01]  /*13670*/  @!P0 LDC R12, c[0x0][0x24c] ;  /* 0x00009300ff0c8b82 */ /* 0x000e620000000800 */
[----:B------:R-:W-:Y:S01]  /*13680*/  @!P0 IADD3 R5, P1, R245, R0, RZ ;  /* 0x00000000f5058210 */ /* 0x000fe20007f3e0ff */
[--C-:B------:R-:W-:Y:S01]  /*13690*/  @!P0 IMAD.MOV.U32 R7, RZ, RZ, R4.reuse ;  /* 0x000000ffff078224 */ /* 0x100fe200078e0004 */
[----:B------:R2:W-:Y:S01]  /*136a0*/  @P0 STS [R237+0x1004], RZ ;  /* 0x001004ffed000388 */ /* 0x0005e20000000800 */
[----:B------:R-:W-:Y:S02]  /*136b0*/  BSSY B0, `(.L_x_967) ;  /* 0x0000058000007945 */ /* 0x000fe40003800000 */
[----:B------:R-:W-:Y:S01]  /*136c0*/  @!P0 IMAD.X R6, R248, 0x1, R4, P1 ;  /* 0x00000001f8068824 */ /* 0x000fe200008e0604 */
[CC--:B------:R-:W-:Y:S01]  /*136d0*/  @!P0 LEA R8, P1, R5.reuse, R240.reuse, 0x1 ;  /* 0x000000f005088211 */ /* 0x0c0fe200078208ff */
[----:B------:R-:W3:Y:S01]  /*136e0*/  @!P0 LDC R13, c[0x0][0x24c] ;  /* 0x00009300ff0d8b82 */ /* 0x000ee20000000800 */
[----:B------:R2:W-:Y:S02]  /*136f0*/  @P0 STS.64 [R237+0x1008], RZ ;  /* 0x001008ffed000388 */ /* 0x0005e40000000a00 */
[-C--:B------:R-:W-:Y:S01]  /*13700*/  @!P0 LEA.HI.X R9, R5, R241.reuse, R6, 0x1, P1 ;  /* 0x000000f105098211 */ /* 0x080fe200008f0c06 */
[----:B------:R-:W-:Y:S01]  /*13710*/  @!P0 IMAD.MOV.U32 R6, RZ, RZ, R0 ;  /* 0x000000ffff068224 */ /* 0x000fe200078e0000 */
[C---:B------:R-:W-:Y:S01]  /*13720*/  @!P0 LEA R10, P1, R0.reuse, R240, 0x1 ;  /* 0x000000f0000a8211 */ /* 0x040fe200078208ff */
[----:B------:R2:W-:Y:S02]  /*13730*/  @P0 STS [R237+0x1000], RZ ;  /* 0x001000ffed000388 */ /* 0x0005e40000000800 */
[----:B------:R-:W4:Y:S01]  /*13740*/  @!P0 LDC R15, c[0x0][0x24c] ;  /* 0x00009300ff0f8b82 */ /* 0x000f220000000800 */
[----:B------:R-:W-:Y:S01]  /*13750*/  @!P0 LEA.HI.X R11, R0, R241, R4, 0x1, P1 ;  /* 0x000000f1000b8211 */ /* 0x000fe200008f0c04 */
[C---:B------:R-:W-:Y:S01]  /*13760*/  @!P0 IMAD.WIDE.U32 R6, R2.reuse, 0x60, R6 ;  /* 0x0000006002068825 */ /* 0x040fe200078e0006 */
[----:B------:R-:W-:-:S03]  /*13770*/  @!P0 LEA R5, P1, R2, R0, 0x6 ;  /* 0x0000000002058211 */ /* 0x000fc600078230ff */
[----:B------:R-:W-:Y:S01]  /*13780*/  @!PT LDS RZ, [RZ] ;  /* 0x00000000fffff984 */ /* 0x000fe20000000800 */
[----:B------:R-:W-:Y:S01]  /*13790*/  @!PT LDS RZ, [RZ] ;  /* 0x00000000fffff984 */ /* 0x000fe20000000800 */
[----:B------:R-:W-:Y:S01]  /*137a0*/  @!PT LDS RZ, [RZ] ;  /* 0x00000000fffff984 */ /* 0x000fe20000000800 */
[----:B------:R3:W-:Y:S01]  /*137b0*/  @!P0 LDGSTS.E.BYPASS.LTC128B.128 [R237+0x1000], desc[UR6][R10.64] ;  /* 0x010000000aed8fae */ /* 0x0007e2000b901d46 */
[----:B------:R-:W-:Y:S01]  /*137c0*/  @!P0 LEA R18, P2, R5, R240, 0x1 ;  /* 0x000000f005128211 */ /* 0x000fe200078408ff */
[----:B------:R-:W5:Y:S01]  /*137d0*/  @!P0 LDC R20, c[0x0][0x24c] ;  /* 0x00009300ff148b82 */ /* 0x000f620000000800 */
[----:B-1----:R-:W-:Y:S01]  /*137e0*/  @!P0 IMAD R12, R12, 0x60, RZ ;  /* 0x000000600c0c8824 */ /* 0x002fe200078e02ff */
[----:B------:R2:W-:Y:S03]  /*137f0*/  @P0 STS.128 [R237+0x1800], RZ ;  /* 0x001800ffed000388 */ /* 0x0005e60000000c00 */
[----:B------:R-:W-:Y:S01]  /*13800*/  @!P0 IMAD.IADD R7, R12, 0x1, R7 ;  /* 0x000000010c078824 */ /* 0x000fe200078e0207 */
[----:B------:R-:W-:Y:S01]  /*13810*/  @!PT LDS RZ, [RZ] ;  /* 0x00000000fffff984 */ /* 0x000fe20000000800 */
[----:B------:R-:W-:Y:S01]  /*13820*/  @!PT LDS RZ, [RZ] ;  /* 0x00000000fffff984 */ /* 0x000fe20000000800 */
[----:B------:R-:W-:Y:S01]  /*13830*/  @!PT LDS RZ, [RZ] ;  /* 0x00000000fffff984 */ /* 0x000fe20000000800 */
[----:B------:R1:W-:Y:S02]  /*13840*/  @!P0 LDGSTS.E.BYPASS.LTC128B.128 [R237+0x1800], desc[UR6][R8.64] ;  /* 0x0180000008ed8fae */ /* 0x0003e4000b901d46 */
[----:B------:R-:W2:Y:S02]  /*13850*/  @!P0 LDC R21, c[0x0][0x24c] ;  /* 0x00009300ff158b82 */ /* 0x000ea40000000800 */
[----:B------:R1:W-:Y:S01]  /*13860*/  @P0 STS.128 [R237+0x2000], RZ ;  /* 0x002000ffed000388 */ /* 0x0003e20000000c00 */
[----:B---3--:R-:W-:Y:S01]  /*13870*/  @!P0 LEA.HI.X R10, R2, R4, R13, 0x6, P1 ;  /* 0x00000004020a8211 */ /* 0x008fe200008f340d */
[----:B------:R-:W-:Y:S01]  /*13880*/  @!P0 IMAD.MOV.U32 R11, RZ, RZ, R4 ;  /* 0x000000ffff0b8224 */ /* 0x000fe200078e0004 */
[C---:B------:R-:W-:Y:S01]  /*13890*/  @!P0 LEA R16, P1, R6.reuse, R240, 0x1 ;  /* 0x000000f006108211 */ /* 0x040fe200078208ff */
[----:B----4-:R-:W-:Y:S01]  /*138a0*/  @!P0 IMAD R13, R15, 0xa0, RZ ;  /* 0x000000a00f0d8824 */ /* 0x010fe200078e02ff */
[-C--:B------:R-:W-:Y:S01]  /*138b0*/  @!P0 LEA.HI.X R19, R5, R241.reuse, R10, 0x1, P2 ;  /* 0x000000f105138211 */ /* 0x080fe200010f0c0a */
[--C-:B------:R-:W-:Y:S01]  /*138c0*/  @!P0 IMAD.MOV.U32 R10, RZ, RZ, R0.reuse ;  /* 0x000000ffff0a8224 */ /* 0x100fe200078e0000 */
[-C--:B------:R-:W-:Y:S01]  /*138d0*/  @!P0 LEA.HI.X R17, R6, R241.reuse, R7, 0x1, P1 ;  /* 0x000000f106118211 */ /* 0x080fe200008f0c07 */
[----:B------:R-:W-:Y:S01]  /*138e0*/  @!P0 IMAD.MOV.U32 R6, RZ, RZ, R0 ;  /* 0x000000ffff068224 */ /* 0x000fe200078e0000 */
[C---:B------:R-:W-:Y:S01]  /*138f0*/  @!P0 LEA R5, P1, R2.reuse, R0, 0x7 ;  /* 0x0000000002058211 */ /* 0x040fe200078238ff */
[----:B------:R-:W-:Y:S01]  /*13900*/  @!P0 IMAD.MOV.U32 R7, RZ, RZ, R4 ;  /* 0x000000ffff078224 */ /* 0x000fe200078e0004 */
[----:B------:R-:W-:Y:S01]  /*13910*/  @!PT LDS RZ, [RZ] ;  /* 0x00000000fffff984 */ /* 0x000fe20000000800 */
[----:B------:R-:W-:Y:S01]  /*13920*/  @!PT LDS RZ, [RZ] ;  /* 0x00000000fffff984 */ /* 0x000fe20000000800 */
[----:B------:R-:W-:Y:S01]  /*13930*/  @!PT LDS RZ, [RZ] ;  /* 0x00000000fffff984 */ /* 0x000fe20000000800 */
[----:B------:R3:W-:Y:S02]  /*13940*/  @!P0 LDGSTS.E.BYPASS.LTC128B.128 [R237+0x2000], desc[UR6][R18.64] ;  /* 0x0200000012ed8fae */ /* 0x0007e4000b901d46 */
[C---:B------:R-:W-:Y:S01]  /*13950*/  @!P0 LEA R14, P3, R5.reuse, R240, 0x1 ;  /* 0x000000f0050e8211 */ /* 0x040fe200078608ff */
[C---:B-1----:R-:W-:Y:S01]  /*13960*/  @!P0 IMAD.WIDE.U32 R8, R2.reuse, 0xa0, R6 ;  /* 0x000000a002088825 */ /* 0x042fe200078e0006 */
[C---:B--2---:R-:W-:Y:S01]  /*13970*/  @!P0 LEA.HI.X R15, R2.reuse, R4, R21, 0x7, P1 ;  /* 0x00000004020f8211 */ /* 0x044fe200008f3c15 */
[----:B------:R3:W-:Y:S02]  /*13980*/  @P0 STS.128 [R237+0x2800], RZ ;  /* 0x002800ffed000388 */ /* 0x0007e40000000c00 */
[----:B------:R-:W-:Y:S01]  /*13990*/  @!P0 IMAD.WIDE.U32 R6, R2, 0xc0, R10 ;  /* 0x000000c002068825 */ /* 0x000fe200078e000a */
[-C--:B------:R-:W-:Y:S01]  /*139a0*/  @!P0 LEA R12, P2, R8, R240.reuse, 0x1 ;  /* 0x000000f0080c8211 */ /* 0x080fe200078408ff */
[----:B------:R-:W-:Y:S01]  /*139b0*/  @!PT LDS RZ, [RZ] ;  /* 0x00000000fffff984 */ /* 0x000fe20000000800 */
[----:B------:R-:W-:Y:S01]  /*139c0*/  @!PT LDS RZ, [RZ] ;  /* 0x00000000fffff984 */ /* 0x000fe20000000800 */
[----:B------:R-:W-:Y:S01]  /*139d0*/  @!PT LDS RZ, [RZ] ;  /* 0x00000000fffff984 */ /* 0x000fe20000000800 */
[----:B------:R3:W-:Y:S01]  /*139e0*/  @!P0 LDGSTS.E.BYPASS.LTC128B.128 [R237+0x2800], desc[UR6][R16.64] ;  /* 0x0280000010ed8fae */ /* 0x0007e2000b901d46 */
[----:B------:R-:W-:Y:S01]  /*139f0*/  @!P0 LEA.HI.X R15, R5, R241, R15, 0x1, P3 ;  /* 0x000000f1050f8211 */ /* 0x000fe200018f0c0f */
[----:B-----5:R-:W-:Y:S01]  /*13a00*/  @!P0 IMAD R11, R20, 0xc0, RZ ;  /* 0x000000c0140b8824 */ /* 0x020fe200078e02ff */
[----:B------:R-:W-:Y:S01]  /*13a10*/  @!P0 LEA R10, P1, R6, R240, 0x1 ;  /* 0x000000f0060a8211 */ /* 0x000fe200078208ff */
[----:B------:R-:W-:Y:S01]  /*13a20*/  @!P0 IMAD.IADD R13, R13, 0x1, R9 ;  /* 0x000000010d0d8824 */ /* 0x000fe200078e0209 */
[----:B------:R3:W-:Y:S01]  /*13a30*/  @P0 STS.128 [R237+0x3000], RZ ;  /* 0x003000ffed000388 */ /* 0x0007e20000000c00 */
[----:B------:R-:W-:-:S03]  /*13a40*/  @!P0 IMAD.IADD R11, R11, 0x1, R7 ;  /* 0x000000010b0b8824 */ /* 0x000fc600078e0207 */
[-C--:B------:R-:W-:Y:S01]  /*13a50*/  @!P0 LEA.HI.X R13, R8, R241.reuse, R13, 0x1, P2 ;  /* 0x000000f1080d8211 */ /* 0x080fe200010f0c0d */
        /* <DEDUP_REMOVED lines=17> */
[----:B------:R-:W-:Y:S01]  /*13b70*/  MOV R7, R4 ;  /* 0x0000000400077202 */ /* 0x000fe20000000f00 */
[----:B------:R-:W-:Y:S01]  /*13b80*/  ULDC UR4, c[0x0][0x24c] ;  /* 0x0000930000047ab9 */ /* 0x000fe20000000800 */
[----:B------:R-:W-:Y:S01]  /*13b90*/  IMAD.MOV.U32 R6, RZ, RZ, R0 ;  /* 0x000000ffff067224 */ /* 0x000fe200078e0000 */
[----:B------:R-:W-:-:S03]  /*13ba0*/  UIMAD UR4, UR4, 0xe0, URZ ;  /* 0x000000e0040478a4 */ /* 0x000fc6000f8e023f */
[----:B------:R-:W-:-:S04]  /*13bb0*/  IMAD.WIDE.U32 R6, R2, 0xe0, R6 ;  /* 0x000000e002067825 */ /* 0x000fc800078e0006 */
[----:B------:R-:W-:Y:S01]  /*13bc0*/  VIADD R2, R7, UR4 ;  /* 0x0000000407027c36 */ /* 0x000fe20008000000 */
[----:B------:R-:W-:-:S04]  /*13bd0*/  LEA R8, P0, R6, R240, 0x1 ;  /* 0x000000f006087211 */ /* 0x000fc800078008ff */
[----:B------:R-:W-:-:S05]  /*13be0*/  LEA.HI.X R9, R6, R241, R2, 0x1, P0 ;  /* 0x000000f106097211 */ /* 0x000fca00000f0c02 */
[----:B------:R-:W-:Y:S01]  /*13bf0*/  @!PT LDS RZ, [RZ] ;  /* 0x00000000fffff984 */ /* 0x000fe20000000800 */
[----:B------:R-:W-:Y:S01]  /*13c00*/  @!PT LDS RZ, [RZ] ;  /* 0x00000000fffff984 */ /* 0x000fe20000000800 */
[----:B------:R-:W-:Y:S01]  /*13c10*/  @!PT LDS RZ, [RZ] ;  /* 0x00000000fffff984 */ /* 0x000fe20000000800 */
[----:B------:R1:W-:Y:S04]  /*13c20*/  LDGSTS.E.BYPASS.LTC128B.128 [R237+0x4800], desc[UR6][R8.64] ;  /* 0x0480000008ed7fae */ /* 0x0003e8000b901d46 */
.L_x_968:
[----:B------:R-:W-:Y:S05]  /*13c30*/  BSYNC B0 ;  /* 0x0000000000007941 */ /* 0x000fea0003800000 */
.L_x_967:
[----:B------:R-:W0:Y:S01]  /*13c40*/  LDGDEPBAR ;  /* 0x00000000000079af */ /* 0x000e220000000000 */
[----:B------:R-:W-:-:S04]  /*13c50*/  LEA R240, P0, R0, R240, 0x1 ;  /* 0x000000f000f07211 */ /* 0x000fc800078008ff */
[----:B------:R-:W-:-:S09]  /*13c60*/  LEA.HI.X R241, R0, R241, R4, 0x1, P0 ;  /* 0x000000f100f17211 */ /* 0x000fd200000f0c04 */
.L_x_964:
[----:B------:R-:W-:Y:S01]  /*13c70*/  FMNMX.FTZ R0, R136, R25, !PT ;  /* 0x0000001988007209 */ /* 0x000fe20007810000 */
[----:B------:R-:W-:Y:S01]  /*13c80*/  ULDC UR4, c[0x0][0x2ec] ;  /* 0x0000bb0000047ab9 */ /* 0x000fe20000000800 */
[----:B------:R-:W-:Y:S01]  /*13c90*/  FMNMX.FTZ R4, R3, R49, !PT ;  /* 0x0000003103047209 */ /* 0x000fe20007810000 */
[----:B---3--:R-:W-:Y:S01]  /*13ca0*/  LDSM.16.MT88.4 R16, [R218+0x5000] ;  /* 0x00500000da10783b */ /* 0x008fe20000004200 */
        /* <DEDUP_REMOVED lines=71> */
[----:B------:R-:W-:-:S03]  /*14120*/  FFMA.FTZ R5, R60, UR4, -R2 ;  /* 0x000000043c057c23 */ /* 0x000fc60008010802 */
        /* <DEDUP_REMOVED lines=27> */
[----:B--2---:R-:W-:Y:S01]  /*142e0*/  FMNMX.FTZ R0, R199, R4, !PT ;  /* 0x00000004c7007209 */ /* 0x004fe20007810000 */
[----:B------:R-:W-:-:S03]  /*142f0*/  FFMA.FTZ R4, R36, UR4, -R2 ;  /* 0x0000000424047c23 */ /* 0x000fc60008010802 */
[----:B------:R-:W-:Y:S02]  /*14300*/  FMNMX.FTZ R0, R51, R0, !PT ;  /* 0x0000000033007209 */ /* 0x000fe40007810000 */
[----:B------:R2:W-:Y:S02]  /*14310*/  MUFU.EX2 R189, R4 ;  /* 0x0000000400bd7308 */ /* 0x0005e40000000800 */
        /* <DEDUP_REMOVED lines=28> */
[----:B------:R-:W-:Y:S03]  /*144e0*/  MUFU.EX2 R38, R5 ;  /* 0x0000000500267308 */ /* 0x000fe60000000800 */
[----:B------:R-:W-:-:S04]  /*144f0*/  FMNMX.FTZ R0, R118, R0, !PT ;  /* 0x0000000076007209 */ /* 0x000fc80007810000 */
        /* <DEDUP_REMOVED lines=53> */
[----:B------:R-:W-:-:S05]  /*14850*/  FMNMX.FTZ R0, R128, R0, !PT ;  /* 0x0000000080007209 */ /* 0x000fca0007810000 */
[----:B------:R-:W3:Y:S01]  /*14860*/  SHFL.BFLY PT, R6, R0, 0x2, 0x1f ;  /* 0x0c401f0000067f89 */ /* 0x000ee200000e0000 */
[----:B--2---:R-:W-:-:S04]  /*14870*/  FFMA.FTZ R4, R42, UR4, -R2 ;  /* 0x000000042a047c23 */ /* 0x004fc80008010802 */
[----:B------:R2:W-:Y:S02]  /*14880*/  MUFU.EX2 R205, R4 ;  /* 0x0000000400cd7308 */ /* 0x0005e40000000800 */
[----:B--2---:R-:W-:Y:S01]  /*14890*/  FFMA.FTZ R4, R113, UR4, -R2 ;  /* 0x0000000471047c23 */ /* 0x004fe20008010802 */
[----:B---3--:R-:W-:Y:S02]  /*148a0*/  FMNMX.FTZ R0, R0, R6, !PT ;  /* 0x0000000600007209 */ /* 0x008fe40007810000 */
[----:B------:R-:W-:-:S03]  /*148b0*/  FSEL R6, R62, RZ, P1 ;  /* 0x000000ff3e067208 */ /* 0x000fc60000800000 */
[----:B------:R2:W-:Y:S01]  /*148c0*/  MUFU.EX2 R207, R4 ;  /* 0x0000000400cf7308 */ /* 0x0005e20000000800 */
[----:B------:R-:W3:Y:S01]  /*148d0*/  SHFL.BFLY PT, R5, R0, 0x1, 0x1f ;  /* 0x0c201f0000057f89 */ /* 0x000ee200000e0000 */
[----:B------:R-:W-:-:S04]  /*148e0*/  FADD.FTZ R6, R136, -R6 ;  /* 0x8000000688067221 */ /* 0x000fc80000010000 */
[----:B------:R-:W-:Y:S01]  /*148f0*/  FMUL.FTZ R6, R6, UR4 ;  /* 0x0000000406067c20 */ /* 0x000fe20008410000 */
[--C-:B--2---:R-:W-:Y:S02]  /*14900*/  FFMA.FTZ R4, R43, UR4, -R2.reuse ;  /* 0x000000042b047c23 */ /* 0x104fe40008010802 */
[----:B------:R-:W-:Y:S02]  /*14910*/  LDSM.16.MT88.4 R40, [R217+0x5800] ;  /* 0x00580000d928783b */ /* 0x000fe40000004200 */
        /* <DEDUP_REMOVED lines=46> */
[----:B-1----:R1:W-:Y:S02]  /*14c00*/  MUFU.EX2 R8, R4 ;  /* 0x0000000400087308 */ /* 0x0023e40000000800 */
[--C-:B-1----:R-:W-:Y:S01]  /*14c10*/  FFMA.FTZ R4, R61, UR4, -R2.reuse ;  /* 0x000000043d047c23 */ /* 0x102fe20008010802 */
[----:B---3--:R-:W-:Y:S01]  /*14c20*/  FMNMX.FTZ R61, R0, R5, !PT ;  /* 0x00000005003d7209 */ /* 0x008fe20007810000 */
[----:B------:R-:W-:-:S04]  /*14c30*/  FFMA.FTZ R0, R24, UR4, -R2 ;  /* 0x0000000418007c23 */ /* 0x000fc80008010802 */
[----:B------:R1:W-:Y:S01]  /*14c40*/  MUFU.EX2 R9, R4 ;  /* 0x0000000400097308 */ /* 0x0003e20000000800 */
[----:B------:R-:W-:-:S04]  /*14c50*/  FSETP.NEU.FTZ.AND P0, PT, R61, -INF , PT ;  /* 0xff8000003d00780b */ /* 0x000fc80003f1d000 */
[----:B------:R-:W-:-:S03]  /*14c60*/  FSEL R5, R61, RZ, P0 ;  /* 0x000000ff3d057208 */ /* 0x000fc60000000000 */
[----:B------:R2:W-:Y:S02]  /*14c70*/  MUFU.EX2 R12, R0 ;  /* 0x00000000000c7308 */ /* 0x0005e40000000800 */
[----:B------:R-:W-:-:S04]  /*14c80*/  FADD.FTZ R3, R3, -R5 ;  /* 0x8000000503037221 */ /* 0x000fc80000010000 */
[----:B------:R-:W-:Y:S01]  /*14c90*/  FMUL.FTZ R3, R3, UR4 ;  /* 0x0000000403037c20 */ /* 0x000fe20008410000 */
[----:B-1----:R-:W-:-:S03]  /*14ca0*/  FFMA.FTZ R4, R28, UR4, -R2 ;  /* 0x000000041c047c23 */ /* 0x002fc60008010802 */
[----:B------:R-:W1:Y:S01]  /*14cb0*/  MUFU.EX2 R60, R3 ;  /* 0x00000003003c7308 */ /* 0x000e620000000800 */
[----:B------:R-:W-:Y:S01]  /*14cc0*/  LDSM.16.MT88.4 R28, [R217+0x5400] ;  /* 0x00540000d91c783b */ /* 0x000fe20000004200 */
[----:B--2---:R-:W-:-:S06]  /*14cd0*/  FMUL.FTZ R0, R61, UR4 ;  /* 0x000000043d007c20 */ /* 0x004fcc0008410000 */
[----:B------:R2:W-:Y:S01]  /*14ce0*/  MUFU.EX2 R10, R4 ;  /* 0x00000004000a7308 */ /* 0x0005e20000000800 */
[----:B------:R-:W-:Y:S01]  /*14cf0*/  FSEL R0, R0, RZ, P0 ;  /* 0x000000ff00007208 */ /* 0x000fe20000000000 */
[-C--:B-1----:R-:W-:Y:S01]  /*14d00*/  FMUL.FTZ R146, R146, R60.reuse ;  /* 0x0000003c92927220 */ /* 0x082fe20000410000 */
[-C--:B------:R-:W-:Y:S01]  /*14d10*/  FMUL.FTZ R147, R147, R60.reuse ;  /* 0x0000003c93937220 */ /* 0x080fe20000410000 */
[-C--:B------:R-:W-:Y:S01]  /*14d20*/  FMUL.FTZ R142, R142, R60.reuse ;  /* 0x0000003c8e8e7220 */ /* 0x080fe20000410000 */
[-C--:B------:R-:W-:Y:S01]  /*14d30*/  FMUL.FTZ R143, R143, R60.reuse ;  /* 0x0000003c8f8f7220 */ /* 0x080fe20000410000 */
[-C--:B------:R-:W-:Y:S01]  /*14d40*/  FMUL.FTZ R150, R150, R60.reuse ;  /* 0x0000003c96967220 */ /* 0x080fe20000410000 */
[-C--:B------:R-:W-:Y:S01]  /*14d50*/  FMUL.FTZ R151, R151, R60.reuse ;  /* 0x0000003c97977220 */ /* 0x080fe20000410000 */
[----:B------:R-:W-:Y:S01]  /*14d60*/  FFMA.FTZ R3, R162, UR4, -R0 ;  /* 0x00000004a2037c23 */ /* 0x000fe20008010800 */
[-C--:B------:R-:W-:Y:S01]  /*14d70*/  FMUL.FTZ R154, R154, R60.reuse ;  /* 0x0000003c9a9a7220 */ /* 0x080fe20000410000 */
[----:B--2---:R-:W-:Y:S01]  /*14d80*/  FFMA.FTZ R4, R55, UR4, -R2 ;  /* 0x0000000437047c23 */ /* 0x004fe20008010802 */
[----:B------:R-:W-:Y:S01]  /*14d90*/  FMUL.FTZ R155, R155, R60 ;  /* 0x0000003c9b9b7220 */ /* 0x000fe20000410000 */
[----:B------:R1:W-:Y:S08]  /*14da0*/  MUFU.EX2 R162, R3 ;  /* 0x0000000300a27308 */ /* 0x0003f00000000800 */
[----:B------:R2:W-:Y:S01]  /*14db0*/  MUFU.EX2 R11, R4 ;  /* 0x00000004000b7308 */ /* 0x0005e20000000800 */
[----:B-1----:R-:W-:-:S07]  /*14dc0*/  FFMA.FTZ R3, R163, UR4, -R0 ;  /* 0x00000004a3037c23 */ /* 0x002fce0008010800 */
[----:B------:R1:W-:Y:S01]  /*14dd0*/  MUFU.EX2 R163, R3 ;  /* 0x0000000300a37308 */ /* 0x0003e20000000800 */
[----:B--2---:R-:W-:-:S07]  /*14de0*/  FFMA.FTZ R4, R57, UR4, -R2 ;  /* 0x0000000439047c23 */ /* 0x004fce0008010802 */
[----:B------:R2:W-:Y:S01]  /*14df0*/  MUFU.EX2 R13, R4 ;  /* 0x00000004000d7308 */ /* 0x0005e20000000800 */
[----:B-1----:R-:W-:Y:S01]  /*14e00*/  FFMA.FTZ R3, R159, UR4, -R0 ;  /* 0x000000049f037c23 */ /* 0x002fe20008010800 */
[----:B------:R-:W-:Y:S01]  /*14e10*/  MOV R159, R7 ;  /* 0x00000007009f7202 */ /* 0x000fe20000000f00 */
[----:B--2---:R-:W-:Y:S02]  /*14e20*/  FFMA.FTZ R4, R32, UR4, -R2 ;  /* 0x0000000420047c23 */ /* 0x004fe40008010802 */
[----:B------:R-:W-:Y:S03]  /*14e30*/  LDSM.16.MT88.4 R32, [R218+0x5400] ;  /* 0x00540000da20783b */ /* 0x000fe60000004200 */
[----:B------:R1:W2:Y:S02]  /*14e40*/  MUFU.EX2 R14, R4 ;  /* 0x00000004000e7308 */ /* 0x0002a40000000800 */
[----:B-1----:R-:W-:-:S06]  /*14e50*/  FFMA.FTZ R4, R49, UR4, -R0 ;  /* 0x0000000431047c23 */ /* 0x002fcc0008010800 */
[----:B------:R1:W-:Y:S02]  /*14e60*/  MUFU.EX2 R64, R4 ;  /* 0x0000000400407308 */ /* 0x0003e40000000800 */
[----:B-1----:R-:W-:Y:S01]  /*14e70*/  FFMA.FTZ R4, R199, UR4, -R0 ;  /* 0x00000004c7047c23 */ /* 0x002fe20008010800 */
[----:B--2---:R-:W-:-:S05]  /*14e80*/  MOV R199, R14 ;  /* 0x0000000e00c77202 */ /* 0x004fca0000000f00 */
[----:B------:R1:W-:Y:S02]  /*14e90*/  MUFU.EX2 R80, R4 ;  /* 0x0000000400507308 */ /* 0x0003e40000000800 */
[----:B-1----:R-:W-:-:S06]  /*14ea0*/  FFMA.FTZ R4, R51, UR4, -R0 ;  /* 0x0000000433047c23 */ /* 0x002fcc0008010800 */
[----:B------:R1:W-:Y:S02]  /*14eb0*/  MUFU.EX2 R81, R4 ;  /* 0x0000000400517308 */ /* 0x0003e40000000800 */
[----:B-1----:R-:W-:Y:S01]  /*14ec0*/  FFMA.FTZ R4, R195, UR4, -R0 ;  /* 0x00000004c3047c23 */ /* 0x002fe20008010800 */
[----:B------:R-:W-:-:S05]  /*14ed0*/  MOV R195, R13 ;  /* 0x0000000d00c37202 */ /* 0x000fca0000000f00 */
[----:B------:R1:W-:Y:S02]  /*14ee0*/  MUFU.EX2 R84, R4 ;  /* 0x0000000400547308 */ /* 0x0003e40000000800 */
[----:B-1----:R-:W-:-:S06]  /*14ef0*/  FFMA.FTZ R4, R52, UR4, -R0 ;  /* 0x0000000434047c23 */ /* 0x002fcc0008010800 */
[----:B------:R1:W-:Y:S02]  /*14f00*/  MUFU.EX2 R92, R4 ;  /* 0x00000004005c7308 */ /* 0x0003e40000000800 */
[--C-:B-1----:R-:W-:Y:S01]  /*14f10*/  FFMA.FTZ R4, R191, UR4, -R0.reuse ;  /* 0x00000004bf047c23 */ /* 0x102fe20008010800 */
[----:B------:R-:W-:Y:S02]  /*14f20*/  MOV R191, R12 ;  /* 0x0000000c00bf7202 */ /* 0x000fe40000000f00 */
[----:B------:R-:W1:Y:S03]  /*14f30*/  LDSM.16.MT88.4 R12, [R217+0x5000] ;  /* 0x00500000d90c783b */ /* 0x000e660000004200 */
[----:B------:R2:W3:Y:S02]  /*14f40*/  MUFU.EX2 R105, R4 ;  /* 0x0000000400697308 */ /* 0x0004e40000000800 */
[----:B--2---:R-:W-:Y:S01]  /*14f50*/  FFMA.FTZ R4, R53, UR4, -R0 ;  /* 0x0000000435047c23 */ /* 0x004fe20008010800 */
[----:B---3--:R-:W-:-:S05]  /*14f60*/  F2FP.BF16.F32.PACK_AB R5, R105, R92 ;  /* 0x0000005c6905723e */ /* 0x008fca00000010ff */
[----:B------:R2:W-:Y:S02]  /*14f70*/  MUFU.EX2 R117, R4 ;  /* 0x0000000400757308 */ /* 0x0005e40000000800 */
[----:B--2---:R-:W-:Y:S01]  /*14f80*/  FFMA.FTZ R4, R187, UR4, -R0 ;  /* 0x00000004bb047c23 */ /* 0x004fe20008010800 */
[----:B------:R-:W-:Y:S02]  /*14f90*/  MOV R187, R11 ;  /* 0x0000000b00bb7202 */ /* 0x000fe40000000f00 */
[----:B------:R-:W-:-:S03]  /*14fa0*/  F2FP.BF16.F32.PACK_AB R11, R84, R81 ;  /* 0x00000051540b723e */ /* 0x000fc600000010ff */
[----:B------:R2:W3:Y:S02]  /*14fb0*/  MUFU.EX2 R125, R4 ;  /* 0x00000004007d7308 */ /* 0x0004e40000000800 */
[--C-:B--2---:R-:W-:Y:S01]  /*14fc0*/  FFMA.FTZ R4, R54, UR4, -R0.reuse ;  /* 0x0000000436047c23 */ /* 0x104fe20008010800 */
[----:B---3--:R-:W-:Y:S01]  /*14fd0*/  F2FP.BF16.F32.PACK_AB R7, R125, R117 ;  /* 0x000000757d07723e */ /* 0x008fe200000010ff */
[----:B------:R-:W-:Y:S04]  /*14fe0*/  LDSM.16.MT88.4 R52, [R217+0x7000] ;  /* 0x00700000d934783b */ /* 0x000fe80000004200 */
[----:B------:R2:W-:Y:S02]  /*14ff0*/  MUFU.EX2 R156, R4 ;  /* 0x00000004009c7308 */ /* 0x0005e40000000800 */
[----:B--2---:R-:W-:Y:S01]  /*15000*/  FFMA.FTZ R4, R183, UR4, -R0 ;  /* 0x00000004b7047c23 */ /* 0x004fe20008010800 */
[----:B------:R-:W-:-:S02]  /*15010*/  MOV R183, R10 ;  /* 0x0000000a00b77202 */ /* 0x000fc40000000f00 */
[----:B------:R-:W-:-:S03]  /*15020*/  F2FP.BF16.F32.PACK_AB R10, R176, R166 ;  /* 0x000000a6b00a723e */ /* 0x000fc600000010ff */
[----:B------:R2:W-:Y:S02]  /*15030*/  MUFU.EX2 R157, R4 ;  /* 0x00000004009d7308 */ /* 0x0005e40000000800 */
[----:B--2---:R-:W-:-:S06]  /*15040*/  FFMA.FTZ R4, R56, UR4, -R0 ;  /* 0x0000000438047c23 */ /* 0x004fcc0008010800 */
[----:B------:R-:W2:Y:S08]  /*15050*/  MUFU.EX2 R56, R6 ;  /* 0x0000000600387308 */ /* 0x000eb00000000800 */
[----:B------:R3:W-:Y:S01]  /*15060*/  MUFU.EX2 R160, R4 ;  /* 0x0000000400a07308 */ /* 0x0007e20000000800 */
        /* <DEDUP_REMOVED lines=8> */
[----:B---3--:R-:W-:Y:S01]  /*150f0*/  FFMA.FTZ R4, R179, UR4, -R0 ;  /* 0x00000004b3047c23 */ /* 0x008fe20008010800 */
[----:B------:R-:W-:-:S02]  /*15100*/  MOV R179, R9 ;  /* 0x0000000900b37202 */ /* 0x000fc40000000f00 */
[----:B------:R-:W-:Y:S01]  /*15110*/  F2FP.BF16.F32.PACK_AB R9, R80, R64 ;  /* 0x000000405009723e */ /* 0x000fe200000010ff */
[----:B------:R2:W3:Y:S01]  /*15120*/  MUFU.EX2 R161, R4 ;  /* 0x0000000400a17308 */ /* 0x0004e20000000800 */
[----:B------:R-:W-:Y:S01]  /*15130*/  F2FP.BF16.F32.PACK_AB R6, R184, R182 ;  /* 0x000000b6b806723e */ /* 0x000fe200000010ff */
[----:B--2---:R-:W-:-:S06]  /*15140*/  FFMA.FTZ R4, R63, UR4, -R0 ;  /* 0x000000043f047c23 */ /* 0x004fcc0008010800 */
[----:B------:R2:W-:Y:S02]  /*15150*/  MUFU.EX2 R165, R4 ;  /* 0x0000000400a57308 */ /* 0x0005e40000000800 */
[----:B--2---:R-:W-:Y:S01]  /*15160*/  FFMA.FTZ R4, R167, UR4, -R0 ;  /* 0x00000004a7047c23 */ /* 0x004fe20008010800 */
[----:B------:R-:W-:Y:S02]  /*15170*/  MOV R167, R8 ;  /* 0x0000000800a77202 */ /* 0x000fe40000000f00 */
[----:B------:R-:W-:-:S03]  /*15180*/  F2FP.BF16.F32.PACK_AB R8, R66, R58 ;  /* 0x0000003a4208723e */ /* 0x000fc600000010ff */
[----:B------:R2:W4:Y:S04]  /*15190*/  MUFU.EX2 R164, R4 ;  /* 0x0000000400a47308 */ /* 0x0005280000000800 */
[C---:B-1----:R-:W-:Y:S04]  /*151a0*/  HMMA.16816.F32.BF16 R20, R8.reuse, R12, R144 ;  /* 0x0000000c0814723c */ /* 0x042fe80000041890 */
[----:B------:R1:W-:Y:S02]  /*151b0*/  MUFU.EX2 R144, R3 ;  /* 0x0000000300907308 */ /* 0x0003e40000000800 */
[----:B------:R-:W-:Y:S01]  /*151c0*/  HMMA.16816.F32.BF16 R24, R8, R14, R140 ;  /* 0x0000000e0818723c */ /* 0x000fe2000004188c */
[----:B------:R-:W-:Y:S01]  /*151d0*/  MOV R145, R47 ;  /* 0x0000002f00917202 */ /* 0x000fe20000000f00 */
[----:B------:R-:W-:Y:S01]  /*151e0*/  LDSM.16.MT88.4 R140, [R217+0x7c00] ;  /* 0x007c0000d98c783b */ /* 0x000fe20000004200 */
[----:B------:R-:W-:Y:S01]  /*151f0*/  MOV R146, R50 ;  /* 0x0000003200927202 */ /* 0x000fe20000000f00 */
[----:B--2---:R-:W-:-:S02]  /*15200*/  FFMA.FTZ R4, R158, UR4, -R0 ;  /* 0x000000049e047c23 */ /* 0x004fc40008010800 */
[C---:B------:R-:W-:Y:S01]  /*15210*/  HMMA.16816.F32.BF16 R148, R8.reuse, R16, R148 ;  /* 0x000000100894723c */ /* 0x040fe20000041894 */
[----:B------:R-:W-:Y:S01]  /*15220*/  LDSM.16.MT88.4 R48, [R217+0x6800] ;  /* 0x00680000d930783b */ /* 0x000fe20000004200 */
[----:B------:R-:W-:Y:S01]  /*15230*/  MOV R147, R59 ;  /* 0x0000003b00937202 */ /* 0x000fe20000000f00 */
[----:B------:R2:W5:Y:S03]  /*15240*/  MUFU.EX2 R158, R4 ;  /* 0x00000004009e7308 */ /* 0x0005660000000800 */
[----:B------:R-:W-:Y:S01]  /*15250*/  HMMA.16816.F32.BF16 R12, R8, R18, R152 ;  /* 0x00000012080c723c */ /* 0x000fe20000041898 */
[----:B------:R-:W5:Y:S01]  /*15260*/  LDSM.16.MT88.4 R16, [R218+0x5800] ;  /* 0x00580000da10783b */ /* 0x000f620000004200 */
[----:B-1----:R-:W-:-:S04]  /*15270*/  FFMA.FTZ R3, R130, UR4, -R0 ;  /* 0x0000000482037c23 */ /* 0x002fc80008010800 */
[----:B------:R1:W-:Y:S01]  /*15280*/  MUFU.EX2 R136, R3 ;  /* 0x0000000300887308 */ /* 0x0003e20000000800 */
[----:B------:R-:W-:Y:S02]  /*15290*/  MOV R155, R38 ;  /* 0x00000026009b7202 */ /* 0x000fe40000000f00 */
[----:B------:R-:W-:Y:S02]  /*152a0*/  MOV R154, R37 ;  /* 0x00000025009a7202 */ /* 0x000fe40000000f00 */
[----:B------:R-:W-:Y:S02]  /*152b0*/  MOV R153, R36 ;  /* 0x0000002400997202 */ /* 0x000fe40000000f00 */
[----:B------:R-:W5:Y:S01]  /*152c0*/  LDSM.16.MT88.4 R36, [R217+0x5c00] ;  /* 0x005c0000d924783b */ /* 0x000f620000004200 */
[----:B--2---:R-:W-:Y:S02]  /*152d0*/  F2FP.BF16.F32.PACK_AB R4, R180, R178 ;  /* 0x000000b2b404723e */ /* 0x004fe400000010ff */
[----:B------:R-:W-:-:S02]  /*152e0*/  F2FP.BF16.F32.PACK_AB R8, R181, R185 ;  /* 0x000000b9b508723e */ /* 0x000fc400000010ff */
[----:B------:R-:W-:Y:S02]  /*152f0*/  F2FP.BF16.F32.PACK_AB R9, R157, R156 ;  /* 0x0000009c9d09723e */ /* 0x000fe400000010ff */
[----:B------:R-:W-:Y:S01]  /*15300*/  F2FP.BF16.F32.PACK_AB R10, R177, R186 ;  /* 0x000000bab10a723e */ /* 0x000fe200000010ff */
[C---:B------:R-:W-:Y:S01]  /*15310*/  HMMA.16816.F32.BF16 R20, R4.reuse, R28, R20 ;  /* 0x0000001c0414723c */ /* 0x040fe20000041814 */
[----:B---3--:R-:W-:Y:S01]  /*15320*/  F2FP.BF16.F32.PACK_AB R11, R161, R160 ;  /* 0x000000a0a10b723e */ /* 0x008fe200000010ff */
[--C-:B-1----:R-:W-:Y:S01]  /*15330*/  FFMA.FTZ R3, R131, UR4, -R0.reuse ;  /* 0x0000000483037c23 */ /* 0x102fe20008010800 */
[----:B------:R-:W-:Y:S02]  /*15340*/  MOV R152, R72 ;  /* 0x0000004800987202 */ /* 0x000fe40000000f00 */
[----:B------:R-:W-:Y:S01]  /*15350*/  MOV R131, R67 ;  /* 0x0000004300837202 */ /* 0x000fe20000000f00 */
[C---:B------:R-:W-:Y:S01]  /*15360*/  HMMA.16816.F32.BF16 R24, R4.reuse, R30, R24 ;  /* 0x0000001e0418723c */ /* 0x040fe20000041818 */
[----:B------:R1:W2:Y:S05]  /*15370*/  MUFU.EX2 R130, R3 ;  /* 0x0000000300827308 */ /* 0x0002aa0000000800 */
[C---:B------:R-:W-:Y:S06]  /*15380*/  HMMA.16816.F32.BF16 R28, R4.reuse, R32, R148 ;  /* 0x00000020041c723c */ /* 0x040fec0000041894 */
[----:B------:R-:W-:Y:S01]  /*15390*/  HMMA.16816.F32.BF16 R12, R4, R34, R12 ;  /* 0x00000022040c723c */ /* 0x000fe2000004180c */
[----:B------:R-:W3:Y:S05]  /*153a0*/  LDSM.16.MT88.4 R32, [R218+0x5c00] ;  /* 0x005c0000da20783b */ /* 0x000eea0000004200 */
[----:B------:R-:W-:Y:S01]  /*153b0*/  HMMA.16816.F32.BF16 R20, R8, R40, R20 ;  /* 0x000000280814723c */ /* 0x000fe20000041814 */
[----:B-1----:R-:W-:Y:S01]  /*153c0*/  FFMA.FTZ R3, R126, UR4, -R0 ;  /* 0x000000047e037c23 */ /* 0x002fe20008010800 */
[----:B------:R-:W-:-:S02]  /*153d0*/  F2FP.BF16.F32.PACK_AB R4, R190, R188 ;  /* 0x000000bcbe04723e */ /* 0x000fc400000010ff */
[----:B----4-:R-:W-:Y:S01]  /*153e0*/  F2FP.BF16.F32.PACK_AB R5, R164, R165 ;  /* 0x000000a5a405723e */ /* 0x010fe200000010ff */
[----:B------:R1:W-:Y:S01]  /*153f0*/  MUFU.EX2 R129, R3 ;  /* 0x0000000300817308 */ /* 0x0003e20000000800 */
[----:B------:R-:W-:Y:S01]  /*15400*/  HMMA.16816.F32.BF16 R24, R8, R42, R24 ;  /* 0x0000002a0818723c */ /* 0x000fe20000041818 */
[----:B------:R-:W-:Y:S01]  /*15410*/  F2FP.BF16.F32.PACK_AB R6, R192, R189 ;  /* 0x000000bdc006723e */ /* 0x000fe200000010ff */
[----:B------:R-:W-:Y:S01]  /*15420*/  LDSM.16.MT88.4 R40, [R217+0x6400] ;  /* 0x00640000d928783b */ /* 0x000fe20000004200 */
[----:B------:R-:W-:-:S03]  /*15430*/  F2FP.BF16.F32.PACK_AB R7, R163, R162 ;  /* 0x000000a2a307723e */ /* 0x000fc600000010ff */
[C---:B-----5:R-:W-:Y:S06]  /*15440*/  HMMA.16816.F32.BF16 R28, R8.reuse, R16, R28 ;  /* 0x00000010081c723c */ /* 0x060fec000004181c */
[----:B------:R-:W-:Y:S01]  /*15450*/  HMMA.16816.F32.BF16 R12, R8, R18, R12 ;  /* 0x00000012080c723c */ /* 0x000fe2000004180c */
[----:B------:R-:W4:Y:S01]  /*15460*/  LDSM.16.MT88.4 R16, [R218+0x6000] ;  /* 0x00600000da10783b */ /* 0x000f220000004200 */
[----:B-1----:R-:W-:Y:S01]  /*15470*/  FFMA.FTZ R3, R127, UR4, -R0 ;  /* 0x000000047f037c23 */ /* 0x002fe20008010800 */
[----:B------:R-:W-:-:S03]  /*15480*/  MOV R127, R46 ;  /* 0x0000002e007f7202 */ /* 0x000fc60000000f00 */
[C---:B------:R-:W-:Y:S01]  /*15490*/  HMMA.16816.F32.BF16 R20, R4.reuse, R36, R20 ;  /* 0x000000240414723c */ /* 0x040fe20000041814 */
[----:B------:R-:W1:Y:S01]  /*154a0*/  LDSM.16.MT88.4 R44, [R217+0x6000] ;  /* 0x00600000d92c783b */ /* 0x000e620000004200 */
[----:B------:R5:W5:Y:S01]  /*154b0*/  MUFU.EX2 R126, R3 ;  /* 0x00000003007e7308 */ /* 0x000b620000000800 */
[----:B------:R-:W-:Y:S02]  /*154c0*/  F2FP.BF16.F32.PACK_AB R8, R193, R194 ;  /* 0x000000c2c108723e */ /* 0x000fe400000010ff */
[----:B------:R-:W-:Y:S01]  /*154d0*/  F2FP.BF16.F32.PACK_AB R9, R144, R158 ;  /* 0x0000009e9009723e */ /* 0x000fe200000010ff */
[----:B------:R-:W-:Y:S01]  /*154e0*/  HMMA.16816.F32.BF16 R24, R4, R38, R24 ;  /* 0x000000260418723c */ /* 0x000fe20000041818 */
[----:B------:R-:W-:Y:S01]  /*154f0*/  F2FP.BF16.F32.PACK_AB R10, R197, R196 ;  /* 0x000000c4c50a723e */ /* 0x000fe200000010ff */
[----:B------:R-:W-:Y:S01]  /*15500*/  LDSM.16.MT88.4 R36, [R218+0x6800] ;  /* 0x00680000da24783b */ /* 0x000fe20000004200 */
[----:B--2---:R-:W-:-:S03]  /*15510*/  F2FP.BF16.F32.PACK_AB R11, R130, R136 ;  /* 0x00000088820b723e */ /* 0x004fc600000010ff */
[C---:B---3--:R-:W-:Y:S06]  /*15520*/  HMMA.16816.F32.BF16 R28, R4.reuse, R32, R28 ;  /* 0x00000020041c723c */ /* 0x048fec000004181c */
[----:B------:R-:W-:Y:S01]  /*15530*/  HMMA.16816.F32.BF16 R12, R4, R34, R12 ;  /* 0x00000022040c723c */ /* 0x000fe2000004180c */
[----:B-----5:R-:W-:Y:S01]  /*15540*/  FFMA.FTZ R3, R122, UR4, -R0 ;  /* 0x000000047a037c23 */ /* 0x020fe20008010800 */
[----:B------:R-:W2:Y:S03]  /*15550*/  LDSM.16.MT88.4 R32, [R218+0x6400] ;  /* 0x00640000da20783b */ /* 0x000ea60000004200 */
[----:B------:R3:W-:Y:S02]  /*15560*/  MUFU.EX2 R121, R3 ;  /* 0x0000000300797308 */ /* 0x0007e40000000800 */
[----:B------:R-:W-:-:S02]  /*15570*/  F2FP.BF16.F32.PACK_AB R4, R198, R200 ;  /* 0x000000c8c604723e */ /* 0x000fc400000010ff */
[----:B------:R-:W-:Y:S02]  /*15580*/  F2FP.BF16.F32.PACK_AB R5, R126, R129 ;  /* 0x000000817e05723e */ /* 0x000fe400000010ff */
[----:B------:R-:W-:-:S07]  /*15590*/  F2FP.BF16.F32.PACK_AB R6, R203, R201 ;  /* 0x000000c9cb06723e */ /* 0x000fce00000010ff */
[----:B----4-:R-:W-:Y:S01]  /*155a0*/  HMMA.16816.F32.BF16 R28, R8, R16, R28 ;  /* 0x00000010081c723c */ /* 0x010fe2000004181c */
[----:B---3--:R-:W-:-:S05]  /*155b0*/  FFMA.FTZ R3, R123, UR4, -R0 ;  /* 0x000000047b037c23 */ /* 0x008fca0008010800 */
[C---:B-1----:R-:W-:Y:S01]  /*155c0*/  HMMA.16816.F32.BF16 R20, R8.reuse, R44, R20 ;  /* 0x0000002c0814723c */ /* 0x042fe20000041814 */
[----:B------:R1:W3:Y:S05]  /*155d0*/  MUFU.EX2 R113, R3 ;  /* 0x0000000300717308 */ /* 0x0002ea0000000800 */
[C---:B------:R-:W-:Y:S01]  /*155e0*/  HMMA.16816.F32.BF16 R24, R8.reuse, R46, R24 ;  /* 0x0000002e0818723c */ /* 0x040fe20000041818 */
[----:B------:R-:W4:Y:S05]  /*155f0*/  LDSM.16.MT88.4 R44, [R217+0x6c00] ;  /* 0x006c0000d92c783b */ /* 0x000f2a0000004200 */
[----:B------:R-:W-:Y:S01]  /*15600*/  HMMA.16816.F32.BF16 R12, R8, R18, R12 ;  /* 0x00000012080c723c */ /* 0x000fe2000004180c */
[----:B-1----:R-:W-:Y:S01]  /*15610*/  FFMA.FTZ R3, R118, UR4, -R0 ;  /* 0x0000000476037c23 */ /* 0x002fe20008010800 */
[----:B---3--:R-:W-:-:S05]  /*15620*/  F2FP.BF16.F32.PACK_AB R7, R113, R121 ;  /* 0x000000797107723e */ /* 0x008fca00000010ff */
[----:B------:R-:W-:Y:S01]  /*15630*/  F2FP.BF16.F32.PACK_AB R8, R204, R202 ;  /* 0x000000cacc08723e */ /* 0x000fe200000010ff */
[----:B------:R1:W-:Y:S01]  /*15640*/  MUFU.EX2 R109, R3 ;  /* 0x00000003006d7308 */ /* 0x0003e20000000800 */
[----:B------:R-:W-:-:S03]  /*15650*/  F2FP.BF16.F32.PACK_AB R10, R207, R205 ;  /* 0x000000cdcf0a723e */ /* 0x000fc600000010ff */
[C---:B------:R-:W-:Y:S06]  /*15660*/  HMMA.16816.F32.BF16 R20, R4.reuse, R40, R20 ;  /* 0x000000280414723c */ /* 0x040fec0000041814 */
[C---:B------:R-:W-:Y:S01]  /*15670*/  HMMA.16816.F32.BF16 R24, R4.reuse, R42, R24 ;  /* 0x0000002a0418723c */ /* 0x040fe20000041818 */
[----:B------:R-:W3:Y:S05]  /*15680*/  LDSM.16.MT88.4 R40, [R218+0x6c00] ;  /* 0x006c0000da28783b */ /* 0x000eea0000004200 */
[----:B--2---:R-:W-:Y:S01]  /*15690*/  HMMA.16816.F32.BF16 R28, R4, R32, R28 ;  /* 0x00000020041c723c */ /* 0x004fe2000004181c */
[----:B-1----:R-:W-:-:S04]  /*156a0*/  FFMA.FTZ R3, R119, UR4, -R0 ;  /* 0x0000000477037c23 */ /* 0x002fc80008010800 */
[----:B------:R1:W2:Y:S01]  /*156b0*/  MUFU.EX2 R101, R3 ;  /* 0x0000000300657308 */ /* 0x0002a20000000800 */
[----:B------:R-:W-:Y:S07]  /*156c0*/  HMMA.16816.F32.BF16 R16, R4, R34, R12 ;  /* 0x000000220410723c */ /* 0x000fee000004180c */
        /* <DEDUP_REMOVED lines=12> */
[----:B------:R-:W2:Y:S05]  /*15790*/  LDSM.16.MT88.4 R48, [R218+0x7000] ;  /* 0x00700000da30783b */ /* 0x000eaa0000004200 */
[----:B------:R-:W-:Y:S01]  /*157a0*/  HMMA.16816.F32.BF16 R32, R8, R36, R28 ;  /* 0x000000240820723c */ /* 0x000fe2000004181c */
[----:B-1----:R-:W-:-:S04]  /*157b0*/  FFMA.FTZ R3, R111, UR4, -R0 ;  /* 0x000000046f037c23 */ /* 0x002fc80008010800 */
[----:B------:R1:W5:Y:S01]  /*157c0*/  MUFU.EX2 R85, R3 ;  /* 0x0000000300557308 */ /* 0x0003620000000800 */
[----:B------:R-:W-:Y:S01]  /*157d0*/  HMMA.16816.F32.BF16 R28, R8, R38, R16 ;  /* 0x00000026081c723c */ /* 0x000fe20000041810 */
[----:B------:R-:W-:Y:S06]  /*157e0*/  LDSM.16.MT88.4 R36, [R218+0x7400] ;  /* 0x00740000da24783b */ /* 0x000fec0000004200 */
[----:B------:R-:W-:Y:S01]  /*157f0*/  FFMA.FTZ R8, R91, UR4, -R0 ;  /* 0x000000045b087c23 */ /* 0x000fe20008010800 */
[----:B------:R-:W-:Y:S01]  /*15800*/  FFMA.FTZ R9, R247, R60, R64 ;  /* 0x0000003cf7097223 */ /* 0x000fe20000010040 */
[----:B-1----:R-:W-:Y:S01]  /*15810*/  FFMA.FTZ R3, R106, UR4, -R0 ;  /* 0x000000046a037c23 */ /* 0x002fe20008010800 */
[----:B-----5:R-:W-:-:S03]  /*15820*/  F2FP.BF16.F32.PACK_AB R5, R85, R88 ;  /* 0x000000585505723e */ /* 0x020fc600000010ff */
[----:B------:R1:W-:Y:S02]  /*15830*/  MUFU.EX2 R77, R3 ;  /* 0x00000003004d7308 */ /* 0x0003e40000000800 */
[----:B-1----:R-:W-:-:S06]  /*15840*/  FFMA.FTZ R3, R107, UR4, -R0 ;  /* 0x000000046b037c23 */ /* 0x002fcc0008010800 */
[----:B------:R1:W5:Y:S02]  /*15850*/  MUFU.EX2 R76, R3 ;  /* 0x00000003004c7308 */ /* 0x0003640000000800 */
[----:B-1----:R-:W-:Y:S01]  /*15860*/  FFMA.FTZ R3, R102, UR4, -R0 ;  /* 0x0000000466037c23 */ /* 0x002fe20008010800 */
[----:B-----5:R-:W-:-:S05]  /*15870*/  F2FP.BF16.F32.PACK_AB R7, R76, R77 ;  /* 0x0000004d4c07723e */ /* 0x020fca00000010ff */
[----:B------:R1:W-:Y:S02]  /*15880*/  MUFU.EX2 R75, R3 ;  /* 0x00000003004b7308 */ /* 0x0003e40000000800 */
[C---:B----4-:R-:W-:Y:S06]  /*15890*/  HMMA.16816.F32.BF16 R20, R4.reuse, R44, R12 ;  /* 0x0000002c0414723c */ /* 0x050fec000004180c */
[----:B------:R-:W-:Y:S01]  /*158a0*/  HMMA.16816.F32.BF16 R16, R4, R46, R24 ;  /* 0x0000002e0410723c */ /* 0x000fe20000041818 */
[----:B------:R-:W-:Y:S01]  /*158b0*/  F2FP.BF16.F32.PACK_AB R12, R212, R211 ;  /* 0x000000d3d40c723e */ /* 0x000fe200000010ff */
[----:B------:R-:W-:Y:S01]  /*158c0*/  LDSM.16.MT88.4 R44, [R217+0x7800] ;  /* 0x00780000d92c783b */ /* 0x000fe20000004200 */
[----:B------:R-:W-:-:S03]  /*158d0*/  F2FP.BF16.F32.PACK_AB R14, R213, R214 ;  /* 0x000000d6d50e723e */ /* 0x000fc600000010ff */
[----:B---3--:R-:W-:Y:S01]  /*158e0*/  HMMA.16816.F32.BF16 R24, R4, R40, R32 ;  /* 0x000000280418723c */ /* 0x008fe20000041820 */
[----:B-1----:R-:W-:-:S04]  /*158f0*/  FFMA.FTZ R3, R103, UR4, -R0 ;  /* 0x0000000467037c23 */ /* 0x002fc80008010800 */
[----:B------:R1:W3:Y:S01]  /*15900*/  MUFU.EX2 R74, R3 ;  /* 0x00000003004a7308 */ /* 0x0002e20000000800 */
[----:B------:R-:W-:Y:S01]  /*15910*/  HMMA.16816.F32.BF16 R28, R4, R42, R28 ;  /* 0x0000002a041c723c */ /* 0x000fe2000004181c */
[----:B------:R-:W-:Y:S06]  /*15920*/  LDSM.16.MT88.4 R40, [R218+0x7800] ;  /* 0x00780000da28783b */ /* 0x000fec0000004200 */
[----:B------:R-:W-:Y:S01]  /*15930*/  FADD.FTZ R5, R80, R9 ;  /* 0x0000000950057221 */ /* 0x000fe20000010000 */
[----:B------:R-:W-:-:S03]  /*15940*/  F2FP.BF16.F32.PACK_AB R6, R145, R252 ;  /* 0x000000fc9106723e */ /* 0x000fc600000010ff */
[----:B------:R-:W-:-:S04]  /*15950*/  FADD.FTZ R5, R81, R5 ;  /* 0x0000000551057221 */ /* 0x000fc80000010000 */
[----:B------:R-:W-:Y:S01]  /*15960*/  FADD.FTZ R5, R84, R5 ;  /* 0x0000000554057221 */ /* 0x000fe20000010000 */
[--C-:B-1----:R-:W-:Y:S01]  /*15970*/  FFMA.FTZ R3, R98, UR4, -R0.reuse ;  /* 0x0000000462037c23 */ /* 0x102fe20008010800 */
[----:B---3--:R-:W-:Y:S02]  /*15980*/  F2FP.BF16.F32.PACK_AB R13, R74, R75 ;  /* 0x0000004b4a0d723e */ /* 0x008fe400000010ff */
[----:B------:R-:W-:Y:S01]  /*15990*/  FADD.FTZ R5, R92, R5 ;  /* 0x000000055c057221 */ /* 0x000fe20000010000 */
[----:B------:R1:W-:Y:S02]  /*159a0*/  MUFU.EX2 R73, R3 ;  /* 0x0000000300497308 */ /* 0x0003e40000000800 */
[----:B-1----:R-:W-:-:S06]  /*159b0*/  FFMA.FTZ R3, R99, UR4, -R0 ;  /* 0x0000000463037c23 */ /* 0x002fcc0008010800 */
[----:B------:R1:W3:Y:S02]  /*159c0*/  MUFU.EX2 R72, R3 ;  /* 0x0000000300487308 */ /* 0x0002e40000000800 */
[----:B-1----:R-:W-:Y:S01]  /*159d0*/  FFMA.FTZ R3, R94, UR4, -R0 ;  /* 0x000000045e037c23 */ /* 0x002fe20008010800 */
[----:B---3--:R-:W-:-:S05]  /*159e0*/  F2FP.BF16.F32.PACK_AB R15, R72, R73 ;  /* 0x00000049480f723e */ /* 0x008fca00000010ff */
[----:B------:R1:W-:Y:S02]  /*159f0*/  MUFU.EX2 R69, R3 ;  /* 0x0000000300457308 */ /* 0x0003e40000000800 */
[C---:B------:R-:W-:Y:S06]  /*15a00*/  HMMA.16816.F32.BF16 R20, R12.reuse, R52, R20 ;  /* 0x000000340c14723c */ /* 0x040fec0000041814 */
[C---:B--2---:R-:W-:Y:S06]  /*15a10*/  HMMA.16816.F32.BF16 R24, R12.reuse, R48, R24 ;  /* 0x000000300c18723c */ /* 0x044fec0000041818 */
[----:B------:R-:W-:Y:S01]  /*15a20*/  HMMA.16816.F32.BF16 R16, R12, R54, R16 ;  /* 0x000000360c10723c */ /* 0x000fe20000041810 */
[----:B-1----:R-:W-:-:S04]  /*15a30*/  FFMA.FTZ R3, R95, UR4, -R0 ;  /* 0x000000045f037c23 */ /* 0x002fc80008010800 */
[----:B------:R1:W2:Y:S01]  /*15a40*/  MUFU.EX2 R68, R3 ;  /* 0x0000000300447308 */ /* 0x0002a20000000800 */
[----:B------:R-:W-:Y:S01]  /*15a50*/  HMMA.16816.F32.BF16 R32, R12, R50, R28 ;  /* 0x000000320c20723c */ /* 0x000fe2000004181c */
[----:B-1----:R-:W-:Y:S01]  /*15a60*/  FFMA.FTZ R3, R90, UR4, -R0 ;  /* 0x000000045a037c23 */ /* 0x002fe20008010800 */
[----:B--2---:R-:W-:-:S05]  /*15a70*/  F2FP.BF16.F32.PACK_AB R9, R68, R69 ;  /* 0x000000454409723e */ /* 0x004fca00000010ff */
[----:B------:R1:W-:Y:S02]  /*15a80*/  MUFU.EX2 R67, R3 ;  /* 0x0000000300437308 */ /* 0x0003e40000000800 */
[----:B-1----:R-:W-:Y:S02]  /*15a90*/  FFMA.FTZ R3, R246, R56, R58 ;  /* 0x00000038f6037223 */ /* 0x002fe4000001003a */
[----:B------:R-:W1:Y:S02]  /*15aa0*/  LDSM.16.MT88.4 R56, [R217+0x7400] ;  /* 0x00740000d938783b */ /* 0x000e640000004200 */
[----:B------:R-:W-:Y:S01]  /*15ab0*/  FADD.FTZ R10, R66, R3 ;  /* 0x00000003420a7221 */ /* 0x000fe20000010000 */
[----:B------:R-:W-:Y:S01]  /*15ac0*/  FFMA.FTZ R3, R86, UR4, -R0 ;  /* 0x0000000456037c23 */ /* 0x000fe20008010800 */
[----:B------:R2:W3:Y:S02]  /*15ad0*/  MUFU.EX2 R66, R8 ;  /* 0x0000000800427308 */ /* 0x0004e40000000800 */
[----:B------:R-:W-:Y:S01]  /*15ae0*/  FADD.FTZ R4, R166, R10 ;  /* 0x0000000aa6047221 */ /* 0x000fe20000010000 */
[----:B------:R-:W-:-:S03]  /*15af0*/  F2FP.BF16.F32.PACK_AB R10, R251, R238 ;  /* 0x000000eefb0a723e */ /* 0x000fc600000010ff */
[----:B------:R-:W-:Y:S02]  /*15b00*/  FADD.FTZ R4, R176, R4 ;  /* 0x00000004b0047221 */ /* 0x000fe40000010000 */
[----:B------:R4:W-:Y:S02]  /*15b10*/  MUFU.EX2 R65, R3 ;  /* 0x0000000300417308 */ /* 0x0009e40000000800 */
[----:B------:R-:W-:Y:S01]  /*15b20*/  FADD.FTZ R4, R178, R4 ;  /* 0x00000004b2047221 */ /* 0x000fe20000010000 */
[----:B--2---:R-:W-:Y:S02]  /*15b30*/  F2FP.BF16.F32.PACK_AB R8, R239, R215 ;  /* 0x000000d7ef08723e */ /* 0x004fe400000010ff */
[----:B---3--:R-:W-:Y:S01]  /*15b40*/  F2FP.BF16.F32.PACK_AB R11, R66, R67 ;  /* 0x00000043420b723e */ /* 0x008fe200000010ff */
[----:B----4-:R-:W-:-:S04]  /*15b50*/  FFMA.FTZ R3, R89, UR4, -R0 ;  /* 0x0000000459037c23 */ /* 0x010fc80008010800 */
[----:B------:R2:W-:Y:S02]  /*15b60*/  MUFU.EX2 R64, R3 ;  /* 0x0000000300407308 */ /* 0x0005e40000000800 */
[C---:B-1----:R-:W-:Y:S06]  /*15b70*/  HMMA.16816.F32.BF16 R28, R8.reuse, R56, R20 ;  /* 0x00000038081c723c */ /* 0x042fec0000041814 */
[----:B------:R-:W-:Y:S01]  /*15b80*/  HMMA.16816.F32.BF16 R20, R8, R36, R24 ;  /* 0x000000240814723c */ /* 0x000fe20000041818 */
[----:B--2---:R-:W-:-:S05]  /*15b90*/  FFMA.FTZ R3, R82, UR4, -R0 ;  /* 0x0000000452037c23 */ /* 0x004fca0008010800 */
[C---:B------:R-:W-:Y:S01]  /*15ba0*/  HMMA.16816.F32.BF16 R16, R8.reuse, R58, R16 ;  /* 0x0000003a0810723c */ /* 0x040fe20000041810 */
[----:B------:R1:W-:Y:S05]  /*15bb0*/  MUFU.EX2 R63, R3 ;  /* 0x00000003003f7308 */ /* 0x0003ea0000000800 */
[----:B------:R-:W-:Y:S01]  /*15bc0*/  HMMA.16816.F32.BF16 R24, R8, R38, R32 ;  /* 0x000000260818723c */ /* 0x000fe20000041820 */
[----:B------:R-:W2:Y:S04]  /*15bd0*/  LDSM.16.MT88.4 R36, [R218+0x7c00] ;  /* 0x007c0000da24783b */ /* 0x000ea80000004200 */
[----:B------:R-:W-:Y:S02]  /*15be0*/  LDSM.16.MT88.4 R32, [R218+0x8000] ;  /* 0x00800000da20783b */ /* 0x000fe40000004200 */
[--C-:B------:R-:W-:Y:S01]  /*15bf0*/  FFMA.FTZ R8, R71, UR4, -R0.reuse ;  /* 0x0000000447087c23 */ /* 0x100fe20008010800 */
[----:B------:R-:W-:-:S03]  /*15c00*/  FFMA.FTZ R10, R169, UR4, -R0 ;  /* 0x00000004a90a7c23 */ /* 0x000fc60008010800 */
[----:B------:R3:W-:Y:S01]  /*15c10*/  MUFU.EX2 R53, R8 ;  /* 0x0000000800357308 */ /* 0x0007e20000000800 */
[----:B-1----:R-:W-:-:S07]  /*15c20*/  FFMA.FTZ R3, R134, UR4, -R0 ;  /* 0x0000000486037c23 */ /* 0x002fce0008010800 */
[----:B------:R1:W4:Y:S01]  /*15c30*/  MUFU.EX2 R60, R3 ;  /* 0x00000003003c7308 */ /* 0x0003220000000800 */
[----:B---3--:R-:W-:-:S07]  /*15c40*/  FFMA.FTZ R8, R137, UR4, -R0 ;  /* 0x0000000489087c23 */ /* 0x008fce0008010800 */
[----:B------:R3:W-:Y:S01]  /*15c50*/  MUFU.EX2 R51, R8 ;  /* 0x0000000800337308 */ /* 0x0007e20000000800 */
[----:B-1----:R-:W-:Y:S01]  /*15c60*/  FADD.FTZ R3, R180, R4 ;  /* 0x00000004b4037221 */ /* 0x002fe20000010000 */
[----:B------:R-:W-:Y:S01]  /*15c70*/  FADD.FTZ R4, R105, R5 ;  /* 0x0000000569047221 */ /* 0x000fe20000010000 */
[----:B------:R-:W-:Y:S01]  /*15c80*/  FFMA.FTZ R5, R83, UR4, -R2 ;  /* 0x0000000453057c23 */ /* 0x000fe20008010802 */
[----:B----4-:R-:W-:Y:S01]  /*15c90*/  F2FP.BF16.F32.PACK_AB R7, R60, R63 ;  /* 0x0000003f3c07723e */ /* 0x010fe200000010ff */
[----:B------:R-:W-:-:S03]  /*15ca0*/  FADD.FTZ R3, R182, R3 ;  /* 0x00000003b6037221 */ /* 0x000fc60000010000 */
[----:B------:R1:W-:Y:S01]  /*15cb0*/  MUFU.EX2 R57, R5 ;  /* 0x0000000500397308 */ /* 0x0003e20000000800 */
[----:B------:R-:W-:-:S04]  /*15cc0*/  FADD.FTZ R3, R184, R3 ;  /* 0x00000003b8037221 */ /* 0x000fc80000010000 */
[----:B------:R-:W-:Y:S01]  /*15cd0*/  FADD.FTZ R13, R185, R3 ;  /* 0x00000003b90d7221 */ /* 0x000fe20000010000 */
[----:B------:R-:W-:Y:S01]  /*15ce0*/  FFMA.FTZ R3, R135, UR4, -R0 ;  /* 0x0000000487037c23 */ /* 0x000fe20008010800 */
[----:B---3--:R-:W-:Y:S02]  /*15cf0*/  FFMA.FTZ R8, R70, UR4, -R2 ;  /* 0x0000000446087c23 */ /* 0x008fe40008010802 */
[----:B------:R-:W-:Y:S01]  /*15d00*/  FADD.FTZ R9, R181, R13 ;  /* 0x0000000db5097221 */ /* 0x000fe20000010000 */
[----:B------:R3:W-:Y:S03]  /*15d10*/  MUFU.EX2 R54, R3 ;  /* 0x0000000300367308 */ /* 0x0007e60000000800 */
[----:B------:R-:W-:Y:S01]  /*15d20*/  FADD.FTZ R9, R186, R9 ;  /* 0x00000009ba097221 */ /* 0x000fe20000010000 */
[----:B-1----:R-:W-:-:S03]  /*15d30*/  FADD.FTZ R5, R117, R4 ;  /* 0x0000000475057221 */ /* 0x002fc60000010000 */
[----:B------:R-:W-:Y:S01]  /*15d40*/  FADD.FTZ R9, R177, R9 ;  /* 0x00000009b1097221 */ /* 0x000fe20000010000 */
[----:B------:R1:W-:Y:S01]  /*15d50*/  MUFU.EX2 R56, R8 ;  /* 0x0000000800387308 */ /* 0x0003e20000000800 */
[----:B------:R-:W-:Y:S01]  /*15d60*/  FFMA.FTZ R4, R78, UR4, -R0 ;  /* 0x000000044e047c23 */ /* 0x000fe20008010800 */
[----:B------:R-:W-:Y:S01]  /*15d70*/  FADD.FTZ R12, R125, R5 ;  /* 0x000000057d0c7221 */ /* 0x000fe20000010000 */
[----:B------:R-:W-:Y:S01]  /*15d80*/  FADD.FTZ R9, R188, R9 ;  /* 0x00000009bc097221 */ /* 0x000fe20000010000 */
[----:B------:R-:W-:-:S03]  /*15d90*/  F2FP.BF16.F32.PACK_AB R5, R64, R65 ;  /* 0x000000414005723e */ /* 0x000fc600000010ff */
[----:B------:R-:W-:Y:S01]  /*15da0*/  FADD.FTZ R9, R190, R9 ;  /* 0x00000009be097221 */ /* 0x000fe20000010000 */
[----:B------:R4:W5:Y:S01]  /*15db0*/  MUFU.EX2 R55, R4 ;  /* 0x0000000400377308 */ /* 0x0009620000000800 */
[----:B---3--:R-:W-:Y:S02]  /*15dc0*/  FADD.FTZ R3, R156, R12 ;  /* 0x0000000c9c037221 */ /* 0x008fe40000010000 */
[----:B------:R-:W-:Y:S02]  /*15dd0*/  FADD.FTZ R9, R189, R9 ;  /* 0x00000009bd097221 */ /* 0x000fe40000010000 */
[----:B------:R-:W-:Y:S02]  /*15de0*/  FADD.FTZ R3, R157, R3 ;  /* 0x000000039d037221 */ /* 0x000fe40000010000 */
[----:B------:R-:W-:Y:S02]  /*15df0*/  FADD.FTZ R9, R192, R9 ;  /* 0x00000009c0097221 */ /* 0x000fe40000010000 */
[----:B------:R-:W-:Y:S01]  /*15e00*/  FADD.FTZ R3, R160, R3 ;  /* 0x00000003a0037221 */ /* 0x000fe20000010000 */
[----:B-1----:R-:W-:Y:S01]  /*15e10*/  FFMA.FTZ R8, R79, UR4, -R0 ;  /* 0x000000044f087c23 */ /* 0x002fe20008010800 */
[----:B------:R-:W-:-:S02]  /*15e20*/  FADD.FTZ R9, R194, R9 ;  /* 0x00000009c2097221 */ /* 0x000fc40000010000 */
[----:B------:R-:W-:Y:S01]  /*15e30*/  FADD.FTZ R3, R161, R3 ;  /* 0x00000003a1037221 */ /* 0x000fe20000010000 */
[----:B------:R1:W-:Y:S01]  /*15e40*/  MUFU.EX2 R50, R8 ;  /* 0x0000000800327308 */ /* 0x0003e20000000800 */
[----:B------:R-:W-:Y:S02]  /*15e50*/  FADD.FTZ R9, R193, R9 ;  /* 0x00000009c1097221 */ /* 0x000fe40000010000 */
[----:B------:R-:W-:Y:S01]  /*15e60*/  FADD.FTZ R3, R165, R3 ;  /* 0x00000003a5037221 */ /* 0x000fe20000010000 */
[----:B----4-:R-:W-:Y:S01]  /*15e70*/  F2FP.BF16.F32.PACK_AB R4, R127, R249 ;  /* 0x000000f97f04723e */ /* 0x010fe200000010ff */
[----:B------:R-:W-:Y:S02]  /*15e80*/  FADD.FTZ R9, R196, R9 ;  /* 0x00000009c4097221 */ /* 0x000fe40000010000 */
[----:B------:R-:W-:Y:S02]  /*15e90*/  FADD.FTZ R3, R164, R3 ;  /* 0x00000003a4037221 */ /* 0x000fe40000010000 */
[----:B------:R-:W-:-:S02]  /*15ea0*/  FADD.FTZ R9, R197, R9 ;  /* 0x00000009c5097221 */ /* 0x000fc40000010000 */
[----:B------:R-:W-:Y:S01]  /*15eb0*/  FADD.FTZ R3, R162, R3 ;  /* 0x00000003a2037221 */ /* 0x000fe20000010000 */
[C---:B------:R-:W-:Y:S01]  /*15ec0*/  HMMA.16816.F32.BF16 R28, R4.reuse, R44, R28 ;  /* 0x0000002c041c723c */ /* 0x040fe2000004181c */
[----:B------:R-:W-:Y:S01]  /*15ed0*/  FADD.FTZ R9, R200, R9 ;  /* 0x00000009c8097221 */ /* 0x000fe20000010000 */
[----:B------:R3:W-:Y:S01]  /*15ee0*/  MUFU.EX2 R44, R10 ;  /* 0x0000000a002c7308 */ /* 0x0007e20000000800 */
[----:B------:R-:W-:Y:S01]  /*15ef0*/  FADD.FTZ R3, R163, R3 ;  /* 0x00000003a3037221 */ /* 0x000fe20000010000 */
[----:B-1----:R-:W-:Y:S01]  /*15f00*/  FFMA.FTZ R8, R138, UR4, -R0 ;  /* 0x000000048a087c23 */ /* 0x002fe20008010800 */
[----:B------:R-:W-:Y:S02]  /*15f10*/  FADD.FTZ R9, R198, R9 ;  /* 0x00000009c6097221 */ /* 0x000fe40000010000 */
[----:B------:R-:W-:Y:S01]  /*15f20*/  FADD.FTZ R3, R158, R3 ;  /* 0x000000039e037221 */ /* 0x000fe20000010000 */
[----:B------:R-:W-:Y:S02]  /*15f30*/  HMMA.16816.F32.BF16 R16, R4, R46, R16 ;  /* 0x0000002e0410723c */ /* 0x000fe40000041810 */
[----:B------:R1:W4:Y:S01]  /*15f40*/  MUFU.EX2 R49, R8 ;  /* 0x0000000800317308 */ /* 0x0003220000000800 */
[----:B------:R-:W-:Y:S01]  /*15f50*/  FADD.FTZ R3, R144, R3 ;  /* 0x0000000390037221 */ /* 0x000fe20000010000 */
[----:B------:R-:W-:-:S02]  /*15f60*/  FADD.FTZ R9, R201, R9 ;  /* 0x00000009c9097221 */ /* 0x000fc40000010000 */
[C---:B------:R-:W-:Y:S01]  /*15f70*/  HMMA.16816.F32.BF16 R20, R4.reuse, R40, R20 ;  /* 0x000000280414723c */ /* 0x040fe20000041814 */
[----:B------:R-:W-:Y:S01]  /*15f80*/  FADD.FTZ R3, R136, R3 ;  /* 0x0000000388037221 */ /* 0x000fe20000010000 */
[----:B------:R-:W-:Y:S01]  /*15f90*/  FADD.FTZ R9, R203, R9 ;  /* 0x00000009cb097221 */ /* 0x000fe20000010000 */
[----:B------:R-:W-:Y:S02]  /*15fa0*/  MOV R136, R62 ;  /* 0x0000003e00887202 */ /* 0x000fe40000000f00 */
[----:B------:R-:W-:Y:S01]  /*15fb0*/  FADD.FTZ R3, R130, R3 ;  /* 0x0000000382037221 */ /* 0x000fe20000010000 */
[----:B------:R-:W-:Y:S01]  /*15fc0*/  HMMA.16816.F32.BF16 R12, R4, R42, R24 ;  /* 0x0000002a040c723c */ /* 0x000fe20000041818 */
[----:B------:R-:W4:Y:S01]  /*15fd0*/  LDSM.16.MT88.4 R24, [R217+0x8000] ;  /* 0x00800000d918783b */ /* 0x000f220000004200 */
[----:B------:R-:W-:Y:S01]  /*15fe0*/  FADD.FTZ R9, R202, R9 ;  /* 0x00000009ca097221 */ /* 0x000fe20000010000 */
[----:B------:R-:W-:Y:S01]  /*15ff0*/  FADD.FTZ R3, R129, R3 ;  /* 0x0000000381037221 */ /* 0x000fe20000010000 */
[----:B---3--:R-:W-:-:S02]  /*16000*/  FFMA.FTZ R10, R116, UR4, -R2 ;  /* 0x00000004740a7c23 */ /* 0x008fc40008010802 */
[----:B------:R-:W-:Y:S01]  /*16010*/  FADD.FTZ R9, R204, R9 ;  /* 0x00000009cc097221 */ /* 0x000fe20000010000 */
[----:B-1----:R-:W-:Y:S01]  /*16020*/  FFMA.FTZ R8, R87, UR4, -R0 ;  /* 0x0000000457087c23 */ /* 0x002fe20008010800 */
[----:B------:R-:W-:Y:S01]  /*16030*/  FADD.FTZ R3, R126, R3 ;  /* 0x000000037e037221 */ /* 0x000fe20000010000 */
[----:B------:R-:W-:Y:S01]  /*16040*/  F2FP.BF16.F32.PACK_AB R4, R147, R146 ;  /* 0x000000929304723e */ /* 0x000fe200000010ff */
[----:B------:R-:W-:Y:S01]  /*16050*/  MUFU.EX2 R246, R10 ;  /* 0x0000000a00f67308 */ /* 0x000fe20000000800 */
[----:B-----5:R-:W-:Y:S01]  /*16060*/  F2FP.BF16.F32.PACK_AB R5, R54, R55 ;  /* 0x000000373605723e */ /* 0x020fe200000010ff */
[----:B------:R-:W-:Y:S01]  /*16070*/  FADD.FTZ R3, R121, R3 ;  /* 0x0000000379037221 */ /* 0x000fe20000010000 */
[----:B------:R-:W-:Y:S02]  /*16080*/  F2FP.BF16.F32.PACK_AB R6, R152, R131 ;  /* 0x000000839806723e */ /* 0x000fe400000010ff */
[----:B------:R-:W-:-:S03]  /*16090*/  F2FP.BF16.F32.PACK_AB R7, R51, R53 ;  /* 0x000000353307723e */ /* 0x000fc600000010ff */
[----:B------:R1:W-:Y:S04]  /*160a0*/  MUFU.EX2 R48, R8 ;  /* 0x0000000800307308 */ /* 0x0003e80000000800 */
[C---:B------:R-:W-:Y:S06]  /*160b0*/  HMMA.16816.F32.BF16 R28, R4.reuse, R140, R28 ;  /* 0x0000008c041c723c */ /* 0x040fec000004181c */
[C---:B--2---:R-:W-:Y:S06]  /*160c0*/  HMMA.16816.F32.BF16 R20, R4.reuse, R36, R20 ;  /* 0x000000240414723c */ /* 0x044fec0000041814 */
[C---:B------:R-:W-:Y:S01]  /*160d0*/  HMMA.16816.F32.BF16 R12, R4.reuse, R38, R12 ;  /* 0x00000026040c723c */ /* 0x040fe2000004180c */
[----:B-1----:R-:W-:Y:S01]  /*160e0*/  FFMA.FTZ R8, R168, UR4, -R0 ;  /* 0x00000004a8087c23 */ /* 0x002fe20008010800 */
[----:B------:R-:W1:Y:S03]  /*160f0*/  LDSM.16.MT88.4 R36, [R217+0x8400] ;  /* 0x00840000d924783b */ /* 0x000e660000004200 */
[----:B------:R2:W3:Y:S01]  /*16100*/  MUFU.EX2 R47, R8 ;  /* 0x00000008002f7308 */ /* 0x0004e20000000800 */
[----:B------:R-:W-:Y:S07]  /*16110*/  HMMA.16816.F32.BF16 R140, R4, R142, R16 ;  /* 0x0000008e048c723c */ /* 0x000fee0000041810 */
[----:B------:R-:W-:-:S02]  /*16120*/  F2FP.BF16.F32.PACK_AB R4, R154, R153 ;  /* 0x000000999a04723e */ /* 0x000fc400000010ff */
[----:B----4-:R-:W-:Y:S02]  /*16130*/  F2FP.BF16.F32.PACK_AB R5, R49, R50 ;  /* 0x000000323105723e */ /* 0x010fe400000010ff */
[----:B------:R-:W-:Y:S01]  /*16140*/  F2FP.BF16.F32.PACK_AB R6, R159, R155 ;  /* 0x0000009b9f06723e */ /* 0x000fe200000010ff */
[----:B--2---:R-:W-:Y:S01]  /*16150*/  FFMA.FTZ R8, R139, UR4, -R2 ;  /* 0x000000048b087c23 */ /* 0x004fe20008010802 */
[----:B---3--:R-:W-:-:S03]  /*16160*/  F2FP.BF16.F32.PACK_AB R7, R47, R48 ;  /* 0x000000302f07723e */ /* 0x008fc600000010ff */
[----:B------:R2:W-:Y:S04]  /*16170*/  MUFU.EX2 R52, R8 ;  /* 0x0000000800347308 */ /* 0x0005e80000000800 */
[C---:B------:R-:W-:Y:S01]  /*16180*/  HMMA.16816.F32.BF16 R16, R4.reuse, R24, R28 ;  /* 0x000000180410723c */ /* 0x040fe2000004181c */
[----:B------:R-:W-:Y:S05]  /*16190*/  LDSM.16.MT88.4 R28, [R217+0x8800] ;  /* 0x00880000d91c783b */ /* 0x000fea0000004200 */
[C---:B------:R-:W-:Y:S01]  /*161a0*/  HMMA.16816.F32.BF16 R140, R4.reuse, R26, R140 ;  /* 0x0000001a048c723c */ /* 0x040fe2000004188c */
[----:B------:R-:W3:Y:S05]  /*161b0*/  LDSM.16.MT88.4 R24, [R218+0x8400] ;  /* 0x00840000da18783b */ /* 0x000eea0000004200 */
[----:B------:R-:W-:Y:S01]  /*161c0*/  HMMA.16816.F32.BF16 R20, R4, R32, R20 ;  /* 0x000000200414723c */ /* 0x000fe20000041814 */
[----:B--2---:R-:W-:Y:S01]  /*161d0*/  FADD.FTZ R8, R113, R3 ;  /* 0x0000000371087221 */ /* 0x004fe20000010000 */
[----:B------:R-:W-:-:S03]  /*161e0*/  FFMA.FTZ R3, R93, UR4, -R0 ;  /* 0x000000045d037c23 */ /* 0x000fc60008010800 */
[----:B------:R-:W-:Y:S01]  /*161f0*/  FADD.FTZ R8, R109, R8 ;  /* 0x000000086d087221 */ /* 0x000fe20000010000 */
[----:B------:R2:W4:Y:S01]  /*16200*/  MUFU.EX2 R45, R3 ;  /* 0x00000003002d7308 */ /* 0x0005220000000800 */
[----:B------:R-:W-:Y:S01]  /*16210*/  HMMA.16816.F32.BF16 R12, R4, R34, R12 ;  /* 0x00000022040c723c */ /* 0x000fe2000004180c */
[----:B------:R-:W5:Y:S06]  /*16220*/  LDSM.16.MT88.4 R32, [R218+0x8800] ;  /* 0x00880000da20783b */ /* 0x000f6c0000004200 */
[----:B------:R-:W-:Y:S02]  /*16230*/  F2FP.BF16.F32.PACK_AB R4, R179, R167 ;  /* 0x000000a7b304723e */ /* 0x000fe400000010ff */
[----:B------:R-:W-:Y:S01]  /*16240*/  F2FP.BF16.F32.PACK_AB R6, R187, R183 ;  /* 0x000000b7bb06723e */ /* 0x000fe200000010ff */
[----:B--2---:R-:W-:Y:S01]  /*16250*/  FADD.FTZ R3, R101, R8 ;  /* 0x0000000865037221 */ /* 0x004fe20000010000 */
[----:B------:R-:W-:Y:S01]  /*16260*/  FADD.FTZ R8, R205, R9 ;  /* 0x00000009cd087221 */ /* 0x000fe20000010000 */
[----:B------:R-:W-:Y:S01]  /*16270*/  FFMA.FTZ R9, R100, UR4, -R0 ;  /* 0x0000000464097c23 */ /* 0x000fe20008010800 */
[----:B----4-:R-:W-:Y:S01]  /*16280*/  F2FP.BF16.F32.PACK_AB R5, R44, R45 ;  /* 0x0000002d2c05723e */ /* 0x010fe200000010ff */
        /* <DEDUP_REMOVED lines=14> */
[----:B------:R2:W4:Y:S02]  /*16370*/  MUFU.EX2 R42, R9 ;  /* 0x00000009002a7308 */ /* 0x0005240000000800 */
        /* <DEDUP_REMOVED lines=11> */
[----:B----4-:R-:W-:Y:S01]  /*16430*/  F2FP.BF16.F32.PACK_AB R7, R42, R43 ;  /* 0x0000002b2a07723e */ /* 0x010fe200000010ff */
[----:B------:R2:W-:Y:S01]  /*16440*/  MUFU.EX2 R46, R9 ;  /* 0x00000009002e7308 */ /* 0x0005e20000000800 */
        /* <DEDUP_REMOVED lines=12> */
[----:B------:R-:W-:Y:S02]  /*16510*/  FADD.FTZ R8, R252, R3 ;  /* 0x00000003fc087221 */ /* 0x000fe40000010000 */
[----:B------:R1:W-:Y:S01]  /*16520*/  MUFU.EX2 R41, R9 ;  /* 0x0000000900297308 */ /* 0x0003e20000000800 */
[----:B------:R-:W-:Y:S01]  /*16530*/  FADD.FTZ R3, R63, R2 ;  /* 0x000000023f037221 */ /* 0x000fe20000010000 */
[----:B------:R-:W-:Y:S01]  /*16540*/  FFMA.FTZ R2, R120, UR4, -R0 ;  /* 0x0000000478027c23 */ /* 0x000fe20008010800 */
[----:B------:R-:W-:Y:S01]  /*16550*/  FADD.FTZ R8, R145, R8 ;  /* 0x0000000891087221 */ /* 0x000fe20000010000 */
[C---:B---3--:R-:W-:Y:S01]  /*16560*/  HMMA.16816.F32.BF16 R148, R4.reuse, R24, R20 ;  /* 0x000000180494723c */ /* 0x048fe20000041814 */
        /* <DEDUP_REMOVED lines=8> */
[----:B------:R1:W4:Y:S01]  /*165f0*/  MUFU.EX2 R37, R9 ;  /* 0x0000000900257308 */ /* 0x0003220000000800 */
[----:B---3--:R-:W-:Y:S01]  /*16600*/  FADD.FTZ R2, R55, R3 ;  /* 0x0000000337027221 */ /* 0x008fe20000010000 */
[----:B------:R-:W-:Y:S01]  /*16610*/  FADD.FTZ R3, R147, R8 ;  /* 0x0000000893037221 */ /* 0x000fe20000010000 */
[----:B------:R-:W-:Y:S02]  /*16620*/  FFMA.FTZ R8, R124, UR4, -R0 ;  /* 0x000000047c087c23 */ /* 0x000fe40008010800 */
[----:B------:R-:W-:Y:S01]  /*16630*/  FADD.FTZ R2, R54, R2 ;  /* 0x0000000236027221 */ /* 0x000fe20000010000 */
[----:B------:R-:W-:-:S03]  /*16640*/  FADD.FTZ R3, R131, R3 ;  /* 0x0000000383037221 */ /* 0x000fc60000010000 */
[----:B------:R-:W-:Y:S01]  /*16650*/  FADD.FTZ R2, R53, R2 ;  /* 0x0000000235027221 */ /* 0x000fe20000010000 */
[----:B------:R-:W-:Y:S01]  /*16660*/  FADD.FTZ R3, R152, R3 ;  /* 0x0000000398037221 */ /* 0x000fe20000010000 */
[----:B------:R-:W-:Y:S02]  /*16670*/  F2FP.BF16.F32.PACK_AB R152, R52, R56 ;  /* 0x000000383498723e */ /* 0x000fe400000010ff */
[----:B------:R-:W-:Y:S01]  /*16680*/  FADD.FTZ R2, R51, R2 ;  /* 0x0000000233027221 */ /* 0x000fe20000010000 */
[--C-:B-1----:R-:W-:Y:S01]  /*16690*/  FFMA.FTZ R9, R112, UR4, -R0.reuse ;  /* 0x0000000470097c23 */ /* 0x102fe20008010800 */
[----:B----4-:R-:W-:Y:S01]  /*166a0*/  F2FP.BF16.F32.PACK_AB R5, R37, R41 ;  /* 0x000000292505723e */ /* 0x010fe200000010ff */
        /* <DEDUP_REMOVED lines=11> */
[----:B-----5:R-:W-:Y:S01]  /*16760*/  HMMA.16816.F32.BF16 R148, R4, R32, R148 ;  /* 0x000000200494723c */ /* 0x020fe20000041894 */
[----:B-1----:R-:W-:-:S05]  /*16770*/  F2FP.BF16.F32.PACK_AB R153, R10, R11 ;  /* 0x0000000b0a99723e */ /* 0x002fca00000010ff */
[----:B------:R-:W-:Y:S01]  /*16780*/  HMMA.16816.F32.BF16 R12, R4, R34, R12 ;  /* 0x00000022040c723c */ /* 0x000fe2000004180c */
[----:B----4-:R-:W-:Y:S01]  /*16790*/  FFMA.FTZ R8, R128, UR4, -R0 ;  /* 0x0000000480087c23 */ /* 0x010fe20008010800 */
[----:B------:R-:W-:Y:S01]  /*167a0*/  FADD.FTZ R0, R50, R2 ;  /* 0x0000000232007221 */ /* 0x000fe20000010000 */
[----:B------:R-:W-:Y:S01]  /*167b0*/  FADD.FTZ R2, R154, R3 ;  /* 0x000000039a027221 */ /* 0x000fe20000010000 */
[----:B------:R-:W-:Y:S02]  /*167c0*/  F2FP.BF16.F32.PACK_AB R154, R246, R46 ;  /* 0x0000002ef69a723e */ /* 0x000fe400000010ff */
[----:B------:R-:W-:Y:S01]  /*167d0*/  FADD.FTZ R0, R49, R0 ;  /* 0x0000000031007221 */ /* 0x000fe20000010000 */
[----:B------:R-:W-:Y:S01]  /*167e0*/  FADD.FTZ R2, R155, R2 ;  /* 0x000000029b027221 */ /* 0x000fe20000010000 */
[----:B------:R-:W1:Y:S01]  /*167f0*/  MUFU.EX2 R8, R8 ;  /* 0x0000000800087308 */ /* 0x000e620000000800 */
[----:B------:R-:W-:Y:S01]  /*16800*/  MOV R3, R61 ;  /* 0x0000003d00037202 */ /* 0x000fe20000000f00 */
        /* <DEDUP_REMOVED lines=18> */
[----:B------:R-:W-:Y:S02]  /*16930*/  HMMA.16816.F32.BF16 R140, R152, R22, R140 ;  /* 0x00000016988c723c */ /* 0x000fe4000004188c */
        /* <DEDUP_REMOVED lines=13> */
.L_x_961:
[----:B------:R-:W-:-:S13]  /*16a10*/  ISETP.GE.AND P0, PT, R244, 0x1, PT ;  /* 0x00000001f400780c */ /* 0x000fda0003f06270 */
[----:B------:R-:W-:Y:S05]  /*16a20*/  @!P0 BRA `(.L_x_969) ;  /* 0x0000004800008947 */ /* 0x000fea0003800000 */
[----:B------:R-:W-:Y:S01]  /*16a30*/  ULDC UR6, c[0x0][0x250] ;  /* 0x0000940000067ab9 */ /* 0x000fe20000000800 */
[----:B------:R-:W-:Y:S01]  /*16a40*/  IMAD.MOV.U32 R135, RZ, RZ, R3 ;  /* 0x000000ffff877224 */ /* 0x000fe200078e0003 */
[----:B------:R-:W-:Y:S01]  /*16a50*/  ULEA UR6, -UR6, URZ, 0x8 ;  /* 0x0000003f06067291 */ /* 0x000fe2000f8e413f */
[----:B------:R-:W-:Y:S01]  /*16a60*/  IMAD.MOV.U32 R134, RZ, RZ, R136 ;  /* 0x000000ffff867224 */ /* 0x000fe200078e0088 */
[----:B------:R-:W-:Y:S02]  /*16a70*/  ULDC UR5, c[0x0][0x2d0] ;  /* 0x0000b40000057ab9 */ /* 0x000fe40000000800 */
[----:B------:R-:W-:Y:S02]  /*16a80*/  USHF.R.S32.HI UR4, URZ, 0x1f, UR6 ;  /* 0x0000001f3f047899 */ /* 0x000fe40008011406 */
[----:B------:R-:W-:Y:S01]  /*16a90*/  MOV R251, UR6 ;  /* 0x0000000600fb7c02 */ /* 0x000fe20008000f00 */
[----:B------:R-:W-:-:S03]  /*16aa0*/  ULDC.64 UR6, c[0x0][0x208] ;  /* 0x0000820000067ab9 */ /* 0x000fc60000000a00 */
[----:B------:R-:W-:Y:S01]  /*16ab0*/  MOV R249, UR4 ;  /* 0x0000000400f97c02 */ /* 0x000fe20008000f00 */
[----:B------:R-:W-:-:S06]  /*16ac0*/  ULDC UR4, c[0x0][0x2ec] ;  /* 0x0000bb0000047ab9 */ /* 0x000fcc0000000800 */
.L_x_973:
[----:B------:R-:W-:Y:S01]  /*16ad0*/  ISETP.GE.AND P0, PT, R132, UR5, PT ;  /* 0x0000000584007c0c */ /* 0x000fe2000bf06270 */
[----:B------:R-:W-:Y:S04]  /*16ae0*/  DEPBAR.LE SB0, 0x0 ;  /* 0x000080000000791a */ /* 0x000fe80000000000 */
[----:B------:R-:W-:Y:S01]  /*16af0*/  BAR.SYNC.DEFER_BLOCKING 0x0 ;  /* 0x0000000000007b1d */ /* 0x000fe20000010000 */
[----:B------:R-:W-:Y:S01]  /*16b00*/  PLOP3.LUT P1, PT, PT, PT, UP0, 0x40, 0x0 ;  /* 0x000000000000781c */ /* 0x000fe20003f2e808 */
[----:B------:R-:W-:Y:S02]  /*16b10*/  IMAD.MOV.U32 R0, RZ, RZ, R251 ;  /* 0x000000ffff007224 */ /* 0x000fe400078e00fb */
[----:B------:R-:W-:Y:S04]  /*16b20*/  IMAD.MOV.U32 R2, RZ, RZ, R249 ;  /* 0x000000ffff027224 */ /* 0x000fe800078e00f9 */
[----:B------:R-:W1:Y:S08]  /*16b30*/  @!P0 LDC.64 R10, c[0x0][0x250] ;  /* 0x00009400ff0a8b82 */ /* 0x000e700000000a00 */
[----:B------:R-:W2:Y:S08]  /*16b40*/  @!P0 LDC.64 R16, c[0x0][0x250] ;  /* 0x00009400ff108b82 */ /* 0x000eb00000000a00 */
[----:B------:R-:W3:Y:S01]  /*16b50*/  @!P0 LDC.64 R14, c[0x0][0x250] ;  /* 0x00009400ff0e8b82 */ /* 0x000ee20000000a00 */
[----:B------:R-:W-:Y:S05]  /*16b60*/  @P1 BRA `(.L_x_970) ;  /* 0x0000000000f81947 */ /* 0x000fea0003800000 */
        /* <DEDUP_REMOVED lines=9> */
[----:B------:R-:W-:Y:S02]  /*16c00*/  ISETP.GE.AND P1, PT, R7, RZ, PT ;  /* 0x000000ff0700720c */ /* 0x000fe40003f26270 */
[----:B------:R-:W-:Y:S05]  /*16c10*/  ISETP.GE.AND P3, PT, R6, RZ, PT ;  /* 0x000000ff0600720c */ /* 0x000fea0003f66270 */
        /* <DEDUP_REMOVED lines=22> */
[----:B------:R-:W-:Y:S09]  /*16d80*/  LOP3.LUT R3, RZ, R12, RZ, 0x33, !PT ;  /* 0x0000000cff037212 */ /* 0x000ff200078e33ff */
[----:B------:R-:W-:Y:S02]  /*16d90*/  @P5 IADD3 R0, R0, 0x1, RZ ;  /* 0x0000000100005810 */ /* 0x000fe40007ffe0ff */
[----:B------:R-:W-:Y:S03]  /*16da0*/  @P6 VIADD R2, R2, 0x1 ;  /* 0x0000000102026836 */ /* 0x000fe60000000000 */
[----:B------:R-:W-:Y:S02]  /*16db0*/  @!P1 IMAD.MOV R0, RZ, RZ, -R0 ;  /* 0x000000ffff009224 */ /* 0x000fe400078e0a00 */
[----:B------:R-:W-:Y:S03]  /*16dc0*/  @!P3 IADD3 R2, -R2, RZ, RZ ;  /* 0x000000ff0202b210 */ /* 0x000fe60007ffe1ff */
[C---:B------:R-:W-:Y:S02]  /*16dd0*/  SEL R0, R3.reuse, R0, !P2 ;  /* 0x0000000003007207 */ /* 0x040fe40005000000 */
[----:B------:R-:W-:Y:S02]  /*16de0*/  SEL R2, R3, R2, !P2 ;  /* 0x0000000203027207 */ /* 0x000fe40005000000 */
[-C--:B------:R-:W-:Y:S02]  /*16df0*/  LEA R6, P2, R0, R242.reuse, 0x2 ;  /* 0x000000f200067211 */ /* 0x080fe400078410ff */
[----:B------:R-:W-:Y:S02]  /*16e00*/  LEA R4, P1, R2, R242, 0x2 ;  /* 0x000000f202047211 */ /* 0x000fe400078210ff */
[-C--:B------:R-:W-:Y:S01]  /*16e10*/  LEA.HI.X.SX32 R7, R0, R243.reuse, 0x2, P2 ;  /* 0x000000f300077211 */ /* 0x080fe200010f16ff */
[C---:B------:R-:W-:Y:S01]  /*16e20*/  IMAD.IADD R0, R2.reuse, 0x1, -R0 ;  /* 0x0000000102007824 */ /* 0x040fe200078e0a00 */
[----:B------:R-:W-:Y:S03]  /*16e30*/  LEA.HI.X.SX32 R5, R2, R243, 0x2, P1 ;  /* 0x000000f302057211 */ /* 0x000fe600008f16ff */
[----:B------:R-:W-:Y:S01]  /*16e40*/  IMAD R0, R0, R12, -0x100 ;  /* 0xffffff0000007424 */ /* 0x000fe200078e020c */
[----:B------:R4:W5:Y:S04]  /*16e50*/  LDG.E R9, desc[UR6][R6.64] ;  /* 0x0000000606097981 */ /* 0x000968000c1e1900 */
[----:B------:R1:W5:Y:S01]  /*16e60*/  LDG.E R3, desc[UR6][R4.64] ;  /* 0x0000000604037981 */ /* 0x000362000c1e1900 */
[----:B------:R-:W-:Y:S01]  /*16e70*/  SHF.R.S32.HI R2, RZ, 0x1f, R0 ;  /* 0x0000001fff027819 */ /* 0x000fe20000011400 */
[----:B----4-:R-:W4:Y:S08]  /*16e80*/  LDC.64 R6, c[0x0][0x238] ;  /* 0x00008e00ff067b82 */ /* 0x010f300000000a00 */
[----:B-1----:R-:W1:Y:S02]  /*16e90*/  LDC.64 R4, c[0x0][0x250] ;  /* 0x00009400ff047b82 */ /* 0x002e640000000a00 */
[-C--:B-1----:R-:W-:Y:S04]  /*16ea0*/  IMAD R8, R2, R4.reuse, RZ ;  /* 0x0000000402087224 */ /* 0x082fe800078e02ff */
[C---:B------:R-:W-:Y:S02]  /*16eb0*/  IMAD R5, R0.reuse, R5, R8 ;  /* 0x0000000500057224 */ /* 0x040fe400078e0208 */
[----:B-----5:R-:W-:Y:S02]  /*16ec0*/  IMAD.IADD R9, R9, 0x1, -R3 ;  /* 0x0000000109097824 */ /* 0x020fe400078e0a03 */
[----:B------:R-:W-:Y:S03]  /*16ed0*/  IMAD.WIDE.U32 R2, R0, R4, RZ ;  /* 0x0000000400027225 */ /* 0x000fe600078e00ff */
[----:B------:R-:W-:Y:S02]  /*16ee0*/  SHF.R.S32.HI R0, RZ, 0x1f, R9 ;  /* 0x0000001fff007819 */ /* 0x000fe40000011409 */
[----:B------:R-:W-:Y:S03]  /*16ef0*/  IADD3 R3, R3, R5, RZ ;  /* 0x0000000503037210 */ /* 0x000fe60007ffe0ff */
[-C--:B----4-:R-:W-:Y:S02]  /*16f00*/  IMAD R0, R0, R6.reuse, RZ ;  /* 0x0000000600007224 */ /* 0x090fe400078e02ff */
[C---:B------:R-:W-:Y:S04]  /*16f10*/  IMAD.WIDE.U32 R4, R9.reuse, R6, R2 ;  /* 0x0000000609047225 */ /* 0x040fe800078e0002 */
[----:B------:R-:W-:Y:S01]  /*16f20*/  IMAD R7, R9, R7, R0 ;  /* 0x0000000709077224 */ /* 0x000fe200078e0200 */
[----:B------:R-:W-:Y:S03]  /*16f30*/  MOV R0, R4 ;  /* 0x0000000400007202 */ /* 0x000fe60000000f00 */
[----:B------:R-:W-:Y:S07]  /*16f40*/  IMAD.IADD R2, R5, 0x1, R7 ;  /* 0x0000000105027824 */ /* 0x000fee00078e0207 */
.L_x_970:
[CC--:B------:R-:W-:Y:S01]  /*16f50*/  LEA R238, P2, R0.reuse, R171.reuse, 0x1 ;  /* 0x000000ab00ee7211 */ /* 0x0c0fe200078408ff */
[----:B------:R-:W-:Y:S01]  /*16f60*/  @P0 STS [R237+0x5000], RZ ;  /* 0x005000ffed000388 */ /* 0x000fe20000000800 */
[C---:B------:R-:W-:Y:S01]  /*16f70*/  @!P0 IADD3 R3, P1, R0.reuse, UR19, RZ ;  /* 0x0000001300038c10 */ /* 0x040fe2000ff3e0ff */
[----:B------:R-:W4:Y:S01]  /*16f80*/  @!P0 LDC.64 R12, c[0x0][0x250] ;  /* 0x00009400ff0c8b82 */ /* 0x000f220000000a00 */
[-CC-:B------:R-:W-:Y:S01]  /*16f90*/  LEA.HI.X R239, R0, R172.reuse, R2.reuse, 0x1, P2 ;  /* 0x000000ac00ef7211 */ /* 0x180fe200010f0c02 */
[----:B------:R-:W-:Y:S01]  /*16fa0*/  @P0 STS [R237+0x5004], RZ ;  /* 0x005004ffed000388 */ /* 0x000fe20000000800 */
[----:B------:R-:W-:Y:S01]  /*16fb0*/  @!P0 IADD3.X R4, R2, UR18, RZ, P1, !PT ;  /* 0x0000001202048c10 */ /* 0x000fe20008ffe4ff */
[----:B------:R-:W-:Y:S01]  /*16fc0*/  @!P0 IMAD.MOV.U32 R5, RZ, RZ, R2 ;  /* 0x000000ffff058224 */ /* 0x000fe200078e0002 */
[CC--:B------:R-:W-:Y:S01]  /*16fd0*/  @!P0 LEA R8, P1, R3.reuse, R171.reuse, 0x1 ;  /* 0x000000ab03088211 */ /* 0x0c0fe200078208ff */
[----:B------:R-:W-:Y:S02]  /*16fe0*/  @P0 STS.64 [R237+0x5008], RZ ;  /* 0x005008ffed000388 */ /* 0x000fe40000000a00 */
[----:B------:R-:W5:Y:S01]  /*16ff0*/  @!P0 LDC.64 R18, c[0x0][0x250] ;  /* 0x00009400ff128b82 */ /* 0x000f620000000a00 */
[----:B------:R-:W-:Y:S01]  /*17000*/  @!P0 LEA.HI.X R9, R3, R172, R4, 0x1, P1 ;  /* 0x000000ac03098211 */ /* 0x000fe200008f0c04 */
[----:B------:R-:W-:Y:S01]  /*17010*/  @!PT LDS RZ, [RZ] ;  /* 0x00000000fffff984 */ /* 0x000fe20000000800 */
[----:B------:R-:W-:Y:S01]  /*17020*/  @!PT LDS RZ, [RZ] ;  /* 0x00000000fffff984 */ /* 0x000fe20000000800 */
[----:B------:R-:W-:Y:S01]  /*17030*/  @!PT LDS RZ, [RZ] ;  /* 0x00000000fffff984 */ /* 0x000fe20000000800 */
[----:B------:R-:W-:Y:S01]  /*17040*/  @!P0 LDGSTS.E.BYPASS.LTC128B.128 [R237+0x5000], desc[UR6][R238.64] ;  /* 0x05000000eeed8fae */ /* 0x000fe2000b901d46 */
[----:B-1----:R-:W-:Y:S01]  /*17050*/  @!P0 LEA R3, P1, R10, R0, 0x6 ;  /* 0x000000000a038211 */ /* 0x002fe200078230ff */
[----:B------:R-:W-:Y:S02]  /*17060*/  @!P0 IMAD.MOV.U32 R4, RZ, RZ, R0 ;  /* 0x000000ffff048224 */ /* 0x000fe400078e0000 */
[----:B------:R-:W-:Y:S01]  /*17070*/  @P0 STS.128 [R237+0x5800], RZ ;  /* 0x005800ffed000388 */ /* 0x000fe20000000c00 */
[-C--:B------:R-:W-:Y:S01]  /*17080*/  @!P0 LEA R6, P2, R3, R171.reuse, 0x1 ;  /* 0x000000ab03068211 */ /* 0x080fe200078408ff */
[----:B--2---:R-:W-:Y:S01]  /*17090*/  @!P0 IMAD.WIDE.U32 R4, R16, 0x60, R4 ;  /* 0x0000006010048825 */ /* 0x004fe200078e0004 */
[----:B------:R-:W-:Y:S01]  /*170a0*/  @!P0 LEA.HI.X R7, R10, R2, R11, 0x6, P1 ;  /* 0x000000020a078211 */ /* 0x000fe200008f340b */
[----:B------:R-:W-:Y:S01]  /*170b0*/  @!PT LDS RZ, [RZ] ;  /* 0x00000000fffff984 */ /* 0x000fe20000000800 */
[----:B------:R-:W-:Y:S01]  /*170c0*/  @!PT LDS RZ, [RZ] ;  /* 0x00000000fffff984 */ /* 0x000fe20000000800 */
[----:B------:R-:W-:Y:S01]  /*170d0*/  @!PT LDS RZ, [RZ] ;  /* 0x00000000fffff984 */ /* 0x000fe20000000800 */
[----:B------:R1:W-:Y:S01]  /*170e0*/  @!P0 LDGSTS.E.BYPASS.LTC128B.128 [R237+0x5800], desc[UR6][R8.64] ;  /* 0x0580000008ed8fae */ /* 0x0003e2000b901d46 */
[----:B------:R-:W2:Y:S01]  /*170f0*/  @!P0 LDC.64 R20, c[0x0][0x250] ;  /* 0x00009400ff148b82 */ /* 0x000ea20000000a00 */
[----:B------:R-:W-:Y:S01]  /*17100*/  @!P0 IMAD R11, R17, 0x60, RZ ;  /* 0x00000060110b8824 */ /* 0x000fe200078e02ff */
[----:B------:R-:W-:Y:S01]  /*17110*/  @!P0 LEA.HI.X R7, R3, R172, R7, 0x1, P2 ;  /* 0x000000ac03078211 */ /* 0x000fe200010f0c07 */
[----:B------:R-:W-:Y:S01]  /*17120*/  @P0 STS.128 [R237+0x6000], RZ ;  /* 0x006000ffed000388 */ /* 0x000fe20000000c00 */
[-C--:B------:R-:W-:Y:S01]  /*17130*/  @!P0 LEA R16, P2, R4, R171.reuse, 0x1 ;  /* 0x000000ab04108211 */ /* 0x080fe200078408ff */
[----:B------:R-:W-:Y:S01]  /*17140*/  @!P0 IMAD.IADD R3, R11, 0x1, R5 ;  /* 0x000000010b038824 */ /* 0x000fe200078e0205 */
[----:B---3--:R-:W-:Y:S01]  /*17150*/  @!P0 LEA R10, P1, R14, R0, 0x7 ;  /* 0x000000000e0a8211 */ /* 0x008fe200078238ff */
[----:B------:R-:W-:Y:S01]  /*17160*/  @!PT LDS RZ, [RZ] ;  /* 0x00000000fffff984 */ /* 0x000fe20000000800 */
[----:B------:R-:W-:Y:S01]  /*17170*/  @!PT LDS RZ, [RZ] ;  /* 0x00000000fffff984 */ /* 0x000fe20000000800 */
[----:B------:R-:W-:Y:S01]  /*17180*/  @!PT LDS RZ, [RZ] ;  /* 0x00000000fffff984 */ /* 0x000fe20000000800 */
[----:B------:R3:W-:Y:S01]  /*17190*/  @!P0 LDGSTS.E.BYPASS.LTC128B.128 [R237+0x6000], desc[UR6][R6.64] ;  /* 0x0600000006ed8fae */ /* 0x0007e2000b901d46 */
[----:B------:R-:W-:Y:S02]  /*171a0*/  @!P0 IMAD.MOV.U32 R5, RZ, RZ, R2 ;  /* 0x000000ffff058224 */ /* 0x000fe400078e0002 */
[----:B------:R-:W-:Y:S01]  /*171b0*/  @!P0 LEA.HI.X R17, R4, R172, R3, 0x1, P2 ;  /* 0x000000ac04118211 */ /* 0x000fe200010f0c03 */
[----:B------:R-:W-:Y:S01]  /*171c0*/  @P0 STS.128 [R237+0x6800], RZ ;  /* 0x006800ffed000388 */ /* 0x000fe20000000c00 */
[----:B------:R-:W-:Y:S03]  /*171d0*/  @!P0 IMAD.MOV.U32 R4, RZ, RZ, R0 ;  /* 0x000000ffff048224 */ /* 0x000fe600078e0000 */
[----:B------:R-:W-:Y:S01]  /*171e0*/  @!PT LDS RZ, [RZ] ;  /* 0x00000000fffff984 */ /* 0x000fe20000000800 */
[----:B------:R-:W-:Y:S01]  /*171f0*/  @!PT LDS RZ, [RZ] ;  /* 0x00000000fffff984 */ /* 0x000fe20000000800 */
[----:B------:R-:W-:Y:S01]  /*17200*/  @!PT LDS RZ, [RZ] ;  /* 0x00000000fffff984 */ /* 0x000fe20000000800 */
[----:B------:R3:W-:Y:S04]  /*17210*/  @!P0 LDGSTS.E.BYPASS.LTC128B.128 [R237+0x6800], desc[UR6][R16.64] ;  /* 0x0680000010ed8fae */ /* 0x0007e8000b901d46 */
[----:B------:R-:W-:Y:S01]  /*17220*/  @P0 STS.128 [R237+0x7000], RZ ;  /* 0x007000ffed000388 */ /* 0x000fe20000000c00 */
[----:B--2---:R-:W-:Y:S01]  /*17230*/  @!P0 IMAD R11, R21, 0xe0, RZ ;  /* 0x000000e0150b8824 */ /* 0x004fe200078e02ff */
[----:B-1----:R-:W-:Y:S01]  /*17240*/  @!P0 LEA.HI.X R8, R14, R2, R15, 0x7, P1 ;  /* 0x000000020e088211 */ /* 0x002fe200008f3c0f */
[----:B----4-:R-:W-:Y:S01]  /*17250*/  @!P0 IMAD R3, R13, 0xa0, RZ ;  /* 0x000000a00d038824 */ /* 0x010fe200078e02ff */
[-C--:B------:R-:W-:Y:S01]  /*17260*/  @!P0 LEA R14, P1, R10, R171.reuse, 0x1 ;  /* 0x000000ab0a0e8211 */ /* 0x080fe200078208ff */
[----:B-----5:R-:W-:Y:S03]  /*17270*/  @!P0 IMAD.WIDE.U32 R4, R18, 0xc0, R4 ;  /* 0x000000c012048825 */ /* 0x020fe600078e0004 */
[-C--:B------:R-:W-:Y:S01]  /*17280*/  @!P0 LEA.HI.X R15, R10, R172.reuse, R8, 0x1, P1 ;  /* 0x000000ac0a0f8211 */ /* 0x080fe200008f0c08 */
[----:B------:R-:W-:Y:S02]  /*17290*/  @!P0 IMAD.MOV.U32 R8, RZ, RZ, R0 ;  /* 0x000000ffff088224 */ /* 0x000fe400078e0000 */
[----:B---3--:R-:W-:Y:S02]  /*172a0*/  @!P0 IMAD.MOV.U32 R7, RZ, RZ, R2 ;  /* 0x000000ffff078224 */ /* 0x008fe400078e0002 */
[----:B------:R-:W-:Y:S01]  /*172b0*/  @!P0 IMAD.MOV.U32 R6, RZ, RZ, R0 ;  /* 0x000000ffff068224 */ /* 0x000fe200078e0000 */
[----:B------:R-:W-:Y:S01]  /*172c0*/  @!PT LDS RZ, [RZ] ;  /* 0x00000000fffff984 */ /* 0x000fe20000000800 */
[----:B------:R-:W-:Y:S01]  /*172d0*/  @!PT LDS RZ, [RZ] ;  /* 0x00000000fffff984 */ /* 0x000fe20000000800 */
[----:B------:R-:W-:Y:S01]  /*172e0*/  @!PT LDS RZ, [RZ] ;  /* 0x00000000fffff984 */ /* 0x000fe20000000800 */
[----:B------:R-:W-:Y:S01]  /*172f0*/  @!P0 LDGSTS.E.BYPASS.LTC128B.128 [R237+0x7000], desc[UR6][R14.64] ;  /* 0x070000000eed8fae */ /* 0x000fe2000b901d46 */
[----:B------:R-:W-:Y:S02]  /*17300*/  @!P0 IMAD R10, R19, 0xc0, RZ ;  /* 0x000000c0130a8824 */ /* 0x000fe400078e02ff */
[----:B------:R-:W-:Y:S01]  /*17310*/  @!P0 IMAD.WIDE.U32 R6, R12, 0xa0, R6 ;  /* 0x000000a00c068825 */ /* 0x000fe200078e0006 */
[----:B------:R-:W-:Y:S03]  /*17320*/  @P0 STS.128 [R237+0x7800], RZ ;  /* 0x007800ffed000388 */ /* 0x000fe60000000c00 */
[----:B------:R-:W-:Y:S01]  /*17330*/  @!P0 IMAD.IADD R0, R3, 0x1, R7 ;  /* 0x0000000103008824 */ /* 0x000fe200078e0207 */
[-C--:B------:R-:W-:Y:S01]  /*17340*/  @!P0 LEA R12, P3, R6, R171.reuse, 0x1 ;  /* 0x000000ab060c8211 */ /* 0x080fe200078608ff */
[----:B------:R-:W-:Y:S02]  /*17350*/  @!P0 IMAD.MOV.U32 R9, RZ, RZ, R2 ;  /* 0x000000ffff098224 */ /* 0x000fe400078e0002 */
[----:B------:R-:W-:Y:S01]  /*17360*/  @!P0 IMAD.IADD R3, R10, 0x1, R5 ;  /* 0x000000010a038824 */ /* 0x000fe200078e0205 */
[-C--:B------:R-:W-:Y:S01]  /*17370*/  @!P0 LEA.HI.X R13, R6, R172.reuse, R0, 0x1, P3 ;  /* 0x000000ac060d8211 */ /* 0x080fe200018f0c00 */
[----:B------:R-:W-:Y:S01]  /*17380*/  @!P0 IMAD.WIDE.U32 R8, R20, 0xe0, R8 ;  /* 0x000000e014088825 */ /* 0x000fe200078e0008 */
[CC--:B------:R-:W-:Y:S03]  /*17390*/  @!P0 LEA R10, P2, R4.reuse, R171.reuse, 0x1 ;  /* 0x000000ab040a8211 */ /* 0x0c0fe600078408ff */
[----:B------:R-:W-:Y:S01]  /*173a0*/  @!PT LDS RZ, [RZ] ;  /* 0x00000000fffff984 */ /* 0x000fe20000000800 */
[----:B------:R-:W-:Y:S01]  /*173b0*/  @!PT LDS RZ, [RZ] ;  /* 0x00000000fffff984 */ /* 0x000fe20000000800 */
[----:B------:R-:W-:Y:S01]  /*173c0*/  @!PT LDS RZ, [RZ] ;  /* 0x00000000fffff984 */ /* 0x000fe20000000800 */
[----:B------:R-:W-:Y:S01]  /*173d0*/  @!P0 LDGSTS.E.BYPASS.LTC128B.128 [R237+0x7800], desc[UR6][R12.64] ;  /* 0x078000000ced8fae */ /* 0x000fe2000b901d46 */
[----:B------:R-:W-:Y:S01]  /*173e0*/  @!P0 IMAD.IADD R5, R11, 0x1, R9 ;  /* 0x000000010b058824 */ /* 0x000fe200078e0209 */
[-C--:B------:R-:W-:Y:S02]  /*173f0*/  @!P0 LEA.HI.X R11, R4, R172.reuse, R3, 0x1, P2 ;  /* 0x000000ac040b8211 */ /* 0x080fe400010f0c03 */
[----:B------:R-:W-:Y:S01]  /*17400*/  @P0 STS.128 [R237+0x8000], RZ ;  /* 0x008000ffed000388 */ /* 0x000fe20000000c00 */
[C---:B------:R-:W-:Y:S03]  /*17410*/  @!P0 LEA R2, P1, R8.reuse, R171, 0x1 ;  /* 0x000000ab08028211 */ /* 0x040fe600078208ff */
[----:B------:R-:W-:Y:S01]  /*17420*/  @!PT LDS RZ, [RZ] ;  /* 0x00000000fffff984 */ /* 0x000fe20000000800 */
[----:B------:R-:W-:Y:S01]  /*17430*/  @!PT LDS RZ, [RZ] ;  /* 0x00000000fffff984 */ /* 0x000fe20000000800 */
[----:B------:R-:W-:Y:S01]  /*17440*/  @!PT LDS RZ, [RZ] ;  /* 0x00000000fffff984 */ /* 0x000fe20000000800 */
[----:B------:R1:W-:Y:S01]  /*17450*/  @!P0 LDGSTS.E.BYPASS.LTC128B.128 [R237+0x8000], desc[UR6][R10.64] ;  /* 0x080000000aed8fae */ /* 0x0003e2000b901d46 */
[----:B------:R-:W-:Y:S03]  /*17460*/  @!P0 LEA.HI.X R3, R8, R172, R5, 0x1, P1 ;  /* 0x000000ac08038211 */ /* 0x000fe600008f0c05 */
[----:B------:R-:W-:Y:S04]  /*17470*/  @P0 STS.128 [R237+0x8800], RZ ;  /* 0x008800ffed000388 */ /* 0x000fe80000000c00 */
[----:B------:R-:W-:Y:S01]  /*17480*/  @!PT LDS RZ, [RZ] ;  /* 0x00000000fffff984 */ /* 0x000fe20000000800 */
[----:B------:R-:W-:Y:S01]  /*17490*/  @!PT LDS RZ, [RZ] ;  /* 0x00000000fffff984 */ /* 0x000fe20000000800 */
[----:B------:R-:W-:Y:S01]  /*174a0*/  @!PT LDS RZ, [RZ] ;  /* 0x00000000fffff984 */ /* 0x000fe20000000800 */
[----:B------:R2:W-:Y:S01]  /*174b0*/  @!P0 LDGSTS.E.BYPASS.LTC128B.128 [R237+0x8800], desc[UR6][R2.64] ;  /* 0x0880000002ed8fae */ /* 0x0005e2000b901d46 */
[----:B------:R-:W-:Y:S03]  /*174c0*/  ISETP.GE.AND P0, PT, R244, 0x2, PT ;  /* 0x00000002f400780c */ /* 0x000fe60003f06270 */
[----:B------:R-:W-:Y:S04]  /*174d0*/  LDSM.16.M88.4 R128, [R220] ;  /* 0x00000000dc80783b */ /* 0x000fe80000000200 */
[----:B------:R-:W-:Y:S04]  /*174e0*/  LDSM.16.M88.4 R16, [R216+0x1400] ;  /* 0x00140000d810783b */ /* 0x000fe80000000200 */
[----:B------:R-:W-:Y:S04]  /*174f0*/  LDSM.16.M88.4 R24, [R216+0x1800] ;  /* 0x00180000d818783b */ /* 0x000fe80000000200 */
[----:B------:R-:W-:Y:S04]  /*17500*/  LDSM.16.M88.4 R32, [R216+0x1c00] ;  /* 0x001c0000d820783b */ /* 0x000fe80000000200 */
[----:B-1----:R-:W1:Y:S04]  /*17510*/  LDSM.16.M88.4 R8, [R216+0x1000] ;  /* 0x00100000d808783b */ /* 0x002e680000000200 */
[----:B------:R-:W0:Y:S04]  /*17520*/  LDGDEPBAR ;  /* 0x00000000000079af */ /* 0x000e280000000000 */
[----:B------:R-:W3:Y:S04]  /*17530*/  LDSM.16.M88.4 R40, [R216+0x2000] ;  /* 0x00200000d828783b */ /* 0x000ee80000000200 */
[----:B------:R-:W4:Y:S04]  /*17540*/  LDSM.16.M88.4 R48, [R216+0x2400] ;  /* 0x00240000d830783b */ /* 0x000f280000000200 */
[----:B------:R-:W5:Y:S04]  /*17550*/  LDSM.16.M88.4 R56, [R216+0x2800] ;  /* 0x00280000d838783b */ /* 0x000f680000000200 */
[----:B------:R-:W2:Y:S04]  /*17560*/  LDSM.16.M88.4 R64, [R216+0x2c00] ;  /* 0x002c0000d840783b */ /* 0x000ea80000000200 */
[----:B------:R-:W2:Y:S04]  /*17570*/  LDSM.16.M88.4 R72, [R216+0x3000] ;  /* 0x00300000d848783b */ /* 0x000ea80000000200 */
[----:B------:R-:W2:Y:S04]  /*17580*/  LDSM.16.M88.4 R80, [R216+0x3400] ;  /* 0x00340000d850783b */ /* 0x000ea80000000200 */
[----:B------:R-:W2:Y:S04]  /*17590*/  LDSM.16.M88.4 R88, [R216+0x3800] ;  /* 0x00380000d858783b */ /* 0x000ea80000000200 */
[----:B------:R-:W2:Y:S01]  /*175a0*/  LDSM.16.M88.4 R96, [R216+0x3c00] ;  /* 0x003c0000d860783b */ /* 0x000ea20000000200 */
[C---:B-1----:R-:W-:Y:S03]  /*175b0*/  HMMA.16816.F32.BF16 R4, R128.reuse, R8, RZ ;  /* 0x000000088004723c */ /* 0x042fe600000418ff */
[----:B------:R-:W1:Y:S04]  /*175c0*/  LDSM.16.M88.4 R104, [R216+0x4000] ;  /* 0x00400000d868783b */ /* 0x000e680000000200 */
[----:B------:R-:W1:Y:S01]  /*175d0*/  LDSM.16.M88.4 R112, [R216+0x4400] ;  /* 0x00440000d870783b */ /* 0x000e620000000200 */
[C---:B------:R-:W-:Y:S03]  /*175e0*/  HMMA.16816.F32.BF16 R8, R128.reuse, R10, RZ ;  /* 0x0000000a8008723c */ /* 0x040fe600000418ff */
[----:B------:R-:W1:Y:S03]  /*175f0*/  LDSM.16.M88.4 R120, [R216+0x4800] ;  /* 0x00480000d878783b */ /* 0x000e660000000200 */
[C---:B------:R-:W-:Y:S01]  /*17600*/  HMMA.16816.F32.BF16 R12, R128.reuse, R16, RZ ;  /* 0x00000010800c723c */ /* 0x040fe200000418ff */
[----:B------:R-:W1:Y:S04]  /*17610*/  LDSM.16.M88.4 R136, [R216+0x4c00] ;  /* 0x004c0000d888783b */ /* 0x000e680000000200 */
[----:B------:R-:W-:Y:S01]  /*17620*/  LDSM.16.M88.4 R156, [R221] ;  /* 0x00000000dd9c783b */ /* 0x000fe20000000200 */
[C---:B------:R-:W-:Y:S03]  /*17630*/  HMMA.16816.F32.BF16 R16, R128.reuse, R18, RZ ;  /* 0x000000128010723c */ /* 0x040fe600000418ff */
[----:B------:R-:W1:Y:S03]  /*17640*/  LDSM.16.M88.4 R160, [R219] ;  /* 0x00000000dba0783b */ /* 0x000e660000000200 */
[C---:B------:R-:W-:Y:S01]  /*17650*/  HMMA.16816.F32.BF16 R20, R128.reuse, R24, RZ ;  /* 0x000000188014723c */ /* 0x040fe200000418ff */
[----:B------:R-:W1:Y:S04]  /*17660*/  LDSM.16.M88.4 R164, [R236] ;  /* 0x00000000eca4783b */ /* 0x000e680000000200 */
[----:B------:R-:W1:Y:S01]  /*17670*/  LDSM.16.M88.4 R168, [R235] ;  /* 0x00000000eba8783b */ /* 0x000e620000000200 */
[C---:B------:R-:W-:Y:S03]  /*17680*/  HMMA.16816.F32.BF16 R24, R128.reuse, R26, RZ ;  /* 0x0000001a8018723c */ /* 0x040fe600000418ff */
[----:B------:R-:W1:Y:S03]  /*17690*/  LDSM.16.M88.4 R172, [R234] ;  /* 0x00000000eaac783b */ /* 0x000e660000000200 */
[C---:B------:R-:W-:Y:S01]  /*176a0*/  HMMA.16816.F32.BF16 R28, R128.reuse, R32, RZ ;  /* 0x00000020801c723c */ /* 0x040fe200000418ff */
[----:B------:R-:W1:Y:S04]  /*176b0*/  LDSM.16.M88.4 R176, [R233] ;  /* 0x00000000e9b0783b */ /* 0x000e680000000200 */
[----:B------:R-:W1:Y:S01]  /*176c0*/  LDSM.16.M88.4 R180, [R232] ;  /* 0x00000000e8b4783b */ /* 0x000e620000000200 */
[C---:B------:R-:W-:Y:S03]  /*176d0*/  HMMA.16816.F32.BF16 R32, R128.reuse, R34, RZ ;  /* 0x000000228020723c */ /* 0x040fe600000418ff */
[----:B------:R-:W1:Y:S03]  /*176e0*/  LDSM.16.M88.4 R184, [R231] ;  /* 0x00000000e7b8783b */ /* 0x000e660000000200 */
[C---:B---3--:R-:W-:Y:S01]  /*176f0*/  HMMA.16816.F32.BF16 R36, R128.reuse, R40, RZ ;  /* 0x000000288024723c */ /* 0x048fe200000418ff */
[----:B------:R-:W3:Y:S04]  /*17700*/  LDSM.16.M88.4 R188, [R230] ;  /* 0x00000000e6bc783b */ /* 0x000ee80000000200 */
[----:B------:R-:W3:Y:S01]  /*17710*/  LDSM.16.M88.4 R192, [R229] ;  /* 0x00000000e5c0783b */ /* 0x000ee20000000200 */
[C---:B------:R-:W-:Y:S03]  /*17720*/  HMMA.16816.F32.BF16 R40, R128.reuse, R42, RZ ;  /* 0x0000002a8028723c */ /* 0x040fe600000418ff */
[----:B------:R-:W-:Y:S03]  /*17730*/  LDSM.16.M88.4 R196, [R227] ;  /* 0x00000000e3c4783b */ /* 0x000fe60000000200 */
[C---:B----4-:R-:W-:Y:S01]  /*17740*/  HMMA.16816.F32.BF16 R44, R128.reuse, R48, RZ ;  /* 0x00000030802c723c */ /* 0x050fe200000418ff */
[----:B------:R-:W-:Y:S04]  /*17750*/  LDSM.16.M88.4 R200, [R226] ;  /* 0x00000000e2c8783b */ /* 0x000fe80000000200 */
[----:B------:R-:W-:Y:S01]  /*17760*/  LDSM.16.M88.4 R204, [R225] ;  /* 0x00000000e1cc783b */ /* 0x000fe20000000200 */
[C---:B------:R-:W-:Y:S03]  /*17770*/  HMMA.16816.F32.BF16 R48, R128.reuse, R50, RZ ;  /* 0x000000328030723c */ /* 0x040fe600000418ff */
[----:B------:R-:W-:Y:S03]  /*17780*/  LDSM.16.M88.4 R208, [R224] ;  /* 0x00000000e0d0783b */ /* 0x000fe60000000200 */
[C---:B-----5:R-:W-:Y:S01]  /*17790*/  HMMA.16816.F32.BF16 R52, R128.reuse, R56, RZ ;  /* 0x000000388034723c */ /* 0x060fe200000418ff */
[----:B------:R-:W-:Y:S05]  /*177a0*/  LDSM.16.M88.4 R212, [R223] ;  /* 0x00000000dfd4783b */ /* 0x000fea0000000200 */
        /* <DEDUP_REMOVED lines=11> */
[C---:B-1----:R-:W-:Y:S06]  /*17860*/  HMMA.16816.F32.BF16 R100, R128.reuse, R104, RZ ;  /* 0x000000688064723c */ /* 0x042fec00000418ff */
[C---:B------:R-:W-:Y:S06]  /*17870*/  HMMA.16816.F32.BF16 R104, R128.reuse, R106, RZ ;  /* 0x0000006a8068723c */ /* 0x040fec00000418ff */
[C---:B------:R-:W-:Y:S06]  /*17880*/  HMMA.16816.F32.BF16 R108, R128.reuse, R112, RZ ;  /* 0x00000070806c723c */ /* 0x040fec00000418ff */
[C---:B------:R-:W-:Y:S06]  /*17890*/  HMMA.16816.F32.BF16 R112, R128.reuse, R114, RZ ;  /* 0x000000728070723c */ /* 0x040fec00000418ff */
[C---:B------:R-:W-:Y:S06]  /*178a0*/  HMMA.16816.F32.BF16 R116, R128.reuse, R120, RZ ;  /* 0x000000788074723c */ /* 0x040fec00000418ff */
[C---:B------:R-:W-:Y:S06]  /*178b0*/  HMMA.16816.F32.BF16 R120, R128.reuse, R122, RZ ;  /* 0x0000007a8078723c */ /* 0x040fec00000418ff */
[C---:B------:R-:W-:Y:S06]  /*178c0*/  HMMA.16816.F32.BF16 R124, R128.reuse, R136, RZ ;  /* 0x00000088807c723c */ /* 0x040fec00000418ff */
[----:B------:R-:W-:Y:S01]  /*178d0*/  HMMA.16816.F32.BF16 R128, R128, R138, RZ ;  /* 0x0000008a8080723c */ /* 0x000fe200000418ff */
[----:B------:R-:W1:Y:S05]  /*178e0*/  LDSM.16.M88.4 R136, [R228] ;  /* 0x00000000e488783b */ /* 0x000e6a0000000200 */
[C---:B------:R-:W-:Y:S06]  /*178f0*/  HMMA.16816.F32.BF16 R4, R156.reuse, R160, R4 ;  /* 0x000000a09c04723c */ /* 0x040fec0000041804 */
[C---:B------:R-:W-:Y:S01]  /*17900*/  HMMA.16816.F32.BF16 R8, R156.reuse, R162, R8 ;  /* 0x000000a29c08723c */ /* 0x040fe20000041808 */
[----:B------:R-:W2:Y:S01]  /*17910*/  LDSM.16.M88.4 R160, [R222] ;  /* 0x00000000dea0783b */ /* 0x000ea20000000200 */
[----:B------:R-:W-:Y:S04]  /*17920*/  DEPBAR.LE SB0, 0x0 ;  /* 0x000080000000791a */ /* 0x000fe80000000000 */
[C---:B------:R-:W-:Y:S01]  /*17930*/  HMMA.16816.F32.BF16 R12, R156.reuse, R164, R12 ;  /* 0x000000a49c0c723c */ /* 0x040fe2000004180c */
[----:B------:R-:W-:Y:S05]  /*17940*/  BAR.SYNC.DEFER_BLOCKING 0x0 ;  /* 0x0000000000007b1d */ /* 0x000fea0000010000 */
[C---:B------:R-:W-:Y:S06]  /*17950*/  HMMA.16816.F32.BF16 R16, R156.reuse, R166, R16 ;  /* 0x000000a69c10723c */ /* 0x040fec0000041810 */
[C---:B------:R-:W-:Y:S06]  /*17960*/  HMMA.16816.F32.BF16 R20, R156.reuse, R168, R20 ;  /* 0x000000a89c14723c */ /* 0x040fec0000041814 */
[C---:B------:R-:W-:Y:S06]  /*17970*/  HMMA.16816.F32.BF16 R24, R156.reuse, R170, R24 ;  /* 0x000000aa9c18723c */ /* 0x040fec0000041818 */
        /* <DEDUP_REMOVED lines=10> */
[C---:B---3--:R-:W-:Y:S06]  /*17a20*/  HMMA.16816.F32.BF16 R60, R156.reuse, R188, R60 ;  /* 0x000000bc9c3c723c */ /* 0x048fec000004183c */
[C---:B------:R-:W-:Y:S06]  /*17a30*/  HMMA.16816.F32.BF16 R64, R156.reuse, R190, R64 ;  /* 0x000000be9c40723c */ /* 0x040fec0000041840 */
[C---:B------:R-:W-:Y:S06]  /*17a40*/  HMMA.16816.F32.BF16 R68, R156.reuse, R192, R68 ;  /* 0x000000c09c44723c */ /* 0x040fec0000041844 */
[C---:B------:R-:W-:Y:S06]  /*17a50*/  HMMA.16816.F32.BF16 R72, R156.reuse, R194, R72 ;  /* 0x000000c29c48723c */ /* 0x040fec0000041848 */
[C---:B-1----:R-:W-:Y:S06]  /*17a60*/  HMMA.16816.F32.BF16 R76, R156.reuse, R136, R76 ;  /* 0x000000889c4c723c */ /* 0x042fec000004184c */
        /* <DEDUP_REMOVED lines=11> */
[C---:B--2---:R-:W-:Y:S06]  /*17b20*/  HMMA.16816.F32.BF16 R124, R156.reuse, R160, R124 ;  /* 0x000000a09c7c723c */ /* 0x044fec000004187c */
[----:B------:R-:W-:Y:S01]  /*17b30*/  HMMA.16816.F32.BF16 R128, R156, R162, R128 ;  /* 0x000000a29c80723c */ /* 0x000fe20000041880 */
[----:B------:R-:W-:Y:S11]  /*17b40*/  @!UPT UIADD3 URZ, URZ, URZ, URZ ;  /* 0x0000003f3f3ff290 */ /* 0x000ff6000fffe03f */
[----:B------:R-:W-:Y:S01]  /*17b50*/  @!UPT UIADD3 URZ, URZ, URZ, URZ ;  /* 0x0000003f3f3ff290 */ /* 0x000fe2000fffe03f */
[----:B------:R-:W-:Y:S11]  /*17b60*/  @!P0 BRA `(.L_x_971) ;  /* 0x0000000800888947 */ /* 0x000ff60003800000 */
[----:B------:R-:W1:Y:S01]  /*17b70*/  LDC R160, c[0x0][0x248] ;  /* 0x00009200ffa07b82 */ /* 0x000e620000000800 */
[----:B------:R-:W-:Y:S02]  /*17b80*/  ISETP.GE.AND P0, PT, R132, UR5, PT ;  /* 0x0000000584007c0c */ /* 0x000fe4000bf06270 */
[----:B------:R-:W-:Y:S11]  /*17b90*/  PLOP3.LUT P1, PT, PT, PT, UP0, 0x40, 0x0 ;  /* 0x000000000000781c */ /* 0x000ff60003f2e808 */
[----:B------:R-:W2:Y:S01]  /*17ba0*/  @!P0 LDC R157, c[0x0][0x24c] ;  /* 0x00009300ff9d8b82 */ /* 0x000ea20000000800 */
[----:B-1----:R-:W-:Y:S05]  /*17bb0*/  IMAD.U32 R0, R160, -0x100, RZ ;  /* 0xffffff00a0007824 */ /* 0x002fea00078e00ff */
[----:B------:R-:W-:Y:S01]  /*17bc0*/  SHF.R.S32.HI R2, RZ, 0x1f, R0 ;  /* 0x0000001fff027819 */ /* 0x000fe20000011400 */
[----:B------:R-:W-:Y:S06]  /*17bd0*/  @P1 BRA `(.L_x_972) ;  /* 0x0000000000fc1947 */ /* 0x000fec0003800000 */
        /* <DEDUP_REMOVED lines=9> */
[----:B------:R-:W-:Y:S02]  /*17c70*/  LOP3.LUT R139, R139, R159, RZ, 0x3c, !PT ;  /* 0x0000009f8b8b7212 */ /* 0x000fe400078e3cff */
[----:B------:R-:W-:Y:S02]  /*17c80*/  ISETP.GE.AND P3, PT, R138, RZ, PT ;  /* 0x000000ff8a00720c */ /* 0x000fe40003f66270 */
[----:B------:R-:W-:Y:S05]  /*17c90*/  ISETP.GE.AND P1, PT, R139, RZ, PT ;  /* 0x000000ff8b00720c */ /* 0x000fea0003f26270 */
[----:B-1----:R-:W1:Y:S02]  /*17ca0*/  MUFU.RCP R2, R2 ;  /* 0x0000000200027308 */ /* 0x002e640000001000 */
[----:B-1----:R-:W-:Y:S08]  /*17cb0*/  VIADD R2, R2, 0xffffffe ;  /* 0x0ffffffe02027836 */ /* 0x002ff00000000000 */
[----:B------:R-:W1:Y:S02]  /*17cc0*/  F2I.FTZ.U32.TRUNC.NTZ R3, R2 ;  /* 0x0000000200037305 */ /* 0x000e64000021f000 */
[--C-:B-1----:R-:W-:Y:S04]  /*17cd0*/  IMAD.MOV R2, RZ, RZ, -R3.reuse ;  /* 0x000000ffff027224 */ /* 0x102fe800078e0a03 */
        /* <DEDUP_REMOVED lines=15> */
[----:B------:R-:W-:Y:S02]  /*17dd0*/  ISETP.NE.AND P2, PT, R159, RZ, PT ;  /* 0x000000ff9f00720c */ /* 0x000fe40003f45270 */
[-C--:B------:R-:W-:Y:S02]  /*17de0*/  ISETP.GE.U32.AND P5, PT, R3, R158.reuse, PT ;  /* 0x0000009e0300720c */ /* 0x080fe40003fa6070 */
[----:B------:R-:W-:Y:S02]  /*17df0*/  ISETP.GE.U32.AND P6, PT, R136, R158, PT ;  /* 0x0000009e8800720c */ /* 0x000fe40003fc6070 */
[----:B------:R-:W-:Y:S09]  /*17e00*/  LOP3.LUT R3, RZ, R159, RZ, 0x33, !PT ;  /* 0x0000009fff037212 */ /* 0x000ff200078e33ff */
        /* <DEDUP_REMOVED lines=11> */
[----:B------:R1:W3:Y:S04]  /*17ec0*/  LDG.E R3, desc[UR6][R138.64] ;  /* 0x000000068a037981 */ /* 0x0002e8000c1e1900 */
[----:B------:R-:W-:Y:S01]  /*17ed0*/  IMAD R2, R2, R159, -0x100 ;  /* 0xffffff0002027424 */ /* 0x000fe200078e029f */
[----:B------:R4:W3:Y:S04]  /*17ee0*/  LDG.E R136, desc[UR6][R136.64] ;  /* 0x0000000688887981 */ /* 0x0008e8000c1e1900 */
[----:B------:R-:W-:Y:S05]  /*17ef0*/  SHF.R.S32.HI R0, RZ, 0x1f, R2 ;  /* 0x0000001fff007819 */ /* 0x000fea0000011402 */
[-C--:B------:R-:W-:Y:S01]  /*17f00*/  IMAD R0, R0, R160.reuse, RZ ;  /* 0x000000a000007224 */ /* 0x080fe200078e02ff */
[----:B-1----:R-:W1:Y:S08]  /*17f10*/  LDC.64 R138, c[0x0][0x230] ;  /* 0x00008c00ff8a7b82 */ /* 0x002e700000000a00 */
[----:B----4-:R-:W4:Y:S02]  /*17f20*/  LDC R137, c[0x0][0x24c] ;  /* 0x00009300ff897b82 */ /* 0x010f240000000800 */
[C---:B----4-:R-:W-:Y:S02]  /*17f30*/  IMAD R0, R2.reuse, R137, R0 ;  /* 0x0000008902007224 */ /* 0x050fe400078e0200 */
[----:B---3--:R-:W-:Y:S02]  /*17f40*/  IMAD.IADD R156, R3, 0x1, -R136 ;  /* 0x00000001039c7824 */ /* 0x008fe400078e0a88 */
        /* <DEDUP_REMOVED lines=8> */
.L_x_972:
[----:B------:R1:W-:Y:S01]  /*17fd0*/  @P0 STS [R237+0x1000], RZ ;  /* 0x001000ffed000388 */ /* 0x0003e20000000800 */
[----:B------:R-:W-:Y:S01]  /*17fe0*/  @!P0 IADD3 R3, P1, R245, R0, RZ ;  /* 0x00000000f5038210 */ /* 0x000fe20007f3e0ff */
[----:B------:R-:W3:Y:S01]  /*17ff0*/  @!P0 LDC R158, c[0x0][0x24c] ;  /* 0x00009300ff9e8b82 */ /* 0x000ee20000000800 */
[----:B------:R-:W-:Y:S01]  /*18000*/  LEA R136, P2, R0, R240, 0x1 ;  /* 0x000000f000887211 */ /* 0x000fe200078408ff */
[----:B------:R1:W-:Y:S01]  /*18010*/  @P0 STS [R237+0x1004], RZ ;  /* 0x001004ffed000388 */ /* 0x0003e20000000800 */
[----:B------:R-:W-:Y:S01]  /*18020*/  @!P0 MOV R162, R0 ;  /* 0x0000000000a28202 */ /* 0x000fe20000000f00 */
[----:B------:R-:W-:Y:S01]  /*18030*/  @!P0 IMAD.X R137, R248, 0x1, R2, P1 ;  /* 0x00000001f8898824 */ /* 0x000fe200008e0602 */
[C---:B------:R-:W-:Y:S01]  /*18040*/  @!P0 LEA R138, P1, R3.reuse, R240, 0x1 ;  /* 0x000000f0038a8211 */ /* 0x040fe200078208ff */
[----:B------:R1:W-:Y:S01]  /*18050*/  @P0 STS.64 [R237+0x1008], RZ ;  /* 0x001008ffed000388 */ /* 0x0003e20000000a00 */
[----:B------:R-:W-:Y:S01]  /*18060*/  @!P0 IMAD.MOV.U32 R166, RZ, RZ, R0 ;  /* 0x000000ffffa68224 */ /* 0x000fe200078e0000 */
[----:B------:R-:W4:Y:S01]  /*18070*/  @!P0 LDC R159, c[0x0][0x24c] ;  /* 0x00009300ff9f8b82 */ /* 0x000f220000000800 */
[-C--:B------:R-:W-:Y:S01]  /*18080*/  @!P0 LEA.HI.X R139, R3, R241.reuse, R137, 0x1, P1 ;  /* 0x000000f1038b8211 */ /* 0x080fe200008f0c89 */
[--C-:B------:R-:W-:Y:S01]  /*18090*/  @!P0 IMAD.MOV.U32 R167, RZ, RZ, R2.reuse ;  /* 0x000000ffffa78224 */ /* 0x100fe200078e0002 */
[-C--:B------:R-:W-:Y:S01]  /*180a0*/  LEA.HI.X R137, R0, R241.reuse, R2, 0x1, P2 ;  /* 0x000000f100897211 */ /* 0x080fe200010f0c02 */
[----:B------:R-:W-:Y:S01]  /*180b0*/  @!P0 IMAD.MOV.U32 R164, RZ, RZ, R0 ;  /* 0x000000ffffa48224 */ /* 0x000fe200078e0000 */
[C---:B------:R-:W-:Y:S01]  /*180c0*/  @!P0 LEA R3, P2, R160.reuse, R0, 0x6 ;  /* 0x00000000a0038211 */ /* 0x040fe200078430ff */
[C---:B------:R-:W-:Y:S02]  /*180d0*/  @!P0 IMAD.WIDE.U32 R166, R160.reuse, 0xa0, R166 ;  /* 0x000000a0a0a68825 */ /* 0x040fe400078e00a6 */
[----:B------:R-:W-:Y:S01]  /*180e0*/  @!PT LDS RZ, [RZ] ;  /* 0x00000000fffff984 */ /* 0x000fe20000000800 */
[----:B------:R-:W-:Y:S01]  /*180f0*/  @!PT LDS RZ, [RZ] ;  /* 0x00000000fffff984 */ /* 0x000fe20000000800 */
[----:B------:R-:W-:Y:S01]  /*18100*/  @!PT LDS RZ, [RZ] ;  /* 0x00000000fffff984 */ /* 0x000fe20000000800 */
[----:B------:R-:W-:Y:S01]  /*18110*/  @!P0 LDGSTS.E.BYPASS.LTC128B.128 [R237+0x1000], desc[UR6][R136.64] ;  /* 0x0100000088ed8fae */ /* 0x000fe2000b901d46 */
[----:B------:R-:W5:Y:S01]  /*18120*/  @!P0 LDC R168, c[0x0][0x24c] ;  /* 0x00009300ffa88b82 */ /* 0x000f620000000800 */
[C---:B------:R-:W-:Y:S01]  /*18130*/  @!P0 LEA R156, P1, R3.reuse, R240, 0x1 ;  /* 0x000000f0039c8211 */ /* 0x040fe200078208ff */
[--C-:B------:R-:W-:Y:S01]  /*18140*/  @!P0 IMAD.MOV.U32 R165, RZ, RZ, R2.reuse ;  /* 0x000000ffffa58224 */ /* 0x100fe200078e0002 */
[----:B------:R1:W-:Y:S01]  /*18150*/  @P0 STS.128 [R237+0x1800], RZ ;  /* 0x001800ffed000388 */ /* 0x0003e20000000c00 */
[C---:B--2---:R-:W-:Y:S01]  /*18160*/  @!P0 LEA.HI.X R157, R160.reuse, R2, R157, 0x6, P2 ;  /* 0x00000002a09d8211 */ /* 0x044fe200010f349d */
[----:B------:R-:W-:Y:S02]  /*18170*/  @!P0 IMAD.MOV.U32 R163, RZ, RZ, R2 ;  /* 0x000000ffffa38224 */ /* 0x000fe400078e0002 */
[----:B------:R-:W-:Y:S01]  /*18180*/  @!PT LDS RZ, [RZ] ;  /* 0x00000000fffff984 */ /* 0x000fe20000000800 */
[----:B------:R-:W-:Y:S01]  /*18190*/  @!PT LDS RZ, [RZ] ;  /* 0x00000000fffff984 */ /* 0x000fe20000000800 */
[----:B------:R-:W-:Y:S01]  /*181a0*/  @!PT LDS RZ, [RZ] ;  /* 0x00000000fffff984 */ /* 0x000fe20000000800 */
[----:B------:R2:W-:Y:S01]  /*181b0*/  @!P0 LDGSTS.E.BYPASS.LTC128B.128 [R237+0x1800], desc[UR6][R138.64] ;  /* 0x018000008aed8fae */ /* 0x0005e2000b901d46 */
[-C--:B------:R-:W-:Y:S01]  /*181c0*/  @!P0 LEA.HI.X R157, R3, R241.reuse, R157, 0x1, P1 ;  /* 0x000000f1039d8211 */ /* 0x080fe200008f0c9d */
[----:B------:R-:W1:Y:S01]  /*181d0*/  @!P0 LDC R169, c[0x0][0x24c] ;  /* 0x00009300ffa98b82 */ /* 0x000e620000000800 */
[C---:B------:R-:W-:Y:S01]  /*181e0*/  @!P0 LEA R3, P1, R160.reuse, R0, 0x7 ;  /* 0x00000000a0038211 */ /* 0x040fe200078238ff */
[----:B------:R1:W-:Y:S01]  /*181f0*/  @P0 STS.128 [R237+0x2000], RZ ;  /* 0x002000ffed000388 */ /* 0x0003e20000000c00 */
[C---:B------:R-:W-:Y:S03]  /*18200*/  @!P0 IMAD.WIDE.U32 R164, R160.reuse, 0xc0, R164 ;  /* 0x000000c0a0a48825 */ /* 0x040fe600078e00a4 */
[----:B------:R-:W-:Y:S01]  /*18210*/  @!PT LDS RZ, [RZ] ;  /* 0x00000000fffff984 */ /* 0x000fe20000000800 */
[----:B------:R-:W-:Y:S01]  /*18220*/  @!PT LDS RZ, [RZ] ;  /* 0x00000000fffff984 */ /* 0x000fe20000000800 */
[----:B------:R-:W-:Y:S01]  /*18230*/  @!PT LDS RZ, [RZ] ;  /* 0x00000000fffff984 */ /* 0x000fe20000000800 */
[----:B------:R3:W-:Y:S01]  /*18240*/  @!P0 LDGSTS.E.BYPASS.LTC128B.128 [R237+0x2000], desc[UR6][R156.64] ;  /* 0x020000009ced8fae */ /* 0x0007e2000b901d46 */
[C---:B------:R-:W-:Y:S01]  /*18250*/  @!P0 IMAD.WIDE.U32 R162, R160.reuse, 0xe0, R162 ;  /* 0x000000e0a0a28825 */ /* 0x040fe200078e00a2 */
[----:B------:R-:W5:Y:S02]  /*18260*/  @!P0 LDC R170, c[0x0][0x24c] ;  /* 0x00009300ffaa8b82 */ /* 0x000f640000000800 */
[----:B------:R1:W-:Y:S01]  /*18270*/  @P0 STS.128 [R237+0x2800], RZ ;  /* 0x002800ffed000388 */ /* 0x0003e20000000c00 */
[----:B--2---:R-:W-:Y:S02]  /*18280*/  @!P0 IMAD.MOV.U32 R138, RZ, RZ, R0 ;  /* 0x000000ffff8a8224 */ /* 0x004fe400078e0000 */
[----:B------:R-:W-:Y:S02]  /*18290*/  @!P0 IMAD.MOV.U32 R139, RZ, RZ, R2 ;  /* 0x000000ffff8b8224 */ /* 0x000fe400078e0002 */
[C---:B------:R-:W-:Y:S01]  /*182a0*/  @!P0 IMAD.WIDE.U32 R138, R160.reuse, 0x60, R138 ;  /* 0x00000060a08a8825 */ /* 0x040fe200078e008a */
[----:B----4-:R-:W-:Y:S02]  /*182b0*/  @!P0 LEA.HI.X R2, R160, R2, R159, 0x7, P1 ;  /* 0x00000002a0028211 */ /* 0x010fe400008f3c9f */
[-C--:B---3--:R-:W-:Y:S01]  /*182c0*/  @!P0 LEA R156, P3, R166, R240.reuse, 0x1 ;  /* 0x000000f0a69c8211 */ /* 0x088fe200078608ff */
[----:B------:R-:W-:Y:S01]  /*182d0*/  @!P0 IMAD R161, R158, 0x60, RZ ;  /* 0x000000609ea18824 */ /* 0x000fe200078e02ff */
[-C--:B------:R-:W-:Y:S02]  /*182e0*/  @!P0 LEA R160, P2, R138, R240.reuse, 0x1 ;  /* 0x000000f08aa08211 */ /* 0x080fe400078408ff */
[-C--:B------:R-:W-:Y:S01]  /*182f0*/  @!P0 LEA R158, P1, R3, R240.reuse, 0x1 ;  /* 0x000000f0039e8211 */ /* 0x080fe200078208ff */
[----:B------:R-:W-:Y:S02]  /*18300*/  @!P0 IMAD.IADD R0, R161, 0x1, R139 ;  /* 0x00000001a1008824 */ /* 0x000fe400078e028b */
[----:B-----5:R-:W-:Y:S01]  /*18310*/  @!P0 IMAD R139, R170, 0xe0, RZ ;  /* 0x000000e0aa8b8824 */ /* 0x020fe200078e02ff */
[-C--:B------:R-:W-:Y:S01]  /*18320*/  @!P0 LEA.HI.X R159, R3, R241.reuse, R2, 0x1, P1 ;  /* 0x000000f1039f8211 */ /* 0x080fe200008f0c02 */
[----:B------:R-:W-:Y:S01]  /*18330*/  @!P0 IMAD R3, R168, 0xa0, RZ ;  /* 0x000000a0a8038824 */ /* 0x000fe200078e02ff */
[----:B------:R-:W-:Y:S01]  /*18340*/  @!P0 LEA.HI.X R161, R138, R241, R0, 0x1, P2 ;  /* 0x000000f18aa18211 */ /* 0x000fe200010f0c00 */
[----:B-1----:R-:W-:Y:S01]  /*18350*/  @!P0 IMAD R0, R169, 0xc0, RZ ;  /* 0x000000c0a9008824 */ /* 0x002fe200078e02ff */
[-C--:B------:R-:W-:Y:S01]  /*18360*/  @!P0 LEA R138, P2, R164, R240.reuse, 0x1 ;  /* 0x000000f0a48a8211 */ /* 0x080fe200078408ff */
[----:B------:R-:W-:Y:S01]  /*18370*/  @!P0 IMAD.IADD R157, R3, 0x1, R167 ;  /* 0x00000001039d8824 */ /* 0x000fe200078e02a7 */
[----:B------:R-:W-:Y:S01]  /*18380*/  @!P0 LEA R2, P1, R162, R240, 0x1 ;  /* 0x000000f0a2028211 */ /* 0x000fe200078208ff */
[----:B------:R-:W-:Y:S01]  /*18390*/  @!PT LDS RZ, [RZ] ;  /* 0x00000000fffff984 */ /* 0x000fe20000000800 */
[----:B------:R-:W-:Y:S01]  /*183a0*/  @!PT LDS RZ, [RZ] ;  /* 0x00000000fffff984 */ /* 0x000fe20000000800 */
[----:B------:R-:W-:Y:S01]  /*183b0*/  @!PT LDS RZ, [RZ] ;  /* 0x00000000fffff984 */ /* 0x000fe20000000800 */
[----:B------:R1:W-:Y:S01]  /*183c0*/  @!P0 LDGSTS.E.BYPASS.LTC128B.128 [R237+0x2800], desc[UR6][R160.64] ;  /* 0x02800000a0ed8fae */ /* 0x0003e2000b901d46 */
[----:B------:R-:W-:Y:S01]  /*183d0*/  @!P0 IMAD.IADD R0, R0, 0x1, R165 ;  /* 0x0000000100008824 */ /* 0x000fe200078e02a5 */
[----:B------:R-:W-:Y:S01]  /*183e0*/  @!P0 IADD3 R3, R139, R163, RZ ;  /* 0x000000a38b038210 */ /* 0x000fe20007ffe0ff */
[----:B------:R-:W-:Y:S01]  /*183f0*/  IMAD.MOV.U32 R240, RZ, RZ, R136 ;  /* 0x000000fffff07224 */ /* 0x000fe200078e0088 */
[----:B------:R1:W-:Y:S01]  /*18400*/  @P0 STS.128 [R237+0x3000], RZ ;  /* 0x003000ffed000388 */ /* 0x0003e20000000c00 */
[-C--:B------:R-:W-:Y:S02]  /*18410*/  @!P0 LEA.HI.X R157, R166, R241.reuse, R157, 0x1, P3 ;  /* 0x000000f1a69d8211 */ /* 0x080fe400018f0c9d */
        /* <DEDUP_REMOVED lines=23> */
.L_x_971:
[----:B------:R-:W-:Y:S04]  /*18590*/  FMNMX.FTZ R0, R4, R134, !PT ;  /* 0x0000008604007209 */ /* 0x000fe80007810000 */
        /* <DEDUP_REMOVED lines=135> */
[C---:B------:R-:W-:Y:S01]  /*18e10*/  FADD.FTZ R0, -R3.reuse, R135 ;  /* 0x0000008703007221 */ /* 0x040fe20000010100 */
[C---:B------:R-:W-:Y:S01]  /*18e20*/  FMUL.FTZ R135, R3.reuse, UR4 ;  /* 0x0000000403877c20 */ /* 0x040fe20008410000 */
[----:B------:R-:W-:Y:S02]  /*18e30*/  FSETP.NEU.FTZ.AND P0, PT, R136, -INF , PT ;  /* 0xff8000008800780b */ /* 0x000fe40003f1d000 */
[----:B------:R-:W-:Y:S01]  /*18e40*/  FMUL.FTZ R0, R0, UR4 ;  /* 0x0000000400007c20 */ /* 0x000fe20008410000 */
[C---:B------:R-:W-:Y:S01]  /*18e50*/  FADD.FTZ R2, -R136.reuse, R134 ;  /* 0x0000008688027221 */ /* 0x040fe20000010100 */
[----:B------:R-:W-:Y:S03]  /*18e60*/  FMUL.FTZ R134, R136, UR4 ;  /* 0x0000000488867c20 */ /* 0x000fe60008410000 */
[----:B------:R-:W-:Y:S01]  /*18e70*/  FMUL.FTZ R2, R2, UR4 ;  /* 0x0000000402027c20 */ /* 0x000fe20008410000 */
[----:B------:R-:W-:Y:S01]  /*18e80*/  MUFU.EX2 R0, R0 ;  /* 0x0000000000007308 */ /* 0x000fe20000000800 */
[----:B------:R-:W-:Y:S02]  /*18e90*/  FSEL R134, R134, RZ, P0 ;  /* 0x000000ff86867208 */ /* 0x000fe40000000000 */
[----:B------:R-:W-:Y:S03]  /*18ea0*/  FSETP.NEU.FTZ.AND P0, PT, R3, -INF , PT ;  /* 0xff8000000300780b */ /* 0x000fe60003f1d000 */
        /* <DEDUP_REMOVED lines=12> */
[----:B------:R-:W-:Y:S01]  /*18f70*/  FSEL R135, R135, RZ, P0 ;  /* 0x000000ff87877208 */ /* 0x000fe20000000000 */
        /* <DEDUP_REMOVED lines=38> */
[----:B--2---:R-:W2:Y:S01]  /*191e0*/  LDSM.16.MT88.4 R16, [R217+0x5000] ;  /* 0x00500000d910783b */ /* 0x004ea20000004200 */
        /* <DEDUP_REMOVED lines=31> */
[----:B---3--:R-:W3:Y:S01]  /*193e0*/  LDSM.16.MT88.4 R24, [R218+0x5000] ;  /* 0x00500000da18783b */ /* 0x008ee20000004200 */
        /* <DEDUP_REMOVED lines=30> */
[----:B------:R5:W2:Y:S01]  /*195d0*/  MUFU.EX2 R139, R5 ;  /* 0x00000005008b7308 */ /* 0x000aa20000000800 */
[----:B----4-:R-:W4:Y:S01]  /*195e0*/  LDSM.16.MT88.4 R32, [R217+0x5400] ;  /* 0x00540000d920783b */ /* 0x010f220000004200 */
[--C-:B------:R-:W-:Y:S01]  /*195f0*/  FFMA.FTZ R93, R93, UR4, -R134.reuse ;  /* 0x000000045d5d7c23 */ /* 0x100fe20008010886 */
[--C-:B------:R-:W-:Y:S01]  /*19600*/  FFMA.FTZ R94, R94, UR4, -R135.reuse ;  /* 0x000000045e5e7c23 */ /* 0x100fe20008010887 */
[--C-:B------:R-:W-:Y:S01]  /*19610*/  FFMA.FTZ R95, R95, UR4, -R135.reuse ;  /* 0x000000045f5f7c23 */ /* 0x100fe20008010887 */
[--C-:B------:R-:W-:Y:S01]  /*19620*/  FFMA.FTZ R96, R96, UR4, -R134.reuse ;  /* 0x0000000460607c23 */ /* 0x100fe20008010886 */
[--C-:B------:R-:W-:Y:S01]  /*19630*/  FFMA.FTZ R97, R97, UR4, -R134.reuse ;  /* 0x0000000461617c23 */ /* 0x100fe20008010886 */
[--C-:B------:R-:W-:Y:S03]  /*19640*/  FFMA.FTZ R98, R98, UR4, -R135.reuse ;  /* 0x0000000462627c23 */ /* 0x100fe60008010887 */
[----:B------:R3:W-:Y:S01]  /*19650*/  MUFU.EX2 R137, R6 ;  /* 0x0000000600897308 */ /* 0x0007e20000000800 */
[----:B-1----:R-:W-:Y:S01]  /*19660*/  FMUL.FTZ R4, R2, R144 ;  /* 0x0000009002047220 */ /* 0x002fe20000410000 */
[--C-:B------:R-:W-:Y:S01]  /*19670*/  FFMA.FTZ R99, R99, UR4, -R135.reuse ;  /* 0x0000000463637c23 */ /* 0x100fe20008010887 */
[--C-:B------:R-:W-:Y:S01]  /*19680*/  FFMA.FTZ R100, R100, UR4, -R134.reuse ;  /* 0x0000000464647c23 */ /* 0x100fe20008010886 */
[--C-:B------:R-:W-:Y:S01]  /*19690*/  FFMA.FTZ R101, R101, UR4, -R134.reuse ;  /* 0x0000000465657c23 */ /* 0x100fe20008010886 */
[--C-:B------:R-:W-:Y:S01]  /*196a0*/  FFMA.FTZ R102, R102, UR4, -R135.reuse ;  /* 0x0000000466667c23 */ /* 0x100fe20008010887 */
[--C-:B------:R-:W-:Y:S01]  /*196b0*/  FFMA.FTZ R103, R103, UR4, -R135.reuse ;  /* 0x0000000467677c23 */ /* 0x100fe20008010887 */
[--C-:B------:R-:W-:Y:S03]  /*196c0*/  FFMA.FTZ R104, R104, UR4, -R134.reuse ;  /* 0x0000000468687c23 */ /* 0x100fe60008010886 */
[----:B------:R1:W4:Y:S01]  /*196d0*/  MUFU.EX2 R157, R7 ;  /* 0x00000007009d7308 */ /* 0x0003220000000800 */
[----:B-----5:R-:W-:Y:S01]  /*196e0*/  FMUL.FTZ R5, R2, R145 ;  /* 0x0000009102057220 */ /* 0x020fe20000410000 */
[--C-:B------:R-:W-:Y:S01]  /*196f0*/  FFMA.FTZ R105, R105, UR4, -R134.reuse ;  /* 0x0000000469697c23 */ /* 0x100fe20008010886 */
[--C-:B------:R-:W-:Y:S01]  /*19700*/  FFMA.FTZ R106, R106, UR4, -R135.reuse ;  /* 0x000000046a6a7c23 */ /* 0x100fe20008010887 */
[--C-:B------:R-:W-:Y:S01]  /*19710*/  FFMA.FTZ R107, R107, UR4, -R135.reuse ;  /* 0x000000046b6b7c23 */ /* 0x100fe20008010887 */
[--C-:B------:R-:W-:Y:S01]  /*19720*/  FFMA.FTZ R116, R116, UR4, -R134.reuse ;  /* 0x0000000474747c23 */ /* 0x100fe20008010886 */
[----:B------:R-:W-:Y:S01]  /*19730*/  ISETP.GT.AND P0, PT, R244, 0x1, PT ;  /* 0x00000001f400780c */ /* 0x000fe20003f04270 */
[--C-:B------:R-:W-:Y:S03]  /*19740*/  FFMA.FTZ R117, R117, UR4, -R134.reuse ;  /* 0x0000000475757c23 */ /* 0x100fe60008010886 */
[----:B------:R5:W-:Y:S01]  /*19750*/  MUFU.EX2 R156, R8 ;  /* 0x00000008009c7308 */ /* 0x000be20000000800 */
[----:B---3--:R-:W-:Y:S01]  /*19760*/  FMUL.FTZ R6, R0, R146 ;  /* 0x0000009200067220 */ /* 0x008fe20000410000 */
[--C-:B------:R-:W-:Y:S01]  /*19770*/  FFMA.FTZ R118, R118, UR4, -R135.reuse ;  /* 0x0000000476767c23 */ /* 0x100fe20008010887 */
[--C-:B------:R-:W-:Y:S01]  /*19780*/  FFMA.FTZ R119, R119, UR4, -R135.reuse ;  /* 0x0000000477777c23 */ /* 0x100fe20008010887 */
[--C-:B------:R-:W-:Y:S01]  /*19790*/  FFMA.FTZ R120, R120, UR4, -R134.reuse ;  /* 0x0000000478787c23 */ /* 0x100fe20008010886 */
[--C-:B------:R-:W-:Y:S01]  /*197a0*/  FFMA.FTZ R121, R121, UR4, -R134.reuse ;  /* 0x0000000479797c23 */ /* 0x100fe20008010886 */
[--C-:B------:R-:W-:Y:S01]  /*197b0*/  FFMA.FTZ R122, R122, UR4, -R135.reuse ;  /* 0x000000047a7a7c23 */ /* 0x100fe20008010887 */
[--C-:B------:R-:W-:Y:S03]  /*197c0*/  FFMA.FTZ R123, R123, UR4, -R135.reuse ;  /* 0x000000047b7b7c23 */ /* 0x100fe60008010887 */
[----:B------:R3:W4:Y:S01]  /*197d0*/  MUFU.EX2 R162, R9 ;  /* 0x0000000900a27308 */ /* 0x0007220000000800 */
[----:B-1----:R-:W-:Y:S01]  /*197e0*/  FMUL.FTZ R7, R0, R147 ;  /* 0x0000009300077220 */ /* 0x002fe20000410000 */
[--C-:B------:R-:W-:Y:S01]  /*197f0*/  FFMA.FTZ R124, R124, UR4, -R134.reuse ;  /* 0x000000047c7c7c23 */ /* 0x100fe20008010886 */
[--C-:B------:R-:W-:Y:S01]  /*19800*/  FFMA.FTZ R125, R125, UR4, -R134.reuse ;  /* 0x000000047d7d7c23 */ /* 0x100fe20008010886 */
[--C-:B------:R-:W-:Y:S01]  /*19810*/  FFMA.FTZ R126, R126, UR4, -R135.reuse ;  /* 0x000000047e7e7c23 */ /* 0x100fe20008010887 */
[--C-:B------:R-:W-:Y:S01]  /*19820*/  FFMA.FTZ R127, R127, UR4, -R135.reuse ;  /* 0x000000047f7f7c23 */ /* 0x100fe20008010887 */
[--C-:B------:R-:W-:Y:S01]  /*19830*/  FFMA.FTZ R128, R128, UR4, -R134.reuse ;  /* 0x0000000480807c23 */ /* 0x100fe20008010886 */
[--C-:B------:R-:W-:Y:S03]  /*19840*/  FFMA.FTZ R130, R130, UR4, -R135.reuse ;  /* 0x0000000482827c23 */ /* 0x100fe60008010887 */
[----:B------:R1:W-:Y:S01]  /*19850*/  MUFU.EX2 R158, R10 ;  /* 0x0000000a009e7308 */ /* 0x0003e20000000800 */
[C---:B-----5:R-:W-:Y:S01]  /*19860*/  FMUL.FTZ R8, R2.reuse, R140 ;  /* 0x0000008c02087220 */ /* 0x060fe20000410000 */
[----:B------:R-:W-:Y:S01]  /*19870*/  FFMA.FTZ R134, R129, UR4, -R134 ;  /* 0x0000000481867c23 */ /* 0x000fe20008010886 */
[----:B------:R-:W-:Y:S07]  /*19880*/  FFMA.FTZ R135, R131, UR4, -R135 ;  /* 0x0000000483877c23 */ /* 0x000fee0008010887 */
[----:B------:R5:W4:Y:S01]  /*19890*/  MUFU.EX2 R160, R11 ;  /* 0x0000000b00a07308 */ /* 0x000b220000000800 */
[----:B---3--:R-:W-:Y:S09]  /*198a0*/  FMUL.FTZ R9, R2, R141 ;  /* 0x0000008d02097220 */ /* 0x008ff20000410000 */
[----:B------:R2:W-:Y:S01]  /*198b0*/  MUFU.EX2 R169, R20 ;  /* 0x0000001400a97308 */ /* 0x0005e20000000800 */
[C---:B-1----:R-:W-:Y:S09]  /*198c0*/  FMUL.FTZ R10, R0.reuse, R142 ;  /* 0x0000008e000a7220 */ /* 0x042ff20000410000 */
[----:B------:R4:W1:Y:S01]  /*198d0*/  MUFU.EX2 R173, R21 ;  /* 0x0000001500ad7308 */ /* 0x0008620000000800 */
[----:B-----5:R-:W-:Y:S02]  /*198e0*/  FMUL.FTZ R11, R0, R143 ;  /* 0x0000008f000b7220 */ /* 0x020fe40000410000 */
[----:B------:R-:W-:Y:S07]  /*198f0*/  LDSM.16.MT88.4 R140, [R217+0x8c00] ;  /* 0x008c0000d98c783b */ /* 0x000fee0000004200 */
[----:B------:R3:W-:Y:S01]  /*19900*/  MUFU.EX2 R167, R22 ;  /* 0x0000001600a77308 */ /* 0x0007e20000000800 */
[----:B--2---:R-:W-:Y:S09]  /*19910*/  F2FP.BF16.F32.PACK_AB R20, R139, R138 ;  /* 0x0000008a8b14723e */ /* 0x004ff200000010ff */
[----:B------:R2:W5:Y:S01]  /*19920*/  MUFU.EX2 R175, R23 ;  /* 0x0000001700af7308 */ /* 0x0005620000000800 */
[----:B----4-:R-:W-:Y:S09]  /*19930*/  F2FP.BF16.F32.PACK_AB R21, R157, R137 ;  /* 0x000000899d15723e */ /* 0x010ff200000010ff */
[----:B------:R-:W-:Y:S01]  /*19940*/  MUFU.EX2 R187, R36 ;  /* 0x0000002400bb7308 */ /* 0x000fe20000000800 */
[----:B---3--:R-:W-:Y:S09]  /*19950*/  F2FP.BF16.F32.PACK_AB R22, R162, R156 ;  /* 0x0000009ca216723e */ /* 0x008ff200000010ff */
[----:B------:R-:W-:Y:S01]  /*19960*/  MUFU.EX2 R189, R37 ;  /* 0x0000002500bd7308 */ /* 0x000fe20000000800 */
[----:B--2---:R-:W-:Y:S09]  /*19970*/  F2FP.BF16.F32.PACK_AB R23, R160, R158 ;  /* 0x0000009ea017723e */ /* 0x004ff200000010ff */
[----:B------:R-:W-:Y:S01]  /*19980*/  MUFU.EX2 R185, R38 ;  /* 0x0000002600b97308 */ /* 0x000fe20000000800 */
[C---:B------:R-:W-:Y:S06]  /*19990*/  HMMA.16816.F32.BF16 R4, R20.reuse, R16, R4 ;  /* 0x000000101404723c */ /* 0x040fec0000041804 */
[C---:B------:R-:W-:Y:S03]  /*199a0*/  HMMA.16816.F32.BF16 R8, R20.reuse, R18, R8 ;  /* 0x000000121408723c */ /* 0x040fe60000041808 */
[----:B------:R2:W-:Y:S02]  /*199b0*/  MUFU.EX2 R191, R39 ;  /* 0x0000002700bf7308 */ /* 0x0005e40000000800 */
[C---:B------:R-:W-:Y:S01]  /*199c0*/  FMUL.FTZ R16, R2.reuse, R152 ;  /* 0x0000009802107220 */ /* 0x040fe20000410000 */
[----:B------:R-:W-:Y:S01]  /*199d0*/  FMUL.FTZ R17, R2, R153 ;  /* 0x0000009902117220 */ /* 0x000fe20000410000 */
[C---:B------:R-:W-:Y:S01]  /*199e0*/  FMUL.FTZ R18, R0.reuse, R154 ;  /* 0x0000009a00127220 */ /* 0x040fe20000410000 */
[----:B------:R-:W-:Y:S05]  /*199f0*/  FMUL.FTZ R19, R0, R155 ;  /* 0x0000009b00137220 */ /* 0x000fea0000410000 */
[----:B------:R3:W-:Y:S10]  /*19a00*/  MUFU.EX2 R161, R12 ;  /* 0x0000000c00a17308 */ /* 0x0007f40000000800 */
[----:B------:R4:W5:Y:S01]  /*19a10*/  MUFU.EX2 R163, R13 ;  /* 0x0000000d00a37308 */ /* 0x0009620000000800 */
[----:B--2---:R-:W2:Y:S09]  /*19a20*/  LDSM.16.MT88.4 R36, [R218+0x5400] ;  /* 0x00540000da24783b */ /* 0x004eb20000004200 */
[----:B------:R1:W-:Y:S01]  /*19a30*/  MUFU.EX2 R159, R14 ;  /* 0x0000000e009f7308 */ /* 0x0003e20000000800 */
[C---:B---3--:R-:W-:Y:S09]  /*19a40*/  FMUL.FTZ R12, R2.reuse, R148 ;  /* 0x00000094020c7220 */ /* 0x048ff20000410000 */
[----:B------:R3:W2:Y:S01]  /*19a50*/  MUFU.EX2 R165, R15 ;  /* 0x0000000f00a57308 */ /* 0x0006a20000000800 */
[C---:B----4-:R-:W-:Y:S01]  /*19a60*/  FMUL.FTZ R13, R2.reuse, R149 ;  /* 0x00000095020d7220 */ /* 0x050fe20000410000 */
[----:B------:R-:W-:Y:S04]  /*19a70*/  FFMA.FTZ R2, R2, R246, R138 ;  /* 0x000000f602027223 */ /* 0x000fe8000001008a */
[----:B------:R-:W-:Y:S04]  /*19a80*/  FADD.FTZ R2, R139, R2 ;  /* 0x000000028b027221 */ /* 0x000fe80000010000 */
[----:B------:R-:W-:Y:S01]  /*19a90*/  MUFU.EX2 R190, R40 ;  /* 0x0000002800be7308 */ /* 0x000fe20000000800 */
[C---:B-1----:R-:W-:Y:S09]  /*19aa0*/  FMUL.FTZ R14, R0.reuse, R150 ;  /* 0x00000096000e7220 */ /* 0x042ff20000410000 */
[----:B------:R-:W-:Y:S01]  /*19ab0*/  MUFU.EX2 R194, R41 ;  /* 0x0000002900c27308 */ /* 0x000fe20000000800 */
[C---:B---3--:R-:W-:Y:S01]  /*19ac0*/  FMUL.FTZ R15, R0.reuse, R151 ;  /* 0x00000097000f7220 */ /* 0x048fe20000410000 */
[----:B------:R-:W-:Y:S04]  /*19ad0*/  FFMA.FTZ R0, R0, R247, R137 ;  /* 0x000000f700007223 */ /* 0x000fe80000010089 */
[----:B------:R-:W-:Y:S04]  /*19ae0*/  FADD.FTZ R0, R157, R0 ;  /* 0x000000009d007221 */ /* 0x000fe80000010000 */
[----:B------:R-:W-:Y:S01]  /*19af0*/  MUFU.EX2 R192, R42 ;  /* 0x0000002a00c07308 */ /* 0x000fe20000000800 */
[C---:B------:R-:W-:Y:S03]  /*19b00*/  HMMA.16816.F32.BF16 R12, R20.reuse, R24, R12 ;  /* 0x00000018140c723c */ /* 0x040fe6000004180c */
[----:B------:R-:W-:Y:S03]  /*19b10*/  FADD.FTZ R0, R158, R0 ;  /* 0x000000009e007221 */ /* 0x000fe60000010000 */
[----:B------:R-:W-:Y:S03]  /*19b20*/  HMMA.16816.F32.BF16 R16, R20, R26, R16 ;  /* 0x0000001a1410723c */ /* 0x000fe60000041810 */
[----:B------:R1:W-:Y:S01]  /*19b30*/  MUFU.EX2 R193, R43 ;  /* 0x0000002b00c17308 */ /* 0x0003e20000000800 */
[----:B------:R-:W-:Y:S03]  /*19b40*/  LDSM.16.MT88.4 R24, [R218+0x5800] ;  /* 0x00580000da18783b */ /* 0x000fe60000004200 */
[----:B------:R-:W-:Y:S06]  /*19b50*/  F2FP.BF16.F32.PACK_AB R20, R173, R169 ;  /* 0x000000a9ad14723e */ /* 0x000fec00000010ff */
[----:B------:R3:W-:Y:S01]  /*19b60*/  MUFU.EX2 R178, R28 ;  /* 0x0000001c00b27308 */ /* 0x0007e20000000800 */
[----:B-----5:R-:W-:Y:S02]  /*19b70*/  F2FP.BF16.F32.PACK_AB R21, R175, R167 ;  /* 0x000000a7af15723e */ /* 0x020fe400000010ff */
[----:B------:R-:W-:Y:S02]  /*19b80*/  F2FP.BF16.F32.PACK_AB R22, R179, R174 ;  /* 0x000000aeb316723e */ /* 0x000fe400000010ff */
[----:B------:R-:W-:Y:S05]  /*19b90*/  F2FP.BF16.F32.PACK_AB R23, R177, R176 ;  /* 0x000000b0b117723e */ /* 0x000fea00000010ff */
[----:B------:R2:W-:Y:S01]  /*19ba0*/  MUFU.EX2 R181, R29 ;  /* 0x0000001d00b57308 */ /* 0x0005e20000000800 */
[----:B-1----:R-:W1:Y:S09]  /*19bb0*/  LDSM.16.MT88.4 R40, [R217+0x5800] ;  /* 0x00580000d928783b */ /* 0x002e720000004200 */
[----:B------:R4:W-:Y:S01]  /*19bc0*/  MUFU.EX2 R180, R30 ;  /* 0x0000001e00b47308 */ /* 0x0009e20000000800 */
[----:B---3--:R-:W-:Y:S09]  /*19bd0*/  F2FP.BF16.F32.PACK_AB R28, R163, R161 ;  /* 0x000000a1a31c723e */ /* 0x008ff200000010ff */
[----:B------:R3:W5:Y:S01]  /*19be0*/  MUFU.EX2 R183, R31 ;  /* 0x0000001f00b77308 */ /* 0x0007620000000800 */
[----:B--2---:R-:W-:Y:S09]  /*19bf0*/  F2FP.BF16.F32.PACK_AB R29, R165, R159 ;  /* 0x0000009fa51d723e */ /* 0x004ff200000010ff */
[----:B------:R2:W-:Y:S01]  /*19c00*/  MUFU.EX2 R195, R44 ;  /* 0x0000002c00c37308 */ /* 0x0005e20000000800 */
[----:B----4-:R-:W-:Y:S09]  /*19c10*/  F2FP.BF16.F32.PACK_AB R30, R170, R166 ;  /* 0x000000a6aa1e723e */ /* 0x010ff200000010ff */
[----:B------:R-:W-:Y:S01]  /*19c20*/  MUFU.EX2 R45, R45 ;  /* 0x0000002d002d7308 */ /* 0x000fe20000000800 */
[----:B---3--:R-:W-:Y:S09]  /*19c30*/  F2FP.BF16.F32.PACK_AB R31, R168, R164 ;  /* 0x000000a4a81f723e */ /* 0x008ff200000010ff */
[----:B------:R-:W-:Y:S01]  /*19c40*/  MUFU.EX2 R46, R46 ;  /* 0x0000002e002e7308 */ /* 0x000fe20000000800 */
[C---:B------:R-:W-:Y:S06]  /*19c50*/  HMMA.16816.F32.BF16 R4, R28.reuse, R32, R4 ;  /* 0x000000201c04723c */ /* 0x040fec0000041804 */
[C---:B------:R-:W-:Y:S03]  /*19c60*/  HMMA.16816.F32.BF16 R8, R28.reuse, R34, R8 ;  /* 0x000000221c08723c */ /* 0x040fe60000041808 */
[----:B------:R-:W3:Y:S01]  /*19c70*/  MUFU.EX2 R47, R47 ;  /* 0x0000002f002f7308 */ /* 0x000ee20000000800 */
[----:B------:R-:W4:Y:S02]  /*19c80*/  LDSM.16.MT88.4 R32, [R217+0x5c00] ;  /* 0x005c0000d920783b */ /* 0x000f240000004200 */
[C---:B------:R-:W-:Y:S07]  /*19c90*/  HMMA.16816.F32.BF16 R12, R28.reuse, R36, R12 ;  /* 0x000000241c0c723c */ /* 0x040fee000004180c */
[----:B------:R-:W-:Y:S01]  /*19ca0*/  MUFU.EX2 R48, R48 ;  /* 0x0000003000307308 */ /* 0x000fe20000000800 */
[----:B------:R-:W-:Y:S01]  /*19cb0*/  HMMA.16816.F32.BF16 R16, R28, R38, R16 ;  /* 0x000000261c10723c */ /* 0x000fe20000041810 */
[----:B------:R-:W3:Y:S08]  /*19cc0*/  LDSM.16.MT88.4 R36, [R218+0x5c00] ;  /* 0x005c0000da24783b */ /* 0x000ef00000004200 */
[----:B------:R-:W3:Y:S01]  /*19cd0*/  MUFU.EX2 R49, R49 ;  /* 0x0000003100317308 */ /* 0x000ee20000000800 */
[C---:B-1----:R-:W-:Y:S05]  /*19ce0*/  HMMA.16816.F32.BF16 R4, R20.reuse, R40, R4 ;  /* 0x000000281404723c */ /* 0x042fea0000041804 */
[----:B-----5:R-:W-:Y:S01]  /*19cf0*/  F2FP.BF16.F32.PACK_AB R29, R183, R180 ;  /* 0x000000b4b71d723e */ /* 0x020fe200000010ff */
[C---:B------:R-:W-:Y:S03]  /*19d00*/  HMMA.16816.F32.BF16 R8, R20.reuse, R42, R8 ;  /* 0x0000002a1408723c */ /* 0x040fe60000041808 */
[----:B------:R-:W-:Y:S01]  /*19d10*/  MUFU.EX2 R50, R50 ;  /* 0x0000003200327308 */ /* 0x000fe20000000800 */
[----:B------:R-:W1:Y:S01]  /*19d20*/  LDSM.16.MT88.4 R40, [R217+0x6000] ;  /* 0x00600000d928783b */ /* 0x000e620000004200 */
[----:B------:R-:W-:Y:S01]  /*19d30*/  F2FP.BF16.F32.PACK_AB R30, R188, R184 ;  /* 0x000000b8bc1e723e */ /* 0x000fe200000010ff */
[C---:B------:R-:W-:Y:S07]  /*19d40*/  HMMA.16816.F32.BF16 R12, R20.reuse, R24, R12 ;  /* 0x00000018140c723c */ /* 0x040fee000004180c */
[----:B------:R-:W5:Y:S01]  /*19d50*/  MUFU.EX2 R51, R51 ;  /* 0x0000003300337308 */ /* 0x000f620000000800 */
[----:B------:R-:W-:Y:S01]  /*19d60*/  F2FP.BF16.F32.PACK_AB R31, R186, R182 ;  /* 0x000000b6ba1f723e */ /* 0x000fe200000010ff */
[----:B------:R-:W-:Y:S01]  /*19d70*/  HMMA.16816.F32.BF16 R16, R20, R26, R16 ;  /* 0x0000001a1410723c */ /* 0x000fe20000041810 */
[----:B------:R-:W5:Y:S07]  /*19d80*/  LDSM.16.MT88.4 R24, [R218+0x6000] ;  /* 0x00600000da18783b */ /* 0x000f6e0000004200 */
[----:B------:R-:W-:Y:S03]  /*19d90*/  MUFU.EX2 R52, R52 ;  /* 0x0000003400347308 */ /* 0x000fe60000000800 */
[----:B------:R-:W-:Y:S01]  /*19da0*/  FADD.FTZ R28, R156, R2 ;  /* 0x000000029c1c7221 */ /* 0x000fe20000010000 */
[----:B------:R-:W-:Y:S01]  /*19db0*/  F2FP.BF16.F32.PACK_AB R21, R191, R185 ;  /* 0x000000b9bf15723e */ /* 0x000fe200000010ff */
[----:B------:R-:W-:Y:S01]  /*19dc0*/  FADD.FTZ R2, R160, R0 ;  /* 0x00000000a0027221 */ /* 0x000fe20000010000 */
[----:B------:R-:W-:Y:S01]  /*19dd0*/  F2FP.BF16.F32.PACK_AB R22, R194, R190 ;  /* 0x000000bec216723e */ /* 0x000fe200000010ff */
[----:B------:R-:W-:Y:S03]  /*19de0*/  FADD.FTZ R28, R162, R28 ;  /* 0x0000001ca21c7221 */ /* 0x000fe60000010000 */
[----:B------:R-:W-:Y:S01]  /*19df0*/  MUFU.EX2 R53, R53 ;  /* 0x0000003500357308 */ /* 0x000fe20000000800 */
[----:B------:R-:W-:Y:S01]  /*19e00*/  F2FP.BF16.F32.PACK_AB R23, R193, R192 ;  /* 0x000000c0c117723e */ /* 0x000fe200000010ff */
[----:B------:R-:W-:Y:S01]  /*19e10*/  FADD.FTZ R2, R159, R2 ;  /* 0x000000029f027221 */ /* 0x000fe20000010000 */
[----:B------:R-:W-:Y:S01]  /*19e20*/  FADD.FTZ R0, R161, R28 ;  /* 0x0000001ca1007221 */ /* 0x000fe20000010000 */
[----:B------:R-:W-:Y:S03]  /*19e30*/  F2FP.BF16.F32.PACK_AB R28, R181, R178 ;  /* 0x000000b2b51c723e */ /* 0x000fe600000010ff */
[----:B--2---:R-:W-:Y:S03]  /*19e40*/  FADD.FTZ R44, R163, R0 ;  /* 0x00000000a32c7221 */ /* 0x004fe60000010000 */
[----:B------:R-:W-:Y:S01]  /*19e50*/  MUFU.EX2 R54, R54 ;  /* 0x0000003600367308 */ /* 0x000fe20000000800 */
[----:B------:R-:W-:Y:S01]  /*19e60*/  FADD.FTZ R0, R165, R2 ;  /* 0x00000002a5007221 */ /* 0x000fe20000010000 */
[C---:B----4-:R-:W-:Y:S08]  /*19e70*/  HMMA.16816.F32.BF16 R4, R28.reuse, R32, R4 ;  /* 0x000000201c04723c */ /* 0x050ff00000041804 */
[----:B------:R-:W2:Y:S01]  /*19e80*/  MUFU.EX2 R55, R55 ;  /* 0x0000003700377308 */ /* 0x000ea20000000800 */
[C---:B------:R-:W-:Y:S01]  /*19e90*/  HMMA.16816.F32.BF16 R8, R28.reuse, R34, R8 ;  /* 0x000000221c08723c */ /* 0x040fe20000041808 */
[----:B------:R-:W4:Y:S02]  /*19ea0*/  LDSM.16.MT88.4 R32, [R217+0x6400] ;  /* 0x00640000d920783b */ /* 0x000f240000004200 */
[----:B------:R-:W-:Y:S03]  /*19eb0*/  FADD.FTZ R20, R166, R44 ;  /* 0x0000002ca6147221 */ /* 0x000fe60000010000 */
[C---:B---3--:R-:W-:Y:S03]  /*19ec0*/  HMMA.16816.F32.BF16 R12, R28.reuse, R36, R12 ;  /* 0x000000241c0c723c */ /* 0x048fe6000004180c */
[----:B------:R-:W-:Y:S02]  /*19ed0*/  MUFU.EX2 R56, R56 ;  /* 0x0000003800387308 */ /* 0x000fe40000000800 */
[----:B------:R-:W-:Y:S01]  /*19ee0*/  FADD.FTZ R2, R164, R0 ;  /* 0x00000000a4027221 */ /* 0x000fe20000010000 */
[----:B------:R-:W-:Y:S01]  /*19ef0*/  HMMA.16816.F32.BF16 R16, R28, R38, R16 ;  /* 0x000000261c10723c */ /* 0x000fe20000041810 */
[----:B------:R-:W3:Y:S06]  /*19f00*/  LDSM.16.MT88.4 R36, [R218+0x6400] ;  /* 0x00640000da24783b */ /* 0x000eec0000004200 */
[----:B------:R-:W4:Y:S01]  /*19f10*/  MUFU.EX2 R57, R57 ;  /* 0x0000003900397308 */ /* 0x000f220000000800 */
[----:B------:R-:W-:Y:S03]  /*19f20*/  FADD.FTZ R0, R170, R20 ;  /* 0x00000014aa007221 */ /* 0x000fe60000010000 */
[----:B------:R-:W-:Y:S01]  /*19f30*/  F2FP.BF16.F32.PACK_AB R20, R189, R187 ;  /* 0x000000bbbd14723e */ /* 0x000fe200000010ff */
[----:B------:R-:W-:Y:S01]  /*19f40*/  FADD.FTZ R2, R168, R2 ;  /* 0x00000002a8027221 */ /* 0x000fe20000010000 */
[----:B------:R-:W-:Y:S04]  /*19f50*/  F2FP.BF16.F32.PACK_AB R29, R47, R46 ;  /* 0x0000002e2f1d723e */ /* 0x000fe800000010ff */
[----:B------:R-:W-:Y:S01]  /*19f60*/  MUFU.EX2 R58, R58 ;  /* 0x0000003a003a7308 */ /* 0x000fe20000000800 */
[----:B------:R-:W-:Y:S01]  /*19f70*/  F2FP.BF16.F32.PACK_AB R30, R49, R48 ;  /* 0x00000030311e723e */ /* 0x000fe200000010ff */
[C---:B-1----:R-:W-:Y:S05]  /*19f80*/  HMMA.16816.F32.BF16 R4, R20.reuse, R40, R4 ;  /* 0x000000281404723c */ /* 0x042fea0000041804 */
[----:B-----5:R-:W-:Y:S03]  /*19f90*/  F2FP.BF16.F32.PACK_AB R31, R51, R50 ;  /* 0x00000032331f723e */ /* 0x020fe600000010ff */
[----:B------:R-:W1:Y:S01]  /*19fa0*/  MUFU.EX2 R59, R59 ;  /* 0x0000003b003b7308 */ /* 0x000e620000000800 */
[C---:B------:R-:W-:Y:S01]  /*19fb0*/  HMMA.16816.F32.BF16 R8, R20.reuse, R42, R8 ;  /* 0x0000002a1408723c */ /* 0x040fe20000041808 */
[----:B------:R-:W5:Y:S02]  /*19fc0*/  LDSM.16.MT88.4 R40, [R217+0x6800] ;  /* 0x00680000d928783b */ /* 0x000f640000004200 */
[----:B------:R-:W-:Y:S01]  /*19fd0*/  FADD.FTZ R44, R167, R2 ;  /* 0x00000002a72c7221 */ /* 0x000fe20000010000 */
[----:B------:R-:W-:Y:S02]  /*19fe0*/  FADD.FTZ R0, R169, R0 ;  /* 0x00000000a9007221 */ /* 0x000fe40000010000 */
[C---:B------:R-:W-:Y:S03]  /*19ff0*/  HMMA.16816.F32.BF16 R12, R20.reuse, R24, R12 ;  /* 0x00000018140c723c */ /* 0x040fe6000004180c */
[----:B------:R-:W-:Y:S02]  /*1a000*/  MUFU.EX2 R60, R60 ;  /* 0x0000003c003c7308 */ /* 0x000fe40000000800 */
[----:B------:R-:W-:Y:S01]  /*1a010*/  FADD.FTZ R2, R173, R0 ;  /* 0x00000000ad027221 */ /* 0x000fe20000010000 */
[----:B------:R-:W-:Y:S01]  /*1a020*/  HMMA.16816.F32.BF16 R16, R20, R26, R16 ;  /* 0x0000001a1410723c */ /* 0x000fe20000041810 */
[----:B------:R-:W5:Y:S06]  /*1a030*/  LDSM.16.MT88.4 R24, [R218+0x6800] ;  /* 0x00680000da18783b */ /* 0x000f6c0000004200 */
[----:B------:R-:W-:Y:S01]  /*1a040*/  MUFU.EX2 R61, R61 ;  /* 0x0000003d003d7308 */ /* 0x000fe20000000800 */
[----:B------:R-:W-:Y:S03]  /*1a050*/  FADD.FTZ R0, R175, R44 ;  /* 0x0000002caf007221 */ /* 0x000fe60000010000 */
[----:B------:R-:W-:Y:S01]  /*1a060*/  FADD.FTZ R2, R174, R2 ;  /* 0x00000002ae027221 */ /* 0x000fe20000010000 */
[----:B--2---:R-:W-:Y:S05]  /*1a070*/  F2FP.BF16.F32.PACK_AB R21, R55, R54 ;  /* 0x000000363715723e */ /* 0x004fea00000010ff */
[----:B------:R-:W-:Y:S01]  /*1a080*/  MUFU.EX2 R62, R62 ;  /* 0x0000003e003e7308 */ /* 0x000fe20000000800 */
[----:B----4-:R-:W-:Y:S01]  /*1a090*/  F2FP.BF16.F32.PACK_AB R22, R57, R56 ;  /* 0x000000383916723e */ /* 0x010fe200000010ff */
[----:B------:R-:W-:Y:S01]  /*1a0a0*/  FADD.FTZ R0, R176, R0 ;  /* 0x00000000b0007221 */ /* 0x000fe20000010000 */
[----:B-1----:R-:W-:Y:S01]  /*1a0b0*/  F2FP.BF16.F32.PACK_AB R23, R59, R58 ;  /* 0x0000003a3b17723e */ /* 0x002fe200000010ff */
[----:B------:R-:W-:Y:S02]  /*1a0c0*/  FADD.FTZ R2, R179, R2 ;  /* 0x00000002b3027221 */ /* 0x000fe40000010000 */
[----:B------:R-:W-:Y:S04]  /*1a0d0*/  FADD.FTZ R28, R177, R0 ;  /* 0x00000000b11c7221 */ /* 0x000fe80000010000 */
[----:B------:R-:W1:Y:S01]  /*1a0e0*/  MUFU.EX2 R63, R63 ;  /* 0x0000003f003f7308 */ /* 0x000e620000000800 */
[----:B------:R-:W-:Y:S01]  /*1a0f0*/  FADD.FTZ R0, R178, R2 ;  /* 0x00000002b2007221 */ /* 0x000fe20000010000 */
[----:B------:R-:W-:Y:S01]  /*1a100*/  FADD.FTZ R2, R180, R28 ;  /* 0x0000001cb4027221 */ /* 0x000fe20000010000 */
[----:B------:R-:W-:Y:S02]  /*1a110*/  F2FP.BF16.F32.PACK_AB R28, R45, R195 ;  /* 0x000000c32d1c723e */ /* 0x000fe400000010ff */
[----:B------:R-:W-:Y:S01]  /*1a120*/  FADD.FTZ R44, R181, R0 ;  /* 0x00000000b52c7221 */ /* 0x000fe20000010000 */
[----:B------:R-:W-:Y:S04]  /*1a130*/  FADD.FTZ R0, R183, R2 ;  /* 0x00000002b7007221 */ /* 0x000fe80000010000 */
[----:B------:R-:W-:Y:S01]  /*1a140*/  MUFU.EX2 R64, R64 ;  /* 0x0000004000407308 */ /* 0x000fe20000000800 */
[----:B------:R-:W-:Y:S01]  /*1a150*/  FADD.FTZ R20, R184, R44 ;  /* 0x0000002cb8147221 */ /* 0x000fe20000010000 */
[C---:B------:R-:W-:Y:S05]  /*1a160*/  HMMA.16816.F32.BF16 R4, R28.reuse, R32, R4 ;  /* 0x000000201c04723c */ /* 0x040fea0000041804 */
[----:B------:R-:W-:Y:S03]  /*1a170*/  FADD.FTZ R2, R182, R0 ;  /* 0x00000000b6027221 */ /* 0x000fe60000010000 */
[----:B------:R-:W2:Y:S01]  /*1a180*/  MUFU.EX2 R65, R65 ;  /* 0x0000004100417308 */ /* 0x000ea20000000800 */
[C---:B------:R-:W-:Y:S01]  /*1a190*/  HMMA.16816.F32.BF16 R8, R28.reuse, R34, R8 ;  /* 0x000000221c08723c */ /* 0x040fe20000041808 */
[----:B------:R-:W4:Y:S02]  /*1a1a0*/  LDSM.16.MT88.4 R32, [R217+0x6c00] ;  /* 0x006c0000d920783b */ /* 0x000f240000004200 */
[----:B------:R-:W-:Y:S01]  /*1a1b0*/  FADD.FTZ R0, R188, R20 ;  /* 0x00000014bc007221 */ /* 0x000fe20000010000 */
[----:B------:R-:W-:Y:S02]  /*1a1c0*/  F2FP.BF16.F32.PACK_AB R20, R53, R52 ;  /* 0x000000343514723e */ /* 0x000fe400000010ff */
[C---:B---3--:R-:W-:Y:S03]  /*1a1d0*/  HMMA.16816.F32.BF16 R12, R28.reuse, R36, R12 ;  /* 0x000000241c0c723c */ /* 0x048fe6000004180c */
[----:B------:R-:W-:Y:S02]  /*1a1e0*/  MUFU.EX2 R66, R66 ;  /* 0x0000004200427308 */ /* 0x000fe40000000800 */
[----:B------:R-:W-:Y:S01]  /*1a1f0*/  FADD.FTZ R2, R186, R2 ;  /* 0x00000002ba027221 */ /* 0x000fe20000010000 */
[----:B------:R-:W-:Y:S01]  /*1a200*/  HMMA.16816.F32.BF16 R16, R28, R38, R16 ;  /* 0x000000261c10723c */ /* 0x000fe20000041810 */
[----:B------:R-:W3:Y:S06]  /*1a210*/  LDSM.16.MT88.4 R36, [R218+0x6c00] ;  /* 0x006c0000da24783b */ /* 0x000eec0000004200 */
[----:B------:R-:W4:Y:S01]  /*1a220*/  MUFU.EX2 R67, R67 ;  /* 0x0000004300437308 */ /* 0x000f220000000800 */
[----:B------:R-:W-:Y:S01]  /*1a230*/  FADD.FTZ R44, R185, R2 ;  /* 0x00000002b92c7221 */ /* 0x000fe20000010000 */
[C---:B-----5:R-:W-:Y:S08]  /*1a240*/  HMMA.16816.F32.BF16 R4, R20.reuse, R40, R4 ;  /* 0x000000281404723c */ /* 0x060ff00000041804 */
[----:B------:R-:W-:Y:S01]  /*1a250*/  MUFU.EX2 R68, R68 ;  /* 0x0000004400447308 */ /* 0x000fe20000000800 */
[C---:B------:R-:W-:Y:S01]  /*1a260*/  HMMA.16816.F32.BF16 R8, R20.reuse, R42, R8 ;  /* 0x0000002a1408723c */ /* 0x040fe20000041808 */
[----:B------:R-:W5:Y:S02]  /*1a270*/  LDSM.16.MT88.4 R40, [R217+0x7000] ;  /* 0x00700000d928783b */ /* 0x000f640000004200 */
[----:B-1----:R-:W-:Y:S03]  /*1a280*/  F2FP.BF16.F32.PACK_AB R29, R63, R62 ;  /* 0x0000003e3f1d723e */ /* 0x002fe600000010ff */
[C---:B------:R-:W-:Y:S03]  /*1a290*/  HMMA.16816.F32.BF16 R12, R20.reuse, R24, R12 ;  /* 0x00000018140c723c */ /* 0x040fe6000004180c */
[----:B------:R-:W-:Y:S02]  /*1a2a0*/  MUFU.EX2 R69, R69 ;  /* 0x0000004500457308 */ /* 0x000fe40000000800 */
[----:B--2---:R-:W-:Y:S01]  /*1a2b0*/  F2FP.BF16.F32.PACK_AB R30, R65, R64 ;  /* 0x00000040411e723e */ /* 0x004fe200000010ff */
[----:B------:R-:W-:Y:S01]  /*1a2c0*/  HMMA.16816.F32.BF16 R16, R20, R26, R16 ;  /* 0x0000001a1410723c */ /* 0x000fe20000041810 */
[----:B------:R-:W1:Y:S06]  /*1a2d0*/  LDSM.16.MT88.4 R24, [R218+0x7000] ;  /* 0x00700000da18783b */ /* 0x000e6c0000004200 */
[----:B------:R-:W-:Y:S01]  /*1a2e0*/  MUFU.EX2 R70, R70 ;  /* 0x0000004600467308 */ /* 0x000fe20000000800 */
[----:B----4-:R-:W-:Y:S03]  /*1a2f0*/  F2FP.BF16.F32.PACK_AB R31, R67, R66 ;  /* 0x00000042431f723e */ /* 0x010fe600000010ff */
[----:B------:R-:W-:Y:S06]  /*1a300*/  FADD.FTZ R0, R187, R0 ;  /* 0x00000000bb007221 */ /* 0x000fec0000010000 */
[----:B------:R-:W2:Y:S01]  /*1a310*/  MUFU.EX2 R71, R71 ;  /* 0x0000004700477308 */ /* 0x000ea20000000800 */
[----:B------:R-:W-:Y:S01]  /*1a320*/  FADD.FTZ R2, R189, R0 ;  /* 0x00000000bd027221 */ /* 0x000fe20000010000 */
[----:B------:R-:W-:Y:S03]  /*1a330*/  FADD.FTZ R0, R191, R44 ;  /* 0x0000002cbf007221 */ /* 0x000fe60000010000 */
[----:B------:R-:W-:Y:S01]  /*1a340*/  FADD.FTZ R28, R190, R2 ;  /* 0x00000002be1c7221 */ /* 0x000fe20000010000 */
[----:B------:R-:W-:Y:S04]  /*1a350*/  FADD.FTZ R0, R192, R0 ;  /* 0x00000000c0007221 */ /* 0x000fe80000010000 */
[----:B------:R-:W-:Y:S01]  /*1a360*/  MUFU.EX2 R72, R72 ;  /* 0x0000004800487308 */ /* 0x000fe20000000800 */
[----:B------:R-:W-:Y:S01]  /*1a370*/  FADD.FTZ R28, R194, R28 ;  /* 0x0000001cc21c7221 */ /* 0x000fe20000010000 */
[----:B------:R-:W-:Y:S03]  /*1a380*/  FADD.FTZ R2, R193, R0 ;  /* 0x00000000c1027221 */ /* 0x000fe60000010000 */
[----:B------:R-:W-:Y:S01]  /*1a390*/  FADD.FTZ R0, R195, R28 ;  /* 0x0000001cc3007221 */ /* 0x000fe20000010000 */
[----:B------:R-:W-:Y:S01]  /*1a3a0*/  F2FP.BF16.F32.PACK_AB R28, R61, R60 ;  /* 0x0000003c3d1c723e */ /* 0x000fe200000010ff */
[----:B------:R-:W-:Y:S03]  /*1a3b0*/  FADD.FTZ R2, R46, R2 ;  /* 0x000000022e027221 */ /* 0x000fe60000010000 */
[----:B------:R-:W4:Y:S01]  /*1a3c0*/  MUFU.EX2 R73, R73 ;  /* 0x0000004900497308 */ /* 0x000f220000000800 */
[----:B--2---:R-:W-:Y:S01]  /*1a3d0*/  F2FP.BF16.F32.PACK_AB R21, R71, R70 ;  /* 0x000000464715723e */ /* 0x004fe200000010ff */
[----:B------:R-:W-:Y:S01]  /*1a3e0*/  FADD.FTZ R44, R45, R0 ;  /* 0x000000002d2c7221 */ /* 0x000fe20000010000 */
[----:B------:R-:W-:Y:S01]  /*1a3f0*/  FADD.FTZ R0, R47, R2 ;  /* 0x000000022f007221 */ /* 0x000fe20000010000 */
[C---:B------:R-:W-:Y:S06]  /*1a400*/  HMMA.16816.F32.BF16 R4, R28.reuse, R32, R4 ;  /* 0x000000201c04723c */ /* 0x040fec0000041804 */
[----:B------:R-:W-:Y:S01]  /*1a410*/  MUFU.EX2 R74, R74 ;  /* 0x0000004a004a7308 */ /* 0x000fe20000000800 */
[----:B------:R-:W-:Y:S01]  /*1a420*/  FADD.FTZ R20, R48, R44 ;  /* 0x0000002c30147221 */ /* 0x000fe20000010000 */
[C---:B------:R-:W-:Y:S01]  /*1a430*/  HMMA.16816.F32.BF16 R8, R28.reuse, R34, R8 ;  /* 0x000000221c08723c */ /* 0x040fe20000041808 */
[----:B------:R-:W2:Y:S07]  /*1a440*/  LDSM.16.MT88.4 R32, [R217+0x7400] ;  /* 0x00740000d920783b */ /* 0x000eae0000004200 */
[----:B------:R-:W5:Y:S01]  /*1a450*/  MUFU.EX2 R75, R75 ;  /* 0x0000004b004b7308 */ /* 0x000f620000000800 */
[C---:B---3--:R-:W-:Y:S03]  /*1a460*/  HMMA.16816.F32.BF16 R12, R28.reuse, R36, R12 ;  /* 0x000000241c0c723c */ /* 0x048fe6000004180c */
[----:B----4-:R-:W-:Y:S03]  /*1a470*/  F2FP.BF16.F32.PACK_AB R22, R73, R72 ;  /* 0x000000484916723e */ /* 0x010fe600000010ff */
[----:B------:R-:W-:Y:S03]  /*1a480*/  HMMA.16816.F32.BF16 R16, R28, R38, R16 ;  /* 0x000000261c10723c */ /* 0x000fe60000041810 */
[----:B------:R-:W-:Y:S01]  /*1a490*/  MUFU.EX2 R76, R76 ;  /* 0x0000004c004c7308 */ /* 0x000fe20000000800 */
[----:B------:R-:W3:Y:S01]  /*1a4a0*/  LDSM.16.MT88.4 R36, [R218+0x7400] ;  /* 0x00740000da24783b */ /* 0x000ee20000004200 */
[----:B------:R-:W-:Y:S01]  /*1a4b0*/  FADD.FTZ R2, R50, R0 ;  /* 0x0000000032027221 */ /* 0x000fe20000010000 */
[----:B------:R-:W-:Y:S01]  /*1a4c0*/  FADD.FTZ R0, R49, R20 ;  /* 0x0000001431007221 */ /* 0x000fe20000010000 */
[----:B------:R-:W-:Y:S06]  /*1a4d0*/  F2FP.BF16.F32.PACK_AB R20, R69, R68 ;  /* 0x000000444514723e */ /* 0x000fec00000010ff */
[----:B------:R-:W-:Y:S01]  /*1a4e0*/  MUFU.EX2 R77, R77 ;  /* 0x0000004d004d7308 */ /* 0x000fe20000000800 */
[----:B-----5:R-:W-:Y:S01]  /*1a4f0*/  F2FP.BF16.F32.PACK_AB R23, R75, R74 ;  /* 0x0000004a4b17723e */ /* 0x020fe200000010ff */
[----:B------:R-:W-:Y:S01]  /*1a500*/  FADD.FTZ R2, R51, R2 ;  /* 0x0000000233027221 */ /* 0x000fe20000010000 */
[----:B------:R-:W-:Y:S03]  /*1a510*/  FADD.FTZ R0, R52, R0 ;  /* 0x0000000034007221 */ /* 0x000fe60000010000 */
[----:B------:R-:W-:Y:S04]  /*1a520*/  FADD.FTZ R44, R54, R2 ;  /* 0x00000002362c7221 */ /* 0x000fe80000010000 */
[----:B------:R-:W-:Y:S01]  /*1a530*/  MUFU.EX2 R78, R78 ;  /* 0x0000004e004e7308 */ /* 0x000fe20000000800 */
[C---:B------:R-:W-:Y:S05]  /*1a540*/  HMMA.16816.F32.BF16 R4, R20.reuse, R40, R4 ;  /* 0x000000281404723c */ /* 0x040fea0000041804 */
[----:B------:R-:W-:Y:S01]  /*1a550*/  FADD.FTZ R2, R53, R0 ;  /* 0x0000000035027221 */ /* 0x000fe20000010000 */
[C---:B------:R-:W-:Y:S03]  /*1a560*/  HMMA.16816.F32.BF16 R8, R20.reuse, R42, R8 ;  /* 0x0000002a1408723c */ /* 0x040fe60000041808 */
[----:B------:R-:W4:Y:S01]  /*1a570*/  MUFU.EX2 R79, R79 ;  /* 0x0000004f004f7308 */ /* 0x000f220000000800 */
[----:B------:R-:W5:Y:S01]  /*1a580*/  LDSM.16.MT88.4 R40, [R217+0x7800] ;  /* 0x00780000d928783b */ /* 0x000f620000004200 */
[----:B------:R-:W-:Y:S01]  /*1a590*/  FADD.FTZ R0, R55, R44 ;  /* 0x0000002c37007221 */ /* 0x000fe20000010000 */
[C---:B-1----:R-:W-:Y:S07]  /*1a5a0*/  HMMA.16816.F32.BF16 R12, R20.reuse, R24, R12 ;  /* 0x00000018140c723c */ /* 0x042fee000004180c */
[----:B------:R-:W-:Y:S01]  /*1a5b0*/  MUFU.EX2 R80, R80 ;  /* 0x0000005000507308 */ /* 0x000fe20000000800 */
[----:B------:R-:W-:Y:S01]  /*1a5c0*/  FADD.FTZ R0, R58, R0 ;  /* 0x000000003a007221 */ /* 0x000fe20000010000 */
[----:B------:R-:W-:Y:S01]  /*1a5d0*/  HMMA.16816.F32.BF16 R16, R20, R26, R16 ;  /* 0x0000001a1410723c */ /* 0x000fe20000041810 */
[----:B------:R-:W1:Y:S07]  /*1a5e0*/  LDSM.16.MT88.4 R24, [R218+0x7800] ;  /* 0x00780000da18783b */ /* 0x000e6e0000004200 */
[----:B------:R-:W2:Y:S03]  /*1a5f0*/  MUFU.EX2 R81, R81 ;  /* 0x0000005100517308 */ /* 0x000ea60000000800 */
[----:B----4-:R-:W-:Y:S01]  /*1a600*/  F2FP.BF16.F32.PACK_AB R29, R79, R78 ;  /* 0x0000004e4f1d723e */ /* 0x010fe200000010ff */
[----:B------:R-:W-:Y:S01]  /*1a610*/  FADD.FTZ R28, R59, R0 ;  /* 0x000000003b1c7221 */ /* 0x000fe20000010000 */
[----:B------:R-:W-:Y:S04]  /*1a620*/  FADD.FTZ R2, R56, R2 ;  /* 0x0000000238027221 */ /* 0x000fe80000010000 */
[----:B------:R-:W-:Y:S01]  /*1a630*/  FADD.FTZ R2, R57, R2 ;  /* 0x0000000239027221 */ /* 0x000fe20000010000 */
[----:B------:R-:W-:Y:S03]  /*1a640*/  MUFU.EX2 R82, R82 ;  /* 0x0000005200527308 */ /* 0x000fe60000000800 */
[----:B------:R-:W-:Y:S01]  /*1a650*/  FADD.FTZ R0, R60, R2 ;  /* 0x000000023c007221 */ /* 0x000fe20000010000 */
[----:B------:R-:W-:Y:S01]  /*1a660*/  FADD.FTZ R2, R62, R28 ;  /* 0x0000001c3e027221 */ /* 0x000fe20000010000 */
[----:B------:R-:W-:Y:S02]  /*1a670*/  F2FP.BF16.F32.PACK_AB R28, R77, R76 ;  /* 0x0000004c4d1c723e */ /* 0x000fe400000010ff */
[----:B------:R-:W-:Y:S03]  /*1a680*/  FADD.FTZ R44, R61, R0 ;  /* 0x000000003d2c7221 */ /* 0x000fe60000010000 */
[----:B------:R-:W4:Y:S01]  /*1a690*/  MUFU.EX2 R83, R83 ;  /* 0x0000005300537308 */ /* 0x000f220000000800 */
[----:B--2---:R-:W-:Y:S01]  /*1a6a0*/  F2FP.BF16.F32.PACK_AB R30, R81, R80 ;  /* 0x00000050511e723e */ /* 0x004fe200000010ff */
[----:B------:R-:W-:Y:S01]  /*1a6b0*/  FADD.FTZ R0, R63, R2 ;  /* 0x000000023f007221 */ /* 0x000fe20000010000 */
[----:B------:R-:W-:Y:S03]  /*1a6c0*/  FADD.FTZ R20, R64, R44 ;  /* 0x0000002c40147221 */ /* 0x000fe60000010000 */
[----:B------:R-:W-:Y:S01]  /*1a6d0*/  FADD.FTZ R2, R66, R0 ;  /* 0x0000000042027221 */ /* 0x000fe20000010000 */
[----:B------:R-:W-:Y:S03]  /*1a6e0*/  FADD.FTZ R0, R65, R20 ;  /* 0x0000001441007221 */ /* 0x000fe60000010000 */
[----:B------:R-:W-:Y:S01]  /*1a6f0*/  MUFU.EX2 R84, R84 ;  /* 0x0000005400547308 */ /* 0x000fe20000000800 */
[----:B------:R-:W-:Y:S01]  /*1a700*/  FADD.FTZ R2, R67, R2 ;  /* 0x0000000243027221 */ /* 0x000fe20000010000 */
[----:B------:R-:W-:Y:S03]  /*1a710*/  FADD.FTZ R0, R68, R0 ;  /* 0x0000000044007221 */ /* 0x000fe60000010000 */
[----:B------:R-:W-:Y:S01]  /*1a720*/  FADD.FTZ R44, R70, R2 ;  /* 0x00000002462c7221 */ /* 0x000fe20000010000 */
[----:B------:R-:W-:Y:S04]  /*1a730*/  FADD.FTZ R2, R69, R0 ;  /* 0x0000000045027221 */ /* 0x000fe80000010000 */
[----:B------:R-:W2:Y:S01]  /*1a740*/  MUFU.EX2 R85, R85 ;  /* 0x0000005500557308 */ /* 0x000ea20000000800 */
[----:B----4-:R-:W-:Y:S01]  /*1a750*/  F2FP.BF16.F32.PACK_AB R31, R83, R82 ;  /* 0x00000052531f723e */ /* 0x010fe200000010ff */
[----:B------:R-:W-:Y:S04]  /*1a760*/  FADD.FTZ R0, R71, R44 ;  /* 0x0000002c47007221 */ /* 0x000fe80000010000 */
[----:B------:R-:W-:Y:S04]  /*1a770*/  FADD.FTZ R0, R74, R0 ;  /* 0x000000004a007221 */ /* 0x000fe80000010000 */
[----:B------:R-:W-:Y:S01]  /*1a780*/  MUFU.EX2 R86, R86 ;  /* 0x0000005600567308 */ /* 0x000fe20000000800 */
[C---:B------:R-:W-:Y:S06]  /*1a790*/  HMMA.16816.F32.BF16 R4, R28.reuse, R32, R4 ;  /* 0x000000201c04723c */ /* 0x040fec0000041804 */
[C---:B------:R-:W-:Y:S03]  /*1a7a0*/  HMMA.16816.F32.BF16 R8, R28.reuse, R34, R8 ;  /* 0x000000221c08723c */ /* 0x040fe60000041808 */
[----:B------:R-:W4:Y:S01]  /*1a7b0*/  MUFU.EX2 R87, R87 ;  /* 0x0000005700577308 */ /* 0x000f220000000800 */
[----:B------:R-:W1:Y:S01]  /*1a7c0*/  LDSM.16.MT88.4 R32, [R217+0x7c00] ;  /* 0x007c0000d920783b */ /* 0x000e620000004200 */
[----:B--2---:R-:W-:Y:S01]  /*1a7d0*/  F2FP.BF16.F32.PACK_AB R20, R85, R84 ;  /* 0x000000545514723e */ /* 0x004fe200000010ff */
[C---:B---3--:R-:W-:Y:S07]  /*1a7e0*/  HMMA.16816.F32.BF16 R12, R28.reuse, R36, R12 ;  /* 0x000000241c0c723c */ /* 0x048fee000004180c */
[----:B------:R-:W-:Y:S01]  /*1a7f0*/  MUFU.EX2 R88, R88 ;  /* 0x0000005800587308 */ /* 0x000fe20000000800 */
[----:B------:R-:W-:Y:S01]  /*1a800*/  HMMA.16816.F32.BF16 R16, R28, R38, R16 ;  /* 0x000000261c10723c */ /* 0x000fe20000041810 */
[----:B------:R-:W2:Y:S08]  /*1a810*/  LDSM.16.MT88.4 R36, [R218+0x7c00] ;  /* 0x007c0000da24783b */ /* 0x000eb00000004200 */
[----:B------:R-:W3:Y:S02]  /*1a820*/  MUFU.EX2 R89, R89 ;  /* 0x0000005900597308 */ /* 0x000ee40000000800 */
[----:B----4-:R-:W-:Y:S01]  /*1a830*/  F2FP.BF16.F32.PACK_AB R21, R87, R86 ;  /* 0x000000565715723e */ /* 0x010fe200000010ff */
[----:B------:R-:W-:Y:S01]  /*1a840*/  FADD.FTZ R28, R72, R2 ;  /* 0x00000002481c7221 */ /* 0x000fe20000010000 */
[----:B------:R-:W-:Y:S03]  /*1a850*/  FADD.FTZ R2, R75, R0 ;  /* 0x000000004b027221 */ /* 0x000fe60000010000 */
[----:B------:R-:W-:Y:S01]  /*1a860*/  FADD.FTZ R28, R73, R28 ;  /* 0x0000001c491c7221 */ /* 0x000fe20000010000 */
[----:B------:R-:W-:Y:S02]  /*1a870*/  FADD.FTZ R2, R78, R2 ;  /* 0x000000024e027221 */ /* 0x000fe40000010000 */
[----:B------:R-:W-:Y:S01]  /*1a880*/  MUFU.EX2 R90, R90 ;  /* 0x0000005a005a7308 */ /* 0x000fe20000000800 */
[----:B------:R-:W-:Y:S04]  /*1a890*/  FADD.FTZ R0, R76, R28 ;  /* 0x0000001c4c007221 */ /* 0x000fe80000010000 */
[----:B------:R-:W-:Y:S01]  /*1a8a0*/  FADD.FTZ R44, R77, R0 ;  /* 0x000000004d2c7221 */ /* 0x000fe20000010000 */
[----:B------:R-:W-:Y:S04]  /*1a8b0*/  FADD.FTZ R0, R79, R2 ;  /* 0x000000024f007221 */ /* 0x000fe80000010000 */
[----:B------:R-:W4:Y:S01]  /*1a8c0*/  MUFU.EX2 R91, R91 ;  /* 0x0000005b005b7308 */ /* 0x000f220000000800 */
[----:B---3--:R-:W-:Y:S01]  /*1a8d0*/  F2FP.BF16.F32.PACK_AB R22, R89, R88 ;  /* 0x000000585916723e */ /* 0x008fe200000010ff */
[----:B------:R-:W-:Y:S04]  /*1a8e0*/  FADD.FTZ R2, R82, R0 ;  /* 0x0000000052027221 */ /* 0x000fe80000010000 */
[----:B------:R-:W-:Y:S04]  /*1a8f0*/  FADD.FTZ R2, R83, R2 ;  /* 0x0000000253027221 */ /* 0x000fe80000010000 */
[----:B------:R-:W-:Y:S10]  /*1a900*/  MUFU.EX2 R92, R92 ;  /* 0x0000005c005c7308 */ /* 0x000ff40000000800 */
[----:B------:R-:W3:Y:S01]  /*1a910*/  MUFU.EX2 R93, R93 ;  /* 0x0000005d005d7308 */ /* 0x000ee20000000800 */
[----:B----4-:R-:W-:Y:S09]  /*1a920*/  F2FP.BF16.F32.PACK_AB R23, R91, R90 ;  /* 0x0000005a5b17723e */ /* 0x010ff200000010ff */
[----:B------:R-:W-:Y:S01]  /*1a930*/  MUFU.EX2 R94, R94 ;  /* 0x0000005e005e7308 */ /* 0x000fe20000000800 */
[C---:B-----5:R-:W-:Y:S06]  /*1a940*/  HMMA.16816.F32.BF16 R4, R20.reuse, R40, R4 ;  /* 0x000000281404723c */ /* 0x060fec0000041804 */
[C---:B------:R-:W-:Y:S03]  /*1a950*/  HMMA.16816.F32.BF16 R8, R20.reuse, R42, R8 ;  /* 0x0000002a1408723c */ /* 0x040fe60000041808 */
[----:B------:R-:W4:Y:S01]  /*1a960*/  MUFU.EX2 R95, R95 ;  /* 0x0000005f005f7308 */ /* 0x000f220000000800 */
[----:B------:R-:W5:Y:S01]  /*1a970*/  LDSM.16.MT88.4 R40, [R217+0x8000] ;  /* 0x00800000d928783b */ /* 0x000f620000004200 */
[----:B---3--:R-:W-:Y:S01]  /*1a980*/  F2FP.BF16.F32.PACK_AB R28, R93, R92 ;  /* 0x0000005c5d1c723e */ /* 0x008fe200000010ff */
[C---:B-1----:R-:W-:Y:S07]  /*1a990*/  HMMA.16816.F32.BF16 R12, R20.reuse, R24, R12 ;  /* 0x00000018140c723c */ /* 0x042fee000004180c */
[----:B------:R-:W-:Y:S01]  /*1a9a0*/  MUFU.EX2 R96, R96 ;  /* 0x0000006000607308 */ /* 0x000fe20000000800 */
[----:B------:R-:W-:Y:S01]  /*1a9b0*/  HMMA.16816.F32.BF16 R16, R20, R26, R16 ;  /* 0x0000001a1410723c */ /* 0x000fe20000041810 */
[----:B------:R-:W1:Y:S08]  /*1a9c0*/  LDSM.16.MT88.4 R24, [R218+0x8000] ;  /* 0x00800000da18783b */ /* 0x000e700000004200 */
[----:B------:R-:W3:Y:S02]  /*1a9d0*/  MUFU.EX2 R97, R97 ;  /* 0x0000006100617308 */ /* 0x000ee40000000800 */
[----:B----4-:R-:W-:Y:S01]  /*1a9e0*/  F2FP.BF16.F32.PACK_AB R29, R95, R94 ;  /* 0x0000005e5f1d723e */ /* 0x010fe200000010ff */
[----:B------:R-:W-:Y:S01]  /*1a9f0*/  FADD.FTZ R20, R80, R44 ;  /* 0x0000002c50147221 */ /* 0x000fe20000010000 */
[----:B------:R-:W-:Y:S03]  /*1aa00*/  FADD.FTZ R44, R86, R2 ;  /* 0x00000002562c7221 */ /* 0x000fe60000010000 */
[----:B------:R-:W-:Y:S03]  /*1aa10*/  FADD.FTZ R0, R81, R20 ;  /* 0x0000001451007221 */ /* 0x000fe60000010000 */
[----:B------:R-:W-:Y:S01]  /*1aa20*/  MUFU.EX2 R98, R98 ;  /* 0x0000006200627308 */ /* 0x000fe20000000800 */
[----:B------:R-:W-:Y:S04]  /*1aa30*/  FADD.FTZ R0, R84, R0 ;  /* 0x0000000054007221 */ /* 0x000fe80000010000 */
[----:B------:R-:W-:Y:S01]  /*1aa40*/  FADD.FTZ R2, R85, R0 ;  /* 0x0000000055027221 */ /* 0x000fe20000010000 */
[----:B------:R-:W-:Y:S04]  /*1aa50*/  FADD.FTZ R0, R87, R44 ;  /* 0x0000002c57007221 */ /* 0x000fe80000010000 */
[----:B------:R-:W4:Y:S01]  /*1aa60*/  MUFU.EX2 R99, R99 ;  /* 0x0000006300637308 */ /* 0x000f220000000800 */
[----:B---3--:R-:W-:Y:S01]  /*1aa70*/  F2FP.BF16.F32.PACK_AB R30, R97, R96 ;  /* 0x00000060611e723e */ /* 0x008fe200000010ff */
[----:B------:R-:W-:Y:S01]  /*1aa80*/  FADD.FTZ R2, R88, R2 ;  /* 0x0000000258027221 */ /* 0x000fe20000010000 */
[----:B------:R-:W-:Y:S03]  /*1aa90*/  FADD.FTZ R0, R90, R0 ;  /* 0x000000005a007221 */ /* 0x000fe60000010000 */
[----:B------:R-:W-:Y:S04]  /*1aaa0*/  FADD.FTZ R2, R89, R2 ;  /* 0x0000000259027221 */ /* 0x000fe80000010000 */
[----:B------:R-:W-:Y:S10]  /*1aab0*/  MUFU.EX2 R100, R100 ;  /* 0x0000006400647308 */ /* 0x000ff40000000800 */
[----:B------:R-:W3:Y:S01]  /*1aac0*/  MUFU.EX2 R101, R101 ;  /* 0x0000006500657308 */ /* 0x000ee20000000800 */
[----:B----4-:R-:W-:Y:S09]  /*1aad0*/  F2FP.BF16.F32.PACK_AB R31, R99, R98 ;  /* 0x00000062631f723e */ /* 0x010ff200000010ff */
[----:B------:R-:W-:Y:S01]  /*1aae0*/  MUFU.EX2 R102, R102 ;  /* 0x0000006600667308 */ /* 0x000fe20000000800 */
[C---:B------:R-:W-:Y:S06]  /*1aaf0*/  HMMA.16816.F32.BF16 R4, R28.reuse, R32, R4 ;  /* 0x000000201c04723c */ /* 0x040fec0000041804 */
[C---:B------:R-:W-:Y:S03]  /*1ab00*/  HMMA.16816.F32.BF16 R8, R28.reuse, R34, R8 ;  /* 0x000000221c08723c */ /* 0x040fe60000041808 */
[----:B------:R-:W4:Y:S01]  /*1ab10*/  MUFU.EX2 R103, R103 ;  /* 0x0000006700677308 */ /* 0x000f220000000800 */
[----:B------:R-:W1:Y:S01]  /*1ab20*/  LDSM.16.MT88.4 R32, [R217+0x8400] ;  /* 0x00840000d920783b */ /* 0x000e620000004200 */
[----:B---3--:R-:W-:Y:S01]  /*1ab30*/  F2FP.BF16.F32.PACK_AB R20, R101, R100 ;  /* 0x000000646514723e */ /* 0x008fe200000010ff */
[C---:B--2---:R-:W-:Y:S07]  /*1ab40*/  HMMA.16816.F32.BF16 R12, R28.reuse, R36, R12 ;  /* 0x000000241c0c723c */ /* 0x044fee000004180c */
        /* <DEDUP_REMOVED lines=11> */
[----:B------:R-:W-:Y:S05]  /*1ac00*/  FADD.FTZ R2, R98, R0 ;  /* 0x0000000062027221 */ /* 0x000fea0000010000 */
        /* <DEDUP_REMOVED lines=19> */
[----:B------:R-:W-:Y:S04]  /*1ad40*/  FADD.FTZ R20, R96, R44 ;  /* 0x0000002c60147221 */ /* 0x000fe80000010000 */
[----:B------:R-:W-:Y:S03]  /*1ad50*/  FADD.FTZ R0, R97, R20 ;  /* 0x0000001461007221 */ /* 0x000fe60000010000 */
[----:B------:R-:W-:Y:S01]  /*1ad60*/  MUFU.EX2 R114, R114 ;  /* 0x0000007200727308 */ /* 0x000fe20000000800 */
[----:B------:R-:W-:Y:S09]  /*1ad70*/  FADD.FTZ R0, R100, R0 ;  /* 0x0000000064007221 */ /* 0x000ff20000010000 */
[----:B------:R-:W4:Y:S01]  /*1ad80*/  MUFU.EX2 R115, R115 ;  /* 0x0000007300737308 */ /* 0x000f220000000800 */
[----:B---3--:R-:W-:Y:S09]  /*1ad90*/  F2FP.BF16.F32.PACK_AB R30, R113, R112 ;  /* 0x00000070711e723e */ /* 0x008ff200000010ff */
[----:B------:R-:W-:Y:S10]  /*1ada0*/  MUFU.EX2 R116, R116 ;  /* 0x0000007400747308 */ /* 0x000ff40000000800 */
[----:B------:R-:W3:Y:S01]  /*1adb0*/  MUFU.EX2 R117, R117 ;  /* 0x0000007500757308 */ /* 0x000ee20000000800 */
[----:B----4-:R-:W-:Y:S09]  /*1adc0*/  F2FP.BF16.F32.PACK_AB R31, R115, R114 ;  /* 0x00000072731f723e */ /* 0x010ff200000010ff */
[----:B------:R-:W-:Y:S01]  /*1add0*/  MUFU.EX2 R118, R118 ;  /* 0x0000007600767308 */ /* 0x000fe20000000800 */
[C---:B------:R-:W-:Y:S06]  /*1ade0*/  HMMA.16816.F32.BF16 R4, R28.reuse, R32, R4 ;  /* 0x000000201c04723c */ /* 0x040fec0000041804 */
[C---:B------:R-:W-:Y:S03]  /*1adf0*/  HMMA.16816.F32.BF16 R8, R28.reuse, R34, R8 ;  /* 0x000000221c08723c */ /* 0x040fe60000041808 */
[----:B------:R-:W4:Y:S02]  /*1ae00*/  MUFU.EX2 R119, R119 ;  /* 0x0000007700777308 */ /* 0x000f240000000800 */
[----:B---3--:R-:W-:Y:S01]  /*1ae10*/  F2FP.BF16.F32.PACK_AB R20, R117, R116 ;  /* 0x000000747514723e */ /* 0x008fe200000010ff */
[C---:B--2---:R-:W-:Y:S07]  /*1ae20*/  HMMA.16816.F32.BF16 R12, R28.reuse, R36, R12 ;  /* 0x000000241c0c723c */ /* 0x044fee000004180c */
[----:B------:R-:W-:Y:S01]  /*1ae30*/  MUFU.EX2 R120, R120 ;  /* 0x0000007800787308 */ /* 0x000fe20000000800 */
[----:B------:R-:W-:Y:S01]  /*1ae40*/  FADD.FTZ R32, R101, R0 ;  /* 0x0000000065207221 */ /* 0x000fe20000010000 */
[----:B------:R-:W-:Y:S01]  /*1ae50*/  HMMA.16816.F32.BF16 R16, R28, R38, R16 ;  /* 0x000000261c10723c */ /* 0x000fe20000041810 */
[----:B------:R-:W2:Y:S07]  /*1ae60*/  LDSM.16.MT88.4 R28, [R218+0x8c00] ;  /* 0x008c0000da1c783b */ /* 0x000eae0000004200 */
[----:B------:R-:W3:Y:S03]  /*1ae70*/  MUFU.EX2 R121, R121 ;  /* 0x0000007900797308 */ /* 0x000ee60000000800 */
[----:B----4-:R-:W-:Y:S01]  /*1ae80*/  F2FP.BF16.F32.PACK_AB R21, R119, R118 ;  /* 0x000000767715723e */ /* 0x010fe200000010ff */
[----:B------:R-:W-:Y:S01]  /*1ae90*/  FADD.FTZ R0, R103, R2 ;  /* 0x0000000267007221 */ /* 0x000fe20000010000 */
[----:B------:R-:W-:Y:S03]  /*1aea0*/  FADD.FTZ R32, R104, R32 ;  /* 0x0000002068207221 */ /* 0x000fe60000010000 */
[----:B------:R-:W-:Y:S01]  /*1aeb0*/  FADD.FTZ R2, R106, R0 ;  /* 0x000000006a027221 */ /* 0x000fe20000010000 */
[----:B------:R-:W-:Y:S01]  /*1aec0*/  FADD.FTZ R0, R105, R32 ;  /* 0x0000002069007221 */ /* 0x000fe20000010000 */
[----:B------:R-:W-:Y:S02]  /*1aed0*/  MUFU.EX2 R122, R122 ;  /* 0x0000007a007a7308 */ /* 0x000fe40000000800 */
[----:B------:R-:W-:Y:S01]  /*1aee0*/  FADD.FTZ R2, R107, R2 ;  /* 0x000000026b027221 */ /* 0x000fe20000010000 */
[----:B------:R-:W-:Y:S03]  /*1aef0*/  FADD.FTZ R32, R108, R0 ;  /* 0x000000006c207221 */ /* 0x000fe60000010000 */
[----:B------:R-:W-:Y:S01]  /*1af00*/  FADD.FTZ R0, R110, R2 ;  /* 0x000000026e007221 */ /* 0x000fe20000010000 */
[----:B------:R-:W-:Y:S03]  /*1af10*/  FADD.FTZ R2, R109, R32 ;  /* 0x000000206d027221 */ /* 0x000fe60000010000 */
        /* <DEDUP_REMOVED lines=9> */
[C---:B-----5:R-:W-:Y:S06]  /*1afb0*/  HMMA.16816.F32.BF16 R4, R20.reuse, R40, R4 ;  /* 0x000000281404723c */ /* 0x060fec0000041804 */
[C---:B------:R-:W-:Y:S03]  /*1afc0*/  HMMA.16816.F32.BF16 R8, R20.reuse, R42, R8 ;  /* 0x0000002a1408723c */ /* 0x040fe60000041808 */
[----:B------:R-:W4:Y:S02]  /*1afd0*/  MUFU.EX2 R127, R127 ;  /* 0x0000007f007f7308 */ /* 0x000f240000000800 */
[----:B---3--:R-:W-:Y:S01]  /*1afe0*/  F2FP.BF16.F32.PACK_AB R152, R125, R124 ;  /* 0x0000007c7d98723e */ /* 0x008fe200000010ff */
[C---:B-1----:R-:W-:Y:S07]  /*1aff0*/  HMMA.16816.F32.BF16 R12, R20.reuse, R24, R12 ;  /* 0x00000018140c723c */ /* 0x042fee000004180c */
[----:B------:R-:W-:Y:S01]  /*1b000*/  MUFU.EX2 R128, R128 ;  /* 0x0000008000807308 */ /* 0x000fe20000000800 */
[----:B------:R-:W-:Y:S09]  /*1b010*/  HMMA.16816.F32.BF16 R16, R20, R26, R16 ;  /* 0x0000001a1410723c */ /* 0x000ff20000041810 */
[----:B------:R-:W1:Y:S02]  /*1b020*/  MUFU.EX2 R134, R134 ;  /* 0x0000008600867308 */ /* 0x000e640000000800 */
[----:B----4-:R-:W-:Y:S01]  /*1b030*/  F2FP.BF16.F32.PACK_AB R153, R127, R126 ;  /* 0x0000007e7f99723e */ /* 0x010fe200000010ff */
[----:B------:R-:W-:Y:S01]  /*1b040*/  FADD.FTZ R20, R113, R2 ;  /* 0x0000000271147221 */ /* 0x000fe20000010000 */
[----:B------:R-:W-:Y:S03]  /*1b050*/  FADD.FTZ R2, R115, R0 ;  /* 0x0000000073027221 */ /* 0x000fe60000010000 */
[----:B------:R-:W-:Y:S01]  /*1b060*/  FADD.FTZ R0, R116, R20 ;  /* 0x0000001474007221 */ /* 0x000fe20000010000 */
[----:B------:R-:W-:Y:S02]  /*1b070*/  FADD.FTZ R2, R118, R2 ;  /* 0x0000000276027221 */ /* 0x000fe40000010000 */
[----:B------:R-:W-:Y:S10]  /*1b080*/  MUFU.EX2 R130, R130 ;  /* 0x0000008200827308 */ /* 0x000ff40000000800 */
[----:B------:R-:W3:Y:S01]  /*1b090*/  MUFU.EX2 R135, R135 ;  /* 0x0000008700877308 */ /* 0x000ee20000000800 */
[----:B-1----:R-:W-:Y:S02]  /*1b0a0*/  F2FP.BF16.F32.PACK_AB R154, R134, R128 ;  /* 0x00000080869a723e */ /* 0x002fe400000010ff */
[----:B---3--:R-:W-:Y:S07]  /*1b0b0*/  F2FP.BF16.F32.PACK_AB R155, R135, R130 ;  /* 0x00000082879b723e */ /* 0x008fee00000010ff */
[C---:B------:R-:W-:Y:S06]  /*1b0c0*/  HMMA.16816.F32.BF16 R144, R152.reuse, R140, R4 ;  /* 0x0000008c9890723c */ /* 0x040fec0000041804 */
[C---:B------:R-:W-:Y:S05]  /*1b0d0*/  HMMA.16816.F32.BF16 R140, R152.reuse, R142, R8 ;  /* 0x0000008e988c723c */ /* 0x040fea0000041808 */
[----:B------:R-:W-:Y:S01]  /*1b0e0*/  FADD.FTZ R4, R117, R0 ;  /* 0x0000000075047221 */ /* 0x000fe20000010000 */
[----:B------:R-:W-:Y:S01]  /*1b0f0*/  FADD.FTZ R0, R119, R2 ;  /* 0x0000000277007221 */ /* 0x000fe20000010000 */
[C---:B--2---:R-:W-:Y:S04]  /*1b100*/  HMMA.16816.F32.BF16 R148, R152.reuse, R28, R12 ;  /* 0x0000001c9894723c */ /* 0x044fe8000004180c */
[----:B------:R-:W-:Y:S01]  /*1b110*/  FADD.FTZ R4, R120, R4 ;  /* 0x0000000478047221 */ /* 0x000fe20000010000 */
[----:B------:R-:W-:Y:S01]  /*1b120*/  FADD.FTZ R2, R122, R0 ;  /* 0x000000007a027221 */ /* 0x000fe20000010000 */
[----:B------:R-:W-:Y:S05]  /*1b130*/  HMMA.16816.F32.BF16 R152, R152, R30, R16 ;  /* 0x0000001e9898723c */ /* 0x000fea0000041810 */
[----:B------:R-:W-:Y:S01]  /*1b140*/  FADD.FTZ R0, R121, R4 ;  /* 0x0000000479007221 */ /* 0x000fe20000010000 */
[----:B------:R-:W-:Y:S05]  /*1b150*/  FADD.FTZ R2, R123, R2 ;  /* 0x000000027b027221 */ /* 0x000fea0000010000 */
        /* <DEDUP_REMOVED lines=8> */
[----:B------:R-:W-:Y:S01]  /*1b1e0*/  MOV R134, R136 ;  /* 0x0000008800867202 */ /* 0x000fe20000000f00 */
[----:B------:R-:W-:Y:S01]  /*1b1f0*/  FADD.FTZ R247, R135, R2 ;  /* 0x0000000287f77221 */ /* 0x000fe20000010000 */
[----:B------:R-:W-:Y:S02]  /*1b200*/  MOV R244, R0 ;  /* 0x0000000000f47202 */ /* 0x000fe40000000f00 */
[----:B------:R-:W-:Y:S01]  /*1b210*/  MOV R135, R3 ;  /* 0x0000000300877202 */ /* 0x000fe20000000f00 */
[----:B------:R-:W-:Y:S06]  /*1b220*/  @P0 BRA `(.L_x_973) ;  /* 0xffffffb800280947 */ /* 0x000fec000383ffff */
.L_x_969:
[----:B------:R-:W1:Y:S01]  /*1b230*/  SHFL.BFLY PT, R0, R247, 0x2, 0x1f ;  /* 0x0c401f00f7007f89 */ /* 0x000e6200000e0000 */
[----:B------:R-:W2:Y:S01]  /*1b240*/  S2UR UR4, SR_CgaCtaId ;  /* 0x00000000000479c3 */ /* 0x000ea20000008800 */
[----:B------:R-:W-:Y:S02]  /*1b250*/  UMOV UR5, 0x400 ;  /* 0x0000040000057882 */ /* 0x000fe40000000000 */
[----:B------:R-:W3:Y:S01]  /*1b260*/  SHFL.BFLY PT, R2, R246, 0x2, 0x1f ;  /* 0x0c401f00f6027f89 */ /* 0x000ee200000e0000 */
[----:B------:R-:W4:Y:S01]  /*1b270*/  S2R R20, SR_TID.X ;  /* 0x0000000000147919 */ /* 0x000f220000002100 */
[----:B------:R-:W5:Y:S01]  /*1b280*/  S2R R19, SR_TID.X ;  /* 0x0000000000137919 */ /* 0x000f620000002100 */
[----:B-1----:R-:W-:Y:S01]  /*1b290*/  FADD.FTZ R0, R0, R247 ;  /* 0x000000f700007221 */ /* 0x002fe20000010000 */
[----:B--2---:R-:W-:Y:S01]  /*1b2a0*/  ULEA UR4, UR4, UR5, 0x18 ;  /* 0x0000000504047291 */ /* 0x004fe2000f8ec03f */
[----:B---3--:R-:W-:-:S03]  /*1b2b0*/  FADD.FTZ R2, R2, R246 ;  /* 0x000000f602027221 */ /* 0x008fc60000010000 */
[----:B------:R-:W1:Y:S04]  /*1b2c0*/  SHFL.BFLY PT, R4, R0, 0x1, 0x1f ;  /* 0x0c201f0000047f89 */ /* 0x000e6800000e0000 */
[----:B------:R-:W2:Y:S01]  /*1b2d0*/  SHFL.BFLY PT, R5, R2, 0x1, 0x1f ;  /* 0x0c201f0002057f89 */ /* 0x000ea200000e0000 */
[----:B----4-:R-:W-:-:S04]  /*1b2e0*/  SHF.R.S32.HI R16, RZ, 0x1f, R20 ;  /* 0x0000001fff107819 */ /* 0x010fc80000011414 */
[----:B------:R-:W-:Y:S02]  /*1b2f0*/  LEA.HI R16, R16, R20, RZ, 0x2 ;  /* 0x0000001410107211 */ /* 0x000fe400078f10ff */
[----:B-----5:R-:W-:Y:S02]  /*1b300*/  SHF.R.S32.HI R18, RZ, 0x1f, R19 ;  /* 0x0000001fff127819 */ /* 0x020fe40000011413 */
[----:B------:R-:W-:Y:S01]  /*1b310*/  SHF.R.S32.HI R16, RZ, 0x2, R16 ;  /* 0x00000002ff107819 */ /* 0x000fe20000011410 */
[----:B-1----:R-:W-:Y:S01]  /*1b320*/  FADD.FTZ R14, R0, R4 ;  /* 0x00000004000e7221 */ /* 0x002fe20000010000 */
[----:B------:R-:W-:Y:S02]  /*1b330*/  IMAD.MOV.U32 R0, RZ, RZ, 0x3f800000 ;  /* 0x3f800000ff007424 */ /* 0x000fe400078e00ff */
[----:B------:R-:W-:Y:S01]  /*1b340*/  SHF.R.S32.HI R4, RZ, 0x1f, R16 ;  /* 0x0000001fff047819 */ /* 0x000fe20000011410 */
[----:B--2---:R-:W-:Y:S01]  /*1b350*/  FADD.FTZ R13, R2, R5 ;  /* 0x00000005020d7221 */ /* 0x004fe20000010000 */
[----:B------:R-:W-:Y:S01]  /*1b360*/  FSETP.NE.FTZ.AND P2, PT, R14, RZ, PT ;  /* 0x000000ff0e00720b */ /* 0x000fe20003f55000 */
[----:B------:R-:W-:Y:S01]  /*1b370*/  IMAD.MOV.U32 R2, RZ, RZ, 0x3f800000 ;  /* 0x3f800000ff027424 */ /* 0x000fe200078e00ff */
[----:B------:R-:W-:-:S02]  /*1b380*/  LEA.HI R4, R4, R16, RZ, 0x3 ;  /* 0x0000001004047211 */ /* 0x000fc400078f18ff */
[----:B------:R-:W-:Y:S02]  /*1b390*/  FSETP.NE.FTZ.AND P3, PT, R13, RZ, PT ;  /* 0x000000ff0d00720b */ /* 0x000fe40003f75000 */
[----:B------:R-:W-:Y:S02]  /*1b3a0*/  LOP3.LUT R4, R4, 0xfffffff8, RZ, 0xc0, !PT ;  /* 0xfffffff804047812 */ /* 0x000fe400078ec0ff */
[CC--:B------:R-:W-:Y:S02]  /*1b3b0*/  LEA.HI R5, R18.reuse, R19.reuse, RZ, 0x2 ;  /* 0x0000001312057211 */ /* 0x0c0fe400078f10ff */
[----:B------:R-:W-:Y:S01]  /*1b3c0*/  LEA.HI R18, R18, R19, RZ, 0x5 ;  /* 0x0000001312127211 */ /* 0x000fe200078f28ff */
[----:B------:R-:W-:Y:S01]  /*1b3d0*/  IMAD.IADD R4, R16, 0x1, -R4 ;  /* 0x0000000110047824 */ /* 0x000fe200078e0a04 */
[----:B------:R-:W-:Y:S01]  /*1b3e0*/  LOP3.LUT R5, R5, 0xfffffffc, RZ, 0xc0, !PT ;  /* 0xfffffffc05057812 */ /* 0x000fe200078ec0ff */
[----:B------:R-:W1:Y:S01]  /*1b3f0*/  @P2 MUFU.RCP R2, R14 ;  /* 0x0000000e00022308 */ /* 0x000e620000001000 */
[----:B------:R-:W-:-:S07]  /*1b400*/  SHF.R.S32.HI R17, RZ, 0x5, R18 ;  /* 0x00000005ff117819 */ /* 0x000fce0000011412 */
        /* <DEDUP_REMOVED lines=19> */
[----:B------:R-:W-:-:S02]  /*1b540*/  SHF.R.S32.HI R0, RZ, 0x1, R2 ;  /* 0x00000001ff007819 */ /* 0x000fc40000011402 */
[----:B------:R-:W-:Y:S02]  /*1b550*/  LOP3.LUT R6, R2, 0x3fffffe, RZ, 0xc0, !PT ;  /* 0x03fffffe02067812 */ /* 0x000fe400078ec0ff */
[----:B------:R-:W-:Y:S01]  /*1b560*/  IADD3 R2, -R5, R19, RZ ;  /* 0x0000001305027210 */ /* 0x000fe20007ffe1ff */
[C---:B------:R-:W-:Y:S01]  /*1b570*/  IMAD.SHL.U32 R7, R0.reuse, 0x40, RZ ;  /* 0x0000004000077824 */ /* 0x040fe200078e00ff */
[----:B------:R-:W-:Y:S01]  /*1b580*/  LOP3.LUT P0, RZ, R0, 0x2, RZ, 0xc0, !PT ;  /* 0x0000000200ff7812 */ /* 0x000fe2000780c0ff */
[----:B------:R-:W-:Y:S01]  /*1b590*/  IMAD.IADD R5, R4, 0x1, -R6 ;  /* 0x0000000104057824 */ /* 0x000fe200078e0a06 */
[----:B------:R-:W-:Y:S02]  /*1b5a0*/  LEA R2, R17, R2, 0x8 ;  /* 0x0000000211027211 */ /* 0x000fe400078e40ff */
[----:B------:R-:W-:Y:S02]  /*1b5b0*/  LOP3.LUT R6, R7, 0xc0, RZ, 0xc0, !PT ;  /* 0x000000c007067812 */ /* 0x000fe400078ec0ff */
[----:B------:R-:W-:Y:S01]  /*1b5c0*/  LOP3.LUT R4, R0, 0x1, RZ, 0xc0, !PT ;  /* 0x0000000100047812 */ /* 0x000fe200078ec0ff */
[----:B------:R-:W-:Y:S01]  /*1b5d0*/  IMAD R0, R5, 0x10, R2 ;  /* 0x0000001005007824 */ /* 0x000fe200078e0202 */
[----:B------:R-:W-:-:S02]  /*1b5e0*/  LEA.HI R2, R6, R6, RZ, 0x1d ;  /* 0x0000000606027211 */ /* 0x000fc400078fe8ff */
[----:B------:R-:W-:Y:S01]  /*1b5f0*/  ISETP.NE.U32.AND P1, PT, R4, 0x1, PT ;  /* 0x000000010400780c */ /* 0x000fe20003f25070 */
[----:B------:R-:W-:Y:S01]  /*1b600*/  IMAD.MOV.U32 R4, RZ, RZ, -0x10 ;  /* 0xfffffff0ff047424 */ /* 0x000fe200078e00ff */
[----:B------:R-:W-:Y:S02]  /*1b610*/  LEA R0, R0, R2, 0x1 ;  /* 0x0000000200007211 */ /* 0x000fe400078e08ff */
[----:B------:R-:W-:Y:S02]  /*1b620*/  F2FP.BF16.F32.PACK_AB R12, R12, R144 ;  /* 0x000000900c0c723e */ /* 0x000fe400000010ff */
[----:B------:R-:W-:Y:S02]  /*1b630*/  SEL R4, R4, 0x10, !P1 ;  /* 0x0000001004047807 */ /* 0x000fe40004800000 */
[----:B------:R-:W-:Y:S01]  /*1b640*/  LEA R0, R0, UR4, 0x1 ;  /* 0x0000000400007c11 */ /* 0x000fe2000f8e08ff */
[----:B------:R-:W-:Y:S01]  /*1b650*/  ULDC.U8 UR4, c[0x0][0x3d8] ;  /* 0x0000f60000047ab9 */ /* 0x000fe20000000000 */
[----:B------:R-:W-:-:S02]  /*1b660*/  F2FP.BF16.F32.PACK_AB R146, R147, R146 ;  /* 0x000000929392723e */ /* 0x000fc400000010ff */
[----:B------:R-:W-:Y:S01]  /*1b670*/  F2FP.BF16.F32.PACK_AB R11, R11, R140 ;  /* 0x0000008c0b0b723e */ /* 0x000fe200000010ff */
[C---:B------:R-:W-:Y:S01]  /*1b680*/  IMAD.IADD R5, R0.reuse, 0x1, R4 ;  /* 0x0000000100057824 */ /* 0x040fe200078e0204 */
[----:B------:R1:W-:Y:S01]  /*1b690*/  STS [R0], R12 ;  /* 0x0000000c00007388 */ /* 0x0003e20000000800 */
[C---:B------:R-:W-:Y:S01]  /*1b6a0*/  VIADD R2, R0.reuse, 0x20 ;  /* 0x0000002000027836 */ /* 0x040fe20000000000 */
[----:B------:R-:W-:Y:S02]  /*1b6b0*/  @P0 IADD3 R2, R0, -0x20, RZ ;  /* 0xffffffe000020810 */ /* 0x000fe40007ffe0ff */
[----:B------:R2:W-:Y:S01]  /*1b6c0*/  STS [R0+0x200], R146 ;  /* 0x0002009200007388 */ /* 0x0005e20000000800 */
[----:B------:R-:W-:Y:S02]  /*1b6d0*/  ISETP.NE.AND P0, PT, RZ, UR4, PT ;  /* 0x00000004ff007c0c */ /* 0x000fe4000bf05270 */
[----:B------:R-:W-:Y:S01]  /*1b6e0*/  F2FP.BF16.F32.PACK_AB R10, R143, R10 ;  /* 0x0000000a8f0a723e */ /* 0x000fe200000010ff */
[----:B------:R4:W-:Y:S01]  /*1b6f0*/  STS [R5], R11 ;  /* 0x0000000b05007388 */ /* 0x0009e20000000800 */
[----:B------:R-:W-:-:S02]  /*1b700*/  F2FP.BF16.F32.PACK_AB R9, R9, R148 ;  /* 0x000000940909723e */ /* 0x000fc400000010ff */
[----:B------:R-:W-:Y:S01]  /*1b710*/  F2FP.BF16.F32.PACK_AB R8, R151, R8 ;  /* 0x000000089708723e */ /* 0x000fe200000010ff */
[----:B------:R5:W-:Y:S01]  /*1b720*/  STS [R5+0x200], R10 ;  /* 0x0002000a05007388 */ /* 0x000be20000000800 */
[----:B------:R-:W-:Y:S02]  /*1b730*/  F2FP.BF16.F32.PACK_AB R7, R153, R152 ;  /* 0x000000989907723e */ /* 0x000fe400000010ff */
[----:B------:R-:W-:Y:S01]  /*1b740*/  F2FP.BF16.F32.PACK_AB R6, R155, R154 ;  /* 0x0000009a9b06723e */ /* 0x000fe200000010ff */
[----:B------:R-:W-:Y:S04]  /*1b750*/  STS [R2], R9 ;  /* 0x0000000902007388 */ /* 0x000fe80000000800 */
[----:B------:R3:W-:Y:S01]  /*1b760*/  STS [R2+0x200], R8 ;  /* 0x0002000802007388 */ /* 0x0007e20000000800 */
[----:B-1----:R-:W1:Y:S01]  /*1b770*/  @P3 LDC R12, c[0x0][0x2e8] ;  /* 0x0000ba00ff0c3b82 */ /* 0x002e620000000800 */
[----:B--2---:R-:W-:-:S02]  /*1b780*/  IMAD.IADD R0, R4, 0x1, R2 ;  /* 0x0000000104007824 */ /* 0x004fc400078e0202 */
[----:B------:R-:W2:Y:S05]  /*1b790*/  @P2 MUFU.LG2 R4, R14 ;  /* 0x0000000e00042308 */ /* 0x000eaa0000000c00 */
[----:B----4-:R-:W4:Y:S01]  /*1b7a0*/  @P2 LDC R11, c[0x0][0x2e8] ;  /* 0x0000ba00ff0b2b82 */ /* 0x010f220000000800 */
[----:B------:R2:W-:Y:S01]  /*1b7b0*/  STS [R0], R7 ;  /* 0x0000000700007388 */ /* 0x0005e20000000800 */
[----:B-----5:R-:W-:-:S03]  /*1b7c0*/  IMAD.MOV.U32 R5, RZ, RZ, 0x7f800000 ;  /* 0x7f800000ff057424 */ /* 0x020fc600078e00ff */
[----:B------:R5:W-:Y:S01]  /*1b7d0*/  STS [R0+0x200], R6 ;  /* 0x0002000600007388 */ /* 0x000be20000000800 */
[----:B---3--:R-:W-:-:S04]  /*1b7e0*/  @P3 FMUL.FTZ R2, R13, 0.69314718246459960938 ;  /* 0x3f3172180d023820 */ /* 0x008fc80000410000 */
[----:B-1----:R-:W-:Y:S01]  /*1b7f0*/  @P3 FFMA.FTZ R5, R136, R12, R2 ;  /* 0x0000000c88053223 */ /* 0x002fe20000010002 */
[----:B--2---:R-:W-:Y:S01]  /*1b800*/  MOV R7, 0x7f800000 ;  /* 0x7f80000000077802 */ /* 0x004fe20000000f00 */
[----:B-----5:R-:W-:-:S04]  /*1b810*/  @P2 FMUL.FTZ R0, R4, 0.69314718246459960938 ;  /* 0x3f31721804002820 */ /* 0x020fc80000410000 */
[----:B----4-:R-:W-:Y:S01]  /*1b820*/  @P2 FFMA.FTZ R7, R3, R11, R0 ;  /* 0x0000000b03072223 */ /* 0x010fe20000010000 */
[----:B------:R-:W-:Y:S06]  /*1b830*/  @!P0 BRA `(.L_x_974) ;  /* 0x0000000000248947 */ /* 0x000fec0003800000 */
[----:B------:R-:W1:Y:S01]  /*1b840*/  S2R R6, SR_CTAID.Y ;  /* 0x0000000000067919 */ /* 0x000e620000002600 */
[----:B------:R-:W1:Y:S01]  /*1b850*/  LDC R0, c[0x0][0x2c4] ;  /* 0x0000b100ff007b82 */ /* 0x000e620000000800 */
[----:B------:R-:W-:Y:S01]  /*1b860*/  ISETP.NE.AND P0, PT, R250, -0x1, PT ;  /* 0xfffffffffa00780c */ /* 0x000fe20003f05270 */
[----:B------:R-:W2:Y:S06]  /*1b870*/  S2R R8, SR_CTAID.Z ;  /* 0x0000000000087919 */ /* 0x000eac0000002700 */
[----:B------:R-:W2:Y:S01]  /*1b880*/  LDC R3, c[0x0][0x2e4] ;  /* 0x0000b900ff037b82 */ /* 0x000ea20000000800 */
[----:B-1----:R-:W-:-:S05]  /*1b890*/  IMAD R0, R6, R0, RZ ;  /* 0x0000000006007224 */ /* 0x002fca00078e02ff */
[----:B------:R-:W-:-:S05]  /*1b8a0*/  SEL R0, R0, R250, !P0 ;  /* 0x000000fa00007207 */ /* 0x000fca0004000000 */
[----:B--2---:R-:W-:Y:S01]  /*1b8b0*/  IMAD R3, R8, R3, R0 ;  /* 0x0000000308037224 */ /* 0x004fe200078e0200 */
[----:B------:R-:W-:Y:S06]  /*1b8c0*/  BRA `(.L_x_975) ;  /* 0x0000000000187947 */ /* 0x000fec0003800000 */
.L_x_974:
[----:B------:R-:W1:Y:S01]  /*1b8d0*/  S2R R8, SR_CTAID.Z ;  /* 0x0000000000087919 */ /* 0x000e620000002700 */
[----:B------:R-:W1:Y:S01]  /*1b8e0*/  LDC R0, c[0x0][0x270] ;  /* 0x00009c00ff007b82 */ /* 0x000e620000000800 */
[----:B------:R-:W1:Y:S07]  /*1b8f0*/  S2R R6, SR_CTAID.Y ;  /* 0x0000000000067919 */ /* 0x000e6e0000002600 */
[----:B------:R-:W2:Y:S01]  /*1b900*/  LDC R3, c[0x0][0x2c4] ;  /* 0x0000b100ff037b82 */ /* 0x000ea20000000800 */
[----:B-1----:R-:W-:-:S04]  /*1b910*/  IMAD R0, R6, R0, R8 ;  /* 0x0000000006007224 */ /* 0x002fc800078e0208 */
[----:B--2---:R-:W-:-:S07]  /*1b920*/  IMAD R3, R0, R3, RZ ;  /* 0x0000000300037224 */ /* 0x004fce00078e02ff */
.L_x_975:
[----:B------:R1:W5:Y:S01]  /*1b930*/  LDL R13, [R1] ;  /* 0x00000000010d7983 */ /* 0x0003620000100800 */
[----:B------:R-:W-:Y:S01]  /*1b940*/  SHF.R.S32.HI R0, RZ, 0x1f, R20 ;  /* 0x0000001fff007819 */ /* 0x000fe20000011414 */
[----:B------:R-:W2:Y:S01]  /*1b950*/  LDC.64 R14, c[0x0][0x290] ;  /* 0x0000a400ff0e7b82 */ /* 0x000ea20000000a00 */
[----:B------:R-:W-:Y:S01]  /*1b960*/  LOP3.LUT R4, R18, 0xffffffe0, RZ, 0xc0, !PT ;  /* 0xffffffe012047812 */ /* 0x000fe200078ec0ff */
[----:B------:R-:W-:Y:S01]  /*1b970*/  ULDC.64 UR6, c[0x0][0x208] ;  /* 0x0000820000067ab9 */ /* 0x000fe20000000a00 */
[----:B------:R-:W-:Y:S01]  /*1b980*/  LEA.HI R0, R0, R20, RZ, 0x5 ;  /* 0x0000001400007211 */ /* 0x000fe200078f28ff */
[----:B------:R-:W-:Y:S01]  /*1b990*/  BSSY B0, `(.L_x_976) ;  /* 0x000001d000007945 */ /* 0x000fe20003800000 */
[----:B------:R-:W-:Y:S01]  /*1b9a0*/  SHF.R.S32.HI R2, RZ, 0x1f, R17 ;  /* 0x0000001fff027819 */ /* 0x000fe20000011411 */
[----:B------:R-:W-:Y:S01]  /*1b9b0*/  IMAD.IADD R4, R19, 0x1, -R4 ;  /* 0x0000000113047824 */ /* 0x000fe200078e0a04 */
[----:B------:R-:W-:Y:S02]  /*1b9c0*/  LOP3.LUT R0, R0, 0xffffffe0, RZ, 0xc0, !PT ;  /* 0xffffffe000007812 */ /* 0x000fe400078ec0ff */
[----:B------:R-:W-:Y:S01]  /*1b9d0*/  LEA.HI R2, R2, R17, RZ, 0x2 ;  /* 0x0000001102027211 */ /* 0x000fe200078f10ff */
[----:B------:R-:W-:Y:S01]  /*1b9e0*/  BAR.SYNC.DEFER_BLOCKING 0x0 ;  /* 0x0000000000007b1d */ /* 0x000fe20000010000 */
[----:B------:R-:W-:Y:S01]  /*1b9f0*/  LOP3.LUT P0, RZ, R4, 0x3, RZ, 0xc0, !PT ;  /* 0x0000000304ff7812 */ /* 0x000fe2000780c0ff */
[----:B------:R-:W-:Y:S01]  /*1ba00*/  IMAD.IADD R0, R20, 0x1, -R0 ;  /* 0x0000000114007824 */ /* 0x000fe200078e0a00 */
[----:B------:R-:W-:-:S04]  /*1ba10*/  LOP3.LUT R2, R2, 0xffffffc, RZ, 0xc0, !PT ;  /* 0x0ffffffc02027812 */ /* 0x000fc800078ec0ff */
[----:B------:R-:W-:Y:S01]  /*1ba20*/  SHF.R.S32.HI R9, RZ, 0x1f, R0 ;  /* 0x0000001fff097819 */ /* 0x000fe20000011400 */
[----:B------:R-:W-:-:S03]  /*1ba30*/  IMAD.IADD R2, R17, 0x1, -R2 ;  /* 0x0000000111027824 */ /* 0x000fc600078e0a02 */
[----:B------:R-:W-:-:S04]  /*1ba40*/  LEA.HI R0, R9, R0, RZ, 0x2 ;  /* 0x0000000009007211 */ /* 0x000fc800078f10ff */
[----:B------:R-:W-:-:S05]  /*1ba50*/  SHF.R.S32.HI R0, RZ, 0x2, R0 ;  /* 0x00000002ff007819 */ /* 0x000fca0000011400 */
[----:B------:R-:W-:Y:S01]  /*1ba60*/  IMAD R0, R2, 0x10, R0 ;  /* 0x0000001002007824 */ /* 0x000fe200078e0200 */
[----:B-1----:R-:W-:Y:S06]  /*1ba70*/  @P0 BRA `(.L_x_977) ;  /* 0x0000000000380947 */ /* 0x002fec0003800000 */
[----:B------:R-:W1:Y:S01]  /*1ba80*/  S2R R2, SR_CTAID.X ;  /* 0x0000000000027919 */ /* 0x000e620000002500 */
[----:B------:R-:W-:Y:S01]  /*1ba90*/  VIADD R4, R0, 0x8 ;  /* 0x0000000800047836 */ /* 0x000fe20000000000 */
[----:B------:R-:W-:Y:S01]  /*1baa0*/  ULDC.64 UR4, c[0x0][0x2b0] ;  /* 0x0000ac0000047ab9 */ /* 0x000fe20000000a00 */
[C---:B-1----:R-:W-:Y:S02]  /*1bab0*/  IMAD R3, R2.reuse, 0x40, R3 ;  /* 0x0000004002037824 */ /* 0x042fe400078e0203 */
[----:B-----5:R-:W-:-:S03]  /*1bac0*/  IMAD R2, R2, -0x40, R13 ;  /* 0xffffffc002027824 */ /* 0x020fc600078e020d */
        /* <DEDUP_REMOVED lines=9> */
.L_x_977:
[----:B------:R-:W-:Y:S05]  /*1bb60*/  BSYNC B0 ;  /* 0x0000000000007941 */ /* 0x000fea0003800000 */
.L_x_976:
[----:B------:R-:W3:Y:S01]  /*1bb70*/  S2UR UR8, SR_CTAID.X ;  /* 0x00000000000879c3 */ /* 0x000ee20000002500 */
[----:B------:R-:W-:Y:S01]  /*1bb80*/  SHF.R.S32.HI R0, RZ, 0x1f, R6 ;  /* 0x0000001fff007819 */ /* 0x000fe20000011406 */
[----:B------:R4:W4:Y:S01]  /*1bb90*/  LDS.128 R20, [R237+0x800] ;  /* 0x00080000ed147984 */ /* 0x0009220000000c00 */
[----:B------:R-:W-:Y:S01]  /*1bba0*/  ISETP.NE.AND P1, PT, R250, -0x1, PT ;  /* 0xfffffffffa00780c */ /* 0x000fe20003f25270 */
[----:B------:R-:W-:Y:S01]  /*1bbb0*/  ULDC UR5, c[0x0][0x2d0] ;  /* 0x0000b40000057ab9 */ /* 0x000fe20000000800 */
[----:B-1----:R-:W-:Y:S01]  /*1bbc0*/  SHF.R.S32.HI R3, RZ, 0x1f, R132 ;  /* 0x0000001fff037819 */ /* 0x002fe20000011484 */
[----:B--2---:R-:W-:Y:S01]  /*1bbd0*/  IMAD R0, R0, R14, RZ ;  /* 0x0000000e00007224 */ /* 0x004fe200078e02ff */
[----:B------:R-:W-:Y:S01]  /*1bbe0*/  MOV R2, R132 ;  /* 0x0000008400027202 */ /* 0x000fe20000000f00 */
[----:B------:R-:W1:Y:S01]  /*1bbf0*/  LDC.64 R10, c[0x0][0x298] ;  /* 0x0000a600ff0a7b82 */ /* 0x000e620000000a00 */
[----:B------:R-:W-:Y:S01]  /*1bc00*/  ISETP.GE.AND P0, PT, R132, UR5, PT ;  /* 0x0000000584007c0c */ /* 0x000fe2000bf06270 */
[C---:B------:R-:W-:Y:S01]  /*1bc10*/  IMAD R12, R6.reuse, R15, R0 ;  /* 0x0000000f060c7224 */ /* 0x040fe200078e0200 */
[----:B------:R-:W-:Y:S01]  /*1bc20*/  BSSY B0, `(.L_x_978) ;  /* 0x0000023000007945 */ /* 0x000fe20003800000 */
[----:B------:R-:W-:Y:S01]  /*1bc30*/  IMAD.WIDE.U32 R6, R6, R14, RZ ;  /* 0x0000000e06067225 */ /* 0x000fe200078e00ff */
[----:B------:R-:W-:Y:S01]  /*1bc40*/  SHF.R.S32.HI R17, RZ, 0x1f, R16 ;  /* 0x0000001fff117819 */ /* 0x000fe20000011410 */
[----:B---3--:R-:W-:-:S04]  /*1bc50*/  USHF.L.U32 UR8, UR8, 0x6, URZ ;  /* 0x0000000608087899 */ /* 0x008fc8000800063f */
[----:B------:R-:W-:Y:S01]  /*1bc60*/  USHF.R.S32.HI UR4, URZ, 0x1f, UR8 ;  /* 0x0000001f3f047899 */ /* 0x000fe20008011408 */
[----:B-1----:R-:W-:-:S04]  /*1bc70*/  IMAD.WIDE.U32 R4, R250, R10, RZ ;  /* 0x0000000afa047225 */ /* 0x002fc800078e00ff */
[----:B------:R-:W-:Y:S01]  /*1bc80*/  IMAD.WIDE.U32 R2, R10, UR8, R2 ;  /* 0x000000080a027c25 */ /* 0x000fe2000f8e0002 */
[----:B------:R-:W-:Y:S02]  /*1bc90*/  SEL R0, R6, R4, !P1 ;  /* 0x0000000406007207 */ /* 0x000fe40004800000 */
[----:B------:R-:W-:Y:S01]  /*1bca0*/  SHF.R.S32.HI R6, RZ, 0x1f, R8 ;  /* 0x0000001fff067819 */ /* 0x000fe20000011408 */
[----:B------:R-:W-:Y:S01]  /*1bcb0*/  IMAD R9, R250, R11, R5 ;  /* 0x0000000bfa097224 */ /* 0x000fe200078e0205 */
[----:B------:R-:W-:Y:S01]  /*1bcc0*/  @!P1 IADD3 R9, R7, R12, RZ ;  /* 0x0000000c07099210 */ /* 0x000fe20007ffe0ff */
[----:B------:R-:W-:Y:S01]  /*1bcd0*/  IMAD R5, R10, UR4, RZ ;  /* 0x000000040a057c24 */ /* 0x000fe2000f8e02ff */
[----:B------:R-:W-:Y:S01]  /*1bce0*/  IADD3 R2, P1, R0, R2, RZ ;  /* 0x0000000200027210 */ /* 0x000fe20007f3e0ff */
[----:B------:R-:W-:Y:S01]  /*1bcf0*/  ULDC.64 UR4, c[0x0][0x2a0] ;  /* 0x0000a80000047ab9 */ /* 0x000fe20000000a00 */
[----:B-----5:R-:W-:Y:S01]  /*1bd00*/  IADD3 R0, R13, -UR8, RZ ;  /* 0x800000080d007c10 */ /* 0x020fe2000fffe0ff */
[----:B------:R-:W-:Y:S01]  /*1bd10*/  IMAD R4, R11, UR8, R5 ;  /* 0x000000080b047c24 */ /* 0x000fe2000f8e0205 */
[----:B------:R1:W2:Y:S01]  /*1bd20*/  LDS.128 R12, [R237] ;  /* 0x00000000ed0c7984 */ /* 0x0002a20000000c00 */
[----:B------:R-:W-:-:S03]  /*1bd30*/  VIADD R5, R16, 0x20 ;  /* 0x0000002010057836 */ /* 0x000fc60000000000 */
[----:B------:R-:W-:Y:S01]  /*1bd40*/  IADD3.X R3, R9, R3, R4, P1, !PT ;  /* 0x0000000309037210 */ /* 0x000fe20000ffe404 */
[----:B------:R-:W-:Y:S01]  /*1bd50*/  IMAD R4, R6, UR4, RZ ;  /* 0x0000000406047c24 */ /* 0x000fe2000f8e02ff */
[-C--:B------:R-:W-:Y:S02]  /*1bd60*/  ISETP.GE.OR P1, PT, R5, R0.reuse, P0 ;  /* 0x000000000500720c */ /* 0x080fe40000726670 */
[----:B------:R-:W-:Y:S01]  /*1bd70*/  ISETP.GE.OR P0, PT, R16, R0, P0 ;  /* 0x000000001000720c */ /* 0x000fe20000706670 */
[C---:B------:R-:W-:Y:S02]  /*1bd80*/  IMAD R0, R8.reuse, UR5, R4 ;  /* 0x0000000508007c24 */ /* 0x040fe4000f8e0204 */
[----:B------:R-:W-:-:S04]  /*1bd90*/  IMAD.WIDE.U32 R4, R8, UR4, R2 ;  /* 0x0000000408047c25 */ /* 0x000fc8000f8e0002 */
[----:B------:R-:W-:-:S06]  /*1bda0*/  IMAD.IADD R3, R0, 0x1, R5 ;  /* 0x0000000100037824 */ /* 0x000fcc00078e0205 */
[----:B----4-:R-:W-:Y:S05]  /*1bdb0*/  @P0 BRA `(.L_x_979) ;  /* 0x0000000000240947 */ /* 0x010fea0003800000 */
        /* <DEDUP_REMOVED lines=8> */
[----:B--2---:R3:W-:Y:S02]  /*1be40*/  STG.E.128 desc[UR6][R8.64], R12 ;  /* 0x0000000c08007986 */ /* 0x0047e4000c101d06 */
.L_x_979:
[----:B------:R-:W-:Y:S05]  /*1be50*/  BSYNC B0 ;  /* 0x0000000000007941 */ /* 0x000fea0003800000 */
.L_x_978:
[----:B------:R-:W-:Y:S05]  /*1be60*/  @P1 EXIT ;  /* 0x000000000000194d */ /* 0x000fea0003800000 */
        /* <DEDUP_REMOVED lines=10> */
[----:B------:R-:W-:Y:S01]  /*1bf10*/  STG.E.128 desc[UR6][R2.64], R20 ;  /* 0x0000001402007986 */ /* 0x000fe2000c101d06 */
[----:B------:R-:W-:Y:S05]  /*1bf20*/  EXIT ;  /* 0x000000000000794d */ /* 0x000fea0003800000 */
.L_x_980:
        /* <DEDUP_REMOVED lines=13> */
.L_x_5320:


//--------------------- .text._ZN5flash24flash_fwd_splitkv_kernelI23Flash_fwd_kernel_traitsILi32ELi64ELi256ELi4ELb0ELb0EN7cutlass10bfloat16_tE19Flash_kernel_traitsILi32ELi64ELi256ELi4ES3_EELb1ELb0ELb0ELb0ELb0ELb1ELb0ELb1EEEvNS_16Flash_fwd_paramsE --------------------------
	.section	.text._ZN5flash24flash_fwd_splitkv_kernelI23Flash_fwd_kernel_traitsILi32ELi64ELi256ELi4ELb0ELb0EN7cutlass10bfloat16_tE19Flash_kernel_traitsILi32ELi64ELi256ELi4ES3_EELb1ELb0ELb0ELb0ELb0ELb1ELb0ELb1EEEvNS_16Flash_fwd_paramsE,"ax",@progbits
	.align	128
        .global         _ZN5flash24flash_fwd_splitkv_kernelI23Flash_fwd_kernel_traitsILi32ELi64ELi256ELi4ELb0ELb0EN7cutlass10bfloat16_tE19Flash_kernel_traitsILi32ELi64ELi256ELi4ES3_EELb1ELb0ELb0ELb0ELb0ELb1ELb0ELb1EEEvNS_16Flash_fwd_paramsE
        .type           _ZN5flash24flash_fwd_splitkv_kernelI23Flash_fwd_kernel_traitsILi32ELi64ELi256ELi4ELb0ELb0EN7cutlass10bfloat16_tE19Flash_kernel_traitsILi32ELi64ELi256ELi4ES3_EELb1ELb0ELb0ELb0ELb0ELb1ELb0ELb1EEEvNS_16Flash_fwd_paramsE,@function
        .size           _ZN5flash24flash_fwd_splitkv_kernelI23Flash_fwd_kernel_traitsILi32ELi64ELi256ELi4ELb0ELb0EN7cutlass10bfloat16_tE19Flash_kernel_traitsILi32ELi64ELi256ELi4ES3_EELb1ELb0ELb0ELb0ELb0ELb1ELb0ELb1EEEvNS_16Flash_fwd_paramsE,(.L_x_5321 - _ZN5flash24flash_fwd_splitkv_kernelI23Flash_fwd_kernel_traitsILi32ELi64ELi256ELi4ELb0ELb0EN7cutlass10bfloat16_tE19Flash_kernel_traitsILi32ELi64ELi256ELi4ES3_EELb1ELb0ELb0ELb0ELb0ELb1ELb0ELb1EEEvNS_16Flash_fwd_paramsE)
        .other          _ZN5flash24flash_fwd_splitkv_kernelI23Flash_fwd_kernel_traitsILi32ELi64ELi256ELi4ELb0ELb0EN7cutlass10bfloat16_tE19Flash_kernel_traitsILi32ELi64ELi256ELi4ES3_EELb1ELb0ELb0ELb0ELb0ELb1ELb0ELb1EEEvNS_16Flash_fwd_paramsE,@"STO_CUDA_ENTRY STV_DEFAULT"
_ZN5flash24flash_fwd_splitkv_kernelI23Flash_fwd_kernel_traitsILi32ELi64ELi256ELi4ELb0ELb0EN7cutlass10bfloat16_tE19Flash_kernel_traitsILi32ELi64ELi256ELi4ES3_EELb1ELb0ELb0ELb0ELb0ELb1ELb0ELb1EEEvNS_16Flash_fwd_paramsE:
.text._ZN5flash24flash_fwd_splitkv_kernelI23Flash_fwd_kernel_traitsILi32ELi64ELi256ELi4ELb0ELb0EN7cutlass10bfloat16_tE19Flash_kernel_traitsILi32ELi64ELi256ELi4ES3_EELb1ELb0ELb0ELb0ELb0ELb1ELb0ELb1EEEvNS_16Flash_fwd_paramsE:
        /* <DEDUP_REMOVED lines=44> */
.L_x_981:
[----:B------:R-:W1:Y:S02]  /*02c0*/  LDC R4, c[0x0][0x2c8] ;  /* 0x0000b200ff047b82 */ /* 0x000e640000000800 */
.L_x_982:
        /* <DEDUP_REMOVED lines=91> */
.L_x_985:
[----:B------:R-:W-:Y:S05]  /*0880*/  BSYNC B0 ;  /* 0x0000000000007941 */ /* 0x000fea0003800000 */
.L_x_984:
        /* <DEDUP_REMOVED lines=13> */
.L_x_987:
[----:B------:R-:W-:Y:S05]  /*0960*/  BSYNC B0 ;  /* 0x0000000000007941 */ /* 0x000fea0003800000 */
.L_x_986:
        /* <DEDUP_REMOVED lines=11> */
.L_x_983:
        /* <DEDUP_REMOVED lines=28> */
.L_x_988:
        /* <DEDUP_REMOVED lines=88> */
.L_x_989:
        /* <DEDUP_REMOVED lines=48> */
.L_x_991:
        /* <DEDUP_REMOVED lines=31> */
.L_x_990:
        /* <DEDUP_REMOVED lines=86> */
[----:B------:R-:W-:Y:S01]  /*1bb0*/  IMAD R99, R80, R95, R0 ;  /* 0x0000005f50637224 */ /* 0x000fe200078e0200 */
        /* <DEDUP_REMOVED lines=169> */
.L_x_1046:
        /* <DEDUP_REMOVED lines=142> */
.L_x_996:
[----:B------:R-:W-:Y:S05]  /*2f30*/  BSYNC B0 ;  /* 0x0000000000007941 */ /* 0x000fea0003800000 */
.L_x_995:
        /* <DEDUP_REMOVED lines=57> */
.L_x_998:
[----:B------:R-:W-:Y:S05]  /*32d0*/  BSYNC B0 ;  /* 0x0000000000007941 */ /* 0x000fea0003800000 */
.L_x_997:
        /* <DEDUP_REMOVED lines=58> */
.L_x_1000:
[----:B------:R-:W-:Y:S05]  /*3680*/  BSYNC B0 ;  /* 0x0000000000007941 */ /* 0x000fea0003800000 */
.L_x_999:
        /* <DEDUP_REMOVED lines=75> */
.L_x_1002:
[----:B------:R-:W-:Y:S05]  /*3b40*/  BSYNC B0 ;  /* 0x0000000000007941 */ /* 0x000fea0003800000 */
.L_x_1001:
        /* <DEDUP_REMOVED lines=57> */
.L_x_1004:
[----:B------:R-:W-:Y:S05]  /*3ee0*/  BSYNC B0 ;  /* 0x0000000000007941 */ /* 0x000fea0003800000 */
.L_x_1003:
        /* <DEDUP_REMOVED lines=66> */
.L_x_1006:
[----:B------:R-:W-:Y:S05]  /*4310*/  BSYNC B0 ;  /* 0x0000000000007941 */ /* 0x000fea0003800000 */
.L_x_1005:
        /* <DEDUP_REMOVED lines=66> */
.L_x_1008:
[----:B------:R-:W-:Y:S05]  /*4740*/  BSYNC B0 ;  /* 0x0000000000007941 */ /* 0x000fea0003800000 */
.L_x_1007:
        /* <DEDUP_REMOVED lines=66> */
.L_x_1010:
[----:B------:R-:W-:Y:S05]  /*4b70*/  BSYNC B0 ;  /* 0x0000000000007941 */ /* 0x000fea0003800000 */
.L_x_1009:
[C---:B------:R-:W-:Y:S01]  /*4b80*/  LEA R30, P1, R27.reuse, R30, 0x1 ;  /* 0x0000001e1b1e7211 */ /* 0x040fe200078208ff */
[----:B------:R-:W-:Y:S01]  /*4b90*/  IMAD.MOV.U32 R16, RZ, RZ, R18 ;  /* 0x000000ffff107224 */ /* 0x000fe200078e0012 */
[----:B------:R-:W-:Y:S02]  /*4ba0*/  UMOV UR4, UR45 ;  /* 0x0000002d00047c82 */ /* 0x000fe40008000000 */
[C---:B------:R-:W-:Y:S02]  /*4bb0*/  LEA.HI.X.SX32 R31, R27.reuse, R31, 0x1, P1 ;  /* 0x0000001f1b1f7211 */ /* 0x040fe400008f0eff */
[C---:B------:R-:W-:Y:S04]  /*4bc0*/  LEA R18, P0, R27.reuse, R16, 0x1 ;  /* 0x000000101b127211 */ /* 0x040fe800078008ff */
[----:B------:R-:W-:Y:S01]  /*4bd0*/  LEA.HI.X.SX32 R17, R27, R17, 0x1, P0 ;  /* 0x000000111b117211 */ /* 0x000fe200000f0eff */
[----:B------:R-:W-:Y:S08]  /*4be0*/  BRA `(.L_x_1011) ;  /* 0x0000003800647947 */ /* 0x000ff00003800000 */
.L_x_994:
        /* <DEDUP_REMOVED lines=94> */
.L_x_1015:
[----:B------:R-:W-:Y:S05]  /*51d0*/  BSYNC B0 ;  /* 0x0000000000007941 */ /* 0x000fea0003800000 */
.L_x_1014:
[----:B-----5:R2:W-:Y:S02]  /*51e0*/  STG.E.128 desc[UR6][R38.64], R8 ;  /* 0x0000000826007986 */ /* 0x0205e4000c101d06 */
.L_x_1013:
[----:B------:R-:W-:Y:S05]  /*51f0*/  BSYNC B1 ;  /* 0x0000000000017941 */ /* 0x000fea0003800000 */
.L_x_1012:
        /* <DEDUP_REMOVED lines=94> */
.L_x_1019:
[----:B------:R-:W-:Y:S05]  /*57e0*/  BSYNC B0 ;  /* 0x0000000000007941 */ /* 0x000fea0003800000 */
.L_x_1018:
[----:B-----5:R3:W-:Y:S02]  /*57f0*/  STG.E.128 desc[UR6][R38.64], R8 ;  /* 0x0000000826007986 */ /* 0x0207e4000c101d06 */
.L_x_1017:
[----:B------:R-:W-:Y:S05]  /*5800*/  BSYNC B1 ;  /* 0x0000000000017941 */ /* 0x000fea0003800000 */
.L_x_1016:
        /* <DEDUP_REMOVED lines=94> */
.L_x_1023:
[----:B------:R-:W-:Y:S05]  /*5df0*/  BSYNC B0 ;  /* 0x0000000000007941 */ /* 0x000fea0003800000 */
.L_x_1022:
[----:B-----5:R4:W-:Y:S02]  /*5e00*/  STG.E.128 desc[UR6][R38.64], R8 ;  /* 0x0000000826007986 */ /* 0x0209e4000c101d06 */
.L_x_1021:
[----:B------:R-:W-:Y:S05]  /*5e10*/  BSYNC B1 ;  /* 0x0000000000017941 */ /* 0x000fea0003800000 */
.L_x_1020:
        /* <DEDUP_REMOVED lines=103> */
.L_x_1027:
[----:B------:R-:W-:Y:S05]  /*6490*/  BSYNC B0 ;  /* 0x0000000000007941 */ /* 0x000fea0003800000 */
.L_x_1026:
[----:B-----5:R2:W-:Y:S02]  /*64a0*/  STG.E.128 desc[UR6][R38.64], R8 ;  /* 0x0000000826007986 */ /* 0x0205e4000c101d06 */
.L_x_1025:
[----:B------:R-:W-:Y:S05]  /*64b0*/  BSYNC B1 ;  /* 0x0000000000017941 */ /* 0x000fea0003800000 */
.L_x_1024:
        /* <DEDUP_REMOVED lines=94> */
.L_x_1031:
[----:B------:R-:W-:Y:S05]  /*6aa0*/  BSYNC B0 ;  /* 0x0000000000007941 */ /* 0x000fea0003800000 */
.L_x_1030:
[----:B-----5:R2:W-:Y:S02]  /*6ab0*/  STG.E.128 desc[UR6][R38.64], R8 ;  /* 0x0000000826007986 */ /* 0x0205e4000c101d06 */
.L_x_1029:
[----:B------:R-:W-:Y:S05]  /*6ac0*/  BSYNC B1 ;  /* 0x0000000000017941 */ /* 0x000fea0003800000 */
.L_x_1028:
        /* <DEDUP_REMOVED lines=103> */
.L_x_1035:
[----:B------:R-:W-:Y:S05]  /*7140*/  BSYNC B0 ;  /* 0x0000000000007941 */ /* 0x000fea0003800000 */
.L_x_1034:
[----:B-----5:R2:W-:Y:S02]  /*7150*/  STG.E.128 desc[UR6][R38.64], R8 ;  /* 0x0000000826007986 */ /* 0x0205e4000c101d06 */
.L_x_1033:
[----:B------:R-:W-:Y:S05]  /*7160*/  BSYNC B1 ;  /* 0x0000000000017941 */ /* 0x000fea0003800000 */
.L_x_1032:
        /* <DEDUP_REMOVED lines=103> */
.L_x_1039:
[----:B------:R-:W-:Y:S05]  /*77e0*/  BSYNC B0 ;  /* 0x0000000000007941 */ /* 0x000fea0003800000 */
.L_x_1038:
[----:B-----5:R2:W-:Y:S02]  /*77f0*/  STG.E.128 desc[UR6][R38.64], R8 ;  /* 0x0000000826007986 */ /* 0x0205e4000c101d06 */
.L_x_1037:
[----:B------:R-:W-:Y:S05]  /*7800*/  BSYNC B1 ;  /* 0x0000000000017941 */ /* 0x000fea0003800000 */
.L_x_1036:
        /* <DEDUP_REMOVED lines=102> */
.L_x_1043:
[----:B------:R-:W-:Y:S05]  /*7e70*/  BSYNC B0 ;  /* 0x0000000000007941 */ /* 0x000fea0003800000 */
.L_x_1042:
[----:B-----5:R2:W-:Y:S02]  /*7e80*/  STG.E.128 desc[UR6][R38.64], R8 ;  /* 0x0000000826007986 */ /* 0x0205e4000c101d06 */
.L_x_1041:
[----:B------:R-:W-:Y:S05]  /*7e90*/  BSYNC B1 ;  /* 0x0000000000017941 */ /* 0x000fea0003800000 */
.L_x_1040:
        /* <DEDUP_REMOVED lines=12> */
.L_x_993:
        /* <DEDUP_REMOVED lines=98> */
.L_x_1011:
        /* <DEDUP_REMOVED lines=85> */
.L_x_1044:
        /* <DEDUP_REMOVED lines=12> */
.L_x_1045:
[----:B------:R-:W-:Y:S04]  /*8b90*/  IADD3 R20, R20, -0x1, RZ ;  /* 0xffffffff14147810 */ /* 0x000fe80007ffe0ff */
[----:B------:R-:W-:Y:S11]  /*8ba0*/  ISETP.GT.AND P0, PT, R20, R93, PT ;  /* 0x0000005d1400720c */ /* 0x000ff60003f04270 */
[----:B------:R-:W-:Y:S02]  /*8bb0*/  @!UPT UIADD3 URZ, URZ, URZ, URZ ;  /* 0x0000003f3f3ff290 */ /* 0x000fe4000fffe03f */
[----:B------:R-:W-:Y:S05]  /*8bc0*/  @P0 BRA `(.L_x_1046) ;  /* 0xffffff9800a00947 */ /* 0x000fea000383ffff */
.L_x_992:
        /* <DEDUP_REMOVED lines=96> */
.L_x_1053:
[----:B------:R-:W-:Y:S05]  /*91d0*/  BSYNC B0 ;  /* 0x0000000000007941 */ /* 0x000fea0003800000 */
.L_x_1052:
[----:B-----5:R3:W-:Y:S02]  /*91e0*/  STS.128 [R185], R4 ;  /* 0x00000004b9007388 */ /* 0x0207e40000000c00 */
.L_x_1051:
[----:B------:R-:W-:Y:S05]  /*91f0*/  BSYNC B1 ;  /* 0x0000000000017941 */ /* 0x000fea0003800000 */
.L_x_1050:
        /* <DEDUP_REMOVED lines=60> */
.L_x_1056:
[----:B------:R-:W-:Y:S05]  /*95c0*/  BSYNC B0 ;  /* 0x0000000000007941 */ /* 0x000fea0003800000 */
.L_x_1055:
[----:B-----5:R4:W-:Y:S01]  /*95d0*/  STS.128 [R185+0x800], R4 ;  /* 0x00080004b9007388 */ /* 0x0209e20000000c00 */
[----:B------:R-:W-:Y:S05]  /*95e0*/  BRA `(.L_x_1054) ;  /* 0x0000000c00ac7947 */ /* 0x000fea0003800000 */
.L_x_1049:
        /* <DEDUP_REMOVED lines=98> */
.L_x_1060:
[----:B------:R-:W-:Y:S05]  /*9c10*/  BSYNC B0 ;  /* 0x0000000000007941 */ /* 0x000fea0003800000 */
.L_x_1059:
[----:B-----5:R3:W-:Y:S02]  /*9c20*/  STS.128 [R185], R4 ;  /* 0x00000004b9007388 */ /* 0x0207e40000000c00 */
.L_x_1058:
[----:B------:R-:W-:Y:S05]  /*9c30*/  BSYNC B1 ;  /* 0x0000000000017941 */ /* 0x000fea0003800000 */
.L_x_1057:
        /* <DEDUP_REMOVED lines=97> */
.L_x_1062:
[----:B------:R-:W-:Y:S05]  /*a250*/  BSYNC B0 ;  /* 0x0000000000007941 */ /* 0x000fea0003800000 */
.L_x_1061:
[----:B-----5:R4:W-:Y:S01]  /*a260*/  STS.128 [R185+0x800], R4 ;  /* 0x00080004b9007388 */ /* 0x0209e20000000c00 */
[----:B------:R-:W-:Y:S05]  /*a270*/  BRA `(.L_x_1054) ;  /* 0x0000000000887947 */ /* 0x000fea0003800000 */
.L_x_1048:
        /* <DEDUP_REMOVED lines=19> */
.L_x_1064:
[----:B------:R-:W-:Y:S05]  /*a3b0*/  BSYNC B0 ;  /* 0x0000000000007941 */ /* 0x000fea0003800000 */
.L_x_1063:
        /* <DEDUP_REMOVED lines=14> */
.L_x_1054:
[----:B------:R-:W-:Y:S05]  /*a4a0*/  BSYNC B2 ;  /* 0x0000000000027941 */ /* 0x000fea0003800000 */
.L_x_1047:
[----:B------:R-:W-:Y:S01]  /*a4b0*/  VIADD R243, R206, 0xffffffff ;  /* 0xffffffffcef37836 */ /* 0x000fe20000000000 */
[----:B------:R-:W-:Y:S01]  /*a4c0*/  ULDC.64 UR10, c[0x0][0x220] ;  /* 0x00008800000a7ab9 */ /* 0x000fe20000000a00 */
[----:B------:R-:W-:Y:S01]  /*a4d0*/  VIADD R0, R80, 0x40 ;  /* 0x0000004050007836 */ /* 0x000fe20000000000 */
[C---:B------:R-:W-:Y:S01]  /*a4e0*/  LEA R54, P2, R152.reuse, UR10, 0x1 ;  /* 0x0000000a98367c11 */ /* 0x040fe2000f8408ff */
[----:B------:R-:W-:Y:S01]  /*a4f0*/  IMAD.SHL.U32 R53, R243, 0x100, RZ ;  /* 0x00000100f3357824 */ /* 0x000fe200078e00ff */
[----:B------:R-:W-:Y:S01]  /*a500*/  ULDC.64 UR12, c[0x0][0x218] ;  /* 0x00008600000c7ab9 */ /* 0x000fe20000000a00 */
[----:B------:R-:W-:Y:S01]  /*a510*/  BSSY B0, `(.L_x_1065) ;  /* 0x000001b000007945 */ /* 0x000fe20003800000 */
[----:B------:R-:W-:Y:S01]  /*a520*/  LEA.HI.X R55, R152, UR11, R157, 0x1, P2 ;  /* 0x0000000b98377c11 */ /* 0x000fe200090f0c9d */
[----:B---34-:R-:W-:Y:S01]  /*a530*/  IMAD.IADD R4, R124, 0x1, -R53 ;  /* 0x000000017c047824 */ /* 0x018fe200078e0a35 */
        /* <DEDUP_REMOVED lines=24> */
.L_x_1066:
[----:B------:R-:W-:Y:S05]  /*a6c0*/  BSYNC B0 ;  /* 0x0000000000007941 */ /* 0x000fea0003800000 */
.L_x_1065:
        /* <DEDUP_REMOVED lines=13> */
.L_x_1068:
[----:B------:R-:W-:Y:S05]  /*a7a0*/  BSYNC B0 ;  /* 0x0000000000007941 */ /* 0x000fea0003800000 */
.L_x_1067:
        /* <DEDUP_REMOVED lines=15> */
.L_x_1070:
[----:B------:R-:W-:Y:S05]  /*a8a0*/  BSYNC B0 ;  /* 0x0000000000007941 */ /* 0x000fea0003800000 */
.L_x_1069:
        /* <DEDUP_REMOVED lines=17> */
.L_x_1072:
[----:B------:R-:W-:Y:S05]  /*a9c0*/  BSYNC B0 ;  /* 0x0000000000007941 */ /* 0x000fea0003800000 */
.L_x_1071:
        /* <DEDUP_REMOVED lines=15> */
.L_x_1074:
[----:B------:R-:W-:Y:S05]  /*aac0*/  BSYNC B0 ;  /* 0x0000000000007941 */ /* 0x000fea0003800000 */
.L_x_1073:
        /* <DEDUP_REMOVED lines=17> */
.L_x_1076:
[----:B------:R-:W-:Y:S05]  /*abe0*/  BSYNC B0 ;  /* 0x0000000000007941 */ /* 0x000fea0003800000 */
.L_x_1075:
        /* <DEDUP_REMOVED lines=20> */
.L_x_1078:
[----:B------:R-:W-:Y:S05]  /*ad30*/  BSYNC B0 ;  /* 0x0000000000007941 */ /* 0x000fea0003800000 */
.L_x_1077:
        /* <DEDUP_REMOVED lines=24> */
.L_x_1080:
[----:B------:R-:W-:Y:S05]  /*aec0*/  BSYNC B0 ;  /* 0x0000000000007941 */ /* 0x000fea0003800000 */
.L_x_1079:
        /* <DEDUP_REMOVED lines=43> */
.L_x_1082:
[----:B------:R-:W-:Y:S05]  /*b180*/  BSYNC B0 ;  /* 0x0000000000007941 */ /* 0x000fea0003800000 */
.L_x_1081:
        /* <DEDUP_REMOVED lines=21> */
.L_x_1084:
[----:B------:R-:W-:Y:S05]  /*b2e0*/  BSYNC B0 ;  /* 0x0000000000007941 */ /* 0x000fea0003800000 */
.L_x_1083:
        /* <DEDUP_REMOVED lines=14> */
.L_x_1086:
[----:B------:R-:W-:Y:S05]  /*b3d0*/  BSYNC B0 ;  /* 0x0000000000007941 */ /* 0x000fea0003800000 */
.L_x_1085:
        /* <DEDUP_REMOVED lines=17> */
.L_x_1088:
[----:B------:R-:W-:Y:S05]  /*b4f0*/  BSYNC B0 ;  /* 0x0000000000007941 */ /* 0x000fea0003800000 */
.L_x_1087:
        /* <DEDUP_REMOVED lines=14> */
.L_x_1090:
[----:B------:R-:W-:Y:S05]  /*b5e0*/  BSYNC B0 ;  /* 0x0000000000007941 */ /* 0x000fea0003800000 */
.L_x_1089:
        /* <DEDUP_REMOVED lines=17> */
.L_x_1092:
[----:B------:R-:W-:Y:S05]  /*b700*/  BSYNC B0 ;  /* 0x0000000000007941 */ /* 0x000fea0003800000 */
.L_x_1091:
        /* <DEDUP_REMOVED lines=17> */
.L_x_1094:
[----:B------:R-:W-:Y:S05]  /*b820*/  BSYNC B0 ;  /* 0x0000000000007941 */ /* 0x000fea0003800000 */
.L_x_1093:
        /* <DEDUP_REMOVED lines=17> */
.L_x_1096:
[----:B------:R-:W-:Y:S05]  /*b940*/  BSYNC B0 ;  /* 0x0000000000007941 */ /* 0x000fea0003800000 */
.L_x_1095:
[----:B------:R-:W-:Y:S01]  /*b950*/  LDSM.16.M88.4 R4, [R168] ;  /* 0x00000000a804783b */ /* 0x000fe20000000200 */
[----:B------:R-:W-:Y:S01]  /*b960*/  LOP3.LUT P0, RZ, R16, 0x2, RZ, 0xc0, !PT ;  /* 0x0000000210ff7812 */ /* 0x000fe2000780c0ff */
[C---:B------:R-:W-:Y:S01]  /*b970*/  VIADD R0, R164.reuse, 0x1000 ;  /* 0x00001000a4007836 */ /* 0x040fe20000000000 */
[----:B------:R-:W-:Y:S01]  /*b980*/  ULDC.64 UR8, c[0x0][0x398] ;  /* 0x0000e60000087ab9 */ /* 0x000fe20000000a00 */
[----:B------:R-:W5:Y:S01]  /*b990*/  LDSM.16.M88.4 R12, [R164+0x1000] ;  /* 0x00100000a40c783b */ /* 0x000f620000000200 */
[----:B------:R-:W-:Y:S01]  /*b9a0*/  VIADD R167, R164, 0x1020 ;  /* 0x00001020a4a77836 */ /* 0x000fe20000000000 */
[----:B-1----:R-:W-:Y:S01]  /*b9b0*/  SHF.R.S32.HI R2, RZ, 0x1f, R207 ;  /* 0x0000001fff027819 */ /* 0x002fe200000114cf */
[----:B------:R-:W-:Y:S01]  /*b9c0*/  IMAD R169, R36, 0x2, R168 ;  /* 0x0000000224a97824 */ /* 0x000fe200078e02a8 */
[----:B------:R-:W1:Y:S02]  /*b9d0*/  LDSM.16.M88.4 R28, [R164+0x1400] ;  /* 0x00140000a41c783b */ /* 0x000e640000000200 */
[----:B------:R-:W-:-:S02]  /*b9e0*/  LEA.HI R2, R2, R207, RZ, 0x5 ;  /* 0x000000cf02027211 */ /* 0x000fc400078f28ff */
[----:B------:R-:W-:Y:S02]  /*b9f0*/  LDSM.16.M88.4 R8, [R169] ;  /* 0x00000000a908783b */ /* 0x000fe40000000200 */
[----:B------:R-:W-:Y:S02]  /*ba00*/  @P0 VIADD R167, R0, 0xffffffe0 ;  /* 0xffffffe000a70836 */ /* 0x000fe40000000000 */
[----:B------:R-:W-:Y:S04]  /*ba10*/  LDSM.16.M88.4 R44, [R164+0x1800] ;  /* 0x00180000a42c783b */ /* 0x000fe80000000200 */
[----:B------:R-:W2:Y:S04]  /*ba20*/  LDSM.16.M88.4 R24, [R167] ;  /* 0x00000000a718783b */ /* 0x000ea80000000200 */
[----:B------:R-:W3:Y:S04]  /*ba30*/  LDSM.16.M88.4 R32, [R167+0x400] ;  /* 0x00040000a720783b */ /* 0x000ee80000000200 */
[----:B------:R-:W-:Y:S04]  /*ba40*/  LDSM.16.M88.4 R40, [R164+0x1c00] ;  /* 0x001c0000a428783b */ /* 0x000fe80000000200 */
[----:B------:R-:W-:Y:S04]  /*ba50*/  LDSM.16.M88.4 R56, [R164+0x2800] ;  /* 0x00280000a438783b */ /* 0x000fe80000000200 */
[----:B------:R-:W-:Y:S04]  /*ba60*/  LDSM.16.M88.4 R60, [R167+0x1800] ;  /* 0x00180000a73c783b */ /* 0x000fe80000000200 */
[----:B------:R-:W-:Y:S01]  /*ba70*/  LDSM.16.M88.4 R64, [R164+0x3000] ;  /* 0x00300000a440783b */ /* 0x000fe20000000200 */
[C---:B-----5:R-:W-:Y:S03]  /*ba80*/  HMMA.16816.F32.BF16 R16, R4.reuse, R12, RZ ;  /* 0x0000000c0410723c */ /* 0x060fe600000418ff */
[----:B------:R-:W-:Y:S04]  /*ba90*/  LDSM.16.M88.4 R76, [R167+0x2000] ;  /* 0x00200000a74c783b */ /* 0x000fe80000000200 */
[----:B------:R-:W0:Y:S01]  /*baa0*/  LDGDEPBAR ;  /* 0x00000000000079af */ /* 0x000e220000000000 */
[C---:B------:R-:W-:Y:S06]  /*bab0*/  HMMA.16816.F32.BF16 R12, R4.reuse, R14, RZ ;  /* 0x0000000e040c723c */ /* 0x040fec00000418ff */
[----:B-1----:R-:W-:Y:S10]  /*bac0*/  HMMA.16816.F32.BF16 R20, R4, R28, RZ ;  /* 0x0000001c0414723c */ /* 0x002ff400000418ff */
[C---:B--2---:R-:W-:Y:S08]  /*bad0*/  HMMA.16816.F32.BF16 R120, R8.reuse, R24, R16 ;  /* 0x000000180878723c */ /* 0x044ff00000041810 */
[----:B------:R-:W-:Y:S06]  /*bae0*/  HMMA.16816.F32.BF16 R12, R8, R26, R12 ;  /* 0x0000001a080c723c */ /* 0x000fec000004180c */
[----:B------:R-:W-:Y:S01]  /*baf0*/  HMMA.16816.F32.BF16 R16, R4, R30, RZ ;  /* 0x0000001e0410723c */ /* 0x000fe200000418ff */
[----:B------:R-:W1:Y:S05]  /*bb00*/  LDSM.16.M88.4 R28, [R167+0x800] ;  /* 0x00080000a71c783b */ /* 0x000e6a0000000200 */
[----:B---3--:R-:W-:Y:S04]  /*bb10*/  HMMA.16816.F32.BF16 R24, R8, R32, R20 ;  /* 0x000000200818723c */ /* 0x008fe80000041814 */
[----:B------:R-:W-:-:S02]  /*bb20*/  FMUL.FTZ R0, R122, UR9 ;  /* 0x000000097a007c20 */ /* 0x000fc40008410000 */
[----:B------:R-:W-:Y:S02]  /*bb30*/  HMMA.16816.F32.BF16 R20, R4, R46, RZ ;  /* 0x0000002e0414723c */ /* 0x000fe400000418ff */
[----:B------:R2:W3:Y:S10]  /*bb40*/  MUFU.TANH R205, R0 ;  /* 0x0000000000cd7308 */ /* 0x0004f40000002400 */
[----:B------:R-:W-:Y:S01]  /*bb50*/  HMMA.16816.F32.BF16 R16, R8, R34, R16 ;  /* 0x000000220810723c */ /* 0x000fe20000041810 */
[----:B------:R-:W-:Y:S01]  /*bb60*/  LDSM.16.M88.4 R32, [R164+0x2000] ;  /* 0x00200000a420783b */ /* 0x000fe20000000200 */
[----:B--2---:R-:W-:-:S04]  /*bb70*/  FMUL.FTZ R0, R121, UR9 ;  /* 0x0000000979007c20 */ /* 0x004fc80008410000 */
[----:B------:R2:W5:Y:S02]  /*bb80*/  MUFU.TANH R203, R0 ;  /* 0x0000000000cb7308 */ /* 0x0005640000002400 */
[----:B--2---:R-:W-:-:S06]  /*bb90*/  FMUL.FTZ R0, R123, UR9 ;  /* 0x000000097b007c20 */ /* 0x004fcc0008410000 */
[----:B------:R2:W-:Y:S02]  /*bba0*/  MUFU.TANH R204, R0 ;  /* 0x0000000000cc7308 */ /* 0x0005e40000002400 */
[----:B--2---:R-:W-:-:S06]  /*bbb0*/  FMUL.FTZ R0, R12, UR9 ;  /* 0x000000090c007c20 */ /* 0x004fcc0008410000 */
[----:B------:R2:W-:Y:S02]  /*bbc0*/  MUFU.TANH R201, R0 ;  /* 0x0000000000c97308 */ /* 0x0005e40000002400 */
[----:B--2---:R-:W-:-:S06]  /*bbd0*/  FMUL.FTZ R0, R13, UR9 ;  /* 0x000000090d007c20 */ /* 0x004fcc0008410000 */
[----:B------:R2:W-:Y:S02]  /*bbe0*/  MUFU.TANH R202, R0 ;  /* 0x0000000000ca7308 */ /* 0x0005e40000002400 */
[----:B--2---:R-:W-:-:S06]  /*bbf0*/  FMUL.FTZ R0, R14, UR9 ;  /* 0x000000090e007c20 */ /* 0x004fcc0008410000 */
[----:B------:R2:W4:Y:S02]  /*bc00*/  MUFU.TANH R122, R0 ;  /* 0x00000000007a7308 */ /* 0x0005240000002400 */
[----:B--2---:R-:W-:Y:S02]  /*bc10*/  FMUL.FTZ R0, R15, UR9 ;  /* 0x000000090f007c20 */ /* 0x004fe40008410000 */
[----:B------:R-:W-:Y:S01]  /*bc20*/  HMMA.16816.F32.BF16 R12, R4, R44, RZ ;  /* 0x0000002c040c723c */ /* 0x000fe200000418ff */
[----:B------:R-:W2:Y:S03]  /*bc30*/  LDSM.16.M88.4 R44, [R167+0xc00] ;  /* 0x000c0000a72c783b */ /* 0x000ea60000000200 */
[----:B------:R3:W-:Y:S02]  /*bc40*/  MUFU.TANH R121, R0 ;  /* 0x0000000000797308 */ /* 0x0007e40000002400 */
[----:B---3--:R-:W-:-:S06]  /*bc50*/  FMUL.FTZ R0, R24, UR9 ;  /* 0x0000000918007c20 */ /* 0x008fcc0008410000 */
[----:B------:R3:W-:-:S12]  /*bc60*/  MUFU.TANH R199, R0 ;  /* 0x0000000000c77308 */ /* 0x0007d80000002400 */
[C---:B-1----:R-:W-:Y:S06]  /*bc70*/  HMMA.16816.F32.BF16 R12, R8.reuse, R28, R12 ;  /* 0x0000001c080c723c */ /* 0x042fec000004180c */
[----:B------:R-:W-:Y:S06]  /*bc80*/  HMMA.16816.F32.BF16 R28, R8, R30, R20 ;  /* 0x0000001e081c723c */ /* 0x000fec0000041814 */
[----:B------:R-:W-:Y:S01]  /*bc90*/  HMMA.16816.F32.BF16 R20, R4, R42, RZ ;  /* 0x0000002a0414723c */ /* 0x000fe200000418ff */
[----:B---3--:R-:W-:-:S04]  /*bca0*/  FMUL.FTZ R0, R25, UR9 ;  /* 0x0000000919007c20 */ /* 0x008fc80008410000 */
[----:B------:R1:W-:-:S15]  /*bcb0*/  MUFU.TANH R200, R0 ;  /* 0x0000000000c87308 */ /* 0x0003de0000002400 */
[----:B------:R-:W-:-:S04]  /*bcc0*/  NOP ;  /* 0x0000000000007918 */ /* 0x000fc80000000000 */
[----:B--2---:R-:W-:Y:S01]  /*bcd0*/  HMMA.16816.F32.BF16 R20, R8, R46, R20 ;  /* 0x0000002e0814723c */ /* 0x004fe20000041814 */
[----:B-1----:R-:W-:-:S04]  /*bce0*/  FMUL.FTZ R0, R26, UR9 ;  /* 0x000000091a007c20 */ /* 0x002fc80008410000 */
[----:B------:R1:W2:Y:S02]  /*bcf0*/  MUFU.TANH R197, R0 ;  /* 0x0000000000c57308 */ /* 0x0002a40000002400 */
[----:B-1----:R-:W-:Y:S02]  /*bd00*/  FMUL.FTZ R0, R27, UR9 ;  /* 0x000000091b007c20 */ /* 0x002fe40008410000 */
[----:B------:R-:W-:Y:S04]  /*bd10*/  HMMA.16816.F32.BF16 R24, R4, R32, RZ ;  /* 0x000000200418723c */ /* 0x000fe800000418ff */
[----:B------:R1:W3:Y:S02]  /*bd20*/  MUFU.TANH R198, R0 ;  /* 0x0000000000c67308 */ /* 0x0002e40000002400 */
[----:B-1----:R-:W-:-:S06]  /*bd30*/  FMUL.FTZ R0, R16, UR9 ;  /* 0x0000000910007c20 */ /* 0x002fcc0008410000 */
[----:B------:R1:W3:Y:S02]  /*bd40*/  MUFU.TANH R194, R0 ;  /* 0x0000000000c27308 */ /* 0x0002e40000002400 */
[----:B-1----:R-:W-:-:S06]  /*bd50*/  FMUL.FTZ R0, R17, UR9 ;  /* 0x0000000911007c20 */ /* 0x002fcc0008410000 */
[----:B------:R1:W-:Y:S02]  /*bd60*/  MUFU.TANH R196, R0 ;  /* 0x0000000000c47308 */ /* 0x0003e40000002400 */
[----:B-1----:R-:W-:-:S06]  /*bd70*/  FMUL.FTZ R0, R18, UR9 ;  /* 0x0000000912007c20 */ /* 0x002fcc0008410000 */
[----:B------:R1:W-:Y:S02]  /*bd80*/  MUFU.TANH R195, R0 ;  /* 0x0000000000c37308 */ /* 0x0003e40000002400 */
[----:B-1----:R-:W-:Y:S02]  /*bd90*/  FMUL.FTZ R0, R19, UR9 ;  /* 0x0000000913007c20 */ /* 0x002fe40008410000 */
[----:B------:R-:W-:Y:S01]  /*bda0*/  HMMA.16816.F32.BF16 R16, R4, R40, RZ ;  /* 0x000000280410723c */ /* 0x000fe200000418ff */
[----:B------:R-:W1:Y:S03]  /*bdb0*/  LDSM.16.M88.4 R40, [R167+0x1000] ;  /* 0x00100000a728783b */ /* 0x000e660000000200 */
[----:B------:R5:W3:Y:S02]  /*bdc0*/  MUFU.TANH R192, R0 ;  /* 0x0000000000c07308 */ /* 0x000ae40000002400 */
[----:B-----5:R-:W-:-:S06]  /*bdd0*/  FMUL.FTZ R0, R12, UR9 ;  /* 0x000000090c007c20 */ /* 0x020fcc0008410000 */
[----:B------:R5:W3:Y:S02]  /*bde0*/  MUFU.TANH R191, R0 ;  /* 0x0000000000bf7308 */ /* 0x000ae40000002400 */
[----:B-----5:R-:W-:Y:S01]  /*bdf0*/  FMUL.FTZ R0, R13, UR9 ;  /* 0x000000090d007c20 */ /* 0x020fe20008410000 */
[----:B-1----:R-:W-:Y:S05]  /*be00*/  HMMA.16816.F32.BF16 R24, R8, R40, R24 ;  /* 0x000000280818723c */ /* 0x002fea0000041818 */
[----:B------:R1:W-:Y:S02]  /*be10*/  MUFU.TANH R193, R0 ;  /* 0x0000000000c17308 */ /* 0x0003e40000002400 */
[----:B-1----:R-:W-:-:S06]  /*be20*/  FMUL.FTZ R0, R14, UR9 ;  /* 0x000000090e007c20 */ /* 0x002fcc0008410000 */
[----:B------:R1:W-:Y:S02]  /*be30*/  MUFU.TANH R190, R0 ;  /* 0x0000000000be7308 */ /* 0x0003e40000002400 */
[----:B-1----:R-:W-:Y:S02]  /*be40*/  FMUL.FTZ R0, R15, UR9 ;  /* 0x000000090f007c20 */ /* 0x002fe40008410000 */
[----:B------:R-:W-:Y:S01]  /*be50*/  HMMA.16816.F32.BF16 R12, R8, R44, R16 ;  /* 0x0000002c080c723c */ /* 0x000fe20000041810 */
[----:B------:R-:W-:Y:S03]  /*be60*/  LDSM.16.M88.4 R44, [R167+0x1400] ;  /* 0x00140000a72c783b */ /* 0x000fe60000000200 */
[----:B------:R1:W5:Y:S02]  /*be70*/  MUFU.TANH R187, R0 ;  /* 0x0000000000bb7308 */ /* 0x0003640000002400 */
[----:B------:R-:W-:Y:S01]  /*be80*/  HMMA.16816.F32.BF16 R16, R4, R34, RZ ;  /* 0x000000220410723c */ /* 0x000fe200000418ff */
[----:B------:R-:W-:Y:S01]  /*be90*/  LDSM.16.M88.4 R32, [R164+0x2c00] ;  /* 0x002c0000a420783b */ /* 0x000fe20000000200 */
[----:B-1----:R-:W-:-:S04]  /*bea0*/  FMUL.FTZ R0, R28, UR9 ;  /* 0x000000091c007c20 */ /* 0x002fc80008410000 */
[----:B------:R1:W-:-:S15]  /*beb0*/  MUFU.TANH R183, R0 ;  /* 0x0000000000b77308 */ /* 0x0003de0000002400 */
[----:B------:R-:W-:-:S03]  /*bec0*/  NOP ;  /* 0x0000000000007918 */ /* 0x000fc60000000000 */
[----:B------:R-:W-:Y:S01]  /*bed0*/  HMMA.16816.F32.BF16 R40, R8, R42, R16 ;  /* 0x0000002a0828723c */ /* 0x000fe20000041810 */
[----:B-1----:R-:W-:-:S04]  /*bee0*/  FMUL.FTZ R0, R29, UR9 ;  /* 0x000000091d007c20 */ /* 0x002fc80008410000 */
[----:B------:R1:W5:Y:S02]  /*bef0*/  MUFU.TANH R186, R0 ;  /* 0x0000000000ba7308 */ /* 0x0003640000002400 */
[----:B-1----:R-:W-:-:S06]  /*bf00*/  FMUL.FTZ R0, R30, UR9 ;  /* 0x000000091e007c20 */ /* 0x002fcc0008410000 */
[----:B------:R1:W5:Y:S02]  /*bf10*/  MUFU.TANH R182, R0 ;  /* 0x0000000000b67308 */ /* 0x0003640000002400 */
[----:B-1----:R-:W-:Y:S02]  /*bf20*/  FMUL.FTZ R0, R31, UR9 ;  /* 0x000000091f007c20 */ /* 0x002fe40008410000 */
[----:B------:R-:W1:Y:S04]  /*bf30*/  LDSM.16.M88.4 R28, [R164+0x2400] ;  /* 0x00240000a41c783b */ /* 0x000e680000000200 */
[----:B------:R4:W-:Y:S02]  /*bf40*/  MUFU.TANH R184, R0 ;  /* 0x0000000000b87308 */ /* 0x0009e40000002400 */
[----:B----4-:R-:W-:-:S06]  /*bf50*/  FMUL.FTZ R0, R12, UR9 ;  /* 0x000000090c007c20 */ /* 0x010fcc0008410000 */
[----:B------:R4:W5:Y:S02]  /*bf60*/  MUFU.TANH R52, R0 ;  /* 0x0000000000347308 */ /* 0x0009640000002400 */
[----:B----4-:R-:W-:Y:S01]  /*bf70*/  FMUL.FTZ R0, R13, UR9 ;  /* 0x000000090d007c20 */ /* 0x010fe20008410000 */
[----:B-1----:R-:W-:Y:S05]  /*bf80*/  HMMA.16816.F32.BF16 R16, R4, R30, RZ ;  /* 0x0000001e0410723c */ /* 0x002fea00000418ff */
[----:B------:R1:W-:Y:S02]  /*bf90*/  MUFU.TANH R181, R0 ;  /* 0x0000000000b57308 */ /* 0x0003e40000002400 */
[----:B-1----:R-:W-:-:S06]  /*bfa0*/  FMUL.FTZ R0, R14, UR9 ;  /* 0x000000090e007c20 */ /* 0x002fcc0008410000 */
[----:B------:R1:W4:Y:S11]  /*bfb0*/  MUFU.TANH R123, R0 ;  /* 0x00000000007b7308 */ /* 0x0003360000002400 */
[----:B------:R-:W-:Y:S06]  /*bfc0*/  HMMA.16816.F32.BF16 R48, R8, R46, R16 ;  /* 0x0000002e0830723c */ /* 0x000fec0000041810 */
[----:B------:R-:W-:Y:S01]  /*bfd0*/  HMMA.16816.F32.BF16 R16, R4, R34, RZ ;  /* 0x000000220410723c */ /* 0x000fe200000418ff */
[----:B-1----:R-:W-:-:S05]  /*bfe0*/  FMUL.FTZ R0, R15, UR9 ;  /* 0x000000090f007c20 */ /* 0x002fca0008410000 */
[----:B------:R-:W-:Y:S01]  /*bff0*/  HMMA.16816.F32.BF16 R12, R4, R56, RZ ;  /* 0x00000038040c723c */ /* 0x000fe200000418ff */
[----:B------:R1:W4:Y:S02]  /*c000*/  MUFU.TANH R128, R0 ;  /* 0x0000000000807308 */ /* 0x0003240000002400 */
[----:B-1----:R-:W-:-:S06]  /*c010*/  FMUL.FTZ R0, R20, UR9 ;  /* 0x0000000914007c20 */ /* 0x002fcc0008410000 */
[----:B------:R1:W4:-:S15]  /*c020*/  MUFU.TANH R179, R0 ;  /* 0x0000000000b37308 */ /* 0x00031e0000002400 */
[----:B------:R-:W-:Y:S06]  /*c030*/  HMMA.16816.F32.BF16 R72, R8, R60, R12 ;  /* 0x0000003c0848723c */ /* 0x000fec000004180c */
[----:B------:R-:W-:Y:S01]  /*c040*/  HMMA.16816.F32.BF16 R12, R4, R64, RZ ;  /* 0x00000040040c723c */ /* 0x000fe200000418ff */
[----:B-1----:R-:W-:-:S04]  /*c050*/  FMUL.FTZ R0, R21, UR9 ;  /* 0x0000000915007c20 */ /* 0x002fc80008410000 */
[----:B------:R1:W-:-:S15]  /*c060*/  MUFU.TANH R180, R0 ;  /* 0x0000000000b47308 */ /* 0x0003de0000002400 */
[----:B------:R-:W-:-:S04]  /*c070*/  NOP ;  /* 0x0000000000007918 */ /* 0x000fc80000000000 */
[----:B------:R-:W-:Y:S01]  /*c080*/  HMMA.16816.F32.BF16 R116, R8, R76, R12 ;  /* 0x0000004c0874723c */ /* 0x000fe2000004180c */
[----:B------:R-:W2:Y:S01]  /*c090*/  LDSM.16.M88.4 R12, [R164+0x4c00] ;  /* 0x004c0000a40c783b */ /* 0x000ea20000000200 */
[----:B-1----:R-:W-:-:S04]  /*c0a0*/  FMUL.FTZ R0, R22, UR9 ;  /* 0x0000000916007c20 */ /* 0x002fc80008410000 */
[----:B------:R1:W4:Y:S02]  /*c0b0*/  MUFU.TANH R129, R0 ;  /* 0x0000000000817308 */ /* 0x0003240000002400 */
[----:B-1----:R-:W-:Y:S02]  /*c0c0*/  FMUL.FTZ R0, R23, UR9 ;  /* 0x0000000917007c20 */ /* 0x002fe40008410000 */
[C---:B------:R-:W-:Y:S04]  /*c0d0*/  HMMA.16816.F32.BF16 R20, R4.reuse, R28, RZ ;  /* 0x0000001c0414723c */ /* 0x040fe800000418ff */
[----:B------:R1:W-:Y:S02]  /*c0e0*/  MUFU.TANH R130, R0 ;  /* 0x0000000000827308 */ /* 0x0003e40000002400 */
[----:B--2---:R-:W-:Y:S01]  /*c0f0*/  HMMA.16816.F32.BF16 R84, R4, R12, RZ ;  /* 0x0000000c0454723c */ /* 0x004fe200000418ff */
[----:B-1----:R-:W-:-:S05]  /*c100*/  FMUL.FTZ R0, R24, UR9 ;  /* 0x0000000918007c20 */ /* 0x002fca0008410000 */
[----:B------:R1:W2:-:S12]  /*c110*/  MUFU.TANH R177, R0 ;  /* 0x0000000000b17308 */ /* 0x0002980000002400 */
[----:B------:R-:W-:Y:S01]  /*c120*/  HMMA.16816.F32.BF16 R28, R8, R44, R20 ;  /* 0x0000002c081c723c */ /* 0x000fe20000041814 */
[----:B------:R-:W3:Y:S05]  /*c130*/  LDSM.16.M88.4 R44, [R167+0x1c00] ;  /* 0x001c0000a72c783b */ /* 0x000eea0000000200 */
[----:B------:R-:W-:Y:S01]  /*c140*/  HMMA.16816.F32.BF16 R20, R4, R32, RZ ;  /* 0x000000200414723c */ /* 0x000fe200000418ff */
[----:B------:R-:W5:Y:S01]  /*c150*/  LDSM.16.M88.4 R32, [R164+0x3800] ;  /* 0x00380000a420783b */ /* 0x000f620000000200 */
[----:B-1----:R-:W-:-:S04]  /*c160*/  FMUL.FTZ R0, R25, UR9 ;  /* 0x0000000919007c20 */ /* 0x002fc80008410000 */
[----:B------:R1:W-:Y:S02]  /*c170*/  MUFU.TANH R178, R0 ;  /* 0x0000000000b27308 */ /* 0x0003e40000002400 */
[----:B-1----:R-:W-:-:S06]  /*c180*/  FMUL.FTZ R0, R26, UR9 ;  /* 0x000000091a007c20 */ /* 0x002fcc0008410000 */
[----:B------:R1:W2:Y:S01]  /*c190*/  MUFU.TANH R131, R0 ;  /* 0x0000000000837308 */ /* 0x0002a20000002400 */
[----:B---3--:R-:W-:Y:S01]  /*c1a0*/  HMMA.16816.F32.BF16 R68, R8, R46, R16 ;  /* 0x0000002e0844723c */ /* 0x008fe20000041810 */
[----:B------:R-:W3:Y:S01]  /*c1b0*/  LDSM.16.M88.4 R16, [R164+0x4800] ;  /* 0x00480000a410783b */ /* 0x000ee20000000200 */
[----:B-1----:R-:W-:-:S04]  /*c1c0*/  FMUL.FTZ R0, R27, UR9 ;  /* 0x000000091b007c20 */ /* 0x002fc80008410000 */
[----:B------:R-:W-:Y:S01]  /*c1d0*/  HMMA.16816.F32.BF16 R24, R4, R58, RZ ;  /* 0x0000003a0418723c */ /* 0x000fe200000418ff */
[----:B------:R1:W2:Y:S02]  /*c1e0*/  MUFU.TANH R135, R0 ;  /* 0x0000000000877308 */ /* 0x0002a40000002400 */
[----:B-1----:R-:W-:-:S06]  /*c1f0*/  FMUL.FTZ R0, R40, UR9 ;  /* 0x0000000928007c20 */ /* 0x002fcc0008410000 */
[----:B------:R1:W2:-:S15]  /*c200*/  MUFU.TANH R175, R0 ;  /* 0x0000000000af7308 */ /* 0x00029e0000002400 */
[C---:B------:R-:W-:Y:S01]  /*c210*/  HMMA.16816.F32.BF16 R56, R8.reuse, R62, R24 ;  /* 0x0000003e0838723c */ /* 0x040fe20000041818 */
[----:B------:R-:W4:Y:S05]  /*c220*/  LDSM.16.M88.4 R24, [R164+0x4000] ;  /* 0x00400000a418783b */ /* 0x000f2a0000000200 */
[----:B------:R-:W-:Y:S01]  /*c230*/  HMMA.16816.F32.BF16 R60, R8, R44, R20 ;  /* 0x0000002c083c723c */ /* 0x000fe20000041814 */
[----:B------:R-:W2:Y:S05]  /*c240*/  LDSM.16.M88.4 R20, [R164+0x4400] ;  /* 0x00440000a414783b */ /* 0x000eaa0000000200 */
[----:B------:R-:W-:Y:S01]  /*c250*/  HMMA.16816.F32.BF16 R44, R4, R66, RZ ;  /* 0x00000042042c723c */ /* 0x000fe200000418ff */
[----:B-1----:R-:W-:-:S05]  /*c260*/  FMUL.FTZ R0, R41, UR9 ;  /* 0x0000000929007c20 */ /* 0x002fca0008410000 */
[C---:B-----5:R-:W-:Y:S01]  /*c270*/  HMMA.16816.F32.BF16 R64, R4.reuse, R32, RZ ;  /* 0x000000200440723c */ /* 0x060fe200000418ff */
[----:B------:R1:W-:Y:S05]  /*c280*/  MUFU.TANH R176, R0 ;  /* 0x0000000000b07308 */ /* 0x0003ea0000002400 */
[C---:B---3--:R-:W-:Y:S06]  /*c290*/  HMMA.16816.F32.BF16 R92, R4.reuse, R16, RZ ;  /* 0x00000010045c723c */ /* 0x048fec00000418ff */
[----:B------:R-:W-:Y:S01]  /*c2a0*/  HMMA.16816.F32.BF16 R88, R4, R18, RZ ;  /* 0x000000120458723c */ /* 0x000fe200000418ff */
[----:B------:R-:W-:Y:S01]  /*c2b0*/  LDSM.16.M88.4 R16, [R167+0x3000] ;  /* 0x00300000a710783b */ /* 0x000fe20000000200 */
[----:B-1----:R-:W-:-:S04]  /*c2c0*/  FMUL.FTZ R0, R42, UR9 ;  /* 0x000000092a007c20 */ /* 0x002fc80008410000 */
[----:B------:R1:W3:Y:S01]  /*c2d0*/  MUFU.TANH R136, R0 ;  /* 0x0000000000887308 */ /* 0x0002e20000002400 */
[C---:B----4-:R-:W-:Y:S06]  /*c2e0*/  HMMA.16816.F32.BF16 R104, R4.reuse, R24, RZ ;  /* 0x000000180468723c */ /* 0x050fec00000418ff */
[C---:B------:R-:W-:Y:S01]  /*c2f0*/  HMMA.16816.F32.BF16 R108, R4.reuse, R26, RZ ;  /* 0x0000001a046c723c */ /* 0x040fe200000418ff */
[----:B------:R-:W-:Y:S05]  /*c300*/  LDSM.16.M88.4 R24, [R167+0x2400] ;  /* 0x00240000a718783b */ /* 0x000fea0000000200 */
[----:B--2---:R-:W-:Y:S01]  /*c310*/  HMMA.16816.F32.BF16 R112, R4, R20, RZ ;  /* 0x000000140470723c */ /* 0x004fe200000418ff */
[----:B-1----:R-:W-:-:S02]  /*c320*/  FMUL.FTZ R0, R43, UR9 ;  /* 0x000000092b007c20 */ /* 0x002fc40008410000 */
[----:B------:R-:W-:Y:S03]  /*c330*/  LDSM.16.M88.4 R40, [R164+0x3400] ;  /* 0x00340000a428783b */ /* 0x000fe60000000200 */
[----:B------:R-:W-:Y:S01]  /*c340*/  HMMA.16816.F32.BF16 R100, R4, R22, RZ ;  /* 0x000000160464723c */ /* 0x000fe200000418ff */
[----:B------:R1:W2:Y:S02]  /*c350*/  MUFU.TANH R137, R0 ;  /* 0x0000000000897308 */ /* 0x0002a40000002400 */
[----:B-1----:R-:W-:-:S06]  /*c360*/  FMUL.FTZ R0, R28, UR9 ;  /* 0x000000091c007c20 */ /* 0x002fcc0008410000 */
[----:B------:R1:W-:Y:S02]  /*c370*/  MUFU.TANH R173, R0 ;  /* 0x0000000000ad7308 */ /* 0x0003e40000002400 */
[----:B-1----:R-:W-:-:S06]  /*c380*/  FMUL.FTZ R0, R29, UR9 ;  /* 0x000000091d007c20 */ /* 0x002fcc0008410000 */
[----:B------:R1:W4:Y:S02]  /*c390*/  MUFU.TANH R174, R0 ;  /* 0x0000000000ae7308 */ /* 0x0003240000002400 */
[----:B-1----:R-:W-:-:S06]  /*c3a0*/  FMUL.FTZ R0, R30, UR9 ;  /* 0x000000091e007c20 */ /* 0x002fcc0008410000 */
[----:B------:R1:W-:Y:S02]  /*c3b0*/  MUFU.TANH R138, R0 ;  /* 0x00000000008a7308 */ /* 0x0003e40000002400 */
[----:B-1----:R-:W-:Y:S02]  /*c3c0*/  FMUL.FTZ R0, R31, UR9 ;  /* 0x000000091f007c20 */ /* 0x002fe40008410000 */
[----:B------:R-:W1:Y:S04]  /*c3d0*/  LDSM.16.M88.4 R28, [R164+0x3c00] ;  /* 0x003c0000a41c783b */ /* 0x000e680000000200 */
[----:B------:R5:W4:Y:S02]  /*c3e0*/  MUFU.TANH R139, R0 ;  /* 0x00000000008b7308 */ /* 0x000b240000002400 */
[----:B-----5:R-:W-:-:S06]  /*c3f0*/  FMUL.FTZ R0, R48, UR9 ;  /* 0x0000000930007c20 */ /* 0x020fcc0008410000 */
[----:B------:R5:W-:Y:S02]  /*c400*/  MUFU.TANH R172, R0 ;  /* 0x0000000000ac7308 */ /* 0x000be40000002400 */
[----:B-----5:R-:W-:Y:S01]  /*c410*/  FMUL.FTZ R0, R49, UR9 ;  /* 0x0000000931007c20 */ /* 0x020fe20008410000 */
[C---:B-1----:R-:W-:Y:S05]  /*c420*/  HMMA.16816.F32.BF16 R80, R4.reuse, R28, RZ ;  /* 0x0000001c0450723c */ /* 0x042fea00000418ff */
[----:B------:R1:W5:Y:S01]  /*c430*/  MUFU.TANH R171, R0 ;  /* 0x0000000000ab7308 */ /* 0x0003620000002400 */
[----:B------:R-:W-:Y:S01]  /*c440*/  HMMA.16816.F32.BF16 R96, R4, R30, RZ ;  /* 0x0000001e0460723c */ /* 0x000fe200000418ff */
[----:B------:R-:W3:Y:S01]  /*c450*/  LDSM.16.M88.4 R28, [R167+0x2c00] ;  /* 0x002c0000a71c783b */ /* 0x000ee20000000200 */
[----:B-1----:R-:W-:-:S05]  /*c460*/  FMUL.FTZ R0, R50, UR9 ;  /* 0x0000000932007c20 */ /* 0x002fca0008410000 */
[----:B------:R1:W5:Y:S02]  /*c470*/  MUFU.TANH R140, R0 ;  /* 0x00000000008c7308 */ /* 0x0003640000002400 */
[----:B-1----:R-:W-:Y:S02]  /*c480*/  FMUL.FTZ R0, R51, UR9 ;  /* 0x0000000933007c20 */ /* 0x002fe40008410000 */
[C---:B------:R-:W-:Y:S04]  /*c490*/  HMMA.16816.F32.BF16 R48, R4.reuse, R40, RZ ;  /* 0x000000280430723c */ /* 0x040fe800000418ff */
[----:B------:R1:W5:Y:S02]  /*c4a0*/  MUFU.TANH R142, R0 ;  /* 0x00000000008e7308 */ /* 0x0003640000002400 */
[----:B------:R-:W-:Y:S01]  /*c4b0*/  HMMA.16816.F32.BF16 R40, R4, R42, RZ ;  /* 0x0000002a0428723c */ /* 0x000fe200000418ff */
[----:B-1----:R-:W-:-:S05]  /*c4c0*/  FMUL.FTZ R0, R72, UR9 ;  /* 0x0000000948007c20 */ /* 0x002fca0008410000 */
[----:B------:R1:W5:-:S12]  /*c4d0*/  MUFU.TANH R170, R0 ;  /* 0x0000000000aa7308 */ /* 0x0003580000002400 */
[C---:B------:R-:W-:Y:S06]  /*c4e0*/  HMMA.16816.F32.BF16 R20, R8.reuse, R24, R48 ;  /* 0x000000180814723c */ /* 0x040fec0000041830 */
[C---:B------:R-:W-:Y:S01]  /*c4f0*/  HMMA.16816.F32.BF16 R40, R8.reuse, R26, R40 ;  /* 0x0000001a0828723c */ /* 0x040fe20000041828 */
[----:B------:R-:W2:Y:S05]  /*c500*/  LDSM.16.M88.4 R24, [R167+0x3800] ;  /* 0x00380000a718783b */ /* 0x000eaa0000000200 */
[----:B---3--:R-:W-:Y:S01]  /*c510*/  HMMA.16816.F32.BF16 R48, R8, R28, R80 ;  /* 0x0000001c0830723c */ /* 0x008fe20000041850 */
[----:B-1----:R-:W-:-:S04]  /*c520*/  FMUL.FTZ R0, R73, UR9 ;  /* 0x0000000949007c20 */ /* 0x002fc80008410000 */
[----:B------:R1:W-:Y:S02]  /*c530*/  MUFU.TANH R166, R0 ;  /* 0x0000000000a67308 */ /* 0x0003e40000002400 */
[----:B-1----:R-:W-:-:S06]  /*c540*/  FMUL.FTZ R0, R74, UR9 ;  /* 0x000000094a007c20 */ /* 0x002fcc0008410000 */
[----:B------:R1:W3:Y:S01]  /*c550*/  MUFU.TANH R143, R0 ;  /* 0x00000000008f7308 */ /* 0x0002e20000002400 */
[C---:B--2---:R-:W-:Y:S06]  /*c560*/  HMMA.16816.F32.BF16 R92, R8.reuse, R24, R92 ;  /* 0x00000018085c723c */ /* 0x044fec000004185c */
[----:B------:R-:W-:Y:S01]  /*c570*/  HMMA.16816.F32.BF16 R88, R8, R26, R88 ;  /* 0x0000001a0858723c */ /* 0x000fe20000041858 */
[----:B-1----:R-:W-:-:S05]  /*c580*/  FMUL.FTZ R0, R75, UR9 ;  /* 0x000000094b007c20 */ /* 0x002fca0008410000 */
[----:B------:R-:W-:Y:S01]  /*c590*/  HMMA.16816.F32.BF16 R72, R4, R34, RZ ;  /* 0x000000220448723c */ /* 0x000fe200000418ff */
[----:B------:R-:W1:Y:S01]  /*c5a0*/  LDSM.16.M88.4 R32, [R167+0x2800] ;  /* 0x00280000a720783b */ /* 0x000e620000000200 */
[----:B------:R2:W-:Y:S02]  /*c5b0*/  MUFU.TANH R144, R0 ;  /* 0x0000000000907308 */ /* 0x0005e40000002400 */
[----:B--2---:R-:W-:-:S06]  /*c5c0*/  FMUL.FTZ R0, R56, UR9 ;  /* 0x0000000938007c20 */ /* 0x004fcc0008410000 */
[----:B------:R2:W3:Y:S02]  /*c5d0*/  MUFU.TANH R163, R0 ;  /* 0x0000000000a37308 */ /* 0x0004e40000002400 */
[----:B--2---:R-:W-:-:S06]  /*c5e0*/  FMUL.FTZ R0, R57, UR9 ;  /* 0x0000000939007c20 */ /* 0x004fcc0008410000 */
[----:B------:R2:W-:Y:S02]  /*c5f0*/  MUFU.TANH R165, R0 ;  /* 0x0000000000a57308 */ /* 0x0005e40000002400 */
[----:B--2---:R-:W-:-:S06]  /*c600*/  FMUL.FTZ R0, R58, UR9 ;  /* 0x000000093a007c20 */ /* 0x004fcc0008410000 */
[----:B------:R2:W3:Y:S02]  /*c610*/  MUFU.TANH R145, R0 ;  /* 0x0000000000917308 */ /* 0x0004e40000002400 */
[----:B--2---:R-:W-:Y:S02]  /*c620*/  FMUL.FTZ R0, R59, UR9 ;  /* 0x000000093b007c20 */ /* 0x004fe40008410000 */
[----:B------:R-:W-:Y:S01]  /*c630*/  HMMA.16816.F32.BF16 R56, R4, R14, RZ ;  /* 0x0000000e0438723c */ /* 0x000fe200000418ff */
[----:B------:R-:W2:Y:S03]  /*c640*/  LDSM.16.M88.4 R12, [R167+0x3400] ;  /* 0x00340000a70c783b */ /* 0x000ea60000000200 */
[----:B------:R4:W3:Y:S02]  /*c650*/  MUFU.TANH R146, R0 ;  /* 0x0000000000927308 */ /* 0x0008e40000002400 */
[C---:B------:R-:W-:Y:S06]  /*c660*/  HMMA.16816.F32.BF16 R4, R8.reuse, R78, R44 ;  /* 0x0000004e0804723c */ /* 0x040fec000004182c */
[C---:B-1----:R-:W-:Y:S06]  /*c670*/  HMMA.16816.F32.BF16 R44, R8.reuse, R32, R64 ;  /* 0x00000020082c723c */ /* 0x042fec0000041840 */
[----:B------:R-:W-:Y:S01]  /*c680*/  HMMA.16816.F32.BF16 R32, R8, R34, R72 ;  /* 0x000000220820723c */ /* 0x000fe20000041848 */
[----:B----4-:R-:W-:-:S04]  /*c690*/  FMUL.FTZ R0, R60, UR9 ;  /* 0x000000093c007c20 */ /* 0x010fc80008410000 */
[----:B------:R1:W4:Y:S01]  /*c6a0*/  MUFU.TANH R161, R0 ;  /* 0x0000000000a17308 */ /* 0x0003220000002400 */
[C---:B------:R-:W-:Y:S06]  /*c6b0*/  HMMA.16816.F32.BF16 R64, R8.reuse, R16, R104 ;  /* 0x000000100840723c */ /* 0x040fec0000041868 */
[----:B------:R-:W-:Y:S01]  /*c6c0*/  HMMA.16816.F32.BF16 R16, R8, R18, R108 ;  /* 0x000000120810723c */ /* 0x000fe2000004186c */
[----:B-1----:R-:W-:-:S05]  /*c6d0*/  FMUL.FTZ R0, R61, UR9 ;  /* 0x000000093d007c20 */ /* 0x002fca0008410000 */
[C---:B--2---:R-:W-:Y:S01]  /*c6e0*/  HMMA.16816.F32.BF16 R112, R8.reuse, R12, R112 ;  /* 0x0000000c0870723c */ /* 0x044fe20000041870 */
[----:B------:R1:W-:Y:S05]  /*c6f0*/  MUFU.TANH R162, R0 ;  /* 0x0000000000a27308 */ /* 0x0003ea0000002400 */
[----:B------:R-:W-:Y:S01]  /*c700*/  HMMA.16816.F32.BF16 R100, R8, R14, R100 ;  /* 0x0000000e0864723c */ /* 0x000fe20000041864 */
[----:B-1----:R-:W-:-:S04]  /*c710*/  FMUL.FTZ R0, R62, UR9 ;  /* 0x000000093e007c20 */ /* 0x002fc80008410000 */
[----:B------:R1:W2:Y:S02]  /*c720*/  MUFU.TANH R147, R0 ;  /* 0x0000000000937308 */ /* 0x0002a40000002400 */
[----:B-1----:R-:W-:Y:S02]  /*c730*/  FMUL.FTZ R0, R63, UR9 ;  /* 0x000000093f007c20 */ /* 0x002fe40008410000 */
[----:B------:R-:W-:Y:S01]  /*c740*/  HMMA.16816.F32.BF16 R60, R8, R30, R96 ;  /* 0x0000001e083c723c */ /* 0x000fe20000041860 */
[----:B------:R-:W1:Y:S03]  /*c750*/  LDSM.16.M88.4 R28, [R167+0x3c00] ;  /* 0x003c0000a71c783b */ /* 0x000e660000000200 */
[----:B------:R5:W2:Y:S01]  /*c760*/  MUFU.TANH R148, R0 ;  /* 0x0000000000947308 */ /* 0x000aa20000002400 */
[----:B------:R-:W-:-:S04]  /*c770*/  DEPBAR.LE SB0, 0x0 ;  /* 0x000080000000791a */ /* 0x000fc80000000000 */
[----:B-----5:R-:W-:-:S04]  /*c780*/  FMUL.FTZ R0, R68, UR9 ;  /* 0x0000000944007c20 */ /* 0x020fc80008410000 */
[----:B------:R5:W-:Y:S02]  /*c790*/  MUFU.TANH R159, R0 ;  /* 0x00000000009f7308 */ /* 0x000be40000002400 */
[----:B-----5:R-:W-:Y:S01]  /*c7a0*/  FMUL.FTZ R0, R69, UR9 ;  /* 0x0000000945007c20 */ /* 0x020fe20008410000 */
[C---:B-1----:R-:W-:Y:S05]  /*c7b0*/  HMMA.16816.F32.BF16 R84, R8.reuse, R28, R84 ;  /* 0x0000001c0854723c */ /* 0x042fea0000041854 */
[----:B------:R1:W5:Y:S01]  /*c7c0*/  MUFU.TANH R160, R0 ;  /* 0x0000000000a07308 */ /* 0x0003620000002400 */
[----:B------:R-:W-:Y:S01]  /*c7d0*/  HMMA.16816.F32.BF16 R56, R8, R30, R56 ;  /* 0x0000001e0838723c */ /* 0x000fe20000041838 */
[----:B-1----:R-:W-:-:S06]  /*c7e0*/  FMUL.FTZ R0, R70, UR9 ;  /* 0x0000000946007c20 */ /* 0x002fcc0008410000 */
[----:B------:R1:W-:Y:S02]  /*c7f0*/  MUFU.TANH R149, R0 ;  /* 0x0000000000957308 */ /* 0x0003e40000002400 */
[----:B-1----:R-:W-:-:S06]  /*c800*/  FMUL.FTZ R0, R71, UR9 ;  /* 0x0000000947007c20 */ /* 0x002fcc0008410000 */
[----:B------:R1:W-:Y:S02]  /*c810*/  MUFU.TANH R158, R0 ;  /* 0x00000000009e7308 */ /* 0x0003e40000002400 */
[----:B-1----:R-:W-:-:S06]  /*c820*/  FMUL.FTZ R0, R116, UR9 ;  /* 0x0000000974007c20 */ /* 0x002fcc0008410000 */
[----:B------:R1:W-:Y:S02]  /*c830*/  MUFU.TANH R155, R0 ;  /* 0x00000000009b7308 */ /* 0x0003e40000002400 */
[----:B-1----:R-:W-:-:S06]  /*c840*/  FMUL.FTZ R0, R117, UR9 ;  /* 0x0000000975007c20 */ /* 0x002fcc0008410000 */
[----:B------:R1:W5:Y:S02]  /*c850*/  MUFU.TANH R71, R0 ;  /* 0x0000000000477308 */ /* 0x0003640000002400 */
[----:B-1----:R-:W-:-:S06]  /*c860*/  FMUL.FTZ R0, R118, UR9 ;  /* 0x0000000976007c20 */ /* 0x002fcc0008410000 */
[----:B------:R1:W5:Y:S02]  /*c870*/  MUFU.TANH R150, R0 ;  /* 0x0000000000967308 */ /* 0x0003640000002400 */
[----:B-1----:R-:W-:-:S06]  /*c880*/  FMUL.FTZ R0, R119, UR9 ;  /* 0x0000000977007c20 */ /* 0x002fcc0008410000 */
[----:B------:R1:W-:Y:S02]  /*c890*/  MUFU.TANH R154, R0 ;  /* 0x00000000009a7308 */ /* 0x0003e40000002400 */
[----:B-1----:R-:W-:Y:S01]  /*c8a0*/  FMUL.FTZ R0, R4, UR9 ;  /* 0x0000000904007c20 */ /* 0x002fe20008410000 */
[----:B------:R-:W-:-:S05]  /*c8b0*/  IMAD R4, R156, 0x10, R208 ;  /* 0x000000109c047824 */ /* 0x000fca00078e02d0 */
[----:B------:R1:W5:Y:S02]  /*c8c0*/  MUFU.TANH R70, R0 ;  /* 0x0000000000467308 */ /* 0x0003640000002400 */
[----:B-1----:R-:W-:Y:S01]  /*c8d0*/  FMUL.FTZ R0, R5, UR9 ;  /* 0x0000000905007c20 */ /* 0x002fe20008410000 */
[----:B------:R-:W-:-:S05]  /*c8e0*/  IMAD.SHL.U32 R5, R207, 0x2, RZ ;  /* 0x00000002cf057824 */ /* 0x000fca00078e00ff */
[----:B------:R1:W-:Y:S01]  /*c8f0*/  MUFU.TANH R151, R0 ;  /* 0x0000000000977308 */ /* 0x0003e20000002400 */
[----:B------:R-:W-:Y:S01]  /*c900*/  LOP3.LUT R5, R5, 0x6, RZ, 0xc0, !PT ;  /* 0x0000000605057812 */ /* 0x000fe200078ec0ff */
[----:B-1----:R-:W-:-:S06]  /*c910*/  FMUL.FTZ R0, R6, UR9 ;  /* 0x0000000906007c20 */ /* 0x002fcc0008410000 */
[----:B------:R1:W-:Y:S02]  /*c920*/  MUFU.TANH R76, R0 ;  /* 0x00000000004c7308 */ /* 0x0003e40000002400 */
[----:B-1----:R-:W-:Y:S01]  /*c930*/  FMUL.FTZ R0, R7, UR9 ;  /* 0x0000000907007c20 */ /* 0x002fe20008410000 */
[----:B------:R-:W-:-:S05]  /*c940*/  FMUL.FTZ R7, R41, UR9 ;  /* 0x0000000929077c20 */ /* 0x000fca0008410000 */
[----:B------:R1:W-:Y:S08]  /*c950*/  MUFU.TANH R141, R0 ;  /* 0x00000000008d7308 */ /* 0x0003f00000002400 */
[----:B------:R3:W-:Y:S01]  /*c960*/  MUFU.TANH R79, R7 ;  /* 0x00000007004f7308 */ /* 0x0007e20000002400 */
[----:B-1----:R-:W-:-:S07]  /*c970*/  FMUL.FTZ R0, R20, UR9 ;  /* 0x0000000914007c20 */ /* 0x002fce0008410000 */
[----:B------:R1:W5:Y:S01]  /*c980*/  MUFU.TANH R75, R0 ;  /* 0x00000000004b7308 */ /* 0x0003620000002400 */
[----:B---3--:R-:W-:-:S07]  /*c990*/  FMUL.FTZ R7, R43, UR9 ;  /* 0x000000092b077c20 */ /* 0x008fce0008410000 */
[----:B------:R3:W-:Y:S01]  /*c9a0*/  MUFU.TANH R8, R7 ;  /* 0x0000000700087308 */ /* 0x0007e20000002400 */
[----:B-1----:R-:W-:Y:S01]  /*c9b0*/  LOP3.LUT R0, R2, 0xffffffe0, RZ, 0xc0, !PT ;  /* 0xffffffe002007812 */ /* 0x002fe200078ec0ff */
[----:B------:R-:W-:-:S04]  /*c9c0*/  FMUL.FTZ R2, R21, UR9 ;  /* 0x0000000915027c20 */ /* 0x000fc80008410000 */
[----:B------:R-:W-:Y:S02]  /*c9d0*/  IMAD.IADD R0, R207, 0x1, -R0 ;  /* 0x00000001cf007824 */ /* 0x000fe400078e0a00 */
[----:B------:R1:W-:Y:S01]  /*c9e0*/  MUFU.TANH R134, R2 ;  /* 0x0000000200867308 */ /* 0x0003e20000002400 */
[----:B---3--:R-:W-:Y:S02]  /*c9f0*/  FMUL.FTZ R7, R44, UR9 ;  /* 0x000000092c077c20 */ /* 0x008fe40008410000 */
[----:B------:R-:W-:-:S04]  /*ca00*/  SHF.R.S32.HI R3, RZ, 0x1f, R0 ;  /* 0x0000001fff037819 */ /* 0x000fc80000011400 */
[----:B------:R-:W-:Y:S01]  /*ca10*/  LEA.HI R0, R3, R0, RZ, 0x2 ;  /* 0x0000000003007211 */ /* 0x000fe200078f10ff */
[----:B------:R-:W-:Y:S01]  /*ca20*/  FMUL.FTZ R3, R23, UR9 ;  /* 0x0000000917037c20 */ /* 0x000fe20008410000 */
[----:B------:R3:W-:Y:S02]  /*ca30*/  MUFU.TANH R81, R7 ;  /* 0x0000000700517308 */ /* 0x0007e40000002400 */
[----:B------:R-:W-:-:S04]  /*ca40*/  SHF.R.S32.HI R0, RZ, 0x2, R0 ;  /* 0x00000002ff007819 */ /* 0x000fc80000011400 */
[----:B------:R-:W-:Y:S01]  /*ca50*/  IADD3 R0, R4, 0x1, R0 ;  /* 0x0000000104007810 */ /* 0x000fe20007ffe000 */
[----:B-1----:R-:W-:Y:S01]  /*ca60*/  FMUL.FTZ R2, R22, UR9 ;  /* 0x0000000916027c20 */ /* 0x002fe20008410000 */
[----:B------:R1:W-:Y:S02]  /*ca70*/  MUFU.TANH R21, R3 ;  /* 0x0000000300157308 */ /* 0x0003e40000002400 */
[----:B------:R-:W-:-:S05]  /*ca80*/  IADD3 R4, R124, R0, -R209 ;  /* 0x000000007c047210 */ /* 0x000fca0007ffe8d1 */
[----:B------:R-:W-:Y:S01]  /*ca90*/  VIADD R4, R4, UR8 ;  /* 0x0000000804047c36 */ /* 0x000fe20008000000 */
[----:B------:R4:W-:Y:S01]  /*caa0*/  MUFU.TANH R74, R2 ;  /* 0x00000002004a7308 */ /* 0x0009e20000002400 */
[----:B---3--:R-:W-:-:S07]  /*cab0*/  FMUL.FTZ R7, R45, UR9 ;  /* 0x000000092d077c20 */ /* 0x008fce0008410000 */
[----:B------:R3:W-:Y:S01]  /*cac0*/  MUFU.TANH R78, R7 ;  /* 0x00000007004e7308 */ /* 0x0007e20000002400 */
[----:B-1----:R-:W-:-:S04]  /*cad0*/  IMAD.IADD R3, R53, 0x1, R5 ;  /* 0x0000000135037824 */ /* 0x002fc800078e0205 */
[C---:B------:R-:W-:Y:S02]  /*cae0*/  VIADD R5, R3.reuse, 0x1 ;  /* 0x0000000103057836 */ /* 0x040fe40000000000 */
[----:B------:R-:W-:Y:S02]  /*caf0*/  VIADD R6, R3, 0x8 ;  /* 0x0000000803067836 */ /* 0x000fe40000000000 */
[----:B----4-:R-:W-:-:S04]  /*cb00*/  IMAD R2, R39, 0x20, R37 ;  /* 0x0000002027027824 */ /* 0x010fc800078e0225 */
[----:B------:R-:W-:Y:S02]  /*cb10*/  IMAD.IADD R0, R38, 0x1, R2 ;  /* 0x0000000126007824 */ /* 0x000fe400078e0202 */
[----:B------:R-:W-:Y:S01]  /*cb20*/  FMUL.FTZ R2, R40, UR9 ;  /* 0x0000000928027c20 */ /* 0x000fe20008410000 */
[----:B---3--:R-:W-:-:S03]  /*cb30*/  FMUL.FTZ R7, R47, UR9 ;  /* 0x000000092f077c20 */ /* 0x008fc60008410000 */
[----:B------:R1:W3:Y:S08]  /*cb40*/  MUFU.TANH R80, R2 ;  /* 0x0000000200507308 */ /* 0x0002f00000002400 */
[----:B------:R4:W-:Y:S01]  /*cb50*/  MUFU.TANH R73, R7 ;  /* 0x0000000700497308 */ /* 0x0009e20000002400 */
[C---:B-1----:R-:W-:Y:S02]  /*cb60*/  VIMNMX R2, R4.reuse, R124, PT ;  /* 0x0000007c04027248 */ /* 0x042fe40003fe0100 */
[----:B------:R-:W-:Y:S01]  /*cb70*/  VIADDMNMX R4, R4, 0x8, R124, PT ;  /* 0x0000000804047846 */ /* 0x000fe2000380017c */
[----:B------:R-:W-:Y:S01]  /*cb80*/  BAR.SYNC.DEFER_BLOCKING 0x0 ;  /* 0x0000000000007b1d */ /* 0x000fe20000010000 */
[----:B------:R-:W-:-:S02]  /*cb90*/  ISETP.GE.AND P6, PT, R5, R2, PT ;  /* 0x000000020500720c */ /* 0x000fc40003fc6270 */
[-C--:B------:R-:W-:Y:S01]  /*cba0*/  ISETP.GE.AND P0, PT, R5, R4.reuse, PT ;  /* 0x000000040500720c */ /* 0x080fe20003f06270 */
[C---:B------:R-:W-:Y:S01]  /*cbb0*/  VIADD R5, R3.reuse, 0x9 ;  /* 0x0000000903057836 */ /* 0x040fe20000000000 */
[----:B------:R-:W-:Y:S01]  /*cbc0*/  ISETP.GE.AND P1, PT, R3, R4, PT ;  /* 0x000000040300720c */ /* 0x000fe20003f26270 */
[----:B----4-:R-:W-:Y:S01]  /*cbd0*/  FMUL.FTZ R7, R32, UR9 ;  /* 0x0000000920077c20 */ /* 0x010fe20008410000 */
[CC--:B------:R-:W-:Y:S02]  /*cbe0*/  ISETP.GE.AND P3, PT, R6.reuse, R2.reuse, PT ;  /* 0x000000020600720c */ /* 0x0c0fe40003f66270 */
[C---:B------:R-:W-:Y:S01]  /*cbf0*/  ISETP.GE.AND P2, PT, R5.reuse, R2, PT ;  /* 0x000000020500720c */ /* 0x040fe20003f46270 */
[----:B------:R1:W-:Y:S01]  /*cc00*/  MUFU.TANH R39, R7 ;  /* 0x0000000700277308 */ /* 0x0003e20000002400 */
[-C--:B------:R-:W-:Y:S01]  /*cc10*/  ISETP.GE.AND P4, PT, R5, R4.reuse, PT ;  /* 0x000000040500720c */ /* 0x080fe20003f86270 */
[----:B------:R-:W-:Y:S01]  /*cc20*/  VIADD R5, R3, 0x10 ;  /* 0x0000001003057836 */ /* 0x000fe20000000000 */
[----:B------:R-:W-:Y:S01]  /*cc30*/  ISETP.GE.AND P5, PT, R6, R4, PT ;  /* 0x000000040600720c */ /* 0x000fe20003fa6270 */
[----:B------:R-:W-:Y:S01]  /*cc40*/  FMUL.FTZ R6, R42, UR9 ;  /* 0x000000092a067c20 */ /* 0x000fe20008410000 */
[----:B------:R-:W-:-:S02]  /*cc50*/  FSEL R107, R205, -INF , !P1 ;  /* 0xff800000cd6b7808 */ /* 0x000fc40004800000 */
[----:B------:R-:W-:Y:S01]  /*cc60*/  FSEL R83, R203, -INF , !P6 ;  /* 0xff800000cb537808 */ /* 0x000fe20007000000 */
[----:B------:R4:W3:Y:S01]  /*cc70*/  MUFU.TANH R20, R6 ;  /* 0x0000000600147308 */ /* 0x0008e20000002400 */
[C---:B------:R-:W-:Y:S02]  /*cc80*/  ISETP.GE.AND P1, PT, R5.reuse, R2, PT ;  /* 0x000000020500720c */ /* 0x040fe40003f26270 */
[----:B------:R-:W-:Y:S01]  /*cc90*/  ISETP.GE.AND P6, PT, R5, R4, PT ;  /* 0x000000040500720c */ /* 0x000fe20003fc6270 */
[----:B------:R-:W-:Y:S01]  /*cca0*/  VIADD R5, R3, 0x18 ;  /* 0x0000001803057836 */ /* 0x000fe20000000000 */
[----:B------:R-:W-:Y:S02]  /*ccb0*/  FSEL R122, R122, -INF , !P5 ;  /* 0xff8000007a7a7808 */ /* 0x000fe40006800000 */
[----:B------:R-:W-:Y:S02]  /*ccc0*/  FSEL R104, R202, -INF , !P2 ;  /* 0xff800000ca687808 */ /* 0x000fe40005000000 */
[----:B------:R-:W-:Y:S01]  /*ccd0*/  FSEL R106, R204, -INF , !P0 ;  /* 0xff800000cc6a7808 */ /* 0x000fe20004000000 */
[----:B-1----:R-:W-:Y:S01]  /*cce0*/  FMUL.FTZ R7, R33, UR9 ;  /* 0x0000000921077c20 */ /* 0x002fe20008410000 */
[----:B------:R-:W-:-:S02]  /*ccf0*/  ISETP.GE.AND P5, PT, R5, R2, PT ;  /* 0x000000020500720c */ /* 0x000fc40003fa6270 */
[----:B------:R-:W-:Y:S01]  /*cd00*/  ISETP.GE.AND P2, PT, R5, R4, PT ;  /* 0x000000040500720c */ /* 0x000fe20003f46270 */
[----:B------:R-:W-:Y:S01]  /*cd10*/  VIADD R5, R3, 0x20 ;  /* 0x0000002003057836 */ /* 0x000fe20000000000 */
[----:B------:R-:W-:Y:S01]  /*cd20*/  FSEL R105, R201, -INF , !P3 ;  /* 0xff800000c9697808 */ /* 0x000fe20005800000 */
[----:B------:R1:W-:Y:S01]  /*cd30*/  MUFU.TANH R38, R7 ;  /* 0x0000000700267308 */ /* 0x0003e20000002400 */
[----:B----4-:R-:W-:Y:S01]  /*cd40*/  VIADD R6, R3, 0x11 ;  /* 0x0000001103067836 */ /* 0x010fe20000000000 */
[----:B------:R-:W-:Y:S02]  /*cd50*/  FSEL R116, R197, -INF , !P6 ;  /* 0xff800000c5747808 */ /* 0x000fe40007000000 */
[-C--:B------:R-:W-:Y:S02]  /*cd60*/  ISETP.GE.AND P6, PT, R5, R2.reuse, PT ;  /* 0x000000020500720c */ /* 0x080fe40003fc6270 */
[C---:B------:R-:W-:Y:S02]  /*cd70*/  ISETP.GE.AND P0, PT, R6.reuse, R2, PT ;  /* 0x000000020600720c */ /* 0x040fe40003f06270 */
[----:B------:R-:W-:Y:S01]  /*cd80*/  ISETP.GE.AND P3, PT, R6, R4, PT ;  /* 0x000000040600720c */ /* 0x000fe20003f66270 */
[----:B------:R-:W-:Y:S01]  /*cd90*/  VIADD R6, R3, 0x19 ;  /* 0x0000001903067836 */ /* 0x000fe20000000000 */
[----:B------:R-:W-:-:S02]  /*cda0*/  FSEL R98, R200, -INF , !P0 ;  /* 0xff800000c8627808 */ /* 0x000fc40004000000 */
[----:B------:R-:W-:Y:S01]  /*cdb0*/  ISETP.GE.AND P0, PT, R5, R4, PT ;  /* 0x000000040500720c */ /* 0x000fe20003f06270 */
[----:B------:R-:W-:Y:S01]  /*cdc0*/  VIADD R5, R3, 0x21 ;  /* 0x0000002103057836 */ /* 0x000fe20000000000 */
[----:B------:R-:W-:Y:S02]  /*cdd0*/  FSEL R121, R121, -INF , !P4 ;  /* 0xff80000079797808 */ /* 0x000fe40006000000 */
[----:B------:R-:W-:Y:S01]  /*cde0*/  FSEL R99, R199, -INF , !P1 ;  /* 0xff800000c7637808 */ /* 0x000fe20004800000 */
[----:B-1----:R-:W-:Y:S01]  /*cdf0*/  FMUL.FTZ R7, R35, UR9 ;  /* 0x0000000923077c20 */ /* 0x002fe20008410000 */
[C---:B------:R-:W-:Y:S02]  /*ce00*/  ISETP.GE.AND P4, PT, R6.reuse, R2, PT ;  /* 0x000000020600720c */ /* 0x040fe40003f86270 */
[----:B------:R-:W-:Y:S01]  /*ce10*/  ISETP.GE.AND P1, PT, R6, R4, PT ;  /* 0x000000040600720c */ /* 0x000fe20003f26270 */
[----:B------:R-:W-:Y:S01]  /*ce20*/  FMUL.FTZ R6, R46, UR9 ;  /* 0x000000092e067c20 */ /* 0x000fe20008410000 */
[----:B------:R-:W-:Y:S01]  /*ce30*/  FSEL R109, R198, -INF , !P3 ;  /* 0xff800000c66d7808 */ /* 0x000fe20005800000 */
[----:B------:R1:W-:Y:S01]  /*ce40*/  MUFU.TANH R35, R7 ;  /* 0x0000000700237308 */ /* 0x0003e20000002400 */
[----:B------:R-:W-:-:S02]  /*ce50*/  FSEL R97, R194, -INF , !P5 ;  /* 0xff800000c2617808 */ /* 0x000fc40006800000 */
[C---:B------:R-:W-:Y:S02]  /*ce60*/  ISETP.GE.AND P3, PT, R5.reuse, R2, PT ;  /* 0x000000020500720c */ /* 0x040fe40003f66270 */
[----:B------:R-:W-:Y:S01]  /*ce70*/  ISETP.GE.AND P5, PT, R5, R4, PT ;  /* 0x000000040500720c */ /* 0x000fe20003fa6270 */
[----:B------:R-:W-:Y:S01]  /*ce80*/  VIADD R5, R3, 0x29 ;  /* 0x0000002903057836 */ /* 0x000fe20000000000 */
[----:B------:R-:W-:Y:S01]  /*ce90*/  FSEL R117, R192, -INF , !P1 ;  /* 0xff800000c0757808 */ /* 0x000fe20004800000 */
[----:B------:R4:W3:Y:S01]  /*cea0*/  MUFU.TANH R40, R6 ;  /* 0x0000000600287308 */ /* 0x0008e20000002400 */
[----:B------:R-:W-:Y:S02]  /*ceb0*/  FSEL R82, R191, -INF , !P6 ;  /* 0xff800000bf527808 */ /* 0x000fe40007000000 */
[----:B------:R-:W-:Y:S02]  /*cec0*/  FSEL R108, R195, -INF , !P2 ;  /* 0xff800000c36c7808 */ /* 0x000fe40005000000 */
[----:B------:R-:W-:-:S02]  /*ced0*/  FSEL R96, R196, -INF , !P4 ;  /* 0xff800000c4607808 */ /* 0x000fc40006000000 */
[C---:B------:R-:W-:Y:S02]  /*cee0*/  ISETP.GE.AND P1, PT, R5.reuse, R2, PT ;  /* 0x000000020500720c */ /* 0x040fe40003f26270 */
[----:B------:R-:W-:Y:S01]  /*cef0*/  ISETP.GE.AND P6, PT, R5, R4, PT ;  /* 0x000000040500720c */ /* 0x000fe20003fc6270 */
[----:B------:R-:W-:Y:S01]  /*cf00*/  VIADD R5, R3, 0x31 ;  /* 0x0000003103057836 */ /* 0x000fe20000000000 */
[----:B------:R-:W-:Y:S01]  /*cf10*/  FSEL R119, R187, -INF , !P5 ;  /* 0xff800000bb777808 */ /* 0x000fe20006800000 */
[----:B-1----:R-:W-:Y:S01]  /*cf20*/  FMUL.FTZ R7, R48, UR9 ;  /* 0x0000000930077c20 */ /* 0x002fe20008410000 */
[----:B------:R-:W-:Y:S02]  /*cf30*/  FSEL R111, R190, -INF , !P0 ;  /* 0xff800000be6f7808 */ /* 0x000fe40004000000 */
[----:B------:R-:W-:Y:S01]  /*cf40*/  FSEL R77, R193, -INF , !P3 ;  /* 0xff800000c14d7808 */ /* 0x000fe20005800000 */
[----:B----4-:R-:W-:Y:S01]  /*cf50*/  VIADD R6, R3, 0x28 ;  /* 0x0000002803067836 */ /* 0x010fe20000000000 */
[----:B------:R-:W-:-:S02]  /*cf60*/  ISETP.GE.AND P5, PT, R5, R2, PT ;  /* 0x000000020500720c */ /* 0x000fc40003fa6270 */
[----:B------:R-:W-:Y:S02]  /*cf70*/  FSEL R69, R186, -INF , !P1 ;  /* 0xff800000ba457808 */ /* 0x000fe40004800000 */
[C---:B------:R-:W-:Y:S02]  /*cf80*/  ISETP.GE.AND P2, PT, R6.reuse, R2, PT ;  /* 0x000000020600720c */ /* 0x040fe40003f46270 */
[-C--:B------:R-:W-:Y:S01]  /*cf90*/  ISETP.GE.AND P4, PT, R6, R4.reuse, PT ;  /* 0x000000040600720c */ /* 0x080fe20003f86270 */
[----:B------:R-:W-:Y:S01]  /*cfa0*/  VIADD R6, R3, 0x30 ;  /* 0x0000003003067836 */ /* 0x000fe20000000000 */
[----:B------:R-:W-:Y:S01]  /*cfb0*/  FSEL R72, R183, -INF , !P2 ;  /* 0xff800000b7487808 */ /* 0x000fe20005000000 */
[----:B------:R-:W-:Y:S01]  /*cfc0*/  VIADD R183, R167, 0x800 ;  /* 0x00000800a7b77836 */ /* 0x000fe20000000000 */
[----:B------:R-:W-:Y:S01]  /*cfd0*/  ISETP.GE.AND P2, PT, R5, R4, PT ;  /* 0x000000040500720c */ /* 0x000fe20003f46270 */
[----:B------:R-:W-:Y:S01]  /*cfe0*/  VIADD R5, R3, 0x38 ;  /* 0x0000003803057836 */ /* 0x000fe20000000000 */
[----:B------:R-:W-:-:S02]  /*cff0*/  ISETP.GE.AND P0, PT, R6, R2, PT ;  /* 0x000000020600720c */ /* 0x000fc40003f06270 */
[----:B------:R-:W-:Y:S01]  /*d000*/  ISETP.GE.AND P3, PT, R6, R4, PT ;  /* 0x000000040600720c */ /* 0x000fe20003f66270 */
[----:B------:R-:W-:Y:S01]  /*d010*/  FMUL.FTZ R6, R34, UR9 ;  /* 0x0000000922067c20 */ /* 0x000fe20008410000 */
[----:B------:R-:W-:Y:S01]  /*d020*/  FSEL R110, R182, -INF , !P4 ;  /* 0xff800000b66e7808 */ /* 0x000fe20006000000 */
[----:B------:R1:W-:Y:S01]  /*d030*/  MUFU.TANH R34, R7 ;  /* 0x0000000700227308 */ /* 0x0003e20000002400 */
[----:B------:R-:W-:Y:S01]  /*d040*/  ISETP.GE.AND P4, PT, R5, R2, PT ;  /* 0x000000020500720c */ /* 0x000fe20003f86270 */
[----:B------:R-:W-:Y:S01]  /*d050*/  VIADD R182, R167, 0xc00 ;  /* 0x00000c00a7b67836 */ /* 0x000fe20000000000 */
[----:B------:R-:W-:Y:S01]  /*d060*/  ISETP.GE.AND P1, PT, R5, R4, PT ;  /* 0x000000040500720c */ /* 0x000fe20003f26270 */
[----:B------:R-:W-:Y:S01]  /*d070*/  VIADD R5, R3, 0x40 ;  /* 0x0000004003057836 */ /* 0x000fe20000000000 */
[----:B------:R-:W-:Y:S02]  /*d080*/  FSEL R68, R52, -INF , !P0 ;  /* 0xff80000034447808 */ /* 0x000fe40004000000 */
[----:B------:R-:W-:Y:S01]  /*d090*/  FSEL R118, R184, -INF , !P6 ;  /* 0xff800000b8767808 */ /* 0x000fe20007000000 */
[----:B------:R4:W3:Y:S01]  /*d0a0*/  MUFU.TANH R37, R6 ;  /* 0x0000000600257308 */ /* 0x0008e20000002400 */
[----:B------:R-:W-:Y:S01]  /*d0b0*/  FSEL R123, R123, -INF , !P3 ;  /* 0xff8000007b7b7808 */ /* 0x000fe20005800000 */
[----:B------:R-:W-:Y:S01]  /*d0c0*/  VIADD R184, R167, 0x400 ;  /* 0x00000400a7b87836 */ /* 0x000fe20000000000 */
[----:B------:R-:W-:Y:S01]  /*d0d0*/  FSEL R52, R181, -INF , !P5 ;  /* 0xff800000b5347808 */ /* 0x000fe20006800000 */
[----:B------:R-:W-:Y:S01]  /*d0e0*/  VIADD R181, R167, 0x1000 ;  /* 0x00001000a7b57836 */ /* 0x000fe20000000000 */
[----:B------:R-:W-:-:S02]  /*d0f0*/  ISETP.GE.AND P3, PT, R5, R2, PT ;  /* 0x000000020500720c */ /* 0x000fc40003f66270 */
[----:B------:R-:W-:Y:S01]  /*d100*/  ISETP.GE.AND P5, PT, R5, R4, PT ;  /* 0x000000040500720c */ /* 0x000fe20003fa6270 */
[----:B------:R-:W-:Y:S01]  /*d110*/  VIADD R5, R3, 0x48 ;  /* 0x0000004803057836 */ /* 0x000fe20000000000 */
[----:B------:R-:W-:Y:S01]  /*d120*/  FSEL R128, R128, -INF , !P2 ;  /* 0xff80000080807808 */ /* 0x000fe20005000000 */
[----:B-1----:R-:W-:Y:S01]  /*d130*/  FMUL.FTZ R7, R49, UR9 ;  /* 0x0000000931077c20 */ /* 0x002fe20008410000 */
[----:B------:R-:W-:Y:S01]  /*d140*/  FSEL R44, R179, -INF , !P4 ;  /* 0xff800000b32c7808 */ /* 0x000fe20006000000 */
[----:B------:R-:W-:Y:S01]  /*d150*/  VIADD R179, R167, 0x1800 ;  /* 0x00001800a7b37836 */ /* 0x000fe20000000000 */
[----:B------:R-:W-:Y:S01]  /*d160*/  FSEL R129, R129, -INF , !P1 ;  /* 0xff80000081817808 */ /* 0x000fe20004800000 */
[----:B------:R1:W-:Y:S01]  /*d170*/  MUFU.TANH R33, R7 ;  /* 0x0000000700217308 */ /* 0x0003e20000002400 */
[----:B------:R-:W-:Y:S01]  /*d180*/  ISETP.GE.AND P1, PT, R5, R2, PT ;  /* 0x000000020500720c */ /* 0x000fe20003f26270 */
[----:B----4-:R-:W-:Y:S01]  /*d190*/  VIADD R6, R3, 0x39 ;  /* 0x0000003903067836 */ /* 0x010fe20000000000 */
[----:B------:R-:W-:Y:S01]  /*d1a0*/  FSEL R42, R177, -INF , !P3 ;  /* 0xff800000b12a7808 */ /* 0x000fe20005800000 */
[----:B------:R-:W-:Y:S01]  /*d1b0*/  VIADD R177, R167, 0x2000 ;  /* 0x00002000a7b17836 */ /* 0x000fe20000000000 */
[----:B------:R-:W-:-:S02]  /*d1c0*/  FSEL R131, R131, -INF , !P5 ;  /* 0xff80000083837808 */ /* 0x000fc40006800000 */
[C---:B------:R-:W-:Y:S02]  /*d1d0*/  ISETP.GE.AND P6, PT, R6.reuse, R2, PT ;  /* 0x000000020600720c */ /* 0x040fe40003fc6270 */
[-C--:B------:R-:W-:Y:S01]  /*d1e0*/  ISETP.GE.AND P0, PT, R6, R4.reuse, PT ;  /* 0x000000040600720c */ /* 0x080fe20003f06270 */
[----:B------:R-:W-:Y:S01]  /*d1f0*/  VIADD R6, R3, 0x41 ;  /* 0x0000004103067836 */ /* 0x000fe20000000000 */
[----:B------:R-:W-:Y:S01]  /*d200*/  FSEL R43, R180, -INF , !P6 ;  /* 0xff800000b42b7808 */ /* 0x000fe20007000000 */
[----:B------:R-:W-:Y:S01]  /*d210*/  VIADD R180, R167, 0x1400 ;  /* 0x00001400a7b47836 */ /* 0x000fe20000000000 */
[----:B------:R-:W-:Y:S01]  /*d220*/  ISETP.GE.AND P6, PT, R5, R4, PT ;  /* 0x000000040500720c */ /* 0x000fe20003fc6270 */
[----:B------:R-:W-:Y:S01]  /*d230*/  VIADD R5, R3, 0x49 ;  /* 0x0000004903057836 */ /* 0x000fe20000000000 */
[C---:B------:R-:W-:Y:S01]  /*d240*/  ISETP.GE.AND P2, PT, R6.reuse, R2, PT ;  /* 0x000000020600720c */ /* 0x040fe20003f46270 */
[----:B-1----:R-:W-:Y:S01]  /*d250*/  FMUL.FTZ R7, R51, UR9 ;  /* 0x0000000933077c20 */ /* 0x002fe20008410000 */
[----:B------:R-:W-:Y:S01]  /*d260*/  ISETP.GE.AND P4, PT, R6, R4, PT ;  /* 0x000000040600720c */ /* 0x000fe20003f86270 */
[----:B------:R-:W-:Y:S01]  /*d270*/  FMUL.FTZ R6, R50, UR9 ;  /* 0x0000000932067c20 */ /* 0x000fe20008410000 */
[----:B------:R-:W-:Y:S01]  /*d280*/  FSEL R130, R130, -INF , !P0 ;  /* 0xff80000082827808 */ /* 0x000fe20004000000 */
[----:B------:R1:W-:Y:S01]  /*d290*/  MUFU.TANH R31, R7 ;  /* 0x00000007001f7308 */ /* 0x0003e20000002400 */
[----:B------:R-:W-:-:S02]  /*d2a0*/  ISETP.GE.AND P0, PT, R5, R2, PT ;  /* 0x000000020500720c */ /* 0x000fc40003f06270 */
[----:B------:R-:W-:Y:S01]  /*d2b0*/  ISETP.GE.AND P3, PT, R5, R4, PT ;  /* 0x000000040500720c */ /* 0x000fe20003f66270 */
[----:B------:R-:W-:Y:S01]  /*d2c0*/  VIADD R5, R3, 0x51 ;  /* 0x0000005103057836 */ /* 0x000fe20000000000 */
[----:B------:R-:W-:Y:S01]  /*d2d0*/  FSEL R41, R178, -INF , !P2 ;  /* 0xff800000b2297808 */ /* 0x000fe20005000000 */
[----:B------:R-:W-:Y:S01]  /*d2e0*/  VIADD R178, R167, 0x1c00 ;  /* 0x00001c00a7b27836 */ /* 0x000fe20000000000 */
[----:B------:R-:W-:Y:S01]  /*d2f0*/  FSEL R135, R135, -INF , !P4 ;  /* 0xff80000087877808 */ /* 0x000fe20006000000 */
[----:B------:R4:W-:Y:S01]  /*d300*/  MUFU.TANH R32, R6 ;  /* 0x0000000600207308 */ /* 0x0009e20000002400 */
[----:B------:R-:W-:Y:S01]  /*d310*/  FSEL R46, R175, -INF , !P1 ;  /* 0xff800000af2e7808 */ /* 0x000fe20004800000 */
[----:B------:R-:W-:Y:S01]  /*d320*/  VIADD R175, R167, 0x2800 ;  /* 0x00002800a7af7836 */ /* 0x000fe20000000000 */
[C---:B------:R-:W-:Y:S02]  /*d330*/  ISETP.GE.AND P4, PT, R5.reuse, R2, PT ;  /* 0x000000020500720c */ /* 0x040fe40003f86270 */
[----:B------:R-:W-:Y:S01]  /*d340*/  ISETP.GE.AND P1, PT, R5, R4, PT ;  /* 0x000000040500720c */ /* 0x000fe20003f26270 */
[----:B------:R-:W-:Y:S01]  /*d350*/  VIADD R5, R3, 0x59 ;  /* 0x0000005903057836 */ /* 0x000fe20000000000 */
[----:B------:R-:W-:Y:S01]  /*d360*/  FSEL R136, R136, -INF , !P6 ;  /* 0xff80000088887808 */ /* 0x000fe20007000000 */
[----:B-1----:R-:W-:Y:S01]  /*d370*/  FMUL.FTZ R7, R60, UR9 ;  /* 0x000000093c077c20 */ /* 0x002fe20008410000 */
[----:B------:R-:W-:Y:S01]  /*d380*/  FSEL R45, R176, -INF , !P0 ;  /* 0xff800000b02d7808 */ /* 0x000fe20004000000 */
[----:B------:R-:W-:Y:S01]  /*d390*/  VIADD R176, R167, 0x2400 ;  /* 0x00002400a7b07836 */ /* 0x000fe20000000000 */
[----:B------:R-:W-:Y:S01]  /*d3a0*/  FSEL R137, R137, -INF , !P3 ;  /* 0xff80000089897808 */ /* 0x000fe20005800000 */
[----:B------:R1:W3:Y:S01]  /*d3b0*/  MUFU.TANH R15, R7 ;  /* 0x00000007000f7308 */ /* 0x0002e20000002400 */
[----:B------:R-:W-:-:S02]  /*d3c0*/  ISETP.GE.AND P3, PT, R5, R2, PT ;  /* 0x000000020500720c */ /* 0x000fc40003f66270 */
[----:B------:R-:W-:Y:S01]  /*d3d0*/  FSEL R48, R174, -INF , !P4 ;  /* 0xff800000ae307808 */ /* 0x000fe20006000000 */
[----:B----4-:R-:W-:Y:S01]  /*d3e0*/  VIADD R6, R3, 0x50 ;  /* 0x0000005003067836 */ /* 0x010fe20000000000 */
[----:B------:R-:W-:Y:S01]  /*d3f0*/  FSEL R139, R139, -INF , !P1 ;  /* 0xff8000008b8b7808 */ /* 0x000fe20004800000 */
[----:B------:R-:W-:Y:S01]  /*d400*/  VIADD R174, R167, 0x2c00 ;  /* 0x00002c00a7ae7836 */ /* 0x000fe20000000000 */
[----:B------:R-:W-:Y:S01]  /*d410*/  FSEL R51, R171, -INF , !P3 ;  /* 0xff800000ab337808 */ /* 0x000fe20005800000 */
[----:B------:R-:W-:Y:S01]  /*d420*/  VIADD R171, R167, 0x3800 ;  /* 0x00003800a7ab7836 */ /* 0x000fe20000000000 */
        /* <DEDUP_REMOVED lines=20> */
[C---:B------:R-:W-:Y:S02]  /*d570*/  ISETP.GE.AND P0, PT, R5.reuse, R2, PT ;  /* 0x000000020500720c */ /* 0x040fe40003f06270 */
[----:B------:R-:W-:Y:S01]  /*d580*/  ISETP.GE.AND P3, PT, R5, R4, PT ;  /* 0x000000040500720c */ /* 0x000fe20003f66270 */
[----:B------:R-:W-:Y:S01]  /*d590*/  VIADD R5, R3, 0x70 ;  /* 0x0000007003057836 */ /* 0x000fe20000000000 */
[----:B------:R-:W-:-:S02]  /*d5a0*/  FSEL R142, R142, -INF , !P5 ;  /* 0xff8000008e8e7808 */ /* 0x000fc40006800000 */
[----:B------:R-:W-:Y:S01]  /*d5b0*/  FSEL R50, R170, -INF , !P2 ;  /* 0xff800000aa327808 */ /* 0x000fe20005000000 */
[----:B------:R-:W-:Y:S02]  /*d5c0*/  VIADD R170, R167, 0x3c00 ;  /* 0x00003c00a7aa7836 */ /* 0x000fe40000000000 */
[----:B-1----:R-:W-:Y:S01]  /*d5d0*/  FMUL.FTZ R7, R63, UR9 ;  /* 0x000000093f077c20 */ /* 0x002fe20008410000 */
[----:B------:R-:W-:Y:S02]  /*d5e0*/  FSEL R143, R143, -INF , !P4 ;  /* 0xff8000008f8f7808 */ /* 0x000fe40006000000 */
[----:B------:R-:W-:Y:S01]  /*d5f0*/  ISETP.GE.AND P4, PT, R5, R2, PT ;  /* 0x000000020500720c */ /* 0x000fe20003f86270 */
[----:B------:R1:W3:Y:S01]  /*d600*/  MUFU.TANH R13, R7 ;  /* 0x00000007000d7308 */ /* 0x0002e20000002400 */
[----:B------:R-:W-:Y:S02]  /*d610*/  FSEL R61, R163, -INF , !P0 ;  /* 0xff800000a33d7808 */ /* 0x000fe40004000000 */
[----:B------:R-:W-:Y:S01]  /*d620*/  FSEL R145, R145, -INF , !P3 ;  /* 0xff80000091917808 */ /* 0x000fe20005800000 */
[----:B----4-:R-:W-:-:S05]  /*d630*/  VIADD R6, R3, 0x61 ;  /* 0x0000006103067836 */ /* 0x010fca0000000000 */
[C---:B------:R-:W-:Y:S02]  /*d640*/  ISETP.GE.AND P1, PT, R6.reuse, R2, PT ;  /* 0x000000020600720c */ /* 0x040fe40003f26270 */
[-C--:B------:R-:W-:Y:S01]  /*d650*/  ISETP.GE.AND P6, PT, R6, R4.reuse, PT ;  /* 0x000000040600720c */ /* 0x080fe20003fc6270 */
[----:B------:R-:W-:Y:S01]  /*d660*/  VIADD R6, R3, 0x69 ;  /* 0x0000006903067836 */ /* 0x000fe20000000000 */
[----:B------:R-:W-:Y:S02]  /*d670*/  FSEL R62, R166, -INF , !P1 ;  /* 0xff800000a63e7808 */ /* 0x000fe40004800000 */
[----:B------:R-:W-:Y:S01]  /*d680*/  ISETP.GE.AND P1, PT, R5, R4, PT ;  /* 0x000000040500720c */ /* 0x000fe20003f26270 */
[----:B------:R-:W-:Y:S02]  /*d690*/  VIADD R5, R3, 0x71 ;  /* 0x0000007103057836 */ /* 0x000fe40000000000 */
[----:B-1----:R-:W-:Y:S01]  /*d6a0*/  FMUL.FTZ R7, R64, UR9 ;  /* 0x0000000940077c20 */ /* 0x002fe20008410000 */
[----:B------:R-:W-:-:S02]  /*d6b0*/  ISETP.GE.AND P5, PT, R6, R2, PT ;  /* 0x000000020600720c */ /* 0x000fc40003fa6270 */
[----:B------:R-:W-:Y:S01]  /*d6c0*/  ISETP.GE.AND P2, PT, R6, R4, PT ;  /* 0x000000040600720c */ /* 0x000fe20003f46270 */
[----:B------:R1:W4:Y:S01]  /*d6d0*/  MUFU.TANH R27, R7 ;  /* 0x00000007001b7308 */ /* 0x0003220000002400 */
        /* <DEDUP_REMOVED lines=8> */
[----:B------:R-:W-:Y:S02]  /*d760*/  FSEL R64, R161, -INF , !P4 ;  /* 0xff800000a1407808 */ /* 0x000fe40006000000 */
[----:B------:R-:W-:Y:S01]  /*d770*/  ISETP.GE.AND P2, PT, R5, R2, PT ;  /* 0x000000020500720c */ /* 0x000fe20003f46270 */
[----:B-1----:R-:W-:Y:S01]  /*d780*/  FMUL.FTZ R7, R65, UR9 ;  /* 0x0000000941077c20 */ /* 0x002fe20008410000 */
[----:B------:R-:W-:Y:S01]  /*d790*/  ISETP.GE.AND P4, PT, R5, R4, PT ;  /* 0x000000040500720c */ /* 0x000fe20003f86270 */
[----:B------:R-:W-:Y:S01]  /*d7a0*/  VIADD R5, R3, 0x81 ;  /* 0x0000008103057836 */ /* 0x000fe20000000000 */
[----:B--2---:R-:W-:Y:S01]  /*d7b0*/  FSEL R147, R147, -INF , !P1 ;  /* 0xff80000093937808 */ /* 0x004fe20004800000 */
[----:B------:R1:W2:Y:S01]  /*d7c0*/  MUFU.TANH R28, R7 ;  /* 0x00000007001c7308 */ /* 0x0002a20000002400 */
[----:B------:R-:W-:-:S02]  /*d7d0*/  FSEL R63, R162, -INF , !P6 ;  /* 0xff800000a23f7808 */ /* 0x000fc40007000000 */
[----:B------:R-:W-:Y:S01]  /*d7e0*/  FSEL R148, R148, -INF , !P0 ;  /* 0xff80000094947808 */ /* 0x000fe20004000000 */
[----:B-----5:R-:W-:Y:S01]  /*d7f0*/  VIADD R6, R3, 0x78 ;  /* 0x0000007803067836 */ /* 0x020fe20000000000 */
[-C--:B------:R-:W-:Y:S02]  /*d800*/  ISETP.GE.AND P0, PT, R5, R2.reuse, PT ;  /* 0x000000020500720c */ /* 0x080fe40003f06270 */
[----:B------:R-:W-:Y:S02]  /*d810*/  FSEL R66, R160, -INF , !P2 ;  /* 0xff800000a0427808 */ /* 0x000fe40005000000 */
[C---:B------:R-:W-:Y:S02]  /*d820*/  ISETP.GE.AND P3, PT, R6.reuse, R2, PT ;  /* 0x000000020600720c */ /* 0x040fe40003f66270 */
[----:B------:R-:W-:Y:S01]  /*d830*/  ISETP.GE.AND P5, PT, R6, R4, PT ;  /* 0x000000040600720c */ /* 0x000fe20003fa6270 */
[----:B------:R-:W-:Y:S01]  /*d840*/  VIADD R6, R3, 0x80 ;  /* 0x0000008003067836 */ /* 0x000fe20000000000 */
[----:B------:R-:W-:-:S02]  /*d850*/  FSEL R71, R71, -INF , !P0 ;  /* 0xff80000047477808 */ /* 0x000fc40004000000 */
[----:B------:R-:W-:Y:S01]  /*d860*/  FSEL R149, R149, -INF , !P5 ;  /* 0xff80000095957808 */ /* 0x000fe20006800000 */
[----:B-1----:R-:W-:Y:S01]  /*d870*/  FMUL.FTZ R7, R67, UR9 ;  /* 0x0000000943077c20 */ /* 0x002fe20008410000 */
[C---:B------:R-:W-:Y:S02]  /*d880*/  ISETP.GE.AND P1, PT, R6.reuse, R2, PT ;  /* 0x000000020600720c */ /* 0x040fe40003f26270 */
[-C--:B------:R-:W-:Y:S01]  /*d890*/  ISETP.GE.AND P6, PT, R6, R4.reuse, PT ;  /* 0x000000040600720c */ /* 0x080fe20003fc6270 */
[----:B------:R1:W-:Y:S01]  /*d8a0*/  MUFU.TANH R26, R7 ;  /* 0x00000007001a7308 */ /* 0x0003e20000002400 */
[----:B------:R-:W-:Y:S01]  /*d8b0*/  FMUL.FTZ R6, R18, UR9 ;  /* 0x0000000912067c20 */ /* 0x000fe20008410000 */
[----:B------:R-:W-:Y:S02]  /*d8c0*/  FSEL R67, R159, -INF , !P3 ;  /* 0xff8000009f437808 */ /* 0x000fe40005800000 */
[----:B------:R-:W-:Y:S01]  /*d8d0*/  ISETP.GE.AND P3, PT, R5, R4, PT ;  /* 0x000000040500720c */ /* 0x000fe20003f66270 */
[----:B------:R-:W-:Y:S01]  /*d8e0*/  VIADD R5, R3, 0x88 ;  /* 0x0000008803057836 */ /* 0x000fe20000000000 */
[----:B------:R-:W-:-:S02]  /*d8f0*/  FSEL R65, R155, -INF , !P1 ;  /* 0xff8000009b417808 */ /* 0x000fc40004800000 */
[----:B------:R5:W-:Y:S01]  /*d900*/  MUFU.TANH R11, R6 ;  /* 0x00000006000b7308 */ /* 0x000be20000002400 */
[----:B------:R-:W-:Y:S02]  /*d910*/  FSEL R150, R150, -INF , !P6 ;  /* 0xff80000096967808 */ /* 0x000fe40007000000 */
[C---:B------:R-:W-:Y:S02]  /*d920*/  ISETP.GE.AND P5, PT, R5.reuse, R2, PT ;  /* 0x000000020500720c */ /* 0x040fe40003fa6270 */
[----:B------:R-:W-:Y:S01]  /*d930*/  ISETP.GE.AND P2, PT, R5, R4, PT ;  /* 0x000000040500720c */ /* 0x000fe20003f46270 */
[----:B------:R-:W-:Y:S01]  /*d940*/  VIADD R5, R3, 0x90 ;  /* 0x0000009003057836 */ /* 0x000fe20000000000 */
[----:B------:R-:W-:Y:S01]  /*d950*/  FSEL R70, R70, -INF , !P5 ;  /* 0xff80000046467808 */ /* 0x000fe20006800000 */
[----:B-1----:R-:W-:-:S03]  /*d960*/  FMUL.FTZ R7, R16, UR9 ;  /* 0x0000000910077c20 */ /* 0x002fc60008410000 */
[C---:B------:R-:W-:Y:S01]  /*d970*/  ISETP.GE.AND P6, PT, R5.reuse, R2, PT ;  /* 0x000000020500720c */ /* 0x040fe20003fc6270 */
[----:B------:R1:W-:Y:S01]  /*d980*/  MUFU.TANH R12, R7 ;  /* 0x00000007000c7308 */ /* 0x0003e20000002400 */
[----:B------:R-:W-:Y:S01]  /*d990*/  ISETP.GE.AND P0, PT, R5, R4, PT ;  /* 0x000000040500720c */ /* 0x000fe20003f06270 */
[----:B------:R-:W-:Y:S01]  /*d9a0*/  VIADD R5, R3, 0x98 ;  /* 0x0000009803057836 */ /* 0x000fe20000000000 */
[----:B------:R-:W-:Y:S01]  /*d9b0*/  FSEL R75, R75, -INF , !P6 ;  /* 0xff8000004b4b7808 */ /* 0x000fe20007000000 */
[----:B-----5:R-:W-:-:S05]  /*d9c0*/  VIADD R6, R3, 0x89 ;  /* 0x0000008903067836 */ /* 0x020fca0000000000 */
[----:B------:R-:W-:-:S04]  /*d9d0*/  ISETP.GE.AND P1, PT, R6, R4, PT ;  /* 0x000000040600720c */ /* 0x000fc80003f26270 */
[----:B------:R-:W-:Y:S01]  /*d9e0*/  FSEL R141, R141, -INF , !P1 ;  /* 0xff8000008d8d7808 */ /* 0x000fe20004800000 */
[----:B-1----:R-:W-:-:S04]  /*d9f0*/  FMUL.FTZ R7, R17, UR9 ;  /* 0x0000000911077c20 */ /* 0x002fc80008410000 */
[----:B------:R1:W5:Y:S02]  /*da00*/  MUFU.TANH R25, R7 ;  /* 0x0000000700197308 */ /* 0x0003640000002400 */
[----:B-1----:R-:W-:-:S06]  /*da10*/  FMUL.FTZ R7, R19, UR9 ;  /* 0x0000000913077c20 */ /* 0x002fcc0008410000 */
[----:B------:R1:W5:Y:S02]  /*da20*/  MUFU.TANH R24, R7 ;  /* 0x0000000700187308 */ /* 0x0003640000002400 */
[----:B-1----:R-:W-:Y:S01]  /*da30*/  FMUL.FTZ R7, R112, UR9 ;  /* 0x0000000970077c20 */ /* 0x002fe20008410000 */
[----:B------:R-:W-:Y:S02]  /*da40*/  FSEL R112, R158, -INF , !P4 ;  /* 0xff8000009e707808 */ /* 0x000fe40006000000 */
[----:B------:R-:W-:Y:S01]  /*da50*/  ISETP.GE.AND P4, PT, R6, R2, PT ;  /* 0x000000020600720c */ /* 0x000fe20003f86270 */
[----:B------:R-:W-:Y:S02]  /*da60*/  VIADD R6, R3, 0x91 ;  /* 0x0000009103067836 */ /* 0x000fe40000000000 */
[----:B------:R1:W-:Y:S03]  /*da70*/  MUFU.TANH R10, R7 ;  /* 0x00000007000a7308 */ /* 0x0003e60000002400 */
[----:B------:R-:W-:Y:S01]  /*da80*/  ISETP.GE.AND P5, PT, R6, R4, PT ;  /* 0x000000040600720c */ /* 0x000fe20003fa6270 */
[----:B-1----:R-:W-:Y:S01]  /*da90*/  FMUL.FTZ R7, R113, UR9 ;  /* 0x0000000971077c20 */ /* 0x002fe20008410000 */
[----:B------:R-:W-:-:S02]  /*daa0*/  FSEL R113, R154, -INF , !P3 ;  /* 0xff8000009a717808 */ /* 0x000fc40005800000 */
[-C--:B------:R-:W-:Y:S01]  /*dab0*/  ISETP.GE.AND P3, PT, R6, R2.reuse, PT ;  /* 0x000000020600720c */ /* 0x080fe20003f66270 */
[----:B------:R-:W-:Y:S01]  /*dac0*/  FMUL.FTZ R6, R114, UR9 ;  /* 0x0000000972067c20 */ /* 0x000fe20008410000 */
[----:B------:R-:W-:Y:S01]  /*dad0*/  FSEL R114, R76, -INF , !P2 ;  /* 0xff8000004c727808 */ /* 0x000fe20005000000 */
[----:B------:R1:W-:Y:S01]  /*dae0*/  MUFU.TANH R23, R7 ;  /* 0x0000000700177308 */ /* 0x0003e20000002400 */
[----:B------:R-:W-:Y:S02]  /*daf0*/  FSEL R76, R151, -INF , !P4 ;  /* 0xff800000974c7808 */ /* 0x000fe40006000000 */
[C---:B------:R-:W-:Y:S02]  /*db00*/  ISETP.GE.AND P2, PT, R5.reuse, R2, PT ;  /* 0x000000020500720c */ /* 0x040fe40003f46270 */
[----:B------:R-:W-:Y:S01]  /*db10*/  ISETP.GE.AND P4, PT, R5, R4, PT ;  /* 0x000000040500720c */ /* 0x000fe20003f86270 */
[----:B------:R-:W-:Y:S01]  /*db20*/  VIADD R5, R3, 0x99 ;  /* 0x0000009903057836 */ /* 0x000fe20000000000 */
[----:B---3--:R-:W-:Y:S01]  /*db30*/  FSEL R80, R80, -INF , !P2 ;  /* 0xff80000050507808 */ /* 0x008fe20005000000 */
[----:B------:R3:W5:Y:S03]  /*db40*/  MUFU.TANH R9, R6 ;  /* 0x0000000600097308 */ /* 0x0007660000002400 */
[----:B------:R-:W-:-:S02]  /*db50*/  ISETP.GE.AND P1, PT, R5, R2, PT ;  /* 0x000000020500720c */ /* 0x000fc40003f26270 */
[----:B------:R-:W-:Y:S01]  /*db60*/  ISETP.GE.AND P6, PT, R5, R4, PT ;  /* 0x000000040500720c */ /* 0x000fe20003fc6270 */
[----:B------:R-:W-:Y:S01]  /*db70*/  VIADD R5, R3, 0xa1 ;  /* 0x000000a103057836 */ /* 0x000fe20000000000 */
[----:B------:R-:W-:Y:S01]  /*db80*/  FSEL R79, R79, -INF , !P1 ;  /* 0xff8000004f4f7808 */ /* 0x000fe20004800000 */
[----:B-1----:R-:W-:Y:S01]  /*db90*/  FMUL.FTZ R7, R115, UR9 ;  /* 0x0000000973077c20 */ /* 0x002fe20008410000 */
[----:B------:R-:W-:Y:S02]  /*dba0*/  FSEL R115, R21, -INF , !P5 ;  /* 0xff80000015737808 */ /* 0x000fe40006800000 */
[C---:B------:R-:W-:Y:S01]  /*dbb0*/  ISETP.GE.AND P5, PT, R5.reuse, R2, PT ;  /* 0x000000020500720c */ /* 0x040fe20003fa6270 */
[----:B------:R1:W5:Y:S01]  /*dbc0*/  MUFU.TANH R22, R7 ;  /* 0x0000000700167308 */ /* 0x0003620000002400 */
[----:B------:R-:W-:Y:S01]  /*dbd0*/  ISETP.GE.AND P2, PT, R5, R4, PT ;  /* 0x000000040500720c */ /* 0x000fe20003f46270 */
[C---:B------:R-:W-:Y:S01]  /*dbe0*/  VIADD R5, R3.reuse, 0xa9 ;  /* 0x000000a903057836 */ /* 0x040fe20000000000 */
[----:B------:R-:W-:Y:S01]  /*dbf0*/  FSEL R78, R78, -INF , !P5 ;  /* 0xff8000004e4e7808 */ /* 0x000fe20006800000 */
[----:B---3--:R-:W-:-:S02]  /*dc00*/  VIADD R6, R3, 0xa0 ;  /* 0x000000a003067836 */ /* 0x008fc40000000000 */
[----:B-1----:R-:W-:Y:S01]  /*dc10*/  FMUL.FTZ R7, R100, UR9 ;  /* 0x0000000964077c20 */ /* 0x002fe20008410000 */
[----:B------:R-:W-:Y:S02]  /*dc20*/  FSEL R100, R74, -INF , !P0 ;  /* 0xff8000004a647808 */ /* 0x000fe40004000000 */
[----:B------:R-:W-:Y:S01]  /*dc30*/  FSEL R74, R134, -INF , !P3 ;  /* 0xff800000864a7808 */ /* 0x000fe20005800000 */
[----:B------:R1:W-:Y:S01]  /*dc40*/  MUFU.TANH R21, R7 ;  /* 0x0000000700157308 */ /* 0x0003e20000002400 */
[C---:B------:R-:W-:Y:S02]  /*dc50*/  ISETP.GE.AND P0, PT, R6.reuse, R2, PT ;  /* 0x000000020600720c */ /* 0x040fe40003f06270 */
[----:B------:R-:W-:Y:S01]  /*dc60*/  ISETP.GE.AND P3, PT, R6, R4, PT ;  /* 0x000000040600720c */ /* 0x000fe20003f66270 */
[----:B------:R-:W-:Y:S01]  /*dc70*/  VIADD R6, R3, 0xa8 ;  /* 0x000000a803067836 */ /* 0x000fe20000000000 */
[----:B------:R-:W-:Y:S02]  /*dc80*/  FSEL R134, R8, -INF , !P6 ;  /* 0xff80000008867808 */ /* 0x000fe40007000000 */
[----:B------:R-:W-:-:S02]  /*dc90*/  FSEL R81, R81, -INF , !P0 ;  /* 0xff80000051517808 */ /* 0x000fc40004000000 */
[----:B------:R-:W-:Y:S02]  /*dca0*/  ISETP.GE.AND P1, PT, R6, R4, PT ;  /* 0x000000040600720c */ /* 0x000fe40003f26270 */
[C---:B------:R-:W-:Y:S02]  /*dcb0*/  ISETP.GE.AND P6, PT, R5.reuse, R2, PT ;  /* 0x000000020500720c */ /* 0x040fe40003fc6270 */
[----:B------:R-:W-:Y:S01]  /*dcc0*/  ISETP.GE.AND P0, PT, R5, R4, PT ;  /* 0x000000040500720c */ /* 0x000fe20003f06270 */
[----:B------:R-:W-:Y:S02]  /*dcd0*/  VIADD R5, R3, 0xb0 ;  /* 0x000000b003057836 */ /* 0x000fe40000000000 */
[----:B-1----:R-:W-:Y:S01]  /*dce0*/  FMUL.FTZ R7, R101, UR9 ;  /* 0x0000000965077c20 */ /* 0x002fe20008410000 */
[----:B------:R-:W-:Y:S02]  /*dcf0*/  FSEL R101, R20, -INF , !P4 ;  /* 0xff80000014657808 */ /* 0x000fe40006000000 */
[----:B------:R-:W-:Y:S01]  /*dd00*/  ISETP.GE.AND P4, PT, R6, R2, PT ;  /* 0x000000020600720c */ /* 0x000fe20003f86270 */
[----:B------:R-:W-:Y:S01]  /*dd10*/  FMUL.FTZ R6, R102, UR9 ;  /* 0x0000000966067c20 */ /* 0x000fe20008410000 */
[----:B------:R1:W-:Y:S01]  /*dd20*/  MUFU.TANH R20, R7 ;  /* 0x0000000700147308 */ /* 0x0003e20000002400 */
[----:B------:R-:W-:-:S02]  /*dd30*/  FSEL R102, R40, -INF , !P3 ;  /* 0xff80000028667808 */ /* 0x000fc40005800000 */
[C---:B------:R-:W-:Y:S02]  /*dd40*/  ISETP.GE.AND P3, PT, R5.reuse, R2, PT ;  /* 0x000000020500720c */ /* 0x040fe40003f66270 */
[-C--:B------:R-:W-:Y:S01]  /*dd50*/  ISETP.GE.AND P5, PT, R5, R4.reuse, PT ;  /* 0x000000040500720c */ /* 0x080fe20003fa6270 */
[----:B------:R-:W-:Y:S01]  /*dd60*/  VIADD R5, R3, 0xb8 ;  /* 0x000000b803057836 */ /* 0x000fe20000000000 */
[----:B------:R-:W-:Y:S01]  /*dd70*/  FSEL R40, R38, -INF , !P6 ;  /* 0xff80000026287808 */ /* 0x000fe20007000000 */
[----:B------:R3:W5:Y:S03]  /*dd80*/  MUFU.TANH R8, R6 ;  /* 0x0000000600087308 */ /* 0x0007660000002400 */
[----:B------:R-:W-:Y:S01]  /*dd90*/  ISETP.GE.AND P6, PT, R5, R4, PT ;  /* 0x000000040500720c */ /* 0x000fe20003fc6270 */
[----:B-1----:R-:W-:Y:S01]  /*dda0*/  FMUL.FTZ R7, R103, UR9 ;  /* 0x0000000967077c20 */ /* 0x002fe20008410000 */
[----:B------:R-:W-:-:S02]  /*ddb0*/  FSEL R103, R37, -INF , !P1 ;  /* 0xff80000025677808 */ /* 0x000fc40004800000 */
[-C--:B------:R-:W-:Y:S01]  /*ddc0*/  ISETP.GE.AND P1, PT, R5, R2.reuse, PT ;  /* 0x000000020500720c */ /* 0x080fe20003f26270 */
[----:B------:R1:W-:Y:S01]  /*ddd0*/  MUFU.TANH R19, R7 ;  /* 0x0000000700137308 */ /* 0x0003e20000002400 */
[----:B------:R-:W-:Y:S02]  /*dde0*/  VIADD R5, R3, 0xc0 ;  /* 0x000000c003057836 */ /* 0x000fe40000000000 */
[----:B------:R-:W-:Y:S01]  /*ddf0*/  FSEL R37, R15, -INF , !P1 ;  /* 0xff8000000f257808 */ /* 0x000fe20004800000 */
[----:B---3--:R-:W-:Y:S02]  /*de00*/  VIADD R6, R3, 0xb1 ;  /* 0x000000b103067836 */ /* 0x008fe40000000000 */
[----:B-1----:R-:W-:Y:S01]  /*de10*/  FMUL.FTZ R7, R92, UR9 ;  /* 0x000000095c077c20 */ /* 0x002fe20008410000 */
[----:B------:R-:W-:Y:S02]  /*de20*/  FSEL R92, R73, -INF , !P2 ;  /* 0xff800000495c7808 */ /* 0x000fe40005000000 */
[----:B------:R-:W-:Y:S01]  /*de30*/  FSEL R73, R39, -INF , !P4 ;  /* 0xff80000027497808 */ /* 0x000fe20006000000 */
[----:B------:R1:W3:Y:S01]  /*de40*/  MUFU.TANH R17, R7 ;  /* 0x0000000700117308 */ /* 0x0002e20000002400 */
[----:B------:R-:W-:-:S02]  /*de50*/  ISETP.GE.AND P2, PT, R6, R2, PT ;  /* 0x000000020600720c */ /* 0x000fc40003f46270 */
[-C--:B------:R-:W-:Y:S01]  /*de60*/  ISETP.GE.AND P4, PT, R6, R4.reuse, PT ;  /* 0x000000040600720c */ /* 0x080fe20003f86270 */
[----:B------:R-:W-:Y:S01]  /*de70*/  VIADD R6, R3, 0xb9 ;  /* 0x000000b903067836 */ /* 0x000fe20000000000 */
[----:B------:R-:W-:Y:S02]  /*de80*/  FSEL R39, R34, -INF , !P3 ;  /* 0xff80000022277808 */ /* 0x000fe40005800000 */
[----:B------:R-:W-:Y:S02]  /*de90*/  FSEL R38, R33, -INF , !P2 ;  /* 0xff80000021267808 */ /* 0x000fe40005000000 */
[-C--:B------:R-:W-:Y:S02]  /*dea0*/  ISETP.GE.AND P3, PT, R6, R4.reuse, PT ;  /* 0x000000040600720c */ /* 0x080fe40003f66270 */
[----:B------:R-:W-:Y:S02]  /*deb0*/  ISETP.GE.AND P2, PT, R5, R4, PT ;  /* 0x000000040500720c */ /* 0x000fe40003f46270 */
[----:B------:R-:W-:Y:S01]  /*dec0*/  FSEL R151, R13, -INF , !P3 ;  /* 0xff8000000d977808 */ /* 0x000fe20005800000 */
[----:B-1----:R-:W-:Y:S01]  /*ded0*/  FMUL.FTZ R7, R93, UR9 ;  /* 0x000000095d077c20 */ /* 0x002fe20008410000 */
[----:B------:R-:W-:-:S02]  /*dee0*/  FSEL R93, R35, -INF , !P0 ;  /* 0xff800000235d7808 */ /* 0x000fc40004000000 */
[-C--:B------:R-:W-:Y:S01]  /*def0*/  ISETP.GE.AND P0, PT, R6, R2.reuse, PT ;  /* 0x000000020600720c */ /* 0x080fe20003f06270 */
[----:B------:R-:W-:Y:S01]  /*df00*/  FMUL.FTZ R6, R94, UR9 ;  /* 0x000000095e067c20 */ /* 0x000fe20008410000 */
[----:B------:R-:W-:Y:S01]  /*df10*/  FSEL R94, R32, -INF , !P5 ;  /* 0xff800000205e7808 */ /* 0x000fe20006800000 */
[----:B------:R1:W-:Y:S01]  /*df20*/  MUFU.TANH R18, R7 ;  /* 0x0000000700127308 */ /* 0x0003e20000002400 */
[----:B------:R-:W-:Y:S01]  /*df30*/  ISETP.GE.AND P5, PT, R5, R2, PT ;  /* 0x000000020500720c */ /* 0x000fe20003fa6270 */
[----:B------:R-:W-:Y:S01]  /*df40*/  VIADD R5, R3, 0xc1 ;  /* 0x000000c103057836 */ /* 0x000fe20000000000 */
[----:B------:R-:W-:Y:S02]  /*df50*/  FSEL R35, R30, -INF , !P0 ;  /* 0xff8000001e237808 */ /* 0x000fe40004000000 */
[----:B----4-:R-:W-:Y:S02]  /*df60*/  FSEL R34, R27, -INF , !P5 ;  /* 0xff8000001b227808 */ /* 0x010fe40006800000 */
[----:B------:R-:W-:Y:S01]  /*df70*/  ISETP.GE.AND P1, PT, R5, R4, PT ;  /* 0x000000040500720c */ /* 0x000fe20003f26270 */
[----:B------:R4:W3:Y:S01]  /*df80*/  MUFU.TANH R16, R6 ;  /* 0x0000000600107308 */ /* 0x0008e20000002400 */
[----:B-1----:R-:W-:Y:S01]  /*df90*/  FMUL.FTZ R7, R95, UR9 ;  /* 0x000000095f077c20 */ /* 0x002fe20008410000 */
[----:B------:R-:W-:-:S02]  /*dfa0*/  FSEL R95, R31, -INF , !P4 ;  /* 0xff8000001f5f7808 */ /* 0x000fc40006000000 */
[----:B------:R-:W-:-:S04]  /*dfb0*/  ISETP.GE.AND P4, PT, R5, R2, PT ;  /* 0x000000020500720c */ /* 0x000fc80003f86270 */
[----:B------:R1:W3:Y:S01]  /*dfc0*/  MUFU.TANH R15, R7 ;  /* 0x00000007000f7308 */ /* 0x0002e20000002400 */
[C---:B------:R-:W-:Y:S01]  /*dfd0*/  VIADD R5, R3.reuse, 0xc9 ;  /* 0x000000c903057836 */ /* 0x040fe20000000000 */
[----:B--2---:R-:W-:Y:S01]  /*dfe0*/  FSEL R33, R28, -INF , !P4 ;  /* 0xff8000001c217808 */ /* 0x004fe20006000000 */
[----:B----4-:R-:W-:-:S03]  /*dff0*/  VIADD R6, R3, 0xc8 ;  /* 0x000000c803067836 */ /* 0x010fc60000000000 */
[C---:B------:R-:W-:Y:S02]  /*e000*/  ISETP.GE.AND P3, PT, R5.reuse, R2, PT ;  /* 0x000000020500720c */ /* 0x040fe40003f66270 */
[-C--:B------:R-:W-:Y:S01]  /*e010*/  ISETP.GE.AND P5, PT, R5, R4.reuse, PT ;  /* 0x000000040500720c */ /* 0x080fe20003fa6270 */
[----:B------:R-:W-:Y:S01]  /*e020*/  VIADD R5, R3, 0xd1 ;  /* 0x000000d103057836 */ /* 0x000fe20000000000 */
[----:B------:R-:W-:Y:S02]  /*e030*/  ISETP.GE.AND P0, PT, R6, R4, PT ;  /* 0x000000040600720c */ /* 0x000fe40003f06270 */
[----:B-----5:R-:W-:Y:S02]  /*e040*/  FSEL R31, R25, -INF , !P3 ;  /* 0xff800000191f7808 */ /* 0x020fe40005800000 */
[----:B------:R-:W-:Y:S01]  /*e050*/  FSEL R154, R24, -INF , !P5 ;  /* 0xff800000189a7808 */ /* 0x000fe20006800000 */
[----:B-1----:R-:W-:Y:S01]  /*e060*/  FMUL.FTZ R7, R88, UR9 ;  /* 0x0000000958077c20 */ /* 0x002fe20008410000 */
[----:B------:R-:W-:-:S02]  /*e070*/  FSEL R88, R29, -INF , !P6 ;  /* 0xff8000001d587808 */ /* 0x000fc40007000000 */
[----:B------:R-:W-:Y:S01]  /*e080*/  ISETP.GE.AND P6, PT, R6, R2, PT ;  /* 0x000000020600720c */ /* 0x000fe20003fc6270 */
[----:B------:R-:W-:Y:S01]  /*e090*/  VIADD R6, R3, 0xd0 ;  /* 0x000000d003067836 */ /* 0x000fe20000000000 */
[----:B------:R1:W2:Y:S02]  /*e0a0*/  MUFU.TANH R13, R7 ;  /* 0x00000007000d7308 */ /* 0x0002a40000002400 */
[----:B------:R-:W-:Y:S02]  /*e0b0*/  FSEL R32, R12, -INF , !P6 ;  /* 0xff8000000c207808 */ /* 0x000fe40007000000 */
[-C--:B------:R-:W-:Y:S02]  /*e0c0*/  ISETP.GE.AND P4, PT, R6, R4.reuse, PT ;  /* 0x000000040600720c */ /* 0x080fe40003f86270 */
[----:B------:R-:W-:Y:S02]  /*e0d0*/  ISETP.GE.AND P6, PT, R5, R4, PT ;  /* 0x000000040500720c */ /* 0x000fe40003fc6270 */
[----:B------:R-:W-:-:S02]  /*e0e0*/  FSEL R158, R9, -INF , !P4 ;  /* 0xff800000099e7808 */ /* 0x000fc40006000000 */
[----:B------:R-:W-:Y:S01]  /*e0f0*/  FSEL R155, R22, -INF , !P6 ;  /* 0xff800000169b7808 */ /* 0x000fe20007000000 */
[----:B-1----:R-:W-:Y:S01]  /*e100*/  FMUL.FTZ R7, R89, UR9 ;  /* 0x0000000959077c20 */ /* 0x002fe20008410000 */
[----:B------:R-:W-:Y:S02]  /*e110*/  FSEL R89, R14, -INF , !P2 ;  /* 0xff8000000e597808 */ /* 0x000fe40005000000 */
[-C--:B------:R-:W-:Y:S01]  /*e120*/  ISETP.GE.AND P2, PT, R6, R2.reuse, PT ;  /* 0x000000020600720c */ /* 0x080fe20003f46270 */
[----:B------:R-:W-:Y:S01]  /*e130*/  FMUL.FTZ R6, R90, UR9 ;  /* 0x000000095a067c20 */ /* 0x000fe20008410000 */
[----:B------:R-:W-:Y:S01]  /*e140*/  FSEL R90, R26, -INF , !P1 ;  /* 0xff8000001a5a7808 */ /* 0x000fe20004800000 */
[----:B------:R1:W-:Y:S01]  /*e150*/  MUFU.TANH R14, R7 ;  /* 0x00000007000e7308 */ /* 0x0003e20000002400 */
[----:B------:R-:W-:Y:S01]  /*e160*/  ISETP.GE.AND P1, PT, R5, R2, PT ;  /* 0x000000020500720c */ /* 0x000fe20003f26270 */
[----:B------:R-:W-:Y:S01]  /*e170*/  VIADD R5, R3, 0xd8 ;  /* 0x000000d803057836 */ /* 0x000fe20000000000 */
[----:B------:R-:W-:-:S02]  /*e180*/  FSEL R30, R10, -INF , !P2 ;  /* 0xff8000000a1e7808 */ /* 0x000fc40005000000 */
[----:B------:R-:W-:Y:S02]  /*e190*/  FSEL R29, R23, -INF , !P1 ;  /* 0xff800000171d7808 */ /* 0x000fe40004800000 */
[----:B------:R-:W-:Y:S01]  /*e1a0*/  ISETP.GE.AND P3, PT, R5, R4, PT ;  /* 0x000000040500720c */ /* 0x000fe20003f66270 */
[----:B------:R4:W5:Y:S03]  /*e1b0*/  MUFU.TANH R12, R6 ;  /* 0x00000006000c7308 */ /* 0x0009660000002400 */
[----:B------:R-:W-:Y:S01]  /*e1c0*/  FSEL R159, R8, -INF , !P3 ;  /* 0xff800000089f7808 */ /* 0x000fe20005800000 */
[----:B-1----:R-:W-:Y:S01]  /*e1d0*/  FMUL.FTZ R7, R91, UR9 ;  /* 0x000000095b077c20 */ /* 0x002fe20008410000 */
[----:B------:R-:W-:Y:S02]  /*e1e0*/  FSEL R91, R11, -INF , !P0 ;  /* 0xff8000000b5b7808 */ /* 0x000fe40004000000 */
[-C--:B------:R-:W-:Y:S01]  /*e1f0*/  ISETP.GE.AND P0, PT, R5, R2.reuse, PT ;  /* 0x000000020500720c */ /* 0x080fe20003f06270 */
[----:B------:R-:W-:Y:S01]  /*e200*/  VIADD R5, R3, 0xe0 ;  /* 0x000000e003057836 */ /* 0x000fe20000000000 */
[----:B------:R1:W5:Y:S02]  /*e210*/  MUFU.TANH R11, R7 ;  /* 0x00000007000b7308 */ /* 0x0003640000002400 */
[----:B------:R-:W-:Y:S01]  /*e220*/  FSEL R28, R21, -INF , !P0 ;  /* 0xff800000151c7808 */ /* 0x000fe20004000000 */
[----:B----4-:R-:W-:Y:S01]  /*e230*/  VIADD R6, R3, 0xd9 ;  /* 0x000000d903067836 */ /* 0x010fe20000000000 */
[----:B------:R-:W-:-:S02]  /*e240*/  ISETP.GE.AND P4, PT, R5, R2, PT ;  /* 0x000000020500720c */ /* 0x000fc40003f86270 */
[----:B------:R-:W-:Y:S01]  /*e250*/  ISETP.GE.AND P1, PT, R5, R4, PT ;  /* 0x000000040500720c */ /* 0x000fe20003f26270 */
[C---:B------:R-:W-:Y:S01]  /*e260*/  VIADD R5, R3.reuse, 0xe8 ;  /* 0x000000e803057836 */ /* 0x040fe20000000000 */
[C---:B------:R-:W-:Y:S02]  /*e270*/  ISETP.GE.AND P5, PT, R6.reuse, R2, PT ;  /* 0x000000020600720c */ /* 0x040fe40003fa6270 */
[----:B------:R-:W-:Y:S01]  /*e280*/  ISETP.GE.AND P2, PT, R6, R4, PT ;  /* 0x000000040600720c */ /* 0x000fe20003f46270 */
[----:B------:R-:W-:Y:S01]  /*e290*/  VIADD R6, R3, 0xe1 ;  /* 0x000000e103067836 */ /* 0x000fe20000000000 */
[----:B------:R-:W-:Y:S02]  /*e2a0*/  FSEL R27, R20, -INF , !P5 ;  /* 0xff800000141b7808 */ /* 0x000fe40006800000 */
[CC--:B------:R-:W-:Y:S02]  /*e2b0*/  ISETP.GE.AND P3, PT, R5.reuse, R2.reuse, PT ;  /* 0x000000020500720c */ /* 0x0c0fe40003f66270 */
[----:B------:R-:W-:Y:S01]  /*e2c0*/  ISETP.GE.AND P6, PT, R6, R2, PT ;  /* 0x000000020600720c */ /* 0x000fe20003fc6270 */
[----:B-1----:R-:W-:Y:S01]  /*e2d0*/  FMUL.FTZ R7, R84, UR9 ;  /* 0x0000000954077c20 */ /* 0x002fe20008410000 */
[-C--:B------:R-:W-:Y:S01]  /*e2e0*/  ISETP.GE.AND P0, PT, R6, R4.reuse, PT ;  /* 0x000000040600720c */ /* 0x080fe20003f06270 */
[----:B------:R-:W-:Y:S01]  /*e2f0*/  FMUL.FTZ R6, R86, UR9 ;  /* 0x0000000956067c20 */ /* 0x000fe20008410000 */
[----:B------:R-:W-:Y:S01]  /*e300*/  ISETP.GE.AND P5, PT, R5, R4, PT ;  /* 0x000000040500720c */ /* 0x000fe20003fa6270 */
[----:B------:R1:W4:Y:S01]  /*e310*/  MUFU.TANH R10, R7 ;  /* 0x00000007000a7308 */ /* 0x0003220000002400 */
[----:B------:R-:W-:Y:S01]  /*e320*/  VIADD R5, R3, 0xe9 ;  /* 0x000000e903057836 */ /* 0x000fe20000000000 */
[----:B---3--:R-:W-:-:S02]  /*e330*/  FSEL R26, R17, -INF , !P4 ;  /* 0xff800000111a7808 */ /* 0x008fc40006000000 */
[----:B------:R-:W-:Y:S02]  /*e340*/  FSEL R160, R16, -INF , !P1 ;  /* 0xff80000010a07808 */ /* 0x000fe40004800000 */
[----:B------:R-:W-:Y:S02]  /*e350*/  ISETP.GE.AND P4, PT, R5, R4, PT ;  /* 0x000000040500720c */ /* 0x000fe40003f86270 */
[----:B------:R3:W4:Y:S01]  /*e360*/  MUFU.TANH R8, R6 ;  /* 0x0000000600087308 */ /* 0x0007220000002400 */
[----:B------:R-:W-:Y:S02]  /*e370*/  FSEL R25, R18, -INF , !P6 ;  /* 0xff80000012197808 */ /* 0x000fe40007000000 */
[----:B------:R-:W-:Y:S02]  /*e380*/  FSEL R161, R15, -INF , !P0 ;  /* 0xff8000000fa17808 */ /* 0x000fe40004000000 */
[----:B--2---:R-:W-:Y:S02]  /*e390*/  FSEL R24, R13, -INF , !P3 ;  /* 0xff8000000d187808 */ /* 0x004fe40005800000 */
[----:B-----5:R-:W-:Y:S01]  /*e3a0*/  FSEL R162, R12, -INF , !P5 ;  /* 0xff8000000ca27808 */ /* 0x020fe20006800000 */
[----:B-1----:R-:W-:Y:S01]  /*e3b0*/  FMUL.FTZ R7, R85, UR9 ;  /* 0x0000000955077c20 */ /* 0x002fe20008410000 */
[----:B------:R-:W-:-:S03]  /*e3c0*/  FSEL R163, R11, -INF , !P4 ;  /* 0xff8000000ba37808 */ /* 0x000fc60006000000 */
[----:B------:R1:W2:Y:S01]  /*e3d0*/  MUFU.TANH R9, R7 ;  /* 0x0000000700097308 */ /* 0x0002a20000002400 */
[----:B---3--:R-:W-:-:S05]  /*e3e0*/  VIADD R6, R3, 0xf0 ;  /* 0x000000f003067836 */ /* 0x008fca0000000000 */
[C---:B------:R-:W-:Y:S02]  /*e3f0*/  ISETP.GE.AND P1, PT, R6.reuse, R2, PT ;  /* 0x000000020600720c */ /* 0x040fe40003f26270 */
[----:B------:R-:W-:Y:S01]  /*e400*/  ISETP.GE.AND P6, PT, R6, R4, PT ;  /* 0x000000040600720c */ /* 0x000fe20003fc6270 */
[----:B------:R-:W-:Y:S01]  /*e410*/  VIADD R6, R3, 0xf8 ;  /* 0x000000f803067836 */ /* 0x000fe20000000000 */
[----:B----4-:R-:W-:Y:S02]  /*e420*/  FSEL R84, R10, -INF , !P1 ;  /* 0xff8000000a547808 */ /* 0x010fe40004800000 */
[----:B------:R-:W-:Y:S01]  /*e430*/  FSEL R187, R8, -INF , !P6 ;  /* 0xff80000008bb7808 */ /* 0x000fe20007000000 */
[----:B-1----:R-:W-:Y:S01]  /*e440*/  FMUL.FTZ R7, R87, UR9 ;  /* 0x0000000957077c20 */ /* 0x002fe20008410000 */
[----:B------:R-:W-:Y:S02]  /*e450*/  FSEL R87, R19, -INF , !P2 ;  /* 0xff80000013577808 */ /* 0x000fe40005000000 */
[-C--:B------:R-:W-:Y:S01]  /*e460*/  ISETP.GE.AND P2, PT, R5, R2.reuse, PT ;  /* 0x000000020500720c */ /* 0x080fe20003f46270 */
[----:B------:R-:W-:Y:S01]  /*e470*/  VIADD R5, R3, 0xf1 ;  /* 0x000000f103057836 */ /* 0x000fe20000000000 */
[----:B------:R1:W3:Y:S01]  /*e480*/  MUFU.TANH R17, R7 ;  /* 0x0000000700117308 */ /* 0x0002e20000002400 */
[----:B------:R-:W-:-:S02]  /*e490*/  ISETP.GE.AND P5, PT, R6, R2, PT ;  /* 0x000000020600720c */ /* 0x000fc40003fa6270 */
[----:B------:R-:W-:Y:S02]  /*e4a0*/  FSEL R23, R14, -INF , !P2 ;  /* 0xff8000000e177808 */ /* 0x000fe40005000000 */
[C---:B------:R-:W-:Y:S02]  /*e4b0*/  ISETP.GE.AND P0, PT, R5.reuse, R2, PT ;  /* 0x000000020500720c */ /* 0x040fe40003f06270 */
[-C--:B------:R-:W-:Y:S01]  /*e4c0*/  ISETP.GE.AND P3, PT, R5, R4.reuse, PT ;  /* 0x000000040500720c */ /* 0x080fe20003f66270 */
[C---:B------:R-:W-:Y:S01]  /*e4d0*/  VIADD R5, R3.reuse, 0xf9 ;  /* 0x000000f903057836 */ /* 0x040fe20000000000 */
[----:B------:R-:W-:Y:S01]  /*e4e0*/  ISETP.GE.AND P2, PT, R6, R4, PT ;  /* 0x000000040600720c */ /* 0x000fe20003f46270 */
[----:B------:R-:W-:Y:S01]  /*e4f0*/  FMUL.FTZ R6, R58, UR9 ;  /* 0x000000093a067c20 */ /* 0x000fe20008410000 */
[-C--:B------:R-:W-:Y:S01]  /*e500*/  ISETP.GE.AND P6, PT, R3, R2.reuse, PT ;  /* 0x000000020300720c */ /* 0x080fe20003fc6270 */
[----:B------:R-:W-:Y:S01]  /*e510*/  FMUL.FTZ R3, R59, UR9 ;  /* 0x000000093b037c20 */ /* 0x000fe20008410000 */
[----:B------:R-:W-:-:S02]  /*e520*/  ISETP.GE.AND P4, PT, R5, R2, PT ;  /* 0x000000020500720c */ /* 0x000fc40003f86270 */
[----:B------:R-:W-:Y:S01]  /*e530*/  ISETP.GE.AND P1, PT, R5, R4, PT ;  /* 0x000000040500720c */ /* 0x000fe20003f26270 */
[----:B------:R-:W-:Y:S01]  /*e540*/  FMUL.FTZ R5, R120, UR9 ;  /* 0x0000000978057c20 */ /* 0x000fe20008410000 */
[----:B-1----:R-:W-:Y:S01]  /*e550*/  FMUL.FTZ R7, R56, UR9 ;  /* 0x0000000938077c20 */ /* 0x002fe20008410000 */
[----:B------:R-:W1:Y:S01]  /*e560*/  MUFU.TANH R6, R6 ;  /* 0x0000000600067308 */ /* 0x000e620000002400 */
[----:B--2---:R-:W-:Y:S02]  /*e570*/  FSEL R85, R9, -INF , !P0 ;  /* 0xff80000009557808 */ /* 0x004fe40004000000 */
[----:B------:R-:W-:Y:S02]  /*e580*/  ISETP.GE.AND P0, PT, R206, 0x2, PT ;  /* 0x00000002ce00780c */ /* 0x000fe40003f06270 */
[----:B---3--:R-:W-:-:S03]  /*e590*/  FSEL R186, R17, -INF , !P3 ;  /* 0xff80000011ba7808 */ /* 0x008fc60005800000 */
[----:B------:R2:W3:Y:S08]  /*e5a0*/  MUFU.TANH R15, R7 ;  /* 0x00000007000f7308 */ /* 0x0004f00000002400 */
[----:B------:R-:W4:Y:S01]  /*e5b0*/  MUFU.TANH R3, R3 ;  /* 0x0000000300037308 */ /* 0x000f220000002400 */
[----:B-1----:R-:W-:-:S07]  /*e5c0*/  FSEL R190, R6, -INF , !P2 ;  /* 0xff80000006be7808 */ /* 0x002fce0005000000 */
[----:B------:R-:W1:Y:S01]  /*e5d0*/  MUFU.TANH R5, R5 ;  /* 0x0000000500057308 */ /* 0x000e620000002400 */
[----:B--2---:R-:W-:Y:S01]  /*e5e0*/  FMUL.FTZ R7, R57, UR9 ;  /* 0x0000000939077c20 */ /* 0x004fe20008410000 */
[----:B---3--:R-:W-:-:S06]  /*e5f0*/  FSEL R86, R15, -INF , !P5 ;  /* 0xff8000000f567808 */ /* 0x008fcc0006800000 */
[----:B------:R-:W2:Y:S01]  /*e600*/  MUFU.TANH R7, R7 ;  /* 0x0000000700077308 */ /* 0x000ea20000002400 */
[----:B----4-:R-:W-:Y:S02]  /*e610*/  FSEL R191, R3, -INF , !P1 ;  /* 0xff80000003bf7808 */ /* 0x010fe40004800000 */
[----:B-1----:R-:W-:Y:S02]  /*e620*/  FSEL R22, R5, -INF , !P6 ;  /* 0xff80000005167808 */ /* 0x002fe40007000000 */
[----:B--2---:R-:W-:Y:S01]  /*e630*/  FSEL R120, R7, -INF , !P4 ;  /* 0xff80000007787808 */ /* 0x004fe20006000000 */
        /* <DEDUP_REMOVED lines=66> */
.L_x_1098:
[----:B------:R-:W1:Y:S02]  /*ea60*/  LDC R5, c[0x0][0x248] ;  /* 0x00009200ff057b82 */ /* 0x000e640000000800 */
[----:B-1----:R-:W-:-:S05]  /*ea70*/  IMAD.SHL.U32 R3, R5, 0x100, RZ ;  /* 0x0000010005037824 */ /* 0x002fca00078e00ff */
[----:B------:R-:W-:-:S04]  /*ea80*/  IADD3 R3, -R3, RZ, RZ ;  /* 0x000000ff03037210 */ /* 0x000fc80007ffe1ff */
[----:B------:R-:W-:-:S07]  /*ea90*/  SHF.R.S32.HI R6, RZ, 0x1f, R3 ;  /* 0x0000001fff067819 */ /* 0x000fce0000011403 */
.L_x_1099:
        /* <DEDUP_REMOVED lines=101> */
.L_x_1101:
[----:B------:R-:W-:Y:S05]  /*f0f0*/  BSYNC B0 ;  /* 0x0000000000007941 */ /* 0x000fea0003800000 */
.L_x_1100:
[----:B------:R-:W0:Y:S01]  /*f100*/  LDGDEPBAR ;  /* 0x00000000000079af */ /* 0x000e220000000000 */
[----:B------:R-:W-:-:S04]  /*f110*/  LEA R188, P1, R3, R188, 0x1 ;  /* 0x000000bc03bc7211 */ /* 0x000fc800078208ff */
[----:B------:R-:W-:-:S09]  /*f120*/  LEA.HI.X R189, R3, R189, R6, 0x1, P1 ;  /* 0x000000bd03bd7211 */ /* 0x000fd200008f0c06 */
.L_x_1097:
[----:B------:R-:W-:Y:S01]  /*f130*/  FMNMX.FTZ R20, R22, R83, !PT ;  /* 0x0000005316147209 */ /* 0x000fe20007810000 */
[----:B------:R-:W-:Y:S01]  /*f140*/  ULDC UR5, c[0x0][0x2ec] ;  /* 0x0000bb0000057ab9 */ /* 0x000fe20000000800 */
[----:B------:R-:W-:Y:S02]  /*f150*/  LEA R165, R0, UR4, 0x1 ;  /* 0x0000000400a57c11 */ /* 0x000fe4000f8e08ff */
[----:B------:R-:W-:Y:S02]  /*f160*/  FMNMX.FTZ R20, R105, R20, !PT ;  /* 0x0000001469147209 */ /* 0x000fe40007810000 */
[----:B------:R-:W-:Y:S01]  /*f170*/  LEA R166, R36, R165, 0x1 ;  /* 0x000000a524a67211 */ /* 0x000fe200078e08ff */
        /* <DEDUP_REMOVED lines=74> */
[----:B------:R-:W-:Y:S01]  /*f620*/  MUFU.EX2 R248, R7 ;  /* 0x0000000700f87308 */ /* 0x000fe20000000800 */
[----:B--2---:R-:W-:-:S07]  /*f630*/  FFMA.FTZ R3, R83, UR5, -R6 ;  /* 0x0000000553037c23 */ /* 0x004fce0008010806 */
[----:B------:R2:W-:Y:S01]  /*f640*/  MUFU.EX2 R126, R3 ;  /* 0x00000003007e7308 */ /* 0x0005e20000000800 */
[----:B---3--:R-:W-:-:S07]  /*f650*/  FFMA.FTZ R5, R42, UR5, -R6 ;  /* 0x000000052a057c23 */ /* 0x008fce0008010806 */
[----:B------:R3:W-:Y:S01]  /*f660*/  MUFU.EX2 R205, R5 ;  /* 0x0000000500cd7308 */ /* 0x0007e20000000800 */
[----:B--2---:R-:W-:-:S07]  /*f670*/  FFMA.FTZ R3, R105, UR5, -R6 ;  /* 0x0000000569037c23 */ /* 0x004fce0008010806 */
[----:B------:R2:W-:Y:S01]  /*f680*/  MUFU.EX2 R192, R3 ;  /* 0x0000000300c07308 */ /* 0x0005e20000000800 */
[----:B---3--:R-:W-:-:S07]  /*f690*/  FFMA.FTZ R5, R41, UR5, -R6 ;  /* 0x0000000529057c23 */ /* 0x008fce0008010806 */
[----:B------:R3:W-:Y:S01]  /*f6a0*/  MUFU.EX2 R208, R5 ;  /* 0x0000000500d07308 */ /* 0x0007e20000000800 */
[----:B--2---:R-:W-:-:S07]  /*f6b0*/  FFMA.FTZ R3, R104, UR5, -R6 ;  /* 0x0000000568037c23 */ /* 0x004fce0008010806 */
[----:B------:R2:W4:Y:S01]  /*f6c0*/  MUFU.EX2 R193, R3 ;  /* 0x0000000300c17308 */ /* 0x0005220000000800 */
[----:B---3--:R-:W-:-:S07]  /*f6d0*/  FFMA.FTZ R5, R46, UR5, -R6 ;  /* 0x000000052e057c23 */ /* 0x008fce0008010806 */
[----:B------:R3:W-:Y:S01]  /*f6e0*/  MUFU.EX2 R209, R5 ;  /* 0x0000000500d17308 */ /* 0x0007e20000000800 */
[----:B--2---:R-:W-:Y:S01]  /*f6f0*/  FFMA.FTZ R3, R99, UR5, -R6 ;  /* 0x0000000563037c23 */ /* 0x004fe20008010806 */
[----:B----4-:R-:W-:-:S06]  /*f700*/  F2FP.BF16.F32.PACK_AB R10, R193, R192 ;  /* 0x000000c0c10a723e */ /* 0x010fcc00000010ff */
        /* <DEDUP_REMOVED lines=21> */
[--C-:B---3--:R-:W-:Y:S02]  /*f860*/  FFMA.FTZ R5, R50, UR5, -R6.reuse ;  /* 0x0000000532057c23 */ /* 0x108fe40008010806 */
[----:B------:R-:W-:Y:S05]  /*f870*/  LDSM.16.MT88.4 R48, [R165+0x5800] ;  /* 0x00580000a530783b */ /* 0x000fea0000004200 */
        /* <DEDUP_REMOVED lines=17> */
[--C-:B--2---:R-:W-:Y:S02]  /*f990*/  FFMA.FTZ R3, R44, UR5, -R6.reuse ;  /* 0x000000052c037c23 */ /* 0x104fe40008010806 */
[----:B------:R-:W-:Y:S05]  /*f9a0*/  LDSM.16.MT88.4 R44, [R166+0x5400] ;  /* 0x00540000a62c783b */ /* 0x000fea0000004200 */
[----:B------:R2:W-:Y:S01]  /*f9b0*/  MUFU.EX2 R204, R3 ;  /* 0x0000000300cc7308 */ /* 0x0005e20000000800 */
[----:B---3--:R-:W-:Y:S02]  /*f9c0*/  FFMA.FTZ R5, R63, UR5, -R6 ;  /* 0x000000053f057c23 */ /* 0x008fe40008010806 */
[----:B------:R-:W-:Y:S05]  /*f9d0*/  LDSM.16.MT88.4 R60, [R166+0x5800] ;  /* 0x00580000a63c783b */ /* 0x000fea0000004200 */
[----:B------:R3:W-:Y:S01]  /*f9e0*/  MUFU.EX2 R219, R5 ;  /* 0x0000000500db7308 */ /* 0x0007e20000000800 */
[----:B--2---:R-:W-:-:S04]  /*f9f0*/  FMNMX.FTZ R3, R107, R106, !PT ;  /* 0x0000006a6b037209 */ /* 0x004fc80007810000 */
[----:B------:R-:W-:-:S04]  /*fa00*/  FMNMX.FTZ R3, R122, R3, !PT ;  /* 0x000000037a037209 */ /* 0x000fc80007810000 */
[----:B------:R-:W-:Y:S01]  /*fa10*/  FMNMX.FTZ R3, R121, R3, !PT ;  /* 0x0000000379037209 */ /* 0x000fe20007810000 */
[----:B---3--:R-:W-:-:S03]  /*fa20*/  FFMA.FTZ R5, R67, UR5, -R6 ;  /* 0x0000000543057c23 */ /* 0x008fc60008010806 */
        /* <DEDUP_REMOVED lines=15> */
[----:B------:R-:W-:Y:S01]  /*fb20*/  LDSM.16.MT88.4 R64, [R165+0x6400] ;  /* 0x00640000a540783b */ /* 0x000fe20000004200 */
[----:B------:R2:W-:Y:S02]  /*fb30*/  MUFU.EX2 R223, R5 ;  /* 0x0000000500df7308 */ /* 0x0005e40000000800 */
        /* <DEDUP_REMOVED lines=71> */
[----:B------:R-:W-:-:S03]  /*ffb0*/  F2FP.BF16.F32.PACK_AB R8, R126, R127 ;  /* 0x0000007f7e08723e */ /* 0x000fc600000010ff */
[----:B------:R-:W1:Y:S01]  /*ffc0*/  SHFL.BFLY PT, R7, R3, 0x1, 0x1f ;  /* 0x0c201f0003077f89 */ /* 0x000e6200000e0000 */
[----:B--2---:R-:W-:-:S03]  /*ffd0*/  FFMA.FTZ R5, R40, UR5, -R6 ;  /* 0x0000000528057c23 */ /* 0x004fc60008010806 */
[----:B------:R-:W-:Y:S01]  /*ffe0*/  LDSM.16.MT88.4 R40, [R165+0x5400] ;  /* 0x00540000a528783b */ /* 0x000fe20000004200 */
[----:B------:R2:W-:Y:S02]  /*fff0*/  MUFU.EX2 R236, R5 ;  /* 0x0000000500ec7308 */ /* 0x0005e40000000800 */
[--C-:B--2---:R-:W-:Y:S01]  /*10000*/  FFMA.FTZ R5, R39, UR5, -R6.reuse ;  /* 0x0000000527057c23 */ /* 0x104fe20008010806 */
[----:B-1----:R-:W-:Y:S01]  /*10010*/  FMNMX.FTZ R3, R3, R7, !PT ;  /* 0x0000000703037209 */ /* 0x002fe20007810000 */
[----:B------:R-:W-:-:S04]  /*10020*/  FFMA.FTZ R7, R24, UR5, -R6 ;  /* 0x0000000518077c23 */ /* 0x000fc80008010806 */
[----:B------:R1:W-:Y:S01]  /*10030*/  MUFU.EX2 R237, R5 ;  /* 0x0000000500ed7308 */ /* 0x0003e20000000800 */
[----:B------:R-:W-:-:S07]  /*10040*/  FSETP.NEU.FTZ.AND P1, PT, R3, -INF , PT ;  /* 0xff8000000300780b */ /* 0x000fce0003f3d000 */
[----:B------:R2:W-:Y:S01]  /*10050*/  MUFU.EX2 R59, R7 ;  /* 0x00000007003b7308 */ /* 0x0005e20000000800 */
[----:B-1----:R-:W-:-:S07]  /*10060*/  FFMA.FTZ R5, R38, UR5, -R6 ;  /* 0x0000000526057c23 */ /* 0x002fce0008010806 */
[----:B------:R1:W-:Y:S01]  /*10070*/  MUFU.EX2 R239, R5 ;  /* 0x0000000500ef7308 */ /* 0x0003e20000000800 */
[----:B--2---:R-:W-:-:S07]  /*10080*/  FFMA.FTZ R7, R23, UR5, -R6 ;  /* 0x0000000517077c23 */ /* 0x004fce0008010806 */
[----:B------:R-:W-:Y:S01]  /*10090*/  MUFU.EX2 R16, R7 ;  /* 0x0000000700107308 */ /* 0x000fe20000000800 */
[----:B-1----:R-:W-:-:S07]  /*100a0*/  FFMA.FTZ R5, R37, UR5, -R6 ;  /* 0x0000000525057c23 */ /* 0x002fce0008010806 */
        /* <DEDUP_REMOVED lines=21> */
[----:B------:R2:W-:Y:S02]  /*10200*/  MUFU.EX2 R58, R5 ;  /* 0x00000005003a7308 */ /* 0x0005e40000000800 */
[----:B--2---:R-:W-:-:S05]  /*10210*/  FMUL.FTZ R5, R3, UR5 ;  /* 0x0000000503057c20 */ /* 0x004fca0008410000 */
[----:B------:R-:W-:-:S05]  /*10220*/  FSEL R5, R5, RZ, P1 ;  /* 0x000000ff05057208 */ /* 0x000fca0000800000 */
[--C-:B------:R-:W-:Y:S01]  /*10230*/  FFMA.FTZ R7, R107, UR5, -R5.reuse ;  /* 0x000000056b077c23 */ /* 0x100fe20008010805 */
[----:B------:R-:W-:-:S03]  /*10240*/  FFMA.FTZ R0, R108, UR5, -R5 ;  /* 0x000000056c007c23 */ /* 0x000fc60008010805 */
[----:B------:R2:W-:Y:S08]  /*10250*/  MUFU.EX2 R22, R7 ;  /* 0x0000000700167308 */ /* 0x0005f00000000800 */
        /* <DEDUP_REMOVED lines=17> */
[--C-:B---3--:R-:W-:Y:S01]  /*10370*/  FFMA.FTZ R0, R110, UR5, -R5.reuse ;  /* 0x000000056e007c23 */ /* 0x108fe20008010805 */
[C---:B------:R-:W-:Y:S06]  /*10380*/  HMMA.16816.F32.BF16 R24, R8.reuse, R12, RZ ;  /* 0x0000000c0818723c */ /* 0x040fec00000418ff */
[----:B------:R3:W-:Y:S01]  /*10390*/  MUFU.EX2 R110, R0 ;  /* 0x00000000006e7308 */ /* 0x0007e20000000800 */
[----:B-1----:R-:W-:Y:S01]  /*103a0*/  HMMA.16816.F32.BF16 R32, R8, R28, RZ ;  /* 0x0000001c0820723c */ /* 0x002fe200000418ff */
[----:B------:R-:W-:Y:S01]  /*103b0*/  F2FP.BF16.F32.PACK_AB R12, R195, R194 ;  /* 0x000000c2c30c723e */ /* 0x000fe200000010ff */
[----:B--2---:R-:W-:-:S04]  /*103c0*/  FFMA.FTZ R7, R109, UR5, -R5 ;  /* 0x000000056d077c23 */ /* 0x004fc80008010805 */
[----:B------:R-:W-:Y:S01]  /*103d0*/  HMMA.16816.F32.BF16 R28, R8, R30, RZ ;  /* 0x0000001e081c723c */ /* 0x000fe200000418ff */
[----:B------:R-:W1:Y:S01]  /*103e0*/  MUFU.EX2 R82, R7 ;  /* 0x0000000700527308 */ /* 0x000e620000000800 */
[----:B---3--:R-:W-:-:S07]  /*103f0*/  FFMA.FTZ R0, R118, UR5, -R5 ;  /* 0x0000000576007c23 */ /* 0x008fce0008010805 */
[----:B------:R2:W3:Y:S01]  /*10400*/  MUFU.EX2 R117, R0 ;  /* 0x0000000000757308 */ /* 0x0004e20000000800 */
[----:B-1----:R-:W-:Y:S01]  /*10410*/  F2FP.BF16.F32.PACK_AB R13, R82, R53 ;  /* 0x00000035520d723e */ /* 0x002fe200000010ff */
[----:B------:R-:W-:-:S06]  /*10420*/  FFMA.FTZ R7, R102, UR5, -R5 ;  /* 0x0000000566077c23 */ /* 0x000fcc0008010805 */
[----:B------:R1:W-:Y:S01]  /*10430*/  MUFU.EX2 R69, R7 ;  /* 0x0000000700457308 */ /* 0x0003e20000000800 */
[----:B--2---:R-:W-:-:S07]  /*10440*/  FFMA.FTZ R0, R123, UR5, -R5 ;  /* 0x000000057b007c23 */ /* 0x004fce0008010805 */
        /* <DEDUP_REMOVED lines=11> */
[----:B------:R-:W-:Y:S02]  /*10500*/  F2FP.BF16.F32.PACK_AB R15, R97, R81 ;  /* 0x00000051610f723e */ /* 0x000fe400000010ff */
[----:B------:R-:W-:Y:S01]  /*10510*/  F2FP.BF16.F32.PACK_AB R8, R199, R198 ;  /* 0x000000c6c708723e */ /* 0x000fe200000010ff */
[----:B------:R-:W-:Y:S01]  /*10520*/  FADD.FTZ R7, R196, R7 ;  /* 0x00000007c4077221 */ /* 0x000fe20000010000 */
[----:B------:R-:W-:Y:S02]  /*10530*/  F2FP.BF16.F32.PACK_AB R9, R108, R107 ;  /* 0x0000006b6c09723e */ /* 0x000fe400000010ff */
[----:B------:R-:W-:Y:S01]  /*10540*/  F2FP.BF16.F32.PACK_AB R10, R201, R200 ;  /* 0x000000c8c90a723e */ /* 0x000fe200000010ff */
[----:B------:R-:W-:Y:S01]  /*10550*/  HMMA.16816.F32.BF16 R36, R12, R40, R24 ;  /* 0x000000280c24723c */ /* 0x000fe20000041818 */
[----:B---3--:R-:W-:Y:S01]  /*10560*/  F2FP.BF16.F32.PACK_AB R11, R117, R110 ;  /* 0x0000006e750b723e */ /* 0x008fe200000010ff */
[----:B-1----:R-:W-:Y:S01]  /*10570*/  FFMA.FTZ R0, R129, UR5, -R5 ;  /* 0x0000000581007c23 */ /* 0x002fe20008010805 */
[----:B------:R-:W-:Y:S01]  /*10580*/  MOV R129, R59 ;  /* 0x0000003b00817202 */ /* 0x000fe20000000f00 */
[----:B------:R-:W-:-:S02]  /*10590*/  FADD.FTZ R7, R197, R7 ;  /* 0x00000007c5077221 */ /* 0x000fc40000010000 */
[----:B------:R1:W-:Y:S02]  /*105a0*/  MUFU.EX2 R125, R0 ;  /* 0x00000000007d7308 */ /* 0x0003e40000000800 */
[C---:B------:R-:W-:Y:S06]  /*105b0*/  HMMA.16816.F32.BF16 R24, R12.reuse, R42, R16 ;  /* 0x0000002a0c18723c */ /* 0x040fec0000041810 */
[C---:B------:R-:W-:Y:S06]  /*105c0*/  HMMA.16816.F32.BF16 R16, R12.reuse, R44, R32 ;  /* 0x0000002c0c10723c */ /* 0x040fec0000041820 */
[----:B------:R-:W-:Y:S01]  /*105d0*/  HMMA.16816.F32.BF16 R12, R12, R46, R28 ;  /* 0x0000002e0c0c723c */ /* 0x000fe2000004181c */
[----:B------:R-:W3:Y:S01]  /*105e0*/  LDSM.16.MT88.4 R44, [R166+0x5c00] ;  /* 0x005c0000a62c783b */ /* 0x000ee20000004200 */
[----:B-1----:R-:W-:Y:S01]  /*105f0*/  FFMA.FTZ R0, R130, UR5, -R5 ;  /* 0x0000000582007c23 */ /* 0x002fe20008010805 */
[----:B------:R-:W-:-:S03]  /*10600*/  MOV R130, R58 ;  /* 0x0000003a00827202 */ /* 0x000fc60000000f00 */
[C---:B------:R-:W-:Y:S01]  /*10610*/  HMMA.16816.F32.BF16 R36, R8.reuse, R48, R36 ;  /* 0x000000300824723c */ /* 0x040fe20000041824 */
[----:B------:R1:W4:Y:S05]  /*10620*/  MUFU.EX2 R122, R0 ;  /* 0x00000000007a7308 */ /* 0x00032a0000000800 */
[C---:B------:R-:W-:Y:S01]  /*10630*/  HMMA.16816.F32.BF16 R32, R8.reuse, R50, R24 ;  /* 0x000000320820723c */ /* 0x040fe20000041818 */
[----:B------:R-:W-:Y:S05]  /*10640*/  LDSM.16.MT88.4 R48, [R165+0x6000] ;  /* 0x00600000a530783b */ /* 0x000fea0000004200 */
[----:B------:R-:W-:Y:S01]  /*10650*/  HMMA.16816.F32.BF16 R28, R8, R60, R16 ;  /* 0x0000003c081c723c */ /* 0x000fe20000041810 */
[----:B-1----:R-:W-:Y:S01]  /*10660*/  FFMA.FTZ R0, R131, UR5, -R5 ;  /* 0x0000000583007c23 */ /* 0x002fe20008010805 */
[----:B------:R-:W-:-:S04]  /*10670*/  MOV R131, R57 ;  /* 0x0000003900837202 */ /* 0x000fc80000000f00 */
[----:B------:R-:W-:Y:S01]  /*10680*/  HMMA.16816.F32.BF16 R40, R8, R62, R12 ;  /* 0x0000003e0828723c */ /* 0x000fe2000004180c */
[----:B------:R-:W-:Y:S01]  /*10690*/  LDSM.16.MT88.4 R60, [R166+0x6000] ;  /* 0x00600000a63c783b */ /* 0x000fe20000004200 */
[----:B------:R1:W-:Y:S05]  /*106a0*/  MUFU.EX2 R121, R0 ;  /* 0x0000000000797308 */ /* 0x0003ea0000000800 */
[----:B------:R-:W-:Y:S02]  /*106b0*/  F2FP.BF16.F32.PACK_AB R8, R203, R202 ;  /* 0x000000cacb08723e */ /* 0x000fe400000010ff */
[----:B--2---:R-:W-:Y:S02]  /*106c0*/  F2FP.BF16.F32.PACK_AB R9, R124, R123 ;  /* 0x0000007b7c09723e */ /* 0x004fe400000010ff */
[----:B------:R-:W-:-:S02]  /*106d0*/  F2FP.BF16.F32.PACK_AB R10, R207, R204 ;  /* 0x000000cccf0a723e */ /* 0x000fc400000010ff */
[----:B----4-:R-:W-:Y:S02]  /*106e0*/  F2FP.BF16.F32.PACK_AB R11, R122, R125 ;  /* 0x0000007d7a0b723e */ /* 0x010fe400000010ff */
[----:B------:R-:W-:Y:S02]  /*106f0*/  F2FP.BF16.F32.PACK_AB R12, R208, R205 ;  /* 0x000000cdd00c723e */ /* 0x000fe400000010ff */
[----:B------:R-:W-:Y:S01]  /*10700*/  F2FP.BF16.F32.PACK_AB R14, R211, R209 ;  /* 0x000000d1d30e723e */ /* 0x000fe200000010ff */
[--C-:B-1----:R-:W-:Y:S01]  /*10710*/  FFMA.FTZ R0, R135, UR5, -R5.reuse ;  /* 0x0000000587007c23 */ /* 0x102fe20008010805 */
[----:B------:R-:W-:Y:S01]  /*10720*/  MOV R135, R56 ;  /* 0x0000003800877202 */ /* 0x000fe20000000f00 */
[----:B---3--:R-:W-:Y:S01]  /*10730*/  HMMA.16816.F32.BF16 R28, R8, R44, R28 ;  /* 0x0000002c081c723c */ /* 0x008fe2000004181c */
[----:B------:R-:W1:Y:S01]  /*10740*/  LDSM.16.MT88.4 R56, [R165+0x5c00] ;  /* 0x005c0000a538783b */ /* 0x000e620000004200 */
[----:B------:R2:W3:Y:S02]  /*10750*/  MUFU.EX2 R119, R0 ;  /* 0x0000000000777308 */ /* 0x0004e40000000800 */
[----:B--2---:R-:W-:Y:S01]  /*10760*/  FFMA.FTZ R0, R136, UR5, -R5 ;  /* 0x0000000588007c23 */ /* 0x004fe20008010805 */
[----:B---3--:R-:W-:-:S05]  /*10770*/  F2FP.BF16.F32.PACK_AB R13, R119, R121 ;  /* 0x00000079770d723e */ /* 0x008fca00000010ff */
[----:B------:R2:W-:Y:S02]  /*10780*/  MUFU.EX2 R118, R0 ;  /* 0x0000000000767308 */ /* 0x0005e40000000800 */
[--C-:B--2---:R-:W-:Y:S01]  /*10790*/  FFMA.FTZ R0, R137, UR5, -R5.reuse ;  /* 0x0000000589007c23 */ /* 0x104fe20008010805 */
[C---:B-1----:R-:W-:Y:S05]  /*107a0*/  HMMA.16816.F32.BF16 R24, R8.reuse, R56, R36 ;  /* 0x000000380818723c */ /* 0x042fea0000041824 */
[----:B------:R1:W2:Y:S01]  /*107b0*/  MUFU.EX2 R116, R0 ;  /* 0x0000000000747308 */ /* 0x0002a20000000800 */
[C---:B------:R-:W-:Y:S01]  /*107c0*/  HMMA.16816.F32.BF16 R16, R8.reuse, R58, R32 ;  /* 0x0000003a0810723c */ /* 0x040fe20000041820 */
[----:B------:R-:W3:Y:S05]  /*107d0*/  LDSM.16.MT88.4 R56, [R166+0x6400] ;  /* 0x00640000a638783b */ /* 0x000eea0000004200 */
[----:B------:R-:W-:Y:S01]  /*107e0*/  HMMA.16816.F32.BF16 R36, R8, R46, R40 ;  /* 0x0000002e0824723c */ /* 0x000fe20000041828 */
[----:B------:R-:W-:Y:S04]  /*107f0*/  LDSM.16.MT88.4 R40, [R166+0x6800] ;  /* 0x00680000a628783b */ /* 0x000fe80000004200 */
[----:B------:R-:W-:Y:S02]  /*10800*/  LDSM.16.MT88.4 R44, [R165+0x6c00] ;  /* 0x006c0000a52c783b */ /* 0x000fe40000004200 */
[----:B------:R-:W-:Y:S01]  /*10810*/  F2FP.BF16.F32.PACK_AB R8, R212, R210 ;  /* 0x000000d2d408723e */ /* 0x000fe200000010ff */
[----:B-1----:R-:W-:Y:S01]  /*10820*/  FFMA.FTZ R0, R138, UR5, -R5 ;  /* 0x000000058a007c23 */ /* 0x002fe20008010805 */
[----:B--2---:R-:W-:-:S02]  /*10830*/  F2FP.BF16.F32.PACK_AB R15, R116, R118 ;  /* 0x00000076740f723e */ /* 0x004fc400000010ff */
[----:B------:R-:W-:Y:S01]  /*10840*/  F2FP.BF16.F32.PACK_AB R10, R213, R214 ;  /* 0x000000d6d50a723e */ /* 0x000fe200000010ff */
[----:B------:R1:W-:Y:S04]  /*10850*/  MUFU.EX2 R111, R0 ;  /* 0x00000000006f7308 */ /* 0x0003e80000000800 */
[C---:B------:R-:W-:Y:S06]  /*10860*/  HMMA.16816.F32.BF16 R32, R12.reuse, R48, R24 ;  /* 0x000000300c20723c */ /* 0x040fec0000041818 */
[C---:B------:R-:W-:Y:S01]  /*10870*/  HMMA.16816.F32.BF16 R24, R12.reuse, R50, R16 ;  /* 0x000000320c18723c */ /* 0x040fe20000041810 */
[----:B------:R-:W2:Y:S05]  /*10880*/  LDSM.16.MT88.4 R48, [R165+0x6800] ;  /* 0x00680000a530783b */ /* 0x000eaa0000004200 */
[----:B------:R-:W-:Y:S01]  /*10890*/  HMMA.16816.F32.BF16 R16, R12, R60, R28 ;  /* 0x0000003c0c10723c */ /* 0x000fe2000004181c */
[----:B-1----:R-:W-:-:S02]  /*108a0*/  FFMA.FTZ R0, R139, UR5, -R5 ;  /* 0x000000058b007c23 */ /* 0x002fc40008010805 */
[----:B------:R-:W-:Y:S02]  /*108b0*/  LDSM.16.MT88.4 R136, [R165+0x8000] ;  /* 0x00800000a588783b */ /* 0x000fe40000004200 */
        /* <DEDUP_REMOVED lines=12> */
[C---:B------:R-:W-:Y:S01]  /*10980*/  HMMA.16816.F32.BF16 R32, R8.reuse, R66, R24 ;  /* 0x000000420820723c */ /* 0x040fe20000041818 */
[----:B------:R-:W-:Y:S05]  /*10990*/  LDSM.16.MT88.4 R64, [R166+0x7400] ;  /* 0x00740000a640783b */ /* 0x000fea0000004200 */
[----:B---3--:R-:W-:Y:S01]  /*109a0*/  HMMA.16816.F32.BF16 R28, R8, R56, R16 ;  /* 0x00000038081c723c */ /* 0x008fe20000041810 */
[----:B-1----:R-:W-:-:S04]  /*109b0*/  FFMA.FTZ R0, R144, UR5, -R5 ;  /* 0x0000000590007c23 */ /* 0x002fc80008010805 */
[----:B------:R1:W3:Y:S01]  /*109c0*/  MUFU.EX2 R99, R0 ;  /* 0x0000000000637308 */ /* 0x0002e20000000800 */
[----:B------:R-:W-:Y:S01]  /*109d0*/  HMMA.16816.F32.BF16 R24, R8, R58, R12 ;  /* 0x0000003a0818723c */ /* 0x000fe2000004180c */
[----:B------:R-:W4:Y:S06]  /*109e0*/  LDSM.16.MT88.4 R56, [R166+0x6c00] ;  /* 0x006c0000a638783b */ /* 0x000f2c0000004200 */
[----:B------:R-:W-:Y:S02]  /*109f0*/  F2FP.BF16.F32.PACK_AB R8, R216, R215 ;  /* 0x000000d7d808723e */ /* 0x000fe400000010ff */
[----:B------:R-:W-:-:S02]  /*10a00*/  F2FP.BF16.F32.PACK_AB R10, R217, R218 ;  /* 0x000000dad90a723e */ /* 0x000fc400000010ff */
        /* <DEDUP_REMOVED lines=71> */
[----:B---3--:R-:W-:Y:S01]  /*10e80*/  F2FP.BF16.F32.PACK_AB R9, R68, R69 ;  /* 0x000000454409723e */ /* 0x008fe200000010ff */
[----:B------:R-:W1:Y:S02]  /*10e90*/  LDSM.16.MT88.4 R44, [R165+0x7c00] ;  /* 0x007c0000a52c783b */ /* 0x000e640000004200 */
        /* <DEDUP_REMOVED lines=15> */
[----:B------:R-:W-:Y:S01]  /*10f90*/  FADD.FTZ R7, R203, R7 ;  /* 0x00000007cb077221 */ /* 0x000fe20000010000 */
[----:B--2---:R-:W-:-:S03]  /*10fa0*/  FADD.FTZ R0, R82, R8 ;  /* 0x0000000852007221 */ /* 0x004fc60000010000 */
[----:B------:R-:W-:Y:S01]  /*10fb0*/  FADD.FTZ R7, R204, R7 ;  /* 0x00000007cc077221 */ /* 0x000fe20000010000 */
[----:B------:R-:W-:Y:S01]  /*10fc0*/  FFMA.FTZ R8, R94, UR5, -R5 ;  /* 0x000000055e087c23 */ /* 0x000fe20008010805 */
[----:B-1----:R-:W-:Y:S01]  /*10fd0*/  F2FP.BF16.F32.PACK_AB R11, R22, R23 ;  /* 0x00000017160b723e */ /* 0x002fe200000010ff */
[----:B------:R-:W-:Y:S01]  /*10fe0*/  FADD.FTZ R0, R81, R0 ;  /* 0x0000000051007221 */ /* 0x000fe20000010000 */
[----:B------:R-:W-:Y:S01]  /*10ff0*/  FADD.FTZ R7, R207, R7 ;  /* 0x00000007cf077221 */ /* 0x000fe20000010000 */
[----:B------:R1:W-:Y:S02]  /*11000*/  MUFU.EX2 R60, R8 ;  /* 0x00000008003c7308 */ /* 0x0003e40000000800 */
[----:B------:R-:W-:Y:S01]  /*11010*/  FADD.FTZ R16, R97, R0 ;  /* 0x0000000061107221 */ /* 0x000fe20000010000 */
[----:B------:R-:W-:Y:S01]  /*11020*/  FFMA.FTZ R0, R95, UR5, -R5 ;  /* 0x000000055f007c23 */ /* 0x000fe20008010805 */
[----:B------:R-:W-:Y:S01]  /*11030*/  FADD.FTZ R7, R205, R7 ;  /* 0x00000007cd077221 */ /* 0x000fe20000010000 */
[----:B----4-:R-:W-:-:S03]  /*11040*/  FFMA.FTZ R12, R89, UR5, -R5 ;  /* 0x00000005590c7c23 */ /* 0x010fc60008010805 */
[----:B------:R2:W3:Y:S01]  /*11050*/  MUFU.EX2 R21, R0 ;  /* 0x0000000000157308 */ /* 0x0004e20000000800 */
[----:B------:R-:W-:-:S04]  /*11060*/  FADD.FTZ R7, R208, R7 ;  /* 0x00000007d0077221 */ /* 0x000fc80000010000 */
[----:B------:R-:W-:Y:S01]  /*11070*/  FADD.FTZ R7, R209, R7 ;  /* 0x00000007d1077221 */ /* 0x000fe20000010000 */
[----:B-1----:R-:W-:-:S03]  /*11080*/  F2FP.BF16.F32.PACK_AB R8, R231, R234 ;  /* 0x000000eae708723e */ /* 0x002fc600000010ff */
[----:B------:R-:W-:-:S04]  /*11090*/  FADD.FTZ R7, R211, R7 ;  /* 0x00000007d3077221 */ /* 0x000fc80000010000 */
[----:B------:R-:W-:Y:S01]  /*110a0*/  FADD.FTZ R7, R210, R7 ;  /* 0x00000007d2077221 */ /* 0x000fe20000010000 */
[C---:B------:R-:W-:Y:S01]  /*110b0*/  HMMA.16816.F32.BF16 R32, R8.reuse, R58, R32 ;  /* 0x0000003a0820723c */ /* 0x040fe20000041820 */
[----:B--2---:R-:W-:Y:S01]  /*110c0*/  FADD.FTZ R0, R107, R16 ;  /* 0x000000106b007221 */ /* 0x004fe20000010000 */
[----:B------:R1:W-:Y:S01]  /*110d0*/  MUFU.EX2 R58, R12 ;  /* 0x0000000c003a7308 */ /* 0x0003e20000000800 */
[----:B------:R-:W-:Y:S02]  /*110e0*/  FADD.FTZ R7, R212, R7 ;  /* 0x00000007d4077221 */ /* 0x000fe40000010000 */
[----:B------:R-:W-:Y:S01]  /*110f0*/  FADD.FTZ R0, R108, R0 ;  /* 0x000000006c007221 */ /* 0x000fe20000010000 */
[C---:B------:R-:W-:Y:S03]  /*11100*/  HMMA.16816.F32.BF16 R36, R8.reuse, R56, R36 ;  /* 0x000000380824723c */ /* 0x040fe60000041824 */
[----:B------:R-:W-:Y:S01]  /*11110*/  FADD.FTZ R0, R110, R0 ;  /* 0x000000006e007221 */ /* 0x000fe20000010000 */
[----:B------:R2:W4:Y:S02]  /*11120*/  MUFU.EX2 R59, R13 ;  /* 0x0000000d003b7308 */ /* 0x0005240000000800 */
[----:B------:R-:W-:Y:S01]  /*11130*/  HMMA.16816.F32.BF16 R16, R8, R50, R24 ;  /* 0x000000320810723c */ /* 0x000fe20000041818 */
[----:B------:R-:W-:-:S04]  /*11140*/  FADD.FTZ R0, R117, R0 ;  /* 0x0000000075007221 */ /* 0x000fc80000010000 */
[----:B------:R-:W-:Y:S01]  /*11150*/  FADD.FTZ R0, R123, R0 ;  /* 0x000000007b007221 */ /* 0x000fe20000010000 */
[----:B------:R-:W-:Y:S01]  /*11160*/  HMMA.16816.F32.BF16 R28, R8, R48, R28 ;  /* 0x00000030081c723c */ /* 0x000fe2000004181c */
[--C-:B-1----:R-:W-:Y:S02]  /*11170*/  FFMA.FTZ R12, R90, UR5, -R5.reuse ;  /* 0x000000055a0c7c23 */ /* 0x102fe40008010805 */
[----:B------:R-:W-:Y:S02]  /*11180*/  FADD.FTZ R0, R124, R0 ;  /* 0x000000007c007221 */ /* 0x000fe40000010000 */
[----:B------:R1:W5:Y:S02]  /*11190*/  MUFU.EX2 R57, R12 ;  /* 0x0000000c00397308 */ /* 0x0003640000000800 */
[----:B------:R-:W-:Y:S01]  /*111a0*/  FADD.FTZ R0, R125, R0 ;  /* 0x000000007d007221 */ /* 0x000fe20000010000 */
[----:B------:R-:W-:Y:S01]  /*111b0*/  F2FP.BF16.F32.PACK_AB R8, R239, R237 ;  /* 0x000000edef08723e */ /* 0x000fe200000010ff */
[----:B--2---:R-:W-:Y:S01]  /*111c0*/  FFMA.FTZ R13, R155, UR5, -R5 ;  /* 0x000000059b0d7c23 */ /* 0x004fe20008010805 */
[----:B---3--:R-:W-:Y:S01]  /*111d0*/  F2FP.BF16.F32.PACK_AB R9, R21, R60 ;  /* 0x0000003c1509723e */ /* 0x008fe200000010ff */
[----:B------:R-:W-:Y:S01]  /*111e0*/  FADD.FTZ R0, R122, R0 ;  /* 0x000000007a007221 */ /* 0x000fe20000010000 */
[----:B------:R-:W-:Y:S01]  /*111f0*/  F2FP.BF16.F32.PACK_AB R10, R240, R238 ;  /* 0x000000eef00a723e */ /* 0x000fe200000010ff */
[----:B------:R2:W-:Y:S01]  /*11200*/  MUFU.EX2 R52, R13 ;  /* 0x0000000d00347308 */ /* 0x0005e20000000800 */
[----:B------:R-:W-:Y:S01]  /*11210*/  F2FP.BF16.F32.PACK_AB R11, R14, R15 ;  /* 0x0000000f0e0b723e */ /* 0x000fe200000010ff */
[----:B------:R-:W-:Y:S01]  /*11220*/  FADD.FTZ R0, R121, R0 ;  /* 0x0000000079007221 */ /* 0x000fe20000010000 */
[----:B----4-:R-:W-:-:S03]  /*11230*/  F2FP.BF16.F32.PACK_AB R144, R59, R61 ;  /* 0x0000003d3b90723e */ /* 0x010fc600000010ff */
[----:B------:R-:W-:Y:S02]  /*11240*/  FADD.FTZ R0, R119, R0 ;  /* 0x0000000077007221 */ /* 0x000fe40000010000 */
[C---:B------:R-:W-:Y:S01]  /*11250*/  HMMA.16816.F32.BF16 R24, R8.reuse, R44, R36 ;  /* 0x0000002c0818723c */ /* 0x040fe20000041824 */
[----:B-1----:R-:W-:Y:S01]  /*11260*/  FFMA.FTZ R12, R91, UR5, -R5 ;  /* 0x000000055b0c7c23 */ /* 0x002fe20008010805 */
[----:B------:R-:W-:Y:S01]  /*11270*/  FADD.FTZ R0, R118, R0 ;  /* 0x0000000076007221 */ /* 0x000fe20000010000 */
[----:B------:R-:W1:Y:S02]  /*11280*/  LDSM.16.MT88.4 R36, [R166+0x8000] ;  /* 0x00800000a624783b */ /* 0x000e640000004200 */
[----:B------:R3:W-:Y:S01]  /*11290*/  MUFU.EX2 R56, R12 ;  /* 0x0000000c00387308 */ /* 0x0007e20000000800 */
[----:B------:R-:W-:Y:S01]  /*112a0*/  FADD.FTZ R0, R116, R0 ;  /* 0x0000000074007221 */ /* 0x000fe20000010000 */
[----:B------:R-:W-:Y:S01]  /*112b0*/  HMMA.16816.F32.BF16 R32, R8, R46, R32 ;  /* 0x0000002e0820723c */ /* 0x000fe20000041820 */
[----:B--2---:R-:W-:-:S02]  /*112c0*/  FFMA.FTZ R13, R120, UR5, -R6 ;  /* 0x00000005780d7c23 */ /* 0x004fc40008010806 */
[----:B------:R-:W-:-:S03]  /*112d0*/  FADD.FTZ R0, R111, R0 ;  /* 0x000000006f007221 */ /* 0x000fc60000010000 */
[C---:B-----5:R-:W-:Y:S01]  /*112e0*/  HMMA.16816.F32.BF16 R28, R8.reuse, R40, R28 ;  /* 0x00000028081c723c */ /* 0x060fe2000004181c */
[----:B------:R-:W-:Y:S01]  /*112f0*/  FADD.FTZ R0, R109, R0 ;  /* 0x000000006d007221 */ /* 0x000fe20000010000 */
[----:B------:R-:W-:Y:S04]  /*11300*/  MUFU.EX2 R245, R13 ;  /* 0x0000000d00f57308 */ /* 0x000fe80000000800 */
[----:B------:R-:W-:Y:S01]  /*11310*/  HMMA.16816.F32.BF16 R16, R8, R42, R16 ;  /* 0x0000002a0810723c */ /* 0x000fe20000041810 */
[----:B------:R-:W2:Y:S01]  /*11320*/  LDSM.16.MT88.4 R40, [R165+0x8400] ;  /* 0x00840000a528783b */ /* 0x000ea20000004200 */
[----:B---3--:R-:W-:-:S04]  /*11330*/  FFMA.FTZ R12, R154, UR5, -R5 ;  /* 0x000000059a0c7c23 */ /* 0x008fc80008010805 */
[----:B------:R3:W4:Y:S01]  /*11340*/  MUFU.EX2 R53, R12 ;  /* 0x0000000c00357308 */ /* 0x0007220000000800 */
[----:B------:R-:W-:Y:S02]  /*11350*/  F2FP.BF16.F32.PACK_AB R8, R246, R241 ;  /* 0x000000f1f608723e */ /* 0x000fe400000010ff */
[----:B------:R-:W-:Y:S02]  /*11360*/  F2FP.BF16.F32.PACK_AB R9, R57, R58 ;  /* 0x0000003a3909723e */ /* 0x000fe400000010ff */
[----:B------:R-:W-:Y:S01]  /*11370*/  F2FP.BF16.F32.PACK_AB R10, R248, R242 ;  /* 0x000000f2f80a723e */ /* 0x000fe200000010ff */
[----:B---3--:R-:W-:Y:S01]  /*11380*/  FADD.FTZ R12, R214, R7 ;  /* 0x00000007d60c7221 */ /* 0x008fe20000010000 */
[----:B------:R-:W-:Y:S01]  /*11390*/  FADD.FTZ R7, R104, R0 ;  /* 0x0000000068077221 */ /* 0x000fe20000010000 */
[----:B------:R-:W-:Y:S01]  /*113a0*/  FFMA.FTZ R0, R158, UR5, -R5 ;  /* 0x000000059e007c23 */ /* 0x000fe20008010805 */
[----:B----4-:R-:W-:Y:S01]  /*113b0*/  F2FP.BF16.F32.PACK_AB R11, R53, R56 ;  /* 0x00000038350b723e */ /* 0x010fe200000010ff */
[----:B------:R-:W-:Y:S01]  /*113c0*/  FADD.FTZ R12, R213, R12 ;  /* 0x0000000cd50c7221 */ /* 0x000fe20000010000 */
[----:B------:R-:W-:Y:S01]  /*113d0*/  FADD.FTZ R7, R106, R7 ;  /* 0x000000076a077221 */ /* 0x000fe20000010000 */
[----:B------:R3:W4:Y:S02]  /*113e0*/  MUFU.EX2 R50, R0 ;  /* 0x0000000000327308 */ /* 0x0007240000000800 */
[----:B------:R-:W-:-:S02]  /*113f0*/  FADD.FTZ R12, R215, R12 ;  /* 0x0000000cd70c7221 */ /* 0x000fc40000010000 */
[C---:B------:R-:W-:Y:S06]  /*11400*/  HMMA.16816.F32.BF16 R24, R8.reuse, R136, R24 ;  /* 0x000000880818723c */ /* 0x040fec0000041818 */
[C---:B------:R-:W-:Y:S01]  /*11410*/  HMMA.16816.F32.BF16 R136, R8.reuse, R138, R32 ;  /* 0x0000008a0888723c */ /* 0x040fe20000041820 */
[----:B------:R-:W5:Y:S05]  /*11420*/  LDSM.16.MT88.4 R32, [R166+0x8400] ;  /* 0x00840000a620783b */ /* 0x000f6a0000004200 */
[----:B-1----:R-:W-:Y:S01]  /*11430*/  HMMA.16816.F32.BF16 R28, R8, R36, R28 ;  /* 0x00000024081c723c */ /* 0x002fe2000004181c */
[----:B---3--:R-:W-:Y:S01]  /*11440*/  FADD.FTZ R0, R105, R7 ;  /* 0x0000000769007221 */ /* 0x008fe20000010000 */
        /* <DEDUP_REMOVED lines=8> */
[----:B------:R-:W3:Y:S02]  /*114d0*/  LDSM.16.MT88.4 R36, [R165+0x8800] ;  /* 0x00880000a524783b */ /* 0x000ee40000004200 */
[----:B------:R-:W-:Y:S01]  /*114e0*/  FADD.FTZ R0, R96, R0 ;  /* 0x0000000060007221 */ /* 0x000fe20000010000 */
[----:B------:R-:W-:Y:S01]  /*114f0*/  FADD.FTZ R7, R220, R7 ;  /* 0x00000007dc077221 */ /* 0x000fe20000010000 */
[----:B------:R-:W-:-:S02]  /*11500*/  F2FP.BF16.F32.PACK_AB R8, R252, R250 ;  /* 0x000000fafc08723e */ /* 0x000fc400000010ff */
[----:B------:R-:W-:Y:S01]  /*11510*/  FADD.FTZ R0, R83, R0 ;  /* 0x0000000053007221 */ /* 0x000fe20000010000 */
[----:B------:R-:W-:Y:S01]  /*11520*/  FADD.FTZ R7, R219, R7 ;  /* 0x00000007db077221 */ /* 0x000fe20000010000 */
[----:B----4-:R-:W-:Y:S02]  /*11530*/  F2FP.BF16.F32.PACK_AB R9, R52, R50 ;  /* 0x000000323409723e */ /* 0x010fe400000010ff */
[----:B------:R-:W-:Y:S01]  /*11540*/  FADD.FTZ R0, R80, R0 ;  /* 0x0000000050007221 */ /* 0x000fe20000010000 */
[----:B------:R-:W-:Y:S01]  /*11550*/  FADD.FTZ R7, R221, R7 ;  /* 0x00000007dd077221 */ /* 0x000fe20000010000 */
[----:B------:R-:W-:Y:S01]  /*11560*/  F2FP.BF16.F32.PACK_AB R10, R135, R251 ;  /* 0x000000fb870a723e */ /* 0x000fe200000010ff */
[----:B-1----:R-:W-:Y:S01]  /*11570*/  FFMA.FTZ R12, R87, UR5, -R5 ;  /* 0x00000005570c7c23 */ /* 0x002fe20008010805 */
[----:B------:R-:W-:Y:S01]  /*11580*/  FADD.FTZ R0, R79, R0 ;  /* 0x000000004f007221 */ /* 0x000fe20000010000 */
[----:B------:R-:W-:Y:S02]  /*11590*/  FADD.FTZ R7, R222, R7 ;  /* 0x00000007de077221 */ /* 0x000fe40000010000 */
[----:B------:R1:W4:Y:S01]  /*115a0*/  MUFU.EX2 R48, R12 ;  /* 0x0000000c00307308 */ /* 0x0003220000000800 */
[----:B------:R-:W-:Y:S01]  /*115b0*/  FADD.FTZ R0, R78, R0 ;  /* 0x000000004e007221 */ /* 0x000fe20000010000 */
[----:B------:R-:W-:-:S03]  /*115c0*/  FADD.FTZ R7, R223, R7 ;  /* 0x00000007df077221 */ /* 0x000fc60000010000 */
        /* <DEDUP_REMOVED lines=8> */
[----:B-1----:R-:W-:Y:S01]  /*11650*/  FFMA.FTZ R12, R86, UR5, -R6 ;  /* 0x00000005560c7c23 */ /* 0x002fe20008010806 */
[----:B----4-:R-:W-:Y:S01]  /*11660*/  F2FP.BF16.F32.PACK_AB R11, R48, R49 ;  /* 0x00000031300b723e */ /* 0x010fe200000010ff */
[----:B------:R-:W-:Y:S01]  /*11670*/  FADD.FTZ R0, R73, R0 ;  /* 0x0000000049007221 */ /* 0x000fe20000010000 */
[----:B------:R-:W-:Y:S01]  /*11680*/  FADD.FTZ R7, R227, R7 ;  /* 0x00000007e3077221 */ /* 0x000fe20000010000 */
[----:B------:R1:W4:Y:S02]  /*11690*/  MUFU.EX2 R51, R12 ;  /* 0x0000000c00337308 */ /* 0x0003240000000800 */
[----:B------:R-:W-:Y:S01]  /*116a0*/  FADD.FTZ R0, R72, R0 ;  /* 0x0000000048007221 */ /* 0x000fe20000010000 */
[----:B------:R-:W-:Y:S01]  /*116b0*/  FADD.FTZ R7, R230, R7 ;  /* 0x00000007e6077221 */ /* 0x000fe20000010000 */
[----:B--2---:R-:W-:Y:S02]  /*116c0*/  HMMA.16816.F32.BF16 R24, R8, R40, R24 ;  /* 0x000000280818723c */ /* 0x004fe40000041818 */
[----:B------:R-:W-:Y:S01]  /*116d0*/  FADD.FTZ R0, R71, R0 ;  /* 0x0000000047007221 */ /* 0x000fe20000010000 */
[----:B------:R-:W-:-:S03]  /*116e0*/  FADD.FTZ R6, R229, R7 ;  /* 0x00000007e5067221 */ /* 0x000fc60000010000 */
[----:B------:R-:W-:Y:S01]  /*116f0*/  FADD.FTZ R0, R70, R0 ;  /* 0x0000000046007221 */ /* 0x000fe20000010000 */
[----:B------:R-:W-:Y:S01]  /*11700*/  FADD.FTZ R6, R234, R6 ;  /* 0x00000006ea067221 */ /* 0x000fe20000010000 */
[C---:B------:R-:W-:Y:S01]  /*11710*/  HMMA.16816.F32.BF16 R136, R8.reuse, R42, R136 ;  /* 0x0000002a0888723c */ /* 0x040fe20000041888 */
[----:B------:R-:W2:Y:S01]  /*11720*/  LDSM.16.MT88.4 R40, [R166+0x8800] ;  /* 0x00880000a628783b */ /* 0x000ea20000004200 */
[----:B------:R-:W-:Y:S01]  /*11730*/  FADD.FTZ R0, R69, R0 ;  /* 0x0000000045007221 */ /* 0x000fe20000010000 */
[----:B------:R-:W-:Y:S01]  /*11740*/  FADD.FTZ R7, R231, R6 ;  /* 0x00000006e7077221 */ /* 0x000fe20000010000 */
[--C-:B-1----:R-:W-:Y:S02]  /*11750*/  FFMA.FTZ R12, R160, UR5, -R5.reuse ;  /* 0x00000005a00c7c23 */ /* 0x102fe40008010805 */
[----:B------:R-:W-:Y:S01]  /*11760*/  FADD.FTZ R6, R68, R0 ;  /* 0x0000000044067221 */ /* 0x000fe20000010000 */
[----:B------:R-:W-:Y:S01]  /*11770*/  FFMA.FTZ R0, R187, UR5, -R5 ;  /* 0x00000005bb007c23 */ /* 0x000fe20008010805 */
[----:B------:R-:W-:Y:S01]  /*11780*/  FADD.FTZ R7, R235, R7 ;  /* 0x00000007eb077221 */ /* 0x000fe20000010000 */
[----:B------:R1:W-:Y:S01]  /*11790*/  MUFU.EX2 R47, R12 ;  /* 0x0000000c002f7308 */ /* 0x0003e20000000800 */
[----:B------:R-:W-:Y:S01]  /*117a0*/  FADD.FTZ R6, R23, R6 ;  /* 0x0000000617067221 */ /* 0x000fe20000010000 */
[----:B-----5:R-:W-:Y:S01]  /*117b0*/  HMMA.16816.F32.BF16 R148, R8, R32, R28 ;  /* 0x000000200894723c */ /* 0x020fe2000004181c */
[----:B------:R-:W-:Y:S01]  /*117c0*/  FADD.FTZ R7, R236, R7 ;  /* 0x00000007ec077221 */ /* 0x000fe20000010000 */
[----:B------:R-:W5:Y:S01]  /*117d0*/  LDSM.16.MT88.4 R28, [R165+0x8c00] ;  /* 0x008c0000a51c783b */ /* 0x000f620000004200 */
[----:B----4-:R-:W-:-:S03]  /*117e0*/  F2FP.BF16.F32.PACK_AB R146, R245, R51 ;  /* 0x00000033f592723e */ /* 0x010fc600000010ff */
[----:B------:R4:W-:Y:S01]  /*117f0*/  MUFU.EX2 R23, R0 ;  /* 0x0000000000177308 */ /* 0x0009e20000000800 */
[----:B------:R-:W-:Y:S07]  /*11800*/  HMMA.16816.F32.BF16 R16, R8, R34, R16 ;  /* 0x000000220810723c */ /* 0x000fee0000041810 */
[----:B------:R-:W-:Y:S01]  /*11810*/  F2FP.BF16.F32.PACK_AB R8, R130, R131 ;  /* 0x000000838208723e */ /* 0x000fe200000010ff */
[----:B-1----:R-:W-:Y:S01]  /*11820*/  FFMA.FTZ R12, R161, UR5, -R5 ;  /* 0x00000005a10c7c23 */ /* 0x002fe20008010805 */
[----:B------:R-:W-:-:S03]  /*11830*/  F2FP.BF16.F32.PACK_AB R10, R128, R129 ;  /* 0x00000081800a723e */ /* 0x000fc600000010ff */
[----:B------:R1:W3:Y:S01]  /*11840*/  MUFU.EX2 R46, R12 ;  /* 0x0000000c002e7308 */ /* 0x0002e20000000800 */
[----:B----4-:R-:W-:Y:S01]  /*11850*/  FADD.FTZ R0, R22, R6 ;  /* 0x0000000616007221 */ /* 0x010fe20000010000 */
[----:B------:R-:W-:Y:S01]  /*11860*/  FADD.FTZ R6, R237, R7 ;  /* 0x00000007ed067221 */ /* 0x000fe20000010000 */
[----:B------:R-:W-:Y:S02]  /*11870*/  FFMA.FTZ R7, R190, UR5, -R5 ;  /* 0x00000005be077c23 */ /* 0x000fe40008010805 */
[----:B------:R-:W-:Y:S01]  /*11880*/  FADD.FTZ R0, R60, R0 ;  /* 0x000000003c007221 */ /* 0x000fe20000010000 */
[----:B------:R-:W-:-:S03]  /*11890*/  FADD.FTZ R6, R239, R6 ;  /* 0x00000006ef067221 */ /* 0x000fc60000010000 */
[----:B------:R-:W-:Y:S01]  /*118a0*/  FADD.FTZ R0, R21, R0 ;  /* 0x0000000015007221 */ /* 0x000fe20000010000 */
[----:B------:R-:W-:Y:S01]  /*118b0*/  FADD.FTZ R6, R238, R6 ;  /* 0x00000006ee067221 */ /* 0x000fe20000010000 */
[----:B------:R4:W-:Y:S02]  /*118c0*/  MUFU.EX2 R21, R7 ;  /* 0x0000000700157308 */ /* 0x0009e40000000800 */
[----:B------:R-:W-:Y:S01]  /*118d0*/  FADD.FTZ R0, R15, R0 ;  /* 0x000000000f007221 */ /* 0x000fe20000010000 */
[----:B-1----:R-:W-:Y:S01]  /*118e0*/  FFMA.FTZ R12, R162, UR5, -R5 ;  /* 0x00000005a20c7c23 */ /* 0x002fe20008010805 */
[----:B---3--:R-:W-:Y:S02]  /*118f0*/  F2FP.BF16.F32.PACK_AB R9, R46, R47 ;  /* 0x0000002f2e09723e */ /* 0x008fe400000010ff */
[----:B------:R-:W-:Y:S02]  /*11900*/  FADD.FTZ R0, R14, R0 ;  /* 0x000000000e007221 */ /* 0x000fe40000010000 */
[----:B------:R1:W-:Y:S02]  /*11910*/  MUFU.EX2 R45, R12 ;  /* 0x0000000c002d7308 */ /* 0x0003e40000000800 */
[----:B------:R-:W-:-:S04]  /*11920*/  FADD.FTZ R0, R58, R0 ;  /* 0x000000003a007221 */ /* 0x000fc80000010000 */
[----:B------:R-:W-:Y:S01]  /*11930*/  FADD.FTZ R0, R57, R0 ;  /* 0x0000000039007221 */ /* 0x000fe20000010000 */
[----:B----4-:R-:W-:-:S03]  /*11940*/  FFMA.FTZ R7, R191, UR5, -R5 ;  /* 0x00000005bf077c23 */ /* 0x010fc60008010805 */
[----:B------:R-:W-:-:S04]  /*11950*/  FADD.FTZ R0, R56, R0 ;  /* 0x0000000038007221 */ /* 0x000fc80000010000 */
[----:B------:R-:W-:Y:S01]  /*11960*/  FADD.FTZ R0, R53, R0 ;  /* 0x0000000035007221 */ /* 0x000fe20000010000 */
[----:B------:R-:W3:Y:S01]  /*11970*/  MUFU.EX2 R7, R7 ;  /* 0x0000000700077308 */ /* 0x000ee20000000800 */
[----:B-1----:R-:W-:Y:S02]  /*11980*/  FFMA.FTZ R12, R163, UR5, -R5 ;  /* 0x00000005a30c7c23 */ /* 0x002fe40008010805 */
[----:B------:R-:W-:-:S04]  /*11990*/  FADD.FTZ R0, R50, R0 ;  /* 0x0000000032007221 */ /* 0x000fc80000010000 */
[----:B------:R-:W-:Y:S01]  /*119a0*/  FADD.FTZ R0, R52, R0 ;  /* 0x0000000034007221 */ /* 0x000fe20000010000 */
[----:B------:R1:W4:Y:S03]  /*119b0*/  MUFU.EX2 R44, R12 ;  /* 0x0000000c002c7308 */ /* 0x0003260000000800 */
[----:B------:R-:W-:-:S04]  /*119c0*/  FADD.FTZ R0, R49, R0 ;  /* 0x0000000031007221 */ /* 0x000fc80000010000 */
[----:B------:R-:W-:Y:S01]  /*119d0*/  FADD.FTZ R0, R48, R0 ;  /* 0x0000000030007221 */ /* 0x000fe20000010000 */
[----:B---3--:R-:W-:-:S03]  /*119e0*/  F2FP.BF16.F32.PACK_AB R147, R7, R21 ;  /* 0x000000150793723e */ /* 0x008fc600000010ff */
[----:B------:R-:W-:-:S04]  /*119f0*/  FADD.FTZ R0, R47, R0 ;  /* 0x000000002f007221 */ /* 0x000fc80000010000 */
[----:B------:R-:W-:Y:S01]  /*11a00*/  FADD.FTZ R0, R46, R0 ;  /* 0x000000002e007221 */ /* 0x000fe20000010000 */
[----:B-1----:R-:W-:Y:S01]  /*11a10*/  FFMA.FTZ R12, R186, UR5, -R5 ;  /* 0x00000005ba0c7c23 */ /* 0x002fe20008010805 */
[----:B------:R-:W-:Y:S01]  /*11a20*/  FADD.FTZ R5, R240, R6 ;  /* 0x00000006f0057221 */ /* 0x000fe20000010000 */
[C---:B----4-:R-:W-:Y:S01]  /*11a30*/  F2FP.BF16.F32.PACK_AB R11, R44.reuse, R45 ;  /* 0x0000002d2c0b723e */ /* 0x050fe200000010ff */
[----:B------:R-:W-:Y:S01]  /*11a40*/  FADD.FTZ R0, R45, R0 ;  /* 0x000000002d007221 */ /* 0x000fe20000010000 */
[----:B------:R1:W3:Y:S01]  /*11a50*/  MUFU.EX2 R22, R12 ;  /* 0x0000000c00167308 */ /* 0x0002e20000000800 */
[----:B------:R-:W-:Y:S02]  /*11a60*/  FADD.FTZ R5, R241, R5 ;  /* 0x00000005f1057221 */ /* 0x000fe40000010000 */
[----:B------:R-:W-:Y:S02]  /*11a70*/  FADD.FTZ R0, R44, R0 ;  /* 0x000000002c007221 */ /* 0x000fe40000010000 */
[----:B------:R-:W-:Y:S01]  /*11a80*/  FADD.FTZ R5, R246, R5 ;  /* 0x00000005f6057221 */ /* 0x000fe20000010000 */
[----:B------:R-:W-:Y:S01]  /*11a90*/  HMMA.16816.F32.BF16 R140, R8, R36, R24 ;  /* 0x00000024088c723c */ /* 0x000fe20000041818 */
[----:B------:R-:W-:-:S02]  /*11aa0*/  FADD.FTZ R0, R23, R0 ;  /* 0x0000000017007221 */ /* 0x000fc40000010000 */
[----:B------:R-:W-:-:S03]  /*11ab0*/  FADD.FTZ R5, R242, R5 ;  /* 0x00000005f2057221 */ /* 0x000fc60000010000 */
[C---:B------:R-:W-:Y:S01]  /*11ac0*/  HMMA.16816.F32.BF16 R136, R8.reuse, R38, R136 ;  /* 0x000000260888723c */ /* 0x040fe20000041888 */
[----:B------:R-:W-:Y:S01]  /*11ad0*/  FADD.FTZ R5, R248, R5 ;  /* 0x00000005f8057221 */ /* 0x000fe20000010000 */
[----:B-1----:R-:W1:Y:S03]  /*11ae0*/  LDSM.16.MT88.4 R12, [R166+0x8c00] ;  /* 0x008c0000a60c783b */ /* 0x002e660000004200 */
[----:B------:R-:W-:Y:S01]  /*11af0*/  FADD.FTZ R5, R250, R5 ;  /* 0x00000005fa057221 */ /* 0x000fe20000010000 */
[----:B--2---:R-:W-:Y:S01]  /*11b00*/  HMMA.16816.F32.BF16 R148, R8, R40, R148 ;  /* 0x000000280894723c */ /* 0x004fe20000041894 */
[C---:B---3--:R-:W-:Y:S01]  /*11b10*/  F2FP.BF16.F32.PACK_AB R145, R22.reuse, R23 ;  /* 0x000000171691723e */ /* 0x048fe200000010ff */
[----:B------:R-:W-:Y:S01]  /*11b20*/  FADD.FTZ R0, R22, R0 ;  /* 0x0000000016007221 */ /* 0x000fe20000010000 */
[----:B------:R-:W-:-:S03]  /*11b30*/  FADD.FTZ R5, R252, R5 ;  /* 0x00000005fc057221 */ /* 0x000fc60000010000 */
[----:B------:R-:W-:Y:S01]  /*11b40*/  HMMA.16816.F32.BF16 R16, R8, R42, R16 ;  /* 0x0000002a0810723c */ /* 0x000fe20000041810 */
[----:B------:R-:W-:Y:S01]  /*11b50*/  FADD.FTZ R5, R251, R5 ;  /* 0x00000005fb057221 */ /* 0x000fe20000010000 */
[----:B------:R-:W-:-:S03]  /*11b60*/  FADD.FTZ R0, R21, R0 ;  /* 0x0000000015007221 */ /* 0x000fc60000010000 */
[----:B------:R-:W-:Y:S01]  /*11b70*/  FADD.FTZ R5, R135, R5 ;  /* 0x0000000587057221 */ /* 0x000fe20000010000 */
[----:B-----5:R-:W-:Y:S01]  /*11b80*/  HMMA.16816.F32.BF16 R140, R144, R28, R140 ;  /* 0x0000001c908c723c */ /* 0x020fe2000004188c */
[----:B------:R-:W-:Y:S02]  /*11b90*/  FADD.FTZ R246, R7, R0 ;  /* 0x0000000007f67221 */ /* 0x000fe40000010000 */
[----:B------:R-:W-:-:S03]  /*11ba0*/  FADD.FTZ R5, R131, R5 ;  /* 0x0000000583057221 */ /* 0x000fc60000010000 */
[----:B------:R-:W-:Y:S01]  /*11bb0*/  HMMA.16816.F32.BF16 R136, R144, R30, R136 ;  /* 0x0000001e9088723c */ /* 0x000fe20000041888 */
[----:B------:R-:W-:-:S04]  /*11bc0*/  FADD.FTZ R5, R130, R5 ;  /* 0x0000000582057221 */ /* 0x000fc80000010000 */
[----:B------:R-:W-:-:S04]  /*11bd0*/  FADD.FTZ R5, R129, R5 ;  /* 0x0000000581057221 */ /* 0x000fc80000010000 */
[----:B------:R-:W-:-:S04]  /*11be0*/  FADD.FTZ R5, R128, R5 ;  /* 0x0000000580057221 */ /* 0x000fc80000010000 */
[----:B------:R-:W-:-:S04]  /*11bf0*/  FADD.FTZ R5, R61, R5 ;  /* 0x000000053d057221 */ /* 0x000fc80000010000 */
[----:B------:R-:W-:Y:S01]  /*11c00*/  FADD.FTZ R5, R59, R5 ;  /* 0x000000053b057221 */ /* 0x000fe20000010000 */
[----:B-1----:R-:W-:Y:S03]  /*11c10*/  HMMA.16816.F32.BF16 R148, R144, R12, R148 ;  /* 0x0000000c9094723c */ /* 0x002fe60000041894 */
[----:B------:R-:W-:-:S04]  /*11c20*/  FADD.FTZ R5, R51, R5 ;  /* 0x0000000533057221 */ /* 0x000fc80000010000 */
[----:B------:R-:W-:Y:S01]  /*11c30*/  FADD.FTZ R245, R245, R5 ;  /* 0x00000005f5f57221 */ /* 0x000fe20000010000 */
[----:B------:R-:W-:Y:S01]  /*11c40*/  HMMA.16816.F32.BF16 R144, R144, R14, R16 ;  /* 0x0000000e9090723c */ /* 0x000fe20000041810 */
        /* <DEDUP_REMOVED lines=70> */
.L_x_1103:
[----:B------:R-:W1:Y:S02]  /*120b0*/  LDC R0, c[0x0][0x250] ;  /* 0x00009400ff007b82 */ /* 0x000e640000000800 */
[----:B-1----:R-:W-:-:S05]  /*120c0*/  IMAD.SHL.U32 R5, R0, 0x100, RZ ;  /* 0x0000010000057824 */ /* 0x002fca00078e00ff */
[----:B------:R-:W-:-:S04]  /*120d0*/  IADD3 R5, -R5, RZ, RZ ;  /* 0x000000ff05057210 */ /* 0x000fc80007ffe1ff */
[----:B------:R-:W-:-:S07]  /*120e0*/  SHF.R.S32.HI R6, RZ, 0x1f, R5 ;  /* 0x0000001fff067819 */ /* 0x000fce0000011405 */
.L_x_1104:
[----:B------:R-:W-:Y:S01]  /*120f0*/  ULDC UR4, c[0x0][0x2d0] ;  /* 0x0000b40000047ab9 */ /* 0x000fe20000000800 */
[C---:B------:R-:W-:Y:S01]  /*12100*/  LEA R54, P1, R5.reuse, R54, 0x1 ;  /* 0x0000003605367211 */ /* 0x040fe200078208ff */
[----:B------:R-:W1:Y:S01]  /*12110*/  S2R R52, SR_TID.X ;  /* 0x0000000000347919 */ /* 0x000e620000002100 */
[----:B------:R-:W-:Y:S01]  /*12120*/  ISETP.GE.AND P0, PT, R132, UR4, PT ;  /* 0x0000000484007c0c */ /* 0x000fe2000bf06270 */
[----:B------:R-:W-:Y:S01]  /*12130*/  ULDC UR4, c[0x0][0x39c] ;  /* 0x0000e70000047ab9 */ /* 0x000fe20000000800 */
[----:B------:R-:W-:-:S11]  /*12140*/  LEA.HI.X R55, R5, R55, R6, 0x1, P1 ;  /* 0x0000003705377211 */ /* 0x000fd600008f0c06 */
[----:B------:R-:W2:Y:S01]  /*12150*/  @!P0 LDC R14, c[0x0][0x254] ;  /* 0x00009500ff0e8b82 */ /* 0x000ea20000000800 */
[----:B------:R-:W-:Y:S01]  /*12160*/  @!P0 IADD3 R7, P2, P1, R5, UR19, R152 ;  /* 0x0000001305078c10 */ /* 0x000fe2000f95e098 */
[----:B------:R-:W-:Y:S01]  /*12170*/  @!P0 IMAD.MOV.U32 R8, RZ, RZ, R54 ;  /* 0x000000ffff088224 */ /* 0x000fe200078e0036 */
[----:B------:R-:W-:Y:S01]  /*12180*/  @P0 STS [R185+0x5000], RZ ;  /* 0x005000ffb9000388 */ /* 0x000fe20000000800 */
[----:B------:R-:W-:Y:S01]  /*12190*/  @!P0 IMAD.MOV.U32 R9, RZ, RZ, R55 ;  /* 0x000000ffff098224 */ /* 0x000fe200078e0037 */
[----:B------:R-:W-:Y:S01]  /*121a0*/  @!P0 IADD3.X R10, R6, UR18, R157, P2, P1 ;  /* 0x00000012060a8c10 */ /* 0x000fe200097e249d */
[----:B------:R-:W-:Y:S01]  /*121b0*/  @!P0 IMAD.MOV.U32 R156, RZ, RZ, R152 ;  /* 0x000000ffff9c8224 */ /* 0x000fe200078e0098 */
[C---:B------:R-:W-:Y:S01]  /*121c0*/  @!P0 LEA R12, P2, R7.reuse, UR10, 0x1 ;  /* 0x0000000a070c8c11 */ /* 0x040fe2000f8408ff */
[----:B------:R-:W3:Y:S01]  /*121d0*/  @!P0 LDC R15, c[0x0][0x254] ;  /* 0x00009500ff0f8b82 */ /* 0x000ee20000000800 */
[----:B------:R-:W-:Y:S01]  /*121e0*/  @!P0 LEA R11, P1, R0, R152, 0x6 ;  /* 0x00000098000b8211 */ /* 0x000fe200078230ff */
[----:B------:R-:W-:Y:S01]  /*121f0*/  @P0 STS [R185+0x5004], RZ ;  /* 0x005004ffb9000388 */ /* 0x000fe20000000800 */
[----:B------:R-:W-:-:S02]  /*12200*/  @!P0 LEA.HI.X R13, R7, UR11, R10, 0x1, P2 ;  /* 0x0000000b070d8c11 */ /* 0x000fc400090f0c0a */
[----:B------:R-:W-:Y:S01]  /*12210*/  @!P0 IADD3 R7, P2, R5, R11, RZ ;  /* 0x0000000b05078210 */ /* 0x000fe20007f5e0ff */
[----:B------:R-:W-:Y:S02]  /*12220*/  @P0 STS.64 [R185+0x5008], RZ ;  /* 0x005008ffb9000388 */ /* 0x000fe40000000a00 */
[----:B------:R-:W4:Y:S02]  /*12230*/  @!P0 LDC R21, c[0x0][0x254] ;  /* 0x00009500ff158b82 */ /* 0x000f240000000800 */
[----:B------:R-:W-:Y:S01]  /*12240*/  @!PT LDS RZ, [RZ] ;  /* 0x00000000fffff984 */ /* 0x000fe20000000800 */
[----:B------:R-:W-:Y:S01]  /*12250*/  @!PT LDS RZ, [RZ] ;  /* 0x00000000fffff984 */ /* 0x000fe20000000800 */
[----:B------:R-:W-:Y:S01]  /*12260*/  @!PT LDS RZ, [RZ] ;  /* 0x00000000fffff984 */ /* 0x000fe20000000800 */
[----:B------:R2:W-:Y:S01]  /*12270*/  @!P0 LDGSTS.E.BYPASS.LTC128B.128 [R185+0x5000], desc[UR6][R8.64] ;  /* 0x0500000008b98fae */ /* 0x0005e2000b901d46 */
[----:B-1----:R-:W-:-:S03]  /*12280*/  IMAD.SHL.U32 R52, R52, 0x2, RZ ;  /* 0x0000000234347824 */ /* 0x002fc600078e00ff */
[----:B------:R-:W-:Y:S02]  /*12290*/  @P0 STS.128 [R185+0x5800], RZ ;  /* 0x005800ffb9000388 */ /* 0x000fe40000000c00 */
[----:B------:R-:W1:Y:S01]  /*122a0*/  @!P0 LDC R19, c[0x0][0x254] ;  /* 0x00009500ff138b82 */ /* 0x000e620000000800 */
[----:B------:R-:W-:Y:S01]  /*122b0*/  LOP3.LUT R52, R52, 0x6, RZ, 0xc0, !PT ;  /* 0x0000000634347812 */ /* 0x000fe200078ec0ff */
[----:B------:R-:W-:Y:S01]  /*122c0*/  @!PT LDS RZ, [RZ] ;  /* 0x00000000fffff984 */ /* 0x000fe20000000800 */
[----:B------:R-:W-:Y:S01]  /*122d0*/  @!PT LDS RZ, [RZ] ;  /* 0x00000000fffff984 */ /* 0x000fe20000000800 */
[----:B------:R-:W-:Y:S01]  /*122e0*/  @!PT LDS RZ, [RZ] ;  /* 0x00000000fffff984 */ /* 0x000fe20000000800 */
[----:B------:R5:W-:Y:S04]  /*122f0*/  @!P0 LDGSTS.E.BYPASS.LTC128B.128 [R185+0x5800], desc[UR6][R12.64] ;  /* 0x058000000cb98fae */ /* 0x000be8000b901d46 */
[----:B------:R-:W-:Y:S02]  /*12300*/  @P0 STS.128 [R185+0x6000], RZ ;  /* 0x006000ffb9000388 */ /* 0x000fe40000000c00 */
[----:B------:R-:W4:Y:S08]  /*12310*/  @!P0 LDC R18, c[0x0][0x254] ;  /* 0x00009500ff128b82 */ /* 0x000f300000000800 */
[----:B------:R-:W4:Y:S01]  /*12320*/  @!P0 LDC R22, c[0x0][0x254] ;  /* 0x00009500ff168b82 */ /* 0x000f220000000800 */
[----:B--2---:R-:W-:Y:S01]  /*12330*/  @!P0 LEA.HI.X R8, R0, R157, R14, 0x6, P1 ;  /* 0x0000009d00088211 */ /* 0x004fe200008f340e */
[----:B---3--:R-:W-:Y:S01]  /*12340*/  @!P0 IMAD R14, R15, 0x60, RZ ;  /* 0x000000600f0e8824 */ /* 0x008fe200078e02ff */
[----:B------:R-:W-:Y:S01]  /*12350*/  @!P0 LEA R10, P1, R7, UR10, 0x1 ;  /* 0x0000000a070a8c11 */ /* 0x000fe2000f8208ff */
[----:B-1----:R-:W-:-:S02]  /*12360*/  @!P0 IMAD R19, R19, 0xa0, RZ ;  /* 0x000000a013138824 */ /* 0x002fc400078e02ff */
        /* <DEDUP_REMOVED lines=18> */
[----:B----4-:R-:W-:-:S02]  /*12490*/  @!P0 IMAD R18, R18, 0xc0, RZ ;  /* 0x000000c012128824 */ /* 0x010fc400078e02ff */
[C---:B------:R-:W-:Y:S01]  /*124a0*/  @!P0 IMAD.WIDE.U32 R8, R0.reuse, 0xe0, R8 ;  /* 0x000000e000088825 */ /* 0x040fe200078e0008 */
[----:B------:R-:W-:Y:S01]  /*124b0*/  @!P0 LEA.HI.X R7, R0, R157, R21, 0x7, P1 ;  /* 0x0000009d00078211 */ /* 0x000fe200008f3c15 */
        /* <DEDUP_REMOVED lines=47> */
[----:B------:R-:W-:Y:S04]  /*127b0*/  LDSM.16.M88.4 R28, [R167] ;  /* 0x00000000a71c783b */ /* 0x000fe80000000200 */
[----:B------:R-:W-:Y:S04]  /*127c0*/  LDSM.16.M88.4 R36, [R164+0x1400] ;  /* 0x00140000a424783b */ /* 0x000fe80000000200 */
[----:B--2---:R-:W2:Y:S04]  /*127d0*/  LDSM.16.M88.4 R8, [R169] ;  /* 0x00000000a908783b */ /* 0x004ea80000000200 */
[----:B------:R-:W4:Y:S01]  /*127e0*/  LDSM.16.M88.4 R44, [R184] ;  /* 0x00000000b82c783b */ /* 0x000f220000000200 */
[----:B---3--:R-:W-:-:S03]  /*127f0*/  IMAD.SHL.U32 R6, R243, 0x100, RZ ;  /* 0x00000100f3067824 */ /* 0x008fc600078e00ff */
[----:B------:R-:W3:Y:S04]  /*12800*/  LDSM.16.M88.4 R56, [R164+0x1800] ;  /* 0x00180000a438783b */ /* 0x000ee80000000200 */
[----:B------:R-:W5:Y:S01]  /*12810*/  LDSM.16.M88.4 R40, [R183] ;  /* 0x00000000b728783b */ /* 0x000f620000000200 */
[C---:B------:R-:W-:Y:S02]  /*12820*/  LOP3.LUT R0, R6.reuse, R52, RZ, 0xfc, !PT ;  /* 0x0000003406007212 */ /* 0x040fe400078efcff */
[----:B------:R-:W-:Y:S01]  /*12830*/  LOP3.LUT R5, R6, 0x8, R52, 0xfe, !PT ;  /* 0x0000000806057812 */ /* 0x000fe200078efe34 */
[----:B------:R-:W5:Y:S02]  /*12840*/  LDSM.16.M88.4 R48, [R164+0x1c00] ;  /* 0x001c0000a430783b */ /* 0x000f640000000200 */
[C---:B------:R-:W-:Y:S01]  /*12850*/  VIADD R7, R0.reuse, 0x1 ;  /* 0x0000000100077836 */ /* 0x040fe20000000000 */
[C---:B------:R-:W-:Y:S01]  /*12860*/  ISETP.GE.AND P6, PT, R5.reuse, R2, PT ;  /* 0x000000020500720c */ /* 0x040fe20003fc6270 */
[----:B------:R-:W-:Y:S01]  /*12870*/  LDSM.16.M88.4 R60, [R174] ;  /* 0x00000000ae3c783b */ /* 0x000fe20000000200 */
[----:B------:R-:W-:Y:S01]  /*12880*/  ISETP.GE.AND P4, PT, R5, R4, PT ;  /* 0x000000040500720c */ /* 0x000fe20003f86270 */
[----:B------:R-:W-:Y:S01]  /*12890*/  VIADD R5, R0, 0x9 ;  /* 0x0000000900057836 */ /* 0x000fe20000000000 */
[C---:B------:R-:W-:Y:S01]  /*128a0*/  ISETP.GE.AND P3, PT, R7.reuse, R2, PT ;  /* 0x000000020700720c */ /* 0x040fe20003f66270 */
[----:B------:R-:W0:Y:S01]  /*128b0*/  LDGDEPBAR ;  /* 0x00000000000079af */ /* 0x000e220000000000 */
[----:B------:R-:W-:-:S02]  /*128c0*/  ISETP.GE.AND P5, PT, R7, R4, PT ;  /* 0x000000040700720c */ /* 0x000fc40003fa6270 */
[----:B------:R-:W-:Y:S01]  /*128d0*/  ISETP.GE.AND P2, PT, R5, R2, PT ;  /* 0x000000020500720c */ /* 0x000fe20003f46270 */
[C---:B-1----:R-:W-:Y:S06]  /*128e0*/  HMMA.16816.F32.BF16 R16, R12.reuse, R24, RZ ;  /* 0x000000180c10723c */ /* 0x042fec00000418ff */
[----:B------:R-:W-:-:S15]  /*128f0*/  HMMA.16816.F32.BF16 R24, R12, R26, RZ ;  /* 0x0000001a0c18723c */ /* 0x000fde00000418ff */
[----:B------:R-:W-:-:S03]  /*12900*/  NOP ;  /* 0x0000000000007918 */ /* 0x000fc60000000000 */
[C---:B--2---:R-:W-:Y:S06]  /*12910*/  HMMA.16816.F32.BF16 R16, R8.reuse, R28, R16 ;  /* 0x0000001c0810723c */ /* 0x044fec0000041810 */
[----:B------:R-:W-:Y:S06]  /*12920*/  HMMA.16816.F32.BF16 R32, R8, R30, R24 ;  /* 0x0000001e0820723c */ /* 0x000fec0000041818 */
[C---:B------:R-:W-:Y:S06]  /*12930*/  HMMA.16816.F32.BF16 R24, R12.reuse, R36, RZ ;  /* 0x000000240c18723c */ /* 0x040fec00000418ff */
        /* <DEDUP_REMOVED lines=10> */
[----:B------:R-:W1:Y:S06]  /*129e0*/  MUFU.TANH R105, R17 ;  /* 0x0000001100697308 */ /* 0x000e6c0000002400 */
[----:B----4-:R-:W-:Y:S02]  /*129f0*/  HMMA.16816.F32.BF16 R36, R8, R46, R28 ;  /* 0x0000002e0824723c */ /* 0x010fe4000004181c */
[----:B------:R-:W-:Y:S04]  /*12a00*/  MUFU.TANH R194, R18 ;  /* 0x0000001200c27308 */ /* 0x000fe80000002400 */
[----:B---3--:R-:W-:Y:S04]  /*12a10*/  HMMA.16816.F32.BF16 R28, R12, R58, RZ ;  /* 0x0000003a0c1c723c */ /* 0x008fe800000418ff */
[----:B------:R2:W3:Y:S01]  /*12a20*/  MUFU.TANH R119, R19 ;  /* 0x0000001300777308 */ /* 0x0004e20000002400 */
[----:B-1----:R-:W-:-:S02]  /*12a30*/  FSEL R105, R105, -INF , !P3 ;  /* 0xff80000069697808 */ /* 0x002fc40005800000 */
[----:B------:R-:W-:Y:S01]  /*12a40*/  ISETP.GE.AND P3, PT, R5, R4, PT ;  /* 0x000000040500720c */ /* 0x000fe20003f66270 */
[----:B------:R-:W-:-:S04]  /*12a50*/  VIADD R5, R0, 0x11 ;  /* 0x0000001100057836 */ /* 0x000fc80000000000 */
[----:B------:R-:W-:Y:S06]  /*12a60*/  MUFU.TANH R225, R32 ;  /* 0x0000002000e17308 */ /* 0x000fec0000002400 */
[----:B------:R-:W-:Y:S01]  /*12a70*/  FMUL.FTZ R36, R36, UR4 ;  /* 0x0000000424247c20 */ /* 0x000fe20008410000 */
[----:B------:R-:W-:Y:S01]  /*12a80*/  FMUL.FTZ R37, R37, UR4 ;  /* 0x0000000425257c20 */ /* 0x000fe20008410000 */
[----:B------:R-:W1:Y:S01]  /*12a90*/  MUFU.TANH R104, R33 ;  /* 0x0000002100687308 */ /* 0x000e620000002400 */
[----:B--2---:R-:W-:Y:S01]  /*12aa0*/  HMMA.16816.F32.BF16 R16, R8, R44, R24 ;  /* 0x0000002c0810723c */ /* 0x004fe20000041818 */
[----:B------:R-:W2:Y:S01]  /*12ab0*/  LDSM.16.M88.4 R44, [R182] ;  /* 0x00000000b62c783b */ /* 0x000ea20000000200 */
[----:B------:R-:W-:Y:S01]  /*12ac0*/  FMUL.FTZ R38, R38, UR4 ;  /* 0x0000000426267c20 */ /* 0x000fe20008410000 */
[----:B------:R-:W-:Y:S01]  /*12ad0*/  FMUL.FTZ R39, R39, UR4 ;  /* 0x0000000427277c20 */ /* 0x000fe20008410000 */
[----:B---3--:R-:W-:-:S02]  /*12ae0*/  FSEL R119, R119, -INF , !P5 ;  /* 0xff80000077777808 */ /* 0x008fc40006800000 */
[----:B------:R-:W-:Y:S01]  /*12af0*/  HMMA.16816.F32.BF16 R24, R12, R56, RZ ;  /* 0x000000380c18723c */ /* 0x000fe200000418ff */
[----:B------:R-:W3:Y:S01]  /*12b00*/  LDSM.16.M88.4 R56, [R164+0x2000] ;  /* 0x00200000a438783b */ /* 0x000ee20000000200 */
[----:B------:R-:W-:Y:S01]  /*12b10*/  MUFU.TANH R224, R34 ;  /* 0x0000002200e07308 */ /* 0x000fe20000002400 */
[----:B------:R-:W-:-:S07]  /*12b20*/  ISETP.GE.AND P5, PT, R5, R2, PT ;  /* 0x000000020500720c */ /* 0x000fce0003fa6270 */
[----:B------:R5:W4:Y:S01]  /*12b30*/  MUFU.TANH R116, R35 ;  /* 0x0000002300747308 */ /* 0x000b220000002400 */
[----:B-1----:R-:W-:Y:S02]  /*12b40*/  FSEL R104, R104, -INF , !P2 ;  /* 0xff80000068687808 */ /* 0x002fe40005000000 */
[----:B------:R-:W-:Y:S01]  /*12b50*/  ISETP.GE.AND P2, PT, R5, R4, PT ;  /* 0x000000040500720c */ /* 0x000fe20003f46270 */
[----:B------:R-:W-:-:S04]  /*12b60*/  VIADD R5, R0, 0x19 ;  /* 0x0000001900057836 */ /* 0x000fc80000000000 */
[----:B------:R-:W-:Y:S01]  /*12b70*/  FMUL.FTZ R16, R16, UR4 ;  /* 0x0000000410107c20 */ /* 0x000fe20008410000 */
[----:B------:R-:W-:Y:S01]  /*12b80*/  FMUL.FTZ R17, R17, UR4 ;  /* 0x0000000411117c20 */ /* 0x000fe20008410000 */
[----:B------:R-:W-:Y:S01]  /*12b90*/  FMUL.FTZ R18, R18, UR4 ;  /* 0x0000000412127c20 */ /* 0x000fe20008410000 */
[----:B------:R-:W-:Y:S01]  /*12ba0*/  FMUL.FTZ R19, R19, UR4 ;  /* 0x0000000413137c20 */ /* 0x000fe20008410000 */
[----:B------:R-:W-:Y:S01]  /*12bb0*/  MUFU.TANH R223, R16 ;  /* 0x0000001000df7308 */ /* 0x000fe20000002400 */
[----:B-----5:R-:W-:Y:S01]  /*12bc0*/  HMMA.16816.F32.BF16 R32, R8, R42, R28 ;  /* 0x0000002a0820723c */ /* 0x020fe2000004181c */
[----:B----4-:R-:W-:-:S06]  /*12bd0*/  FSEL R116, R116, -INF , !P3 ;  /* 0xff80000074747808 */ /* 0x010fcc0005800000 */
[----:B------:R-:W1:Y:S01]  /*12be0*/  MUFU.TANH R103, R17 ;  /* 0x0000001100677308 */ /* 0x000e620000002400 */
[----:B------:R-:W-:Y:S01]  /*12bf0*/  ISETP.GE.AND P3, PT, R5, R2, PT ;  /* 0x000000020500720c */ /* 0x000fe20003f66270 */
[----:B------:R-:W-:Y:S06]  /*12c00*/  HMMA.16816.F32.BF16 R28, R12, R50, RZ ;  /* 0x000000320c1c723c */ /* 0x000fec00000418ff */
[----:B------:R-:W-:Y:S08]  /*12c10*/  MUFU.TANH R222, R18 ;  /* 0x0000001200de7308 */ /* 0x000ff00000002400 */
[----:B------:R4:W5:Y:S01]  /*12c20*/  MUFU.TANH R115, R19 ;  /* 0x0000001300737308 */ /* 0x0009620000002400 */
[----:B-1----:R-:W-:-:S02]  /*12c30*/  FSEL R103, R103, -INF , !P5 ;  /* 0xff80000067677808 */ /* 0x002fc40006800000 */
[----:B------:R-:W-:Y:S01]  /*12c40*/  ISETP.GE.AND P5, PT, R5, R4, PT ;  /* 0x000000040500720c */ /* 0x000fe20003fa6270 */
[----:B------:R-:W-:Y:S02]  /*12c50*/  VIADD R5, R0, 0x21 ;  /* 0x0000002100057836 */ /* 0x000fe40000000000 */
[----:B------:R-:W-:Y:S01]  /*12c60*/  FMUL.FTZ R32, R32, UR4 ;  /* 0x0000000420207c20 */ /* 0x000fe20008410000 */
[----:B------:R-:W-:Y:S01]  /*12c70*/  FMUL.FTZ R33, R33, UR4 ;  /* 0x0000000421217c20 */ /* 0x000fe20008410000 */
[----:B------:R-:W-:Y:S01]  /*12c80*/  FMUL.FTZ R34, R34, UR4 ;  /* 0x0000000422227c20 */ /* 0x000fe20008410000 */
[----:B------:R-:W-:Y:S01]  /*12c90*/  MUFU.TANH R221, R36 ;  /* 0x0000002400dd7308 */ /* 0x000fe20000002400 */
[----:B------:R-:W-:-:S07]  /*12ca0*/  FMUL.FTZ R35, R35, UR4 ;  /* 0x0000000423237c20 */ /* 0x000fce0008410000 */
[----:B------:R-:W1:Y:S01]  /*12cb0*/  MUFU.TANH R102, R37 ;  /* 0x0000002500667308 */ /* 0x000e620000002400 */
[----:B----4-:R-:W-:Y:S01]  /*12cc0*/  HMMA.16816.F32.BF16 R16, R8, R40, R24 ;  /* 0x000000280810723c */ /* 0x010fe20000041818 */
[----:B------:R-:W4:Y:S01]  /*12cd0*/  LDSM.16.M88.4 R40, [R181] ;  /* 0x00000000b528783b */ /* 0x000f220000000200 */
[----:B-----5:R-:W-:Y:S02]  /*12ce0*/  FSEL R115, R115, -INF , !P2 ;  /* 0xff80000073737808 */ /* 0x020fe40005000000 */
[----:B------:R-:W-:Y:S02]  /*12cf0*/  ISETP.GE.AND P2, PT, R5, R2, PT ;  /* 0x000000020500720c */ /* 0x000fe40003f46270 */
[----:B------:R-:W-:Y:S01]  /*12d00*/  HMMA.16816.F32.BF16 R24, R12, R48, RZ ;  /* 0x000000300c18723c */ /* 0x000fe200000418ff */
[----:B------:R-:W5:Y:S01]  /*12d10*/  LDSM.16.M88.4 R48, [R164+0x2400] ;  /* 0x00240000a430783b */ /* 0x000f620000000200 */
[----:B------:R-:W-:Y:S08]  /*12d20*/  MUFU.TANH R220, R38 ;  /* 0x0000002600dc7308 */ /* 0x000ff00000002400 */
[----:B------:R2:W3:Y:S01]  /*12d30*/  MUFU.TANH R112, R39 ;  /* 0x0000002700707308 */ /* 0x0004e20000002400 */
[----:B-1----:R-:W-:-:S02]  /*12d40*/  FSEL R102, R102, -INF , !P3 ;  /* 0xff80000066667808 */ /* 0x002fc40005800000 */
[----:B------:R-:W-:Y:S01]  /*12d50*/  ISETP.GE.AND P3, PT, R5, R4, PT ;  /* 0x000000040500720c */ /* 0x000fe20003f66270 */
[----:B------:R-:W-:-:S04]  /*12d60*/  VIADD R5, R0, 0x29 ;  /* 0x0000002900057836 */ /* 0x000fc80000000000 */
[----:B------:R-:W-:Y:S01]  /*12d70*/  FMUL.FTZ R16, R16, UR4 ;  /* 0x0000000410107c20 */ /* 0x000fe20008410000 */
[----:B------:R-:W-:Y:S01]  /*12d80*/  FMUL.FTZ R17, R17, UR4 ;  /* 0x0000000411117c20 */ /* 0x000fe20008410000 */
[----:B------:R-:W-:Y:S01]  /*12d90*/  FMUL.FTZ R18, R18, UR4 ;  /* 0x0000000412127c20 */ /* 0x000fe20008410000 */
[----:B------:R-:W-:Y:S01]  /*12da0*/  FMUL.FTZ R19, R19, UR4 ;  /* 0x0000000413137c20 */ /* 0x000fe20008410000 */
[----:B------:R-:W-:Y:S01]  /*12db0*/  MUFU.TANH R219, R16 ;  /* 0x0000001000db7308 */ /* 0x000fe20000002400 */
[----:B--2---:R-:W-:Y:S01]  /*12dc0*/  HMMA.16816.F32.BF16 R36, R8, R46, R28 ;  /* 0x0000002e0824723c */ /* 0x004fe2000004181c */
[----:B---3--:R-:W-:-:S06]  /*12dd0*/  FSEL R112, R112, -INF , !P5 ;  /* 0xff80000070707808 */ /* 0x008fcc0006800000 */
[----:B------:R-:W1:Y:S01]  /*12de0*/  MUFU.TANH R101, R17 ;  /* 0x0000001100657308 */ /* 0x000e620000002400 */
[----:B------:R-:W-:Y:S01]  /*12df0*/  ISETP.GE.AND P5, PT, R5, R2, PT ;  /* 0x000000020500720c */ /* 0x000fe20003fa6270 */
[----:B------:R-:W-:Y:S06]  /*12e00*/  HMMA.16816.F32.BF16 R28, R12, R58, RZ ;  /* 0x0000003a0c1c723c */ /* 0x000fec00000418ff */
[----:B------:R-:W-:Y:S08]  /*12e10*/  MUFU.TANH R218, R18 ;  /* 0x0000001200da7308 */ /* 0x000ff00000002400 */
[----:B------:R2:W3:Y:S01]  /*12e20*/  MUFU.TANH R111, R19 ;  /* 0x00000013006f7308 */ /* 0x0004e20000002400 */
        /* <DEDUP_REMOVED lines=9> */
[----:B--2---:R-:W-:Y:S01]  /*12ec0*/  HMMA.16816.F32.BF16 R16, R8, R44, R24 ;  /* 0x0000002c0810723c */ /* 0x004fe20000041818 */
[----:B------:R-:W2:Y:S01]  /*12ed0*/  LDSM.16.M88.4 R44, [R180] ;  /* 0x00000000b42c783b */ /* 0x000ea20000000200 */
[----:B---3--:R-:W-:Y:S02]  /*12ee0*/  FSEL R111, R111, -INF , !P3 ;  /* 0xff8000006f6f7808 */ /* 0x008fe40005800000 */
[----:B------:R-:W-:Y:S02]  /*12ef0*/  ISETP.GE.AND P3, PT, R5, R2, PT ;  /* 0x000000020500720c */ /* 0x000fe40003f66270 */
[----:B------:R-:W-:Y:S01]  /*12f00*/  HMMA.16816.F32.BF16 R24, R12, R56, RZ ;  /* 0x000000380c18723c */ /* 0x000fe200000418ff */
[----:B------:R-:W3:Y:S01]  /*12f10*/  LDSM.16.M88.4 R56, [R164+0x2800] ;  /* 0x00280000a438783b */ /* 0x000ee20000000200 */
[----:B------:R-:W-:Y:S08]  /*12f20*/  MUFU.TANH R216, R34 ;  /* 0x0000002200d87308 */ /* 0x000ff00000002400 */
[----:B------:R4:W5:Y:S01]  /*12f30*/  MUFU.TANH R109, R35 ;  /* 0x00000023006d7308 */ /* 0x0009620000002400 */
        /* <DEDUP_REMOVED lines=8> */
[----:B----4-:R-:W-:Y:S01]  /*12fc0*/  HMMA.16816.F32.BF16 R32, R8, R42, R28 ;  /* 0x0000002a0820723c */ /* 0x010fe2000004181c */
[----:B-----5:R-:W-:-:S06]  /*12fd0*/  FSEL R109, R109, -INF , !P2 ;  /* 0xff8000006d6d7808 */ /* 0x020fcc0005000000 */
        /* <DEDUP_REMOVED lines=19> */
[----:B------:R-:W-:Y:S01]  /*13110*/  MUFU.TANH R212, R38 ;  /* 0x0000002600d47308 */ /* 0x000fe20000002400 */
[----:B------:R-:W-:Y:S07]  /*13120*/  LDSM.16.M88.4 R48, [R178] ;  /* 0x00000000b230783b */ /* 0x000fee0000000200 */
[----:B------:R2:W5:Y:S01]  /*13130*/  MUFU.TANH R113, R39 ;  /* 0x0000002700717308 */ /* 0x0005620000002400 */
[----:B-1----:R-:W-:-:S02]  /*13140*/  FSEL R99, R99, -INF , !P2 ;  /* 0xff80000063637808 */ /* 0x002fc40005000000 */
[----:B------:R-:W-:Y:S01]  /*13150*/  ISETP.GE.AND P2, PT, R5, R4, PT ;  /* 0x000000040500720c */ /* 0x000fe20003f46270 */
[----:B------:R-:W-:-:S04]  /*13160*/  VIADD R5, R0, 0x49 ;  /* 0x0000004900057836 */ /* 0x000fc80000000000 */
[----:B------:R-:W-:Y:S01]  /*13170*/  MUFU.TANH R209, R32 ;  /* 0x0000002000d17308 */ /* 0x000fe20000002400 */
[----:B------:R-:W-:Y:S01]  /*13180*/  FMUL.FTZ R16, R16, UR4 ;  /* 0x0000000410107c20 */ /* 0x000fe20008410000 */
[----:B------:R-:W-:Y:S01]  /*13190*/  FMUL.FTZ R17, R17, UR4 ;  /* 0x0000000411117c20 */ /* 0x000fe20008410000 */
[----:B------:R-:W-:Y:S01]  /*131a0*/  FMUL.FTZ R18, R18, UR4 ;  /* 0x0000000412127c20 */ /* 0x000fe20008410000 */
[----:B------:R-:W-:-:S04]  /*131b0*/  FMUL.FTZ R19, R19, UR4 ;  /* 0x0000000413137c20 */ /* 0x000fc80008410000 */
[----:B------:R-:W-:Y:S01]  /*131c0*/  MUFU.TANH R211, R16 ;  /* 0x0000001000d37308 */ /* 0x000fe20000002400 */
[----:B--2---:R-:W-:Y:S01]  /*131d0*/  HMMA.16816.F32.BF16 R36, R8, R46, R28 ;  /* 0x0000002e0824723c */ /* 0x004fe2000004181c */
[----:B-----5:R-:W-:Y:S02]  /*131e0*/  FSEL R113, R113, -INF , !P3 ;  /* 0xff80000071717808 */ /* 0x020fe40005800000 */
[----:B------:R-:W-:-:S03]  /*131f0*/  ISETP.GE.AND P3, PT, R5, R2, PT ;  /* 0x000000020500720c */ /* 0x000fc60003f66270 */
[----:B---3--:R-:W-:Y:S01]  /*13200*/  HMMA.16816.F32.BF16 R28, R12, R58, RZ ;  /* 0x0000003a0c1c723c */ /* 0x008fe200000418ff */
[----:B------:R-:W1:Y:S08]  /*13210*/  MUFU.TANH R97, R17 ;  /* 0x0000001100617308 */ /* 0x000e700000002400 */
[----:B------:R-:W-:Y:S08]  /*13220*/  MUFU.TANH R210, R18 ;  /* 0x0000001200d27308 */ /* 0x000ff00000002400 */
[----:B------:R2:W3:Y:S01]  /*13230*/  MUFU.TANH R117, R19 ;  /* 0x0000001300757308 */ /* 0x0004e20000002400 */
[----:B------:R-:W-:Y:S01]  /*13240*/  FMUL.FTZ R36, R36, UR4 ;  /* 0x0000000424247c20 */ /* 0x000fe20008410000 */
[----:B------:R-:W-:Y:S01]  /*13250*/  FMUL.FTZ R37, R37, UR4 ;  /* 0x0000000425257c20 */ /* 0x000fe20008410000 */
[----:B------:R-:W-:Y:S01]  /*13260*/  FMUL.FTZ R38, R38, UR4 ;  /* 0x0000000426267c20 */ /* 0x000fe20008410000 */
[----:B------:R-:W-:Y:S01]  /*13270*/  FMUL.FTZ R39, R39, UR4 ;  /* 0x0000000427277c20 */ /* 0x000fe20008410000 */
[----:B-1----:R-:W-:-:S02]  /*13280*/  FSEL R97, R97, -INF , !P5 ;  /* 0xff80000061617808 */ /* 0x002fc40006800000 */
[----:B------:R-:W-:Y:S01]  /*13290*/  ISETP.GE.AND P5, PT, R5, R4, PT ;  /* 0x000000040500720c */ /* 0x000fe20003fa6270 */
[----:B------:R-:W1:Y:S01]  /*132a0*/  MUFU.TANH R96, R33 ;  /* 0x0000002100607308 */ /* 0x000e620000002400 */
[----:B------:R-:W-:-:S07]  /*132b0*/  VIADD R5, R0, 0x51 ;  /* 0x0000005100057836 */ /* 0x000fce0000000000 */
[----:B------:R-:W-:Y:S01]  /*132c0*/  MUFU.TANH R208, R34 ;  /* 0x0000002200d07308 */ /* 0x000fe20000002400 */
[----:B--2---:R-:W-:Y:S01]  /*132d0*/  HMMA.16816.F32.BF16 R16, R8, R44, R24 ;  /* 0x0000002c0810723c */ /* 0x004fe20000041818 */
[----:B------:R-:W2:Y:S01]  /*132e0*/  LDSM.16.M88.4 R44, [R164+0x2c00] ;  /* 0x002c0000a42c783b */ /* 0x000ea20000000200 */
[----:B---3--:R-:W-:Y:S02]  /*132f0*/  FSEL R117, R117, -INF , !P2 ;  /* 0xff80000075757808 */ /* 0x008fe40005000000 */
[----:B------:R-:W-:Y:S02]  /*13300*/  ISETP.GE.AND P2, PT, R5, R2, PT ;  /* 0x000000020500720c */ /* 0x000fe40003f46270 */
[----:B------:R-:W-:Y:S01]  /*13310*/  HMMA.16816.F32.BF16 R24, R12, R56, RZ ;  /* 0x000000380c18723c */ /* 0x000fe200000418ff */
[----:B------:R4:W3:Y:S01]  /*13320*/  MUFU.TANH R120, R35 ;  /* 0x0000002300787308 */ /* 0x0008e20000002400 */
[----:B------:R-:W-:Y:S01]  /*13330*/  LDSM.16.M88.4 R56, [R164+0x3c00] ;  /* 0x003c0000a438783b */ /* 0x000fe20000000200 */
[----:B-1----:R-:W-:-:S02]  /*13340*/  FSEL R96, R96, -INF , !P3 ;  /* 0xff80000060607808 */ /* 0x002fc40005800000 */
[----:B------:R-:W-:Y:S01]  /*13350*/  ISETP.GE.AND P3, PT, R5, R4, PT ;  /* 0x000000040500720c */ /* 0x000fe20003f66270 */
[----:B------:R-:W-:-:S03]  /*13360*/  VIADD R5, R0, 0x59 ;  /* 0x0000005900057836 */ /* 0x000fc60000000000 */
[----:B------:R-:W-:Y:S08]  /*13370*/  MUFU.TANH R204, R36 ;  /* 0x0000002400cc7308 */ /* 0x000ff00000002400 */
[----:B------:R-:W1:Y:S01]  /*13380*/  MUFU.TANH R92, R37 ;  /* 0x00000025005c7308 */ /* 0x000e620000002400 */
[----:B------:R-:W-:Y:S01]  /*13390*/  FMUL.FTZ R16, R16, UR4 ;  /* 0x0000000410107c20 */ /* 0x000fe20008410000 */
[----:B------:R-:W-:Y:S01]  /*133a0*/  FMUL.FTZ R17, R17, UR4 ;  /* 0x0000000411117c20 */ /* 0x000fe20008410000 */
[----:B------:R-:W-:Y:S01]  /*133b0*/  FMUL.FTZ R18, R18, UR4 ;  /* 0x0000000412127c20 */ /* 0x000fe20008410000 */
[----:B------:R-:W-:Y:S01]  /*133c0*/  FMUL.FTZ R19, R19, UR4 ;  /* 0x0000000413137c20 */ /* 0x000fe20008410000 */
[----:B----4-:R-:W-:Y:S01]  /*133d0*/  HMMA.16816.F32.BF16 R32, R8, R42, R28 ;  /* 0x0000002a0820723c */ /* 0x010fe2000004181c */
[----:B---3--:R-:W-:-:S02]  /*133e0*/  FSEL R120, R120, -INF , !P5 ;  /* 0xff80000078787808 */ /* 0x008fc40006800000 */
[----:B------:R-:W-:Y:S01]  /*133f0*/  MUFU.TANH R207, R16 ;  /* 0x0000001000cf7308 */ /* 0x000fe20000002400 */
[----:B------:R-:W-:-:S07]  /*13400*/  ISETP.GE.AND P5, PT, R5, R2, PT ;  /* 0x000000020500720c */ /* 0x000fce0003fa6270 */
[----:B------:R-:W3:Y:S01]  /*13410*/  MUFU.TANH R93, R17 ;  /* 0x00000011005d7308 */ /* 0x000ee20000002400 */
[----:B-1----:R-:W-:Y:S01]  /*13420*/  FSEL R92, R92, -INF , !P5 ;  /* 0xff8000005c5c7808 */ /* 0x002fe20006800000 */
[----:B--2---:R-:W-:Y:S06]  /*13430*/  HMMA.16816.F32.BF16 R28, R12, R46, RZ ;  /* 0x0000002e0c1c723c */ /* 0x004fec00000418ff */
[----:B------:R-:W-:Y:S05]  /*13440*/  MUFU.TANH R205, R18 ;  /* 0x0000001200cd7308 */ /* 0x000fea0000002400 */
[----:B------:R-:W-:Y:S01]  /*13450*/  FMUL.FTZ R32, R32, UR4 ;  /* 0x0000000420207c20 */ /* 0x000fe20008410000 */
[----:B------:R-:W-:Y:S01]  /*13460*/  FMUL.FTZ R33, R33, UR4 ;  /* 0x0000000421217c20 */ /* 0x000fe20008410000 */
[----:B------:R-:W-:Y:S01]  /*13470*/  FMUL.FTZ R34, R34, UR4 ;  /* 0x0000000422227c20 */ /* 0x000fe20008410000 */
[----:B------:R1:W2:Y:S01]  /*13480*/  MUFU.TANH R122, R19 ;  /* 0x00000013007a7308 */ /* 0x0002a20000002400 */
[----:B------:R-:W-:Y:S01]  /*13490*/  FMUL.FTZ R35, R35, UR4 ;  /* 0x0000000423237c20 */ /* 0x000fe20008410000 */
[----:B---3--:R-:W-:-:S02]  /*134a0*/  FSEL R93, R93, -INF , !P2 ;  /* 0xff8000005d5d7808 */ /* 0x008fc40005000000 */
[----:B------:R-:W-:Y:S01]  /*134b0*/  ISETP.GE.AND P2, PT, R5, R4, PT ;  /* 0x000000040500720c */ /* 0x000fe20003f46270 */
[----:B------:R-:W-:-:S03]  /*134c0*/  VIADD R5, R0, 0x61 ;  /* 0x0000006100057836 */ /* 0x000fc60000000000 */
[----:B------:R-:W-:Y:S02]  /*134d0*/  MUFU.TANH R203, R38 ;  /* 0x0000002600cb7308 */ /* 0x000fe40000002400 */
[----:B------:R-:W-:-:S06]  /*134e0*/  ISETP.GE.AND P5, PT, R5, R4, PT ;  /* 0x000000040500720c */ /* 0x000fcc0003fa6270 */
[----:B------:R3:W4:Y:S01]  /*134f0*/  MUFU.TANH R53, R39 ;  /* 0x0000002700357308 */ /* 0x0007220000002400 */
[----:B-1----:R-:W-:Y:S01]  /*13500*/  HMMA.16816.F32.BF16 R16, R8, R40, R24 ;  /* 0x000000280810723c */ /* 0x002fe20000041818 */
[----:B------:R-:W1:Y:S01]  /*13510*/  LDSM.16.M88.4 R40, [R164+0x3000] ;  /* 0x00300000a428783b */ /* 0x000e620000000200 */
[----:B--2---:R-:W-:Y:S02]  /*13520*/  FSEL R122, R122, -INF , !P3 ;  /* 0xff8000007a7a7808 */ /* 0x004fe40005800000 */
[----:B------:R-:W-:Y:S01]  /*13530*/  ISETP.GE.AND P3, PT, R5, R2, PT ;  /* 0x000000020500720c */ /* 0x000fe20003f66270 */
[----:B------:R-:W-:Y:S01]  /*13540*/  VIADD R5, R0, 0x69 ;  /* 0x0000006900057836 */ /* 0x000fe20000000000 */
[----:B------:R-:W-:Y:S01]  /*13550*/  HMMA.16816.F32.BF16 R24, R12, R44, RZ ;  /* 0x0000002c0c18723c */ /* 0x000fe200000418ff */
[----:B------:R-:W2:Y:S01]  /*13560*/  LDSM.16.M88.4 R44, [R177] ;  /* 0x00000000b12c783b */ /* 0x000ea20000000200 */
[----:B------:R-:W-:Y:S04]  /*13570*/  MUFU.TANH R200, R32 ;  /* 0x0000002000c87308 */ /* 0x000fe80000002400 */
[----:B---3--:R-:W-:Y:S04]  /*13580*/  HMMA.16816.F32.BF16 R36, R8, R50, R28 ;  /* 0x000000320824723c */ /* 0x008fe8000004181c */
[----:B------:R-:W3:Y:S01]  /*13590*/  MUFU.TANH R95, R33 ;  /* 0x00000021005f7308 */ /* 0x000ee20000002400 */
[----:B----4-:R-:W-:-:S02]  /*135a0*/  FSEL R123, R53, -INF , !P2 ;  /* 0xff800000357b7808 */ /* 0x010fc40005000000 */
[----:B------:R-:W-:-:S05]  /*135b0*/  ISETP.GE.AND P2, PT, R5, R2, PT ;  /* 0x000000020500720c */ /* 0x000fca0003f46270 */
[----:B------:R-:W-:Y:S01]  /*135c0*/  FMUL.FTZ R16, R16, UR4 ;  /* 0x0000000410107c20 */ /* 0x000fe20008410000 */
[----:B------:R-:W-:Y:S01]  /*135d0*/  FMUL.FTZ R17, R17, UR4 ;  /* 0x0000000411117c20 */ /* 0x000fe20008410000 */
[----:B------:R-:W-:Y:S01]  /*135e0*/  FMUL.FTZ R18, R18, UR4 ;  /* 0x0000000412127c20 */ /* 0x000fe20008410000 */
[----:B------:R-:W-:Y:S01]  /*135f0*/  FMUL.FTZ R19, R19, UR4 ;  /* 0x0000000413137c20 */ /* 0x000fe20008410000 */
[----:B------:R-:W-:Y:S01]  /*13600*/  MUFU.TANH R202, R16 ;  /* 0x0000001000ca7308 */ /* 0x000fe20000002400 */
[----:B---3--:R-:W-:-:S07]  /*13610*/  FSEL R95, R95, -INF , !P2 ;  /* 0xff8000005f5f7808 */ /* 0x008fce0005000000 */
[----:B------:R-:W3:Y:S01]  /*13620*/  MUFU.TANH R94, R17 ;  /* 0x00000011005e7308 */ /* 0x000ee20000002400 */
[----:B------:R-:W-:Y:S01]  /*13630*/  FMUL.FTZ R36, R36, UR4 ;  /* 0x0000000424247c20 */ /* 0x000fe20008410000 */
[----:B-1----:R-:W-:Y:S01]  /*13640*/  HMMA.16816.F32.BF16 R28, R12, R42, RZ ;  /* 0x0000002a0c1c723c */ /* 0x002fe200000418ff */
[----:B------:R-:W-:Y:S01]  /*13650*/  FMUL.FTZ R37, R37, UR4 ;  /* 0x0000000425257c20 */ /* 0x000fe20008410000 */
[----:B------:R-:W-:-:S04]  /*13660*/  FMUL.FTZ R38, R38, UR4 ;  /* 0x0000000426267c20 */ /* 0x000fc80008410000 */
[----:B------:R-:W-:Y:S01]  /*13670*/  MUFU.TANH R201, R18 ;  /* 0x0000001200c97308 */ /* 0x000fe20000002400 */
[----:B------:R-:W-:-:S07]  /*13680*/  FMUL.FTZ R39, R39, UR4 ;  /* 0x0000000427277c20 */ /* 0x000fce0008410000 */
[----:B------:R-:W1:Y:S01]  /*13690*/  MUFU.TANH R121, R19 ;  /* 0x0000001300797308 */ /* 0x000e620000002400 */
[----:B---3--:R-:W-:Y:S02]  /*136a0*/  FSEL R94, R94, -INF , !P3 ;  /* 0xff8000005e5e7808 */ /* 0x008fe40005800000 */
[----:B------:R-:W-:Y:S01]  /*136b0*/  ISETP.GE.AND P3, PT, R5, R4, PT ;  /* 0x000000040500720c */ /* 0x000fe20003f66270 */
[----:B------:R-:W-:-:S04]  /*136c0*/  VIADD R5, R0, 0x71 ;  /* 0x0000007100057836 */ /* 0x000fc80000000000 */
[----:B------:R-:W-:Y:S01]  /*136d0*/  MUFU.TANH R199, R34 ;  /* 0x0000002200c77308 */ /* 0x000fe20000002400 */
[----:B------:R-:W-:Y:S01]  /*136e0*/  ISETP.GE.AND P2, PT, R5, R4, PT ;  /* 0x000000040500720c */ /* 0x000fe20003f46270 */
[C---:B--2---:R-:W-:Y:S06]  /*136f0*/  HMMA.16816.F32.BF16 R28, R8.reuse, R46, R28 ;  /* 0x0000002e081c723c */ /* 0x044fec000004181c */
[----:B------:R2:W3:Y:S01]  /*13700*/  MUFU.TANH R118, R35 ;  /* 0x0000002300767308 */ /* 0x0004e20000002400 */
[----:B-1----:R-:W-:Y:S01]  /*13710*/  FSEL R121, R121, -INF , !P5 ;  /* 0xff80000079797808 */ /* 0x002fe20006800000 */
[----:B------:R-:W-:Y:S01]  /*13720*/  HMMA.16816.F32.BF16 R16, R8, R48, R24 ;  /* 0x000000300810723c */ /* 0x000fe20000041818 */
[----:B------:R-:W1:Y:S01]  /*13730*/  LDSM.16.M88.4 R48, [R164+0x3400] ;  /* 0x00340000a430783b */ /* 0x000e620000000200 */
[----:B------:R-:W-:Y:S01]  /*13740*/  ISETP.GE.AND P5, PT, R5, R2, PT ;  /* 0x000000020500720c */ /* 0x000fe20003fa6270 */
[----:B------:R-:W-:-:S03]  /*13750*/  VIADD R5, R0, 0x79 ;  /* 0x0000007900057836 */ /* 0x000fc60000000000 */
[----:B------:R-:W-:Y:S01]  /*13760*/  MUFU.TANH R187, R36 ;  /* 0x0000002400bb7308 */ /* 0x000fe20000002400 */
[----:B------:R-:W-:Y:S01]  /*13770*/  HMMA.16816.F32.BF16 R24, R12, R40, RZ ;  /* 0x000000280c18723c */ /* 0x000fe200000418ff */
[----:B------:R-:W-:Y:S06]  /*13780*/  LDSM.16.M88.4 R40, [R164+0x3800] ;  /* 0x00380000a428783b */ /* 0x000fec0000000200 */
[----:B------:R-:W4:Y:S01]  /*13790*/  MUFU.TANH R90, R37 ;  /* 0x00000025005a7308 */ /* 0x000f220000002400 */
[----:B--2---:R-:W2:Y:S01]  /*137a0*/  LDSM.16.M88.4 R32, [R176] ;  /* 0x00000000b020783b */ /* 0x004ea20000000200 */
[----:B---3--:R-:W-:-:S02]  /*137b0*/  FSEL R118, R118, -INF , !P3 ;  /* 0xff80000076767808 */ /* 0x008fc40005800000 */
[----:B------:R-:W-:Y:S01]  /*137c0*/  ISETP.GE.AND P3, PT, R5, R2, PT ;  /* 0x000000020500720c */ /* 0x000fe20003f66270 */
[----:B------:R-:W-:Y:S01]  /*137d0*/  FMUL.FTZ R28, R28, UR4 ;  /* 0x000000041c1c7c20 */ /* 0x000fe20008410000 */
[----:B------:R-:W-:Y:S01]  /*137e0*/  FMUL.FTZ R29, R29, UR4 ;  /* 0x000000041d1d7c20 */ /* 0x000fe20008410000 */
[----:B------:R-:W-:Y:S01]  /*137f0*/  FMUL.FTZ R30, R30, UR4 ;  /* 0x000000041e1e7c20 */ /* 0x000fe20008410000 */
[----:B------:R-:W-:Y:S01]  /*13800*/  MUFU.TANH R161, R38 ;  /* 0x0000002600a17308 */ /* 0x000fe20000002400 */
[----:B------:R-:W-:Y:S01]  /*13810*/  FMUL.FTZ R31, R31, UR4 ;  /* 0x000000041f1f7c20 */ /* 0x000fe20008410000 */
[----:B------:R-:W-:Y:S01]  /*13820*/  FMUL.FTZ R16, R16, UR4 ;  /* 0x0000000410107c20 */ /* 0x000fe20008410000 */
[----:B------:R-:W-:Y:S01]  /*13830*/  FMUL.FTZ R17, R17, UR4 ;  /* 0x0000000411117c20 */ /* 0x000fe20008410000 */
[----:B------:R-:W-:Y:S01]  /*13840*/  FMUL.FTZ R18, R18, UR4 ;  /* 0x0000000412127c20 */ /* 0x000fe20008410000 */
[----:B------:R-:W-:-:S03]  /*13850*/  FMUL.FTZ R19, R19, UR4 ;  /* 0x0000000413137c20 */ /* 0x000fc60008410000 */
[----:B------:R-:W-:Y:S01]  /*13860*/  MUFU.TANH R198, R16 ;  /* 0x0000001000c67308 */ /* 0x000fe20000002400 */
[----:B----4-:R-:W-:-:S07]  /*13870*/  FSEL R90, R90, -INF , !P3 ;  /* 0xff8000005a5a7808 */ /* 0x010fce0005800000 */
[----:B------:R-:W3:Y:S08]  /*13880*/  MUFU.TANH R91, R17 ;  /* 0x00000011005b7308 */ /* 0x000ef00000002400 */
[----:B------:R-:W-:Y:S08]  /*13890*/  MUFU.TANH R191, R18 ;  /* 0x0000001200bf7308 */ /* 0x000ff00000002400 */
[----:B------:R4:W5:Y:S01]  /*138a0*/  MUFU.TANH R114, R19 ;  /* 0x0000001300727308 */ /* 0x0009620000002400 */
[----:B---3--:R-:W-:-:S02]  /*138b0*/  FSEL R91, R91, -INF , !P5 ;  /* 0xff8000005b5b7808 */ /* 0x008fc40006800000 */
[----:B------:R-:W-:Y:S01]  /*138c0*/  ISETP.GE.AND P5, PT, R5, R4, PT ;  /* 0x000000040500720c */ /* 0x000fe20003fa6270 */
[----:B------:R-:W-:-:S04]  /*138d0*/  VIADD R5, R0, 0x81 ;  /* 0x0000008100057836 */ /* 0x000fc80000000000 */
[----:B------:R-:W3:Y:S01]  /*138e0*/  MUFU.TANH R21, R39 ;  /* 0x0000002700157308 */ /* 0x000ee20000002400 */
[----:B------:R-:W-:-:S07]  /*138f0*/  ISETP.GE.AND P3, PT, R5, R4, PT ;  /* 0x000000040500720c */ /* 0x000fce0003f66270 */
[----:B------:R-:W-:Y:S01]  /*13900*/  MUFU.TANH R156, R28 ;  /* 0x0000001c009c7308 */ /* 0x000fe20000002400 */
[----:B----4-:R-:W-:Y:S01]  /*13910*/  HMMA.16816.F32.BF16 R16, R8, R44, R24 ;  /* 0x0000002c0810723c */ /* 0x010fe20000041818 */
[----:B------:R-:W-:Y:S01]  /*13920*/  LDSM.16.M88.4 R44, [R164+0x4000] ;  /* 0x00400000a42c783b */ /* 0x000fe20000000200 */
[----:B-----5:R-:W-:Y:S02]  /*13930*/  FSEL R124, R114, -INF , !P2 ;  /* 0xff800000727c7808 */ /* 0x020fe40005000000 */
[-C--:B------:R-:W-:Y:S01]  /*13940*/  ISETP.GE.AND P2, PT, R5, R2.reuse, PT ;  /* 0x000000020500720c */ /* 0x080fe20003f46270 */
[----:B------:R-:W-:Y:S01]  /*13950*/  VIADD R5, R0, 0x89 ;  /* 0x0000008900057836 */ /* 0x000fe20000000000 */
[----:B-1----:R-:W-:Y:S01]  /*13960*/  HMMA.16816.F32.BF16 R24, R12, R48, RZ ;  /* 0x000000300c18723c */ /* 0x002fe200000418ff */
[----:B------:R-:W1:Y:S01]  /*13970*/  MUFU.TANH R88, R29 ;  /* 0x0000001d00587308 */ /* 0x000e620000002400 */
[----:B---3--:R-:W-:Y:S02]  /*13980*/  FSEL R125, R21, -INF , !P5 ;  /* 0xff800000157d7808 */ /* 0x008fe40006800000 */
[----:B------:R-:W-:-:S05]  /*13990*/  ISETP.GE.AND P5, PT, R5, R2, PT ;  /* 0x000000020500720c */ /* 0x000fca0003fa6270 */
[----:B------:R-:W-:Y:S08]  /*139a0*/  MUFU.TANH R155, R30 ;  /* 0x0000001e009b7308 */ /* 0x000ff00000002400 */
[----:B------:R3:W-:Y:S01]  /*139b0*/  MUFU.TANH R107, R31 ;  /* 0x0000001f006b7308 */ /* 0x0007e20000002400 */
[----:B------:R-:W-:Y:S01]  /*139c0*/  FMUL.FTZ R16, R16, UR4 ;  /* 0x0000000410107c20 */ /* 0x000fe20008410000 */
[----:B------:R-:W-:Y:S01]  /*139d0*/  FMUL.FTZ R17, R17, UR4 ;  /* 0x0000000411117c20 */ /* 0x000fe20008410000 */
[----:B------:R-:W-:Y:S01]  /*139e0*/  FMUL.FTZ R18, R18, UR4 ;  /* 0x0000000412127c20 */ /* 0x000fe20008410000 */
[----:B------:R-:W-:Y:S01]  /*139f0*/  FMUL.FTZ R19, R19, UR4 ;  /* 0x0000000413137c20 */ /* 0x000fe20008410000 */
[----:B-1----:R-:W-:-:S02]  /*13a00*/  FSEL R88, R88, -INF , !P5 ;  /* 0xff80000058587808 */ /* 0x002fc40006800000 */
[----:B--2---:R-:W-:Y:S01]  /*13a10*/  HMMA.16816.F32.BF16 R24, R8, R32, R24 ;  /* 0x000000200818723c */ /* 0x004fe20000041818 */
[----:B------:R-:W-:Y:S08]  /*13a20*/  MUFU.TANH R160, R16 ;  /* 0x0000001000a07308 */ /* 0x000ff00000002400 */
[----:B------:R-:W1:Y:S01]  /*13a30*/  MUFU.TANH R87, R17 ;  /* 0x0000001100577308 */ /* 0x000e620000002400 */
[----:B---3--:R-:W-:Y:S07]  /*13a40*/  HMMA.16816.F32.BF16 R28, R12, R42, RZ ;  /* 0x0000002a0c1c723c */ /* 0x008fee00000418ff */
[----:B------:R-:W-:Y:S07]  /*13a50*/  MUFU.TANH R158, R18 ;  /* 0x00000012009e7308 */ /* 0x000fee0000002400 */
[----:B------:R-:W-:Y:S01]  /*13a60*/  FMUL.FTZ R24, R24, UR4 ;  /* 0x0000000418187c20 */ /* 0x000fe20008410000 */
[----:B------:R2:W3:Y:S01]  /*13a70*/  MUFU.TANH R108, R19 ;  /* 0x00000013006c7308 */ /* 0x0004e20000002400 */
[----:B------:R-:W-:Y:S01]  /*13a80*/  FMUL.FTZ R25, R25, UR4 ;  /* 0x0000000419197c20 */ /* 0x000fe20008410000 */
[----:B------:R-:W-:Y:S01]  /*13a90*/  FMUL.FTZ R26, R26, UR4 ;  /* 0x000000041a1a7c20 */ /* 0x000fe20008410000 */
[----:B------:R-:W-:Y:S01]  /*13aa0*/  FMUL.FTZ R27, R27, UR4 ;  /* 0x000000041b1b7c20 */ /* 0x000fe20008410000 */
[----:B-1----:R-:W-:-:S02]  /*13ab0*/  FSEL R87, R87, -INF , !P2 ;  /* 0xff80000057577808 */ /* 0x002fc40005000000 */
[----:B------:R-:W-:Y:S01]  /*13ac0*/  ISETP.GE.AND P2, PT, R5, R4, PT ;  /* 0x000000040500720c */ /* 0x000fe20003f46270 */
[----:B------:R-:W-:Y:S01]  /*13ad0*/  VIADD R5, R0, 0x99 ;  /* 0x0000009900057836 */ /* 0x000fe20000000000 */
[----:B------:R-:W-:Y:S02]  /*13ae0*/  MUFU.TANH R152, R24 ;  /* 0x0000001800987308 */ /* 0x000fe40000002400 */
[----:B------:R-:W-:Y:S02]  /*13af0*/  FSEL R129, R107, -INF , !P2 ;  /* 0xff8000006b817808 */ /* 0x000fe40005000000 */
[----:B------:R-:W-:-:S04]  /*13b00*/  ISETP.GE.AND P2, PT, R5, R2, PT ;  /* 0x000000020500720c */ /* 0x000fc80003f46270 */
[----:B------:R-:W-:Y:S01]  /*13b10*/  MUFU.TANH R89, R25 ;  /* 0x0000001900597308 */ /* 0x000fe20000002400 */
[----:B--2---:R-:W-:Y:S01]  /*13b20*/  HMMA.16816.F32.BF16 R16, R12, R50, RZ ;  /* 0x000000320c10723c */ /* 0x004fe200000418ff */
[----:B------:R-:W1:Y:S01]  /*13b30*/  LDSM.16.M88.4 R48, [R175] ;  /* 0x00000000af30783b */ /* 0x000e620000000200 */
[----:B---3--:R-:W-:-:S05]  /*13b40*/  FSEL R128, R108, -INF , !P3 ;  /* 0xff8000006c807808 */ /* 0x008fca0005800000 */
[----:B------:R-:W-:Y:S08]  /*13b50*/  MUFU.TANH R130, R26 ;  /* 0x0000001a00827308 */ /* 0x000ff00000002400 */
[----:B------:R2:W-:Y:S09]  /*13b60*/  MUFU.TANH R106, R27 ;  /* 0x0000001b006a7308 */ /* 0x0005f20000002400 */
[----:B------:R-:W-:Y:S06]  /*13b70*/  HMMA.16816.F32.BF16 R36, R8, R34, R16 ;  /* 0x000000220824723c */ /* 0x000fec0000041810 */
[C---:B------:R-:W-:Y:S01]  /*13b80*/  HMMA.16816.F32.BF16 R32, R12.reuse, R40, RZ ;  /* 0x000000280c20723c */ /* 0x040fe200000418ff */
[----:B------:R-:W3:Y:S05]  /*13b90*/  LDSM.16.M88.4 R40, [R164+0x4400] ;  /* 0x00440000a428783b */ /* 0x000eea0000000200 */
[C---:B------:R-:W-:Y:S06]  /*13ba0*/  HMMA.16816.F32.BF16 R16, R12.reuse, R56, RZ ;  /* 0x000000380c10723c */ /* 0x040fec00000418ff */
[----:B--2---:R-:W-:Y:S06]  /*13bb0*/  HMMA.16816.F32.BF16 R24, R12, R58, RZ ;  /* 0x0000003a0c18723c */ /* 0x004fec00000418ff */
[----:B------:R-:W-:Y:S01]  /*13bc0*/  FMUL.FTZ R7, R36, UR4 ;  /* 0x0000000424077c20 */ /* 0x000fe20008410000 */
[C---:B-1----:R-:W-:Y:S03]  /*13bd0*/  HMMA.16816.F32.BF16 R76, R8.reuse, R50, R28 ;  /* 0x00000032084c723c */ /* 0x042fe6000004181c */
[----:B------:R1:W-:Y:S03]  /*13be0*/  MUFU.TANH R127, R7 ;  /* 0x00000007007f7308 */ /* 0x0003e60000002400 */
[C---:B------:R-:W-:Y:S01]  /*13bf0*/  HMMA.16816.F32.BF16 R72, R8.reuse, R48, R32 ;  /* 0x000000300848723c */ /* 0x040fe20000041820 */
[----:B------:R-:W2:Y:S04]  /*13c00*/  LDSM.16.M88.4 R32, [R173] ;  /* 0x00000000ad20783b */ /* 0x000ea80000000200 */
[----:B------:R-:W4:Y:S01]  /*13c10*/  LDSM.16.M88.4 R48, [R164+0x4800] ;  /* 0x00480000a430783b */ /* 0x000f220000000200 */
[----:B------:R-:W-:Y:S06]  /*13c20*/  HMMA.16816.F32.BF16 R80, R8, R60, R16 ;  /* 0x0000003c0850723c */ /* 0x000fec0000041810 */
[----:B------:R-:W-:Y:S01]  /*13c30*/  HMMA.16816.F32.BF16 R28, R12, R46, RZ ;  /* 0x0000002e0c1c723c */ /* 0x000fe200000418ff */
[----:B-1----:R-:W-:-:S04]  /*13c40*/  FMUL.FTZ R7, R37, UR4 ;  /* 0x0000000425077c20 */ /* 0x002fc80008410000 */
[----:B------:R1:W5:Y:S01]  /*13c50*/  MUFU.TANH R86, R7 ;  /* 0x0000000700567308 */ /* 0x0003620000002400 */
[----:B------:R-:W-:Y:S01]  /*13c60*/  HMMA.16816.F32.BF16 R16, R12, R44, RZ ;  /* 0x0000002c0c10723c */ /* 0x000fe200000418ff */
[----:B------:R-:W-:Y:S05]  /*13c70*/  LDSM.16.M88.4 R44, [R171] ;  /* 0x00000000ab2c783b */ /* 0x000fea0000000200 */
[----:B------:R-:W-:Y:S06]  /*13c80*/  HMMA.16816.F32.BF16 R60, R8, R62, R24 ;  /* 0x0000003e083c723c */ /* 0x000fec0000041818 */
[----:B---3--:R-:W-:Y:S01]  /*13c90*/  HMMA.16816.F32.BF16 R24, R12, R42, RZ ;  /* 0x0000002a0c18723c */ /* 0x008fe200000418ff */
[----:B-1----:R-:W-:Y:S01]  /*13ca0*/  FMUL.FTZ R7, R38, UR4 ;  /* 0x0000000426077c20 */ /* 0x002fe20008410000 */
[----:B-----5:R-:W-:-:S03]  /*13cb0*/  FSEL R86, R86, -INF , !P2 ;  /* 0xff80000056567808 */ /* 0x020fc60005000000 */
[----:B------:R1:W-:Y:S01]  /*13cc0*/  MUFU.TANH R126, R7 ;  /* 0x00000007007e7308 */ /* 0x0003e20000002400 */
[C---:B--2---:R-:W-:Y:S06]  /*13cd0*/  HMMA.16816.F32.BF16 R68, R8.reuse, R34, R28 ;  /* 0x000000220844723c */ /* 0x044fec000004181c */
[----:B------:R-:W-:Y:S01]  /*13ce0*/  HMMA.16816.F32.BF16 R64, R8, R32, R16 ;  /* 0x000000200840723c */ /* 0x000fe20000041810 */
[----:B------:R-:W-:Y:S05]  /*13cf0*/  LDSM.16.M88.4 R32, [R164+0x4c00] ;  /* 0x004c0000a420783b */ /* 0x000fea0000000200 */
[----:B------:R-:W-:Y:S01]  /*13d00*/  HMMA.16816.F32.BF16 R28, R12, R40, RZ ;  /* 0x000000280c1c723c */ /* 0x000fe200000418ff */
[----:B-1----:R-:W-:-:S02]  /*13d10*/  FMUL.FTZ R7, R39, UR4 ;  /* 0x0000000427077c20 */ /* 0x002fc40008410000 */
[----:B------:R-:W1:Y:S03]  /*13d20*/  LDSM.16.M88.4 R36, [R172] ;  /* 0x00000000ac24783b */ /* 0x000e660000000200 */
[----:B----4-:R-:W-:Y:S01]  /*13d30*/  HMMA.16816.F32.BF16 R16, R12, R48, RZ ;  /* 0x000000300c10723c */ /* 0x010fe200000418ff */
[----:B------:R2:W3:Y:S02]  /*13d40*/  MUFU.TANH R85, R7 ;  /* 0x0000000700557308 */ /* 0x0004e40000002400 */
[----:B--2---:R-:W-:-:S06]  /*13d50*/  FMUL.FTZ R7, R73, UR4 ;  /* 0x0000000449077c20 */ /* 0x004fcc0008410000 */
[----:B------:R2:W4:Y:S02]  /*13d60*/  MUFU.TANH R23, R7 ;  /* 0x0000000700177308 */ /* 0x0005240000002400 */
[----:B--2---:R-:W-:-:S07]  /*13d70*/  FMUL.FTZ R7, R75, UR4 ;  /* 0x000000044b077c20 */ /* 0x004fce0008410000 */
[----:B-1----:R-:W-:Y:S01]  /*13d80*/  HMMA.16816.F32.BF16 R40, R8, R36, R28 ;  /* 0x000000240828723c */ /* 0x002fe2000004181c */
[----:B------:R-:W1:Y:S01]  /*13d90*/  LDSM.16.M88.4 R28, [R170] ;  /* 0x00000000aa1c783b */ /* 0x000e620000000200 */
[----:B------:R-:W-:-:S04]  /*13da0*/  DEPBAR.LE SB0, 0x0 ;  /* 0x000080000000791a */ /* 0x000fc80000000000 */
[----:B------:R2:W5:Y:S01]  /*13db0*/  MUFU.TANH R84, R7 ;  /* 0x0000000700547308 */ /* 0x0005620000002400 */
[C---:B------:R-:W-:Y:S06]  /*13dc0*/  HMMA.16816.F32.BF16 R56, R8.reuse, R38, R24 ;  /* 0x000000260838723c */ /* 0x040fec0000041818 */
[----:B------:R-:W-:Y:S06]  /*13dd0*/  HMMA.16816.F32.BF16 R36, R8, R44, R16 ;  /* 0x0000002c0824723c */ /* 0x000fec0000041810 */
[----:B------:R-:W-:Y:S01]  /*13de0*/  HMMA.16816.F32.BF16 R24, R12, R32, RZ ;  /* 0x000000200c18723c */ /* 0x000fe200000418ff */
[----:B--2---:R-:W-:-:S04]  /*13df0*/  FMUL.FTZ R7, R77, UR4 ;  /* 0x000000044d077c20 */ /* 0x004fc80008410000 */
[----:B------:R-:W-:Y:S01]  /*13e00*/  FMUL.FTZ R21, R41, UR4 ;  /* 0x0000000429157c20 */ /* 0x000fe20008410000 */
[C---:B------:R-:W-:Y:S01]  /*13e10*/  HMMA.16816.F32.BF16 R16, R12.reuse, R50, RZ ;  /* 0x000000320c10723c */ /* 0x040fe200000418ff */
[----:B------:R2:W-:Y:S05]  /*13e20*/  MUFU.TANH R22, R7 ;  /* 0x0000000700167308 */ /* 0x0005ea0000002400 */
[----:B------:R-:W-:Y:S03]  /*13e30*/  HMMA.16816.F32.BF16 R12, R12, R34, RZ ;  /* 0x000000220c0c723c */ /* 0x000fe600000418ff */
[----:B------:R3:W-:Y:S09]  /*13e40*/  MUFU.TANH R41, R21 ;  /* 0x0000001500297308 */ /* 0x0007f20000002400 */
[----:B-1----:R-:W-:Y:S01]  /*13e50*/  HMMA.16816.F32.BF16 R24, R8, R28, R24 ;  /* 0x0000001c0818723c */ /* 0x002fe20000041818 */
[----:B--2---:R-:W-:-:S04]  /*13e60*/  FMUL.FTZ R7, R79, UR4 ;  /* 0x000000044f077c20 */ /* 0x004fc80008410000 */
[----:B------:R1:W-:Y:S01]  /*13e70*/  MUFU.TANH R77, R7 ;  /* 0x00000007004d7308 */ /* 0x0003e20000002400 */
[----:B------:R-:W-:Y:S01]  /*13e80*/  HMMA.16816.F32.BF16 R16, R8, R46, R16 ;  /* 0x0000002e0810723c */ /* 0x000fe20000041810 */
[----:B---3--:R-:W-:-:S05]  /*13e90*/  FMUL.FTZ R21, R59, UR4 ;  /* 0x000000043b157c20 */ /* 0x008fca0008410000 */
[----:B------:R-:W-:Y:S01]  /*13ea0*/  HMMA.16816.F32.BF16 R12, R8, R30, R12 ;  /* 0x0000001e080c723c */ /* 0x000fe2000004180c */
[----:B-1----:R-:W-:-:S04]  /*13eb0*/  FMUL.FTZ R7, R81, UR4 ;  /* 0x0000000451077c20 */ /* 0x002fc80008410000 */
[----:B------:R1:W2:-:S13]  /*13ec0*/  MUFU.TANH R73, R7 ;  /* 0x0000000700497308 */ /* 0x00029a0000002400 */
[----:B------:R-:W-:Y:S01]  /*13ed0*/  FMUL.FTZ R8, R17, UR4 ;  /* 0x0000000411087c20 */ /* 0x000fe20008410000 */
[----:B-1----:R-:W-:-:S04]  /*13ee0*/  FMUL.FTZ R7, R83, UR4 ;  /* 0x0000000453077c20 */ /* 0x002fc80008410000 */
[----:B------:R1:W3:Y:S02]  /*13ef0*/  MUFU.TANH R75, R7 ;  /* 0x00000007004b7308 */ /* 0x0002e40000002400 */
[----:B-1----:R-:W-:-:S06]  /*13f00*/  FMUL.FTZ R7, R61, UR4 ;  /* 0x000000043d077c20 */ /* 0x002fcc0008410000 */
[----:B------:R1:W3:Y:S02]  /*13f10*/  MUFU.TANH R61, R7 ;  /* 0x00000007003d7308 */ /* 0x0002e40000002400 */
[----:B-1----:R-:W-:-:S06]  /*13f20*/  FMUL.FTZ R7, R63, UR4 ;  /* 0x000000043f077c20 */ /* 0x002fcc0008410000 */
[----:B------:R1:W3:Y:S02]  /*13f30*/  MUFU.TANH R53, R7 ;  /* 0x0000000700357308 */ /* 0x0002e40000002400 */
[----:B-1----:R-:W-:-:S06]  /*13f40*/  FMUL.FTZ R7, R65, UR4 ;  /* 0x0000000441077c20 */ /* 0x002fcc0008410000 */
[----:B------:R1:W-:Y:S02]  /*13f50*/  MUFU.TANH R49, R7 ;  /* 0x0000000700317308 */ /* 0x0003e40000002400 */
[----:B-1----:R-:W-:Y:S01]  /*13f60*/  FMUL.FTZ R7, R67, UR4 ;  /* 0x0000000443077c20 */ /* 0x002fe20008410000 */
[----:B------:R-:W-:-:S05]  /*13f70*/  FSEL R67, R224, -INF , !P4 ;  /* 0xff800000e0437808 */ /* 0x000fca0006000000 */
[----:B------:R1:W-:Y:S02]  /*13f80*/  MUFU.TANH R48, R7 ;  /* 0x0000000700307308 */ /* 0x0003e40000002400 */
[----:B-1----:R-:W-:-:S06]  /*13f90*/  FMUL.FTZ R7, R69, UR4 ;  /* 0x0000000445077c20 */ /* 0x002fcc0008410000 */
[----:B------:R1:W3:Y:S02]  /*13fa0*/  MUFU.TANH R45, R7 ;  /* 0x00000007002d7308 */ /* 0x0002e40000002400 */
[----:B-1----:R-:W-:-:S06]  /*13fb0*/  FMUL.FTZ R7, R71, UR4 ;  /* 0x0000000447077c20 */ /* 0x002fcc0008410000 */
[----:B------:R1:W3:Y:S02]  /*13fc0*/  MUFU.TANH R44, R7 ;  /* 0x00000007002c7308 */ /* 0x0002e40000002400 */
[----:B-1----:R-:W-:Y:S01]  /*13fd0*/  VIADD R7, R0, 0x91 ;  /* 0x0000009100077836 */ /* 0x002fe20000000000 */
[----:B------:R-:W-:Y:S04]  /*13fe0*/  BAR.SYNC.DEFER_BLOCKING 0x0 ;  /* 0x0000000000007b1d */ /* 0x000fe80000010000 */
[C---:B------:R-:W-:Y:S02]  /*13ff0*/  ISETP.GE.AND P3, PT, R7.reuse, R2, PT ;  /* 0x000000020700720c */ /* 0x040fe40003f66270 */
[----:B------:R-:W-:Y:S01]  /*14000*/  ISETP.GE.AND P5, PT, R7, R4, PT ;  /* 0x000000040700720c */ /* 0x000fe20003fa6270 */
[----:B------:R-:W-:Y:S01]  /*14010*/  FMUL.FTZ R7, R43, UR4 ;  /* 0x000000042b077c20 */ /* 0x000fe20008410000 */
[----:B------:R-:W-:-:S02]  /*14020*/  FSEL R89, R89, -INF , !P3 ;  /* 0xff80000059597808 */ /* 0x000fc40005800000 */
[----:B------:R-:W-:Y:S01]  /*14030*/  ISETP.GE.AND P3, PT, R5, R4, PT ;  /* 0x000000040500720c */ /* 0x000fe20003f66270 */
[----:B------:R1:W3:Y:S01]  /*14040*/  MUFU.TANH R33, R7 ;  /* 0x0000000700217308 */ /* 0x0002e20000002400 */
[----:B------:R-:W-:Y:S01]  /*14050*/  VIADD R5, R0, 0xa1 ;  /* 0x000000a100057836 */ /* 0x000fe20000000000 */
[----:B------:R-:W-:Y:S02]  /*14060*/  FSEL R131, R106, -INF , !P5 ;  /* 0xff8000006a837808 */ /* 0x000fe40006800000 */
[----:B------:R-:W-:Y:S02]  /*14070*/  FSEL R134, R85, -INF , !P3 ;  /* 0xff80000055867808 */ /* 0x000fe40005800000 */
[C---:B------:R-:W-:Y:S02]  /*14080*/  ISETP.GE.AND P5, PT, R5.reuse, R2, PT ;  /* 0x000000020500720c */ /* 0x040fe40003fa6270 */
[----:B------:R-:W-:Y:S01]  /*14090*/  ISETP.GE.AND P2, PT, R5, R4, PT ;  /* 0x000000040500720c */ /* 0x000fe20003f46270 */
[----:B------:R-:W-:Y:S01]  /*140a0*/  VIADD R5, R0, 0xb1 ;  /* 0x000000b100057836 */ /* 0x000fe20000000000 */
[----:B----4-:R-:W-:-:S02]  /*140b0*/  FSEL R85, R23, -INF , !P5 ;  /* 0xff80000017557808 */ /* 0x010fc40006800000 */
[----:B-----5:R-:W-:Y:S01]  /*140c0*/  FSEL R153, R84, -INF , !P2 ;  /* 0xff80000054997808 */ /* 0x020fe20005000000 */
[----:B------:R4:W-:Y:S01]  /*140d0*/  MUFU.TANH R23, R21 ;  /* 0x0000001500177308 */ /* 0x0009e20000002400 */
[----:B------:R-:W-:Y:S01]  /*140e0*/  ISETP.GE.AND P2, PT, R5, R2, PT ;  /* 0x000000020500720c */ /* 0x000fe20003f46270 */
[----:B-1----:R-:W-:-:S03]  /*140f0*/  FMUL.FTZ R7, R57, UR4 ;  /* 0x0000000439077c20 */ /* 0x002fc60008410000 */
[----:B--2---:R-:W-:-:S03]  /*14100*/  FSEL R83, R73, -INF , !P2 ;  /* 0xff80000049537808 */ /* 0x004fc60005000000 */
[----:B------:R1:W2:Y:S01]  /*14110*/  MUFU.TANH R32, R7 ;  /* 0x0000000700207308 */ /* 0x0002a20000002400 */
[----:B----4-:R-:W-:Y:S01]  /*14120*/  FMUL.FTZ R21, R39, UR4 ;  /* 0x0000000427157c20 */ /* 0x010fe20008410000 */
[----:B------:R-:W-:-:S06]  /*14130*/  FSEL R39, R225, -INF , !P6 ;  /* 0xff800000e1277808 */ /* 0x000fcc0007000000 */
[----:B------:R-:W-:Y:S01]  /*14140*/  MUFU.TANH R9, R21 ;  /* 0x0000001500097308 */ /* 0x000fe20000002400 */
[----:B-1----:R-:W-:-:S07]  /*14150*/  VIADD R7, R0, 0xa9 ;  /* 0x000000a900077836 */ /* 0x002fce0000000000 */
[----:B------:R1:W4:Y:S01]  /*14160*/  MUFU.TANH R21, R8 ;  /* 0x0000000800157308 */ /* 0x0003220000002400 */
[C---:B------:R-:W-:Y:S02]  /*14170*/  ISETP.GE.AND P3, PT, R7.reuse, R2, PT ;  /* 0x000000020700720c */ /* 0x040fe40003f66270 */
[-C--:B------:R-:W-:Y:S01]  /*14180*/  ISETP.GE.AND P5, PT, R7, R4.reuse, PT ;  /* 0x000000040700720c */ /* 0x080fe20003fa6270 */
[----:B------:R-:W-:Y:S01]  /*14190*/  FMUL.FTZ R7, R37, UR4 ;  /* 0x0000000425077c20 */ /* 0x000fe20008410000 */
[----:B------:R-:W-:Y:S02]  /*141a0*/  FSEL R84, R22, -INF , !P3 ;  /* 0xff80000016547808 */ /* 0x000fe40005800000 */
[----:B------:R-:W-:Y:S01]  /*141b0*/  ISETP.GE.AND P3, PT, R5, R4, PT ;  /* 0x000000040500720c */ /* 0x000fe20003f66270 */
[----:B------:R-:W-:Y:S01]  /*141c0*/  VIADD R5, R0, 0xb9 ;  /* 0x000000b900057836 */ /* 0x000fe20000000000 */
[----:B------:R5:W4:Y:S01]  /*141d0*/  MUFU.TANH R22, R7 ;  /* 0x0000000700167308 */ /* 0x000b220000002400 */
[----:B------:R-:W-:-:S02]  /*141e0*/  FSEL R154, R77, -INF , !P5 ;  /* 0xff8000004d9a7808 */ /* 0x000fc40006800000 */
[----:B---3--:R-:W-:Y:S02]  /*141f0*/  FSEL R157, R75, -INF , !P3 ;  /* 0xff8000004b9d7808 */ /* 0x008fe40005800000 */
[C---:B------:R-:W-:Y:S02]  /*14200*/  ISETP.GE.AND P5, PT, R5.reuse, R2, PT ;  /* 0x000000020500720c */ /* 0x040fe40003fa6270 */
[----:B------:R-:W-:Y:S01]  /*14210*/  ISETP.GE.AND P2, PT, R5, R4, PT ;  /* 0x000000040500720c */ /* 0x000fe20003f46270 */
[C---:B------:R-:W-:Y:S01]  /*14220*/  VIADD R5, R0.reuse, 0xc9 ;  /* 0x000000c900057836 */ /* 0x040fe20000000000 */
[----:B------:R-:W-:Y:S01]  /*14230*/  FSEL R81, R61, -INF , !P5 ;  /* 0xff8000003d517808 */ /* 0x000fe20006800000 */
[----:B-1----:R-:W-:Y:S01]  /*14240*/  FMUL.FTZ R8, R19, UR4 ;  /* 0x0000000413087c20 */ /* 0x002fe20008410000 */
[----:B------:R-:W-:Y:S02]  /*14250*/  FSEL R159, R53, -INF , !P2 ;  /* 0xff800000359f7808 */ /* 0x000fe40005000000 */
[----:B------:R-:W-:Y:S01]  /*14260*/  ISETP.GE.AND P2, PT, R5, R2, PT ;  /* 0x000000020500720c */ /* 0x000fe20003f46270 */
[----:B------:R1:W3:Y:S01]  /*14270*/  MUFU.TANH R17, R8 ;  /* 0x0000000800117308 */ /* 0x0002e20000002400 */
[----:B-----5:R-:W-:-:S02]  /*14280*/  VIADD R7, R0, 0xc1 ;  /* 0x000000c100077836 */ /* 0x020fc40000000000 */
[----:B------:R-:W-:-:S03]  /*14290*/  FSEL R77, R45, -INF , !P2 ;  /* 0xff8000002d4d7808 */ /* 0x000fc60005000000 */
[C---:B------:R-:W-:Y:S02]  /*142a0*/  ISETP.GE.AND P3, PT, R7.reuse, R2, PT ;  /* 0x000000020700720c */ /* 0x040fe40003f66270 */
[-C--:B------:R-:W-:Y:S01]  /*142b0*/  ISETP.GE.AND P5, PT, R7, R4.reuse, PT ;  /* 0x000000040700720c */ /* 0x080fe20003fa6270 */
[----:B------:R-:W-:Y:S01]  /*142c0*/  VIADD R7, R0, 0xd1 ;  /* 0x000000d100077836 */ /* 0x000fe20000000000 */
[----:B------:R-:W-:Y:S02]  /*142d0*/  FSEL R79, R49, -INF , !P3 ;  /* 0xff800000314f7808 */ /* 0x000fe40005800000 */
[----:B------:R-:W-:Y:S02]  /*142e0*/  FSEL R162, R48, -INF , !P5 ;  /* 0xff80000030a27808 */ /* 0x000fe40006800000 */
[----:B------:R-:W-:Y:S01]  /*142f0*/  ISETP.GE.AND P3, PT, R5, R4, PT ;  /* 0x000000040500720c */ /* 0x000fe20003f66270 */
[----:B------:R-:W-:Y:S01]  /*14300*/  VIADD R5, R0, 0xd9 ;  /* 0x000000d900057836 */ /* 0x000fe20000000000 */
[----:B------:R-:W-:Y:S01]  /*14310*/  ISETP.GE.AND P5, PT, R7, R2, PT ;  /* 0x000000020700720c */ /* 0x000fe20003fa6270 */
[----:B-1----:R-:W-:Y:S01]  /*14320*/  FMUL.FTZ R8, R13, UR4 ;  /* 0x000000040d087c20 */ /* 0x002fe20008410000 */
[----:B------:R-:W-:Y:S01]  /*14330*/  ISETP.GE.AND P2, PT, R7, R4, PT ;  /* 0x000000040700720c */ /* 0x000fe20003f46270 */
[----:B------:R-:W-:Y:S01]  /*14340*/  FMUL.FTZ R7, R25, UR4 ;  /* 0x0000000419077c20 */ /* 0x000fe20008410000 */
[----:B------:R-:W-:Y:S01]  /*14350*/  FSEL R186, R44, -INF , !P3 ;  /* 0xff8000002cba7808 */ /* 0x000fe20005800000 */
[----:B------:R1:W-:Y:S01]  /*14360*/  MUFU.TANH R10, R8 ;  /* 0x00000008000a7308 */ /* 0x0003e20000002400 */
[----:B------:R-:W-:-:S02]  /*14370*/  ISETP.GE.AND P3, PT, R5, R2, PT ;  /* 0x000000020500720c */ /* 0x000fc40003f66270 */
[----:B------:R-:W-:Y:S02]  /*14380*/  FSEL R190, R33, -INF , !P2 ;  /* 0xff80000021be7808 */ /* 0x000fe40005000000 */
[----:B--2---:R-:W-:Y:S02]  /*14390*/  FSEL R73, R32, -INF , !P3 ;  /* 0xff80000020497808 */ /* 0x004fe40005800000 */
[----:B------:R-:W-:Y:S01]  /*143a0*/  FSEL R75, R41, -INF , !P5 ;  /* 0xff800000294b7808 */ /* 0x000fe20006800000 */
[----:B------:R2:W-:Y:S01]  /*143b0*/  MUFU.TANH R11, R7 ;  /* 0x00000007000b7308 */ /* 0x0005e20000002400 */
[----:B------:R-:W-:Y:S01]  /*143c0*/  ISETP.GE.AND P5, PT, R5, R4, PT ;  /* 0x000000040500720c */ /* 0x000fe20003fa6270 */
[----:B------:R-:W-:-:S03]  /*143d0*/  VIADD R5, R0, 0xe9 ;  /* 0x000000e900057836 */ /* 0x000fc60000000000 */
[----:B------:R-:W-:Y:S02]  /*143e0*/  FSEL R192, R23, -INF , !P5 ;  /* 0xff80000017c07808 */ /* 0x000fe40006800000 */
[----:B------:R-:W-:Y:S01]  /*143f0*/  ISETP.GE.AND P5, PT, R5, R2, PT ;  /* 0x000000020500720c */ /* 0x000fe20003fa6270 */
[----:B-1----:R-:W-:-:S03]  /*14400*/  FMUL.FTZ R8, R72, UR4 ;  /* 0x0000000448087c20 */ /* 0x002fc60008410000 */
[----:B----4-:R-:W-:Y:S01]  /*14410*/  FSEL R135, R21, -INF , !P5 ;  /* 0xff80000015877808 */ /* 0x010fe20006800000 */
[----:B--2---:R-:W-:-:S05]  /*14420*/  VIADD R7, R0, 0xe1 ;  /* 0x000000e100077836 */ /* 0x004fca0000000000 */
[C---:B------:R-:W-:Y:S02]  /*14430*/  ISETP.GE.AND P2, PT, R7.reuse, R2, PT ;  /* 0x000000020700720c */ /* 0x040fe40003f46270 */
[----:B------:R-:W-:Y:S01]  /*14440*/  ISETP.GE.AND P3, PT, R7, R4, PT ;  /* 0x000000040700720c */ /* 0x000fe20003f66270 */
[----:B------:R-:W-:Y:S01]  /*14450*/  FMUL.FTZ R7, R27, UR4 ;  /* 0x000000041b077c20 */ /* 0x000fe20008410000 */
[----:B------:R-:W-:Y:S02]  /*14460*/  FSEL R71, R22, -INF , !P2 ;  /* 0xff80000016477808 */ /* 0x000fe40005000000 */
[----:B------:R-:W-:Y:S02]  /*14470*/  FSEL R193, R9, -INF , !P3 ;  /* 0xff80000009c17808 */ /* 0x000fe40005800000 */
[----:B------:R1:W2:Y:S01]  /*14480*/  MUFU.TANH R9, R7 ;  /* 0x0000000700097308 */ /* 0x0002a20000002400 */
[C---:B------:R-:W-:Y:S02]  /*14490*/  ISETP.GE.AND P3, PT, R0.reuse, R2, PT ;  /* 0x000000020000720c */ /* 0x040fe40003f66270 */
[----:B------:R-:W-:Y:S01]  /*144a0*/  ISETP.GE.AND P2, PT, R5, R4, PT ;  /* 0x000000040500720c */ /* 0x000fe20003f46270 */
[----:B------:R-:W-:Y:S01]  /*144b0*/  VIADD R5, R0, 0xf1 ;  /* 0x000000f100057836 */ /* 0x000fe20000000000 */
[----:B------:R-:W-:-:S02]  /*144c0*/  FSEL R43, R163, -INF , !P3 ;  /* 0xff800000a32b7808 */ /* 0x000fc40005800000 */
[CC--:B------:R-:W-:Y:S01]  /*144d0*/  ISETP.GE.AND P3, PT, R0.reuse, R4.reuse, PT ;  /* 0x000000040000720c */ /* 0x0c0fe20003f66270 */
[----:B------:R-:W-:Y:S01]  /*144e0*/  VIADD R0, R0, 0xf9 ;  /* 0x000000f900007836 */ /* 0x000fe20000000000 */
[----:B---3--:R-:W-:Y:S02]  /*144f0*/  FSEL R195, R17, -INF , !P2 ;  /* 0xff80000011c37808 */ /* 0x008fe40005000000 */
[C---:B------:R-:W-:Y:S02]  /*14500*/  ISETP.GE.AND P2, PT, R5.reuse, R4, PT ;  /* 0x000000040500720c */ /* 0x040fe40003f46270 */
[----:B------:R-:W-:Y:S02]  /*14510*/  FSEL R61, R194, -INF , !P3 ;  /* 0xff800000c23d7808 */ /* 0x000fe40005800000 */
[-C--:B------:R-:W-:Y:S01]  /*14520*/  ISETP.GE.AND P5, PT, R5, R2.reuse, PT ;  /* 0x000000020500720c */ /* 0x080fe20003fa6270 */
[----:B-1----:R-:W-:Y:S01]  /*14530*/  FMUL.FTZ R7, R15, UR4 ;  /* 0x000000040f077c20 */ /* 0x002fe20008410000 */
[----:B------:R-:W-:Y:S01]  /*14540*/  ISETP.GE.AND P3, PT, R0, R2, PT ;  /* 0x000000020000720c */ /* 0x000fe20003f66270 */
[----:B------:R1:W-:Y:S01]  /*14550*/  MUFU.TANH R15, R8 ;  /* 0x00000008000f7308 */ /* 0x0003e20000002400 */
[----:B------:R-:W-:-:S02]  /*14560*/  LOP3.LUT R5, R6, 0x10, R52, 0xfe, !PT ;  /* 0x0000001006057812 */ /* 0x000fc400078efe34 */
[----:B--2---:R-:W-:Y:S02]  /*14570*/  FSEL R196, R9, -INF , !P2 ;  /* 0xff80000009c47808 */ /* 0x004fe40005000000 */
[----:B------:R-:W-:Y:S02]  /*14580*/  ISETP.GE.AND P2, PT, R0, R4, PT ;  /* 0x000000040000720c */ /* 0x000fe40003f46270 */
[----:B------:R-:W-:Y:S01]  /*14590*/  FSEL R163, R11, -INF , !P5 ;  /* 0xff8000000ba37808 */ /* 0x000fe20006800000 */
[----:B------:R-:W2:Y:S01]  /*145a0*/  MUFU.TANH R7, R7 ;  /* 0x0000000700077308 */ /* 0x000ea20000002400 */
[----:B------:R-:W-:Y:S02]  /*145b0*/  FSEL R194, R10, -INF , !P3 ;  /* 0xff8000000ac27808 */ /* 0x000fe40005800000 */
[C---:B------:R-:W-:Y:S02]  /*145c0*/  ISETP.GE.AND P5, PT, R5.reuse, R2, PT ;  /* 0x000000020500720c */ /* 0x040fe40003fa6270 */
[----:B------:R-:W-:-:S02]  /*145d0*/  ISETP.GE.AND P3, PT, R5, R4, PT ;  /* 0x000000040500720c */ /* 0x000fc40003f66270 */
[C-C-:B------:R-:W-:Y:S02]  /*145e0*/  LOP3.LUT R5, R6.reuse, 0x18, R52.reuse, 0xfe, !PT ;  /* 0x0000001806057812 */ /* 0x140fe400078efe34 */
[----:B------:R-:W-:Y:S01]  /*145f0*/  LOP3.LUT R0, R6, 0x20, R52, 0xfe, !PT ;  /* 0x0000002006007812 */ /* 0x000fe200078efe34 */
[----:B-1----:R-:W-:Y:S01]  /*14600*/  FMUL.FTZ R8, R74, UR4 ;  /* 0x000000044a087c20 */ /* 0x002fe20008410000 */
[----:B------:R-:W-:Y:S02]  /*14610*/  ISETP.GE.AND P6, PT, R5, R4, PT ;  /* 0x000000040500720c */ /* 0x000fe40003fc6270 */
[----:B------:R-:W-:Y:S01]  /*14620*/  FSEL R37, R223, -INF , !P5 ;  /* 0xff800000df257808 */ /* 0x000fe20006800000 */
[----:B------:R-:W1:Y:S01]  /*14630*/  MUFU.TANH R44, R8 ;  /* 0x00000008002c7308 */ /* 0x000e620000002400 */
[-C--:B------:R-:W-:Y:S02]  /*14640*/  ISETP.GE.AND P4, PT, R0, R2.reuse, PT ;  /* 0x000000020000720c */ /* 0x080fe40003f86270 */
[----:B--2---:R-:W-:Y:S01]  /*14650*/  FSEL R197, R7, -INF , !P2 ;  /* 0xff80000007c57808 */ /* 0x004fe20005000000 */
[----:B------:R-:W-:Y:S01]  /*14660*/  FMUL.FTZ R7, R76, UR4 ;  /* 0x000000044c077c20 */ /* 0x000fe20008410000 */
[----:B------:R-:W-:-:S02]  /*14670*/  ISETP.GE.AND P2, PT, R5, R2, PT ;  /* 0x000000020500720c */ /* 0x000fc40003f46270 */
[--C-:B------:R-:W-:Y:S01]  /*14680*/  LOP3.LUT R5, R6, 0x28, R52.reuse, 0xfe, !PT ;  /* 0x0000002806057812 */ /* 0x100fe200078efe34 */
[----:B------:R2:W3:Y:S01]  /*14690*/  MUFU.TANH R30, R7 ;  /* 0x00000007001e7308 */ /* 0x0004e20000002400 */
[----:B------:R-:W-:Y:S02]  /*146a0*/  ISETP.GE.AND P5, PT, R0, R4, PT ;  /* 0x000000040000720c */ /* 0x000fe40003fa6270 */
[----:B------:R-:W-:Y:S02]  /*146b0*/  LOP3.LUT R0, R6, 0x30, R52, 0xfe, !PT ;  /* 0x0000003006007812 */ /* 0x000fe400078efe34 */
[----:B------:R-:W-:Y:S02]  /*146c0*/  FSEL R65, R222, -INF , !P3 ;  /* 0xff800000de417808 */ /* 0x000fe40005800000 */
[----:B------:R-:W-:Y:S02]  /*146d0*/  FSEL R35, R221, -INF , !P2 ;  /* 0xff800000dd237808 */ /* 0x000fe40005000000 */
[----:B------:R-:W-:-:S02]  /*146e0*/  ISETP.GE.AND P3, PT, R5, R2, PT ;  /* 0x000000020500720c */ /* 0x000fc40003f66270 */
[----:B------:R-:W-:Y:S01]  /*146f0*/  ISETP.GE.AND P2, PT, R5, R4, PT ;  /* 0x000000040500720c */ /* 0x000fe20003f46270 */
[----:B------:R-:W-:Y:S01]  /*14700*/  FMUL.FTZ R5, R80, UR4 ;  /* 0x0000000450057c20 */ /* 0x000fe20008410000 */
[----:B------:R-:W-:Y:S02]  /*14710*/  FSEL R63, R220, -INF , !P6 ;  /* 0xff800000dc3f7808 */ /* 0x000fe40007000000 */
[----:B------:R-:W-:Y:S01]  /*14720*/  FSEL R34, R219, -INF , !P4 ;  /* 0xff800000db227808 */ /* 0x000fe20006000000 */
[----:B------:R4:W-:Y:S01]  /*14730*/  MUFU.TANH R11, R5 ;  /* 0x00000005000b7308 */ /* 0x0009e20000002400 */
[----:B--2---:R-:W-:Y:S01]  /*14740*/  FMUL.FTZ R7, R78, UR4 ;  /* 0x000000044e077c20 */ /* 0x004fe20008410000 */
[C---:B------:R-:W-:Y:S02]  /*14750*/  ISETP.GE.AND P6, PT, R0.reuse, R2, PT ;  /* 0x000000020000720c */ /* 0x040fe40003fc6270 */
[----:B------:R-:W-:Y:S02]  /*14760*/  ISETP.GE.AND P4, PT, R0, R4, PT ;  /* 0x000000040000720c */ /* 0x000fe40003f86270 */
[----:B------:R-:W-:-:S02]  /*14770*/  LOP3.LUT R0, R6, 0x38, R52, 0xfe, !PT ;  /* 0x0000003806007812 */ /* 0x000fc400078efe34 */
[----:B------:R2:W5:Y:S01]  /*14780*/  MUFU.TANH R13, R7 ;  /* 0x00000007000d7308 */ /* 0x0005620000002400 */
[----:B------:R-:W-:Y:S02]  /*14790*/  FSEL R59, R218, -INF , !P5 ;  /* 0xff800000da3b7808 */ /* 0x000fe40006800000 */
[----:B------:R-:W-:Y:S02]  /*147a0*/  FSEL R32, R217, -INF , !P3 ;  /* 0xff800000d9207808 */ /* 0x000fe40005800000 */
[C---:B------:R-:W-:Y:S02]  /*147b0*/  ISETP.GE.AND P5, PT, R0.reuse, R2, PT ;  /* 0x000000020000720c */ /* 0x040fe40003fa6270 */
[----:B------:R-:W-:Y:S02]  /*147c0*/  ISETP.GE.AND P3, PT, R0, R4, PT ;  /* 0x000000040000720c */ /* 0x000fe40003f66270 */
[C-C-:B----4-:R-:W-:Y:S02]  /*147d0*/  LOP3.LUT R5, R6.reuse, 0x40, R52.reuse, 0xfe, !PT ;  /* 0x0000004006057812 */ /* 0x150fe400078efe34 */
[----:B------:R-:W-:-:S02]  /*147e0*/  LOP3.LUT R0, R6, 0x48, R52, 0xfe, !PT ;  /* 0x0000004806007812 */ /* 0x000fc400078efe34 */
[----:B------:R-:W-:Y:S02]  /*147f0*/  FSEL R57, R216, -INF , !P2 ;  /* 0xff800000d8397808 */ /* 0x000fe40005000000 */
[----:B------:R-:W-:Y:S01]  /*14800*/  FSEL R31, R215, -INF , !P6 ;  /* 0xff800000d71f7808 */ /* 0x000fe20007000000 */
[----:B--2---:R-:W-:Y:S01]  /*14810*/  FMUL.FTZ R7, R82, UR4 ;  /* 0x0000000452077c20 */ /* 0x004fe20008410000 */
[C---:B------:R-:W-:Y:S02]  /*14820*/  ISETP.GE.AND P2, PT, R5.reuse, R2, PT ;  /* 0x000000020500720c */ /* 0x040fe40003f46270 */
[----:B------:R-:W-:Y:S01]  /*14830*/  ISETP.GE.AND P6, PT, R5, R4, PT ;  /* 0x000000040500720c */ /* 0x000fe20003fc6270 */
[----:B------:R2:W4:Y:S01]  /*14840*/  MUFU.TANH R29, R7 ;  /* 0x00000007001d7308 */ /* 0x0005220000002400 */
[----:B------:R-:W-:Y:S02]  /*14850*/  LOP3.LUT R5, R6, 0x50, R52, 0xfe, !PT ;  /* 0x0000005006057812 */ /* 0x000fe400078efe34 */
[----:B------:R-:W-:-:S02]  /*14860*/  FSEL R33, R213, -INF , !P5 ;  /* 0xff800000d5217808 */ /* 0x000fc40006800000 */
[-C--:B------:R-:W-:Y:S02]  /*14870*/  ISETP.GE.AND P5, PT, R0, R4.reuse, PT ;  /* 0x000000040000720c */ /* 0x080fe40003fa6270 */
[----:B------:R-:W-:Y:S02]  /*14880*/  FSEL R41, R211, -INF , !P2 ;  /* 0xff800000d3297808 */ /* 0x000fe40005000000 */
[----:B------:R-:W-:Y:S02]  /*14890*/  ISETP.GE.AND P2, PT, R5, R4, PT ;  /* 0x000000040500720c */ /* 0x000fe40003f46270 */
[----:B------:R-:W-:Y:S02]  /*148a0*/  FSEL R69, R210, -INF , !P6 ;  /* 0xff800000d2457808 */ /* 0x000fe40007000000 */
[----:B------:R-:W-:Y:S02]  /*148b0*/  FSEL R72, R208, -INF , !P5 ;  /* 0xff800000d0487808 */ /* 0x000fe40006800000 */
[----:B------:R-:W-:Y:S01]  /*148c0*/  FSEL R74, R205, -INF , !P2 ;  /* 0xff800000cd4a7808 */ /* 0x000fe20005000000 */
[----:B--2---:R-:W-:Y:S01]  /*148d0*/  FMUL.FTZ R7, R60, UR4 ;  /* 0x000000043c077c20 */ /* 0x004fe20008410000 */
[----:B------:R-:W-:-:S02]  /*148e0*/  FSEL R60, R214, -INF , !P4 ;  /* 0xff800000d63c7808 */ /* 0x000fc40006000000 */
[-C--:B------:R-:W-:Y:S01]  /*148f0*/  ISETP.GE.AND P4, PT, R0, R2.reuse, PT ;  /* 0x000000020000720c */ /* 0x080fe20003f86270 */
[----:B------:R2:W-:Y:S01]  /*14900*/  MUFU.TANH R28, R7 ;  /* 0x00000007001c7308 */ /* 0x0005e20000002400 */
[--C-:B------:R-:W-:Y:S02]  /*14910*/  LOP3.LUT R0, R6, 0x58, R52.reuse, 0xfe, !PT ;  /* 0x0000005806007812 */ /* 0x100fe400078efe34 */
[----:B------:R-:W-:Y:S02]  /*14920*/  FSEL R45, R209, -INF , !P4 ;  /* 0xff800000d12d7808 */ /* 0x000fe40006000000 */
[C---:B------:R-:W-:Y:S02]  /*14930*/  ISETP.GE.AND P6, PT, R0.reuse, R2, PT ;  /* 0x000000020000720c */ /* 0x040fe40003fc6270 */
[----:B------:R-:W-:Y:S02]  /*14940*/  ISETP.GE.AND P4, PT, R0, R4, PT ;  /* 0x000000040000720c */ /* 0x000fe40003f86270 */
[----:B------:R-:W-:-:S02]  /*14950*/  LOP3.LUT R0, R6, 0x60, R52, 0xfe, !PT ;  /* 0x0000006006007812 */ /* 0x000fc400078efe34 */
[----:B------:R-:W-:Y:S02]  /*14960*/  FSEL R47, R204, -INF , !P6 ;  /* 0xff800000cc2f7808 */ /* 0x000fe40007000000 */
[-C--:B------:R-:W-:Y:S01]  /*14970*/  ISETP.GE.AND P5, PT, R0, R2.reuse, PT ;  /* 0x000000020000720c */ /* 0x080fe20003fa6270 */
[----:B--2---:R-:W-:Y:S01]  /*14980*/  FMUL.FTZ R7, R62, UR4 ;  /* 0x000000043e077c20 */ /* 0x004fe20008410000 */
[----:B------:R-:W-:Y:S02]  /*14990*/  FSEL R62, R212, -INF , !P3 ;  /* 0xff800000d43e7808 */ /* 0x000fe40005800000 */
[----:B------:R-:W-:Y:S01]  /*149a0*/  ISETP.GE.AND P3, PT, R5, R2, PT ;  /* 0x000000020500720c */ /* 0x000fe20003f66270 */
[----:B------:R-:W-:Y:S01]  /*149b0*/  FMUL.FTZ R5, R64, UR4 ;  /* 0x0000000440057c20 */ /* 0x000fe20008410000 */
[----:B------:R2:W4:Y:S01]  /*149c0*/  MUFU.TANH R27, R7 ;  /* 0x00000007001b7308 */ /* 0x0005220000002400 */
[----:B------:R-:W-:Y:S02]  /*149d0*/  FSEL R48, R202, -INF , !P5 ;  /* 0xff800000ca307808 */ /* 0x000fe40006800000 */
[----:B------:R-:W-:-:S02]  /*149e0*/  FSEL R46, R207, -INF , !P3 ;  /* 0xff800000cf2e7808 */ /* 0x000fc40005800000 */
[-C--:B------:R-:W-:Y:S02]  /*149f0*/  ISETP.GE.AND P3, PT, R0, R4.reuse, PT ;  /* 0x000000040000720c */ /* 0x080fe40003f66270 */
[----:B------:R-:W-:Y:S01]  /*14a00*/  LOP3.LUT R0, R6, 0x70, R52, 0xfe, !PT ;  /* 0x0000007006007812 */ /* 0x000fe200078efe34 */
[----:B------:R1:W-:Y:S03]  /*14a10*/  MUFU.TANH R10, R5 ;  /* 0x00000005000a7308 */ /* 0x0003e60000002400 */
[----:B------:R-:W-:-:S04]  /*14a20*/  ISETP.GE.AND P5, PT, R0, R4, PT ;  /* 0x000000040000720c */ /* 0x000fc80003fa6270 */
[----:B------:R-:W-:Y:S01]  /*14a30*/  FSEL R78, R191, -INF , !P5 ;  /* 0xff800000bf4e7808 */ /* 0x000fe20006800000 */
[----:B--2---:R-:W-:-:S04]  /*14a40*/  FMUL.FTZ R7, R66, UR4 ;  /* 0x0000000442077c20 */ /* 0x004fc80008410000 */
[----:B------:R2:W-:Y:S01]  /*14a50*/  MUFU.TANH R25, R7 ;  /* 0x0000000700197308 */ /* 0x0005e20000002400 */
[----:B-1----:R-:W-:-:S04]  /*14a60*/  LOP3.LUT R5, R6, 0x68, R52, 0xfe, !PT ;  /* 0x0000006806057812 */ /* 0x002fc800078efe34 */
[C---:B------:R-:W-:Y:S02]  /*14a70*/  ISETP.GE.AND P2, PT, R5.reuse, R2, PT ;  /* 0x000000020500720c */ /* 0x040fe40003f46270 */
[-C--:B------:R-:W-:Y:S02]  /*14a80*/  ISETP.GE.AND P6, PT, R5, R4.reuse, PT ;  /* 0x000000040500720c */ /* 0x080fe40003fc6270 */
[----:B------:R-:W-:Y:S02]  /*14a90*/  LOP3.LUT R5, R6, 0x78, R52, 0xfe, !PT ;  /* 0x0000007806057812 */ /* 0x000fe400078efe34 */
[----:B------:R-:W-:Y:S02]  /*14aa0*/  FSEL R49, R200, -INF , !P2 ;  /* 0xff800000c8317808 */ /* 0x000fe40005000000 */
[----:B------:R-:W-:Y:S01]  /*14ab0*/  ISETP.GE.AND P2, PT, R5, R4, PT ;  /* 0x000000040500720c */ /* 0x000fe20003f46270 */
[----:B--2---:R-:W-:Y:S01]  /*14ac0*/  FMUL.FTZ R7, R68, UR4 ;  /* 0x0000000444077c20 */ /* 0x004fe20008410000 */
[----:B------:R-:W-:-:S02]  /*14ad0*/  FSEL R68, R203, -INF , !P4 ;  /* 0xff800000cb447808 */ /* 0x000fc40006000000 */
[-C--:B------:R-:W-:Y:S01]  /*14ae0*/  ISETP.GE.AND P4, PT, R0, R2.reuse, PT ;  /* 0x000000020000720c */ /* 0x080fe20003f86270 */
[----:B------:R1:W2:Y:S01]  /*14af0*/  MUFU.TANH R9, R7 ;  /* 0x0000000700097308 */ /* 0x0002a20000002400 */
[----:B------:R-:W-:Y:S02]  /*14b00*/  LOP3.LUT R0, R6, 0x80, R52, 0xfe, !PT ;  /* 0x0000008006007812 */ /* 0x000fe400078efe34 */
[----:B------:R-:W-:Y:S02]  /*14b10*/  FSEL R76, R199, -INF , !P6 ;  /* 0xff800000c74c7808 */ /* 0x000fe40007000000 */
[----:B------:R-:W-:Y:S02]  /*14b20*/  ISETP.GE.AND P6, PT, R0, R2, PT ;  /* 0x000000020000720c */ /* 0x000fe40003fc6270 */
[----:B------:R-:W-:Y:S02]  /*14b30*/  FSEL R80, R161, -INF , !P2 ;  /* 0xff800000a1507808 */ /* 0x000fe40005000000 */
[----:B------:R-:W-:Y:S01]  /*14b40*/  FSEL R50, R160, -INF , !P6 ;  /* 0xff800000a0327808 */ /* 0x000fe20007000000 */
[----:B-1----:R-:W-:Y:S01]  /*14b50*/  FMUL.FTZ R7, R70, UR4 ;  /* 0x0000000446077c20 */ /* 0x002fe20008410000 */
[----:B------:R-:W-:-:S02]  /*14b60*/  FSEL R70, R201, -INF , !P3 ;  /* 0xff800000c9467808 */ /* 0x000fc40005800000 */
[----:B------:R-:W-:Y:S01]  /*14b70*/  ISETP.GE.AND P3, PT, R5, R2, PT ;  /* 0x000000020500720c */ /* 0x000fe20003f66270 */
[----:B------:R-:W-:Y:S01]  /*14b80*/  FMUL.FTZ R5, R40, UR4 ;  /* 0x0000000428057c20 */ /* 0x000fe20008410000 */
[----:B------:R1:W2:Y:S01]  /*14b90*/  MUFU.TANH R23, R7 ;  /* 0x0000000700177308 */ /* 0x0002a20000002400 */
[----:B------:R-:W-:Y:S02]  /*14ba0*/  FSEL R40, R198, -INF , !P4 ;  /* 0xff800000c6287808 */ /* 0x000fe40006000000 */
[----:B------:R-:W-:Y:S02]  /*14bb0*/  ISETP.GE.AND P4, PT, R0, R4, PT ;  /* 0x000000040000720c */ /* 0x000fe40003f86270 */
[----:B------:R-:W-:-:S03]  /*14bc0*/  LOP3.LUT R0, R6, 0x88, R52, 0xfe, !PT ;  /* 0x0000008806007812 */ /* 0x000fc600078efe34 */
[----:B------:R3:W-:Y:S01]  /*14bd0*/  MUFU.TANH R8, R5 ;  /* 0x0000000500087308 */ /* 0x0007e20000002400 */
[----:B------:R-:W-:-:S04]  /*14be0*/  ISETP.GE.AND P5, PT, R0, R2, PT ;  /* 0x000000020000720c */ /* 0x000fc80003fa6270 */
[----:B------:R-:W-:Y:S01]  /*14bf0*/  FSEL R51, R156, -INF , !P5 ;  /* 0xff8000009c337808 */ /* 0x000fe20006800000 */
[----:B-1----:R-:W-:Y:S01]  /*14c00*/  FMUL.FTZ R7, R42, UR4 ;  /* 0x000000042a077c20 */ /* 0x002fe20008410000 */
[----:B------:R-:W-:Y:S02]  /*14c10*/  FSEL R42, R187, -INF , !P3 ;  /* 0xff800000bb2a7808 */ /* 0x000fe40005800000 */
[-C--:B------:R-:W-:Y:S01]  /*14c20*/  ISETP.GE.AND P3, PT, R0, R4.reuse, PT ;  /* 0x000000040000720c */ /* 0x080fe20003f66270 */
[----:B------:R1:W2:Y:S01]  /*14c30*/  MUFU.TANH R22, R7 ;  /* 0x0000000700167308 */ /* 0x0002a20000002400 */
[C-C-:B------:R-:W-:Y:S02]  /*14c40*/  LOP3.LUT R0, R6.reuse, 0x98, R52.reuse, 0xfe, !PT ;  /* 0x0000009806007812 */ /* 0x140fe400078efe34 */
[----:B---3--:R-:W-:Y:S02]  /*14c50*/  LOP3.LUT R5, R6, 0x90, R52, 0xfe, !PT ;  /* 0x0000009006057812 */ /* 0x008fe400078efe34 */
[----:B------:R-:W-:-:S02]  /*14c60*/  ISETP.GE.AND P5, PT, R0, R4, PT ;  /* 0x000000040000720c */ /* 0x000fc40003fa6270 */
[C---:B------:R-:W-:Y:S02]  /*14c70*/  ISETP.GE.AND P2, PT, R5.reuse, R2, PT ;  /* 0x000000020500720c */ /* 0x040fe40003f46270 */
[-C--:B------:R-:W-:Y:S02]  /*14c80*/  ISETP.GE.AND P6, PT, R5, R4.reuse, PT ;  /* 0x000000040500720c */ /* 0x080fe40003fc6270 */
[----:B------:R-:W-:Y:S02]  /*14c90*/  LOP3.LUT R5, R6, 0xa0, R52, 0xfe, !PT ;  /* 0x000000a006057812 */ /* 0x000fe400078efe34 */
[----:B------:R-:W-:Y:S02]  /*14ca0*/  FSEL R53, R152, -INF , !P2 ;  /* 0xff80000098357808 */ /* 0x000fe40005000000 */
[----:B------:R-:W-:Y:S01]  /*14cb0*/  ISETP.GE.AND P2, PT, R5, R4, PT ;  /* 0x000000040500720c */ /* 0x000fe20003f46270 */
[----:B-1----:R-:W-:Y:S01]  /*14cc0*/  FMUL.FTZ R7, R56, UR4 ;  /* 0x0000000438077c20 */ /* 0x002fe20008410000 */
[----:B------:R-:W-:-:S02]  /*14cd0*/  FSEL R56, R158, -INF , !P4 ;  /* 0xff8000009e387808 */ /* 0x000fc40006000000 */
[-C--:B------:R-:W-:Y:S01]  /*14ce0*/  ISETP.GE.AND P4, PT, R0, R2.reuse, PT ;  /* 0x000000020000720c */ /* 0x080fe20003f86270 */
[----:B------:R1:W-:Y:S01]  /*14cf0*/  MUFU.TANH R21, R7 ;  /* 0x0000000700157308 */ /* 0x0003e20000002400 */
[----:B------:R-:W-:Y:S02]  /*14d00*/  LOP3.LUT R0, R6, 0xa8, R52, 0xfe, !PT ;  /* 0x000000a806007812 */ /* 0x000fe400078efe34 */
[----:B------:R-:W-:Y:S02]  /*14d10*/  FSEL R82, R130, -INF , !P6 ;  /* 0xff80000082527808 */ /* 0x000fe40007000000 */
[----:B------:R-:W-:Y:S02]  /*14d20*/  ISETP.GE.AND P6, PT, R0, R2, PT ;  /* 0x000000020000720c */ /* 0x000fe40003fc6270 */
[----:B------:R-:W-:Y:S02]  /*14d30*/  FSEL R106, R126, -INF , !P5 ;  /* 0xff8000007e6a7808 */ /* 0x000fe40006800000 */
[----:B------:R-:W-:-:S02]  /*14d40*/  FSEL R107, R44, -INF , !P2 ;  /* 0xff8000002c6b7808 */ /* 0x000fc40005000000 */
[----:B------:R-:W-:Y:S01]  /*14d50*/  FSEL R30, R30, -INF , !P6 ;  /* 0xff8000001e1e7808 */ /* 0x000fe20007000000 */
[----:B-1----:R-:W-:Y:S01]  /*14d60*/  FMUL.FTZ R7, R58, UR4 ;  /* 0x000000043a077c20 */ /* 0x002fe20008410000 */
[----:B------:R-:W-:Y:S02]  /*14d70*/  FSEL R58, R155, -INF , !P3 ;  /* 0xff8000009b3a7808 */ /* 0x000fe40005800000 */
[----:B------:R-:W-:Y:S01]  /*14d80*/  ISETP.GE.AND P3, PT, R5, R2, PT ;  /* 0x000000020500720c */ /* 0x000fe20003f66270 */
[----:B------:R-:W-:Y:S01]  /*14d90*/  FMUL.FTZ R5, R36, UR4 ;  /* 0x0000000424057c20 */ /* 0x000fe20008410000 */
[----:B------:R1:W-:Y:S01]  /*14da0*/  MUFU.TANH R19, R7 ;  /* 0x0000000700137308 */ /* 0x0003e20000002400 */
[----:B------:R-:W-:Y:S02]  /*14db0*/  FSEL R36, R127, -INF , !P4 ;  /* 0xff8000007f247808 */ /* 0x000fe40006000000 */
[----:B------:R-:W-:Y:S02]  /*14dc0*/  ISETP.GE.AND P4, PT, R0, R4, PT ;  /* 0x000000040000720c */ /* 0x000fe40003f86270 */
[----:B------:R-:W-:-:S02]  /*14dd0*/  LOP3.LUT R0, R6, 0xb0, R52, 0xfe, !PT ;  /* 0x000000b006007812 */ /* 0x000fc400078efe34 */
[----:B-----5:R-:W-:Y:S01]  /*14de0*/  FSEL R108, R13, -INF , !P4 ;  /* 0xff8000000d6c7808 */ /* 0x020fe20006000000 */
[----:B------:R3:W5:Y:S01]  /*14df0*/  MUFU.TANH R17, R5 ;  /* 0x0000000500117308 */ /* 0x0007620000002400 */
[----:B------:R-:W-:-:S04]  /*14e00*/  ISETP.GE.AND P5, PT, R0, R2, PT ;  /* 0x000000020000720c */ /* 0x000fc80003fa6270 */
[----:B------:R-:W-:Y:S01]  /*14e10*/  FSEL R44, R11, -INF , !P5 ;  /* 0xff8000000b2c7808 */ /* 0x000fe20006800000 */
[----:B-1----:R-:W-:Y:S01]  /*14e20*/  FMUL.FTZ R7, R38, UR4 ;  /* 0x0000000426077c20 */ /* 0x002fe20008410000 */
[----:B------:R-:W-:Y:S02]  /*14e30*/  FSEL R38, R15, -INF , !P3 ;  /* 0xff8000000f267808 */ /* 0x000fe40005800000 */
[----:B------:R-:W-:Y:S01]  /*14e40*/  ISETP.GE.AND P3, PT, R0, R4, PT ;  /* 0x000000040000720c */ /* 0x000fe20003f66270 */
[----:B------:R1:W5:Y:S01]  /*14e50*/  MUFU.TANH R15, R7 ;  /* 0x00000007000f7308 */ /* 0x0003620000002400 */
[C-C-:B------:R-:W-:Y:S02]  /*14e60*/  LOP3.LUT R0, R6.reuse, 0xc0, R52.reuse, 0xfe, !PT ;  /* 0x000000c006007812 */ /* 0x140fe400078efe34 */
[----:B----4-:R-:W-:Y:S02]  /*14e70*/  FSEL R114, R29, -INF , !P3 ;  /* 0xff8000001d727808 */ /* 0x010fe40005800000 */
[----:B---3--:R-:W-:-:S02]  /*14e80*/  LOP3.LUT R5, R6, 0xb8, R52, 0xfe, !PT ;  /* 0x000000b806057812 */ /* 0x008fc400078efe34 */
[CC--:B------:R-:W-:Y:S02]  /*14e90*/  ISETP.GE.AND P4, PT, R0.reuse, R2.reuse, PT ;  /* 0x000000020000720c */ /* 0x0c0fe40003f86270 */
[C---:B------:R-:W-:Y:S02]  /*14ea0*/  ISETP.GE.AND P2, PT, R5.reuse, R2, PT ;  /* 0x000000020500720c */ /* 0x040fe40003f46270 */
[-C--:B------:R-:W-:Y:S02]  /*14eb0*/  ISETP.GE.AND P6, PT, R5, R4.reuse, PT ;  /* 0x000000040500720c */ /* 0x080fe40003fc6270 */
[----:B------:R-:W-:Y:S02]  /*14ec0*/  ISETP.GE.AND P5, PT, R0, R4, PT ;  /* 0x000000040000720c */ /* 0x000fe40003fa6270 */
[--C-:B------:R-:W-:Y:S01]  /*14ed0*/  LOP3.LUT R5, R6, 0xc8, R52.reuse, 0xfe, !PT ;  /* 0x000000c806057812 */ /* 0x100fe200078efe34 */
[----:B-1----:R-:W-:Y:S01]  /*14ee0*/  FMUL.FTZ R7, R16, UR4 ;  /* 0x0000000410077c20 */ /* 0x002fe20008410000 */
[----:B------:R-:W-:-:S02]  /*14ef0*/  LOP3.LUT R0, R6, 0xd0, R52, 0xfe, !PT ;  /* 0x000000d006007812 */ /* 0x000fc400078efe34 */
[-C--:B------:R-:W-:Y:S01]  /*14f00*/  ISETP.GE.AND P3, PT, R5, R2.reuse, PT ;  /* 0x000000020500720c */ /* 0x080fe20003f66270 */
[----:B------:R1:W3:Y:S01]  /*14f10*/  MUFU.TANH R13, R7 ;  /* 0x00000007000d7308 */ /* 0x0002e20000002400 */
[----:B------:R-:W-:Y:S02]  /*14f20*/  FSEL R127, R27, -INF , !P6 ;  /* 0xff8000001b7f7808 */ /* 0x000fe40007000000 */
[----:B------:R-:W-:Y:S02]  /*14f30*/  ISETP.GE.AND P6, PT, R0, R2, PT ;  /* 0x000000020000720c */ /* 0x000fe40003fc6270 */
[----:B------:R-:W-:Y:S02]  /*14f40*/  FSEL R29, R28, -INF , !P2 ;  /* 0xff8000001c1d7808 */ /* 0x000fe40005000000 */
[----:B--2---:R-:W-:Y:S02]  /*14f50*/  FSEL R27, R9, -INF , !P3 ;  /* 0xff800000091b7808 */ /* 0x004fe40005800000 */
[----:B------:R-:W-:Y:S01]  /*14f60*/  ISETP.GE.AND P2, PT, R5, R4, PT ;  /* 0x000000040500720c */ /* 0x000fe20003f46270 */
[----:B------:R-:W-:Y:S01]  /*14f70*/  FMUL.FTZ R5, R24, UR4 ;  /* 0x0000000418057c20 */ /* 0x000fe20008410000 */
[----:B------:R-:W-:-:S02]  /*14f80*/  FSEL R28, R10, -INF , !P4 ;  /* 0xff8000000a1c7808 */ /* 0x000fc40006000000 */
[----:B------:R-:W-:Y:S01]  /*14f90*/  ISETP.GE.AND P4, PT, R0, R4, PT ;  /* 0x000000040000720c */ /* 0x000fe20003f86270 */
[----:B------:R2:W-:Y:S01]  /*14fa0*/  MUFU.TANH R10, R5 ;  /* 0x00000005000a7308 */ /* 0x0005e20000002400 */
[----:B------:R-:W-:Y:S01]  /*14fb0*/  LOP3.LUT R0, R6, 0xe0, R52, 0xfe, !PT ;  /* 0x000000e006007812 */ /* 0x000fe200078efe34 */
[----:B-1----:R-:W-:Y:S01]  /*14fc0*/  FMUL.FTZ R7, R18, UR4 ;  /* 0x0000000412077c20 */ /* 0x002fe20008410000 */
[----:B------:R-:W-:Y:S02]  /*14fd0*/  FSEL R130, R25, -INF , !P5 ;  /* 0xff80000019827808 */ /* 0x000fe40006800000 */
[----:B------:R-:W-:-:S03]  /*14fe0*/  FSEL R152, R23, -INF , !P2 ;  /* 0xff80000017987808 */ /* 0x000fc60005000000 */
[----:B------:R1:W4:Y:S01]  /*14ff0*/  MUFU.TANH R11, R7 ;  /* 0x00000007000b7308 */ /* 0x0003220000002400 */
[----:B------:R-:W-:Y:S02]  /*15000*/  ISETP.GE.AND P2, PT, R0, R2, PT ;  /* 0x000000020000720c */ /* 0x000fe40003f46270 */
[----:B------:R-:W-:Y:S02]  /*15010*/  FSEL R155, R22, -INF , !P4 ;  /* 0xff800000169b7808 */ /* 0x000fe40006000000 */
[----:B-----5:R-:W-:Y:S02]  /*15020*/  FSEL R24, R17, -INF , !P2 ;  /* 0xff80000011187808 */ /* 0x020fe40005000000 */
[----:B--2---:R-:W-:-:S04]  /*15030*/  LOP3.LUT R5, R6, 0xd8, R52, 0xfe, !PT ;  /* 0x000000d806057812 */ /* 0x004fc800078efe34 */
[C---:B------:R-:W-:Y:S02]  /*15040*/  ISETP.GE.AND P5, PT, R5.reuse, R2, PT ;  /* 0x000000020500720c */ /* 0x040fe40003fa6270 */
[-C--:B------:R-:W-:Y:S01]  /*15050*/  ISETP.GE.AND P3, PT, R5, R4.reuse, PT ;  /* 0x000000040500720c */ /* 0x080fe20003f66270 */
[----:B-1----:R-:W-:Y:S01]  /*15060*/  FMUL.FTZ R7, R26, UR4 ;  /* 0x000000041a077c20 */ /* 0x002fe20008410000 */
[----:B------:R-:W-:Y:S01]  /*15070*/  FSEL R26, R8, -INF , !P6 ;  /* 0xff800000081a7808 */ /* 0x000fe20007000000 */
[----:B------:R-:W-:Y:S01]  /*15080*/  FMUL.FTZ R8, R12, UR4 ;  /* 0x000000040c087c20 */ /* 0x000fe20008410000 */
[----:B------:R-:W-:Y:S01]  /*15090*/  ISETP.GE.AND P6, PT, R0, R4, PT ;  /* 0x000000040000720c */ /* 0x000fe20003fc6270 */
[----:B------:R1:W2:Y:S01]  /*150a0*/  MUFU.TANH R9, R7 ;  /* 0x0000000700097308 */ /* 0x0002a20000002400 */
[----:B------:R-:W-:Y:S02]  /*150b0*/  LOP3.LUT R0, R6, 0xe8, R52, 0xfe, !PT ;  /* 0x000000e806007812 */ /* 0x000fe400078efe34 */
[----:B------:R-:W-:-:S02]  /*150c0*/  FSEL R25, R21, -INF , !P5 ;  /* 0xff80000015197808 */ /* 0x000fc40006800000 */
[C---:B------:R-:W-:Y:S02]  /*150d0*/  ISETP.GE.AND P4, PT, R0.reuse, R2, PT ;  /* 0x000000020000720c */ /* 0x040fe40003f86270 */
[----:B------:R-:W-:Y:S01]  /*150e0*/  ISETP.GE.AND P5, PT, R0, R4, PT ;  /* 0x000000040000720c */ /* 0x000fe20003fa6270 */
[----:B------:R-:W5:Y:S01]  /*150f0*/  MUFU.TANH R8, R8 ;  /* 0x0000000800087308 */ /* 0x000f620000002400 */
[C-C-:B------:R-:W-:Y:S02]  /*15100*/  LOP3.LUT R5, R6.reuse, 0xf0, R52.reuse, 0xfe, !PT ;  /* 0x000000f006057812 */ /* 0x140fe400078efe34 */
[----:B------:R-:W-:Y:S02]  /*15110*/  LOP3.LUT R0, R6, 0xf8, R52, 0xfe, !PT ;  /* 0x000000f806007812 */ /* 0x000fe400078efe34 */
[----:B------:R-:W-:Y:S02]  /*15120*/  FSEL R156, R19, -INF , !P3 ;  /* 0xff800000139c7808 */ /* 0x000fe40005800000 */
[----:B------:R-:W-:Y:S01]  /*15130*/  FSEL R160, R15, -INF , !P6 ;  /* 0xff8000000fa07808 */ /* 0x000fe20007000000 */
[----:B-1----:R-:W-:Y:S01]  /*15140*/  FMUL.FTZ R7, R14, UR4 ;  /* 0x000000040e077c20 */ /* 0x002fe20008410000 */
[----:B---3--:R-:W-:-:S02]  /*15150*/  FSEL R23, R13, -INF , !P4 ;  /* 0xff8000000d177808 */ /* 0x008fc40006000000 */
[C---:B------:R-:W-:Y:S02]  /*15160*/  ISETP.GE.AND P3, PT, R5.reuse, R2, PT ;  /* 0x000000020500720c */ /* 0x040fe40003f66270 */
[----:B------:R-:W-:Y:S01]  /*15170*/  ISETP.GE.AND P2, PT, R5, R4, PT ;  /* 0x000000040500720c */ /* 0x000fe20003f46270 */
[----:B------:R-:W1:Y:S01]  /*15180*/  MUFU.TANH R7, R7 ;  /* 0x0000000700077308 */ /* 0x000e620000002400 */
[C---:B------:R-:W-:Y:S02]  /*15190*/  ISETP.GE.AND P6, PT, R0.reuse, R2, PT ;  /* 0x000000020000720c */ /* 0x040fe40003fc6270 */
[----:B------:R-:W-:Y:S02]  /*151a0*/  ISETP.GE.AND P4, PT, R0, R4, PT ;  /* 0x000000040000720c */ /* 0x000fe40003f86270 */
[----:B----4-:R-:W-:Y:S02]  /*151b0*/  FSEL R161, R11, -INF , !P5 ;  /* 0xff8000000ba17808 */ /* 0x010fe40006800000 */
[----:B------:R-:W-:-:S02]  /*151c0*/  FSEL R126, R10, -INF , !P3 ;  /* 0xff8000000a7e7808 */ /* 0x000fc40005800000 */
[----:B--2---:R-:W-:Y:S02]  /*151d0*/  FSEL R187, R9, -INF , !P2 ;  /* 0xff80000009bb7808 */ /* 0x004fe40005000000 */
[----:B-----5:R-:W-:Y:S02]  /*151e0*/  FSEL R158, R8, -INF , !P6 ;  /* 0xff800000089e7808 */ /* 0x020fe40007000000 */
[----:B-1----:R-:W-:Y:S01]  /*151f0*/  FSEL R191, R7, -INF , !P4 ;  /* 0xff80000007bf7808 */ /* 0x002fe20006000000 */
        /* <DEDUP_REMOVED lines=65> */
.L_x_1106:
[----:B------:R-:W1:Y:S02]  /*15610*/  LDC R2, c[0x0][0x248] ;  /* 0x00009200ff027b82 */ /* 0x000e640000000800 */
[----:B-1----:R-:W-:-:S05]  /*15620*/  IMAD.SHL.U32 R0, R2, 0x100, RZ ;  /* 0x0000010002007824 */ /* 0x002fca00078e00ff */
[----:B------:R-:W-:-:S04]  /*15630*/  IADD3 R0, -R0, RZ, RZ ;  /* 0x000000ff00007210 */ /* 0x000fc80007ffe1ff */
[----:B------:R-:W-:-:S07]  /*15640*/  SHF.R.S32.HI R4, RZ, 0x1f, R0 ;  /* 0x0000001fff047819 */ /* 0x000fce0000011400 */
.L_x_1107:
        /* <DEDUP_REMOVED lines=92> */
.L_x_1109:
[----:B------:R-:W-:Y:S05]  /*15c10*/  BSYNC B0 ;  /* 0x0000000000007941 */ /* 0x000fea0003800000 */
.L_x_1108:
[----:B------:R-:W0:Y:S01]  /*15c20*/  LDGDEPBAR ;  /* 0x00000000000079af */ /* 0x000e220000000000 */
[----:B------:R-:W-:-:S04]  /*15c30*/  LEA R188, P0, R0, R188, 0x1 ;  /* 0x000000bc00bc7211 */ /* 0x000fc800078008ff */
[----:B------:R-:W-:-:S09]  /*15c40*/  LEA.HI.X R189, R0, R189, R4, 0x1, P0 ;  /* 0x000000bd00bd7211 */ /* 0x000fd200000f0c04 */
.L_x_1105:
[----:B------:R-:W-:Y:S01]  /*15c50*/  FMNMX.FTZ R0, R20, R43, !PT ;  /* 0x0000002b14007209 */ /* 0x000fe20007810000 */
[----:B------:R-:W-:Y:S01]  /*15c60*/  ULDC UR4, c[0x0][0x2ec] ;  /* 0x0000bb0000047ab9 */ /* 0x000fe20000000800 */
[----:B------:R-:W-:Y:S01]  /*15c70*/  FMNMX.FTZ R4, R3, R61, !PT ;  /* 0x0000003d03047209 */ /* 0x000fe20007810000 */
[----:B---3--:R-:W-:Y:S01]  /*15c80*/  LDSM.16.MT88.4 R12, [R165+0x5000] ;  /* 0x00500000a50c783b */ /* 0x008fe20000004200 */
[----:B------:R-:W-:-:S03]  /*15c90*/  FMNMX.FTZ R0, R105, R0, !PT ;  /* 0x0000000069007209 */ /* 0x000fc60007810000 */
[----:B------:R-:W-:Y:S01]  /*15ca0*/  LDSM.16.MT88.4 R16, [R166+0x5000] ;  /* 0x00500000a610783b */ /* 0x000fe20000004200 */
        /* <DEDUP_REMOVED lines=79> */
[----:B------:R-:W-:Y:S08]  /*161a0*/  MUFU.EX2 R37, R5 ;  /* 0x0000000500257308 */ /* 0x000ff00000000800 */
        /* <DEDUP_REMOVED lines=20> */
[----:B------:R-:W-:Y:S02]  /*162f0*/  FFMA.FTZ R4, R33, UR4, -R2 ;  /* 0x0000000421047c23 */ /* 0x000fe40008010802 */
[----:B------:R-:W-:Y:S01]  /*16300*/  LDSM.16.MT88.4 R32, [R166+0x5400] ;  /* 0x00540000a620783b */ /* 0x000fe20000004200 */
        /* <DEDUP_REMOVED lines=85> */
[----:B--2---:R-:W-:-:S04]  /*16860*/  FFMA.FTZ R4, R49, UR4, -R2 ;  /* 0x0000000431047c23 */ /* 0x004fc80008010802 */
[----:B------:R-:W2:Y:S01]  /*16870*/  SHFL.BFLY PT, R6, R0, 0x2, 0x1f ;  /* 0x0c401f0000067f89 */ /* 0x000ea200000e0000 */
[----:B------:R3:W-:Y:S02]  /*16880*/  MUFU.EX2 R224, R4 ;  /* 0x0000000400e07308 */ /* 0x0007e40000000800 */
[----:B---3--:R-:W-:-:S06]  /*16890*/  FFMA.FTZ R4, R95, UR4, -R2 ;  /* 0x000000045f047c23 */ /* 0x008fcc0008010802 */
[----:B------:R3:W-:Y:S01]  /*168a0*/  MUFU.EX2 R226, R4 ;  /* 0x0000000400e27308 */ /* 0x0007e20000000800 */
[----:B--2---:R-:W-:Y:S02]  /*168b0*/  FMNMX.FTZ R0, R0, R6, !PT ;  /* 0x0000000600007209 */ /* 0x004fe40007810000 */
[----:B------:R-:W-:-:S03]  /*168c0*/  FSEL R6, R66, RZ, P1 ;  /* 0x000000ff42067208 */ /* 0x000fc60000800000 */
[----:B------:R-:W2:Y:S02]  /*168d0*/  SHFL.BFLY PT, R5, R0, 0x1, 0x1f ;  /* 0x0c201f0000057f89 */ /* 0x000ea400000e0000 */
[----:B------:R-:W-:-:S04]  /*168e0*/  FADD.FTZ R6, R20, -R6 ;  /* 0x8000000614067221 */ /* 0x000fc80000010000 */
[----:B------:R-:W-:-:S04]  /*168f0*/  FMUL.FTZ R6, R6, UR4 ;  /* 0x0000000406067c20 */ /* 0x000fc80008410000 */
[----:B------:R-:W4:Y:S01]  /*16900*/  MUFU.EX2 R52, R6 ;  /* 0x0000000600347308 */ /* 0x000f220000000800 */
[----:B---3--:R-:W-:-:S07]  /*16910*/  FFMA.FTZ R4, R40, UR4, -R2 ;  /* 0x0000000428047c23 */ /* 0x008fce0008010802 */
[----:B------:R3:W-:Y:S01]  /*16920*/  MUFU.EX2 R225, R4 ;  /* 0x0000000400e17308 */ /* 0x0007e20000000800 */
[----:B--2---:R-:W-:Y:S01]  /*16930*/  FMNMX.FTZ R64, R0, R5, !PT ;  /* 0x0000000500407209 */ /* 0x004fe20007810000 */
[----:B------:R-:W-:Y:S01]  /*16940*/  FFMA.FTZ R0, R24, UR4, -R2 ;  /* 0x0000000418007c23 */ /* 0x000fe20008010802 */
[----:B----4-:R-:W-:Y:S02]  /*16950*/  FMUL.FTZ R140, R140, R52 ;  /* 0x000000348c8c7220 */ /* 0x010fe40000410000 */
[----:B------:R-:W-:-:S03]  /*16960*/  FSETP.NEU.FTZ.AND P0, PT, R64, -INF , PT ;  /* 0xff8000004000780b */ /* 0x000fc60003f1d000 */
[----:B-1----:R1:W-:Y:S01]  /*16970*/  MUFU.EX2 R9, R0 ;  /* 0x0000000000097308 */ /* 0x0023e20000000800 */
[-C--:B------:R-:W-:Y:S01]  /*16980*/  FMUL.FTZ R141, R141, R52.reuse ;  /* 0x000000348d8d7220 */ /* 0x080fe20000410000 */
[-C--:B------:R-:W-:Y:S01]  /*16990*/  FMUL.FTZ R136, R136, R52.reuse ;  /* 0x0000003488887220 */ /* 0x080fe20000410000 */
[----:B------:R-:W-:Y:S01]  /*169a0*/  FSEL R5, R64, RZ, P0 ;  /* 0x000000ff40057208 */ /* 0x000fe20000000000 */
[-C--:B------:R-:W-:Y:S01]  /*169b0*/  FMUL.FTZ R137, R137, R52.reuse ;  /* 0x0000003489897220 */ /* 0x080fe20000410000 */
[-C--:B------:R-:W-:Y:S01]  /*169c0*/  FMUL.FTZ R148, R148, R52.reuse ;  /* 0x0000003494947220 */ /* 0x080fe20000410000 */
[----:B---3--:R-:W-:Y:S01]  /*169d0*/  FFMA.FTZ R4, R91, UR4, -R2 ;  /* 0x000000045b047c23 */ /* 0x008fe20008010802 */
        /* <DEDUP_REMOVED lines=9> */
[--C-:B--2---:R-:W-:Y:S02]  /*16a70*/  FFMA.FTZ R4, R42, UR4, -R2.reuse ;  /* 0x000000042a047c23 */ /* 0x104fe40008010802 */
[----:B------:R-:W-:Y:S02]  /*16a80*/  LDSM.16.MT88.4 R40, [R165+0x5800] ;  /* 0x00580000a528783b */ /* 0x000fe40000004200 */
        /* <DEDUP_REMOVED lines=13> */
[----:B------:R1:W2:Y:S08]  /*16b60*/  MUFU.EX2 R53, R3 ;  /* 0x0000000300357308 */ /* 0x0002b00000000800 */
[----:B------:R3:W-:Y:S01]  /*16b70*/  MUFU.EX2 R236, R4 ;  /* 0x0000000400ec7308 */ /* 0x0007e20000000800 */
[----:B-1----:R-:W-:Y:S01]  /*16b80*/  FFMA.FTZ R3, R62, UR4, -R0 ;  /* 0x000000043e037c23 */ /* 0x002fe20008010800 */
[-C--:B--2---:R-:W-:Y:S01]  /*16b90*/  FMUL.FTZ R142, R142, R53.reuse ;  /* 0x000000358e8e7220 */ /* 0x084fe20000410000 */
[-C--:B------:R-:W-:Y:S01]  /*16ba0*/  FMUL.FTZ R143, R143, R53.reuse ;  /* 0x000000358f8f7220 */ /* 0x080fe20000410000 */
[----:B------:R-:W-:-:S04]  /*16bb0*/  FMUL.FTZ R138, R138, R53 ;  /* 0x000000358a8a7220 */ /* 0x000fc80000410000 */
[----:B------:R1:W-:Y:S01]  /*16bc0*/  MUFU.EX2 R105, R3 ;  /* 0x0000000300697308 */ /* 0x0003e20000000800 */
[-C--:B------:R-:W-:Y:S01]  /*16bd0*/  FMUL.FTZ R139, R139, R53.reuse ;  /* 0x000000358b8b7220 */ /* 0x080fe20000410000 */
[-C--:B------:R-:W-:Y:S01]  /*16be0*/  FMUL.FTZ R150, R150, R53.reuse ;  /* 0x0000003596967220 */ /* 0x080fe20000410000 */
[-C--:B------:R-:W-:Y:S01]  /*16bf0*/  FMUL.FTZ R151, R151, R53.reuse ;  /* 0x0000003597977220 */ /* 0x080fe20000410000 */
[----:B---3--:R-:W-:Y:S01]  /*16c00*/  FFMA.FTZ R4, R89, UR4, -R2 ;  /* 0x0000000459047c23 */ /* 0x008fe20008010802 */
[-C--:B------:R-:W-:Y:S01]  /*16c10*/  FMUL.FTZ R146, R146, R53.reuse ;  /* 0x0000003592927220 */ /* 0x080fe20000410000 */
[----:B------:R-:W-:Y:S02]  /*16c20*/  FMUL.FTZ R147, R147, R53 ;  /* 0x0000003593937220 */ /* 0x000fe40000410000 */
[----:B------:R2:W-:Y:S01]  /*16c30*/  MUFU.EX2 R238, R4 ;  /* 0x0000000400ee7308 */ /* 0x0005e20000000800 */
[----:B-1----:R-:W-:Y:S01]  /*16c40*/  FFMA.FTZ R3, R113, UR4, -R0 ;  /* 0x0000000471037c23 */ /* 0x002fe20008010800 */
[----:B--2---:R-:W-:-:S06]  /*16c50*/  FFMA.FTZ R4, R36, UR4, -R2 ;  /* 0x0000000424047c23 */ /* 0x004fcc0008010802 */
        /* <DEDUP_REMOVED lines=33> */
[----:B------:R2:W3:Y:S02]  /*16e70*/  MUFU.EX2 R8, R4 ;  /* 0x0000000400087308 */ /* 0x0004e40000000800 */
[----:B--2---:R-:W-:Y:S01]  /*16e80*/  FFMA.FTZ R4, R71, UR4, -R2 ;  /* 0x0000000447047c23 */ /* 0x004fe20008010802 */
[----:B---3--:R-:W-:Y:S02]  /*16e90*/  MOV R113, R8 ;  /* 0x0000000800717202 */ /* 0x008fe40000000f00 */
[----:B------:R-:W-:-:S03]  /*16ea0*/  F2FP.BF16.F32.PACK_AB R8, R199, R198 ;  /* 0x000000c6c708723e */ /* 0x000fc600000010ff */
[----:B------:R2:W-:Y:S02]  /*16eb0*/  MUFU.EX2 R10, R4 ;  /* 0x00000004000a7308 */ /* 0x0005e40000000800 */
[----:B--2---:R-:W-:-:S06]  /*16ec0*/  FFMA.FTZ R4, R23, UR4, -R2 ;  /* 0x0000000417047c23 */ /* 0x004fcc0008010802 */
[----:B------:R2:W3:Y:S02]  /*16ed0*/  MUFU.EX2 R11, R4 ;  /* 0x00000004000b7308 */ /* 0x0004e40000000800 */
[----:B--2---:R-:W-:-:S06]  /*16ee0*/  FFMA.FTZ R4, R61, UR4, -R0 ;  /* 0x000000043d047c23 */ /* 0x004fcc0008010800 */
[----:B------:R2:W-:Y:S02]  /*16ef0*/  MUFU.EX2 R75, R4 ;  /* 0x00000004004b7308 */ /* 0x0005e40000000800 */
[----:B--2---:R-:W-:Y:S01]  /*16f00*/  FFMA.FTZ R4, R119, UR4, -R0 ;  /* 0x0000000477047c23 */ /* 0x004fe20008010800 */
[----:B---3--:R-:W-:-:S05]  /*16f10*/  MOV R119, R11 ;  /* 0x0000000b00777202 */ /* 0x008fca0000000f00 */
[----:B------:R2:W-:Y:S02]  /*16f20*/  MUFU.EX2 R79, R4 ;  /* 0x00000004004f7308 */ /* 0x0005e40000000800 */
[----:B--2---:R-:W-:-:S06]  /*16f30*/  FFMA.FTZ R4, R67, UR4, -R0 ;  /* 0x0000000443047c23 */ /* 0x004fcc0008010800 */
[----:B------:R2:W-:Y:S02]  /*16f40*/  MUFU.EX2 R81, R4 ;  /* 0x0000000400517308 */ /* 0x0005e40000000800 */
[----:B--2---:R-:W-:Y:S01]  /*16f50*/  FFMA.FTZ R4, R116, UR4, -R0 ;  /* 0x0000000474047c23 */ /* 0x004fe20008010800 */
[----:B------:R-:W-:Y:S02]  /*16f60*/  MOV R116, R10 ;  /* 0x0000000a00747202 */ /* 0x000fe40000000f00 */
[----:B------:R-:W-:-:S03]  /*16f70*/  F2FP.BF16.F32.PACK_AB R10, R201, R200 ;  /* 0x000000c8c90a723e */ /* 0x000fc600000010ff */
[----:B------:R2:W3:Y:S02]  /*16f80*/  MUFU.EX2 R83, R4 ;  /* 0x0000000400537308 */ /* 0x0004e40000000800 */
[----:B--2---:R-:W-:Y:S01]  /*16f90*/  FFMA.FTZ R4, R65, UR4, -R0 ;  /* 0x0000000441047c23 */ /* 0x004fe20008010800 */
[----:B---3--:R-:W-:-:S05]  /*16fa0*/  F2FP.BF16.F32.PACK_AB R11, R83, R81 ;  /* 0x00000051530b723e */ /* 0x008fca00000010ff */
[----:B------:R2:W-:Y:S02]  /*16fb0*/  MUFU.EX2 R86, R4 ;  /* 0x0000000400567308 */ /* 0x0005e40000000800 */
[----:B--2---:R-:W-:Y:S01]  /*16fc0*/  FFMA.FTZ R4, R115, UR4, -R0 ;  /* 0x0000000473047c23 */ /* 0x004fe20008010800 */
[----:B------:R-:W-:Y:S02]  /*16fd0*/  MOV R115, R9 ;  /* 0x0000000900737202 */ /* 0x000fe40000000f00 */
[----:B------:R-:W-:-:S03]  /*16fe0*/  F2FP.BF16.F32.PACK_AB R9, R79, R75 ;  /* 0x0000004b4f09723e */ /* 0x000fc600000010ff */
[----:B------:R2:W3:Y:S04]  /*16ff0*/  MUFU.EX2 R90, R4 ;  /* 0x00000004005a7308 */ /* 0x0004e80000000800 */
[C---:B------:R-:W-:Y:S06]  /*17000*/  HMMA.16816.F32.BF16 R20, R8.reuse, R12, R140 ;  /* 0x0000000c0814723c */ /* 0x040fec000004188c */
[----:B------:R-:W-:Y:S01]  /*17010*/  HMMA.16816.F32.BF16 R24, R8, R14, R136 ;  /* 0x0000000e0818723c */ /* 0x000fe20000041888 */
[----:B------:R-:W-:Y:S01]  /*17020*/  LDSM.16.MT88.4 R136, [R165+0x7c00] ;  /* 0x007c0000a588783b */ /* 0x000fe20000004200 */
[----:B--2---:R-:W-:-:S04]  /*17030*/  FFMA.FTZ R4, R63, UR4, -R0 ;  /* 0x000000043f047c23 */ /* 0x004fc80008010800 */
[C---:B------:R-:W-:Y:S01]  /*17040*/  HMMA.16816.F32.BF16 R148, R8.reuse, R16, R148 ;  /* 0x000000100894723c */ /* 0x040fe20000041894 */
[----:B---3--:R-:W-:Y:S01]  /*17050*/  F2FP.BF16.F32.PACK_AB R5, R90, R86 ;  /* 0x000000565a05723e */ /* 0x008fe200000010ff */
[----:B------:R2:W-:Y:S04]  /*17060*/  MUFU.EX2 R93, R4 ;  /* 0x00000004005d7308 */ /* 0x0005e80000000800 */
[----:B------:R-:W-:Y:S01]  /*17070*/  HMMA.16816.F32.BF16 R12, R8, R18, R144 ;  /* 0x00000012080c723c */ /* 0x000fe20000041890 */
[----:B------:R-:W3:Y:S06]  /*17080*/  LDSM.16.MT88.4 R16, [R166+0x5800] ;  /* 0x00580000a610783b */ /* 0x000eec0000004200 */
[----:B------:R-:W-:-:S02]  /*17090*/  MOV R145, R37 ;  /* 0x0000002500917202 */ /* 0x000fc40000000f00 */
[----:B------:R-:W-:Y:S02]  /*170a0*/  MOV R144, R39 ;  /* 0x0000002700907202 */ /* 0x000fe40000000f00 */
[----:B------:R-:W4:Y:S01]  /*170b0*/  LDSM.16.MT88.4 R36, [R165+0x5c00] ;  /* 0x005c0000a524783b */ /* 0x000f220000004200 */
[----:B------:R-:W-:Y:S01]  /*170c0*/  MOV R146, R98 ;  /* 0x0000006200927202 */ /* 0x000fe20000000f00 */
[----:B--2---:R-:W-:Y:S01]  /*170d0*/  FFMA.FTZ R4, R112, UR4, -R0 ;  /* 0x0000000470047c23 */ /* 0x004fe20008010800 */
[----:B------:R-:W-:Y:S01]  /*170e0*/  F2FP.BF16.F32.PACK_AB R8, R207, R206 ;  /* 0x000000cecf08723e */ /* 0x000fe200000010ff */
[----:B------:R2:W-:Y:S01]  /*170f0*/  MUFU.EX2 R112, R3 ;  /* 0x0000000300707308 */ /* 0x0005e20000000800 */
[----:B------:R-:W-:Y:S02]  /*17100*/  F2FP.BF16.F32.PACK_AB R10, R209, R208 ;  /* 0x000000d0d10a723e */ /* 0x000fe400000010ff */
[----:B------:R-:W-:-:S05]  /*17110*/  MOV R147, R97 ;  /* 0x0000006100937202 */ /* 0x000fca0000000f00 */
[----:B------:R5:W1:Y:S01]  /*17120*/  MUFU.EX2 R95, R4 ;  /* 0x00000004005f7308 */ /* 0x000a620000000800 */
[----:B--2---:R-:W-:Y:S01]  /*17130*/  FFMA.FTZ R3, R117, UR4, -R0 ;  /* 0x0000000475037c23 */ /* 0x004fe20008010800 */
[----:B------:R-:W-:-:S06]  /*17140*/  MOV R117, R7 ;  /* 0x0000000700757202 */ /* 0x000fcc0000000f00 */
[----:B------:R2:W-:Y:S01]  /*17150*/  MUFU.EX2 R103, R3 ;  /* 0x0000000300677308 */ /* 0x0005e20000000800 */
[----:B-----5:R-:W-:Y:S01]  /*17160*/  FFMA.FTZ R4, R59, UR4, -R0 ;  /* 0x000000043b047c23 */ /* 0x020fe20008010800 */
[----:B-1----:R-:W-:-:S06]  /*17170*/  F2FP.BF16.F32.PACK_AB R7, R95, R93 ;  /* 0x0000005d5f07723e */ /* 0x002fcc00000010ff */
[----:B------:R1:W-:Y:S01]  /*17180*/  MUFU.EX2 R99, R4 ;  /* 0x0000000400637308 */ /* 0x0003e20000000800 */
[----:B--2---:R-:W-:-:S07]  /*17190*/  FFMA.FTZ R3, R72, UR4, -R0 ;  /* 0x0000000448037c23 */ /* 0x004fce0008010800 */
[----:B------:R2:W-:Y:S01]  /*171a0*/  MUFU.EX2 R100, R3 ;  /* 0x0000000300647308 */ /* 0x0005e20000000800 */
[----:B-1----:R-:W-:-:S07]  /*171b0*/  FFMA.FTZ R4, R111, UR4, -R0 ;  /* 0x000000046f047c23 */ /* 0x002fce0008010800 */
[----:B------:R1:W5:Y:S01]  /*171c0*/  MUFU.EX2 R101, R4 ;  /* 0x0000000400657308 */ /* 0x0003620000000800 */
[----:B--2---:R-:W-:Y:S01]  /*171d0*/  FFMA.FTZ R3, R120, UR4, -R0 ;  /* 0x0000000478037c23 */ /* 0x004fe20008010800 */
[----:B------:R-:W-:-:S06]  /*171e0*/  MOV R120, R46 ;  /* 0x0000002e00787202 */ /* 0x000fcc0000000f00 */
[----:B------:R2:W-:Y:S01]  /*171f0*/  MUFU.EX2 R98, R3 ;  /* 0x0000000300627308 */ /* 0x0005e20000000800 */
[----:B-1----:R-:W-:Y:S01]  /*17200*/  FFMA.FTZ R4, R57, UR4, -R0 ;  /* 0x0000000439047c23 */ /* 0x002fe20008010800 */
[----:B-----5:R-:W-:-:S06]  /*17210*/  F2FP.BF16.F32.PACK_AB R9, R101, R99 ;  /* 0x000000636509723e */ /* 0x020fcc00000010ff */
        /* <DEDUP_REMOVED lines=8> */
[--C-:B-1----:R-:W-:Y:S01]  /*172a0*/  FFMA.FTZ R4, R60, UR4, -R0.reuse ;  /* 0x000000043c047c23 */ /* 0x102fe20008010800 */
[----:B-----5:R-:W-:Y:S01]  /*172b0*/  F2FP.BF16.F32.PACK_AB R11, R104, R102 ;  /* 0x00000066680b723e */ /* 0x020fe200000010ff */
[----:B------:R-:W-:Y:S05]  /*172c0*/  LDSM.16.MT88.4 R60, [R165+0x7400] ;  /* 0x00740000a53c783b */ /* 0x000fea0000004200 */
[----:B------:R1:W-:Y:S01]  /*172d0*/  MUFU.EX2 R111, R4 ;  /* 0x00000004006f7308 */ /* 0x0003e20000000800 */
[----:B--2---:R-:W-:-:S07]  /*172e0*/  FFMA.FTZ R3, R68, UR4, -R0 ;  /* 0x0000000444037c23 */ /* 0x004fce0008010800 */
[----:B------:R2:W-:Y:S01]  /*172f0*/  MUFU.EX2 R94, R3 ;  /* 0x00000003005e7308 */ /* 0x0005e20000000800 */
[----:B-1----:R-:W-:-:S07]  /*17300*/  FFMA.FTZ R4, R110, UR4, -R0 ;  /* 0x000000046e047c23 */ /* 0x002fce0008010800 */
[----:B------:R1:W5:Y:S01]  /*17310*/  MUFU.EX2 R109, R4 ;  /* 0x00000004006d7308 */ /* 0x0003620000000800 */
[--C-:B--2---:R-:W-:Y:S01]  /*17320*/  FFMA.FTZ R3, R123, UR4, -R0.reuse ;  /* 0x000000047b037c23 */ /* 0x104fe20008010800 */
[----:B------:R-:W-:Y:S02]  /*17330*/  MOV R123, R45 ;  /* 0x0000002d007b7202 */ /* 0x000fe40000000f00 */
[----:B------:R-:W-:Y:S04]  /*17340*/  LDSM.16.MT88.4 R44, [R165+0x6000] ;  /* 0x00600000a52c783b */ /* 0x000fe80000004200 */
[----:B------:R2:W-:Y:S01]  /*17350*/  MUFU.EX2 R92, R3 ;  /* 0x00000003005c7308 */ /* 0x0005e20000000800 */
[----:B-1----:R-:W-:-:S07]  /*17360*/  FFMA.FTZ R4, R69, UR4, -R0 ;  /* 0x0000000445047c23 */ /* 0x002fce0008010800 */
[----:B------:R1:W4:Y:S01]  /*17370*/  MUFU.EX2 R110, R4 ;  /* 0x00000004006e7308 */ /* 0x0003220000000800 */
[----:B--2---:R-:W-:-:S07]  /*17380*/  FFMA.FTZ R3, R70, UR4, -R0 ;  /* 0x0000000446037c23 */ /* 0x004fce0008010800 */
[----:B------:R2:W-:Y:S01]  /*17390*/  MUFU.EX2 R91, R3 ;  /* 0x00000003005b7308 */ /* 0x0005e20000000800 */
[----:B-1----:R-:W-:-:S07]  /*173a0*/  F2FP.BF16.F32.PACK_AB R4, R203, R202 ;  /* 0x000000cacb04723e */ /* 0x002fce00000010ff */
[C---:B------:R-:W-:Y:S06]  /*173b0*/  HMMA.16816.F32.BF16 R20, R4.reuse, R28, R20 ;  /* 0x0000001c0414723c */ /* 0x040fec0000041814 */
[----:B------:R-:W-:Y:S01]  /*173c0*/  HMMA.16816.F32.BF16 R24, R4, R30, R24 ;  /* 0x0000001e0418723c */ /* 0x000fe20000041818 */
[----:B--2---:R-:W-:-:S04]  /*173d0*/  FFMA.FTZ R3, R121, UR4, -R0 ;  /* 0x0000000479037c23 */ /* 0x004fc80008010800 */
[----:B------:R1:W2:Y:S01]  /*173e0*/  MUFU.EX2 R89, R3 ;  /* 0x0000000300597308 */ /* 0x0002a20000000800 */
[C---:B------:R-:W-:Y:S06]  /*173f0*/  HMMA.16816.F32.BF16 R28, R4.reuse, R32, R148 ;  /* 0x00000020041c723c */ /* 0x040fec0000041894 */
[----:B------:R-:W-:Y:S01]  /*17400*/  HMMA.16816.F32.BF16 R12, R4, R34, R12 ;  /* 0x00000022040c723c */ /* 0x000fe2000004180c */
[----:B------:R-:W2:Y:S05]  /*17410*/  LDSM.16.MT88.4 R32, [R166+0x5c00] ;  /* 0x005c0000a620783b */ /* 0x000eaa0000004200 */
[----:B------:R-:W-:Y:S01]  /*17420*/  HMMA.16816.F32.BF16 R20, R8, R40, R20 ;  /* 0x000000280814723c */ /* 0x000fe20000041814 */
[----:B------:R-:W-:-:S02]  /*17430*/  F2FP.BF16.F32.PACK_AB R4, R212, R210 ;  /* 0x000000d2d404723e */ /* 0x000fc400000010ff */
[----:B-----5:R-:W-:Y:S01]  /*17440*/  F2FP.BF16.F32.PACK_AB R5, R109, R111 ;  /* 0x0000006f6d05723e */ /* 0x020fe200000010ff */
[--C-:B-1----:R-:W-:Y:S01]  /*17450*/  FFMA.FTZ R3, R76, UR4, -R0.reuse ;  /* 0x000000044c037c23 */ /* 0x102fe20008010800 */
[----:B------:R-:W-:Y:S01]  /*17460*/  F2FP.BF16.F32.PACK_AB R6, R213, R211 ;  /* 0x000000d3d506723e */ /* 0x000fe200000010ff */
[C---:B------:R-:W-:Y:S01]  /*17470*/  HMMA.16816.F32.BF16 R24, R8.reuse, R42, R24 ;  /* 0x0000002a0818723c */ /* 0x040fe20000041818 */
[----:B------:R-:W-:Y:S01]  /*17480*/  F2FP.BF16.F32.PACK_AB R7, R112, R105 ;  /* 0x000000697007723e */ /* 0x000fe200000010ff */
[----:B------:R-:W-:Y:S01]  /*17490*/  LDSM.16.MT88.4 R40, [R165+0x6400] ;  /* 0x00640000a528783b */ /* 0x000fe20000004200 */
[----:B------:R1:W-:Y:S03]  /*174a0*/  MUFU.EX2 R88, R3 ;  /* 0x0000000300587308 */ /* 0x0003e60000000800 */
[C---:B---3--:R-:W-:Y:S06]  /*174b0*/  HMMA.16816.F32.BF16 R28, R8.reuse, R16, R28 ;  /* 0x00000010081c723c */ /* 0x048fec000004181c */
[----:B------:R-:W-:Y:S01]  /*174c0*/  HMMA.16816.F32.BF16 R12, R8, R18, R12 ;  /* 0x00000012080c723c */ /* 0x000fe2000004180c */
[----:B------:R-:W3:Y:S05]  /*174d0*/  LDSM.16.MT88.4 R16, [R166+0x6000] ;  /* 0x00600000a610783b */ /* 0x000eea0000004200 */
[----:B----4-:R-:W-:Y:S01]  /*174e0*/  HMMA.16816.F32.BF16 R20, R4, R36, R20 ;  /* 0x000000240414723c */ /* 0x010fe20000041814 */
[----:B------:R-:W-:Y:S01]  /*174f0*/  F2FP.BF16.F32.PACK_AB R8, R214, R215 ;  /* 0x000000d7d608723e */ /* 0x000fe200000010ff */
[----:B-1----:R-:W-:Y:S01]  /*17500*/  FFMA.FTZ R3, R118, UR4, -R0 ;  /* 0x0000000476037c23 */ /* 0x002fe20008010800 */
[----:B------:R-:W-:-:S02]  /*17510*/  F2FP.BF16.F32.PACK_AB R9, R103, R110 ;  /* 0x0000006e6709723e */ /* 0x000fc400000010ff */
[----:B------:R-:W-:Y:S01]  /*17520*/  F2FP.BF16.F32.PACK_AB R10, R217, R216 ;  /* 0x000000d8d90a723e */ /* 0x000fe200000010ff */
[C---:B------:R-:W-:Y:S01]  /*17530*/  HMMA.16816.F32.BF16 R24, R4.reuse, R38, R24 ;  /* 0x000000260418723c */ /* 0x040fe20000041818 */
[----:B------:R-:W-:Y:S01]  /*17540*/  F2FP.BF16.F32.PACK_AB R11, R98, R100 ;  /* 0x00000064620b723e */ /* 0x000fe200000010ff */
[----:B------:R-:W-:Y:S01]  /*17550*/  LDSM.16.MT88.4 R36, [R166+0x6800] ;  /* 0x00680000a624783b */ /* 0x000fe20000004200 */
[----:B------:R1:W4:Y:S03]  /*17560*/  MUFU.EX2 R87, R3 ;  /* 0x0000000300577308 */ /* 0x0003260000000800 */
[C---:B--2---:R-:W-:Y:S06]  /*17570*/  HMMA.16816.F32.BF16 R28, R4.reuse, R32, R28 ;  /* 0x00000020041c723c */ /* 0x044fec000004181c */
[----:B------:R-:W-:Y:S01]  /*17580*/  HMMA.16816.F32.BF16 R12, R4, R34, R12 ;  /* 0x00000022040c723c */ /* 0x000fe2000004180c */
[----:B------:R-:W2:Y:S05]  /*17590*/  LDSM.16.MT88.4 R32, [R166+0x6400] ;  /* 0x00640000a620783b */ /* 0x000eaa0000004200 */
[----:B------:R-:W-:Y:S01]  /*175a0*/  HMMA.16816.F32.BF16 R20, R8, R44, R20 ;  /* 0x0000002c0814723c */ /* 0x000fe20000041814 */
[----:B------:R-:W-:Y:S01]  /*175b0*/  F2FP.BF16.F32.PACK_AB R4, R218, R219 ;  /* 0x000000dbda04723e */ /* 0x000fe200000010ff */
[----:B-1----:R-:W-:Y:S01]  /*175c0*/  FFMA.FTZ R3, R78, UR4, -R0 ;  /* 0x000000044e037c23 */ /* 0x002fe20008010800 */
[----:B------:R-:W-:-:S02]  /*175d0*/  F2FP.BF16.F32.PACK_AB R5, R96, R97 ;  /* 0x000000616005723e */ /* 0x000fc400000010ff */
[----:B------:R-:W-:Y:S01]  /*175e0*/  F2FP.BF16.F32.PACK_AB R6, R222, R220 ;  /* 0x000000dcde06723e */ /* 0x000fe200000010ff */
[C---:B------:R-:W-:Y:S01]  /*175f0*/  HMMA.16816.F32.BF16 R24, R8.reuse, R46, R24 ;  /* 0x0000002e0818723c */ /* 0x040fe20000041818 */
[----:B------:R-:W-:Y:S01]  /*17600*/  F2FP.BF16.F32.PACK_AB R7, R92, R94 ;  /* 0x0000005e5c07723e */ /* 0x000fe200000010ff */
[----:B------:R1:W-:Y:S01]  /*17610*/  MUFU.EX2 R85, R3 ;  /* 0x0000000300557308 */ /* 0x0003e20000000800 */
[----:B------:R-:W5:Y:S03]  /*17620*/  LDSM.16.MT88.4 R44, [R165+0x6c00] ;  /* 0x006c0000a52c783b */ /* 0x000f660000004200 */
[C---:B---3--:R-:W-:Y:S06]  /*17630*/  HMMA.16816.F32.BF16 R28, R8.reuse, R16, R28 ;  /* 0x00000010081c723c */ /* 0x048fec000004181c */
[----:B------:R-:W-:Y:S06]  /*17640*/  HMMA.16816.F32.BF16 R12, R8, R18, R12 ;  /* 0x00000012080c723c */ /* 0x000fec000004180c */
[----:B------:R-:W-:Y:S01]  /*17650*/  HMMA.16816.F32.BF16 R20, R4, R40, R20 ;  /* 0x000000280414723c */ /* 0x000fe20000041814 */
[----:B-1----:R-:W-:Y:S01]  /*17660*/  FFMA.FTZ R3, R124, UR4, -R0 ;  /* 0x000000047c037c23 */ /* 0x002fe20008010800 */
[----:B------:R-:W-:-:S02]  /*17670*/  F2FP.BF16.F32.PACK_AB R8, R223, R221 ;  /* 0x000000dddf08723e */ /* 0x000fc400000010ff */
[----:B------:R-:W-:Y:S01]  /*17680*/  F2FP.BF16.F32.PACK_AB R9, R89, R91 ;  /* 0x0000005b5909723e */ /* 0x000fe200000010ff */
[----:B------:R1:W3:Y:S01]  /*17690*/  MUFU.EX2 R84, R3 ;  /* 0x0000000300547308 */ /* 0x0002e20000000800 */
[----:B------:R-:W-:Y:S01]  /*176a0*/  HMMA.16816.F32.BF16 R24, R4, R42, R24 ;  /* 0x0000002a0418723c */ /* 0x000fe20000041818 */
[----:B------:R-:W-:Y:S01]  /*176b0*/  F2FP.BF16.F32.PACK_AB R10, R226, R224 ;  /* 0x000000e0e20a723e */ /* 0x000fe200000010ff */
[----:B------:R-:W5:Y:S01]  /*176c0*/  LDSM.16.MT88.4 R40, [R166+0x6c00] ;  /* 0x006c0000a628783b */ /* 0x000f620000004200 */
[----:B----4-:R-:W-:-:S03]  /*176d0*/  F2FP.BF16.F32.PACK_AB R11, R87, R88 ;  /* 0x00000058570b723e */ /* 0x010fc600000010ff */
[C---:B--2---:R-:W-:Y:S06]  /*176e0*/  HMMA.16816.F32.BF16 R28, R4.reuse, R32, R28 ;  /* 0x00000020041c723c */ /* 0x044fec000004181c */
[----:B------:R-:W-:Y:S01]  /*176f0*/  HMMA.16816.F32.BF16 R16, R4, R34, R12 ;  /* 0x000000220410723c */ /* 0x000fe2000004180c */
[----:B-1----:R-:W-:-:S05]  /*17700*/  FFMA.FTZ R3, R80, UR4, -R0 ;  /* 0x0000000450037c23 */ /* 0x002fca0008010800 */
[C---:B------:R-:W-:Y:S01]  /*17710*/  HMMA.16816.F32.BF16 R12, R8.reuse, R48, R20 ;  /* 0x00000030080c723c */ /* 0x040fe20000041814 */
[----:B------:R-:W-:Y:S01]  /*17720*/  F2FP.BF16.F32.PACK_AB R4, R228, R225 ;  /* 0x000000e1e404723e */ /* 0x000fe200000010ff */
[----:B------:R1:W-:Y:S01]  /*17730*/  MUFU.EX2 R78, R3 ;  /* 0x00000003004e7308 */ /* 0x0003e20000000800 */
[----:B---3--:R-:W-:Y:S02]  /*17740*/  F2FP.BF16.F32.PACK_AB R5, R84, R85 ;  /* 0x000000555405723e */ /* 0x008fe400000010ff */
[----:B------:R-:W-:Y:S01]  /*17750*/  F2FP.BF16.F32.PACK_AB R6, R229, R227 ;  /* 0x000000e3e506723e */ /* 0x000fe200000010ff */
[C---:B------:R-:W-:Y:S01]  /*17760*/  HMMA.16816.F32.BF16 R24, R8.reuse, R50, R24 ;  /* 0x000000320818723c */ /* 0x040fe20000041818 */
[----:B------:R-:W-:Y:S05]  /*17770*/  LDSM.16.MT88.4 R48, [R166+0x7000] ;  /* 0x00700000a630783b */ /* 0x000fea0000004200 */
[C---:B------:R-:W-:Y:S06]  /*17780*/  HMMA.16816.F32.BF16 R32, R8.reuse, R36, R28 ;  /* 0x000000240820723c */ /* 0x040fec000004181c */
[----:B------:R-:W-:Y:S01]  /*17790*/  HMMA.16816.F32.BF16 R28, R8, R38, R16 ;  /* 0x00000026081c723c */ /* 0x000fe20000041810 */
[--C-:B-1----:R-:W-:Y:S01]  /*177a0*/  FFMA.FTZ R3, R125, UR4, -R0.reuse ;  /* 0x000000047d037c23 */ /* 0x102fe20008010800 */
[----:B------:R-:W-:Y:S03]  /*177b0*/  LDSM.16.MT88.4 R36, [R166+0x7400] ;  /* 0x00740000a624783b */ /* 0x000fe60000004200 */
[----:B------:R1:W2:Y:S02]  /*177c0*/  MUFU.EX2 R77, R3 ;  /* 0x00000003004d7308 */ /* 0x0002a40000000800 */
[----:B------:R-:W-:Y:S01]  /*177d0*/  FFMA.FTZ R8, R134, UR4, -R0 ;  /* 0x0000000486087c23 */ /* 0x000fe20008010800 */
[----:B------:R-:W-:-:S05]  /*177e0*/  FFMA.FTZ R9, R246, R53, R75 ;  /* 0x00000035f6097223 */ /* 0x000fca000001004b */
[----:B------:R3:W-:Y:S01]  /*177f0*/  MUFU.EX2 R68, R8 ;  /* 0x0000000800447308 */ /* 0x0007e20000000800 */
[----:B-1----:R-:W-:Y:S01]  /*17800*/  FFMA.FTZ R3, R56, UR4, -R0 ;  /* 0x0000000438037c23 */ /* 0x002fe20008010800 */
[----:B--2---:R-:W-:-:S06]  /*17810*/  F2FP.BF16.F32.PACK_AB R7, R77, R78 ;  /* 0x0000004e4d07723e */ /* 0x004fcc00000010ff */
[----:B------:R1:W-:Y:S01]  /*17820*/  MUFU.EX2 R76, R3 ;  /* 0x00000003004c7308 */ /* 0x0003e20000000800 */
[----:B-----5:R-:W-:Y:S01]  /*17830*/  HMMA.16816.F32.BF16 R20, R4, R44, R12 ;  /* 0x0000002c0414723c */ /* 0x020fe2000004180c */
[----:B---3--:R-:W-:-:S05]  /*17840*/  F2FP.BF16.F32.PACK_AB R8, R238, R236 ;  /* 0x000000ecee08723e */ /* 0x008fca00000010ff */
[----:B------:R-:W-:Y:S01]  /*17850*/  HMMA.16816.F32.BF16 R16, R4, R46, R24 ;  /* 0x0000002e0410723c */ /* 0x000fe20000041818 */
[----:B------:R-:W-:Y:S01]  /*17860*/  F2FP.BF16.F32.PACK_AB R12, R231, R230 ;  /* 0x000000e6e70c723e */ /* 0x000fe200000010ff */
[----:B------:R-:W-:Y:S01]  /*17870*/  LDSM.16.MT88.4 R44, [R165+0x7800] ;  /* 0x00780000a52c783b */ /* 0x000fe20000004200 */
[----:B------:R-:W-:-:S03]  /*17880*/  F2FP.BF16.F32.PACK_AB R14, R234, R235 ;  /* 0x000000ebea0e723e */ /* 0x000fc600000010ff */
[----:B------:R-:W-:Y:S01]  /*17890*/  HMMA.16816.F32.BF16 R24, R4, R40, R32 ;  /* 0x000000280418723c */ /* 0x000fe20000041820 */
[----:B-1----:R-:W-:-:S04]  /*178a0*/  FFMA.FTZ R3, R128, UR4, -R0 ;  /* 0x0000000480037c23 */ /* 0x002fc80008010800 */
[----:B------:R1:W2:Y:S01]  /*178b0*/  MUFU.EX2 R74, R3 ;  /* 0x00000003004a7308 */ /* 0x0002a20000000800 */
[----:B------:R-:W-:Y:S01]  /*178c0*/  HMMA.16816.F32.BF16 R28, R4, R42, R28 ;  /* 0x0000002a041c723c */ /* 0x000fe2000004181c */
[----:B------:R-:W-:Y:S06]  /*178d0*/  LDSM.16.MT88.4 R40, [R166+0x7800] ;  /* 0x00780000a628783b */ /* 0x000fec0000004200 */
[----:B------:R-:W-:Y:S01]  /*178e0*/  FADD.FTZ R5, R79, R9 ;  /* 0x000000094f057221 */ /* 0x000fe20000010000 */
[----:B------:R-:W-:-:S03]  /*178f0*/  F2FP.BF16.F32.PACK_AB R6, R248, R241 ;  /* 0x000000f1f806723e */ /* 0x000fc600000010ff */
[----:B------:R-:W-:-:S04]  /*17900*/  FADD.FTZ R5, R81, R5 ;  /* 0x0000000551057221 */ /* 0x000fc80000010000 */
[----:B------:R-:W-:Y:S01]  /*17910*/  FADD.FTZ R5, R83, R5 ;  /* 0x0000000553057221 */ /* 0x000fe20000010000 */
[--C-:B-1----:R-:W-:Y:S01]  /*17920*/  FFMA.FTZ R3, R58, UR4, -R0.reuse ;  /* 0x000000043a037c23 */ /* 0x102fe20008010800 */
[----:B--2---:R-:W-:Y:S01]  /*17930*/  F2FP.BF16.F32.PACK_AB R13, R74, R76 ;  /* 0x0000004c4a0d723e */ /* 0x004fe200000010ff */
[----:B------:R-:W1:Y:S01]  /*17940*/  LDSM.16.MT88.4 R56, [R165+0x7000] ;  /* 0x00700000a538783b */ /* 0x000e620000004200 */
[----:B------:R-:W-:Y:S01]  /*17950*/  FADD.FTZ R5, R86, R5 ;  /* 0x0000000556057221 */ /* 0x000fe20000010000 */
[----:B------:R2:W-:Y:S02]  /*17960*/  MUFU.EX2 R73, R3 ;  /* 0x0000000300497308 */ /* 0x0005e40000000800 */
[----:B--2---:R-:W-:-:S06]  /*17970*/  FFMA.FTZ R3, R129, UR4, -R0 ;  /* 0x0000000481037c23 */ /* 0x004fcc0008010800 */
[----:B------:R2:W3:Y:S02]  /*17980*/  MUFU.EX2 R72, R3 ;  /* 0x0000000300487308 */ /* 0x0004e40000000800 */
[----:B--2---:R-:W-:Y:S01]  /*17990*/  FFMA.FTZ R3, R82, UR4, -R0 ;  /* 0x0000000452037c23 */ /* 0x004fe20008010800 */
[----:B---3--:R-:W-:-:S05]  /*179a0*/  F2FP.BF16.F32.PACK_AB R15, R72, R73 ;  /* 0x00000049480f723e */ /* 0x008fca00000010ff */
[----:B------:R2:W-:Y:S02]  /*179b0*/  MUFU.EX2 R71, R3 ;  /* 0x0000000300477308 */ /* 0x0005e40000000800 */
[C---:B-1----:R-:W-:Y:S06]  /*179c0*/  HMMA.16816.F32.BF16 R20, R12.reuse, R56, R20 ;  /* 0x000000380c14723c */ /* 0x042fec0000041814 */
[C---:B------:R-:W-:Y:S06]  /*179d0*/  HMMA.16816.F32.BF16 R16, R12.reuse, R58, R16 ;  /* 0x0000003a0c10723c */ /* 0x040fec0000041810 */
[----:B------:R-:W-:Y:S01]  /*179e0*/  HMMA.16816.F32.BF16 R24, R12, R48, R24 ;  /* 0x000000300c18723c */ /* 0x000fe20000041818 */
[----:B--2---:R-:W-:-:S04]  /*179f0*/  FFMA.FTZ R3, R131, UR4, -R0 ;  /* 0x0000000483037c23 */ /* 0x004fc80008010800 */
[----:B------:R1:W2:Y:S01]  /*17a00*/  MUFU.EX2 R70, R3 ;  /* 0x0000000300467308 */ /* 0x0002a20000000800 */
[----:B------:R-:W-:Y:S01]  /*17a10*/  HMMA.16816.F32.BF16 R32, R12, R50, R28 ;  /* 0x000000320c20723c */ /* 0x000fe2000004181c */
[----:B-1----:R-:W-:Y:S01]  /*17a20*/  FFMA.FTZ R3, R106, UR4, -R0 ;  /* 0x000000046a037c23 */ /* 0x002fe20008010800 */
[----:B--2---:R-:W-:-:S05]  /*17a30*/  F2FP.BF16.F32.PACK_AB R9, R70, R71 ;  /* 0x000000474609723e */ /* 0x004fca00000010ff */
[----:B------:R1:W2:Y:S02]  /*17a40*/  MUFU.EX2 R69, R3 ;  /* 0x0000000300457308 */ /* 0x0002a40000000800 */
[----:B-1----:R-:W-:Y:S01]  /*17a50*/  FFMA.FTZ R3, R245, R52, R198 ;  /* 0x00000034f5037223 */ /* 0x002fe200000100c6 */
[----:B--2---:R-:W-:-:S03]  /*17a60*/  F2FP.BF16.F32.PACK_AB R11, R68, R69 ;  /* 0x00000045440b723e */ /* 0x004fc600000010ff */
[----:B------:R-:W-:Y:S01]  /*17a70*/  FADD.FTZ R10, R199, R3 ;  /* 0x00000003c70a7221 */ /* 0x000fe20000010000 */
[----:B------:R-:W-:-:S03]  /*17a80*/  FFMA.FTZ R3, R107, UR4, -R0 ;  /* 0x000000046b037c23 */ /* 0x000fc60008010800 */
[----:B------:R-:W-:Y:S01]  /*17a90*/  FADD.FTZ R4, R200, R10 ;  /* 0x0000000ac8047221 */ /* 0x000fe20000010000 */
[----:B------:R1:W-:Y:S01]  /*17aa0*/  MUFU.EX2 R67, R3 ;  /* 0x0000000300437308 */ /* 0x0003e20000000800 */
[----:B------:R-:W-:Y:S02]  /*17ab0*/  F2FP.BF16.F32.PACK_AB R10, R240, R237 ;  /* 0x000000edf00a723e */ /* 0x000fe400000010ff */
[----:B------:R-:W-:-:S04]  /*17ac0*/  FADD.FTZ R4, R201, R4 ;  /* 0x00000004c9047221 */ /* 0x000fc80000010000 */
[----:B------:R-:W-:Y:S01]  /*17ad0*/  FADD.FTZ R4, R202, R4 ;  /* 0x00000004ca047221 */ /* 0x000fe20000010000 */
[C---:B------:R-:W-:Y:S06]  /*17ae0*/  HMMA.16816.F32.BF16 R28, R8.reuse, R60, R20 ;  /* 0x0000003c081c723c */ /* 0x040fec0000041814 */
[----:B------:R-:W-:Y:S01]  /*17af0*/  HMMA.16816.F32.BF16 R20, R8, R36, R24 ;  /* 0x000000240814723c */ /* 0x000fe20000041818 */
[----:B-1----:R-:W-:-:S05]  /*17b00*/  FFMA.FTZ R3, R153, UR4, -R0 ;  /* 0x0000000499037c23 */ /* 0x002fca0008010800 */
        /* <DEDUP_REMOVED lines=9> */
[----:B------:R1:W-:Y:S01]  /*17ba0*/  MUFU.EX2 R59, R3 ;  /* 0x00000003003b7308 */ /* 0x0003e20000000800 */
[----:B---3--:R-:W-:-:S07]  /*17bb0*/  FFMA.FTZ R8, R159, UR4, -R0 ;  /* 0x000000049f087c23 */ /* 0x008fce0008010800 */
        /* <DEDUP_REMOVED lines=13> */
[--C-:B------:R-:W-:Y:S01]  /*17c90*/  FFMA.FTZ R3, R157, UR4, -R0.reuse ;  /* 0x000000049d037c23 */ /* 0x100fe20008010800 */
        /* <DEDUP_REMOVED lines=21> */
[----:B------:R1:W3:Y:S01]  /*17df0*/  MUFU.EX2 R49, R8 ;  /* 0x0000000800317308 */ /* 0x0002e20000000800 */
        /* <DEDUP_REMOVED lines=15> */
[----:B------:R1:W-:Y:S01]  /*17ef0*/  MUFU.EX2 R48, R8 ;  /* 0x0000000800307308 */ /* 0x0003e20000000800 */
[----:B------:R-:W-:Y:S01]  /*17f00*/  FADD.FTZ R3, R103, R3 ;  /* 0x0000000367037221 */ /* 0x000fe20000010000 */
[----:B------:R-:W-:-:S02]  /*17f10*/  FADD.FTZ R9, R220, R9 ;  /* 0x00000009dc097221 */ /* 0x000fc40000010000 */
[----:B------:R-:W-:Y:S01]  /*17f20*/  HMMA.16816.F32.BF16 R20, R4, R40, R20 ;  /* 0x000000280414723c */ /* 0x000fe20000041814 */
[----:B------:R-:W-:Y:S01]  /*17f30*/  FADD.FTZ R3, R100, R3 ;  /* 0x0000000364037221 */ /* 0x000fe20000010000 */
[----:B------:R-:W-:-:S03]  /*17f40*/  FADD.FTZ R9, R222, R9 ;  /* 0x00000009de097221 */ /* 0x000fc60000010000 */
[----:B------:R-:W-:Y:S01]  /*17f50*/  FADD.FTZ R3, R98, R3 ;  /* 0x0000000362037221 */ /* 0x000fe20000010000 */
[----:B------:R-:W-:Y:S01]  /*17f60*/  HMMA.16816.F32.BF16 R12, R4, R42, R24 ;  /* 0x0000002a040c723c */ /* 0x000fe20000041818 */
[----:B------:R-:W3:Y:S01]  /*17f70*/  LDSM.16.MT88.4 R24, [R165+0x8000] ;  /* 0x00800000a518783b */ /* 0x000ee20000004200 */
[----:B------:R-:W-:Y:S01]  /*17f80*/  FADD.FTZ R9, R221, R9 ;  /* 0x00000009dd097221 */ /* 0x000fe20000010000 */
[----:B------:R-:W-:Y:S01]  /*17f90*/  FADD.FTZ R3, R97, R3 ;  /* 0x0000000361037221 */ /* 0x000fe20000010000 */
[----:B----4-:R-:W-:Y:S02]  /*17fa0*/  FFMA.FTZ R10, R194, UR4, -R2 ;  /* 0x00000004c20a7c23 */ /* 0x010fe40008010802 */
[----:B------:R-:W-:Y:S01]  /*17fb0*/  FADD.FTZ R9, R223, R9 ;  /* 0x00000009df097221 */ /* 0x000fe20000010000 */
[----:B-1----:R-:W-:Y:S01]  /*17fc0*/  FFMA.FTZ R8, R186, UR4, -R0 ;  /* 0x00000004ba087c23 */ /* 0x002fe20008010800 */
[----:B------:R-:W-:Y:S01]  /*17fd0*/  FADD.FTZ R3, R96, R3 ;  /* 0x0000000360037221 */ /* 0x000fe20000010000 */
[----:B------:R-:W-:Y:S01]  /*17fe0*/  F2FP.BF16.F32.PACK_AB R4, R251, R250 ;  /* 0x000000fafb04723e */ /* 0x000fe200000010ff */
[----:B------:R-:W-:Y:S01]  /*17ff0*/  MUFU.EX2 R245, R10 ;  /* 0x0000000a00f57308 */ /* 0x000fe20000000800 */
[----:B-----5:R-:W-:Y:S01]  /*18000*/  F2FP.BF16.F32.PACK_AB R5, R56, R57 ;  /* 0x000000393805723e */ /* 0x020fe200000010ff */
[----:B------:R-:W-:Y:S01]  /*18010*/  FADD.FTZ R3, R94, R3 ;  /* 0x000000035e037221 */ /* 0x000fe20000010000 */
[----:B------:R-:W-:-:S02]  /*18020*/  F2FP.BF16.F32.PACK_AB R6, R123, R252 ;  /* 0x000000fc7b06723e */ /* 0x000fc400000010ff */
[----:B------:R-:W-:-:S03]  /*18030*/  F2FP.BF16.F32.PACK_AB R7, R51, R53 ;  /* 0x000000353307723e */ /* 0x000fc600000010ff */
[----:B------:R1:W4:Y:S04]  /*18040*/  MUFU.EX2 R47, R8 ;  /* 0x00000008002f7308 */ /* 0x0003280000000800 */
[C---:B------:R-:W-:Y:S06]  /*18050*/  HMMA.16816.F32.BF16 R28, R4.reuse, R136, R28 ;  /* 0x00000088041c723c */ /* 0x040fec000004181c */
[C---:B--2---:R-:W-:Y:S06]  /*18060*/  HMMA.16816.F32.BF16 R20, R4.reuse, R36, R20 ;  /* 0x000000240414723c */ /* 0x044fec0000041814 */
[C---:B------:R-:W-:Y:S01]  /*18070*/  HMMA.16816.F32.BF16 R12, R4.reuse, R38, R12 ;  /* 0x00000026040c723c */ /* 0x040fe2000004180c */
[----:B-1----:R-:W-:Y:S01]  /*18080*/  FFMA.FTZ R8, R163, UR4, -R2 ;  /* 0x00000004a3087c23 */ /* 0x002fe20008010802 */
[----:B------:R-:W1:Y:S03]  /*18090*/  LDSM.16.MT88.4 R36, [R165+0x8400] ;  /* 0x00840000a524783b */ /* 0x000e660000004200 */
[----:B------:R2:W-:Y:S01]  /*180a0*/  MUFU.EX2 R52, R8 ;  /* 0x0000000800347308 */ /* 0x0005e20000000800 */
[----:B------:R-:W-:Y:S07]  /*180b0*/  HMMA.16816.F32.BF16 R136, R4, R138, R16 ;  /* 0x0000008a0488723c */ /* 0x000fee0000041810 */
[----:B------:R-:W-:-:S02]  /*180c0*/  F2FP.BF16.F32.PACK_AB R4, R144, R122 ;  /* 0x0000007a9004723e */ /* 0x000fc400000010ff */
[----:B---3--:R-:W-:Y:S02]  /*180d0*/  F2FP.BF16.F32.PACK_AB R5, R49, R50 ;  /* 0x000000323105723e */ /* 0x008fe400000010ff */
[----:B------:R-:W-:Y:S02]  /*180e0*/  F2FP.BF16.F32.PACK_AB R6, R146, R145 ;  /* 0x000000919206723e */ /* 0x000fe400000010ff */
[----:B----4-:R-:W-:Y:S01]  /*180f0*/  F2FP.BF16.F32.PACK_AB R7, R47, R48 ;  /* 0x000000302f07723e */ /* 0x010fe200000010ff */
[----:B--2---:R-:W-:Y:S01]  /*18100*/  FADD.FTZ R8, R92, R3 ;  /* 0x000000035c087221 */ /* 0x004fe20000010000 */
[----:B------:R-:W-:-:S03]  /*18110*/  FFMA.FTZ R3, R155, UR4, -R0 ;  /* 0x000000049b037c23 */ /* 0x000fc60008010800 */
[----:B------:R-:W-:Y:S01]  /*18120*/  FADD.FTZ R8, R91, R8 ;  /* 0x000000085b087221 */ /* 0x000fe20000010000 */
[----:B------:R2:W3:Y:S01]  /*18130*/  MUFU.EX2 R45, R3 ;  /* 0x00000003002d7308 */ /* 0x0004e20000000800 */
[C---:B------:R-:W-:Y:S01]  /*18140*/  HMMA.16816.F32.BF16 R16, R4.reuse, R24, R28 ;  /* 0x000000180410723c */ /* 0x040fe2000004181c */
[----:B------:R-:W-:Y:S05]  /*18150*/  LDSM.16.MT88.4 R28, [R165+0x8800] ;  /* 0x00880000a51c783b */ /* 0x000fea0000004200 */
[C---:B------:R-:W-:Y:S01]  /*18160*/  HMMA.16816.F32.BF16 R136, R4.reuse, R26, R136 ;  /* 0x0000001a0488723c */ /* 0x040fe20000041888 */
[----:B------:R-:W4:Y:S05]  /*18170*/  LDSM.16.MT88.4 R24, [R166+0x8400] ;  /* 0x00840000a618783b */ /* 0x000f2a0000004200 */
[----:B------:R-:W-:Y:S01]  /*18180*/  HMMA.16816.F32.BF16 R20, R4, R32, R20 ;  /* 0x000000200414723c */ /* 0x000fe20000041814 */
[----:B--2---:R-:W-:Y:S01]  /*18190*/  FADD.FTZ R3, R89, R8 ;  /* 0x0000000859037221 */ /* 0x004fe20000010000 */
[----:B------:R-:W-:Y:S01]  /*181a0*/  FADD.FTZ R8, R224, R9 ;  /* 0x00000009e0087221 */ /* 0x000fe20000010000 */
[----:B------:R-:W-:-:S03]  /*181b0*/  FFMA.FTZ R9, R156, UR4, -R0 ;  /* 0x000000049c097c23 */ /* 0x000fc60008010800 */
[----:B------:R-:W-:Y:S01]  /*181c0*/  HMMA.16816.F32.BF16 R12, R4, R34, R12 ;  /* 0x00000022040c723c */ /* 0x000fe2000004180c */
[----:B------:R-:W-:Y:S01]  /*181d0*/  FADD.FTZ R3, R88, R3 ;  /* 0x0000000358037221 */ /* 0x000fe20000010000 */
[----:B------:R-:W-:Y:S01]  /*181e0*/  FADD.FTZ R8, R226, R8 ;  /* 0x00000008e2087221 */ /* 0x000fe20000010000 */
[----:B------:R2:W-:Y:S01]  /*181f0*/  MUFU.EX2 R43, R9 ;  /* 0x00000009002b7308 */ /* 0x0005e20000000800 */
[----:B------:R-:W5:Y:S01]  /*18200*/  LDSM.16.MT88.4 R32, [R166+0x8800] ;  /* 0x00880000a620783b */ /* 0x000f620000004200 */
[----:B------:R-:W-:Y:S01]  /*18210*/  FADD.FTZ R3, R87, R3 ;  /* 0x0000000357037221 */ /* 0x000fe20000010000 */
[----:B------:R-:W-:Y:S01]  /*18220*/  FADD.FTZ R8, R225, R8 ;  /* 0x00000008e1087221 */ /* 0x000fe20000010000 */
[----:B------:R-:W-:Y:S02]  /*18230*/  F2FP.BF16.F32.PACK_AB R4, R120, R147 ;  /* 0x000000937804723e */ /* 0x000fe400000010ff */
[----:B------:R-:W-:Y:S01]  /*18240*/  FADD.FTZ R3, R85, R3 ;  /* 0x0000000355037221 */ /* 0x000fe20000010000 */
[----:B------:R-:W-:Y:S01]  /*18250*/  FADD.FTZ R8, R228, R8 ;  /* 0x00000008e4087221 */ /* 0x000fe20000010000 */
[----:B---3--:R-:W-:-:S02]  /*18260*/  F2FP.BF16.F32.PACK_AB R5, R44, R45 ;  /* 0x0000002d2c05723e */ /* 0x008fc400000010ff */
[----:B------:R-:W-:Y:S01]  /*18270*/  FADD.FTZ R3, R84, R3 ;  /* 0x0000000354037221 */ /* 0x000fe20000010000 */
[----:B------:R-:W-:Y:S01]  /*18280*/  FADD.FTZ R8, R227, R8 ;  /* 0x00000008e3087221 */ /* 0x000fe20000010000 */
[----:B------:R-:W-:Y:S02]  /*18290*/  F2FP.BF16.F32.PACK_AB R6, R113, R117 ;  /* 0x000000757106723e */ /* 0x000fe400000010ff */
        /* <DEDUP_REMOVED lines=36> */
[C---:B----4-:R-:W-:Y:S01]  /*184e0*/  HMMA.16816.F32.BF16 R148, R4.reuse, R24, R20 ;  /* 0x000000180494723c */ /* 0x050fe20000041814 */
        /* <DEDUP_REMOVED lines=30> */
[C---:B-----5:R-:W-:Y:S06]  /*186d0*/  HMMA.16816.F32.BF16 R148, R4.reuse, R32, R148 ;  /* 0x000000200494723c */ /* 0x060fec0000041894 */
[----:B------:R-:W-:Y:S01]  /*186e0*/  HMMA.16816.F32.BF16 R12, R4, R34, R12 ;  /* 0x00000022040c723c */ /* 0x000fe2000004180c */
[----:B----4-:R-:W-:Y:S01]  /*186f0*/  FFMA.FTZ R8, R197, UR4, -R0 ;  /* 0x00000004c5087c23 */ /* 0x010fe20008010800 */
[----:B------:R-:W-:Y:S01]  /*18700*/  FADD.FTZ R0, R50, R2 ;  /* 0x0000000232007221 */ /* 0x000fe20000010000 */
[----:B------:R-:W-:Y:S01]  /*18710*/  FADD.FTZ R2, R144, R3 ;  /* 0x0000000390027221 */ /* 0x000fe20000010000 */
[----:B------:R-:W-:-:S02]  /*18720*/  F2FP.BF16.F32.PACK_AB R144, R52, R60 ;  /* 0x0000003c3490723e */ /* 0x000fc400000010ff */
[----:B------:R-:W-:Y:S01]  /*18730*/  FADD.FTZ R0, R49, R0 ;  /* 0x0000000031007221 */ /* 0x000fe20000010000 */
[----:B------:R-:W-:Y:S01]  /*18740*/  FADD.FTZ R2, R145, R2 ;  /* 0x0000000291027221 */ /* 0x000fe20000010000 */
[----:B------:R-:W4:Y:S01]  /*18750*/  MUFU.EX2 R8, R8 ;  /* 0x0000000800087308 */ /* 0x000f220000000800 */
[----:B-1----:R-:W-:Y:S01]  /*18760*/  F2FP.BF16.F32.PACK_AB R145, R10, R11 ;  /* 0x0000000b0a91723e */ /* 0x002fe200000010ff */
[----:B------:R-:W-:Y:S01]  /*18770*/  FADD.FTZ R0, R48, R0 ;  /* 0x0000000030007221 */ /* 0x000fe20000010000 */
[----:B------:R-:W-:Y:S01]  /*18780*/  FADD.FTZ R2, R146, R2 ;  /* 0x0000000292027221 */ /* 0x000fe20000010000 */
[----:B------:R-:W-:Y:S02]  /*18790*/  F2FP.BF16.F32.PACK_AB R146, R245, R46 ;  /* 0x0000002ef592723e */ /* 0x000fe400000010ff */
[----:B------:R-:W-:Y:S01]  /*187a0*/  FADD.FTZ R0, R47, R0 ;  /* 0x000000002f007221 */ /* 0x000fe20000010000 */
[----:B------:R-:W-:Y:S01]  /*187b0*/  FADD.FTZ R2, R147, R2 ;  /* 0x0000000293027221 */ /* 0x000fe20000010000 */
[----:B------:R-:W-:-:S02]  /*187c0*/  MOV R3, R64 ;  /* 0x0000004000037202 */ /* 0x000fc40000000f00 */
[----:B------:R-:W-:Y:S01]  /*187d0*/  FADD.FTZ R0, R45, R0 ;  /* 0x000000002d007221 */ /* 0x000fe20000010000 */
[----:B------:R-:W-:-:S03]  /*187e0*/  FADD.FTZ R2, R120, R2 ;  /* 0x0000000278027221 */ /* 0x000fc60000010000 */
[----:B------:R-:W-:Y:S01]  /*187f0*/  FADD.FTZ R0, R44, R0 ;  /* 0x000000002c007221 */ /* 0x000fe20000010000 */
[----:B------:R-:W-:Y:S01]  /*18800*/  FADD.FTZ R2, R117, R2 ;  /* 0x0000000275027221 */ /* 0x000fe20000010000 */
[----:B----4-:R-:W-:Y:S02]  /*18810*/  F2FP.BF16.F32.PACK_AB R147, R8, R9 ;  /* 0x000000090893723e */ /* 0x010fe400000010ff */
        /* <DEDUP_REMOVED lines=24> */
.L_x_1102:
[----:B------:R-:W-:-:S13]  /*189a0*/  ISETP.GE.AND P0, PT, R243, 0x1, PT ;  /* 0x00000001f300780c */ /* 0x000fda0003f06270 */
[----:B------:R-:W-:Y:S05]  /*189b0*/  @!P0 BRA `(.L_x_1110) ;  /* 0x0000005800008947 */ /* 0x000fea0003800000 */
[----:B------:R-:W-:Y:S01]  /*189c0*/  ULDC UR7, c[0x0][0x250] ;  /* 0x0000940000077ab9 */ /* 0x000fe20000000800 */
[----:B------:R-:W-:Y:S01]  /*189d0*/  IMAD.MOV.U32 R135, RZ, RZ, R3 ;  /* 0x000000ffff877224 */ /* 0x000fe200078e0003 */
[----:B------:R-:W-:Y:S01]  /*189e0*/  ULEA UR7, -UR7, URZ, 0x8 ;  /* 0x0000003f07077291 */ /* 0x000fe2000f8e413f */
[----:B------:R-:W-:Y:S01]  /*189f0*/  IMAD.MOV.U32 R134, RZ, RZ, R20 ;  /* 0x000000ffff867224 */ /* 0x000fe200078e0014 */
[----:B------:R-:W-:Y:S01]  /*18a00*/  ULDC UR6, c[0x0][0x2d0] ;  /* 0x0000b40000067ab9 */ /* 0x000fe20000000800 */
[----:B------:R-:W-:Y:S01]  /*18a10*/  ULDC UR4, c[0x0][0x2ec] ;  /* 0x0000bb0000047ab9 */ /* 0x000fe20000000800 */
[----:B------:R-:W-:Y:S02]  /*18a20*/  USHF.R.S32.HI UR5, URZ, 0x1f, UR7 ;  /* 0x0000001f3f057899 */ /* 0x000fe40008011407 */
[----:B------:R-:W-:Y:S01]  /*18a30*/  MOV R250, UR7 ;  /* 0x0000000700fa7c02 */ /* 0x000fe20008000f00 */
[----:B------:R-:W-:-:S03]  /*18a40*/  ULDC.64 UR8, c[0x0][0x208] ;  /* 0x0000820000087ab9 */ /* 0x000fc60000000a00 */
[----:B------:R-:W-:Y:S01]  /*18a50*/  MOV R248, UR5 ;  /* 0x0000000500f87c02 */ /* 0x000fe20008000f00 */
[----:B------:R-:W-:-:S06]  /*18a60*/  ULDC UR5, c[0x0][0x39c] ;  /* 0x0000e70000057ab9 */ /* 0x000fcc0000000800 */
.L_x_1114:
        /* <DEDUP_REMOVED lines=72> */
.L_x_1111:
[----:B------:R-:W4:Y:S01]  /*18ef0*/  @!P0 LDC.64 R12, c[0x0][0x250] ;  /* 0x00009400ff0c8b82 */ /* 0x000f220000000a00 */
[----:B------:R-:W-:Y:S01]  /*18f00*/  @P0 STS.64 [R185+0x5008], RZ ;  /* 0x005008ffb9000388 */ /* 0x000fe20000000a00 */
[CC--:B------:R-:W-:Y:S02]  /*18f10*/  LEA R186, P2, R0.reuse, R54.reuse, 0x1 ;  /* 0x0000003600ba7211 */ /* 0x0c0fe400078408ff */
[C---:B------:R-:W-:Y:S04]  /*18f20*/  @!P0 IADD3 R3, P1, R0.reuse, UR19, RZ ;  /* 0x0000001300038c10 */ /* 0x040fe8000ff3e0ff */
[----:B------:R-:W5:Y:S01]  /*18f30*/  @!P0 LDC.64 R18, c[0x0][0x250] ;  /* 0x00009400ff128b82 */ /* 0x000f620000000a00 */
[----:B------:R-:W-:Y:S01]  /*18f40*/  @P0 STS [R185+0x5000], RZ ;  /* 0x005000ffb9000388 */ /* 0x000fe20000000800 */
[-C--:B------:R-:W-:Y:S02]  /*18f50*/  LEA.HI.X R187, R0, R55.reuse, R2, 0x1, P2 ;  /* 0x0000003700bb7211 */ /* 0x080fe400010f0c02 */
[----:B------:R-:W-:Y:S01]  /*18f60*/  @!P0 IADD3.X R4, R2, UR18, RZ, P1, !PT ;  /* 0x0000001202048c10 */ /* 0x000fe20008ffe4ff */
        /* <DEDUP_REMOVED lines=68> */
[----:B------:R-:W-:Y:S05]  /*193b0*/  @!P0 LEA.HI.X R3, R8, R55, R5, 0x1, P1 ;  /* 0x0000003708038211 */ /* 0x000fea00008f0c05 */
        /* <DEDUP_REMOVED lines=9> */
[----:B------:R2:W-:Y:S01]  /*19450*/  @!P0 LDGSTS.E.BYPASS.LTC128B.128 [R185+0x8800], desc[UR8][R2.64] ;  /* 0x0880000002b98fae */ /* 0x0005e2000b901d48 */
[----:B------:R-:W-:Y:S07]  /*19460*/  ISETP.GE.AND P0, PT, R243, 0x2, PT ;  /* 0x00000002f300780c */ /* 0x000fee0003f06270 */
        /* <DEDUP_REMOVED lines=52> */
[----:B------:R-:W1:Y:S05]  /*197b0*/  LDSM.16.M88.4 R152, [R184] ;  /* 0x00000000b898783b */ /* 0x000e6a0000000200 */
        /* <DEDUP_REMOVED lines=26> */
[----:B----4-:R-:W4:Y:S01]  /*19960*/  LDSM.16.M88.4 R4, [R183] ;  /* 0x00000000b704783b */ /* 0x010f220000000200 */
[----:B------:R-:W-:Y:S08]  /*19970*/  FMUL.FTZ R19, R19, UR5 ;  /* 0x0000000513137c20 */ /* 0x000ff00008410000 */
[----:B------:R-:W1:Y:S10]  /*19980*/  MUFU.TANH R210, R10 ;  /* 0x0000000a00d27308 */ /* 0x000e740000002400 */
[----:B------:R5:W1:Y:S10]  /*19990*/  MUFU.TANH R209, R11 ;  /* 0x0000000b00d17308 */ /* 0x000a740000002400 */
[----:B------:R-:W1:Y:S10]  /*199a0*/  MUFU.TANH R208, R12 ;  /* 0x0000000c00d07308 */ /* 0x000e740000002400 */
[----:B------:R-:W1:Y:S01]  /*199b0*/  MUFU.TANH R207, R13 ;  /* 0x0000000d00cf7308 */ /* 0x000e620000002400 */
[----:B-----5:R-:W5:Y:S09]  /*199c0*/  LDSM.16.M88.4 R8, [R182] ;  /* 0x00000000b608783b */ /* 0x020f720000000200 */
[----:B------:R-:W1:Y:S01]  /*199d0*/  MUFU.TANH R206, R14 ;  /* 0x0000000e00ce7308 */ /* 0x000e620000002400 */
[C---:B----4-:R-:W-:Y:S06]  /*199e0*/  HMMA.16816.F32.BF16 R20, R156.reuse, R4, R20 ;  /* 0x000000049c14723c */ /* 0x050fec0000041814 */
[C---:B------:R-:W-:Y:S03]  /*199f0*/  HMMA.16816.F32.BF16 R24, R156.reuse, R6, R24 ;  /* 0x000000069c18723c */ /* 0x040fe60000041818 */
[----:B------:R-:W4:Y:S01]  /*19a00*/  MUFU.TANH R205, R15 ;  /* 0x0000000f00cd7308 */ /* 0x000f220000002400 */
[----:B------:R-:W2:Y:S09]  /*19a10*/  LDSM.16.M88.4 R4, [R181] ;  /* 0x00000000b504783b */ /* 0x000eb20000000200 */
        /* <DEDUP_REMOVED lines=14> */
[----:B------:R-:W5:Y:S09]  /*19b00*/  LDSM.16.M88.4 R8, [R180] ;  /* 0x00000000b408783b */ /* 0x000f720000000200 */
[----:B------:R-:W1:Y:S01]  /*19b10*/  MUFU.TANH R190, R25 ;  /* 0x0000001900be7308 */ /* 0x000e620000002400 */
[C---:B--2---:R-:W-:Y:S06]  /*19b20*/  HMMA.16816.F32.BF16 R36, R156.reuse, R4, R36 ;  /* 0x000000049c24723c */ /* 0x044fec0000041824 */
[C---:B------:R-:W-:Y:S03]  /*19b30*/  HMMA.16816.F32.BF16 R40, R156.reuse, R6, R40 ;  /* 0x000000069c28723c */ /* 0x040fe60000041828 */
[----:B------:R-:W2:Y:S01]  /*19b40*/  MUFU.TANH R163, R26 ;  /* 0x0000001a00a37308 */ /* 0x000ea20000002400 */
[----:B------:R-:W3:Y:S01]  /*19b50*/  LDSM.16.M88.4 R4, [R179] ;  /* 0x00000000b304783b */ /* 0x000ee20000000200 */
        /* <DEDUP_REMOVED lines=24> */
[C---:B---3--:R-:W-:Y:S06]  /*19ce0*/  HMMA.16816.F32.BF16 R52, R156.reuse, R4, R52 ;  /* 0x000000049c34723c */ /* 0x048fec0000041834 */
[C---:B------:R-:W-:Y:S03]  /*19cf0*/  HMMA.16816.F32.BF16 R56, R156.reuse, R6, R56 ;  /* 0x000000069c38723c */ /* 0x040fe60000041838 */
[----:B------:R-:W3:Y:S01]  /*19d00*/  MUFU.TANH R152, R32 ;  /* 0x0000002000987308 */ /* 0x000ee20000002400 */
[----:B------:R-:W4:Y:S01]  /*19d10*/  LDSM.16.M88.4 R4, [R177] ;  /* 0x00000000b104783b */ /* 0x000f220000000200 */
        /* <DEDUP_REMOVED lines=24> */
[C---:B----4-:R-:W-:Y:S06]  /*19ea0*/  HMMA.16816.F32.BF16 R68, R156.reuse, R4, R68 ;  /* 0x000000049c44723c */ /* 0x050fec0000041844 */
[C---:B------:R-:W-:Y:S03]  /*19eb0*/  HMMA.16816.F32.BF16 R72, R156.reuse, R6, R72 ;  /* 0x000000069c48723c */ /* 0x040fe60000041848 */
[----:B------:R-:W4:Y:S01]  /*19ec0*/  MUFU.TANH R33, R33 ;  /* 0x0000002100217308 */ /* 0x000f220000002400 */
[----:B------:R-:W2:Y:S01]  /*19ed0*/  LDSM.16.M88.4 R4, [R175] ;  /* 0x00000000af04783b */ /* 0x000ea20000000200 */
        /* <DEDUP_REMOVED lines=78> */
[----:B------:R-:W5:Y:S02]  /*1a3c0*/  LDSM.16.M88.4 R8, [R170] ;  /* 0x00000000aa08783b */ /* 0x000f640000000200 */
[----:B------:R-:W-:Y:S07]  /*1a3d0*/  DEPBAR.LE SB0, 0x0 ;  /* 0x000080000000791a */ /* 0x000fee0000000000 */
[----:B------:R-:W1:Y:S01]  /*1a3e0*/  MUFU.TANH R30, R50 ;  /* 0x00000032001e7308 */ /* 0x000e620000002400 */
[----:B------:R-:W-:Y:S01]  /*1a3f0*/  BAR.SYNC.DEFER_BLOCKING 0x0 ;  /* 0x0000000000007b1d */ /* 0x000fe20000010000 */
[C---:B----4-:R-:W-:Y:S08]  /*1a400*/  HMMA.16816.F32.BF16 R116, R156.reuse, R4, R116 ;  /* 0x000000049c74723c */ /* 0x050ff00000041874 */
[----:B------:R-:W4:Y:S01]  /*1a410*/  MUFU.TANH R29, R51 ;  /* 0x00000033001d7308 */ /* 0x000f220000002400 */
        /* <DEDUP_REMOVED lines=15> */
[----:B------:R2:W1:Y:S01]  /*1a510*/  MUFU.TANH R26, R54 ;  /* 0x00000036001a7308 */ /* 0x0004620000002400 */
[C---:B-----5:R-:W-:Y:S03]  /*1a520*/  HMMA.16816.F32.BF16 R124, R156.reuse, R8, R124 ;  /* 0x000000089c7c723c */ /* 0x060fe6000004187c */
[----:B------:R-:W-:Y:S01]  /*1a530*/  FMUL.FTZ R120, R120, UR5 ;  /* 0x0000000578787c20 */ /* 0x000fe20008410000 */
[----:B------:R-:W-:Y:S01]  /*1a540*/  FMUL.FTZ R121, R121, UR5 ;  /* 0x0000000579797c20 */ /* 0x000fe20008410000 */
[----:B------:R-:W-:Y:S01]  /*1a550*/  FMUL.FTZ R122, R122, UR5 ;  /* 0x000000057a7a7c20 */ /* 0x000fe20008410000 */
[----:B------:R-:W-:Y:S03]  /*1a560*/  HMMA.16816.F32.BF16 R128, R156, R10, R128 ;  /* 0x0000000a9c80723c */ /* 0x000fe60000041880 */
[----:B------:R5:W1:Y:S02]  /*1a570*/  MUFU.TANH R25, R55 ;  /* 0x0000003700197308 */ /* 0x000a640000002400 */
[----:B------:R-:W-:Y:S08]  /*1a580*/  FMUL.FTZ R123, R123, UR5 ;  /* 0x000000057b7b7c20 */ /* 0x000ff00008410000 */
[----:B------:R-:W1:Y:S01]  /*1a590*/  MUFU.TANH R56, R56 ;  /* 0x0000003800387308 */ /* 0x000e620000002400 */
[----:B--2---:R-:W-:Y:S09]  /*1a5a0*/  MOV R54, R186 ;  /* 0x000000ba00367202 */ /* 0x004ff20000000f00 */
[----:B------:R-:W2:Y:S01]  /*1a5b0*/  MUFU.TANH R57, R57 ;  /* 0x0000003900397308 */ /* 0x000ea20000002400 */
[----:B------:R-:W-:Y:S01]  /*1a5c0*/  FMUL.FTZ R124, R124, UR5 ;  /* 0x000000057c7c7c20 */ /* 0x000fe20008410000 */
[----:B------:R-:W-:Y:S01]  /*1a5d0*/  FMUL.FTZ R125, R125, UR5 ;  /* 0x000000057d7d7c20 */ /* 0x000fe20008410000 */
[----:B------:R-:W-:Y:S01]  /*1a5e0*/  FMUL.FTZ R126, R126, UR5 ;  /* 0x000000057e7e7c20 */ /* 0x000fe20008410000 */
[----:B------:R-:W-:Y:S01]  /*1a5f0*/  FMUL.FTZ R127, R127, UR5 ;  /* 0x000000057f7f7c20 */ /* 0x000fe20008410000 */
[----:B-----5:R-:W-:Y:S01]  /*1a600*/  MOV R55, R187 ;  /* 0x000000bb00377202 */ /* 0x020fe20000000f00 */
[----:B------:R-:W-:Y:S04]  /*1a610*/  FMUL.FTZ R21, R130, UR5 ;  /* 0x0000000582157c20 */ /* 0x000fe80008410000 */
        /* <DEDUP_REMOVED lines=48> */
[----:B------:R-:W1:Y:S10]  /*1a920*/  MUFU.TANH R103, R103 ;  /* 0x0000006700677308 */ /* 0x000e740000002400 */
[----:B------:R-:W1:Y:S10]  /*1a930*/  MUFU.TANH R104, R104 ;  /* 0x0000006800687308 */ /* 0x000e740000002400 */
[----:B------:R1:W1:Y:S10]  /*1a940*/  MUFU.TANH R194, R105 ;  /* 0x0000006900c27308 */ /* 0x0002740000002400 */
[----:B------:R1:W1:Y:S10]  /*1a950*/  MUFU.TANH R197, R106 ;  /* 0x0000006a00c57308 */ /* 0x0002740000002400 */
[----:B------:R1:W1:Y:S10]  /*1a960*/  MUFU.TANH R204, R107 ;  /* 0x0000006b00cc7308 */ /* 0x0002740000002400 */
[----:B------:R1:W1:Y:S10]  /*1a970*/  MUFU.TANH R214, R108 ;  /* 0x0000006c00d67308 */ /* 0x0002740000002400 */
[----:B------:R1:W1:Y:S10]  /*1a980*/  MUFU.TANH R216, R109 ;  /* 0x0000006d00d87308 */ /* 0x0002740000002400 */
[----:B------:R-:W1:Y:S10]  /*1a990*/  MUFU.TANH R110, R110 ;  /* 0x0000006e006e7308 */ /* 0x000e740000002400 */
        /* <DEDUP_REMOVED lines=21> */
[----:B--234-:R-:W-:Y:S05]  /*1aaf0*/  @!P0 BRA `(.L_x_1112) ;  /* 0x0000000800888947 */ /* 0x01cfea0003800000 */
        /* <DEDUP_REMOVED lines=70> */
.L_x_1113:
[----:B------:R3:W-:Y:S01]  /*1af60*/  @P0 STS [R185+0x1000], RZ ;  /* 0x001000ffb9000388 */ /* 0x0007e20000000800 */
[----:B------:R-:W-:Y:S01]  /*1af70*/  @!P0 IADD3 R3, P1, R244, R0, RZ ;  /* 0x00000000f4038210 */ /* 0x000fe20007f3e0ff */
[----:B------:R-:W1:Y:S01]  /*1af80*/  @!P0 LDC R10, c[0x0][0x24c] ;  /* 0x00009300ff0a8b82 */ /* 0x000e620000000800 */
[C---:B------:R-:W-:Y:S01]  /*1af90*/  LEA R4, P2, R0.reuse, R188, 0x1 ;  /* 0x000000bc00047211 */ /* 0x040fe200078408ff */
        /* <DEDUP_REMOVED lines=28> */
[----:B------:R-:W3:Y:S01]  /*1b160*/  @!P0 LDC R23, c[0x0][0x24c] ;  /* 0x00009300ff178b82 */ /* 0x000ee20000000800 */
        /* <DEDUP_REMOVED lines=14> */
[-C--:B-1----:R-:W-:Y:S01]  /*1b250*/  @!P0 LEA R8, P3, R18, R188.reuse, 0x1 ;  /* 0x000000bc12088211 */ /* 0x082fe200078608ff */
        /* <DEDUP_REMOVED lines=8> */
[----:B---3--:R-:W-:Y:S01]  /*1b2e0*/  @!P0 IMAD R0, R23, 0xc0, RZ ;  /* 0x000000c017008824 */ /* 0x008fe200078e02ff */
        /* <DEDUP_REMOVED lines=35> */
.L_x_1112:
[----:B-1----:R-:W-:Y:S01]  /*1b520*/  FMNMX.FTZ R0, R202, R134, !PT ;  /* 0x00000086ca007209 */ /* 0x002fe20007810000 */
[----:B--2---:R-:W-:Y:S03]  /*1b530*/  LDSM.16.MT88.4 R12, [R165+0x5000] ;  /* 0x00500000a50c783b */ /* 0x004fe60000004200 */
        /* <DEDUP_REMOVED lines=201> */
[----:B------:R-:W3:Y:S01]  /*1c1d0*/  MUFU.EX2 R2, R2 ;  /* 0x0000000200027308 */ /* 0x000ee20000000800 */
[--C-:B-1----:R-:W-:Y:S01]  /*1c1e0*/  FFMA.FTZ R5, R27, UR4, -R23.reuse ;  /* 0x000000041b057c23 */ /* 0x102fe20008010817 */
[----:B----4-:R-:W-:Y:S01]  /*1c1f0*/  F2FP.BF16.F32.PACK_AB R27, R105, R102 ;  /* 0x00000066691b723e */ /* 0x010fe200000010ff */
[--C-:B--2---:R-:W-:Y:S07]  /*1c200*/  FFMA.FTZ R4, R205, UR4, -R48.reuse ;  /* 0x00000004cd047c23 */ /* 0x104fee0008010830 */
[----:B------:R1:W2:Y:S01]  /*1c210*/  MUFU.EX2 R112, R4 ;  /* 0x0000000400707308 */ /* 0x0002a20000000800 */
[C---:B---3--:R-:W-:Y:S01]  /*1c220*/  FMUL.FTZ R9, R2.reuse, R137 ;  /* 0x0000008902097220 */ /* 0x048fe20000410000 */
[----:B------:R-:W-:Y:S08]  /*1c230*/  FMUL.FTZ R17, R2, R145 ;  /* 0x0000009102117220 */ /* 0x000ff00000410000 */
[----:B------:R3:W-:Y:S01]  /*1c240*/  MUFU.EX2 R137, R10 ;  /* 0x0000000a00897308 */ /* 0x0007e20000000800 */
[--C-:B-1----:R-:W-:Y:S09]  /*1c250*/  FFMA.FTZ R4, R200, UR4, -R23.reuse ;  /* 0x00000004c8047c23 */ /* 0x102ff20008010817 */
[----:B------:R1:W4:Y:S01]  /*1c260*/  MUFU.EX2 R117, R4 ;  /* 0x0000000400757308 */ /* 0x0003220000000800 */
[----:B---3--:R-:W-:Y:S01]  /*1c270*/  FMUL.FTZ R10, R0, R138 ;  /* 0x0000008a000a7220 */ /* 0x008fe20000410000 */
[--C-:B-1----:R-:W-:Y:S08]  /*1c280*/  FFMA.FTZ R4, R199, UR4, -R48.reuse ;  /* 0x00000004c7047c23 */ /* 0x102ff00008010830 */
[----:B------:R1:W-:Y:S10]  /*1c290*/  MUFU.EX2 R199, R5 ;  /* 0x0000000500c77308 */ /* 0x0003f40000000800 */
[----:B------:R3:W-:Y:S01]  /*1c2a0*/  MUFU.EX2 R111, R4 ;  /* 0x00000004006f7308 */ /* 0x0007e20000000800 */
[--C-:B-1----:R-:W-:Y:S09]  /*1c2b0*/  FFMA.FTZ R5, R61, UR4, -R23.reuse ;  /* 0x000000043d057c23 */ /* 0x102ff20008010817 */
[----:B------:R1:W-:Y:S01]  /*1c2c0*/  MUFU.EX2 R61, R5 ;  /* 0x00000005003d7308 */ /* 0x0003e20000000800 */
[--C-:B---3--:R-:W-:Y:S09]  /*1c2d0*/  FFMA.FTZ R4, R198, UR4, -R48.reuse ;  /* 0x00000004c6047c23 */ /* 0x108ff20008010830 */
[----:B------:R3:W5:Y:S10]  /*1c2e0*/  MUFU.EX2 R115, R4 ;  /* 0x0000000400737308 */ /* 0x0007740000000800 */
[----:B------:R2:W-:Y:S01]  /*1c2f0*/  MUFU.EX2 R198, R6 ;  /* 0x0000000600c67308 */ /* 0x0005e20000000800 */
[--C-:B-1----:R-:W-:Y:S09]  /*1c300*/  FFMA.FTZ R5, R69, UR4, -R23.reuse ;  /* 0x0000000445057c23 */ /* 0x102ff20008010817 */
[----:B------:R1:W-:Y:S01]  /*1c310*/  MUFU.EX2 R207, R5 ;  /* 0x0000000500cf7308 */ /* 0x0003e20000000800 */
[--C-:B---3--:R-:W-:Y:S09]  /*1c320*/  FFMA.FTZ R4, R193, UR4, -R48.reuse ;  /* 0x00000004c1047c23 */ /* 0x108ff20008010830 */
[----:B------:R3:W-:Y:S01]  /*1c330*/  MUFU.EX2 R114, R4 ;  /* 0x0000000400727308 */ /* 0x0007e20000000800 */
[--C-:B--2---:R-:W-:Y:S09]  /*1c340*/  FFMA.FTZ R6, R60, UR4, -R23.reuse ;  /* 0x000000043c067c23 */ /* 0x104ff20008010817 */
[----:B------:R2:W-:Y:S01]  /*1c350*/  MUFU.EX2 R60, R6 ;  /* 0x00000006003c7308 */ /* 0x0005e20000000800 */
[--C-:B-1----:R-:W-:Y:S09]  /*1c360*/  FFMA.FTZ R5, R77, UR4, -R23.reuse ;  /* 0x000000044d057c23 */ /* 0x102ff20008010817 */
[----:B------:R1:W-:Y:S01]  /*1c370*/  MUFU.EX2 R234, R5 ;  /* 0x0000000500ea7308 */ /* 0x0003e20000000800 */
[--C-:B---3--:R-:W-:Y:S09]  /*1c380*/  FFMA.FTZ R4, R192, UR4, -R48.reuse ;  /* 0x00000004c0047c23 */ /* 0x108ff20008010830 */
[----:B------:R3:W5:Y:S01]  /*1c390*/  MUFU.EX2 R120, R4 ;  /* 0x0000000400787308 */ /* 0x0007620000000800 */
[--C-:B--2---:R-:W-:Y:S09]  /*1c3a0*/  FFMA.FTZ R6, R68, UR4, -R23.reuse ;  /* 0x0000000444067c23 */ /* 0x104ff20008010817 */
[----:B------:R2:W-:Y:S01]  /*1c3b0*/  MUFU.EX2 R206, R6 ;  /* 0x0000000600ce7308 */ /* 0x0005e20000000800 */
[----:B-1----:R-:W-:Y:S01]  /*1c3c0*/  FMUL.FTZ R5, R2, R141 ;  /* 0x0000008d02057220 */ /* 0x002fe20000410000 */
[--C-:B---3--:R-:W-:Y:S08]  /*1c3d0*/  FFMA.FTZ R4, R190, UR4, -R23.reuse ;  /* 0x00000004be047c23 */ /* 0x108ff00008010817 */
[----:B------:R1:W3:Y:S01]  /*1c3e0*/  MUFU.EX2 R125, R4 ;  /* 0x00000004007d7308 */ /* 0x0002e20000000800 */
[--C-:B--2---:R-:W-:Y:S09]  /*1c3f0*/  FFMA.FTZ R6, R76, UR4, -R23.reuse ;  /* 0x000000044c067c23 */ /* 0x104ff20008010817 */
[----:B------:R2:W-:Y:S01]  /*1c400*/  MUFU.EX2 R215, R6 ;  /* 0x0000000600d77308 */ /* 0x0005e20000000800 */
[--C-:B-1----:R-:W-:Y:S09]  /*1c410*/  FFMA.FTZ R4, R163, UR4, -R48.reuse ;  /* 0x00000004a3047c23 */ /* 0x102ff20008010830 */
[----:B------:R1:W-:Y:S01]  /*1c420*/  MUFU.EX2 R121, R4 ;  /* 0x0000000400797308 */ /* 0x0003e20000000800 */
[--C-:B--2---:R-:W-:Y:S09]  /*1c430*/  FFMA.FTZ R6, R84, UR4, -R23.reuse ;  /* 0x0000000454067c23 */ /* 0x104ff20008010817 */
[----:B------:R2:W-:Y:S01]  /*1c440*/  MUFU.EX2 R241, R6 ;  /* 0x0000000600f17308 */ /* 0x0005e20000000800 */
[--C-:B-1----:R-:W-:Y:S09]  /*1c450*/  FFMA.FTZ R4, R162, UR4, -R48.reuse ;  /* 0x00000004a2047c23 */ /* 0x102ff20008010830 */
[----:B------:R1:W3:Y:S01]  /*1c460*/  MUFU.EX2 R123, R4 ;  /* 0x00000004007b7308 */ /* 0x0002e20000000800 */
[----:B--2---:R-:W-:Y:S01]  /*1c470*/  FMUL.FTZ R6, R0, R142 ;  /* 0x0000008e00067220 */ /* 0x004fe20000410000 */
[--C-:B-1----:R-:W-:Y:S08]  /*1c480*/  FFMA.FTZ R4, R155, UR4, -R48.reuse ;  /* 0x000000049b047c23 */ /* 0x102ff00008010830 */
[----:B------:R1:W-:Y:S02]  /*1c490*/  MUFU.EX2 R122, R4 ;  /* 0x00000004007a7308 */ /* 0x0003e40000000800 */
[--C-:B-1----:R-:W-:Y:S08]  /*1c4a0*/  FFMA.FTZ R4, R153, UR4, -R48.reuse ;  /* 0x0000000499047c23 */ /* 0x102ff00008010830 */
[----:B------:R1:W-:Y:S10]  /*1c4b0*/  MUFU.EX2 R153, R7 ;  /* 0x0000000700997308 */ /* 0x0003f40000000800 */
[----:B------:R2:W-:Y:S01]  /*1c4c0*/  MUFU.EX2 R128, R4 ;  /* 0x0000000400807308 */ /* 0x0005e20000000800 */
[--C-:B-1----:R-:W-:Y:S01]  /*1c4d0*/  FFMA.FTZ R7, R32, UR4, -R23.reuse ;  /* 0x0000000420077c23 */ /* 0x102fe20008010817 */
[--C-:B------:R-:W-:Y:S08]  /*1c4e0*/  FFMA.FTZ R32, R91, UR4, -R48.reuse ;  /* 0x000000045b207c23 */ /* 0x100ff00008010830 */
[----:B------:R1:W-:Y:S01]  /*1c4f0*/  MUFU.EX2 R192, R7 ;  /* 0x0000000700c07308 */ /* 0x0003e20000000800 */
[--C-:B--2---:R-:W-:Y:S01]  /*1c500*/  FFMA.FTZ R4, R33, UR4, -R23.reuse ;  /* 0x0000000421047c23 */ /* 0x104fe20008010817 */
[----:B------:R-:W-:Y:S08]  /*1c510*/  F2FP.BF16.F32.PACK_AB R33, R112, R107 ;  /* 0x0000006b7021723e */ /* 0x000ff000000010ff */
[----:B------:R2:W3:Y:S10]  /*1c520*/  MUFU.EX2 R135, R4 ;  /* 0x0000000400877308 */ /* 0x0004f40000000800 */
[----:B------:R5:W-:Y:S01]  /*1c530*/  MUFU.EX2 R90, R32 ;  /* 0x00000020005a7308 */ /* 0x000be20000000800 */
[--C-:B-1----:R-:W-:Y:S09]  /*1c540*/  FFMA.FTZ R7, R56, UR4, -R23.reuse ;  /* 0x0000000438077c23 */ /* 0x102ff20008010817 */
[----:B------:R1:W-:Y:S01]  /*1c550*/  MUFU.EX2 R56, R7 ;  /* 0x0000000700387308 */ /* 0x0003e20000000800 */
[--C-:B--2---:R-:W-:Y:S01]  /*1c560*/  FFMA.FTZ R4, R34, UR4, -R48.reuse ;  /* 0x0000000422047c23 */ /* 0x104fe20008010830 */
[----:B----4-:R-:W-:Y:S08]  /*1c570*/  F2FP.BF16.F32.PACK_AB R34, R117, R113 ;  /* 0x000000717522723e */ /* 0x010ff000000010ff */
[----:B------:R2:W-:Y:S01]  /*1c580*/  MUFU.EX2 R127, R4 ;  /* 0x00000004007f7308 */ /* 0x0005e20000000800 */
[----:B-----5:R-:W-:Y:S01]  /*1c590*/  F2FP.BF16.F32.PACK_AB R32, R109, R108 ;  /* 0x0000006c6d20723e */ /* 0x020fe200000010ff */
[--C-:B-1----:R-:W-:Y:S08]  /*1c5a0*/  FFMA.FTZ R7, R64, UR4, -R23.reuse ;  /* 0x0000000440077c23 */ /* 0x102ff00008010817 */
[----:B------:R1:W-:Y:S01]  /*1c5b0*/  MUFU.EX2 R64, R7 ;  /* 0x0000000700407308 */ /* 0x0003e20000000800 */
[--C-:B--2---:R-:W-:Y:S01]  /*1c5c0*/  FFMA.FTZ R4, R35, UR4, -R48.reuse ;  /* 0x0000000423047c23 */ /* 0x104fe20008010830 */
[----:B------:R-:W-:Y:S08]  /*1c5d0*/  F2FP.BF16.F32.PACK_AB R35, R115, R111 ;  /* 0x0000006f7323723e */ /* 0x000ff000000010ff */
[----:B------:R2:W4:Y:S01]  /*1c5e0*/  MUFU.EX2 R131, R4 ;  /* 0x0000000400837308 */ /* 0x0005220000000800 */
[--C-:B-1----:R-:W-:Y:S09]  /*1c5f0*/  FFMA.FTZ R7, R72, UR4, -R23.reuse ;  /* 0x0000000448077c23 */ /* 0x102ff20008010817 */
[----:B------:R1:W-:Y:S01]  /*1c600*/  MUFU.EX2 R208, R7 ;  /* 0x0000000700d07308 */ /* 0x0003e20000000800 */
[--C-:B--2---:R-:W-:Y:S09]  /*1c610*/  FFMA.FTZ R4, R38, UR4, -R48.reuse ;  /* 0x0000000426047c23 */ /* 0x104ff20008010830 */
[----:B------:R2:W-:Y:S01]  /*1c620*/  MUFU.EX2 R130, R4 ;  /* 0x0000000400827308 */ /* 0x0005e20000000800 */
[----:B-1----:R-:W-:Y:S01]  /*1c630*/  FMUL.FTZ R7, R0, R143 ;  /* 0x0000008f00077220 */ /* 0x002fe20000410000 */
[--C-:B--2---:R-:W-:Y:S02]  /*1c640*/  FFMA.FTZ R4, R39, UR4, -R48.reuse ;  /* 0x0000000427047c23 */ /* 0x104fe40008010830 */
[----:B------:R-:W-:Y:S06]  /*1c650*/  LDSM.16.MT88.4 R36, [R165+0x5400] ;  /* 0x00540000a524783b */ /* 0x000fec0000004200 */
[----:B------:R1:W2:Y:S02]  /*1c660*/  MUFU.EX2 R155, R4 ;  /* 0x00000004009b7308 */ /* 0x0002a40000000800 */
[--C-:B-1----:R-:W-:Y:S08]  /*1c670*/  FFMA.FTZ R4, R41, UR4, -R23.reuse ;  /* 0x0000000429047c23 */ /* 0x102ff00008010817 */
[----:B------:R1:W5:Y:S02]  /*1c680*/  MUFU.EX2 R163, R4 ;  /* 0x0000000400a37308 */ /* 0x0003640000000800 */
[--C-:B-1----:R-:W-:Y:S08]  /*1c690*/  FFMA.FTZ R4, R42, UR4, -R48.reuse ;  /* 0x000000042a047c23 */ /* 0x102ff00008010830 */
[----:B------:R1:W-:Y:S02]  /*1c6a0*/  MUFU.EX2 R160, R4 ;  /* 0x0000000400a07308 */ /* 0x0003e40000000800 */
[--C-:B-1----:R-:W-:Y:S02]  /*1c6b0*/  FFMA.FTZ R4, R43, UR4, -R48.reuse ;  /* 0x000000042b047c23 */ /* 0x102fe40008010830 */
[----:B------:R-:W-:Y:S06]  /*1c6c0*/  LDSM.16.MT88.4 R40, [R166+0x5400] ;  /* 0x00540000a628783b */ /* 0x000fec0000004200 */
[----:B------:R1:W5:Y:S02]  /*1c6d0*/  MUFU.EX2 R161, R4 ;  /* 0x0000000400a17308 */ /* 0x0003640000000800 */
[--C-:B-1----:R-:W-:Y:S08]  /*1c6e0*/  FFMA.FTZ R4, R46, UR4, -R48.reuse ;  /* 0x000000042e047c23 */ /* 0x102ff00008010830 */
[----:B------:R1:W-:Y:S02]  /*1c6f0*/  MUFU.EX2 R162, R4 ;  /* 0x0000000400a27308 */ /* 0x0003e40000000800 */
[--C-:B-1----:R-:W-:Y:S02]  /*1c700*/  FFMA.FTZ R4, R47, UR4, -R48.reuse ;  /* 0x000000042f047c23 */ /* 0x102fe40008010830 */
[----:B------:R-:W-:Y:S06]  /*1c710*/  LDSM.16.MT88.4 R44, [R165+0x5800] ;  /* 0x00580000a52c783b */ /* 0x000fec0000004200 */
[----:B------:R1:W-:Y:S02]  /*1c720*/  MUFU.EX2 R190, R4 ;  /* 0x0000000400be7308 */ /* 0x0003e40000000800 */
[----:B-1----:R-:W-:Y:S08]  /*1c730*/  FFMA.FTZ R4, R31, UR4, -R23 ;  /* 0x000000041f047c23 */ /* 0x002ff00008010817 */
[----:B------:R1:W5:Y:S02]  /*1c740*/  MUFU.EX2 R196, R4 ;  /* 0x0000000400c47308 */ /* 0x0003640000000800 */
[--C-:B-1----:R-:W-:Y:S08]  /*1c750*/  FFMA.FTZ R4, R30, UR4, -R48.reuse ;  /* 0x000000041e047c23 */ /* 0x102ff00008010830 */
[----:B------:R1:W-:Y:S02]  /*1c760*/  MUFU.EX2 R191, R4 ;  /* 0x0000000400bf7308 */ /* 0x0003e40000000800 */
[--C-:B-1----:R-:W-:Y:S02]  /*1c770*/  FFMA.FTZ R4, R29, UR4, -R48.reuse ;  /* 0x000000041d047c23 */ /* 0x102fe40008010830 */
[----:B------:R-:W1:Y:S06]  /*1c780*/  LDSM.16.MT88.4 R28, [R166+0x5000] ;  /* 0x00500000a61c783b */ /* 0x000e6c0000004200 */
[----:B------:R3:W5:Y:S02]  /*1c790*/  MUFU.EX2 R193, R4 ;  /* 0x0000000400c17308 */ /* 0x0007640000000800 */
[--C-:B---3--:R-:W-:Y:S01]  /*1c7a0*/  FFMA.FTZ R4, R26, UR4, -R48.reuse ;  /* 0x000000041a047c23 */ /* 0x108fe20008010830 */
[----:B------:R-:W-:Y:S07]  /*1c7b0*/  F2FP.BF16.F32.PACK_AB R26, R106, R53 ;  /* 0x000000356a1a723e */ /* 0x000fee00000010ff */
[----:B------:R3:W-:Y:S02]  /*1c7c0*/  MUFU.EX2 R195, R4 ;  /* 0x0000000400c37308 */ /* 0x0007e40000000800 */
[--C-:B---3--:R-:W-:Y:S01]  /*1c7d0*/  FFMA.FTZ R4, R25, UR4, -R48.reuse ;  /* 0x0000000419047c23 */ /* 0x108fe20008010830 */
[----:B------:R-:W-:Y:S01]  /*1c7e0*/  F2FP.BF16.F32.PACK_AB R25, R52, R49 ;  /* 0x000000313419723e */ /* 0x000fe200000010ff */
[----:B------:R-:W-:Y:S06]  /*1c7f0*/  FFMA.FTZ R49, R0, R246, R49 ;  /* 0x000000f600317223 */ /* 0x000fec0000010031 */
[----:B------:R3:W5:Y:S02]  /*1c800*/  MUFU.EX2 R200, R4 ;  /* 0x0000000400c87308 */ /* 0x0007640000000800 */
[--C-:B---3--:R-:W-:Y:S08]  /*1c810*/  FFMA.FTZ R4, R57, UR4, -R23.reuse ;  /* 0x0000000439047c23 */ /* 0x108ff00008010817 */
[----:B------:R3:W5:Y:S02]  /*1c820*/  MUFU.EX2 R201, R4 ;  /* 0x0000000400c97308 */ /* 0x0007640000000800 */
[--C-:B---3--:R-:W-:Y:S08]  /*1c830*/  FFMA.FTZ R4, R58, UR4, -R48.reuse ;  /* 0x000000043a047c23 */ /* 0x108ff00008010830 */
[----:B------:R3:W-:Y:S02]  /*1c840*/  MUFU.EX2 R57, R4 ;  /* 0x0000000400397308 */ /* 0x0007e40000000800 */
[--C-:B---3--:R-:W-:Y:S08]  /*1c850*/  FFMA.FTZ R4, R59, UR4, -R48.reuse ;  /* 0x000000043b047c23 */ /* 0x108ff00008010830 */
[----:B------:R3:W5:Y:S02]  /*1c860*/  MUFU.EX2 R58, R4 ;  /* 0x00000004003a7308 */ /* 0x0007640000000800 */
[--C-:B---3--:R-:W-:Y:S08]  /*1c870*/  FFMA.FTZ R4, R62, UR4, -R48.reuse ;  /* 0x000000043e047c23 */ /* 0x108ff00008010830 */
[----:B------:R3:W-:Y:S02]  /*1c880*/  MUFU.EX2 R59, R4 ;  /* 0x00000004003b7308 */ /* 0x0007e40000000800 */
[--C-:B---3--:R-:W-:Y:S08]  /*1c890*/  FFMA.FTZ R4, R63, UR4, -R48.reuse ;  /* 0x000000043f047c23 */ /* 0x108ff00008010830 */
[----:B------:R3:W-:Y:S02]  /*1c8a0*/  MUFU.EX2 R62, R4 ;  /* 0x00000004003e7308 */ /* 0x0007e40000000800 */
        /* <DEDUP_REMOVED lines=32> */
[C---:B---3--:R-:W-:Y:S08]  /*1cab0*/  FMUL.FTZ R4, R2.reuse, R140 ;  /* 0x0000008c02047220 */ /* 0x048ff00000410000 */
[----:B------:R3:W-:Y:S01]  /*1cac0*/  MUFU.EX2 R140, R8 ;  /* 0x00000008008c7308 */ /* 0x0007e20000000800 */
[C---:B------:R-:W-:Y:S07]  /*1cad0*/  HMMA.16816.F32.BF16 R4, R24.reuse, R12, R4 ;  /* 0x0000000c1804723c */ /* 0x040fee0000041804 */
[----:B------:R-:W-:Y:S01]  /*1cae0*/  FFMA.FTZ R12, R89, UR4, -R23 ;  /* 0x00000004590c7c23 */ /* 0x000fe20008010817 */
[C---:B------:R-:W-:Y:S03]  /*1caf0*/  FMUL.FTZ R13, R2.reuse, R149 ;  /* 0x00000095020d7220 */ /* 0x040fe60000410000 */
[----:B------:R4:W5:Y:S01]  /*1cb00*/  MUFU.EX2 R138, R12 ;  /* 0x0000000c008a7308 */ /* 0x0009620000000800 */
[----:B---3--:R-:W-:Y:S07]  /*1cb10*/  FMUL.FTZ R8, R2, R136 ;  /* 0x0000008802087220 */ /* 0x008fee0000410000 */
[C---:B------:R-:W-:Y:S02]  /*1cb20*/  HMMA.16816.F32.BF16 R8, R24.reuse, R14, R8 ;  /* 0x0000000e1808723c */ /* 0x040fe40000041808 */
[----:B------:R3:W5:Y:S05]  /*1cb30*/  MUFU.EX2 R136, R16 ;  /* 0x0000001000887308 */ /* 0x00076a0000000800 */
[C---:B------:R-:W-:Y:S01]  /*1cb40*/  FMUL.FTZ R14, R0.reuse, R150 ;  /* 0x00000096000e7220 */ /* 0x040fe20000410000 */
[----:B------:R-:W-:Y:S03]  /*1cb50*/  FMUL.FTZ R15, R0, R151 ;  /* 0x00000097000f7220 */ /* 0x000fe60000410000 */
[----:B----4-:R-:W-:Y:S01]  /*1cb60*/  FMUL.FTZ R12, R2, R148 ;  /* 0x00000094020c7220 */ /* 0x010fe20000410000 */
[----:B------:R-:W-:Y:S04]  /*1cb70*/  FFMA.FTZ R0, R94, UR4, -R48 ;  /* 0x000000045e007c23 */ /* 0x000fe80008010830 */
[----:B------:R4:W-:Y:S02]  /*1cb80*/  MUFU.EX2 R86, R0 ;  /* 0x0000000000567308 */ /* 0x0009e40000000800 */
[C---:B-1----:R-:W-:Y:S03]  /*1cb90*/  HMMA.16816.F32.BF16 R12, R24.reuse, R28, R12 ;  /* 0x0000001c180c723c */ /* 0x042fe6000004180c */
[C---:B---3--:R-:W-:Y:S01]  /*1cba0*/  FMUL.FTZ R16, R2.reuse, R144 ;  /* 0x0000009002107220 */ /* 0x048fe20000410000 */
[----:B------:R-:W-:Y:S04]  /*1cbb0*/  FFMA.FTZ R2, R2, R245, R50 ;  /* 0x000000f502027223 */ /* 0x000fe80000010032 */
[----:B------:R-:W-:Y:S02]  /*1cbc0*/  FADD.FTZ R50, R51, R2 ;  /* 0x0000000233327221 */ /* 0x000fe40000010000 */
[----:B------:R-:W-:Y:S01]  /*1cbd0*/  HMMA.16816.F32.BF16 R16, R24, R30, R16 ;  /* 0x0000001e1810723c */ /* 0x000fe20000041810 */
[----:B------:R-:W1:Y:S02]  /*1cbe0*/  LDSM.16.MT88.4 R28, [R166+0x5800] ;  /* 0x00580000a61c783b */ /* 0x000e640000004200 */
[----:B------:R-:W-:Y:S01]  /*1cbf0*/  FADD.FTZ R2, R52, R49 ;  /* 0x0000003134027221 */ /* 0x000fe20000010000 */
[--C-:B------:R-:W-:Y:S01]  /*1cc00*/  FFMA.FTZ R49, R98, UR4, -R48.reuse ;  /* 0x0000000462317c23 */ /* 0x100fe20008010830 */
[----:B----4-:R-:W-:Y:S01]  /*1cc10*/  FFMA.FTZ R0, R95, UR4, -R48 ;  /* 0x000000045f007c23 */ /* 0x010fe20008010830 */
[C---:B------:R-:W-:Y:S02]  /*1cc20*/  HMMA.16816.F32.BF16 R4, R32.reuse, R36, R4 ;  /* 0x000000242004723c */ /* 0x040fe40000041804 */
[----:B------:R-:W-:Y:S03]  /*1cc30*/  MUFU.EX2 R83, R49 ;  /* 0x0000003100537308 */ /* 0x000fe60000000800 */
[--C-:B------:R-:W-:Y:S01]  /*1cc40*/  FFMA.FTZ R24, R92, UR4, -R23.reuse ;  /* 0x000000045c187c23 */ /* 0x100fe20008010817 */
[C---:B------:R-:W-:Y:S01]  /*1cc50*/  HMMA.16816.F32.BF16 R8, R32.reuse, R38, R8 ;  /* 0x000000262008723c */ /* 0x040fe20000041808 */
[----:B------:R-:W3:Y:S05]  /*1cc60*/  LDSM.16.MT88.4 R36, [R165+0x5c00] ;  /* 0x005c0000a524783b */ /* 0x000eea0000004200 */
[----:B------:R4:W-:Y:S01]  /*1cc70*/  MUFU.EX2 R89, R24 ;  /* 0x0000001800597308 */ /* 0x0009e20000000800 */
[----:B------:R-:W-:Y:S01]  /*1cc80*/  F2FP.BF16.F32.PACK_AB R25, R120, R114 ;  /* 0x000000727819723e */ /* 0x000fe200000010ff */
[C---:B------:R-:W-:Y:S03]  /*1cc90*/  HMMA.16816.F32.BF16 R12, R32.reuse, R40, R12 ;  /* 0x00000028200c723c */ /* 0x040fe6000004180c */
[----:B------:R-:W-:Y:S03]  /*1cca0*/  F2FP.BF16.F32.PACK_AB R26, R125, R119 ;  /* 0x000000777d1a723e */ /* 0x000fe600000010ff */
[----:B------:R-:W-:Y:S02]  /*1ccb0*/  HMMA.16816.F32.BF16 R16, R32, R42, R16 ;  /* 0x0000002a2010723c */ /* 0x000fe40000041810 */
[----:B------:R2:W-:Y:S01]  /*1ccc0*/  MUFU.EX2 R87, R0 ;  /* 0x0000000000577308 */ /* 0x0005e20000000800 */
[----:B------:R-:W5:Y:S02]  /*1ccd0*/  LDSM.16.MT88.4 R40, [R166+0x5c00] ;  /* 0x005c0000a628783b */ /* 0x000f640000004200 */
[----:B------:R-:W-:Y:S02]  /*1cce0*/  F2FP.BF16.F32.PACK_AB R27, R123, R121 ;  /* 0x000000797b1b723e */ /* 0x000fe400000010ff */
[----:B------:R-:W-:Y:S01]  /*1ccf0*/  FADD.FTZ R33, R53, R50 ;  /* 0x0000003235217221 */ /* 0x000fe20000010000 */
[--C-:B------:R-:W-:Y:S03]  /*1cd00*/  FFMA.FTZ R32, R96, UR4, -R23.reuse ;  /* 0x0000000460207c23 */ /* 0x100fe60008010817 */
[----:B----4-:R-:W-:Y:S01]  /*1cd10*/  FFMA.FTZ R24, R93, UR4, -R23 ;  /* 0x000000045d187c23 */ /* 0x010fe20008010817 */
[----:B------:R-:W-:Y:S01]  /*1cd20*/  FADD.FTZ R33, R106, R33 ;  /* 0x000000216a217221 */ /* 0x000fe20000010000 */
[----:B------:R4:W-:Y:S01]  /*1cd30*/  MUFU.EX2 R85, R32 ;  /* 0x0000002000557308 */ /* 0x0009e20000000800 */
[----:B------:R-:W-:Y:S02]  /*1cd40*/  F2FP.BF16.F32.PACK_AB R34, R135, R129 ;  /* 0x000000818722723e */ /* 0x000fe400000010ff */
[----:B------:R-:W-:Y:S01]  /*1cd50*/  F2FP.BF16.F32.PACK_AB R35, R131, R127 ;  /* 0x0000007f8323723e */ /* 0x000fe200000010ff */
[----:B--2---:R-:W-:Y:S06]  /*1cd60*/  FADD.FTZ R0, R102, R2 ;  /* 0x0000000266007221 */ /* 0x004fec0000010000 */
[----:B------:R2:W-:Y:S01]  /*1cd70*/  MUFU.EX2 R88, R24 ;  /* 0x0000001800587308 */ /* 0x0005e20000000800 */
[----:B------:R-:W-:Y:S01]  /*1cd80*/  FADD.FTZ R2, R105, R0 ;  /* 0x0000000069027221 */ /* 0x000fe20000010000 */
[----:B------:R-:W-:Y:S01]  /*1cd90*/  FADD.FTZ R0, R108, R33 ;  /* 0x000000216c007221 */ /* 0x000fe20000010000 */
[----:B------:R-:W-:Y:S02]  /*1cda0*/  F2FP.BF16.F32.PACK_AB R33, R128, R122 ;  /* 0x0000007a8021723e */ /* 0x000fe400000010ff */
[----:B------:R-:W-:Y:S01]  /*1cdb0*/  FADD.FTZ R50, R107, R2 ;  /* 0x000000026b327221 */ /* 0x000fe20000010000 */
[----:B------:R-:W-:Y:S01]  /*1cdc0*/  FFMA.FTZ R2, R97, UR4, -R23 ;  /* 0x0000000461027c23 */ /* 0x000fe20008010817 */
[----:B------:R-:W-:Y:S02]  /*1cdd0*/  FADD.FTZ R51, R109, R0 ;  /* 0x000000006d337221 */ /* 0x000fe40000010000 */
[----:B------:R-:W-:Y:S01]  /*1cde0*/  FADD.FTZ R0, R112, R50 ;  /* 0x0000003270007221 */ /* 0x000fe20000010000 */
[----:B------:R1:W5:Y:S01]  /*1cdf0*/  MUFU.EX2 R84, R2 ;  /* 0x0000000200547308 */ /* 0x0003620000000800 */
[----:B----4-:R-:W-:Y:S02]  /*1ce00*/  F2FP.BF16.F32.PACK_AB R32, R126, R124 ;  /* 0x0000007c7e20723e */ /* 0x010fe400000010ff */
[----:B--2---:R-:W-:Y:S07]  /*1ce10*/  F2FP.BF16.F32.PACK_AB R24, R118, R116 ;  /* 0x000000747618723e */ /* 0x004fee00000010ff */
[C---:B------:R-:W-:Y:S05]  /*1ce20*/  HMMA.16816.F32.BF16 R4, R24.reuse, R44, R4 ;  /* 0x0000002c1804723c */ /* 0x040fea0000041804 */
[----:B-1----:R-:W-:Y:S01]  /*1ce30*/  FADD.FTZ R2, R113, R51 ;  /* 0x0000003371027221 */ /* 0x002fe20000010000 */
[C---:B------:R-:W-:Y:S01]  /*1ce40*/  HMMA.16816.F32.BF16 R8, R24.reuse, R46, R8 ;  /* 0x0000002e1808723c */ /* 0x040fe20000041808 */
[----:B------:R-:W1:Y:S04]  /*1ce50*/  LDSM.16.MT88.4 R44, [R165+0x6000] ;  /* 0x00600000a52c783b */ /* 0x000e680000004200 */
[----:B------:R-:W-:Y:S01]  /*1ce60*/  FADD.FTZ R2, R117, R2 ;  /* 0x0000000275027221 */ /* 0x000fe20000010000 */
[C---:B------:R-:W-:Y:S06]  /*1ce70*/  HMMA.16816.F32.BF16 R12, R24.reuse, R28, R12 ;  /* 0x0000001c180c723c */ /* 0x040fec000004180c */
[----:B------:R-:W-:Y:S01]  /*1ce80*/  HMMA.16816.F32.BF16 R16, R24, R30, R16 ;  /* 0x0000001e1810723c */ /* 0x000fe20000041810 */
[----:B------:R-:W2:Y:S05]  /*1ce90*/  LDSM.16.MT88.4 R28, [R166+0x6000] ;  /* 0x00600000a61c783b */ /* 0x000eaa0000004200 */
[C---:B---3--:R-:W-:Y:S05]  /*1cea0*/  HMMA.16816.F32.BF16 R4, R32.reuse, R36, R4 ;  /* 0x000000242004723c */ /* 0x048fea0000041804 */
[----:B------:R-:W-:Y:S01]  /*1ceb0*/  FADD.FTZ R24, R111, R0 ;  /* 0x000000006f187221 */ /* 0x000fe20000010000 */
[C---:B------:R-:W-:Y:S01]  /*1cec0*/  HMMA.16816.F32.BF16 R8, R32.reuse, R38, R8 ;  /* 0x000000262008723c */ /* 0x040fe20000041808 */
[----:B------:R-:W3:Y:S04]  /*1ced0*/  LDSM.16.MT88.4 R36, [R165+0x6400] ;  /* 0x00640000a524783b */ /* 0x000ee80000004200 */
[----:B------:R-:W-:Y:S01]  /*1cee0*/  FFMA.FTZ R0, R99, UR4, -R48 ;  /* 0x0000000463007c23 */ /* 0x000fe20008010830 */
[C---:B-----5:R-:W-:Y:S03]  /*1cef0*/  HMMA.16816.F32.BF16 R12, R32.reuse, R40, R12 ;  /* 0x00000028200c723c */ /* 0x060fe6000004180c */
        /* <DEDUP_REMOVED lines=11> */
[----:B----4-:R-:W-:Y:S01]  /*1cfb0*/  FADD.FTZ R0, R116, R2 ;  /* 0x0000000274007221 */ /* 0x010fe20000010000 */
[--C-:B------:R-:W-:Y:S01]  /*1cfc0*/  FFMA.FTZ R2, R100, UR4, -R23.reuse ;  /* 0x0000000464027c23 */ /* 0x100fe20008010817 */
[----:B------:R-:W-:Y:S02]  /*1cfd0*/  F2FP.BF16.F32.PACK_AB R34, R196, R192 ;  /* 0x000000c0c422723e */ /* 0x000fe400000010ff */
[----:B------:R-:W-:Y:S01]  /*1cfe0*/  FADD.FTZ R50, R118, R0 ;  /* 0x0000000076327221 */ /* 0x000fe20000010000 */
[----:B------:R-:W-:Y:S01]  /*1cff0*/  FFMA.FTZ R0, R101, UR4, -R23 ;  /* 0x0000000465007c23 */ /* 0x000fe20008010817 */
[C---:B-1----:R-:W-:Y:S02]  /*1d000*/  HMMA.16816.F32.BF16 R4, R24.reuse, R44, R4 ;  /* 0x0000002c1804723c */ /* 0x042fe40000041804 */
        /* <DEDUP_REMOVED lines=129> */
[C---:B------:R-:W-:Y:S05]  /*1d820*/  HMMA.16816.F32.BF16 R12, R32.reuse, R40, R12 ;  /* 0x00000028200c723c */ /* 0x040fea000004180c */
[----:B------:R-:W-:Y:S01]  /*1d830*/  FADD.FTZ R24, R202, R24 ;  /* 0x00000018ca187221 */ /* 0x000fe20000010000 */
[----:B------:R-:W-:Y:S01]  /*1d840*/  HMMA.16816.F32.BF16 R16, R32, R42, R16 ;  /* 0x0000002a2010723c */ /* 0x000fe20000041810 */
[----:B------:R-:W2:Y:S04]  /*1d850*/  LDSM.16.MT88.4 R40, [R166+0x7c00] ;  /* 0x007c0000a628783b */ /* 0x000ea80000004200 */
[----:B-1----:R-:W-:Y:S01]  /*1d860*/  FADD.FTZ R2, R64, R51 ;  /* 0x0000003340027221 */ /* 0x002fe20000010000 */
[----:B------:R-:W-:Y:S01]  /*1d870*/  FADD.FTZ R49, R203, R24 ;  /* 0x00000018cb317221 */ /* 0x000fe20000010000 */
[----:B------:R1:W-:Y:S01]  /*1d880*/  MUFU.EX2 R64, R0 ;  /* 0x0000000000407308 */ /* 0x0003e20000000800 */
[----:B------:R-:W-:Y:S03]  /*1d890*/  F2FP.BF16.F32.PACK_AB R24, R242, R241 ;  /* 0x000000f1f218723e */ /* 0x000fe600000010ff */
[----:B------:R-:W-:Y:S01]  /*1d8a0*/  FADD.FTZ R2, R205, R2 ;  /* 0x00000002cd027221 */ /* 0x000fe20000010000 */
[----:B------:R-:W-:Y:S01]  /*1d8b0*/  F2FP.BF16.F32.PACK_AB R34, R84, R85 ;  /* 0x000000555422723e */ /* 0x000fe200000010ff */
[----:B------:R-:W-:Y:S01]  /*1d8c0*/  FFMA.FTZ R33, R226, UR4, -R23 ;  /* 0x00000004e2217c23 */ /* 0x000fe20008010817 */
[----:B------:R-:W-:Y:S01]  /*1d8d0*/  F2FP.BF16.F32.PACK_AB R35, R82, R83 ;  /* 0x000000535223723e */ /* 0x000fe200000010ff */
[C---:B---3--:R-:W-:Y:S02]  /*1d8e0*/  HMMA.16816.F32.BF16 R4, R24.reuse, R44, R4 ;  /* 0x0000002c1804723c */ /* 0x048fe40000041804 */
[----:B------:R3:W-:Y:S04]  /*1d8f0*/  MUFU.EX2 R61, R33 ;  /* 0x00000021003d7308 */ /* 0x0007e80000000800 */
[C---:B------:R-:W-:Y:S01]  /*1d900*/  HMMA.16816.F32.BF16 R8, R24.reuse, R46, R8 ;  /* 0x0000002e1808723c */ /* 0x040fe20000041808 */
[----:B------:R-:W2:Y:S04]  /*1d910*/  LDSM.16.MT88.4 R44, [R165+0x8000] ;  /* 0x00800000a52c783b */ /* 0x000ea80000004200 */
[----:B-1----:R-:W-:Y:S01]  /*1d920*/  FADD.FTZ R0, R206, R2 ;  /* 0x00000002ce007221 */ /* 0x002fe20000010000 */
[C---:B-----5:R-:W-:Y:S05]  /*1d930*/  HMMA.16816.F32.BF16 R12, R24.reuse, R28, R12 ;  /* 0x0000001c180c723c */ /* 0x060fea000004180c */
[----:B------:R-:W-:Y:S01]  /*1d940*/  FFMA.FTZ R2, R224, UR4, -R48 ;  /* 0x00000004e0027c23 */ /* 0x000fe20008010830 */
[----:B------:R-:W-:Y:S01]  /*1d950*/  HMMA.16816.F32.BF16 R16, R24, R30, R16 ;  /* 0x0000001e1810723c */ /* 0x000fe20000041810 */
[----:B------:R-:W1:Y:S02]  /*1d960*/  LDSM.16.MT88.4 R28, [R166+0x8000] ;  /* 0x00800000a61c783b */ /* 0x000e640000004200 */
[----:B------:R5:W-:Y:S02]  /*1d970*/  MUFU.EX2 R63, R2 ;  /* 0x00000002003f7308 */ /* 0x000be40000000800 */
[----:B------:R-:W-:Y:S01]  /*1d980*/  FADD.FTZ R50, R207, R0 ;  /* 0x00000000cf327221 */ /* 0x000fe20000010000 */
[----:B------:R-:W-:Y:S01]  /*1d990*/  FFMA.FTZ R0, R225, UR4, -R48 ;  /* 0x00000004e1007c23 */ /* 0x000fe20008010830 */
[----:B---3--:R-:W-:Y:S06]  /*1d9a0*/  F2FP.BF16.F32.PACK_AB R33, R87, R86 ;  /* 0x000000565721723e */ /* 0x008fec00000010ff */
[----:B------:R3:W1:Y:S01]  /*1d9b0*/  MUFU.EX2 R62, R0 ;  /* 0x00000000003e7308 */ /* 0x0006620000000800 */
[----:B------:R-:W-:Y:S01]  /*1d9c0*/  FADD.FTZ R32, R208, R50 ;  /* 0x00000032d0207221 */ /* 0x000fe20000010000 */
[----:B------:R-:W-:Y:S02]  /*1d9d0*/  F2FP.BF16.F32.PACK_AB R25, R78, R79 ;  /* 0x0000004f4e19723e */ /* 0x000fe400000010ff */
[----:B------:R-:W-:Y:S01]  /*1d9e0*/  F2FP.BF16.F32.PACK_AB R26, R76, R77 ;  /* 0x0000004d4c1a723e */ /* 0x000fe200000010ff */
[----:B------:R-:W-:Y:S01]  /*1d9f0*/  FADD.FTZ R32, R213, R32 ;  /* 0x00000020d5207221 */ /* 0x000fe20000010000 */
[----:B------:R-:W-:Y:S01]  /*1da00*/  F2FP.BF16.F32.PACK_AB R27, R74, R75 ;  /* 0x0000004b4a1b723e */ /* 0x000fe200000010ff */
[----:B-----5:R-:W-:Y:S01]  /*1da10*/  FADD.FTZ R2, R209, R49 ;  /* 0x00000031d1027221 */ /* 0x020fe20000010000 */
[----:B------:R-:W-:Y:S04]  /*1da20*/  FFMA.FTZ R49, R228, UR4, -R48 ;  /* 0x00000004e4317c23 */ /* 0x000fe80008010830 */
[----:B------:R-:W-:Y:S01]  /*1da30*/  MUFU.EX2 R59, R49 ;  /* 0x00000031003b7308 */ /* 0x000fe20000000800 */
[----:B---3--:R-:W-:Y:S04]  /*1da40*/  FADD.FTZ R0, R210, R2 ;  /* 0x00000002d2007221 */ /* 0x008fe80000010000 */
        /* <DEDUP_REMOVED lines=18> */
[----:B---3--:R-:W-:Y:S01]  /*1db70*/  FADD.FTZ R2, R237, R51 ;  /* 0x00000033ed027221 */ /* 0x008fe20000010000 */
[----:B------:R-:W-:Y:S01]  /*1db80*/  FADD.FTZ R49, R239, R24 ;  /* 0x00000018ef317221 */ /* 0x000fe20000010000 */
[----:B------:R-:W-:Y:S01]  /*1db90*/  F2FP.BF16.F32.PACK_AB R24, R80, R81 ;  /* 0x000000515018723e */ /* 0x000fe200000010ff */
[----:B------:R-:W-:Y:S03]  /*1dba0*/  FFMA.FTZ R33, R158, UR4, -R48 ;  /* 0x000000049e217c23 */ /* 0x000fe60008010830 */
[----:B------:R-:W-:Y:S01]  /*1dbb0*/  FADD.FTZ R2, R240, R2 ;  /* 0x00000002f0027221 */ /* 0x000fe20000010000 */
[----:B------:R-:W-:Y:S01]  /*1dbc0*/  F2FP.BF16.F32.PACK_AB R34, R68, R69 ;  /* 0x000000454422723e */ /* 0x000fe200000010ff */
[----:B------:R3:W-:Y:S01]  /*1dbd0*/  MUFU.EX2 R53, R33 ;  /* 0x0000002100357308 */ /* 0x0007e20000000800 */
[C---:B------:R-:W-:Y:S05]  /*1dbe0*/  HMMA.16816.F32.BF16 R4, R24.reuse, R44, R4 ;  /* 0x0000002c1804723c */ /* 0x040fea0000041804 */
[----:B--2---:R-:W-:Y:S01]  /*1dbf0*/  FADD.FTZ R0, R241, R2 ;  /* 0x00000002f1007221 */ /* 0x004fe20000010000 */
[C---:B------:R-:W-:Y:S01]  /*1dc00*/  HMMA.16816.F32.BF16 R8, R24.reuse, R46, R8 ;  /* 0x0000002e1808723c */ /* 0x040fe20000041808 */
[----:B------:R-:W2:Y:S04]  /*1dc10*/  LDSM.16.MT88.4 R44, [R165+0x8800] ;  /* 0x00880000a52c783b */ /* 0x000ea80000004200 */
[--C-:B------:R-:W-:Y:S01]  /*1dc20*/  FFMA.FTZ R2, R156, UR4, -R23.reuse ;  /* 0x000000049c027c23 */ /* 0x100fe20008010817 */
[C---:B-1----:R-:W-:Y:S03]  /*1dc30*/  HMMA.16816.F32.BF16 R12, R24.reuse, R28, R12 ;  /* 0x0000001c180c723c */ /* 0x042fe6000004180c */
[----:B------:R1:W-:Y:S02]  /*1dc40*/  MUFU.EX2 R57, R2 ;  /* 0x0000000200397308 */ /* 0x0003e40000000800 */
[----:B------:R-:W-:Y:S01]  /*1dc50*/  FADD.FTZ R50, R242, R0 ;  /* 0x00000000f2327221 */ /* 0x000fe20000010000 */
[----:B------:R-:W-:Y:S01]  /*1dc60*/  HMMA.16816.F32.BF16 R16, R24, R30, R16 ;  /* 0x0000001e1810723c */ /* 0x000fe20000041810 */
[----:B------:R-:W2:Y:S04]  /*1dc70*/  LDSM.16.MT88.4 R28, [R166+0x8800] ;  /* 0x00880000a61c783b */ /* 0x000ea80000004200 */
[----:B------:R-:W-:Y:S01]  /*1dc80*/  FFMA.FTZ R0, R157, UR4, -R23 ;  /* 0x000000049d007c23 */ /* 0x000fe20008010817 */
[----:B------:R-:W-:Y:S01]  /*1dc90*/  FADD.FTZ R32, R137, R50 ;  /* 0x0000003289207221 */ /* 0x000fe20000010000 */
[----:B---3--:R-:W-:Y:S02]  /*1dca0*/  F2FP.BF16.F32.PACK_AB R33, R70, R71 ;  /* 0x000000474621723e */ /* 0x008fe400000010ff */
[----:B------:R3:W5:Y:S02]  /*1dcb0*/  MUFU.EX2 R56, R0 ;  /* 0x0000000000387308 */ /* 0x0007640000000800 */
[----:B------:R-:W-:Y:S01]  /*1dcc0*/  FADD.FTZ R32, R138, R32 ;  /* 0x000000208a207221 */ /* 0x000fe20000010000 */
[----:B------:R-:W-:Y:S01]  /*1dcd0*/  F2FP.BF16.F32.PACK_AB R35, R66, R67 ;  /* 0x000000434223723e */ /* 0x000fe200000010ff */
[----:B-1----:R-:W-:Y:S01]  /*1dce0*/  FADD.FTZ R2, R140, R49 ;  /* 0x000000318c027221 */ /* 0x002fe20000010000 */
[--C-:B------:R-:W-:Y:S01]  /*1dcf0*/  FFMA.FTZ R49, R230, UR4, -R23.reuse ;  /* 0x00000004e6317c23 */ /* 0x100fe20008010817 */
[----:B------:R-:W-:Y:S01]  /*1dd00*/  FFMA.FTZ R23, R231, UR4, -R23 ;  /* 0x00000004e7177c23 */ /* 0x000fe20008010817 */
[----:B------:R-:W-:Y:S02]  /*1dd10*/  F2FP.BF16.F32.PACK_AB R25, R62, R63 ;  /* 0x0000003f3e19723e */ /* 0x000fe400000010ff */
[----:B----4-:R-:W-:Y:S02]  /*1dd20*/  F2FP.BF16.F32.PACK_AB R26, R60, R61 ;  /* 0x0000003d3c1a723e */ /* 0x010fe400000010ff */
[----:B------:R-:W-:Y:S01]  /*1dd30*/  MUFU.EX2 R49, R49 ;  /* 0x0000003100317308 */ /* 0x000fe20000000800 */
[----:B------:R-:W-:Y:S01]  /*1dd40*/  F2FP.BF16.F32.PACK_AB R27, R58, R59 ;  /* 0x0000003b3a1b723e */ /* 0x000fe200000010ff */
[----:B---3--:R-:W-:Y:S01]  /*1dd50*/  FADD.FTZ R0, R136, R2 ;  /* 0x0000000288007221 */ /* 0x008fe20000010000 */
[----:B-----5:R-:W-:Y:S01]  /*1dd60*/  F2FP.BF16.F32.PACK_AB R144, R56, R57 ;  /* 0x000000393890723e */ /* 0x020fe200000010ff */
[----:B------:R-:W1:Y:S02]  /*1dd70*/  LDSM.16.MT88.4 R136, [R165+0x8c00] ;  /* 0x008c0000a588783b */ /* 0x000e640000004200 */
        /* <DEDUP_REMOVED lines=9> */
[----:B------:R3:W4:Y:S04]  /*1de10*/  MUFU.EX2 R52, R2 ;  /* 0x0000000200347308 */ /* 0x0007280000000800 */
[----:B------:R-:W-:Y:S01]  /*1de20*/  FADD.FTZ R24, R85, R51 ;  /* 0x0000003355187221 */ /* 0x000fe20000010000 */
[C---:B------:R-:W-:Y:S05]  /*1de30*/  HMMA.16816.F32.BF16 R8, R32.reuse, R38, R8 ;  /* 0x000000262008723c */ /* 0x040fea0000041808 */
[----:B------:R5:W1:Y:S01]  /*1de40*/  MUFU.EX2 R37, R23 ;  /* 0x0000001700257308 */ /* 0x000a620000000800 */
[C---:B------:R-:W-:Y:S09]  /*1de50*/  HMMA.16816.F32.BF16 R12, R32.reuse, R40, R12 ;  /* 0x00000028200c723c */ /* 0x040ff2000004180c */
[----:B------:R1:W-:Y:S01]  /*1de60*/  MUFU.EX2 R36, R21 ;  /* 0x0000001500247308 */ /* 0x0003e20000000800 */
[----:B------:R-:W-:Y:S01]  /*1de70*/  HMMA.16816.F32.BF16 R16, R32, R42, R16 ;  /* 0x0000002a2010723c */ /* 0x000fe20000041810 */
[----:B------:R-:W1:Y:S02]  /*1de80*/  LDSM.16.MT88.4 R32, [R166+0x8c00] ;  /* 0x008c0000a620783b */ /* 0x000e640000004200 */
[----:B---3--:R-:W-:Y:S01]  /*1de90*/  FADD.FTZ R2, R83, R0 ;  /* 0x0000000053027221 */ /* 0x008fe20000010000 */
[----:B------:R-:W-:Y:S01]  /*1dea0*/  FADD.FTZ R0, R84, R24 ;  /* 0x0000001854007221 */ /* 0x000fe20000010000 */
[----:B------:R-:W-:Y:S04]  /*1deb0*/  F2FP.BF16.F32.PACK_AB R24, R64, R65 ;  /* 0x000000414018723e */ /* 0x000fe800000010ff */
[----:B------:R-:W3:Y:S02]  /*1dec0*/  MUFU.EX2 R48, R48 ;  /* 0x0000003000307308 */ /* 0x000ee40000000800 */
[----:B------:R-:W-:Y:S01]  /*1ded0*/  FADD.FTZ R2, R82, R2 ;  /* 0x0000000252027221 */ /* 0x000fe20000010000 */
[----:B------:R-:W-:Y:S01]  /*1dee0*/  FADD.FTZ R0, R81, R0 ;  /* 0x0000000051007221 */ /* 0x000fe20000010000 */
[----:B----4-:R-:W-:Y:S01]  /*1def0*/  F2FP.BF16.F32.PACK_AB R145, R52, R53 ;  /* 0x000000353491723e */ /* 0x010fe200000010ff */
[C---:B--2---:R-:W-:Y:S05]  /*1df00*/  HMMA.16816.F32.BF16 R4, R24.reuse, R44, R4 ;  /* 0x0000002c1804723c */ /* 0x044fea0000041804 */
[----:B------:R-:W-:Y:S01]  /*1df10*/  FADD.FTZ R2, R79, R2 ;  /* 0x000000024f027221 */ /* 0x000fe20000010000 */
[C---:B------:R-:W-:Y:S05]  /*1df20*/  HMMA.16816.F32.BF16 R8, R24.reuse, R46, R8 ;  /* 0x0000002e1808723c */ /* 0x040fea0000041808 */
[----:B-----5:R-:W-:Y:S01]  /*1df30*/  FADD.FTZ R23, R80, R0 ;  /* 0x0000000050177221 */ /* 0x020fe20000010000 */
[C---:B------:R-:W-:Y:S05]  /*1df40*/  HMMA.16816.F32.BF16 R12, R24.reuse, R28, R12 ;  /* 0x0000001c180c723c */ /* 0x040fea000004180c */
[----:B------:R-:W-:Y:S01]  /*1df50*/  FADD.FTZ R0, R78, R2 ;  /* 0x000000024e007221 */ /* 0x000fe20000010000 */
[----:B------:R-:W-:Y:S05]  /*1df60*/  HMMA.16816.F32.BF16 R16, R24, R30, R16 ;  /* 0x0000001e1810723c */ /* 0x000fea0000041810 */
[----:B-1----:R-:W-:Y:S01]  /*1df70*/  FADD.FTZ R21, R77, R23 ;  /* 0x000000174d157221 */ /* 0x002fe20000010000 */
[----:B------:R-:W-:Y:S01]  /*1df80*/  FADD.FTZ R2, R75, R0 ;  /* 0x000000004b027221 */ /* 0x000fe20000010000 */
[----:B------:R-:W-:Y:S04]  /*1df90*/  F2FP.BF16.F32.PACK_AB R146, R37, R49 ;  /* 0x000000312592723e */ /* 0x000fe800000010ff */
[----:B------:R-:W-:Y:S01]  /*1dfa0*/  FADD.FTZ R0, R76, R21 ;  /* 0x000000154c007221 */ /* 0x000fe20000010000 */
[----:B------:R-:W-:Y:S01]  /*1dfb0*/  FADD.FTZ R2, R74, R2 ;  /* 0x000000024a027221 */ /* 0x000fe20000010000 */
[----:B---3--:R-:W-:Y:S02]  /*1dfc0*/  F2FP.BF16.F32.PACK_AB R147, R48, R36 ;  /* 0x000000243093723e */ /* 0x008fe400000010ff */
        /* <DEDUP_REMOVED lines=31> */
.L_x_1110:
        /* <DEDUP_REMOVED lines=106> */
.L_x_1115:
[----:B------:R-:W1:Y:S01]  /*1e860*/  S2R R8, SR_CTAID.Z ;  /* 0x0000000000087919 */ /* 0x000e620000002700 */
[----:B------:R-:W1:Y:S01]  /*1e870*/  LDC R0, c[0x0][0x270] ;  /* 0x00009c00ff007b82 */ /* 0x000e620000000800 */
[----:B------:R-:W1:Y:S07]  /*1e880*/  S2R R6, SR_CTAID.Y ;  /* 0x0000000000067919 */ /* 0x000e6e0000002600 */
[----:B------:R-:W2:Y:S01]  /*1e890*/  LDC R3, c[0x0][0x2c4] ;  /* 0x0000b100ff037b82 */ /* 0x000ea20000000800 */
[----:B-1----:R-:W-:-:S04]  /*1e8a0*/  IMAD R0, R6, R0, R8 ;  /* 0x0000000006007224 */ /* 0x002fc800078e0208 */
[----:B--2---:R-:W-:-:S07]  /*1e8b0*/  IMAD R3, R0, R3, RZ ;  /* 0x0000000300037224 */ /* 0x004fce00078e02ff */
.L_x_1116:
        /* <DEDUP_REMOVED lines=35> */
.L_x_1118:
[----:B------:R-:W-:Y:S05]  /*1eaf0*/  BSYNC B0 ;  /* 0x0000000000007941 */ /* 0x000fea0003800000 */
.L_x_1117:
        /* <DEDUP_REMOVED lines=46> */
.L_x_1120:
[----:B------:R-:W-:Y:S05]  /*1ede0*/  BSYNC B0 ;  /* 0x0000000000007941 */ /* 0x000fea0003800000 */
.L_x_1119:
        /* <DEDUP_REMOVED lines=13> */
.L_x_1121:
        /* <DEDUP_REMOVED lines=12> */
.L_x_5321:


//--------------------- .text._ZN5flash24flash_fwd_splitkv_kernelI23Flash_fwd_kernel_traitsILi32ELi64ELi256ELi4ELb0ELb0EN7cutlass10bfloat16_tE19Flash_kernel_traitsILi32ELi64ELi256ELi4ES3_EELb1ELb0ELb0ELb0ELb0ELb0ELb1ELb0EEEvNS_16Flash_fwd_paramsE --------------------------
	.section	.text._ZN5flash24flash_fwd_splitkv_kernelI23Flash_fwd_kernel_traitsILi32ELi64ELi256ELi4ELb0ELb0EN7cutlass10bfloat16_tE19Flash_kernel_traitsILi32ELi64ELi256ELi4ES3_EELb1ELb0ELb0ELb0ELb0ELb0ELb1ELb0EEEvNS_16Flash_fwd_paramsE,"ax",@progbits
	.align	128
        .global         _ZN5flash24flash_fwd_splitkv_kernelI23Flash_fwd_kernel_traitsILi32ELi64ELi256ELi4ELb0ELb0EN7cutlass10bfloat16_tE19Flash_kernel_traitsILi32ELi64ELi256ELi4ES3_EELb1ELb0ELb0ELb0ELb0ELb0ELb1ELb0EEEvNS_16Flash_fwd_paramsE
        .type           _ZN5flash24flash_fwd_splitkv_kernelI23Flash_fwd_kernel_traitsILi32ELi64ELi256ELi4ELb0ELb0EN7cutlass10bfloat16_tE19Flash_kernel_traitsILi32ELi64ELi256ELi4ES3_EELb1ELb0ELb0ELb0ELb0ELb0ELb1ELb0EEEvNS_16Flash_fwd_paramsE,@function
        .size           _ZN5flash24flash_fwd_splitkv_kernelI23Flash_fwd_kernel_traitsILi32ELi64ELi256ELi4ELb0ELb0EN7cutlass10bfloat16_tE19Flash_kernel_traitsILi32ELi64ELi256ELi4ES3_EELb1ELb0ELb0ELb0ELb0ELb0ELb1ELb0EEEvNS_16Flash_fwd_paramsE,(.L_x_5322 - _ZN5flash24flash_fwd_splitkv_kernelI23Flash_fwd_kernel_traitsILi32ELi64ELi256ELi4ELb0ELb0EN7cutlass10bfloat16_tE19Flash_kernel_traitsILi32ELi64ELi256ELi4ES3_EELb1ELb0ELb0ELb0ELb0ELb0ELb1ELb0EEEvNS_16Flash_fwd_paramsE)
        .other          _ZN5flash24flash_fwd_splitkv_kernelI23Flash_fwd_kernel_traitsILi32ELi64ELi256ELi4ELb0ELb0EN7cutlass10bfloat16_tE19Flash_kernel_traitsILi32ELi64ELi256ELi4ES3_EELb1ELb0ELb0ELb0ELb0ELb0ELb1ELb0EEEvNS_16Flash_fwd_paramsE,@"STO_CUDA_ENTRY STV_DEFAULT"
_ZN5flash24flash_fwd_splitkv_kernelI23Flash_fwd_kernel_traitsILi32ELi64ELi256ELi4ELb0ELb0EN7cutlass10bfloat16_tE19Flash_kernel_traitsILi32ELi64ELi256ELi4ES3_EELb1ELb0ELb0ELb0ELb0ELb0ELb1ELb0EEEvNS_16Flash_fwd_paramsE:
.text._ZN5flash24flash_fwd_splitkv_kernelI23Flash_fwd_kernel_traitsILi32ELi64ELi256ELi4ELb0ELb0EN7cutlass10bfloat16_tE19Flash_kernel_traitsILi32ELi64ELi256ELi4ES3_EELb1ELb0ELb0ELb0ELb0ELb0ELb1ELb0EEEvNS_16Flash_fwd_paramsE:
[----:B------:R-:W-:Y:S08]  /*0000*/  LDC R1, c[0x0][0x28] ;  /* 0x00000a00ff017b82 */ /* 0x000ff00000000800 */
[----:B------:R-:W1:Y:S01]  /*0010*/  LDC R0, c[0x0][0x270] ;  /* 0x00009c00ff007b82 */ /* 0x000e620000000800 */
[----:B------:R-:W2:Y:S01]  /*0020*/  S2R R10, SR_CTAID.Z ;  /* 0x00000000000a7919 */ /* 0x000ea20000002700 */
[----:B------:R-:W-:Y:S01]  /*0030*/  MOV R12, 0xffffffff ;  /* 0xffffffff000c7802 */ /* 0x000fe20000000f00 */
[----:B------:R-:W-:-:S05]  /*0040*/  ULDC.64 UR10, c[0x0][0x208] ;  /* 0x00008200000a7ab9 */ /* 0x000fca0000000a00 */
[----:B------:R-:W3:Y:S01]  /*0050*/  LDC.64 R6, c[0x0][0x2f0] ;  /* 0x0000bc00ff067b82 */ /* 0x000ee20000000a00 */
[----:B-1----:R-:W1:Y:S01]  /*0060*/  I2F.U32.RP R2, R0 ;  /* 0x0000000000027306 */ /* 0x002e620000209000 */
[----:B------:R-:W-:-:S07]  /*0070*/  ISETP.NE.U32.AND P2, PT, R0, RZ, PT ;  /* 0x000000ff0000720c */ /* 0x000fce0003f45070 */
[----:B-1----:R-:W1:Y:S02]  /*0080*/  MUFU.RCP R2, R2 ;  /* 0x0000000200027308 */ /* 0x002e640000001000 */
[----:B-1----:R-:W-:-:S06]  /*0090*/  VIADD R2, R2, 0xffffffe ;  /* 0x0ffffffe02027836 */ /* 0x002fcc0000000000 */
[----:B------:R-:W1:Y:S02]  /*00a0*/  F2I.FTZ.U32.TRUNC.NTZ R3, R2 ;  /* 0x0000000200037305 */ /* 0x000e64000021f000 */
[----:B-1----:R-:W-:-:S04]  /*00b0*/  IMAD.MOV R2, RZ, RZ, -R3 ;  /* 0x000000ffff027224 */ /* 0x002fc800078e0a03 */
[----:B------:R-:W-:Y:S01]  /*00c0*/  IMAD R4, R2, R0, RZ ;  /* 0x0000000002047224 */ /* 0x000fe200078e02ff */
[----:B------:R-:W-:-:S05]  /*00d0*/  MOV R2, RZ ;  /* 0x000000ff00027202 */ /* 0x000fca0000000f00 */
[----:B------:R-:W-:Y:S02]  /*00e0*/  IMAD.HI.U32 R4, R3, R4, R2 ;  /* 0x0000000403047227 */ /* 0x000fe400078e0002 */
[----:B------:R-:W1:Y:S04]  /*00f0*/  LDC.64 R2, c[0x0][0x300] ;  /* 0x0000c000ff027b82 */ /* 0x000e680000000a00 */
[----:B--2---:R-:W-:-:S04]  /*0100*/  IMAD.HI.U32 R240, R4, R10, RZ ;  /* 0x0000000a04f07227 */ /* 0x004fc800078e00ff */
[----:B------:R-:W-:Y:S01]  /*0110*/  IMAD.MOV R8, RZ, RZ, -R240 ;  /* 0x000000ffff087224 */ /* 0x000fe200078e0af0 */
[----:B------:R-:W2:Y:S03]  /*0120*/  LDC.64 R4, c[0x0][0x2f0] ;  /* 0x0000bc00ff047b82 */ /* 0x000ea60000000a00 */
[----:B------:R-:W-:-:S05]  /*0130*/  IMAD R8, R0, R8, R10 ;  /* 0x0000000800087224 */ /* 0x000fca00078e020a */
[----:B------:R-:W-:Y:S02]  /*0140*/  ISETP.GE.U32.AND P4, PT, R8, R0, PT ;  /* 0x000000000800720c */ /* 0x000fe40003f86070 */
[----:B-1----:R-:W-:-:S04]  /*0150*/  ISETP.NE.U32.AND P0, PT, R2, RZ, PT ;  /* 0x000000ff0200720c */ /* 0x002fc80003f05070 */
[----:B------:R-:W-:-:S07]  /*0160*/  ISETP.NE.AND.EX P0, PT, R3, RZ, PT, P0 ;  /* 0x000000ff0300720c */ /* 0x000fce0003f05300 */
[----:B------:R-:W-:Y:S01]  /*0170*/  @P4 IMAD.IADD R8, R8, 0x1, -R0 ;  /* 0x0000000108084824 */ /* 0x000fe200078e0a00 */
[----:B------:R-:W-:Y:S01]  /*0180*/  @P4 IADD3 R240, R240, 0x1, RZ ;  /* 0x00000001f0f04810 */ /* 0x000fe20007ffe0ff */
[----:B------:R-:W1:Y:S01]  /*0190*/  LDC.64 R2, c[0x0][0x2f8] ;  /* 0x0000be00ff027b82 */ /* 0x000e620000000a00 */
[----:B--2---:R-:W-:Y:S02]  /*01a0*/  ISETP.NE.U32.AND P1, PT, R4, RZ, PT ;  /* 0x000000ff0400720c */ /* 0x004fe40003f25070 */
[----:B------:R-:W-:Y:S02]  /*01b0*/  ISETP.GE.U32.AND P3, PT, R8, R0, PT ;  /* 0x000000000800720c */ /* 0x000fe40003f66070 */
[----:B------:R-:W-:-:S03]  /*01c0*/  ISETP.NE.AND.EX P1, PT, R5, RZ, PT, P1 ;  /* 0x000000ff0500720c */ /* 0x000fc60003f25310 */
[----:B------:R-:W2:Y:S08]  /*01d0*/  LDC.U8 R8, c[0x0][0x3c2] ;  /* 0x0000f080ff087b82 */ /* 0x000eb00000000000 */
[----:B------:R-:W-:Y:S01]  /*01e0*/  @P3 VIADD R240, R240, 0x1 ;  /* 0x00000001f0f03836 */ /* 0x000fe20000000000 */
[----:B------:R-:W-:Y:S01]  /*01f0*/  @!P2 LOP3.LUT R240, RZ, R0, RZ, 0x33, !PT ;  /* 0x00000000fff0a212 */ /* 0x000fe200078e33ff */
[----:B------:R-:W4:Y:S04]  /*0200*/  @P0 LDC.64 R4, c[0x0][0x300] ;  /* 0x0000c000ff040b82 */ /* 0x000f280000000a00 */
[----:B---3--:R-:W-:-:S04]  /*0210*/  IMAD.WIDE R14, R240, 0x4, R6 ;  /* 0x00000004f00e7825 */ /* 0x008fc800078e0206 */
[----:B------:R-:W3:Y:S01]  /*0220*/  LDC.64 R6, c[0x0][0x2f8] ;  /* 0x0000be00ff067b82 */ /* 0x000ee20000000a00 */
[----:B------:R-:W3:Y:S04]  /*0230*/  @P1 LDG.E R12, desc[UR10][R14.64] ;  /* 0x0000000a0e0c1981 */ /* 0x000ee8000c1e1900 */
[----:B------:R3:W3:Y:S01]  /*0240*/  @P1 LDG.E R33, desc[UR10][R14.64+0x4] ;  /* 0x0000040a0e211981 */ /* 0x0006e2000c1e1900 */
[----:B--2---:R-:W-:Y:S01]  /*0250*/  ISETP.NE.AND P3, PT, R8, RZ, PT ;  /* 0x000000ff0800720c */ /* 0x004fe20003f65270 */
[----:B------:R-:W-:Y:S01]  /*0260*/  IMAD.MOV.U32 R8, RZ, RZ, RZ ;  /* 0x000000ffff087224 */ /* 0x000fe200078e00ff */
[----:B-1----:R-:W-:-:S04]  /*0270*/  ISETP.EQ.U32.AND P2, PT, R2, RZ, PT ;  /* 0x000000ff0200720c */ /* 0x002fc80003f42070 */
[----:B------:R-:W-:Y:S01]  /*0280*/  ISETP.EQ.OR.EX P2, PT, R3, RZ, !P3, P2 ;  /* 0x000000ff0300720c */ /* 0x000fe20005f42720 */
[C---:B----4-:R-:W-:Y:S01]  /*0290*/  @P0 IMAD.WIDE R4, R240.reuse, 0x4, R4 ;  /* 0x00000004f0040825 */ /* 0x050fe200078e0204 */
[----:B------:R-:W1:Y:S04]  /*02a0*/  S2R R11, SR_CTAID.X ;  /* 0x00000000000b7919 */ /* 0x000e680000002500 */
[----:B------:R2:W5:Y:S01]  /*02b0*/  @P0 LDG.E R8, desc[UR10][R4.64] ;  /* 0x0000000a04080981 */ /* 0x000562000c1e1900 */
[----:B---3--:R-:W-:Y:S01]  /*02c0*/  IMAD.WIDE R6, R240, 0x4, R6 ;  /* 0x00000004f0067825 */ /* 0x008fe200078e0206 */
[----:B------:R-:W-:-:S06]  /*02d0*/  MOV R14, 0xffffffff ;  /* 0xffffffff000e7802 */ /* 0x000fcc0000000f00 */
[----:B------:R3:W5:Y:S01]  /*02e0*/  @!P2 LDG.E R14, desc[UR10][R6.64] ;  /* 0x0000000a060ea981 */ /* 0x000762000c1e1900 */
[----:B------:R-:W-:Y:S01]  /*02f0*/  ISETP.NE.U32.AND P0, PT, R2, RZ, PT ;  /* 0x000000ff0200720c */ /* 0x000fe20003f05070 */
[----:B------:R-:W4:Y:S03]  /*0300*/  S2R R34, SR_TID.X ;  /* 0x0000000000227919 */ /* 0x000f260000002100 */
[----:B------:R-:W-:Y:S01]  /*0310*/  ISETP.NE.AND.EX P0, PT, R3, RZ, PT, P0 ;  /* 0x000000ff0300720c */ /* 0x000fe20003f05300 */
[----:B--2---:R-:W2:Y:S01]  /*0320*/  S2R R4, SR_CTAID.Y ;  /* 0x0000000000047919 */ /* 0x004ea20000002600 */
[----:B------:R-:W-:-:S05]  /*0330*/  IADD3 R2, -R240, RZ, RZ ;  /* 0x000000fff0027210 */ /* 0x000fca0007ffe1ff */
[----:B------:R-:W-:Y:S02]  /*0340*/  IMAD R10, R0, R2, R10 ;  /* 0x00000002000a7224 */ /* 0x000fe400078e020a */
[----:B------:R-:W-:-:S06]  /*0350*/  @P1 IMAD.IADD R33, R33, 0x1, -R12 ;  /* 0x0000000121211824 */ /* 0x000fcc00078e0a0c */
[----:B------:R-:W1:Y:S01]  /*0360*/  @!P1 LDC R33, c[0x0][0x2c4] ;  /* 0x0000b100ff219b82 */ /* 0x000e620000000800 */
[----:B--234-:R-:W-:Y:S05]  /*0370*/  @!P0 BRA `(.L_x_1122) ;  /* 0x0000000000108947 */ /* 0x01cfea0003800000 */
[----:B------:R-:W2:Y:S02]  /*0380*/  @P3 LDG.E R5, desc[UR10][R6.64+0x4] ;  /* 0x0000040a06053981 */ /* 0x000ea4000c1e1900 */
[----:B--2--5:R-:W-:-:S06]  /*0390*/  @P3 IADD3 R5, R5, -R14, RZ ;  /* 0x8000000e05053210 */ /* 0x024fcc0007ffe0ff */
[----:B------:R3:W5:Y:S01]  /*03a0*/  @!P3 LDG.E R5, desc[UR10][R6.64] ;  /* 0x0000000a0605b981 */ /* 0x000762000c1e1900 */
[----:B------:R-:W-:Y:S05]  /*03b0*/  BRA `(.L_x_1123) ;  /* 0x0000000000047947 */ /* 0x000fea0003800000 */
.L_x_1122:
[----:B------:R-:W2:Y:S02]  /*03c0*/  LDC R5, c[0x0][0x2c8] ;  /* 0x0000b200ff057b82 */ /* 0x000ea40000000800 */
.L_x_1123:
[----:B------:R-:W4:Y:S02]  /*03d0*/  LDC.64 R2, c[0x0][0x308] ;  /* 0x0000c200ff027b82 */ /* 0x000f240000000a00 */
[----:B----4-:R-:W-:-:S04]  /*03e0*/  ISETP.NE.U32.AND P3, PT, R2, RZ, PT ;  /* 0x000000ff0200720c */ /* 0x010fc80003f65070 */
[----:B------:R-:W-:-:S13]  /*03f0*/  ISETP.NE.AND.EX P3, PT, R3, RZ, PT, P3 ;  /* 0x000000ff0300720c */ /* 0x000fda0003f65330 */
[----:B------:R-:W4:Y:S02]  /*0400*/  @P3 LDC.64 R2, c[0x0][0x308] ;  /* 0x0000c200ff023b82 */ /* 0x000f240000000a00 */
[----:B----4-:R-:W-:-:S05]  /*0410*/  @P3 IMAD.WIDE R2, R240, 0x4, R2 ;  /* 0x00000004f0023825 */ /* 0x010fca00078e0202 */
[----:B------:R4:W5:Y:S01]  /*0420*/  @P3 LDG.E R69, desc[UR10][R2.64] ;  /* 0x0000000a02453981 */ /* 0x000962000c1e1900 */
[----:B-1----:R-:W-:-:S05]  /*0430*/  IMAD.SHL.U32 R13, R11, 0x40, RZ ;  /* 0x000000400b0d7824 */ /* 0x002fca00078e00ff */
[----:B------:R-:W-:-:S13]  /*0440*/  ISETP.GT.AND P0, PT, R33, R13, PT ;  /* 0x0000000d2100720c */ /* 0x000fda0003f04270 */
[----:B------:R-:W-:Y:S05]  /*0450*/  @!P0 EXIT ;  /* 0x000000000000894d */ /* 0x000fea0003800000 */
[----:B---3--:R-:W1:Y:S01]  /*0460*/  LDC R7, c[0x0][0x10] ;  /* 0x00000400ff077b82 */ /* 0x008e620000000800 */
[----:B-----5:R-:W-:-:S07]  /*0470*/  @P3 IMAD.IADD R69, R69, 0x1, -R8 ;  /* 0x0000000145453824 */ /* 0x020fce00078e0a08 */
[----:B----4-:R-:W3:Y:S08]  /*0480*/  LDC R2, c[0x0][0x2c8] ;  /* 0x0000b200ff027b82 */ /* 0x010ef00000000800 */
[----:B------:R-:W4:Y:S01]  /*0490*/  LDC R32, c[0x0][0x398] ;  /* 0x0000e600ff207b82 */ /* 0x000f220000000800 */
[----:B-1----:R-:W-:-:S04]  /*04a0*/  IABS R15, R7 ;  /* 0x00000007000f7213 */ /* 0x002fc80000000000 */
[----:B------:R-:W1:Y:S01]  /*04b0*/  I2F.RP R18, R15 ;  /* 0x0000000f00127306 */ /* 0x000e620000209400 */
[----:B---3--:R-:W-:-:S05]  /*04c0*/  VIADD R2, R2, 0xff ;  /* 0x000000ff02027836 */ /* 0x008fca0000000000 */
[----:B------:R-:W-:-:S04]  /*04d0*/  SHF.R.S32.HI R17, RZ, 0x1f, R2 ;  /* 0x0000001fff117819 */ /* 0x000fc80000011402 */
[----:B------:R-:W-:Y:S01]  /*04e0*/  LEA.HI R17, R17, R2, RZ, 0x8 ;  /* 0x0000000211117211 */ /* 0x000fe200078f40ff */
[----:B-1----:R-:W1:Y:S01]  /*04f0*/  MUFU.RCP R18, R18 ;  /* 0x0000001200127308 */ /* 0x002e620000001000 */
[-C--:B------:R-:W-:Y:S02]  /*0500*/  IABS R2, R7.reuse ;  /* 0x0000000700027213 */ /* 0x080fe40000000000 */
[----:B------:R-:W-:-:S03]  /*0510*/  LEA.HI.SX32 R17, R17, R7, 0x18 ;  /* 0x0000000711117211 */ /* 0x000fc600078fc2ff */
[----:B------:R-:W-:Y:S02]  /*0520*/  IMAD.MOV R2, RZ, RZ, -R2 ;  /* 0x000000ffff027224 */ /* 0x000fe400078e0a02 */
[----:B------:R-:W-:-:S05]  /*0530*/  VIADD R17, R17, 0xffffffff ;  /* 0xffffffff11117836 */ /* 0x000fca0000000000 */
[----:B------:R-:W-:Y:S02]  /*0540*/  IABS R3, R17 ;  /* 0x0000001100037213 */ /* 0x000fe40000000000 */
[----:B------:R-:W-:Y:S01]  /*0550*/  LOP3.LUT R17, R17, R7, RZ, 0x3c, !PT ;  /* 0x0000000711117212 */ /* 0x000fe200078e3cff */
[----:B-1----:R-:W-:-:S03]  /*0560*/  VIADD R18, R18, 0xffffffe ;  /* 0x0ffffffe12127836 */ /* 0x002fc60000000000 */
[----:B------:R-:W-:Y:S01]  /*0570*/  ISETP.GE.AND P0, PT, R17, RZ, PT ;  /* 0x000000ff1100720c */ /* 0x000fe20003f06270 */
[----:B------:R-:W1:Y:S02]  /*0580*/  F2I.FTZ.U32.TRUNC.NTZ R19, R18 ;  /* 0x0000001200137305 */ /* 0x000e64000021f000 */
[----:B-1----:R-:W-:Y:S02]  /*0590*/  IMAD.MOV R6, RZ, RZ, -R19 ;  /* 0x000000ffff067224 */ /* 0x002fe400078e0a13 */
[----:B------:R-:W-:Y:S02]  /*05a0*/  IMAD.MOV.U32 R18, RZ, RZ, RZ ;  /* 0x000000ffff127224 */ /* 0x000fe400078e00ff */
[----:B------:R-:W-:-:S04]  /*05b0*/  IMAD R6, R6, R15, RZ ;  /* 0x0000000f06067224 */ /* 0x000fc800078e02ff */
[----:B------:R-:W-:-:S06]  /*05c0*/  IMAD.HI.U32 R6, R19, R6, R18 ;  /* 0x0000000613067227 */ /* 0x000fcc00078e0012 */
[----:B------:R-:W-:Y:S02]  /*05d0*/  IMAD.HI.U32 R9, R6, R3, RZ ;  /* 0x0000000306097227 */ /* 0x000fe400078e00ff */
[----:B------:R-:W1:Y:S02]  /*05e0*/  @!P3 LDC R6, c[0x0][0x2cc] ;  /* 0x0000b300ff06bb82 */ /* 0x000e640000000800 */
[----:B------:R-:W-:-:S05]  /*05f0*/  IMAD R16, R9, R2, R3 ;  /* 0x0000000209107224 */ /* 0x000fca00078e0203 */
[----:B------:R-:W-:Y:S01]  /*0600*/  ISETP.GT.U32.AND P1, PT, R15, R16, PT ;  /* 0x000000100f00720c */ /* 0x000fe20003f24070 */
[----:B------:R-:W3:-:S12]  /*0610*/  @!P3 LDC.64 R2, c[0x0][0x318] ;  /* 0x0000c600ff02bb82 */ /* 0x000ed80000000a00 */
[----:B------:R-:W-:Y:S02]  /*0620*/  @!P1 IMAD.IADD R16, R16, 0x1, -R15 ;  /* 0x0000000110109824 */ /* 0x000fe400078e0a0f */
[----:B------:R-:W-:Y:S01]  /*0630*/  @!P1 VIADD R9, R9, 0x1 ;  /* 0x0000000109099836 */ /* 0x000fe20000000000 */
[----:B------:R-:W-:Y:S02]  /*0640*/  ISETP.NE.AND P1, PT, R7, RZ, PT ;  /* 0x000000ff0700720c */ /* 0x000fe40003f25270 */
[----:B------:R-:W-:Y:S02]  /*0650*/  ISETP.GE.U32.AND P4, PT, R16, R15, PT ;  /* 0x0000000f1000720c */ /* 0x000fe40003f86070 */
[----:B---3--:R-:W-:-:S04]  /*0660*/  @!P3 ISETP.NE.U32.AND P2, PT, R2, RZ, PT ;  /* 0x000000ff0200b20c */ /* 0x008fc80003f45070 */
[----:B------:R-:W-:Y:S02]  /*0670*/  @!P3 ISETP.NE.AND.EX P2, PT, R3, RZ, PT, P2 ;  /* 0x000000ff0300b20c */ /* 0x000fe40003f45320 */
[----:B------:R-:W-:-:S05]  /*0680*/  IADD3 R3, -R33, 0x13f, R13 ;  /* 0x0000013f21037810 */ /* 0x000fca0007ffe10d */
[----:B------:R-:W-:Y:S01]  /*0690*/  @P4 VIADD R9, R9, 0x1 ;  /* 0x0000000109094836 */ /* 0x000fe20000000000 */
[----:B-1----:R-:W-:-:S03]  /*06a0*/  @!P3 SEL R6, R6, RZ, P2 ;  /* 0x000000ff0606b207 */ /* 0x002fc60001000000 */
[----:B------:R-:W-:Y:S01]  /*06b0*/  @!P0 IMAD.MOV R9, RZ, RZ, -R9 ;  /* 0x000000ffff098224 */ /* 0x000fe200078e0a09 */
[----:B--2---:R-:W-:Y:S02]  /*06c0*/  @!P3 IADD3 R69, R6, R5, -R8 ;  /* 0x000000050645b210 */ /* 0x004fe40007ffe808 */
[----:B------:R-:W-:Y:S02]  /*06d0*/  @!P1 LOP3.LUT R9, RZ, R7, RZ, 0x33, !PT ;  /* 0x00000007ff099212 */ /* 0x000fe400078e33ff */
[----:B----4-:R-:W-:Y:S01]  /*06e0*/  IADD3 R3, R3, R32, R69 ;  /* 0x0000002003037210 */ /* 0x010fe20007ffe045 */
[----:B------:R-:W-:Y:S02]  /*06f0*/  VIADD R6, R69, 0xff ;  /* 0x000000ff45067836 */ /* 0x000fe40000000000 */
[----:B------:R-:W-:Y:S01]  /*0700*/  IMAD R236, R9, R4, RZ ;  /* 0x0000000409ec7224 */ /* 0x000fe200078e02ff */
[----:B------:R-:W-:Y:S02]  /*0710*/  SHF.R.S32.HI R2, RZ, 0x1f, R3 ;  /* 0x0000001fff027819 */ /* 0x000fe40000011403 */
[----:B------:R-:W-:-:S02]  /*0720*/  SHF.R.S32.HI R5, RZ, 0x1f, R6 ;  /* 0x0000001fff057819 */ /* 0x000fc40000011406 */
[----:B------:R-:W-:Y:S02]  /*0730*/  LEA.HI R2, R2, R3, RZ, 0x8 ;  /* 0x0000000302027211 */ /* 0x000fe400078f40ff */
[----:B------:R-:W-:Y:S02]  /*0740*/  LEA.HI R5, R5, R6, RZ, 0x8 ;  /* 0x0000000605057211 */ /* 0x000fe400078f40ff */
[----:B------:R-:W-:Y:S02]  /*0750*/  SHF.R.S32.HI R2, RZ, 0x8, R2 ;  /* 0x00000008ff027819 */ /* 0x000fe40000011402 */
[----:B------:R-:W-:-:S04]  /*0760*/  SHF.R.S32.HI R5, RZ, 0x8, R5 ;  /* 0x00000008ff057819 */ /* 0x000fc80000011405 */
[----:B------:R-:W-:-:S04]  /*0770*/  VIADDMNMX R5, R236, R9, R5, PT ;  /* 0x00000009ec057246 */ /* 0x000fc80003800105 */
[----:B------:R-:W-:-:S04]  /*0780*/  VIMNMX R46, R5, R2, PT ;  /* 0x00000002052e7248 */ /* 0x000fc80003fe0100 */
[----:B------:R-:W-:-:S13]  /*0790*/  ISETP.GE.AND P0, PT, R236, R46, PT ;  /* 0x0000002eec00720c */ /* 0x000fda0003f06270 */
[----:B------:R-:W-:Y:S05]  /*07a0*/  @!P0 BRA `(.L_x_1124) ;  /* 0x0000000000e48947 */ /* 0x000fea0003800000 */
[----:B------:R-:W1:Y:S01]  /*07b0*/  LDC.64 R2, c[0x0][0x2c0] ;  /* 0x0000b000ff027b82 */ /* 0x000e620000000a00 */
[----:B------:R-:W-:Y:S01]  /*07c0*/  SHF.R.S32.HI R6, RZ, 0x1f, R34 ;  /* 0x0000001fff067819 */ /* 0x000fe20000011422 */
[----:B------:R-:W-:-:S03]  /*07d0*/  ULDC UR4, c[0x0][0x2dc] ;  /* 0x0000b70000047ab9 */ /* 0x000fc60000000800 */
[----:B------:R-:W-:-:S04]  /*07e0*/  LEA.HI R6, R6, R34, RZ, 0x3 ;  /* 0x0000002206067211 */ /* 0x000fc800078f18ff */
[----:B------:R-:W-:Y:S02]  /*07f0*/  LOP3.LUT R5, R6, 0xfffffff8, RZ, 0xc0, !PT ;  /* 0xfffffff806057812 */ /* 0x000fe400078ec0ff */
[----:B------:R-:W-:-:S03]  /*0800*/  SHF.R.S32.HI R6, RZ, 0x3, R6 ;  /* 0x00000003ff067819 */ /* 0x000fc60000011406 */
[----:B------:R-:W-:Y:S02]  /*0810*/  IMAD.IADD R5, R34, 0x1, -R5 ;  /* 0x0000000122057824 */ /* 0x000fe400078e0a05 */
[----:B------:R-:W-:-:S03]  /*0820*/  VIADD R7, R6, 0x10 ;  /* 0x0000001006077836 */ /* 0x000fc60000000000 */
[----:B------:R-:W-:Y:S01]  /*0830*/  ISETP.NE.AND P3, PT, R5, RZ, PT ;  /* 0x000000ff0500720c */ /* 0x000fe20003f65270 */
[----:B-1----:R-:W-:-:S04]  /*0840*/  IMAD R2, R4, R2, R240 ;  /* 0x0000000204027224 */ /* 0x002fc800078e02f0 */
[----:B------:R-:W-:Y:S02]  /*0850*/  IMAD R0, R2, R0, R10 ;  /* 0x0000000002007224 */ /* 0x000fe400078e020a */
[----:B------:R-:W-:Y:S02]  /*0860*/  IMAD.SHL.U32 R2, R5, 0x4, RZ ;  /* 0x0000000405027824 */ /* 0x000fe400078e00ff */
[--C-:B------:R-:W-:Y:S02]  /*0870*/  IMAD R0, R0, R3, R13.reuse ;  /* 0x0000000300007224 */ /* 0x100fe400078e020d */
[----:B------:R-:W-:Y:S01]  /*0880*/  IMAD.IADD R13, R33, 0x1, -R13 ;  /* 0x00000001210d7824 */ /* 0x000fe200078e0a0d */
[--C-:B------:R-:W-:Y:S01]  /*0890*/  SHF.R.S32.HI R3, RZ, 0x1f, R2.reuse ;  /* 0x0000001fff037819 */ /* 0x100fe20000011402 */
[----:B------:R-:W-:Y:S01]  /*08a0*/  IMAD R4, R0, UR4, RZ ;  /* 0x0000000400047c24 */ /* 0x000fe2000f8e02ff */
[----:B------:R-:W-:Y:S02]  /*08b0*/  ULDC UR4, c[0x0][0x2d0] ;  /* 0x0000b40000047ab9 */ /* 0x000fe40000000800 */
[----:B------:R-:W-:Y:S01]  /*08c0*/  ISETP.GE.AND P6, PT, R2, UR4, PT ;  /* 0x0000000402007c0c */ /* 0x000fe2000bfc6270 */
[C---:B------:R-:W-:Y:S01]  /*08d0*/  IMAD.WIDE R8, R6.reuse, 0x20, R2 ;  /* 0x0000002006087825 */ /* 0x040fe200078e0202 */
[----:B------:R-:W-:Y:S01]  /*08e0*/  ULDC.64 UR4, c[0x0][0x288] ;  /* 0x0000a20000047ab9 */ /* 0x000fe20000000a00 */
[----:B------:R-:W-:-:S02]  /*08f0*/  ISETP.GE.OR P3, PT, R6, R13, P3 ;  /* 0x0000000d0600720c */ /* 0x000fc40001f66670 */
[CC--:B------:R-:W-:Y:S01]  /*0900*/  ISETP.GE.OR P5, PT, R6.reuse, R13.reuse, P6 ;  /* 0x0000000d0600720c */ /* 0x0c0fe200037a6670 */
[----:B------:R-:W-:Y:S01]  /*0910*/  VIADD R2, R6, 0x20 ;  /* 0x0000002006027836 */ /* 0x000fe20000000000 */
[C---:B------:R-:W-:Y:S02]  /*0920*/  IADD3 R3, P0, R4.reuse, R8, RZ ;  /* 0x0000000804037210 */ /* 0x040fe40007f1e0ff */
[----:B------:R-:W-:Y:S02]  /*0930*/  ISETP.GE.OR P4, PT, R7, R13, P6 ;  /* 0x0000000d0700720c */ /* 0x000fe40003786670 */
[----:B------:R-:W-:Y:S02]  /*0940*/  LEA.HI.X.SX32 R4, R4, R9, 0x1, P0 ;  /* 0x0000000904047211 */ /* 0x000fe400000f0eff */
[----:B------:R-:W-:Y:S02]  /*0950*/  LEA R8, P0, R3, UR4, 0x2 ;  /* 0x0000000403087c11 */ /* 0x000fe4000f8010ff */
[----:B------:R-:W-:-:S02]  /*0960*/  ISETP.GE.AND P1, PT, R7, R13, PT ;  /* 0x0000000d0700720c */ /* 0x000fc40003f26270 */
[----:B------:R-:W-:Y:S01]  /*0970*/  LEA.HI.X R9, R3, UR5, R4, 0x2, P0 ;  /* 0x0000000503097c11 */ /* 0x000fe200080f1404 */
[----:B------:R-:W-:Y:S01]  /*0980*/  VIADD R4, R6, 0x30 ;  /* 0x0000003006047836 */ /* 0x000fe20000000000 */
[-C--:B------:R-:W-:Y:S01]  /*0990*/  ISETP.GE.AND P0, PT, R2, R13.reuse, PT ;  /* 0x0000000d0200720c */ /* 0x080fe20003f06270 */
[----:B------:R-:W-:Y:S01]  /*09a0*/  ULDC.64 UR4, c[0x0][0x2b8] ;  /* 0x0000ae0000047ab9 */ /* 0x000fe20000000a00 */
[----:B------:R-:W-:Y:S01]  /*09b0*/  SHF.R.S32.HI R3, RZ, 0x1f, R0 ;  /* 0x0000001fff037819 */ /* 0x000fe20000011400 */
[----:B------:R1:W-:Y:S01]  /*09c0*/  @!P5 STG.E.128 desc[UR10][R8.64], RZ ;  /* 0x000000ff0800d986 */ /* 0x0003e2000c101d0a */
[----:B------:R-:W-:Y:S02]  /*09d0*/  ISETP.NE.OR P0, PT, R5, RZ, P0 ;  /* 0x000000ff0500720c */ /* 0x000fe40000705670 */
[----:B------:R-:W-:Y:S01]  /*09e0*/  IADD3 R0, P2, R0, R6, RZ ;  /* 0x0000000600007210 */ /* 0x000fe20007f5e0ff */
[----:B------:R1:W-:Y:S01]  /*09f0*/  @!P4 STG.E.128 desc[UR10][R8.64+0x800], RZ ;  /* 0x000800ff0800c986 */ /* 0x0003e2000c101d0a */
[----:B------:R-:W-:-:S02]  /*0a00*/  ISETP.GE.OR P5, PT, R2, R13, P6 ;  /* 0x0000000d0200720c */ /* 0x000fc400037a6670 */
[----:B------:R-:W-:Y:S02]  /*0a10*/  ISETP.GE.OR P6, PT, R4, R13, P6 ;  /* 0x0000000d0400720c */ /* 0x000fe400037c6670 */
[----:B------:R-:W-:Y:S02]  /*0a20*/  LEA.HI.X.SX32 R3, R6, R3, 0x1, P2 ;  /* 0x0000000306037211 */ /* 0x000fe400010f0eff */
[C---:B------:R-:W-:Y:S02]  /*0a30*/  LEA R6, P2, R0.reuse, UR4, 0x2 ;  /* 0x0000000400067c11 */ /* 0x040fe4000f8410ff */
[----:B------:R-:W-:Y:S02]  /*0a40*/  ISETP.NE.OR P1, PT, R5, RZ, P1 ;  /* 0x000000ff0500720c */ /* 0x000fe40000f25670 */
[----:B------:R-:W-:Y:S01]  /*0a50*/  LEA.HI.X R7, R0, UR5, R3, 0x2, P2 ;  /* 0x0000000500077c11 */ /* 0x000fe200090f1403 */
[----:B------:R-:W-:Y:S02]  /*0a60*/  @!P0 IMAD.MOV.U32 R0, RZ, RZ, -0x800000 ;  /* 0xff800000ff008424 */ /* 0x000fe400078e00ff */
[----:B------:R1:W-:Y:S01]  /*0a70*/  @!P5 STG.E.128 desc[UR10][R8.64+0x1000], RZ ;  /* 0x001000ff0800d986 */ /* 0x0003e2000c101d0a */
[----:B------:R-:W-:-:S03]  /*0a80*/  @!P3 IMAD.MOV.U32 R3, RZ, RZ, -0x800000 ;  /* 0xff800000ff03b424 */ /* 0x000fc600078e00ff */
[----:B------:R1:W-:Y:S04]  /*0a90*/  @!P6 STG.E.128 desc[UR10][R8.64+0x1800], RZ ;  /* 0x001800ff0800e986 */ /* 0x0003e8000c101d0a */
[----:B------:R1:W-:Y:S01]  /*0aa0*/  @!P0 STG.E desc[UR10][R6.64+0x80], R0 ;  /* 0x0000800006008986 */ /* 0x0003e2000c10190a */
[----:B------:R-:W-:Y:S01]  /*0ab0*/  ISETP.GE.AND P0, PT, R4, R13, PT ;  /* 0x0000000d0400720c */ /* 0x000fe20003f06270 */
[----:B------:R-:W-:Y:S02]  /*0ac0*/  @!P1 IMAD.MOV.U32 R2, RZ, RZ, -0x800000 ;  /* 0xff800000ff029424 */ /* 0x000fe400078e00ff */
[----:B------:R1:W-:Y:S01]  /*0ad0*/  @!P3 STG.E desc[UR10][R6.64], R3 ;  /* 0x000000030600b986 */ /* 0x0003e2000c10190a */
[----:B------:R-:W-:-:S03]  /*0ae0*/  ISETP.NE.OR P0, PT, R5, RZ, P0 ;  /* 0x000000ff0500720c */ /* 0x000fc60000705670 */
[----:B------:R1:W-:Y:S10]  /*0af0*/  @!P1 STG.E desc[UR10][R6.64+0x40], R2 ;  /* 0x0000400206009986 */ /* 0x0003f4000c10190a */
[----:B------:R-:W-:Y:S05]  /*0b00*/  @P0 EXIT ;  /* 0x000000000000094d */ /* 0x000fea0003800000 */
[----:B-1----:R-:W-:-:S05]  /*0b10*/  MOV R0, 0xff800000 ;  /* 0xff80000000007802 */ /* 0x002fca0000000f00 */
[----:B------:R-:W-:Y:S01]  /*0b20*/  STG.E desc[UR10][R6.64+0xc0], R0 ;  /* 0x0000c00006007986 */ /* 0x000fe2000c10190a */
[----:B------:R-:W-:Y:S05]  /*0b30*/  EXIT ;  /* 0x000000000000794d */ /* 0x000fea0003800000 */
.L_x_1124:
        /* <DEDUP_REMOVED lines=16> */
[----:B------:R-:W-:-:S04]  /*0c40*/  IMAD.WIDE.U32 R6, R240, R2, RZ ;  /* 0x00000002f0067225 */ /* 0x000fc800078e00ff */
[----:B------:R-:W-:Y:S01]  /*0c50*/  IMAD R2, R240, R3, R4 ;  /* 0x00000003f0027224 */ /* 0x000fe200078e0204 */
[----:B------:R-:W-:-:S03]  /*0c60*/  LEA R242, P0, R6, UR4, 0x2 ;  /* 0x0000000406f27c11 */ /* 0x000fc6000f8010ff */
[----:B------:R-:W-:Y:S01]  /*0c70*/  IMAD.IADD R2, R7, 0x1, R2 ;  /* 0x0000000107027824 */ /* 0x000fe200078e0202 */
[----:B------:R-:W-:-:S04]  /*0c80*/  ISETP.NE.U32.AND P6, PT, R242, RZ, PT ;  /* 0x000000fff200720c */ /* 0x000fc80003fc5070 */
[----:B------:R-:W-:-:S04]  /*0c90*/  SHF.L.U64.HI R2, R6, 0x2, R2 ;  /* 0x0000000206027819 */ /* 0x000fc80000010202 */
[----:B------:R-:W-:-:S04]  /*0ca0*/  IADD3.X R243, R2, UR5, RZ, P0, !PT ;  /* 0x0000000502f37c10 */ /* 0x000fc800087fe4ff */
[----:B------:R-:W-:-:S13]  /*0cb0*/  ISETP.NE.AND.EX P6, PT, R243, RZ, PT, P6 ;  /* 0x000000fff300720c */ /* 0x000fda0003fc5360 */
.L_x_1125:
[----:B------:R-:W-:Y:S05]  /*0cc0*/  @!P6 BRA `(.L_x_1126) ;  /* 0x000000040044e947 */ /* 0x000fea0003800000 */
[----:B------:R-:W1:Y:S01]  /*0cd0*/  LDC R8, c[0x0][0x380] ;  /* 0x0000e000ff087b82 */ /* 0x000e620000000800 */
[----:B------:R-:W-:Y:S01]  /*0ce0*/  LEA R48, R46, 0xffffff00, 0x8 ;  /* 0xffffff002e307811 */ /* 0x000fe200078e40ff */
[----:B------:R-:W-:-:S03]  /*0cf0*/  ULDC.64 UR4, c[0x0][0x230] ;  /* 0x00008c0000047ab9 */ /* 0x000fc60000000a00 */
[----:B-----5:R-:W-:-:S03]  /*0d00*/  IABS R0, R48 ;  /* 0x0000003000007213 */ /* 0x020fc60000000000 */
[----:B------:R-:W2:Y:S01]  /*0d10*/  LDC.64 R52, c[0x0][0x248] ;  /* 0x00009200ff347b82 */ /* 0x000ea20000000a00 */
[----:B-1----:R-:W-:-:S04]  /*0d20*/  IABS R3, R8 ;  /* 0x0000000800037213 */ /* 0x002fc80000000000 */
[----:B------:R-:W1:Y:S08]  /*0d30*/  I2F.RP R4, R3 ;  /* 0x0000000300047306 */ /* 0x000e700000209400 */
        /* <DEDUP_REMOVED lines=21> */
[----:B------:R-:W-:-:S06]  /*0e90*/  IMAD.WIDE R4, R7, 0x4, R242 ;  /* 0x0000000407047825 */ /* 0x000fcc00078e02f2 */
[----:B------:R1:W3:Y:S01]  /*0ea0*/  LDG.E R4, desc[UR10][R4.64] ;  /* 0x0000000a04047981 */ /* 0x0002e2000c1e1900 */
[----:B------:R-:W-:-:S05]  /*0eb0*/  IADD3 R7, -R7, RZ, RZ ;  /* 0x000000ff07077210 */ /* 0x000fca0007ffe1ff */
[----:B------:R-:W-:-:S05]  /*0ec0*/  IMAD R48, R8, R7, R48 ;  /* 0x0000000708307224 */ /* 0x000fca00078e0230 */
[----:B------:R-:W-:Y:S01]  /*0ed0*/  SHF.R.S32.HI R19, RZ, 0x1f, R48 ;  /* 0x0000001fff137819 */ /* 0x000fe20000011430 */
[----:B-1----:R-:W1:Y:S02]  /*0ee0*/  LDC R5, c[0x0][0x278] ;  /* 0x00009e00ff057b82 */ /* 0x002e640000000800 */
[----:B-1----:R-:W-:-:S04]  /*0ef0*/  IABS R0, R5 ;  /* 0x0000000500007213 */ /* 0x002fc80000000000 */
[----:B------:R-:W1:Y:S08]  /*0f00*/  I2F.RP R14, R0 ;  /* 0x00000000000e7306 */ /* 0x000e700000209400 */
[----:B-1----:R-:W1:Y:S02]  /*0f10*/  MUFU.RCP R14, R14 ;  /* 0x0000000e000e7308 */ /* 0x002e640000001000 */
[----:B-1----:R-:W-:-:S06]  /*0f20*/  VIADD R14, R14, 0xffffffe ;  /* 0x0ffffffe0e0e7836 */ /* 0x002fcc0000000000 */
[----:B------:R-:W1:Y:S02]  /*0f30*/  F2I.FTZ.U32.TRUNC.NTZ R15, R14 ;  /* 0x0000000e000f7305 */ /* 0x000e64000021f000 */
[----:B-1----:R-:W-:Y:S01]  /*0f40*/  IADD3 R2, RZ, -R15, RZ ;  /* 0x8000000fff027210 */ /* 0x002fe20007ffe0ff */
[----:B------:R-:W-:-:S04]  /*0f50*/  IMAD.MOV.U32 R14, RZ, RZ, RZ ;  /* 0x000000ffff0e7224 */ /* 0x000fc800078e00ff */
[----:B------:R-:W-:Y:S01]  /*0f60*/  IMAD R3, R2, R0, RZ ;  /* 0x0000000002037224 */ /* 0x000fe200078e02ff */
[----:B------:R-:W-:-:S03]  /*0f70*/  IABS R2, R10 ;  /* 0x0000000a00027213 */ /* 0x000fc60000000000 */
[----:B------:R-:W-:Y:S01]  /*0f80*/  IMAD.HI.U32 R14, R15, R3, R14 ;  /* 0x000000030f0e7227 */ /* 0x000fe200078e000e */
[----:B------:R-:W-:-:S05]  /*0f90*/  MOV R3, R2 ;  /* 0x0000000200037202 */ /* 0x000fca0000000f00 */
        /* <DEDUP_REMOVED lines=8> */
[----:B------:R-:W-:Y:S01]  /*1020*/  LOP3.LUT R0, R10, R5, RZ, 0x3c, !PT ;  /* 0x000000050a007212 */ /* 0x000fe200078e3cff */
[----:B------:R-:W1:Y:S03]  /*1030*/  LDC.64 R2, c[0x0][0x238] ;  /* 0x00008e00ff027b82 */ /* 0x000e660000000a00 */
[----:B------:R-:W-:-:S07]  /*1040*/  ISETP.GE.AND P0, PT, R0, RZ, PT ;  /* 0x000000ff0000720c */ /* 0x000fce0003f06270 */
[----:B------:R-:W-:-:S06]  /*1050*/  @P2 VIADD R22, R22, 0x1 ;  /* 0x0000000116162836 */ /* 0x000fcc0000000000 */
[----:B------:R-:W-:Y:S02]  /*1060*/  @!P0 IADD3 R22, -R22, RZ, RZ ;  /* 0x000000ff16168210 */ /* 0x000fe40007ffe1ff */
[----:B------:R-:W-:Y:S02]  /*1070*/  @!P1 LOP3.LUT R22, RZ, R5, RZ, 0x33, !PT ;  /* 0x00000005ff169212 */ /* 0x000fe400078e33ff */
[----:B---3--:R-:W-:Y:S01]  /*1080*/  SHF.R.S32.HI R0, RZ, 0x1f, R4 ;  /* 0x0000001fff007819 */ /* 0x008fe20000011404 */
[----:B------:R-:W-:-:S04]  /*1090*/  IMAD.WIDE.U32 R8, R4, UR4, RZ ;  /* 0x0000000404087c25 */ /* 0x000fc8000f8e00ff */
[C---:B------:R-:W-:Y:S02]  /*10a0*/  IMAD R6, R0.reuse, UR4, RZ ;  /* 0x0000000400067c24 */ /* 0x040fe4000f8e02ff */
[----:B-1----:R-:W-:Y:S02]  /*10b0*/  IMAD R0, R0, R2, RZ ;  /* 0x0000000200007224 */ /* 0x002fe400078e02ff */
[C---:B------:R-:W-:Y:S01]  /*10c0*/  IMAD R6, R4.reuse, UR5, R6 ;  /* 0x0000000504067c24 */ /* 0x040fe2000f8e0206 */
[----:B------:R-:W-:Y:S01]  /*10d0*/  ULDC.64 UR4, c[0x0][0x260] ;  /* 0x0000980000047ab9 */ /* 0x000fe20000000a00 */
[----:B------:R-:W-:Y:S02]  /*10e0*/  IMAD R0, R4, R3, R0 ;  /* 0x0000000304007224 */ /* 0x000fe400078e0200 */
[----:B------:R-:W-:Y:S02]  /*10f0*/  IMAD.IADD R9, R9, 0x1, R6 ;  /* 0x0000000109097824 */ /* 0x000fe400078e0206 */
[----:B--2---:R-:W-:-:S02]  /*1100*/  IMAD R6, R19, R52, RZ ;  /* 0x0000003413067224 */ /* 0x004fc400078e02ff */
[----:B------:R-:W-:-:S04]  /*1110*/  IMAD.WIDE.U32 R2, R4, R2, RZ ;  /* 0x0000000204027225 */ /* 0x000fc800078e00ff */
[C---:B------:R-:W-:Y:S01]  /*1120*/  IMAD R5, R48.reuse, R53, R6 ;  /* 0x0000003530057224 */ /* 0x040fe200078e0206 */
[----:B------:R-:W-:Y:S01]  /*1130*/  MOV R18, R2 ;  /* 0x0000000200127202 */ /* 0x000fe20000000f00 */
[----:B------:R-:W-:Y:S01]  /*1140*/  IMAD.WIDE.U32 R6, R48, R52, R8 ;  /* 0x0000003430067225 */ /* 0x000fe200078e0008 */
[----:B------:R-:W-:-:S03]  /*1150*/  SHF.R.S32.HI R9, RZ, 0x1f, R22 ;  /* 0x0000001fff097819 */ /* 0x000fc60000011416 */
[----:B------:R-:W-:Y:S01]  /*1160*/  IMAD.IADD R2, R3, 0x1, R0 ;  /* 0x0000000103027824 */ /* 0x000fe200078e0200 */
[----:B------:R-:W-:Y:S01]  /*1170*/  IADD3 R7, R7, R5, RZ ;  /* 0x0000000507077210 */ /* 0x000fe20007ffe0ff */
[----:B------:R-:W-:-:S04]  /*1180*/  IMAD R5, R9, UR4, RZ ;  /* 0x0000000409057c24 */ /* 0x000fc8000f8e02ff */
[C---:B------:R-:W-:Y:S02]  /*1190*/  IMAD R5, R22.reuse, UR5, R5 ;  /* 0x0000000516057c24 */ /* 0x040fe4000f8e0205 */
[----:B------:R-:W-:-:S05]  /*11a0*/  IMAD.WIDE.U32 R6, R22, UR4, R6 ;  /* 0x0000000416067c25 */ /* 0x000fca000f8e0006 */
[----:B------:R-:W-:Y:S02]  /*11b0*/  IADD3 R15, R7, R5, RZ ;  /* 0x00000005070f7210 */ /* 0x000fe40007ffe0ff */
[----:B------:R-:W-:Y:S01]  /*11c0*/  MOV R20, R6 ;  /* 0x0000000600147202 */ /* 0x000fe20000000f00 */
[----:B------:R-:W-:Y:S06]  /*11d0*/  BRA `(.L_x_1127) ;  /* 0x0000000400447947 */ /* 0x000fec0003800000 */
.L_x_1126:
[----:B------:R-:W1:Y:S01]  /*11e0*/  LDC R9, c[0x0][0x278] ;  /* 0x00009e00ff097b82 */ /* 0x000e620000000800 */
[----:B------:R-:W-:Y:S02]  /*11f0*/  ISETP.NE.AND P3, PT, R14, -0x1, PT ;  /* 0xffffffff0e00780c */ /* 0x000fe40003f65270 */
[----:B------:R-:W-:-:S04]  /*1200*/  LEA R48, R46, 0xffffff00, 0x8 ;  /* 0xffffff002e307811 */ /* 0x000fc800078e40ff */
[----:B------:R-:W-:-:S07]  /*1210*/  SHF.R.S32.HI R19, RZ, 0x1f, R48 ;  /* 0x0000001fff137819 */ /* 0x000fce0000011430 */
[----:B------:R-:W2:Y:S01]  /*1220*/  @P3 LDC.64 R52, c[0x0][0x248] ;  /* 0x00009200ff343b82 */ /* 0x000ea20000000a00 */
[----:B------:R-:W-:Y:S01]  /*1230*/  @P3 IMAD.IADD R16, R8, 0x1, R14 ;  /* 0x0000000108103824 */ /* 0x000fe200078e020e */
[----:B-1----:R-:W-:-:S04]  /*1240*/  IABS R3, R9 ;  /* 0x0000000900037213 */ /* 0x002fc80000000000 */
[----:B------:R-:W1:Y:S01]  /*1250*/  I2F.RP R6, R3 ;  /* 0x0000000300067306 */ /* 0x000e620000209400 */
[C---:B--2---:R-:W-:Y:S02]  /*1260*/  @P3 IMAD R5, R16.reuse, R53, RZ ;  /* 0x0000003510053224 */ /* 0x044fe400078e02ff */
[----:B------:R-:W-:-:S05]  /*1270*/  @P3 IMAD.WIDE.U32 R16, R16, R52, RZ ;  /* 0x0000003410103225 */ /* 0x000fca00078e00ff */
[----:B-1----:R-:W1:Y:S01]  /*1280*/  MUFU.RCP R6, R6 ;  /* 0x0000000600067308 */ /* 0x002e620000001000 */
[----:B------:R-:W-:Y:S02]  /*1290*/  @P3 IADD3 R5, R17, R5, RZ ;  /* 0x0000000511053210 */ /* 0x000fe40007ffe0ff */
[----:B------:R-:W-:Y:S01]  /*12a0*/  @P3 MOV R15, R16 ;  /* 0x00000010000f3202 */ /* 0x000fe20000000f00 */
[----:B-1----:R-:W-:-:S04]  /*12b0*/  VIADD R6, R6, 0xffffffe ;  /* 0x0ffffffe06067836 */ /* 0x002fc80000000000 */
        /* <DEDUP_REMOVED lines=8> */
[----:B------:R-:W1:Y:S02]  /*1340*/  @P3 LDC.64 R6, c[0x0][0x250] ;  /* 0x00009400ff063b82 */ /* 0x000e640000000a00 */
[----:B------:R-:W-:-:S04]  /*1350*/  IMAD.MOV R2, RZ, RZ, -R22 ;  /* 0x000000ffff027224 */ /* 0x000fc800078e0a16 */
[----:B------:R-:W-:Y:S01]  /*1360*/  IMAD R2, R3, R2, R4 ;  /* 0x0000000203027224 */ /* 0x000fe200078e0204 */
[----:B------:R-:W-:-:S04]  /*1370*/  LOP3.LUT R4, R10, R9, RZ, 0x3c, !PT ;  /* 0x000000090a047212 */ /* 0x000fc800078e3cff */
[----:B------:R-:W-:Y:S02]  /*1380*/  ISETP.GT.U32.AND P0, PT, R3, R2, PT ;  /* 0x000000020300720c */ /* 0x000fe40003f04070 */
[----:B------:R-:W-:-:S11]  /*1390*/  ISETP.GE.AND P1, PT, R4, RZ, PT ;  /* 0x000000ff0400720c */ /* 0x000fd60003f26270 */
[-C--:B------:R-:W-:Y:S02]  /*13a0*/  @!P0 IADD3 R2, R2, -R3.reuse, RZ ;  /* 0x8000000302028210 */ /* 0x080fe40007ffe0ff */
[----:B------:R-:W-:Y:S02]  /*13b0*/  @!P0 IADD3 R22, R22, 0x1, RZ ;  /* 0x0000000116168810 */ /* 0x000fe40007ffe0ff */
[----:B------:R-:W-:Y:S02]  /*13c0*/  ISETP.GE.U32.AND P2, PT, R2, R3, PT ;  /* 0x000000030200720c */ /* 0x000fe40003f46070 */
[----:B------:R-:W2:Y:S01]  /*13d0*/  LDC.64 R2, c[0x0][0x260] ;  /* 0x00009800ff027b82 */ /* 0x000ea20000000a00 */
[----:B------:R-:W-:-:S10]  /*13e0*/  ISETP.NE.AND P0, PT, R9, RZ, PT ;  /* 0x000000ff0900720c */ /* 0x000fd40003f05270 */
[----:B------:R-:W-:-:S04]  /*13f0*/  @P2 VIADD R22, R22, 0x1 ;  /* 0x0000000116162836 */ /* 0x000fc80000000000 */
[----:B------:R-:W-:Y:S01]  /*1400*/  @!P1 IMAD.MOV R22, RZ, RZ, -R22 ;  /* 0x000000ffff169224 */ /* 0x000fe200078e0a16 */
[----:B------:R-:W-:Y:S06]  /*1410*/  @P3 BRA `(.L_x_1128) ;  /* 0x0000000000383947 */ /* 0x000fec0003800000 */
[----:B------:R-:W3:Y:S01]  /*1420*/  LDC.64 R52, c[0x0][0x248] ;  /* 0x00009200ff347b82 */ /* 0x000ee20000000a00 */
[----:B------:R-:W-:Y:S02]  /*1430*/  SHF.R.S32.HI R16, RZ, 0x1f, R8 ;  /* 0x0000001fff107819 */ /* 0x000fe40000011408 */
[----:B-----5:R-:W-:-:S05]  /*1440*/  SHF.R.S32.HI R15, RZ, 0x1f, R0 ;  /* 0x0000001fff0f7819 */ /* 0x020fca0000011400 */
[----:B------:R-:W4:Y:S01]  /*1450*/  LDC.64 R4, c[0x0][0x230] ;  /* 0x00008c00ff047b82 */ /* 0x000f220000000a00 */
[-C--:B---3--:R-:W-:Y:S02]  /*1460*/  IMAD R16, R16, R52.reuse, RZ ;  /* 0x0000003410107224 */ /* 0x088fe400078e02ff */
[----:B------:R-:W-:-:S04]  /*1470*/  IMAD.WIDE.U32 R20, R8, R52, RZ ;  /* 0x0000003408147225 */ /* 0x000fc800078e00ff */
[----:B------:R-:W-:Y:S02]  /*1480*/  IMAD R16, R8, R53, R16 ;  /* 0x0000003508107224 */ /* 0x000fe400078e0210 */
[----:B----4-:R-:W-:-:S03]  /*1490*/  IMAD R15, R15, R4, RZ ;  /* 0x000000040f0f7224 */ /* 0x010fc600078e02ff */
[----:B------:R-:W-:Y:S01]  /*14a0*/  IADD3 R17, R21, R16, RZ ;  /* 0x0000001015117210 */ /* 0x000fe20007ffe0ff */
[----:B------:R-:W-:Y:S01]  /*14b0*/  IMAD R5, R0, R5, R15 ;  /* 0x0000000500057224 */ /* 0x000fe200078e020f */
[----:B------:R-:W-:-:S05]  /*14c0*/  MOV R16, R20 ;  /* 0x0000001400107202 */ /* 0x000fca0000000f00 */
[----:B------:R-:W-:-:S05]  /*14d0*/  IMAD.WIDE.U32 R16, R0, R4, R16 ;  /* 0x0000000400107225 */ /* 0x000fca00078e0010 */
[----:B------:R-:W-:Y:S02]  /*14e0*/  IADD3 R5, R17, R5, RZ ;  /* 0x0000000511057210 */ /* 0x000fe40007ffe0ff */
[----:B------:R-:W-:-:S07]  /*14f0*/  MOV R15, R16 ;  /* 0x00000010000f7202 */ /* 0x000fce0000000f00 */
.L_x_1128:
[----:B------:R-:W-:Y:S01]  /*1500*/  MOV R16, R15 ;  /* 0x0000000f00107202 */ /* 0x000fe20000000f00 */
[----:B------:R-:W-:Y:S01]  /*1510*/  IMAD R4, R19, R52, RZ ;  /* 0x0000003413047224 */ /* 0x000fe200078e02ff */
[----:B------:R-:W-:Y:S02]  /*1520*/  MOV R17, R5 ;  /* 0x0000000500117202 */ /* 0x000fe40000000f00 */
[----:B------:R-:W-:Y:S01]  /*1530*/  @!P0 LOP3.LUT R22, RZ, R9, RZ, 0x33, !PT ;  /* 0x00000009ff168212 */ /* 0x000fe200078e33ff */
[----:B------:R-:W-:Y:S01]  /*1540*/  IMAD R4, R53, R48, R4 ;  /* 0x0000003035047224 */ /* 0x000fe200078e0204 */
[----:B------:R-:W-:Y:S01]  /*1550*/  @P3 IADD3 R14, R8, R14, RZ ;  /* 0x0000000e080e3210 */ /* 0x000fe20007ffe0ff */
[----:B------:R-:W-:Y:S01]  /*1560*/  IMAD.WIDE.U32 R16, R52, R48, R16 ;  /* 0x0000003034107225 */ /* 0x000fe200078e0010 */
[----:B------:R-:W-:-:S04]  /*1570*/  SHF.R.S32.HI R9, RZ, 0x1f, R22 ;  /* 0x0000001fff097819 */ /* 0x000fc80000011416 */
[----:B------:R-:W-:Y:S01]  /*1580*/  IADD3 R17, R17, R4, RZ ;  /* 0x0000000411117210 */ /* 0x000fe20007ffe0ff */
[----:B--2---:R-:W-:Y:S02]  /*1590*/  IMAD R15, R9, R2, RZ ;  /* 0x00000002090f7224 */ /* 0x004fe400078e02ff */
[----:B-1----:R-:W-:-:S04]  /*15a0*/  @P3 IMAD.WIDE.U32 R4, R14, R6, RZ ;  /* 0x000000060e043225 */ /* 0x002fc800078e00ff */
        /* <DEDUP_REMOVED lines=20> */
.L_x_1127:
[----:B------:R-:W-:Y:S01]  /*16f0*/  ISETP.NE.AND P0, PT, R12, -0x1, PT ;  /* 0xffffffff0c00780c */ /* 0x000fe20003f05270 */
[----:B------:R-:W1:Y:S01]  /*1700*/  S2UR UR8, SR_CgaCtaId ;  /* 0x00000000000879c3 */ /* 0x000e620000008800 */
[----:B------:R-:W-:Y:S01]  /*1710*/  SHF.R.S32.HI R8, RZ, 0x1f, R34 ;  /* 0x0000001fff087819 */ /* 0x000fe20000011422 */
[----:B------:R-:W-:Y:S01]  /*1720*/  IMAD.IADD R235, R33, 0x1, -R13 ;  /* 0x0000000121eb7824 */ /* 0x000fe200078e0a0d */
[----:B------:R-:W-:Y:S01]  /*1730*/  ULDC.64 UR4, c[0x0][0x258] ;  /* 0x0000960000047ab9 */ /* 0x000fe20000000a00 */
[----:B------:R-:W-:Y:S01]  /*1740*/  VIADD R237, R46, 0xffffffff ;  /* 0xffffffff2eed7836 */ /* 0x000fe20000000000 */
[CC--:B------:R-:W-:Y:S01]  /*1750*/  LEA.HI R3, R8.reuse, R34.reuse, RZ, 0x3 ;  /* 0x0000002208037211 */ /* 0x0c0fe200078f18ff */
[----:B------:R-:W-:Y:S01]  /*1760*/  ULDC.64 UR6, c[0x0][0x268] ;  /* 0x00009a0000067ab9 */ /* 0x000fe20000000a00 */
[----:B------:R-:W-:Y:S01]  /*1770*/  LEA.HI R14, R8, R34, RZ, 0x2 ;  /* 0x00000022080e7211 */ /* 0x000fe200078f10ff */
[----:B------:R-:W-:Y:S01]  /*1780*/  BSSY B0, `(.L_x_1129) ;  /* 0x0000049000007945 */ /* 0x000fe20003800000 */
[----:B-----5:R-:W-:-:S02]  /*1790*/  SHF.R.S32.HI R0, RZ, 0x3, R3 ;  /* 0x00000003ff007819 */ /* 0x020fc40000011403 */
[----:B------:R-:W-:Y:S01]  /*17a0*/  LOP3.LUT R239, R14, 0xfffffffc, RZ, 0xc0, !PT ;  /* 0xfffffffc0eef7812 */ /* 0x000fe200078ec0ff */
[----:B------:R-:W2:Y:S01]  /*17b0*/  @P0 LDC.64 R6, c[0x0][0x240] ;  /* 0x00009000ff060b82 */ /* 0x000ea20000000a00 */
[----:B------:R-:W-:Y:S01]  /*17c0*/  @!P0 SHF.R.S32.HI R23, RZ, 0x1f, R240 ;  /* 0x0000001fff178819 */ /* 0x000fe200000114f0 */
[----:B------:R-:W-:Y:S01]  /*17d0*/  IMAD.SHL.U32 R17, R0, 0x40, RZ ;  /* 0x0000004000117824 */ /* 0x000fe200078e00ff */
[----:B------:R-:W-:Y:S01]  /*17e0*/  SHF.R.S32.HI R16, RZ, 0x2, R14 ;  /* 0x00000002ff107819 */ /* 0x000fe2000001140e */
[----:B------:R-:W-:-:S04]  /*17f0*/  IMAD.IADD R239, R34, 0x1, -R239 ;  /* 0x0000000122ef7824 */ /* 0x000fc800078e0aef */
[----:B------:R-:W3:Y:S01]  /*1800*/  @!P0 LDC.64 R4, c[0x0][0x228] ;  /* 0x00008a00ff048b82 */ /* 0x000ee20000000a00 */
[----:B------:R-:W-:-:S05]  /*1810*/  IMAD.SHL.U32 R239, R239, 0x8, RZ ;  /* 0x00000008efef7824 */ /* 0x000fca00078e00ff */
[----:B------:R-:W-:Y:S01]  /*1820*/  IADD3 R20, P2, R239, R20, RZ ;  /* 0x00000014ef147210 */ /* 0x000fe20007f5e0ff */
[C---:B--2---:R-:W-:Y:S01]  /*1830*/  @P0 IMAD.WIDE.U32 R26, R12.reuse, R6, RZ ;  /* 0x000000060c1a0225 */ /* 0x044fe200078e00ff */
[----:B------:R-:W-:Y:S02]  /*1840*/  LOP3.LUT R6, R17, 0xc0, RZ, 0xc0, !PT ;  /* 0x000000c011067812 */ /* 0x000fe400078ec0ff */
[----:B------:R-:W-:Y:S01]  /*1850*/  SHF.R.S32.HI R17, RZ, 0x1f, R16 ;  /* 0x0000001fff117819 */ /* 0x000fe20000011410 */
[----:B------:R-:W-:Y:S01]  /*1860*/  @P0 IMAD R21, R12, R7, R27 ;  /* 0x000000070c150224 */ /* 0x000fe200078e021b */
[----:B------:R-:W-:Y:S02]  /*1870*/  LOP3.LUT R238, R6, 0x18, R239, 0xf8, !PT ;  /* 0x0000001806ee7812 */ /* 0x000fe400078ef8ef */
[----:B------:R-:W-:Y:S01]  /*1880*/  SHF.R.U32.HI R12, RZ, 0x3, R6 ;  /* 0x00000003ff0c7819 */ /* 0x000fe20000011606 */
[-C--:B---3--:R-:W-:Y:S02]  /*1890*/  @!P0 IMAD R23, R23, R4.reuse, RZ ;  /* 0x0000000417178224 */ /* 0x088fe400078e02ff */
[----:B------:R-:W-:Y:S01]  /*18a0*/  @!P0 IMAD.WIDE.U32 R24, R240, R4, RZ ;  /* 0x00000004f0188225 */ /* 0x000fe200078e00ff */
[----:B------:R-:W-:-:S02]  /*18b0*/  LOP3.LUT R238, R238, R12, RZ, 0x3c, !PT ;  /* 0x0000000ceeee7212 */ /* 0x000fc400078e3cff */
[----:B------:R-:W-:Y:S01]  /*18c0*/  SHF.R.S32.HI R4, RZ, 0x1f, R10 ;  /* 0x0000001fff047819 */ /* 0x000fe2000001140a */
[----:B------:R-:W-:Y:S02]  /*18d0*/  @!P0 IMAD R5, R240, R5, R23 ;  /* 0x00000005f0058224 */ /* 0x000fe400078e0217 */
[----:B------:R-:W-:Y:S01]  /*18e0*/  @!P0 IMAD.MOV.U32 R26, RZ, RZ, R24 ;  /* 0x000000ffff1a8224 */ /* 0x000fe200078e0018 */
[----:B------:R-:W-:Y:S01]  /*18f0*/  IADD3 R24, P1, R239, R18, RZ ;  /* 0x00000012ef187210 */ /* 0x000fe20007f3e0ff */
[----:B------:R-:W-:Y:S01]  /*1900*/  IMAD.WIDE R6, R11, 0x40, R16 ;  /* 0x000000400b067825 */ /* 0x000fe200078e0210 */
[----:B------:R-:W-:Y:S02]  /*1910*/  LEA.HI R11, R14, R16, RZ, 0x1 ;  /* 0x000000100e0b7211 */ /* 0x000fe400078f08ff */
[----:B------:R-:W-:Y:S01]  /*1920*/  LEA.HI R14, R8, R34, RZ, 0x5 ;  /* 0x00000022080e7211 */ /* 0x000fe200078f28ff */
[----:B------:R-:W-:Y:S01]  /*1930*/  @!P0 IMAD.IADD R21, R25, 0x1, R5 ;  /* 0x0000000119158824 */ /* 0x000fe200078e0205 */
[----:B------:R-:W-:Y:S01]  /*1940*/  SHF.R.S32.HI R5, RZ, 0x1f, R239 ;  /* 0x0000001fff057819 */ /* 0x000fe200000114ef */
[----:B------:R-:W-:Y:S01]  /*1950*/  IMAD R4, R4, UR4, RZ ;  /* 0x0000000404047c24 */ /* 0x000fe2000f8e02ff */
[----:B------:R-:W-:Y:S01]  /*1960*/  IADD3 R26, P0, R239, R26, RZ ;  /* 0x0000001aef1a7210 */ /* 0x000fe20007f1e0ff */
[----:B------:R-:W-:Y:S01]  /*1970*/  IMAD R18, R9, UR6, RZ ;  /* 0x0000000609127c24 */ /* 0x000fe2000f8e02ff */
[----:B------:R-:W-:Y:S01]  /*1980*/  LOP3.LUT R11, R11, 0x7fffffe, RZ, 0xc0, !PT ;  /* 0x07fffffe0b0b7812 */ /* 0x000fe200078ec0ff */
[C---:B------:R-:W-:Y:S01]  /*1990*/  IMAD.X R25, R5.reuse, 0x1, R2, P1 ;  /* 0x0000000105197824 */ /* 0x040fe200008e0602 */
[----:B------:R-:W-:Y:S01]  /*19a0*/  SHF.R.S32.HI R12, RZ, 0x5, R14 ;  /* 0x00000005ff0c7819 */ /* 0x000fe2000001140e */
[C---:B------:R-:W-:Y:S01]  /*19b0*/  IMAD.X R27, R5.reuse, 0x1, R21, P0 ;  /* 0x00000001051b7824 */ /* 0x040fe200000e0615 */
[C---:B------:R-:W-:Y:S01]  /*19c0*/  ISETP.GE.AND P0, PT, R16.reuse, R235, PT ;  /* 0x000000eb1000720c */ /* 0x040fe20003f06270 */
[----:B------:R-:W-:Y:S01]  /*19d0*/  IMAD.X R21, R5, 0x1, R15, P2 ;  /* 0x0000000105157824 */ /* 0x000fe200010e060f */
[----:B------:R-:W-:Y:S01]  /*19e0*/  IADD3 R11, R16, -R11, RZ ;  /* 0x8000000b100b7210 */ /* 0x000fe20007ffe0ff */
[----:B------:R-:W-:Y:S01]  /*19f0*/  IMAD.WIDE.U32 R26, R10, UR4, R26 ;  /* 0x000000040a1a7c25 */ /* 0x000fe2000f8e001a */
[----:B------:R-:W-:Y:S01]  /*1a00*/  UMOV UR4, 0x400 ;  /* 0x0000040000047882 */ /* 0x000fe20000000000 */
[----:B------:R-:W-:Y:S01]  /*1a10*/  SHF.L.U32 R2, R237, 0x8, RZ ;  /* 0x00000008ed027819 */ /* 0x000fe200000006ff */
[----:B-1----:R-:W-:Y:S01]  /*1a20*/  ULEA UR4, UR8, UR4, 0x18 ;  /* 0x0000000408047291 */ /* 0x002fe2000f8ec03f */
[----:B------:R-:W-:-:S02]  /*1a30*/  IMAD R11, R12, 0x8, R11 ;  /* 0x000000080c0b7824 */ /* 0x000fc400078e020b */
[----:B------:R-:W-:Y:S02]  /*1a40*/  VIADD R15, R16, 0x20 ;  /* 0x00000020100f7836 */ /* 0x000fe40000000000 */
[----:B------:R-:W-:Y:S01]  /*1a50*/  IMAD R4, R10, UR5, R4 ;  /* 0x000000050a047c24 */ /* 0x000fe2000f8e0204 */
[----:B------:R-:W-:Y:S01]  /*1a60*/  LEA R238, R11, R238, 0x5 ;  /* 0x000000ee0bee7211 */ /* 0x000fe200078e28ff */
[C---:B------:R-:W-:Y:S01]  /*1a70*/  IMAD R18, R22.reuse, UR7, R18 ;  /* 0x0000000716127c24 */ /* 0x040fe2000f8e0212 */
[----:B------:R-:W-:Y:S01]  /*1a80*/  ISETP.GE.AND P1, PT, R15, R235, PT ;  /* 0x000000eb0f00720c */ /* 0x000fe20003f26270 */
[----:B------:R-:W-:Y:S01]  /*1a90*/  IMAD.WIDE.U32 R22, R22, UR6, R24 ;  /* 0x0000000616167c25 */ /* 0x000fe2000f8e0018 */
[----:B------:R-:W-:-:S03]  /*1aa0*/  LEA R238, R238, UR4, 0x1 ;  /* 0x00000004eeee7c11 */ /* 0x000fc6000f8e08ff */
[----:B------:R-:W-:Y:S02]  /*1ab0*/  IMAD.IADD R5, R69, 0x1, -R2 ;  /* 0x0000000145057824 */ /* 0x000fe400078e0a02 */
        /* <DEDUP_REMOVED lines=21> */
.L_x_1130:
[----:B------:R-:W-:Y:S05]  /*1c10*/  BSYNC B0 ;  /* 0x0000000000007941 */ /* 0x000fea0003800000 */
.L_x_1129:
        /* <DEDUP_REMOVED lines=21> */
.L_x_1132:
[----:B------:R-:W-:Y:S05]  /*1d70*/  BSYNC B0 ;  /* 0x0000000000007941 */ /* 0x000fea0003800000 */
.L_x_1131:
[----:B------:R-:W1:Y:S01]  /*1d80*/  LDC.64 R44, c[0x0][0x250] ;  /* 0x00009400ff2c7b82 */ /* 0x000e620000000a00 */
[CC--:B------:R-:W-:Y:S01]  /*1d90*/  ISETP.GE.AND P2, PT, R16.reuse, R5.reuse, PT ;  /* 0x000000051000720c */ /* 0x0c0fe20003f46270 */
[----:B------:R-:W-:Y:S01]  /*1da0*/  IMAD R54, R17, R52, RZ ;  /* 0x0000003411367224 */ /* 0x000fe200078e02ff */
[C---:B------:R-:W-:Y:S01]  /*1db0*/  IADD3 R48, P0, R16.reuse, R48, RZ ;  /* 0x0000003010307210 */ /* 0x040fe20007f1e0ff */
[C---:B------:R-:W-:Y:S01]  /*1dc0*/  VIADD R11, R16.reuse, 0x40 ;  /* 0x00000040100b7836 */ /* 0x040fe20000000000 */
[C---:B------:R-:W-:Y:S01]  /*1dd0*/  IADD3 R9, R16.reuse, 0x80, RZ ;  /* 0x0000008010097810 */ /* 0x040fe20007ffe0ff */
[C---:B------:R-:W-:Y:S01]  /*1de0*/  VIADD R10, R16.reuse, 0x60 ;  /* 0x00000060100a7836 */ /* 0x040fe20000000000 */
[----:B------:R-:W-:Y:S01]  /*1df0*/  BSSY B0, `(.L_x_1133) ;  /* 0x000001b000007945 */ /* 0x000fe20003800000 */
[C---:B------:R-:W-:Y:S01]  /*1e00*/  VIADD R7, R16.reuse, 0xa0 ;  /* 0x000000a010077836 */ /* 0x040fe20000000000 */
[-C--:B------:R-:W-:Y:S01]  /*1e10*/  ISETP.GE.AND P1, PT, R15, R5.reuse, PT ;  /* 0x000000050f00720c */ /* 0x080fe20003f26270 */
[----:B------:R-:W-:Y:S01]  /*1e20*/  IMAD.WIDE.U32 R20, R16, R52, R20 ;  /* 0x0000003410147225 */ /* 0x000fe200078e0014 */
        /* <DEDUP_REMOVED lines=23> */
.L_x_1134:
[----:B------:R-:W-:Y:S05]  /*1fa0*/  BSYNC B0 ;  /* 0x0000000000007941 */ /* 0x000fea0003800000 */
.L_x_1133:
        /* <DEDUP_REMOVED lines=11> */
[----:B----4-:R-:W-:-:S04]  /*2060*/  LEA R24, P1, R21, UR6, 0x1 ;  /* 0x0000000615187c11 */ /* 0x010fc8000f8208ff */
[----:B------:R-:W-:-:S05]  /*2070*/  LEA.HI.X R25, R21, UR7, R20, 0x1, P1 ;  /* 0x0000000715197c11 */ /* 0x000fca00088f0c14 */
[----:B------:R-:W-:Y:S01]  /*2080*/  @!PT LDS RZ, [RZ] ;  /* 0x00000000fffff984 */ /* 0x000fe20000000800 */
[----:B------:R-:W-:Y:S01]  /*2090*/  @!PT LDS RZ, [RZ] ;  /* 0x00000000fffff984 */ /* 0x000fe20000000800 */
[----:B------:R-:W-:Y:S01]  /*20a0*/  @!PT LDS RZ, [RZ] ;  /* 0x00000000fffff984 */ /* 0x000fe20000000800 */
[----:B------:R1:W-:Y:S04]  /*20b0*/  LDGSTS.E.BYPASS.LTC128B.128 [R238+0x1800], desc[UR10][R24.64] ;  /* 0x0180000018ee7fae */ /* 0x0003e8000b901d4a */
.L_x_1136:
[----:B------:R-:W-:Y:S05]  /*20c0*/  BSYNC B0 ;  /* 0x0000000000007941 */ /* 0x000fea0003800000 */
.L_x_1135:
[----:B------:R-:W-:Y:S01]  /*20d0*/  BSSY B0, `(.L_x_1137) ;  /* 0x0000010000007945 */ /* 0x000fe20003800000 */
[----:B------:R-:W-:-:S03]  /*20e0*/  ISETP.GE.AND P1, PT, R6, R5, PT ;  /* 0x000000050600720c */ /* 0x000fc60003f26270 */
[----:B------:R-:W-:Y:S10]  /*20f0*/  @P0 BRA `(.L_x_1138) ;  /* 0x0000000000340947 */ /* 0x000ff40003800000 */
        /* <DEDUP_REMOVED lines=13> */
.L_x_1138:
[----:B------:R-:W-:Y:S05]  /*21d0*/  BSYNC B0 ;  /* 0x0000000000007941 */ /* 0x000fea0003800000 */
.L_x_1137:
[----:B------:R-:W-:Y:S04]  /*21e0*/  BSSY B0, `(.L_x_1139) ;  /* 0x0000012000007945 */ /* 0x000fe80003800000 */
[----:B------:R-:W-:Y:S05]  /*21f0*/  @P5 BRA `(.L_x_1140) ;  /* 0x0000000000405947 */ /* 0x000fea0003800000 */
[----:B------:R-:W-:Y:S02]  /*2200*/  ULDC UR5, c[0x0][0x2d0] ;  /* 0x0000b40000057ab9 */ /* 0x000fe40000000800 */
[----:B------:R-:W-:-:S13]  /*2210*/  ISETP.GE.AND P0, PT, R239, UR5, PT ;  /* 0x00000005ef007c0c */ /* 0x000fda000bf06270 */
[----:B------:R1:W-:Y:S01]  /*2220*/  @P0 STS.128 [R238+0x2800], RZ ;  /* 0x002800ffee000388 */ /* 0x0003e20000000c00 */
[----:B------:R-:W-:Y:S05]  /*2230*/  @P0 BRA `(.L_x_1140) ;  /* 0x0000000000300947 */ /* 0x000fea0003800000 */
[----:B-1--4-:R-:W-:Y:S01]  /*2240*/  MOV R24, R55 ;  /* 0x0000003700187202 */ /* 0x012fe20000000f00 */
        /* <DEDUP_REMOVED lines=11> */
.L_x_1140:
[----:B------:R-:W-:Y:S05]  /*2300*/  BSYNC B0 ;  /* 0x0000000000007941 */ /* 0x000fea0003800000 */
.L_x_1139:
        /* <DEDUP_REMOVED lines=15> */
.L_x_1142:
[----:B------:R-:W-:Y:S05]  /*2400*/  BSYNC B0 ;  /* 0x0000000000007941 */ /* 0x000fea0003800000 */
.L_x_1141:
        /* <DEDUP_REMOVED lines=18> */
.L_x_1144:
[----:B------:R-:W-:Y:S05]  /*2530*/  BSYNC B0 ;  /* 0x0000000000007941 */ /* 0x000fea0003800000 */
.L_x_1143:
        /* <DEDUP_REMOVED lines=18> */
.L_x_1146:
[----:B------:R-:W-:Y:S05]  /*2660*/  BSYNC B0 ;  /* 0x0000000000007941 */ /* 0x000fea0003800000 */
.L_x_1145:
        /* <DEDUP_REMOVED lines=18> */
.L_x_1148:
[----:B------:R-:W-:Y:S05]  /*2790*/  BSYNC B0 ;  /* 0x0000000000007941 */ /* 0x000fea0003800000 */
.L_x_1147:
[----:B------:R-:W0:Y:S01]  /*27a0*/  LDGDEPBAR ;  /* 0x00000000000079af */ /* 0x000e220000000000 */
[----:B------:R-:W-:Y:S01]  /*27b0*/  ISETP.GE.AND P2, PT, R16, R5, PT ;  /* 0x000000051000720c */ /* 0x000fe20003f46270 */
[----:B-1----:R-:W-:Y:S01]  /*27c0*/  IMAD R19, R19, R44, RZ ;  /* 0x0000002c13137224 */ /* 0x002fe200078e02ff */
[----:B------:R-:W-:Y:S01]  /*27d0*/  ULDC.64 UR8, c[0x0][0x220] ;  /* 0x0000880000087ab9 */ /* 0x000fe20000000a00 */
[----:B------:R-:W-:Y:S01]  /*27e0*/  IMAD.IADD R23, R23, 0x1, R18 ;  /* 0x0000000117177824 */ /* 0x000fe200078e0212 */
[----:B------:R-:W-:Y:S01]  /*27f0*/  LEA.HI R8, R8, R34, RZ, 0x4 ;  /* 0x0000002208087211 */ /* 0x000fe200078f20ff */
[C---:B------:R-:W-:Y:S01]  /*2800*/  IMAD R47, R48.reuse, R45, R19 ;  /* 0x0000002d302f7224 */ /* 0x040fe200078e0213 */
[----:B------:R-:W-:Y:S01]  /*2810*/  BSSY B0, `(.L_x_1149) ;  /* 0x000001d000007945 */ /* 0x000fe20003800000 */
[----:B------:R-:W-:Y:S01]  /*2820*/  IMAD.WIDE.U32 R48, R48, R44, R22 ;  /* 0x0000002c30307225 */ /* 0x000fe200078e0016 */
[-C--:B------:R-:W-:Y:S02]  /*2830*/  ISETP.GE.AND P1, PT, R15, R5.reuse, PT ;  /* 0x000000050f00720c */ /* 0x080fe40003f26270 */
[----:B------:R-:W-:Y:S01]  /*2840*/  ISETP.GE.AND P0, PT, R11, R5, PT ;  /* 0x000000050b00720c */ /* 0x000fe20003f06270 */
[----:B------:R-:W-:Y:S01]  /*2850*/  IMAD.IADD R47, R49, 0x1, R47 ;  /* 0x00000001312f7824 */ /* 0x000fe200078e022f */
[----:B------:R-:W-:-:S02]  /*2860*/  LEA R153, P3, R48, UR8, 0x1 ;  /* 0x0000000830997c11 */ /* 0x000fc4000f8608ff */
[-C--:B------:R-:W-:Y:S02]  /*2870*/  ISETP.GE.AND P5, PT, R10, R5.reuse, PT ;  /* 0x000000050a00720c */ /* 0x080fe40003fa6270 */
[----:B------:R-:W-:Y:S02]  /*2880*/  LEA.HI.X R152, R48, UR9, R47, 0x1, P3 ;  /* 0x0000000930987c11 */ /* 0x000fe400098f0c2f */
[-C--:B------:R-:W-:Y:S02]  /*2890*/  ISETP.GE.AND P3, PT, R7, R5.reuse, PT ;  /* 0x000000050700720c */ /* 0x080fe40003f66270 */
[----:B------:R-:W-:Y:S02]  /*28a0*/  ISETP.GE.AND P4, PT, R9, R5, PT ;  /* 0x000000050900720c */ /* 0x000fe40003f86270 */
[----:B------:R-:W-:Y:S01]  /*28b0*/  LOP3.LUT R7, R8, 0xfffffff0, RZ, 0xc0, !PT ;  /* 0xfffffff008077812 */ /* 0x000fe200078ec0ff */
[----:B------:R-:W-:-:S04]  /*28c0*/  DEPBAR.LE SB0, 0x0 ;  /* 0x000080000000791a */ /* 0x000fc80000000000 */
[----:B------:R-:W-:Y:S06]  /*28d0*/  BAR.SYNC.DEFER_BLOCKING 0x0 ;  /* 0x0000000000007b1d */ /* 0x000fec0000010000 */
        /* <DEDUP_REMOVED lines=16> */
.L_x_1150:
[----:B------:R-:W-:Y:S05]  /*29e0*/  BSYNC B0 ;  /* 0x0000000000007941 */ /* 0x000fea0003800000 */
.L_x_1149:
[----:B------:R-:W-:Y:S01]  /*29f0*/  IMAD.IADD R7, R34, 0x1, -R7 ;  /* 0x0000000122077824 */ /* 0x000fe200078e0a07 */
[----:B-1----:R-:W-:Y:S01]  /*2a00*/  LOP3.LUT R11, R3, 0xfffffff8, RZ, 0xc0, !PT ;  /* 0xfffffff8030b7812 */ /* 0x002fe200078ec0ff */
[----:B------:R1:W-:Y:S01]  /*2a10*/  @P1 STS.128 [R238+0x5800], RZ ;  /* 0x005800ffee001388 */ /* 0x0003e20000000c00 */
[----:B------:R-:W-:Y:S01]  /*2a20*/  ISETP.GE.AND P2, PT, R4, R5, PT ;  /* 0x000000050400720c */ /* 0x000fe20003f46270 */
[----:B------:R-:W-:Y:S01]  /*2a30*/  BSSY B0, `(.L_x_1151) ;  /* 0x0000033000007945 */ /* 0x000fe20003800000 */
[----:B------:R-:W-:Y:S01]  /*2a40*/  LEA.HI R10, R7, R7, RZ, 0x1 ;  /* 0x00000007070a7211 */ /* 0x000fe200078f08ff */
[----:B------:R-:W-:Y:S01]  /*2a50*/  IMAD.IADD R11, R34, 0x1, -R11 ;  /* 0x00000001220b7824 */ /* 0x000fe200078e0a0b */
[----:B------:R-:W-:Y:S02]  /*2a60*/  SHF.R.S32.HI R232, RZ, 0x4, R8 ;  /* 0x00000004ffe87819 */ /* 0x000fe40000011408 */
[--C-:B------:R-:W-:Y:S02]  /*2a70*/  SHF.R.S32.HI R4, RZ, 0x1, R10.reuse ;  /* 0x00000001ff047819 */ /* 0x100fe4000001140a */
[----:B------:R-:W-:-:S02]  /*2a80*/  SHF.R.S32.HI R8, RZ, 0x1f, R10 ;  /* 0x0000001fff087819 */ /* 0x000fc4000001140a */
[----:B------:R-:W-:Y:S02]  /*2a90*/  LEA.HI R9, R3, R0, RZ, 0x1 ;  /* 0x0000000003097211 */ /* 0x000fe400078f08ff */
[----:B------:R-:W-:Y:S02]  /*2aa0*/  LEA.HI R8, R8, R4, RZ, 0x2 ;  /* 0x0000000408087211 */ /* 0x000fe400078f10ff */
[----:B------:R-:W-:Y:S02]  /*2ab0*/  LEA.HI R3, R11, R11, RZ, 0x1 ;  /* 0x0000000b0b037211 */ /* 0x000fe400078f08ff */
[----:B------:R-:W-:Y:S02]  /*2ac0*/  LEA.HI R16, R232, R232, RZ, 0x1 ;  /* 0x000000e8e8107211 */ /* 0x000fe400078f08ff */
[----:B------:R-:W-:Y:S02]  /*2ad0*/  SHF.R.S32.HI R89, RZ, 0x1f, R7 ;  /* 0x0000001fff597819 */ /* 0x000fe40000011407 */
[----:B------:R-:W-:-:S02]  /*2ae0*/  LOP3.LUT R8, R8, 0xfffffffc, RZ, 0xc0, !PT ;  /* 0xfffffffc08087812 */ /* 0x000fc400078ec0ff */
[----:B------:R-:W-:Y:S02]  /*2af0*/  LOP3.LUT R15, R3, 0xfffffffe, RZ, 0xc0, !PT ;  /* 0xfffffffe030f7812 */ /* 0x000fe400078ec0ff */
[----:B------:R-:W-:Y:S01]  /*2b00*/  LOP3.LUT R9, R9, 0xfffffffe, RZ, 0xc0, !PT ;  /* 0xfffffffe09097812 */ /* 0x000fe200078ec0ff */
[----:B------:R-:W-:Y:S01]  /*2b10*/  IMAD.IADD R4, R4, 0x1, -R8 ;  /* 0x0000000104047824 */ /* 0x000fe200078e0a08 */
[----:B------:R-:W-:Y:S01]  /*2b20*/  LOP3.LUT R16, R16, 0xfffffffe, RZ, 0xc0, !PT ;  /* 0xfffffffe10107812 */ /* 0x000fe200078ec0ff */
[----:B------:R-:W-:Y:S01]  /*2b30*/  IMAD.IADD R11, R11, 0x1, -R15 ;  /* 0x000000010b0b7824 */ /* 0x000fe200078e0a0f */
[----:B------:R-:W-:Y:S01]  /*2b40*/  SHF.R.S32.HI R3, RZ, 0x1, R3 ;  /* 0x00000001ff037819 */ /* 0x000fe20000011403 */
[----:B------:R-:W-:Y:S01]  /*2b50*/  IMAD.IADD R9, R0, 0x1, -R9 ;  /* 0x0000000100097824 */ /* 0x000fe200078e0a09 */
[----:B------:R-:W-:Y:S01]  /*2b60*/  LEA.HI R89, R89, R7, RZ, 0x3 ;  /* 0x0000000759597211 */ /* 0x000fe200078f18ff */
[----:B------:R-:W-:Y:S01]  /*2b70*/  IMAD.IADD R232, R232, 0x1, -R16 ;  /* 0x00000001e8e87824 */ /* 0x000fe200078e0a10 */
[----:B------:R-:W-:Y:S01]  /*2b80*/  LOP3.LUT R0, R10, 0x7fffffe, RZ, 0xc0, !PT ;  /* 0x07fffffe0a007812 */ /* 0x000fe200078ec0ff */
[----:B------:R-:W-:-:S02]  /*2b90*/  IMAD.SHL.U32 R8, R3, 0x40, RZ ;  /* 0x0000004003087824 */ /* 0x000fc400078e00ff */
[----:B------:R-:W-:Y:S02]  /*2ba0*/  IMAD.SHL.U32 R89, R89, 0x20, RZ ;  /* 0x0000002059597824 */ /* 0x000fe400078e00ff */
[----:B------:R-:W-:Y:S01]  /*2bb0*/  IMAD.SHL.U32 R88, R4, 0x40, RZ ;  /* 0x0000004004587824 */ /* 0x000fe200078e00ff */
[----:B------:R-:W-:Y:S01]  /*2bc0*/  LOP3.LUT R8, R8, 0xc0, RZ, 0xc0, !PT ;  /* 0x000000c008087812 */ /* 0x000fe200078ec0ff */
[----:B------:R-:W-:Y:S01]  /*2bd0*/  IMAD.SHL.U32 R9, R9, 0x8, RZ ;  /* 0x0000000809097824 */ /* 0x000fe200078e00ff */
[----:B------:R-:W-:Y:S01]  /*2be0*/  LOP3.LUT R89, R89, 0xffffff00, RZ, 0xc0, !PT ;  /* 0xffffff0059597812 */ /* 0x000fe200078ec0ff */
[----:B------:R-:W-:Y:S01]  /*2bf0*/  IMAD.SHL.U32 R10, R232, 0x8, RZ ;  /* 0x00000008e80a7824 */ /* 0x000fe200078e00ff */
[----:B------:R-:W-:Y:S01]  /*2c00*/  LOP3.LUT R88, R88, 0xc0, RZ, 0xc0, !PT ;  /* 0x000000c058587812 */ /* 0x000fe200078ec0ff */
[----:B------:R-:W-:Y:S01]  /*2c10*/  IMAD.IADD R0, R7, 0x1, -R0 ;  /* 0x0000000107007824 */ /* 0x000fe200078e0a00 */
[----:B------:R-:W-:Y:S01]  /*2c20*/  LOP3.LUT R9, R8, 0x8, R9, 0xf8, !PT ;  /* 0x0000000808097812 */ /* 0x000fe200078ef809 */
[----:B------:R-:W-:Y:S01]  /*2c30*/  IMAD R7, R12, 0x200, R89 ;  /* 0x000002000c077824 */ /* 0x000fe200078e0259 */
[----:B------:R-:W-:Y:S01]  /*2c40*/  LOP3.LUT R10, R88, 0x8, R10, 0xf8, !PT ;  /* 0x00000008580a7812 */ /* 0x000fe200078ef80a */
[----:B------:R-:W-:Y:S01]  /*2c50*/  IMAD R232, R232, 0x8, R11 ;  /* 0x00000008e8e87824 */ /* 0x000fe200078e020b */
[----:B------:R-:W-:Y:S01]  /*2c60*/  SHF.R.U32.HI R8, RZ, 0x3, R8 ;  /* 0x00000003ff087819 */ /* 0x000fe20000011608 */
[----:B------:R-:W-:Y:S01]  /*2c70*/  IMAD R7, R0, 0x20, R7 ;  /* 0x0000002000077824 */ /* 0x000fe200078e0207 */
[----:B------:R-:W-:-:S02]  /*2c80*/  SHF.R.U32.HI R88, RZ, 0x3, R88 ;  /* 0x00000003ff587819 */ /* 0x000fc40000011658 */
        /* <DEDUP_REMOVED lines=13> */
.L_x_1152:
[----:B------:R-:W-:Y:S05]  /*2d60*/  BSYNC B0 ;  /* 0x0000000000007941 */ /* 0x000fea0003800000 */
.L_x_1151:
        /* <DEDUP_REMOVED lines=18> */
.L_x_1154:
[----:B------:R-:W-:Y:S05]  /*2e90*/  BSYNC B0 ;  /* 0x0000000000007941 */ /* 0x000fea0003800000 */
.L_x_1153:
        /* <DEDUP_REMOVED lines=16> */
.L_x_1156:
[----:B------:R-:W-:Y:S05]  /*2fa0*/  BSYNC B0 ;  /* 0x0000000000007941 */ /* 0x000fea0003800000 */
.L_x_1155:
        /* <DEDUP_REMOVED lines=13> */
.L_x_1158:
[----:B------:R-:W-:Y:S05]  /*3080*/  BSYNC B0 ;  /* 0x0000000000007941 */ /* 0x000fea0003800000 */
.L_x_1157:
        /* <DEDUP_REMOVED lines=16> */
.L_x_1160:
[----:B------:R-:W-:Y:S05]  /*3190*/  BSYNC B0 ;  /* 0x0000000000007941 */ /* 0x000fea0003800000 */
.L_x_1159:
        /* <DEDUP_REMOVED lines=16> */
.L_x_1162:
[----:B------:R-:W-:Y:S05]  /*32a0*/  BSYNC B0 ;  /* 0x0000000000007941 */ /* 0x000fea0003800000 */
.L_x_1161:
        /* <DEDUP_REMOVED lines=16> */
.L_x_1164:
[----:B------:R-:W-:Y:S05]  /*33b0*/  BSYNC B0 ;  /* 0x0000000000007941 */ /* 0x000fea0003800000 */
.L_x_1163:
[----:B--2---:R-:W-:Y:S01]  /*33c0*/  LDSM.16.M88.4 R28, [R234] ;  /* 0x00000000ea1c783b */ /* 0x004fe20000000200 */
[----:B------:R-:W-:Y:S01]  /*33d0*/  LOP3.LUT P0, RZ, R3, 0x2, RZ, 0xc0, !PT ;  /* 0x0000000203ff7812 */ /* 0x000fe2000780c0ff */
[----:B------:R-:W-:Y:S01]  /*33e0*/  IMAD.MOV.U32 R3, RZ, RZ, 0x10 ;  /* 0x00000010ff037424 */ /* 0x000fe200078e00ff */
[----:B------:R-:W-:Y:S01]  /*33f0*/  LOP3.LUT P1, RZ, R4, 0x2, RZ, 0xc0, !PT ;  /* 0x0000000204ff7812 */ /* 0x000fe2000782c0ff */
[----:B------:R-:W2:Y:S01]  /*3400*/  LDSM.16.M88.4 R160, [R232+0x1000] ;  /* 0x00100000e8a0783b */ /* 0x000ea20000000200 */
[----:B------:R-:W-:Y:S01]  /*3410*/  VIADD R4, R232, 0x1000 ;  /* 0x00001000e8047836 */ /* 0x000fe20000000000 */
[----:B------:R-:W-:Y:S01]  /*3420*/  LOP3.LUT R14, R14, 0xffffffe0, RZ, 0xc0, !PT ;  /* 0xffffffe00e0e7812 */ /* 0x000fe200078ec0ff */
[----:B------:R-:W-:Y:S01]  /*3430*/  VIADD R231, R232, 0x1020 ;  /* 0x00001020e8e77836 */ /* 0x000fe20000000000 */
[----:B------:R-:W-:Y:S01]  /*3440*/  SEL R3, R3, 0xfffffff0, !P1 ;  /* 0xfffffff003037807 */ /* 0x000fe20004800000 */
[----:B------:R-:W5:Y:S01]  /*3450*/  LDSM.16.M88.4 R140, [R232+0x1400] ;  /* 0x00140000e88c783b */ /* 0x000f620000000200 */
[----:B------:R-:W-:-:S02]  /*3460*/  IMAD R35, R12, 0x10, R13 ;  /* 0x000000100c237824 */ /* 0x000fc400078e020d */
[----:B------:R-:W-:Y:S01]  /*3470*/  IMAD.IADD R14, R34, 0x1, -R14 ;  /* 0x00000001220e7824 */ /* 0x000fe200078e0a0e */
[----:B------:R-:W-:Y:S01]  /*3480*/  LDSM.16.M88.4 R20, [R232+0x1800] ;  /* 0x00180000e814783b */ /* 0x000fe20000000200 */
[----:B------:R-:W-:Y:S02]  /*3490*/  @P0 VIADD R231, R4, 0xffffffe0 ;  /* 0xffffffe004e70836 */ /* 0x000fe40000000000 */
[----:B------:R-:W-:Y:S01]  /*34a0*/  IMAD R233, R3, 0x2, R234 ;  /* 0x0000000203e97824 */ /* 0x000fe200078e02ea */
[----:B------:R-:W-:Y:S01]  /*34b0*/  SHF.R.S32.HI R15, RZ, 0x1f, R14 ;  /* 0x0000001fff0f7819 */ /* 0x000fe2000001140e */
[----:B------:R-:W-:Y:S01]  /*34c0*/  IMAD.SHL.U32 R90, R34, 0x2, RZ ;  /* 0x00000002225a7824 */ /* 0x000fe200078e00ff */
[----:B----4-:R-:W-:Y:S01]  /*34d0*/  LDSM.16.M88.4 R24, [R231] ;  /* 0x00000000e718783b */ /* 0x010fe20000000200 */
[----:B------:R-:W-:Y:S01]  /*34e0*/  IMAD R89, R0, 0x20, R89 ;  /* 0x0000002000597824 */ /* 0x000fe200078e0259 */
[----:B------:R-:W-:Y:S01]  /*34f0*/  LEA.HI R14, R15, R14, RZ, 0x2 ;  /* 0x0000000e0f0e7211 */ /* 0x000fe200078f10ff */
[C---:B------:R-:W-:Y:S01]  /*3500*/  VIADD R228, R231.reuse, 0x400 ;  /* 0x00000400e7e47836 */ /* 0x040fe20000000000 */
[----:B-1----:R-:W1:Y:S01]  /*3510*/  LDSM.16.M88.4 R4, [R233] ;  /* 0x00000000e904783b */ /* 0x002e620000000200 */
[----:B------:R-:W-:Y:S01]  /*3520*/  LOP3.LUT R90, R90, 0x6, RZ, 0xc0, !PT ;  /* 0x000000065a5a7812 */ /* 0x000fe200078ec0ff */
[----:B------:R-:W-:-:S02]  /*3530*/  VIADD R227, R231, 0x800 ;  /* 0x00000800e7e37836 */ /* 0x000fc40000000000 */
[----:B------:R-:W4:Y:S01]  /*3540*/  LDSM.16.M88.4 R8, [R231+0x400] ;  /* 0x00040000e708783b */ /* 0x000f220000000200 */
[C---:B------:R-:W-:Y:S02]  /*3550*/  VIADD R226, R231.reuse, 0xc00 ;  /* 0x00000c00e7e27836 */ /* 0x040fe40000000000 */
[----:B------:R-:W-:Y:S01]  /*3560*/  IMAD.IADD R90, R2, 0x1, R90 ;  /* 0x00000001025a7824 */ /* 0x000fe200078e025a */
[----:B------:R-:W-:Y:S01]  /*3570*/  LDSM.16.M88.4 R36, [R231+0x800] ;  /* 0x00080000e724783b */ /* 0x000fe20000000200 */
[C---:B------:R-:W-:Y:S02]  /*3580*/  VIADD R225, R231.reuse, 0x1000 ;  /* 0x00001000e7e17836 */ /* 0x040fe40000000000 */
[C---:B------:R-:W-:Y:S01]  /*3590*/  VIADD R0, R90.reuse, 0x9 ;  /* 0x000000095a007836 */ /* 0x040fe20000000000 */
[----:B------:R-:W-:Y:S01]  /*35a0*/  LDSM.16.M88.4 R40, [R231+0xc00] ;  /* 0x000c0000e728783b */ /* 0x000fe20000000200 */
[C---:B------:R-:W-:Y:S02]  /*35b0*/  VIADD R50, R90.reuse, 0x39 ;  /* 0x000000395a327836 */ /* 0x040fe40000000000 */
[----:B------:R-:W-:Y:S01]  /*35c0*/  VIADD R92, R90, 0x79 ;  /* 0x000000795a5c7836 */ /* 0x000fe20000000000 */
[----:B------:R-:W-:Y:S01]  /*35d0*/  LDSM.16.M88.4 R64, [R231+0x1000] ;  /* 0x00100000e740783b */ /* 0x000fe20000000200 */
[----:B------:R-:W-:-:S02]  /*35e0*/  VIADD R224, R231, 0x1400 ;  /* 0x00001400e7e07836 */ /* 0x000fc40000000000 */
[C---:B------:R-:W-:Y:S01]  /*35f0*/  VIADD R223, R231.reuse, 0x1800 ;  /* 0x00001800e7df7836 */ /* 0x040fe20000000000 */
[----:B------:R-:W-:Y:S01]  /*3600*/  LDSM.16.M88.4 R60, [R231+0x1800] ;  /* 0x00180000e73c783b */ /* 0x000fe20000000200 */
[C---:B--2---:R-:W-:Y:S01]  /*3610*/  HMMA.16816.F32.BF16 R56, R28.reuse, R160, RZ ;  /* 0x000000a01c38723c */ /* 0x044fe200000418ff */
[C---:B------:R-:W-:Y:S02]  /*3620*/  VIADD R222, R231.reuse, 0x1c00 ;  /* 0x00001c00e7de7836 */ /* 0x040fe40000000000 */
[----:B------:R-:W-:Y:S01]  /*3630*/  LDSM.16.M88.4 R72, [R231+0x2000] ;  /* 0x00200000e748783b */ /* 0x000fe20000000200 */
[C---:B------:R-:W-:Y:S02]  /*3640*/  VIADD R221, R231.reuse, 0x2000 ;  /* 0x00002000e7dd7836 */ /* 0x040fe40000000000 */
[----:B-----5:R-:W-:Y:S01]  /*3650*/  HMMA.16816.F32.BF16 R16, R28, R140, RZ ;  /* 0x0000008c1c10723c */ /* 0x020fe200000418ff */
[----:B------:R-:W-:Y:S01]  /*3660*/  LDSM.16.M88.4 R104, [R232+0x4000] ;  /* 0x00400000e868783b */ /* 0x000fe20000000200 */
[----:B------:R-:W-:-:S02]  /*3670*/  VIADD R220, R231, 0x2400 ;  /* 0x00002400e7dc7836 */ /* 0x000fc40000000000 */
[C---:B------:R-:W-:Y:S01]  /*3680*/  VIADD R219, R231.reuse, 0x2800 ;  /* 0x00002800e7db7836 */ /* 0x040fe20000000000 */
[----:B------:R-:W0:Y:S01]  /*3690*/  LDGDEPBAR ;  /* 0x00000000000079af */ /* 0x000e220000000000 */
[C---:B------:R-:W-:Y:S01]  /*36a0*/  HMMA.16816.F32.BF16 R160, R28.reuse, R162, RZ ;  /* 0x000000a21ca0723c */ /* 0x040fe200000418ff */
[C---:B------:R-:W-:Y:S02]  /*36b0*/  VIADD R218, R231.reuse, 0x2c00 ;  /* 0x00002c00e7da7836 */ /* 0x040fe40000000000 */
[C---:B------:R-:W-:Y:S02]  /*36c0*/  VIADD R217, R231.reuse, 0x3000 ;  /* 0x00003000e7d97836 */ /* 0x040fe40000000000 */
[C---:B------:R-:W-:Y:S01]  /*36d0*/  VIADD R216, R231.reuse, 0x3400 ;  /* 0x00003400e7d87836 */ /* 0x040fe20000000000 */
[----:B------:R-:W-:Y:S01]  /*36e0*/  HMMA.16816.F32.BF16 R140, R28, R142, RZ ;  /* 0x0000008e1c8c723c */ /* 0x000fe200000418ff */
[C---:B------:R-:W-:Y:S02]  /*36f0*/  VIADD R151, R231.reuse, 0x3800 ;  /* 0x00003800e7977836 */ /* 0x040fe40000000000 */
[----:B------:R-:W-:-:S03]  /*3700*/  VIADD R150, R231, 0x3c00 ;  /* 0x00003c00e7967836 */ /* 0x000fc60000000000 */
[C---:B-1----:R-:W-:Y:S06]  /*3710*/  HMMA.16816.F32.BF16 R56, R4.reuse, R24, R56 ;  /* 0x000000180438723c */ /* 0x042fec0000041838 */
[C---:B----4-:R-:W-:Y:S01]  /*3720*/  HMMA.16816.F32.BF16 R16, R4.reuse, R8, R16 ;  /* 0x000000080410723c */ /* 0x050fe20000041810 */
[----:B------:R-:W-:Y:S02]  /*3730*/  SHF.R.S32.HI R24, RZ, 0x2, R14 ;  /* 0x00000002ff187819 */ /* 0x000fe4000001140e */
[----:B------:R-:W1:Y:S02]  /*3740*/  LDSM.16.M88.4 R12, [R232+0x1c00] ;  /* 0x001c0000e80c783b */ /* 0x000e640000000200 */
[----:B------:R-:W-:Y:S01]  /*3750*/  IADD3 R24, R35, 0x1, R24 ;  /* 0x0000000123187810 */ /* 0x000fe20007ffe018 */
[----:B------:R-:W-:Y:S01]  /*3760*/  HMMA.16816.F32.BF16 R160, R4, R26, R160 ;  /* 0x0000001a04a0723c */ /* 0x000fe200000418a0 */
[----:B------:R-:W-:-:S02]  /*3770*/  VIADD R8, R90, 0x8 ;  /* 0x000000085a087836 */ /* 0x000fc40000000000 */
[----:B------:R-:W-:-:S03]  /*3780*/  IADD3 R24, R69, R24, -R33 ;  /* 0x0000001845187210 */ /* 0x000fc60007ffe821 */
[----:B------:R-:W-:Y:S02]  /*3790*/  HMMA.16816.F32.BF16 R140, R4, R10, R140 ;  /* 0x0000000a048c723c */ /* 0x000fe4000004188c */
[----:B------:R-:W-:Y:S02]  /*37a0*/  IMAD.IADD R32, R24, 0x1, R32 ;  /* 0x0000000118207824 */ /* 0x000fe400078e0220 */
[----:B------:R-:W-:-:S03]  /*37b0*/  VIADD R24, R90, 0x1 ;  /* 0x000000015a187836 */ /* 0x000fc60000000000 */
[C---:B------:R-:W-:Y:S02]  /*37c0*/  VIMNMX R70, R32.reuse, R69, PT ;  /* 0x0000004520467248 */ /* 0x040fe40003fe0100 */
[----:B------:R-:W-:Y:S02]  /*37d0*/  VIADDMNMX R69, R32, 0x8, R69, PT ;  /* 0x0000000820457846 */ /* 0x000fe40003800145 */
[CC--:B------:R-:W-:Y:S01]  /*37e0*/  ISETP.GE.AND P1, PT, R8.reuse, R70.reuse, PT ;  /* 0x000000460800720c */ /* 0x0c0fe20003f26270 */
[C---:B------:R-:W-:Y:S01]  /*37f0*/  HMMA.16816.F32.BF16 R32, R28.reuse, R20, RZ ;  /* 0x000000141c20723c */ /* 0x040fe200000418ff */
[-C--:B------:R-:W-:Y:S02]  /*3800*/  ISETP.GE.AND P5, PT, R8, R69.reuse, PT ;  /* 0x000000450800720c */ /* 0x080fe40003fa6270 */
[----:B------:R-:W2:Y:S01]  /*3810*/  LDSM.16.M88.4 R8, [R232+0x2000] ;  /* 0x00200000e808783b */ /* 0x000ea20000000200 */
[CC--:B------:R-:W-:Y:S02]  /*3820*/  ISETP.GE.AND P2, PT, R24.reuse, R70.reuse, PT ;  /* 0x000000461800720c */ /* 0x0c0fe40003f46270 */
[----:B------:R-:W-:Y:S01]  /*3830*/  HMMA.16816.F32.BF16 R20, R28, R22, RZ ;  /* 0x000000161c14723c */ /* 0x000fe200000418ff */
[----:B------:R-:W-:Y:S01]  /*3840*/  ISETP.GE.AND P4, PT, R24, R69, PT ;  /* 0x000000451800720c */ /* 0x000fe20003f86270 */
[----:B------:R-:W-:Y:S01]  /*3850*/  VIADD R24, R90, 0x11 ;  /* 0x000000115a187836 */ /* 0x000fe20000000000 */
[----:B------:R-:W-:-:S02]  /*3860*/  ISETP.GE.AND P3, PT, R0, R70, PT ;  /* 0x000000460000720c */ /* 0x000fc40003f66270 */
[-C--:B------:R-:W-:Y:S02]  /*3870*/  ISETP.GE.AND P0, PT, R90, R69.reuse, PT ;  /* 0x000000455a00720c */ /* 0x080fe40003f06270 */
[----:B------:R-:W-:Y:S02]  /*3880*/  FSEL R164, R162, -INF , !P5 ;  /* 0xff800000a2a47808 */ /* 0x000fe40006800000 */
[----:B------:R-:W-:Y:S02]  /*3890*/  FSEL R83, R161, -INF , !P3 ;  /* 0xff800000a1537808 */ /* 0x000fe40005800000 */
[C---:B------:R-:W-:Y:S02]  /*38a0*/  ISETP.GE.AND P5, PT, R24.reuse, R70, PT ;  /* 0x000000461800720c */ /* 0x040fe40003fa6270 */
[-C--:B------:R-:W-:Y:S01]  /*38b0*/  ISETP.GE.AND P3, PT, R24, R69.reuse, PT ;  /* 0x000000451800720c */ /* 0x080fe20003f66270 */
[C---:B-1----:R-:W-:Y:S01]  /*38c0*/  HMMA.16816.F32.BF16 R128, R28.reuse, R12, RZ ;  /* 0x0000000c1c80723c */ /* 0x042fe200000418ff */
[----:B------:R-:W-:Y:S01]  /*38d0*/  FSEL R169, R58, -INF , !P0 ;  /* 0xff8000003aa97808 */ /* 0x000fe20004000000 */
[----:B------:R-:W1:Y:S01]  /*38e0*/  LDSM.16.M88.4 R24, [R232+0x2400] ;  /* 0x00240000e818783b */ /* 0x000e620000000200 */
[----:B------:R-:W-:Y:S01]  /*38f0*/  ISETP.GE.AND P0, PT, R0, R69, PT ;  /* 0x000000450000720c */ /* 0x000fe20003f06270 */
[----:B------:R-:W-:Y:S01]  /*3900*/  VIADD R0, R90, 0x10 ;  /* 0x000000105a007836 */ /* 0x000fe20000000000 */
[----:B------:R-:W-:Y:S01]  /*3910*/  FSEL R85, R57, -INF , !P2 ;  /* 0xff80000039557808 */ /* 0x000fe20005000000 */
[----:B------:R-:W-:Y:S01]  /*3920*/  HMMA.16816.F32.BF16 R12, R28, R14, RZ ;  /* 0x0000000e1c0c723c */ /* 0x000fe200000418ff */
[----:B------:R-:W-:-:S02]  /*3930*/  FSEL R84, R160, -INF , !P1 ;  /* 0xff800000a0547808 */ /* 0x000fc40004800000 */
[CC--:B------:R-:W-:Y:S02]  /*3940*/  ISETP.GE.AND P2, PT, R0.reuse, R70.reuse, PT ;  /* 0x000000460000720c */ /* 0x0c0fe40003f46270 */
[----:B------:R-:W-:Y:S01]  /*3950*/  ISETP.GE.AND P1, PT, R0, R69, PT ;  /* 0x000000450000720c */ /* 0x000fe20003f26270 */
[C---:B------:R-:W-:Y:S01]  /*3960*/  HMMA.16816.F32.BF16 R32, R4.reuse, R36, R32 ;  /* 0x000000240420723c */ /* 0x040fe20000041820 */
[----:B------:R-:W-:Y:S01]  /*3970*/  FSEL R82, R16, -INF , !P2 ;  /* 0xff80000010527808 */ /* 0x000fe20005000000 */
[----:B------:R-:W-:Y:S01]  /*3980*/  VIADD R16, R90, 0x19 ;  /* 0x000000195a107836 */ /* 0x000fe20000000000 */
[----:B------:R-:W-:Y:S01]  /*3990*/  FSEL R160, R18, -INF , !P1 ;  /* 0xff80000012a07808 */ /* 0x000fe20004800000 */
[----:B------:R-:W-:Y:S01]  /*39a0*/  VIADD R0, R90, 0x18 ;  /* 0x000000185a007836 */ /* 0x000fe20000000000 */
[----:B------:R-:W-:Y:S01]  /*39b0*/  FSEL R81, R17, -INF , !P5 ;  /* 0xff80000011517808 */ /* 0x000fe20006800000 */
[----:B------:R-:W-:Y:S01]  /*39c0*/  HMMA.16816.F32.BF16 R20, R4, R38, R20 ;  /* 0x000000260414723c */ /* 0x000fe20000041814 */
[----:B------:R-:W-:-:S02]  /*39d0*/  ISETP.GE.AND P1, PT, R16, R70, PT ;  /* 0x000000461000720c */ /* 0x000fc40003f26270 */
[-C--:B------:R-:W-:Y:S01]  /*39e0*/  ISETP.GE.AND P5, PT, R16, R69.reuse, PT ;  /* 0x000000451000720c */ /* 0x080fe20003fa6270 */
[----:B------:R-:W-:Y:S01]  /*39f0*/  VIADD R16, R90, 0x21 ;  /* 0x000000215a107836 */ /* 0x000fe20000000000 */
[----:B------:R-:W-:Y:S01]  /*3a00*/  ISETP.GE.AND P2, PT, R0, R69, PT ;  /* 0x000000450000720c */ /* 0x000fe20003f46270 */
[----:B--2---:R-:W-:Y:S01]  /*3a10*/  HMMA.16816.F32.BF16 R36, R28, R8, RZ ;  /* 0x000000081c24723c */ /* 0x004fe200000418ff */
[----:B------:R-:W-:Y:S02]  /*3a20*/  FSEL R163, R163, -INF , !P0 ;  /* 0xff800000a3a37808 */ /* 0x000fe40004000000 */
[----:B------:R-:W-:Y:S02]  /*3a30*/  FSEL R146, R142, -INF , !P2 ;  /* 0xff8000008e927808 */ /* 0x000fe40005000000 */
[----:B------:R-:W-:Y:S01]  /*3a40*/  FSEL R79, R141, -INF , !P1 ;  /* 0xff8000008d4f7808 */ /* 0x000fe20004800000 */
[----:B------:R-:W-:Y:S01]  /*3a50*/  HMMA.16816.F32.BF16 R128, R4, R40, R128 ;  /* 0x000000280480723c */ /* 0x000fe20000041880 */
[----:B------:R-:W-:Y:S01]  /*3a60*/  ISETP.GE.AND P0, PT, R0, R70, PT ;  /* 0x000000460000720c */ /* 0x000fe20003f06270 */
[----:B------:R-:W-:Y:S01]  /*3a70*/  VIADD R0, R90, 0x20 ;  /* 0x000000205a007836 */ /* 0x000fe20000000000 */
[----:B------:R-:W-:-:S02]  /*3a80*/  FSEL R148, R19, -INF , !P3 ;  /* 0xff80000013947808 */ /* 0x000fc40005800000 */
[CC--:B------:R-:W-:Y:S01]  /*3a90*/  ISETP.GE.AND P2, PT, R16.reuse, R70.reuse, PT ;  /* 0x000000461000720c */ /* 0x0c0fe20003f46270 */
[----:B------:R-:W-:Y:S01]  /*3aa0*/  HMMA.16816.F32.BF16 R12, R4, R42, R12 ;  /* 0x0000002a040c723c */ /* 0x000fe2000004180c */
[-C--:B------:R-:W-:Y:S01]  /*3ab0*/  ISETP.GE.AND P1, PT, R16, R69.reuse, PT ;  /* 0x000000451000720c */ /* 0x080fe20003f26270 */
[----:B------:R-:W2:Y:S01]  /*3ac0*/  LDSM.16.M88.4 R40, [R232+0x2800] ;  /* 0x00280000e828783b */ /* 0x000ea20000000200 */
[----:B------:R-:W-:Y:S02]  /*3ad0*/  FSEL R80, R140, -INF , !P0 ;  /* 0xff8000008c507808 */ /* 0x000fe40004000000 */
[C---:B------:R-:W-:Y:S01]  /*3ae0*/  ISETP.GE.AND P3, PT, R0.reuse, R70, PT ;  /* 0x000000460000720c */ /* 0x040fe20003f66270 */
[----:B------:R-:W4:Y:S01]  /*3af0*/  LDSM.16.M88.4 R16, [R231+0x1400] ;  /* 0x00140000e710783b */ /* 0x000f220000000200 */
[----:B------:R-:W-:Y:S01]  /*3b00*/  ISETP.GE.AND P0, PT, R0, R69, PT ;  /* 0x000000450000720c */ /* 0x000fe20003f06270 */
[----:B------:R-:W-:Y:S01]  /*3b10*/  VIADD R0, R90, 0x28 ;  /* 0x000000285a007836 */ /* 0x000fe20000000000 */
[----:B------:R-:W-:Y:S01]  /*3b20*/  FSEL R143, R143, -INF , !P5 ;  /* 0xff8000008f8f7808 */ /* 0x000fe20006800000 */
[----:B------:R-:W-:Y:S01]  /*3b30*/  HMMA.16816.F32.BF16 R8, R28, R10, RZ ;  /* 0x0000000a1c08723c */ /* 0x000fe200000418ff */
[----:B------:R-:W-:-:S02]  /*3b40*/  FSEL R78, R32, -INF , !P3 ;  /* 0xff800000204e7808 */ /* 0x000fc40005800000 */
[CC--:B------:R-:W-:Y:S02]  /*3b50*/  ISETP.GE.AND P5, PT, R0.reuse, R70.reuse, PT ;  /* 0x000000460000720c */ /* 0x0c0fe40003fa6270 */
[-C--:B------:R-:W-:Y:S01]  /*3b60*/  ISETP.GE.AND P3, PT, R0, R69.reuse, PT ;  /* 0x000000450000720c */ /* 0x080fe20003f66270 */
[----:B------:R-:W-:Y:S01]  /*3b70*/  VIADD R0, R90, 0x29 ;  /* 0x000000295a007836 */ /* 0x000fe20000000000 */
[----:B------:R-:W-:Y:S01]  /*3b80*/  FSEL R139, R34, -INF , !P0 ;  /* 0xff800000228b7808 */ /* 0x000fe20004000000 */
[----:B------:R-:W-:Y:S01]  /*3b90*/  HMMA.16816.F32.BF16 R36, R4, R64, R36 ;  /* 0x000000400424723c */ /* 0x000fe20000041824 */
[----:B------:R-:W-:Y:S02]  /*3ba0*/  FSEL R77, R33, -INF , !P2 ;  /* 0xff800000214d7808 */ /* 0x000fe40005000000 */
[----:B------:R-:W-:Y:S02]  /*3bb0*/  FSEL R138, R35, -INF , !P1 ;  /* 0xff800000238a7808 */ /* 0x000fe40004800000 */
[----:B------:R-:W-:Y:S01]  /*3bc0*/  FSEL R76, R20, -INF , !P5 ;  /* 0xff800000144c7808 */ /* 0x000fe20006800000 */
[C---:B-1----:R-:W-:Y:S01]  /*3bd0*/  HMMA.16816.F32.BF16 R32, R28.reuse, R24, RZ ;  /* 0x000000181c20723c */ /* 0x042fe200000418ff */
[-C--:B------:R-:W-:Y:S01]  /*3be0*/  ISETP.GE.AND P0, PT, R0, R70.reuse, PT ;  /* 0x000000460000720c */ /* 0x080fe20003f06270 */
[----:B------:R-:W-:Y:S01]  /*3bf0*/  VIADD R20, R90, 0x31 ;  /* 0x000000315a147836 */ /* 0x000fe20000000000 */
[----:B------:R-:W-:Y:S01]  /*3c00*/  ISETP.GE.AND P2, PT, R0, R69, PT ;  /* 0x000000450000720c */ /* 0x000fe20003f46270 */
[----:B------:R-:W-:Y:S01]  /*3c10*/  VIADD R0, R90, 0x30 ;  /* 0x000000305a007836 */ /* 0x000fe20000000000 */
[----:B------:R-:W-:Y:S01]  /*3c20*/  FSEL R133, R22, -INF , !P3 ;  /* 0xff80000016857808 */ /* 0x000fe20005800000 */
[----:B------:R-:W-:Y:S01]  /*3c30*/  HMMA.16816.F32.BF16 R24, R28, R26, RZ ;  /* 0x0000001a1c18723c */ /* 0x000fe200000418ff */
[----:B------:R-:W-:Y:S01]  /*3c40*/  FSEL R71, R21, -INF , !P0 ;  /* 0xff80000015477808 */ /* 0x000fe20004000000 */
[----:B------:R-:W-:Y:S01]  /*3c50*/  VIADD R64, R90, 0x51 ;  /* 0x000000515a407836 */ /* 0x000fe20000000000 */
[----:B------:R-:W-:-:S02]  /*3c60*/  ISETP.GE.AND P3, PT, R20, R70, PT ;  /* 0x000000461400720c */ /* 0x000fc40003f66270 */
[-C--:B------:R-:W-:Y:S01]  /*3c70*/  ISETP.GE.AND P0, PT, R20, R69.reuse, PT ;  /* 0x000000451400720c */ /* 0x080fe20003f06270 */
[----:B------:R-:W-:Y:S01]  /*3c80*/  HMMA.16816.F32.BF16 R8, R4, R66, R8 ;  /* 0x000000420408723c */ /* 0x000fe20000041808 */
[----:B------:R-:W-:Y:S02]  /*3c90*/  FSEL R189, R23, -INF , !P2 ;  /* 0xff80000017bd7808 */ /* 0x000fe40005000000 */
[----:B------:R-:W1:Y:S01]  /*3ca0*/  LDSM.16.M88.4 R20, [R232+0x2c00] ;  /* 0x002c0000e814783b */ /* 0x000e620000000200 */
[C---:B------:R-:W-:Y:S02]  /*3cb0*/  ISETP.GE.AND P1, PT, R0.reuse, R70, PT ;  /* 0x000000460000720c */ /* 0x040fe40003f26270 */
[----:B------:R-:W-:Y:S01]  /*3cc0*/  ISETP.GE.AND P5, PT, R0, R69, PT ;  /* 0x000000450000720c */ /* 0x000fe20003fa6270 */
[----:B------:R-:W-:Y:S01]  /*3cd0*/  VIADD R0, R90, 0x38 ;  /* 0x000000385a007836 */ /* 0x000fe20000000000 */
[----:B------:R-:W-:Y:S01]  /*3ce0*/  FSEL R68, R128, -INF , !P1 ;  /* 0xff80000080447808 */ /* 0x000fe20004800000 */
[----:B--2---:R-:W-:Y:S01]  /*3cf0*/  HMMA.16816.F32.BF16 R172, R28, R40, RZ ;  /* 0x000000281cac723c */ /* 0x004fe200000418ff */
[----:B------:R-:W-:-:S02]  /*3d00*/  FSEL R132, R131, -INF , !P0 ;  /* 0xff80000083847808 */ /* 0x000fc40004000000 */
[CC--:B------:R-:W-:Y:S02]  /*3d10*/  ISETP.GE.AND P2, PT, R0.reuse, R70.reuse, PT ;  /* 0x000000460000720c */ /* 0x0c0fe40003f46270 */
[-C--:B------:R-:W-:Y:S01]  /*3d20*/  ISETP.GE.AND P1, PT, R0, R69.reuse, PT ;  /* 0x000000450000720c */ /* 0x080fe20003f26270 */
[----:B------:R-:W-:Y:S01]  /*3d30*/  VIADD R0, R90, 0x40 ;  /* 0x000000405a007836 */ /* 0x000fe20000000000 */
[----:B------:R-:W-:Y:S01]  /*3d40*/  FSEL R57, R12, -INF , !P2 ;  /* 0xff8000000c397808 */ /* 0x000fe20005000000 */
[----:B------:R-:W-:Y:S01]  /*3d50*/  VIADD R12, R90, 0x41 ;  /* 0x000000415a0c7836 */ /* 0x000fe20000000000 */
[----:B------:R-:W-:Y:S01]  /*3d60*/  FSEL R58, R129, -INF , !P3 ;  /* 0xff800000813a7808 */ /* 0x000fe20005800000 */
[C---:B----4-:R-:W-:Y:S01]  /*3d70*/  HMMA.16816.F32.BF16 R32, R4.reuse, R16, R32 ;  /* 0x000000100420723c */ /* 0x050fe20000041820 */
[C---:B------:R-:W-:Y:S02]  /*3d80*/  ISETP.GE.AND P0, PT, R0.reuse, R70, PT ;  /* 0x000000460000720c */ /* 0x040fe40003f06270 */
[-C--:B------:R-:W-:Y:S01]  /*3d90*/  ISETP.GE.AND P2, PT, R0, R69.reuse, PT ;  /* 0x000000450000720c */ /* 0x080fe20003f46270 */
[----:B------:R-:W-:Y:S01]  /*3da0*/  VIADD R0, R90, 0x48 ;  /* 0x000000485a007836 */ /* 0x000fe20000000000 */
[----:B------:R-:W-:Y:S01]  /*3db0*/  ISETP.GE.AND P3, PT, R50, R69, PT ;  /* 0x000000453200720c */ /* 0x000fe20003f66270 */
[----:B------:R-:W-:Y:S01]  /*3dc0*/  HMMA.16816.F32.BF16 R24, R4, R18, R24 ;  /* 0x000000120418723c */ /* 0x000fe20000041818 */
[----:B------:R-:W-:Y:S01]  /*3dd0*/  FSEL R130, R130, -INF , !P5 ;  /* 0xff80000082827808 */ /* 0x000fe20006800000 */
[----:B------:R-:W-:Y:S01]  /*3de0*/  VIADD R16, R90, 0x49 ;  /* 0x000000495a107836 */ /* 0x000fe20000000000 */
[----:B------:R-:W-:-:S02]  /*3df0*/  FSEL R134, R14, -INF , !P1 ;  /* 0xff8000000e867808 */ /* 0x000fc40004800000 */
[-C--:B------:R-:W-:Y:S01]  /*3e00*/  ISETP.GE.AND P5, PT, R50, R70.reuse, PT ;  /* 0x000000463200720c */ /* 0x080fe20003fa6270 */
[----:B------:R-:W-:Y:S01]  /*3e10*/  HMMA.16816.F32.BF16 R40, R28, R42, RZ ;  /* 0x0000002a1c28723c */ /* 0x000fe200000418ff */
[-C--:B------:R-:W-:Y:S02]  /*3e20*/  ISETP.GE.AND P1, PT, R12, R70.reuse, PT ;  /* 0x000000460c00720c */ /* 0x080fe40003f26270 */
[----:B------:R-:W-:Y:S02]  /*3e30*/  FSEL R137, R15, -INF , !P3 ;  /* 0xff8000000f897808 */ /* 0x000fe40005800000 */
[----:B------:R-:W-:Y:S01]  /*3e40*/  FSEL R50, R36, -INF , !P0 ;  /* 0xff80000024327808 */ /* 0x000fe20004000000 */
[----:B------:R-:W-:Y:S01]  /*3e50*/  VIADD R36, R90, 0x50 ;  /* 0x000000505a247836 */ /* 0x000fe20000000000 */
[C---:B------:R-:W-:Y:S01]  /*3e60*/  ISETP.GE.AND P3, PT, R0.reuse, R70, PT ;  /* 0x000000460000720c */ /* 0x040fe20003f66270 */
[----:B------:R-:W-:Y:S01]  /*3e70*/  HMMA.16816.F32.BF16 R172, R4, R60, R172 ;  /* 0x0000003c04ac723c */ /* 0x000fe200000418ac */
[----:B------:R-:W-:-:S02]  /*3e80*/  ISETP.GE.AND P0, PT, R0, R69, PT ;  /* 0x000000450000720c */ /* 0x000fc40003f06270 */
[----:B------:R-:W-:Y:S02]  /*3e90*/  FSEL R51, R13, -INF , !P5 ;  /* 0xff8000000d337808 */ /* 0x000fe40006800000 */
[----:B------:R-:W-:Y:S02]  /*3ea0*/  FSEL R140, R38, -INF , !P2 ;  /* 0xff800000268c7808 */ /* 0x000fe40005000000 */
[----:B------:R-:W-:Y:S01]  /*3eb0*/  FSEL R0, R37, -INF , !P1 ;  /* 0xff80000025007808 */ /* 0x000fe20004800000 */
[----:B------:R-:W-:Y:S01]  /*3ec0*/  VIADD R60, R90, 0x59 ;  /* 0x000000595a3c7836 */ /* 0x000fe20000000000 */
[-C--:B------:R-:W-:Y:S02]  /*3ed0*/  ISETP.GE.AND P5, PT, R12, R69.reuse, PT ;  /* 0x000000450c00720c */ /* 0x080fe40003fa6270 */
[C---:B------:R-:W-:Y:S01]  /*3ee0*/  ISETP.GE.AND P2, PT, R16.reuse, R70, PT ;  /* 0x000000461000720c */ /* 0x040fe20003f46270 */
[----:B------:R-:W2:Y:S01]  /*3ef0*/  LDSM.16.M88.4 R12, [R231+0x1c00] ;  /* 0x001c0000e70c783b */ /* 0x000ea20000000200 */
[----:B------:R-:W-:-:S02]  /*3f00*/  ISETP.GE.AND P1, PT, R16, R69, PT ;  /* 0x000000451000720c */ /* 0x000fc40003f26270 */
[----:B------:R-:W-:Y:S01]  /*3f10*/  FSEL R149, R39, -INF , !P5 ;  /* 0xff80000027957808 */ /* 0x000fe20006800000 */
[----:B------:R-:W4:Y:S01]  /*3f20*/  LDSM.16.M88.4 R16, [R232+0x3000] ;  /* 0x00300000e810783b */ /* 0x000f220000000200 */
[----:B------:R-:W-:Y:S01]  /*3f30*/  FSEL R86, R8, -INF , !P3 ;  /* 0xff80000008567808 */ /* 0x000fe20005800000 */
[----:B------:R-:W-:Y:S01]  /*3f40*/  VIADD R8, R90, 0x58 ;  /* 0x000000585a087836 */ /* 0x000fe20000000000 */
[C---:B------:R-:W-:Y:S01]  /*3f50*/  ISETP.GE.AND P5, PT, R36.reuse, R70, PT ;  /* 0x000000462400720c */ /* 0x040fe20003fa6270 */
[----:B------:R-:W-:Y:S01]  /*3f60*/  HMMA.16816.F32.BF16 R40, R4, R62, R40 ;  /* 0x0000003e0428723c */ /* 0x000fe20000041828 */
[----:B------:R-:W-:Y:S02]  /*3f70*/  ISETP.GE.AND P3, PT, R36, R69, PT ;  /* 0x000000452400720c */ /* 0x000fe40003f66270 */
[----:B------:R-:W-:Y:S02]  /*3f80*/  FSEL R155, R11, -INF , !P1 ;  /* 0xff8000000b9b7808 */ /* 0x000fe40004800000 */
[----:B------:R-:W-:Y:S01]  /*3f90*/  FSEL R91, R32, -INF , !P5 ;  /* 0xff800000205b7808 */ /* 0x000fe20006800000 */
[----:B-1----:R-:W-:Y:S01]  /*3fa0*/  HMMA.16816.F32.BF16 R36, R28, R20, RZ ;  /* 0x000000141c24723c */ /* 0x002fe200000418ff */
[----:B------:R-:W-:Y:S01]  /*3fb0*/  FSEL R147, R10, -INF , !P0 ;  /* 0xff8000000a937808 */ /* 0x000fe20004000000 */
[----:B------:R-:W-:Y:S01]  /*3fc0*/  VIADD R32, R90, 0x60 ;  /* 0x000000605a207836 */ /* 0x000fe20000000000 */
[----:B------:R-:W-:-:S02]  /*3fd0*/  FSEL R87, R9, -INF , !P2 ;  /* 0xff80000009577808 */ /* 0x000fc40005000000 */
[CC--:B------:R-:W-:Y:S01]  /*3fe0*/  ISETP.GE.AND P1, PT, R8.reuse, R70.reuse, PT ;  /* 0x000000460800720c */ /* 0x0c0fe20003f26270 */
[----:B------:R-:W-:Y:S01]  /*3ff0*/  HMMA.16816.F32.BF16 R20, R28, R22, RZ ;  /* 0x000000161c14723c */ /* 0x000fe200000418ff */
[-C--:B------:R-:W-:Y:S02]  /*4000*/  ISETP.GE.AND P5, PT, R8, R69.reuse, PT ;  /* 0x000000450800720c */ /* 0x080fe40003fa6270 */
[----:B------:R-:W1:Y:S01]  /*4010*/  LDSM.16.M88.4 R8, [R232+0x3400] ;  /* 0x00340000e808783b */ /* 0x000e620000000200 */
[CC--:B------:R-:W-:Y:S02]  /*4020*/  ISETP.GE.AND P0, PT, R64.reuse, R70.reuse, PT ;  /* 0x000000464000720c */ /* 0x0c0fe40003f06270 */
[----:B------:R-:W-:Y:S02]  /*4030*/  ISETP.GE.AND P2, PT, R64, R69, PT ;  /* 0x000000454000720c */ /* 0x000fe40003f46270 */
[----:B------:R-:W-:Y:S01]  /*4040*/  FSEL R166, R34, -INF , !P3 ;  /* 0xff80000022a67808 */ /* 0x000fe20005800000 */
[----:B------:R-:W-:Y:S01]  /*4050*/  LDSM.16.M88.4 R64, [R231+0x2800] ;  /* 0x00280000e740783b */ /* 0x000fe20000000200 */
[----:B------:R-:W-:Y:S01]  /*4060*/  FSEL R95, R24, -INF , !P1 ;  /* 0xff800000185f7808 */ /* 0x000fe20004800000 */
[----:B------:R-:W-:Y:S01]  /*4070*/  VIADD R24, R90, 0x61 ;  /* 0x000000615a187836 */ /* 0x000fe20000000000 */
[----:B------:R-:W-:-:S02]  /*4080*/  ISETP.GE.AND P3, PT, R60, R70, PT ;  /* 0x000000463c00720c */ /* 0x000fc40003f66270 */
[----:B------:R-:W-:Y:S02]  /*4090*/  FSEL R93, R33, -INF , !P0 ;  /* 0xff800000215d7808 */ /* 0x000fe40004000000 */
[----:B------:R-:W-:Y:S02]  /*40a0*/  FSEL R161, R35, -INF , !P2 ;  /* 0xff80000023a17808 */ /* 0x000fe40005000000 */
[-C--:B------:R-:W-:Y:S02]  /*40b0*/  ISETP.GE.AND P0, PT, R60, R69.reuse, PT ;  /* 0x000000453c00720c */ /* 0x080fe40003f06270 */
[C---:B------:R-:W-:Y:S01]  /*40c0*/  ISETP.GE.AND P2, PT, R32.reuse, R70, PT ;  /* 0x000000462000720c */ /* 0x040fe20003f46270 */
[----:B--2---:R-:W-:Y:S01]  /*40d0*/  HMMA.16816.F32.BF16 R36, R4, R12, R36 ;  /* 0x0000000c0424723c */ /* 0x004fe20000041824 */
[----:B------:R-:W-:Y:S01]  /*40e0*/  ISETP.GE.AND P1, PT, R32, R69, PT ;  /* 0x000000452000720c */ /* 0x000fe20003f26270 */
[----:B------:R-:W2:Y:S01]  /*40f0*/  LDSM.16.M88.4 R60, [R231+0x2400] ;  /* 0x00240000e73c783b */ /* 0x000ea20000000200 */
[----:B------:R-:W-:-:S02]  /*4100*/  FSEL R157, R26, -INF , !P5 ;  /* 0xff8000001a9d7808 */ /* 0x000fc40006800000 */
[----:B------:R-:W-:Y:S01]  /*4110*/  FSEL R100, R25, -INF , !P3 ;  /* 0xff80000019647808 */ /* 0x000fe20005800000 */
[C---:B----4-:R-:W-:Y:S01]  /*4120*/  HMMA.16816.F32.BF16 R32, R28.reuse, R16, RZ ;  /* 0x000000101c20723c */ /* 0x050fe200000418ff */
[----:B------:R-:W-:Y:S01]  /*4130*/  VIADD R12, R90, 0x68 ;  /* 0x000000685a0c7836 */ /* 0x000fe20000000000 */
[C---:B------:R-:W-:Y:S02]  /*4140*/  ISETP.GE.AND P5, PT, R24.reuse, R70, PT ;  /* 0x000000461800720c */ /* 0x040fe40003fa6270 */
[----:B------:R-:W-:Y:S02]  /*4150*/  ISETP.GE.AND P3, PT, R24, R69, PT ;  /* 0x000000451800720c */ /* 0x000fe40003f66270 */
[----:B------:R-:W-:Y:S01]  /*4160*/  FSEL R168, R27, -INF , !P0 ;  /* 0xff8000001ba87808 */ /* 0x000fe20004000000 */
[----:B------:R-:W-:Y:S01]  /*4170*/  HMMA.16816.F32.BF16 R16, R28, R18, RZ ;  /* 0x000000121c10723c */ /* 0x000fe200000418ff */
[----:B------:R-:W4:Y:S01]  /*4180*/  LDSM.16.M88.4 R24, [R232+0x3800] ;  /* 0x00380000e818783b */ /* 0x000f220000000200 */
[----:B------:R-:W-:-:S02]  /*4190*/  FSEL R102, R172, -INF , !P2 ;  /* 0xff800000ac667808 */ /* 0x000fc40005000000 */
[CC--:B------:R-:W-:Y:S02]  /*41a0*/  ISETP.GE.AND P0, PT, R12.reuse, R70.reuse, PT ;  /* 0x000000460c00720c */ /* 0x0c0fe40003f06270 */
[-C--:B------:R-:W-:Y:S01]  /*41b0*/  ISETP.GE.AND P2, PT, R12, R69.reuse, PT ;  /* 0x000000450c00720c */ /* 0x080fe20003f46270 */
[----:B------:R-:W-:Y:S01]  /*41c0*/  VIADD R12, R90, 0x69 ;  /* 0x000000695a0c7836 */ /* 0x000fe20000000000 */
[----:B------:R-:W-:Y:S01]  /*41d0*/  FSEL R174, R174, -INF , !P1 ;  /* 0xff800000aeae7808 */ /* 0x000fe20004800000 */
[C---:B------:R-:W-:Y:S01]  /*41e0*/  HMMA.16816.F32.BF16 R20, R4.reuse, R14, R20 ;  /* 0x0000000e0414723c */ /* 0x040fe20000041814 */
[----:B------:R-:W-:Y:S02]  /*41f0*/  FSEL R103, R173, -INF , !P5 ;  /* 0xff800000ad677808 */ /* 0x000fe40006800000 */
[CC--:B------:R-:W-:Y:S02]  /*4200*/  ISETP.GE.AND P1, PT, R12.reuse, R70.reuse, PT ;  /* 0x000000460c00720c */ /* 0x0c0fe40003f26270 */
[----:B------:R-:W-:Y:S01]  /*4210*/  ISETP.GE.AND P5, PT, R12, R69, PT ;  /* 0x000000450c00720c */ /* 0x000fe20003fa6270 */
[----:B------:R-:W-:Y:S01]  /*4220*/  VIADD R12, R90, 0x70 ;  /* 0x000000705a0c7836 */ /* 0x000fe20000000000 */
[----:B------:R-:W-:Y:S01]  /*4230*/  FSEL R175, R175, -INF , !P3 ;  /* 0xff800000afaf7808 */ /* 0x000fe20005800000 */
[----:B------:R-:W-:Y:S01]  /*4240*/  HMMA.16816.F32.BF16 R32, R4, R72, R32 ;  /* 0x000000480420723c */ /* 0x000fe20000041820 */
[----:B------:R-:W-:Y:S01]  /*4250*/  FSEL R170, R40, -INF , !P0 ;  /* 0xff80000028aa7808 */ /* 0x000fe20004000000 */
[----:B------:R-:W-:Y:S01]  /*4260*/  VIADD R40, R90, 0x71 ;  /* 0x000000715a287836 */ /* 0x000fe20000000000 */
[----:B------:R-:W-:-:S02]  /*4270*/  ISETP.GE.AND P3, PT, R12, R70, PT ;  /* 0x000000460c00720c */ /* 0x000fc40003f66270 */
[-C--:B------:R-:W-:Y:S02]  /*4280*/  ISETP.GE.AND P0, PT, R12, R69.reuse, PT ;  /* 0x000000450c00720c */ /* 0x080fe40003f06270 */
[----:B-1----:R-:W-:Y:S01]  /*4290*/  HMMA.16816.F32.BF16 R12, R28, R8, RZ ;  /* 0x000000081c0c723c */ /* 0x002fe200000418ff */
[----:B------:R-:W-:Y:S02]  /*42a0*/  FSEL R176, R42, -INF , !P2 ;  /* 0xff8000002ab07808 */ /* 0x000fe40005000000 */
[----:B------:R-:W-:Y:S02]  /*42b0*/  FSEL R190, R41, -INF , !P1 ;  /* 0xff80000029be7808 */ /* 0x000fe40004800000 */
[C---:B------:R-:W-:Y:S01]  /*42c0*/  ISETP.GE.AND P2, PT, R40.reuse, R70, PT ;  /* 0x000000462800720c */ /* 0x040fe20003f46270 */
[----:B------:R-:W-:Y:S01]  /*42d0*/  HMMA.16816.F32.BF16 R16, R4, R74, R16 ;  /* 0x0000004a0410723c */ /* 0x000fe20000041810 */
[----:B------:R-:W-:Y:S01]  /*42e0*/  ISETP.GE.AND P1, PT, R40, R69, PT ;  /* 0x000000452800720c */ /* 0x000fe20003f26270 */
[----:B------:R-:W-:Y:S01]  /*42f0*/  VIADD R8, R90, 0x78 ;  /* 0x000000785a087836 */ /* 0x000fe20000000000 */
[----:B------:R-:W-:-:S02]  /*4300*/  FSEL R188, R43, -INF , !P5 ;  /* 0xff8000002bbc7808 */ /* 0x000fc40006800000 */
[----:B------:R-:W1:Y:S01]  /*4310*/  LDSM.16.M88.4 R40, [R232+0x3c00] ;  /* 0x003c0000e828783b */ /* 0x000e620000000200 */
[----:B------:R-:W-:Y:S01]  /*4320*/  FSEL R72, R36, -INF , !P3 ;  /* 0xff80000024487808 */ /* 0x000fe20005800000 */
[----:B------:R-:W-:Y:S01]  /*4330*/  VIADD R36, R90, 0x80 ;  /* 0x000000805a247836 */ /* 0x000fe20000000000 */
[CC--:B------:R-:W-:Y:S02]  /*4340*/  ISETP.GE.AND P5, PT, R8.reuse, R70.reuse, PT ;  /* 0x000000460800720c */ /* 0x0c0fe40003fa6270 */
[----:B------:R-:W-:Y:S02]  /*4350*/  ISETP.GE.AND P3, PT, R8, R69, PT ;  /* 0x000000450800720c */ /* 0x000fe40003f66270 */
[----:B------:R-:W-:Y:S01]  /*4360*/  HMMA.16816.F32.BF16 R8, R28, R10, RZ ;  /* 0x0000000a1c08723c */ /* 0x000fe200000418ff */
[----:B------:R-:W-:Y:S02]  /*4370*/  FSEL R186, R39, -INF , !P1 ;  /* 0xff80000027ba7808 */ /* 0x000fe40004800000 */
[----:B------:R-:W-:Y:S01]  /*4380*/  FSEL R74, R20, -INF , !P5 ;  /* 0xff800000144a7808 */ /* 0x000fe20006800000 */
[----:B------:R-:W-:Y:S01]  /*4390*/  VIADD R20, R90, 0x88 ;  /* 0x000000885a147836 */ /* 0x000fe20000000000 */
[----:B------:R-:W-:Y:S01]  /*43a0*/  FSEL R187, R38, -INF , !P0 ;  /* 0xff80000026bb7808 */ /* 0x000fe20004000000 */
[----:B--2---:R-:W-:Y:S01]  /*43b0*/  HMMA.16816.F32.BF16 R12, R4, R60, R12 ;  /* 0x0000003c040c723c */ /* 0x004fe2000004180c */
[----:B------:R-:W-:-:S02]  /*43c0*/  ISETP.GE.AND P1, PT, R36, R70, PT ;  /* 0x000000462400720c */ /* 0x000fc40003f26270 */
[----:B------:R-:W-:Y:S01]  /*43d0*/  ISETP.GE.AND P5, PT, R36, R69, PT ;  /* 0x000000452400720c */ /* 0x000fe20003fa6270 */
[----:B------:R-:W-:Y:S01]  /*43e0*/  VIADD R36, R90, 0x81 ;  /* 0x000000815a247836 */ /* 0x000fe20000000000 */
[-C--:B------:R-:W-:Y:S02]  /*43f0*/  ISETP.GE.AND P0, PT, R92, R70.reuse, PT ;  /* 0x000000465c00720c */ /* 0x080fe40003f06270 */
[----:B------:R-:W-:Y:S01]  /*4400*/  FSEL R185, R22, -INF , !P3 ;  /* 0xff80000016b97808 */ /* 0x000fe20005800000 */
[----:B------:R-:W-:Y:S01]  /*4410*/  VIADD R60, R90, 0x91 ;  /* 0x000000915a3c7836 */ /* 0x000fe20000000000 */
[----:B------:R-:W-:Y:S02]  /*4420*/  FSEL R75, R21, -INF , !P0 ;  /* 0xff800000154b7808 */ /* 0x000fe40004000000 */
[----:B------:R-:W-:Y:S02]  /*4430*/  FSEL R73, R37, -INF , !P2 ;  /* 0xff80000025497808 */ /* 0x000fe40005000000 */
[----:B------:R-:W-:-:S02]  /*4440*/  ISETP.GE.AND P3, PT, R36, R70, PT ;  /* 0x000000462400720c */ /* 0x000fc40003f66270 */
[-C--:B------:R-:W-:Y:S02]  /*4450*/  ISETP.GE.AND P0, PT, R36, R69.reuse, PT ;  /* 0x000000452400720c */ /* 0x080fe40003f06270 */
[-C--:B------:R-:W-:Y:S01]  /*4460*/  ISETP.GE.AND P2, PT, R92, R69.reuse, PT ;  /* 0x000000455c00720c */ /* 0x080fe20003f46270 */
[----:B----4-:R-:W-:Y:S01]  /*4470*/  HMMA.16816.F32.BF16 R36, R28, R24, RZ ;  /* 0x000000181c24723c */ /* 0x010fe200000418ff */
[----:B------:R-:W-:Y:S01]  /*4480*/  FSEL R191, R32, -INF , !P1 ;  /* 0xff80000020bf7808 */ /* 0x000fe20004800000 */
[----:B------:R-:W-:Y:S01]  /*4490*/  VIADD R32, R90, 0x90 ;  /* 0x000000905a207836 */ /* 0x000fe20000000000 */
[----:B------:R-:W-:Y:S02]  /*44a0*/  FSEL R184, R23, -INF , !P2 ;  /* 0xff80000017b87808 */ /* 0x000fe40005000000 */
[C---:B------:R-:W-:Y:S01]  /*44b0*/  ISETP.GE.AND P2, PT, R20.reuse, R70, PT ;  /* 0x000000461400720c */ /* 0x040fe20003f46270 */
[----:B------:R-:W-:Y:S01]  /*44c0*/  HMMA.16816.F32.BF16 R8, R4, R62, R8 ;  /* 0x0000003e0408723c */ /* 0x000fe20000041808 */
[----:B------:R-:W-:Y:S01]  /*44d0*/  ISETP.GE.AND P1, PT, R20, R69, PT ;  /* 0x000000451400720c */ /* 0x000fe20003f26270 */
[----:B------:R-:W-:Y:S01]  /*44e0*/  VIADD R24, R90, 0x89 ;  /* 0x000000895a187836 */ /* 0x000fe20000000000 */
[----:B------:R-:W2:Y:S01]  /*44f0*/  LDSM.16.M88.4 R20, [R231+0x2c00] ;  /* 0x002c0000e714783b */ /* 0x000ea20000000200 */
[----:B------:R-:W-:-:S02]  /*4500*/  FSEL R192, R33, -INF , !P3 ;  /* 0xff80000021c07808 */ /* 0x000fc40005800000 */
[----:B------:R-:W-:Y:S02]  /*4510*/  FSEL R182, R35, -INF , !P0 ;  /* 0xff80000023b67808 */ /* 0x000fe40004000000 */
[----:B------:R-:W-:Y:S01]  /*4520*/  FSEL R193, R16, -INF , !P2 ;  /* 0xff80000010c17808 */ /* 0x000fe20005000000 */
[----:B------:R-:W-:Y:S01]  /*4530*/  VIADD R16, R90, 0x98 ;  /* 0x000000985a107836 */ /* 0x000fe20000000000 */
[----:B------:R-:W-:Y:S02]  /*4540*/  FSEL R183, R34, -INF , !P5 ;  /* 0xff80000022b77808 */ /* 0x000fe40006800000 */
[----:B------:R-:W-:Y:S02]  /*4550*/  ISETP.GE.AND P3, PT, R24, R69, PT ;  /* 0x000000451800720c */ /* 0x000fe40003f66270 */
[-C--:B------:R-:W-:Y:S02]  /*4560*/  ISETP.GE.AND P0, PT, R32, R70.reuse, PT ;  /* 0x000000462000720c */ /* 0x080fe40003f06270 */
[----:B------:R-:W-:-:S02]  /*4570*/  ISETP.GE.AND P5, PT, R24, R70, PT ;  /* 0x000000461800720c */ /* 0x000fc40003fa6270 */
[----:B------:R-:W-:Y:S01]  /*4580*/  ISETP.GE.AND P2, PT, R32, R69, PT ;  /* 0x000000452000720c */ /* 0x000fe20003f46270 */
[C---:B------:R-:W-:Y:S01]  /*4590*/  HMMA.16816.F32.BF16 R24, R28.reuse, R26, RZ ;  /* 0x0000001a1c18723c */ /* 0x040fe200000418ff */
[----:B------:R-:W-:Y:S02]  /*45a0*/  FSEL R180, R19, -INF , !P3 ;  /* 0xff80000013b47808 */ /* 0x000fe40005800000 */
[----:B------:R-:W-:Y:S01]  /*45b0*/  FSEL R195, R12, -INF , !P0 ;  /* 0xff8000000cc37808 */ /* 0x000fe20004000000 */
[----:B------:R-:W-:Y:S01]  /*45c0*/  VIADD R12, R90, 0xa0 ;  /* 0x000000a05a0c7836 */ /* 0x000fe20000000000 */
[----:B------:R-:W-:Y:S01]  /*45d0*/  FSEL R181, R18, -INF , !P1 ;  /* 0xff80000012b57808 */ /* 0x000fe20004800000 */
[----:B-1----:R-:W-:Y:S01]  /*45e0*/  HMMA.16816.F32.BF16 R32, R28, R40, RZ ;  /* 0x000000281c20723c */ /* 0x002fe200000418ff */
[----:B------:R-:W-:Y:S02]  /*45f0*/  FSEL R194, R17, -INF , !P5 ;  /* 0xff80000011c27808 */ /* 0x000fe40006800000 */
[----:B------:R-:W-:-:S02]  /*4600*/  ISETP.GE.AND P3, PT, R16, R70, PT ;  /* 0x000000461000720c */ /* 0x000fc40003f66270 */
[-C--:B------:R-:W-:Y:S01]  /*4610*/  ISETP.GE.AND P0, PT, R16, R69.reuse, PT ;  /* 0x000000451000720c */ /* 0x080fe20003f06270 */
[----:B------:R-:W-:Y:S01]  /*4620*/  HMMA.16816.F32.BF16 R36, R4, R64, R36 ;  /* 0x000000400424723c */ /* 0x000fe20000041824 */
[----:B------:R-:W1:Y:S01]  /*4630*/  LDSM.16.M88.4 R16, [R232+0x4400] ;  /* 0x00440000e810783b */ /* 0x000e620000000200 */
[C---:B------:R-:W-:Y:S02]  /*4640*/  ISETP.GE.AND P1, PT, R60.reuse, R70, PT ;  /* 0x000000463c00720c */ /* 0x040fe40003f26270 */
[----:B------:R-:W-:Y:S02]  /*4650*/  ISETP.GE.AND P5, PT, R60, R69, PT ;  /* 0x000000453c00720c */ /* 0x000fe40003fa6270 */
[----:B------:R-:W4:Y:S01]  /*4660*/  LDSM.16.M88.4 R60, [R231+0x3000] ;  /* 0x00300000e73c783b */ /* 0x000f220000000200 */
[----:B------:R-:W-:Y:S01]  /*4670*/  VIADD R64, R90, 0x99 ;  /* 0x000000995a407836 */ /* 0x000fe20000000000 */
[----:B------:R-:W-:Y:S01]  /*4680*/  HMMA.16816.F32.BF16 R40, R28, R42, RZ ;  /* 0x0000002a1c28723c */ /* 0x000fe200000418ff */
[----:B------:R-:W-:-:S02]  /*4690*/  FSEL R178, R15, -INF , !P5 ;  /* 0xff8000000fb27808 */ /* 0x000fc40006800000 */
[----:B------:R-:W-:Y:S01]  /*46a0*/  FSEL R197, R8, -INF , !P3 ;  /* 0xff80000008c57808 */ /* 0x000fe20005800000 */
[----:B------:R-:W-:Y:S01]  /*46b0*/  VIADD R8, R90, 0xa8 ;  /* 0x000000a85a087836 */ /* 0x000fe20000000000 */
[----:B------:R-:W-:Y:S01]  /*46c0*/  FSEL R179, R14, -INF , !P2 ;  /* 0xff8000000eb37808 */ /* 0x000fe20005000000 */
[C---:B------:R-:W-:Y:S01]  /*46d0*/  HMMA.16816.F32.BF16 R24, R4.reuse, R66, R24 ;  /* 0x000000420418723c */ /* 0x040fe20000041818 */
[CC--:B------:R-:W-:Y:S02]  /*46e0*/  ISETP.GE.AND P5, PT, R12.reuse, R70.reuse, PT ;  /* 0x000000460c00720c */ /* 0x0c0fe40003fa6270 */
[----:B------:R-:W-:Y:S01]  /*46f0*/  ISETP.GE.AND P3, PT, R12, R69, PT ;  /* 0x000000450c00720c */ /* 0x000fe20003f66270 */
[----:B------:R-:W-:Y:S01]  /*4700*/  VIADD R12, R90, 0xa1 ;  /* 0x000000a15a0c7836 */ /* 0x000fe20000000000 */
[----:B------:R-:W-:Y:S01]  /*4710*/  ISETP.GE.AND P2, PT, R64, R70, PT ;  /* 0x000000464000720c */ /* 0x000fe20003f46270 */
[----:B--2---:R-:W-:Y:S01]  /*4720*/  HMMA.16816.F32.BF16 R32, R4, R20, R32 ;  /* 0x000000140420723c */ /* 0x004fe20000041820 */
[----:B------:R-:W-:-:S02]  /*4730*/  FSEL R196, R13, -INF , !P1 ;  /* 0xff8000000dc47808 */ /* 0x000fc40004800000 */
[-C--:B------:R-:W-:Y:S01]  /*4740*/  ISETP.GE.AND P1, PT, R64, R69.reuse, PT ;  /* 0x000000454000720c */ /* 0x080fe20003f26270 */
[----:B------:R-:W-:Y:S01]  /*4750*/  VIADD R64, R90, 0xa9 ;  /* 0x000000a95a407836 */ /* 0x000fe20000000000 */
[----:B------:R-:W-:Y:S02]  /*4760*/  FSEL R177, R10, -INF , !P0 ;  /* 0xff8000000ab17808 */ /* 0x000fe40004000000 */
[----:B------:R-:W-:Y:S02]  /*4770*/  FSEL R198, R9, -INF , !P2 ;  /* 0xff80000009c67808 */ /* 0x000fe40005000000 */
[CC--:B------:R-:W-:Y:S02]  /*4780*/  ISETP.GE.AND P0, PT, R12.reuse, R70.reuse, PT ;  /* 0x000000460c00720c */ /* 0x0c0fe40003f06270 */
[-C--:B------:R-:W-:Y:S01]  /*4790*/  ISETP.GE.AND P2, PT, R12, R69.reuse, PT ;  /* 0x000000450c00720c */ /* 0x080fe20003f46270 */
[----:B------:R-:W-:Y:S01]  /*47a0*/  HMMA.16816.F32.BF16 R40, R4, R22, R40 ;  /* 0x000000160428723c */ /* 0x000fe20000041828 */
[----:B------:R-:W-:Y:S01]  /*47b0*/  FSEL R167, R11, -INF , !P1 ;  /* 0xff8000000ba77808 */ /* 0x000fe20004800000 */
[----:B------:R-:W-:Y:S01]  /*47c0*/  LDSM.16.M88.4 R20, [R232+0x4800] ;  /* 0x00480000e814783b */ /* 0x000fe20000000200 */
[----:B------:R-:W-:Y:S01]  /*47d0*/  FSEL R199, R36, -INF , !P5 ;  /* 0xff80000024c77808 */ /* 0x000fe20006800000 */
[----:B------:R-:W-:Y:S01]  /*47e0*/  VIADD R36, R90, 0xb0 ;  /* 0x000000b05a247836 */ /* 0x000fe20000000000 */
[C---:B------:R-:W-:Y:S01]  /*47f0*/  ISETP.GE.AND P1, PT, R8.reuse, R70, PT ;  /* 0x000000460800720c */ /* 0x040fe20003f26270 */
[----:B------:R-:W-:Y:S01]  /*4800*/  HMMA.16816.F32.BF16 R12, R28, R104, RZ ;  /* 0x000000681c0c723c */ /* 0x000fe200000418ff */
[----:B------:R-:W-:-:S02]  /*4810*/  ISETP.GE.AND P5, PT, R8, R69, PT ;  /* 0x000000450800720c */ /* 0x000fc40003fa6270 */
[----:B------:R-:W2:Y:S01]  /*4820*/  LDSM.16.M88.4 R8, [R231+0x3400] ;  /* 0x00340000e708783b */ /* 0x000ea20000000200 */
[----:B------:R-:W-:Y:S02]  /*4830*/  FSEL R200, R37, -INF , !P0 ;  /* 0xff80000025c87808 */ /* 0x000fe40004000000 */
[C---:B------:R-:W-:Y:S01]  /*4840*/  HMMA.16816.F32.BF16 R104, R28.reuse, R106, RZ ;  /* 0x0000006a1c68723c */ /* 0x040fe200000418ff */
[----:B------:R-:W-:Y:S02]  /*4850*/  FSEL R156, R39, -INF , !P2 ;  /* 0xff800000279c7808 */ /* 0x000fe40005000000 */
[----:B------:R-:W-:Y:S02]  /*4860*/  ISETP.GE.AND P0, PT, R64, R69, PT ;  /* 0x000000454000720c */ /* 0x000fe40003f06270 */
[----:B------:R-:W-:Y:S01]  /*4870*/  ISETP.GE.AND P2, PT, R36, R70, PT ;  /* 0x000000462400720c */ /* 0x000fe20003f46270 */
[----:B-1----:R-:W-:Y:S01]  /*4880*/  HMMA.16816.F32.BF16 R96, R28, R16, RZ ;  /* 0x000000101c60723c */ /* 0x002fe200000418ff */
[----:B------:R-:W-:Y:S01]  /*4890*/  FSEL R201, R24, -INF , !P1 ;  /* 0xff80000018c97808 */ /* 0x000fe20004800000 */
[----:B------:R-:W-:Y:S01]  /*48a0*/  VIADD R24, R90, 0xb1 ;  /* 0x000000b15a187836 */ /* 0x000fe20000000000 */
[----:B------:R-:W-:-:S02]  /*48b0*/  FSEL R144, R27, -INF , !P0 ;  /* 0xff8000001b907808 */ /* 0x000fc40004000000 */
[----:B------:R-:W-:Y:S01]  /*48c0*/  FSEL R203, R32, -INF , !P2 ;  /* 0xff80000020cb7808 */ /* 0x000fe20005000000 */
[----:B------:R-:W-:Y:S01]  /*48d0*/  VIADD R32, R90, 0xc0 ;  /* 0x000000c05a207836 */ /* 0x000fe20000000000 */
[----:B------:R-:W-:Y:S01]  /*48e0*/  FSEL R162, R38, -INF , !P3 ;  /* 0xff80000026a27808 */ /* 0x000fe20005800000 */
[----:B------:R-:W-:Y:S01]  /*48f0*/  VIADD R16, R90, 0xb8 ;  /* 0x000000b85a107836 */ /* 0x000fe20000000000 */
[-C--:B------:R-:W-:Y:S02]  /*4900*/  ISETP.GE.AND P1, PT, R36, R69.reuse, PT ;  /* 0x000000452400720c */ /* 0x080fe40003f26270 */
[----:B------:R-:W1:Y:S01]  /*4910*/  LDSM.16.M88.4 R36, [R232+0x4c00] ;  /* 0x004c0000e824783b */ /* 0x000e620000000200 */
[----:B----4-:R-:W-:Y:S01]  /*4920*/  HMMA.16816.F32.BF16 R12, R4, R60, R12 ;  /* 0x0000003c040c723c */ /* 0x010fe2000004180c */
[C---:B------:R-:W-:Y:S02]  /*4930*/  ISETP.GE.AND P0, PT, R16.reuse, R70, PT ;  /* 0x000000461000720c */ /* 0x040fe40003f06270 */
[----:B------:R-:W-:-:S02]  /*4940*/  ISETP.GE.AND P2, PT, R16, R69, PT ;  /* 0x000000451000720c */ /* 0x000fc40003f46270 */
[-C--:B------:R-:W-:Y:S01]  /*4950*/  ISETP.GE.AND P3, PT, R64, R70.reuse, PT ;  /* 0x000000464000720c */ /* 0x080fe20003f66270 */
[----:B------:R-:W-:Y:S01]  /*4960*/  HMMA.16816.F32.BF16 R16, R28, R18, RZ ;  /* 0x000000121c10723c */ /* 0x000fe200000418ff */
[----:B------:R-:W-:Y:S01]  /*4970*/  FSEL R154, R26, -INF , !P5 ;  /* 0xff8000001a9a7808 */ /* 0x000fe20006800000 */
[----:B------:R-:W-:Y:S01]  /*4980*/  VIADD R60, R90, 0xb9 ;  /* 0x000000b95a3c7836 */ /* 0x000fe20000000000 */
[----:B------:R-:W-:Y:S02]  /*4990*/  FSEL R202, R25, -INF , !P3 ;  /* 0xff80000019ca7808 */ /* 0x000fe40005800000 */
[C---:B------:R-:W-:Y:S01]  /*49a0*/  ISETP.GE.AND P5, PT, R24.reuse, R70, PT ;  /* 0x000000461800720c */ /* 0x040fe20003fa6270 */
[----:B------:R-:W-:Y:S01]  /*49b0*/  HMMA.16816.F32.BF16 R104, R4, R62, R104 ;  /* 0x0000003e0468723c */ /* 0x000fe20000041868 */
[----:B------:R-:W-:Y:S02]  /*49c0*/  ISETP.GE.AND P3, PT, R24, R69, PT ;  /* 0x000000451800720c */ /* 0x000fe40003f66270 */
[----:B------:R-:W4:Y:S01]  /*49d0*/  LDSM.16.M88.4 R24, [R231+0x3800] ;  /* 0x00380000e718783b */ /* 0x000f220000000200 */
[----:B------:R-:W-:-:S02]  /*49e0*/  FSEL R204, R33, -INF , !P5 ;  /* 0xff80000021cc7808 */ /* 0x000fc40006800000 */
[----:B------:R-:W-:Y:S01]  /*49f0*/  FSEL R125, R35, -INF , !P3 ;  /* 0xff800000237d7808 */ /* 0x000fe20005800000 */
[C---:B--2---:R-:W-:Y:S01]  /*4a00*/  HMMA.16816.F32.BF16 R96, R4.reuse, R8, R96 ;  /* 0x000000080460723c */ /* 0x044fe20000041860 */
[-C--:B------:R-:W-:Y:S02]  /*4a10*/  ISETP.GE.AND P5, PT, R60, R69.reuse, PT ;  /* 0x000000453c00720c */ /* 0x080fe40003fa6270 */
[----:B------:R-:W-:Y:S02]  /*4a20*/  ISETP.GE.AND P3, PT, R32, R70, PT ;  /* 0x000000462000720c */ /* 0x000fe40003f66270 */
[----:B------:R-:W-:Y:S02]  /*4a30*/  FSEL R40, R40, -INF , !P0 ;  /* 0xff80000028287808 */ /* 0x000fe40004000000 */
[----:B------:R-:W-:Y:S01]  /*4a40*/  VIADD R8, R90, 0xc8 ;  /* 0x000000c85a087836 */ /* 0x000fe20000000000 */
[----:B------:R-:W-:Y:S01]  /*4a50*/  ISETP.GE.AND P0, PT, R32, R69, PT ;  /* 0x000000452000720c */ /* 0x000fe20003f06270 */
[----:B------:R-:W-:Y:S01]  /*4a60*/  VIADD R32, R90, 0xc1 ;  /* 0x000000c15a207836 */ /* 0x000fe20000000000 */
[----:B------:R-:W-:Y:S01]  /*4a70*/  FSEL R121, R42, -INF , !P2 ;  /* 0xff8000002a797808 */ /* 0x000fe20005000000 */
[----:B------:R-:W-:Y:S01]  /*4a80*/  HMMA.16816.F32.BF16 R16, R4, R10, R16 ;  /* 0x0000000a0410723c */ /* 0x000fe20000041810 */
[----:B------:R-:W-:-:S02]  /*4a90*/  FSEL R118, R43, -INF , !P5 ;  /* 0xff8000002b767808 */ /* 0x000fc40006800000 */
[----:B------:R-:W-:Y:S01]  /*4aa0*/  FSEL R42, R12, -INF , !P3 ;  /* 0xff8000000c2a7808 */ /* 0x000fe20005800000 */
[----:B------:R-:W-:Y:S01]  /*4ab0*/  VIADD R12, R90, 0xc9 ;  /* 0x000000c95a0c7836 */ /* 0x000fe20000000000 */
[----:B------:R-:W-:Y:S02]  /*4ac0*/  FSEL R127, R34, -INF , !P1 ;  /* 0xff800000227f7808 */ /* 0x000fe40004800000 */
[CC--:B------:R-:W-:Y:S02]  /*4ad0*/  ISETP.GE.AND P5, PT, R8.reuse, R70.reuse, PT ;  /* 0x000000460800720c */ /* 0x0c0fe40003fa6270 */
[----:B------:R-:W-:Y:S02]  /*4ae0*/  ISETP.GE.AND P3, PT, R8, R69, PT ;  /* 0x000000450800720c */ /* 0x000fe40003f66270 */
[-C--:B------:R-:W-:Y:S01]  /*4af0*/  ISETP.GE.AND P1, PT, R60, R70.reuse, PT ;  /* 0x000000463c00720c */ /* 0x080fe20003f26270 */
[----:B------:R-:W2:Y:S01]  /*4b00*/  LDSM.16.M88.4 R8, [R231+0x3c00] ;  /* 0x003c0000e708783b */ /* 0x000ea20000000200 */
[----:B------:R-:W-:Y:S01]  /*4b10*/  ISETP.GE.AND P2, PT, R32, R70, PT ;  /* 0x000000462000720c */ /* 0x000fe20003f46270 */
[----:B------:R-:W-:Y:S01]  /*4b20*/  VIADD R60, R90, 0xd1 ;  /* 0x000000d15a3c7836 */ /* 0x000fe20000000000 */
[----:B------:R-:W-:Y:S01]  /*4b30*/  FSEL R41, R41, -INF , !P1 ;  /* 0xff80000029297808 */ /* 0x000fe20004800000 */
[----:B------:R-:W-:-:S04]  /*4b40*/  DEPBAR.LE SB0, 0x0 ;  /* 0x000080000000791a */ /* 0x000fc80000000000 */
[----:B------:R-:W-:Y:S01]  /*4b50*/  BAR.SYNC.DEFER_BLOCKING 0x0 ;  /* 0x0000000000007b1d */ /* 0x000fe20000010000 */
[-C--:B------:R-:W-:Y:S02]  /*4b60*/  ISETP.GE.AND P1, PT, R32, R69.reuse, PT ;  /* 0x000000452000720c */ /* 0x080fe40003f26270 */
[C---:B------:R-:W-:Y:S01]  /*4b70*/  HMMA.16816.F32.BF16 R32, R28.reuse, R20, RZ ;  /* 0x000000141c20723c */ /* 0x040fe200000418ff */
[----:B------:R-:W-:Y:S02]  /*4b80*/  FSEL R115, R14, -INF , !P0 ;  /* 0xff8000000e737808 */ /* 0x000fe40004000000 */
[----:B------:R-:W-:Y:S02]  /*4b90*/  FSEL R43, R13, -INF , !P2 ;  /* 0xff8000000d2b7808 */ /* 0x000fe40005000000 */
[C---:B------:R-:W-:Y:S01]  /*4ba0*/  ISETP.GE.AND P0, PT, R12.reuse, R70, PT ;  /* 0x000000460c00720c */ /* 0x040fe20003f06270 */
[----:B------:R-:W-:Y:S01]  /*4bb0*/  HMMA.16816.F32.BF16 R20, R28, R22, RZ ;  /* 0x000000161c14723c */ /* 0x000fe200000418ff */
[----:B------:R-:W-:Y:S01]  /*4bc0*/  ISETP.GE.AND P2, PT, R12, R69, PT ;  /* 0x000000450c00720c */ /* 0x000fe20003f46270 */
[----:B------:R-:W-:Y:S01]  /*4bd0*/  VIADD R12, R90, 0xd0 ;  /* 0x000000d05a0c7836 */ /* 0x000fe20000000000 */
[----:B------:R-:W-:-:S02]  /*4be0*/  FSEL R114, R15, -INF , !P1 ;  /* 0xff8000000f727808 */ /* 0x000fc40004800000 */
[----:B------:R-:W-:Y:S02]  /*4bf0*/  FSEL R205, R104, -INF , !P5 ;  /* 0xff80000068cd7808 */ /* 0x000fe40006800000 */
[CC--:B------:R-:W-:Y:S02]  /*4c00*/  ISETP.GE.AND P1, PT, R12.reuse, R70.reuse, PT ;  /* 0x000000460c00720c */ /* 0x0c0fe40003f26270 */
[----:B------:R-:W-:Y:S02]  /*4c10*/  ISETP.GE.AND P5, PT, R12, R69, PT ;  /* 0x000000450c00720c */ /* 0x000fe40003fa6270 */
[C---:B-1----:R-:W-:Y:S01]  /*4c20*/  HMMA.16816.F32.BF16 R12, R28.reuse, R36, RZ ;  /* 0x000000241c0c723c */ /* 0x042fe200000418ff */
[----:B------:R-:W-:Y:S02]  /*4c30*/  FSEL R110, R106, -INF , !P3 ;  /* 0xff8000006a6e7808 */ /* 0x000fe40005800000 */
[----:B------:R-:W-:Y:S02]  /*4c40*/  ISETP.GE.AND P3, PT, R60, R70, PT ;  /* 0x000000463c00720c */ /* 0x000fe40003f66270 */
[----:B------:R-:W-:Y:S01]  /*4c50*/  FSEL R107, R107, -INF , !P2 ;  /* 0xff8000006b6b7808 */ /* 0x000fe20005000000 */
[----:B------:R-:W-:Y:S01]  /*4c60*/  HMMA.16816.F32.BF16 R28, R28, R38, RZ ;  /* 0x000000261c1c723c */ /* 0x000fe200000418ff */
[----:B------:R-:W-:Y:S01]  /*4c70*/  VIADD R37, R90, 0xd8 ;  /* 0x000000d85a257836 */ /* 0x000fe20000000000 */
[----:B------:R-:W-:-:S02]  /*4c80*/  FSEL R36, R105, -INF , !P0 ;  /* 0xff80000069247808 */ /* 0x000fc40004000000 */
[-C--:B------:R-:W-:Y:S01]  /*4c90*/  ISETP.GE.AND P0, PT, R60, R69.reuse, PT ;  /* 0x000000453c00720c */ /* 0x080fe20003f06270 */
[----:B------:R-:W-:Y:S01]  /*4ca0*/  VIADD R60, R90, 0xd9 ;  /* 0x000000d95a3c7836 */ /* 0x000fe20000000000 */
[C---:B----4-:R-:W-:Y:S01]  /*4cb0*/  HMMA.16816.F32.BF16 R32, R4.reuse, R24, R32 ;  /* 0x000000180420723c */ /* 0x050fe20000041820 */
[CC--:B------:R-:W-:Y:S02]  /*4cc0*/  ISETP.GE.AND P2, PT, R37.reuse, R70.reuse, PT ;  /* 0x000000462500720c */ /* 0x0c0fe40003f46270 */
[----:B------:R-:W-:Y:S02]  /*4cd0*/  FSEL R101, R98, -INF , !P5 ;  /* 0xff80000062657808 */ /* 0x000fe40006800000 */
[----:B------:R-:W-:Y:S01]  /*4ce0*/  ISETP.GE.AND P5, PT, R60, R70, PT ;  /* 0x000000463c00720c */ /* 0x000fe20003fa6270 */
[C---:B------:R-:W-:Y:S01]  /*4cf0*/  HMMA.16816.F32.BF16 R20, R4.reuse, R26, R20 ;  /* 0x0000001a0414723c */ /* 0x040fe20000041814 */
[----:B------:R-:W-:Y:S02]  /*4d00*/  FSEL R24, R96, -INF , !P1 ;  /* 0xff80000060187808 */ /* 0x000fe40004800000 */
[----:B------:R-:W-:Y:S01]  /*4d10*/  ISETP.GE.AND P1, PT, R37, R69, PT ;  /* 0x000000452500720c */ /* 0x000fe20003f26270 */
[C---:B------:R-:W-:Y:S01]  /*4d20*/  VIADD R37, R90.reuse, 0xe0 ;  /* 0x000000e05a257836 */ /* 0x040fe20000000000 */
[----:B------:R-:W-:Y:S01]  /*4d30*/  FSEL R25, R97, -INF , !P3 ;  /* 0xff80000061197808 */ /* 0x000fe20005800000 */
[----:B--2---:R-:W-:Y:S01]  /*4d40*/  HMMA.16816.F32.BF16 R12, R4, R8, R12 ;  /* 0x00000008040c723c */ /* 0x004fe2000004180c */
[----:B------:R-:W-:Y:S01]  /*4d50*/  VIADD R27, R90, 0xe1 ;  /* 0x000000e15a1b7836 */ /* 0x000fe20000000000 */
[----:B------:R-:W-:-:S02]  /*4d60*/  FSEL R97, R18, -INF , !P1 ;  /* 0xff80000012617808 */ /* 0x000fc40004800000 */
[----:B------:R-:W-:Y:S01]  /*4d70*/  FSEL R26, R16, -INF , !P2 ;  /* 0xff800000101a7808 */ /* 0x000fe20005000000 */
[C---:B------:R-:W-:Y:S01]  /*4d80*/  VIADD R16, R90.reuse, 0xe8 ;  /* 0x000000e85a107836 */ /* 0x040fe20000000000 */
[----:B------:R-:W-:Y:S01]  /*4d90*/  HMMA.16816.F32.BF16 R28, R4, R10, R28 ;  /* 0x0000000a041c723c */ /* 0x000fe2000004181c */
[----:B------:R-:W-:Y:S01]  /*4da0*/  ISETP.GE.AND P1, PT, R27, R70, PT ;  /* 0x000000461b00720c */ /* 0x000fe20003f26270 */
[----:B------:R-:W-:Y:S01]  /*4db0*/  VIADD R9, R90, 0xe9 ;  /* 0x000000e95a097836 */ /* 0x000fe20000000000 */
[-C--:B------:R-:W-:Y:S01]  /*4dc0*/  ISETP.GE.AND P3, PT, R60, R69.reuse, PT ;  /* 0x000000453c00720c */ /* 0x080fe20003f66270 */
[C---:B------:R-:W-:Y:S01]  /*4dd0*/  VIADD R8, R90.reuse, 0xf0 ;  /* 0x000000f05a087836 */ /* 0x040fe20000000000 */
[----:B------:R-:W-:Y:S02]  /*4de0*/  FSEL R18, R17, -INF , !P5 ;  /* 0xff80000011127808 */ /* 0x000fe40006800000 */
[----:B------:R-:W-:Y:S01]  /*4df0*/  FSEL R33, R33, -INF , !P1 ;  /* 0xff80000021217808 */ /* 0x000fe20004800000 */
[----:B------:R-:W-:Y:S01]  /*4e00*/  VIADD R4, R90, 0xf8 ;  /* 0x000000f85a047836 */ /* 0x000fe20000000000 */
[----:B------:R-:W-:-:S02]  /*4e10*/  ISETP.GE.AND P1, PT, R9, R69, PT ;  /* 0x000000450900720c */ /* 0x000fc40003f26270 */
[----:B------:R-:W-:Y:S02]  /*4e20*/  FSEL R94, R19, -INF , !P3 ;  /* 0xff800000135e7808 */ /* 0x000fe40005800000 */
[----:B------:R-:W-:Y:S02]  /*4e30*/  FSEL R63, R23, -INF , !P1 ;  /* 0xff800000173f7808 */ /* 0x000fe40004800000 */
[----:B------:R-:W-:Y:S02]  /*4e40*/  FSEL R99, R99, -INF , !P0 ;  /* 0xff80000063637808 */ /* 0x000fe40004000000 */
[-C--:B------:R-:W-:Y:S02]  /*4e50*/  ISETP.GE.AND P5, PT, R27, R69.reuse, PT ;  /* 0x000000451b00720c */ /* 0x080fe40003fa6270 */
[----:B------:R-:W-:Y:S02]  /*4e60*/  ISETP.GE.AND P3, PT, R16, R70, PT ;  /* 0x000000461000720c */ /* 0x000fe40003f66270 */
[----:B------:R-:W-:-:S02]  /*4e70*/  ISETP.GE.AND P1, PT, R4, R69, PT ;  /* 0x000000450400720c */ /* 0x000fc40003f26270 */
[-C--:B------:R-:W-:Y:S02]  /*4e80*/  ISETP.GE.AND P0, PT, R37, R70.reuse, PT ;  /* 0x000000462500720c */ /* 0x080fe40003f06270 */
[----:B------:R-:W-:Y:S02]  /*4e90*/  FSEL R65, R35, -INF , !P5 ;  /* 0xff80000023417808 */ /* 0x000fe40006800000 */
[----:B------:R-:W-:Y:S02]  /*4ea0*/  FSEL R20, R20, -INF , !P3 ;  /* 0xff80000014147808 */ /* 0x000fe40005800000 */
[----:B------:R-:W-:Y:S02]  /*4eb0*/  FSEL R60, R30, -INF , !P1 ;  /* 0xff8000001e3c7808 */ /* 0x000fe40004800000 */
[----:B------:R-:W-:Y:S02]  /*4ec0*/  FSEL R32, R32, -INF , !P0 ;  /* 0xff80000020207808 */ /* 0x000fe40004000000 */
[----:B------:R-:W-:-:S02]  /*4ed0*/  ISETP.GE.AND P5, PT, R8, R70, PT ;  /* 0x000000460800720c */ /* 0x000fc40003fa6270 */
[-C--:B------:R-:W-:Y:S01]  /*4ee0*/  ISETP.GE.AND P3, PT, R8, R69.reuse, PT ;  /* 0x000000450800720c */ /* 0x080fe20003f66270 */
[----:B------:R-:W-:Y:S01]  /*4ef0*/  VIADD R8, R90, 0xf1 ;  /* 0x000000f15a087836 */ /* 0x000fe20000000000 */
[----:B------:R-:W-:Y:S02]  /*4f00*/  ISETP.GT.AND P1, PT, R237, R236, PT ;  /* 0x000000eced00720c */ /* 0x000fe40003f24270 */
[-C--:B------:R-:W-:Y:S02]  /*4f10*/  ISETP.GE.AND P2, PT, R37, R69.reuse, PT ;  /* 0x000000452500720c */ /* 0x080fe40003f46270 */
[----:B------:R-:W-:Y:S02]  /*4f20*/  ISETP.GE.AND P0, PT, R16, R69, PT ;  /* 0x000000451000720c */ /* 0x000fe40003f06270 */
[----:B------:R-:W-:Y:S02]  /*4f30*/  FSEL R5, R59, -INF , !P4 ;  /* 0xff8000003b057808 */ /* 0x000fe40006000000 */
[----:B------:R-:W-:-:S02]  /*4f40*/  FSEL R66, R34, -INF , !P2 ;  /* 0xff80000022427808 */ /* 0x000fc40005000000 */
[----:B------:R-:W-:Y:S02]  /*4f50*/  FSEL R64, R22, -INF , !P0 ;  /* 0xff80000016407808 */ /* 0x000fe40004000000 */
[-C--:B------:R-:W-:Y:S01]  /*4f60*/  ISETP.GE.AND P4, PT, R4, R70.reuse, PT ;  /* 0x000000460400720c */ /* 0x080fe20003f86270 */
[----:B------:R-:W-:Y:S01]  /*4f70*/  VIADD R4, R90, 0xf9 ;  /* 0x000000f95a047836 */ /* 0x000fe20000000000 */
[-C--:B------:R-:W-:Y:S02]  /*4f80*/  ISETP.GE.AND P2, PT, R9, R70.reuse, PT ;  /* 0x000000460900720c */ /* 0x080fe40003f46270 */
[----:B------:R-:W-:Y:S02]  /*4f90*/  ISETP.GE.AND P0, PT, R8, R70, PT ;  /* 0x000000460800720c */ /* 0x000fe40003f06270 */
[----:B------:R-:W-:Y:S02]  /*4fa0*/  FSEL R21, R21, -INF , !P2 ;  /* 0xff80000015157808 */ /* 0x000fe40005000000 */
[----:B------:R-:W-:-:S02]  /*4fb0*/  FSEL R135, R12, -INF , !P5 ;  /* 0xff8000000c877808 */ /* 0x000fc40006800000 */
[----:B------:R-:W-:Y:S02]  /*4fc0*/  FSEL R62, R14, -INF , !P3 ;  /* 0xff8000000e3e7808 */ /* 0x000fe40005800000 */
[----:B------:R-:W-:Y:S02]  /*4fd0*/  FSEL R129, R13, -INF , !P0 ;  /* 0xff8000000d817808 */ /* 0x000fe40004000000 */
[-C--:B------:R-:W-:Y:S02]  /*4fe0*/  ISETP.GE.AND P2, PT, R8, R69.reuse, PT ;  /* 0x000000450800720c */ /* 0x080fe40003f46270 */
[-C--:B------:R-:W-:Y:S02]  /*4ff0*/  ISETP.GE.AND P5, PT, R90, R70.reuse, PT ;  /* 0x000000465a00720c */ /* 0x080fe40003fa6270 */
[C---:B------:R-:W-:Y:S02]  /*5000*/  ISETP.GE.AND P3, PT, R4.reuse, R70, PT ;  /* 0x000000460400720c */ /* 0x040fe40003f66270 */
[----:B------:R-:W-:Y:S01]  /*5010*/  ISETP.GE.AND P0, PT, R4, R69, PT ;  /* 0x000000450400720c */ /* 0x000fe20003f06270 */
[----:B------:R-:W-:Y:S01]  /*5020*/  IMAD.IADD R4, R88, 0x1, R89 ;  /* 0x0000000158047824 */ /* 0x000fe200078e0259 */
[----:B------:R-:W-:-:S02]  /*5030*/  FSEL R56, R56, -INF , !P5 ;  /* 0xff80000038387808 */ /* 0x000fc40006800000 */
[----:B------:R-:W-:Y:S02]  /*5040*/  FSEL R61, R15, -INF , !P2 ;  /* 0xff8000000f3d7808 */ /* 0x000fe40005000000 */
[----:B------:R-:W-:Y:S02]  /*5050*/  FSEL R104, R28, -INF , !P4 ;  /* 0xff8000001c687808 */ /* 0x000fe40006000000 */
[----:B------:R-:W-:Y:S02]  /*5060*/  FSEL R67, R29, -INF , !P3 ;  /* 0xff8000001d437808 */ /* 0x000fe40005800000 */
[----:B------:R-:W-:Y:S01]  /*5070*/  FSEL R59, R31, -INF , !P0 ;  /* 0xff8000001f3b7808 */ /* 0x000fe20004000000 */
[----:B------:R-:W-:Y:S06]  /*5080*/  @!P1 BRA `(.L_x_1165) ;  /* 0x0000000800bc9947 */ /* 0x000fec0003800000 */
        /* <DEDUP_REMOVED lines=23> */
[C---:B------:R-:W-:Y:S01]  /*5200*/  IMAD R8, R6.reuse, R8, R9 ;  /* 0x0000000806087224 */ /* 0x040fe200078e0209 */
[----:B------:R-:W-:Y:S02]  /*5210*/  LOP3.LUT R9, RZ, R7, RZ, 0x33, !PT ;  /* 0x00000007ff097212 */ /* 0x000fe400078e33ff */
        /* <DEDUP_REMOVED lines=9> */
[----:B------:R-:W-:-:S07]  /*52b0*/  ISETP.NE.AND P2, PT, R7, RZ, PT ;  /* 0x000000ff0700720c */ /* 0x000fce0003f45270 */
        /* <DEDUP_REMOVED lines=19> */
[----:B------:R-:W-:-:S05]  /*53f0*/  SHF.R.S32.HI R8, RZ, 0x1f, R6 ;  /* 0x0000001fff087819 */ /* 0x000fca0000011406 */
[----:B------:R-:W-:-:S04]  /*5400*/  IMAD R8, R8, UR6, RZ ;  /* 0x0000000608087c24 */ /* 0x000fc8000f8e02ff */
[C---:B------:R-:W-:Y:S02]  /*5410*/  IMAD R8, R6.reuse, UR7, R8 ;  /* 0x0000000706087c24 */ /* 0x040fe4000f8e0208 */
[----:B------:R-:W-:-:S04]  /*5420*/  IMAD.WIDE.U32 R6, R6, UR6, R10 ;  /* 0x0000000606067c25 */ /* 0x000fc8000f8e000a */
[----:B------:R-:W-:Y:S01]  /*5430*/  IMAD.MOV.U32 R19, RZ, RZ, R6 ;  /* 0x000000ffff137224 */ /* 0x000fe200078e0006 */
[----:B------:R-:W-:Y:S01]  /*5440*/  IADD3 R2, R7, R8, RZ ;  /* 0x0000000807027210 */ /* 0x000fe20007ffe0ff */
[----:B------:R-:W-:Y:S06]  /*5450*/  BRA `(.L_x_1167) ;  /* 0x0000000000087947 */ /* 0x000fec0003800000 */
.L_x_1166:
[----:B------:R-:W-:-:S04]  /*5460*/  LEA R19, -R52, RZ, 0x8 ;  /* 0x000000ff34137211 */ /* 0x000fc800078e41ff */
[----:B------:R-:W-:-:S07]  /*5470*/  SHF.R.S32.HI R2, RZ, 0x1f, R19 ;  /* 0x0000001fff027819 */ /* 0x000fce0000011413 */
.L_x_1167:
[----:B------:R-:W-:Y:S01]  /*5480*/  ULDC UR5, c[0x0][0x2d0] ;  /* 0x0000b40000057ab9 */ /* 0x000fe20000000800 */
[----:B------:R-:W-:Y:S01]  /*5490*/  BSSY B0, `(.L_x_1168) ;  /* 0x000006b000007945 */ /* 0x000fe20003800000 */
[----:B------:R-:W-:-:S13]  /*54a0*/  ISETP.GE.AND P0, PT, R239, UR5, PT ;  /* 0x00000005ef007c0c */ /* 0x000fda000bf06270 */
[----:B------:R-:W-:Y:S01]  /*54b0*/  @!P0 IMAD.MOV.U32 R8, RZ, RZ, R55 ;  /* 0x000000ffff088224 */ /* 0x000fe200078e0037 */
[----:B------:R-:W1:Y:S01]  /*54c0*/  @!P0 LDC.64 R6, c[0x0][0x218] ;  /* 0x00008600ff068b82 */ /* 0x000e620000000a00 */
[----:B------:R-:W-:Y:S01]  /*54d0*/  @!P0 IMAD.MOV.U32 R9, RZ, RZ, R54 ;  /* 0x000000ffff098224 */ /* 0x000fe200078e0036 */
[----:B------:R2:W-:Y:S01]  /*54e0*/  @P0 STS [R238+0x1000], RZ ;  /* 0x001000ffee000388 */ /* 0x0005e20000000800 */
[----:B------:R-:W-:Y:S02]  /*54f0*/  @!P0 IMAD R22, R53, 0x60, RZ ;  /* 0x0000006035168824 */ /* 0x000fe400078e02ff */
[----:B------:R-:W-:Y:S01]  /*5500*/  @!P0 IMAD.WIDE.U32 R8, R52, 0x60, R8 ;  /* 0x0000006034088825 */ /* 0x000fe200078e0008 */
[----:B------:R2:W-:Y:S02]  /*5510*/  @P0 STS [R238+0x1004], RZ ;  /* 0x001004ffee000388 */ /* 0x0005e40000000800 */
[----:B------:R-:W4:Y:S01]  /*5520*/  @!P0 LDC.64 R16, c[0x0][0x218] ;  /* 0x00008600ff108b82 */ /* 0x000f220000000a00 */
[--C-:B------:R-:W-:Y:S01]  /*5530*/  @!P0 IMAD.MOV.U32 R10, RZ, RZ, R55.reuse ;  /* 0x000000ffff0a8224 */ /* 0x100fe200078e0037 */
[----:B------:R-:W-:Y:S01]  /*5540*/  @!P0 IADD3 R23, P2, R19, R8, RZ ;  /* 0x0000000813178210 */ /* 0x000fe20007f5e0ff */
[----:B------:R-:W-:Y:S01]  /*5550*/  @!P0 IMAD.MOV.U32 R11, RZ, RZ, R54 ;  /* 0x000000ffff0b8224 */ /* 0x000fe200078e0036 */
[----:B------:R2:W-:Y:S01]  /*5560*/  @P0 STS.64 [R238+0x1008], RZ ;  /* 0x001008ffee000388 */ /* 0x0005e20000000a00 */
[----:B------:R-:W-:Y:S01]  /*5570*/  @!P0 IMAD.MOV.U32 R8, RZ, RZ, R55 ;  /* 0x000000ffff088224 */ /* 0x000fe200078e0037 */
[----:B------:R-:W-:Y:S01]  /*5580*/  @!P0 IADD3.X R22, R2, R9, R22, P2, !PT ;  /* 0x0000000902168210 */ /* 0x000fe200017fe416 */
[----:B------:R-:W-:Y:S01]  /*5590*/  @!P0 IMAD.MOV.U32 R9, RZ, RZ, R54 ;  /* 0x000000ffff098224 */ /* 0x000fe200078e0036 */
[----:B------:R-:W5:Y:S01]  /*55a0*/  @!P0 LDC.64 R14, c[0x0][0x218] ;  /* 0x00008600ff0e8b82 */ /* 0x000f620000000a00 */
[----:B------:R-:W-:-:S04]  /*55b0*/  @!P0 IMAD.WIDE.U32 R12, R52, 0xa0, R10 ;  /* 0x000000a0340c8825 */ /* 0x000fc800078e000a */
[----:B------:R-:W-:Y:S01]  /*55c0*/  @!P0 IMAD.WIDE.U32 R10, R52, 0xc0, R8 ;  /* 0x000000c0340a8825 */ /* 0x000fe200078e0008 */
[C---:B------:R-:W-:Y:S02]  /*55d0*/  @!P0 IADD3 R9, P4, R19.reuse, R55, RZ ;  /* 0x0000003713098210 */ /* 0x040fe40007f9e0ff */
[----:B------:R-:W-:Y:S01]  /*55e0*/  @!P0 IADD3 R28, P3, R19, R12, RZ ;  /* 0x0000000c131c8210 */ /* 0x000fe20007f7e0ff */
[----:B------:R-:W-:Y:S01]  /*55f0*/  @!P0 IMAD R27, R53, 0xa0, RZ ;  /* 0x000000a0351b8824 */ /* 0x000fe200078e02ff */
[----:B------:R-:W-:Y:S01]  /*5600*/  @!P0 IADD3 R29, P2, R19, R10, RZ ;  /* 0x0000000a131d8210 */ /* 0x000fe20007f5e0ff */
[----:B------:R-:W-:Y:S02]  /*5610*/  @!P0 IMAD R30, R53, 0xc0, RZ ;  /* 0x000000c0351e8824 */ /* 0x000fe400078e02ff */
[C---:B------:R-:W-:Y:S01]  /*5620*/  @!P0 IMAD.X R8, R2.reuse, 0x1, R54, P4 ;  /* 0x0000000102088824 */ /* 0x040fe200020e0636 */
[C---:B------:R-:W-:Y:S02]  /*5630*/  @!P0 IADD3.X R27, R2.reuse, R13, R27, P3, !PT ;  /* 0x0000000d021b8210 */ /* 0x040fe40001ffe41b */
[----:B-1----:R-:W-:Y:S01]  /*5640*/  @!P0 LEA R38, P3, R9, R6, 0x1 ;  /* 0x0000000609268211 */ /* 0x002fe200078608ff */
[----:B------:R-:W1:Y:S01]  /*5650*/  @!P0 LDC.64 R12, c[0x0][0x218] ;  /* 0x00008600ff0c8b82 */ /* 0x000e620000000a00 */
[----:B------:R-:W-:-:S02]  /*5660*/  @!P0 IADD3.X R30, R2, R11, R30, P2, !PT ;  /* 0x0000000b021e8210 */ /* 0x000fc400017fe41e */
[----:B------:R-:W-:Y:S02]  /*5670*/  @!P0 LEA.HI.X R39, R9, R7, R8, 0x1, P3 ;  /* 0x0000000709278211 */ /* 0x000fe400018f0c08 */
[----:B------:R-:W-:-:S03]  /*5680*/  @!P0 LEA R35, P3, R52, R55, 0x5 ;  /* 0x0000003734238211 */ /* 0x000fc600078628ff */
[----:B------:R-:W3:Y:S01]  /*5690*/  @!P0 LDC.64 R10, c[0x0][0x218] ;  /* 0x00008600ff0a8b82 */ /* 0x000ee20000000a00 */
[----:B------:R-:W-:Y:S01]  /*56a0*/  @!P0 IADD3 R35, P2, R19, R35, RZ ;  /* 0x0000002313238210 */ /* 0x000fe20007f5e0ff */
[----:B------:R-:W-:Y:S01]  /*56b0*/  @!PT LDS RZ, [RZ] ;  /* 0x00000000fffff984 */ /* 0x000fe20000000800 */
[----:B------:R-:W-:Y:S01]  /*56c0*/  @!PT LDS RZ, [RZ] ;  /* 0x00000000fffff984 */ /* 0x000fe20000000800 */
[----:B------:R-:W-:Y:S01]  /*56d0*/  @!PT LDS RZ, [RZ] ;  /* 0x00000000fffff984 */ /* 0x000fe20000000800 */
[----:B------:R4:W-:Y:S01]  /*56e0*/  @!P0 LDGSTS.E.BYPASS.LTC128B.128 [R238+0x1000], desc[UR10][R38.64] ;  /* 0x0100000026ee8fae */ /* 0x0009e2000b901d4a */
[CCC-:B------:R-:W-:Y:S02]  /*56f0*/  @!P0 LEA.HI.X R34, R52.reuse, R54.reuse, R53.reuse, 0x5, P3 ;  /* 0x0000003634228211 */ /* 0x1c0fe400018f2c35 */
[----:B------:R-:W-:Y:S01]  /*5700*/  @!P0 LEA R31, P3, R52, R55, 0x6 ;  /* 0x00000037341f8211 */ /* 0x000fe200078630ff */
[----:B------:R2:W-:Y:S02]  /*5710*/  @P0 STS.128 [R238+0x1800], RZ ;  /* 0x001800ffee000388 */ /* 0x0005e40000000c00 */
[----:B------:R-:W2:Y:S01]  /*5720*/  @!P0 LDC.64 R8, c[0x0][0x218] ;  /* 0x00008600ff088b82 */ /* 0x000ea20000000a00 */
[----:B------:R-:W-:Y:S01]  /*5730*/  @!P0 IMAD.X R34, R2, 0x1, R34, P2 ;  /* 0x0000000102228824 */ /* 0x000fe200010e0622 */
[----:B------:R-:W-:-:S02]  /*5740*/  @!P0 LEA.HI.X R37, R52, R54, R53, 0x6, P3 ;  /* 0x0000003634258211 */ /* 0x000fc400018f3435 */
[----:B------:R-:W-:-:S04]  /*5750*/  @!P0 IADD3 R31, P3, R19, R31, RZ ;  /* 0x0000001f131f8210 */ /* 0x000fc80007f7e0ff */
[----:B------:R-:W3:Y:S01]  /*5760*/  @!P0 LDC.64 R6, c[0x0][0x218] ;  /* 0x00008600ff068b82 */ /* 0x000ee20000000a00 */
[----:B------:R-:W-:Y:S01]  /*5770*/  @!P0 IMAD.X R37, R2, 0x1, R37, P3 ;  /* 0x0000000102258824 */ /* 0x000fe200018e0625 */
[----:B-----5:R-:W-:-:S04]  /*5780*/  @!P0 LEA R14, P3, R31, R14, 0x1 ;  /* 0x0000000e1f0e8211 */ /* 0x020fc800078608ff */
[----:B------:R-:W-:Y:S02]  /*5790*/  @!P0 LEA.HI.X R15, R31, R15, R37, 0x1, P3 ;  /* 0x0000000f1f0f8211 */ /* 0x000fe400018f0c25 */
[C---:B----4-:R-:W-:Y:S02]  /*57a0*/  @!P0 LEA R38, P4, R35.reuse, R16, 0x1 ;  /* 0x0000001023268211 */ /* 0x050fe400078808ff */
[C---:B------:R-:W-:Y:S02]  /*57b0*/  @!P0 LEA R16, P2, R52.reuse, R55, 0x7 ;  /* 0x0000003734108211 */ /* 0x040fe400078438ff */
[----:B------:R-:W-:Y:S02]  /*57c0*/  @!P0 LEA.HI.X R39, R35, R17, R34, 0x1, P4 ;  /* 0x0000001123278211 */ /* 0x000fe400020f0c22 */
[----:B------:R-:W-:Y:S02]  /*57d0*/  @!P0 IADD3 R17, P4, R19, R16, RZ ;  /* 0x0000001013118210 */ /* 0x000fe40007f9e0ff */
[----:B------:R-:W-:Y:S01]  /*57e0*/  @!P0 LEA.HI.X R16, R52, R54, R53, 0x7, P2 ;  /* 0x0000003634108211 */ /* 0x000fe200010f3c35 */
[----:B------:R-:W-:Y:S01]  /*57f0*/  @!PT LDS RZ, [RZ] ;  /* 0x00000000fffff984 */ /* 0x000fe20000000800 */
[----:B------:R-:W-:Y:S01]  /*5800*/  @!PT LDS RZ, [RZ] ;  /* 0x00000000fffff984 */ /* 0x000fe20000000800 */
[----:B------:R-:W-:Y:S01]  /*5810*/  @!PT LDS RZ, [RZ] ;  /* 0x00000000fffff984 */ /* 0x000fe20000000800 */
[----:B------:R4:W-:Y:S01]  /*5820*/  @!P0 LDGSTS.E.BYPASS.LTC128B.128 [R238+0x1800], desc[UR10][R38.64] ;  /* 0x0180000026ee8fae */ /* 0x0009e2000b901d4a */
[----:B-1----:R-:W-:-:S02]  /*5830*/  @!P0 LEA R12, P2, R23, R12, 0x1 ;  /* 0x0000000c170c8211 */ /* 0x002fc400078408ff */
[----:B--2---:R-:W-:Y:S01]  /*5840*/  @!P0 LEA R8, P3, R28, R8, 0x1 ;  /* 0x000000081c088211 */ /* 0x004fe200078608ff */
[----:B------:R-:W-:Y:S01]  /*5850*/  @!P0 IMAD.X R16, R2, 0x1, R16, P4 ;  /* 0x0000000102108824 */ /* 0x000fe200020e0610 */
[----:B---3--:R-:W-:Y:S01]  /*5860*/  @!P0 LEA R10, P4, R17, R10, 0x1 ;  /* 0x0000000a110a8211 */ /* 0x008fe200078808ff */
[----:B------:R4:W-:Y:S01]  /*5870*/  @P0 STS.128 [R238+0x2000], RZ ;  /* 0x002000ffee000388 */ /* 0x0009e20000000c00 */
[----:B------:R-:W-:Y:S02]  /*5880*/  @!P0 LEA.HI.X R13, R23, R13, R22, 0x1, P2 ;  /* 0x0000000d170d8211 */ /* 0x000fe400010f0c16 */
[----:B------:R-:W-:Y:S01]  /*5890*/  @!P0 LEA R6, P2, R29, R6, 0x1 ;  /* 0x000000061d068211 */ /* 0x000fe200078408ff */
[----:B------:R-:W-:Y:S01]  /*58a0*/  @!PT LDS RZ, [RZ] ;  /* 0x00000000fffff984 */ /* 0x000fe20000000800 */
[----:B------:R-:W-:Y:S01]  /*58b0*/  @!PT LDS RZ, [RZ] ;  /* 0x00000000fffff984 */ /* 0x000fe20000000800 */
[----:B------:R-:W-:Y:S01]  /*58c0*/  @!PT LDS RZ, [RZ] ;  /* 0x00000000fffff984 */ /* 0x000fe20000000800 */
[----:B------:R4:W-:Y:S01]  /*58d0*/  @!P0 LDGSTS.E.BYPASS.LTC128B.128 [R238+0x2000], desc[UR10][R14.64] ;  /* 0x020000000eee8fae */ /* 0x0009e2000b901d4a */
[----:B------:R-:W-:Y:S02]  /*58e0*/  @!P0 LEA.HI.X R11, R17, R11, R16, 0x1, P4 ;  /* 0x0000000b110b8211 */ /* 0x000fe400020f0c10 */
        /* <DEDUP_REMOVED lines=24> */
[----:B----4-:R-:W-:Y:S01]  /*5a70*/  IMAD.MOV.U32 R6, RZ, RZ, R55 ;  /* 0x000000ffff067224 */ /* 0x010fe200078e0037 */
[----:B------:R-:W-:Y:S01]  /*5a80*/  ULDC.64 UR6, c[0x0][0x218] ;  /* 0x0000860000067ab9 */ /* 0x000fe20000000a00 */
[----:B------:R-:W-:Y:S02]  /*5a90*/  IMAD.MOV.U32 R7, RZ, RZ, R54 ;  /* 0x000000ffff077224 */ /* 0x000fe400078e0036 */
[----:B------:R-:W-:-:S04]  /*5aa0*/  IMAD.WIDE.U32 R8, R52, 0xe0, R6 ;  /* 0x000000e034087825 */ /* 0x000fc800078e0006 */
[----:B------:R-:W-:Y:S01]  /*5ab0*/  IMAD R6, R53, 0xe0, RZ ;  /* 0x000000e035067824 */ /* 0x000fe200078e02ff */
        /* <DEDUP_REMOVED lines=8> */
.L_x_1169:
[----:B------:R-:W-:Y:S05]  /*5b40*/  BSYNC B0 ;  /* 0x0000000000007941 */ /* 0x000fea0003800000 */
.L_x_1168:
[----:B------:R-:W0:Y:S01]  /*5b50*/  LDGDEPBAR ;  /* 0x00000000000079af */ /* 0x000e220000000000 */
[----:B------:R-:W-:-:S04]  /*5b60*/  IADD3 R55, P0, R19, R55, RZ ;  /* 0x0000003713377210 */ /* 0x000fc80007f1e0ff */
[----:B------:R-:W-:-:S09]  /*5b70*/  IADD3.X R54, R2, R54, RZ, P0, !PT ;  /* 0x0000003602367210 */ /* 0x000fd200007fe4ff */
.L_x_1165:
[----:B------:R-:W-:Y:S01]  /*5b80*/  FMNMX.FTZ R2, R56, R85, !PT ;  /* 0x0000005538027209 */ /* 0x000fe20007810000 */
[----:B------:R-:W-:Y:S01]  /*5b90*/  ULDC UR5, c[0x0][0x2ec] ;  /* 0x0000bb0000057ab9 */ /* 0x000fe20000000800 */
[----:B------:R-:W-:Y:S02]  /*5ba0*/  LEA R230, R4, UR4, 0x1 ;  /* 0x0000000404e67c11 */ /* 0x000fe4000f8e08ff */
[----:B------:R-:W-:Y:S02]  /*5bb0*/  FMNMX.FTZ R2, R84, R2, !PT ;  /* 0x0000000254027209 */ /* 0x000fe40007810000 */
[----:B------:R-:W-:Y:S01]  /*5bc0*/  LEA R229, R3, R230, 0x1 ;  /* 0x000000e603e57211 */ /* 0x000fe200078e08ff */
[----:B----4-:R-:W-:Y:S01]  /*5bd0*/  LDSM.16.MT88.4 R12, [R230+0x5000] ;  /* 0x00500000e60c783b */ /* 0x010fe20000004200 */
        /* <DEDUP_REMOVED lines=64> */
[----:B--2---:R-:W-:Y:S02]  /*5fe0*/  FMNMX.FTZ R2, R6, R2, !PT ;  /* 0x0000000206027209 */ /* 0x004fe40007810000 */
[----:B------:R-:W-:Y:S02]  /*5ff0*/  FMNMX.FTZ R6, R169, R5, !PT ;  /* 0x00000005a9067209 */ /* 0x000fe40007810000 */
[C---:B------:R-:W-:Y:S01]  /*6000*/  FSETP.NEU.FTZ.AND P0, PT, R2.reuse, -INF , PT ;  /* 0xff8000000200780b */ /* 0x040fe20003f1d000 */
[----:B------:R-:W-:Y:S01]  /*6010*/  FMUL.FTZ R92, R2, UR5 ;  /* 0x00000005025c7c20 */ /* 0x000fe20008410000 */
[----:B------:R-:W-:-:S04]  /*6020*/  FMNMX.FTZ R6, R164, R6, !PT ;  /* 0x00000006a4067209 */ /* 0x000fc80007810000 */
[----:B------:R-:W-:Y:S02]  /*6030*/  FMNMX.FTZ R6, R163, R6, !PT ;  /* 0x00000006a3067209 */ /* 0x000fe40007810000 */
[----:B------:R-:W-:Y:S02]  /*6040*/  FSEL R92, R92, RZ, P0 ;  /* 0x000000ff5c5c7208 */ /* 0x000fe40000000000 */
[----:B------:R-:W-:-:S03]  /*6050*/  FMNMX.FTZ R6, R160, R6, !PT ;  /* 0x00000006a0067209 */ /* 0x000fc60007810000 */
        /* <DEDUP_REMOVED lines=20> */
[----:B------:R-:W-:Y:S01]  /*61a0*/  MUFU.EX2 R173, R173 ;  /* 0x000000ad00ad7308 */ /* 0x000fe20000000800 */
[----:B------:R-:W-:Y:S01]  /*61b0*/  FMNMX.FTZ R0, R133, R0, !PT ;  /* 0x0000000085007209 */ /* 0x000fe20007810000 */
[----:B------:R-:W-:Y:S01]  /*61c0*/  LDSM.16.MT88.4 R24, [R229+0x5000] ;  /* 0x00500000e518783b */ /* 0x000fe20000004200 */
[--C-:B------:R-:W-:Y:S01]  /*61d0*/  FFMA.FTZ R122, R51, UR5, -R92.reuse ;  /* 0x00000005337a7c23 */ /* 0x100fe2000801085c */
[--C-:B------:R-:W-:Y:S01]  /*61e0*/  FFMA.FTZ R120, R50, UR5, -R92.reuse ;  /* 0x0000000532787c23 */ /* 0x100fe2000801085c */
[----:B------:R-:W-:Y:S01]  /*61f0*/  FMNMX.FTZ R0, R189, R0, !PT ;  /* 0x00000000bd007209 */ /* 0x000fe20007810000 */
[--C-:B------:R-:W-:Y:S01]  /*6200*/  FFMA.FTZ R51, R20, UR5, -R92.reuse ;  /* 0x0000000514337c23 */ /* 0x100fe2000801085c */
[--C-:B------:R-:W-:Y:S01]  /*6210*/  FFMA.FTZ R50, R21, UR5, -R92.reuse ;  /* 0x0000000515327c23 */ /* 0x100fe2000801085c */
[----:B------:R-:W2:Y:S01]  /*6220*/  MUFU.EX2 R172, R172 ;  /* 0x000000ac00ac7308 */ /* 0x000ea20000000800 */
[----:B------:R-:W-:Y:S01]  /*6230*/  FMNMX.FTZ R0, R130, R0, !PT ;  /* 0x0000000082007209 */ /* 0x000fe20007810000 */
[----:B------:R-:W-:Y:S01]  /*6240*/  LDSM.16.MT88.4 R20, [R230+0x5400] ;  /* 0x00540000e614783b */ /* 0x000fe20000004200 */
[--C-:B------:R-:W-:Y:S01]  /*6250*/  FFMA.FTZ R159, R82, UR5, -R92.reuse ;  /* 0x00000005529f7c23 */ /* 0x100fe2000801085c */
[--C-:B------:R-:W-:Y:S01]  /*6260*/  FFMA.FTZ R158, R81, UR5, -R92.reuse ;  /* 0x00000005519e7c23 */ /* 0x100fe2000801085c */
[----:B------:R-:W-:Y:S01]  /*6270*/  FMNMX.FTZ R0, R132, R0, !PT ;  /* 0x0000000084007209 */ /* 0x000fe20007810000 */
[--C-:B------:R-:W-:Y:S01]  /*6280*/  FFMA.FTZ R145, R80, UR5, -R92.reuse ;  /* 0x0000000550917c23 */ /* 0x100fe2000801085c */
[--C-:B------:R-:W-:Y:S01]  /*6290*/  FFMA.FTZ R142, R79, UR5, -R92.reuse ;  /* 0x000000054f8e7c23 */ /* 0x100fe2000801085c */
[----:B------:R-:W-:Y:S01]  /*62a0*/  MUFU.EX2 R171, R171 ;  /* 0x000000ab00ab7308 */ /* 0x000fe20000000800 */
[----:B------:R-:W-:Y:S01]  /*62b0*/  FMNMX.FTZ R0, R134, R0, !PT ;  /* 0x0000000086007209 */ /* 0x000fe20007810000 */
[--C-:B------:R-:W-:Y:S01]  /*62c0*/  FFMA.FTZ R124, R58, UR5, -R92.reuse ;  /* 0x000000053a7c7c23 */ /* 0x100fe2000801085c */
[--C-:B------:R-:W-:Y:S01]  /*62d0*/  FFMA.FTZ R141, R78, UR5, -R92.reuse ;  /* 0x000000054e8d7c23 */ /* 0x100fe2000801085c */
[--C-:B------:R-:W-:Y:S01]  /*62e0*/  FFMA.FTZ R136, R77, UR5, -R92.reuse ;  /* 0x000000054d887c23 */ /* 0x100fe2000801085c */
[----:B------:R-:W-:Y:S01]  /*62f0*/  FMNMX.FTZ R0, R137, R0, !PT ;  /* 0x0000000089007209 */ /* 0x000fe20007810000 */
[--C-:B------:R-:W-:Y:S01]  /*6300*/  FFMA.FTZ R131, R76, UR5, -R92.reuse ;  /* 0x000000054c837c23 */ /* 0x100fe2000801085c */
[--C-:B------:R-:W-:Y:S01]  /*6310*/  FFMA.FTZ R58, R18, UR5, -R92.reuse ;  /* 0x00000005123a7c23 */ /* 0x100fe2000801085c */
[----:B------:R-:W4:Y:S01]  /*6320*/  MUFU.EX2 R165, R165 ;  /* 0x000000a500a57308 */ /* 0x000f220000000800 */
[----:B------:R-:W-:Y:S01]  /*6330*/  FMNMX.FTZ R0, R140, R0, !PT ;  /* 0x000000008c007209 */ /* 0x000fe20007810000 */
[--C-:B------:R-:W-:Y:S01]  /*6340*/  FFMA.FTZ R79, R40, UR5, -R92.reuse ;  /* 0x00000005284f7c23 */ /* 0x100fe2000801085c */
[----:B--2---:R-:W-:Y:S01]  /*6350*/  F2FP.BF16.F32.PACK_AB R28, R172, R173 ;  /* 0x000000adac1c723e */ /* 0x004fe200000010ff */
        /* <DEDUP_REMOVED lines=14> */
[--C-:B------:R-:W-:Y:S01]  /*6440*/  FFMA.FTZ R74, R36, UR5, -R92.reuse ;  /* 0x00000005244a7c23 */ /* 0x100fe2000801085c */
[----:B----4-:R-:W-:Y:S01]  /*6450*/  F2FP.BF16.F32.PACK_AB R30, R165, R171 ;  /* 0x000000aba51e723e */ /* 0x010fe200000010ff */
[----:B------:R-:W-:Y:S01]  /*6460*/  LDSM.16.MT88.4 R36, [R229+0x5800] ;  /* 0x00580000e524783b */ /* 0x000fe20000004200 */
        /* <DEDUP_REMOVED lines=21> */
[----:B------:R-:W-:Y:S01]  /*65c0*/  FFMA.FTZ R90, R194, UR5, -R92 ;  /* 0x00000005c25a7c23 */ /* 0x000fe2000801085c */
[----:B------:R-:W-:Y:S01]  /*65d0*/  FADD.FTZ R172, R173, R172 ;  /* 0x000000acadac7221 */ /* 0x000fe20000010000 */
[--C-:B------:R-:W-:Y:S01]  /*65e0*/  FFMA.FTZ R89, R195, UR5, -R92.reuse ;  /* 0x00000005c3597c23 */ /* 0x100fe2000801085c */
[----:B------:R-:W-:Y:S01]  /*65f0*/  FMNMX.FTZ R0, R188, R0, !PT ;  /* 0x00000000bc007209 */ /* 0x000fe20007810000 */
[----:B------:R-:W-:Y:S01]  /*6600*/  FFMA.FTZ R88, R196, UR5, -R92 ;  /* 0x00000005c4587c23 */ /* 0x000fe2000801085c */
[----:B------:R-:W-:Y:S01]  /*6610*/  FADD.FTZ R171, R171, R172 ;  /* 0x000000acabab7221 */ /* 0x000fe20000010000 */
[----:B------:R-:W-:Y:S01]  /*6620*/  MUFU.EX2 R136, R136 ;  /* 0x0000008800887308 */ /* 0x000fe20000000800 */
[----:B------:R-:W-:Y:S01]  /*6630*/  FMNMX.FTZ R0, R187, R0, !PT ;  /* 0x00000000bb007209 */ /* 0x000fe20007810000 */
[--C-:B------:R-:W-:Y:S01]  /*6640*/  FFMA.FTZ R87, R197, UR5, -R92.reuse ;  /* 0x00000005c5577c23 */ /* 0x100fe2000801085c */
[----:B----4-:R-:W-:Y:S01]  /*6650*/  F2FP.BF16.F32.PACK_AB R34, R142, R145 ;  /* 0x000000918e22723e */ /* 0x010fe200000010ff */
[----:B------:R-:W-:Y:S01]  /*6660*/  FADD.FTZ R171, R165, R171 ;  /* 0x000000aba5ab7221 */ /* 0x000fe20000010000 */
[----:B------:R-:W-:Y:S01]  /*6670*/  FMNMX.FTZ R0, R186, R0, !PT ;  /* 0x00000000ba007209 */ /* 0x000fe20007810000 */
[--C-:B------:R-:W-:Y:S01]  /*6680*/  FFMA.FTZ R86, R198, UR5, -R92.reuse ;  /* 0x00000005c6567c23 */ /* 0x100fe2000801085c */
[--C-:B------:R-:W-:Y:S01]  /*6690*/  FFMA.FTZ R85, R199, UR5, -R92.reuse ;  /* 0x00000005c7557c23 */ /* 0x100fe2000801085c */
[----:B------:R-:W-:Y:S01]  /*66a0*/  MUFU.EX2 R131, R131 ;  /* 0x0000008300837308 */ /* 0x000fe20000000800 */
[----:B------:R-:W-:Y:S01]  /*66b0*/  FMNMX.FTZ R0, R185, R0, !PT ;  /* 0x00000000b9007209 */ /* 0x000fe20007810000 */
[----:B------:R-:W-:Y:S01]  /*66c0*/  FADD.FTZ R171, R159, R171 ;  /* 0x000000ab9fab7221 */ /* 0x000fe20000010000 */
[--C-:B------:R-:W-:Y:S01]  /*66d0*/  FFMA.FTZ R84, R200, UR5, -R92.reuse ;  /* 0x00000005c8547c23 */ /* 0x100fe2000801085c */
[--C-:B------:R-:W-:Y:S01]  /*66e0*/  FFMA.FTZ R83, R201, UR5, -R92.reuse ;  /* 0x00000005c9537c23 */ /* 0x100fe2000801085c */
[----:B------:R-:W-:Y:S01]  /*66f0*/  FMNMX.FTZ R0, R184, R0, !PT ;  /* 0x00000000b8007209 */ /* 0x000fe20007810000 */
[----:B------:R-:W-:Y:S01]  /*6700*/  FADD.FTZ R158, R158, R171 ;  /* 0x000000ab9e9e7221 */ /* 0x000fe20000010000 */
[----:B------:R-:W-:Y:S01]  /*6710*/  FFMA.FTZ R82, R202, UR5, -R92 ;  /* 0x00000005ca527c23 */ /* 0x000fe2000801085c */
[----:B------:R-:W-:Y:S01]  /*6720*/  MUFU.EX2 R128, R128 ;  /* 0x0000008000807308 */ /* 0x000fe20000000800 */
[----:B------:R-:W-:Y:S01]  /*6730*/  FMNMX.FTZ R0, R183, R0, !PT ;  /* 0x00000000b7007209 */ /* 0x000fe20007810000 */
[----:B------:R-:W-:Y:S01]  /*6740*/  FADD.FTZ R158, R145, R158 ;  /* 0x0000009e919e7221 */ /* 0x000fe20000010000 */
[--C-:B------:R-:W-:Y:S01]  /*6750*/  FFMA.FTZ R81, R203, UR5, -R92.reuse ;  /* 0x00000005cb517c23 */ /* 0x100fe2000801085c */
[----:B------:R-:W-:Y:S01]  /*6760*/  FFMA.FTZ R80, R204, UR5, -R92 ;  /* 0x00000005cc507c23 */ /* 0x000fe2000801085c */
[----:B------:R-:W-:Y:S01]  /*6770*/  FMNMX.FTZ R0, R182, R0, !PT ;  /* 0x00000000b6007209 */ /* 0x000fe20007810000 */
[----:B------:R-:W-:Y:S01]  /*6780*/  FADD.FTZ R158, R142, R158 ;  /* 0x0000009e8e9e7221 */ /* 0x000fe20000010000 */
[--C-:B------:R-:W-:Y:S01]  /*6790*/  FFMA.FTZ R75, R205, UR5, -R92.reuse ;  /* 0x00000005cd4b7c23 */ /* 0x100fe2000801085c */
[----:B------:R-:W-:Y:S01]  /*67a0*/  MUFU.EX2 R126, R126 ;  /* 0x0000007e007e7308 */ /* 0x000fe20000000800 */
[----:B------:R-:W-:Y:S01]  /*67b0*/  FMNMX.FTZ R0, R181, R0, !PT ;  /* 0x00000000b5007209 */ /* 0x000fe20007810000 */
[--C-:B------:R-:W-:Y:S01]  /*67c0*/  FFMA.FTZ R104, R104, UR5, -R92.reuse ;  /* 0x0000000568687c23 */ /* 0x100fe2000801085c */
[----:B------:R-:W-:-:S02]  /*67d0*/  FFMA.FTZ R248, R67, UR5, -R92 ;  /* 0x0000000543f87c23 */ /* 0x000fc4000801085c */
[----:B------:R-:W-:-:S03]  /*67e0*/  FMNMX.FTZ R0, R180, R0, !PT ;  /* 0x00000000b4007209 */ /* 0x000fc60007810000 */
[----:B------:R-:W-:Y:S01]  /*67f0*/  MUFU.EX2 R124, R124 ;  /* 0x0000007c007c7308 */ /* 0x000fe20000000800 */
[----:B------:R-:W-:-:S04]  /*6800*/  FMNMX.FTZ R0, R179, R0, !PT ;  /* 0x00000000b3007209 */ /* 0x000fc80007810000 */
        /* <DEDUP_REMOVED lines=40> */
[----:B------:R-:W-:Y:S02]  /*6a90*/  MUFU.EX2 R103, R103 ;  /* 0x0000006700677308 */ /* 0x000fe40000000800 */
[----:B------:R-:W2:Y:S06]  /*6aa0*/  SHFL.BFLY PT, R6, R0, 0x2, 0x1f ;  /* 0x0c401f0000067f89 */ /* 0x000eac00000e0000 */
[----:B------:R-:W-:Y:S08]  /*6ab0*/  MUFU.EX2 R102, R102 ;  /* 0x0000006600667308 */ /* 0x000ff00000000800 */
[----:B------:R-:W-:Y:S08]  /*6ac0*/  MUFU.EX2 R100, R100 ;  /* 0x0000006400647308 */ /* 0x000ff00000000800 */
[----:B------:R-:W-:Y:S01]  /*6ad0*/  MUFU.EX2 R98, R98 ;  /* 0x0000006200627308 */ /* 0x000fe20000000800 */
[----:B--2---:R-:W-:-:S05]  /*6ae0*/  FMNMX.FTZ R0, R0, R6, !PT ;  /* 0x0000000600007209 */ /* 0x004fca0007810000 */
[----:B------:R-:W2:Y:S02]  /*6af0*/  SHFL.BFLY PT, R6, R0, 0x1, 0x1f ;  /* 0x0c201f0000067f89 */ /* 0x000ea400000e0000 */
[----:B------:R-:W-:Y:S08]  /*6b00*/  MUFU.EX2 R96, R96 ;  /* 0x0000006000607308 */ /* 0x000ff00000000800 */
[----:B------:R-:W-:Y:S08]  /*6b10*/  MUFU.EX2 R95, R95 ;  /* 0x0000005f005f7308 */ /* 0x000ff00000000800 */
[----:B------:R-:W-:Y:S01]  /*6b20*/  MUFU.EX2 R93, R93 ;  /* 0x0000005d005d7308 */ /* 0x000fe20000000800 */
[----:B--2---:R-:W-:-:S07]  /*6b30*/  FMNMX.FTZ R0, R0, R6, !PT ;  /* 0x0000000600007209 */ /* 0x004fce0007810000 */
[----:B------:R-:W-:Y:S01]  /*6b40*/  MUFU.EX2 R91, R91 ;  /* 0x0000005b005b7308 */ /* 0x000fe20000000800 */
[C---:B------:R-:W-:Y:S01]  /*6b50*/  FSETP.NEU.FTZ.AND P0, PT, R0.reuse, -INF , PT ;  /* 0xff8000000000780b */ /* 0x040fe20003f1d000 */
[----:B------:R-:W-:-:S06]  /*6b60*/  FMUL.FTZ R68, R0, UR5 ;  /* 0x0000000500447c20 */ /* 0x000fcc0008410000 */
[----:B------:R-:W-:Y:S01]  /*6b70*/  MUFU.EX2 R90, R90 ;  /* 0x0000005a005a7308 */ /* 0x000fe20000000800 */
[----:B------:R-:W-:-:S05]  /*6b80*/  FSEL R68, R68, RZ, P0 ;  /* 0x000000ff44447208 */ /* 0x000fca0000000000 */
        /* <DEDUP_REMOVED lines=9> */
[----:B------:R-:W2:Y:S01]  /*6c20*/  LDSM.16.MT88.4 R4, [R230+0x5800] ;  /* 0x00580000e604783b */ /* 0x000ea20000004200 */
[--C-:B------:R-:W-:Y:S01]  /*6c30*/  FFMA.FTZ R139, R139, UR5, -R68.reuse ;  /* 0x000000058b8b7c23 */ /* 0x100fe20008010844 */
[--C-:B------:R-:W-:Y:S01]  /*6c40*/  FFMA.FTZ R138, R138, UR5, -R68.reuse ;  /* 0x000000058a8a7c23 */ /* 0x100fe20008010844 */
[--C-:B------:R-:W-:Y:S01]  /*6c50*/  FFMA.FTZ R133, R133, UR5, -R68.reuse ;  /* 0x0000000585857c23 */ /* 0x100fe20008010844 */
[--C-:B------:R-:W-:Y:S01]  /*6c60*/  FFMA.FTZ R3, R189, UR5, -R68.reuse ;  /* 0x00000005bd037c23 */ /* 0x100fe20008010844 */
[----:B------:R-:W4:Y:S01]  /*6c70*/  MUFU.EX2 R169, R169 ;  /* 0x000000a900a97308 */ /* 0x000f220000000800 */
[--C-:B------:R-:W-:Y:S01]  /*6c80*/  FFMA.FTZ R130, R130, UR5, -R68.reuse ;  /* 0x0000000582827c23 */ /* 0x100fe20008010844 */
[--C-:B------:R-:W-:Y:S01]  /*6c90*/  FFMA.FTZ R132, R132, UR5, -R68.reuse ;  /* 0x0000000584847c23 */ /* 0x100fe20008010844 */
[--C-:B------:R-:W-:Y:S01]  /*6ca0*/  FFMA.FTZ R134, R134, UR5, -R68.reuse ;  /* 0x0000000586867c23 */ /* 0x100fe20008010844 */
[--C-:B------:R-:W-:Y:S01]  /*6cb0*/  FFMA.FTZ R137, R137, UR5, -R68.reuse ;  /* 0x0000000589897c23 */ /* 0x100fe20008010844 */
[--C-:B------:R-:W-:Y:S01]  /*6cc0*/  FFMA.FTZ R140, R140, UR5, -R68.reuse ;  /* 0x000000058c8c7c23 */ /* 0x100fe20008010844 */
[--C-:B------:R-:W-:Y:S01]  /*6cd0*/  FFMA.FTZ R149, R149, UR5, -R68.reuse ;  /* 0x0000000595957c23 */ /* 0x100fe20008010844 */
[--C-:B------:R-:W-:Y:S01]  /*6ce0*/  FFMA.FTZ R147, R147, UR5, -R68.reuse ;  /* 0x0000000593937c23 */ /* 0x100fe20008010844 */
[----:B------:R-:W5:Y:S01]  /*6cf0*/  MUFU.EX2 R164, R164 ;  /* 0x000000a400a47308 */ /* 0x000f620000000800 */
[--C-:B------:R-:W-:Y:S01]  /*6d00*/  FFMA.FTZ R155, R155, UR5, -R68.reuse ;  /* 0x000000059b9b7c23 */ /* 0x100fe20008010844 */
[--C-:B------:R-:W-:Y:S01]  /*6d10*/  FFMA.FTZ R166, R166, UR5, -R68.reuse ;  /* 0x00000005a6a67c23 */ /* 0x100fe20008010844 */
[--C-:B------:R-:W-:Y:S01]  /*6d20*/  FFMA.FTZ R161, R161, UR5, -R68.reuse ;  /* 0x00000005a1a17c23 */ /* 0x100fe20008010844 */
[--C-:B------:R-:W-:Y:S01]  /*6d30*/  FFMA.FTZ R157, R157, UR5, -R68.reuse ;  /* 0x000000059d9d7c23 */ /* 0x100fe20008010844 */
[--C-:B------:R-:W-:Y:S01]  /*6d40*/  FFMA.FTZ R168, R168, UR5, -R68.reuse ;  /* 0x00000005a8a87c23 */ /* 0x100fe20008010844 */
[--C-:B------:R-:W-:Y:S01]  /*6d50*/  FFMA.FTZ R174, R174, UR5, -R68.reuse ;  /* 0x00000005aeae7c23 */ /* 0x100fe20008010844 */
[--C-:B------:R-:W-:Y:S01]  /*6d60*/  FFMA.FTZ R175, R175, UR5, -R68.reuse ;  /* 0x00000005afaf7c23 */ /* 0x100fe20008010844 */
[----:B------:R-:W3:Y:S01]  /*6d70*/  MUFU.EX2 R163, R163 ;  /* 0x000000a300a37308 */ /* 0x000ee20000000800 */
[----:B----4-:R-:W-:Y:S01]  /*6d80*/  F2FP.BF16.F32.PACK_AB R29, R169, R170 ;  /* 0x000000aaa91d723e */ /* 0x010fe200000010ff */
        /* <DEDUP_REMOVED lines=9> */
[----:B------:R-:W-:Y:S01]  /*6e20*/  FADD.FTZ R169, R170, R169 ;  /* 0x000000a9aaa97221 */ /* 0x000fe20000010000 */
[--C-:B------:R-:W-:Y:S01]  /*6e30*/  FFMA.FTZ R179, R179, UR5, -R68.reuse ;  /* 0x00000005b3b37c23 */ /* 0x100fe20008010844 */
[--C-:B------:R-:W-:Y:S01]  /*6e40*/  FFMA.FTZ R178, R178, UR5, -R68.reuse ;  /* 0x00000005b2b27c23 */ /* 0x100fe20008010844 */
[--C-:B------:R-:W-:Y:S01]  /*6e50*/  FFMA.FTZ R177, R177, UR5, -R68.reuse ;  /* 0x00000005b1b17c23 */ /* 0x100fe20008010844 */
[----:B-----5:R-:W-:Y:S01]  /*6e60*/  FADD.FTZ R169, R164, R169 ;  /* 0x000000a9a4a97221 */ /* 0x020fe20000010000 */
[----:B------:R-:W4:Y:S01]  /*6e70*/  MUFU.EX2 R148, R148 ;  /* 0x0000009400947308 */ /* 0x000f220000000800 */
[----:B---3--:R-:W-:Y:S01]  /*6e80*/  F2FP.BF16.F32.PACK_AB R31, R163, R164 ;  /* 0x000000a4a31f723e */ /* 0x008fe200000010ff */
[--C-:B------:R-:W-:Y:S01]  /*6e90*/  FFMA.FTZ R167, R167, UR5, -R68.reuse ;  /* 0x00000005a7a77c23 */ /* 0x100fe20008010844 */
[----:B------:R-:W-:Y:S01]  /*6ea0*/  FADD.FTZ R163, R163, R169 ;  /* 0x000000a9a3a37221 */ /* 0x000fe20000010000 */
[--C-:B------:R-:W-:Y:S01]  /*6eb0*/  FFMA.FTZ R162, R162, UR5, -R68.reuse ;  /* 0x00000005a2a27c23 */ /* 0x100fe20008010844 */
[--C-:B------:R-:W-:Y:S01]  /*6ec0*/  FFMA.FTZ R156, R156, UR5, -R68.reuse ;  /* 0x000000059c9c7c23 */ /* 0x100fe20008010844 */
[--C-:B------:R-:W-:Y:S01]  /*6ed0*/  FFMA.FTZ R154, R154, UR5, -R68.reuse ;  /* 0x000000059a9a7c23 */ /* 0x100fe20008010844 */
[--C-:B------:R-:W-:Y:S01]  /*6ee0*/  FFMA.FTZ R115, R115, UR5, -R68.reuse ;  /* 0x0000000573737c23 */ /* 0x100fe20008010844 */
[C---:B------:R-:W-:Y:S01]  /*6ef0*/  HMMA.16816.F32.BF16 R16, R28.reuse, R12, RZ ;  /* 0x0000000c1c10723c */ /* 0x040fe200000418ff */
[----:B------:R-:W3:Y:S01]  /*6f00*/  MUFU.EX2 R146, R146 ;  /* 0x0000009200927308 */ /* 0x000ee20000000800 */
[--C-:B------:R-:W-:Y:S01]  /*6f10*/  FFMA.FTZ R110, R110, UR5, -R68.reuse ;  /* 0x000000056e6e7c23 */ /* 0x100fe20008010844 */
[--C-:B------:R-:W-:Y:S01]  /*6f20*/  FFMA.FTZ R107, R107, UR5, -R68.reuse ;  /* 0x000000056b6b7c23 */ /* 0x100fe20008010844 */
[--C-:B------:R-:W-:Y:S01]  /*6f30*/  FFMA.FTZ R114, R114, UR5, -R68.reuse ;  /* 0x0000000572727c23 */ /* 0x100fe20008010844 */
[--C-:B------:R-:W-:Y:S01]  /*6f40*/  FFMA.FTZ R101, R101, UR5, -R68.reuse ;  /* 0x0000000565657c23 */ /* 0x100fe20008010844 */
[C---:B------:R-:W-:Y:S01]  /*6f50*/  HMMA.16816.F32.BF16 R12, R28.reuse, R14, RZ ;  /* 0x0000000e1c0c723c */ /* 0x040fe200000418ff */
[--C-:B------:R-:W-:Y:S01]  /*6f60*/  FFMA.FTZ R99, R99, UR5, -R68.reuse ;  /* 0x0000000563637c23 */ /* 0x100fe20008010844 */
[--C-:B------:R-:W-:Y:S01]  /*6f70*/  FFMA.FTZ R97, R97, UR5, -R68.reuse ;  /* 0x0000000561617c23 */ /* 0x100fe20008010844 */
[----:B------:R-:W5:Y:S01]  /*6f80*/  MUFU.EX2 R143, R143 ;  /* 0x0000008f008f7308 */ /* 0x000f620000000800 */
[----:B----4-:R-:W-:Y:S01]  /*6f90*/  F2FP.BF16.F32.PACK_AB R33, R148, R160 ;  /* 0x000000a09421723e */ /* 0x010fe200000010ff */
[----:B------:R-:W-:Y:S01]  /*6fa0*/  FADD.FTZ R160, R160, R163 ;  /* 0x000000a3a0a07221 */ /* 0x000fe20000010000 */
[C---:B-1----:R-:W-:Y:S01]  /*6fb0*/  HMMA.16816.F32.BF16 R8, R28.reuse, R24, RZ ;  /* 0x000000181c08723c */ /* 0x042fe200000418ff */
[--C-:B------:R-:W-:Y:S01]  /*6fc0*/  FFMA.FTZ R66, R66, UR5, -R68.reuse ;  /* 0x0000000542427c23 */ /* 0x100fe20008010844 */
[----:B------:R-:W-:Y:S01]  /*6fd0*/  FFMA.FTZ R65, R65, UR5, -R68 ;  /* 0x0000000541417c23 */ /* 0x000fe20008010844 */
[----:B------:R-:W-:Y:S01]  /*6fe0*/  FADD.FTZ R160, R148, R160 ;  /* 0x000000a094a07221 */ /* 0x000fe20000010000 */
[----:B------:R-:W-:Y:S01]  /*6ff0*/  FFMA.FTZ R64, R64, UR5, -R68 ;  /* 0x0000000540407c23 */ /* 0x000fe20008010844 */
[----:B------:R-:W1:Y:S01]  /*7000*/  MUFU.EX2 R139, R139 ;  /* 0x0000008b008b7308 */ /* 0x000e620000000800 */
[----:B------:R-:W-:Y:S01]  /*7010*/  HMMA.16816.F32.BF16 R28, R28, R26, RZ ;  /* 0x0000001a1c1c723c */ /* 0x000fe200000418ff */
[----:B------:R-:W4:Y:S01]  /*7020*/  LDSM.16.MT88.4 R24, [R230+0x5c00] ;  /* 0x005c0000e618783b */ /* 0x000f220000004200 */
[----:B---3--:R-:W-:Y:S01]  /*7030*/  FADD.FTZ R160, R146, R160 ;  /* 0x000000a092a07221 */ /* 0x008fe20000010000 */
[--C-:B------:R-:W-:Y:S01]  /*7040*/  FFMA.FTZ R63, R63, UR5, -R68.reuse ;  /* 0x000000053f3f7c23 */ /* 0x100fe20008010844 */
[--C-:B------:R-:W-:Y:S01]  /*7050*/  FFMA.FTZ R247, R59, UR5, -R68.reuse ;  /* 0x000000053bf77c23 */ /* 0x100fe20008010844 */
[--C-:B------:R-:W-:Y:S01]  /*7060*/  FFMA.FTZ R62, R62, UR5, -R68.reuse ;  /* 0x000000053e3e7c23 */ /* 0x100fe20008010844 */
[----:B------:R-:W-:Y:S01]  /*7070*/  FFMA.FTZ R61, R61, UR5, -R68 ;  /* 0x000000053d3d7c23 */ /* 0x000fe20008010844 */
[----:B------:R-:W3:Y:S01]  /*7080*/  MUFU.EX2 R138, R138 ;  /* 0x0000008a008a7308 */ /* 0x000ee20000000800 */
[C---:B-----5:R-:W-:Y:S01]  /*7090*/  F2FP.BF16.F32.PACK_AB R35, R143.reuse, R146 ;  /* 0x000000928f23723e */ /* 0x060fe200000010ff */
[----:B------:R-:W-:-:S06]  /*70a0*/  FADD.FTZ R160, R143, R160 ;  /* 0x000000a08fa07221 */ /* 0x000fcc0000010000 */
[----:B------:R-:W-:Y:S01]  /*70b0*/  MUFU.EX2 R133, R133 ;  /* 0x0000008500857308 */ /* 0x000fe20000000800 */
[----:B------:R-:W-:Y:S01]  /*70c0*/  HMMA.16816.F32.BF16 R16, R32, R20, R16 ;  /* 0x000000142010723c */ /* 0x000fe20000041810 */
[----:B-1----:R-:W-:-:S05]  /*70d0*/  FADD.FTZ R160, R139, R160 ;  /* 0x000000a08ba07221 */ /* 0x002fca0000010000 */
[C---:B------:R-:W-:Y:S01]  /*70e0*/  HMMA.16816.F32.BF16 R12, R32.reuse, R22, R12 ;  /* 0x00000016200c723c */ /* 0x040fe2000004180c */
[----:B------:R-:W1:Y:S01]  /*70f0*/  MUFU.EX2 R3, R3 ;  /* 0x0000000300037308 */ /* 0x000e620000000800 */
[----:B------:R-:W-:Y:S01]  /*7100*/  F2FP.BF16.F32.PACK_AB R20, R136, R141 ;  /* 0x0000008d8814723e */ /* 0x000fe200000010ff */
[----:B------:R-:W-:Y:S01]  /*7110*/  FADD.FTZ R141, R141, R158 ;  /* 0x0000009e8d8d7221 */ /* 0x000fe20000010000 */
[C---:B---3--:R-:W-:Y:S01]  /*7120*/  F2FP.BF16.F32.PACK_AB R21, R138.reuse, R139 ;  /* 0x0000008b8a15723e */ /* 0x048fe200000010ff */
[----:B------:R-:W-:Y:S01]  /*7130*/  FADD.FTZ R138, R138, R160 ;  /* 0x000000a08a8a7221 */ /* 0x000fe20000010000 */
[C---:B------:R-:W-:Y:S01]  /*7140*/  HMMA.16816.F32.BF16 R8, R32.reuse, R40, R8 ;  /* 0x000000282008723c */ /* 0x040fe20000041808 */
[----:B------:R-:W-:Y:S01]  /*7150*/  F2FP.BF16.F32.PACK_AB R22, R128, R131 ;  /* 0x000000838016723e */ /* 0x000fe200000010ff */
[----:B------:R-:W-:Y:S01]  /*7160*/  FADD.FTZ R141, R136, R141 ;  /* 0x0000008d888d7221 */ /* 0x000fe20000010000 */
[----:B------:R-:W-:Y:S03]  /*7170*/  MUFU.EX2 R130, R130 ;  /* 0x0000008200827308 */ /* 0x000fe60000000800 */
[----:B------:R-:W-:Y:S01]  /*7180*/  HMMA.16816.F32.BF16 R28, R32, R42, R28 ;  /* 0x0000002a201c723c */ /* 0x000fe2000004181c */
[----:B------:R-:W3:Y:S01]  /*7190*/  LDSM.16.MT88.4 R32, [R229+0x5c00] ;  /* 0x005c0000e520783b */ /* 0x000ee20000004200 */
[----:B------:R-:W-:-:S03]  /*71a0*/  FADD.FTZ R141, R131, R141 ;  /* 0x0000008d838d7221 */ /* 0x000fc60000010000 */
[----:B------:R-:W5:Y:S01]  /*71b0*/  MUFU.EX2 R132, R132 ;  /* 0x0000008400847308 */ /* 0x000f620000000800 */
[----:B-1----:R-:W-:Y:S01]  /*71c0*/  F2FP.BF16.F32.PACK_AB R23, R3, R133 ;  /* 0x000000850317723e */ /* 0x002fe200000010ff */
[----:B------:R-:W-:Y:S01]  /*71d0*/  LDSM.16.MT88.4 R40, [R229+0x6000] ;  /* 0x00600000e528783b */ /* 0x000fe20000004200 */
[----:B------:R-:W-:Y:S01]  /*71e0*/  FADD.FTZ R133, R133, R138 ;  /* 0x0000008a85857221 */ /* 0x000fe20000010000 */
[----:B------:R-:W-:-:S03]  /*71f0*/  FADD.FTZ R141, R128, R141 ;  /* 0x0000008d808d7221 */ /* 0x000fc60000010000 */
[----:B------:R-:W-:Y:S01]  /*7200*/  FADD.FTZ R133, R3, R133 ;  /* 0x0000008503857221 */ /* 0x000fe20000010000 */
[----:B------:R-:W-:Y:S01]  /*7210*/  MUFU.EX2 R134, R134 ;  /* 0x0000008600867308 */ /* 0x000fe20000000800 */
[----:B--2---:R-:W-:Y:S01]  /*7220*/  HMMA.16816.F32.BF16 R16, R20, R4, R16 ;  /* 0x000000041410723c */ /* 0x004fe20000041810 */
[----:B------:R-:W-:-:S05]  /*7230*/  FFMA.FTZ R3, R125, UR5, -R68 ;  /* 0x000000057d037c23 */ /* 0x000fca0008010844 */
[C---:B------:R-:W-:Y:S01]  /*7240*/  HMMA.16816.F32.BF16 R12, R20.reuse, R6, R12 ;  /* 0x00000006140c723c */ /* 0x040fe2000004180c */
[----:B------:R-:W1:Y:S01]  /*7250*/  MUFU.EX2 R137, R137 ;  /* 0x0000008900897308 */ /* 0x000e620000000800 */
[----:B------:R-:W2:Y:S04]  /*7260*/  LDSM.16.MT88.4 R4, [R230+0x6000] ;  /* 0x00600000e604783b */ /* 0x000ea80000004200 */
[C---:B------:R-:W-:Y:S03]  /*7270*/  HMMA.16816.F32.BF16 R8, R20.reuse, R36, R8 ;  /* 0x000000241408723c */ /* 0x040fe60000041808 */
[----:B------:R-:W-:Y:S03]  /*7280*/  MUFU.EX2 R140, R140 ;  /* 0x0000008c008c7308 */ /* 0x000fe60000000800 */
[----:B------:R-:W-:Y:S01]  /*7290*/  HMMA.16816.F32.BF16 R28, R20, R38, R28 ;  /* 0x00000026141c723c */ /* 0x000fe2000004181c */
[----:B------:R-:W-:-:S04]  /*72a0*/  F2FP.BF16.F32.PACK_AB R36, R119, R120 ;  /* 0x000000787724723e */ /* 0x000fc800000010ff */
[----:B------:R-:W3:Y:S02]  /*72b0*/  MUFU.EX2 R149, R149 ;  /* 0x0000009500957308 */ /* 0x000ee40000000800 */
[----:B------:R-:W-:Y:S01]  /*72c0*/  F2FP.BF16.F32.PACK_AB R20, R124, R126 ;  /* 0x0000007e7c14723e */ /* 0x000fe200000010ff */
[----:B------:R-:W-:Y:S01]  /*72d0*/  FADD.FTZ R126, R126, R141 ;  /* 0x0000008d7e7e7221 */ /* 0x000fe20000010000 */
[----:B-----5:R-:W-:Y:S01]  /*72e0*/  F2FP.BF16.F32.PACK_AB R21, R132, R130 ;  /* 0x000000828415723e */ /* 0x020fe200000010ff */
[----:B------:R-:W-:Y:S01]  /*72f0*/  FADD.FTZ R130, R130, R133 ;  /* 0x0000008582827221 */ /* 0x000fe20000010000 */
[----:B------:R-:W-:Y:S01]  /*7300*/  F2FP.BF16.F32.PACK_AB R22, R122, R123 ;  /* 0x0000007b7a16723e */ /* 0x000fe200000010ff */
[----:B------:R-:W-:Y:S01]  /*7310*/  FADD.FTZ R126, R124, R126 ;  /* 0x0000007e7c7e7221 */ /* 0x000fe20000010000 */
[----:B-1----:R-:W-:Y:S01]  /*7320*/  F2FP.BF16.F32.PACK_AB R23, R137, R134 ;  /* 0x000000868917723e */ /* 0x002fe200000010ff */
[----:B------:R-:W-:Y:S01]  /*7330*/  MUFU.EX2 R147, R147 ;  /* 0x0000009300937308 */ /* 0x000fe20000000800 */
[----:B------:R-:W-:Y:S01]  /*7340*/  F2FP.BF16.F32.PACK_AB R38, R116, R117 ;  /* 0x000000757426723e */ /* 0x000fe200000010ff */
[----:B------:R-:W-:Y:S01]  /*7350*/  FADD.FTZ R130, R132, R130 ;  /* 0x0000008284827221 */ /* 0x000fe20000010000 */
[----:B------:R-:W-:-:S03]  /*7360*/  FADD.FTZ R126, R123, R126 ;  /* 0x0000007e7b7e7221 */ /* 0x000fc60000010000 */
[C---:B----4-:R-:W-:Y:S01]  /*7370*/  HMMA.16816.F32.BF16 R16, R20.reuse, R24, R16 ;  /* 0x000000181410723c */ /* 0x050fe20000041810 */
[----:B------:R-:W-:Y:S01]  /*7380*/  FADD.FTZ R130, R134, R130 ;  /* 0x0000008286827221 */ /* 0x000fe20000010000 */
[----:B------:R-:W1:Y:S01]  /*7390*/  MUFU.EX2 R155, R155 ;  /* 0x0000009b009b7308 */ /* 0x000e620000000800 */
[----:B---3--:R-:W-:Y:S01]  /*73a0*/  F2FP.BF16.F32.PACK_AB R37, R149, R140 ;  /* 0x0000008c9525723e */ /* 0x008fe200000010ff */
[----:B------:R-:W-:Y:S01]  /*73b0*/  FADD.FTZ R122, R122, R126 ;  /* 0x0000007e7a7a7221 */ /* 0x000fe20000010000 */
[----:B------:R-:W-:Y:S01]  /*73c0*/  FADD.FTZ R137, R137, R130 ;  /* 0x0000008289897221 */ /* 0x000fe20000010000 */
[C---:B------:R-:W-:Y:S01]  /*73d0*/  HMMA.16816.F32.BF16 R12, R20.reuse, R26, R12 ;  /* 0x0000001a140c723c */ /* 0x040fe2000004180c */
[----:B------:R-:W3:Y:S01]  /*73e0*/  LDSM.16.MT88.4 R24, [R230+0x6400] ;  /* 0x00640000e618783b */ /* 0x000ee20000004200 */
[----:B------:R-:W-:Y:S01]  /*73f0*/  FADD.FTZ R122, R120, R122 ;  /* 0x0000007a787a7221 */ /* 0x000fe20000010000 */
[----:B------:R-:W-:Y:S01]  /*7400*/  FADD.FTZ R137, R140, R137 ;  /* 0x000000898c897221 */ /* 0x000fe20000010000 */
[----:B------:R-:W4:Y:S01]  /*7410*/  MUFU.EX2 R166, R166 ;  /* 0x000000a600a67308 */ /* 0x000f220000000800 */
[----:B------:R-:W-:Y:S01]  /*7420*/  LDSM.16.MT88.4 R140, [R230+0x8c00] ;  /* 0x008c0000e68c783b */ /* 0x000fe20000004200 */
[----:B------:R-:W-:Y:S01]  /*7430*/  HMMA.16816.F32.BF16 R8, R20, R32, R8 ;  /* 0x000000201408723c */ /* 0x000fe20000041808 */
[----:B------:R-:W-:Y:S01]  /*7440*/  FADD.FTZ R119, R119, R122 ;  /* 0x0000007a77777221 */ /* 0x000fe20000010000 */
[----:B------:R-:W-:-:S03]  /*7450*/  FADD.FTZ R149, R149, R137 ;  /* 0x0000008995957221 */ /* 0x000fc60000010000 */
[----:B------:R-:W-:Y:S01]  /*7460*/  FADD.FTZ R119, R117, R119 ;  /* 0x0000007775777221 */ /* 0x000fe20000010000 */
[----:B------:R-:W-:Y:S01]  /*7470*/  HMMA.16816.F32.BF16 R28, R20, R34, R28 ;  /* 0x00000022141c723c */ /* 0x000fe2000004181c */
[----:B-1----:R-:W-:Y:S01]  /*7480*/  F2FP.BF16.F32.PACK_AB R39, R155, R147 ;  /* 0x000000939b27723e */ /* 0x002fe200000010ff */
[----:B------:R-:W1:Y:S01]  /*7490*/  MUFU.EX2 R161, R161 ;  /* 0x000000a100a17308 */ /* 0x000e620000000800 */
[----:B------:R-:W5:Y:S01]  /*74a0*/  LDSM.16.MT88.4 R32, [R229+0x6400] ;  /* 0x00640000e520783b */ /* 0x000f620000004200 */
[----:B------:R-:W-:Y:S01]  /*74b0*/  FADD.FTZ R149, R147, R149 ;  /* 0x0000009593957221 */ /* 0x000fe20000010000 */
[----:B------:R-:W-:Y:S02]  /*74c0*/  FADD.FTZ R116, R116, R119 ;  /* 0x0000007774747221 */ /* 0x000fe40000010000 */
[----:B------:R-:W-:Y:S01]  /*74d0*/  F2FP.BF16.F32.PACK_AB R20, R112, R113 ;  /* 0x000000717014723e */ /* 0x000fe200000010ff */
[----:B--2---:R-:W-:Y:S01]  /*74e0*/  HMMA.16816.F32.BF16 R16, R36, R4, R16 ;  /* 0x000000042410723c */ /* 0x004fe20000041810 */
[----:B------:R-:W-:Y:S01]  /*74f0*/  F2FP.BF16.F32.PACK_AB R22, R109, R111 ;  /* 0x0000006f6d16723e */ /* 0x000fe200000010ff */
[----:B------:R-:W2:Y:S01]  /*7500*/  MUFU.EX2 R157, R157 ;  /* 0x0000009d009d7308 */ /* 0x000ea20000000800 */
[----:B------:R-:W-:Y:S01]  /*7510*/  FADD.FTZ R155, R155, R149 ;  /* 0x000000959b9b7221 */ /* 0x000fe20000010000 */
[----:B------:R-:W-:-:S02]  /*7520*/  FADD.FTZ R116, R113, R116 ;  /* 0x0000007471747221 */ /* 0x000fc40000010000 */
[C---:B------:R-:W-:Y:S01]  /*7530*/  HMMA.16816.F32.BF16 R12, R36.reuse, R6, R12 ;  /* 0x00000006240c723c */ /* 0x040fe2000004180c */
[----:B------:R-:W5:Y:S01]  /*7540*/  LDSM.16.MT88.4 R4, [R230+0x6800] ;  /* 0x00680000e604783b */ /* 0x000f620000004200 */
[----:B----4-:R-:W-:Y:S01]  /*7550*/  FADD.FTZ R155, R166, R155 ;  /* 0x0000009ba69b7221 */ /* 0x010fe20000010000 */
[----:B------:R-:W-:Y:S01]  /*7560*/  FADD.FTZ R116, R112, R116 ;  /* 0x0000007470747221 */ /* 0x000fe20000010000 */
[----:B------:R-:W4:Y:S01]  /*7570*/  MUFU.EX2 R168, R168 ;  /* 0x000000a800a87308 */ /* 0x000f220000000800 */
[C---:B-1----:R-:W-:Y:S01]  /*7580*/  F2FP.BF16.F32.PACK_AB R21, R161.reuse, R166 ;  /* 0x000000a6a115723e */ /* 0x042fe200000010ff */
[----:B------:R-:W-:Y:S01]  /*7590*/  HMMA.16816.F32.BF16 R8, R36, R40, R8 ;  /* 0x000000282408723c */ /* 0x000fe20000041808 */
[----:B------:R-:W-:Y:S01]  /*75a0*/  FADD.FTZ R161, R161, R155 ;  /* 0x0000009ba1a17221 */ /* 0x000fe20000010000 */
[----:B------:R-:W-:-:S04]  /*75b0*/  FADD.FTZ R111, R111, R116 ;  /* 0x000000746f6f7221 */ /* 0x000fc80000010000 */
[----:B------:R-:W-:Y:S01]  /*75c0*/  HMMA.16816.F32.BF16 R28, R36, R42, R28 ;  /* 0x0000002a241c723c */ /* 0x000fe2000004181c */
[----:B------:R-:W1:Y:S01]  /*75d0*/  MUFU.EX2 R174, R174 ;  /* 0x000000ae00ae7308 */ /* 0x000e620000000800 */
[----:B------:R-:W5:Y:S01]  /*75e0*/  LDSM.16.MT88.4 R40, [R229+0x6800] ;  /* 0x00680000e528783b */ /* 0x000f620000004200 */
[----:B--2---:R-:W-:Y:S01]  /*75f0*/  FADD.FTZ R161, R157, R161 ;  /* 0x000000a19da17221 */ /* 0x004fe20000010000 */
[----:B------:R-:W-:-:S03]  /*7600*/  FADD.FTZ R111, R109, R111 ;  /* 0x0000006f6d6f7221 */ /* 0x000fc60000010000 */
[----:B------:R-:W-:Y:S01]  /*7610*/  F2FP.BF16.F32.PACK_AB R36, R106, R108 ;  /* 0x0000006c6a24723e */ /* 0x000fe200000010ff */
[----:B------:R-:W-:Y:S01]  /*7620*/  FADD.FTZ R108, R108, R111 ;  /* 0x0000006f6c6c7221 */ /* 0x000fe20000010000 */
[C---:B----4-:R-:W-:Y:S01]  /*7630*/  F2FP.BF16.F32.PACK_AB R23, R168.reuse, R157 ;  /* 0x0000009da817723e */ /* 0x050fe200000010ff */
[----:B------:R-:W2:Y:S01]  /*7640*/  MUFU.EX2 R175, R175 ;  /* 0x000000af00af7308 */ /* 0x000ea20000000800 */
[----:B------:R-:W-:Y:S01]  /*7650*/  F2FP.BF16.F32.PACK_AB R38, R103, R105 ;  /* 0x000000696726723e */ /* 0x000fe200000010ff */
[----:B------:R-:W-:Y:S01]  /*7660*/  FADD.FTZ R168, R168, R161 ;  /* 0x000000a1a8a87221 */ /* 0x000fe20000010000 */
[----:B------:R-:W-:-:S03]  /*7670*/  FADD.FTZ R108, R106, R108 ;  /* 0x0000006c6a6c7221 */ /* 0x000fc60000010000 */
[C---:B---3--:R-:W-:Y:S01]  /*7680*/  HMMA.16816.F32.BF16 R16, R20.reuse, R24, R16 ;  /* 0x000000181410723c */ /* 0x048fe20000041810 */
[----:B------:R-:W-:Y:S01]  /*7690*/  FADD.FTZ R105, R105, R108 ;  /* 0x0000006c69697221 */ /* 0x000fe20000010000 */
[----:B------:R-:W3:Y:S01]  /*76a0*/  MUFU.EX2 R176, R176 ;  /* 0x000000b000b07308 */ /* 0x000ee20000000800 */
[----:B-1----:R-:W-:Y:S02]  /*76b0*/  FADD.FTZ R168, R174, R168 ;  /* 0x000000a8aea87221 */ /* 0x002fe40000010000 */
[----:B------:R-:W-:Y:S01]  /*76c0*/  FADD.FTZ R105, R103, R105 ;  /* 0x0000006967697221 */ /* 0x000fe20000010000 */
[C---:B------:R-:W-:Y:S01]  /*76d0*/  HMMA.16816.F32.BF16 R12, R20.reuse, R26, R12 ;  /* 0x0000001a140c723c */ /* 0x040fe2000004180c */
[----:B------:R-:W1:Y:S03]  /*76e0*/  LDSM.16.MT88.4 R24, [R230+0x6c00] ;  /* 0x006c0000e618783b */ /* 0x000e660000004200 */
[----:B------:R-:W4:Y:S01]  /*76f0*/  MUFU.EX2 R188, R188 ;  /* 0x000000bc00bc7308 */ /* 0x000f220000000800 */
[C---:B--2---:R-:W-:Y:S01]  /*7700*/  F2FP.BF16.F32.PACK_AB R37, R175.reuse, R174 ;  /* 0x000000aeaf25723e */ /* 0x044fe200000010ff */
[----:B-----5:R-:W-:Y:S01]  /*7710*/  HMMA.16816.F32.BF16 R8, R20, R32, R8 ;  /* 0x000000201408723c */ /* 0x020fe20000041808 */
[----:B------:R-:W-:-:S05]  /*7720*/  FADD.FTZ R175, R175, R168 ;  /* 0x000000a8afaf7221 */ /* 0x000fca0000010000 */
[----:B------:R-:W-:Y:S01]  /*7730*/  HMMA.16816.F32.BF16 R28, R20, R34, R28 ;  /* 0x00000022141c723c */ /* 0x000fe2000004181c */
[----:B------:R-:W2:Y:S01]  /*7740*/  MUFU.EX2 R187, R187 ;  /* 0x000000bb00bb7308 */ /* 0x000ea20000000800 */
[----:B------:R-:W5:Y:S01]  /*7750*/  LDSM.16.MT88.4 R32, [R229+0x6c00] ;  /* 0x006c0000e520783b */ /* 0x000f620000004200 */
[----:B---3--:R-:W-:-:S04]  /*7760*/  FADD.FTZ R175, R176, R175 ;  /* 0x000000afb0af7221 */ /* 0x008fc80000010000 */
[--C-:B------:R-:W-:Y:S01]  /*7770*/  FFMA.FTZ R20, R181, UR5, -R68.reuse ;  /* 0x00000005b5147c23 */ /* 0x100fe20008010844 */
[----:B------:R-:W-:Y:S01]  /*7780*/  FFMA.FTZ R181, R180, UR5, -R68 ;  /* 0x00000005b4b57c23 */ /* 0x000fe20008010844 */
[----:B----4-:R-:W-:Y:S01]  /*7790*/  F2FP.BF16.F32.PACK_AB R39, R188, R176 ;  /* 0x000000b0bc27723e */ /* 0x010fe200000010ff */
[----:B------:R-:W3:Y:S01]  /*77a0*/  MUFU.EX2 R186, R186 ;  /* 0x000000ba00ba7308 */ /* 0x000ee20000000800 */
[----:B------:R-:W-:Y:S01]  /*77b0*/  F2FP.BF16.F32.PACK_AB R22, R96, R98 ;  /* 0x000000626016723e */ /* 0x000fe200000010ff */
[----:B------:R-:W-:-:S04]  /*77c0*/  FADD.FTZ R188, R188, R175 ;  /* 0x000000afbcbc7221 */ /* 0x000fc80000010000 */
[----:B------:R-:W-:Y:S02]  /*77d0*/  HMMA.16816.F32.BF16 R16, R36, R4, R16 ;  /* 0x000000042410723c */ /* 0x000fe40000041810 */
[----:B------:R-:W-:Y:S01]  /*77e0*/  MUFU.EX2 R185, R185 ;  /* 0x000000b900b97308 */ /* 0x000fe20000000800 */
[----:B--2---:R-:W-:-:S03]  /*77f0*/  FADD.FTZ R188, R187, R188 ;  /* 0x000000bcbbbc7221 */ /* 0x004fc60000010000 */
[C---:B------:R-:W-:Y:S01]  /*7800*/  HMMA.16816.F32.BF16 R12, R36.reuse, R6, R12 ;  /* 0x00000006240c723c */ /* 0x040fe2000004180c */
[----:B------:R-:W2:Y:S03]  /*7810*/  LDSM.16.MT88.4 R4, [R230+0x7000] ;  /* 0x00700000e604783b */ /* 0x000ea60000004200 */
[----:B------:R-:W4:Y:S01]  /*7820*/  MUFU.EX2 R184, R184 ;  /* 0x000000b800b87308 */ /* 0x000f220000000800 */
[C---:B---3--:R-:W-:Y:S01]  /*7830*/  F2FP.BF16.F32.PACK_AB R21, R186.reuse, R187 ;  /* 0x000000bbba15723e */ /* 0x048fe200000010ff */
[----:B------:R-:W-:Y:S01]  /*7840*/  HMMA.16816.F32.BF16 R8, R36, R40, R8 ;  /* 0x000000282408723c */ /* 0x000fe20000041808 */
[----:B------:R-:W-:-:S05]  /*7850*/  FADD.FTZ R186, R186, R188 ;  /* 0x000000bcbaba7221 */ /* 0x000fca0000010000 */
[----:B------:R3:W-:Y:S01]  /*7860*/  MUFU.EX2 R180, R20 ;  /* 0x0000001400b47308 */ /* 0x0007e20000000800 */
[----:B------:R-:W-:Y:S01]  /*7870*/  HMMA.16816.F32.BF16 R28, R36, R42, R28 ;  /* 0x0000002a241c723c */ /* 0x000fe2000004181c */
[----:B------:R-:W2:Y:S06]  /*7880*/  LDSM.16.MT88.4 R40, [R229+0x7000] ;  /* 0x00700000e528783b */ /* 0x000eac0000004200 */
[----:B------:R-:W-:Y:S01]  /*7890*/  MUFU.EX2 R183, R183 ;  /* 0x000000b700b77308 */ /* 0x000fe20000000800 */
[----:B----4-:R-:W-:Y:S01]  /*78a0*/  F2FP.BF16.F32.PACK_AB R23, R184, R185 ;  /* 0x000000b9b817723e */ /* 0x010fe200000010ff */
[----:B------:R-:W-:Y:S01]  /*78b0*/  FADD.FTZ R185, R185, R186 ;  /* 0x000000bab9b97221 */ /* 0x000fe20000010000 */
[----:B------:R-:W-:-:S02]  /*78c0*/  F2FP.BF16.F32.PACK_AB R36, R93, R95 ;  /* 0x0000005f5d24723e */ /* 0x000fc400000010ff */
[----:B------:R-:W-:Y:S01]  /*78d0*/  F2FP.BF16.F32.PACK_AB R38, R90, R91 ;  /* 0x0000005b5a26723e */ /* 0x000fe200000010ff */
[----:B------:R-:W-:Y:S02]  /*78e0*/  FADD.FTZ R185, R184, R185 ;  /* 0x000000b9b8b97221 */ /* 0x000fe40000010000 */
[----:B------:R-:W4:Y:S01]  /*78f0*/  MUFU.EX2 R182, R182 ;  /* 0x000000b600b67308 */ /* 0x000f220000000800 */
[----:B---3--:R-:W-:Y:S01]  /*7900*/  F2FP.BF16.F32.PACK_AB R20, R100, R102 ;  /* 0x000000666414723e */ /* 0x008fe200000010ff */
[----:B------:R-:W-:-:S04]  /*7910*/  FADD.FTZ R102, R102, R105 ;  /* 0x0000006966667221 */ /* 0x000fc80000010000 */
[----:B------:R-:W-:Y:S02]  /*7920*/  FADD.FTZ R102, R100, R102 ;  /* 0x0000006664667221 */ /* 0x000fe40000010000 */
[----:B------:R-:W3:Y:S01]  /*7930*/  MUFU.EX2 R181, R181 ;  /* 0x000000b500b57308 */ /* 0x000ee20000000800 */
[----:B-1----:R-:W-:Y:S01]  /*7940*/  HMMA.16816.F32.BF16 R16, R20, R24, R16 ;  /* 0x000000181410723c */ /* 0x002fe20000041810 */
[----:B------:R-:W-:-:S04]  /*7950*/  FADD.FTZ R98, R98, R102 ;  /* 0x0000006662627221 */ /* 0x000fc80000010000 */
[----:B------:R-:W-:Y:S01]  /*7960*/  FADD.FTZ R98, R96, R98 ;  /* 0x0000006260627221 */ /* 0x000fe20000010000 */
[C---:B------:R-:W-:Y:S01]  /*7970*/  HMMA.16816.F32.BF16 R12, R20.reuse, R26, R12 ;  /* 0x0000001a140c723c */ /* 0x040fe2000004180c */
[----:B------:R-:W1:Y:S01]  /*7980*/  LDSM.16.MT88.4 R24, [R230+0x7400] ;  /* 0x00740000e618783b */ /* 0x000e620000004200 */
[C---:B----4-:R-:W-:Y:S01]  /*7990*/  F2FP.BF16.F32.PACK_AB R37, R182.reuse, R183 ;  /* 0x000000b7b625723e */ /* 0x050fe200000010ff */
[----:B------:R-:W-:Y:S01]  /*79a0*/  MUFU.EX2 R89, R89 ;  /* 0x0000005900597308 */ /* 0x000fe20000000800 */
[----:B------:R-:W-:Y:S01]  /*79b0*/  FADD.FTZ R95, R95, R98 ;  /* 0x000000625f5f7221 */ /* 0x000fe20000010000 */
[----:B------:R-:W-:Y:S01]  /*79c0*/  FADD.FTZ R183, R183, R185 ;  /* 0x000000b9b7b77221 */ /* 0x000fe20000010000 */
[C---:B-----5:R-:W-:Y:S03]  /*79d0*/  HMMA.16816.F32.BF16 R8, R20.reuse, R32, R8 ;  /* 0x000000201408723c */ /* 0x060fe60000041808 */
[----:B------:R-:W-:Y:S01]  /*79e0*/  FADD.FTZ R183, R182, R183 ;  /* 0x000000b7b6b77221 */ /* 0x000fe20000010000 */
[----:B---3--:R-:W-:Y:S01]  /*79f0*/  F2FP.BF16.F32.PACK_AB R39, R181, R180 ;  /* 0x000000b4b527723e */ /* 0x008fe200000010ff */
[----:B------:R-:W3:Y:S01]  /*7a00*/  MUFU.EX2 R88, R88 ;  /* 0x0000005800587308 */ /* 0x000ee20000000800 */
[----:B------:R-:W-:Y:S01]  /*7a10*/  HMMA.16816.F32.BF16 R28, R20, R34, R28 ;  /* 0x00000022141c723c */ /* 0x000fe2000004181c */
[----:B------:R-:W4:Y:S01]  /*7a20*/  LDSM.16.MT88.4 R20, [R229+0x7400] ;  /* 0x00740000e514783b */ /* 0x000f220000004200 */
[----:B------:R-:W-:-:S04]  /*7a30*/  FADD.FTZ R183, R180, R183 ;  /* 0x000000b7b4b77221 */ /* 0x000fc80000010000 */
[----:B--2---:R-:W-:Y:S01]  /*7a40*/  HMMA.16816.F32.BF16 R16, R36, R4, R16 ;  /* 0x000000042410723c */ /* 0x004fe20000041810 */
[----:B------:R-:W-:Y:S01]  /*7a50*/  MUFU.EX2 R87, R87 ;  /* 0x0000005700577308 */ /* 0x000fe20000000800 */
[----:B------:R-:W-:-:S04]  /*7a60*/  FADD.FTZ R181, R181, R183 ;  /* 0x000000b7b5b57221 */ /* 0x000fc80000010000 */
[C---:B------:R-:W-:Y:S01]  /*7a70*/  HMMA.16816.F32.BF16 R12, R36.reuse, R6, R12 ;  /* 0x00000006240c723c */ /* 0x040fe2000004180c */
[----:B------:R-:W2:Y:S02]  /*7a80*/  LDSM.16.MT88.4 R4, [R230+0x7800] ;  /* 0x00780000e604783b */ /* 0x000ea40000004200 */
[----:B------:R-:W5:Y:S01]  /*7a90*/  MUFU.EX2 R86, R86 ;  /* 0x0000005600567308 */ /* 0x000f620000000800 */
[----:B---3--:R-:W-:Y:S02]  /*7aa0*/  F2FP.BF16.F32.PACK_AB R32, R88, R89 ;  /* 0x000000595820723e */ /* 0x008fe400000010ff */
[C---:B------:R-:W-:Y:S05]  /*7ab0*/  HMMA.16816.F32.BF16 R8, R36.reuse, R40, R8 ;  /* 0x000000282408723c */ /* 0x040fea0000041808 */
[----:B------:R-:W3:Y:S01]  /*7ac0*/  MUFU.EX2 R179, R179 ;  /* 0x000000b300b37308 */ /* 0x000ee20000000800 */
[----:B------:R-:W-:Y:S01]  /*7ad0*/  HMMA.16816.F32.BF16 R28, R36, R42, R28 ;  /* 0x0000002a241c723c */ /* 0x000fe2000004181c */
[----:B------:R-:W-:-:S06]  /*7ae0*/  FFMA.FTZ R41, R127, UR5, -R68 ;  /* 0x000000057f297c23 */ /* 0x000fcc0008010844 */
[----:B------:R-:W1:Y:S01]  /*7af0*/  MUFU.EX2 R178, R178 ;  /* 0x000000b200b27308 */ /* 0x000e620000000800 */
[----:B-----5:R-:W-:Y:S01]  /*7b00*/  F2FP.BF16.F32.PACK_AB R34, R86, R87 ;  /* 0x000000575622723e */ /* 0x020fe200000010ff */
[--C-:B------:R-:W-:Y:S01]  /*7b10*/  FFMA.FTZ R39, R144, UR5, -R68.reuse ;  /* 0x0000000590277c23 */ /* 0x100fe20008010844 */
[--C-:B------:R-:W-:Y:S01]  /*7b20*/  FFMA.FTZ R42, R121, UR5, -R68.reuse ;  /* 0x00000005792a7c23 */ /* 0x100fe20008010844 */
[----:B------:R-:W-:Y:S01]  /*7b30*/  FFMA.FTZ R43, R118, UR5, -R68 ;  /* 0x00000005762b7c23 */ /* 0x000fe20008010844 */
[--C-:B------:R-:W-:Y:S01]  /*7b40*/  FFMA.FTZ R36, R135, UR5, -R92.reuse ;  /* 0x0000000587247c23 */ /* 0x100fe2000801085c */
[----:B------:R-:W-:Y:S01]  /*7b50*/  FFMA.FTZ R37, R129, UR5, -R92 ;  /* 0x0000000581257c23 */ /* 0x000fe2000801085c */
[----:B------:R-:W-:Y:S01]  /*7b60*/  LDSM.16.MT88.4 R132, [R229+0x8c00] ;  /* 0x008c0000e584783b */ /* 0x000fe20000004200 */
[----:B------:R-:W-:Y:S01]  /*7b70*/  MUFU.EX2 R177, R177 ;  /* 0x000000b100b17308 */ /* 0x000fe20000000800 */
[----:B---3--:R-:W-:-:S07]  /*7b80*/  FADD.FTZ R181, R179, R181 ;  /* 0x000000b5b3b57221 */ /* 0x008fce0000010000 */
[----:B------:R-:W3:Y:S01]  /*7b90*/  MUFU.EX2 R167, R167 ;  /* 0x000000a700a77308 */ /* 0x000ee20000000800 */
[C---:B-1----:R-:W-:Y:S01]  /*7ba0*/  F2FP.BF16.F32.PACK_AB R33, R178.reuse, R179 ;  /* 0x000000b3b221723e */ /* 0x042fe200000010ff */
[----:B------:R-:W-:-:S06]  /*7bb0*/  FADD.FTZ R181, R178, R181 ;  /* 0x000000b5b2b57221 */ /* 0x000fcc0000010000 */
[----:B------:R-:W-:Y:S08]  /*7bc0*/  MUFU.EX2 R85, R85 ;  /* 0x0000005500557308 */ /* 0x000ff00000000800 */
[----:B------:R-:W1:Y:S01]  /*7bd0*/  MUFU.EX2 R84, R84 ;  /* 0x0000005400547308 */ /* 0x000e620000000800 */
[----:B---3--:R-:W-:Y:S01]  /*7be0*/  F2FP.BF16.F32.PACK_AB R35, R167, R177 ;  /* 0x000000b1a723723e */ /* 0x008fe200000010ff */
[----:B------:R-:W-:-:S04]  /*7bf0*/  FADD.FTZ R177, R177, R181 ;  /* 0x000000b5b1b17221 */ /* 0x000fc80000010000 */
[----:B------:R-:W-:Y:S02]  /*7c00*/  FADD.FTZ R177, R167, R177 ;  /* 0x000000b1a7b17221 */ /* 0x000fe40000010000 */
[C---:B------:R-:W-:Y:S01]  /*7c10*/  HMMA.16816.F32.BF16 R16, R32.reuse, R24, R16 ;  /* 0x000000182010723c */ /* 0x040fe20000041810 */
[----:B------:R-:W-:Y:S05]  /*7c20*/  MUFU.EX2 R83, R83 ;  /* 0x0000005300537308 */ /* 0x000fea0000000800 */
[C---:B------:R-:W-:Y:S01]  /*7c30*/  HMMA.16816.F32.BF16 R12, R32.reuse, R26, R12 ;  /* 0x0000001a200c723c */ /* 0x040fe2000004180c */
[----:B------:R-:W3:Y:S02]  /*7c40*/  LDSM.16.MT88.4 R24, [R229+0x7800] ;  /* 0x00780000e518783b */ /* 0x000ee40000004200 */
[----:B------:R-:W5:Y:S03]  /*7c50*/  MUFU.EX2 R82, R82 ;  /* 0x0000005200527308 */ /* 0x000f660000000800 */
[C---:B----4-:R-:W-:Y:S05]  /*7c60*/  HMMA.16816.F32.BF16 R8, R32.reuse, R20, R8 ;  /* 0x000000142008723c */ /* 0x050fea0000041808 */
[----:B------:R-:W-:Y:S01]  /*7c70*/  MUFU.EX2 R162, R162 ;  /* 0x000000a200a27308 */ /* 0x000fe20000000800 */
[----:B------:R-:W-:Y:S01]  /*7c80*/  HMMA.16816.F32.BF16 R28, R32, R22, R28 ;  /* 0x00000016201c723c */ /* 0x000fe2000004181c */
[----:B------:R-:W4:Y:S01]  /*7c90*/  LDSM.16.MT88.4 R32, [R230+0x7c00] ;  /* 0x007c0000e620783b */ /* 0x000f220000004200 */
[----:B-1----:R-:W-:-:S05]  /*7ca0*/  F2FP.BF16.F32.PACK_AB R20, R84, R85 ;  /* 0x000000555414723e */ /* 0x002fca00000010ff */
[----:B------:R-:W1:Y:S01]  /*7cb0*/  MUFU.EX2 R40, R156 ;  /* 0x0000009c00287308 */ /* 0x000e620000000800 */
[----:B-----5:R-:W-:-:S07]  /*7cc0*/  F2FP.BF16.F32.PACK_AB R22, R82, R83 ;  /* 0x000000535216723e */ /* 0x020fce00000010ff */
[----:B------:R-:W-:Y:S08]  /*7cd0*/  MUFU.EX2 R38, R154 ;  /* 0x0000009a00267308 */ /* 0x000ff00000000800 */
[----:B------:R-:W5:Y:S01]  /*7ce0*/  MUFU.EX2 R39, R39 ;  /* 0x0000002700277308 */ /* 0x000f620000000800 */
[----:B-1----:R-:W-:Y:S01]  /*7cf0*/  F2FP.BF16.F32.PACK_AB R21, R40, R162 ;  /* 0x000000a22815723e */ /* 0x002fe200000010ff */
[----:B------:R-:W-:-:S06]  /*7d00*/  FADD.FTZ R162, R162, R177 ;  /* 0x000000b1a2a27221 */ /* 0x000fcc0000010000 */
[----:B------:R-:W-:Y:S08]  /*7d10*/  MUFU.EX2 R81, R81 ;  /* 0x0000005100517308 */ /* 0x000ff00000000800 */
[----:B------:R-:W1:Y:S01]  /*7d20*/  MUFU.EX2 R80, R80 ;  /* 0x0000005000507308 */ /* 0x000e620000000800 */
[----:B-----5:R-:W-:-:S07]  /*7d30*/  F2FP.BF16.F32.PACK_AB R23, R39, R38 ;  /* 0x000000262717723e */ /* 0x020fce00000010ff */
[C---:B--2---:R-:W-:Y:S01]  /*7d40*/  HMMA.16816.F32.BF16 R16, R20.reuse, R4, R16 ;  /* 0x000000041410723c */ /* 0x044fe20000041810 */
[----:B------:R-:W-:Y:S05]  /*7d50*/  MUFU.EX2 R79, R79 ;  /* 0x0000004f004f7308 */ /* 0x000fea0000000800 */
[C---:B------:R-:W-:Y:S01]  /*7d60*/  HMMA.16816.F32.BF16 R12, R20.reuse, R6, R12 ;  /* 0x00000006140c723c */ /* 0x040fe2000004180c */
[----:B------:R-:W2:Y:S02]  /*7d70*/  LDSM.16.MT88.4 R4, [R229+0x7c00] ;  /* 0x007c0000e504783b */ /* 0x000ea40000004200 */
[----:B------:R-:W5:Y:S03]  /*7d80*/  MUFU.EX2 R78, R78 ;  /* 0x0000004e004e7308 */ /* 0x000f660000000800 */
[C---:B---3--:R-:W-:Y:S05]  /*7d90*/  HMMA.16816.F32.BF16 R8, R20.reuse, R24, R8 ;  /* 0x000000181408723c */ /* 0x048fea0000041808 */
[----:B------:R-:W-:Y:S01]  /*7da0*/  MUFU.EX2 R41, R41 ;  /* 0x0000002900297308 */ /* 0x000fe20000000800 */
[----:B------:R-:W-:Y:S01]  /*7db0*/  HMMA.16816.F32.BF16 R28, R20, R26, R28 ;  /* 0x0000001a141c723c */ /* 0x000fe2000004181c */
[----:B------:R-:W3:Y:S01]  /*7dc0*/  LDSM.16.MT88.4 R20, [R230+0x8000] ;  /* 0x00800000e614783b */ /* 0x000ee20000004200 */
[----:B-1----:R-:W-:-:S05]  /*7dd0*/  F2FP.BF16.F32.PACK_AB R24, R80, R81 ;  /* 0x000000515018723e */ /* 0x002fca00000010ff */
[----:B------:R-:W1:Y:S01]  /*7de0*/  MUFU.EX2 R3, R3 ;  /* 0x0000000300037308 */ /* 0x000e620000000800 */
[----:B-----5:R-:W-:-:S07]  /*7df0*/  F2FP.BF16.F32.PACK_AB R26, R78, R79 ;  /* 0x0000004f4e1a723e */ /* 0x020fce00000010ff */
[----:B------:R-:W-:Y:S08]  /*7e00*/  MUFU.EX2 R42, R42 ;  /* 0x0000002a002a7308 */ /* 0x000ff00000000800 */
[----:B------:R-:W5:Y:S01]  /*7e10*/  MUFU.EX2 R43, R43 ;  /* 0x0000002b002b7308 */ /* 0x000f620000000800 */
[----:B-1----:R-:W-:-:S07]  /*7e20*/  F2FP.BF16.F32.PACK_AB R25, R3, R41 ;  /* 0x000000290319723e */ /* 0x002fce00000010ff */
[----:B------:R-:W-:Y:S08]  /*7e30*/  MUFU.EX2 R77, R77 ;  /* 0x0000004d004d7308 */ /* 0x000ff00000000800 */
[----:B------:R-:W1:Y:S01]  /*7e40*/  MUFU.EX2 R76, R76 ;  /* 0x0000004c004c7308 */ /* 0x000e620000000800 */
[----:B-----5:R-:W-:-:S07]  /*7e50*/  F2FP.BF16.F32.PACK_AB R27, R43, R42 ;  /* 0x0000002a2b1b723e */ /* 0x020fce00000010ff */
[----:B------:R-:W-:Y:S01]  /*7e60*/  MUFU.EX2 R75, R75 ;  /* 0x0000004b004b7308 */ /* 0x000fe20000000800 */
[C---:B----4-:R-:W-:Y:S06]  /*7e70*/  HMMA.16816.F32.BF16 R16, R24.reuse, R32, R16 ;  /* 0x000000201810723c */ /* 0x050fec0000041810 */
[C---:B------:R-:W-:Y:S01]  /*7e80*/  HMMA.16816.F32.BF16 R12, R24.reuse, R34, R12 ;  /* 0x00000022180c723c */ /* 0x040fe2000004180c */
[----:B------:R-:W4:Y:S01]  /*7e90*/  MUFU.EX2 R74, R74 ;  /* 0x0000004a004a7308 */ /* 0x000f220000000800 */
[----:B------:R-:W5:Y:S04]  /*7ea0*/  LDSM.16.MT88.4 R32, [R229+0x8000] ;  /* 0x00800000e520783b */ /* 0x000f680000004200 */
[C---:B--2---:R-:W-:Y:S03]  /*7eb0*/  HMMA.16816.F32.BF16 R8, R24.reuse, R4, R8 ;  /* 0x000000041808723c */ /* 0x044fe60000041808 */
[----:B------:R-:W-:Y:S03]  /*7ec0*/  MUFU.EX2 R115, R115 ;  /* 0x0000007300737308 */ /* 0x000fe60000000800 */
[----:B------:R-:W-:Y:S01]  /*7ed0*/  HMMA.16816.F32.BF16 R28, R24, R6, R28 ;  /* 0x00000006181c723c */ /* 0x000fe2000004181c */
[----:B------:R-:W2:Y:S04]  /*7ee0*/  LDSM.16.MT88.4 R4, [R230+0x8400] ;  /* 0x00840000e604783b */ /* 0x000ea80000004200 */
[----:B------:R-:W3:Y:S02]  /*7ef0*/  MUFU.EX2 R113, R114 ;  /* 0x0000007200717308 */ /* 0x000ee40000000800 */
[----:B-1----:R-:W-:-:S02]  /*7f00*/  F2FP.BF16.F32.PACK_AB R24, R76, R77 ;  /* 0x0000004d4c18723e */ /* 0x002fc400000010ff */
[----:B----4-:R-:W-:-:S04]  /*7f10*/  F2FP.BF16.F32.PACK_AB R26, R74, R75 ;  /* 0x0000004b4a1a723e */ /* 0x010fc800000010ff */
[----:B------:R-:W-:Y:S08]  /*7f20*/  MUFU.EX2 R110, R110 ;  /* 0x0000006e006e7308 */ /* 0x000ff00000000800 */
[----:B------:R-:W1:Y:S01]  /*7f30*/  MUFU.EX2 R107, R107 ;  /* 0x0000006b006b7308 */ /* 0x000e620000000800 */
[----:B---3--:R-:W-:-:S07]  /*7f40*/  F2FP.BF16.F32.PACK_AB R25, R113, R115 ;  /* 0x000000737119723e */ /* 0x008fce00000010ff */
[----:B------:R-:W-:Y:S08]  /*7f50*/  MUFU.EX2 R73, R73 ;  /* 0x0000004900497308 */ /* 0x000ff00000000800 */
[----:B------:R-:W3:Y:S01]  /*7f60*/  MUFU.EX2 R72, R72 ;  /* 0x0000004800487308 */ /* 0x000ee20000000800 */
[----:B-1----:R-:W-:-:S07]  /*7f70*/  F2FP.BF16.F32.PACK_AB R27, R107, R110 ;  /* 0x0000006e6b1b723e */ /* 0x002fce00000010ff */
[C---:B------:R-:W-:Y:S01]  /*7f80*/  HMMA.16816.F32.BF16 R16, R24.reuse, R20, R16 ;  /* 0x000000141810723c */ /* 0x040fe20000041810 */
[----:B------:R-:W-:Y:S05]  /*7f90*/  MUFU.EX2 R71, R71 ;  /* 0x0000004700477308 */ /* 0x000fea0000000800 */
[C---:B------:R-:W-:Y:S01]  /*7fa0*/  HMMA.16816.F32.BF16 R12, R24.reuse, R22, R12 ;  /* 0x00000016180c723c */ /* 0x040fe2000004180c */
[----:B------:R-:W-:Y:S01]  /*7fb0*/  FFMA.FTZ R20, R94, UR5, -R68 ;  /* 0x000000055e147c23 */ /* 0x000fe20008010844 */
[----:B------:R-:W-:Y:S01]  /*7fc0*/  FADD.FTZ R94, R93, R95 ;  /* 0x0000005f5d5e7221 */ /* 0x000fe20000010000 */
[----:B------:R-:W1:Y:S03]  /*7fd0*/  MUFU.EX2 R58, R58 ;  /* 0x0000003a003a7308 */ /* 0x000e660000000800 */
[----:B------:R-:W-:Y:S01]  /*7fe0*/  FADD.FTZ R94, R91, R94 ;  /* 0x0000005e5b5e7221 */ /* 0x000fe20000010000 */
[C---:B-----5:R-:W-:Y:S03]  /*7ff0*/  HMMA.16816.F32.BF16 R8, R24.reuse, R32, R8 ;  /* 0x000000201808723c */ /* 0x060fe60000041808 */
[----:B------:R-:W-:Y:S01]  /*8000*/  FADD.FTZ R90, R90, R94 ;  /* 0x0000005e5a5a7221 */ /* 0x000fe20000010000 */
[----:B------:R-:W-:Y:S02]  /*8010*/  MUFU.EX2 R101, R101 ;  /* 0x0000006500657308 */ /* 0x000fe40000000800 */
[----:B------:R-:W-:Y:S01]  /*8020*/  HMMA.16816.F32.BF16 R28, R24, R34, R28 ;  /* 0x00000022181c723c */ /* 0x000fe2000004181c */
[----:B------:R-:W-:Y:S01]  /*8030*/  FADD.FTZ R90, R89, R90 ;  /* 0x0000005a595a7221 */ /* 0x000fe20000010000 */
[----:B------:R-:W-:Y:S03]  /*8040*/  LDSM.16.MT88.4 R32, [R230+0x8800] ;  /* 0x00880000e620783b */ /* 0x000fe60000004200 */
[----:B------:R-:W-:Y:S01]  /*8050*/  FADD.FTZ R90, R88, R90 ;  /* 0x0000005a585a7221 */ /* 0x000fe20000010000 */
[----:B------:R-:W4:Y:S01]  /*8060*/  MUFU.EX2 R99, R99 ;  /* 0x0000006300637308 */ /* 0x000f220000000800 */
[----:B---3--:R-:W-:-:S02]  /*8070*/  F2FP.BF16.F32.PACK_AB R24, R72, R73 ;  /* 0x000000494818723e */ /* 0x008fc400000010ff */
[----:B------:R-:W-:Y:S01]  /*8080*/  FADD.FTZ R87, R87, R90 ;  /* 0x0000005a57577221 */ /* 0x000fe20000010000 */
[----:B-1----:R-:W-:-:S03]  /*8090*/  F2FP.BF16.F32.PACK_AB R26, R58, R71 ;  /* 0x000000473a1a723e */ /* 0x002fc600000010ff */
[----:B------:R-:W-:Y:S01]  /*80a0*/  FADD.FTZ R87, R86, R87 ;  /* 0x0000005756577221 */ /* 0x000fe20000010000 */
[----:B------:R-:W-:Y:S03]  /*80b0*/  MUFU.EX2 R96, R97 ;  /* 0x0000006100607308 */ /* 0x000fe60000000800 */
[----:B------:R-:W-:-:S04]  /*80c0*/  FADD.FTZ R85, R85, R87 ;  /* 0x0000005755557221 */ /* 0x000fc80000010000 */
[----:B------:R-:W-:Y:S01]  /*80d0*/  FADD.FTZ R85, R84, R85 ;  /* 0x0000005554557221 */ /* 0x000fe20000010000 */
[----:B------:R-:W1:Y:S01]  /*80e0*/  MUFU.EX2 R93, R20 ;  /* 0x00000014005d7308 */ /* 0x000e620000000800 */
[----:B----4-:R-:W-:Y:S02]  /*80f0*/  F2FP.BF16.F32.PACK_AB R25, R99, R101 ;  /* 0x000000656319723e */ /* 0x010fe400000010ff */
[----:B------:R-:W-:-:S04]  /*8100*/  FADD.FTZ R83, R83, R85 ;  /* 0x0000005553537221 */ /* 0x000fc80000010000 */
[----:B------:R-:W-:Y:S01]  /*8110*/  FADD.FTZ R83, R82, R83 ;  /* 0x0000005352537221 */ /* 0x000fe20000010000 */
[----:B------:R-:W-:Y:S03]  /*8120*/  MUFU.EX2 R57, R57 ;  /* 0x0000003900397308 */ /* 0x000fe60000000800 */
[----:B------:R-:W-:-:S04]  /*8130*/  FADD.FTZ R83, R81, R83 ;  /* 0x0000005351537221 */ /* 0x000fc80000010000 */
[----:B------:R-:W-:Y:S01]  /*8140*/  FADD.FTZ R80, R80, R83 ;  /* 0x0000005350507221 */ /* 0x000fe20000010000 */
[----:B------:R-:W3:Y:S01]  /*8150*/  MUFU.EX2 R56, R56 ;  /* 0x0000003800387308 */ /* 0x000ee20000000800 */
[----:B-1----:R-:W-:Y:S01]  /*8160*/  F2FP.BF16.F32.PACK_AB R27, R93, R96 ;  /* 0x000000605d1b723e */ /* 0x002fe200000010ff */
[----:B------:R-:W1:Y:S01]  /*8170*/  LDSM.16.MT88.4 R20, [R229+0x8400] ;  /* 0x00840000e514783b */ /* 0x000e620000004200 */
[----:B------:R-:W-:-:S04]  /*8180*/  FADD.FTZ R80, R79, R80 ;  /* 0x000000504f507221 */ /* 0x000fc80000010000 */
[----:B------:R-:W-:Y:S01]  /*8190*/  FADD.FTZ R80, R78, R80 ;  /* 0x000000504e507221 */ /* 0x000fe20000010000 */
[----:B--2---:R-:W-:Y:S01]  /*81a0*/  HMMA.16816.F32.BF16 R16, R24, R4, R16 ;  /* 0x000000041810723c */ /* 0x004fe20000041810 */
[----:B------:R-:W-:Y:S02]  /*81b0*/  MUFU.EX2 R51, R51 ;  /* 0x0000003300337308 */ /* 0x000fe40000000800 */
[----:B------:R-:W-:-:S03]  /*81c0*/  FADD.FTZ R77, R77, R80 ;  /* 0x000000504d4d7221 */ /* 0x000fc60000010000 */
[----:B------:R-:W-:Y:S01]  /*81d0*/  HMMA.16816.F32.BF16 R12, R24, R6, R12 ;  /* 0x00000006180c723c */ /* 0x000fe2000004180c */
[----:B------:R-:W-:Y:S01]  /*81e0*/  FADD.FTZ R4, R40, R162 ;  /* 0x000000a228047221 */ /* 0x000fe20000010000 */
[----:B------:R-:W-:Y:S01]  /*81f0*/  FADD.FTZ R77, R76, R77 ;  /* 0x0000004d4c4d7221 */ /* 0x000fe20000010000 */
[----:B------:R-:W-:Y:S02]  /*8200*/  MUFU.EX2 R50, R50 ;  /* 0x0000003200327308 */ /* 0x000fe40000000800 */
[----:B------:R-:W-:Y:S01]  /*8210*/  FADD.FTZ R4, R38, R4 ;  /* 0x0000000426047221 */ /* 0x000fe20000010000 */
[----:B------:R-:W-:-:S03]  /*8220*/  FADD.FTZ R75, R75, R77 ;  /* 0x0000004d4b4b7221 */ /* 0x000fc60000010000 */
[----:B------:R-:W-:Y:S01]  /*8230*/  FADD.FTZ R39, R39, R4 ;  /* 0x0000000427277221 */ /* 0x000fe20000010000 */
[----:B------:R-:W-:Y:S01]  /*8240*/  FADD.FTZ R75, R74, R75 ;  /* 0x0000004b4a4b7221 */ /* 0x000fe20000010000 */
[----:B------:R-:W2:Y:S01]  /*8250*/  LDSM.16.MT88.4 R4, [R229+0x8800] ;  /* 0x00880000e504783b */ /* 0x000ea20000004200 */
[----:B------:R-:W-:Y:S01]  /*8260*/  MUFU.EX2 R66, R66 ;  /* 0x0000004200427308 */ /* 0x000fe20000000800 */
[----:B------:R-:W-:Y:S01]  /*8270*/  FADD.FTZ R41, R41, R39 ;  /* 0x0000002729297221 */ /* 0x000fe20000010000 */
[----:B------:R-:W-:-:S03]  /*8280*/  FADD.FTZ R73, R73, R75 ;  /* 0x0000004b49497221 */ /* 0x000fc60000010000 */
[----:B------:R-:W-:Y:S01]  /*8290*/  FADD.FTZ R3, R3, R41 ;  /* 0x0000002903037221 */ /* 0x000fe20000010000 */
[----:B------:R-:W-:Y:S02]  /*82a0*/  FADD.FTZ R73, R72, R73 ;  /* 0x0000004948497221 */ /* 0x000fe40000010000 */
[----:B------:R-:W4:Y:S01]  /*82b0*/  MUFU.EX2 R65, R65 ;  /* 0x0000004100417308 */ /* 0x000f220000000800 */
[----:B------:R-:W-:Y:S01]  /*82c0*/  FADD.FTZ R42, R42, R3 ;  /* 0x000000032a2a7221 */ /* 0x000fe20000010000 */
[----:B------:R-:W-:-:S03]  /*82d0*/  FADD.FTZ R73, R71, R73 ;  /* 0x0000004947497221 */ /* 0x000fc60000010000 */
[----:B------:R-:W-:Y:S01]  /*82e0*/  FADD.FTZ R43, R43, R42 ;  /* 0x0000002a2b2b7221 */ /* 0x000fe20000010000 */
[----:B------:R-:W-:Y:S02]  /*82f0*/  FADD.FTZ R73, R58, R73 ;  /* 0x000000493a497221 */ /* 0x000fe40000010000 */
[----:B------:R-:W-:Y:S01]  /*8300*/  MUFU.EX2 R64, R64 ;  /* 0x0000004000407308 */ /* 0x000fe20000000800 */
[----:B------:R-:W-:Y:S01]  /*8310*/  FADD.FTZ R43, R115, R43 ;  /* 0x0000002b732b7221 */ /* 0x000fe20000010000 */
[----:B-1----:R-:W-:Y:S03]  /*8320*/  HMMA.16816.F32.BF16 R8, R24, R20, R8 ;  /* 0x000000141808723c */ /* 0x002fe60000041808 */
[----:B------:R-:W-:-:S03]  /*8330*/  FADD.FTZ R113, R113, R43 ;  /* 0x0000002b71717221 */ /* 0x000fc60000010000 */
[----:B------:R-:W1:Y:S01]  /*8340*/  MUFU.EX2 R38, R63 ;  /* 0x0000003f00267308 */ /* 0x000e620000000800 */
[----:B------:R-:W-:Y:S01]  /*8350*/  FADD.FTZ R113, R110, R113 ;  /* 0x000000716e717221 */ /* 0x000fe20000010000 */
[----:B------:R-:W-:Y:S01]  /*8360*/  HMMA.16816.F32.BF16 R28, R24, R22, R28 ;  /* 0x00000016181c723c */ /* 0x000fe2000004181c */
[----:B---3--:R-:W-:Y:S01]  /*8370*/  F2FP.BF16.F32.PACK_AB R20, R56, R57 ;  /* 0x000000393814723e */ /* 0x008fe200000010ff */
[----:B------:R-:W-:Y:S01]  /*8380*/  FADD.FTZ R57, R57, R73 ;  /* 0x0000004939397221 */ /* 0x000fe20000010000 */
[----:B------:R-:W-:Y:S01]  /*8390*/  FADD.FTZ R107, R107, R113 ;  /* 0x000000716b6b7221 */ /* 0x000fe20000010000 */
[----:B----4-:R-:W-:Y:S02]  /*83a0*/  F2FP.BF16.F32.PACK_AB R21, R65, R66 ;  /* 0x000000424115723e */ /* 0x010fe400000010ff */
[----:B------:R-:W3:Y:S01]  /*83b0*/  MUFU.EX2 R36, R36 ;  /* 0x0000002400247308 */ /* 0x000ee20000000800 */
[----:B------:R-:W-:Y:S01]  /*83c0*/  FADD.FTZ R101, R101, R107 ;  /* 0x0000006b65657221 */ /* 0x000fe20000010000 */
[----:B------:R-:W-:Y:S01]  /*83d0*/  F2FP.BF16.F32.PACK_AB R22, R50, R51 ;  /* 0x000000333216723e */ /* 0x000fe200000010ff */
[----:B------:R-:W-:Y:S01]  /*83e0*/  FFMA.FTZ R24, R60, UR5, -R68 ;  /* 0x000000053c187c23 */ /* 0x000fe20008010844 */
[----:B------:R-:W-:Y:S01]  /*83f0*/  FADD.FTZ R57, R56, R57 ;  /* 0x0000003938397221 */ /* 0x000fe20000010000 */
[----:B------:R-:W-:Y:S01]  /*8400*/  FADD.FTZ R101, R99, R101 ;  /* 0x0000006563657221 */ /* 0x000fe20000010000 */
[----:B------:R-:W-:-:S02]  /*8410*/  ULDC.64 UR4, c[0x0][0x218] ;  /* 0x0000860000047ab9 */ /* 0x000fc40000000a00 */
[----:B------:R-:W-:Y:S01]  /*8420*/  MUFU.EX2 R39, R62 ;  /* 0x0000003e00277308 */ /* 0x000fe20000000800 */
[----:B------:R-:W-:Y:S01]  /*8430*/  FADD.FTZ R96, R96, R101 ;  /* 0x0000006560607221 */ /* 0x000fe20000010000 */
[----:B-1----:R-:W-:Y:S01]  /*8440*/  F2FP.BF16.F32.PACK_AB R23, R38, R64 ;  /* 0x000000402617723e */ /* 0x002fe200000010ff */
[----:B------:R-:W-:Y:S01]  /*8450*/  FADD.FTZ R57, R51, R57 ;  /* 0x0000003933397221 */ /* 0x000fe20000010000 */
[----:B------:R-:W-:Y:S01]  /*8460*/  LEA R246, P0, R55, UR4, 0x1 ;  /* 0x0000000437f67c11 */ /* 0x000fe2000f8008ff */
[----:B------:R-:W-:Y:S02]  /*8470*/  FADD.FTZ R96, R93, R96 ;  /* 0x000000605d607221 */ /* 0x000fe40000010000 */
[----:B------:R-:W-:Y:S01]  /*8480*/  FADD.FTZ R50, R50, R57 ;  /* 0x0000003932327221 */ /* 0x000fe20000010000 */
[----:B------:R-:W1:Y:S01]  /*8490*/  MUFU.EX2 R37, R37 ;  /* 0x0000002500257308 */ /* 0x000e620000000800 */
[----:B------:R-:W-:Y:S01]  /*84a0*/  HMMA.16816.F32.BF16 R16, R20, R32, R16 ;  /* 0x000000201410723c */ /* 0x000fe20000041810 */
[----:B------:R-:W-:Y:S01]  /*84b0*/  FADD.FTZ R96, R66, R96 ;  /* 0x0000006042607221 */ /* 0x000fe20000010000 */
[----:B---3--:R-:W-:Y:S01]  /*84c0*/  FADD.FTZ R50, R36, R50 ;  /* 0x0000003224327221 */ /* 0x008fe20000010000 */
[----:B------:R-:W-:-:S02]  /*84d0*/  LEA.HI.X R245, R55, UR5, R54, 0x1, P0 ;  /* 0x0000000537f57c11 */ /* 0x000fc400080f0c36 */
[----:B------:R-:W-:Y:S01]  /*84e0*/  FADD.FTZ R65, R65, R96 ;  /* 0x0000006041417221 */ /* 0x000fe20000010000 */
[----:B--2---:R-:W-:Y:S01]  /*84f0*/  HMMA.16816.F32.BF16 R136, R20, R4, R8 ;  /* 0x000000041488723c */ /* 0x004fe20000041808 */
[----:B------:R-:W2:Y:S02]  /*8500*/  MUFU.EX2 R104, R104 ;  /* 0x0000006800687308 */ /* 0x000ea40000000800 */
[----:B------:R-:W-:-:S03]  /*8510*/  FADD.FTZ R65, R64, R65 ;  /* 0x0000004140417221 */ /* 0x000fc60000010000 */
[C---:B------:R-:W-:Y:S01]  /*8520*/  HMMA.16816.F32.BF16 R12, R20.reuse, R34, R12 ;  /* 0x00000022140c723c */ /* 0x040fe2000004180c */
[----:B------:R-:W-:Y:S02]  /*8530*/  FADD.FTZ R65, R38, R65 ;  /* 0x0000004126417221 */ /* 0x000fe40000010000 */
[----:B------:R-:W3:Y:S01]  /*8540*/  MUFU.EX2 R248, R248 ;  /* 0x000000f800f87308 */ /* 0x000ee20000000800 */
[----:B-1----:R-:W-:Y:S01]  /*8550*/  F2FP.BF16.F32.PACK_AB R8, R37, R36 ;  /* 0x000000242508723e */ /* 0x002fe200000010ff */
[----:B------:R-:W-:Y:S01]  /*8560*/  FADD.FTZ R65, R39, R65 ;  /* 0x0000004127417221 */ /* 0x000fe20000010000 */
[----:B------:R-:W-:Y:S01]  /*8570*/  HMMA.16816.F32.BF16 R28, R20, R6, R28 ;  /* 0x00000006141c723c */ /* 0x000fe2000004181c */
[----:B------:R-:W-:-:S04]  /*8580*/  FADD.FTZ R50, R37, R50 ;  /* 0x0000003225327221 */ /* 0x000fc80000010000 */
[----:B------:R-:W1:Y:S01]  /*8590*/  MUFU.EX2 R3, R61 ;  /* 0x0000003d00037308 */ /* 0x000e620000000800 */
[----:B--2---:R-:W-:-:S07]  /*85a0*/  FADD.FTZ R50, R104, R50 ;  /* 0x0000003268327221 */ /* 0x004fce0000010000 */
[----:B------:R-:W2:Y:S01]  /*85b0*/  MUFU.EX2 R24, R24 ;  /* 0x0000001800187308 */ /* 0x000ea20000000800 */
[C---:B---3--:R-:W-:Y:S01]  /*85c0*/  F2FP.BF16.F32.PACK_AB R10, R248.reuse, R104 ;  /* 0x00000068f80a723e */ /* 0x048fe200000010ff */
[----:B------:R-:W-:-:S06]  /*85d0*/  FADD.FTZ R248, R248, R50 ;  /* 0x00000032f8f87221 */ /* 0x000fcc0000010000 */
[----:B------:R-:W3:Y:S01]  /*85e0*/  MUFU.EX2 R247, R247 ;  /* 0x000000f700f77308 */ /* 0x000ee20000000800 */
[C---:B-1----:R-:W-:Y:S01]  /*85f0*/  F2FP.BF16.F32.PACK_AB R9, R3.reuse, R39 ;  /* 0x000000270309723e */ /* 0x042fe200000010ff */
[----:B------:R-:W-:-:S04]  /*8600*/  FADD.FTZ R65, R3, R65 ;  /* 0x0000004103417221 */ /* 0x000fc80000010000 */
[----:B--2---:R-:W-:Y:S01]  /*8610*/  FADD.FTZ R65, R24, R65 ;  /* 0x0000004118417221 */ /* 0x004fe20000010000 */
[----:B---3--:R-:W-:-:S03]  /*8620*/  F2FP.BF16.F32.PACK_AB R11, R247, R24 ;  /* 0x00000018f70b723e */ /* 0x008fc600000010ff */
        /* <DEDUP_REMOVED lines=71> */
.L_x_1171:
[----:B------:R-:W-:-:S04]  /*8aa0*/  LEA R4, -R44, RZ, 0x8 ;  /* 0x000000ff2c047211 */ /* 0x000fc800078e41ff */
[----:B------:R-:W-:-:S07]  /*8ab0*/  SHF.R.S32.HI R3, RZ, 0x1f, R4 ;  /* 0x0000001fff037819 */ /* 0x000fce0000011404 */
.L_x_1172:
[----:B------:R-:W-:Y:S01]  /*8ac0*/  ULDC UR4, c[0x0][0x2d0] ;  /* 0x0000b40000047ab9 */ /* 0x000fe20000000800 */
[C---:B------:R-:W-:Y:S01]  /*8ad0*/  LEA R153, P1, R4.reuse, R153, 0x1 ;  /* 0x0000009904997211 */ /* 0x040fe200078208ff */
[----:B------:R-:W-:Y:S01]  /*8ae0*/  IMAD.SHL.U32 R68, R237, 0x100, RZ ;  /* 0x00000100ed447824 */ /* 0x000fe200078e00ff */
[----:B------:R-:W-:Y:S02]  /*8af0*/  ISETP.GE.AND P0, PT, R239, UR4, PT ;  /* 0x00000004ef007c0c */ /* 0x000fe4000bf06270 */
[----:B------:R-:W-:-:S11]  /*8b00*/  LEA.HI.X R152, R4, R152, R3, 0x1, P1 ;  /* 0x0000009804987211 */ /* 0x000fd600008f0c03 */
[--C-:B------:R-:W-:Y:S01]  /*8b10*/  @!P0 IMAD.MOV.U32 R46, RZ, RZ, R48.reuse ;  /* 0x000000ffff2e8224 */ /* 0x100fe200078e0030 */
[CC--:B------:R-:W-:Y:S01]  /*8b20*/  @!P0 LEA R5, P3, R44.reuse, R48.reuse, 0x5 ;  /* 0x000000302c058211 */ /* 0x0c0fe200078628ff */
[----:B------:R-:W-:Y:S01]  /*8b30*/  @!P0 IMAD.MOV.U32 R18, RZ, RZ, R48 ;  /* 0x000000ffff128224 */ /* 0x000fe200078e0030 */
[CC--:B------:R-:W-:Y:S01]  /*8b40*/  @!P0 LEA R6, P2, R44.reuse, R48.reuse, 0x6 ;  /* 0x000000302c068211 */ /* 0x0c0fe200078430ff */
[----:B------:R-:W-:Y:S01]  /*8b50*/  @!P0 IMAD.MOV.U32 R19, RZ, RZ, R47 ;  /* 0x000000ffff138224 */ /* 0x000fe200078e002f */
[CC--:B------:R-:W-:Y:S01]  /*8b60*/  @!P0 LEA.HI.X R11, R44.reuse, R47.reuse, R45, 0x5, P3 ;  /* 0x0000002f2c0b8211 */ /* 0x0c0fe200018f2c2d */
[C---:B------:R-:W-:Y:S01]  /*8b70*/  @!P0 IMAD.WIDE.U32 R20, R44.reuse, 0x60, R46 ;  /* 0x000000602c148825 */ /* 0x040fe200078e002e */
[----:B------:R-:W-:Y:S01]  /*8b80*/  @P0 STS [R238+0x5000], RZ ;  /* 0x005000ffee000388 */ /* 0x000fe20000000800 */
[----:B------:R-:W-:Y:S02]  /*8b90*/  @!P0 LEA R7, P1, R44, R48, 0x7 ;  /* 0x000000302c078211 */ /* 0x000fe400078238ff */
[----:B------:R-:W-:Y:S01]  /*8ba0*/  @!P0 IMAD.MOV.U32 R8, RZ, RZ, R153 ;  /* 0x000000ffff088224 */ /* 0x000fe200078e0099 */
[----:B------:R-:W-:Y:S01]  /*8bb0*/  @P0 STS [R238+0x5004], RZ ;  /* 0x005004ffee000388 */ /* 0x000fe20000000800 */
[----:B------:R-:W-:Y:S01]  /*8bc0*/  @!P0 IMAD.MOV.U32 R9, RZ, RZ, R152 ;  /* 0x000000ffff098224 */ /* 0x000fe200078e0098 */
[----:B------:R-:W-:Y:S01]  /*8bd0*/  @!P0 IADD3 R13, P3, R4, R20, RZ ;  /* 0x00000014040d8210 */ /* 0x000fe20007f7e0ff */
[----:B------:R-:W-:Y:S01]  /*8be0*/  @!P0 IMAD.MOV.U32 R16, RZ, RZ, R48 ;  /* 0x000000ffff108224 */ /* 0x000fe200078e0030 */
[----:B------:R-:W-:Y:S01]  /*8bf0*/  @P0 STS.64 [R238+0x5008], RZ ;  /* 0x005008ffee000388 */ /* 0x000fe20000000a00 */
[----:B------:R-:W-:Y:S01]  /*8c00*/  @!P0 IMAD.MOV.U32 R17, RZ, RZ, R47 ;  /* 0x000000ffff118224 */ /* 0x000fe200078e002f */
[CC--:B------:R-:W-:Y:S01]  /*8c10*/  @!P0 LEA.HI.X R12, R44.reuse, R47.reuse, R45, 0x6, P2 ;  /* 0x0000002f2c0c8211 */ /* 0x0c0fe200010f342d */
[C---:B------:R-:W-:Y:S01]  /*8c20*/  @!P0 IMAD.WIDE.U32 R18, R44.reuse, 0xa0, R18 ;  /* 0x000000a02c128825 */ /* 0x040fe200078e0012 */
[----:B------:R-:W-:Y:S01]  /*8c30*/  @!PT LDS RZ, [RZ] ;  /* 0x00000000fffff984 */ /* 0x000fe20000000800 */
[----:B------:R-:W-:Y:S01]  /*8c40*/  @!PT LDS RZ, [RZ] ;  /* 0x00000000fffff984 */ /* 0x000fe20000000800 */
[----:B------:R-:W-:Y:S01]  /*8c50*/  @!PT LDS RZ, [RZ] ;  /* 0x00000000fffff984 */ /* 0x000fe20000000800 */
[----:B------:R1:W-:Y:S01]  /*8c60*/  @!P0 LDGSTS.E.BYPASS.LTC128B.128 [R238+0x5000], desc[UR10][R8.64] ;  /* 0x0500000008ee8fae */ /* 0x0003e2000b901d4a */
[----:B------:R-:W-:-:S02]  /*8c70*/  @!P0 LEA.HI.X R46, R44, R47, R45, 0x7, P1 ;  /* 0x0000002f2c2e8211 */ /* 0x000fc400008f3c2d */
[----:B------:R-:W-:Y:S01]  /*8c80*/  @!P0 IMAD R10, R45, 0x60, RZ ;  /* 0x000000602d0a8824 */ /* 0x000fe200078e02ff */
[----:B------:R-:W-:Y:S01]  /*8c90*/  @!P0 IADD3 R14, P2, R4, R18, RZ ;  /* 0x00000012040e8210 */ /* 0x000fe20007f5e0ff */
[----:B------:R-:W-:Y:S01]  /*8ca0*/  @!P0 IMAD.WIDE.U32 R16, R44, 0xc0, R16 ;  /* 0x000000c02c108825 */ /* 0x000fe200078e0010 */
[----:B------:R-:W-:Y:S02]  /*8cb0*/  @P0 STS.128 [R238+0x5800], RZ ;  /* 0x005800ffee000388 */ /* 0x000fe40000000c00 */
[----:B------:R-:W-:Y:S01]  /*8cc0*/  @!P0 IADD3.X R10, R3, R21, R10, P3, !PT ;  /* 0x00000015030a8210 */ /* 0x000fe20001ffe40a */
[----:B------:R-:W-:Y:S01]  /*8cd0*/  @!P0 IMAD.MOV.U32 R49, RZ, RZ, R47 ;  /* 0x000000ffff318224 */ /* 0x000fe200078e002f */
[C---:B------:R-:W-:Y:S02]  /*8ce0*/  @!P0 IADD3 R5, P3, R4.reuse, R5, RZ ;  /* 0x0000000504058210 */ /* 0x040fe40007f7e0ff */
[----:B------:R-:W-:Y:S01]  /*8cf0*/  @!P0 IADD3 R15, P1, R4, R16, RZ ;  /* 0x00000010040f8210 */ /* 0x000fe20007f3e0ff */
[----:B------:R-:W-:Y:S01]  /*8d00*/  @!P0 IMAD.WIDE.U32 R48, R44, 0xe0, R48 ;  /* 0x000000e02c308825 */ /* 0x000fe200078e0030 */
[----:B------:R-:W-:-:S03]  /*8d10*/  @!P0 LEA R20, P4, R5, UR8, 0x1 ;  /* 0x0000000805148c11 */ /* 0x000fc6000f8808ff */
[----:B------:R-:W-:-:S05]  /*8d20*/  @!P0 IMAD.X R11, R3, 0x1, R11, P3 ;  /* 0x00000001030b8824 */ /* 0x000fca00018e060b */
[----:B------:R-:W-:Y:S02]  /*8d30*/  @!P0 LEA.HI.X R21, R5, UR9, R11, 0x1, P4 ;  /* 0x0000000905158c11 */ /* 0x000fe4000a0f0c0b */
[----:B------:R-:W-:Y:S01]  /*8d40*/  @!P0 LEA R24, P4, R13, UR8, 0x1 ;  /* 0x000000080d188c11 */ /* 0x000fe2000f8808ff */
[----:B-1----:R-:W-:-:S03]  /*8d50*/  @!P0 IMAD R9, R45, 0xa0, RZ ;  /* 0x000000a02d098824 */ /* 0x002fc600078e02ff */
[----:B------:R-:W-:Y:S01]  /*8d60*/  @!P0 LEA.HI.X R25, R13, UR9, R10, 0x1, P4 ;  /* 0x000000090d198c11 */ /* 0x000fe2000a0f0c0a */
[C---:B------:R-:W-:Y:S01]  /*8d70*/  @!P0 IMAD R8, R45.reuse, 0xc0, RZ ;  /* 0x000000c02d088824 */ /* 0x040fe200078e02ff */
[----:B------:R-:W-:Y:S01]  /*8d80*/  @!PT LDS RZ, [RZ] ;  /* 0x00000000fffff984 */ /* 0x000fe20000000800 */
[----:B------:R-:W-:Y:S01]  /*8d90*/  @!PT LDS RZ, [RZ] ;  /* 0x00000000fffff984 */ /* 0x000fe20000000800 */
[----:B------:R-:W-:Y:S01]  /*8da0*/  @!PT LDS RZ, [RZ] ;  /* 0x00000000fffff984 */ /* 0x000fe20000000800 */
[----:B------:R-:W-:Y:S01]  /*8db0*/  @!P0 LDGSTS.E.BYPASS.LTC128B.128 [R238+0x5800], desc[UR10][R20.64] ;  /* 0x0580000014ee8fae */ /* 0x000fe2000b901d4a */
[----:B------:R-:W-:Y:S01]  /*8dc0*/  @!P0 IMAD R45, R45, 0xe0, RZ ;  /* 0x000000e02d2d8824 */ /* 0x000fe200078e02ff */
[C---:B------:R-:W-:Y:S02]  /*8dd0*/  @!P0 IADD3.X R9, R3.reuse, R19, R9, P2, !PT ;  /* 0x0000001303098210 */ /* 0x040fe400017fe409 */
[C---:B------:R-:W-:Y:S01]  /*8de0*/  @!P0 IADD3 R6, P2, R4.reuse, R6, RZ ;  /* 0x0000000604068210 */ /* 0x040fe20007f5e0ff */
[----:B------:R-:W-:Y:S01]  /*8df0*/  @P0 STS.128 [R238+0x6000], RZ ;  /* 0x006000ffee000388 */ /* 0x000fe20000000c00 */
[C---:B------:R-:W-:Y:S02]  /*8e00*/  @!P0 IADD3.X R8, R3.reuse, R8, R17, P1, !PT ;  /* 0x0000000803088210 */ /* 0x040fe40000ffe411 */
[----:B------:R-:W-:Y:S01]  /*8e10*/  @!P0 IADD3 R7, P1, R4, R7, RZ ;  /* 0x0000000704078210 */ /* 0x000fe20007f3e0ff */
[----:B------:R-:W-:Y:S01]  /*8e20*/  @!P0 IMAD.X R12, R3, 0x1, R12, P2 ;  /* 0x00000001030c8824 */ /* 0x000fe200010e060c */
[----:B------:R-:W-:-:S02]  /*8e30*/  @!P0 LEA R18, P3, R6, UR8, 0x1 ;  /* 0x0000000806128c11 */ /* 0x000fc4000f8608ff */
[----:B------:R-:W-:Y:S01]  /*8e40*/  @!P0 LEA R16, P2, R7, UR8, 0x1 ;  /* 0x0000000807108c11 */ /* 0x000fe2000f8408ff */
[----:B------:R-:W-:Y:S01]  /*8e50*/  @!P0 IMAD.X R46, R3, 0x1, R46, P1 ;  /* 0x00000001032e8824 */ /* 0x000fe200008e062e */
[----:B------:R-:W-:Y:S02]  /*8e60*/  @!P0 LEA.HI.X R19, R6, UR9, R12, 0x1, P3 ;  /* 0x0000000906138c11 */ /* 0x000fe400098f0c0c */
[----:B------:R-:W-:Y:S02]  /*8e70*/  @!P0 IADD3 R4, P1, R4, R48, RZ ;  /* 0x0000003004048210 */ /* 0x000fe40007f3e0ff */
[----:B------:R-:W-:Y:S01]  /*8e80*/  @!P0 LEA R22, P3, R14, UR8, 0x1 ;  /* 0x000000080e168c11 */ /* 0x000fe2000f8608ff */
[----:B------:R-:W-:Y:S01]  /*8e90*/  @!PT LDS RZ, [RZ] ;  /* 0x00000000fffff984 */ /* 0x000fe20000000800 */
[----:B------:R-:W-:Y:S01]  /*8ea0*/  @!PT LDS RZ, [RZ] ;  /* 0x00000000fffff984 */ /* 0x000fe20000000800 */
[----:B------:R-:W-:Y:S01]  /*8eb0*/  @!PT LDS RZ, [RZ] ;  /* 0x00000000fffff984 */ /* 0x000fe20000000800 */
[----:B------:R-:W-:Y:S01]  /*8ec0*/  @!P0 LDGSTS.E.BYPASS.LTC128B.128 [R238+0x6000], desc[UR10][R18.64] ;  /* 0x0600000012ee8fae */ /* 0x000fe2000b901d4a */
[----:B------:R-:W-:Y:S02]  /*8ed0*/  @!P0 LEA.HI.X R17, R7, UR9, R46, 0x1, P2 ;  /* 0x0000000907118c11 */ /* 0x000fe400090f0c2e */
[----:B------:R-:W-:Y:S01]  /*8ee0*/  @!P0 LEA R12, P2, R15, UR8, 0x1 ;  /* 0x000000080f0c8c11 */ /* 0x000fe2000f8408ff */
[----:B------:R-:W-:Y:S01]  /*8ef0*/  @P0 STS.128 [R238+0x6800], RZ ;  /* 0x006800ffee000388 */ /* 0x000fe20000000c00 */
[----:B------:R-:W-:-:S02]  /*8f00*/  @!P0 IADD3.X R45, R3, R49, R45, P1, !PT ;  /* 0x00000031032d8210 */ /* 0x000fc40000ffe42d */
[----:B------:R-:W-:Y:S01]  /*8f10*/  @!P0 LEA R6, P1, R4, UR8, 0x1 ;  /* 0x0000000804068c11 */ /* 0x000fe2000f8208ff */
[----:B------:R-:W-:Y:S01]  /*8f20*/  @!PT LDS RZ, [RZ] ;  /* 0x00000000fffff984 */ /* 0x000fe20000000800 */
[----:B------:R-:W-:Y:S01]  /*8f30*/  @!PT LDS RZ, [RZ] ;  /* 0x00000000fffff984 */ /* 0x000fe20000000800 */
[----:B------:R-:W-:Y:S01]  /*8f40*/  @!PT LDS RZ, [RZ] ;  /* 0x00000000fffff984 */ /* 0x000fe20000000800 */
[----:B------:R-:W-:Y:S01]  /*8f50*/  @!P0 LDGSTS.E.BYPASS.LTC128B.128 [R238+0x6800], desc[UR10][R24.64] ;  /* 0x0680000018ee8fae */ /* 0x000fe2000b901d4a */
[----:B------:R-:W-:Y:S02]  /*8f60*/  @!P0 LEA.HI.X R23, R14, UR9, R9, 0x1, P3 ;  /* 0x000000090e178c11 */ /* 0x000fe400098f0c09 */
[----:B------:R-:W-:Y:S01]  /*8f70*/  @!P0 LEA.HI.X R13, R15, UR9, R8, 0x1, P2 ;  /* 0x000000090f0d8c11 */ /* 0x000fe200090f0c08 */
[----:B------:R-:W-:Y:S01]  /*8f80*/  @P0 STS.128 [R238+0x7000], RZ ;  /* 0x007000ffee000388 */ /* 0x000fe20000000c00 */
[----:B------:R-:W-:-:S03]  /*8f90*/  @!P0 LEA.HI.X R7, R4, UR9, R45, 0x1, P1 ;  /* 0x0000000904078c11 */ /* 0x000fc600088f0c2d */
        /* <DEDUP_REMOVED lines=19> */
[----:B------:R-:W-:Y:S04]  /*90d0*/  LDSM.16.M88.4 R172, [R232+0x1000] ;  /* 0x00100000e8ac783b */ /* 0x000fe80000000200 */
[----:B------:R-:W-:Y:S04]  /*90e0*/  LDSM.16.M88.4 R48, [R232+0x1800] ;  /* 0x00180000e830783b */ /* 0x000fe80000000200 */
[----:B------:R-:W-:Y:S04]  /*90f0*/  LDSM.16.M88.4 R32, [R232+0x1400] ;  /* 0x00140000e820783b */ /* 0x000fe80000000200 */
[----:B------:R-:W-:Y:S04]  /*9100*/  LDSM.16.M88.4 R8, [R233] ;  /* 0x00000000e908783b */ /* 0x000fe80000000200 */
[----:B-1----:R-:W1:Y:S04]  /*9110*/  LDSM.16.M88.4 R12, [R234] ;  /* 0x00000000ea0c783b */ /* 0x002e680000000200 */
[----:B------:R-:W3:Y:S04]  /*9120*/  LDSM.16.M88.4 R16, [R231] ;  /* 0x00000000e710783b */ /* 0x000ee80000000200 */
[----:B------:R-:W4:Y:S01]  /*9130*/  LDSM.16.M88.4 R24, [R227] ;  /* 0x00000000e318783b */ /* 0x000f220000000200 */
[----:B------:R-:W5:Y:S03]  /*9140*/  S2R R3, SR_TID.X ;  /* 0x0000000000037919 */ /* 0x000f660000002100 */
[----:B------:R-:W4:Y:S04]  /*9150*/  LDSM.16.M88.4 R36, [R232+0x1c00] ;  /* 0x001c0000e824783b */ /* 0x000f280000000200 */
[----:B------:R-:W4:Y:S04]  /*9160*/  LDSM.16.M88.4 R28, [R228] ;  /* 0x00000000e41c783b */ /* 0x000f280000000200 */
[----:B------:R-:W-:Y:S04]  /*9170*/  LDSM.16.M88.4 R116, [R232+0x2000] ;  /* 0x00200000e874783b */ /* 0x000fe80000000200 */
[----:B------:R-:W-:Y:S04]  /*9180*/  LDSM.16.M88.4 R44, [R232+0x2400] ;  /* 0x00240000e82c783b */ /* 0x000fe80000000200 */
[----:B------:R-:W-:Y:S04]  /*9190*/  LDSM.16.M88.4 R60, [R232+0x2800] ;  /* 0x00280000e83c783b */ /* 0x000fe80000000200 */
[----:B------:R-:W-:Y:S01]  /*91a0*/  LDSM.16.M88.4 R56, [R232+0x3000] ;  /* 0x00300000e838783b */ /* 0x000fe20000000200 */
[----:B-1----:R-:W-:Y:S03]  /*91b0*/  HMMA.16816.F32.BF16 R176, R12, R172, RZ ;  /* 0x000000ac0cb0723c */ /* 0x002fe600000418ff */
[----:B------:R-:W-:Y:S01]  /*91c0*/  LDSM.16.M88.4 R88, [R232+0x4000] ;  /* 0x00400000e858783b */ /* 0x000fe20000000200 */
[----:B-----5:R-:W-:-:S03]  /*91d0*/  IMAD.SHL.U32 R3, R3, 0x2, RZ ;  /* 0x0000000203037824 */ /* 0x020fc600078e00ff */
[----:B------:R-:W0:Y:S01]  /*91e0*/  LDGDEPBAR ;  /* 0x00000000000079af */ /* 0x000e220000000000 */
[----:B------:R-:W-:Y:S01]  /*91f0*/  HMMA.16816.F32.BF16 R172, R12, R174, RZ ;  /* 0x000000ae0cac723c */ /* 0x000fe200000418ff */
[----:B------:R-:W-:-:S05]  /*9200*/  LOP3.LUT R3, R3, 0x6, RZ, 0xc0, !PT ;  /* 0x0000000603037812 */ /* 0x000fca00078ec0ff */
[C---:B--2---:R-:W-:Y:S01]  /*9210*/  HMMA.16816.F32.BF16 R4, R12.reuse, R50, RZ ;  /* 0x000000320c04723c */ /* 0x044fe200000418ff */
[C-C-:B------:R-:W-:Y:S02]  /*9220*/  LOP3.LUT R21, R68.reuse, 0x28, R3.reuse, 0xfe, !PT ;  /* 0x0000002844157812 */ /* 0x140fe400078efe03 */
[C---:B------:R-:W-:Y:S02]  /*9230*/  LOP3.LUT R20, R68.reuse, 0xf9, R3, 0xfe, !PT ;  /* 0x000000f944147812 */ /* 0x040fe400078efe03 */
[----:B------:R-:W-:Y:S01]  /*9240*/  ISETP.GE.AND P4, PT, R21, R69, PT ;  /* 0x000000451500720c */ /* 0x000fe20003f86270 */
[----:B------:R-:W-:Y:S01]  /*9250*/  HMMA.16816.F32.BF16 R40, R12, R32, RZ ;  /* 0x000000200c28723c */ /* 0x000fe200000418ff */
[----:B------:R-:W-:Y:S02]  /*9260*/  LOP3.LUT R21, R68, R3, RZ, 0xfc, !PT ;  /* 0x0000000344157212 */ /* 0x000fe400078efcff */
[CC--:B------:R-:W-:Y:S02]  /*9270*/  ISETP.GE.AND P5, PT, R20.reuse, R70.reuse, PT ;  /* 0x000000461400720c */ /* 0x0c0fe40003fa6270 */
[----:B------:R-:W-:Y:S01]  /*9280*/  ISETP.GE.AND P2, PT, R20, R69, PT ;  /* 0x000000451400720c */ /* 0x000fe20003f46270 */
[----:B---3--:R-:W-:Y:S01]  /*9290*/  HMMA.16816.F32.BF16 R176, R8, R16, R176 ;  /* 0x0000001008b0723c */ /* 0x008fe200000418b0 */
[----:B------:R-:W-:-:S02]  /*92a0*/  ISETP.GE.AND P1, PT, R21, R70, PT ;  /* 0x000000461500720c */ /* 0x000fc40003f26270 */
[----:B------:R-:W-:Y:S02]  /*92b0*/  ISETP.GE.AND P3, PT, R21, R69, PT ;  /* 0x000000451500720c */ /* 0x000fe40003f66270 */
[C-C-:B------:R-:W-:Y:S01]  /*92c0*/  LOP3.LUT R87, R68.reuse, 0x71, R3.reuse, 0xfe, !PT ;  /* 0x0000007144577812 */ /* 0x140fe200078efe03 */
[C---:B------:R-:W-:Y:S01]  /*92d0*/  HMMA.16816.F32.BF16 R172, R8.reuse, R18, R172 ;  /* 0x0000001208ac723c */ /* 0x040fe200000418ac */
[----:B------:R-:W1:Y:S05]  /*92e0*/  LDSM.16.M88.4 R16, [R226] ;  /* 0x00000000e210783b */ /* 0x000e6a0000000200 */
[----:B----4-:R-:W-:Y:S06]  /*92f0*/  HMMA.16816.F32.BF16 R4, R8, R26, R4 ;  /* 0x0000001a0804723c */ /* 0x010fec0000041804 */
[----:B------:R-:W-:Y:S01]  /*9300*/  HMMA.16816.F32.BF16 R32, R12, R34, RZ ;  /* 0x000000220c20723c */ /* 0x000fe200000418ff */
[----:B------:R-:W-:-:S02]  /*9310*/  LOP3.LUT R27, R68, 0x1, R3, 0xfe, !PT ;  /* 0x00000001441b7812 */ /* 0x000fc400078efe03 */
[----:B------:R-:W-:-:S03]  /*9320*/  LOP3.LUT R26, R68, 0x8, R3, 0xfe, !PT ;  /* 0x00000008441a7812 */ /* 0x000fc600078efe03 */
[C---:B------:R-:W-:Y:S01]  /*9330*/  HMMA.16816.F32.BF16 R20, R12.reuse, R36, RZ ;  /* 0x000000240c14723c */ /* 0x040fe200000418ff */
[----:B------:R-:W-:Y:S02]  /*9340*/  FSEL R67, R176, -INF , !P1 ;  /* 0xff800000b0437808 */ /* 0x000fe40004800000 */
[----:B------:R-:W-:Y:S02]  /*9350*/  FSEL R178, R178, -INF , !P3 ;  /* 0xff800000b2b27808 */ /* 0x000fe40005800000 */
[----:B------:R-:W-:Y:S01]  /*9360*/  ISETP.GE.AND P1, PT, R27, R69, PT ;  /* 0x000000451b00720c */ /* 0x000fe20003f26270 */
[----:B------:R-:W-:Y:S01]  /*9370*/  HMMA.16816.F32.BF16 R48, R12, R48, RZ ;  /* 0x000000300c30723c */ /* 0x000fe200000418ff */
[----:B------:R-:W-:-:S04]  /*9380*/  ISETP.GE.AND P3, PT, R26, R70, PT ;  /* 0x000000461a00720c */ /* 0x000fc80003f66270 */
[----:B------:R-:W-:Y:S01]  /*9390*/  FSEL R65, R172, -INF , !P3 ;  /* 0xff800000ac417808 */ /* 0x000fe20005800000 */
[----:B------:R-:W-:Y:S01]  /*93a0*/  HMMA.16816.F32.BF16 R40, R8, R28, R40 ;  /* 0x0000001c0828723c */ /* 0x000fe20000041828 */
[----:B------:R-:W-:Y:S02]  /*93b0*/  FSEL R107, R6, -INF , !P4 ;  /* 0xff800000066b7808 */ /* 0x000fe40006000000 */
[----:B------:R-:W-:Y:S02]  /*93c0*/  ISETP.GE.AND P4, PT, R27, R70, PT ;  /* 0x000000461b00720c */ /* 0x000fe40003f86270 */
[----:B------:R-:W-:Y:S01]  /*93d0*/  LOP3.LUT R6, R68, 0x9, R3, 0xfe, !PT ;  /* 0x0000000944067812 */ /* 0x000fe200078efe03 */
[----:B------:R-:W-:Y:S01]  /*93e0*/  HMMA.16816.F32.BF16 R36, R12, R38, RZ ;  /* 0x000000260c24723c */ /* 0x000fe200000418ff */
[----:B------:R-:W-:Y:S02]  /*93f0*/  FSEL R66, R177, -INF , !P4 ;  /* 0xff800000b1427808 */ /* 0x000fe40006000000 */
[----:B------:R-:W-:-:S02]  /*9400*/  FSEL R177, R179, -INF , !P1 ;  /* 0xff800000b3b17808 */ /* 0x000fc40004800000 */
[-C--:B------:R-:W-:Y:S01]  /*9410*/  ISETP.GE.AND P4, PT, R26, R69.reuse, PT ;  /* 0x000000451a00720c */ /* 0x080fe20003f86270 */
[C---:B------:R-:W-:Y:S01]  /*9420*/  HMMA.16816.F32.BF16 R32, R8.reuse, R30, R32 ;  /* 0x0000001e0820723c */ /* 0x040fe20000041820 */
[----:B------:R-:W2:Y:S01]  /*9430*/  LDSM.16.M88.4 R28, [R225] ;  /* 0x00000000e11c783b */ /* 0x000ea20000000200 */
[C---:B------:R-:W-:Y:S02]  /*9440*/  ISETP.GE.AND P1, PT, R6.reuse, R70, PT ;  /* 0x000000460600720c */ /* 0x040fe40003f26270 */
[----:B------:R-:W-:Y:S02]  /*9450*/  ISETP.GE.AND P3, PT, R6, R69, PT ;  /* 0x000000450600720c */ /* 0x000fe40003f66270 */
[C-C-:B------:R-:W-:Y:S01]  /*9460*/  LOP3.LUT R26, R68.reuse, 0x10, R3.reuse, 0xfe, !PT ;  /* 0x00000010441a7812 */ /* 0x140fe200078efe03 */
[----:B-1----:R-:W-:Y:S01]  /*9470*/  HMMA.16816.F32.BF16 R20, R8, R16, R20 ;  /* 0x000000100814723c */ /* 0x002fe20000041814 */
[----:B------:R-:W-:Y:S02]  /*9480*/  LOP3.LUT R6, R68, 0x11, R3, 0xfe, !PT ;  /* 0x0000001144067812 */ /* 0x000fe400078efe03 */
[----:B------:R-:W-:-:S02]  /*9490*/  FSEL R64, R173, -INF , !P1 ;  /* 0xff800000ad407808 */ /* 0x000fc40004800000 */
[----:B------:R-:W-:Y:S01]  /*94a0*/  FSEL R175, R175, -INF , !P3 ;  /* 0xff800000afaf7808 */ /* 0x000fe20005800000 */
[C---:B------:R-:W-:Y:S01]  /*94b0*/  HMMA.16816.F32.BF16 R48, R8.reuse, R24, R48 ;  /* 0x000000180830723c */ /* 0x040fe20000041830 */
[----:B------:R-:W-:Y:S02]  /*94c0*/  ISETP.GE.AND P1, PT, R26, R69, PT ;  /* 0x000000451a00720c */ /* 0x000fe40003f26270 */
[----:B------:R-:W-:Y:S02]  /*94d0*/  LOP3.LUT R16, R68, 0x18, R3, 0xfe, !PT ;  /* 0x0000001844107812 */ /* 0x000fe400078efe03 */
[-C--:B------:R-:W-:Y:S01]  /*94e0*/  ISETP.GE.AND P3, PT, R6, R70.reuse, PT ;  /* 0x000000460600720c */ /* 0x080fe20003f66270 */
[----:B------:R-:W-:Y:S01]  /*94f0*/  HMMA.16816.F32.BF16 R36, R8, R18, R36 ;  /* 0x000000120824723c */ /* 0x000fe20000041824 */
[----:B------:R-:W-:Y:S02]  /*9500*/  FSEL R176, R174, -INF , !P4 ;  /* 0xff800000aeb07808 */ /* 0x000fe40006000000 */
[----:B------:R-:W-:-:S02]  /*9510*/  ISETP.GE.AND P4, PT, R26, R70, PT ;  /* 0x000000461a00720c */ /* 0x000fc40003f86270 */
[----:B------:R-:W-:Y:S01]  /*9520*/  FSEL R168, R42, -INF , !P1 ;  /* 0xff8000002aa87808 */ /* 0x000fe20004800000 */
[C---:B------:R-:W-:Y:S01]  /*9530*/  HMMA.16816.F32.BF16 R24, R12.reuse, R116, RZ ;  /* 0x000000740c18723c */ /* 0x040fe200000418ff */
[----:B------:R-:W-:Y:S02]  /*9540*/  FSEL R72, R41, -INF , !P3 ;  /* 0xff80000029487808 */ /* 0x000fe40005800000 */
[C---:B------:R-:W-:Y:S02]  /*9550*/  ISETP.GE.AND P1, PT, R16.reuse, R70, PT ;  /* 0x000000461000720c */ /* 0x040fe40003f26270 */
[-C--:B------:R-:W-:Y:S01]  /*9560*/  ISETP.GE.AND P3, PT, R16, R69.reuse, PT ;  /* 0x000000451000720c */ /* 0x080fe20003f66270 */
[----:B------:R-:W-:Y:S01]  /*9570*/  HMMA.16816.F32.BF16 R116, R12, R118, RZ ;  /* 0x000000760c74723c */ /* 0x000fe200000418ff */
[----:B------:R-:W1:Y:S01]  /*9580*/  LDSM.16.M88.4 R16, [R224] ;  /* 0x00000000e010783b */ /* 0x000e620000000200 */
[----:B------:R-:W-:Y:S02]  /*9590*/  FSEL R71, R40, -INF , !P4 ;  /* 0xff80000028477808 */ /* 0x000fe40006000000 */
[----:B------:R-:W-:-:S02]  /*95a0*/  ISETP.GE.AND P4, PT, R6, R69, PT ;  /* 0x000000450600720c */ /* 0x000fc40003f86270 */
[--C-:B------:R-:W-:Y:S01]  /*95b0*/  LOP3.LUT R40, R68, 0x19, R3.reuse, 0xfe, !PT ;  /* 0x0000001944287812 */ /* 0x100fe200078efe03 */
[C---:B------:R-:W-:Y:S01]  /*95c0*/  HMMA.16816.F32.BF16 R100, R12.reuse, R88, RZ ;  /* 0x000000580c64723c */ /* 0x040fe200000418ff */
[----:B------:R-:W-:Y:S02]  /*95d0*/  FSEL R126, R43, -INF , !P4 ;  /* 0xff8000002b7e7808 */ /* 0x000fe40006000000 */
[----:B------:R-:W-:Y:S02]  /*95e0*/  FSEL R73, R32, -INF , !P1 ;  /* 0xff80000020497808 */ /* 0x000fe40004800000 */
[C---:B------:R-:W-:Y:S01]  /*95f0*/  ISETP.GE.AND P4, PT, R40.reuse, R70, PT ;  /* 0x000000462800720c */ /* 0x040fe20003f86270 */
[----:B------:R-:W-:Y:S01]  /*9600*/  HMMA.16816.F32.BF16 R88, R12, R90, RZ ;  /* 0x0000005a0c58723c */ /* 0x000fe200000418ff */
[----:B------:R-:W-:Y:S02]  /*9610*/  ISETP.GE.AND P1, PT, R40, R69, PT ;  /* 0x000000452800720c */ /* 0x000fe40003f26270 */
[----:B------:R-:W-:-:S02]  /*9620*/  LOP3.LUT R6, R68, 0x20, R3, 0xfe, !PT ;  /* 0x0000002044067812 */ /* 0x000fc400078efe03 */
[----:B------:R-:W-:Y:S01]  /*9630*/  LOP3.LUT R32, R68, 0x21, R3, 0xfe, !PT ;  /* 0x0000002144207812 */ /* 0x000fe200078efe03 */
[C---:B------:R-:W-:Y:S01]  /*9640*/  HMMA.16816.F32.BF16 R40, R12.reuse, R44, RZ ;  /* 0x0000002c0c28723c */ /* 0x040fe200000418ff */
[----:B------:R-:W-:Y:S02]  /*9650*/  FSEL R124, R34, -INF , !P3 ;  /* 0xff800000227c7808 */ /* 0x000fe40005800000 */
[----:B------:R-:W-:Y:S02]  /*9660*/  FSEL R74, R33, -INF , !P4 ;  /* 0xff800000214a7808 */ /* 0x000fe40006000000 */
[----:B------:R-:W-:Y:S01]  /*9670*/  FSEL R114, R35, -INF , !P1 ;  /* 0xff80000023727808 */ /* 0x000fe20004800000 */
[----:B------:R-:W-:Y:S01]  /*9680*/  HMMA.16816.F32.BF16 R44, R12, R46, RZ ;  /* 0x0000002e0c2c723c */ /* 0x000fe200000418ff */
[C---:B------:R-:W-:Y:S02]  /*9690*/  ISETP.GE.AND P3, PT, R6.reuse, R70, PT ;  /* 0x000000460600720c */ /* 0x040fe40003f66270 */
[----:B------:R-:W-:-:S02]  /*96a0*/  ISETP.GE.AND P4, PT, R6, R69, PT ;  /* 0x000000450600720c */ /* 0x000fc40003f86270 */
[----:B------:R-:W-:Y:S01]  /*96b0*/  ISETP.GE.AND P1, PT, R32, R70, PT ;  /* 0x000000462000720c */ /* 0x000fe20003f26270 */
[C---:B--2---:R-:W-:Y:S01]  /*96c0*/  HMMA.16816.F32.BF16 R24, R8.reuse, R28, R24 ;  /* 0x0000001c0818723c */ /* 0x044fe20000041818 */
[----:B------:R-:W-:Y:S02]  /*96d0*/  LOP3.LUT R6, R68, 0x30, R3, 0xfe, !PT ;  /* 0x0000003044067812 */ /* 0x000fe400078efe03 */
[----:B------:R-:W-:Y:S02]  /*96e0*/  FSEL R75, R48, -INF , !P3 ;  /* 0xff800000304b7808 */ /* 0x000fe40005800000 */
[----:B------:R-:W-:Y:S01]  /*96f0*/  FSEL R113, R50, -INF , !P4 ;  /* 0xff80000032717808 */ /* 0x000fe20006000000 */
[----:B------:R-:W-:Y:S01]  /*9700*/  HMMA.16816.F32.BF16 R116, R8, R30, R116 ;  /* 0x0000001e0874723c */ /* 0x000fe20000041874 */
[----:B------:R-:W-:Y:S02]  /*9710*/  FSEL R76, R49, -INF , !P1 ;  /* 0xff800000314c7808 */ /* 0x000fe40004800000 */
[----:B------:R-:W-:-:S02]  /*9720*/  ISETP.GE.AND P3, PT, R32, R69, PT ;  /* 0x000000452000720c */ /* 0x000fc40003f66270 */
[CC--:B------:R-:W-:Y:S01]  /*9730*/  ISETP.GE.AND P4, PT, R6.reuse, R70.reuse, PT ;  /* 0x000000460600720c */ /* 0x0c0fe20003f86270 */
[----:B------:R-:W2:Y:S01]  /*9740*/  LDSM.16.M88.4 R32, [R232+0x2c00] ;  /* 0x002c0000e820783b */ /* 0x000ea20000000200 */
[----:B------:R-:W-:Y:S01]  /*9750*/  ISETP.GE.AND P1, PT, R6, R69, PT ;  /* 0x000000450600720c */ /* 0x000fe20003f26270 */
[C---:B-1----:R-:W-:Y:S01]  /*9760*/  HMMA.16816.F32.BF16 R40, R8.reuse, R16, R40 ;  /* 0x000000100828723c */ /* 0x042fe20000041828 */
[C-C-:B------:R-:W-:Y:S02]  /*9770*/  LOP3.LUT R6, R68.reuse, 0x31, R3.reuse, 0xfe, !PT ;  /* 0x0000003144067812 */ /* 0x140fe400078efe03 */
[----:B------:R-:W-:Y:S02]  /*9780*/  FSEL R109, R51, -INF , !P3 ;  /* 0xff800000336d7808 */ /* 0x000fe40005800000 */
[----:B------:R-:W-:Y:S01]  /*9790*/  LOP3.LUT R28, R68, 0x38, R3, 0xfe, !PT ;  /* 0x00000038441c7812 */ /* 0x000fe200078efe03 */
[----:B------:R-:W-:Y:S01]  /*97a0*/  HMMA.16816.F32.BF16 R44, R8, R18, R44 ;  /* 0x00000012082c723c */ /* 0x000fe2000004182c */
[----:B------:R-:W-:-:S02]  /*97b0*/  ISETP.GE.AND P3, PT, R6, R70, PT ;  /* 0x000000460600720c */ /* 0x000fc40003f66270 */
[----:B------:R-:W-:Y:S02]  /*97c0*/  FSEL R104, R22, -INF , !P1 ;  /* 0xff80000016687808 */ /* 0x000fe40004800000 */
[----:B------:R-:W-:Y:S02]  /*97d0*/  FSEL R78, R21, -INF , !P3 ;  /* 0xff800000154e7808 */ /* 0x000fe40005800000 */
[C---:B------:R-:W-:Y:S02]  /*97e0*/  ISETP.GE.AND P1, PT, R28.reuse, R70, PT ;  /* 0x000000461c00720c */ /* 0x040fe40003f26270 */
[-C--:B------:R-:W-:Y:S02]  /*97f0*/  ISETP.GE.AND P3, PT, R28, R69.reuse, PT ;  /* 0x000000451c00720c */ /* 0x080fe40003f66270 */
[----:B------:R-:W1:Y:S01]  /*9800*/  LDSM.16.M88.4 R28, [R223] ;  /* 0x00000000df1c783b */ /* 0x000e620000000200 */
[----:B------:R-:W-:Y:S02]  /*9810*/  FSEL R77, R20, -INF , !P4 ;  /* 0xff800000144d7808 */ /* 0x000fe40006000000 */
[----:B------:R-:W-:-:S02]  /*9820*/  ISETP.GE.AND P4, PT, R6, R69, PT ;  /* 0x000000450600720c */ /* 0x000fc40003f86270 */
[--C-:B------:R-:W-:Y:S02]  /*9830*/  LOP3.LUT R20, R68, 0x39, R3.reuse, 0xfe, !PT ;  /* 0x0000003944147812 */ /* 0x100fe400078efe03 */
[----:B------:R-:W-:Y:S02]  /*9840*/  FSEL R6, R23, -INF , !P4 ;  /* 0xff80000017067808 */ /* 0x000fe40006000000 */
[----:B------:R-:W-:Y:S02]  /*9850*/  ISETP.GE.AND P4, PT, R20, R70, PT ;  /* 0x000000461400720c */ /* 0x000fe40003f86270 */
[----:B------:R-:W-:Y:S02]  /*9860*/  LOP3.LUT R16, R68, 0x40, R3, 0xfe, !PT ;  /* 0x0000004044107812 */ /* 0x000fe400078efe03 */
[----:B------:R-:W-:Y:S02]  /*9870*/  FSEL R79, R36, -INF , !P1 ;  /* 0xff800000244f7808 */ /* 0x000fe40004800000 */
[----:B------:R-:W-:-:S02]  /*9880*/  ISETP.GE.AND P1, PT, R20, R69, PT ;  /* 0x000000451400720c */ /* 0x000fc40003f26270 */
[----:B------:R-:W-:Y:S01]  /*9890*/  FSEL R182, R38, -INF , !P3 ;  /* 0xff80000026b67808 */ /* 0x000fe20005800000 */
[----:B------:R-:W3:Y:S01]  /*98a0*/  LDSM.16.M88.4 R20, [R222] ;  /* 0x00000000de14783b */ /* 0x000ee20000000200 */
[----:B------:R-:W-:Y:S02]  /*98b0*/  FSEL R80, R37, -INF , !P4 ;  /* 0xff80000025507808 */ /* 0x000fe40006000000 */
[C---:B------:R-:W-:Y:S02]  /*98c0*/  ISETP.GE.AND P3, PT, R16.reuse, R70, PT ;  /* 0x000000461000720c */ /* 0x040fe40003f66270 */
[----:B------:R-:W-:Y:S02]  /*98d0*/  ISETP.GE.AND P4, PT, R16, R69, PT ;  /* 0x000000451000720c */ /* 0x000fe40003f86270 */
[----:B------:R-:W-:Y:S01]  /*98e0*/  HMMA.16816.F32.BF16 R16, R12, R60, RZ ;  /* 0x0000003c0c10723c */ /* 0x000fe200000418ff */
[----:B------:R-:W-:Y:S02]  /*98f0*/  LOP3.LUT R37, R68, 0x41, R3, 0xfe, !PT ;  /* 0x0000004144257812 */ /* 0x000fe400078efe03 */
[----:B------:R-:W-:-:S02]  /*9900*/  FSEL R181, R39, -INF , !P1 ;  /* 0xff80000027b57808 */ /* 0x000fc40004800000 */
[C---:B------:R-:W-:Y:S01]  /*9910*/  ISETP.GE.AND P1, PT, R37.reuse, R70, PT ;  /* 0x000000462500720c */ /* 0x040fe20003f26270 */
[----:B------:R-:W-:Y:S01]  /*9920*/  HMMA.16816.F32.BF16 R60, R12, R62, RZ ;  /* 0x0000003e0c3c723c */ /* 0x000fe200000418ff */
[--C-:B------:R-:W-:Y:S02]  /*9930*/  LOP3.LUT R36, R68, 0x48, R3.reuse, 0xfe, !PT ;  /* 0x0000004844247812 */ /* 0x100fe400078efe03 */
[----:B------:R-:W-:Y:S02]  /*9940*/  FSEL R81, R24, -INF , !P3 ;  /* 0xff80000018517808 */ /* 0x000fe40005800000 */
[----:B------:R-:W-:Y:S02]  /*9950*/  ISETP.GE.AND P3, PT, R37, R69, PT ;  /* 0x000000452500720c */ /* 0x000fe40003f66270 */
[----:B------:R-:W-:Y:S02]  /*9960*/  FSEL R82, R25, -INF , !P1 ;  /* 0xff80000019527808 */ /* 0x000fe40004800000 */
[----:B------:R-:W-:-:S02]  /*9970*/  LOP3.LUT R25, R68, 0x49, R3, 0xfe, !PT ;  /* 0x0000004944197812 */ /* 0x000fc400078efe03 */
[----:B------:R-:W-:Y:S02]  /*9980*/  FSEL R180, R26, -INF , !P4 ;  /* 0xff8000001ab47808 */ /* 0x000fe40006000000 */
[CC--:B------:R-:W-:Y:S02]  /*9990*/  ISETP.GE.AND P4, PT, R36.reuse, R70.reuse, PT ;  /* 0x000000462400720c */ /* 0x0c0fe40003f86270 */
[----:B------:R-:W-:Y:S02]  /*99a0*/  ISETP.GE.AND P1, PT, R36, R69, PT ;  /* 0x000000452400720c */ /* 0x000fe40003f26270 */
[C---:B--2---:R-:W-:Y:S01]  /*99b0*/  HMMA.16816.F32.BF16 R36, R12.reuse, R32, RZ ;  /* 0x000000200c24723c */ /* 0x044fe200000418ff */
[----:B------:R-:W-:Y:S02]  /*99c0*/  FSEL R112, R27, -INF , !P3 ;  /* 0xff8000001b707808 */ /* 0x000fe40005800000 */
[----:B------:R-:W-:Y:S02]  /*99d0*/  LOP3.LUT R24, R68, 0x50, R3, 0xfe, !PT ;  /* 0x0000005044187812 */ /* 0x000fe400078efe03 */
[----:B------:R-:W-:Y:S01]  /*99e0*/  ISETP.GE.AND P3, PT, R25, R70, PT ;  /* 0x000000461900720c */ /* 0x000fe20003f66270 */
[----:B------:R-:W-:Y:S01]  /*99f0*/  HMMA.16816.F32.BF16 R32, R12, R34, RZ ;  /* 0x000000220c20723c */ /* 0x000fe200000418ff */
[----:B------:R-:W-:-:S02]  /*9a00*/  FSEL R83, R116, -INF , !P4 ;  /* 0xff80000074537808 */ /* 0x000fc40006000000 */
[-C--:B------:R-:W-:Y:S02]  /*9a10*/  ISETP.GE.AND P4, PT, R25, R69.reuse, PT ;  /* 0x000000451900720c */ /* 0x080fe40003f86270 */
[----:B------:R-:W-:Y:S01]  /*9a20*/  FSEL R118, R118, -INF , !P1 ;  /* 0xff80000076767808 */ /* 0x000fe20004800000 */
[C---:B-1----:R-:W-:Y:S01]  /*9a30*/  HMMA.16816.F32.BF16 R16, R8.reuse, R28, R16 ;  /* 0x0000001c0810723c */ /* 0x042fe20000041810 */
[----:B------:R-:W-:Y:S02]  /*9a40*/  FSEL R84, R117, -INF , !P3 ;  /* 0xff80000075547808 */ /* 0x000fe40005800000 */
[C---:B------:R-:W-:Y:S02]  /*9a50*/  ISETP.GE.AND P1, PT, R24.reuse, R70, PT ;  /* 0x000000461800720c */ /* 0x040fe40003f26270 */
[----:B------:R-:W-:Y:S01]  /*9a60*/  ISETP.GE.AND P3, PT, R24, R69, PT ;  /* 0x000000451800720c */ /* 0x000fe20003f66270 */
[----:B------:R-:W-:Y:S01]  /*9a70*/  HMMA.16816.F32.BF16 R60, R8, R30, R60 ;  /* 0x0000001e083c723c */ /* 0x000fe2000004183c */
[----:B------:R-:W-:Y:S01]  /*9a80*/  LOP3.LUT R48, R68, 0x51, R3, 0xfe, !PT ;  /* 0x0000005144307812 */ /* 0x000fe200078efe03 */
[----:B------:R-:W1:Y:S01]  /*9a90*/  LDSM.16.M88.4 R24, [R232+0x3400] ;  /* 0x00340000e818783b */ /* 0x000e620000000200 */
[----:B------:R-:W-:-:S02]  /*9aa0*/  FSEL R120, R119, -INF , !P4 ;  /* 0xff80000077787808 */ /* 0x000fc40006000000 */
[----:B------:R-:W-:Y:S01]  /*9ab0*/  LOP3.LUT R28, R68, 0x58, R3, 0xfe, !PT ;  /* 0x00000058441c7812 */ /* 0x000fe200078efe03 */
[C---:B---3--:R-:W-:Y:S01]  /*9ac0*/  HMMA.16816.F32.BF16 R36, R8.reuse, R20, R36 ;  /* 0x000000140824723c */ /* 0x048fe20000041824 */
[-C--:B------:R-:W-:Y:S02]  /*9ad0*/  ISETP.GE.AND P4, PT, R48, R70.reuse, PT ;  /* 0x000000463000720c */ /* 0x080fe40003f86270 */
[----:B------:R-:W-:Y:S02]  /*9ae0*/  FSEL R122, R42, -INF , !P3 ;  /* 0xff8000002a7a7808 */ /* 0x000fe40005800000 */
[----:B------:R-:W-:Y:S01]  /*9af0*/  FSEL R86, R41, -INF , !P4 ;  /* 0xff80000029567808 */ /* 0x000fe20006000000 */
[----:B------:R-:W-:Y:S01]  /*9b00*/  HMMA.16816.F32.BF16 R32, R8, R22, R32 ;  /* 0x000000160820723c */ /* 0x000fe20000041820 */
[C---:B------:R-:W-:Y:S02]  /*9b10*/  ISETP.GE.AND P3, PT, R28.reuse, R70, PT ;  /* 0x000000461c00720c */ /* 0x040fe40003f66270 */
[----:B------:R-:W-:-:S02]  /*9b20*/  ISETP.GE.AND P4, PT, R28, R69, PT ;  /* 0x000000451c00720c */ /* 0x000fc40003f86270 */
[----:B------:R-:W2:Y:S01]  /*9b30*/  LDSM.16.M88.4 R28, [R221] ;  /* 0x00000000dd1c783b */ /* 0x000ea20000000200 */
[----:B------:R-:W-:Y:S02]  /*9b40*/  FSEL R85, R40, -INF , !P1 ;  /* 0xff80000028557808 */ /* 0x000fe40004800000 */
[----:B------:R-:W-:Y:S02]  /*9b50*/  ISETP.GE.AND P1, PT, R48, R69, PT ;  /* 0x000000453000720c */ /* 0x000fe40003f26270 */
[C-C-:B------:R-:W-:Y:S01]  /*9b60*/  LOP3.LUT R40, R68.reuse, 0x59, R3.reuse, 0xfe, !PT ;  /* 0x0000005944287812 */ /* 0x140fe200078efe03 */
[----:B------:R-:W-:Y:S01]  /*9b70*/  LDSM.16.M88.4 R48, [R232+0x3800] ;  /* 0x00380000e830783b */ /* 0x000fe20000000200 */
[----:B------:R-:W-:Y:S02]  /*9b80*/  FSEL R174, R43, -INF , !P1 ;  /* 0xff8000002bae7808 */ /* 0x000fe40004800000 */
[----:B------:R-:W-:Y:S02]  /*9b90*/  LOP3.LUT R20, R68, 0x60, R3, 0xfe, !PT ;  /* 0x0000006044147812 */ /* 0x000fe400078efe03 */
[----:B------:R-:W-:-:S02]  /*9ba0*/  ISETP.GE.AND P1, PT, R40, R70, PT ;  /* 0x000000462800720c */ /* 0x000fc40003f26270 */
[----:B------:R-:W-:Y:S02]  /*9bb0*/  FSEL R173, R46, -INF , !P4 ;  /* 0xff8000002ead7808 */ /* 0x000fe40006000000 */
[----:B------:R-:W-:Y:S02]  /*9bc0*/  FSEL R187, R45, -INF , !P1 ;  /* 0xff8000002dbb7808 */ /* 0x000fe40004800000 */
[----:B------:R-:W-:Y:S02]  /*9bd0*/  FSEL R119, R44, -INF , !P3 ;  /* 0xff8000002c777808 */ /* 0x000fe40005800000 */
[C---:B------:R-:W-:Y:S02]  /*9be0*/  ISETP.GE.AND P4, PT, R20.reuse, R70, PT ;  /* 0x000000461400720c */ /* 0x040fe40003f86270 */
[-C--:B------:R-:W-:Y:S02]  /*9bf0*/  ISETP.GE.AND P1, PT, R20, R69.reuse, PT ;  /* 0x000000451400720c */ /* 0x080fe40003f26270 */
[----:B------:R-:W-:Y:S01]  /*9c00*/  ISETP.GE.AND P3, PT, R40, R69, PT ;  /* 0x000000452800720c */ /* 0x000fe20003f66270 */
[----:B------:R-:W3:Y:S01]  /*9c10*/  LDSM.16.M88.4 R20, [R220] ;  /* 0x00000000dc14783b */ /* 0x000ee20000000200 */
[----:B------:R-:W-:Y:S01]  /*9c20*/  HMMA.16816.F32.BF16 R40, R12, R56, RZ ;  /* 0x000000380c28723c */ /* 0x000fe200000418ff */
[----:B------:R-:W-:-:S02]  /*9c30*/  LOP3.LUT R45, R68, 0x61, R3, 0xfe, !PT ;  /* 0x00000061442d7812 */ /* 0x000fc400078efe03 */
[----:B------:R-:W-:Y:S02]  /*9c40*/  FSEL R172, R47, -INF , !P3 ;  /* 0xff8000002fac7808 */ /* 0x000fe40005800000 */
[C---:B------:R-:W-:Y:S01]  /*9c50*/  ISETP.GE.AND P3, PT, R45.reuse, R70, PT ;  /* 0x000000462d00720c */ /* 0x040fe20003f66270 */
[----:B------:R-:W-:Y:S01]  /*9c60*/  HMMA.16816.F32.BF16 R56, R12, R58, RZ ;  /* 0x0000003a0c38723c */ /* 0x000fe200000418ff */
[----:B------:R-:W-:Y:S02]  /*9c70*/  LOP3.LUT R44, R68, 0x68, R3, 0xfe, !PT ;  /* 0x00000068442c7812 */ /* 0x000fe400078efe03 */
[----:B------:R-:W-:Y:S02]  /*9c80*/  FSEL R188, R16, -INF , !P4 ;  /* 0xff80000010bc7808 */ /* 0x000fe40006000000 */
[----:B------:R-:W-:Y:S02]  /*9c90*/  ISETP.GE.AND P4, PT, R45, R69, PT ;  /* 0x000000452d00720c */ /* 0x000fe40003f86270 */
[----:B------:R-:W-:-:S02]  /*9ca0*/  FSEL R189, R17, -INF , !P3 ;  /* 0xff80000011bd7808 */ /* 0x000fc40005800000 */
[--C-:B------:R-:W-:Y:S02]  /*9cb0*/  LOP3.LUT R17, R68, 0x69, R3.reuse, 0xfe, !PT ;  /* 0x0000006944117812 */ /* 0x100fe400078efe03 */
[----:B------:R-:W-:Y:S02]  /*9cc0*/  FSEL R171, R18, -INF , !P1 ;  /* 0xff80000012ab7808 */ /* 0x000fe40004800000 */
[C---:B------:R-:W-:Y:S02]  /*9cd0*/  ISETP.GE.AND P1, PT, R44.reuse, R70, PT ;  /* 0x000000462c00720c */ /* 0x040fe40003f26270 */
[----:B------:R-:W-:Y:S02]  /*9ce0*/  ISETP.GE.AND P3, PT, R44, R69, PT ;  /* 0x000000452c00720c */ /* 0x000fe40003f66270 */
[----:B-1----:R-:W-:Y:S01]  /*9cf0*/  HMMA.16816.F32.BF16 R44, R12, R24, RZ ;  /* 0x000000180c2c723c */ /* 0x002fe200000418ff */
[----:B------:R-:W-:Y:S02]  /*9d00*/  FSEL R170, R19, -INF , !P4 ;  /* 0xff80000013aa7808 */ /* 0x000fe40006000000 */
[----:B------:R-:W-:-:S02]  /*9d10*/  LOP3.LUT R16, R68, 0x70, R3, 0xfe, !PT ;  /* 0x0000007044107812 */ /* 0x000fc400078efe03 */
[CC--:B------:R-:W-:Y:S01]  /*9d20*/  ISETP.GE.AND P4, PT, R17.reuse, R70.reuse, PT ;  /* 0x000000461100720c */ /* 0x0c0fe20003f86270 */
[----:B------:R-:W-:Y:S01]  /*9d30*/  HMMA.16816.F32.BF16 R24, R12, R26, RZ ;  /* 0x0000001a0c18723c */ /* 0x000fe200000418ff */
[----:B------:R-:W-:Y:S02]  /*9d40*/  FSEL R60, R60, -INF , !P1 ;  /* 0xff8000003c3c7808 */ /* 0x000fe40004800000 */
[----:B------:R-:W-:Y:S02]  /*9d50*/  ISETP.GE.AND P1, PT, R17, R69, PT ;  /* 0x000000451100720c */ /* 0x000fe40003f26270 */
[----:B------:R-:W-:Y:S01]  /*9d60*/  FSEL R167, R62, -INF , !P3 ;  /* 0xff8000003ea77808 */ /* 0x000fe20005800000 */
[----:B--2---:R-:W-:Y:S01]  /*9d70*/  HMMA.16816.F32.BF16 R40, R8, R28, R40 ;  /* 0x0000001c0828723c */ /* 0x004fe20000041828 */
[----:B------:R-:W-:Y:S02]  /*9d80*/  FSEL R61, R61, -INF , !P4 ;  /* 0xff8000003d3d7808 */ /* 0x000fe40006000000 */
[----:B------:R-:W-:-:S02]  /*9d90*/  ISETP.GE.AND P3, PT, R16, R70, PT ;  /* 0x000000461000720c */ /* 0x000fc40003f66270 */
[----:B------:R-:W-:Y:S01]  /*9da0*/  ISETP.GE.AND P4, PT, R16, R69, PT ;  /* 0x000000451000720c */ /* 0x000fe20003f86270 */
[C---:B------:R-:W-:Y:S01]  /*9db0*/  HMMA.16816.F32.BF16 R56, R8.reuse, R30, R56 ;  /* 0x0000001e0838723c */ /* 0x040fe20000041838 */
[----:B------:R-:W1:Y:S01]  /*9dc0*/  LDSM.16.M88.4 R16, [R232+0x3c00] ;  /* 0x003c0000e810783b */ /* 0x000e620000000200 */
[----:B------:R-:W-:Y:S02]  /*9dd0*/  FSEL R166, R63, -INF , !P1 ;  /* 0xff8000003fa67808 */ /* 0x000fe40004800000 */
[----:B------:R-:W-:Y:S02]  /*9de0*/  LOP3.LUT R28, R68, 0x78, R3, 0xfe, !PT ;  /* 0x00000078441c7812 */ /* 0x000fe400078efe03 */
[----:B------:R-:W-:Y:S01]  /*9df0*/  ISETP.GE.AND P1, PT, R87, R70, PT ;  /* 0x000000465700720c */ /* 0x000fe20003f26270 */
[----:B---3--:R-:W-:Y:S01]  /*9e00*/  HMMA.16816.F32.BF16 R44, R8, R20, R44 ;  /* 0x00000014082c723c */ /* 0x008fe2000004182c */
[----:B------:R-:W-:Y:S02]  /*9e10*/  FSEL R165, R38, -INF , !P4 ;  /* 0xff80000026a57808 */ /* 0x000fe40006000000 */
[----:B------:R-:W-:-:S02]  /*9e20*/  FSEL R63, R37, -INF , !P1 ;  /* 0xff800000253f7808 */ /* 0x000fc40004800000 */
[C---:B------:R-:W-:Y:S01]  /*9e30*/  ISETP.GE.AND P4, PT, R28.reuse, R70, PT ;  /* 0x000000461c00720c */ /* 0x040fe20003f86270 */
[----:B------:R-:W-:Y:S01]  /*9e40*/  HMMA.16816.F32.BF16 R24, R8, R22, R24 ;  /* 0x000000160818723c */ /* 0x000fe20000041818 */
[-C--:B------:R-:W-:Y:S02]  /*9e50*/  ISETP.GE.AND P1, PT, R28, R69.reuse, PT ;  /* 0x000000451c00720c */ /* 0x080fe40003f26270 */
[----:B------:R-:W2:Y:S01]  /*9e60*/  LDSM.16.M88.4 R28, [R219] ;  /* 0x00000000db1c783b */ /* 0x000ea20000000200 */
[----:B------:R-:W-:Y:S02]  /*9e70*/  FSEL R62, R36, -INF , !P3 ;  /* 0xff800000243e7808 */ /* 0x000fe40005800000 */
[----:B------:R-:W-:Y:S02]  /*9e80*/  ISETP.GE.AND P3, PT, R87, R69, PT ;  /* 0x000000455700720c */ /* 0x000fe40003f66270 */
[----:B------:R-:W-:Y:S02]  /*9e90*/  LOP3.LUT R36, R68, 0x79, R3, 0xfe, !PT ;  /* 0x0000007944247812 */ /* 0x000fe400078efe03 */
[----:B------:R-:W-:-:S02]  /*9ea0*/  FSEL R164, R39, -INF , !P3 ;  /* 0xff80000027a47808 */ /* 0x000fc40005800000 */
[----:B------:R-:W-:Y:S02]  /*9eb0*/  LOP3.LUT R20, R68, 0x80, R3, 0xfe, !PT ;  /* 0x0000008044147812 */ /* 0x000fe400078efe03 */
[-C--:B------:R-:W-:Y:S02]  /*9ec0*/  ISETP.GE.AND P3, PT, R36, R70.reuse, PT ;  /* 0x000000462400720c */ /* 0x080fe40003f66270 */
[----:B------:R-:W-:Y:S02]  /*9ed0*/  FSEL R163, R34, -INF , !P1 ;  /* 0xff80000022a37808 */ /* 0x000fe40004800000 */
[----:B------:R-:W-:Y:S02]  /*9ee0*/  FSEL R191, R33, -INF , !P3 ;  /* 0xff80000021bf7808 */ /* 0x000fe40005800000 */
[----:B------:R-:W-:Y:S02]  /*9ef0*/  FSEL R190, R32, -INF , !P4 ;  /* 0xff80000020be7808 */ /* 0x000fe40006000000 */
[----:B------:R-:W-:-:S02]  /*9f00*/  ISETP.GE.AND P1, PT, R20, R70, PT ;  /* 0x000000461400720c */ /* 0x000fc40003f26270 */
[-C--:B------:R-:W-:Y:S02]  /*9f10*/  ISETP.GE.AND P3, PT, R20, R69.reuse, PT ;  /* 0x000000451400720c */ /* 0x080fe40003f66270 */
[----:B------:R-:W-:Y:S01]  /*9f20*/  ISETP.GE.AND P4, PT, R36, R69, PT ;  /* 0x000000452400720c */ /* 0x000fe20003f86270 */
[----:B------:R-:W3:Y:S01]  /*9f30*/  LDSM.16.M88.4 R20, [R218] ;  /* 0x00000000da14783b */ /* 0x000ee20000000200 */
[C---:B------:R-:W-:Y:S01]  /*9f40*/  HMMA.16816.F32.BF16 R36, R12.reuse, R48, RZ ;  /* 0x000000300c24723c */ /* 0x040fe200000418ff */
[C-C-:B------:R-:W-:Y:S02]  /*9f50*/  LOP3.LUT R33, R68.reuse, 0x81, R3.reuse, 0xfe, !PT ;  /* 0x0000008144217812 */ /* 0x140fe400078efe03 */
[----:B------:R-:W-:Y:S02]  /*9f60*/  FSEL R162, R35, -INF , !P4 ;  /* 0xff80000023a27808 */ /* 0x000fe40006000000 */
[----:B------:R-:W-:Y:S01]  /*9f70*/  ISETP.GE.AND P4, PT, R33, R70, PT ;  /* 0x000000462100720c */ /* 0x000fe20003f86270 */
[----:B------:R-:W-:Y:S01]  /*9f80*/  HMMA.16816.F32.BF16 R48, R12, R50, RZ ;  /* 0x000000320c30723c */ /* 0x000fe200000418ff */
[----:B------:R-:W-:-:S02]  /*9f90*/  LOP3.LUT R32, R68, 0x88, R3, 0xfe, !PT ;  /* 0x0000008844207812 */ /* 0x000fc400078efe03 */
[----:B------:R-:W-:Y:S02]  /*9fa0*/  FSEL R192, R40, -INF , !P1 ;  /* 0xff80000028c07808 */ /* 0x000fe40004800000 */
[----:B------:R-:W-:Y:S02]  /*9fb0*/  FSEL R161, R42, -INF , !P3 ;  /* 0xff8000002aa17808 */ /* 0x000fe40005800000 */
[----:B------:R-:W-:Y:S02]  /*9fc0*/  FSEL R193, R41, -INF , !P4 ;  /* 0xff80000029c17808 */ /* 0x000fe40006000000 */
[-C--:B------:R-:W-:Y:S02]  /*9fd0*/  ISETP.GE.AND P1, PT, R33, R69.reuse, PT ;  /* 0x000000452100720c */ /* 0x080fe40003f26270 */
[C---:B------:R-:W-:Y:S02]  /*9fe0*/  ISETP.GE.AND P3, PT, R32.reuse, R70, PT ;  /* 0x000000462000720c */ /* 0x040fe40003f66270 */
[----:B------:R-:W-:-:S02]  /*9ff0*/  ISETP.GE.AND P4, PT, R32, R69, PT ;  /* 0x000000452000720c */ /* 0x000fc40003f86270 */
[----:B-1----:R-:W-:Y:S01]  /*a000*/  HMMA.16816.F32.BF16 R32, R12, R16, RZ ;  /* 0x000000100c20723c */ /* 0x002fe200000418ff */
[C-C-:B------:R-:W-:Y:S02]  /*a010*/  LOP3.LUT R41, R68.reuse, 0x89, R3.reuse, 0xfe, !PT ;  /* 0x0000008944297812 */ /* 0x140fe400078efe03 */
[----:B------:R-:W-:Y:S02]  /*a020*/  FSEL R160, R43, -INF , !P1 ;  /* 0xff8000002ba07808 */ /* 0x000fe40004800000 */
[--C-:B------:R-:W-:Y:S01]  /*a030*/  LOP3.LUT R40, R68, 0x90, R3.reuse, 0xfe, !PT ;  /* 0x0000009044287812 */ /* 0x100fe200078efe03 */
[----:B--2---:R-:W-:Y:S01]  /*a040*/  HMMA.16816.F32.BF16 R36, R8, R28, R36 ;  /* 0x0000001c0824723c */ /* 0x004fe20000041824 */
[----:B------:R-:W-:Y:S02]  /*a050*/  FSEL R56, R56, -INF , !P3 ;  /* 0xff80000038387808 */ /* 0x000fe40005800000 */
[C---:B------:R-:W-:Y:S02]  /*a060*/  ISETP.GE.AND P1, PT, R41.reuse, R70, PT ;  /* 0x000000462900720c */ /* 0x040fe40003f26270 */
[----:B------:R-:W-:Y:S01]  /*a070*/  ISETP.GE.AND P3, PT, R41, R69, PT ;  /* 0x000000452900720c */ /* 0x000fe20003f66270 */
[----:B------:R-:W-:Y:S01]  /*a080*/  HMMA.16816.F32.BF16 R16, R12, R18, RZ ;  /* 0x000000120c10723c */ /* 0x000fe200000418ff */
[----:B------:R-:W-:-:S02]  /*a090*/  LOP3.LUT R87, R68, 0x91, R3, 0xfe, !PT ;  /* 0x0000009144577812 */ /* 0x000fc400078efe03 */
[----:B------:R-:W-:Y:S02]  /*a0a0*/  FSEL R159, R58, -INF , !P4 ;  /* 0xff8000003a9f7808 */ /* 0x000fe40006000000 */
[CC--:B------:R-:W-:Y:S01]  /*a0b0*/  ISETP.GE.AND P4, PT, R40.reuse, R70.reuse, PT ;  /* 0x000000462800720c */ /* 0x0c0fe20003f86270 */
[C---:B------:R-:W-:Y:S01]  /*a0c0*/  HMMA.16816.F32.BF16 R48, R8.reuse, R30, R48 ;  /* 0x0000001e0830723c */ /* 0x040fe20000041830 */
[----:B------:R-:W-:Y:S02]  /*a0d0*/  FSEL R57, R57, -INF , !P1 ;  /* 0xff80000039397808 */ /* 0x000fe40004800000 */
[----:B------:R-:W-:Y:S02]  /*a0e0*/  FSEL R158, R59, -INF , !P3 ;  /* 0xff8000003b9e7808 */ /* 0x000fe40005800000 */
[----:B------:R-:W-:Y:S01]  /*a0f0*/  ISETP.GE.AND P1, PT, R40, R69, PT ;  /* 0x000000452800720c */ /* 0x000fe20003f26270 */
[----:B---3--:R-:W-:Y:S01]  /*a100*/  HMMA.16816.F32.BF16 R32, R8, R20, R32 ;  /* 0x000000140820723c */ /* 0x008fe20000041820 */
[----:B------:R-:W-:Y:S01]  /*a110*/  LOP3.LUT R28, R68, 0x98, R3, 0xfe, !PT ;  /* 0x00000098441c7812 */ /* 0x000fe200078efe03 */
[----:B------:R-:W1:Y:S01]  /*a120*/  LDSM.16.M88.4 R40, [R232+0x4400] ;  /* 0x00440000e828783b */ /* 0x000e620000000200 */
[----:B------:R-:W-:-:S02]  /*a130*/  ISETP.GE.AND P3, PT, R87, R70, PT ;  /* 0x000000465700720c */ /* 0x000fc40003f66270 */
[----:B------:R-:W-:Y:S02]  /*a140*/  FSEL R58, R44, -INF , !P4 ;  /* 0xff8000002c3a7808 */ /* 0x000fe40006000000 */
[----:B------:R-:W-:Y:S02]  /*a150*/  ISETP.GE.AND P4, PT, R87, R69, PT ;  /* 0x000000455700720c */ /* 0x000fe40003f86270 */
[----:B------:R-:W-:Y:S02]  /*a160*/  FSEL R157, R46, -INF , !P1 ;  /* 0xff8000002e9d7808 */ /* 0x000fe40004800000 */
[----:B------:R-:W-:Y:S01]  /*a170*/  FSEL R59, R45, -INF , !P3 ;  /* 0xff8000002d3b7808 */ /* 0x000fe20005800000 */
[----:B------:R-:W-:Y:S01]  /*a180*/  HMMA.16816.F32.BF16 R16, R8, R22, R16 ;  /* 0x000000160810723c */ /* 0x000fe20000041810 */
[----:B------:R-:W-:Y:S02]  /*a190*/  LOP3.LUT R44, R68, 0x99, R3, 0xfe, !PT ;  /* 0x00000099442c7812 */ /* 0x000fe400078efe03 */
[----:B------:R-:W-:-:S02]  /*a1a0*/  ISETP.GE.AND P1, PT, R28, R70, PT ;  /* 0x000000461c00720c */ /* 0x000fc40003f26270 */
[-C--:B------:R-:W-:Y:S02]  /*a1b0*/  ISETP.GE.AND P3, PT, R28, R69.reuse, PT ;  /* 0x000000451c00720c */ /* 0x080fe40003f66270 */
[----:B------:R-:W2:Y:S01]  /*a1c0*/  LDSM.16.M88.4 R28, [R217] ;  /* 0x00000000d91c783b */ /* 0x000ea20000000200 */
[----:B------:R-:W-:Y:S02]  /*a1d0*/  FSEL R156, R47, -INF , !P4 ;  /* 0xff8000002f9c7808 */ /* 0x000fe40006000000 */
[----:B------:R-:W-:Y:S02]  /*a1e0*/  ISETP.GE.AND P4, PT, R44, R70, PT ;  /* 0x000000462c00720c */ /* 0x000fe40003f86270 */
[----:B------:R-:W-:Y:S02]  /*a1f0*/  FSEL R194, R24, -INF , !P1 ;  /* 0xff80000018c27808 */ /* 0x000fe40004800000 */
[----:B------:R-:W-:Y:S02]  /*a200*/  ISETP.GE.AND P1, PT, R44, R69, PT ;  /* 0x000000452c00720c */ /* 0x000fe40003f26270 */
[----:B------:R-:W-:-:S02]  /*a210*/  FSEL R195, R25, -INF , !P4 ;  /* 0xff80000019c37808 */ /* 0x000fc40006000000 */
[C-C-:B------:R-:W-:Y:S02]  /*a220*/  LOP3.LUT R20, R68.reuse, 0xa0, R3.reuse, 0xfe, !PT ;  /* 0x000000a044147812 */ /* 0x140fe400078efe03 */
[----:B------:R-:W-:Y:S02]  /*a230*/  LOP3.LUT R25, R68, 0xa1, R3, 0xfe, !PT ;  /* 0x000000a144197812 */ /* 0x000fe400078efe03 */
[----:B------:R-:W-:Y:S02]  /*a240*/  FSEL R155, R26, -INF , !P3 ;  /* 0xff8000001a9b7808 */ /* 0x000fe40005800000 */
[----:B------:R-:W-:Y:S02]  /*a250*/  FSEL R154, R27, -INF , !P1 ;  /* 0xff8000001b9a7808 */ /* 0x000fe40004800000 */
[C---:B------:R-:W-:Y:S02]  /*a260*/  ISETP.GE.AND P3, PT, R20.reuse, R70, PT ;  /* 0x000000461400720c */ /* 0x040fe40003f66270 */
[----:B------:R-:W-:-:S02]  /*a270*/  ISETP.GE.AND P4, PT, R20, R69, PT ;  /* 0x000000451400720c */ /* 0x000fc40003f86270 */
[----:B------:R-:W-:Y:S01]  /*a280*/  LOP3.LUT R24, R68, 0xa8, R3, 0xfe, !PT ;  /* 0x000000a844187812 */ /* 0x000fe200078efe03 */
[----:B------:R-:W3:Y:S01]  /*a290*/  LDSM.16.M88.4 R20, [R216] ;  /* 0x00000000d814783b */ /* 0x000ee20000000200 */
[----:B------:R-:W-:Y:S01]  /*a2a0*/  ISETP.GE.AND P1, PT, R25, R70, PT ;  /* 0x000000461900720c */ /* 0x000fe20003f26270 */
[C---:B-1----:R-:W-:Y:S01]  /*a2b0*/  HMMA.16816.F32.BF16 R44, R12.reuse, R40, RZ ;  /* 0x000000280c2c723c */ /* 0x042fe200000418ff */
[----:B------:R-:W-:Y:S02]  /*a2c0*/  FSEL R196, R36, -INF , !P3 ;  /* 0xff80000024c47808 */ /* 0x000fe40005800000 */
[----:B------:R-:W-:Y:S02]  /*a2d0*/  FSEL R149, R38, -INF , !P4 ;  /* 0xff80000026957808 */ /* 0x000fe40006000000 */
[----:B------:R-:W-:Y:S01]  /*a2e0*/  FSEL R197, R37, -INF , !P1 ;  /* 0xff80000025c57808 */ /* 0x000fe20004800000 */
[----:B------:R-:W-:Y:S01]  /*a2f0*/  HMMA.16816.F32.BF16 R40, R12, R42, RZ ;  /* 0x0000002a0c28723c */ /* 0x000fe200000418ff */
[----:B------:R-:W-:-:S02]  /*a300*/  ISETP.GE.AND P3, PT, R25, R69, PT ;  /* 0x000000451900720c */ /* 0x000fc40003f66270 */
[CC--:B------:R-:W-:Y:S02]  /*a310*/  ISETP.GE.AND P4, PT, R24.reuse, R70.reuse, PT ;  /* 0x000000461800720c */ /* 0x0c0fe40003f86270 */
[----:B------:R-:W-:Y:S02]  /*a320*/  ISETP.GE.AND P1, PT, R24, R69, PT ;  /* 0x000000451800720c */ /* 0x000fe40003f26270 */
[----:B------:R-:W1:Y:S01]  /*a330*/  LDSM.16.M88.4 R24, [R232+0x4800] ;  /* 0x00480000e818783b */ /* 0x000e620000000200 */
[C-C-:B------:R-:W-:Y:S01]  /*a340*/  LOP3.LUT R37, R68.reuse, 0xa9, R3.reuse, 0xfe, !PT ;  /* 0x000000a944257812 */ /* 0x140fe200078efe03 */
[C---:B--2---:R-:W-:Y:S01]  /*a350*/  HMMA.16816.F32.BF16 R100, R8.reuse, R28, R100 ;  /* 0x0000001c0864723c */ /* 0x044fe20000041864 */
[----:B------:R-:W-:Y:S02]  /*a360*/  FSEL R148, R39, -INF , !P3 ;  /* 0xff80000027947808 */ /* 0x000fe40005800000 */
[----:B------:R-:W-:Y:S02]  /*a370*/  LOP3.LUT R36, R68, 0xb0, R3, 0xfe, !PT ;  /* 0x000000b044247812 */ /* 0x000fe400078efe03 */
[----:B------:R-:W-:Y:S01]  /*a380*/  ISETP.GE.AND P3, PT, R37, R70, PT ;  /* 0x000000462500720c */ /* 0x000fe20003f66270 */
[----:B------:R-:W-:Y:S01]  /*a390*/  HMMA.16816.F32.BF16 R88, R8, R30, R88 ;  /* 0x0000001e0858723c */ /* 0x000fe20000041858 */
[----:B------:R-:W-:Y:S01]  /*a3a0*/  FSEL R131, R50, -INF , !P1 ;  /* 0xff80000032837808 */ /* 0x000fe20004800000 */
[----:B------:R-:W2:Y:S01]  /*a3b0*/  LDSM.16.M88.4 R28, [R151] ;  /* 0x00000000971c783b */ /* 0x000ea20000000200 */
[----:B------:R-:W-:-:S02]  /*a3c0*/  FSEL R198, R48, -INF , !P4 ;  /* 0xff80000030c67808 */ /* 0x000fc40006000000 */
[----:B------:R-:W-:Y:S02]  /*a3d0*/  FSEL R50, R49, -INF , !P3 ;  /* 0xff80000031327808 */ /* 0x000fe40005800000 */
[-C--:B------:R-:W-:Y:S02]  /*a3e0*/  ISETP.GE.AND P4, PT, R37, R69.reuse, PT ;  /* 0x000000452500720c */ /* 0x080fe40003f86270 */
[C---:B------:R-:W-:Y:S02]  /*a3f0*/  ISETP.GE.AND P1, PT, R36.reuse, R70, PT ;  /* 0x000000462400720c */ /* 0x040fe40003f26270 */
[----:B------:R-:W-:Y:S02]  /*a400*/  ISETP.GE.AND P3, PT, R36, R69, PT ;  /* 0x000000452400720c */ /* 0x000fe40003f66270 */
[----:B------:R-:W4:Y:S01]  /*a410*/  LDSM.16.M88.4 R36, [R232+0x4c00] ;  /* 0x004c0000e824783b */ /* 0x000f220000000200 */
[C-C-:B------:R-:W-:Y:S02]  /*a420*/  LOP3.LUT R49, R68.reuse, 0xb1, R3.reuse, 0xfe, !PT ;  /* 0x000000b144317812 */ /* 0x140fe400078efe03 */
[----:B------:R-:W-:Y:S01]  /*a430*/  LOP3.LUT R48, R68, 0xb8, R3, 0xfe, !PT ;  /* 0x000000b844307812 */ /* 0x000fe200078efe03 */
[----:B---3--:R-:W-:Y:S01]  /*a440*/  HMMA.16816.F32.BF16 R44, R8, R20, R44 ;  /* 0x00000014082c723c */ /* 0x008fe2000004182c */
[----:B------:R-:W-:-:S02]  /*a450*/  FSEL R130, R51, -INF , !P4 ;  /* 0xff80000033827808 */ /* 0x000fc40006000000 */
[----:B------:R-:W-:Y:S02]  /*a460*/  FSEL R51, R32, -INF , !P1 ;  /* 0xff80000020337808 */ /* 0x000fe40004800000 */
[----:B------:R-:W-:Y:S01]  /*a470*/  FSEL R123, R34, -INF , !P3 ;  /* 0xff800000227b7808 */ /* 0x000fe20005800000 */
[----:B------:R-:W-:Y:S01]  /*a480*/  HMMA.16816.F32.BF16 R40, R8, R22, R40 ;  /* 0x000000160828723c */ /* 0x000fe20000041828 */
[CC--:B------:R-:W-:Y:S02]  /*a490*/  ISETP.GE.AND P4, PT, R49.reuse, R70.reuse, PT ;  /* 0x000000463100720c */ /* 0x0c0fe40003f86270 */
[----:B------:R-:W-:Y:S02]  /*a4a0*/  ISETP.GE.AND P1, PT, R49, R69, PT ;  /* 0x000000453100720c */ /* 0x000fe40003f26270 */
[----:B------:R-:W-:Y:S02]  /*a4b0*/  ISETP.GE.AND P3, PT, R48, R70, PT ;  /* 0x000000463000720c */ /* 0x000fe40003f66270 */
[----:B------:R-:W-:-:S02]  /*a4c0*/  LOP3.LUT R32, R68, 0xb9, R3, 0xfe, !PT ;  /* 0x000000b944207812 */ /* 0x000fc400078efe03 */
[----:B------:R-:W-:Y:S02]  /*a4d0*/  FSEL R199, R33, -INF , !P4 ;  /* 0xff80000021c77808 */ /* 0x000fe40006000000 */
[----:B------:R-:W-:Y:S02]  /*a4e0*/  FSEL R121, R35, -INF , !P1 ;  /* 0xff80000023797808 */ /* 0x000fe40004800000 */
[----:B------:R-:W-:Y:S02]  /*a4f0*/  FSEL R200, R16, -INF , !P3 ;  /* 0xff80000010c87808 */ /* 0x000fe40005800000 */
[-C--:B------:R-:W-:Y:S02]  /*a500*/  ISETP.GE.AND P4, PT, R48, R69.reuse, PT ;  /* 0x000000453000720c */ /* 0x080fe40003f86270 */
[C---:B------:R-:W-:Y:S02]  /*a510*/  ISETP.GE.AND P1, PT, R32.reuse, R70, PT ;  /* 0x000000462000720c */ /* 0x040fe40003f26270 */
[----:B------:R-:W-:-:S02]  /*a520*/  ISETP.GE.AND P3, PT, R32, R69, PT ;  /* 0x000000452000720c */ /* 0x000fc40003f66270 */
[----:B------:R-:W-:Y:S01]  /*a530*/  FSEL R116, R18, -INF , !P4 ;  /* 0xff80000012747808 */ /* 0x000fe20006000000 */
[C---:B-1----:R-:W-:Y:S01]  /*a540*/  HMMA.16816.F32.BF16 R32, R12.reuse, R24, RZ ;  /* 0x000000180c20723c */ /* 0x042fe200000418ff */
[----:B------:R-:W-:Y:S02]  /*a550*/  FSEL R201, R17, -INF , !P1 ;  /* 0xff80000011c97808 */ /* 0x000fe40004800000 */
[----:B------:R-:W-:Y:S02]  /*a560*/  FSEL R108, R19, -INF , !P3 ;  /* 0xff800000136c7808 */ /* 0x000fe40005800000 */
[----:B------:R-:W1:Y:S01]  /*a570*/  LDSM.16.M88.4 R16, [R150] ;  /* 0x000000009610783b */ /* 0x000e620000000200 */
[C-C-:B------:R-:W-:Y:S01]  /*a580*/  LOP3.LUT R20, R68.reuse, 0xc0, R3.reuse, 0xfe, !PT ;  /* 0x000000c044147812 */ /* 0x140fe200078efe03 */
[----:B------:R-:W-:Y:S01]  /*a590*/  HMMA.16816.F32.BF16 R24, R12, R26, RZ ;  /* 0x0000001a0c18723c */ /* 0x000fe200000418ff */
[----:B------:R-:W-:Y:S01]  /*a5a0*/  LOP3.LUT R21, R68, 0xc1, R3, 0xfe, !PT ;  /* 0x000000c144157812 */ /* 0x000fe200078efe03 */
[----:B------:R-:W-:-:S04]  /*a5b0*/  DEPBAR.LE SB0, 0x0 ;  /* 0x000080000000791a */ /* 0x000fc80000000000 */
[----:B------:R-:W-:Y:S01]  /*a5c0*/  BAR.SYNC.DEFER_BLOCKING 0x0 ;  /* 0x0000000000007b1d */ /* 0x000fe20000010000 */
[CC--:B------:R-:W-:Y:S02]  /*a5d0*/  ISETP.GE.AND P4, PT, R20.reuse, R70.reuse, PT ;  /* 0x000000461400720c */ /* 0x0c0fe40003f86270 */
[----:B------:R-:W-:Y:S02]  /*a5e0*/  ISETP.GE.AND P1, PT, R20, R69, PT ;  /* 0x000000451400720c */ /* 0x000fe40003f26270 */
[----:B------:R-:W-:Y:S02]  /*a5f0*/  ISETP.GE.AND P3, PT, R21, R70, PT ;  /* 0x000000461500720c */ /* 0x000fe40003f66270 */
[----:B------:R-:W-:Y:S02]  /*a600*/  LOP3.LUT R20, R68, 0xc8, R3, 0xfe, !PT ;  /* 0x000000c844147812 */ /* 0x000fe400078efe03 */
[----:B------:R-:W-:Y:S02]  /*a610*/  FSEL R202, R100, -INF , !P4 ;  /* 0xff80000064ca7808 */ /* 0x000fe40006000000 */
[----:B------:R-:W-:Y:S01]  /*a620*/  FSEL R102, R102, -INF , !P1 ;  /* 0xff80000066667808 */ /* 0x000fe20004800000 */
[----:B--2---:R-:W-:Y:S01]  /*a630*/  HMMA.16816.F32.BF16 R32, R8, R28, R32 ;  /* 0x0000001c0820723c */ /* 0x004fe20000041820 */
[----:B------:R-:W-:-:S02]  /*a640*/  FSEL R101, R101, -INF , !P3 ;  /* 0xff80000065657808 */ /* 0x000fc40005800000 */
[-C--:B------:R-:W-:Y:S02]  /*a650*/  ISETP.GE.AND P4, PT, R21, R69.reuse, PT ;  /* 0x000000451500720c */ /* 0x080fe40003f86270 */
[CC--:B------:R-:W-:Y:S01]  /*a660*/  ISETP.GE.AND P1, PT, R20.reuse, R70.reuse, PT ;  /* 0x000000461400720c */ /* 0x0c0fe20003f26270 */
[----:B------:R-:W-:Y:S01]  /*a670*/  HMMA.16816.F32.BF16 R24, R8, R30, R24 ;  /* 0x0000001e0818723c */ /* 0x000fe20000041818 */
[----:B------:R-:W-:Y:S02]  /*a680*/  ISETP.GE.AND P3, PT, R20, R69, PT ;  /* 0x000000451400720c */ /* 0x000fe40003f66270 */
[----:B------:R-:W-:Y:S02]  /*a690*/  LOP3.LUT R48, R68, 0xc9, R3, 0xfe, !PT ;  /* 0x000000c944307812 */ /* 0x000fe400078efe03 */
[----:B------:R-:W-:Y:S01]  /*a6a0*/  FSEL R97, R103, -INF , !P4 ;  /* 0xff80000067617808 */ /* 0x000fe20006000000 */
[----:B----4-:R-:W-:Y:S01]  /*a6b0*/  HMMA.16816.F32.BF16 R20, R12, R36, RZ ;  /* 0x000000240c14723c */ /* 0x010fe200000418ff */
[----:B------:R-:W-:-:S02]  /*a6c0*/  ISETP.GE.AND P4, PT, R48, R70, PT ;  /* 0x000000463000720c */ /* 0x000fc40003f86270 */
[----:B------:R-:W-:Y:S02]  /*a6d0*/  FSEL R88, R88, -INF , !P1 ;  /* 0xff80000058587808 */ /* 0x000fe40004800000 */
[----:B------:R-:W-:Y:S01]  /*a6e0*/  FSEL R94, R90, -INF , !P3 ;  /* 0xff8000005a5e7808 */ /* 0x000fe20005800000 */
[----:B------:R-:W-:Y:S01]  /*a6f0*/  HMMA.16816.F32.BF16 R12, R12, R38, RZ ;  /* 0x000000260c0c723c */ /* 0x000fe200000418ff */
[----:B------:R-:W-:Y:S02]  /*a700*/  LOP3.LUT R36, R68, 0xd0, R3, 0xfe, !PT ;  /* 0x000000d044247812 */ /* 0x000fe400078efe03 */
[----:B------:R-:W-:Y:S02]  /*a710*/  FSEL R203, R89, -INF , !P4 ;  /* 0xff80000059cb7808 */ /* 0x000fe40006000000 */
[----:B------:R-:W-:Y:S02]  /*a720*/  ISETP.GE.AND P1, PT, R48, R69, PT ;  /* 0x000000453000720c */ /* 0x000fe40003f26270 */
[----:B------:R-:W-:-:S02]  /*a730*/  ISETP.GE.AND P3, PT, R36, R70, PT ;  /* 0x000000462400720c */ /* 0x000fc40003f66270 */
[----:B------:R-:W-:Y:S02]  /*a740*/  ISETP.GE.AND P4, PT, R36, R69, PT ;  /* 0x000000452400720c */ /* 0x000fe40003f86270 */
[--C-:B------:R-:W-:Y:S02]  /*a750*/  LOP3.LUT R36, R68, 0xd1, R3.reuse, 0xfe, !PT ;  /* 0x000000d144247812 */ /* 0x100fe400078efe03 */
[----:B------:R-:W-:Y:S02]  /*a760*/  FSEL R91, R91, -INF , !P1 ;  /* 0xff8000005b5b7808 */ /* 0x000fe40004800000 */
[----:B------:R-:W-:Y:S02]  /*a770*/  ISETP.GE.AND P1, PT, R36, R70, PT ;  /* 0x000000462400720c */ /* 0x000fe40003f26270 */
[----:B------:R-:W-:Y:S01]  /*a780*/  LOP3.LUT R37, R68, 0xd8, R3, 0xfe, !PT ;  /* 0x000000d844257812 */ /* 0x000fe200078efe03 */
[----:B-1----:R-:W-:Y:S01]  /*a790*/  HMMA.16816.F32.BF16 R20, R8, R16, R20 ;  /* 0x000000100814723c */ /* 0x002fe20000041814 */
[----:B------:R-:W-:-:S02]  /*a7a0*/  FSEL R28, R44, -INF , !P3 ;  /* 0xff8000002c1c7808 */ /* 0x000fc40005800000 */
[----:B------:R-:W-:Y:S02]  /*a7b0*/  FSEL R46, R46, -INF , !P4 ;  /* 0xff8000002e2e7808 */ /* 0x000fe40006000000 */
[----:B------:R-:W-:Y:S01]  /*a7c0*/  FSEL R29, R45, -INF , !P1 ;  /* 0xff8000002d1d7808 */ /* 0x000fe20004800000 */
[----:B------:R-:W-:Y:S01]  /*a7d0*/  HMMA.16816.F32.BF16 R12, R8, R18, R12 ;  /* 0x00000012080c723c */ /* 0x000fe2000004180c */
[-C--:B------:R-:W-:Y:S02]  /*a7e0*/  ISETP.GE.AND P3, PT, R36, R69.reuse, PT ;  /* 0x000000452400720c */ /* 0x080fe40003f66270 */
[C---:B------:R-:W-:Y:S02]  /*a7f0*/  ISETP.GE.AND P4, PT, R37.reuse, R70, PT ;  /* 0x000000462500720c */ /* 0x040fe40003f86270 */
[----:B------:R-:W-:Y:S02]  /*a800*/  ISETP.GE.AND P1, PT, R37, R69, PT ;  /* 0x000000452500720c */ /* 0x000fe40003f26270 */
[----:B------:R-:W-:-:S02]  /*a810*/  LOP3.LUT R36, R68, 0xd9, R3, 0xfe, !PT ;  /* 0x000000d944247812 */ /* 0x000fc400078efe03 */
[----:B------:R-:W-:Y:S02]  /*a820*/  LOP3.LUT R31, R68, 0xe0, R3, 0xfe, !PT ;  /* 0x000000e0441f7812 */ /* 0x000fe400078efe03 */
[----:B------:R-:W-:Y:S02]  /*a830*/  FSEL R45, R47, -INF , !P3 ;  /* 0xff8000002f2d7808 */ /* 0x000fe40005800000 */
[----:B------:R-:W-:Y:S02]  /*a840*/  FSEL R30, R40, -INF , !P4 ;  /* 0xff800000281e7808 */ /* 0x000fe40006000000 */
[----:B------:R-:W-:Y:S02]  /*a850*/  FSEL R44, R42, -INF , !P1 ;  /* 0xff8000002a2c7808 */ /* 0x000fe40004800000 */
[C---:B------:R-:W-:Y:S02]  /*a860*/  ISETP.GE.AND P3, PT, R36.reuse, R70, PT ;  /* 0x000000462400720c */ /* 0x040fe40003f66270 */
[----:B------:R-:W-:-:S02]  /*a870*/  ISETP.GE.AND P4, PT, R36, R69, PT ;  /* 0x000000452400720c */ /* 0x000fc40003f86270 */
[----:B------:R-:W-:Y:S02]  /*a880*/  ISETP.GE.AND P1, PT, R31, R70, PT ;  /* 0x000000461f00720c */ /* 0x000fe40003f26270 */
[----:B------:R-:W-:Y:S02]  /*a890*/  LOP3.LUT R17, R68, 0xe1, R3, 0xfe, !PT ;  /* 0x000000e144117812 */ /* 0x000fe400078efe03 */
[----:B------:R-:W-:Y:S02]  /*a8a0*/  FSEL R16, R41, -INF , !P3 ;  /* 0xff80000029107808 */ /* 0x000fe40005800000 */
[----:B------:R-:W-:Y:S02]  /*a8b0*/  FSEL R43, R43, -INF , !P4 ;  /* 0xff8000002b2b7808 */ /* 0x000fe40006000000 */
[----:B------:R-:W-:Y:S02]  /*a8c0*/  FSEL R32, R32, -INF , !P1 ;  /* 0xff80000020207808 */ /* 0x000fe40004800000 */
        /* <DEDUP_REMOVED lines=8> */
[CC--:B------:R-:W-:Y:S02]  /*a950*/  ISETP.GE.AND P3, PT, R9.reuse, R70.reuse, PT ;  /* 0x000000460900720c */ /* 0x0c0fe40003f66270 */
[----:B------:R-:W-:Y:S02]  /*a960*/  ISETP.GE.AND P4, PT, R9, R69, PT ;  /* 0x000000450900720c */ /* 0x000fe40003f86270 */
[----:B------:R-:W-:Y:S02]  /*a970*/  ISETP.GE.AND P1, PT, R8, R70, PT ;  /* 0x000000460800720c */ /* 0x000fe40003f26270 */
[----:B------:R-:W-:Y:S02]  /*a980*/  LOP3.LUT R9, R68, 0xf0, R3, 0xfe, !PT ;  /* 0x000000f044097812 */ /* 0x000fe400078efe03 */
[----:B------:R-:W-:-:S02]  /*a990*/  FSEL R40, R26, -INF , !P4 ;  /* 0xff8000001a287808 */ /* 0x000fc40006000000 */
[----:B------:R-:W-:Y:S02]  /*a9a0*/  FSEL R129, R25, -INF , !P1 ;  /* 0xff80000019817808 */ /* 0x000fe40004800000 */
[CC--:B------:R-:W-:Y:S02]  /*a9b0*/  ISETP.GE.AND P4, PT, R9.reuse, R70.reuse, PT ;  /* 0x000000460900720c */ /* 0x0c0fe40003f86270 */
[----:B------:R-:W-:Y:S02]  /*a9c0*/  ISETP.GE.AND P1, PT, R9, R69, PT ;  /* 0x000000450900720c */ /* 0x000fe40003f26270 */
[----:B------:R-:W-:Y:S02]  /*a9d0*/  LOP3.LUT R9, R68, 0x28, R3, 0xfe, !PT ;  /* 0x0000002844097812 */ /* 0x000fe400078efe03 */
[----:B------:R-:W-:Y:S02]  /*a9e0*/  FSEL R103, R20, -INF , !P4 ;  /* 0xff80000014677808 */ /* 0x000fe40006000000 */
[----:B------:R-:W-:-:S02]  /*a9f0*/  ISETP.GE.AND P4, PT, R9, R70, PT ;  /* 0x000000460900720c */ /* 0x000fc40003f86270 */
[----:B------:R-:W-:Y:S02]  /*aa00*/  LOP3.LUT R9, R68, 0x29, R3, 0xfe, !PT ;  /* 0x0000002944097812 */ /* 0x000fe400078efe03 */
[----:B------:R-:W-:Y:S02]  /*aa10*/  FSEL R38, R22, -INF , !P1 ;  /* 0xff80000016267808 */ /* 0x000fe40004800000 */
[----:B------:R-:W-:Y:S02]  /*aa20*/  ISETP.GE.AND P1, PT, R9, R70, PT ;  /* 0x000000460900720c */ /* 0x000fe40003f26270 */
[----:B------:R-:W-:Y:S02]  /*aa30*/  FSEL R24, R24, -INF , !P3 ;  /* 0xff80000018187808 */ /* 0x000fe40005800000 */
[----:B------:R-:W-:Y:S02]  /*aa40*/  FSEL R5, R5, -INF , !P1 ;  /* 0xff80000005057808 */ /* 0x000fe40004800000 */
[----:B------:R-:W-:-:S02]  /*aa50*/  ISETP.GE.AND P3, PT, R8, R69, PT ;  /* 0x000000450800720c */ /* 0x000fc40003f66270 */
[----:B------:R-:W-:Y:S02]  /*aa60*/  ISETP.GT.AND P1, PT, R237, R236, PT ;  /* 0x000000eced00720c */ /* 0x000fe40003f24270 */
[----:B------:R-:W-:Y:S02]  /*aa70*/  LOP3.LUT R8, R68, 0xf1, R3, 0xfe, !PT ;  /* 0x000000f144087812 */ /* 0x000fe400078efe03 */
[----:B------:R-:W-:Y:S02]  /*aa80*/  FSEL R39, R27, -INF , !P3 ;  /* 0xff8000001b277808 */ /* 0x000fe40005800000 */
[----:B------:R-:W-:Y:S02]  /*aa90*/  FSEL R47, R13, -INF , !P5 ;  /* 0xff8000000d2f7808 */ /* 0x000fe40006800000 */
[C---:B------:R-:W-:Y:S02]  /*aaa0*/  ISETP.GE.AND P5, PT, R8.reuse, R70, PT ;  /* 0x000000460800720c */ /* 0x040fe40003fa6270 */
[----:B------:R-:W-:-:S02]  /*aab0*/  ISETP.GE.AND P3, PT, R8, R69, PT ;  /* 0x000000450800720c */ /* 0x000fc40003f66270 */
[C-C-:B------:R-:W-:Y:S02]  /*aac0*/  LOP3.LUT R8, R68.reuse, 0xf8, R3.reuse, 0xfe, !PT ;  /* 0x000000f844087812 */ /* 0x140fe400078efe03 */
[----:B------:R-:W-:Y:S02]  /*aad0*/  LOP3.LUT R3, R68, 0x29, R3, 0xfe, !PT ;  /* 0x0000002944037812 */ /* 0x000fe400078efe03 */
[----:B------:R-:W-:Y:S02]  /*aae0*/  FSEL R49, R21, -INF , !P5 ;  /* 0xff80000015317808 */ /* 0x000fe40006800000 */
[----:B------:R-:W-:Y:S02]  /*aaf0*/  FSEL R37, R23, -INF , !P3 ;  /* 0xff80000017257808 */ /* 0x000fe40005800000 */
[----:B------:R-:W-:Y:S02]  /*ab00*/  FSEL R4, R4, -INF , !P4 ;  /* 0xff80000004047808 */ /* 0x000fe40006000000 */
[----:B------:R-:W-:-:S02]  /*ab10*/  ISETP.GE.AND P5, PT, R8, R70, PT ;  /* 0x000000460800720c */ /* 0x000fc40003fa6270 */
[-C--:B------:R-:W-:Y:S02]  /*ab20*/  ISETP.GE.AND P3, PT, R8, R69.reuse, PT ;  /* 0x000000450800720c */ /* 0x080fe40003f66270 */
[----:B------:R-:W-:Y:S02]  /*ab30*/  ISETP.GE.AND P4, PT, R3, R69, PT ;  /* 0x000000450300720c */ /* 0x000fe40003f86270 */
[----:B------:R-:W-:Y:S02]  /*ab40*/  FSEL R3, R15, -INF , !P2 ;  /* 0xff8000000f037808 */ /* 0x000fe40005000000 */
[----:B------:R-:W-:Y:S02]  /*ab50*/  FSEL R7, R7, -INF , !P4 ;  /* 0xff80000007077808 */ /* 0x000fe40006000000 */
[----:B------:R-:W-:Y:S02]  /*ab60*/  FSEL R48, R12, -INF , !P5 ;  /* 0xff8000000c307808 */ /* 0x000fe40006800000 */
[----:B------:R-:W-:Y:S01]  /*ab70*/  FSEL R36, R14, -INF , !P3 ;  /* 0xff8000000e247808 */ /* 0x000fe20005800000 */
[----:B------:R-:W-:Y:S06]  /*ab80*/  @!P1 BRA `(.L_x_1173) ;  /* 0x0000000800849947 */ /* 0x000fec0003800000 */
[----:B------:R-:W-:Y:S05]  /*ab90*/  @!P6 BRA `(.L_x_1174) ;  /* 0x0000000000ece947 */ /* 0x000fea0003800000 */
[----:B------:R-:W1:Y:S01]  /*aba0*/  LDC R9, c[0x0][0x380] ;  /* 0x0000e000ff097b82 */ /* 0x000e620000000800 */
[----:B------:R-:W-:Y:S01]  /*abb0*/  VIADD R15, R68, 0xffffff00 ;  /* 0xffffff00440f7836 */ /* 0x000fe20000000000 */
[----:B------:R-:W-:Y:S01]  /*abc0*/  IABS R13, R68 ;  /* 0x00000044000d7213 */ /* 0x000fe20000000000 */
[----:B------:R-:W-:-:S03]  /*abd0*/  ULDC.64 UR4, c[0x0][0x230] ;  /* 0x00008c0000047ab9 */ /* 0x000fc60000000a00 */
[----:B------:R-:W-:Y:S02]  /*abe0*/  IABS R11, R15 ;  /* 0x0000000f000b7213 */ /* 0x000fe40000000000 */
[-C--:B-1----:R-:W-:Y:S02]  /*abf0*/  IABS R8, R9.reuse ;  /* 0x0000000900087213 */ /* 0x082fe40000000000 */
[-C--:B------:R-:W-:Y:S02]  /*ac00*/  LOP3.LUT R15, R15, R9.reuse, RZ, 0x3c, !PT ;  /* 0x000000090f0f7212 */ /* 0x080fe400078e3cff */
[----:B------:R-:W1:Y:S01]  /*ac10*/  I2F.RP R18, R8 ;  /* 0x0000000800127306 */ /* 0x000e620000209400 */
[----:B------:R-:W-:-:S07]  /*ac20*/  LOP3.LUT R68, R68, R9, RZ, 0x3c, !PT ;  /* 0x0000000944447212 */ /* 0x000fce00078e3cff */
        /* <DEDUP_REMOVED lines=15> */
[----:B------:R-:W-:Y:S01]  /*ad20*/  @!P3 IMAD.IADD R10, R10, 0x1, -R8 ;  /* 0x000000010a0ab824 */ /* 0x000fe200078e0a08 */
[----:B------:R-:W-:Y:S01]  /*ad30*/  @!P3 IADD3 R14, R14, 0x1, RZ ;  /* 0x000000010e0eb810 */ /* 0x000fe20007ffe0ff */
[----:B------:R-:W-:Y:S01]  /*ad40*/  @!P2 VIADD R17, R17, 0x1 ;  /* 0x000000011111a836 */ /* 0x000fe20000000000 */
[-C--:B------:R-:W-:Y:S02]  /*ad50*/  @!P2 IADD3 R12, R12, -R8.reuse, RZ ;  /* 0x800000080c0ca210 */ /* 0x080fe40007ffe0ff */
[-C--:B------:R-:W-:Y:S02]  /*ad60*/  ISETP.GE.U32.AND P4, PT, R10, R8.reuse, PT ;  /* 0x000000080a00720c */ /* 0x080fe40003f86070 */
[----:B------:R-:W-:Y:S02]  /*ad70*/  ISETP.GE.U32.AND P5, PT, R12, R8, PT ;  /* 0x000000080c00720c */ /* 0x000fe40003fa6070 */
[----:B------:R-:W-:Y:S02]  /*ad80*/  ISETP.GE.AND P2, PT, R15, RZ, PT ;  /* 0x000000ff0f00720c */ /* 0x000fe40003f46270 */
[----:B------:R-:W-:-:S02]  /*ad90*/  ISETP.GE.AND P3, PT, R68, RZ, PT ;  /* 0x000000ff4400720c */ /* 0x000fc40003f66270 */
[----:B------:R-:W-:-:S05]  /*ada0*/  LOP3.LUT R8, RZ, R9, RZ, 0x33, !PT ;  /* 0x00000009ff087212 */ /* 0x000fca00078e33ff */
[----:B------:R-:W-:Y:S01]  /*adb0*/  @P4 VIADD R14, R14, 0x1 ;  /* 0x000000010e0e4836 */ /* 0x000fe20000000000 */
[----:B------:R-:W-:Y:S02]  /*adc0*/  ISETP.NE.AND P4, PT, R9, RZ, PT ;  /* 0x000000ff0900720c */ /* 0x000fe40003f85270 */
[----:B------:R-:W-:Y:S01]  /*add0*/  @P5 IADD3 R17, R17, 0x1, RZ ;  /* 0x0000000111115810 */ /* 0x000fe20007ffe0ff */
[----:B------:R-:W-:-:S04]  /*ade0*/  IMAD.MOV.U32 R10, RZ, RZ, R14 ;  /* 0x000000ffff0a7224 */ /* 0x000fc800078e000e */
[----:B------:R-:W-:Y:S01]  /*adf0*/  @!P3 IMAD.MOV R17, RZ, RZ, -R17 ;  /* 0x000000ffff11b224 */ /* 0x000fe200078e0a11 */
[----:B------:R-:W-:-:S04]  /*ae00*/  @!P2 IADD3 R10, -R10, RZ, RZ ;  /* 0x000000ff0a0aa210 */ /* 0x000fc80007ffe1ff */
[C---:B------:R-:W-:Y:S02]  /*ae10*/  SEL R10, R8.reuse, R10, !P4 ;  /* 0x0000000a080a7207 */ /* 0x040fe40006000000 */
[----:B------:R-:W-:-:S03]  /*ae20*/  SEL R8, R8, R17, !P4 ;  /* 0x0000001108087207 */ /* 0x000fc60006000000 */
[----:B------:R-:W-:-:S04]  /*ae30*/  IMAD.WIDE R14, R10, 0x4, R242 ;  /* 0x000000040a0e7825 */ /* 0x000fc800078e02f2 */
[C---:B------:R-:W-:Y:S01]  /*ae40*/  IMAD.WIDE R12, R8.reuse, 0x4, R242 ;  /* 0x00000004080c7825 */ /* 0x040fe200078e02f2 */
[----:B------:R-:W2:Y:S05]  /*ae50*/  LDG.E R11, desc[UR10][R14.64] ;  /* 0x0000000a0e0b7981 */ /* 0x000eaa000c1e1900 */
[----:B------:R-:W2:Y:S01]  /*ae60*/  LDG.E R12, desc[UR10][R12.64] ;  /* 0x0000000a0c0c7981 */ /* 0x000ea2000c1e1900 */
[----:B------:R-:W-:-:S05]  /*ae70*/  IADD3 R10, R8, -R10, RZ ;  /* 0x8000000a080a7210 */ /* 0x000fca0007ffe0ff */
[----:B------:R-:W-:-:S05]  /*ae80*/  IMAD R10, R10, R9, -0x100 ;  /* 0xffffff000a0a7424 */ /* 0x000fca00078e0209 */
[----:B------:R-:W-:-:S05]  /*ae90*/  SHF.R.S32.HI R8, RZ, 0x1f, R10 ;  /* 0x0000001fff087819 */ /* 0x000fca000001140a */
[----:B------:R-:W-:-:S04]  /*aea0*/  IMAD R8, R8, R52, RZ ;  /* 0x0000003408087224 */ /* 0x000fc800078e02ff */
[C---:B------:R-:W-:Y:S02]  /*aeb0*/  IMAD R8, R10.reuse, R53, R8 ;  /* 0x000000350a087224 */ /* 0x040fe400078e0208 */
[----:B--2---:R-:W-:Y:S02]  /*aec0*/  IMAD.IADD R11, R11, 0x1, -R12 ;  /* 0x000000010b0b7824 */ /* 0x004fe400078e0a0c */
[----:B------:R-:W-:-:S03]  /*aed0*/  IMAD.WIDE.U32 R12, R10, R52, RZ ;  /* 0x000000340a0c7225 */ /* 0x000fc600078e00ff */
[----:B------:R-:W-:Y:S02]  /*aee0*/  SHF.R.S32.HI R9, RZ, 0x1f, R11 ;  /* 0x0000001fff097819 */ /* 0x000fe4000001140b */
[----:B------:R-:W-:-:S03]  /*aef0*/  IADD3 R13, R13, R8, RZ ;  /* 0x000000080d0d7210 */ /* 0x000fc60007ffe0ff */
[----:B------:R-:W-:-:S04]  /*af00*/  IMAD R9, R9, UR4, RZ ;  /* 0x0000000409097c24 */ /* 0x000fc8000f8e02ff */
[C---:B------:R-:W-:Y:S02]  /*af10*/  IMAD R9, R11.reuse, UR5, R9 ;  /* 0x000000050b097c24 */ /* 0x040fe4000f8e0209 */
[----:B------:R-:W-:-:S04]  /*af20*/  IMAD.WIDE.U32 R10, R11, UR4, R12 ;  /* 0x000000040b0a7c25 */ /* 0x000fc8000f8e000c */
[----:B------:R-:W-:Y:S01]  /*af30*/  IMAD.IADD R9, R11, 0x1, R9 ;  /* 0x000000010b097824 */ /* 0x000fe200078e0209 */
[----:B------:R-:W-:Y:S06]  /*af40*/  BRA `(.L_x_1175) ;  /* 0x0000000000087947 */ /* 0x000fec0003800000 */
.L_x_1174:
[----:B------:R-:W-:-:S04]  /*af50*/  LEA R10, -R52, RZ, 0x8 ;  /* 0x000000ff340a7211 */ /* 0x000fc800078e41ff */
[----:B------:R-:W-:-:S07]  /*af60*/  SHF.R.S32.HI R9, RZ, 0x1f, R10 ;  /* 0x0000001fff097819 */ /* 0x000fce000001140a */
.L_x_1175:
[----:B------:R-:W-:Y:S01]  /*af70*/  @!P0 IMAD.MOV.U32 R12, RZ, RZ, R55 ;  /* 0x000000ffff0c8224 */ /* 0x000fe200078e0037 */
[C---:B------:R-:W-:Y:S01]  /*af80*/  @!P0 LEA R22, P4, R52.reuse, R55, 0x5 ;  /* 0x0000003734168211 */ /* 0x040fe200078828ff */
[----:B------:R-:W-:Y:S01]  /*af90*/  @!P0 IMAD.MOV.U32 R13, RZ, RZ, R54 ;  /* 0x000000ffff0d8224 */ /* 0x000fe200078e0036 */
[----:B------:R-:W-:Y:S01]  /*afa0*/  ULDC.64 UR4, c[0x0][0x218] ;  /* 0x0000860000047ab9 */ /* 0x000fe20000000a00 */
[C---:B------:R-:W-:Y:S01]  /*afb0*/  @!P0 IMAD R18, R53.reuse, 0xa0, RZ ;  /* 0x000000a035128824 */ /* 0x040fe200078e02ff */
[C---:B------:R-:W-:Y:S01]  /*afc0*/  @!P0 LEA.HI.X R8, R52.reuse, R54, R53, 0x5, P4 ;  /* 0x0000003634088211 */ /* 0x040fe200020f2c35 */
[--C-:B------:R-:W-:Y:S01]  /*afd0*/  @!P0 IMAD.WIDE.U32 R14, R52, 0x60, R12.reuse ;  /* 0x00000060340e8825 */ /* 0x100fe200078e000c */
[C---:B------:R-:W-:Y:S01]  /*afe0*/  @!P0 IADD3 R22, P4, R10.reuse, R22, RZ ;  /* 0x000000160a168210 */ /* 0x040fe20007f9e0ff */
[----:B------:R1:W-:Y:S01]  /*aff0*/  @P0 STS [R238+0x1000], RZ ;  /* 0x001000ffee000388 */ /* 0x0003e20000000800 */
[----:B------:R-:W-:Y:S01]  /*b000*/  @!P0 LEA R68, P5, R10, R246, 0x1 ;  /* 0x000000f60a448211 */ /* 0x000fe200078a08ff */
[----:B------:R-:W-:Y:S01]  /*b010*/  @!P0 IMAD.WIDE.U32 R20, R52, 0xa0, R12 ;  /* 0x000000a034148825 */ /* 0x000fe200078e000c */
[C---:B------:R-:W-:Y:S01]  /*b020*/  @!P0 IADD3 R14, P3, R10.reuse, R14, RZ ;  /* 0x0000000e0a0e8210 */ /* 0x040fe20007f7e0ff */
[----:B------:R1:W-:Y:S01]  /*b030*/  @P0 STS [R238+0x1004], RZ ;  /* 0x001004ffee000388 */ /* 0x0003e20000000800 */
[C---:B------:R-:W-:Y:S01]  /*b040*/  @!P0 LEA.HI.X R69, R10.reuse, R245, R9, 0x1, P5 ;  /* 0x000000f50a458211 */ /* 0x040fe200028f0c09 */
[----:B------:R-:W-:Y:S01]  /*b050*/  @!P0 IMAD R13, R53, 0x60, RZ ;  /* 0x00000060350d8824 */ /* 0x000fe200078e02ff */
[----:B------:R-:W-:Y:S01]  /*b060*/  @!P0 IADD3 R19, P2, R10, R20, RZ ;  /* 0x000000140a138210 */ /* 0x000fe20007f5e0ff */
[C---:B------:R-:W-:Y:S01]  /*b070*/  @!P0 IMAD.X R8, R9.reuse, 0x1, R8, P4 ;  /* 0x0000000109088824 */ /* 0x040fe200020e0608 */
[----:B------:R-:W-:Y:S01]  /*b080*/  @!P0 LEA R34, P4, R22, UR4, 0x1 ;  /* 0x0000000416228c11 */ /* 0x000fe2000f8808ff */
[----:B------:R-:W-:Y:S01]  /*b090*/  @!P0 IMAD.MOV.U32 R20, RZ, RZ, R55 ;  /* 0x000000ffff148224 */ /* 0x000fe200078e0037 */
[C---:B------:R-:W-:Y:S01]  /*b0a0*/  @!P0 IADD3.X R13, R9.reuse, R13, R15, P3, !PT ;  /* 0x0000000d090d8210 */ /* 0x040fe20001ffe40f */
[----:B------:R1:W-:Y:S01]  /*b0b0*/  @P0 STS.64 [R238+0x1008], RZ ;  /* 0x001008ffee000388 */ /* 0x0003e20000000a00 */
[CC--:B------:R-:W-:Y:S01]  /*b0c0*/  @!P0 LEA R12, P3, R52.reuse, R55.reuse, 0x6 ;  /* 0x00000037340c8211 */ /* 0x0c0fe200078630ff */
[----:B------:R-:W-:Y:S01]  /*b0d0*/  BSSY B0, `(.L_x_1176) ;  /* 0x0000049000007945 */ /* 0x000fe20003800000 */
[----:B------:R-:W-:Y:S01]  /*b0e0*/  @!P0 IADD3.X R18, R9, R18, R21, P2, !PT ;  /* 0x0000001209128210 */ /* 0x000fe200017fe415 */
[----:B------:R-:W-:Y:S01]  /*b0f0*/  @!P0 IMAD.MOV.U32 R21, RZ, RZ, R54 ;  /* 0x000000ffff158224 */ /* 0x000fe200078e0036 */
[C---:B------:R-:W-:Y:S01]  /*b100*/  @!P0 LEA R17, P2, R52.reuse, R55, 0x7 ;  /* 0x0000003734118211 */ /* 0x040fe200078438ff */
[----:B------:R-:W-:Y:S01]  /*b110*/  @!PT LDS RZ, [RZ] ;  /* 0x00000000fffff984 */ /* 0x000fe20000000800 */
[----:B------:R-:W-:Y:S01]  /*b120*/  @!PT LDS RZ, [RZ] ;  /* 0x00000000fffff984 */ /* 0x000fe20000000800 */
[----:B------:R-:W-:Y:S01]  /*b130*/  @!PT LDS RZ, [RZ] ;  /* 0x00000000fffff984 */ /* 0x000fe20000000800 */
[----:B------:R1:W-:Y:S01]  /*b140*/  @!P0 LDGSTS.E.BYPASS.LTC128B.128 [R238+0x1000], desc[UR10][R68.64] ;  /* 0x0100000044ee8fae */ /* 0x0003e2000b901d4a */
[C---:B------:R-:W-:Y:S01]  /*b150*/  @!P0 LEA.HI.X R11, R52.reuse, R54, R53, 0x6, P3 ;  /* 0x00000036340b8211 */ /* 0x040fe200018f3435 */
[----:B------:R-:W-:Y:S01]  /*b160*/  @!P0 IMAD.WIDE.U32 R20, R52, 0xc0, R20 ;  /* 0x000000c034148825 */ /* 0x000fe200078e0014 */
[----:B------:R-:W-:Y:S01]  /*b170*/  @!P0 IADD3 R12, P3, R10, R12, RZ ;  /* 0x0000000c0a0c8210 */ /* 0x000fe20007f7e0ff */
[----:B------:R1:W-:Y:S01]  /*b180*/  @P0 STS.128 [R238+0x1800], RZ ;  /* 0x001800ffee000388 */ /* 0x0003e20000000c00 */
[----:B------:R-:W-:-:S02]  /*b190*/  @!P0 LEA.HI.X R15, R52, R54, R53, 0x7, P2 ;  /* 0x00000036340f8211 */ /* 0x000fc400010f3c35 */
[----:B------:R-:W-:Y:S01]  /*b1a0*/  @!P0 IADD3 R17, P2, R10, R17, RZ ;  /* 0x000000110a118210 */ /* 0x000fe20007f5e0ff */
[----:B------:R-:W-:Y:S01]  /*b1b0*/  @!P0 IMAD.X R11, R9, 0x1, R11, P3 ;  /* 0x00000001090b8824 */ /* 0x000fe200018e060b */
[----:B------:R-:W-:Y:S01]  /*b1c0*/  @!P0 LEA.HI.X R35, R22, UR5, R8, 0x1, P4 ;  /* 0x0000000516238c11 */ /* 0x000fe2000a0f0c08 */
[----:B------:R-:W-:Y:S01]  /*b1d0*/  @!P0 IMAD R8, R53, 0xc0, RZ ;  /* 0x000000c035088824 */ /* 0x000fe200078e02ff */
[C---:B------:R-:W-:Y:S01]  /*b1e0*/  @!P0 LEA R26, P4, R12.reuse, UR4, 0x1 ;  /* 0x000000040c1a8c11 */ /* 0x040fe2000f8808ff */
[----:B------:R-:W-:Y:S01]  /*b1f0*/  @!P0 IMAD.X R15, R9, 0x1, R15, P2 ;  /* 0x00000001090f8824 */ /* 0x000fe200010e060f */
[----:B------:R-:W-:Y:S01]  /*b200*/  @!P0 LEA R22, P3, R17, UR4, 0x1 ;  /* 0x0000000411168c11 */ /* 0x000fe2000f8608ff */
[----:B------:R-:W-:Y:S01]  /*b210*/  @!PT LDS RZ, [RZ] ;  /* 0x00000000fffff984 */ /* 0x000fe20000000800 */
[----:B------:R-:W-:Y:S01]  /*b220*/  @!PT LDS RZ, [RZ] ;  /* 0x00000000fffff984 */ /* 0x000fe20000000800 */
[----:B------:R-:W-:Y:S01]  /*b230*/  @!PT LDS RZ, [RZ] ;  /* 0x00000000fffff984 */ /* 0x000fe20000000800 */
[----:B------:R1:W-:Y:S01]  /*b240*/  @!P0 LDGSTS.E.BYPASS.LTC128B.128 [R238+0x1800], desc[UR10][R34.64] ;  /* 0x0180000022ee8fae */ /* 0x0003e2000b901d4a */
[----:B------:R-:W-:Y:S02]  /*b250*/  @!P0 LEA.HI.X R27, R12, UR5, R11, 0x1, P4 ;  /* 0x000000050c1b8c11 */ /* 0x000fe4000a0f0c0b */
[----:B------:R-:W-:Y:S01]  /*b260*/  @!P0 LEA R98, P4, R14, UR4, 0x1 ;  /* 0x000000040e628c11 */ /* 0x000fe2000f8808ff */
[----:B------:R1:W-:Y:S01]  /*b270*/  @P0 STS.128 [R238+0x2000], RZ ;  /* 0x002000ffee000388 */ /* 0x0003e20000000c00 */
[----:B------:R-:W-:-:S02]  /*b280*/  @!P0 IADD3 R20, P2, R10, R20, RZ ;  /* 0x000000140a148210 */ /* 0x000fc40007f5e0ff */
[----:B------:R-:W-:Y:S01]  /*b290*/  @!P0 LEA.HI.X R23, R17, UR5, R15, 0x1, P3 ;  /* 0x0000000511178c11 */ /* 0x000fe200098f0c0f */
[----:B------:R-:W-:Y:S01]  /*b2a0*/  @!PT LDS RZ, [RZ] ;  /* 0x00000000fffff984 */ /* 0x000fe20000000800 */
[----:B------:R-:W-:Y:S01]  /*b2b0*/  @!PT LDS RZ, [RZ] ;  /* 0x00000000fffff984 */ /* 0x000fe20000000800 */
[----:B------:R-:W-:Y:S01]  /*b2c0*/  @!PT LDS RZ, [RZ] ;  /* 0x00000000fffff984 */ /* 0x000fe20000000800 */
[----:B------:R1:W-:Y:S01]  /*b2d0*/  @!P0 LDGSTS.E.BYPASS.LTC128B.128 [R238+0x2000], desc[UR10][R26.64] ;  /* 0x020000001aee8fae */ /* 0x0003e2000b901d4a */
[----:B------:R-:W-:Y:S02]  /*b2e0*/  @!P0 LEA R92, P3, R19, UR4, 0x1 ;  /* 0x00000004135c8c11 */ /* 0x000fe4000f8608ff */
[----:B------:R-:W-:Y:S01]  /*b2f0*/  @!P0 LEA.HI.X R99, R14, UR5, R13, 0x1, P4 ;  /* 0x000000050e638c11 */ /* 0x000fe2000a0f0c0d */
[----:B------:R1:W-:Y:S01]  /*b300*/  @P0 STS.128 [R238+0x2800], RZ ;  /* 0x002800ffee000388 */ /* 0x0003e20000000c00 */
[----:B------:R-:W-:Y:S02]  /*b310*/  @!P0 IADD3.X R8, R9, R8, R21, P2, !PT ;  /* 0x0000000809088210 */ /* 0x000fe400017fe415 */
[----:B------:R-:W-:Y:S01]  /*b320*/  @!P0 LEA R12, P2, R20, UR4, 0x1 ;  /* 0x00000004140c8c11 */ /* 0x000fe2000f8408ff */
[----:B------:R-:W-:Y:S01]  /*b330*/  @!PT LDS RZ, [RZ] ;  /* 0x00000000fffff984 */ /* 0x000fe20000000800 */
[----:B------:R-:W-:Y:S01]  /*b340*/  @!PT LDS RZ, [RZ] ;  /* 0x00000000fffff984 */ /* 0x000fe20000000800 */
[----:B------:R-:W-:Y:S01]  /*b350*/  @!PT LDS RZ, [RZ] ;  /* 0x00000000fffff984 */ /* 0x000fe20000000800 */
[----:B------:R1:W-:Y:S01]  /*b360*/  @!P0 LDGSTS.E.BYPASS.LTC128B.128 [R238+0x2800], desc[UR10][R98.64] ;  /* 0x0280000062ee8fae */ /* 0x0003e2000b901d4a */
[----:B------:R-:W-:-:S02]  /*b370*/  @!P0 LEA.HI.X R93, R19, UR5, R18, 0x1, P3 ;  /* 0x00000005135d8c11 */ /* 0x000fc400098f0c12 */
        /* <DEDUP_REMOVED lines=30> */
.L_x_1177:
[----:B------:R-:W-:Y:S05]  /*b560*/  BSYNC B0 ;  /* 0x0000000000007941 */ /* 0x000fea0003800000 */
.L_x_1176:
[----:B------:R-:W0:Y:S01]  /*b570*/  LDGDEPBAR ;  /* 0x00000000000079af */ /* 0x000e220000000000 */
[----:B------:R-:W-:-:S04]  /*b580*/  LEA R246, P0, R10, R246, 0x1 ;  /* 0x000000f60af67211 */ /* 0x000fc800078008ff */
[----:B------:R-:W-:-:S09]  /*b590*/  LEA.HI.X R245, R10, R245, R9, 0x1, P0 ;  /* 0x000000f50af57211 */ /* 0x000fd200000f0c09 */
.L_x_1173:
[----:B------:R-:W-:Y:S01]  /*b5a0*/  FMNMX.FTZ R9, R2, R67, !PT ;  /* 0x0000004302097209 */ /* 0x000fe20007810000 */
[----:B------:R-:W-:-:S03]  /*b5b0*/  ULDC UR4, c[0x0][0x2ec] ;  /* 0x0000bb0000047ab9 */ /* 0x000fc60000000800 */
        /* <DEDUP_REMOVED lines=65> */
[----:B------:R-:W3:Y:S02]  /*b9d0*/  SHFL.BFLY PT, R89, R8, 0x1, 0x1f ;  /* 0x0c201f0008597f89 */ /* 0x000ee400000e0000 */
[----:B---3--:R-:W-:Y:S02]  /*b9e0*/  FMNMX.FTZ R89, R8, R89, !PT ;  /* 0x0000005908597209 */ /* 0x008fe40007810000 */
[----:B------:R-:W-:Y:S02]  /*b9f0*/  LDSM.16.MT88.4 R8, [R229+0x5000] ;  /* 0x00500000e508783b */ /* 0x000fe40000004200 */
        /* <DEDUP_REMOVED lines=14> */
[--C-:B-1----:R-:W-:Y:S01]  /*bae0*/  FFMA.FTZ R92, R86, UR4, -R87.reuse ;  /* 0x00000004565c7c23 */ /* 0x102fe20008010857 */
[----:B------:R-:W-:Y:S01]  /*baf0*/  LDSM.16.MT88.4 R16, [R230+0x5000] ;  /* 0x00500000e610783b */ /* 0x000fe20000004200 */
        /* <DEDUP_REMOVED lines=22> */
[--C-:B------:R-:W-:Y:S01]  /*bc60*/  FFMA.FTZ R125, R75, UR4, -R87.reuse ;  /* 0x000000044b7d7c23 */ /* 0x100fe20008010857 */
        /* <DEDUP_REMOVED lines=10> */
[----:B------:R-:W-:Y:S01]  /*bd10*/  LDSM.16.MT88.4 R28, [R230+0x5800] ;  /* 0x00580000e61c783b */ /* 0x000fe20000004200 */
[--C-:B------:R-:W-:Y:S01]  /*bd20*/  FFMA.FTZ R53, R32, UR4, -R87.reuse ;  /* 0x0000000420357c23 */ /* 0x100fe20008010857 */
[----:B------:R-:W1:Y:S01]  /*bd30*/  MUFU.EX2 R183, R183 ;  /* 0x000000b700b77308 */ /* 0x000e620000000800 */
        /* <DEDUP_REMOVED lines=18> */
[----:B-1----:R-:W-:Y:S01]  /*be60*/  F2FP.BF16.F32.PACK_AB R14, R183, R184 ;  /* 0x000000b8b70e723e */ /* 0x002fe200000010ff */
        /* <DEDUP_REMOVED lines=31> */
[----:B-1----:R-:W-:Y:S01]  /*c060*/  F2FP.BF16.F32.PACK_AB R34, R127, R128 ;  /* 0x000000807f22723e */ /* 0x002fe200000010ff */
[--C-:B------:R-:W-:Y:S01]  /*c070*/  FFMA.FTZ R58, R203, UR4, -R87.reuse ;  /* 0x00000004cb3a7c23 */ /* 0x100fe20008010857 */
[----:B------:R-:W-:Y:S01]  /*c080*/  FMNMX.FTZ R4, R170, R4, !PT ;  /* 0x00000004aa047209 */ /* 0x000fe20007810000 */
[----:B------:R-:W-:-:S02]  /*c090*/  FFMA.FTZ R129, R129, UR4, -R87 ;  /* 0x0000000481817c23 */ /* 0x000fc40008010857 */
        /* <DEDUP_REMOVED lines=58> */
[----:B------:R-:W1:Y:S06]  /*c440*/  SHFL.BFLY PT, R5, R4, 0x2, 0x1f ;  /* 0x0c401f0004057f89 */ /* 0x000e6c00000e0000 */
[----:B------:R-:W-:Y:S08]  /*c450*/  MUFU.EX2 R79, R79 ;  /* 0x0000004f004f7308 */ /* 0x000ff00000000800 */
        /* <DEDUP_REMOVED lines=9> */
[----:B------:R-:W-:Y:S02]  /*c4f0*/  FSEL R4, R89, RZ, P2 ;  /* 0x000000ff59047208 */ /* 0x000fe40001000000 */
[C---:B------:R-:W-:Y:S01]  /*c500*/  FSETP.NEU.FTZ.AND P0, PT, R88.reuse, -INF , PT ;  /* 0xff8000005800780b */ /* 0x040fe20003f1d000 */
[----:B------:R-:W-:Y:S02]  /*c510*/  FMUL.FTZ R50, R88, UR4 ;  /* 0x0000000458327c20 */ /* 0x000fe40008410000 */
[----:B------:R-:W-:Y:S01]  /*c520*/  FADD.FTZ R2, R2, -R4 ;  /* 0x8000000402027221 */ /* 0x000fe20000010000 */
[----:B------:R-:W-:Y:S01]  /*c530*/  FSEL R4, R88, RZ, P0 ;  /* 0x000000ff58047208 */ /* 0x000fe20000000000 */
[----:B------:R-:W-:Y:S01]  /*c540*/  MUFU.EX2 R72, R72 ;  /* 0x0000004800487308 */ /* 0x000fe20000000800 */
[----:B------:R-:W-:Y:S01]  /*c550*/  FSEL R50, R50, RZ, P0 ;  /* 0x000000ff32327208 */ /* 0x000fe20000000000 */
[----:B------:R-:W-:-:S02]  /*c560*/  FMUL.FTZ R2, R2, UR4 ;  /* 0x0000000402027c20 */ /* 0x000fc40008410000 */
[----:B------:R-:W-:Y:S02]  /*c570*/  FADD.FTZ R4, R0, -R4 ;  /* 0x8000000400047221 */ /* 0x000fe40000010000 */
[--C-:B------:R-:W-:Y:S01]  /*c580*/  FFMA.FTZ R187, R178, UR4, -R50.reuse ;  /* 0x00000004b2bb7c23 */ /* 0x100fe20008010832 */
[--C-:B------:R-:W-:Y:S01]  /*c590*/  FFMA.FTZ R178, R177, UR4, -R50.reuse ;  /* 0x00000004b1b27c23 */ /* 0x100fe20008010832 */
[--C-:B------:R-:W-:Y:S01]  /*c5a0*/  FFMA.FTZ R176, R176, UR4, -R50.reuse ;  /* 0x00000004b0b07c23 */ /* 0x100fe20008010832 */
[--C-:B------:R-:W-:Y:S01]  /*c5b0*/  FFMA.FTZ R177, R175, UR4, -R50.reuse ;  /* 0x00000004afb17c23 */ /* 0x100fe20008010832 */
[----:B------:R-:W-:Y:S01]  /*c5c0*/  FMUL.FTZ R4, R4, UR4 ;  /* 0x0000000404047c20 */ /* 0x000fe20008410000 */
[----:B------:R-:W1:Y:S01]  /*c5d0*/  MUFU.EX2 R189, R2 ;  /* 0x0000000200bd7308 */ /* 0x000e620000000800 */
[--C-:B------:R-:W-:Y:S01]  /*c5e0*/  FFMA.FTZ R175, R168, UR4, -R50.reuse ;  /* 0x00000004a8af7c23 */ /* 0x100fe20008010832 */
        /* <DEDUP_REMOVED lines=14> */
[----:B------:R-:W2:Y:S01]  /*c6d0*/  MUFU.EX2 R178, R178 ;  /* 0x000000b200b27308 */ /* 0x000ea20000000800 */
[-C--:B-1----:R-:W-:Y:S01]  /*c6e0*/  FMUL.FTZ R20, R144, R189.reuse ;  /* 0x000000bd90147220 */ /* 0x082fe20000410000 */
[-C--:B------:R-:W-:Y:S01]  /*c6f0*/  FMUL.FTZ R21, R145, R189.reuse ;  /* 0x000000bd91157220 */ /* 0x080fe20000410000 */
[-C--:B------:R-:W-:Y:S01]  /*c700*/  FMUL.FTZ R140, R140, R189.reuse ;  /* 0x000000bd8c8c7220 */ /* 0x080fe20000410000 */
[-C--:B------:R-:W-:Y:S01]  /*c710*/  FMUL.FTZ R141, R141, R189.reuse ;  /* 0x000000bd8d8d7220 */ /* 0x080fe20000410000 */
[-C--:B------:R-:W-:Y:S01]  /*c720*/  FMUL.FTZ R136, R136, R189.reuse ;  /* 0x000000bd88887220 */ /* 0x080fe20000410000 */
[-C--:B------:R-:W-:Y:S01]  /*c730*/  FMUL.FTZ R137, R137, R189.reuse ;  /* 0x000000bd89897220 */ /* 0x080fe20000410000 */
[-C--:B------:R-:W-:Y:S01]  /*c740*/  FMUL.FTZ R132, R132, R189.reuse ;  /* 0x000000bd84847220 */ /* 0x080fe20000410000 */
[----:B------:R-:W-:Y:S01]  /*c750*/  MUFU.EX2 R176, R176 ;  /* 0x000000b000b07308 */ /* 0x000fe20000000800 */
[----:B------:R-:W-:Y:S01]  /*c760*/  FMUL.FTZ R133, R133, R189 ;  /* 0x000000bd85857220 */ /* 0x000fe20000410000 */
[--C-:B------:R-:W-:Y:S01]  /*c770*/  FFMA.FTZ R2, R180, UR4, -R50.reuse ;  /* 0x00000004b4027c23 */ /* 0x100fe20008010832 */
[--C-:B------:R-:W-:Y:S01]  /*c780*/  FFMA.FTZ R120, R120, UR4, -R50.reuse ;  /* 0x0000000478787c23 */ /* 0x100fe20008010832 */
[--C-:B------:R-:W-:Y:S01]  /*c790*/  FFMA.FTZ R122, R122, UR4, -R50.reuse ;  /* 0x000000047a7a7c23 */ /* 0x100fe20008010832 */
[--C-:B------:R-:W-:Y:S01]  /*c7a0*/  FFMA.FTZ R144, R170, UR4, -R50.reuse ;  /* 0x00000004aa907c23 */ /* 0x100fe20008010832 */
[--C-:B------:R-:W-:Y:S01]  /*c7b0*/  FFMA.FTZ R145, R167, UR4, -R50.reuse ;  /* 0x00000004a7917c23 */ /* 0x100fe20008010832 */
[--C-:B------:R-:W-:Y:S01]  /*c7c0*/  FFMA.FTZ R164, R164, UR4, -R50.reuse ;  /* 0x00000004a4a47c23 */ /* 0x100fe20008010832 */
[----:B------:R-:W1:Y:S01]  /*c7d0*/  MUFU.EX2 R177, R177 ;  /* 0x000000b100b17308 */ /* 0x000e620000000800 */
[----:B--2---:R-:W-:Y:S01]  /*c7e0*/  F2FP.BF16.F32.PACK_AB R13, R178, R187 ;  /* 0x000000bbb20d723e */ /* 0x004fe200000010ff */
[--C-:B------:R-:W-:Y:S01]  /*c7f0*/  FFMA.FTZ R163, R163, UR4, -R50.reuse ;  /* 0x00000004a3a37c23 */ /* 0x100fe20008010832 */
[----:B------:R-:W-:Y:S01]  /*c800*/  FFMA.FTZ R162, R162, UR4, -R50 ;  /* 0x00000004a2a27c23 */ /* 0x000fe20008010832 */
[----:B------:R-:W-:Y:S01]  /*c810*/  FFMA.FTZ R186, R248, R189, R186 ;  /* 0x000000bdf8ba7223 */ /* 0x000fe200000100ba */
[--C-:B------:R-:W-:Y:S01]  /*c820*/  FFMA.FTZ R161, R161, UR4, -R50.reuse ;  /* 0x00000004a1a17c23 */ /* 0x100fe20008010832 */
[--C-:B------:R-:W-:Y:S01]  /*c830*/  FFMA.FTZ R160, R160, UR4, -R50.reuse ;  /* 0x00000004a0a07c23 */ /* 0x100fe20008010832 */
[----:B------:R-:W-:Y:S01]  /*c840*/  FFMA.FTZ R159, R159, UR4, -R50 ;  /* 0x000000049f9f7c23 */ /* 0x000fe20008010832 */
[----:B------:R2:W3:Y:S01]  /*c850*/  MUFU.EX2 R188, R4 ;  /* 0x0000000400bc7308 */ /* 0x0004e20000000800 */
[----:B------:R-:W-:Y:S01]  /*c860*/  FADD.FTZ R185, R185, R186 ;  /* 0x000000bab9b97221 */ /* 0x000fe20000010000 */
[--C-:B------:R-:W-:Y:S01]  /*c870*/  FFMA.FTZ R158, R158, UR4, -R50.reuse ;  /* 0x000000049e9e7c23 */ /* 0x100fe20008010832 */
[--C-:B------:R-:W-:Y:S01]  /*c880*/  FFMA.FTZ R157, R157, UR4, -R50.reuse ;  /* 0x000000049d9d7c23 */ /* 0x100fe20008010832 */
[--C-:B------:R-:W-:Y:S01]  /*c890*/  FFMA.FTZ R156, R156, UR4, -R50.reuse ;  /* 0x000000049c9c7c23 */ /* 0x100fe20008010832 */
[----:B------:R-:W-:Y:S01]  /*c8a0*/  FADD.FTZ R185, R184, R185 ;  /* 0x000000b9b8b97221 */ /* 0x000fe20000010000 */
[--C-:B------:R-:W-:Y:S01]  /*c8b0*/  FFMA.FTZ R155, R155, UR4, -R50.reuse ;  /* 0x000000049b9b7c23 */ /* 0x100fe20008010832 */
[--C-:B------:R-:W-:Y:S01]  /*c8c0*/  FFMA.FTZ R154, R154, UR4, -R50.reuse ;  /* 0x000000049a9a7c23 */ /* 0x100fe20008010832 */
[----:B------:R-:W-:Y:S01]  /*c8d0*/  MUFU.EX2 R175, R175 ;  /* 0x000000af00af7308 */ /* 0x000fe20000000800 */
[----:B-1----:R-:W-:Y:S01]  /*c8e0*/  F2FP.BF16.F32.PACK_AB R15, R177, R176 ;  /* 0x000000b0b10f723e */ /* 0x002fe200000010ff */
[----:B------:R-:W-:Y:S01]  /*c8f0*/  FADD.FTZ R185, R183, R185 ;  /* 0x000000b9b7b97221 */ /* 0x000fe20000010000 */
[--C-:B------:R-:W-:Y:S01]  /*c900*/  FFMA.FTZ R149, R149, UR4, -R50.reuse ;  /* 0x0000000495957c23 */ /* 0x100fe20008010832 */
[--C-:B------:R-:W-:Y:S01]  /*c910*/  FFMA.FTZ R148, R148, UR4, -R50.reuse ;  /* 0x0000000494947c23 */ /* 0x100fe20008010832 */
[--C-:B------:R-:W-:Y:S01]  /*c920*/  FFMA.FTZ R131, R131, UR4, -R50.reuse ;  /* 0x0000000483837c23 */ /* 0x100fe20008010832 */
[----:B------:R-:W-:Y:S01]  /*c930*/  FADD.FTZ R179, R179, R185 ;  /* 0x000000b9b3b37221 */ /* 0x000fe20000010000 */
[--C-:B------:R-:W-:Y:S01]  /*c940*/  FFMA.FTZ R130, R130, UR4, -R50.reuse ;  /* 0x0000000482827c23 */ /* 0x100fe20008010832 */
[----:B------:R-:W1:Y:S01]  /*c950*/  MUFU.EX2 R168, R168 ;  /* 0x000000a800a87308 */ /* 0x000e620000000800 */
[----:B--2---:R-:W2:Y:S01]  /*c960*/  LDSM.16.MT88.4 R4, [R230+0x5400] ;  /* 0x00540000e604783b */ /* 0x004ea20000004200 */
[-C--:B---3--:R-:W-:Y:S01]  /*c970*/  FMUL.FTZ R22, R146, R188.reuse ;  /* 0x000000bc92167220 */ /* 0x088fe20000410000 */
[-C--:B------:R-:W-:Y:S01]  /*c980*/  FMUL.FTZ R23, R147, R188.reuse ;  /* 0x000000bc93177220 */ /* 0x080fe20000410000 */
[-C--:B------:R-:W-:Y:S01]  /*c990*/  FMUL.FTZ R142, R142, R188.reuse ;  /* 0x000000bc8e8e7220 */ /* 0x080fe20000410000 */
[-C--:B------:R-:W-:Y:S01]  /*c9a0*/  FMUL.FTZ R143, R143, R188.reuse ;  /* 0x000000bc8f8f7220 */ /* 0x080fe20000410000 */
[-C--:B------:R-:W-:Y:S01]  /*c9b0*/  FMUL.FTZ R138, R138, R188.reuse ;  /* 0x000000bc8a8a7220 */ /* 0x080fe20000410000 */
[-C--:B------:R-:W-:Y:S01]  /*c9c0*/  FMUL.FTZ R139, R139, R188.reuse ;  /* 0x000000bc8b8b7220 */ /* 0x080fe20000410000 */
[----:B------:R-:W-:Y:S01]  /*c9d0*/  MUFU.EX2 R126, R126 ;  /* 0x0000007e007e7308 */ /* 0x000fe20000000800 */
[-C--:B------:R-:W-:Y:S01]  /*c9e0*/  FMUL.FTZ R134, R134, R188.reuse ;  /* 0x000000bc86867220 */ /* 0x080fe20000410000 */
[C---:B------:R-:W-:Y:S01]  /*c9f0*/  HMMA.16816.F32.BF16 R20, R12.reuse, R16, R20 ;  /* 0x000000100c14723c */ /* 0x040fe20000041814 */
[-C--:B------:R-:W-:Y:S01]  /*ca00*/  FMUL.FTZ R135, R135, R188.reuse ;  /* 0x000000bc87877220 */ /* 0x080fe20000410000 */
[--C-:B------:R-:W-:Y:S01]  /*ca10*/  FFMA.FTZ R146, R166, UR4, -R50.reuse ;  /* 0x00000004a6927c23 */ /* 0x100fe20008010832 */
[--C-:B------:R-:W-:Y:S01]  /*ca20*/  FFMA.FTZ R147, R165, UR4, -R50.reuse ;  /* 0x00000004a5937c23 */ /* 0x100fe20008010832 */
[----:B------:R-:W-:Y:S01]  /*ca30*/  FFMA.FTZ R187, R247, R188, R187 ;  /* 0x000000bcf7bb7223 */ /* 0x000fe200000100bb */
[----:B------:R-:W-:Y:S01]  /*ca40*/  FADD.FTZ R179, R169, R179 ;  /* 0x000000b3a9b37221 */ /* 0x000fe20000010000 */
[----:B------:R-:W3:Y:S01]  /*ca50*/  MUFU.EX2 R124, R124 ;  /* 0x0000007c007c7308 */ /* 0x000ee20000000800 */
[C---:B------:R-:W-:Y:S01]  /*ca60*/  HMMA.16816.F32.BF16 R16, R12.reuse, R18, R140 ;  /* 0x000000120c10723c */ /* 0x040fe2000004188c */
[----:B-1----:R-:W-:Y:S01]  /*ca70*/  F2FP.BF16.F32.PACK_AB R33, R168, R175 ;  /* 0x000000afa821723e */ /* 0x002fe200000010ff */
[----:B------:R-:W-:Y:S01]  /*ca80*/  FADD.FTZ R187, R178, R187 ;  /* 0x000000bbb2bb7221 */ /* 0x000fe20000010000 */
[----:B------:R-:W-:Y:S01]  /*ca90*/  FADD.FTZ R179, R128, R179 ;  /* 0x000000b380b37221 */ /* 0x000fe20000010000 */
[--C-:B------:R-:W-:Y:S01]  /*caa0*/  FFMA.FTZ R123, R123, UR4, -R50.reuse ;  /* 0x000000047b7b7c23 */ /* 0x100fe20008010832 */
[--C-:B------:R-:W-:Y:S01]  /*cab0*/  FFMA.FTZ R45, R45, UR4, -R50.reuse ;  /* 0x000000042d2d7c23 */ /* 0x100fe20008010832 */
[C---:B------:R-:W-:Y:S01]  /*cac0*/  HMMA.16816.F32.BF16 R136, R12.reuse, R8, R136 ;  /* 0x000000080c88723c */ /* 0x040fe20000041888 */
[----:B------:R-:W-:Y:S01]  /*cad0*/  MUFU.EX2 R119, R119 ;  /* 0x0000007700777308 */ /* 0x000fe20000000800 */
[--C-:B------:R-:W-:Y:S01]  /*cae0*/  FFMA.FTZ R140, R174, UR4, -R50.reuse ;  /* 0x00000004ae8c7c23 */ /* 0x100fe20008010832 */
[--C-:B------:R-:W-:Y:S01]  /*caf0*/  FFMA.FTZ R141, R173, UR4, -R50.reuse ;  /* 0x00000004ad8d7c23 */ /* 0x100fe20008010832 */
[--C-:B------:R-:W-:Y:S01]  /*cb00*/  FFMA.FTZ R142, R172, UR4, -R50.reuse ;  /* 0x00000004ac8e7c23 */ /* 0x100fe20008010832 */
[--C-:B------:R-:W-:Y:S01]  /*cb10*/  FFMA.FTZ R143, R171, UR4, -R50.reuse ;  /* 0x00000004ab8f7c23 */ /* 0x100fe20008010832 */
[----:B------:R-:W-:Y:S01]  /*cb20*/  HMMA.16816.F32.BF16 R132, R12, R10, R132 ;  /* 0x0000000a0c84723c */ /* 0x000fe20000041884 */
[----:B------:R-:W1:Y:S01]  /*cb30*/  LDSM.16.MT88.4 R8, [R229+0x5800] ;  /* 0x00580000e508783b */ /* 0x000e620000004200 */
[----:B------:R-:W-:Y:S01]  /*cb40*/  FADD.FTZ R187, R176, R187 ;  /* 0x000000bbb0bb7221 */ /* 0x000fe20000010000 */
[----:B------:R-:W4:Y:S01]  /*cb50*/  MUFU.EX2 R114, R114 ;  /* 0x0000007200727308 */ /* 0x000f220000000800 */
[----:B---3--:R-:W-:Y:S01]  /*cb60*/  F2FP.BF16.F32.PACK_AB R35, R124, R126 ;  /* 0x0000007e7c23723e */ /* 0x008fe200000010ff */
[----:B------:R-:W-:Y:S01]  /*cb70*/  FADD.FTZ R127, R127, R179 ;  /* 0x000000b37f7f7221 */ /* 0x000fe20000010000 */
[----:B------:R-:W-:Y:S01]  /*cb80*/  FADD.FTZ R177, R177, R187 ;  /* 0x000000bbb1b17221 */ /* 0x000fe20000010000 */
[----:B------:R-:W-:Y:S01]  /*cb90*/  F2FP.BF16.F32.PACK_AB R12, R117, R125 ;  /* 0x0000007d750c723e */ /* 0x000fe200000010ff */
[--C-:B------:R-:W-:Y:S01]  /*cba0*/  FFMA.FTZ R44, R44, UR4, -R50.reuse ;  /* 0x000000042c2c7c23 */ /* 0x100fe20008010832 */
[----:B------:R-:W-:Y:S01]  /*cbb0*/  F2FP.BF16.F32.PACK_AB R14, R111, R115 ;  /* 0x000000736f0e723e */ /* 0x000fe200000010ff */
[----:B------:R-:W-:Y:S01]  /*cbc0*/  FADD.FTZ R175, R175, R177 ;  /* 0x000000b1afaf7221 */ /* 0x000fe20000010000 */
[----:B------:R-:W-:Y:S01]  /*cbd0*/  MUFU.EX2 R113, R113 ;  /* 0x0000007100717308 */ /* 0x000fe20000000800 */
[C---:B--2---:R-:W-:Y:S01]  /*cbe0*/  HMMA.16816.F32.BF16 R20, R32.reuse, R4, R20 ;  /* 0x000000042014723c */ /* 0x044fe20000041814 */
[----:B------:R-:W-:Y:S01]  /*cbf0*/  FADD.FTZ R125, R125, R127 ;  /* 0x0000007f7d7d7221 */ /* 0x000fe20000010000 */
[----:B------:R-:W-:Y:S01]  /*cc00*/  FADD.FTZ R175, R168, R175 ;  /* 0x000000afa8af7221 */ /* 0x000fe20000010000 */
[--C-:B------:R-:W-:Y:S01]  /*cc10*/  FFMA.FTZ R42, R42, UR4, -R50.reuse ;  /* 0x000000042a2a7c23 */ /* 0x100fe20008010832 */
[--C-:B------:R-:W-:Y:S01]  /*cc20*/  FFMA.FTZ R41, R41, UR4, -R50.reuse ;  /* 0x0000000429297c23 */ /* 0x100fe20008010832 */
[----:B------:R-:W-:Y:S01]  /*cc30*/  FADD.FTZ R125, R117, R125 ;  /* 0x0000007d757d7221 */ /* 0x000fe20000010000 */
[C---:B------:R-:W-:Y:S01]  /*cc40*/  HMMA.16816.F32.BF16 R16, R32.reuse, R6, R16 ;  /* 0x000000062010723c */ /* 0x040fe20000041810 */
[----:B------:R-:W2:Y:S01]  /*cc50*/  MUFU.EX2 R109, R109 ;  /* 0x0000006d006d7308 */ /* 0x000ea20000000800 */
[----:B------:R-:W3:Y:S01]  /*cc60*/  LDSM.16.MT88.4 R4, [R230+0x5c00] ;  /* 0x005c0000e604783b */ /* 0x000ee20000004200 */
[----:B----4-:R-:W-:Y:S01]  /*cc70*/  F2FP.BF16.F32.PACK_AB R13, R114, R119 ;  /* 0x00000077720d723e */ /* 0x010fe200000010ff */
[----:B------:R-:W-:Y:S01]  /*cc80*/  FADD.FTZ R175, R126, R175 ;  /* 0x000000af7eaf7221 */ /* 0x000fe20000010000 */
[----:B------:R-:W-:Y:S01]  /*cc90*/  FADD.FTZ R125, R115, R125 ;  /* 0x0000007d737d7221 */ /* 0x000fe20000010000 */
[C---:B------:R-:W-:Y:S01]  /*cca0*/  HMMA.16816.F32.BF16 R136, R32.reuse, R24, R136 ;  /* 0x000000182088723c */ /* 0x040fe20000041888 */
[--C-:B------:R-:W-:Y:S01]  /*ccb0*/  FFMA.FTZ R40, R40, UR4, -R50.reuse ;  /* 0x0000000428287c23 */ /* 0x100fe20008010832 */
[----:B------:R-:W-:Y:S01]  /*ccc0*/  FADD.FTZ R124, R124, R175 ;  /* 0x000000af7c7c7221 */ /* 0x000fe20000010000 */
[----:B------:R-:W4:Y:S01]  /*ccd0*/  MUFU.EX2 R104, R104 ;  /* 0x0000006800687308 */ /* 0x000f220000000800 */
[----:B------:R-:W-:Y:S01]  /*cce0*/  FADD.FTZ R125, R111, R125 ;  /* 0x0000007d6f7d7221 */ /* 0x000fe20000010000 */
[----:B------:R-:W-:Y:S01]  /*ccf0*/  FFMA.FTZ R39, R39, UR4, -R50 ;  /* 0x0000000427277c23 */ /* 0x000fe20008010832 */
[----:B------:R-:W-:Y:S01]  /*cd00*/  HMMA.16816.F32.BF16 R132, R32, R26, R132 ;  /* 0x0000001a2084723c */ /* 0x000fe20000041884 */
[----:B------:R-:W5:Y:S01]  /*cd10*/  LDSM.16.MT88.4 R24, [R229+0x5c00] ;  /* 0x005c0000e518783b */ /* 0x000f620000004200 */
[----:B------:R-:W-:Y:S01]  /*cd20*/  FADD.FTZ R124, R119, R124 ;  /* 0x0000007c777c7221 */ /* 0x000fe20000010000 */
[----:B------:R-:W-:Y:S01]  /*cd30*/  FFMA.FTZ R248, R47, UR4, -R87 ;  /* 0x000000042ff87c23 */ /* 0x000fe20008010857 */
[----:B------:R-:W-:Y:S01]  /*cd40*/  FFMA.FTZ R247, R3, UR4, -R50 ;  /* 0x0000000403f77c23 */ /* 0x000fe20008010832 */
[----:B------:R-:W1:Y:S01]  /*cd50*/  MUFU.EX2 R107, R107 ;  /* 0x0000006b006b7308 */ /* 0x000e620000000800 */
[----:B--2---:R-:W-:Y:S01]  /*cd60*/  F2FP.BF16.F32.PACK_AB R15, R109, R113 ;  /* 0x000000716d0f723e */ /* 0x004fe200000010ff */
[----:B------:R-:W-:Y:S01]  /*cd70*/  FADD.FTZ R124, R114, R124 ;  /* 0x0000007c727c7221 */ /* 0x000fe20000010000 */
[----:B------:R-:W-:Y:S01]  /*cd80*/  F2FP.BF16.F32.PACK_AB R32, R106, R110 ;  /* 0x0000006e6a20723e */ /* 0x000fe200000010ff */
[----:B------:R-:W-:Y:S01]  /*cd90*/  FADD.FTZ R110, R110, R125 ;  /* 0x0000007d6e6e7221 */ /* 0x000fe20000010000 */
[----:B------:R-:W-:Y:S01]  /*cda0*/  F2FP.BF16.F32.PACK_AB R34, R100, R105 ;  /* 0x000000696422723e */ /* 0x000fe200000010ff */
[----:B------:R-:W-:-:S02]  /*cdb0*/  FADD.FTZ R113, R113, R124 ;  /* 0x0000007c71717221 */ /* 0x000fc40000010000 */
[----:B------:R-:W-:Y:S01]  /*cdc0*/  HMMA.16816.F32.BF16 R20, R12, R28, R20 ;  /* 0x0000001c0c14723c */ /* 0x000fe20000041814 */
[----:B------:R-:W2:Y:S01]  /*cdd0*/  MUFU.EX2 R101, R101 ;  /* 0x0000006500657308 */ /* 0x000ea20000000800 */
[----:B------:R-:W-:Y:S01]  /*cde0*/  FADD.FTZ R113, R109, R113 ;  /* 0x000000716d717221 */ /* 0x000fe20000010000 */
[----:B------:R-:W-:-:S03]  /*cdf0*/  FADD.FTZ R110, R106, R110 ;  /* 0x0000006e6a6e7221 */ /* 0x000fc60000010000 */
[C---:B------:R-:W-:Y:S01]  /*ce00*/  HMMA.16816.F32.BF16 R28, R12.reuse, R30, R16 ;  /* 0x0000001e0c1c723c */ /* 0x040fe20000041810 */
[----:B------:R-:W5:Y:S01]  /*ce10*/  LDSM.16.MT88.4 R16, [R230+0x6000] ;  /* 0x00600000e610783b */ /* 0x000f620000004200 */
[----:B----4-:R-:W-:Y:S01]  /*ce20*/  FADD.FTZ R113, R104, R113 ;  /* 0x0000007168717221 */ /* 0x010fe20000010000 */
[----:B------:R-:W4:Y:S01]  /*ce30*/  MUFU.EX2 R0, R0 ;  /* 0x0000000000007308 */ /* 0x000f220000000800 */
[----:B-1----:R-:W-:Y:S01]  /*ce40*/  F2FP.BF16.F32.PACK_AB R33, R107, R104 ;  /* 0x000000686b21723e */ /* 0x002fe200000010ff */
[----:B------:R-:W-:Y:S01]  /*ce50*/  FADD.FTZ R105, R105, R110 ;  /* 0x0000006e69697221 */ /* 0x000fe20000010000 */
[C---:B------:R-:W-:Y:S01]  /*ce60*/  HMMA.16816.F32.BF16 R136, R12.reuse, R8, R136 ;  /* 0x000000080c88723c */ /* 0x040fe20000041888 */
[----:B------:R-:W-:Y:S02]  /*ce70*/  FADD.FTZ R107, R107, R113 ;  /* 0x000000716b6b7221 */ /* 0x000fe40000010000 */
[----:B------:R-:W-:Y:S02]  /*ce80*/  FADD.FTZ R105, R100, R105 ;  /* 0x0000006964697221 */ /* 0x000fe40000010000 */
[----:B------:R-:W-:Y:S01]  /*ce90*/  MUFU.EX2 R2, R2 ;  /* 0x0000000200027308 */ /* 0x000fe20000000800 */
[----:B------:R-:W-:Y:S01]  /*cea0*/  HMMA.16816.F32.BF16 R132, R12, R10, R132 ;  /* 0x0000000a0c84723c */ /* 0x000fe20000041884 */
[----:B------:R-:W1:Y:S01]  /*ceb0*/  LDSM.16.MT88.4 R8, [R229+0x6000] ;  /* 0x00600000e508783b */ /* 0x000e620000004200 */
[----:B--2---:R-:W-:Y:S01]  /*cec0*/  FADD.FTZ R107, R101, R107 ;  /* 0x0000006b656b7221 */ /* 0x004fe20000010000 */
[----:B------:R-:W-:-:S04]  /*ced0*/  FADD.FTZ R105, R99, R105 ;  /* 0x0000006963697221 */ /* 0x000fc80000010000 */
[----:B------:R-:W2:Y:S01]  /*cee0*/  MUFU.EX2 R112, R112 ;  /* 0x0000007000707308 */ /* 0x000ea20000000800 */
[C---:B----4-:R-:W-:Y:S01]  /*cef0*/  F2FP.BF16.F32.PACK_AB R35, R0.reuse, R101 ;  /* 0x000000650023723e */ /* 0x050fe200000010ff */
[----:B------:R-:W-:Y:S01]  /*cf00*/  FADD.FTZ R107, R0, R107 ;  /* 0x0000006b006b7221 */ /* 0x000fe20000010000 */
[C---:B------:R-:W-:Y:S01]  /*cf10*/  F2FP.BF16.F32.PACK_AB R12, R98.reuse, R99 ;  /* 0x00000063620c723e */ /* 0x040fe200000010ff */
[----:B------:R-:W-:Y:S01]  /*cf20*/  FADD.FTZ R98, R98, R105 ;  /* 0x0000006962627221 */ /* 0x000fe20000010000 */
[----:B------:R-:W-:Y:S01]  /*cf30*/  F2FP.BF16.F32.PACK_AB R14, R95, R96 ;  /* 0x000000605f0e723e */ /* 0x000fe200000010ff */
[----:B------:R-:W-:Y:S02]  /*cf40*/  FFMA.FTZ R0, R97, UR4, -R50 ;  /* 0x0000000461007c23 */ /* 0x000fe40008010832 */
[----:B------:R-:W-:Y:S01]  /*cf50*/  MUFU.EX2 R118, R118 ;  /* 0x0000007600767308 */ /* 0x000fe20000000800 */
[----:B---3--:R-:W-:Y:S01]  /*cf60*/  HMMA.16816.F32.BF16 R20, R32, R4, R20 ;  /* 0x000000042014723c */ /* 0x008fe20000041814 */
[----:B------:R-:W-:-:S04]  /*cf70*/  FADD.FTZ R98, R96, R98 ;  /* 0x0000006260627221 */ /* 0x000fc80000010000 */
[----:B------:R-:W-:Y:S01]  /*cf80*/  FADD.FTZ R95, R95, R98 ;  /* 0x000000625f5f7221 */ /* 0x000fe20000010000 */
[C---:B------:R-:W-:Y:S01]  /*cf90*/  HMMA.16816.F32.BF16 R28, R32.reuse, R6, R28 ;  /* 0x00000006201c723c */ /* 0x040fe2000004181c */
[----:B------:R-:W3:Y:S01]  /*cfa0*/  MUFU.EX2 R120, R120 ;  /* 0x0000007800787308 */ /* 0x000ee20000000800 */
[----:B------:R-:W4:Y:S01]  /*cfb0*/  LDSM.16.MT88.4 R4, [R230+0x6400] ;  /* 0x00640000e604783b */ /* 0x000f220000004200 */
[----:B--2---:R-:W-:Y:S01]  /*cfc0*/  F2FP.BF16.F32.PACK_AB R13, R112, R2 ;  /* 0x00000002700d723e */ /* 0x004fe200000010ff */
[----:B------:R-:W-:Y:S01]  /*cfd0*/  FADD.FTZ R2, R2, R107 ;  /* 0x0000006b02027221 */ /* 0x000fe20000010000 */
[----:B------:R-:W-:Y:S01]  /*cfe0*/  FADD.FTZ R95, R93, R95 ;  /* 0x0000005f5d5f7221 */ /* 0x000fe20000010000 */
[C---:B-----5:R-:W-:Y:S02]  /*cff0*/  HMMA.16816.F32.BF16 R136, R32.reuse, R24, R136 ;  /* 0x000000182088723c */ /* 0x060fe40000041888 */
[----:B------:R-:W-:Y:S01]  /*d000*/  FADD.FTZ R2, R112, R2 ;  /* 0x0000000270027221 */ /* 0x000fe20000010000 */
[----:B------:R-:W-:Y:S03]  /*d010*/  MUFU.EX2 R122, R122 ;  /* 0x0000007a007a7308 */ /* 0x000fe60000000800 */
[----:B------:R-:W-:Y:S01]  /*d020*/  HMMA.16816.F32.BF16 R132, R32, R26, R132 ;  /* 0x0000001a2084723c */ /* 0x000fe20000041884 */
[----:B------:R-:W2:Y:S04]  /*d030*/  LDSM.16.MT88.4 R24, [R229+0x6400] ;  /* 0x00640000e518783b */ /* 0x000ea80000004200 */
[----:B------:R-:W5:Y:S01]  /*d040*/  MUFU.EX2 R140, R140 ;  /* 0x0000008c008c7308 */ /* 0x000f620000000800 */
[----:B---3--:R-:W-:Y:S01]  /*d050*/  F2FP.BF16.F32.PACK_AB R15, R120, R118 ;  /* 0x00000076780f723e */ /* 0x008fe200000010ff */
[----:B------:R-:W-:Y:S01]  /*d060*/  FADD.FTZ R118, R118, R2 ;  /* 0x0000000276767221 */ /* 0x000fe20000010000 */
[C---:B------:R-:W-:Y:S01]  /*d070*/  F2FP.BF16.F32.PACK_AB R32, R92.reuse, R93 ;  /* 0x0000005d5c20723e */ /* 0x040fe200000010ff */
[----:B------:R-:W-:Y:S01]  /*d080*/  FADD.FTZ R92, R92, R95 ;  /* 0x0000005f5c5c7221 */ /* 0x000fe20000010000 */
[----:B------:R-:W-:Y:S01]  /*d090*/  F2FP.BF16.F32.PACK_AB R34, R86, R90 ;  /* 0x0000005a5622723e */ /* 0x000fe200000010ff */
[----:B------:R-:W-:Y:S01]  /*d0a0*/  FADD.FTZ R118, R120, R118 ;  /* 0x0000007678767221 */ /* 0x000fe20000010000 */
[----:B------:R-:W-:Y:S01]  /*d0b0*/  FFMA.FTZ R2, R49, UR4, -R87 ;  /* 0x0000000431027c23 */ /* 0x000fe20008010857 */
[----:B------:R-:W3:Y:S01]  /*d0c0*/  MUFU.EX2 R141, R141 ;  /* 0x0000008d008d7308 */ /* 0x000ee20000000800 */
[----:B------:R-:W-:Y:S01]  /*d0d0*/  HMMA.16816.F32.BF16 R20, R12, R16, R20 ;  /* 0x000000100c14723c */ /* 0x000fe20000041814 */
[----:B------:R-:W-:-:S04]  /*d0e0*/  FADD.FTZ R92, R90, R92 ;  /* 0x0000005c5a5c7221 */ /* 0x000fc80000010000 */
[----:B------:R-:W-:Y:S01]  /*d0f0*/  FADD.FTZ R92, R86, R92 ;  /* 0x0000005c565c7221 */ /* 0x000fe20000010000 */
[C---:B------:R-:W-:Y:S01]  /*d100*/  HMMA.16816.F32.BF16 R28, R12.reuse, R18, R28 ;  /* 0x000000120c1c723c */ /* 0x040fe2000004181c */
[----:B------:R-:W4:Y:S01]  /*d110*/  MUFU.EX2 R142, R142 ;  /* 0x0000008e008e7308 */ /* 0x000f220000000800 */
[----:B------:R-:W2:Y:S01]  /*d120*/  LDSM.16.MT88.4 R16, [R230+0x6800] ;  /* 0x00680000e610783b */ /* 0x000ea20000004200 */
[----:B-----5:R-:W-:Y:S01]  /*d130*/  F2FP.BF16.F32.PACK_AB R33, R140, R122 ;  /* 0x0000007a8c21723e */ /* 0x020fe200000010ff */
[----:B------:R-:W-:Y:S02]  /*d140*/  FADD.FTZ R122, R122, R118 ;  /* 0x000000767a7a7221 */ /* 0x000fe40000010000 */
[C---:B-1----:R-:W-:Y:S02]  /*d150*/  HMMA.16816.F32.BF16 R136, R12.reuse, R8, R136 ;  /* 0x000000080c88723c */ /* 0x042fe40000041888 */
[----:B------:R-:W-:Y:S01]  /*d160*/  FADD.FTZ R122, R140, R122 ;  /* 0x0000007a8c7a7221 */ /* 0x000fe20000010000 */
[----:B------:R-:W1:Y:S03]  /*d170*/  MUFU.EX2 R143, R143 ;  /* 0x0000008f008f7308 */ /* 0x000e660000000800 */
[----:B------:R-:W-:Y:S01]  /*d180*/  HMMA.16816.F32.BF16 R132, R12, R10, R132 ;  /* 0x0000000a0c84723c */ /* 0x000fe20000041884 */
[----:B------:R-:W5:Y:S01]  /*d190*/  LDSM.16.MT88.4 R8, [R229+0x6800] ;  /* 0x00680000e508783b */ /* 0x000f620000004200 */
[----:B---3--:R-:W-:-:S03]  /*d1a0*/  FADD.FTZ R122, R141, R122 ;  /* 0x0000007a8d7a7221 */ /* 0x008fc60000010000 */
[----:B------:R-:W3:Y:S01]  /*d1b0*/  MUFU.EX2 R144, R144 ;  /* 0x0000009000907308 */ /* 0x000ee20000000800 */
[C---:B----4-:R-:W-:Y:S01]  /*d1c0*/  F2FP.BF16.F32.PACK_AB R35, R142.reuse, R141 ;  /* 0x0000008d8e23723e */ /* 0x050fe200000010ff */
[----:B------:R-:W-:Y:S01]  /*d1d0*/  FADD.FTZ R142, R142, R122 ;  /* 0x0000007a8e8e7221 */ /* 0x000fe20000010000 */
[----:B------:R-:W-:Y:S01]  /*d1e0*/  F2FP.BF16.F32.PACK_AB R12, R84, R85 ;  /* 0x00000055540c723e */ /* 0x000fe200000010ff */
[----:B------:R-:W-:Y:S01]  /*d1f0*/  FADD.FTZ R85, R85, R92 ;  /* 0x0000005c55557221 */ /* 0x000fe20000010000 */
[----:B------:R-:W-:-:S03]  /*d200*/  F2FP.BF16.F32.PACK_AB R14, R82, R83 ;  /* 0x00000053520e723e */ /* 0x000fc600000010ff */
[----:B------:R-:W-:Y:S01]  /*d210*/  MUFU.EX2 R145, R145 ;  /* 0x0000009100917308 */ /* 0x000fe20000000800 */
[----:B------:R-:W-:Y:S01]  /*d220*/  HMMA.16816.F32.BF16 R20, R32, R4, R20 ;  /* 0x000000042014723c */ /* 0x000fe20000041814 */
[----:B-1----:R-:W-:Y:S01]  /*d230*/  FADD.FTZ R142, R143, R142 ;  /* 0x0000008e8f8e7221 */ /* 0x002fe20000010000 */
[----:B------:R-:W-:-:S04]  /*d240*/  FADD.FTZ R85, R84, R85 ;  /* 0x0000005554557221 */ /* 0x000fc80000010000 */
[C---:B------:R-:W-:Y:S01]  /*d250*/  HMMA.16816.F32.BF16 R28, R32.reuse, R6, R28 ;  /* 0x00000006201c723c */ /* 0x040fe2000004181c */
[----:B------:R-:W1:Y:S01]  /*d260*/  MUFU.EX2 R146, R146 ;  /* 0x0000009200927308 */ /* 0x000e620000000800 */
[----:B------:R-:W4:Y:S01]  /*d270*/  LDSM.16.MT88.4 R4, [R230+0x6c00] ;  /* 0x006c0000e604783b */ /* 0x000f220000004200 */
[C---:B---3--:R-:W-:Y:S01]  /*d280*/  F2FP.BF16.F32.PACK_AB R13, R144.reuse, R143 ;  /* 0x0000008f900d723e */ /* 0x048fe200000010ff */
[----:B------:R-:W-:Y:S01]  /*d290*/  FADD.FTZ R142, R144, R142 ;  /* 0x0000008e908e7221 */ /* 0x000fe20000010000 */
[----:B------:R-:W-:Y:S01]  /*d2a0*/  FADD.FTZ R83, R83, R85 ;  /* 0x0000005553537221 */ /* 0x000fe20000010000 */
[----:B--2---:R-:W-:Y:S03]  /*d2b0*/  HMMA.16816.F32.BF16 R136, R32, R24, R136 ;  /* 0x000000182088723c */ /* 0x004fe60000041888 */
[----:B------:R-:W-:Y:S01]  /*d2c0*/  MUFU.EX2 R147, R147 ;  /* 0x0000009300937308 */ /* 0x000fe20000000800 */
[----:B------:R-:W-:-:S02]  /*d2d0*/  FADD.FTZ R83, R82, R83 ;  /* 0x0000005352537221 */ /* 0x000fc40000010000 */
[----:B------:R-:W-:Y:S01]  /*d2e0*/  HMMA.16816.F32.BF16 R132, R32, R26, R132 ;  /* 0x0000001a2084723c */ /* 0x000fe20000041884 */
[----:B------:R-:W2:Y:S04]  /*d2f0*/  LDSM.16.MT88.4 R24, [R229+0x6c00] ;  /* 0x006c0000e518783b */ /* 0x000ea80000004200 */
[----:B------:R-:W3:Y:S01]  /*d300*/  MUFU.EX2 R164, R164 ;  /* 0x000000a400a47308 */ /* 0x000ee20000000800 */
[----:B-1----:R-:W-:Y:S01]  /*d310*/  F2FP.BF16.F32.PACK_AB R15, R146, R145 ;  /* 0x00000091920f723e */ /* 0x002fe200000010ff */
[----:B------:R-:W-:Y:S01]  /*d320*/  FADD.FTZ R145, R145, R142 ;  /* 0x0000008e91917221 */ /* 0x000fe20000010000 */
[----:B------:R-:W-:Y:S01]  /*d330*/  F2FP.BF16.F32.PACK_AB R32, R80, R81 ;  /* 0x000000515020723e */ /* 0x000fe200000010ff */
[----:B------:R-:W-:Y:S01]  /*d340*/  FADD.FTZ R81, R81, R83 ;  /* 0x0000005351517221 */ /* 0x000fe20000010000 */
[----:B------:R-:W-:Y:S01]  /*d350*/  F2FP.BF16.F32.PACK_AB R34, R78, R79 ;  /* 0x0000004f4e22723e */ /* 0x000fe200000010ff */
[----:B------:R-:W-:Y:S01]  /*d360*/  FADD.FTZ R145, R146, R145 ;  /* 0x0000009192917221 */ /* 0x000fe20000010000 */
[----:B------:R-:W-:Y:S01]  /*d370*/  LDSM.16.MT88.4 R140, [R230+0x8c00] ;  /* 0x008c0000e68c783b */ /* 0x000fe20000004200 */
[----:B------:R-:W-:Y:S01]  /*d380*/  MUFU.EX2 R163, R163 ;  /* 0x000000a300a37308 */ /* 0x000fe20000000800 */
[----:B------:R-:W-:Y:S01]  /*d390*/  HMMA.16816.F32.BF16 R20, R12, R16, R20 ;  /* 0x000000100c14723c */ /* 0x000fe20000041814 */
[----:B------:R-:W-:-:S04]  /*d3a0*/  FADD.FTZ R81, R80, R81 ;  /* 0x0000005150517221 */ /* 0x000fc80000010000 */
[----:B------:R-:W-:Y:S01]  /*d3b0*/  FADD.FTZ R79, R79, R81 ;  /* 0x000000514f4f7221 */ /* 0x000fe20000010000 */
[C---:B------:R-:W-:Y:S01]  /*d3c0*/  HMMA.16816.F32.BF16 R28, R12.reuse, R18, R28 ;  /* 0x000000120c1c723c */ /* 0x040fe2000004181c */
[----:B------:R-:W1:Y:S01]  /*d3d0*/  MUFU.EX2 R162, R162 ;  /* 0x000000a200a27308 */ /* 0x000e620000000800 */
[----:B------:R-:W2:Y:S01]  /*d3e0*/  LDSM.16.MT88.4 R16, [R230+0x7000] ;  /* 0x00700000e610783b */ /* 0x000ea20000004200 */
[----:B---3--:R-:W-:Y:S01]  /*d3f0*/  F2FP.BF16.F32.PACK_AB R33, R164, R147 ;  /* 0x00000093a421723e */ /* 0x008fe200000010ff */
[----:B------:R-:W-:Y:S01]  /*d400*/  FADD.FTZ R147, R147, R145 ;  /* 0x0000009193937221 */ /* 0x000fe20000010000 */
[----:B------:R-:W-:Y:S01]  /*d410*/  FADD.FTZ R79, R78, R79 ;  /* 0x0000004f4e4f7221 */ /* 0x000fe20000010000 */
[C---:B-----5:R-:W-:Y:S02]  /*d420*/  HMMA.16816.F32.BF16 R136, R12.reuse, R8, R136 ;  /* 0x000000080c88723c */ /* 0x060fe40000041888 */
[----:B------:R-:W-:Y:S01]  /*d430*/  FADD.FTZ R147, R164, R147 ;  /* 0x00000093a4937221 */ /* 0x000fe20000010000 */
[----:B------:R-:W-:Y:S03]  /*d440*/  MUFU.EX2 R161, R161 ;  /* 0x000000a100a17308 */ /* 0x000fe60000000800 */
[----:B------:R-:W-:Y:S01]  /*d450*/  HMMA.16816.F32.BF16 R132, R12, R10, R132 ;  /* 0x0000000a0c84723c */ /* 0x000fe20000041884 */
[----:B------:R-:W3:Y:S04]  /*d460*/  LDSM.16.MT88.4 R8, [R229+0x7000] ;  /* 0x00700000e508783b */ /* 0x000ee80000004200 */
        /* <DEDUP_REMOVED lines=8> */
[----:B----4-:R-:W-:Y:S01]  /*d4f0*/  HMMA.16816.F32.BF16 R20, R32, R4, R20 ;  /* 0x000000042014723c */ /* 0x010fe20000041814 */
[----:B------:R-:W-:-:S04]  /*d500*/  FADD.FTZ R77, R76, R77 ;  /* 0x0000004d4c4d7221 */ /* 0x000fc80000010000 */
[----:B------:R-:W-:Y:S01]  /*d510*/  FADD.FTZ R77, R75, R77 ;  /* 0x0000004d4b4d7221 */ /* 0x000fe20000010000 */
[C---:B------:R-:W-:Y:S01]  /*d520*/  HMMA.16816.F32.BF16 R28, R32.reuse, R6, R28 ;  /* 0x00000006201c723c */ /* 0x040fe2000004181c */
[----:B------:R-:W4:Y:S01]  /*d530*/  MUFU.EX2 R158, R158 ;  /* 0x0000009e009e7308 */ /* 0x000f220000000800 */
[----:B------:R-:W3:Y:S01]  /*d540*/  LDSM.16.MT88.4 R4, [R230+0x7400] ;  /* 0x00740000e604783b */ /* 0x000ee20000004200 */
[----:B-----5:R-:W-:Y:S01]  /*d550*/  F2FP.BF16.F32.PACK_AB R13, R160, R161 ;  /* 0x000000a1a00d723e */ /* 0x020fe200000010ff */
[----:B------:R-:W-:Y:S01]  /*d560*/  FADD.FTZ R161, R161, R163 ;  /* 0x000000a3a1a17221 */ /* 0x000fe20000010000 */
[----:B------:R-:W-:Y:S01]  /*d570*/  FADD.FTZ R74, R74, R77 ;  /* 0x0000004d4a4a7221 */ /* 0x000fe20000010000 */
[----:B--2---:R-:W-:Y:S02]  /*d580*/  HMMA.16816.F32.BF16 R136, R32, R24, R136 ;  /* 0x000000182088723c */ /* 0x004fe40000041888 */
[----:B------:R-:W-:Y:S01]  /*d590*/  FADD.FTZ R161, R160, R161 ;  /* 0x000000a1a0a17221 */ /* 0x000fe20000010000 */
[----:B------:R-:W-:Y:S01]  /*d5a0*/  MUFU.EX2 R71, R71 ;  /* 0x0000004700477308 */ /* 0x000fe20000000800 */
[----:B------:R-:W-:-:S02]  /*d5b0*/  FADD.FTZ R74, R73, R74 ;  /* 0x0000004a494a7221 */ /* 0x000fc40000010000 */
[----:B------:R-:W-:Y:S01]  /*d5c0*/  HMMA.16816.F32.BF16 R132, R32, R26, R132 ;  /* 0x0000001a2084723c */ /* 0x000fe20000041884 */
[----:B------:R-:W2:Y:S01]  /*d5d0*/  LDSM.16.MT88.4 R24, [R229+0x7400] ;  /* 0x00740000e518783b */ /* 0x000ea20000004200 */
[----:B-1----:R-:W-:Y:S01]  /*d5e0*/  FADD.FTZ R161, R159, R161 ;  /* 0x000000a19fa17221 */ /* 0x002fe20000010000 */
[----:B------:R-:W-:Y:S02]  /*d5f0*/  FADD.FTZ R74, R72, R74 ;  /* 0x0000004a484a7221 */ /* 0x000fe40000010000 */
[----:B------:R-:W1:Y:S01]  /*d600*/  MUFU.EX2 R70, R70 ;  /* 0x0000004600467308 */ /* 0x000e620000000800 */
[C---:B----4-:R-:W-:Y:S01]  /*d610*/  F2FP.BF16.F32.PACK_AB R15, R158.reuse, R159 ;  /* 0x0000009f9e0f723e */ /* 0x050fe200000010ff */
[----:B------:R-:W-:Y:S01]  /*d620*/  FADD.FTZ R158, R158, R161 ;  /* 0x000000a19e9e7221 */ /* 0x000fe20000010000 */
[----:B------:R-:W-:-:S05]  /*d630*/  F2FP.BF16.F32.PACK_AB R32, R72, R73 ;  /* 0x000000494820723e */ /* 0x000fca00000010ff */
[----:B------:R-:W4:Y:S01]  /*d640*/  MUFU.EX2 R157, R157 ;  /* 0x0000009d009d7308 */ /* 0x000f220000000800 */
[C---:B------:R-:W-:Y:S06]  /*d650*/  HMMA.16816.F32.BF16 R20, R12.reuse, R16, R20 ;  /* 0x000000100c14723c */ /* 0x040fec0000041814 */
[----:B------:R-:W-:Y:S01]  /*d660*/  HMMA.16816.F32.BF16 R28, R12, R18, R28 ;  /* 0x000000120c1c723c */ /* 0x000fe2000004181c */
[----:B------:R-:W5:Y:S01]  /*d670*/  MUFU.EX2 R156, R156 ;  /* 0x0000009c009c7308 */ /* 0x000f620000000800 */
[----:B------:R-:W2:Y:S01]  /*d680*/  LDSM.16.MT88.4 R16, [R230+0x7800] ;  /* 0x00780000e610783b */ /* 0x000ea20000004200 */
[----:B-1----:R-:W-:Y:S01]  /*d690*/  F2FP.BF16.F32.PACK_AB R34, R70, R71 ;  /* 0x000000474622723e */ /* 0x002fe200000010ff */
[----:B------:R-:W-:-:S02]  /*d6a0*/  FADD.FTZ R71, R71, R74 ;  /* 0x0000004a47477221 */ /* 0x000fc40000010000 */
[C---:B---3--:R-:W-:Y:S02]  /*d6b0*/  HMMA.16816.F32.BF16 R136, R12.reuse, R8, R136 ;  /* 0x000000080c88723c */ /* 0x048fe40000041888 */
[----:B------:R-:W-:Y:S01]  /*d6c0*/  FADD.FTZ R71, R70, R71 ;  /* 0x0000004746477221 */ /* 0x000fe20000010000 */
[----:B------:R-:W-:Y:S01]  /*d6d0*/  MUFU.EX2 R155, R155 ;  /* 0x0000009b009b7308 */ /* 0x000fe20000000800 */
[----:B----4-:R-:W-:Y:S02]  /*d6e0*/  FADD.FTZ R158, R157, R158 ;  /* 0x0000009e9d9e7221 */ /* 0x010fe40000010000 */
[----:B------:R-:W-:Y:S01]  /*d6f0*/  HMMA.16816.F32.BF16 R132, R12, R10, R132 ;  /* 0x0000000a0c84723c */ /* 0x000fe20000041884 */
[----:B------:R-:W1:Y:S04]  /*d700*/  LDSM.16.MT88.4 R8, [R229+0x7800] ;  /* 0x00780000e508783b */ /* 0x000e680000004200 */
[----:B------:R-:W3:Y:S01]  /*d710*/  MUFU.EX2 R154, R154 ;  /* 0x0000009a009a7308 */ /* 0x000ee20000000800 */
[C---:B-----5:R-:W-:Y:S01]  /*d720*/  F2FP.BF16.F32.PACK_AB R33, R156.reuse, R157 ;  /* 0x0000009d9c21723e */ /* 0x060fe200000010ff */
[----:B------:R-:W4:Y:S01]  /*d730*/  LDSM.16.MT88.4 R12, [R230+0x7c00] ;  /* 0x007c0000e60c783b */ /* 0x000f220000004200 */
[----:B------:R-:W-:-:S05]  /*d740*/  FADD.FTZ R158, R156, R158 ;  /* 0x0000009e9c9e7221 */ /* 0x000fca0000010000 */
[----:B------:R-:W-:Y:S08]  /*d750*/  MUFU.EX2 R69, R69 ;  /* 0x0000004500457308 */ /* 0x000ff00000000800 */
[----:B------:R-:W5:Y:S01]  /*d760*/  MUFU.EX2 R68, R68 ;  /* 0x0000004400447308 */ /* 0x000f620000000800 */
[----:B---3--:R-:W-:Y:S01]  /*d770*/  F2FP.BF16.F32.PACK_AB R35, R154, R155 ;  /* 0x0000009b9a23723e */ /* 0x008fe200000010ff */
[----:B------:R-:W-:-:S04]  /*d780*/  FADD.FTZ R155, R155, R158 ;  /* 0x0000009e9b9b7221 */ /* 0x000fc80000010000 */
[----:B------:R-:W-:Y:S02]  /*d790*/  FADD.FTZ R155, R154, R155 ;  /* 0x0000009b9a9b7221 */ /* 0x000fe40000010000 */
[----:B------:R-:W-:Y:S01]  /*d7a0*/  MUFU.EX2 R67, R67 ;  /* 0x0000004300437308 */ /* 0x000fe20000000800 */
[C---:B------:R-:W-:Y:S06]  /*d7b0*/  HMMA.16816.F32.BF16 R20, R32.reuse, R4, R20 ;  /* 0x000000042014723c */ /* 0x040fec0000041814 */
[----:B------:R-:W-:Y:S01]  /*d7c0*/  HMMA.16816.F32.BF16 R28, R32, R6, R28 ;  /* 0x00000006201c723c */ /* 0x000fe2000004181c */
[----:B------:R-:W3:Y:S01]  /*d7d0*/  MUFU.EX2 R66, R66 ;  /* 0x0000004200427308 */ /* 0x000ee20000000800 */
[----:B-----5:R-:W-:Y:S01]  /*d7e0*/  F2FP.BF16.F32.PACK_AB R4, R68, R69 ;  /* 0x000000454404723e */ /* 0x020fe200000010ff */
[----:B------:R-:W-:-:S03]  /*d7f0*/  FADD.FTZ R69, R69, R71 ;  /* 0x0000004745457221 */ /* 0x000fc60000010000 */
[C---:B--2---:R-:W-:Y:S01]  /*d800*/  HMMA.16816.F32.BF16 R136, R32.reuse, R24, R136 ;  /* 0x000000182088723c */ /* 0x044fe20000041888 */
[----:B------:R-:W-:Y:S02]  /*d810*/  FADD.FTZ R69, R68, R69 ;  /* 0x0000004544457221 */ /* 0x000fe40000010000 */
[----:B------:R-:W-:Y:S03]  /*d820*/  MUFU.EX2 R149, R149 ;  /* 0x0000009500957308 */ /* 0x000fe60000000800 */
[----:B------:R-:W-:Y:S01]  /*d830*/  HMMA.16816.F32.BF16 R132, R32, R26, R132 ;  /* 0x0000001a2084723c */ /* 0x000fe20000041884 */
[----:B------:R-:W-:Y:S01]  /*d840*/  FFMA.FTZ R25, R121, UR4, -R50 ;  /* 0x0000000479197c23 */ /* 0x000fe20008010832 */
[----:B------:R-:W-:-:S03]  /*d850*/  FFMA.FTZ R24, R103, UR4, -R87 ;  /* 0x0000000467187c23 */ /* 0x000fc60008010857 */
[----:B------:R-:W2:Y:S01]  /*d860*/  MUFU.EX2 R148, R148 ;  /* 0x0000009400947308 */ /* 0x000ea20000000800 */
[----:B---3--:R-:W-:Y:S01]  /*d870*/  F2FP.BF16.F32.PACK_AB R6, R66, R67 ;  /* 0x000000434206723e */ /* 0x008fe200000010ff */
[--C-:B------:R-:W-:Y:S01]  /*d880*/  FFMA.FTZ R26, R116, UR4, -R50.reuse ;  /* 0x00000004741a7c23 */ /* 0x100fe20008010832 */
[--C-:B------:R-:W-:Y:S01]  /*d890*/  FFMA.FTZ R27, R108, UR4, -R50.reuse ;  /* 0x000000046c1b7c23 */ /* 0x100fe20008010832 */
[--C-:B------:R-:W-:Y:S01]  /*d8a0*/  FFMA.FTZ R32, R102, UR4, -R50.reuse ;  /* 0x0000000466207c23 */ /* 0x100fe20008010832 */
[--C-:B------:R-:W-:Y:S01]  /*d8b0*/  FFMA.FTZ R33, R94, UR4, -R50.reuse ;  /* 0x000000045e217c23 */ /* 0x100fe20008010832 */
[--C-:B------:R-:W-:Y:S01]  /*d8c0*/  FFMA.FTZ R34, R91, UR4, -R50.reuse ;  /* 0x000000045b227c23 */ /* 0x100fe20008010832 */
[--C-:B------:R-:W-:Y:S01]  /*d8d0*/  FFMA.FTZ R35, R46, UR4, -R50.reuse ;  /* 0x000000042e237c23 */ /* 0x100fe20008010832 */
[----:B------:R-:W-:Y:S01]  /*d8e0*/  MUFU.EX2 R131, R131 ;  /* 0x0000008300837308 */ /* 0x000fe20000000800 */
[----:B------:R-:W-:Y:S01]  /*d8f0*/  FFMA.FTZ R46, R43, UR4, -R50 ;  /* 0x000000042b2e7c23 */ /* 0x000fe20008010832 */
[----:B------:R-:W-:Y:S01]  /*d900*/  FADD.FTZ R67, R67, R69 ;  /* 0x0000004543437221 */ /* 0x000fe20000010000 */
[----:B------:R-:W-:-:S03]  /*d910*/  FFMA.FTZ R43, R48, UR4, -R87 ;  /* 0x00000004302b7c23 */ /* 0x000fc60008010857 */
[----:B------:R-:W-:Y:S02]  /*d920*/  FADD.FTZ R67, R66, R67 ;  /* 0x0000004342437221 */ /* 0x000fe40000010000 */
[----:B------:R-:W3:Y:S01]  /*d930*/  MUFU.EX2 R130, R130 ;  /* 0x0000008200827308 */ /* 0x000ee20000000800 */
[----:B--2---:R-:W-:Y:S01]  /*d940*/  F2FP.BF16.F32.PACK_AB R5, R148, R149 ;  /* 0x000000959405723e */ /* 0x004fe200000010ff */
[----:B------:R-:W-:-:S04]  /*d950*/  FADD.FTZ R149, R149, R155 ;  /* 0x0000009b95957221 */ /* 0x000fc80000010000 */
[----:B------:R-:W-:Y:S02]  /*d960*/  FADD.FTZ R149, R148, R149 ;  /* 0x0000009594957221 */ /* 0x000fe40000010000 */
[----:B------:R-:W-:Y:S08]  /*d970*/  MUFU.EX2 R65, R65 ;  /* 0x0000004100417308 */ /* 0x000ff00000000800 */
[----:B------:R-:W2:Y:S01]  /*d980*/  MUFU.EX2 R64, R64 ;  /* 0x0000004000407308 */ /* 0x000ea20000000800 */
        /* <DEDUP_REMOVED lines=8> */
[C---:B-1----:R-:W-:Y:S05]  /*da10*/  HMMA.16816.F32.BF16 R136, R4.reuse, R8, R136 ;  /* 0x000000080488723c */ /* 0x042fea0000041888 */
[----:B------:R-:W-:Y:S01]  /*da20*/  MUFU.EX2 R123, R123 ;  /* 0x0000007b007b7308 */ /* 0x000fe20000000800 */
[----:B------:R-:W-:Y:S01]  /*da30*/  HMMA.16816.F32.BF16 R132, R4, R10, R132 ;  /* 0x0000000a0484723c */ /* 0x000fe20000041884 */
[----:B------:R-:W1:Y:S06]  /*da40*/  LDSM.16.MT88.4 R8, [R230+0x8000] ;  /* 0x00800000e608783b */ /* 0x000e6c0000004200 */
[----:B------:R-:W4:Y:S01]  /*da50*/  MUFU.EX2 R25, R25 ;  /* 0x0000001900197308 */ /* 0x000f220000000800 */
[----:B--2---:R-:W-:Y:S01]  /*da60*/  F2FP.BF16.F32.PACK_AB R4, R64, R65 ;  /* 0x000000414004723e */ /* 0x004fe200000010ff */
[----:B------:R-:W-:Y:S01]  /*da70*/  FADD.FTZ R65, R65, R67 ;  /* 0x0000004341417221 */ /* 0x000fe20000010000 */
[----:B-----5:R-:W-:-:S03]  /*da80*/  F2FP.BF16.F32.PACK_AB R6, R62, R63 ;  /* 0x0000003f3e06723e */ /* 0x020fc600000010ff */
[----:B------:R-:W-:Y:S02]  /*da90*/  FADD.FTZ R64, R64, R65 ;  /* 0x0000004140407221 */ /* 0x000fe40000010000 */
[----:B------:R-:W2:Y:S02]  /*daa0*/  MUFU.EX2 R26, R26 ;  /* 0x0000001a001a7308 */ /* 0x000ea40000000800 */
[----:B------:R-:W-:-:S04]  /*dab0*/  FADD.FTZ R64, R63, R64 ;  /* 0x000000403f407221 */ /* 0x000fc80000010000 */
[----:B------:R-:W-:Y:S02]  /*dac0*/  FADD.FTZ R62, R62, R64 ;  /* 0x000000403e3e7221 */ /* 0x000fe40000010000 */
[----:B------:R-:W5:Y:S01]  /*dad0*/  MUFU.EX2 R27, R27 ;  /* 0x0000001b001b7308 */ /* 0x000f620000000800 */
[----:B----4-:R-:W-:Y:S01]  /*dae0*/  F2FP.BF16.F32.PACK_AB R5, R25, R123 ;  /* 0x0000007b1905723e */ /* 0x010fe200000010ff */
[----:B------:R-:W-:-:S04]  /*daf0*/  FADD.FTZ R123, R123, R131 ;  /* 0x000000837b7b7221 */ /* 0x000fc80000010000 */
[----:B------:R-:W-:Y:S02]  /*db00*/  FADD.FTZ R25, R25, R123 ;  /* 0x0000007b19197221 */ /* 0x000fe40000010000 */
[----:B------:R-:W4:Y:S02]  /*db10*/  MUFU.EX2 R61, R61 ;  /* 0x0000003d003d7308 */ /* 0x000f240000000800 */
[----:B--2---:R-:W-:-:S06]  /*db20*/  FADD.FTZ R25, R26, R25 ;  /* 0x000000191a197221 */ /* 0x004fcc0000010000 */
[----:B------:R-:W2:Y:S01]  /*db30*/  MUFU.EX2 R60, R60 ;  /* 0x0000003c003c7308 */ /* 0x000ea20000000800 */
[C---:B-----5:R-:W-:Y:S01]  /*db40*/  F2FP.BF16.F32.PACK_AB R7, R27.reuse, R26 ;  /* 0x0000001a1b07723e */ /* 0x060fe200000010ff */
[----:B------:R-:W-:-:S06]  /*db50*/  FADD.FTZ R27, R27, R25 ;  /* 0x000000191b1b7221 */ /* 0x000fcc0000010000 */
[----:B------:R-:W-:Y:S01]  /*db60*/  HMMA.16816.F32.BF16 R20, R4, R12, R20 ;  /* 0x0000000c0414723c */ /* 0x000fe20000041814 */
[----:B------:R-:W-:Y:S01]  /*db70*/  MUFU.EX2 R59, R59 ;  /* 0x0000003b003b7308 */ /* 0x000fe20000000800 */
[----:B----4-:R-:W-:-:S04]  /*db80*/  FADD.FTZ R62, R61, R62 ;  /* 0x0000003e3d3e7221 */ /* 0x010fc80000010000 */
[C---:B------:R-:W-:Y:S01]  /*db90*/  HMMA.16816.F32.BF16 R28, R4.reuse, R14, R28 ;  /* 0x0000000e041c723c */ /* 0x040fe2000004181c */
[----:B------:R-:W4:Y:S02]  /*dba0*/  LDSM.16.MT88.4 R12, [R229+0x8000] ;  /* 0x00800000e50c783b */ /* 0x000f240000004200 */
[----:B------:R-:W5:Y:S03]  /*dbb0*/  MUFU.EX2 R58, R58 ;  /* 0x0000003a003a7308 */ /* 0x000f660000000800 */
[C---:B---3--:R-:W-:Y:S05]  /*dbc0*/  HMMA.16816.F32.BF16 R136, R4.reuse, R16, R136 ;  /* 0x000000100488723c */ /* 0x048fea0000041888 */
[----:B------:R-:W3:Y:S01]  /*dbd0*/  MUFU.EX2 R32, R32 ;  /* 0x0000002000207308 */ /* 0x000ee20000000800 */
[----:B------:R-:W-:Y:S01]  /*dbe0*/  HMMA.16816.F32.BF16 R132, R4, R18, R132 ;  /* 0x000000120484723c */ /* 0x000fe20000041884 */
[----:B------:R-:W4:Y:S06]  /*dbf0*/  LDSM.16.MT88.4 R16, [R230+0x8400] ;  /* 0x00840000e610783b */ /* 0x000f2c0000004200 */
[----:B------:R-:W1:Y:S01]  /*dc00*/  MUFU.EX2 R0, R0 ;  /* 0x0000000000007308 */ /* 0x000e620000000800 */
[C---:B--2---:R-:W-:Y:S01]  /*dc10*/  F2FP.BF16.F32.PACK_AB R4, R60.reuse, R61 ;  /* 0x0000003d3c04723e */ /* 0x044fe200000010ff */
[----:B------:R-:W-:Y:S01]  /*dc20*/  FADD.FTZ R60, R60, R62 ;  /* 0x0000003e3c3c7221 */ /* 0x000fe20000010000 */
[----:B-----5:R-:W-:-:S03]  /*dc30*/  F2FP.BF16.F32.PACK_AB R6, R58, R59 ;  /* 0x0000003b3a06723e */ /* 0x020fc600000010ff */
[----:B------:R-:W-:Y:S02]  /*dc40*/  FADD.FTZ R60, R59, R60 ;  /* 0x0000003c3b3c7221 */ /* 0x000fe40000010000 */
[----:B------:R-:W-:Y:S01]  /*dc50*/  MUFU.EX2 R33, R33 ;  /* 0x0000002100217308 */ /* 0x000fe20000000800 */
[----:B---3--:R-:W-:Y:S01]  /*dc60*/  FADD.FTZ R27, R32, R27 ;  /* 0x0000001b201b7221 */ /* 0x008fe20000010000 */
[----:B------:R-:W-:-:S06]  /*dc70*/  FADD.FTZ R58, R58, R60 ;  /* 0x0000003c3a3a7221 */ /* 0x000fcc0000010000 */
[----:B------:R-:W2:Y:S01]  /*dc80*/  MUFU.EX2 R34, R34 ;  /* 0x0000002200227308 */ /* 0x000ea20000000800 */
[C---:B-1----:R-:W-:Y:S01]  /*dc90*/  F2FP.BF16.F32.PACK_AB R5, R0.reuse, R32 ;  /* 0x000000200005723e */ /* 0x042fe200000010ff */
[----:B------:R-:W-:Y:S01]  /*dca0*/  FADD.FTZ R27, R0, R27 ;  /* 0x0000001b001b7221 */ /* 0x000fe20000010000 */
[----:B------:R-:W-:-:S05]  /*dcb0*/  MOV R0, R88 ;  /* 0x0000005800007202 */ /* 0x000fca0000000f00 */
[----:B------:R-:W1:Y:S08]  /*dcc0*/  MUFU.EX2 R57, R57 ;  /* 0x0000003900397308 */ /* 0x000e700000000800 */
[----:B------:R-:W3:Y:S01]  /*dcd0*/  MUFU.EX2 R56, R56 ;  /* 0x0000003800387308 */ /* 0x000ee20000000800 */
[----:B--2---:R-:W-:Y:S01]  /*dce0*/  F2FP.BF16.F32.PACK_AB R7, R34, R33 ;  /* 0x000000212207723e */ /* 0x004fe200000010ff */
[----:B------:R-:W-:-:S04]  /*dcf0*/  FADD.FTZ R33, R33, R27 ;  /* 0x0000001b21217221 */ /* 0x000fc80000010000 */
[----:B------:R-:W-:Y:S02]  /*dd00*/  FADD.FTZ R33, R34, R33 ;  /* 0x0000002122217221 */ /* 0x000fe40000010000 */
[----:B------:R-:W-:Y:S01]  /*dd10*/  MUFU.EX2 R55, R55 ;  /* 0x0000003700377308 */ /* 0x000fe20000000800 */
[----:B------:R-:W-:Y:S01]  /*dd20*/  HMMA.16816.F32.BF16 R20, R4, R8, R20 ;  /* 0x000000080414723c */ /* 0x000fe20000041814 */
[----:B-1----:R-:W-:-:S05]  /*dd30*/  FADD.FTZ R58, R57, R58 ;  /* 0x0000003a393a7221 */ /* 0x002fca0000010000 */
[C---:B------:R-:W-:Y:S01]  /*dd40*/  HMMA.16816.F32.BF16 R28, R4.reuse, R10, R28 ;  /* 0x0000000a041c723c */ /* 0x040fe2000004181c */
[----:B------:R-:W1:Y:S01]  /*dd50*/  MUFU.EX2 R54, R54 ;  /* 0x0000003600367308 */ /* 0x000e620000000800 */
[----:B------:R-:W2:Y:S04]  /*dd60*/  LDSM.16.MT88.4 R8, [R229+0x8400] ;  /* 0x00840000e508783b */ /* 0x000ea80000004200 */
[C---:B----4-:R-:W-:Y:S03]  /*dd70*/  HMMA.16816.F32.BF16 R136, R4.reuse, R12, R136 ;  /* 0x0000000c0488723c */ /* 0x050fe60000041888 */
[----:B------:R-:W4:Y:S03]  /*dd80*/  MUFU.EX2 R35, R35 ;  /* 0x0000002300237308 */ /* 0x000f260000000800 */
[----:B------:R-:W-:Y:S01]  /*dd90*/  HMMA.16816.F32.BF16 R132, R4, R14, R132 ;  /* 0x0000000e0484723c */ /* 0x000fe20000041884 */
[----:B------:R-:W5:Y:S04]  /*dda0*/  LDSM.16.MT88.4 R12, [R230+0x8800] ;  /* 0x00880000e60c783b */ /* 0x000f680000004200 */
[----:B------:R-:W2:Y:S02]  /*ddb0*/  MUFU.EX2 R45, R45 ;  /* 0x0000002d002d7308 */ /* 0x000ea40000000800 */
[C---:B---3--:R-:W-:Y:S01]  /*ddc0*/  F2FP.BF16.F32.PACK_AB R4, R56.reuse, R57 ;  /* 0x000000393804723e */ /* 0x048fe200000010ff */
[----:B------:R-:W-:Y:S01]  /*ddd0*/  FADD.FTZ R56, R56, R58 ;  /* 0x0000003a38387221 */ /* 0x000fe20000010000 */
[----:B-1----:R-:W-:-:S03]  /*dde0*/  F2FP.BF16.F32.PACK_AB R6, R54, R55 ;  /* 0x000000373606723e */ /* 0x002fc600000010ff */
[----:B------:R-:W-:Y:S01]  /*ddf0*/  FADD.FTZ R56, R55, R56 ;  /* 0x0000003837387221 */ /* 0x000fe20000010000 */
[----:B------:R-:W1:Y:S01]  /*de00*/  MUFU.EX2 R44, R44 ;  /* 0x0000002c002c7308 */ /* 0x000e620000000800 */
[----:B----4-:R-:W-:Y:S02]  /*de10*/  FADD.FTZ R33, R35, R33 ;  /* 0x0000002123217221 */ /* 0x010fe40000010000 */
[----:B------:R-:W-:-:S05]  /*de20*/  FADD.FTZ R54, R54, R56 ;  /* 0x0000003836367221 */ /* 0x000fca0000010000 */
[----:B------:R-:W3:Y:S01]  /*de30*/  MUFU.EX2 R46, R46 ;  /* 0x0000002e002e7308 */ /* 0x000ee20000000800 */
[C---:B--2---:R-:W-:Y:S01]  /*de40*/  F2FP.BF16.F32.PACK_AB R5, R45.reuse, R35 ;  /* 0x000000232d05723e */ /* 0x044fe200000010ff */
[----:B------:R-:W-:-:S06]  /*de50*/  FADD.FTZ R45, R45, R33 ;  /* 0x000000212d2d7221 */ /* 0x000fcc0000010000 */
[----:B------:R-:W2:Y:S01]  /*de60*/  MUFU.EX2 R53, R53 ;  /* 0x0000003500357308 */ /* 0x000ea20000000800 */
[----:B-1----:R-:W-:-:S07]  /*de70*/  FADD.FTZ R45, R44, R45 ;  /* 0x0000002d2c2d7221 */ /* 0x002fce0000010000 */
[----:B------:R-:W-:Y:S01]  /*de80*/  MUFU.EX2 R52, R52 ;  /* 0x0000003400347308 */ /* 0x000fe20000000800 */
[C---:B---3--:R-:W-:Y:S01]  /*de90*/  F2FP.BF16.F32.PACK_AB R7, R46.reuse, R44 ;  /* 0x0000002c2e07723e */ /* 0x048fe200000010ff */
[----:B------:R-:W-:-:S06]  /*dea0*/  FADD.FTZ R46, R46, R45 ;  /* 0x0000002d2e2e7221 */ /* 0x000fcc0000010000 */
[----:B------:R-:W-:Y:S01]  /*deb0*/  HMMA.16816.F32.BF16 R20, R4, R16, R20 ;  /* 0x000000100414723c */ /* 0x000fe20000041814 */
[----:B------:R-:W-:Y:S01]  /*dec0*/  MUFU.EX2 R51, R51 ;  /* 0x0000003300337308 */ /* 0x000fe20000000800 */
[----:B--2---:R-:W-:-:S04]  /*ded0*/  FADD.FTZ R54, R53, R54 ;  /* 0x0000003635367221 */ /* 0x004fc80000010000 */
[C---:B------:R-:W-:Y:S01]  /*dee0*/  HMMA.16816.F32.BF16 R28, R4.reuse, R18, R28 ;  /* 0x00000012041c723c */ /* 0x040fe2000004181c */
[----:B------:R-:W1:Y:S02]  /*def0*/  LDSM.16.MT88.4 R16, [R229+0x8800] ;  /* 0x00880000e510783b */ /* 0x000e640000004200 */
[----:B------:R-:W2:Y:S03]  /*df00*/  MUFU.EX2 R128, R129 ;  /* 0x0000008100807308 */ /* 0x000ea60000000800 */
[C---:B------:R-:W-:Y:S05]  /*df10*/  HMMA.16816.F32.BF16 R136, R4.reuse, R8, R136 ;  /* 0x000000080488723c */ /* 0x040fea0000041888 */
[----:B------:R-:W3:Y:S01]  /*df20*/  MUFU.EX2 R42, R42 ;  /* 0x0000002a002a7308 */ /* 0x000ee20000000800 */
[----:B------:R-:W-:Y:S01]  /*df30*/  HMMA.16816.F32.BF16 R132, R4, R10, R132 ;  /* 0x0000000a0484723c */ /* 0x000fe20000041884 */
[----:B------:R-:W4:Y:S06]  /*df40*/  LDSM.16.MT88.4 R8, [R229+0x8c00] ;  /* 0x008c0000e508783b */ /* 0x000f2c0000004200 */
[----:B------:R-:W5:Y:S01]  /*df50*/  MUFU.EX2 R41, R41 ;  /* 0x0000002900297308 */ /* 0x000f620000000800 */
[--C-:B------:R-:W-:Y:S01]  /*df60*/  FFMA.FTZ R4, R38, UR4, -R50.reuse ;  /* 0x0000000426047c23 */ /* 0x100fe20008010832 */
[----:B------:R-:W-:Y:S01]  /*df70*/  FFMA.FTZ R38, R37, UR4, -R50 ;  /* 0x0000000425267c23 */ /* 0x000fe20008010832 */
[----:B--2---:R-:W-:-:S05]  /*df80*/  F2FP.BF16.F32.PACK_AB R6, R128, R51 ;  /* 0x000000338006723e */ /* 0x004fca00000010ff */
[----:B------:R-:W2:Y:S01]  /*df90*/  MUFU.EX2 R40, R40 ;  /* 0x0000002800287308 */ /* 0x000ea20000000800 */
[----:B---3--:R-:W-:-:S07]  /*dfa0*/  FADD.FTZ R46, R42, R46 ;  /* 0x0000002e2a2e7221 */ /* 0x008fce0000010000 */
[----:B------:R-:W3:Y:S01]  /*dfb0*/  MUFU.EX2 R39, R39 ;  /* 0x0000002700277308 */ /* 0x000ee20000000800 */
[C---:B-----5:R-:W-:Y:S01]  /*dfc0*/  F2FP.BF16.F32.PACK_AB R5, R41.reuse, R42 ;  /* 0x0000002a2905723e */ /* 0x060fe200000010ff */
[----:B------:R-:W-:-:S06]  /*dfd0*/  FADD.FTZ R41, R41, R46 ;  /* 0x0000002e29297221 */ /* 0x000fcc0000010000 */
[----:B------:R5:W1:Y:S01]  /*dfe0*/  MUFU.EX2 R37, R4 ;  /* 0x0000000400257308 */ /* 0x000a620000000800 */
[----:B--2---:R-:W-:-:S07]  /*dff0*/  FADD.FTZ R41, R40, R41 ;  /* 0x0000002928297221 */ /* 0x004fce0000010000 */
[----:B------:R-:W2:Y:S01]  /*e000*/  MUFU.EX2 R24, R24 ;  /* 0x0000001800187308 */ /* 0x000ea20000000800 */
[C---:B---3--:R-:W-:Y:S01]  /*e010*/  F2FP.BF16.F32.PACK_AB R7, R39.reuse, R40 ;  /* 0x000000282707723e */ /* 0x048fe200000010ff */
[----:B------:R-:W-:-:S06]  /*e020*/  FADD.FTZ R39, R39, R41 ;  /* 0x0000002927277221 */ /* 0x000fcc0000010000 */
[----:B------:R-:W3:Y:S01]  /*e030*/  MUFU.EX2 R2, R2 ;  /* 0x0000000200027308 */ /* 0x000ee20000000800 */
[C---:B-----5:R-:W-:Y:S01]  /*e040*/  F2FP.BF16.F32.PACK_AB R4, R52.reuse, R53 ;  /* 0x000000353404723e */ /* 0x060fe200000010ff */
[----:B------:R-:W-:Y:S01]  /*e050*/  FADD.FTZ R52, R52, R54 ;  /* 0x0000003634347221 */ /* 0x000fe20000010000 */
[----:B-1----:R-:W-:-:S03]  /*e060*/  FADD.FTZ R39, R37, R39 ;  /* 0x0000002725277221 */ /* 0x002fc60000010000 */
[----:B------:R-:W-:Y:S02]  /*e070*/  FADD.FTZ R52, R51, R52 ;  /* 0x0000003433347221 */ /* 0x000fe40000010000 */
[----:B------:R-:W-:Y:S01]  /*e080*/  HMMA.16816.F32.BF16 R20, R4, R12, R20 ;  /* 0x0000000c0414723c */ /* 0x000fe20000041814 */
[----:B------:R-:W1:Y:S01]  /*e090*/  MUFU.EX2 R43, R43 ;  /* 0x0000002b002b7308 */ /* 0x000e620000000800 */
[----:B------:R-:W-:-:S04]  /*e0a0*/  FADD.FTZ R128, R128, R52 ;  /* 0x0000003480807221 */ /* 0x000fc80000010000 */
[C---:B------:R-:W-:Y:S01]  /*e0b0*/  HMMA.16816.F32.BF16 R28, R4.reuse, R14, R28 ;  /* 0x0000000e041c723c */ /* 0x040fe2000004181c */
[----:B------:R-:W-:Y:S01]  /*e0c0*/  FFMA.FTZ R12, R36, UR4, -R50 ;  /* 0x00000004240c7c23 */ /* 0x000fe20008010832 */
[----:B--2---:R-:W-:Y:S01]  /*e0d0*/  FADD.FTZ R128, R24, R128 ;  /* 0x0000008018807221 */ /* 0x004fe20000010000 */
[----:B------:R-:W2:Y:S03]  /*e0e0*/  MUFU.EX2 R248, R248 ;  /* 0x000000f800f87308 */ /* 0x000ea60000000800 */
[----:B------:R-:W-:Y:S01]  /*e0f0*/  HMMA.16816.F32.BF16 R136, R4, R16, R136 ;  /* 0x000000100488723c */ /* 0x000fe20000041888 */
[----:B---3--:R-:W-:-:S04]  /*e100*/  FADD.FTZ R128, R2, R128 ;  /* 0x0000008002807221 */ /* 0x008fc80000010000 */
[----:B------:R-:W3:Y:S01]  /*e110*/  MUFU.EX2 R38, R38 ;  /* 0x0000002600267308 */ /* 0x000ee20000000800 */
[----:B------:R-:W-:Y:S01]  /*e120*/  HMMA.16816.F32.BF16 R132, R4, R18, R132 ;  /* 0x000000120484723c */ /* 0x000fe20000041884 */
[----:B-1----:R-:W-:-:S06]  /*e130*/  FADD.FTZ R128, R43, R128 ;  /* 0x000000802b807221 */ /* 0x002fcc0000010000 */
[----:B------:R-:W1:Y:S01]  /*e140*/  MUFU.EX2 R12, R12 ;  /* 0x0000000c000c7308 */ /* 0x000e620000000800 */
[----:B------:R-:W-:Y:S02]  /*e150*/  F2FP.BF16.F32.PACK_AB R4, R2, R24 ;  /* 0x000000180204723e */ /* 0x000fe400000010ff */
[C---:B--2---:R-:W-:Y:S01]  /*e160*/  F2FP.BF16.F32.PACK_AB R6, R248.reuse, R43 ;  /* 0x0000002bf806723e */ /* 0x044fe200000010ff */
[----:B------:R-:W-:Y:S01]  /*e170*/  FADD.FTZ R248, R248, R128 ;  /* 0x00000080f8f87221 */ /* 0x000fe20000010000 */
[----:B------:R-:W-:-:S03]  /*e180*/  MOV R2, R89 ;  /* 0x0000005900027202 */ /* 0x000fc60000000f00 */
[----:B------:R-:W2:Y:S01]  /*e190*/  MUFU.EX2 R247, R247 ;  /* 0x000000f700f77308 */ /* 0x000ea20000000800 */
[C---:B---3--:R-:W-:Y:S01]  /*e1a0*/  F2FP.BF16.F32.PACK_AB R5, R38.reuse, R37 ;  /* 0x000000252605723e */ /* 0x048fe200000010ff */
[----:B------:R-:W-:-:S04]  /*e1b0*/  FADD.FTZ R39, R38, R39 ;  /* 0x0000002726277221 */ /* 0x000fc80000010000 */
[----:B-1----:R-:W-:Y:S01]  /*e1c0*/  FADD.FTZ R39, R12, R39 ;  /* 0x000000270c277221 */ /* 0x002fe20000010000 */
[----:B--2---:R-:W-:-:S03]  /*e1d0*/  F2FP.BF16.F32.PACK_AB R7, R247, R12 ;  /* 0x0000000cf707723e */ /* 0x004fc600000010ff */
[----:B------:R-:W-:-:S04]  /*e1e0*/  FADD.FTZ R247, R247, R39 ;  /* 0x00000027f7f77221 */ /* 0x000fc80000010000 */
[C---:B------:R-:W-:Y:S06]  /*e1f0*/  HMMA.16816.F32.BF16 R144, R4.reuse, R140, R20 ;  /* 0x0000008c0490723c */ /* 0x040fec0000041814 */
[C---:B------:R-:W-:Y:S06]  /*e200*/  HMMA.16816.F32.BF16 R140, R4.reuse, R142, R28 ;  /* 0x0000008e048c723c */ /* 0x040fec000004181c */
[C---:B----4-:R-:W-:Y:S06]  /*e210*/  HMMA.16816.F32.BF16 R136, R4.reuse, R8, R136 ;  /* 0x000000080488723c */ /* 0x050fec0000041888 */
[----:B------:R-:W-:-:S15]  /*e220*/  HMMA.16816.F32.BF16 R132, R4, R10, R132 ;  /* 0x0000000a0484723c */ /* 0x000fde0000041884 */
[----:B------:R-:W-:-:S09]  /*e230*/  NOP ;  /* 0x0000000000007918 */ /* 0x000fd20000000000 */
.L_x_1170:
[----:B------:R-:W-:Y:S05]  /*e240*/  @!P1 BRA `(.L_x_1178) ;  /* 0x0000004400f09947 */ /* 0x000fea0003800000 */
[----:B------:R-:W-:Y:S01]  /*e250*/  ULDC UR5, c[0x0][0x250] ;  /* 0x0000940000057ab9 */ /* 0x000fe20000000800 */
[----:B------:R-:W-:Y:S01]  /*e260*/  IMAD.MOV.U32 R3, RZ, RZ, R0 ;  /* 0x000000ffff037224 */ /* 0x000fe200078e0000 */
[----:B------:R-:W-:Y:S01]  /*e270*/  ULEA UR5, -UR5, URZ, 0x8 ;  /* 0x0000003f05057291 */ /* 0x000fe2000f8e413f */
[----:B------:R-:W-:-:S03]  /*e280*/  IMAD.MOV.U32 R148, RZ, RZ, R2 ;  /* 0x000000ffff947224 */ /* 0x000fc600078e0002 */
[----:B------:R-:W-:Y:S02]  /*e290*/  USHF.R.S32.HI UR4, URZ, 0x1f, UR5 ;  /* 0x0000001f3f047899 */ /* 0x000fe40008011405 */
[----:B------:R-:W-:Y:S01]  /*e2a0*/  MOV R244, UR5 ;  /* 0x0000000500f47c02 */ /* 0x000fe20008000f00 */
[----:B------:R-:W-:-:S03]  /*e2b0*/  ULDC UR5, c[0x0][0x2d0] ;  /* 0x0000b40000057ab9 */ /* 0x000fc60000000800 */
[----:B------:R-:W-:Y:S01]  /*e2c0*/  MOV R241, UR4 ;  /* 0x0000000400f17c02 */ /* 0x000fe20008000f00 */
[----:B------:R-:W-:-:S06]  /*e2d0*/  ULDC UR4, c[0x0][0x2ec] ;  /* 0x0000bb0000047ab9 */ /* 0x000fcc0000000800 */
.L_x_1182:
[----:B------:R-:W-:Y:S01]  /*e2e0*/  ISETP.GE.AND P0, PT, R239, UR5, PT ;  /* 0x00000005ef007c0c */ /* 0x000fe2000bf06270 */
[----:B------:R-:W-:Y:S04]  /*e2f0*/  DEPBAR.LE SB0, 0x0 ;  /* 0x000080000000791a */ /* 0x000fe80000000000 */
[----:B------:R-:W-:Y:S01]  /*e300*/  BAR.SYNC.DEFER_BLOCKING 0x0 ;  /* 0x0000000000007b1d */ /* 0x000fe20000010000 */
[----:B------:R-:W-:Y:S01]  /*e310*/  VIADD R237, R237, 0xffffffff ;  /* 0xffffffffeded7836 */ /* 0x000fe20000000000 */
[----:B------:R-:W-:Y:S01]  /*e320*/  MOV R2, R244 ;  /* 0x000000f400027202 */ /* 0x000fe20000000f00 */
[----:B------:R-:W-:Y:S05]  /*e330*/  IMAD.MOV.U32 R0, RZ, RZ, R241 ;  /* 0x000000ffff007224 */ /* 0x000fea00078e00f1 */
[----:B------:R-:W1:Y:S08]  /*e340*/  @!P0 LDC.64 R6, c[0x0][0x250] ;  /* 0x00009400ff068b82 */ /* 0x000e700000000a00 */
[----:B------:R-:W2:Y:S08]  /*e350*/  @!P0 LDC.64 R4, c[0x0][0x250] ;  /* 0x00009400ff048b82 */ /* 0x000eb00000000a00 */
[----:B------:R-:W3:Y:S08]  /*e360*/  @!P0 LDC.64 R12, c[0x0][0x250] ;  /* 0x00009400ff0c8b82 */ /* 0x000ef00000000a00 */
[----:B------:R-:W4:Y:S01]  /*e370*/  @!P0 LDC.64 R10, c[0x0][0x250] ;  /* 0x00009400ff0a8b82 */ /* 0x000f220000000a00 */
[----:B------:R-:W-:Y:S05]  /*e380*/  @!P6 BRA `(.L_x_1179) ;  /* 0x0000000000f8e947 */ /* 0x000fea0003800000 */
[----:B------:R-:W5:Y:S01]  /*e390*/  LDC R0, c[0x0][0x380] ;  /* 0x0000e000ff007b82 */ /* 0x000f620000000800 */
[----:B------:R-:W-:Y:S04]  /*e3a0*/  SHF.L.U32 R8, R237, 0x8, RZ ;  /* 0x00000008ed087819 */ /* 0x000fe800000006ff */
[----:B------:R-:W-:Y:S01]  /*e3b0*/  IABS R14, R8 ;  /* 0x00000008000e7213 */ /* 0x000fe20000000000 */
[C---:B------:R-:W-:Y:S05]  /*e3c0*/  VIADD R19, R8.reuse, 0x100 ;  /* 0x0000010008137836 */ /* 0x040fea0000000000 */
[----:B------:R-:W-:Y:S02]  /*e3d0*/  IABS R16, R19 ;  /* 0x0000001300107213 */ /* 0x000fe40000000000 */
[-C--:B-----5:R-:W-:Y:S02]  /*e3e0*/  IABS R2, R0.reuse ;  /* 0x0000000000027213 */ /* 0x0a0fe40000000000 */
[-C--:B------:R-:W-:Y:S02]  /*e3f0*/  LOP3.LUT R8, R8, R0.reuse, RZ, 0x3c, !PT ;  /* 0x0000000008087212 */ /* 0x080fe400078e3cff */
[----:B------:R-:W5:Y:S01]  /*e400*/  I2F.RP R20, R2 ;  /* 0x0000000200147306 */ /* 0x000f620000209400 */
[----:B------:R-:W-:Y:S02]  /*e410*/  LOP3.LUT R19, R19, R0, RZ, 0x3c, !PT ;  /* 0x0000000013137212 */ /* 0x000fe400078e3cff */
[----:B------:R-:W-:Y:S07]  /*e420*/  ISETP.GE.AND P1, PT, R8, RZ, PT ;  /* 0x000000ff0800720c */ /* 0x000fee0003f26270 */
[----:B-----5:R-:W5:Y:S02]  /*e430*/  MUFU.RCP R20, R20 ;  /* 0x0000001400147308 */ /* 0x020f640000001000 */
[----:B-----5:R-:W-:Y:S08]  /*e440*/  VIADD R20, R20, 0xffffffe ;  /* 0x0ffffffe14147836 */ /* 0x020ff00000000000 */
[----:B------:R-:W5:Y:S02]  /*e450*/  F2I.FTZ.U32.TRUNC.NTZ R21, R20 ;  /* 0x0000001400157305 */ /* 0x000f64000021f000 */
[--C-:B-----5:R-:W-:Y:S02]  /*e460*/  IMAD.MOV R18, RZ, RZ, -R21.reuse ;  /* 0x000000ffff127224 */ /* 0x120fe400078e0a15 */
        /* <DEDUP_REMOVED lines=31> */
[----:B------:R-:W5:Y:S01]  /*e660*/  LDG.E R2, desc[UR10][R18.64] ;  /* 0x0000000a12027981 */ /* 0x000f62000c1e1900 */
[----:B------:R-:W1:Y:S01]  /*e670*/  LDC.64 R8, c[0x0][0x238] ;  /* 0x00008e00ff087b82 */ /* 0x000e620000000a00 */
[----:B------:R-:W-:Y:S02]  /*e680*/  IMAD R17, R17, R0, -0x100 ;  /* 0xffffff0011117424 */ /* 0x000fe400078e0200 */
[----:B------:R2:W5:Y:S03]  /*e690*/  LDG.E R16, desc[UR10][R14.64] ;  /* 0x0000000a0e107981 */ /* 0x000566000c1e1900 */
[----:B------:R-:W-:Y:S02]  /*e6a0*/  SHF.R.S32.HI R0, RZ, 0x1f, R17 ;  /* 0x0000001fff007819 */ /* 0x000fe40000011411 */
[----:B--2---:R-:W2:Y:S03]  /*e6b0*/  LDC.64 R14, c[0x0][0x250] ;  /* 0x00009400ff0e7b82 */ /* 0x004ea60000000a00 */
[-C--:B--2---:R-:W-:Y:S02]  /*e6c0*/  IMAD R0, R0, R14.reuse, RZ ;  /* 0x0000000e00007224 */ /* 0x084fe400078e02ff */
[C---:B------:R-:W-:Y:S04]  /*e6d0*/  IMAD.WIDE.U32 R18, R17.reuse, R14, RZ ;  /* 0x0000000e11127225 */ /* 0x040fe800078e00ff */
[----:B------:R-:W-:Y:S05]  /*e6e0*/  IMAD R0, R17, R15, R0 ;  /* 0x0000000f11007224 */ /* 0x000fea00078e0200 */
[----:B------:R-:W-:Y:S01]  /*e6f0*/  IADD3 R19, R19, R0, RZ ;  /* 0x0000000013137210 */ /* 0x000fe20007ffe0ff */
[----:B-----5:R-:W-:Y:S04]  /*e700*/  IMAD.IADD R2, R2, 0x1, -R16 ;  /* 0x0000000102027824 */ /* 0x020fe800078e0a10 */
[-C--:B-1----:R-:W-:Y:S01]  /*e710*/  IMAD.WIDE.U32 R18, R2, R8.reuse, R18 ;  /* 0x0000000802127225 */ /* 0x082fe200078e0012 */
[----:B------:R-:W-:Y:S05]  /*e720*/  SHF.R.S32.HI R14, RZ, 0x1f, R2 ;  /* 0x0000001fff0e7819 */ /* 0x000fea0000011402 */
[----:B------:R-:W-:Y:S04]  /*e730*/  IMAD R14, R14, R8, RZ ;  /* 0x000000080e0e7224 */ /* 0x000fe800078e02ff */
[----:B------:R-:W-:Y:S01]  /*e740*/  IMAD R14, R2, R9, R14 ;  /* 0x00000009020e7224 */ /* 0x000fe200078e020e */
[----:B------:R-:W-:Y:S03]  /*e750*/  MOV R2, R18 ;  /* 0x0000001200027202 */ /* 0x000fe60000000f00 */
[----:B------:R-:W-:Y:S07]  /*e760*/  IMAD.IADD R0, R19, 0x1, R14 ;  /* 0x0000000113007824 */ /* 0x000fee00078e020e */
.L_x_1179:
[-C--:B------:R-:W-:Y:S01]  /*e770*/  LEA R250, P2, R2, R153.reuse, 0x1 ;  /* 0x0000009902fa7211 */ /* 0x080fe200078408ff */
[----:B------:R-:W-:Y:S01]  /*e780*/  @P0 STS [R238+0x5000], RZ ;  /* 0x005000ffee000388 */ /* 0x000fe20000000800 */
[----:B-1----:R-:W-:Y:S01]  /*e790*/  @!P0 LEA R15, P1, R6, R2, 0x5 ;  /* 0x00000002060f8211 */ /* 0x002fe200078228ff */
[----:B------:R-:W1:Y:S01]  /*e7a0*/  @!P0 LDC.64 R8, c[0x0][0x250] ;  /* 0x00009400ff088b82 */ /* 0x000e620000000a00 */
[----:B------:R-:W-:Y:S01]  /*e7b0*/  LEA.HI.X R251, R2, R152, R0, 0x1, P2 ;  /* 0x0000009802fb7211 */ /* 0x000fe200010f0c00 */
[----:B------:R-:W-:Y:S01]  /*e7c0*/  @P0 STS [R238+0x5004], RZ ;  /* 0x005004ffee000388 */ /* 0x000fe20000000800 */
[----:B------:R-:W-:Y:S01]  /*e7d0*/  @!P0 LEA.HI.X R7, R6, R0, R7, 0x5, P1 ;  /* 0x0000000006078211 */ /* 0x000fe200008f2c07 */
[----:B------:R-:W-:Y:S01]  /*e7e0*/  @!P0 IMAD.MOV.U32 R18, RZ, RZ, R2 ;  /* 0x000000ffff128224 */ /* 0x000fe200078e0002 */
[CC--:B------:R-:W-:Y:S01]  /*e7f0*/  @!P0 LEA R16, P2, R15.reuse, R153.reuse, 0x1 ;  /* 0x000000990f108211 */ /* 0x0c0fe200078408ff */
[----:B------:R-:W-:Y:S01]  /*e800*/  @P0 STS.64 [R238+0x5008], RZ ;  /* 0x005008ffee000388 */ /* 0x000fe20000000a00 */
[C---:B--2---:R-:W-:Y:S01]  /*e810*/  @!P0 LEA R14, P1, R4.reuse, R2, 0x6 ;  /* 0x00000002040e8211 */ /* 0x044fe200078230ff */
[----:B------:R-:W-:Y:S01]  /*e820*/  @!P0 IMAD.MOV.U32 R19, RZ, RZ, R0 ;  /* 0x000000ffff138224 */ /* 0x000fe200078e0000 */
[----:B------:R-:W-:Y:S01]  /*e830*/  @!P0 LEA.HI.X R17, R15, R152, R7, 0x1, P2 ;  /* 0x000000980f118211 */ /* 0x000fe200010f0c07 */
[----:B------:R-:W-:Y:S01]  /*e840*/  @!PT LDS RZ, [RZ] ;  /* 0x00000000fffff984 */ /* 0x000fe20000000800 */
[----:B------:R-:W-:Y:S01]  /*e850*/  @!PT LDS RZ, [RZ] ;  /* 0x00000000fffff984 */ /* 0x000fe20000000800 */
[----:B------:R-:W-:Y:S01]  /*e860*/  @!PT LDS RZ, [RZ] ;  /* 0x00000000fffff984 */ /* 0x000fe20000000800 */
[----:B------:R-:W-:Y:S01]  /*e870*/  @!P0 LDGSTS.E.BYPASS.LTC128B.128 [R238+0x5000], desc[UR10][R250.64] ;  /* 0x05000000faee8fae */ /* 0x000fe2000b901d4a */
[----:B------:R-:W-:Y:S01]  /*e880*/  @!P0 LEA.HI.X R15, R4, R0, R5, 0x6, P1 ;  /* 0x00000000040f8211 */ /* 0x000fe200008f3405 */
[----:B---3--:R-:W-:Y:S01]  /*e890*/  @!P0 IMAD.WIDE.U32 R18, R12, 0x60, R18 ;  /* 0x000000600c128825 */ /* 0x008fe200078e0012 */
[-C--:B------:R-:W-:Y:S01]  /*e8a0*/  @!P0 LEA R20, P2, R14, R153.reuse, 0x1 ;  /* 0x000000990e148211 */ /* 0x080fe200078408ff */
[----:B------:R-:W-:Y:S01]  /*e8b0*/  @P0 STS.128 [R238+0x5800], RZ ;  /* 0x005800ffee000388 */ /* 0x000fe20000000c00 */
[----:B----4-:R-:W-:Y:S01]  /*e8c0*/  @!P0 LEA R12, P1, R10, R2, 0x7 ;  /* 0x000000020a0c8211 */ /* 0x010fe200078238ff */
        /* <DEDUP_REMOVED lines=8> */
[----:B------:R-:W-:Y:S01]  /*e950*/  @!P0 LEA.HI.X R11, R10, R0, R11, 0x7, P1 ;  /* 0x000000000a0b8211 */ /* 0x000fe200008f3c0b */
[----:B------:R-:W-:Y:S01]  /*e960*/  @P0 STS.128 [R238+0x6000], RZ ;  /* 0x006000ffee000388 */ /* 0x000fe20000000c00 */
[----:B------:R-:W3:Y:S01]  /*e970*/  @!P0 LDC.64 R6, c[0x0][0x250] ;  /* 0x00009400ff068b82 */ /* 0x000ee20000000a00 */
[-C--:B------:R-:W-:Y:S01]  /*e980*/  @!P0 LEA R10, P1, R12, R153.reuse, 0x1 ;  /* 0x000000990c0a8211 */ /* 0x080fe200078208ff */
[--C-:B------:R-:W-:Y:S01]  /*e990*/  @!P0 IMAD.MOV.U32 R19, RZ, RZ, R0.reuse ;  /* 0x000000ffff138224 */ /* 0x100fe200078e0000 */
[----:B------:R-:W-:Y:S01]  /*e9a0*/  @!PT LDS RZ, [RZ] ;  /* 0x00000000fffff984 */ /* 0x000fe20000000800 */
[----:B------:R-:W-:Y:S01]  /*e9b0*/  @!PT LDS RZ, [RZ] ;  /* 0x00000000fffff984 */ /* 0x000fe20000000800 */
[----:B------:R-:W-:Y:S01]  /*e9c0*/  @!PT LDS RZ, [RZ] ;  /* 0x00000000fffff984 */ /* 0x000fe20000000800 */
[----:B------:R-:W-:Y:S01]  /*e9d0*/  @!P0 LDGSTS.E.BYPASS.LTC128B.128 [R238+0x6000], desc[UR10][R20.64] ;  /* 0x0600000014ee8fae */ /* 0x000fe2000b901d4a */
[-C--:B------:R-:W-:Y:S01]  /*e9e0*/  @!P0 LEA.HI.X R15, R18, R152.reuse, R13, 0x1, P2 ;  /* 0x00000098120f8211 */ /* 0x080fe200010f0c0d */
[----:B------:R-:W-:Y:S01]  /*e9f0*/  @!P0 IMAD.MOV.U32 R13, RZ, RZ, R0 ;  /* 0x000000ffff0d8224 */ /* 0x000fe200078e0000 */
[-C--:B------:R-:W-:Y:S01]  /*ea00*/  @!P0 LEA.HI.X R11, R12, R152.reuse, R11, 0x1, P1 ;  /* 0x000000980c0b8211 */ /* 0x080fe200008f0c0b */
[----:B------:R-:W-:Y:S01]  /*ea10*/  @P0 STS.128 [R238+0x6800], RZ ;  /* 0x006800ffee000388 */ /* 0x000fe20000000c00 */
[--C-:B------:R-:W-:Y:S01]  /*ea20*/  @!P0 IMAD.MOV.U32 R12, RZ, RZ, R2.reuse ;  /* 0x000000ffff0c8224 */ /* 0x100fe200078e0002 */
[----:B------:R-:W4:Y:S01]  /*ea30*/  @!P0 LDC.64 R4, c[0x0][0x250] ;  /* 0x00009400ff048b82 */ /* 0x000f220000000a00 */
[--C-:B------:R-:W-:Y:S01]  /*ea40*/  @!P0 IMAD.MOV.U32 R18, RZ, RZ, R2.reuse ;  /* 0x000000ffff128224 */ /* 0x100fe200078e0002 */
        /* <DEDUP_REMOVED lines=8> */
[----:B------:R-:W-:Y:S01]  /*ead0*/  @!P0 LDGSTS.E.BYPASS.LTC128B.128 [R238+0x7000], desc[UR10][R10.64] ;  /* 0x070000000aee8fae */ /* 0x000fe2000b901d4a */
[----:B--2---:R-:W-:Y:S03]  /*eae0*/  @!P0 IMAD.MOV.U32 R16, RZ, RZ, R2 ;  /* 0x000000ffff108224 */ /* 0x004fe600078e0002 */
[----:B------:R-:W-:Y:S01]  /*eaf0*/  @P0 STS.128 [R238+0x7800], RZ ;  /* 0x007800ffee000388 */ /* 0x000fe20000000c00 */
[----:B------:R-:W-:Y:S02]  /*eb00*/  @!P0 IMAD.MOV.U32 R17, RZ, RZ, R0 ;  /* 0x000000ffff118224 */ /* 0x000fe400078e0000 */
[----:B----4-:R-:W-:Y:S04]  /*eb10*/  @!P0 IMAD.WIDE.U32 R18, R4, 0xe0, R18 ;  /* 0x000000e004128825 */ /* 0x010fe800078e0012 */
[----:B-1----:R-:W-:Y:S01]  /*eb20*/  @!P0 IMAD.WIDE.U32 R12, R8, 0xa0, R12 ;  /* 0x000000a0080c8825 */ /* 0x002fe200078e000c */
[-C--:B------:R-:W-:Y:S03]  /*eb30*/  @!P0 LEA R4, P1, R18, R153.reuse, 0x1 ;  /* 0x0000009912048211 */ /* 0x080fe600078208ff */
[----:B------:R-:W-:Y:S01]  /*eb40*/  @!P0 IMAD R9, R9, 0xa0, RZ ;  /* 0x000000a009098824 */ /* 0x000fe200078e02ff */
[-C--:B------:R-:W-:Y:S01]  /*eb50*/  @!P0 LEA R8, P3, R12, R153.reuse, 0x1 ;  /* 0x000000990c088211 */ /* 0x080fe200078608ff */
[----:B---3--:R-:W-:Y:S04]  /*eb60*/  @!P0 IMAD.WIDE.U32 R16, R6, 0xc0, R16 ;  /* 0x000000c006108825 */ /* 0x008fe800078e0010 */
[----:B------:R-:W-:Y:S01]  /*eb70*/  @!P0 IMAD.IADD R9, R9, 0x1, R13 ;  /* 0x0000000109098824 */ /* 0x000fe200078e020d */
[----:B------:R-:W-:Y:S01]  /*eb80*/  @!P0 LEA R6, P2, R16, R153, 0x1 ;  /* 0x0000009910068211 */ /* 0x000fe200078408ff */
[----:B------:R-:W-:Y:S02]  /*eb90*/  @!P0 IMAD R7, R7, 0xc0, RZ ;  /* 0x000000c007078824 */ /* 0x000fe400078e02ff */
[----:B------:R-:W-:Y:S01]  /*eba0*/  @!P0 IMAD R5, R5, 0xe0, RZ ;  /* 0x000000e005058824 */ /* 0x000fe200078e02ff */
[-C--:B------:R-:W-:Y:S01]  /*ebb0*/  @!P0 LEA.HI.X R9, R12, R152.reuse, R9, 0x1, P3 ;  /* 0x000000980c098211 */ /* 0x080fe200018f0c09 */
[----:B------:R-:W-:Y:S02]  /*ebc0*/  @!P0 IMAD.IADD R7, R7, 0x1, R17 ;  /* 0x0000000107078824 */ /* 0x000fe400078e0211 */
[----:B------:R-:W-:Y:S02]  /*ebd0*/  @!P0 IMAD.IADD R5, R5, 0x1, R19 ;  /* 0x0000000105058824 */ /* 0x000fe400078e0213 */
[----:B------:R-:W-:Y:S01]  /*ebe0*/  @!PT LDS RZ, [RZ] ;  /* 0x00000000fffff984 */ /* 0x000fe20000000800 */
[----:B------:R-:W-:Y:S01]  /*ebf0*/  @!PT LDS RZ, [RZ] ;  /* 0x00000000fffff984 */ /* 0x000fe20000000800 */
[----:B------:R-:W-:Y:S01]  /*ec00*/  @!PT LDS RZ, [RZ] ;  /* 0x00000000fffff984 */ /* 0x000fe20000000800 */
[----:B------:R1:W-:Y:S01]  /*ec10*/  @!P0 LDGSTS.E.BYPASS.LTC128B.128 [R238+0x7800], desc[UR10][R8.64] ;  /* 0x0780000008ee8fae */ /* 0x0003e2000b901d4a */
[-C--:B------:R-:W-:Y:S02]  /*ec20*/  @!P0 LEA.HI.X R7, R16, R152.reuse, R7, 0x1, P2 ;  /* 0x0000009810078211 */ /* 0x080fe400010f0c07 */
[----:B------:R-:W-:Y:S01]  /*ec30*/  @!P0 LEA.HI.X R5, R18, R152, R5, 0x1, P1 ;  /* 0x0000009812058211 */ /* 0x000fe200008f0c05 */
[----:B------:R-:W-:Y:S01]  /*ec40*/  @P0 STS.128 [R238+0x8000], RZ ;  /* 0x008000ffee000388 */ /* 0x000fe20000000c00 */
[----:B------:R-:W-:Y:S03]  /*ec50*/  ISETP.GT.AND P1, PT, R237, R236, PT ;  /* 0x000000eced00720c */ /* 0x000fe60003f24270 */
        /* <DEDUP_REMOVED lines=35> */
[----:B------:R-:W1:Y:S03]  /*ee90*/  LDSM.16.M88.4 R164, [R228] ;  /* 0x00000000e4a4783b */ /* 0x000e660000000200 */
[C---:B---3--:R-:W-:Y:S01]  /*eea0*/  HMMA.16816.F32.BF16 R28, R128.reuse, R32, RZ ;  /* 0x00000020801c723c */ /* 0x048fe200000418ff */
[----:B------:R-:W3:Y:S04]  /*eeb0*/  LDSM.16.M88.4 R168, [R227] ;  /* 0x00000000e3a8783b */ /* 0x000ee80000000200 */
[----:B------:R-:W3:Y:S01]  /*eec0*/  LDSM.16.M88.4 R172, [R226] ;  /* 0x00000000e2ac783b */ /* 0x000ee20000000200 */
[C---:B------:R-:W-:Y:S03]  /*eed0*/  HMMA.16816.F32.BF16 R32, R128.reuse, R34, RZ ;  /* 0x000000228020723c */ /* 0x040fe600000418ff */
[----:B------:R-:W3:Y:S03]  /*eee0*/  LDSM.16.M88.4 R176, [R225] ;  /* 0x00000000e1b0783b */ /* 0x000ee60000000200 */
[C---:B----4-:R-:W-:Y:S01]  /*eef0*/  HMMA.16816.F32.BF16 R36, R128.reuse, R40, RZ ;  /* 0x000000288024723c */ /* 0x050fe200000418ff */
[----:B------:R-:W4:Y:S04]  /*ef00*/  LDSM.16.M88.4 R180, [R224] ;  /* 0x00000000e0b4783b */ /* 0x000f280000000200 */
[----:B------:R-:W4:Y:S01]  /*ef10*/  LDSM.16.M88.4 R184, [R223] ;  /* 0x00000000dfb8783b */ /* 0x000f220000000200 */
[C---:B------:R-:W-:Y:S03]  /*ef20*/  HMMA.16816.F32.BF16 R40, R128.reuse, R42, RZ ;  /* 0x0000002a8028723c */ /* 0x040fe600000418ff */
[----:B------:R-:W4:Y:S03]  /*ef30*/  LDSM.16.M88.4 R188, [R222] ;  /* 0x00000000debc783b */ /* 0x000f260000000200 */
[C---:B-----5:R-:W-:Y:S01]  /*ef40*/  HMMA.16816.F32.BF16 R44, R128.reuse, R48, RZ ;  /* 0x00000030802c723c */ /* 0x060fe200000418ff */
[----:B------:R-:W5:Y:S04]  /*ef50*/  LDSM.16.M88.4 R192, [R221] ;  /* 0x00000000ddc0783b */ /* 0x000f680000000200 */
[----:B------:R-:W-:Y:S01]  /*ef60*/  LDSM.16.M88.4 R196, [R219] ;  /* 0x00000000dbc4783b */ /* 0x000fe20000000200 */
[C---:B------:R-:W-:Y:S03]  /*ef70*/  HMMA.16816.F32.BF16 R48, R128.reuse, R50, RZ ;  /* 0x000000328030723c */ /* 0x040fe600000418ff */
[----:B------:R-:W-:Y:S03]  /*ef80*/  LDSM.16.M88.4 R200, [R218] ;  /* 0x00000000dac8783b */ /* 0x000fe60000000200 */
[C---:B------:R-:W-:Y:S01]  /*ef90*/  HMMA.16816.F32.BF16 R52, R128.reuse, R56, RZ ;  /* 0x000000388034723c */ /* 0x040fe200000418ff */
[----:B------:R-:W-:Y:S04]  /*efa0*/  LDSM.16.M88.4 R204, [R217] ;  /* 0x00000000d9cc783b */ /* 0x000fe80000000200 */
[----:B------:R-:W-:Y:S01]  /*efb0*/  LDSM.16.M88.4 R208, [R216] ;  /* 0x00000000d8d0783b */ /* 0x000fe20000000200 */
[C---:B------:R-:W-:Y:S03]  /*efc0*/  HMMA.16816.F32.BF16 R56, R128.reuse, R58, RZ ;  /* 0x0000003a8038723c */ /* 0x040fe600000418ff */
[----:B------:R-:W-:Y:S03]  /*efd0*/  LDSM.16.M88.4 R212, [R151] ;  /* 0x0000000097d4783b */ /* 0x000fe60000000200 */
        /* <DEDUP_REMOVED lines=18> */
[----:B------:R-:W2:Y:S05]  /*f100*/  LDSM.16.M88.4 R152, [R220] ;  /* 0x00000000dc98783b */ /* 0x000eaa0000000200 */
[C---:B-1----:R-:W-:Y:S06]  /*f110*/  HMMA.16816.F32.BF16 R4, R156.reuse, R160, R4 ;  /* 0x000000a09c04723c */ /* 0x042fec0000041804 */
[C---:B------:R-:W-:Y:S01]  /*f120*/  HMMA.16816.F32.BF16 R8, R156.reuse, R162, R8 ;  /* 0x000000a29c08723c */ /* 0x040fe20000041808 */
[----:B------:R-:W1:Y:S01]  /*f130*/  LDSM.16.M88.4 R160, [R150] ;  /* 0x0000000096a0783b */ /* 0x000e620000000200 */
        /* <DEDUP_REMOVED lines=38> */
[----:B------:R-:W2:Y:S08]  /*f3a0*/  @!P0 LDC R2, c[0x0][0x24c] ;  /* 0x00009300ff028b82 */ /* 0x000eb00000000800 */
[----:B------:R-:W3:Y:S08]  /*f3b0*/  @!P0 LDC R158, c[0x0][0x24c] ;  /* 0x00009300ff9e8b82 */ /* 0x000ef00000000800 */
[----:B------:R-:W4:Y:S01]  /*f3c0*/  @!P0 LDC R156, c[0x0][0x24c] ;  /* 0x00009300ff9c8b82 */ /* 0x000f220000000800 */
[----:B-1----:R-:W-:Y:S04]  /*f3d0*/  LEA R160, -R0, RZ, 0x8 ;  /* 0x000000ff00a07211 */ /* 0x002fe800078e41ff */
[----:B------:R-:W-:Y:S01]  /*f3e0*/  SHF.R.S32.HI R157, RZ, 0x1f, R160 ;  /* 0x0000001fff9d7819 */ /* 0x000fe200000114a0 */
[----:B------:R-:W-:Y:S06]  /*f3f0*/  @!P6 BRA `(.L_x_1181) ;  /* 0x0000000000f4e947 */ /* 0x000fec0003800000 */
[----:B------:R-:W1:Y:S01]  /*f400*/  LDC R149, c[0x0][0x380] ;  /* 0x0000e000ff957b82 */ /* 0x000e620000000800 */
[----:B------:R-:W-:Y:S04]  /*f410*/  SHF.L.U32 R155, R237, 0x8, RZ ;  /* 0x00000008ed9b7819 */ /* 0x000fe800000006ff */
[----:B------:R-:W-:Y:S01]  /*f420*/  IABS R161, R155 ;  /* 0x0000009b00a17213 */ /* 0x000fe20000000000 */
[----:B------:R-:W-:Y:S05]  /*f430*/  VIADD R163, R155, 0xffffff00 ;  /* 0xffffff009ba37836 */ /* 0x000fea0000000000 */
[----:B------:R-:W-:Y:S02]  /*f440*/  IABS R159, R163 ;  /* 0x000000a3009f7213 */ /* 0x000fe40000000000 */
[-C--:B-1----:R-:W-:Y:S02]  /*f450*/  IABS R154, R149.reuse ;  /* 0x00000095009a7213 */ /* 0x082fe40000000000 */
[-C--:B------:R-:W-:Y:S02]  /*f460*/  LOP3.LUT R163, R163, R149.reuse, RZ, 0x3c, !PT ;  /* 0x00000095a3a37212 */ /* 0x080fe400078e3cff */
[----:B------:R-:W1:Y:S01]  /*f470*/  I2F.RP R166, R154 ;  /* 0x0000009a00a67306 */ /* 0x000e620000209400 */
[----:B------:R-:W-:Y:S02]  /*f480*/  LOP3.LUT R155, R155, R149, RZ, 0x3c, !PT ;  /* 0x000000959b9b7212 */ /* 0x000fe400078e3cff */
[----:B------:R-:W-:Y:S07]  /*f490*/  ISETP.GE.AND P1, PT, R163, RZ, PT ;  /* 0x000000ffa300720c */ /* 0x000fee0003f26270 */
[----:B-1----:R-:W1:Y:S02]  /*f4a0*/  MUFU.RCP R166, R166 ;  /* 0x000000a600a67308 */ /* 0x002e640000001000 */
[----:B-1----:R-:W-:Y:S08]  /*f4b0*/  VIADD R166, R166, 0xffffffe ;  /* 0x0ffffffea6a67836 */ /* 0x002ff00000000000 */
[----:B------:R-:W1:Y:S02]  /*f4c0*/  F2I.FTZ.U32.TRUNC.NTZ R167, R166 ;  /* 0x000000a600a77305 */ /* 0x000e64000021f000 */
[--C-:B-1----:R-:W-:Y:S02]  /*f4d0*/  IMAD.MOV R164, RZ, RZ, -R167.reuse ;  /* 0x000000ffffa47224 */ /* 0x102fe400078e0aa7 */
        /* <DEDUP_REMOVED lines=8> */
[C---:B------:R-:W-:Y:S01]  /*f560*/  IMAD R161, R154.reuse, R160, R161 ;  /* 0x000000a09aa17224 */ /* 0x040fe200078e02a1 */
[----:B------:R-:W1:Y:S02]  /*f570*/  LDC R157, c[0x0][0x24c] ;  /* 0x00009300ff9d7b82 */ /* 0x000e640000000800 */
        /* <DEDUP_REMOVED lines=22> */
[----:B------:R-:W5:Y:S02]  /*f6e0*/  LDG.E R159, desc[UR10][R164.64] ;  /* 0x0000000aa49f7981 */ /* 0x000f64000c1e1900 */
[----:B------:R-:W-:Y:S02]  /*f6f0*/  IMAD R161, R161, R149, -0x100 ;  /* 0xffffff00a1a17424 */ /* 0x000fe400078e0295 */
[----:B------:R2:W5:Y:S03]  /*f700*/  LDG.E R160, desc[UR10][R154.64] ;  /* 0x0000000a9aa07981 */ /* 0x000566000c1e1900 */
[----:B------:R-:W-:Y:S05]  /*f710*/  SHF.R.S32.HI R149, RZ, 0x1f, R161 ;  /* 0x0000001fff957819 */ /* 0x000fea00000114a1 */
[-C--:B------:R-:W-:Y:S04]  /*f720*/  IMAD R149, R149, R0.reuse, RZ ;  /* 0x0000000095957224 */ /* 0x080fe800078e02ff */
[C---:B-1----:R-:W-:Y:S01]  /*f730*/  IMAD R149, R161.reuse, R157, R149 ;  /* 0x0000009da1957224 */ /* 0x042fe200078e0295 */
[----:B--2---:R-:W1:Y:S01]  /*f740*/  LDC.64 R154, c[0x0][0x230] ;  /* 0x00008c00ff9a7b82 */ /* 0x004e620000000a00 */
[----:B-----5:R-:W-:Y:S01]  /*f750*/  IADD3 R159, -R160, R159, RZ ;  /* 0x0000009fa09f7210 */ /* 0x020fe20007ffe1ff */
[----:B------:R-:W-:Y:S03]  /*f760*/  IMAD.WIDE.U32 R160, R161, R0, RZ ;  /* 0x00000000a1a07225 */ /* 0x000fe600078e00ff */
[----:B------:R-:W-:Y:S01]  /*f770*/  SHF.R.S32.HI R157, RZ, 0x1f, R159 ;  /* 0x0000001fff9d7819 */ /* 0x000fe2000001149f */
[----:B------:R-:W-:Y:S04]  /*f780*/  IMAD.IADD R161, R161, 0x1, R149 ;  /* 0x00000001a1a17824 */ /* 0x000fe800078e0295 */
[-C--:B-1----:R-:W-:Y:S02]  /*f790*/  IMAD R157, R157, R154.reuse, RZ ;  /* 0x0000009a9d9d7224 */ /* 0x082fe400078e02ff */
[C---:B------:R-:W-:Y:S04]  /*f7a0*/  IMAD.WIDE.U32 R160, R159.reuse, R154, R160 ;  /* 0x0000009a9fa07225 */ /* 0x040fe800078e00a0 */
[----:B------:R-:W-:Y:S05]  /*f7b0*/  IMAD R157, R159, R155, R157 ;  /* 0x0000009b9f9d7224 */ /* 0x000fea00078e029d */
[----:B------:R-:W-:Y:S07]  /*f7c0*/  IADD3 R157, R161, R157, RZ ;  /* 0x0000009da19d7210 */ /* 0x000fee0007ffe0ff */
.L_x_1181:
[----:B------:R1:W-:Y:S01]  /*f7d0*/  @P0 STS [R238+0x1004], RZ ;  /* 0x001004ffee000388 */ /* 0x0003e20000000800 */
[----:B------:R-:W-:Y:S01]  /*f7e0*/  LEA R170, P1, R160, R246, 0x1 ;  /* 0x000000f6a0aa7211 */ /* 0x000fe200078208ff */
[----:B------:R-:W5:Y:S01]  /*f7f0*/  @!P0 LDC R155, c[0x0][0x24c] ;  /* 0x00009300ff9b8b82 */ /* 0x000f620000000800 */
[----:B------:R-:W-:Y:S01]  /*f800*/  @!P0 LEA R149, P2, R0, R160, 0x5 ;  /* 0x000000a000958211 */ /* 0x000fe200078428ff */
[----:B------:R1:W-:Y:S01]  /*f810*/  @P0 STS.64 [R238+0x1008], RZ ;  /* 0x001008ffee000388 */ /* 0x0003e20000000a00 */
[--C-:B------:R-:W-:Y:S01]  /*f820*/  LEA.HI.X R171, R160, R245, R157.reuse, 0x1, P1 ;  /* 0x000000f5a0ab7211 */ /* 0x100fe200008f0c9d */
[--C-:B------:R-:W-:Y:S01]  /*f830*/  @!P0 IMAD.MOV.U32 R167, RZ, RZ, R157.reuse ;  /* 0x000000ffffa78224 */ /* 0x100fe200078e009d */
[C---:B------:R-:W-:Y:S01]  /*f840*/  @!P0 LEA R162, P1, R149.reuse, R246, 0x1 ;  /* 0x000000f695a28211 */ /* 0x040fe200078208ff */
[----:B------:R1:W-:Y:S01]  /*f850*/  @P0 STS [R238+0x1000], RZ ;  /* 0x001000ffee000388 */ /* 0x0003e20000000800 */
[C---:B--2---:R-:W-:Y:S01]  /*f860*/  @!P0 LEA.HI.X R2, R0.reuse, R157, R2, 0x5, P2 ;  /* 0x0000009d00028211 */ /* 0x044fe200010f2c02 */
[----:B------:R-:W2:Y:S01]  /*f870*/  @!P0 LDC R154, c[0x0][0x24c] ;  /* 0x00009300ff9a8b82 */ /* 0x000ea20000000800 */
[C---:B------:R-:W-:Y:S01]  /*f880*/  @!P0 LEA R159, P2, R0.reuse, R160, 0x6 ;  /* 0x000000a0009f8211 */ /* 0x040fe200078430ff */
[----:B------:R-:W-:Y:S01]  /*f890*/  @!PT LDS RZ, [RZ] ;  /* 0x00000000fffff984 */ /* 0x000fe20000000800 */
[----:B------:R-:W-:Y:S01]  /*f8a0*/  @!PT LDS RZ, [RZ] ;  /* 0x00000000fffff984 */ /* 0x000fe20000000800 */
[----:B------:R-:W-:Y:S01]  /*f8b0*/  @!PT LDS RZ, [RZ] ;  /* 0x00000000fffff984 */ /* 0x000fe20000000800 */
[----:B------:R-:W-:Y:S01]  /*f8c0*/  @!P0 LDGSTS.E.BYPASS.LTC128B.128 [R238+0x1000], desc[UR10][R170.64] ;  /* 0x01000000aaee8fae */ /* 0x000fe2000b901d4a */
[----:B------:R-:W-:Y:S01]  /*f8d0*/  @!P0 LEA.HI.X R163, R149, R245, R2, 0x1, P1 ;  /* 0x000000f595a38211 */ /* 0x000fe200008f0c02 */
[--C-:B------:R-:W-:Y:S01]  /*f8e0*/  @!P0 IMAD.MOV.U32 R165, RZ, RZ, R157.reuse ;  /* 0x000000ffffa58224 */ /* 0x100fe200078e009d */
[CC--:B------:R-:W-:Y:S01]  /*f8f0*/  @!P0 LEA R168, P1, R159.reuse, R246.reuse, 0x1 ;  /* 0x000000f69fa88211 */ /* 0x0c0fe200078208ff */
[----:B------:R1:W-:Y:S01]  /*f900*/  @P0 STS.128 [R238+0x1800], RZ ;  /* 0x001800ffee000388 */ /* 0x0003e20000000c00 */
[----:B---3--:R-:W-:Y:S01]  /*f910*/  @!P0 LEA.HI.X R158, R0, R157, R158, 0x6, P2 ;  /* 0x0000009d009e8211 */ /* 0x008fe200010f349e */
[----:B------:R-:W3:Y:S01]  /*f920*/  @!P0 LDC R149, c[0x0][0x24c] ;  /* 0x00009300ff958b82 */ /* 0x000ee20000000800 */
[----:B------:R-:W-:Y:S01]  /*f930*/  @!P0 IMAD.MOV.U32 R161, RZ, RZ, R157 ;  /* 0x000000ffffa18224 */ /* 0x000fe200078e009d */
[----:B------:R-:W-:Y:S01]  /*f940*/  @!PT LDS RZ, [RZ] ;  /* 0x00000000fffff984 */ /* 0x000fe20000000800 */
[----:B------:R-:W-:Y:S01]  /*f950*/  @!PT LDS RZ, [RZ] ;  /* 0x00000000fffff984 */ /* 0x000fe20000000800 */
[----:B------:R-:W-:Y:S01]  /*f960*/  @!PT LDS RZ, [RZ] ;  /* 0x00000000fffff984 */ /* 0x000fe20000000800 */
[----:B------:R1:W-:Y:S01]  /*f970*/  @!P0 LDGSTS.E.BYPASS.LTC128B.128 [R238+0x1800], desc[UR10][R162.64] ;  /* 0x01800000a2ee8fae */ /* 0x0003e2000b901d4a */
[----:B------:R-:W-:Y:S01]  /*f980*/  @!P0 IMAD.MOV.U32 R166, RZ, RZ, R160 ;  /* 0x000000ffffa68224 */ /* 0x000fe200078e00a0 */
[-C--:B------:R-:W-:Y:S01]  /*f990*/  @!P0 LEA.HI.X R169, R159, R245.reuse, R158, 0x1, P1 ;  /* 0x000000f59fa98211 */ /* 0x080fe200008f0c9e */
[----:B----4-:R-:W-:Y:S01]  /*f9a0*/  @!P0 IMAD R156, R156, 0x60, RZ ;  /* 0x000000609c9c8824 */ /* 0x010fe200078e02ff */
[----:B------:R4:W-:Y:S01]  /*f9b0*/  @P0 STS.128 [R238+0x2000], RZ ;  /* 0x002000ffee000388 */ /* 0x0009e20000000c00 */
[----:B------:R-:W-:Y:S01]  /*f9c0*/  @!P0 IMAD.WIDE.U32 R166, R0, 0x60, R166 ;  /* 0x0000006000a68825 */ /* 0x000fe200078e00a6 */
[----:B------:R-:W4:Y:S02]  /*f9d0*/  @!P0 LDC R2, c[0x0][0x24c] ;  /* 0x00009300ff028b82 */ /* 0x000f240000000800 */
[----:B------:R-:W-:Y:S01]  /*f9e0*/  @!PT LDS RZ, [RZ] ;  /* 0x00000000fffff984 */ /* 0x000fe20000000800 */
[----:B------:R-:W-:Y:S01]  /*f9f0*/  @!PT LDS RZ, [RZ] ;  /* 0x00000000fffff984 */ /* 0x000fe20000000800 */
[----:B------:R-:W-:Y:S01]  /*fa00*/  @!PT LDS RZ, [RZ] ;  /* 0x00000000fffff984 */ /* 0x000fe20000000800 */
[----:B------:R2:W-:Y:S01]  /*fa10*/  @!P0 LDGSTS.E.BYPASS.LTC128B.128 [R238+0x2000], desc[UR10][R168.64] ;  /* 0x02000000a8ee8fae */ /* 0x0005e2000b901d4a */
[----:B------:R-:W-:Y:S01]  /*fa20*/  @!P0 IMAD.IADD R156, R156, 0x1, R167 ;  /* 0x000000019c9c8824 */ /* 0x000fe200078e02a7 */
[----:B------:R-:W-:Y:S01]  /*fa30*/  @!P0 LEA R174, P2, R166, R246, 0x1 ;  /* 0x000000f6a6ae8211 */ /* 0x000fe200078408ff */
[----:B------:R-:W-:Y:S01]  /*fa40*/  @!P0 IMAD.MOV.U32 R164, RZ, RZ, R160 ;  /* 0x000000ffffa48224 */ /* 0x000fe200078e00a0 */
[----:B------:R2:W-:Y:S01]  /*fa50*/  @P0 STS.128 [R238+0x2800], RZ ;  /* 0x002800ffee000388 */ /* 0x0005e20000000c00 */
[----:B------:R-:W-:Y:S02]  /*fa60*/  @!P0 LEA R158, P1, R0, R160, 0x7 ;  /* 0x000000a0009e8211 */ /* 0x000fe400078238ff */
[----:B------:R-:W-:Y:S01]  /*fa70*/  @!P0 LEA.HI.X R175, R166, R245, R156, 0x1, P2 ;  /* 0x000000f5a6af8211 */ /* 0x000fe200010f0c9c */
[C---:B------:R-:W-:Y:S04]  /*fa80*/  @!P0 IMAD.WIDE.U32 R164, R0.reuse, 0xa0, R164 ;  /* 0x000000a000a48825 */ /* 0x040fe800078e00a4 */
[----:B------:R-:W-:Y:S01]  /*fa90*/  @!PT LDS RZ, [RZ] ;  /* 0x00000000fffff984 */ /* 0x000fe20000000800 */
[----:B------:R-:W-:Y:S01]  /*faa0*/  @!PT LDS RZ, [RZ] ;  /* 0x00000000fffff984 */ /* 0x000fe20000000800 */
[----:B------:R-:W-:Y:S01]  /*fab0*/  @!PT LDS RZ, [RZ] ;  /* 0x00000000fffff984 */ /* 0x000fe20000000800 */
[----:B------:R3:W-:Y:S04]  /*fac0*/  @!P0 LDGSTS.E.BYPASS.LTC128B.128 [R238+0x2800], desc[UR10][R174.64] ;  /* 0x02800000aeee8fae */ /* 0x0007e8000b901d4a */
[----:B------:R3:W-:Y:S01]  /*fad0*/  @P0 STS.128 [R238+0x3000], RZ ;  /* 0x003000ffee000388 */ /* 0x0007e20000000c00 */
[----:B-1----:R-:W-:Y:S02]  /*fae0*/  @!P0 IMAD.MOV.U32 R163, RZ, RZ, R157 ;  /* 0x000000ffffa38224 */ /* 0x002fe400078e009d */
[----:B------:R-:W-:Y:S01]  /*faf0*/  @!P0 IMAD.MOV.U32 R162, RZ, RZ, R160 ;  /* 0x000000ffffa28224 */ /* 0x000fe200078e00a0 */
[----:B-----5:R-:W-:Y:S01]  /*fb00*/  @!P0 LEA.HI.X R155, R0, R157, R155, 0x7, P1 ;  /* 0x0000009d009b8211 */ /* 0x020fe200008f3c9b */
[----:B--2---:R-:W-:Y:S01]  /*fb10*/  @!P0 IMAD R154, R154, 0xa0, RZ ;  /* 0x000000a09a9a8824 */ /* 0x004fe200078e02ff */
[-C--:B------:R-:W-:Y:S01]  /*fb20*/  @!P0 LEA R172, P1, R158, R246.reuse, 0x1 ;  /* 0x000000f69eac8211 */ /* 0x080fe200078208ff */
[----:B------:R-:W-:Y:S03]  /*fb30*/  @!P0 IMAD.WIDE.U32 R162, R0, 0xc0, R162 ;  /* 0x000000c000a28825 */ /* 0x000fe600078e00a2 */
[-C--:B------:R-:W-:Y:S01]  /*fb40*/  @!P0 LEA.HI.X R173, R158, R245.reuse, R155, 0x1, P1 ;  /* 0x000000f59ead8211 */ /* 0x080fe200008f0c9b */
[----:B------:R-:W-:Y:S01]  /*fb50*/  @!P0 IMAD.IADD R154, R154, 0x1, R165 ;  /* 0x000000019a9a8824 */ /* 0x000fe200078e02a5 */
[-C--:B------:R-:W-:Y:S01]  /*fb60*/  @!P0 LEA R158, P3, R164, R246.reuse, 0x1 ;  /* 0x000000f6a49e8211 */ /* 0x080fe200078608ff */
[----:B------:R-:W-:Y:S01]  /*fb70*/  @!P0 IMAD.WIDE.U32 R160, R0, 0xe0, R160 ;  /* 0x000000e000a08825 */ /* 0x000fe200078e00a0 */
[-C--:B------:R-:W-:Y:S01]  /*fb80*/  @!P0 LEA R156, P2, R162, R246.reuse, 0x1 ;  /* 0x000000f6a29c8211 */ /* 0x080fe200078408ff */
[----:B------:R-:W-:Y:S01]  /*fb90*/  @!PT LDS RZ, [RZ] ;  /* 0x00000000fffff984 */ /* 0x000fe20000000800 */
[----:B------:R-:W-:Y:S01]  /*fba0*/  @!PT LDS RZ, [RZ] ;  /* 0x00000000fffff984 */ /* 0x000fe20000000800 */
[----:B------:R-:W-:Y:S01]  /*fbb0*/  @!PT LDS RZ, [RZ] ;  /* 0x00000000fffff984 */ /* 0x000fe20000000800 */
[----:B------:R1:W-:Y:S01]  /*fbc0*/  @!P0 LDGSTS.E.BYPASS.LTC128B.128 [R238+0x3000], desc[UR10][R172.64] ;  /* 0x03000000acee8fae */ /* 0x0003e2000b901d4a */
[-C--:B------:R-:W-:Y:S01]  /*fbd0*/  @!P0 LEA.HI.X R159, R164, R245.reuse, R154, 0x1, P3 ;  /* 0x000000f5a49f8211 */ /* 0x080fe200018f0c9a */
[----:B---3--:R-:W-:Y:S01]  /*fbe0*/  @!P0 IMAD R149, R149, 0xc0, RZ ;  /* 0x000000c095958824 */ /* 0x008fe200078e02ff */
[----:B------:R-:W-:Y:S01]  /*fbf0*/  @!P0 LEA R166, P1, R160, R246, 0x1 ;  /* 0x000000f6a0a68211 */ /* 0x000fe200078208ff */
[----:B------:R1:W-:Y:S01]  /*fc00*/  @P0 STS.128 [R238+0x3800], RZ ;  /* 0x003800ffee000388 */ /* 0x0003e20000000c00 */
[----:B----4-:R-:W-:Y:S02]  /*fc10*/  @!P0 IMAD R2, R2, 0xe0, RZ ;  /* 0x000000e002028824 */ /* 0x010fe400078e02ff */
[----:B------:R-:W-:Y:S01]  /*fc20*/  @!P0 IMAD.IADD R149, R149, 0x1, R163 ;  /* 0x0000000195958824 */ /* 0x000fe200078e02a3 */
[----:B------:R-:W-:Y:S01]  /*fc30*/  @!PT LDS RZ, [RZ] ;  /* 0x00000000fffff984 */ /* 0x000fe20000000800 */
[----:B------:R-:W-:Y:S01]  /*fc40*/  @!PT LDS RZ, [RZ] ;  /* 0x00000000fffff984 */ /* 0x000fe20000000800 */
[----:B------:R-:W-:Y:S01]  /*fc50*/  @!PT LDS RZ, [RZ] ;  /* 0x00000000fffff984 */ /* 0x000fe20000000800 */
[----:B------:R1:W-:Y:S01]  /*fc60*/  @!P0 LDGSTS.E.BYPASS.LTC128B.128 [R238+0x3800], desc[UR10][R158.64] ;  /* 0x038000009eee8fae */ /* 0x0003e2000b901d4a */
[----:B------:R-:W-:Y:S02]  /*fc70*/  @!P0 IMAD.IADD R2, R2, 0x1, R161 ;  /* 0x0000000102028824 */ /* 0x000fe400078e02a1 */
[----:B------:R-:W-:Y:S01]  /*fc80*/  IMAD.MOV.U32 R246, RZ, RZ, R170 ;  /* 0x000000fffff67224 */ /* 0x000fe200078e00aa */
[----:B------:R1:W-:Y:S01]  /*fc90*/  @P0 STS.128 [R238+0x4000], RZ ;  /* 0x004000ffee000388 */ /* 0x0003e20000000c00 */
[-C--:B------:R-:W-:Y:S02]  /*fca0*/  @!P0 LEA.HI.X R157, R162, R245.reuse, R149, 0x1, P2 ;  /* 0x000000f5a29d8211 */ /* 0x080fe400010f0c95 */
[----:B------:R-:W-:Y:S01]  /*fcb0*/  @!P0 LEA.HI.X R167, R160, R245, R2, 0x1, P1 ;  /* 0x000000f5a0a78211 */ /* 0x000fe200008f0c02 */
[----:B------:R-:W-:Y:S02]  /*fcc0*/  IMAD.MOV.U32 R245, RZ, RZ, R171 ;  /* 0x000000fffff57224 */ /* 0x000fe400078e00ab */
        /* <DEDUP_REMOVED lines=10> */
.L_x_1180:
        /* <DEDUP_REMOVED lines=268> */
[----:B------:R-:W-:Y:S01]  /*10e30*/  ISETP.GT.AND P0, PT, R237, R236, PT ;  /* 0x000000eced00720c */ /* 0x000fe20003f04270 */
[----:B------:R-:W-:Y:S01]  /*10e40*/  FMUL.FTZ R16, R148, R132 ;  /* 0x0000008494107220 */ /* 0x000fe20000410000 */
        /* <DEDUP_REMOVED lines=58> */
[----:B------:R-:W-:Y:S01]  /*111f0*/  FFMA.FTZ R82, R107, UR4, -R149 ;  /* 0x000000046b527c23 */ /* 0x000fe20008010895 */
[----:B------:R-:W-:Y:S01]  /*11200*/  FFMA.FTZ R251, R3, R247, R251 ;  /* 0x000000f703fb7223 */ /* 0x000fe200000100fb */
[----:B------:R-:W-:Y:S03]  /*11210*/  FFMA.FTZ R3, R93, UR4, -R154 ;  /* 0x000000045d037c23 */ /* 0x000fe6000801089a */
[----:B------:R-:W4:Y:S01]  /*11220*/  MUFU.EX2 R192, R192 ;  /* 0x000000c000c07308 */ /* 0x000f220000000800 */
[----:B-1----:R-:W-:Y:S01]  /*11230*/  F2FP.BF16.F32.PACK_AB R23, R196, R198 ;  /* 0x000000c6c417723e */ /* 0x002fe200000010ff */
[----:B------:R-:W-:Y:S01]  /*11240*/  FFMA.FTZ R250, R148, R248, R250 ;  /* 0x000000f894fa7223 */ /* 0x000fe200000100fa */
[----:B------:R-:W-:Y:S01]  /*11250*/  MOV R148, R2 ;  /* 0x0000000200947202 */ /* 0x000fe20000000f00 */
[----:B------:R-:W-:Y:S01]  /*11260*/  FADD.FTZ R251, R215, R251 ;  /* 0x000000fbd7fb7221 */ /* 0x000fe20000010000 */
[----:B------:R-:W-:Y:S01]  /*11270*/  FFMA.FTZ R91, R116, UR4, -R154 ;  /* 0x00000004745b7c23 */ /* 0x000fe2000801089a */
        /* <DEDUP_REMOVED lines=33> */
[----:B------:R-:W-:Y:S01]  /*11490*/  FFMA.FTZ R122, R122, UR4, -R149 ;  /* 0x000000047a7a7c23 */ /* 0x000fe20008010895 */
[----:B------:R-:W-:Y:S01]  /*114a0*/  FADD.FTZ R208, R202, R208 ;  /* 0x000000d0cad07221 */ /* 0x000fe20000010000 */
[----:B------:R-:W-:Y:S03]  /*114b0*/  FADD.FTZ R201, R201, R205 ;  /* 0x000000cdc9c97221 */ /* 0x000fe60000010000 */
        /* <DEDUP_REMOVED lines=11> */
[----:B------:R-:W-:Y:S03]  /*11570*/  FADD.FTZ R198, R196, R198 ;  /* 0x000000c6c4c67221 */ /* 0x000fe60000010000 */
        /* <DEDUP_REMOVED lines=25> */
[----:B------:R-:W1:Y:S01]  /*11710*/  MUFU.EX2 R180, R180 ;  /* 0x000000b400b47308 */ /* 0x000e620000000800 */
[C---:B----4-:R-:W-:Y:S01]  /*11720*/  F2FP.BF16.F32.PACK_AB R22, R178.reuse, R181 ;  /* 0x000000b5b216723e */ /* 0x050fe200000010ff */
[----:B------:R-:W-:Y:S04]  /*11730*/  FADD.FTZ R184, R181, R184 ;  /* 0x000000b8b5b87221 */ /* 0x000fe80000010000 */
[----:B------:R-:W-:Y:S04]  /*11740*/  FADD.FTZ R184, R178, R184 ;  /* 0x000000b8b2b87221 */ /* 0x000fe80000010000 */
[----:B------:R-:W4:Y:S10]  /*11750*/  MUFU.EX2 R177, R177 ;  /* 0x000000b100b17308 */ /* 0x000f340000000800 */
[----:B------:R-:W2:Y:S01]  /*11760*/  MUFU.EX2 R176, R176 ;  /* 0x000000b000b07308 */ /* 0x000ea20000000800 */
[----:B-1----:R-:W-:Y:S01]  /*11770*/  F2FP.BF16.F32.PACK_AB R23, R180, R182 ;  /* 0x000000b6b417723e */ /* 0x002fe200000010ff */
[----:B------:R-:W-:Y:S04]  /*11780*/  FADD.FTZ R182, R182, R186 ;  /* 0x000000bab6b67221 */ /* 0x000fe80000010000 */
[----:B------:R-:W-:Y:S04]  /*11790*/  FADD.FTZ R182, R180, R182 ;  /* 0x000000b6b4b67221 */ /* 0x000fe80000010000 */
[----:B------:R-:W-:Y:S01]  /*117a0*/  MUFU.EX2 R179, R179 ;  /* 0x000000b300b37308 */ /* 0x000fe20000000800 */
[C---:B------:R-:W-:Y:S05]  /*117b0*/  HMMA.16816.F32.BF16 R4, R20.reuse, R40, R4 ;  /* 0x000000281404723c */ /* 0x040fea0000041804 */
[----:B----4-:R-:W-:Y:S01]  /*117c0*/  FADD.FTZ R184, R177, R184 ;  /* 0x000000b8b1b87221 */ /* 0x010fe20000010000 */
[C---:B------:R-:W-:Y:S03]  /*117d0*/  HMMA.16816.F32.BF16 R8, R20.reuse, R42, R8 ;  /* 0x0000002a1408723c */ /* 0x040fe60000041808 */
[----:B------:R-:W1:Y:S01]  /*117e0*/  MUFU.EX2 R174, R174 ;  /* 0x000000ae00ae7308 */ /* 0x000e620000000800 */
[----:B------:R-:W4:Y:S01]  /*117f0*/  LDSM.16.MT88.4 R40, [R230+0x6800] ;  /* 0x00680000e628783b */ /* 0x000f220000004200 */
[C---:B--2---:R-:W-:Y:S01]  /*11800*/  F2FP.BF16.F32.PACK_AB R28, R176.reuse, R177 ;  /* 0x000000b1b01c723e */ /* 0x044fe200000010ff */
[C---:B------:R-:W-:Y:S07]  /*11810*/  HMMA.16816.F32.BF16 R12, R20.reuse, R24, R12 ;  /* 0x00000018140c723c */ /* 0x040fee000004180c */
[----:B------:R-:W2:Y:S01]  /*11820*/  MUFU.EX2 R175, R175 ;  /* 0x000000af00af7308 */ /* 0x000ea20000000800 */
[----:B------:R-:W-:Y:S01]  /*11830*/  FADD.FTZ R176, R176, R184 ;  /* 0x000000b8b0b07221 */ /* 0x000fe20000010000 */
[----:B------:R-:W-:Y:S01]  /*11840*/  HMMA.16816.F32.BF16 R16, R20, R26, R16 ;  /* 0x0000001a1410723c */ /* 0x000fe20000041810 */
[----:B------:R-:W4:Y:S07]  /*11850*/  LDSM.16.MT88.4 R24, [R229+0x6800] ;  /* 0x00680000e518783b */ /* 0x000f2e0000004200 */
[----:B------:R-:W5:Y:S03]  /*11860*/  MUFU.EX2 R171, R171 ;  /* 0x000000ab00ab7308 */ /* 0x000f660000000800 */
[C---:B-1----:R-:W-:Y:S01]  /*11870*/  F2FP.BF16.F32.PACK_AB R29, R174.reuse, R179 ;  /* 0x000000b3ae1d723e */ /* 0x042fe200000010ff */
[----:B------:R-:W-:Y:S04]  /*11880*/  FADD.FTZ R179, R179, R182 ;  /* 0x000000b6b3b37221 */ /* 0x000fe80000010000 */
[----:B------:R-:W-:Y:S02]  /*11890*/  FADD.FTZ R179, R174, R179 ;  /* 0x000000b3aeb37221 */ /* 0x000fe40000010000 */
[----:B------:R-:W1:Y:S01]  /*118a0*/  MUFU.EX2 R172, R172 ;  /* 0x000000ac00ac7308 */ /* 0x000e620000000800 */
[----:B--2---:R-:W-:Y:S09]  /*118b0*/  FADD.FTZ R176, R175, R176 ;  /* 0x000000b0afb07221 */ /* 0x004ff20000010000 */
[----:B------:R-:W2:Y:S01]  /*118c0*/  MUFU.EX2 R173, R173 ;  /* 0x000000ad00ad7308 */ /* 0x000ea20000000800 */
[C---:B-----5:R-:W-:Y:S01]  /*118d0*/  F2FP.BF16.F32.PACK_AB R30, R171.reuse, R175 ;  /* 0x000000afab1e723e */ /* 0x060fe200000010ff */
[----:B------:R-:W-:Y:S08]  /*118e0*/  FADD.FTZ R176, R171, R176 ;  /* 0x000000b0abb07221 */ /* 0x000ff00000010000 */
[----:B------:R-:W5:Y:S01]  /*118f0*/  MUFU.EX2 R170, R170 ;  /* 0x000000aa00aa7308 */ /* 0x000f620000000800 */
[----:B-1----:R-:W-:Y:S09]  /*11900*/  FADD.FTZ R179, R172, R179 ;  /* 0x000000b3acb37221 */ /* 0x002ff20000010000 */
[----:B------:R-:W1:Y:S01]  /*11910*/  MUFU.EX2 R168, R168 ;  /* 0x000000a800a87308 */ /* 0x000e620000000800 */
[C---:B--2---:R-:W-:Y:S01]  /*11920*/  F2FP.BF16.F32.PACK_AB R31, R173.reuse, R172 ;  /* 0x000000acad1f723e */ /* 0x044fe200000010ff */
[----:B------:R-:W-:Y:S08]  /*11930*/  FADD.FTZ R173, R173, R179 ;  /* 0x000000b3adad7221 */ /* 0x000ff00000010000 */
[----:B------:R-:W-:Y:S01]  /*11940*/  MUFU.EX2 R169, R169 ;  /* 0x000000a900a97308 */ /* 0x000fe20000000800 */
[C---:B------:R-:W-:Y:S05]  /*11950*/  HMMA.16816.F32.BF16 R4, R28.reuse, R32, R4 ;  /* 0x000000201c04723c */ /* 0x040fea0000041804 */
[----:B-----5:R-:W-:Y:S01]  /*11960*/  FADD.FTZ R176, R170, R176 ;  /* 0x000000b0aab07221 */ /* 0x020fe20000010000 */
[C---:B------:R-:W-:Y:S03]  /*11970*/  HMMA.16816.F32.BF16 R8, R28.reuse, R34, R8 ;  /* 0x000000221c08723c */ /* 0x040fe60000041808 */
[----:B------:R-:W2:Y:S01]  /*11980*/  MUFU.EX2 R167, R167 ;  /* 0x000000a700a77308 */ /* 0x000ea20000000800 */
[----:B------:R-:W5:Y:S01]  /*11990*/  LDSM.16.MT88.4 R32, [R230+0x6c00] ;  /* 0x006c0000e620783b */ /* 0x000f620000004200 */
[C---:B-1----:R-:W-:Y:S01]  /*119a0*/  F2FP.BF16.F32.PACK_AB R20, R168.reuse, R170 ;  /* 0x000000aaa814723e */ /* 0x042fe200000010ff */
[C---:B---3--:R-:W-:Y:S07]  /*119b0*/  HMMA.16816.F32.BF16 R12, R28.reuse, R36, R12 ;  /* 0x000000241c0c723c */ /* 0x048fee000004180c */
[----:B------:R-:W1:Y:S01]  /*119c0*/  MUFU.EX2 R165, R165 ;  /* 0x000000a500a57308 */ /* 0x000e620000000800 */
[----:B------:R-:W-:Y:S01]  /*119d0*/  FADD.FTZ R168, R168, R176 ;  /* 0x000000b0a8a87221 */ /* 0x000fe20000010000 */
[----:B------:R-:W-:Y:S01]  /*119e0*/  HMMA.16816.F32.BF16 R16, R28, R38, R16 ;  /* 0x000000261c10723c */ /* 0x000fe20000041810 */
[----:B------:R-:W3:Y:S07]  /*119f0*/  LDSM.16.MT88.4 R36, [R229+0x6c00] ;  /* 0x006c0000e524783b */ /* 0x000eee0000004200 */
[----:B------:R-:W4:Y:S03]  /*11a00*/  MUFU.EX2 R162, R162 ;  /* 0x000000a200a27308 */ /* 0x000f260000000800 */
[----:B--2---:R-:W-:Y:S01]  /*11a10*/  F2FP.BF16.F32.PACK_AB R21, R167, R169 ;  /* 0x000000a9a715723e */ /* 0x004fe200000010ff */
[----:B------:R-:W-:Y:S04]  /*11a20*/  FADD.FTZ R169, R169, R173 ;  /* 0x000000ada9a97221 */ /* 0x000fe80000010000 */
[----:B------:R-:W-:Y:S02]  /*11a30*/  FADD.FTZ R169, R167, R169 ;  /* 0x000000a9a7a97221 */ /* 0x000fe40000010000 */
[----:B------:R-:W-:Y:S01]  /*11a40*/  MUFU.EX2 R166, R166 ;  /* 0x000000a600a67308 */ /* 0x000fe20000000800 */
[----:B-1----:R-:W-:Y:S09]  /*11a50*/  FADD.FTZ R168, R165, R168 ;  /* 0x000000a8a5a87221 */ /* 0x002ff20000010000 */
[----:B------:R-:W1:Y:S01]  /*11a60*/  MUFU.EX2 R164, R164 ;  /* 0x000000a400a47308 */ /* 0x000e620000000800 */
[C---:B----4-:R-:W-:Y:S01]  /*11a70*/  F2FP.BF16.F32.PACK_AB R22, R162.reuse, R165 ;  /* 0x000000a5a216723e */ /* 0x050fe200000010ff */
[----:B------:R-:W-:Y:S08]  /*11a80*/  FADD.FTZ R168, R162, R168 ;  /* 0x000000a8a2a87221 */ /* 0x000ff00000010000 */
[----:B------:R-:W2:Y:S10]  /*11a90*/  MUFU.EX2 R161, R161 ;  /* 0x000000a100a17308 */ /* 0x000eb40000000800 */
[----:B------:R-:W4:Y:S01]  /*11aa0*/  MUFU.EX2 R160, R160 ;  /* 0x000000a000a07308 */ /* 0x000f220000000800 */
        /* <DEDUP_REMOVED lines=9> */
[C---:B----4-:R-:W-:Y:S01]  /*11b40*/  F2FP.BF16.F32.PACK_AB R28, R160.reuse, R161 ;  /* 0x000000a1a01c723e */ /* 0x050fe200000010ff */
[C---:B------:R-:W-:Y:S07]  /*11b50*/  HMMA.16816.F32.BF16 R12, R20.reuse, R24, R12 ;  /* 0x00000018140c723c */ /* 0x040fee000004180c */
[----:B------:R-:W4:Y:S01]  /*11b60*/  MUFU.EX2 R159, R159 ;  /* 0x0000009f009f7308 */ /* 0x000f220000000800 */
[----:B------:R-:W-:Y:S01]  /*11b70*/  FADD.FTZ R160, R160, R168 ;  /* 0x000000a8a0a07221 */ /* 0x000fe20000010000 */
[----:B------:R-:W-:Y:S01]  /*11b80*/  HMMA.16816.F32.BF16 R16, R20, R26, R16 ;  /* 0x0000001a1410723c */ /* 0x000fe20000041810 */
[----:B------:R-:W2:Y:S07]  /*11b90*/  LDSM.16.MT88.4 R24, [R229+0x7000] ;  /* 0x00700000e518783b */ /* 0x000eae0000004200 */
[----:B------:R-:W5:Y:S03]  /*11ba0*/  MUFU.EX2 R155, R155 ;  /* 0x0000009b009b7308 */ /* 0x000f660000000800 */
[C---:B-1----:R-:W-:Y:S01]  /*11bb0*/  F2FP.BF16.F32.PACK_AB R29, R158.reuse, R163 ;  /* 0x000000a39e1d723e */ /* 0x042fe200000010ff */
[----:B------:R-:W-:Y:S04]  /*11bc0*/  FADD.FTZ R163, R163, R166 ;  /* 0x000000a6a3a37221 */ /* 0x000fe80000010000 */
[----:B------:R-:W-:Y:S02]  /*11bd0*/  FADD.FTZ R163, R158, R163 ;  /* 0x000000a39ea37221 */ /* 0x000fe40000010000 */
[----:B------:R-:W1:Y:S01]  /*11be0*/  MUFU.EX2 R156, R156 ;  /* 0x0000009c009c7308 */ /* 0x000e620000000800 */
[----:B----4-:R-:W-:Y:S09]  /*11bf0*/  FADD.FTZ R160, R159, R160 ;  /* 0x000000a09fa07221 */ /* 0x010ff20000010000 */
[----:B------:R-:W4:Y:S01]  /*11c00*/  MUFU.EX2 R157, R157 ;  /* 0x0000009d009d7308 */ /* 0x000f220000000800 */
[C---:B-----5:R-:W-:Y:S01]  /*11c10*/  F2FP.BF16.F32.PACK_AB R30, R155.reuse, R159 ;  /* 0x0000009f9b1e723e */ /* 0x060fe200000010ff */
[----:B------:R-:W-:Y:S08]  /*11c20*/  FADD.FTZ R160, R155, R160 ;  /* 0x000000a09ba07221 */ /* 0x000ff00000010000 */
[----:B------:R-:W-:Y:S01]  /*11c30*/  MUFU.EX2 R67, R67 ;  /* 0x0000004300437308 */ /* 0x000fe20000000800 */
[----:B-1----:R-:W-:Y:S09]  /*11c40*/  FADD.FTZ R163, R156, R163 ;  /* 0x000000a39ca37221 */ /* 0x002ff20000010000 */
[----:B------:R-:W1:Y:S01]  /*11c50*/  MUFU.EX2 R66, R66 ;  /* 0x0000004200427308 */ /* 0x000e620000000800 */
[C---:B----4-:R-:W-:Y:S01]  /*11c60*/  F2FP.BF16.F32.PACK_AB R31, R157.reuse, R156 ;  /* 0x0000009c9d1f723e */ /* 0x050fe200000010ff */
[----:B------:R-:W-:Y:S08]  /*11c70*/  FADD.FTZ R157, R157, R163 ;  /* 0x000000a39d9d7221 */ /* 0x000ff00000010000 */
[----:B------:R-:W-:Y:S01]  /*11c80*/  MUFU.EX2 R68, R68 ;  /* 0x0000004400447308 */ /* 0x000fe20000000800 */
[C---:B------:R-:W-:Y:S06]  /*11c90*/  HMMA.16816.F32.BF16 R4, R28.reuse, R32, R4 ;  /* 0x000000201c04723c */ /* 0x040fec0000041804 */
[C---:B------:R-:W-:Y:S03]  /*11ca0*/  HMMA.16816.F32.BF16 R8, R28.reuse, R34, R8 ;  /* 0x000000221c08723c */ /* 0x040fe60000041808 */
[----:B------:R-:W4:Y:S01]  /*11cb0*/  MUFU.EX2 R64, R64 ;  /* 0x0000004000407308 */ /* 0x000f220000000800 */
[----:B------:R-:W5:Y:S01]  /*11cc0*/  LDSM.16.MT88.4 R32, [R230+0x7400] ;  /* 0x00740000e620783b */ /* 0x000f620000004200 */
[----:B-1----:R-:W-:Y:S01]  /*11cd0*/  F2FP.BF16.F32.PACK_AB R20, R66, R67 ;  /* 0x000000434214723e */ /* 0x002fe200000010ff */
[C---:B---3--:R-:W-:Y:S07]  /*11ce0*/  HMMA.16816.F32.BF16 R12, R28.reuse, R36, R12 ;  /* 0x000000241c0c723c */ /* 0x048fee000004180c */
[----:B------:R-:W1:Y:S01]  /*11cf0*/  MUFU.EX2 R61, R61 ;  /* 0x0000003d003d7308 */ /* 0x000e620000000800 */
[----:B------:R-:W-:Y:S01]  /*11d00*/  FADD.FTZ R67, R67, R160 ;  /* 0x000000a043437221 */ /* 0x000fe20000010000 */
[----:B------:R-:W-:Y:S01]  /*11d10*/  HMMA.16816.F32.BF16 R16, R28, R38, R16 ;  /* 0x000000261c10723c */ /* 0x000fe20000041810 */
[----:B------:R-:W3:Y:S07]  /*11d20*/  LDSM.16.MT88.4 R36, [R229+0x7400] ;  /* 0x00740000e524783b */ /* 0x000eee0000004200 */
[----:B------:R-:W2:Y:S03]  /*11d30*/  MUFU.EX2 R58, R58 ;  /* 0x0000003a003a7308 */ /* 0x000ea60000000800 */
[----:B----4-:R-:W-:Y:S01]  /*11d40*/  F2FP.BF16.F32.PACK_AB R21, R64, R68 ;  /* 0x000000444015723e */ /* 0x010fe200000010ff */
[----:B------:R-:W-:Y:S01]  /*11d50*/  FADD.FTZ R68, R68, R157 ;  /* 0x0000009d44447221 */ /* 0x000fe20000010000 */
[----:B------:R-:W-:Y:S03]  /*11d60*/  FADD.FTZ R67, R66, R67 ;  /* 0x0000004342437221 */ /* 0x000fe60000010000 */
        /* <DEDUP_REMOVED lines=15> */
[----:B------:R-:W4:Y:S01]  /*11e60*/  LDSM.16.MT88.4 R40, [R230+0x7800] ;  /* 0x00780000e628783b */ /* 0x000f220000004200 */
[----:B--2---:R-:W-:Y:S01]  /*11e70*/  F2FP.BF16.F32.PACK_AB R28, R55, R57 ;  /* 0x00000039371c723e */ /* 0x004fe200000010ff */
[C---:B------:R-:W-:Y:S07]  /*11e80*/  HMMA.16816.F32.BF16 R12, R20.reuse, R24, R12 ;  /* 0x00000018140c723c */ /* 0x040fee000004180c */
[----:B------:R-:W2:Y:S01]  /*11e90*/  MUFU.EX2 R53, R53 ;  /* 0x0000003500357308 */ /* 0x000ea20000000800 */
[----:B------:R-:W-:Y:S01]  /*11ea0*/  FADD.FTZ R57, R57, R67 ;  /* 0x0000004339397221 */ /* 0x000fe20000010000 */
[----:B------:R-:W-:Y:S01]  /*11eb0*/  HMMA.16816.F32.BF16 R16, R20, R26, R16 ;  /* 0x0000001a1410723c */ /* 0x000fe20000041810 */
[----:B------:R-:W4:Y:S07]  /*11ec0*/  LDSM.16.MT88.4 R24, [R229+0x7800] ;  /* 0x00780000e518783b */ /* 0x000f2e0000004200 */
[----:B------:R-:W5:Y:S03]  /*11ed0*/  MUFU.EX2 R46, R46 ;  /* 0x0000002e002e7308 */ /* 0x000f660000000800 */
[C---:B-1----:R-:W-:Y:S01]  /*11ee0*/  F2FP.BF16.F32.PACK_AB R29, R52.reuse, R59 ;  /* 0x0000003b341d723e */ /* 0x042fe200000010ff */
[----:B------:R-:W-:Y:S01]  /*11ef0*/  FADD.FTZ R59, R59, R62 ;  /* 0x0000003e3b3b7221 */ /* 0x000fe20000010000 */
[----:B------:R-:W-:Y:S03]  /*11f00*/  FADD.FTZ R57, R55, R57 ;  /* 0x0000003937397221 */ /* 0x000fe60000010000 */
        /* <DEDUP_REMOVED lines=17> */
[----:B-1----:R-:W-:Y:S01]  /*12020*/  F2FP.BF16.F32.PACK_AB R20, R50, R45 ;  /* 0x0000002d3214723e */ /* 0x002fe200000010ff */
[C---:B---3--:R-:W-:Y:S07]  /*12030*/  HMMA.16816.F32.BF16 R12, R28.reuse, R36, R12 ;  /* 0x000000241c0c723c */ /* 0x048fee000004180c */
[----:B------:R-:W1:Y:S01]  /*12040*/  MUFU.EX2 R49, R49 ;  /* 0x0000003100317308 */ /* 0x000e620000000800 */
[----:B------:R-:W-:Y:S01]  /*12050*/  FFMA.FTZ R45, R123, UR4, -R149 ;  /* 0x000000047b2d7c23 */ /* 0x000fe20008010895 */
[----:B------:R-:W-:Y:S01]  /*12060*/  HMMA.16816.F32.BF16 R16, R28, R38, R16 ;  /* 0x000000261c10723c */ /* 0x000fe20000041810 */
[----:B------:R-:W3:Y:S07]  /*12070*/  LDSM.16.MT88.4 R36, [R229+0x7c00] ;  /* 0x007c0000e524783b */ /* 0x000eee0000004200 */
[----:B------:R-:W4:Y:S03]  /*12080*/  MUFU.EX2 R54, R54 ;  /* 0x0000003600367308 */ /* 0x000f260000000800 */
[----:B--2---:R-:W-:Y:S01]  /*12090*/  F2FP.BF16.F32.PACK_AB R21, R44, R47 ;  /* 0x0000002f2c15723e */ /* 0x004fe200000010ff */
[----:B------:R-:W-:Y:S01]  /*120a0*/  FADD.FTZ R47, R47, R51 ;  /* 0x000000332f2f7221 */ /* 0x000fe20000010000 */
[----:B------:R-:W-:Y:S03]  /*120b0*/  FADD.FTZ R50, R50, R57 ;  /* 0x0000003932327221 */ /* 0x000fe60000010000 */
        /* <DEDUP_REMOVED lines=9> */
[----:B------:R-:W-:Y:S01]  /*12150*/  FADD.FTZ R56, R56, R47 ;  /* 0x0000002f38387221 */ /* 0x000fe20000010000 */
[----:B------:R-:W-:Y:S03]  /*12160*/  FFMA.FTZ R47, R125, UR4, -R154 ;  /* 0x000000047d2f7c23 */ /* 0x000fe6000801089a */
        /* <DEDUP_REMOVED lines=9> */
[----:B------:R-:W-:Y:S01]  /*12200*/  MUFU.EX2 R71, R71 ;  /* 0x0000004700477308 */ /* 0x000fe20000000800 */
[----:B------:R-:W-:Y:S01]  /*12210*/  FADD.FTZ R48, R3, R48 ;  /* 0x0000003003307221 */ /* 0x000fe20000010000 */
[----:B------:R-:W-:Y:S01]  /*12220*/  HMMA.16816.F32.BF16 R16, R20, R26, R16 ;  /* 0x0000001a1410723c */ /* 0x000fe20000041810 */
[----:B------:R-:W4:Y:S07]  /*12230*/  LDSM.16.MT88.4 R24, [R229+0x8000] ;  /* 0x00800000e518783b */ /* 0x000f2e0000004200 */
[----:B------:R-:W5:Y:S03]  /*12240*/  MUFU.EX2 R72, R72 ;  /* 0x0000004800487308 */ /* 0x000f660000000800 */
[C---:B-1----:R-:W-:Y:S01]  /*12250*/  F2FP.BF16.F32.PACK_AB R29, R69.reuse, R70 ;  /* 0x00000046451d723e */ /* 0x042fe200000010ff */
[----:B------:R-:W-:Y:S04]  /*12260*/  FADD.FTZ R70, R70, R56 ;  /* 0x0000003846467221 */ /* 0x000fe80000010000 */
[----:B------:R-:W-:Y:S02]  /*12270*/  FADD.FTZ R70, R69, R70 ;  /* 0x0000004645467221 */ /* 0x000fe40000010000 */
[----:B------:R-:W1:Y:S10]  /*12280*/  MUFU.EX2 R73, R73 ;  /* 0x0000004900497308 */ /* 0x000e740000000800 */
[----:B------:R-:W3:Y:S01]  /*12290*/  MUFU.EX2 R74, R74 ;  /* 0x0000004a004a7308 */ /* 0x000ee20000000800 */
[C---:B-----5:R-:W-:Y:S01]  /*122a0*/  F2FP.BF16.F32.PACK_AB R30, R72.reuse, R71 ;  /* 0x00000047481e723e */ /* 0x060fe200000010ff */
[----:B------:R-:W-:Y:S04]  /*122b0*/  FADD.FTZ R71, R71, R48 ;  /* 0x0000003047477221 */ /* 0x000fe80000010000 */
[----:B------:R-:W-:Y:S04]  /*122c0*/  FADD.FTZ R71, R72, R71 ;  /* 0x0000004748477221 */ /* 0x000fe80000010000 */
[----:B------:R-:W5:Y:S01]  /*122d0*/  MUFU.EX2 R75, R75 ;  /* 0x0000004b004b7308 */ /* 0x000f620000000800 */
[----:B-1----:R-:W-:Y:S09]  /*122e0*/  FADD.FTZ R70, R73, R70 ;  /* 0x0000004649467221 */ /* 0x002ff20000010000 */
[----:B------:R-:W1:Y:S01]  /*122f0*/  MUFU.EX2 R76, R76 ;  /* 0x0000004c004c7308 */ /* 0x000e620000000800 */
[C---:B---3--:R-:W-:Y:S01]  /*12300*/  F2FP.BF16.F32.PACK_AB R31, R74.reuse, R73 ;  /* 0x000000494a1f723e */ /* 0x048fe200000010ff */
[----:B------:R-:W-:Y:S08]  /*12310*/  FADD.FTZ R74, R74, R70 ;  /* 0x000000464a4a7221 */ /* 0x000ff00000010000 */
[----:B------:R-:W-:Y:S01]  /*12320*/  MUFU.EX2 R78, R78 ;  /* 0x0000004e004e7308 */ /* 0x000fe20000000800 */
[C---:B------:R-:W-:Y:S05]  /*12330*/  HMMA.16816.F32.BF16 R4, R28.reuse, R32, R4 ;  /* 0x000000201c04723c */ /* 0x040fea0000041804 */
[----:B-----5:R-:W-:Y:S01]  /*12340*/  FADD.FTZ R71, R75, R71 ;  /* 0x000000474b477221 */ /* 0x020fe20000010000 */
[C---:B------:R-:W-:Y:S03]  /*12350*/  HMMA.16816.F32.BF16 R8, R28.reuse, R34, R8 ;  /* 0x000000221c08723c */ /* 0x040fe60000041808 */
[----:B------:R-:W3:Y:S01]  /*12360*/  MUFU.EX2 R77, R77 ;  /* 0x0000004d004d7308 */ /* 0x000ee20000000800 */
[----:B------:R-:W5:Y:S01]  /*12370*/  LDSM.16.MT88.4 R32, [R230+0x8400] ;  /* 0x00840000e620783b */ /* 0x000f620000004200 */
[C---:B-1----:R-:W-:Y:S01]  /*12380*/  F2FP.BF16.F32.PACK_AB R20, R76.reuse, R75 ;  /* 0x0000004b4c14723e */ /* 0x042fe200000010ff */
[C---:B------:R-:W-:Y:S07]  /*12390*/  HMMA.16816.F32.BF16 R12, R28.reuse, R36, R12 ;  /* 0x000000241c0c723c */ /* 0x040fee000004180c */
[----:B------:R-:W1:Y:S01]  /*123a0*/  MUFU.EX2 R79, R79 ;  /* 0x0000004f004f7308 */ /* 0x000e620000000800 */
[----:B------:R-:W-:Y:S01]  /*123b0*/  FADD.FTZ R76, R76, R71 ;  /* 0x000000474c4c7221 */ /* 0x000fe20000010000 */
[----:B------:R-:W-:Y:S01]  /*123c0*/  HMMA.16816.F32.BF16 R16, R28, R38, R16 ;  /* 0x000000261c10723c */ /* 0x000fe20000041810 */
[----:B------:R-:W5:Y:S07]  /*123d0*/  LDSM.16.MT88.4 R36, [R229+0x8400] ;  /* 0x00840000e524783b */ /* 0x000f6e0000004200 */
[----:B------:R-:W2:Y:S03]  /*123e0*/  MUFU.EX2 R80, R80 ;  /* 0x0000005000507308 */ /* 0x000ea60000000800 */
[C---:B---3--:R-:W-:Y:S01]  /*123f0*/  F2FP.BF16.F32.PACK_AB R21, R77.reuse, R78 ;  /* 0x0000004e4d15723e */ /* 0x048fe200000010ff */
[----:B------:R-:W-:Y:S04]  /*12400*/  FADD.FTZ R78, R78, R74 ;  /* 0x0000004a4e4e7221 */ /* 0x000fe80000010000 */
[----:B------:R-:W-:Y:S02]  /*12410*/  FADD.FTZ R78, R77, R78 ;  /* 0x0000004e4d4e7221 */ /* 0x000fe40000010000 */
[----:B------:R-:W3:Y:S01]  /*12420*/  MUFU.EX2 R81, R81 ;  /* 0x0000005100517308 */ /* 0x000ee20000000800 */
[----:B-1----:R-:W-:Y:S09]  /*12430*/  FADD.FTZ R76, R79, R76 ;  /* 0x0000004c4f4c7221 */ /* 0x002ff20000010000 */
[----:B------:R-:W1:Y:S01]  /*12440*/  MUFU.EX2 R82, R82 ;  /* 0x0000005200527308 */ /* 0x000e620000000800 */
[C---:B--2---:R-:W-:Y:S01]  /*12450*/  F2FP.BF16.F32.PACK_AB R22, R80.reuse, R79 ;  /* 0x0000004f5016723e */ /* 0x044fe200000010ff */
[----:B------:R-:W-:Y:S08]  /*12460*/  FADD.FTZ R76, R80, R76 ;  /* 0x0000004c504c7221 */ /* 0x000ff00000010000 */
[----:B------:R-:W2:Y:S01]  /*12470*/  MUFU.EX2 R83, R83 ;  /* 0x0000005300537308 */ /* 0x000ea20000000800 */
[----:B---3--:R-:W-:Y:S09]  /*12480*/  FADD.FTZ R78, R81, R78 ;  /* 0x0000004e514e7221 */ /* 0x008ff20000010000 */
[----:B------:R-:W3:Y:S01]  /*12490*/  MUFU.EX2 R84, R84 ;  /* 0x0000005400547308 */ /* 0x000ee20000000800 */
[C---:B-1----:R-:W-:Y:S01]  /*124a0*/  F2FP.BF16.F32.PACK_AB R23, R82.reuse, R81 ;  /* 0x000000515217723e */ /* 0x042fe200000010ff */
[----:B------:R-:W-:Y:S08]  /*124b0*/  FADD.FTZ R82, R82, R78 ;  /* 0x0000004e52527221 */ /* 0x000ff00000010000 */
[----:B------:R-:W1:Y:S01]  /*124c0*/  MUFU.EX2 R85, R85 ;  /* 0x0000005500557308 */ /* 0x000e620000000800 */
[C---:B------:R-:W-:Y:S05]  /*124d0*/  HMMA.16816.F32.BF16 R4, R20.reuse, R40, R4 ;  /* 0x000000281404723c */ /* 0x040fea0000041804 */
[----:B--2---:R-:W-:Y:S01]  /*124e0*/  FADD.FTZ R76, R83, R76 ;  /* 0x0000004c534c7221 */ /* 0x004fe20000010000 */
[C---:B------:R-:W-:Y:S03]  /*124f0*/  HMMA.16816.F32.BF16 R8, R20.reuse, R42, R8 ;  /* 0x0000002a1408723c */ /* 0x040fe60000041808 */
[----:B------:R-:W2:Y:S01]  /*12500*/  MUFU.EX2 R86, R86 ;  /* 0x0000005600567308 */ /* 0x000ea20000000800 */
[----:B------:R-:W5:Y:S01]  /*12510*/  LDSM.16.MT88.4 R40, [R230+0x8800] ;  /* 0x00880000e628783b */ /* 0x000f620000004200 */
[----:B---3--:R-:W-:Y:S01]  /*12520*/  F2FP.BF16.F32.PACK_AB R28, R84, R83 ;  /* 0x00000053541c723e */ /* 0x008fe200000010ff */
[C---:B----4-:R-:W-:Y:S07]  /*12530*/  HMMA.16816.F32.BF16 R12, R20.reuse, R24, R12 ;  /* 0x00000018140c723c */ /* 0x050fee000004180c */
[----:B------:R-:W3:Y:S01]  /*12540*/  MUFU.EX2 R87, R87 ;  /* 0x0000005700577308 */ /* 0x000ee20000000800 */
[----:B-1----:R-:W-:Y:S01]  /*12550*/  FADD.FTZ R82, R85, R82 ;  /* 0x0000005255527221 */ /* 0x002fe20000010000 */
[----:B------:R-:W-:Y:S01]  /*12560*/  HMMA.16816.F32.BF16 R16, R20, R26, R16 ;  /* 0x0000001a1410723c */ /* 0x000fe20000041810 */
[----:B------:R-:W1:Y:S07]  /*12570*/  LDSM.16.MT88.4 R24, [R229+0x8800] ;  /* 0x00880000e518783b */ /* 0x000e6e0000004200 */
[----:B------:R-:W4:Y:S03]  /*12580*/  MUFU.EX2 R88, R88 ;  /* 0x0000005800587308 */ /* 0x000f260000000800 */
[----:B--2---:R-:W-:Y:S01]  /*12590*/  F2FP.BF16.F32.PACK_AB R29, R86, R85 ;  /* 0x00000055561d723e */ /* 0x004fe200000010ff */
[----:B------:R-:W-:Y:S01]  /*125a0*/  FADD.FTZ R84, R84, R76 ;  /* 0x0000004c54547221 */ /* 0x000fe20000010000 */
[----:B------:R-:W-:Y:S05]  /*125b0*/  FADD.FTZ R82, R86, R82 ;  /* 0x0000005256527221 */ /* 0x000fea0000010000 */
[----:B------:R-:W-:Y:S01]  /*125c0*/  MUFU.EX2 R89, R89 ;  /* 0x0000005900597308 */ /* 0x000fe20000000800 */
[----:B---3--:R-:W-:Y:S09]  /*125d0*/  FADD.FTZ R84, R87, R84 ;  /* 0x0000005457547221 */ /* 0x008ff20000010000 */
[----:B------:R-:W2:Y:S01]  /*125e0*/  MUFU.EX2 R90, R90 ;  /* 0x0000005a005a7308 */ /* 0x000ea20000000800 */
[C---:B----4-:R-:W-:Y:S01]  /*125f0*/  F2FP.BF16.F32.PACK_AB R30, R88.reuse, R87 ;  /* 0x00000057581e723e */ /* 0x050fe200000010ff */
[----:B------:R-:W-:Y:S08]  /*12600*/  FADD.FTZ R84, R88, R84 ;  /* 0x0000005458547221 */ /* 0x000ff00000010000 */
[----:B------:R-:W-:Y:S10]  /*12610*/  MUFU.EX2 R91, R91 ;  /* 0x0000005b005b7308 */ /* 0x000ff40000000800 */
[----:B------:R-:W3:Y:S01]  /*12620*/  MUFU.EX2 R66, R117 ;  /* 0x0000007500427308 */ /* 0x000ee20000000800 */
[C---:B--2---:R-:W-:Y:S01]  /*12630*/  F2FP.BF16.F32.PACK_AB R31, R90.reuse, R89 ;  /* 0x000000595a1f723e */ /* 0x044fe200000010ff */
[----:B------:R-:W-:Y:S04]  /*12640*/  FADD.FTZ R89, R89, R82 ;  /* 0x0000005259597221 */ /* 0x000fe80000010000 */
[----:B------:R-:W-:Y:S04]  /*12650*/  FADD.FTZ R89, R90, R89 ;  /* 0x000000595a597221 */ /* 0x000fe80000010000 */
[----:B------:R-:W-:Y:S01]  /*12660*/  MUFU.EX2 R64, R118 ;  /* 0x0000007600407308 */ /* 0x000fe20000000800 */
[C---:B-----5:R-:W-:Y:S06]  /*12670*/  HMMA.16816.F32.BF16 R4, R28.reuse, R32, R4 ;  /* 0x000000201c04723c */ /* 0x060fec0000041804 */
[C---:B------:R-:W-:Y:S03]  /*12680*/  HMMA.16816.F32.BF16 R8, R28.reuse, R34, R8 ;  /* 0x000000221c08723c */ /* 0x040fe60000041808 */
[----:B------:R-:W2:Y:S02]  /*12690*/  MUFU.EX2 R58, R119 ;  /* 0x00000077003a7308 */ /* 0x000ea40000000800 */
[----:B---3--:R-:W-:Y:S01]  /*126a0*/  F2FP.BF16.F32.PACK_AB R20, R66, R91 ;  /* 0x0000005b4214723e */ /* 0x008fe200000010ff */
[C---:B------:R-:W-:Y:S07]  /*126b0*/  HMMA.16816.F32.BF16 R12, R28.reuse, R36, R12 ;  /* 0x000000241c0c723c */ /* 0x040fee000004180c */
[----:B------:R-:W3:Y:S01]  /*126c0*/  MUFU.EX2 R55, R120 ;  /* 0x0000007800377308 */ /* 0x000ee20000000800 */
[--C-:B------:R-:W-:Y:S01]  /*126d0*/  FFMA.FTZ R32, R128, UR4, -R154.reuse ;  /* 0x0000000480207c23 */ /* 0x100fe2000801089a */
[----:B------:R-:W-:Y:S01]  /*126e0*/  HMMA.16816.F32.BF16 R16, R28, R38, R16 ;  /* 0x000000261c10723c */ /* 0x000fe20000041810 */
[----:B------:R-:W4:Y:S07]  /*126f0*/  LDSM.16.MT88.4 R28, [R229+0x8c00] ;  /* 0x008c0000e51c783b */ /* 0x000f2e0000004200 */
[----:B------:R-:W5:Y:S03]  /*12700*/  MUFU.EX2 R52, R121 ;  /* 0x0000007900347308 */ /* 0x000f660000000800 */
[----:B--2---:R-:W-:Y:S01]  /*12710*/  F2FP.BF16.F32.PACK_AB R21, R58, R64 ;  /* 0x000000403a15723e */ /* 0x004fe200000010ff */
[--C-:B------:R-:W-:Y:S01]  /*12720*/  FFMA.FTZ R33, R130, UR4, -R149.reuse ;  /* 0x0000000482217c23 */ /* 0x100fe20008010895 */
[----:B------:R-:W-:Y:S01]  /*12730*/  FFMA.FTZ R154, R129, UR4, -R154 ;  /* 0x00000004819a7c23 */ /* 0x000fe2000801089a */
[----:B------:R-:W-:Y:S01]  /*12740*/  FFMA.FTZ R149, R131, UR4, -R149 ;  /* 0x0000000483957c23 */ /* 0x000fe20008010895 */
[----:B------:R-:W-:Y:S03]  /*12750*/  FADD.FTZ R91, R91, R84 ;  /* 0x000000545b5b7221 */ /* 0x000fe60000010000 */
[----:B------:R-:W2:Y:S01]  /*12760*/  MUFU.EX2 R46, R122 ;  /* 0x0000007a002e7308 */ /* 0x000ea20000000800 */
[----:B------:R-:W-:Y:S01]  /*12770*/  FADD.FTZ R64, R64, R89 ;  /* 0x0000005940407221 */ /* 0x000fe20000010000 */
[----:B------:R-:W-:Y:S03]  /*12780*/  FADD.FTZ R91, R66, R91 ;  /* 0x0000005b425b7221 */ /* 0x000fe60000010000 */
[----:B------:R-:W-:Y:S01]  /*12790*/  FADD.FTZ R64, R58, R64 ;  /* 0x000000403a407221 */ /* 0x000fe20000010000 */
[----:B---3--:R-:W-:Y:S04]  /*127a0*/  FADD.FTZ R91, R55, R91 ;  /* 0x0000005b375b7221 */ /* 0x008fe80000010000 */
[----:B------:R-:W3:Y:S01]  /*127b0*/  MUFU.EX2 R45, R45 ;  /* 0x0000002d002d7308 */ /* 0x000ee20000000800 */
[C---:B-----5:R-:W-:Y:S01]  /*127c0*/  F2FP.BF16.F32.PACK_AB R22, R52.reuse, R55 ;  /* 0x000000373416723e */ /* 0x060fe200000010ff */
[----:B------:R-:W-:Y:S08]  /*127d0*/  FADD.FTZ R91, R52, R91 ;  /* 0x0000005b345b7221 */ /* 0x000ff00000010000 */
[----:B------:R-:W5:Y:S01]  /*127e0*/  MUFU.EX2 R44, R124 ;  /* 0x0000007c002c7308 */ /* 0x000f620000000800 */
[----:B--2---:R-:W-:Y:S09]  /*127f0*/  FADD.FTZ R64, R46, R64 ;  /* 0x000000402e407221 */ /* 0x004ff20000010000 */
[----:B------:R-:W2:Y:S01]  /*12800*/  MUFU.EX2 R47, R47 ;  /* 0x0000002f002f7308 */ /* 0x000ea20000000800 */
[C---:B---3--:R-:W-:Y:S01]  /*12810*/  F2FP.BF16.F32.PACK_AB R23, R45.reuse, R46 ;  /* 0x0000002e2d17723e */ /* 0x048fe200000010ff */
[----:B------:R-:W-:Y:S08]  /*12820*/  FADD.FTZ R64, R45, R64 ;  /* 0x000000402d407221 */ /* 0x000ff00000010000 */
[----:B------:R-:W3:Y:S01]  /*12830*/  MUFU.EX2 R3, R126 ;  /* 0x0000007e00037308 */ /* 0x000ee20000000800 */
[C---:B------:R-:W-:Y:S05]  /*12840*/  HMMA.16816.F32.BF16 R4, R20.reuse, R40, R4 ;  /* 0x000000281404723c */ /* 0x040fea0000041804 */
[----:B-----5:R-:W-:Y:S01]  /*12850*/  FADD.FTZ R91, R44, R91 ;  /* 0x0000005b2c5b7221 */ /* 0x020fe20000010000 */
[C---:B------:R-:W-:Y:S03]  /*12860*/  HMMA.16816.F32.BF16 R8, R20.reuse, R42, R8 ;  /* 0x0000002a1408723c */ /* 0x040fe60000041808 */
[----:B------:R-:W5:Y:S02]  /*12870*/  MUFU.EX2 R48, R127 ;  /* 0x0000007f00307308 */ /* 0x000f640000000800 */
[----:B--2---:R-:W-:Y:S01]  /*12880*/  F2FP.BF16.F32.PACK_AB R132, R47, R44 ;  /* 0x0000002c2f84723e */ /* 0x004fe200000010ff */
[C---:B-1----:R-:W-:Y:S07]  /*12890*/  HMMA.16816.F32.BF16 R12, R20.reuse, R24, R12 ;  /* 0x00000018140c723c */ /* 0x042fee000004180c */
[----:B------:R-:W1:Y:S01]  /*128a0*/  MUFU.EX2 R32, R32 ;  /* 0x0000002000207308 */ /* 0x000e620000000800 */
[----:B---3--:R-:W-:Y:S01]  /*128b0*/  FADD.FTZ R64, R3, R64 ;  /* 0x0000004003407221 */ /* 0x008fe20000010000 */
[----:B------:R-:W-:Y:S08]  /*128c0*/  HMMA.16816.F32.BF16 R16, R20, R26, R16 ;  /* 0x0000001a1410723c */ /* 0x000ff00000041810 */
[----:B------:R-:W2:Y:S03]  /*128d0*/  MUFU.EX2 R154, R154 ;  /* 0x0000009a009a7308 */ /* 0x000ea60000000800 */
[C---:B-----5:R-:W-:Y:S01]  /*128e0*/  F2FP.BF16.F32.PACK_AB R133, R48.reuse, R3 ;  /* 0x000000033085723e */ /* 0x060fe200000010ff */
[----:B------:R-:W-:Y:S01]  /*128f0*/  FADD.FTZ R91, R47, R91 ;  /* 0x0000005b2f5b7221 */ /* 0x000fe20000010000 */
[----:B------:R-:W-:Y:S01]  /*12900*/  FADD.FTZ R64, R48, R64 ;  /* 0x0000004030407221 */ /* 0x000fe20000010000 */
[----:B------:R-:W-:Y:S04]  /*12910*/  MOV R3, R0 ;  /* 0x0000000000037202 */ /* 0x000fe80000000f00 */
[----:B------:R-:W3:Y:S01]  /*12920*/  MUFU.EX2 R33, R33 ;  /* 0x0000002100217308 */ /* 0x000ee20000000800 */
[----:B-1----:R-:W-:Y:S09]  /*12930*/  FADD.FTZ R91, R32, R91 ;  /* 0x0000005b205b7221 */ /* 0x002ff20000010000 */
[----:B------:R-:W1:Y:S01]  /*12940*/  MUFU.EX2 R149, R149 ;  /* 0x0000009500957308 */ /* 0x000e620000000800 */
[C---:B--2---:R-:W-:Y:S01]  /*12950*/  F2FP.BF16.F32.PACK_AB R134, R154.reuse, R32 ;  /* 0x000000209a86723e */ /* 0x044fe200000010ff */
[----:B------:R-:W-:Y:S01]  /*12960*/  FADD.FTZ R248, R154, R91 ;  /* 0x0000005b9af87221 */ /* 0x000fe20000010000 */
[----:B---3--:R-:W-:Y:S01]  /*12970*/  FADD.FTZ R64, R33, R64 ;  /* 0x0000004021407221 */ /* 0x008fe20000010000 */
[C---:B-1----:R-:W-:Y:S03]  /*12980*/  F2FP.BF16.F32.PACK_AB R135, R149.reuse, R33 ;  /* 0x000000219587723e */ /* 0x042fe600000010ff */
[----:B------:R-:W-:Y:S04]  /*12990*/  FADD.FTZ R247, R149, R64 ;  /* 0x0000004095f77221 */ /* 0x000fe80000010000 */
[C---:B------:R-:W-:Y:S06]  /*129a0*/  HMMA.16816.F32.BF16 R144, R132.reuse, R140, R4 ;  /* 0x0000008c8490723c */ /* 0x040fec0000041804 */
[C---:B------:R-:W-:Y:S06]  /*129b0*/  HMMA.16816.F32.BF16 R140, R132.reuse, R142, R8 ;  /* 0x0000008e848c723c */ /* 0x040fec0000041808 */
[C---:B----4-:R-:W-:Y:S06]  /*129c0*/  HMMA.16816.F32.BF16 R136, R132.reuse, R28, R12 ;  /* 0x0000001c8488723c */ /* 0x050fec000004180c */
[----:B------:R-:W-:Y:S01]  /*129d0*/  HMMA.16816.F32.BF16 R132, R132, R30, R16 ;  /* 0x0000001e8484723c */ /* 0x000fe20000041810 */
[----:B------:R-:W-:Y:S11]  /*129e0*/  @!UPT UIADD3 URZ, URZ, URZ, URZ ;  /* 0x0000003f3f3ff290 */ /* 0x000ff6000fffe03f */
[----:B------:R-:W-:Y:S01]  /*129f0*/  @!UPT UIADD3 URZ, URZ, URZ, URZ ;  /* 0x0000003f3f3ff290 */ /* 0x000fe2000fffe03f */
[----:B------:R-:W-:Y:S11]  /*12a00*/  @P0 BRA `(.L_x_1182) ;  /* 0xffffffb800340947 */ /* 0x000ff6000383ffff */
.L_x_1178:
[----:B------:R-:W1:Y:S01]  /*12a10*/  SHFL.BFLY PT, R6, R248, 0x2, 0x1f ;  /* 0x0c401f00f8067f89 */ /* 0x000e6200000e0000 */
[----:B------:R-:W2:Y:S01]  /*12a20*/  S2UR UR5, SR_CgaCtaId ;  /* 0x00000000000579c3 */ /* 0x000ea20000008800 */
[----:B------:R-:W-:Y:S01]  /*12a30*/  IMAD.MOV.U32 R8, RZ, RZ, 0x3f800000 ;  /* 0x3f800000ff087424 */ /* 0x000fe200078e00ff */
[----:B------:R-:W-:Y:S01]  /*12a40*/  UMOV UR4, 0x400 ;  /* 0x0000040000047882 */ /* 0x000fe20000000000 */
[----:B------:R-:W3:Y:S01]  /*12a50*/  SHFL.BFLY PT, R3, R247, 0x2, 0x1f ;  /* 0x0c401f00f7037f89 */ /* 0x000ee200000e0000 */
[----:B------:R-:W-:Y:S01]  /*12a60*/  IMAD.MOV.U32 R7, RZ, RZ, 0x3f800000 ;  /* 0x3f800000ff077424 */ /* 0x000fe200078e00ff */
[----:B------:R-:W-:Y:S01]  /*12a70*/  BSSY B0, `(.L_x_1183) ;  /* 0x0000098000007945 */ /* 0x000fe20003800000 */
[----:B------:R-:W4:Y:S02]  /*12a80*/  S2R R4, SR_TID.X ;  /* 0x0000000000047919 */ /* 0x000f240000002100 */
[----:B------:R-:W-:Y:S01]  /*12a90*/  BAR.SYNC.DEFER_BLOCKING 0x0 ;  /* 0x0000000000007b1d */ /* 0x000fe20000010000 */
[----:B-1----:R-:W-:Y:S01]  /*12aa0*/  FADD.FTZ R6, R6, R248 ;  /* 0x000000f806067221 */ /* 0x002fe20000010000 */
[----:B--2---:R-:W-:-:S06]  /*12ab0*/  ULEA UR5, UR5, UR4, 0x18 ;  /* 0x0000000405057291 */ /* 0x004fcc000f8ec03f */
[----:B------:R-:W1:Y:S01]  /*12ac0*/  S2UR UR4, SR_CTAID.Z ;  /* 0x00000000000479c3 */ /* 0x000e620000002700 */
[----:B---3--:R-:W-:Y:S02]  /*12ad0*/  FADD.FTZ R247, R3, R247 ;  /* 0x000000f703f77221 */ /* 0x008fe40000010000 */
[----:B------:R-:W2:Y:S04]  /*12ae0*/  SHFL.BFLY PT, R3, R6, 0x1, 0x1f ;  /* 0x0c201f0006037f89 */ /* 0x000ea800000e0000 */
[----:B------:R-:W3:Y:S01]  /*12af0*/  SHFL.BFLY PT, R5, R247, 0x1, 0x1f ;  /* 0x0c201f00f7057f89 */ /* 0x000ee200000e0000 */
[----:B----4-:R-:W-:-:S04]  /*12b00*/  SHF.R.S32.HI R10, RZ, 0x1f, R4 ;  /* 0x0000001fff0a7819 */ /* 0x010fc80000011404 */
[CC--:B------:R-:W-:Y:S02]  /*12b10*/  LEA.HI R9, R10.reuse, R4.reuse, RZ, 0x2 ;  /* 0x000000040a097211 */ /* 0x0c0fe400078f10ff */
[CC--:B------:R-:W-:Y:S02]  /*12b20*/  LEA.HI R13, R10.reuse, R4.reuse, RZ, 0x3 ;  /* 0x000000040a0d7211 */ /* 0x0c0fe400078f18ff */
[----:B------:R-:W-:Y:S02]  /*12b30*/  LOP3.LUT R12, R9, 0xfffffffc, RZ, 0xc0, !PT ;  /* 0xfffffffc090c7812 */ /* 0x000fe400078ec0ff */
[----:B------:R-:W-:Y:S02]  /*12b40*/  SHF.R.S32.HI R9, RZ, 0x2, R9 ;  /* 0x00000002ff097819 */ /* 0x000fe40000011409 */
[-C--:B------:R-:W-:Y:S01]  /*12b50*/  LEA.HI R15, R10, R4.reuse, RZ, 0x6 ;  /* 0x000000040a0f7211 */ /* 0x080fe200078f30ff */
[----:B------:R-:W-:Y:S02]  /*12b60*/  IMAD.IADD R12, R4, 0x1, -R12 ;  /* 0x00000001040c7824 */ /* 0x000fe400078e0a0c */
[----:B--2---:R-:W-:Y:S01]  /*12b70*/  FADD.FTZ R6, R6, R3 ;  /* 0x0000000306067221 */ /* 0x004fe20000010000 */
[----:B------:R-:W-:-:S02]  /*12b80*/  LEA.HI R3, R10, R4, RZ, 0x5 ;  /* 0x000000040a037211 */ /* 0x000fc400078f28ff */
[----:B------:R-:W-:Y:S01]  /*12b90*/  SHF.R.S32.HI R14, RZ, 0x1f, R9 ;  /* 0x0000001fff0e7819 */ /* 0x000fe20000011409 */
[----:B---3--:R-:W-:Y:S01]  /*12ba0*/  FADD.FTZ R5, R247, R5 ;  /* 0x00000005f7057221 */ /* 0x008fe20000010000 */
[----:B------:R-:W-:Y:S02]  /*12bb0*/  SHF.R.S32.HI R11, RZ, 0x5, R3 ;  /* 0x00000005ff0b7819 */ /* 0x000fe40000011403 */
[----:B------:R-:W-:Y:S02]  /*12bc0*/  LEA.HI R14, R14, R9, RZ, 0x3 ;  /* 0x000000090e0e7211 */ /* 0x000fe400078f18ff */
[----:B------:R-:W-:Y:S01]  /*12bd0*/  SHF.L.U32 R15, R15, 0x2, RZ ;  /* 0x000000020f0f7819 */ /* 0x000fe200000006ff */
[----:B------:R-:W-:Y:S01]  /*12be0*/  IMAD R11, R11, 0x100, R12 ;  /* 0x000001000b0b7824 */ /* 0x000fe200078e020c */
[----:B------:R-:W-:Y:S02]  /*12bf0*/  SHF.R.S32.HI R12, RZ, 0x3, R13 ;  /* 0x00000003ff0c7819 */ /* 0x000fe4000001140d */
[----:B------:R-:W-:-:S02]  /*12c00*/  LOP3.LUT R14, R14, 0xfffffff8, RZ, 0xc0, !PT ;  /* 0xfffffff80e0e7812 */ /* 0x000fc400078ec0ff */
[----:B------:R-:W-:Y:S02]  /*12c10*/  LEA.HI R19, R13, R12, RZ, 0x1 ;  /* 0x0000000c0d137211 */ /* 0x000fe400078f08ff */
[----:B------:R-:W-:Y:S01]  /*12c20*/  LOP3.LUT R15, R15, 0x3fffff00, RZ, 0xc0, !PT ;  /* 0x3fffff000f0f7812 */ /* 0x000fe200078ec0ff */
[----:B------:R-:W-:Y:S01]  /*12c30*/  IMAD.IADD R9, R9, 0x1, -R14 ;  /* 0x0000000109097824 */ /* 0x000fe200078e0a0e */
[----:B------:R-:W-:Y:S02]  /*12c40*/  LOP3.LUT R19, R19, 0xfffffffe, RZ, 0xc0, !PT ;  /* 0xfffffffe13137812 */ /* 0x000fe400078ec0ff */
[----:B------:R-:W-:Y:S02]  /*12c50*/  LOP3.LUT R14, R13, 0xfffffff8, RZ, 0xc0, !PT ;  /* 0xfffffff80d0e7812 */ /* 0x000fe400078ec0ff */
[----:B------:R-:W-:Y:S01]  /*12c60*/  LEA.HI R16, R9, R9, RZ, 0x1 ;  /* 0x0000000909107211 */ /* 0x000fe200078f08ff */
[----:B------:R-:W-:Y:S01]  /*12c70*/  IMAD.IADD R19, R12, 0x1, -R19 ;  /* 0x000000010c137824 */ /* 0x000fe200078e0a13 */
[----:B------:R-:W-:Y:S01]  /*12c80*/  LEA.HI R13, R10, R4, RZ, 0x4 ;  /* 0x000000040a0d7211 */ /* 0x000fe200078f20ff */
[----:B------:R-:W-:Y:S01]  /*12c90*/  IMAD.IADD R10, R4, 0x1, -R14 ;  /* 0x00000001040a7824 */ /* 0x000fe200078e0a0e */
[----:B------:R-:W-:Y:S01]  /*12ca0*/  FSETP.NE.FTZ.AND P3, PT, R6, RZ, PT ;  /* 0x000000ff0600720b */ /* 0x000fe20003f75000 */
[----:B------:R-:W-:Y:S01]  /*12cb0*/  IMAD R19, R19, 0x20, R15 ;  /* 0x0000002013137824 */ /* 0x000fe200078e020f */
[----:B------:R-:W-:-:S02]  /*12cc0*/  LOP3.LUT R15, R16, 0x1fffffe, RZ, 0xc0, !PT ;  /* 0x01fffffe100f7812 */ /* 0x000fc400078ec0ff */
[----:B------:R-:W-:Y:S02]  /*12cd0*/  SHF.R.S32.HI R13, RZ, 0x4, R13 ;  /* 0x00000004ff0d7819 */ /* 0x000fe4000001140d */
[----:B------:R-:W-:Y:S01]  /*12ce0*/  SHF.R.S32.HI R16, RZ, 0x1, R16 ;  /* 0x00000001ff107819 */ /* 0x000fe20000011410 */
[----:B------:R-:W-:Y:S01]  /*12cf0*/  IMAD.IADD R15, R9, 0x1, -R15 ;  /* 0x00000001090f7824 */ /* 0x000fe200078e0a0f */
[----:B------:R-:W-:Y:S01]  /*12d00*/  FSETP.NE.FTZ.AND P2, PT, R5, RZ, PT ;  /* 0x000000ff0500720b */ /* 0x000fe20003f55000 */
[----:B------:R-:W-:Y:S01]  /*12d10*/  IMAD.SHL.U32 R13, R13, 0x40, RZ ;  /* 0x000000400d0d7824 */ /* 0x000fe200078e00ff */
[----:B------:R-:W-:Y:S01]  /*12d20*/  LEA.HI R14, R10, R10, RZ, 0x1 ;  /* 0x0000000a0a0e7211 */ /* 0x000fe200078f08ff */
[----:B------:R-:W-:Y:S01]  /*12d30*/  IMAD.SHL.U32 R18, R16, 0x40, RZ ;  /* 0x0000004010127824 */ /* 0x000fe200078e00ff */
[----:B------:R-:W-:Y:S01]  /*12d40*/  LEA R11, R15, R11, 0x4 ;  /* 0x0000000b0f0b7211 */ /* 0x000fe200078e20ff */
[----:B------:R-:W2:Y:S01]  /*12d50*/  @P3 MUFU.RCP R8, R6 ;  /* 0x0000000600083308 */ /* 0x000ea20000001000 */
[----:B------:R-:W-:Y:S01]  /*12d60*/  SHF.R.S32.HI R17, RZ, 0x1, R14 ;  /* 0x00000001ff117819 */ /* 0x000fe2000001140e */
[----:B------:R-:W3:Y:S01]  /*12d70*/  S2R R9, SR_TID.X ;  /* 0x0000000000097919 */ /* 0x000ee20000002100 */
[----:B------:R-:W-:Y:S01]  /*12d80*/  LOP3.LUT R13, R13, 0xc0, RZ, 0xc0, !PT ;  /* 0x000000c00d0d7812 */ /* 0x000fe200078ec0ff */
[----:B------:R-:W4:Y:S01]  /*12d90*/  @P3 LDC R35, c[0x0][0x2e8] ;  /* 0x0000ba00ff233b82 */ /* 0x000f220000000800 */
[----:B------:R-:W-:-:S02]  /*12da0*/  SHF.L.U32 R17, R17, 0x3, RZ ;  /* 0x0000000311117819 */ /* 0x000fc400000006ff */
[----:B------:R-:W-:Y:S01]  /*12db0*/  LOP3.LUT R18, R18, 0xc0, RZ, 0xc0, !PT ;  /* 0x000000c012127812 */ /* 0x000fe200078ec0ff */
[----:B------:R-:W5:Y:S01]  /*12dc0*/  @P2 MUFU.RCP R7, R5 ;  /* 0x0000000500072308 */ /* 0x000f620000001000 */
[----:B------:R-:W-:Y:S02]  /*12dd0*/  LOP3.LUT R17, R13, 0x18, R17, 0xf8, !PT ;  /* 0x000000180d117812 */ /* 0x000fe400078ef811 */
[----:B------:R-:W-:Y:S01]  /*12de0*/  LEA.HI R15, R18, R18, RZ, 0x1d ;  /* 0x00000012120f7211 */ /* 0x000fe200078fe8ff */
[----:B------:R-:W1:Y:S01]  /*12df0*/  @P2 LDC R34, c[0x0][0x2e8] ;  /* 0x0000ba00ff222b82 */ /* 0x000e620000000800 */
[----:B------:R-:W-:Y:S02]  /*12e00*/  SHF.R.U32.HI R13, RZ, 0x3, R13 ;  /* 0x00000003ff0d7819 */ /* 0x000fe4000001160d */
[C---:B------:R-:W-:Y:S01]  /*12e10*/  LOP3.LUT P0, RZ, R16.reuse, 0x2, RZ, 0xc0, !PT ;  /* 0x0000000210ff7812 */ /* 0x040fe2000780c0ff */
[----:B------:R-:W-:Y:S01]  /*12e20*/  IMAD.U32 R15, R11, 0x2, R15 ;  /* 0x000000020b0f7824 */ /* 0x000fe200078e000f */
[----:B------:R-:W-:Y:S01]  /*12e30*/  LOP3.LUT R13, R17, R13, RZ, 0x3c, !PT ;  /* 0x0000000d110d7212 */ /* 0x000fe200078e3cff */
[----:B------:R-:W-:Y:S01]  /*12e40*/  IMAD.MOV.U32 R11, RZ, RZ, -0x20 ;  /* 0xffffffe0ff0b7424 */ /* 0x000fe200078e00ff */
[----:B------:R-:W-:Y:S01]  /*12e50*/  LOP3.LUT R17, R16, 0x1, RZ, 0xc0, !PT ;  /* 0x0000000110117812 */ /* 0x000fe200078ec0ff */
[C---:B--2---:R-:W-:Y:S01]  /*12e60*/  FMUL.FTZ R144, R8.reuse, R144 ;  /* 0x0000009008907220 */ /* 0x044fe20000410000 */
[----:B------:R-:W-:Y:S01]  /*12e70*/  LEA R15, R15, UR5, 0x2 ;  /* 0x000000050f0f7c11 */ /* 0x000fe2000f8e10ff */
[C---:B------:R-:W-:Y:S01]  /*12e80*/  FMUL.FTZ R145, R8.reuse, R145 ;  /* 0x0000009108917220 */ /* 0x040fe20000410000 */
[----:B------:R-:W-:Y:S01]  /*12e90*/  ISETP.NE.U32.AND P1, PT, R17, 0x1, PT ;  /* 0x000000011100780c */ /* 0x000fe20003f25070 */
[C---:B------:R-:W-:Y:S01]  /*12ea0*/  FMUL.FTZ R140, R8.reuse, R140 ;  /* 0x0000008c088c7220 */ /* 0x040fe20000410000 */
[C---:B------:R-:W-:Y:S01]  /*12eb0*/  FMUL.FTZ R141, R8.reuse, R141 ;  /* 0x0000008d088d7220 */ /* 0x040fe20000410000 */
[C---:B------:R-:W-:Y:S01]  /*12ec0*/  FMUL.FTZ R136, R8.reuse, R136 ;  /* 0x0000008808887220 */ /* 0x040fe20000410000 */
[C---:B------:R-:W-:Y:S01]  /*12ed0*/  FMUL.FTZ R137, R8.reuse, R137 ;  /* 0x0000008908897220 */ /* 0x040fe20000410000 */
[C---:B------:R-:W-:Y:S01]  /*12ee0*/  FMUL.FTZ R132, R8.reuse, R132 ;  /* 0x0000008408847220 */ /* 0x040fe20000410000 */
[----:B------:R-:W-:Y:S01]  /*12ef0*/  FMUL.FTZ R133, R8, R133 ;  /* 0x0000008508857220 */ /* 0x000fe20000410000 */
[----:B------:R-:W-:Y:S01]  /*12f00*/  SEL R11, R11, 0x20, !P1 ;  /* 0x000000200b0b7807 */ /* 0x000fe20004800000 */
[----:B------:R-:W-:-:S02]  /*12f10*/  VIADD R8, R15, 0x40 ;  /* 0x000000400f087836 */ /* 0x000fc40000000000 */
[----:B-----5:R-:W-:Y:S01]  /*12f20*/  FMUL.FTZ R147, R7, R147 ;  /* 0x0000009307937220 */ /* 0x020fe20000410000 */
[----:B------:R-:W-:Y:S02]  /*12f30*/  @P0 VIADD R8, R15, 0xffffffc0 ;  /* 0xffffffc00f080836 */ /* 0x000fe40000000000 */
[C---:B------:R-:W-:Y:S01]  /*12f40*/  FMUL.FTZ R146, R7.reuse, R146 ;  /* 0x0000009207927220 */ /* 0x040fe20000410000 */
[C---:B------:R-:W-:Y:S01]  /*12f50*/  FMUL.FTZ R143, R7.reuse, R143 ;  /* 0x0000008f078f7220 */ /* 0x040fe20000410000 */
[C---:B------:R-:W-:Y:S01]  /*12f60*/  FMUL.FTZ R142, R7.reuse, R142 ;  /* 0x0000008e078e7220 */ /* 0x040fe20000410000 */
[C---:B------:R-:W-:Y:S01]  /*12f70*/  FMUL.FTZ R139, R7.reuse, R139 ;  /* 0x0000008b078b7220 */ /* 0x040fe20000410000 */
[C---:B------:R-:W-:Y:S01]  /*12f80*/  FMUL.FTZ R138, R7.reuse, R138 ;  /* 0x0000008a078a7220 */ /* 0x040fe20000410000 */
[C---:B------:R-:W-:Y:S01]  /*12f90*/  FMUL.FTZ R135, R7.reuse, R135 ;  /* 0x0000008707877220 */ /* 0x040fe20000410000 */
[----:B------:R-:W-:Y:S01]  /*12fa0*/  FMUL.FTZ R134, R7, R134 ;  /* 0x0000008607867220 */ /* 0x000fe20000410000 */
[----:B------:R-:W-:Y:S01]  /*12fb0*/  IADD3 R7, R15, R11, RZ ;  /* 0x0000000b0f077210 */ /* 0x000fe20007ffe0ff */
[----:B------:R-:W-:Y:S01]  /*12fc0*/  IMAD.IADD R11, R11, 0x1, R8 ;  /* 0x000000010b0b7824 */ /* 0x000fe200078e0208 */
[----:B------:R-:W-:Y:S01]  /*12fd0*/  STS.64 [R15], R144 ;  /* 0x000000900f007388 */ /* 0x000fe20000000a00 */
[----:B------:R-:W-:Y:S01]  /*12fe0*/  LOP3.LUT R14, R14, 0xfffffffe, RZ, 0xc0, !PT ;  /* 0xfffffffe0e0e7812 */ /* 0x000fe200078ec0ff */
[----:B------:R-:W2:Y:S01]  /*12ff0*/  @P3 MUFU.LG2 R6, R6 ;  /* 0x0000000600063308 */ /* 0x000ea20000000c00 */
[----:B------:R-:W-:Y:S01]  /*13000*/  LOP3.LUT R3, R3, 0xffffffe0, RZ, 0xc0, !PT ;  /* 0xffffffe003037812 */ /* 0x000fe200078ec0ff */
[----:B------:R5:W-:Y:S02]  /*13010*/  STS.64 [R15+0x400], R146 ;  /* 0x000400920f007388 */ /* 0x000be40000000a00 */
[----:B------:R-:W-:-:S02]  /*13020*/  IMAD.IADD R14, R10, 0x1, -R14 ;  /* 0x000000010a0e7824 */ /* 0x000fc400078e0a0e */
[----:B------:R-:W-:Y:S01]  /*13030*/  STS.64 [R7], R140 ;  /* 0x0000008c07007388 */ /* 0x000fe20000000a00 */
[----:B------:R-:W-:Y:S01]  /*13040*/  IMAD.IADD R3, R4, 0x1, -R3 ;  /* 0x0000000104037824 */ /* 0x000fe200078e0a03 */
[----:B------:R-:W3:Y:S01]  /*13050*/  @P2 MUFU.LG2 R5, R5 ;  /* 0x0000000500052308 */ /* 0x000ee20000000c00 */
[----:B------:R-:W-:Y:S01]  /*13060*/  IMAD R14, R14, 0x4, R19 ;  /* 0x000000040e0e7824 */ /* 0x000fe200078e0213 */
[----:B------:R1:W-:Y:S01]  /*13070*/  STS.64 [R7+0x400], R142 ;  /* 0x0004008e07007388 */ /* 0x0003e20000000a00 */
[----:B------:R-:W-:Y:S01]  /*13080*/  IMAD.MOV.U32 R4, RZ, RZ, -0x800000 ;  /* 0xff800000ff047424 */ /* 0x000fe200078e00ff */
[----:B------:R-:W-:Y:S01]  /*13090*/  LOP3.LUT P0, RZ, R3, 0x3, RZ, 0xc0, !PT ;  /* 0x0000000303ff7812 */ /* 0x000fe2000780c0ff */
[----:B------:R-:W-:Y:S01]  /*130a0*/  IMAD.IADD R13, R14, 0x1, R13 ;  /* 0x000000010e0d7824 */ /* 0x000fe200078e020d */
[----:B------:R-:W-:Y:S01]  /*130b0*/  STS.64 [R8], R136 ;  /* 0x0000008808007388 */ /* 0x000fe20000000a00 */
[----:B------:R-:W-:Y:S02]  /*130c0*/  IMAD.MOV R3, RZ, RZ, -R240 ;  /* 0x000000ffff037224 */ /* 0x000fe400078e0af0 */
[----:B--2---:R-:W-:Y:S01]  /*130d0*/  @P3 FMUL.FTZ R6, R6, 0.69314718246459960938 ;  /* 0x3f31721806063820 */ /* 0x004fe20000410000 */
[----:B------:R2:W-:Y:S01]  /*130e0*/  STS.64 [R8+0x400], R138 ;  /* 0x0004008a08007388 */ /* 0x0005e20000000a00 */
[----:B------:R-:W-:-:S02]  /*130f0*/  LEA R13, R13, UR5, 0x2 ;  /* 0x000000050d0d7c11 */ /* 0x000fc4000f8e10ff */
[----:B----4-:R-:W-:Y:S01]  /*13100*/  @P3 FFMA.FTZ R4, R2, R35, R6 ;  /* 0x0000002302043223 */ /* 0x010fe20000010006 */
[----:B------:R-:W-:Y:S01]  /*13110*/  STS.64 [R11], R132 ;  /* 0x000000840b007388 */ /* 0x000fe20000000a00 */
[----:B---3--:R-:W-:-:S03]  /*13120*/  @P2 FMUL.FTZ R5, R5, 0.69314718246459960938 ;  /* 0x3f31721805052820 */ /* 0x008fc60000410000 */
[----:B------:R3:W-:Y:S01]  /*13130*/  STS.64 [R11+0x400], R134 ;  /* 0x000400860b007388 */ /* 0x0007e20000000a00 */
[----:B-----5:R-:W4:Y:S08]  /*13140*/  LDC.64 R14, c[0x0][0x2c0] ;  /* 0x0000b000ff0e7b82 */ /* 0x020f300000000a00 */
[----:B------:R-:W-:Y:S01]  /*13150*/  BAR.SYNC.DEFER_BLOCKING 0x0 ;  /* 0x0000000000007b1d */ /* 0x000fe20000010000 */
[----:B-1----:R-:W-:-:S04]  /*13160*/  SHF.R.S32.HI R7, RZ, 0x1f, R9 ;  /* 0x0000001fff077819 */ /* 0x002fc80000011409 */
[----:B------:R-:W-:Y:S01]  /*13170*/  LEA.HI R7, R7, R9, RZ, 0x5 ;  /* 0x0000000907077211 */ /* 0x000fe200078f28ff */
[----:B--2---:R-:W4:Y:S03]  /*13180*/  S2R R8, SR_CTAID.Y ;  /* 0x0000000000087919 */ /* 0x004f260000002600 */
[----:B------:R-:W-:Y:S02]  /*13190*/  LOP3.LUT R33, R7, 0xffffffe0, RZ, 0xc0, !PT ;  /* 0xffffffe007217812 */ /* 0x000fe400078ec0ff */
[----:B------:R-:W-:-:S03]  /*131a0*/  SHF.R.S32.HI R7, RZ, 0x5, R7 ;  /* 0x00000005ff077819 */ /* 0x000fc60000011407 */
[----:B------:R-:W-:Y:S01]  /*131b0*/  IMAD.IADD R33, R9, 0x1, -R33 ;  /* 0x0000000109217824 */ /* 0x000fe200078e0a21 */
[----:B------:R-:W-:Y:S01]  /*131c0*/  SHF.R.S32.HI R32, RZ, 0x1f, R7 ;  /* 0x0000001fff207819 */ /* 0x000fe20000011407 */
[----:B---3--:R-:W1:Y:S03]  /*131d0*/  S2R R11, SR_CTAID.X ;  /* 0x00000000000b7919 */ /* 0x008e660000002500 */
[----:B------:R-:W-:Y:S01]  /*131e0*/  LEA.HI R9, R32, R7, RZ, 0x2 ;  /* 0x0000000720097211 */ /* 0x000fe200078f10ff */
[----:B------:R-:W2:Y:S01]  /*131f0*/  LDS.128 R28, [R13] ;  /* 0x000000000d1c7984 */ /* 0x000ea20000000c00 */
[----:B------:R-:W-:Y:S02]  /*13200*/  SHF.R.S32.HI R32, RZ, 0x1f, R33 ;  /* 0x0000001fff207819 */ /* 0x000fe40000011421 */
[----:B------:R-:W-:Y:S01]  /*13210*/  LOP3.LUT R9, R9, 0xfffffffc, RZ, 0xc0, !PT ;  /* 0xfffffffc09097812 */ /* 0x000fe200078ec0ff */
[----:B------:R-:W3:Y:S01]  /*13220*/  LDS.128 R24, [R13+0x800] ;  /* 0x000800000d187984 */ /* 0x000ee20000000c00 */
[----:B------:R-:W-:-:S02]  /*13230*/  LEA.HI R32, R32, R33, RZ, 0x2 ;  /* 0x0000002120207211 */ /* 0x000fc400078f10ff */
[----:B------:R-:W-:Y:S01]  /*13240*/  IADD3 R9, R7, -R9, RZ ;  /* 0x8000000907097210 */ /* 0x000fe20007ffe0ff */
[----:B------:R-:W2:Y:S01]  /*13250*/  LDS.128 R20, [R13+0x1000] ;  /* 0x001000000d147984 */ /* 0x000ea20000000c00 */
[----:B------:R-:W-:Y:S02]  /*13260*/  SHF.R.S32.HI R32, RZ, 0x2, R32 ;  /* 0x00000002ff207819 */ /* 0x000fe40000011420 */
[----:B------:R-:W-:Y:S01]  /*13270*/  MOV R7, 0xff800000 ;  /* 0xff80000000077802 */ /* 0x000fe20000000f00 */
[----:B------:R5:W2:Y:S01]  /*13280*/  LDS.128 R16, [R13+0x1800] ;  /* 0x001800000d107984 */ /* 0x000aa20000000c00 */
[----:B------:R-:W-:Y:S01]  /*13290*/  @P2 FFMA.FTZ R7, R0, R34, R5 ;  /* 0x0000002200072223 */ /* 0x000fe20000010005 */
[----:B------:R-:W-:Y:S02]  /*132a0*/  IMAD R9, R9, 0x10, R32 ;  /* 0x0000001009097824 */ /* 0x000fe400078e0220 */
[----:B------:R-:W-:Y:S02]  /*132b0*/  IMAD.SHL.U32 R32, R10, 0x4, RZ ;  /* 0x000000040a207824 */ /* 0x000fe400078e00ff */
[----:B----4-:R-:W-:-:S03]  /*132c0*/  IMAD R8, R8, R14, R240 ;  /* 0x0000000e08087224 */ /* 0x010fc600078e02f0 */
[----:B------:R-:W-:Y:S01]  /*132d0*/  SHF.R.S32.HI R33, RZ, 0x1f, R32 ;  /* 0x0000001fff217819 */ /* 0x000fe20000011420 */
[----:B-1----:R-:W-:Y:S01]  /*132e0*/  IMAD.SHL.U32 R11, R11, 0x40, RZ ;  /* 0x000000400b0b7824 */ /* 0x002fe200078e00ff */
[----:B-----5:R-:W1:Y:S02]  /*132f0*/  LDC R13, c[0x0][0x270] ;  /* 0x00009c00ff0d7b82 */ /* 0x020e640000000800 */
[----:B-1----:R-:W-:-:S04]  /*13300*/  IMAD R3, R13, R3, UR4 ;  /* 0x000000040d037e24 */ /* 0x002fc8000f8e0203 */
[----:B------:R-:W-:-:S04]  /*13310*/  IMAD R3, R8, R13, R3 ;  /* 0x0000000d08037224 */ /* 0x000fc800078e0203 */
[----:B------:R-:W-:Y:S01]  /*13320*/  IMAD R3, R3, R15, R11 ;  /* 0x0000000f03037224 */ /* 0x000fe200078e020b */
[----:B--23--:R-:W-:Y:S06]  /*13330*/  @P0 BRA `(.L_x_1184) ;  /* 0x00000000002c0947 */ /* 0x00cfec0003800000 */
[----:B------:R-:W-:Y:S01]  /*13340*/  VIADD R5, R9, 0x8 ;  /* 0x0000000809057836 */ /* 0x000fe20000000000 */
[----:B------:R-:W-:Y:S01]  /*13350*/  SHF.R.S32.HI R2, RZ, 0x1f, R9 ;  /* 0x0000001fff027819 */ /* 0x000fe20000011409 */
[----:B------:R-:W-:Y:S01]  /*13360*/  ULDC.64 UR4, c[0x0][0x2b8] ;  /* 0x0000ae0000047ab9 */ /* 0x000fe20000000a00 */
[----:B------:R-:W-:Y:S02]  /*13370*/  IADD3 R0, P0, R3, R9, RZ ;  /* 0x0000000903007210 */ /* 0x000fe40007f1e0ff */
[-C--:B------:R-:W-:Y:S02]  /*13380*/  ISETP.GE.AND P2, PT, R9, R235.reuse, PT ;  /* 0x000000eb0900720c */ /* 0x080fe40003f46270 */
[----:B------:R-:W-:Y:S02]  /*13390*/  ISETP.GE.AND P1, PT, R5, R235, PT ;  /* 0x000000eb0500720c */ /* 0x000fe40003f26270 */
[----:B------:R-:W-:Y:S02]  /*133a0*/  LEA.HI.X.SX32 R2, R3, R2, 0x1, P0 ;  /* 0x0000000203027211 */ /* 0x000fe400000f0eff */
[----:B------:R-:W-:-:S04]  /*133b0*/  LEA R8, P0, R0, UR4, 0x2 ;  /* 0x0000000400087c11 */ /* 0x000fc8000f8010ff */
[----:B------:R-:W-:-:S05]  /*133c0*/  LEA.HI.X R9, R0, UR5, R2, 0x2, P0 ;  /* 0x0000000500097c11 */ /* 0x000fca00080f1402 */
[----:B------:R1:W-:Y:S04]  /*133d0*/  @!P2 STG.E desc[UR10][R8.64], R4 ;  /* 0x000000040800a986 */ /* 0x0003e8000c10190a */
[----:B------:R1:W-:Y:S02]  /*133e0*/  @!P1 STG.E desc[UR10][R8.64+0x20], R7 ;  /* 0x0000200708009986 */ /* 0x0003e4000c10190a */
.L_x_1184:
[----:B------:R-:W-:Y:S05]  /*133f0*/  BSYNC B0 ;  /* 0x0000000000007941 */ /* 0x000fea0003800000 */
.L_x_1183:
[----:B------:R-:W-:Y:S01]  /*13400*/  ULDC UR4, c[0x0][0x2d0] ;  /* 0x0000b40000047ab9 */ /* 0x000fe20000000800 */
[----:B------:R-:W-:Y:S01]  /*13410*/  VIADD R0, R12, 0x10 ;  /* 0x000000100c007836 */ /* 0x000fe20000000000 */
[----:B------:R-:W-:Y:S01]  /*13420*/  ISETP.GE.AND P1, PT, R32, UR4, PT ;  /* 0x0000000420007c0c */ /* 0x000fe2000bf26270 */
[----:B------:R-:W-:Y:S01]  /*13430*/  ULDC UR4, c[0x0][0x2dc] ;  /* 0x0000b70000047ab9 */ /* 0x000fe20000000800 */
[C---:B------:R-:W-:Y:S02]  /*13440*/  IMAD.WIDE R32, R12.reuse, 0x20, R32 ;  /* 0x000000200c207825 */ /* 0x040fe400078e0220 */
[-C--:B------:R-:W-:Y:S02]  /*13450*/  ISETP.GE.OR P4, PT, R12, R235.reuse, P1 ;  /* 0x000000eb0c00720c */ /* 0x080fe40000f86670 */
[----:B------:R-:W-:Y:S01]  /*13460*/  IMAD R3, R3, UR4, RZ ;  /* 0x0000000403037c24 */ /* 0x000fe2000f8e02ff */
[----:B------:R-:W-:Y:S01]  /*13470*/  ISETP.GE.OR P3, PT, R0, R235, P1 ;  /* 0x000000eb0000720c */ /* 0x000fe20000f66670 */
[C---:B------:R-:W-:Y:S01]  /*13480*/  VIADD R2, R12.reuse, 0x20 ;  /* 0x000000200c027836 */ /* 0x040fe20000000000 */
[----:B------:R-:W-:Y:S01]  /*13490*/  ULDC.64 UR4, c[0x0][0x288] ;  /* 0x0000a20000047ab9 */ /* 0x000fe20000000a00 */
[----:B------:R-:W-:Y:S01]  /*134a0*/  VIADD R12, R12, 0x30 ;  /* 0x000000300c0c7836 */ /* 0x000fe20000000000 */
[----:B------:R-:W-:-:S02]  /*134b0*/  IADD3 R0, P0, R3, R32, RZ ;  /* 0x0000002003007210 */ /* 0x000fc40007f1e0ff */
[-C--:B------:R-:W-:Y:S02]  /*134c0*/  ISETP.GE.OR P2, PT, R2, R235.reuse, P1 ;  /* 0x000000eb0200720c */ /* 0x080fe40000f46670 */
[----:B------:R-:W-:Y:S02]  /*134d0*/  ISETP.GE.OR P1, PT, R12, R235, P1 ;  /* 0x000000eb0c00720c */ /* 0x000fe40000f26670 */
[----:B------:R-:W-:Y:S02]  /*134e0*/  LEA.HI.X.SX32 R3, R3, R33, 0x1, P0 ;  /* 0x0000002103037211 */ /* 0x000fe400000f0eff */
[----:B------:R-:W-:-:S04]  /*134f0*/  LEA R2, P0, R0, UR4, 0x2 ;  /* 0x0000000400027c11 */ /* 0x000fc8000f8010ff */
[----:B------:R-:W-:-:S05]  /*13500*/  LEA.HI.X R3, R0, UR5, R3, 0x2, P0 ;  /* 0x0000000500037c11 */ /* 0x000fca00080f1403 */
[----:B------:R2:W-:Y:S04]  /*13510*/  @!P4 STG.E.64 desc[UR10][R2.64], R28 ;  /* 0x0000001c0200c986 */ /* 0x0005e8000c101b0a */
[----:B------:R2:W-:Y:S04]  /*13520*/  @!P4 STG.E.64 desc[UR10][R2.64+0x8], R30 ;  /* 0x0000081e0200c986 */ /* 0x0005e8000c101b0a */
[----:B------:R2:W-:Y:S04]  /*13530*/  @!P3 STG.E.128 desc[UR10][R2.64+0x800], R24 ;  /* 0x000800180200b986 */ /* 0x0005e8000c101d0a */
[----:B------:R2:W-:Y:S01]  /*13540*/  @!P2 STG.E.128 desc[UR10][R2.64+0x1000], R20 ;  /* 0x001000140200a986 */ /* 0x0005e2000c101d0a */
[----:B------:R-:W-:Y:S05]  /*13550*/  @P1 EXIT ;  /* 0x000000000000194d */ /* 0x000fea0003800000 */
[----:B------:R-:W-:Y:S01]  /*13560*/  STG.E.128 desc[UR10][R2.64+0x1800], R16 ;  /* 0x0018001002007986 */ /* 0x000fe2000c101d0a */
[----:B------:R-:W-:Y:S05]  /*13570*/  EXIT ;  /* 0x000000000000794d */ /* 0x000fea0003800000 */
.L_x_1185:
        /* <DEDUP_REMOVED lines=16> */
.L_x_5322:


//--------------------- .text._ZN5flash24flash_fwd_splitkv_kernelI23Flash_fwd_kernel_traitsILi32ELi64ELi256ELi4ELb0ELb0EN7cutlass10bfloat16_tE19Flash_kernel_traitsILi32ELi64ELi256ELi4ES3_EELb1ELb0ELb0ELb0ELb0ELb1ELb1ELb0EEEvNS_16Flash_fwd_paramsE --------------------------
	.section	.text._ZN5flash24flash_fwd_splitkv_kernelI23Flash_fwd_kernel_traitsILi32ELi64ELi256ELi4ELb0ELb0EN7cutlass10bfloat16_tE19Flash_kernel_traitsILi32ELi64ELi256ELi4ES3_EELb1ELb0ELb0ELb0ELb0ELb1ELb1ELb0EEEvNS_16Flash_fwd_paramsE,"ax",@progbits
	.align	128
        .global         _ZN5flash24flash_fwd_splitkv_kernelI23Flash_fwd_kernel_traitsILi32ELi64ELi256ELi4ELb0ELb0EN7cutlass10bfloat16_tE19Flash_kernel_traitsILi32ELi64ELi256ELi4ES3_EELb1ELb0ELb0ELb0ELb0ELb1ELb1ELb0EEEvNS_16Flash_fwd_paramsE
        .type           _ZN5flash24flash_fwd_splitkv_kernelI23Flash_fwd_kernel_traitsILi32ELi64ELi256ELi4ELb0ELb0EN7cutlass10bfloat16_tE19Flash_kernel_traitsILi32ELi64ELi256ELi4ES3_EELb1ELb0ELb0ELb0ELb0ELb1ELb1ELb0EEEvNS_16Flash_fwd_paramsE,@function
        .size           _ZN5flash24flash_fwd_splitkv_kernelI23Flash_fwd_kernel_traitsILi32ELi64ELi256ELi4ELb0ELb0EN7cutlass10bfloat16_tE19Flash_kernel_traitsILi32ELi64ELi256ELi4ES3_EELb1ELb0ELb0ELb0ELb0ELb1ELb1ELb0EEEvNS_16Flash_fwd_paramsE,(.L_x_5323 - _ZN5flash24flash_fwd_splitkv_kernelI23Flash_fwd_kernel_traitsILi32ELi64ELi256ELi4ELb0ELb0EN7cutlass10bfloat16_tE19Flash_kernel_traitsILi32ELi64ELi256ELi4ES3_EELb1ELb0ELb0ELb0ELb0ELb1ELb1ELb0EEEvNS_16Flash_fwd_paramsE)
        .other          _ZN5flash24flash_fwd_splitkv_kernelI23Flash_fwd_kernel_traitsILi32ELi64ELi256ELi4ELb0ELb0EN7cutlass10bfloat16_tE19Flash_kernel_traitsILi32ELi64ELi256ELi4ES3_EELb1ELb0ELb0ELb0ELb0ELb1ELb1ELb0EEEvNS_16Flash_fwd_paramsE,@"STO_CUDA_ENTRY STV_DEFAULT"
_ZN5flash24flash_fwd_splitkv_kernelI23Flash_fwd_kernel_traitsILi32ELi64ELi256ELi4ELb0ELb0EN7cutlass10bfloat16_tE19Flash_kernel_traitsILi32ELi64ELi256ELi4ES3_EELb1ELb0ELb0ELb0ELb0ELb1ELb1ELb0EEEvNS_16Flash_fwd_paramsE:
.text._ZN5flash24flash_fwd_splitkv_kernelI23Flash_fwd_kernel_traitsILi32ELi64ELi256ELi4ELb0ELb0EN7cutlass10bfloat16_tE19Flash_kernel_traitsILi32ELi64ELi256ELi4ES3_EELb1ELb0ELb0ELb0ELb0ELb1ELb1ELb0EEEvNS_16Flash_fwd_paramsE:
[----:B------:R-:W1:Y:S08]  /*0000*/  LDC R1, c[0x0][0x28] ;  /* 0x00000a00ff017b82 */ /* 0x000e700000000800 */
[----:B------:R-:W2:Y:S01]  /*0010*/  LDC R13, c[0x0][0x270] ;  /* 0x00009c00ff0d7b82 */ /* 0x000ea20000000800 */
[----:B------:R-:W3:Y:S01]  /*0020*/  S2R R20, SR_CTAID.Z ;  /* 0x0000000000147919 */ /* 0x000ee20000002700 */
[----:B------:R-:W-:Y:S01]  /*0030*/  MOV R22, 0xffffffff ;  /* 0xffffffff00167802 */ /* 0x000fe20000000f00 */
[----:B------:R-:W-:Y:S01]  /*0040*/  ULDC.64 UR10, c[0x0][0x208] ;  /* 0x00008200000a7ab9 */ /* 0x000fe20000000a00 */
[----:B-1----:R-:W-:-:S04]  /*0050*/  VIADD R1, R1, 0xfffffff8 ;  /* 0xfffffff801017836 */ /* 0x002fc80000000000 */
[----:B------:R-:W1:Y:S08]  /*0060*/  LDC.64 R4, c[0x0][0x2f0] ;  /* 0x0000bc00ff047b82 */ /* 0x000e700000000a00 */
[----:B------:R-:W4:Y:S01]  /*0070*/  LDC.64 R8, c[0x0][0x2f0] ;  /* 0x0000bc00ff087b82 */ /* 0x000f220000000a00 */
[----:B--2---:R-:W2:Y:S01]  /*0080*/  I2F.U32.RP R2, R13 ;  /* 0x0000000d00027306 */ /* 0x004ea20000209000 */
[----:B------:R-:W-:-:S06]  /*0090*/  ISETP.NE.U32.AND P2, PT, R13, RZ, PT ;  /* 0x000000ff0d00720c */ /* 0x000fcc0003f45070 */
[----:B------:R-:W4:Y:S01]  /*00a0*/  LDC.U8 R10, c[0x0][0x3c2] ;  /* 0x0000f080ff0a7b82 */ /* 0x000f220000000000 */
[----:B-1----:R-:W-:-:S07]  /*00b0*/  ISETP.NE.U32.AND P1, PT, R4, RZ, PT ;  /* 0x000000ff0400720c */ /* 0x002fce0003f25070 */
[----:B------:R-:W1:Y:S01]  /*00c0*/  LDC.64 R6, c[0x0][0x2f8] ;  /* 0x0000be00ff067b82 */ /* 0x000e620000000a00 */
[----:B------:R-:W-:Y:S01]  /*00d0*/  ISETP.NE.AND.EX P1, PT, R5, RZ, PT, P1 ;  /* 0x000000ff0500720c */ /* 0x000fe20003f25310 */
[----:B--2---:R-:W2:Y:S02]  /*00e0*/  MUFU.RCP R2, R2 ;  /* 0x0000000200027308 */ /* 0x004ea40000001000 */
[----:B--2---:R-:W-:-:S06]  /*00f0*/  VIADD R2, R2, 0xffffffe ;  /* 0x0ffffffe02027836 */ /* 0x004fcc0000000000 */
[----:B------:R-:W2:Y:S02]  /*0100*/  F2I.FTZ.U32.TRUNC.NTZ R3, R2 ;  /* 0x0000000200037305 */ /* 0x000ea4000021f000 */
[----:B--2---:R-:W-:Y:S01]  /*0110*/  IADD3 R0, RZ, -R3, RZ ;  /* 0x80000003ff007210 */ /* 0x004fe20007ffe0ff */
[----:B------:R-:W-:-:S04]  /*0120*/  IMAD.MOV.U32 R2, RZ, RZ, RZ ;  /* 0x000000ffff027224 */ /* 0x000fc800078e00ff */
[----:B------:R-:W-:-:S04]  /*0130*/  IMAD R0, R0, R13, RZ ;  /* 0x0000000d00007224 */ /* 0x000fc800078e02ff */
[----:B------:R-:W-:-:S06]  /*0140*/  IMAD.HI.U32 R2, R3, R0, R2 ;  /* 0x0000000003027227 */ /* 0x000fcc00078e0002 */
[----:B---3--:R-:W-:Y:S02]  /*0150*/  IMAD.HI.U32 R246, R2, R20, RZ ;  /* 0x0000001402f67227 */ /* 0x008fe400078e00ff */
[----:B------:R-:W2:Y:S02]  /*0160*/  LDC.64 R2, c[0x0][0x300] ;  /* 0x0000c000ff027b82 */ /* 0x000ea40000000a00 */
[----:B------:R-:W-:-:S04]  /*0170*/  IMAD.MOV R0, RZ, RZ, -R246 ;  /* 0x000000ffff007224 */ /* 0x000fc800078e0af6 */
[----:B------:R-:W-:-:S05]  /*0180*/  IMAD R0, R13, R0, R20 ;  /* 0x000000000d007224 */ /* 0x000fca00078e0214 */
[----:B------:R-:W-:-:S13]  /*0190*/  ISETP.GE.U32.AND P4, PT, R0, R13, PT ;  /* 0x0000000d0000720c */ /* 0x000fda0003f86070 */
[-C--:B------:R-:W-:Y:S01]  /*01a0*/  @P4 IADD3 R0, R0, -R13.reuse, RZ ;  /* 0x8000000d00004210 */ /* 0x080fe20007ffe0ff */
[----:B------:R-:W-:Y:S01]  /*01b0*/  @P4 VIADD R246, R246, 0x1 ;  /* 0x00000001f6f64836 */ /* 0x000fe20000000000 */
[----:B--2---:R-:W-:Y:S02]  /*01c0*/  ISETP.NE.U32.AND P0, PT, R2, RZ, PT ;  /* 0x000000ff0200720c */ /* 0x004fe40003f05070 */
[----:B------:R-:W-:Y:S02]  /*01d0*/  ISETP.GE.U32.AND P3, PT, R0, R13, PT ;  /* 0x0000000d0000720c */ /* 0x000fe40003f66070 */
[----:B------:R-:W-:-:S11]  /*01e0*/  ISETP.NE.AND.EX P0, PT, R3, RZ, PT, P0 ;  /* 0x000000ff0300720c */ /* 0x000fd60003f05300 */
[----:B------:R-:W-:Y:S01]  /*01f0*/  @P3 VIADD R246, R246, 0x1 ;  /* 0x00000001f6f63836 */ /* 0x000fe20000000000 */
[----:B------:R-:W-:Y:S01]  /*0200*/  @!P2 LOP3.LUT R246, RZ, R13, RZ, 0x33, !PT ;  /* 0x0000000dfff6a212 */ /* 0x000fe200078e33ff */
[----:B------:R-:W2:Y:S04]  /*0210*/  @P0 LDC.64 R4, c[0x0][0x300] ;  /* 0x0000c000ff040b82 */ /* 0x000ea80000000a00 */
[----:B----4-:R-:W-:-:S04]  /*0220*/  IMAD.WIDE R2, R246, 0x4, R8 ;  /* 0x00000004f6027825 */ /* 0x010fc800078e0208 */
[----:B------:R-:W3:Y:S01]  /*0230*/  LDC.64 R8, c[0x0][0x2f8] ;  /* 0x0000be00ff087b82 */ /* 0x000ee20000000a00 */
[----:B------:R-:W4:Y:S04]  /*0240*/  @P1 LDG.E R22, desc[UR10][R2.64] ;  /* 0x0000000a02161981 */ /* 0x000f28000c1e1900 */
[----:B------:R3:W4:Y:S01]  /*0250*/  @P1 LDG.E R0, desc[UR10][R2.64+0x4] ;  /* 0x0000040a02001981 */ /* 0x000722000c1e1900 */
[----:B------:R-:W-:Y:S01]  /*0260*/  ISETP.NE.AND P3, PT, R10, RZ, PT ;  /* 0x000000ff0a00720c */ /* 0x000fe20003f65270 */
[----:B------:R-:W-:Y:S01]  /*0270*/  IMAD.MOV.U32 R11, RZ, RZ, RZ ;  /* 0x000000ffff0b7224 */ /* 0x000fe200078e00ff */
[----:B-1----:R-:W-:Y:S02]  /*0280*/  ISETP.EQ.U32.AND P2, PT, R6, RZ, PT ;  /* 0x000000ff0600720c */ /* 0x002fe40003f42070 */
[----:B------:R-:W-:-:S02]  /*0290*/  MOV R14, 0xffffffff ;  /* 0xffffffff000e7802 */ /* 0x000fc40000000f00 */
[----:B------:R-:W-:Y:S01]  /*02a0*/  ISETP.EQ.OR.EX P2, PT, R7, RZ, !P3, P2 ;  /* 0x000000ff0700720c */ /* 0x000fe20005f42720 */
[C---:B--2---:R-:W-:Y:S01]  /*02b0*/  @P0 IMAD.WIDE R4, R246.reuse, 0x4, R4 ;  /* 0x00000004f6040825 */ /* 0x044fe200078e0204 */
[----:B------:R-:W1:Y:S04]  /*02c0*/  S2R R27, SR_CTAID.X ;  /* 0x00000000001b7919 */ /* 0x000e680000002500 */
[----:B------:R2:W5:Y:S01]  /*02d0*/  @P0 LDG.E R11, desc[UR10][R4.64] ;  /* 0x0000000a040b0981 */ /* 0x000562000c1e1900 */
[----:B---3--:R-:W-:-:S06]  /*02e0*/  IMAD.WIDE R2, R246, 0x4, R8 ;  /* 0x00000004f6027825 */ /* 0x008fcc00078e0208 */
[----:B------:R2:W5:Y:S01]  /*02f0*/  @!P2 LDG.E R14, desc[UR10][R2.64] ;  /* 0x0000000a020ea981 */ /* 0x000562000c1e1900 */
[----:B------:R-:W-:Y:S01]  /*0300*/  ISETP.NE.U32.AND P0, PT, R6, RZ, PT ;  /* 0x000000ff0600720c */ /* 0x000fe20003f05070 */
[----:B------:R-:W3:Y:S01]  /*0310*/  S2R R15, SR_CTAID.Y ;  /* 0x00000000000f7919 */ /* 0x000ee20000002600 */
[----:B------:R-:W1:Y:S02]  /*0320*/  S2R R61, SR_TID.X ;  /* 0x00000000003d7919 */ /* 0x000e640000002100 */
[----:B------:R-:W-:Y:S01]  /*0330*/  ISETP.NE.AND.EX P0, PT, R7, RZ, PT, P0 ;  /* 0x000000ff0700720c */ /* 0x000fe20003f05300 */
[----:B----4-:R-:W-:-:S06]  /*0340*/  @P1 IMAD.IADD R49, R0, 0x1, -R22 ;  /* 0x0000000100311824 */ /* 0x010fcc00078e0a16 */
[----:B------:R-:W4:Y:S01]  /*0350*/  @!P1 LDC R49, c[0x0][0x2c4] ;  /* 0x0000b100ff319b82 */ /* 0x000f220000000800 */
[----:B------:R-:W-:-:S05]  /*0360*/  IADD3 R0, -R246, RZ, RZ ;  /* 0x000000fff6007210 */ /* 0x000fca0007ffe1ff */
[----:B------:R-:W-:Y:S01]  /*0370*/  IMAD R20, R13, R0, R20 ;  /* 0x000000000d147224 */ /* 0x000fe200078e0214 */
[----:B-123--:R-:W-:Y:S06]  /*0380*/  @!P0 BRA `(.L_x_1186) ;  /* 0x0000000000108947 */ /* 0x00efec0003800000 */
[----:B------:R-:W2:Y:S02]  /*0390*/  @P3 LDG.E R0, desc[UR10][R2.64+0x4] ;  /* 0x0000040a02003981 */ /* 0x000ea4000c1e1900 */
[----:B--2--5:R-:W-:-:S06]  /*03a0*/  @P3 IADD3 R9, R0, -R14, RZ ;  /* 0x8000000e00093210 */ /* 0x024fcc0007ffe0ff */
[----:B------:R2:W5:Y:S01]  /*03b0*/  @!P3 LDG.E R9, desc[UR10][R2.64] ;  /* 0x0000000a0209b981 */ /* 0x000562000c1e1900 */
[----:B------:R-:W-:Y:S05]  /*03c0*/  BRA `(.L_x_1187) ;  /* 0x0000000000047947 */ /* 0x000fea0003800000 */
.L_x_1186:
[----:B------:R-:W1:Y:S02]  /*03d0*/  LDC R9, c[0x0][0x2c8] ;  /* 0x0000b200ff097b82 */ /* 0x000e640000000800 */
.L_x_1187:
[----:B--2---:R-:W2:Y:S02]  /*03e0*/  LDC.64 R2, c[0x0][0x308] ;  /* 0x0000c200ff027b82 */ /* 0x004ea40000000a00 */
[----:B--2---:R-:W-:-:S04]  /*03f0*/  ISETP.NE.U32.AND P3, PT, R2, RZ, PT ;  /* 0x000000ff0200720c */ /* 0x004fc80003f65070 */
[----:B------:R-:W-:-:S13]  /*0400*/  ISETP.NE.AND.EX P3, PT, R3, RZ, PT, P3 ;  /* 0x000000ff0300720c */ /* 0x000fda0003f65330 */
[----:B------:R-:W2:Y:S02]  /*0410*/  @P3 LDC.64 R2, c[0x0][0x308] ;  /* 0x0000c200ff023b82 */ /* 0x000ea40000000a00 */
[----:B--2---:R-:W-:-:S05]  /*0420*/  @P3 IMAD.WIDE R2, R246, 0x4, R2 ;  /* 0x00000004f6023825 */ /* 0x004fca00078e0202 */
[----:B------:R2:W5:Y:S01]  /*0430*/  @P3 LDG.E R12, desc[UR10][R2.64] ;  /* 0x0000000a020c3981 */ /* 0x000562000c1e1900 */
[----:B------:R-:W-:-:S05]  /*0440*/  IMAD.SHL.U32 R63, R27, 0x40, RZ ;  /* 0x000000401b3f7824 */ /* 0x000fca00078e00ff */
[----:B----4-:R-:W-:-:S13]  /*0450*/  ISETP.GT.AND P0, PT, R49, R63, PT ;  /* 0x0000003f3100720c */ /* 0x010fda0003f04270 */
[----:B------:R-:W-:Y:S05]  /*0460*/  @!P0 EXIT ;  /* 0x000000000000894d */ /* 0x000fea0003800000 */
[----:B------:R-:W3:Y:S01]  /*0470*/  LDC R7, c[0x0][0x10] ;  /* 0x00000400ff077b82 */ /* 0x000ee20000000800 */
[----:B-----5:R-:W-:-:S07]  /*0480*/  @P3 IMAD.IADD R48, R12, 0x1, -R11 ;  /* 0x000000010c303824 */ /* 0x020fce00078e0a0b */
[----:B------:R-:W4:Y:S01]  /*0490*/  LDC R65, c[0x0][0x398] ;  /* 0x0000e600ff417b82 */ /* 0x000f220000000800 */
[-C--:B---3--:R-:W-:Y:S02]  /*04a0*/  IABS R0, R7.reuse ;  /* 0x0000000700007213 */ /* 0x088fe40000000000 */
[----:B------:R-:W-:-:S03]  /*04b0*/  IABS R5, R7 ;  /* 0x0000000700057213 */ /* 0x000fc60000000000 */
[----:B------:R-:W-:Y:S02]  /*04c0*/  IMAD.MOV.U32 R6, RZ, RZ, R0 ;  /* 0x000000ffff067224 */ /* 0x000fe400078e0000 */
[----:B------:R-:W3:Y:S02]  /*04d0*/  LDC R0, c[0x0][0x2c8] ;  /* 0x0000b200ff007b82 */ /* 0x000ee40000000800 */
[----:B--2---:R-:W2:Y:S08]  /*04e0*/  I2F.RP R2, R6 ;  /* 0x0000000600027306 */ /* 0x004eb00000209400 */
[----:B--2---:R-:W2:Y:S01]  /*04f0*/  MUFU.RCP R2, R2 ;  /* 0x0000000200027308 */ /* 0x004ea20000001000 */
[----:B---3--:R-:W-:-:S02]  /*0500*/  VIADD R0, R0, 0xff ;  /* 0x000000ff00007836 */ /* 0x008fc40000000000 */
[----:B--2---:R-:W-:-:S05]  /*0510*/  VIADD R2, R2, 0xffffffe ;  /* 0x0ffffffe02027836 */ /* 0x004fca0000000000 */
[----:B------:R2:W3:Y:S02]  /*0520*/  F2I.FTZ.U32.TRUNC.NTZ R3, R2 ;  /* 0x0000000200037305 */ /* 0x0004e4000021f000 */
[----:B--2---:R-:W-:-:S04]  /*0530*/  SHF.R.S32.HI R2, RZ, 0x1f, R0 ;  /* 0x0000001fff027819 */ /* 0x004fc80000011400 */
[----:B------:R-:W-:Y:S01]  /*0540*/  LEA.HI R0, R2, R0, RZ, 0x8 ;  /* 0x0000000002007211 */ /* 0x000fe200078f40ff */
[----:B---3--:R-:W-:-:S03]  /*0550*/  IMAD.MOV R2, RZ, RZ, -R3 ;  /* 0x000000ffff027224 */ /* 0x008fc600078e0a03 */
[----:B------:R-:W-:-:S05]  /*0560*/  LEA.HI.SX32 R0, R0, R7, 0x18 ;  /* 0x0000000700007211 */ /* 0x000fca00078fc2ff */
[----:B------:R-:W-:Y:S02]  /*0570*/  VIADD R8, R0, 0xffffffff ;  /* 0xffffffff00087836 */ /* 0x000fe40000000000 */
[----:B------:R-:W-:Y:S02]  /*0580*/  IMAD R0, R2, R6, RZ ;  /* 0x0000000602007224 */ /* 0x000fe400078e02ff */
[----:B------:R-:W-:Y:S01]  /*0590*/  IMAD.MOV.U32 R2, RZ, RZ, RZ ;  /* 0x000000ffff027224 */ /* 0x000fe200078e00ff */
[----:B------:R-:W-:-:S03]  /*05a0*/  IABS R10, R8 ;  /* 0x00000008000a7213 */ /* 0x000fc60000000000 */
[----:B------:R-:W-:-:S04]  /*05b0*/  IMAD.HI.U32 R4, R3, R0, R2 ;  /* 0x0000000003047227 */ /* 0x000fc800078e0002 */
[----:B------:R-:W-:Y:S02]  /*05c0*/  IMAD.MOV R0, RZ, RZ, -R5 ;  /* 0x000000ffff007224 */ /* 0x000fe400078e0a05 */
[----:B------:R-:W-:Y:S02]  /*05d0*/  IMAD.MOV.U32 R2, RZ, RZ, R10 ;  /* 0x000000ffff027224 */ /* 0x000fe400078e000a */
[----:B------:R-:W-:Y:S02]  /*05e0*/  IMAD.MOV.U32 R3, RZ, RZ, R0 ;  /* 0x000000ffff037224 */ /* 0x000fe400078e0000 */
[----:B------:R-:W-:Y:S02]  /*05f0*/  IMAD.HI.U32 R0, R4, R2, RZ ;  /* 0x0000000204007227 */ /* 0x000fe400078e00ff */
[----:B------:R-:W2:Y:S02]  /*0600*/  @!P3 LDC.64 R4, c[0x0][0x318] ;  /* 0x0000c600ff04bb82 */ /* 0x000ea40000000a00 */
[----:B------:R-:W-:-:S05]  /*0610*/  IMAD R2, R0, R3, R2 ;  /* 0x0000000300027224 */ /* 0x000fca00078e0202 */
[----:B------:R-:W-:Y:S01]  /*0620*/  ISETP.GT.U32.AND P1, PT, R6, R2, PT ;  /* 0x000000020600720c */ /* 0x000fe20003f24070 */
[----:B------:R-:W3:-:S12]  /*0630*/  @!P3 LDC R3, c[0x0][0x2cc] ;  /* 0x0000b300ff03bb82 */ /* 0x000ed80000000800 */
[----:B------:R-:W-:Y:S02]  /*0640*/  @!P1 IMAD.IADD R2, R2, 0x1, -R6 ;  /* 0x0000000102029824 */ /* 0x000fe400078e0a06 */
[----:B------:R-:W-:Y:S01]  /*0650*/  @!P1 VIADD R0, R0, 0x1 ;  /* 0x0000000100009836 */ /* 0x000fe20000000000 */
[----:B------:R-:W-:Y:S02]  /*0660*/  ISETP.NE.AND P1, PT, R7, RZ, PT ;  /* 0x000000ff0700720c */ /* 0x000fe40003f25270 */
[----:B--2---:R-:W-:Y:S02]  /*0670*/  @!P3 ISETP.NE.U32.AND P2, PT, R4, RZ, PT ;  /* 0x000000ff0400b20c */ /* 0x004fe40003f45070 */
[----:B------:R-:W-:Y:S02]  /*0680*/  ISETP.GE.U32.AND P4, PT, R2, R6, PT ;  /* 0x000000060200720c */ /* 0x000fe40003f86070 */
[----:B------:R-:W-:Y:S02]  /*0690*/  LOP3.LUT R2, R8, R7, RZ, 0x3c, !PT ;  /* 0x0000000708027212 */ /* 0x000fe400078e3cff */
[----:B------:R-:W-:-:S02]  /*06a0*/  @!P3 ISETP.NE.AND.EX P2, PT, R5, RZ, PT, P2 ;  /* 0x000000ff0500b20c */ /* 0x000fc40003f45320 */
[----:B------:R-:W-:Y:S02]  /*06b0*/  ISETP.GE.AND P0, PT, R2, RZ, PT ;  /* 0x000000ff0200720c */ /* 0x000fe40003f06270 */
[----:B---3--:R-:W-:-:S04]  /*06c0*/  @!P3 SEL R2, R3, RZ, P2 ;  /* 0x000000ff0302b207 */ /* 0x008fc80001000000 */
[----:B-1----:R-:W-:Y:S01]  /*06d0*/  @!P3 IADD3 R48, R2, R9, -R11 ;  /* 0x000000090230b210 */ /* 0x002fe20007ffe80b */
[----:B------:R-:W-:Y:S01]  /*06e0*/  @P4 VIADD R0, R0, 0x1 ;  /* 0x0000000100004836 */ /* 0x000fe20000000000 */
[----:B------:R-:W-:-:S03]  /*06f0*/  IADD3 R2, -R49, 0x13f, R63 ;  /* 0x0000013f31027810 */ /* 0x000fc60007ffe13f */
[----:B------:R-:W-:Y:S01]  /*0700*/  VIADD R3, R48, 0xff ;  /* 0x000000ff30037836 */ /* 0x000fe20000000000 */
[----:B----4-:R-:W-:Y:S01]  /*0710*/  IADD3 R2, R2, R65, R48 ;  /* 0x0000004102027210 */ /* 0x010fe20007ffe030 */
[----:B------:R-:W-:Y:S01]  /*0720*/  @!P0 IMAD.MOV R0, RZ, RZ, -R0 ;  /* 0x000000ffff008224 */ /* 0x000fe200078e0a00 */
[----:B------:R-:W-:Y:S02]  /*0730*/  @!P1 LOP3.LUT R0, RZ, R7, RZ, 0x33, !PT ;  /* 0x00000007ff009212 */ /* 0x000fe400078e33ff */
[----:B------:R-:W-:Y:S02]  /*0740*/  SHF.R.S32.HI R4, RZ, 0x1f, R3 ;  /* 0x0000001fff047819 */ /* 0x000fe40000011403 */
[----:B------:R-:W-:Y:S01]  /*0750*/  SHF.R.S32.HI R5, RZ, 0x1f, R2 ;  /* 0x0000001fff057819 */ /* 0x000fe20000011402 */
[----:B------:R-:W-:Y:S01]  /*0760*/  IMAD R245, R0, R15, RZ ;  /* 0x0000000f00f57224 */ /* 0x000fe200078e02ff */
[----:B------:R-:W-:Y:S02]  /*0770*/  LEA.HI R3, R4, R3, RZ, 0x8 ;  /* 0x0000000304037211 */ /* 0x000fe400078f40ff */
[----:B------:R-:W-:-:S02]  /*0780*/  LEA.HI R2, R5, R2, RZ, 0x8 ;  /* 0x0000000205027211 */ /* 0x000fc400078f40ff */
[----:B------:R-:W-:Y:S02]  /*0790*/  SHF.R.S32.HI R3, RZ, 0x8, R3 ;  /* 0x00000008ff037819 */ /* 0x000fe40000011403 */
[----:B------:R-:W-:Y:S02]  /*07a0*/  SHF.R.S32.HI R2, RZ, 0x8, R2 ;  /* 0x00000008ff027819 */ /* 0x000fe40000011402 */
[----:B------:R-:W-:-:S04]  /*07b0*/  VIADDMNMX R0, R245, R0, R3, PT ;  /* 0x00000000f5007246 */ /* 0x000fc80003800103 */
[----:B------:R-:W-:-:S04]  /*07c0*/  VIMNMX R82, R0, R2, PT ;  /* 0x0000000200527248 */ /* 0x000fc80003fe0100 */
[----:B------:R-:W-:-:S13]  /*07d0*/  ISETP.GE.AND P0, PT, R245, R82, PT ;  /* 0x00000052f500720c */ /* 0x000fda0003f06270 */
[----:B------:R-:W-:Y:S05]  /*07e0*/  @!P0 BRA `(.L_x_1188) ;  /* 0x0000000000e48947 */ /* 0x000fea0003800000 */
[----:B------:R-:W1:Y:S01]  /*07f0*/  LDC.64 R2, c[0x0][0x2c0] ;  /* 0x0000b000ff027b82 */ /* 0x000e620000000a00 */
[----:B------:R-:W-:Y:S01]  /*0800*/  SHF.R.S32.HI R4, RZ, 0x1f, R61 ;  /* 0x0000001fff047819 */ /* 0x000fe2000001143d */
[----:B------:R-:W-:Y:S01]  /*0810*/  ULDC UR4, c[0x0][0x2dc] ;  /* 0x0000b70000047ab9 */ /* 0x000fe20000000800 */
[----:B------:R-:W-:Y:S02]  /*0820*/  IMAD.IADD R9, R49, 0x1, -R63 ;  /* 0x0000000131097824 */ /* 0x000fe400078e0a3f */
[----:B------:R-:W-:-:S04]  /*0830*/  LEA.HI R4, R4, R61, RZ, 0x3 ;  /* 0x0000003d04047211 */ /* 0x000fc800078f18ff */
[----:B------:R-:W-:-:S05]  /*0840*/  LOP3.LUT R6, R4, 0xfffffff8, RZ, 0xc0, !PT ;  /* 0xfffffff804067812 */ /* 0x000fca00078ec0ff */
[----:B------:R-:W-:-:S05]  /*0850*/  IMAD.IADD R6, R61, 0x1, -R6 ;  /* 0x000000013d067824 */ /* 0x000fca00078e0a06 */
[C---:B------:R-:W-:Y:S01]  /*0860*/  ISETP.NE.AND P3, PT, R6.reuse, RZ, PT ;  /* 0x000000ff0600720c */ /* 0x040fe20003f65270 */
[----:B-1----:R-:W-:Y:S02]  /*0870*/  IMAD R0, R15, R2, R246 ;  /* 0x000000020f007224 */ /* 0x002fe400078e02f6 */
[----:B------:R-:W-:Y:S02]  /*0880*/  IMAD.SHL.U32 R2, R6, 0x4, RZ ;  /* 0x0000000406027824 */ /* 0x000fe400078e00ff */
[----:B------:R-:W-:-:S04]  /*0890*/  IMAD R0, R0, R13, R20 ;  /* 0x0000000d00007224 */ /* 0x000fc800078e0214 */
[----:B------:R-:W-:Y:S01]  /*08a0*/  IMAD R8, R0, R3, R63 ;  /* 0x0000000300087224 */ /* 0x000fe200078e023f */
[----:B------:R-:W-:Y:S02]  /*08b0*/  SHF.R.S32.HI R3, RZ, 0x1f, R2 ;  /* 0x0000001fff037819 */ /* 0x000fe40000011402 */
[----:B------:R-:W-:Y:S01]  /*08c0*/  SHF.R.S32.HI R0, RZ, 0x3, R4 ;  /* 0x00000003ff007819 */ /* 0x000fe20000011404 */
[----:B------:R-:W-:Y:S01]  /*08d0*/  IMAD R7, R8, UR4, RZ ;  /* 0x0000000408077c24 */ /* 0x000fe2000f8e02ff */
[----:B------:R-:W-:Y:S02]  /*08e0*/  ULDC UR4, c[0x0][0x2d0] ;  /* 0x0000b40000047ab9 */ /* 0x000fe40000000800 */
[----:B------:R-:W-:Y:S01]  /*08f0*/  ISETP.GE.AND P6, PT, R2, UR4, PT ;  /* 0x0000000402007c0c */ /* 0x000fe2000bfc6270 */
[C---:B------:R-:W-:Y:S01]  /*0900*/  IMAD.WIDE R4, R0.reuse, 0x20, R2 ;  /* 0x0000002000047825 */ /* 0x040fe200078e0202 */
[----:B------:R-:W-:Y:S01]  /*0910*/  ULDC.64 UR4, c[0x0][0x288] ;  /* 0x0000a20000047ab9 */ /* 0x000fe20000000a00 */
[----:B------:R-:W-:-:S02]  /*0920*/  ISETP.GE.OR P3, PT, R0, R9, P3 ;  /* 0x000000090000720c */ /* 0x000fc40001f66670 */
[C---:B------:R-:W-:Y:S01]  /*0930*/  ISETP.GE.OR P5, PT, R0.reuse, R9, P6 ;  /* 0x000000090000720c */ /* 0x040fe200037a6670 */
[C---:B------:R-:W-:Y:S01]  /*0940*/  VIADD R2, R0.reuse, 0x10 ;  /* 0x0000001000027836 */ /* 0x040fe20000000000 */
[----:B------:R-:W-:Y:S01]  /*0950*/  IADD3 R3, P0, R7, R4, RZ ;  /* 0x0000000407037210 */ /* 0x000fe20007f1e0ff */
[----:B------:R-:W-:-:S03]  /*0960*/  VIADD R10, R0, 0x30 ;  /* 0x00000030000a7836 */ /* 0x000fc60000000000 */
[----:B------:R-:W-:Y:S01]  /*0970*/  LEA.HI.X.SX32 R5, R7, R5, 0x1, P0 ;  /* 0x0000000507057211 */ /* 0x000fe200000f0eff */
[----:B------:R-:W-:Y:S01]  /*0980*/  VIADD R7, R0, 0x20 ;  /* 0x0000002000077836 */ /* 0x000fe20000000000 */
[C---:B------:R-:W-:Y:S02]  /*0990*/  LEA R4, P0, R3.reuse, UR4, 0x2 ;  /* 0x0000000403047c11 */ /* 0x040fe4000f8010ff */
[CC--:B------:R-:W-:Y:S02]  /*09a0*/  ISETP.GE.AND P1, PT, R2.reuse, R9.reuse, PT ;  /* 0x000000090200720c */ /* 0x0c0fe40003f26270 */
[----:B------:R-:W-:Y:S01]  /*09b0*/  LEA.HI.X R5, R3, UR5, R5, 0x2, P0 ;  /* 0x0000000503057c11 */ /* 0x000fe200080f1405 */
[----:B------:R-:W-:Y:S01]  /*09c0*/  ULDC.64 UR4, c[0x0][0x2b8] ;  /* 0x0000ae0000047ab9 */ /* 0x000fe20000000a00 */
[-C--:B------:R-:W-:Y:S02]  /*09d0*/  ISETP.GE.AND P0, PT, R7, R9.reuse, PT ;  /* 0x000000090700720c */ /* 0x080fe40003f06270 */
[----:B------:R-:W-:Y:S01]  /*09e0*/  ISETP.GE.OR P4, PT, R2, R9, P6 ;  /* 0x000000090200720c */ /* 0x000fe20003786670 */
[----:B------:R1:W-:Y:S01]  /*09f0*/  @!P5 STG.E.128 desc[UR10][R4.64], RZ ;  /* 0x000000ff0400d986 */ /* 0x0003e2000c101d0a */
[----:B------:R-:W-:-:S02]  /*0a00*/  ISETP.NE.OR P0, PT, R6, RZ, P0 ;  /* 0x000000ff0600720c */ /* 0x000fc40000705670 */
[----:B------:R-:W-:Y:S02]  /*0a10*/  SHF.R.S32.HI R2, RZ, 0x1f, R8 ;  /* 0x0000001fff027819 */ /* 0x000fe40000011408 */
[----:B------:R-:W-:Y:S01]  /*0a20*/  IADD3 R3, P2, R8, R0, RZ ;  /* 0x0000000008037210 */ /* 0x000fe20007f5e0ff */
[----:B------:R-:W-:Y:S01]  /*0a30*/  @!P3 IMAD.MOV.U32 R8, RZ, RZ, -0x800000 ;  /* 0xff800000ff08b424 */ /* 0x000fe200078e00ff */
[-C--:B------:R-:W-:Y:S02]  /*0a40*/  ISETP.GE.OR P5, PT, R7, R9.reuse, P6 ;  /* 0x000000090700720c */ /* 0x080fe400037a6670 */
[----:B------:R-:W-:Y:S02]  /*0a50*/  ISETP.GE.OR P6, PT, R10, R9, P6 ;  /* 0x000000090a00720c */ /* 0x000fe400037c6670 */
[----:B------:R-:W-:Y:S01]  /*0a60*/  LEA.HI.X.SX32 R0, R0, R2, 0x1, P2 ;  /* 0x0000000200007211 */ /* 0x000fe200010f0eff */
[----:B------:R1:W-:Y:S01]  /*0a70*/  @!P4 STG.E.128 desc[UR10][R4.64+0x800], RZ ;  /* 0x000800ff0400c986 */ /* 0x0003e2000c101d0a */
[----:B------:R-:W-:-:S02]  /*0a80*/  LEA R2, P2, R3, UR4, 0x2 ;  /* 0x0000000403027c11 */ /* 0x000fc4000f8410ff */
[----:B------:R-:W-:Y:S02]  /*0a90*/  ISETP.NE.OR P1, PT, R6, RZ, P1 ;  /* 0x000000ff0600720c */ /* 0x000fe40000f25670 */
[----:B------:R-:W-:Y:S01]  /*0aa0*/  LEA.HI.X R3, R3, UR5, R0, 0x2, P2 ;  /* 0x0000000503037c11 */ /* 0x000fe200090f1400 */
[----:B------:R-:W-:Y:S02]  /*0ab0*/  @!P0 IMAD.MOV.U32 R0, RZ, RZ, -0x800000 ;  /* 0xff800000ff008424 */ /* 0x000fe400078e00ff */
[----:B------:R1:W-:Y:S04]  /*0ac0*/  @!P5 STG.E.128 desc[UR10][R4.64+0x1000], RZ ;  /* 0x001000ff0400d986 */ /* 0x0003e8000c101d0a */
[----:B------:R1:W-:Y:S04]  /*0ad0*/  @!P6 STG.E.128 desc[UR10][R4.64+0x1800], RZ ;  /* 0x001800ff0400e986 */ /* 0x0003e8000c101d0a */
[----:B------:R1:W-:Y:S01]  /*0ae0*/  @!P0 STG.E desc[UR10][R2.64+0x80], R0 ;  /* 0x0000800002008986 */ /* 0x0003e2000c10190a */
[----:B------:R-:W-:Y:S01]  /*0af0*/  ISETP.GE.AND P0, PT, R10, R9, PT ;  /* 0x000000090a00720c */ /* 0x000fe20003f06270 */
[----:B------:R-:W-:-:S02]  /*0b00*/  @!P1 IMAD.MOV.U32 R7, RZ, RZ, -0x800000 ;  /* 0xff800000ff079424 */ /* 0x000fc400078e00ff */
[----:B------:R1:W-:Y:S01]  /*0b10*/  @!P3 STG.E desc[UR10][R2.64], R8 ;  /* 0x000000080200b986 */ /* 0x0003e2000c10190a */
[----:B------:R-:W-:-:S03]  /*0b20*/  ISETP.NE.OR P0, PT, R6, RZ, P0 ;  /* 0x000000ff0600720c */ /* 0x000fc60000705670 */
[----:B------:R1:W-:Y:S10]  /*0b30*/  @!P1 STG.E desc[UR10][R2.64+0x40], R7 ;  /* 0x0000400702009986 */ /* 0x0003f4000c10190a */
[----:B------:R-:W-:Y:S05]  /*0b40*/  @P0 EXIT ;  /* 0x000000000000094d */ /* 0x000fea0003800000 */
[----:B-1----:R-:W-:-:S05]  /*0b50*/  MOV R0, 0xff800000 ;  /* 0xff80000000007802 */ /* 0x002fca0000000f00 */
[----:B------:R-:W-:Y:S01]  /*0b60*/  STG.E desc[UR10][R2.64+0xc0], R0 ;  /* 0x0000c00002007986 */ /* 0x000fe2000c10190a */
[----:B------:R-:W-:Y:S05]  /*0b70*/  EXIT ;  /* 0x000000000000794d */ /* 0x000fea0003800000 */
.L_x_1188:
        /* <DEDUP_REMOVED lines=25> */
.L_x_1189:
[----:B------:R-:W-:Y:S02]  /*0d10*/  MOV R234, R3 ;  /* 0x0000000300ea7202 */ /* 0x000fe40000000f00 */
[----:B------:R-:W-:Y:S01]  /*0d20*/  MOV R235, R0 ;  /* 0x0000000000eb7202 */ /* 0x000fe20000000f00 */
[----:B------:R-:W-:Y:S06]  /*0d30*/  @!P6 BRA `(.L_x_1190) ;  /* 0x000000040050e947 */ /* 0x000fec0003800000 */
[----:B------:R-:W1:Y:S01]  /*0d40*/  LDC R18, c[0x0][0x380] ;  /* 0x0000e000ff127b82 */ /* 0x000e620000000800 */
[----:B------:R-:W-:Y:S01]  /*0d50*/  LEA R6, R82, 0xffffff00, 0x8 ;  /* 0xffffff0052067811 */ /* 0x000fe200078e40ff */
[----:B------:R-:W-:-:S03]  /*0d60*/  ULDC.64 UR4, c[0x0][0x230] ;  /* 0x00008c0000047ab9 */ /* 0x000fc60000000a00 */
[----:B------:R-:W-:-:S03]  /*0d70*/  IABS R4, R6 ;  /* 0x0000000600047213 */ /* 0x000fc60000000000 */
[----:B------:R-:W2:Y:S08]  /*0d80*/  LDC R9, c[0x0][0x278] ;  /* 0x00009e00ff097b82 */ /* 0x000eb00000000800 */
[----:B------:R-:W3:Y:S01]  /*0d90*/  LDC.64 R54, c[0x0][0x248] ;  /* 0x00009200ff367b82 */ /* 0x000ee20000000a00 */
[----:B-1----:R-:W-:-:S07]  /*0da0*/  IABS R5, R18 ;  /* 0x0000001200057213 */ /* 0x002fce0000000000 */
[----:B-----5:R-:W1:Y:S01]  /*0db0*/  LDC.64 R10, c[0x0][0x238] ;  /* 0x00008e00ff0a7b82 */ /* 0x020e620000000a00 */
        /* <DEDUP_REMOVED lines=25> */
[----:B--2---:R-:W-:Y:S02]  /*0f50*/  IABS R7, R9 ;  /* 0x0000000900077213 */ /* 0x004fe40000000000 */
[----:B------:R-:W-:Y:S02]  /*0f60*/  IABS R5, R20 ;  /* 0x0000001400057213 */ /* 0x000fe40000000000 */
        /* <DEDUP_REMOVED lines=32> */
[----:B-1----:R-:W-:Y:S02]  /*1170*/  IMAD R5, R5, R10, RZ ;  /* 0x0000000a05057224 */ /* 0x002fe400078e02ff */
[C---:B------:R-:W-:Y:S01]  /*1180*/  IMAD R2, R8.reuse, UR5, R3 ;  /* 0x0000000508027c24 */ /* 0x040fe2000f8e0203 */
[----:B------:R-:W-:Y:S01]  /*1190*/  ULDC.64 UR4, c[0x0][0x260] ;  /* 0x0000980000047ab9 */ /* 0x000fe20000000a00 */
[----:B------:R-:W-:-:S03]  /*11a0*/  IMAD R5, R8, R11, R5 ;  /* 0x0000000b08057224 */ /* 0x000fc600078e0205 */
[----:B------:R-:W-:Y:S01]  /*11b0*/  IADD3 R3, R7, R2, RZ ;  /* 0x0000000207037210 */ /* 0x000fe20007ffe0ff */
[----:B------:R-:W-:Y:S02]  /*11c0*/  IMAD.MOV.U32 R2, RZ, RZ, R6 ;  /* 0x000000ffff027224 */ /* 0x000fe400078e0006 */
[----:B------:R-:W-:-:S04]  /*11d0*/  IMAD.WIDE.U32 R6, R8, R10, RZ ;  /* 0x0000000a08067225 */ /* 0x000fc800078e00ff */
[----:B------:R-:W-:Y:S01]  /*11e0*/  IMAD.WIDE.U32 R2, R18, R54, R2 ;  /* 0x0000003612027225 */ /* 0x000fe200078e0002 */
[----:B------:R-:W-:-:S03]  /*11f0*/  IADD3 R13, R7, R5, RZ ;  /* 0x00000005070d7210 */ /* 0x000fc60007ffe0ff */
[----:B------:R-:W-:Y:S01]  /*1200*/  IMAD.MOV.U32 R12, RZ, RZ, R6 ;  /* 0x000000ffff0c7224 */ /* 0x000fe200078e0006 */
[----:B------:R-:W-:Y:S01]  /*1210*/  IADD3 R3, R3, R4, RZ ;  /* 0x0000000403037210 */ /* 0x000fe20007ffe0ff */
[----:B------:R-:W-:Y:S02]  /*1220*/  IMAD R4, R19, UR4, RZ ;  /* 0x0000000413047c24 */ /* 0x000fe4000f8e02ff */
[----:B------:R-:W-:-:S04]  /*1230*/  IMAD.WIDE.U32 R2, R0, UR4, R2 ;  /* 0x0000000400027c25 */ /* 0x000fc8000f8e0002 */
[----:B------:R-:W-:Y:S01]  /*1240*/  IMAD R4, R0, UR5, R4 ;  /* 0x0000000500047c24 */ /* 0x000fe2000f8e0204 */
[----:B------:R-:W-:-:S03]  /*1250*/  MOV R16, R2 ;  /* 0x0000000200107202 */ /* 0x000fc60000000f00 */
[----:B------:R-:W-:Y:S01]  /*1260*/  IMAD.IADD R17, R3, 0x1, R4 ;  /* 0x0000000103117824 */ /* 0x000fe200078e0204 */
[----:B------:R-:W-:Y:S06]  /*1270*/  BRA `(.L_x_1191) ;  /* 0x0000000400387947 */ /* 0x000fec0003800000 */
.L_x_1190:
[----:B------:R-:W1:Y:S01]  /*1280*/  LDC R6, c[0x0][0x278] ;  /* 0x00009e00ff067b82 */ /* 0x000e620000000800 */
        /* <DEDUP_REMOVED lines=18> */
[----:B------:R-:W-:-:S04]  /*13b0*/  IMAD.MOV R2, RZ, RZ, -R4 ;  /* 0x000000ffff027224 */ /* 0x000fc800078e0a04 */
[----:B------:R-:W-:Y:S02]  /*13c0*/  IMAD R0, R5, R2, R0 ;  /* 0x0000000205007224 */ /* 0x000fe400078e0200 */
[----:B------:R-:W-:-:S03]  /*13d0*/  @P3 IMAD.IADD R2, R11, 0x1, R14 ;  /* 0x000000010b023824 */ /* 0x000fc600078e020e */
        /* <DEDUP_REMOVED lines=26> */
.L_x_1192:
[----:B------:R-:W-:Y:S01]  /*1580*/  IMAD R0, R23, R54, RZ ;  /* 0x0000003617007224 */ /* 0x000fe200078e02ff */
[----:B------:R-:W-:Y:S01]  /*1590*/  @!P0 LOP3.LUT R7, RZ, R6, RZ, 0x33, !PT ;  /* 0x00000006ff078212 */ /* 0x000fe200078e33ff */
[----:B------:R-:W-:Y:S01]  /*15a0*/  IMAD.WIDE.U32 R2, R54, R18, R2 ;  /* 0x0000001236027225 */ /* 0x000fe200078e0002 */
[----:B------:R-:W-:Y:S02]  /*15b0*/  @P3 IADD3 R6, R11, R14, RZ ;  /* 0x0000000e0b063210 */ /* 0x000fe40007ffe0ff */
[----:B------:R-:W-:Y:S01]  /*15c0*/  SHF.R.S32.HI R19, RZ, 0x1f, R7 ;  /* 0x0000001fff137819 */ /* 0x000fe20000011407 */
[----:B------:R-:W-:Y:S01]  /*15d0*/  IMAD R0, R55, R18, R0 ;  /* 0x0000001237007224 */ /* 0x000fe200078e0200 */
[----:B------:R-:W-:Y:S01]  /*15e0*/  MOV R15, R7 ;  /* 0x00000007000f7202 */ /* 0x000fe20000000f00 */
[----:B------:R-:W-:-:S03]  /*15f0*/  @P3 IMAD.WIDE.U32 R4, R6, R16, RZ ;  /* 0x0000001006043225 */ /* 0x000fc600078e00ff */
[----:B------:R-:W-:Y:S01]  /*1600*/  IADD3 R3, R3, R0, RZ ;  /* 0x0000000003037210 */ /* 0x000fe20007ffe0ff */
[-C--:B------:R-:W-:Y:S02]  /*1610*/  IMAD R0, R19, R12.reuse, RZ ;  /* 0x0000000c13007224 */ /* 0x080fe400078e02ff */
        /* <DEDUP_REMOVED lines=20> */
.L_x_1191:
        /* <DEDUP_REMOVED lines=8> */
[-C--:B------:R-:W-:Y:S01]  /*17e0*/  LEA.HI R25, R26, R61.reuse, RZ, 0x3 ;  /* 0x0000003d1a197211 */ /* 0x080fe200078f18ff */
[----:B------:R2:W-:Y:S01]  /*17f0*/  STL [R1], R28 ;  /* 0x0000001c01007387 */ /* 0x0005e20000100800 */
[----:B------:R-:W-:Y:S01]  /*1800*/  LOP3.LUT R183, R21, 0xfffffffc, RZ, 0xc0, !PT ;  /* 0xfffffffc15b77812 */ /* 0x000fe200078ec0ff */
[----:B------:R-:W-:Y:S01]  /*1810*/  BSSY B0, `(.L_x_1193) ;  /* 0x0000048000007945 */ /* 0x000fe20003800000 */
[----:B------:R-:W-:Y:S01]  /*1820*/  SHF.R.S32.HI R24, RZ, 0x3, R25 ;  /* 0x00000003ff187819 */ /* 0x000fe20000011419 */
[----:B------:R-:W3:Y:S01]  /*1830*/  @P0 LDC.64 R6, c[0x0][0x240] ;  /* 0x00009000ff060b82 */ /* 0x000ee20000000a00 */
[----:B------:R-:W-:Y:S01]  /*1840*/  @!P0 SHF.R.S32.HI R0, RZ, 0x1f, R246 ;  /* 0x0000001fff008819 */ /* 0x000fe200000114f6 */
[----:B------:R-:W-:Y:S01]  /*1850*/  IMAD.IADD R183, R61, 0x1, -R183 ;  /* 0x000000013db77824 */ /* 0x000fe200078e0ab7 */
[----:B------:R-:W-:Y:S01]  /*1860*/  SHF.R.S32.HI R8, RZ, 0x2, R21 ;  /* 0x00000002ff087819 */ /* 0x000fe20000011415 */
[----:B------:R-:W-:Y:S01]  /*1870*/  IMAD.SHL.U32 R9, R24, 0x40, RZ ;  /* 0x0000004018097824 */ /* 0x000fe200078e00ff */
[----:B------:R-:W-:Y:S01]  /*1880*/  LEA.HI R62, R26, R61, RZ, 0x5 ;  /* 0x0000003d1a3e7211 */ /* 0x000fe200078f28ff */
[----:B------:R-:W-:Y:S01]  /*1890*/  IMAD.SHL.U32 R183, R183, 0x8, RZ ;  /* 0x00000008b7b77824 */ /* 0x000fe200078e00ff */
[----:B------:R-:W-:Y:S01]  /*18a0*/  SHF.L.U32 R67, R241, 0x8, RZ ;  /* 0x00000008f1437819 */ /* 0x000fe200000006ff */
[----:B------:R-:W4:Y:S01]  /*18b0*/  @!P0 LDC.64 R2, c[0x0][0x228] ;  /* 0x00008a00ff028b82 */ /* 0x000f220000000a00 */
[----:B------:R-:W-:-:S02]  /*18c0*/  SHF.R.S32.HI R60, RZ, 0x5, R62 ;  /* 0x00000005ff3c7819 */ /* 0x000fc4000001143e */
[----:B------:R-:W-:Y:S01]  /*18d0*/  IADD3 R16, P2, R183, R16, RZ ;  /* 0x00000010b7107210 */ /* 0x000fe20007f5e0ff */
[----:B---3--:R-:W-:-:S04]  /*18e0*/  @P0 IMAD.WIDE.U32 R4, R22, R6, RZ ;  /* 0x0000000616040225 */ /* 0x008fc800078e00ff */
[----:B------:R-:W-:Y:S02]  /*18f0*/  @P0 IMAD R7, R22, R7, R5 ;  /* 0x0000000716070224 */ /* 0x000fe400078e0205 */
[----:B------:R-:W-:Y:S02]  /*1900*/  VIADD R22, R8, 0x20 ;  /* 0x0000002008167836 */ /* 0x000fe40000000000 */
[-C--:B----4-:R-:W-:Y:S01]  /*1910*/  @!P0 IMAD R6, R0, R2.reuse, RZ ;  /* 0x0000000200068224 */ /* 0x090fe200078e02ff */
[----:B------:R-:W-:Y:S02]  /*1920*/  LOP3.LUT R0, R9, 0xc0, RZ, 0xc0, !PT ;  /* 0x000000c009007812 */ /* 0x000fe400078ec0ff */
[----:B------:R-:W-:Y:S01]  /*1930*/  SHF.R.S32.HI R9, RZ, 0x1f, R8 ;  /* 0x0000001fff097819 */ /* 0x000fe20000011408 */
[----:B------:R-:W-:Y:S01]  /*1940*/  @!P0 IMAD R6, R246, R3, R6 ;  /* 0x00000003f6068224 */ /* 0x000fe200078e0206 */
[----:B------:R-:W-:Y:S01]  /*1950*/  LOP3.LUT R5, R0, 0x18, R183, 0xf8, !PT ;  /* 0x0000001800057812 */ /* 0x000fe200078ef8b7 */
[----:B------:R-:W-:Y:S01]  /*1960*/  @!P0 IMAD.WIDE.U32 R2, R246, R2, RZ ;  /* 0x00000002f6028225 */ /* 0x000fe200078e00ff */
[----:B------:R-:W-:-:S03]  /*1970*/  SHF.R.U32.HI R0, RZ, 0x3, R0 ;  /* 0x00000003ff007819 */ /* 0x000fc60000011600 */
[----:B------:R-:W-:Y:S01]  /*1980*/  @!P0 IMAD.IADD R7, R3, 0x1, R6 ;  /* 0x0000000103078824 */ /* 0x000fe200078e0206 */
[----:B------:R-:W-:Y:S01]  /*1990*/  LEA.HI R3, R21, R8, RZ, 0x1 ;  /* 0x0000000815037211 */ /* 0x000fe200078f08ff */
[----:B------:R-:W-:Y:S01]  /*19a0*/  @!P0 IMAD.MOV.U32 R4, RZ, RZ, R2 ;  /* 0x000000ffff048224 */ /* 0x000fe200078e0002 */
[----:B------:R-:W-:Y:S01]  /*19b0*/  LOP3.LUT R14, R5, R0, RZ, 0x3c, !PT ;  /* 0x00000000050e7212 */ /* 0x000fe200078e3cff */
[----:B-----5:R-:W-:Y:S01]  /*19c0*/  IMAD.WIDE R10, R27, 0x40, R8 ;  /* 0x000000401b0a7825 */ /* 0x020fe200078e0208 */
[----:B------:R-:W-:Y:S02]  /*19d0*/  SHF.R.S32.HI R0, RZ, 0x1f, R20 ;  /* 0x0000001fff007819 */ /* 0x000fe40000011414 */
[----:B------:R-:W-:Y:S02]  /*19e0*/  LOP3.LUT R3, R3, 0x7fffffe, RZ, 0xc0, !PT ;  /* 0x07fffffe03037812 */ /* 0x000fe400078ec0ff */
[----:B------:R-:W-:Y:S01]  /*19f0*/  IADD3 R2, P0, R183, R4, RZ ;  /* 0x00000004b7027210 */ /* 0x000fe20007f1e0ff */
[----:B------:R-:W-:Y:S01]  /*1a00*/  IMAD R5, R0, UR4, RZ ;  /* 0x0000000400057c24 */ /* 0x000fe2000f8e02ff */
[----:B------:R-:W-:-:S02]  /*1a10*/  IADD3 R3, R8, -R3, RZ ;  /* 0x8000000308037210 */ /* 0x000fc40007ffe0ff */
[----:B------:R-:W-:Y:S02]  /*1a20*/  SHF.R.S32.HI R0, RZ, 0x1f, R183 ;  /* 0x0000001fff007819 */ /* 0x000fe400000114b7 */
[----:B------:R-:W-:Y:S01]  /*1a30*/  IADD3 R6, P1, R183, R12, RZ ;  /* 0x0000000cb7067210 */ /* 0x000fe20007f3e0ff */
[----:B------:R-:W-:Y:S02]  /*1a40*/  IMAD R184, R60, 0x8, R3 ;  /* 0x000000083cb87824 */ /* 0x000fe400078e0203 */
[----:B------:R-:W-:Y:S01]  /*1a50*/  IMAD.X R3, R0, 0x1, R7, P0 ;  /* 0x0000000100037824 */ /* 0x000fe200000e0607 */
[----:B------:R-:W-:Y:S01]  /*1a60*/  ISETP.GE.AND P0, PT, R8, R28, PT ;  /* 0x0000001c0800720c */ /* 0x000fe20003f06270 */
[----:B------:R-:W-:Y:S01]  /*1a70*/  IMAD R12, R20, UR5, R5 ;  /* 0x00000005140c7c24 */ /* 0x000fe2000f8e0205 */
[----:B------:R-:W-:Y:S01]  /*1a80*/  LEA R184, R184, R14, 0x5 ;  /* 0x0000000eb8b87211 */ /* 0x000fe200078e28ff */
[----:B------:R-:W-:Y:S01]  /*1a90*/  IMAD.WIDE.U32 R4, R20, UR4, R2 ;  /* 0x0000000414047c25 */ /* 0x000fe2000f8e0002 */
[----:B------:R-:W-:-:S02]  /*1aa0*/  UMOV UR4, 0x400 ;  /* 0x0000040000047882 */ /* 0x000fc40000000000 */
[----:B-1----:R-:W-:Y:S01]  /*1ab0*/  ULEA UR4, UR8, UR4, 0x18 ;  /* 0x0000000408047291 */ /* 0x002fe2000f8ec03f */
[----:B------:R-:W-:Y:S01]  /*1ac0*/  IMAD.X R7, R0, 0x1, R13, P1 ;  /* 0x0000000100077824 */ /* 0x000fe200008e060d */
[----:B------:R-:W-:Y:S01]  /*1ad0*/  ISETP.GE.AND P1, PT, R22, R28, PT ;  /* 0x0000001c1600720c */ /* 0x000fe20003f26270 */
[----:B------:R-:W-:Y:S02]  /*1ae0*/  IMAD.X R17, R0, 0x1, R17, P2 ;  /* 0x0000000100117824 */ /* 0x000fe400010e0611 */
[----:B------:R-:W-:Y:S01]  /*1af0*/  IMAD R0, R19, UR6, RZ ;  /* 0x0000000613007c24 */ /* 0x000fe2000f8e02ff */
[----:B------:R-:W-:Y:S01]  /*1b00*/  LEA R184, R184, UR4, 0x1 ;  /* 0x00000004b8b87c11 */ /* 0x000fe2000f8e08ff */
[----:B------:R-:W-:-:S04]  /*1b10*/  IMAD.WIDE.U32 R20, R15, UR6, R6 ;  /* 0x000000060f147c25 */ /* 0x000fc8000f8e0006 */
[----:B------:R-:W-:Y:S02]  /*1b20*/  IMAD R19, R15, UR7, R0 ;  /* 0x000000070f137c24 */ /* 0x000fe4000f8e0200 */
[----:B------:R-:W-:Y:S02]  /*1b30*/  IMAD.IADD R14, R48, 0x1, -R67 ;  /* 0x00000001300e7824 */ /* 0x000fe400078e0a43 */
[----:B------:R-:W-:Y:S01]  /*1b40*/  IMAD.IADD R3, R5, 0x1, R12 ;  /* 0x0000000105037824 */ /* 0x000fe200078e020c */
[----:B--2---:R-:W-:Y:S06]  /*1b50*/  @P0 BRA `(.L_x_1194) ;  /* 0x00000000004c0947 */ /* 0x004fec0003800000 */
        /* <DEDUP_REMOVED lines=19> */
.L_x_1194:
[----:B------:R-:W-:Y:S05]  /*1c90*/  BSYNC B0 ;  /* 0x0000000000007941 */ /* 0x000fea0003800000 */
.L_x_1193:
        /* <DEDUP_REMOVED lines=21> */
.L_x_1196:
[----:B------:R-:W-:Y:S05]  /*1df0*/  BSYNC B0 ;  /* 0x0000000000007941 */ /* 0x000fea0003800000 */
.L_x_1195:
        /* <DEDUP_REMOVED lines=8> */
[----:B--2---:R-:W-:Y:S01]  /*1e80*/  VIADD R12, R8, 0xa0 ;  /* 0x000000a0080c7836 */ /* 0x004fe20000000000 */
[----:B------:R-:W-:Y:S01]  /*1e90*/  ISETP.GE.AND P1, PT, R22, R14, PT ;  /* 0x0000000e1600720c */ /* 0x000fe20003f26270 */
[----:B----4-:R-:W-:Y:S01]  /*1ea0*/  IMAD.WIDE.U32 R2, R8, R54, R16 ;  /* 0x0000003608027225 */ /* 0x010fe200078e0010 */
        /* <DEDUP_REMOVED lines=23> */
.L_x_1198:
[----:B------:R-:W-:Y:S05]  /*2020*/  BSYNC B0 ;  /* 0x0000000000007941 */ /* 0x000fea0003800000 */
.L_x_1197:
        /* <DEDUP_REMOVED lines=17> */
.L_x_1200:
[----:B------:R-:W-:Y:S05]  /*2140*/  BSYNC B0 ;  /* 0x0000000000007941 */ /* 0x000fea0003800000 */
.L_x_1199:
[----:B------:R-:W-:Y:S01]  /*2150*/  BSSY B0, `(.L_x_1201) ;  /* 0x0000010000007945 */ /* 0x000fe20003800000 */
[----:B------:R-:W-:-:S03]  /*2160*/  ISETP.GE.AND P1, PT, R13, R14, PT ;  /* 0x0000000e0d00720c */ /* 0x000fc60003f26270 */
[----:B------:R-:W-:Y:S10]  /*2170*/  @P0 BRA `(.L_x_1202) ;  /* 0x0000000000340947 */ /* 0x000ff40003800000 */
        /* <DEDUP_REMOVED lines=13> */
.L_x_1202:
[----:B------:R-:W-:Y:S05]  /*2250*/  BSYNC B0 ;  /* 0x0000000000007941 */ /* 0x000fea0003800000 */
.L_x_1201:
        /* <DEDUP_REMOVED lines=18> */
.L_x_1204:
[----:B------:R-:W-:Y:S05]  /*2380*/  BSYNC B0 ;  /* 0x0000000000007941 */ /* 0x000fea0003800000 */
.L_x_1203:
        /* <DEDUP_REMOVED lines=15> */
.L_x_1206:
[----:B------:R-:W-:Y:S05]  /*2480*/  BSYNC B0 ;  /* 0x0000000000007941 */ /* 0x000fea0003800000 */
.L_x_1205:
        /* <DEDUP_REMOVED lines=18> */
.L_x_1208:
[----:B------:R-:W-:Y:S05]  /*25b0*/  BSYNC B0 ;  /* 0x0000000000007941 */ /* 0x000fea0003800000 */
.L_x_1207:
        /* <DEDUP_REMOVED lines=18> */
.L_x_1210:
[----:B------:R-:W-:Y:S05]  /*26e0*/  BSYNC B0 ;  /* 0x0000000000007941 */ /* 0x000fea0003800000 */
.L_x_1209:
        /* <DEDUP_REMOVED lines=18> */
.L_x_1212:
[----:B------:R-:W-:Y:S05]  /*2810*/  BSYNC B0 ;  /* 0x0000000000007941 */ /* 0x000fea0003800000 */
.L_x_1211:
[----:B------:R-:W0:Y:S01]  /*2820*/  LDGDEPBAR ;  /* 0x00000000000079af */ /* 0x000e220000000000 */
[----:B------:R-:W-:Y:S01]  /*2830*/  ISETP.GE.AND P2, PT, R8, R14, PT ;  /* 0x0000000e0800720c */ /* 0x000fe20003f46270 */
[----:B-1----:R-:W-:Y:S01]  /*2840*/  IMAD R0, R23, R72, RZ ;  /* 0x0000004817007224 */ /* 0x002fe200078e02ff */
[----:B------:R-:W-:Y:S01]  /*2850*/  ULDC.64 UR8, c[0x0][0x220] ;  /* 0x0000880000087ab9 */ /* 0x000fe20000000a00 */
[----:B----4-:R-:W-:Y:S01]  /*2860*/  IMAD.IADD R3, R21, 0x1, R19 ;  /* 0x0000000115037824 */ /* 0x010fe200078e0213 */
[----:B------:R-:W-:Y:S01]  /*2870*/  LEA.HI R4, R26, R61, RZ, 0x4 ;  /* 0x0000003d1a047211 */ /* 0x000fe200078f20ff */
[----:B------:R-:W-:Y:S01]  /*2880*/  IMAD.MOV.U32 R2, RZ, RZ, R20 ;  /* 0x000000ffff027224 */ /* 0x000fe200078e0014 */
[----:B------:R-:W-:Y:S01]  /*2890*/  BSSY B0, `(.L_x_1213) ;  /* 0x000001e000007945 */ /* 0x000fe20003800000 */
[----:B------:R-:W-:Y:S01]  /*28a0*/  IMAD R0, R18, R73, R0 ;  /* 0x0000004912007224 */ /* 0x000fe200078e0200 */
[----:B------:R-:W-:Y:S01]  /*28b0*/  ISETP.GE.AND P1, PT, R22, R14, PT ;  /* 0x0000000e1600720c */ /* 0x000fe20003f26270 */
[----:B------:R-:W-:Y:S01]  /*28c0*/  IMAD.WIDE.U32 R80, R18, R72, R2 ;  /* 0x0000004812507225 */ /* 0x000fe200078e0002 */
[----:B------:R-:W-:-:S02]  /*28d0*/  ISETP.GE.AND P0, PT, R6, R14, PT ;  /* 0x0000000e0600720c */ /* 0x000fc40003f06270 */
[-C--:B------:R-:W-:Y:S01]  /*28e0*/  ISETP.GE.AND P5, PT, R7, R14.reuse, PT ;  /* 0x0000000e0700720c */ /* 0x080fe20003fa6270 */
[----:B------:R-:W-:Y:S01]  /*28f0*/  IMAD.IADD R83, R81, 0x1, R0 ;  /* 0x0000000151537824 */ /* 0x000fe200078e0200 */
[----:B------:R-:W-:Y:S02]  /*2900*/  LEA R52, P3, R80, UR8, 0x1 ;  /* 0x0000000850347c11 */ /* 0x000fe4000f8608ff */
[-C--:B------:R-:W-:Y:S02]  /*2910*/  ISETP.GE.AND P4, PT, R10, R14.reuse, PT ;  /* 0x0000000e0a00720c */ /* 0x080fe40003f86270 */
[----:B------:R-:W-:Y:S02]  /*2920*/  LEA.HI.X R53, R80, UR9, R83, 0x1, P3 ;  /* 0x0000000950357c11 */ /* 0x000fe400098f0c53 */
        /* <DEDUP_REMOVED lines=20> */
.L_x_1214:
[----:B------:R-:W-:Y:S05]  /*2a70*/  BSYNC B0 ;  /* 0x0000000000007941 */ /* 0x000fea0003800000 */
.L_x_1213:
[----:B-1----:R-:W-:Y:S01]  /*2a80*/  LOP3.LUT R2, R25, 0xfffffff8, RZ, 0xc0, !PT ;  /* 0xfffffff819027812 */ /* 0x002fe200078ec0ff */
[----:B------:R1:W-:Y:S01]  /*2a90*/  @P1 STS.128 [R184+0x5800], RZ ;  /* 0x005800ffb8001388 */ /* 0x0003e20000000c00 */
[----:B------:R-:W-:Y:S01]  /*2aa0*/  ISETP.GE.AND P2, PT, R11, R14, PT ;  /* 0x0000000e0b00720c */ /* 0x000fe20003f46270 */
[C---:B------:R-:W-:Y:S01]  /*2ab0*/  IMAD.IADD R11, R61.reuse, 0x1, -R0 ;  /* 0x000000013d0b7824 */ /* 0x040fe200078e0a00 */
[----:B------:R-:W-:Y:S01]  /*2ac0*/  SHF.R.S32.HI R9, RZ, 0x4, R4 ;  /* 0x00000004ff097819 */ /* 0x000fe20000011404 */
[----:B------:R-:W-:Y:S01]  /*2ad0*/  IMAD.IADD R2, R61, 0x1, -R2 ;  /* 0x000000013d027824 */ /* 0x000fe200078e0a02 */
[----:B------:R-:W-:Y:S01]  /*2ae0*/  LEA.HI R4, R25, R24, RZ, 0x1 ;  /* 0x0000001819047211 */ /* 0x000fe200078f08ff */
[----:B------:R-:W-:Y:S01]  /*2af0*/  BSSY B0, `(.L_x_1215) ;  /* 0x0000030000007945 */ /* 0x000fe20003800000 */
[----:B------:R-:W-:Y:S02]  /*2b00*/  LEA.HI R0, R11, R11, RZ, 0x1 ;  /* 0x0000000b0b007211 */ /* 0x000fe400078f08ff */
[----:B------:R-:W-:-:S02]  /*2b10*/  LEA.HI R3, R2, R2, RZ, 0x1 ;  /* 0x0000000202037211 */ /* 0x000fc400078f08ff */
[----:B------:R-:W-:Y:S02]  /*2b20*/  LOP3.LUT R4, R4, 0xfffffffe, RZ, 0xc0, !PT ;  /* 0xfffffffe04047812 */ /* 0x000fe400078ec0ff */
[--C-:B------:R-:W-:Y:S02]  /*2b30*/  SHF.R.S32.HI R6, RZ, 0x1, R0.reuse ;  /* 0x00000001ff067819 */ /* 0x100fe40000011400 */
[----:B------:R-:W-:Y:S01]  /*2b40*/  SHF.R.S32.HI R5, RZ, 0x1f, R0 ;  /* 0x0000001fff057819 */ /* 0x000fe20000011400 */
[----:B------:R-:W-:Y:S01]  /*2b50*/  IMAD.IADD R10, R24, 0x1, -R4 ;  /* 0x00000001180a7824 */ /* 0x000fe200078e0a04 */
[----:B------:R-:W-:Y:S02]  /*2b60*/  LOP3.LUT R8, R3, 0xfffffffe, RZ, 0xc0, !PT ;  /* 0xfffffffe03087812 */ /* 0x000fe400078ec0ff */
[----:B------:R-:W-:Y:S02]  /*2b70*/  LEA.HI R7, R9, R9, RZ, 0x1 ;  /* 0x0000000909077211 */ /* 0x000fe400078f08ff */
[----:B------:R-:W-:Y:S01]  /*2b80*/  LEA.HI R4, R5, R6, RZ, 0x2 ;  /* 0x0000000605047211 */ /* 0x000fe200078f10ff */
[----:B------:R-:W-:Y:S01]  /*2b90*/  IMAD.IADD R8, R2, 0x1, -R8 ;  /* 0x0000000102087824 */ /* 0x000fe200078e0a08 */
[----:B------:R-:W-:-:S02]  /*2ba0*/  LOP3.LUT R7, R7, 0xfffffffe, RZ, 0xc0, !PT ;  /* 0xfffffffe07077812 */ /* 0x000fc400078ec0ff */
[----:B------:R-:W-:Y:S02]  /*2bb0*/  SHF.R.S32.HI R2, RZ, 0x1f, R11 ;  /* 0x0000001fff027819 */ /* 0x000fe4000001140b */
[----:B------:R-:W-:Y:S01]  /*2bc0*/  LOP3.LUT R4, R4, 0xfffffffc, RZ, 0xc0, !PT ;  /* 0xfffffffc04047812 */ /* 0x000fe200078ec0ff */
[----:B------:R-:W-:Y:S01]  /*2bd0*/  IMAD.IADD R7, R9, 0x1, -R7 ;  /* 0x0000000109077824 */ /* 0x000fe200078e0a07 */
[----:B------:R-:W-:Y:S02]  /*2be0*/  LOP3.LUT R0, R0, 0x7fffffe, RZ, 0xc0, !PT ;  /* 0x07fffffe00007812 */ /* 0x000fe400078ec0ff */
[----:B------:R-:W-:Y:S01]  /*2bf0*/  LEA.HI R2, R2, R11, RZ, 0x3 ;  /* 0x0000000b02027211 */ /* 0x000fe200078f18ff */
[----:B------:R-:W-:Y:S01]  /*2c00*/  IMAD.IADD R9, R6, 0x1, -R4 ;  /* 0x0000000106097824 */ /* 0x000fe200078e0a04 */
[----:B------:R-:W-:Y:S01]  /*2c10*/  SHF.R.S32.HI R20, RZ, 0x1, R3 ;  /* 0x00000001ff147819 */ /* 0x000fe20000011403 */
[----:B------:R-:W-:Y:S02]  /*2c20*/  IMAD.IADD R51, R11, 0x1, -R0 ;  /* 0x000000010b337824 */ /* 0x000fe400078e0a00 */
[----:B------:R-:W-:-:S02]  /*2c30*/  IMAD.SHL.U32 R4, R2, 0x20, RZ ;  /* 0x0000002002047824 */ /* 0x000fc400078e00ff */
[----:B------:R-:W-:Y:S02]  /*2c40*/  IMAD.SHL.U32 R0, R20, 0x40, RZ ;  /* 0x0000004014007824 */ /* 0x000fe400078e00ff */
[----:B------:R-:W-:Y:S01]  /*2c50*/  IMAD.SHL.U32 R2, R9, 0x40, RZ ;  /* 0x0000004009027824 */ /* 0x000fe200078e00ff */
[----:B------:R-:W-:Y:S01]  /*2c60*/  LOP3.LUT R50, R4, 0xffffff00, RZ, 0xc0, !PT ;  /* 0xffffff0004327812 */ /* 0x000fe200078ec0ff */
[----:B------:R-:W-:Y:S01]  /*2c70*/  IMAD.SHL.U32 R3, R10, 0x8, RZ ;  /* 0x000000080a037824 */ /* 0x000fe200078e00ff */
[----:B------:R-:W-:Y:S01]  /*2c80*/  LOP3.LUT R0, R0, 0xc0, RZ, 0xc0, !PT ;  /* 0x000000c000007812 */ /* 0x000fe200078ec0ff */
[C---:B------:R-:W-:Y:S01]  /*2c90*/  IMAD.SHL.U32 R6, R7.reuse, 0x8, RZ ;  /* 0x0000000807067824 */ /* 0x040fe200078e00ff */
[----:B------:R-:W-:Y:S02]  /*2ca0*/  LOP3.LUT R2, R2, 0xc0, RZ, 0xc0, !PT ;  /* 0x000000c002027812 */ /* 0x000fe400078ec0ff */
[----:B------:R-:W-:Y:S02]  /*2cb0*/  LOP3.LUT R5, R0, 0x8, R3, 0xf8, !PT ;  /* 0x0000000800057812 */ /* 0x000fe400078ef803 */
[----:B------:R-:W-:Y:S01]  /*2cc0*/  LOP3.LUT R4, R2, 0x8, R6, 0xf8, !PT ;  /* 0x0000000802047812 */ /* 0x000fe200078ef806 */
[----:B------:R-:W-:Y:S01]  /*2cd0*/  IMAD R6, R7, 0x8, R8 ;  /* 0x0000000807067824 */ /* 0x000fe200078e0208 */
[----:B------:R-:W-:Y:S01]  /*2ce0*/  SHF.R.U32.HI R3, RZ, 0x3, R0 ;  /* 0x00000003ff037819 */ /* 0x000fe20000011600 */
[----:B------:R-:W-:Y:S01]  /*2cf0*/  IMAD R0, R60, 0x200, R50 ;  /* 0x000002003c007824 */ /* 0x000fe200078e0232 */
[----:B------:R-:W-:-:S02]  /*2d00*/  SHF.R.U32.HI R2, RZ, 0x3, R2 ;  /* 0x00000003ff027819 */ /* 0x000fc40000011602 */
[----:B------:R-:W-:Y:S02]  /*2d10*/  LOP3.LUT R5, R5, R3, RZ, 0x3c, !PT ;  /* 0x0000000305057212 */ /* 0x000fe400078e3cff */
[----:B------:R-:W-:Y:S01]  /*2d20*/  LOP3.LUT R153, R4, R2, RZ, 0x3c, !PT ;  /* 0x0000000204997212 */ /* 0x000fe200078e3cff */
[----:B------:R-:W-:Y:S01]  /*2d30*/  IMAD R4, R51, 0x20, R0 ;  /* 0x0000002033047824 */ /* 0x000fe200078e0200 */
        /* <DEDUP_REMOVED lines=11> */
.L_x_1216:
[----:B------:R-:W-:Y:S05]  /*2df0*/  BSYNC B0 ;  /* 0x0000000000007941 */ /* 0x000fea0003800000 */
.L_x_1215:
[----:B------:R2:W-:Y:S01]  /*2e00*/  @P0 STS.128 [R184+0x6000], RZ ;  /* 0x006000ffb8000388 */ /* 0x0005e20000000c00 */
[----:B------:R-:W-:Y:S01]  /*2e10*/  IMAD.U32 R0, R6, 0x20, R5 ;  /* 0x0000002006007824 */ /* 0x000fe200078e0005 */
[----:B------:R-:W-:Y:S01]  /*2e20*/  BSSY B0, `(.L_x_1217) ;  /* 0x0000010000007945 */ /* 0x000fe20003800000 */
[----:B-1----:R-:W-:Y:S01]  /*2e30*/  IMAD.IADD R2, R153, 0x1, R4 ;  /* 0x0000000199027824 */ /* 0x002fe200078e0204 */
        /* <DEDUP_REMOVED lines=14> */
.L_x_1218:
[----:B------:R-:W-:Y:S05]  /*2f20*/  BSYNC B0 ;  /* 0x0000000000007941 */ /* 0x000fea0003800000 */
.L_x_1217:
        /* <DEDUP_REMOVED lines=16> */
.L_x_1220:
[----:B------:R-:W-:Y:S05]  /*3030*/  BSYNC B0 ;  /* 0x0000000000007941 */ /* 0x000fea0003800000 */
.L_x_1219:
        /* <DEDUP_REMOVED lines=13> */
.L_x_1222:
[----:B------:R-:W-:Y:S05]  /*3110*/  BSYNC B0 ;  /* 0x0000000000007941 */ /* 0x000fea0003800000 */
.L_x_1221:
        /* <DEDUP_REMOVED lines=16> */
.L_x_1224:
[----:B------:R-:W-:Y:S05]  /*3220*/  BSYNC B0 ;  /* 0x0000000000007941 */ /* 0x000fea0003800000 */
.L_x_1223:
        /* <DEDUP_REMOVED lines=16> */
.L_x_1226:
[----:B------:R-:W-:Y:S05]  /*3330*/  BSYNC B0 ;  /* 0x0000000000007941 */ /* 0x000fea0003800000 */
.L_x_1225:
        /* <DEDUP_REMOVED lines=16> */
.L_x_1228:
[----:B------:R-:W-:Y:S05]  /*3440*/  BSYNC B0 ;  /* 0x0000000000007941 */ /* 0x000fea0003800000 */
.L_x_1227:
[----:B------:R-:W-:Y:S01]  /*3450*/  LDSM.16.M88.4 R12, [R166] ;  /* 0x00000000a60c783b */ /* 0x000fe20000000200 */
[----:B------:R-:W-:Y:S01]  /*3460*/  LOP3.LUT P0, RZ, R20, 0x2, RZ, 0xc0, !PT ;  /* 0x0000000214ff7812 */ /* 0x000fe2000780c0ff */
[----:B------:R-:W-:Y:S01]  /*3470*/  IMAD.MOV.U32 R0, RZ, RZ, 0x10 ;  /* 0x00000010ff007424 */ /* 0x000fe200078e00ff */
[----:B------:R-:W-:Y:S01]  /*3480*/  LOP3.LUT P1, RZ, R9, 0x2, RZ, 0xc0, !PT ;  /* 0x0000000209ff7812 */ /* 0x000fe2000782c0ff */
[----:B------:R-:W5:Y:S01]  /*3490*/  LDSM.16.M88.4 R16, [R134+0x1000] ;  /* 0x001000008610783b */ /* 0x000f620000000200 */
[----:B-1----:R-:W-:Y:S01]  /*34a0*/  VIADD R2, R134, 0x1000 ;  /* 0x0000100086027836 */ /* 0x002fe20000000000 */
[----:B------:R-:W-:Y:S01]  /*34b0*/  ULDC UR5, c[0x0][0x39c] ;  /* 0x0000e70000057ab9 */ /* 0x000fe20000000800 */
[----:B------:R-:W-:Y:S01]  /*34c0*/  SEL R0, R0, 0xfffffff0, !P1 ;  /* 0xfffffff000007807 */ /* 0x000fe20004800000 */
[----:B------:R-:W-:Y:S01]  /*34d0*/  VIADD R165, R134, 0x1020 ;  /* 0x0000102086a57836 */ /* 0x000fe20000000000 */
[----:B------:R-:W-:Y:S01]  /*34e0*/  LDSM.16.M88.4 R28, [R134+0x1400] ;  /* 0x00140000861c783b */ /* 0x000fe20000000200 */
[----:B------:R-:W-:-:S02]  /*34f0*/  IMAD R127, R51, 0x20, R50 ;  /* 0x00000020337f7824 */ /* 0x000fc400078e0232 */
[----:B------:R-:W-:Y:S01]  /*3500*/  IMAD R167, R0, 0x2, R166 ;  /* 0x0000000200a77824 */ /* 0x000fe200078e02a6 */
[----:B------:R-:W-:Y:S01]  /*3510*/  LDSM.16.M88.4 R40, [R134+0x1800] ;  /* 0x001800008628783b */ /* 0x000fe20000000200 */
[----:B------:R-:W-:-:S03]  /*3520*/  @P0 VIADD R165, R2, 0xffffffe0 ;  /* 0xffffffe002a50836 */ /* 0x000fc60000000000 */
[----:B------:R-:W-:Y:S01]  /*3530*/  LDSM.16.M88.4 R4, [R167] ;  /* 0x00000000a704783b */ /* 0x000fe20000000200 */
[C---:B------:R-:W-:Y:S02]  /*3540*/  VIADD R182, R165.reuse, 0x400 ;  /* 0x00000400a5b67836 */ /* 0x040fe40000000000 */
[C---:B------:R-:W-:Y:S01]  /*3550*/  VIADD R181, R165.reuse, 0x800 ;  /* 0x00000800a5b57836 */ /* 0x040fe20000000000 */
[----:B------:R-:W1:Y:S01]  /*3560*/  LDSM.16.M88.4 R20, [R165] ;  /* 0x00000000a514783b */ /* 0x000e620000000200 */
[C---:B------:R-:W-:Y:S02]  /*3570*/  VIADD R180, R165.reuse, 0xc00 ;  /* 0x00000c00a5b47836 */ /* 0x040fe40000000000 */
[C---:B------:R-:W-:Y:S01]  /*3580*/  VIADD R179, R165.reuse, 0x1000 ;  /* 0x00001000a5b37836 */ /* 0x040fe20000000000 */
[----:B------:R-:W2:Y:S01]  /*3590*/  LDSM.16.M88.4 R32, [R165+0x400] ;  /* 0x00040000a520783b */ /* 0x000ea20000000200 */
[C---:B------:R-:W-:Y:S02]  /*35a0*/  VIADD R178, R165.reuse, 0x1400 ;  /* 0x00001400a5b27836 */ /* 0x040fe40000000000 */
[C---:B------:R-:W-:Y:S01]  /*35b0*/  VIADD R177, R165.reuse, 0x1800 ;  /* 0x00001800a5b17836 */ /* 0x040fe20000000000 */
[----:B------:R-:W3:Y:S01]  /*35c0*/  LDSM.16.M88.4 R36, [R165+0x800] ;  /* 0x00080000a524783b */ /* 0x000ee20000000200 */
[----:B------:R-:W-:-:S02]  /*35d0*/  VIADD R176, R165, 0x1c00 ;  /* 0x00001c00a5b07836 */ /* 0x000fc40000000000 */
[C---:B------:R-:W-:Y:S01]  /*35e0*/  VIADD R175, R165.reuse, 0x2000 ;  /* 0x00002000a5af7836 */ /* 0x040fe20000000000 */
[----:B------:R-:W4:Y:S01]  /*35f0*/  LDSM.16.M88.4 R44, [R134+0x1c00] ;  /* 0x001c0000862c783b */ /* 0x000f220000000200 */
[C---:B------:R-:W-:Y:S02]  /*3600*/  VIADD R174, R165.reuse, 0x2400 ;  /* 0x00002400a5ae7836 */ /* 0x040fe40000000000 */
[C---:B------:R-:W-:Y:S01]  /*3610*/  VIADD R173, R165.reuse, 0x2800 ;  /* 0x00002800a5ad7836 */ /* 0x040fe20000000000 */
[----:B------:R-:W0:Y:S01]  /*3620*/  LDGDEPBAR ;  /* 0x00000000000079af */ /* 0x000e220000000000 */
[C---:B------:R-:W-:Y:S02]  /*3630*/  VIADD R172, R165.reuse, 0x2c00 ;  /* 0x00002c00a5ac7836 */ /* 0x040fe40000000000 */
[C---:B------:R-:W-:Y:S02]  /*3640*/  VIADD R171, R165.reuse, 0x3000 ;  /* 0x00003000a5ab7836 */ /* 0x040fe40000000000 */
[C---:B------:R-:W-:Y:S01]  /*3650*/  VIADD R170, R165.reuse, 0x3400 ;  /* 0x00003400a5aa7836 */ /* 0x040fe20000000000 */
[----:B-----5:R-:W-:Y:S01]  /*3660*/  HMMA.16816.F32.BF16 R8, R12, R16, RZ ;  /* 0x000000100c08723c */ /* 0x020fe200000418ff */
[----:B------:R-:W-:-:S02]  /*3670*/  VIADD R169, R165, 0x3800 ;  /* 0x00003800a5a97836 */ /* 0x000fc40000000000 */
[----:B------:R-:W-:-:S03]  /*3680*/  VIADD R168, R165, 0x3c00 ;  /* 0x00003c00a5a87836 */ /* 0x000fc60000000000 */
[----:B------:R-:W-:-:S15]  /*3690*/  HMMA.16816.F32.BF16 R16, R12, R18, RZ ;  /* 0x000000120c10723c */ /* 0x000fde00000418ff */
[----:B------:R-:W-:-:S03]  /*36a0*/  NOP ;  /* 0x0000000000007918 */ /* 0x000fc60000000000 */
[----:B-1----:R-:W-:Y:S06]  /*36b0*/  HMMA.16816.F32.BF16 R56, R4, R20, R8 ;  /* 0x000000140438723c */ /* 0x002fec0000041808 */
[----:B------:R-:W-:Y:S06]  /*36c0*/  HMMA.16816.F32.BF16 R8, R12, R28, RZ ;  /* 0x0000001c0c08723c */ /* 0x000fec00000418ff */
[----:B------:R-:W-:Y:S06]  /*36d0*/  HMMA.16816.F32.BF16 R16, R4, R22, R16 ;  /* 0x000000160410723c */ /* 0x000fec0000041810 */
[----:B------:R-:W-:Y:S06]  /*36e0*/  HMMA.16816.F32.BF16 R20, R12, R40, RZ ;  /* 0x000000280c14723c */ /* 0x000fec00000418ff */
[----:B------:R-:W-:-:S04]  /*36f0*/  FMUL.FTZ R2, R58, UR5 ;  /* 0x000000053a027c20 */ /* 0x000fc80008410000 */
[----:B------:R1:W-:Y:S02]  /*3700*/  MUFU.TANH R132, R2 ;  /* 0x0000000200847308 */ /* 0x0003e40000002400 */
[----:B--2---:R-:W-:Y:S06]  /*3710*/  HMMA.16816.F32.BF16 R24, R4, R32, R8 ;  /* 0x000000200418723c */ /* 0x004fec0000041808 */
[----:B------:R-:W-:Y:S01]  /*3720*/  HMMA.16816.F32.BF16 R8, R12, R30, RZ ;  /* 0x0000001e0c08723c */ /* 0x000fe200000418ff */
[----:B-1----:R-:W-:-:S04]  /*3730*/  FMUL.FTZ R2, R57, UR5 ;  /* 0x0000000539027c20 */ /* 0x002fc80008410000 */
[----:B------:R1:W2:-:S15]  /*3740*/  MUFU.TANH R119, R2 ;  /* 0x0000000200777308 */ /* 0x00029e0000002400 */
[----:B------:R-:W-:-:S04]  /*3750*/  NOP ;  /* 0x0000000000007918 */ /* 0x000fc80000000000 */
[----:B------:R-:W-:Y:S01]  /*3760*/  HMMA.16816.F32.BF16 R8, R4, R34, R8 ;  /* 0x000000220408723c */ /* 0x000fe20000041808 */
[----:B-1----:R-:W-:-:S05]  /*3770*/  FMUL.FTZ R2, R59, UR5 ;  /* 0x000000053b027c20 */ /* 0x002fca0008410000 */
[----:B---3--:R-:W-:Y:S01]  /*3780*/  HMMA.16816.F32.BF16 R32, R4, R36, R20 ;  /* 0x000000240420723c */ /* 0x008fe20000041814 */
[----:B------:R1:W-:Y:S05]  /*3790*/  MUFU.TANH R130, R2 ;  /* 0x0000000200827308 */ /* 0x0003ea0000002400 */
[----:B----4-:R-:W-:Y:S01]  /*37a0*/  HMMA.16816.F32.BF16 R20, R12, R44, RZ ;  /* 0x0000002c0c14723c */ /* 0x010fe200000418ff */
[----:B-1----:R-:W-:-:S04]  /*37b0*/  FMUL.FTZ R2, R16, UR5 ;  /* 0x0000000510027c20 */ /* 0x002fc80008410000 */
[----:B------:R1:W3:Y:S02]  /*37c0*/  MUFU.TANH R122, R2 ;  /* 0x00000002007a7308 */ /* 0x0002e40000002400 */
[----:B-1----:R-:W-:-:S06]  /*37d0*/  FMUL.FTZ R2, R17, UR5 ;  /* 0x0000000511027c20 */ /* 0x002fcc0008410000 */
[----:B------:R1:W-:Y:S02]  /*37e0*/  MUFU.TANH R121, R2 ;  /* 0x0000000200797308 */ /* 0x0003e40000002400 */
[----:B-1----:R-:W-:-:S06]  /*37f0*/  FMUL.FTZ R2, R18, UR5 ;  /* 0x0000000512027c20 */ /* 0x002fcc0008410000 */
[----:B------:R1:W4:Y:S02]  /*3800*/  MUFU.TANH R142, R2 ;  /* 0x00000002008e7308 */ /* 0x0003240000002400 */
[----:B-1----:R-:W-:Y:S02]  /*3810*/  FMUL.FTZ R2, R19, UR5 ;  /* 0x0000000513027c20 */ /* 0x002fe40008410000 */
[----:B------:R-:W-:Y:S01]  /*3820*/  HMMA.16816.F32.BF16 R16, R12, R42, RZ ;  /* 0x0000002a0c10723c */ /* 0x000fe200000418ff */
[----:B------:R-:W-:Y:S03]  /*3830*/  LDSM.16.M88.4 R40, [R134+0x2000] ;  /* 0x002000008628783b */ /* 0x000fe60000000200 */
[----:B------:R1:W5:Y:S02]  /*3840*/  MUFU.TANH R135, R2 ;  /* 0x0000000200877308 */ /* 0x0003640000002400 */
[----:B-1----:R-:W-:-:S06]  /*3850*/  FMUL.FTZ R2, R24, UR5 ;  /* 0x0000000518027c20 */ /* 0x002fcc0008410000 */
[----:B------:R1:W-:Y:S02]  /*3860*/  MUFU.TANH R120, R2 ;  /* 0x0000000200787308 */ /* 0x0003e40000002400 */
[----:B-1----:R-:W-:-:S06]  /*3870*/  FMUL.FTZ R2, R25, UR5 ;  /* 0x0000000519027c20 */ /* 0x002fcc0008410000 */
[----:B------:R1:W5:Y:S02]  /*3880*/  MUFU.TANH R118, R2 ;  /* 0x0000000200767308 */ /* 0x0003640000002400 */
[----:B-1----:R-:W-:-:S06]  /*3890*/  FMUL.FTZ R2, R26, UR5 ;  /* 0x000000051a027c20 */ /* 0x002fcc0008410000 */
[----:B------:R1:W-:Y:S02]  /*38a0*/  MUFU.TANH R133, R2 ;  /* 0x0000000200857308 */ /* 0x0003e40000002400 */
[----:B-1----:R-:W-:Y:S02]  /*38b0*/  FMUL.FTZ R2, R27, UR5 ;  /* 0x000000051b027c20 */ /* 0x002fe40008410000 */
[----:B------:R-:W1:Y:S04]  /*38c0*/  LDSM.16.M88.4 R24, [R165+0xc00] ;  /* 0x000c0000a518783b */ /* 0x000e680000000200 */
[----:B------:R2:W5:Y:S02]  /*38d0*/  MUFU.TANH R138, R2 ;  /* 0x00000002008a7308 */ /* 0x0005640000002400 */
[----:B--2---:R-:W-:-:S06]  /*38e0*/  FMUL.FTZ R2, R8, UR5 ;  /* 0x0000000508027c20 */ /* 0x004fcc0008410000 */
[----:B------:R2:W5:Y:S02]  /*38f0*/  MUFU.TANH R117, R2 ;  /* 0x0000000200757308 */ /* 0x0005640000002400 */
[----:B--2---:R-:W-:Y:S01]  /*3900*/  FMUL.FTZ R2, R9, UR5 ;  /* 0x0000000509027c20 */ /* 0x004fe20008410000 */
[----:B-1----:R-:W-:Y:S05]  /*3910*/  HMMA.16816.F32.BF16 R28, R4, R24, R20 ;  /* 0x00000018041c723c */ /* 0x002fea0000041814 */
[----:B------:R1:W-:Y:S01]  /*3920*/  MUFU.TANH R116, R2 ;  /* 0x0000000200747308 */ /* 0x0003e20000002400 */
[----:B------:R-:W-:Y:S01]  /*3930*/  HMMA.16816.F32.BF16 R20, R12, R40, RZ ;  /* 0x000000280c14723c */ /* 0x000fe200000418ff */
[----:B-1----:R-:W-:-:S06]  /*3940*/  FMUL.FTZ R2, R10, UR5 ;  /* 0x000000050a027c20 */ /* 0x002fcc0008410000 */
[----:B------:R1:W2:Y:S02]  /*3950*/  MUFU.TANH R136, R2 ;  /* 0x0000000200887308 */ /* 0x0002a40000002400 */
[----:B-1----:R-:W-:Y:S02]  /*3960*/  FMUL.FTZ R2, R11, UR5 ;  /* 0x000000050b027c20 */ /* 0x002fe40008410000 */
[----:B------:R-:W-:Y:S01]  /*3970*/  HMMA.16816.F32.BF16 R8, R4, R38, R16 ;  /* 0x000000260408723c */ /* 0x000fe20000041810 */
[----:B------:R-:W-:Y:S03]  /*3980*/  LDSM.16.M88.4 R36, [R134+0x2400] ;  /* 0x002400008624783b */ /* 0x000fe60000000200 */
[----:B------:R1:W2:Y:S02]  /*3990*/  MUFU.TANH R139, R2 ;  /* 0x00000002008b7308 */ /* 0x0002a40000002400 */
[----:B------:R-:W-:Y:S01]  /*39a0*/  HMMA.16816.F32.BF16 R16, R12, R46, RZ ;  /* 0x0000002e0c10723c */ /* 0x000fe200000418ff */
[----:B------:R-:W-:Y:S01]  /*39b0*/  LDSM.16.M88.4 R44, [R134+0x2c00] ;  /* 0x002c0000862c783b */ /* 0x000fe20000000200 */
[----:B-1----:R-:W-:-:S04]  /*39c0*/  FMUL.FTZ R2, R32, UR5 ;  /* 0x0000000520027c20 */ /* 0x002fc80008410000 */
[----:B------:R1:W-:Y:S02]  /*39d0*/  MUFU.TANH R115, R2 ;  /* 0x0000000200737308 */ /* 0x0003e40000002400 */
[----:B-1----:R-:W-:-:S06]  /*39e0*/  FMUL.FTZ R2, R33, UR5 ;  /* 0x0000000521027c20 */ /* 0x002fcc0008410000 */
[----:B------:R1:W2:Y:S02]  /*39f0*/  MUFU.TANH R113, R2 ;  /* 0x0000000200717308 */ /* 0x0002a40000002400 */
[----:B-1----:R-:W-:-:S06]  /*3a00*/  FMUL.FTZ R2, R34, UR5 ;  /* 0x0000000522027c20 */ /* 0x002fcc0008410000 */
[----:B------:R1:W-:Y:S02]  /*3a10*/  MUFU.TANH R131, R2 ;  /* 0x0000000200837308 */ /* 0x0003e40000002400 */
[----:B-1----:R-:W-:Y:S02]  /*3a20*/  FMUL.FTZ R2, R35, UR5 ;  /* 0x0000000523027c20 */ /* 0x002fe40008410000 */
[----:B------:R-:W1:Y:S04]  /*3a30*/  LDSM.16.M88.4 R32, [R165+0x1000] ;  /* 0x00100000a520783b */ /* 0x000e680000000200 */
[----:B------:R3:W2:Y:S02]  /*3a40*/  MUFU.TANH R129, R2 ;  /* 0x0000000200817308 */ /* 0x0006a40000002400 */
[----:B---3--:R-:W-:-:S06]  /*3a50*/  FMUL.FTZ R2, R8, UR5 ;  /* 0x0000000508027c20 */ /* 0x008fcc0008410000 */
[----:B------:R3:W-:Y:S02]  /*3a60*/  MUFU.TANH R112, R2 ;  /* 0x0000000200707308 */ /* 0x0007e40000002400 */
[----:B---3--:R-:W-:-:S06]  /*3a70*/  FMUL.FTZ R2, R9, UR5 ;  /* 0x0000000509027c20 */ /* 0x008fcc0008410000 */
[----:B------:R3:W2:Y:S02]  /*3a80*/  MUFU.TANH R111, R2 ;  /* 0x00000002006f7308 */ /* 0x0006a40000002400 */
[----:B---3--:R-:W-:-:S06]  /*3a90*/  FMUL.FTZ R2, R10, UR5 ;  /* 0x000000050a027c20 */ /* 0x008fcc0008410000 */
[----:B------:R3:W-:Y:S02]  /*3aa0*/  MUFU.TANH R137, R2 ;  /* 0x0000000200897308 */ /* 0x0007e40000002400 */
[----:B---3--:R-:W-:Y:S02]  /*3ab0*/  FMUL.FTZ R2, R11, UR5 ;  /* 0x000000050b027c20 */ /* 0x008fe40008410000 */
[----:B------:R-:W-:Y:S04]  /*3ac0*/  HMMA.16816.F32.BF16 R8, R4, R26, R16 ;  /* 0x0000001a0408723c */ /* 0x000fe80000041810 */
[----:B------:R3:W2:Y:S02]  /*3ad0*/  MUFU.TANH R141, R2 ;  /* 0x00000002008d7308 */ /* 0x0006a40000002400 */
[----:B------:R-:W-:Y:S01]  /*3ae0*/  HMMA.16816.F32.BF16 R16, R12, R42, RZ ;  /* 0x0000002a0c10723c */ /* 0x000fe200000418ff */
[----:B------:R-:W4:Y:S05]  /*3af0*/  LDSM.16.M88.4 R40, [R165+0x1400] ;  /* 0x00140000a528783b */ /* 0x000f2a0000000200 */
[----:B-1----:R-:W-:Y:S06]  /*3b00*/  HMMA.16816.F32.BF16 R24, R4, R32, R20 ;  /* 0x000000200418723c */ /* 0x002fec0000041814 */
[----:B------:R-:W-:Y:S01]  /*3b10*/  HMMA.16816.F32.BF16 R20, R12, R36, RZ ;  /* 0x000000240c14723c */ /* 0x000fe200000418ff */
[----:B---3--:R-:W-:-:S04]  /*3b20*/  FMUL.FTZ R2, R28, UR5 ;  /* 0x000000051c027c20 */ /* 0x008fc80008410000 */
[----:B------:R1:W-:Y:S02]  /*3b30*/  MUFU.TANH R110, R2 ;  /* 0x00000002006e7308 */ /* 0x0003e40000002400 */
[----:B-1----:R-:W-:-:S06]  /*3b40*/  FMUL.FTZ R2, R29, UR5 ;  /* 0x000000051d027c20 */ /* 0x002fcc0008410000 */
[----:B------:R1:W3:Y:S02]  /*3b50*/  MUFU.TANH R109, R2 ;  /* 0x00000002006d7308 */ /* 0x0002e40000002400 */
[----:B-1----:R-:W-:-:S06]  /*3b60*/  FMUL.FTZ R2, R30, UR5 ;  /* 0x000000051e027c20 */ /* 0x002fcc0008410000 */
[----:B------:R1:W-:Y:S02]  /*3b70*/  MUFU.TANH R143, R2 ;  /* 0x00000002008f7308 */ /* 0x0003e40000002400 */
[----:B-1----:R-:W-:Y:S02]  /*3b80*/  FMUL.FTZ R2, R31, UR5 ;  /* 0x000000051f027c20 */ /* 0x002fe40008410000 */
[----:B----4-:R-:W-:Y:S04]  /*3b90*/  HMMA.16816.F32.BF16 R28, R4, R40, R20 ;  /* 0x00000028041c723c */ /* 0x010fe80000041814 */
[----:B------:R1:W4:Y:S02]  /*3ba0*/  MUFU.TANH R140, R2 ;  /* 0x00000002008c7308 */ /* 0x0003240000002400 */
[----:B-1----:R-:W-:-:S06]  /*3bb0*/  FMUL.FTZ R2, R8, UR5 ;  /* 0x0000000508027c20 */ /* 0x002fcc0008410000 */
[----:B------:R1:W4:Y:S02]  /*3bc0*/  MUFU.TANH R108, R2 ;  /* 0x00000002006c7308 */ /* 0x0003240000002400 */
[----:B-1----:R-:W-:-:S06]  /*3bd0*/  FMUL.FTZ R2, R9, UR5 ;  /* 0x0000000509027c20 */ /* 0x002fcc0008410000 */
[----:B------:R1:W-:Y:S02]  /*3be0*/  MUFU.TANH R106, R2 ;  /* 0x00000002006a7308 */ /* 0x0003e40000002400 */
[----:B-1----:R-:W-:-:S06]  /*3bf0*/  FMUL.FTZ R2, R10, UR5 ;  /* 0x000000050a027c20 */ /* 0x002fcc0008410000 */
[----:B------:R1:W4:Y:S02]  /*3c00*/  MUFU.TANH R144, R2 ;  /* 0x0000000200907308 */ /* 0x0003240000002400 */
[----:B-1----:R-:W-:Y:S02]  /*3c10*/  FMUL.FTZ R2, R11, UR5 ;  /* 0x000000050b027c20 */ /* 0x002fe40008410000 */
[----:B------:R-:W-:Y:S01]  /*3c20*/  HMMA.16816.F32.BF16 R8, R4, R34, R16 ;  /* 0x000000220408723c */ /* 0x000fe20000041810 */
[----:B------:R-:W1:Y:S03]  /*3c30*/  LDSM.16.M88.4 R32, [R134+0x2800] ;  /* 0x002800008620783b */ /* 0x000e660000000200 */
[----:B------:R5:W4:Y:S02]  /*3c40*/  MUFU.TANH R145, R2 ;  /* 0x0000000200917308 */ /* 0x000b240000002400 */
[----:B------:R-:W-:Y:S01]  /*3c50*/  HMMA.16816.F32.BF16 R16, R12, R38, RZ ;  /* 0x000000260c10723c */ /* 0x000fe200000418ff */
[----:B------:R-:W2:Y:S01]  /*3c60*/  LDSM.16.M88.4 R36, [R165+0x1800] ;  /* 0x00180000a524783b */ /* 0x000ea20000000200 */
[----:B-----5:R-:W-:-:S04]  /*3c70*/  FMUL.FTZ R2, R24, UR5 ;  /* 0x0000000518027c20 */ /* 0x020fc80008410000 */
[----:B------:R5:W-:Y:S02]  /*3c80*/  MUFU.TANH R107, R2 ;  /* 0x00000002006b7308 */ /* 0x000be40000002400 */
[----:B-----5:R-:W-:Y:S01]  /*3c90*/  FMUL.FTZ R2, R25, UR5 ;  /* 0x0000000519027c20 */ /* 0x020fe20008410000 */
[----:B-1----:R-:W-:Y:S05]  /*3ca0*/  HMMA.16816.F32.BF16 R20, R12, R34, RZ ;  /* 0x000000220c14723c */ /* 0x002fea00000418ff */
[----:B------:R1:W-:Y:S02]  /*3cb0*/  MUFU.TANH R103, R2 ;  /* 0x0000000200677308 */ /* 0x0003e40000002400 */
[----:B-1----:R-:W-:-:S06]  /*3cc0*/  FMUL.FTZ R2, R26, UR5 ;  /* 0x000000051a027c20 */ /* 0x002fcc0008410000 */
[----:B------:R1:W-:Y:S02]  /*3cd0*/  MUFU.TANH R146, R2 ;  /* 0x0000000200927308 */ /* 0x0003e40000002400 */
[----:B-1----:R-:W-:Y:S02]  /*3ce0*/  FMUL.FTZ R2, R27, UR5 ;  /* 0x000000051b027c20 */ /* 0x002fe40008410000 */
[----:B------:R-:W-:Y:S01]  /*3cf0*/  HMMA.16816.F32.BF16 R24, R12, R32, RZ ;  /* 0x000000200c18723c */ /* 0x000fe200000418ff */
[----:B------:R-:W-:Y:S03]  /*3d00*/  LDSM.16.M88.4 R32, [R134+0x3000] ;  /* 0x003000008620783b */ /* 0x000fe60000000200 */
[----:B------:R1:W-:Y:S02]  /*3d10*/  MUFU.TANH R147, R2 ;  /* 0x0000000200937308 */ /* 0x0003e40000002400 */
[----:B-1----:R-:W-:-:S06]  /*3d20*/  FMUL.FTZ R2, R8, UR5 ;  /* 0x0000000508027c20 */ /* 0x002fcc0008410000 */
[----:B------:R1:W5:Y:S02]  /*3d30*/  MUFU.TANH R99, R2 ;  /* 0x0000000200637308 */ /* 0x0003640000002400 */
[----:B-1----:R-:W-:-:S06]  /*3d40*/  FMUL.FTZ R2, R9, UR5 ;  /* 0x0000000509027c20 */ /* 0x002fcc0008410000 */
[----:B------:R1:W-:Y:S02]  /*3d50*/  MUFU.TANH R101, R2 ;  /* 0x0000000200657308 */ /* 0x0003e40000002400 */
[----:B-1----:R-:W-:-:S06]  /*3d60*/  FMUL.FTZ R2, R10, UR5 ;  /* 0x000000050a027c20 */ /* 0x002fcc0008410000 */
[----:B------:R1:W5:Y:S02]  /*3d70*/  MUFU.TANH R148, R2 ;  /* 0x0000000200947308 */ /* 0x0003640000002400 */
[----:B-1----:R-:W-:Y:S02]  /*3d80*/  FMUL.FTZ R2, R11, UR5 ;  /* 0x000000050b027c20 */ /* 0x002fe40008410000 */
[----:B------:R-:W-:Y:S01]  /*3d90*/  HMMA.16816.F32.BF16 R8, R4, R42, R16 ;  /* 0x0000002a0408723c */ /* 0x000fe20000041810 */
[----:B------:R-:W1:Y:S03]  /*3da0*/  LDSM.16.M88.4 R40, [R165+0x1c00] ;  /* 0x001c0000a528783b */ /* 0x000e660000000200 */
[----:B------:R3:W-:Y:S02]  /*3db0*/  MUFU.TANH R150, R2 ;  /* 0x0000000200967308 */ /* 0x0007e40000002400 */
[----:B------:R-:W-:Y:S01]  /*3dc0*/  HMMA.16816.F32.BF16 R16, R12, R44, RZ ;  /* 0x0000002c0c10723c */ /* 0x000fe200000418ff */
[----:B---3--:R-:W-:-:S05]  /*3dd0*/  FMUL.FTZ R2, R28, UR5 ;  /* 0x000000051c027c20 */ /* 0x008fca0008410000 */
[----:B------:R3:W5:Y:S02]  /*3de0*/  MUFU.TANH R100, R2 ;  /* 0x0000000200647308 */ /* 0x0007640000002400 */
[----:B---3--:R-:W-:-:S06]  /*3df0*/  FMUL.FTZ R2, R29, UR5 ;  /* 0x000000051d027c20 */ /* 0x008fcc0008410000 */
[----:B------:R3:W-:Y:S02]  /*3e00*/  MUFU.TANH R102, R2 ;  /* 0x0000000200667308 */ /* 0x0007e40000002400 */
[----:B---3--:R-:W-:-:S06]  /*3e10*/  FMUL.FTZ R2, R30, UR5 ;  /* 0x000000051e027c20 */ /* 0x008fcc0008410000 */
[----:B------:R3:W5:Y:S02]  /*3e20*/  MUFU.TANH R152, R2 ;  /* 0x0000000200987308 */ /* 0x0007640000002400 */
[----:B---3--:R-:W-:Y:S02]  /*3e30*/  FMUL.FTZ R2, R31, UR5 ;  /* 0x000000051f027c20 */ /* 0x008fe40008410000 */
[C---:B--2---:R-:W-:Y:S04]  /*3e40*/  HMMA.16816.F32.BF16 R28, R4.reuse, R36, R24 ;  /* 0x00000024041c723c */ /* 0x044fe80000041818 */
[----:B------:R2:W-:Y:S02]  /*3e50*/  MUFU.TANH R156, R2 ;  /* 0x00000002009c7308 */ /* 0x0005e40000002400 */
[C---:B------:R-:W-:Y:S01]  /*3e60*/  HMMA.16816.F32.BF16 R24, R4.reuse, R38, R20 ;  /* 0x000000260418723c */ /* 0x040fe20000041814 */
[----:B------:R-:W-:Y:S05]  /*3e70*/  LDSM.16.M88.4 R36, [R134+0x3400] ;  /* 0x003400008624783b */ /* 0x000fea0000000200 */
[----:B-1----:R-:W-:Y:S06]  /*3e80*/  HMMA.16816.F32.BF16 R20, R4, R40, R16 ;  /* 0x000000280414723c */ /* 0x002fec0000041810 */
[----:B------:R-:W-:Y:S01]  /*3e90*/  HMMA.16816.F32.BF16 R16, R12, R34, RZ ;  /* 0x000000220c10723c */ /* 0x000fe200000418ff */
[----:B--2---:R-:W-:-:S04]  /*3ea0*/  FMUL.FTZ R2, R8, UR5 ;  /* 0x0000000508027c20 */ /* 0x004fc80008410000 */
[----:B------:R1:W2:Y:S02]  /*3eb0*/  MUFU.TANH R98, R2 ;  /* 0x0000000200627308 */ /* 0x0002a40000002400 */
[----:B-1----:R-:W-:-:S06]  /*3ec0*/  FMUL.FTZ R2, R9, UR5 ;  /* 0x0000000509027c20 */ /* 0x002fcc0008410000 */
[----:B------:R1:W-:Y:S02]  /*3ed0*/  MUFU.TANH R97, R2 ;  /* 0x0000000200617308 */ /* 0x0003e40000002400 */
[----:B-1----:R-:W-:-:S06]  /*3ee0*/  FMUL.FTZ R2, R10, UR5 ;  /* 0x000000050a027c20 */ /* 0x002fcc0008410000 */
[----:B------:R1:W3:Y:S02]  /*3ef0*/  MUFU.TANH R154, R2 ;  /* 0x00000002009a7308 */ /* 0x0002e40000002400 */
[----:B-1----:R-:W-:Y:S02]  /*3f00*/  FMUL.FTZ R2, R11, UR5 ;  /* 0x000000050b027c20 */ /* 0x002fe40008410000 */
[----:B------:R-:W-:Y:S04]  /*3f10*/  HMMA.16816.F32.BF16 R8, R12, R46, RZ ;  /* 0x0000002e0c08723c */ /* 0x000fe800000418ff */
[----:B------:R1:W3:Y:S02]  /*3f20*/  MUFU.TANH R155, R2 ;  /* 0x00000002009b7308 */ /* 0x0002e40000002400 */
[----:B-1----:R-:W-:-:S06]  /*3f30*/  FMUL.FTZ R2, R28, UR5 ;  /* 0x000000051c027c20 */ /* 0x002fcc0008410000 */
[----:B------:R1:W3:-:S12]  /*3f40*/  MUFU.TANH R95, R2 ;  /* 0x00000002005f7308 */ /* 0x0002d80000002400 */
[----:B------:R-:W-:Y:S01]  /*3f50*/  HMMA.16816.F32.BF16 R8, R4, R42, R8 ;  /* 0x0000002a0408723c */ /* 0x000fe20000041808 */
[----:B------:R-:W-:Y:S01]  /*3f60*/  LDSM.16.M88.4 R40, [R165+0x3000] ;  /* 0x00300000a528783b */ /* 0x000fe20000000200 */
[----:B-1----:R-:W-:-:S04]  /*3f70*/  FMUL.FTZ R2, R29, UR5 ;  /* 0x000000051d027c20 */ /* 0x002fc80008410000 */
[----:B------:R1:W-:Y:S02]  /*3f80*/  MUFU.TANH R96, R2 ;  /* 0x0000000200607308 */ /* 0x0003e40000002400 */
[----:B-1----:R-:W-:-:S06]  /*3f90*/  FMUL.FTZ R2, R30, UR5 ;  /* 0x000000051e027c20 */ /* 0x002fcc0008410000 */
[----:B------:R1:W3:Y:S02]  /*3fa0*/  MUFU.TANH R157, R2 ;  /* 0x00000002009d7308 */ /* 0x0002e40000002400 */
[----:B-1----:R-:W-:Y:S02]  /*3fb0*/  FMUL.FTZ R2, R31, UR5 ;  /* 0x000000051f027c20 */ /* 0x002fe40008410000 */
[----:B------:R-:W1:Y:S04]  /*3fc0*/  LDSM.16.M88.4 R28, [R165+0x2000] ;  /* 0x00200000a51c783b */ /* 0x000e680000000200 */
[----:B------:R4:W-:Y:S02]  /*3fd0*/  MUFU.TANH R160, R2 ;  /* 0x0000000200a07308 */ /* 0x0009e40000002400 */
[----:B----4-:R-:W-:-:S06]  /*3fe0*/  FMUL.FTZ R2, R24, UR5 ;  /* 0x0000000518027c20 */ /* 0x010fcc0008410000 */
[----:B------:R4:W-:Y:S02]  /*3ff0*/  MUFU.TANH R94, R2 ;  /* 0x00000002005e7308 */ /* 0x0009e40000002400 */
[----:B----4-:R-:W-:Y:S01]  /*4000*/  FMUL.FTZ R2, R25, UR5 ;  /* 0x0000000519027c20 */ /* 0x010fe20008410000 */
[----:B-1----:R-:W-:Y:S05]  /*4010*/  HMMA.16816.F32.BF16 R16, R4, R30, R16 ;  /* 0x0000001e0410723c */ /* 0x002fea0000041810 */
[----:B------:R1:W4:Y:S02]  /*4020*/  MUFU.TANH R90, R2 ;  /* 0x00000002005a7308 */ /* 0x0003240000002400 */
[----:B-1----:R-:W-:-:S06]  /*4030*/  FMUL.FTZ R2, R26, UR5 ;  /* 0x000000051a027c20 */ /* 0x002fcc0008410000 */
[----:B------:R1:W-:Y:S11]  /*4040*/  MUFU.TANH R159, R2 ;  /* 0x00000002009f7308 */ /* 0x0003f60000002400 */
[----:B------:R-:W-:-:S04]  /*4050*/  FMUL.FTZ R3, R16, UR5 ;  /* 0x0000000510037c20 */ /* 0x000fc80008410000 */
[----:B------:R5:W-:Y:S01]  /*4060*/  MUFU.TANH R88, R3 ;  /* 0x0000000300587308 */ /* 0x000be20000002400 */
[----:B-1----:R-:W-:Y:S02]  /*4070*/  FMUL.FTZ R2, R27, UR5 ;  /* 0x000000051b027c20 */ /* 0x002fe40008410000 */
[----:B------:R-:W-:Y:S01]  /*4080*/  HMMA.16816.F32.BF16 R24, R12, R32, RZ ;  /* 0x000000200c18723c */ /* 0x000fe200000418ff */
[----:B------:R-:W-:Y:S04]  /*4090*/  LDSM.16.M88.4 R32, [R134+0x3800] ;  /* 0x003800008620783b */ /* 0x000fe80000000200 */
[----:B------:R1:W4:Y:S01]  /*40a0*/  MUFU.TANH R158, R2 ;  /* 0x00000002009e7308 */ /* 0x0003220000002400 */
[----:B-----5:R-:W-:-:S07]  /*40b0*/  FMUL.FTZ R3, R17, UR5 ;  /* 0x0000000511037c20 */ /* 0x020fce0008410000 */
[----:B------:R5:W-:Y:S01]  /*40c0*/  MUFU.TANH R151, R3 ;  /* 0x0000000300977308 */ /* 0x000be20000002400 */
[----:B-1----:R-:W-:-:S07]  /*40d0*/  FMUL.FTZ R2, R20, UR5 ;  /* 0x0000000514027c20 */ /* 0x002fce0008410000 */
[----:B------:R1:W4:Y:S01]  /*40e0*/  MUFU.TANH R92, R2 ;  /* 0x00000002005c7308 */ /* 0x0003220000002400 */
[----:B-----5:R-:W-:-:S07]  /*40f0*/  FMUL.FTZ R3, R18, UR5 ;  /* 0x0000000512037c20 */ /* 0x020fce0008410000 */
[----:B------:R-:W-:Y:S01]  /*4100*/  MUFU.TANH R45, R3 ;  /* 0x00000003002d7308 */ /* 0x000fe20000002400 */
[----:B-1----:R-:W-:-:S07]  /*4110*/  FMUL.FTZ R2, R21, UR5 ;  /* 0x0000000515027c20 */ /* 0x002fce0008410000 */
[----:B------:R1:W-:Y:S02]  /*4120*/  MUFU.TANH R91, R2 ;  /* 0x00000002005b7308 */ /* 0x0003e40000002400 */
[----:B-1----:R-:W-:-:S06]  /*4130*/  FMUL.FTZ R2, R22, UR5 ;  /* 0x0000000516027c20 */ /* 0x002fcc0008410000 */
[----:B------:R1:W5:Y:S02]  /*4140*/  MUFU.TANH R59, R2 ;  /* 0x00000002003b7308 */ /* 0x0003640000002400 */
[----:B-1----:R-:W-:Y:S02]  /*4150*/  FMUL.FTZ R2, R23, UR5 ;  /* 0x0000000517027c20 */ /* 0x002fe40008410000 */
[----:B------:R-:W-:Y:S01]  /*4160*/  HMMA.16816.F32.BF16 R20, R4, R28, R24 ;  /* 0x0000001c0414723c */ /* 0x000fe20000041818 */
[----:B------:R-:W1:Y:S03]  /*4170*/  LDSM.16.M88.4 R24, [R165+0x2400] ;  /* 0x00240000a518783b */ /* 0x000e660000000200 */
[----:B------:R2:W5:Y:S02]  /*4180*/  MUFU.TANH R86, R2 ;  /* 0x0000000200567308 */ /* 0x0005640000002400 */
[----:B--2---:R-:W-:-:S06]  /*4190*/  FMUL.FTZ R2, R8, UR5 ;  /* 0x0000000508027c20 */ /* 0x004fcc0008410000 */
[----:B------:R2:W-:Y:S02]  /*41a0*/  MUFU.TANH R93, R2 ;  /* 0x00000002005d7308 */ /* 0x0005e40000002400 */
[----:B--2---:R-:W-:-:S06]  /*41b0*/  FMUL.FTZ R2, R9, UR5 ;  /* 0x0000000509027c20 */ /* 0x004fcc0008410000 */
[----:B------:R2:W5:Y:S02]  /*41c0*/  MUFU.TANH R89, R2 ;  /* 0x0000000200597308 */ /* 0x0005640000002400 */
[----:B--2---:R-:W-:-:S06]  /*41d0*/  FMUL.FTZ R2, R10, UR5 ;  /* 0x000000050a027c20 */ /* 0x004fcc0008410000 */
[----:B------:R2:W-:Y:S02]  /*41e0*/  MUFU.TANH R57, R2 ;  /* 0x0000000200397308 */ /* 0x0005e40000002400 */
[----:B--2---:R-:W-:Y:S02]  /*41f0*/  FMUL.FTZ R2, R11, UR5 ;  /* 0x000000050b027c20 */ /* 0x004fe40008410000 */
[----:B------:R-:W-:Y:S04]  /*4200*/  HMMA.16816.F32.BF16 R8, R12, R36, RZ ;  /* 0x000000240c08723c */ /* 0x000fe800000418ff */
[----:B------:R2:W5:Y:S02]  /*4210*/  MUFU.TANH R162, R2 ;  /* 0x0000000200a27308 */ /* 0x0005640000002400 */
[----:B--2---:R-:W-:-:S06]  /*4220*/  FMUL.FTZ R2, R20, UR5 ;  /* 0x0000000514027c20 */ /* 0x004fcc0008410000 */
[----:B------:R2:W-:-:S12]  /*4230*/  MUFU.TANH R87, R2 ;  /* 0x0000000200577308 */ /* 0x0005d80000002400 */
[----:B-1----:R-:W-:Y:S07]  /*4240*/  HMMA.16816.F32.BF16 R28, R4, R24, R8 ;  /* 0x00000018041c723c */ /* 0x002fee0000041808 */
[----:B------:R-:W-:Y:S02]  /*4250*/  IMAD R8, R60, 0x10, R63 ;  /* 0x000000103c087824 */ /* 0x000fe400078e023f */
[----:B------:R-:W-:-:S05]  /*4260*/  IMAD.SHL.U32 R9, R61, 0x2, RZ ;  /* 0x000000023d097824 */ /* 0x000fca00078e00ff */
[----:B------:R-:W-:Y:S01]  /*4270*/  LOP3.LUT R9, R9, 0x6, RZ, 0xc0, !PT ;  /* 0x0000000609097812 */ /* 0x000fe200078ec0ff */
[----:B--2---:R-:W-:-:S04]  /*4280*/  FMUL.FTZ R2, R21, UR5 ;  /* 0x0000000515027c20 */ /* 0x004fc80008410000 */
[----:B------:R1:W-:Y:S05]  /*4290*/  MUFU.TANH R164, R2 ;  /* 0x0000000200a47308 */ /* 0x0003ea0000002400 */
[----:B------:R-:W-:-:S04]  /*42a0*/  FMUL.FTZ R11, R28, UR5 ;  /* 0x000000051c0b7c20 */ /* 0x000fc80008410000 */
[----:B------:R2:W-:Y:S01]  /*42b0*/  MUFU.TANH R85, R11 ;  /* 0x0000000b00557308 */ /* 0x0005e20000002400 */
[----:B-1----:R-:W-:-:S07]  /*42c0*/  FMUL.FTZ R2, R22, UR5 ;  /* 0x0000000516027c20 */ /* 0x002fce0008410000 */
[----:B------:R1:W5:Y:S01]  /*42d0*/  MUFU.TANH R84, R2 ;  /* 0x0000000200547308 */ /* 0x0003620000002400 */
[----:B--2---:R-:W-:-:S07]  /*42e0*/  FMUL.FTZ R11, R30, UR5 ;  /* 0x000000051e0b7c20 */ /* 0x004fce0008410000 */
[----:B------:R2:W-:Y:S01]  /*42f0*/  MUFU.TANH R44, R11 ;  /* 0x0000000b002c7308 */ /* 0x0005e20000002400 */
[----:B-1----:R-:W-:Y:S02]  /*4300*/  FMUL.FTZ R2, R23, UR5 ;  /* 0x0000000517027c20 */ /* 0x002fe40008410000 */
[----:B------:R-:W-:Y:S01]  /*4310*/  HMMA.16816.F32.BF16 R20, R12, R38, RZ ;  /* 0x000000260c14723c */ /* 0x000fe200000418ff */
[----:B------:R-:W1:Y:S04]  /*4320*/  LDSM.16.M88.4 R36, [R165+0x2800] ;  /* 0x00280000a524783b */ /* 0x000e680000000200 */
[----:B------:R3:W5:Y:S01]  /*4330*/  MUFU.TANH R149, R2 ;  /* 0x0000000200957308 */ /* 0x0007620000002400 */
[----:B--2---:R-:W-:-:S07]  /*4340*/  FMUL.FTZ R11, R31, UR5 ;  /* 0x000000051f0b7c20 */ /* 0x004fce0008410000 */
[----:B------:R2:W-:Y:S01]  /*4350*/  MUFU.TANH R128, R11 ;  /* 0x0000000b00807308 */ /* 0x0005e20000002400 */
[----:B---3--:R-:W-:-:S05]  /*4360*/  LOP3.LUT R2, R62, 0xffffffe0, RZ, 0xc0, !PT ;  /* 0xffffffe03e027812 */ /* 0x008fca00078ec0ff */
[----:B------:R-:W-:-:S05]  /*4370*/  IMAD.IADD R2, R61, 0x1, -R2 ;  /* 0x000000013d027824 */ /* 0x000fca00078e0a02 */
[----:B------:R-:W-:Y:S01]  /*4380*/  HMMA.16816.F32.BF16 R24, R4, R26, R20 ;  /* 0x0000001a0418723c */ /* 0x000fe20000041814 */
[----:B------:R-:W-:-:S04]  /*4390*/  SHF.R.S32.HI R16, RZ, 0x1f, R2 ;  /* 0x0000001fff107819 */ /* 0x000fc80000011402 */
[----:B------:R-:W-:-:S04]  /*43a0*/  LEA.HI R2, R16, R2, RZ, 0x2 ;  /* 0x0000000210027211 */ /* 0x000fc800078f10ff */
[----:B------:R-:W-:-:S04]  /*43b0*/  SHF.R.S32.HI R2, RZ, 0x2, R2 ;  /* 0x00000002ff027819 */ /* 0x000fc80000011402 */
[----:B------:R-:W-:Y:S01]  /*43c0*/  IADD3 R2, R8, 0x1, R2 ;  /* 0x0000000108027810 */ /* 0x000fe20007ffe002 */
[----:B------:R-:W-:Y:S02]  /*43d0*/  FMUL.FTZ R8, R19, UR5 ;  /* 0x0000000513087c20 */ /* 0x000fe40008410000 */
[----:B------:R-:W-:Y:S01]  /*43e0*/  HMMA.16816.F32.BF16 R16, R12, R32, RZ ;  /* 0x000000200c10723c */ /* 0x000fe200000418ff */
[----:B------:R-:W-:Y:S01]  /*43f0*/  IADD3 R3, R48, R2, -R49 ;  /* 0x0000000230037210 */ /* 0x000fe20007ffe831 */
[----:B------:R-:W-:Y:S01]  /*4400*/  IMAD.IADD R2, R67, 0x1, R9 ;  /* 0x0000000143027824 */ /* 0x000fe200078e0209 */
[----:B------:R3:W5:Y:S05]  /*4410*/  MUFU.TANH R47, R8 ;  /* 0x00000008002f7308 */ /* 0x00076a0000002400 */
[----:B--2---:R-:W-:Y:S01]  /*4420*/  FMUL.FTZ R11, R25, UR5 ;  /* 0x00000005190b7c20 */ /* 0x004fe20008410000 */
[----:B------:R-:W-:-:S02]  /*4430*/  IMAD.IADD R3, R3, 0x1, R65 ;  /* 0x0000000103037824 */ /* 0x000fc400078e0241 */
[----:B------:R-:W-:-:S03]  /*4440*/  VIADD R10, R2, 0x1 ;  /* 0x00000001020a7836 */ /* 0x000fc60000000000 */
[----:B------:R-:W-:Y:S01]  /*4450*/  VIMNMX R9, R3, R48, PT ;  /* 0x0000003003097248 */ /* 0x000fe20003fe0100 */
[----:B------:R2:W-:Y:S03]  /*4460*/  MUFU.TANH R79, R11 ;  /* 0x0000000b004f7308 */ /* 0x0005e60000002400 */
[----:B------:R-:W-:-:S04]  /*4470*/  ISETP.GE.AND P5, PT, R10, R9, PT ;  /* 0x000000090a00720c */ /* 0x000fc80003fa6270 */
[----:B------:R-:W-:Y:S02]  /*4480*/  FSEL R119, R119, -INF , !P5 ;  /* 0xff80000077777808 */ /* 0x000fe40006800000 */
[----:B---3--:R-:W-:Y:S01]  /*4490*/  VIADDMNMX R8, R3, 0x8, R48, PT ;  /* 0x0000000803087846 */ /* 0x008fe20003800130 */
[----:B------:R-:W-:Y:S01]  /*44a0*/  VIADD R3, R2, 0x8 ;  /* 0x0000000802037836 */ /* 0x000fe20000000000 */
[----:B-1----:R-:W-:Y:S02]  /*44b0*/  HMMA.16816.F32.BF16 R20, R4, R36, R16 ;  /* 0x000000240414723c */ /* 0x002fe40000041810 */
[-C--:B------:R-:W-:Y:S01]  /*44c0*/  ISETP.GE.AND P1, PT, R10, R8.reuse, PT ;  /* 0x000000080a00720c */ /* 0x080fe20003f26270 */
[C---:B------:R-:W-:Y:S01]  /*44d0*/  VIADD R10, R2.reuse, 0x9 ;  /* 0x00000009020a7836 */ /* 0x040fe20000000000 */
[CC--:B------:R-:W-:Y:S02]  /*44e0*/  ISETP.GE.AND P4, PT, R3.reuse, R9.reuse, PT ;  /* 0x000000090300720c */ /* 0x0c0fe40003f86270 */
[-C--:B------:R-:W-:Y:S01]  /*44f0*/  ISETP.GE.AND P2, PT, R3, R8.reuse, PT ;  /* 0x000000080300720c */ /* 0x080fe20003f46270 */
[----:B------:R-:W-:Y:S01]  /*4500*/  FMUL.FTZ R3, R29, UR5 ;  /* 0x000000051d037c20 */ /* 0x000fe20008410000 */
[-C--:B------:R-:W-:Y:S01]  /*4510*/  ISETP.GE.AND P0, PT, R2, R8.reuse, PT ;  /* 0x000000080200720c */ /* 0x080fe20003f06270 */
[----:B------:R-:W1:Y:S01]  /*4520*/  LDSM.16.M88.4 R28, [R134+0x3c00] ;  /* 0x003c0000861c783b */ /* 0x000e620000000200 */
[----:B------:R-:W-:Y:S01]  /*4530*/  ISETP.GE.AND P3, PT, R10, R9, PT ;  /* 0x000000090a00720c */ /* 0x000fe20003f66270 */
[----:B------:R-:W-:Y:S01]  /*4540*/  HMMA.16816.F32.BF16 R16, R12, R34, RZ ;  /* 0x000000220c10723c */ /* 0x000fe200000418ff */
[----:B------:R-:W-:Y:S01]  /*4550*/  FSEL R132, R132, -INF , !P0 ;  /* 0xff80000084847808 */ /* 0x000fe20004000000 */
[----:B------:R3:W5:Y:S01]  /*4560*/  MUFU.TANH R77, R3 ;  /* 0x00000003004d7308 */ /* 0x0007620000002400 */
[----:B------:R-:W-:Y:S01]  /*4570*/  ISETP.GE.AND P0, PT, R10, R8, PT ;  /* 0x000000080a00720c */ /* 0x000fe20003f06270 */
[----:B------:R-:W-:Y:S01]  /*4580*/  VIADD R10, R2, 0x11 ;  /* 0x00000011020a7836 */ /* 0x000fe20000000000 */
[----:B------:R-:W-:Y:S01]  /*4590*/  FSEL R122, R122, -INF , !P4 ;  /* 0xff8000007a7a7808 */ /* 0x000fe20006000000 */
[----:B------:R-:W4:Y:S01]  /*45a0*/  LDSM.16.M88.4 R32, [R165+0x2c00] ;  /* 0x002c0000a520783b */ /* 0x000f220000000200 */
[----:B------:R-:W-:-:S02]  /*45b0*/  FSEL R142, R142, -INF , !P2 ;  /* 0xff8000008e8e7808 */ /* 0x000fc40005000000 */
[C---:B------:R-:W-:Y:S02]  /*45c0*/  ISETP.GE.AND P4, PT, R10.reuse, R9, PT ;  /* 0x000000090a00720c */ /* 0x040fe40003f86270 */
[----:B------:R-:W-:Y:S01]  /*45d0*/  ISETP.GE.AND P2, PT, R10, R8, PT ;  /* 0x000000080a00720c */ /* 0x000fe20003f46270 */
[----:B------:R-:W-:Y:S01]  /*45e0*/  FMUL.FTZ R10, R24, UR5 ;  /* 0x00000005180a7c20 */ /* 0x000fe20008410000 */
[----:B------:R-:W-:Y:S01]  /*45f0*/  FSEL R130, R130, -INF , !P1 ;  /* 0xff80000082827808 */ /* 0x000fe20004800000 */
[----:B--2---:R-:W-:Y:S01]  /*4600*/  FMUL.FTZ R11, R21, UR5 ;  /* 0x00000005150b7c20 */ /* 0x004fe20008410000 */
[----:B------:R-:W-:Y:S01]  /*4610*/  FSEL R121, R121, -INF , !P3 ;  /* 0xff80000079797808 */ /* 0x000fe20005800000 */
[----:B------:R2:W-:Y:S01]  /*4620*/  MUFU.TANH R78, R10 ;  /* 0x0000000a004e7308 */ /* 0x0005e20000002400 */
[----:B------:R-:W-:Y:S01]  /*4630*/  FSEL R135, R135, -INF , !P0 ;  /* 0xff80000087877808 */ /* 0x000fe20004000000 */
[----:B---3--:R-:W-:Y:S01]  /*4640*/  VIADD R3, R2, 0x10 ;  /* 0x0000001002037836 */ /* 0x008fe20000000000 */
[----:B------:R-:W-:-:S02]  /*4650*/  FSEL R118, R118, -INF , !P4 ;  /* 0xff80000076767808 */ /* 0x000fc40006000000 */
[----:B------:R-:W-:Y:S02]  /*4660*/  FSEL R138, R138, -INF , !P2 ;  /* 0xff8000008a8a7808 */ /* 0x000fe40005000000 */
[CC--:B------:R-:W-:Y:S01]  /*4670*/  ISETP.GE.AND P5, PT, R3.reuse, R9.reuse, PT ;  /* 0x000000090300720c */ /* 0x0c0fe20003fa6270 */
[----:B------:R3:W-:Y:S01]  /*4680*/  MUFU.TANH R125, R11 ;  /* 0x0000000b007d7308 */ /* 0x0007e20000002400 */
[-C--:B------:R-:W-:Y:S01]  /*4690*/  ISETP.GE.AND P1, PT, R3, R8.reuse, PT ;  /* 0x000000080300720c */ /* 0x080fe20003f26270 */
[----:B------:R-:W-:Y:S01]  /*46a0*/  VIADD R3, R2, 0x18 ;  /* 0x0000001802037836 */ /* 0x000fe20000000000 */
[----:B------:R-:W-:Y:S02]  /*46b0*/  FSEL R120, R120, -INF , !P5 ;  /* 0xff80000078787808 */ /* 0x000fe40006800000 */
[----:B------:R-:W-:Y:S02]  /*46c0*/  FSEL R133, R133, -INF , !P1 ;  /* 0xff80000085857808 */ /* 0x000fe40004800000 */
[C---:B------:R-:W-:Y:S01]  /*46d0*/  ISETP.GE.AND P3, PT, R3.reuse, R9, PT ;  /* 0x000000090300720c */ /* 0x040fe20003f66270 */
[C---:B--2---:R-:W-:Y:S01]  /*46e0*/  VIADD R10, R2.reuse, 0x19 ;  /* 0x00000019020a7836 */ /* 0x044fe20000000000 */
[----:B------:R-:W-:Y:S01]  /*46f0*/  ISETP.GE.AND P0, PT, R3, R8, PT ;  /* 0x000000080300720c */ /* 0x000fe20003f06270 */
[----:B------:R-:W-:Y:S01]  /*4700*/  VIADD R3, R2, 0x20 ;  /* 0x0000002002037836 */ /* 0x000fe20000000000 */
[----:B------:R-:W-:-:S02]  /*4710*/  FSEL R117, R117, -INF , !P3 ;  /* 0xff80000075757808 */ /* 0x000fc40005800000 */
[CC--:B------:R-:W-:Y:S02]  /*4720*/  ISETP.GE.AND P5, PT, R10.reuse, R9.reuse, PT ;  /* 0x000000090a00720c */ /* 0x0c0fe40003fa6270 */
[-C--:B------:R-:W-:Y:S01]  /*4730*/  ISETP.GE.AND P1, PT, R10, R8.reuse, PT ;  /* 0x000000080a00720c */ /* 0x080fe20003f26270 */
[----:B------:R-:W-:Y:S01]  /*4740*/  FMUL.FTZ R10, R26, UR5 ;  /* 0x000000051a0a7c20 */ /* 0x000fe20008410000 */
[C---:B------:R-:W-:Y:S01]  /*4750*/  ISETP.GE.AND P4, PT, R3.reuse, R9, PT ;  /* 0x000000090300720c */ /* 0x040fe20003f86270 */
[----:B---3--:R-:W-:Y:S01]  /*4760*/  FMUL.FTZ R11, R22, UR5 ;  /* 0x00000005160b7c20 */ /* 0x008fe20008410000 */
[----:B------:R-:W-:Y:S01]  /*4770*/  ISETP.GE.AND P2, PT, R3, R8, PT ;  /* 0x000000080300720c */ /* 0x000fe20003f46270 */
[----:B------:R2:W3:Y:S01]  /*4780*/  MUFU.TANH R46, R10 ;  /* 0x0000000a002e7308 */ /* 0x0004e20000002400 */
[----:B------:R-:W-:Y:S01]  /*4790*/  VIADD R3, R2, 0x21 ;  /* 0x0000002102037836 */ /* 0x000fe20000000000 */
[----:B------:R-:W-:Y:S02]  /*47a0*/  FSEL R136, R136, -INF , !P0 ;  /* 0xff80000088887808 */ /* 0x000fe40004000000 */
[----:B------:R-:W-:-:S02]  /*47b0*/  FSEL R116, R116, -INF , !P5 ;  /* 0xff80000074747808 */ /* 0x000fc40006800000 */
[CC--:B------:R-:W-:Y:S02]  /*47c0*/  ISETP.GE.AND P3, PT, R3.reuse, R9.reuse, PT ;  /* 0x000000090300720c */ /* 0x0c0fe40003f66270 */
[-C--:B------:R-:W-:Y:S01]  /*47d0*/  ISETP.GE.AND P0, PT, R3, R8.reuse, PT ;  /* 0x000000080300720c */ /* 0x080fe20003f06270 */
[C---:B------:R-:W-:Y:S01]  /*47e0*/  VIADD R3, R2.reuse, 0x28 ;  /* 0x0000002802037836 */ /* 0x040fe20000000000 */
[----:B------:R-:W-:Y:S01]  /*47f0*/  FSEL R139, R139, -INF , !P1 ;  /* 0xff8000008b8b7808 */ /* 0x000fe20004800000 */
[----:B------:R5:W-:Y:S01]  /*4800*/  MUFU.TANH R71, R11 ;  /* 0x0000000b00477308 */ /* 0x000be20000002400 */
[----:B------:R-:W-:Y:S02]  /*4810*/  FSEL R113, R113, -INF , !P3 ;  /* 0xff80000071717808 */ /* 0x000fe40005800000 */
[C---:B------:R-:W-:Y:S02]  /*4820*/  ISETP.GE.AND P5, PT, R3.reuse, R9, PT ;  /* 0x000000090300720c */ /* 0x040fe40003fa6270 */
[----:B------:R-:W-:Y:S01]  /*4830*/  ISETP.GE.AND P1, PT, R3, R8, PT ;  /* 0x000000080300720c */ /* 0x000fe20003f26270 */
[----:B--2---:R-:W-:Y:S01]  /*4840*/  FMUL.FTZ R10, R27, UR5 ;  /* 0x000000051b0a7c20 */ /* 0x004fe20008410000 */
[----:B------:R-:W-:Y:S01]  /*4850*/  VIADD R3, R2, 0x29 ;  /* 0x0000002902037836 */ /* 0x000fe20000000000 */
[----:B------:R-:W-:Y:S01]  /*4860*/  HMMA.16816.F32.BF16 R24, R4, R38, R16 ;  /* 0x000000260418723c */ /* 0x000fe20000041810 */
[----:B------:R-:W2:Y:S01]  /*4870*/  LDSM.16.M88.4 R36, [R134+0x4000] ;  /* 0x004000008624783b */ /* 0x000ea20000000200 */
[----:B------:R4:W3:Y:S01]  /*4880*/  MUFU.TANH R76, R10 ;  /* 0x0000000a004c7308 */ /* 0x0008e20000002400 */
[----:B------:R-:W-:-:S02]  /*4890*/  FSEL R129, R129, -INF , !P0 ;  /* 0xff80000081817808 */ /* 0x000fc40004000000 */
[----:B------:R-:W-:Y:S01]  /*48a0*/  FSEL R115, R115, -INF , !P4 ;  /* 0xff80000073737808 */ /* 0x000fe20006000000 */
[----:B-1----:R-:W-:Y:S01]  /*48b0*/  HMMA.16816.F32.BF16 R16, R12, R28, RZ ;  /* 0x0000001c0c10723c */ /* 0x002fe200000418ff */
[----:B------:R-:W-:Y:S01]  /*48c0*/  FSEL R131, R131, -INF , !P2 ;  /* 0xff80000083837808 */ /* 0x000fe20005000000 */
[----:B-----5:R-:W-:Y:S01]  /*48d0*/  FMUL.FTZ R11, R23, UR5 ;  /* 0x00000005170b7c20 */ /* 0x020fe20008410000 */
[C---:B------:R-:W-:Y:S02]  /*48e0*/  ISETP.GE.AND P4, PT, R3.reuse, R9, PT ;  /* 0x000000090300720c */ /* 0x040fe40003f86270 */
[----:B------:R-:W-:Y:S01]  /*48f0*/  ISETP.GE.AND P2, PT, R3, R8, PT ;  /* 0x000000080300720c */ /* 0x000fe20003f46270 */
[----:B------:R-:W-:Y:S01]  /*4900*/  VIADD R3, R2, 0x31 ;  /* 0x0000003102037836 */ /* 0x000fe20000000000 */
[----:B------:R-:W-:Y:S01]  /*4910*/  FSEL R111, R111, -INF , !P4 ;  /* 0xff8000006f6f7808 */ /* 0x000fe20006000000 */
[----:B------:R1:W-:Y:S01]  /*4920*/  MUFU.TANH R124, R11 ;  /* 0x0000000b007c7308 */ /* 0x0003e20000002400 */
[----:B------:R-:W-:-:S02]  /*4930*/  FSEL R141, R141, -INF , !P2 ;  /* 0xff8000008d8d7808 */ /* 0x000fc40005000000 */
[----:B------:R-:W-:Y:S01]  /*4940*/  FSEL R112, R112, -INF , !P5 ;  /* 0xff80000070707808 */ /* 0x000fe20006800000 */
[----:B----4-:R-:W-:Y:S01]  /*4950*/  FMUL.FTZ R10, R20, UR5 ;  /* 0x00000005140a7c20 */ /* 0x010fe20008410000 */
[----:B------:R-:W-:Y:S02]  /*4960*/  FSEL R137, R137, -INF , !P1 ;  /* 0xff80000089897808 */ /* 0x000fe40004800000 */
[C---:B------:R-:W-:Y:S01]  /*4970*/  ISETP.GE.AND P5, PT, R3.reuse, R9, PT ;  /* 0x000000090300720c */ /* 0x040fe20003fa6270 */
[----:B------:R4:W5:Y:S01]  /*4980*/  MUFU.TANH R126, R10 ;  /* 0x0000000a007e7308 */ /* 0x0009620000002400 */
[----:B------:R-:W-:Y:S01]  /*4990*/  ISETP.GE.AND P1, PT, R3, R8, PT ;  /* 0x000000080300720c */ /* 0x000fe20003f26270 */
[----:B------:R-:W-:Y:S01]  /*49a0*/  VIADD R3, R2, 0x39 ;  /* 0x0000003902037836 */ /* 0x000fe20000000000 */
[----:B------:R-:W-:Y:S02]  /*49b0*/  FSEL R109, R109, -INF , !P5 ;  /* 0xff8000006d6d7808 */ /* 0x000fe40006800000 */
[----:B------:R-:W-:-:S03]  /*49c0*/  FSEL R140, R140, -INF , !P1 ;  /* 0xff8000008c8c7808 */ /* 0x000fc60004800000 */
[----:B------:R-:W-:Y:S01]  /*49d0*/  HMMA.16816.F32.BF16 R20, R4, R32, R16 ;  /* 0x000000200414723c */ /* 0x000fe20000041810 */
[----:B-1----:R-:W-:-:S05]  /*49e0*/  FMUL.FTZ R11, R25, UR5 ;  /* 0x00000005190b7c20 */ /* 0x002fca0008410000 */
[----:B------:R-:W-:Y:S01]  /*49f0*/  HMMA.16816.F32.BF16 R16, R12, R30, RZ ;  /* 0x0000001e0c10723c */ /* 0x000fe200000418ff */
[----:B------:R-:W1:Y:S01]  /*4a00*/  LDSM.16.M88.4 R28, [R134+0x4400] ;  /* 0x00440000861c783b */ /* 0x000e620000000200 */
[----:B------:R3:W-:Y:S01]  /*4a10*/  MUFU.TANH R123, R11 ;  /* 0x0000000b007b7308 */ /* 0x0007e20000002400 */
[----:B----4-:R-:W-:-:S05]  /*4a20*/  VIADD R10, R2, 0x30 ;  /* 0x00000030020a7836 */ /* 0x010fca0000000000 */
[CC--:B------:R-:W-:Y:S02]  /*4a30*/  ISETP.GE.AND P3, PT, R10.reuse, R9.reuse, PT ;  /* 0x000000090a00720c */ /* 0x0c0fe40003f66270 */
[-C--:B------:R-:W-:Y:S01]  /*4a40*/  ISETP.GE.AND P0, PT, R10, R8.reuse, PT ;  /* 0x000000080a00720c */ /* 0x080fe20003f06270 */
[----:B------:R-:W-:Y:S01]  /*4a50*/  VIADD R10, R2, 0x38 ;  /* 0x00000038020a7836 */ /* 0x000fe20000000000 */
[----:B------:R-:W-:Y:S02]  /*4a60*/  FSEL R110, R110, -INF , !P3 ;  /* 0xff8000006e6e7808 */ /* 0x000fe40005800000 */
[----:B------:R-:W-:Y:S02]  /*4a70*/  FSEL R143, R143, -INF , !P0 ;  /* 0xff8000008f8f7808 */ /* 0x000fe40004000000 */
[CC--:B------:R-:W-:Y:S02]  /*4a80*/  ISETP.GE.AND P4, PT, R10.reuse, R9.reuse, PT ;  /* 0x000000090a00720c */ /* 0x0c0fe40003f86270 */
[-C--:B------:R-:W-:Y:S01]  /*4a90*/  ISETP.GE.AND P2, PT, R10, R8.reuse, PT ;  /* 0x000000080a00720c */ /* 0x080fe20003f46270 */
[----:B------:R-:W-:Y:S01]  /*4aa0*/  FMUL.FTZ R10, R24, UR5 ;  /* 0x00000005180a7c20 */ /* 0x000fe20008410000 */
[----:B------:R-:W-:Y:S01]  /*4ab0*/  ISETP.GE.AND P3, PT, R3, R9, PT ;  /* 0x000000090300720c */ /* 0x000fe20003f66270 */
[----:B---3--:R-:W-:Y:S01]  /*4ac0*/  FMUL.FTZ R11, R21, UR5 ;  /* 0x00000005150b7c20 */ /* 0x008fe20008410000 */
[----:B------:R-:W-:Y:S01]  /*4ad0*/  ISETP.GE.AND P0, PT, R3, R8, PT ;  /* 0x000000080300720c */ /* 0x000fe20003f06270 */
[----:B------:R3:W4:Y:S01]  /*4ae0*/  MUFU.TANH R70, R10 ;  /* 0x0000000a00467308 */ /* 0x0007220000002400 */
[----:B------:R-:W-:Y:S01]  /*4af0*/  VIADD R3, R2, 0x41 ;  /* 0x0000004102037836 */ /* 0x000fe20000000000 */
[----:B------:R-:W-:-:S02]  /*4b00*/  FSEL R108, R108, -INF , !P4 ;  /* 0xff8000006c6c7808 */ /* 0x000fc40006000000 */
[----:B------:R-:W-:Y:S02]  /*4b10*/  FSEL R144, R144, -INF , !P2 ;  /* 0xff80000090907808 */ /* 0x000fe40005000000 */
[CC--:B------:R-:W-:Y:S02]  /*4b20*/  ISETP.GE.AND P4, PT, R3.reuse, R9.reuse, PT ;  /* 0x000000090300720c */ /* 0x0c0fe40003f86270 */
[----:B------:R-:W-:Y:S01]  /*4b30*/  ISETP.GE.AND P2, PT, R3, R8, PT ;  /* 0x000000080300720c */ /* 0x000fe20003f46270 */
[----:B------:R-:W-:Y:S01]  /*4b40*/  VIADD R3, R2, 0x48 ;  /* 0x0000004802037836 */ /* 0x000fe20000000000 */
[----:B------:R-:W-:Y:S01]  /*4b50*/  FSEL R106, R106, -INF , !P3 ;  /* 0xff8000006a6a7808 */ /* 0x000fe20005800000 */
[----:B------:R5:W-:Y:S01]  /*4b60*/  MUFU.TANH R105, R11 ;  /* 0x0000000b00697308 */ /* 0x000be20000002400 */
[----:B------:R-:W-:Y:S02]  /*4b70*/  FSEL R145, R145, -INF , !P0 ;  /* 0xff80000091917808 */ /* 0x000fe40004000000 */
[----:B------:R-:W-:-:S02]  /*4b80*/  ISETP.GE.AND P3, PT, R3, R9, PT ;  /* 0x000000090300720c */ /* 0x000fc40003f66270 */
[-C--:B------:R-:W-:Y:S01]  /*4b90*/  ISETP.GE.AND P0, PT, R3, R8.reuse, PT ;  /* 0x000000080300720c */ /* 0x080fe20003f06270 */
[C---:B---3--:R-:W-:Y:S01]  /*4ba0*/  VIADD R10, R2.reuse, 0x40 ;  /* 0x00000040020a7836 */ /* 0x048fe20000000000 */
[----:B------:R-:W-:Y:S01]  /*4bb0*/  FSEL R99, R99, -INF , !P3 ;  /* 0xff80000063637808 */ /* 0x000fe20005800000 */
[----:B------:R-:W-:Y:S01]  /*4bc0*/  VIADD R3, R2, 0x49 ;  /* 0x0000004902037836 */ /* 0x000fe20000000000 */
[----:B------:R-:W-:Y:S02]  /*4bd0*/  FSEL R148, R148, -INF , !P0 ;  /* 0xff80000094947808 */ /* 0x000fe40004000000 */
[C---:B------:R-:W-:Y:S02]  /*4be0*/  ISETP.GE.AND P5, PT, R10.reuse, R9, PT ;  /* 0x000000090a00720c */ /* 0x040fe40003fa6270 */
[----:B------:R-:W-:Y:S01]  /*4bf0*/  ISETP.GE.AND P1, PT, R10, R8, PT ;  /* 0x000000080a00720c */ /* 0x000fe20003f26270 */
[----:B------:R-:W-:Y:S01]  /*4c00*/  FMUL.FTZ R10, R26, UR5 ;  /* 0x000000051a0a7c20 */ /* 0x000fe20008410000 */
[----:B------:R-:W-:Y:S01]  /*4c10*/  FSEL R107, R107, -INF , !P5 ;  /* 0xff8000006b6b7808 */ /* 0x000fe20006800000 */
[----:B-----5:R-:W-:-:S02]  /*4c20*/  FMUL.FTZ R11, R22, UR5 ;  /* 0x00000005160b7c20 */ /* 0x020fc40008410000 */
[----:B------:R3:W5:Y:S01]  /*4c30*/  MUFU.TANH R69, R10 ;  /* 0x0000000a00457308 */ /* 0x0007620000002400 */
        /* <DEDUP_REMOVED lines=8> */
[----:B------:R-:W-:Y:S01]  /*4cc0*/  ISETP.GE.AND P2, PT, R3, R8, PT ;  /* 0x000000080300720c */ /* 0x000fe20003f46270 */
[----:B------:R-:W-:Y:S01]  /*4cd0*/  VIADD R3, R2, 0x58 ;  /* 0x0000005802037836 */ /* 0x000fe20000000000 */
[----:B------:R-:W-:Y:S01]  /*4ce0*/  FSEL R100, R100, -INF , !P4 ;  /* 0xff80000064647808 */ /* 0x000fe20006000000 */
[----:B---3--:R-:W-:Y:S01]  /*4cf0*/  FMUL.FTZ R10, R27, UR5 ;  /* 0x000000051b0a7c20 */ /* 0x008fe20008410000 */
[----:B------:R-:W-:Y:S01]  /*4d00*/  FSEL R152, R152, -INF , !P2 ;  /* 0xff80000098987808 */ /* 0x000fe20005000000 */
[----:B------:R-:W-:Y:S01]  /*4d10*/  HMMA.16816.F32.BF16 R24, R4, R34, R16 ;  /* 0x000000220418723c */ /* 0x000fe20000041810 */
[----:B------:R-:W3:Y:S01]  /*4d20*/  LDSM.16.M88.4 R32, [R165+0x3400] ;  /* 0x00340000a520783b */ /* 0x000ee20000000200 */
[----:B------:R1:W-:Y:S01]  /*4d30*/  MUFU.TANH R114, R10 ;  /* 0x0000000a00727308 */ /* 0x0003e20000002400 */
[----:B------:R-:W-:Y:S02]  /*4d40*/  FSEL R101, R101, -INF , !P5 ;  /* 0xff80000065657808 */ /* 0x000fe40006800000 */
[----:B------:R-:W-:Y:S01]  /*4d50*/  FSEL R150, R150, -INF , !P1 ;  /* 0xff80000096967808 */ /* 0x000fe20004800000 */
[----:B--2---:R-:W-:Y:S01]  /*4d60*/  HMMA.16816.F32.BF16 R16, R12, R36, RZ ;  /* 0x000000240c10723c */ /* 0x004fe200000418ff */
[----:B----4-:R-:W-:Y:S01]  /*4d70*/  FMUL.FTZ R11, R23, UR5 ;  /* 0x00000005170b7c20 */ /* 0x010fe20008410000 */
[----:B------:R-:W-:-:S02]  /*4d80*/  ISETP.GE.AND P5, PT, R3, R9, PT ;  /* 0x000000090300720c */ /* 0x000fc40003fa6270 */
[----:B------:R-:W-:Y:S01]  /*4d90*/  ISETP.GE.AND P1, PT, R3, R8, PT ;  /* 0x000000080300720c */ /* 0x000fe20003f26270 */
[----:B------:R2:W-:Y:S01]  /*4da0*/  MUFU.TANH R104, R11 ;  /* 0x0000000b00687308 */ /* 0x0005e20000002400 */
[----:B------:R-:W-:Y:S01]  /*4db0*/  FSEL R98, R98, -INF , !P5 ;  /* 0xff80000062627808 */ /* 0x000fe20006800000 */
[----:B------:R-:W-:Y:S01]  /*4dc0*/  VIADD R3, R2, 0x60 ;  /* 0x0000006002037836 */ /* 0x000fe20000000000 */
[----:B------:R-:W-:Y:S01]  /*4dd0*/  FSEL R154, R154, -INF , !P1 ;  /* 0xff8000009a9a7808 */ /* 0x000fe20004800000 */
[----:B-1----:R-:W-:-:S04]  /*4de0*/  FMUL.FTZ R10, R20, UR5 ;  /* 0x00000005140a7c20 */ /* 0x002fc80008410000 */
[----:B------:R1:W4:Y:S05]  /*4df0*/  MUFU.TANH R68, R10 ;  /* 0x0000000a00447308 */ /* 0x00032a0000002400 */
[----:B--2---:R-:W-:-:S06]  /*4e00*/  FMUL.FTZ R11, R25, UR5 ;  /* 0x00000005190b7c20 */ /* 0x004fcc0008410000 */
[----:B------:R-:W-:Y:S01]  /*4e10*/  HMMA.16816.F32.BF16 R20, R4, R40, R16 ;  /* 0x000000280414723c */ /* 0x000fe20000041810 */
[----:B------:R2:W-:Y:S05]  /*4e20*/  MUFU.TANH R64, R11 ;  /* 0x0000000b00407308 */ /* 0x0005ea0000002400 */
[----:B------:R-:W-:Y:S01]  /*4e30*/  HMMA.16816.F32.BF16 R16, R12, R38, RZ ;  /* 0x000000260c10723c */ /* 0x000fe200000418ff */
[----:B------:R-:W5:Y:S01]  /*4e40*/  LDSM.16.M88.4 R36, [R134+0x4800] ;  /* 0x004800008624783b */ /* 0x000f620000000200 */
[----:B-1----:R-:W-:-:S05]  /*4e50*/  VIADD R10, R2, 0x51 ;  /* 0x00000051020a7836 */ /* 0x002fca0000000000 */
[CC--:B------:R-:W-:Y:S02]  /*4e60*/  ISETP.GE.AND P3, PT, R10.reuse, R9.reuse, PT ;  /* 0x000000090a00720c */ /* 0x0c0fe40003f66270 */
[----:B------:R-:W-:Y:S01]  /*4e70*/  ISETP.GE.AND P0, PT, R10, R8, PT ;  /* 0x000000080a00720c */ /* 0x000fe20003f06270 */
[----:B------:R-:W-:Y:S01]  /*4e80*/  VIADD R10, R2, 0x59 ;  /* 0x00000059020a7836 */ /* 0x000fe20000000000 */
[----:B------:R-:W-:Y:S02]  /*4e90*/  FSEL R102, R102, -INF , !P3 ;  /* 0xff80000066667808 */ /* 0x000fe40005800000 */
[----:B------:R-:W-:Y:S02]  /*4ea0*/  FSEL R156, R156, -INF , !P0 ;  /* 0xff8000009c9c7808 */ /* 0x000fe40004000000 */
[----:B------:R-:W-:-:S03]  /*4eb0*/  ISETP.GE.AND P4, PT, R10, R9, PT ;  /* 0x000000090a00720c */ /* 0x000fc60003f86270 */
[----:B--2---:R-:W-:Y:S01]  /*4ec0*/  FMUL.FTZ R11, R21, UR5 ;  /* 0x00000005150b7c20 */ /* 0x004fe20008410000 */
[-C--:B------:R-:W-:Y:S01]  /*4ed0*/  ISETP.GE.AND P2, PT, R10, R8.reuse, PT ;  /* 0x000000080a00720c */ /* 0x080fe20003f46270 */
[----:B------:R-:W-:Y:S01]  /*4ee0*/  FMUL.FTZ R10, R24, UR5 ;  /* 0x00000005180a7c20 */ /* 0x000fe20008410000 */
[CC--:B------:R-:W-:Y:S01]  /*4ef0*/  ISETP.GE.AND P3, PT, R3.reuse, R9.reuse, PT ;  /* 0x000000090300720c */ /* 0x0c0fe20003f66270 */
[----:B------:R1:W-:Y:S01]  /*4f00*/  MUFU.TANH R61, R11 ;  /* 0x0000000b003d7308 */ /* 0x0003e20000002400 */
[-C--:B------:R-:W-:Y:S01]  /*4f10*/  ISETP.GE.AND P0, PT, R3, R8.reuse, PT ;  /* 0x000000080300720c */ /* 0x080fe20003f06270 */
[C---:B------:R-:W-:Y:S01]  /*4f20*/  VIADD R3, R2.reuse, 0x68 ;  /* 0x0000006802037836 */ /* 0x040fe20000000000 */
[----:B------:R-:W-:Y:S02]  /*4f30*/  FSEL R97, R97, -INF , !P4 ;  /* 0xff80000061617808 */ /* 0x000fe40006000000 */
[----:B------:R-:W-:Y:S02]  /*4f40*/  FSEL R155, R155, -INF , !P2 ;  /* 0xff8000009b9b7808 */ /* 0x000fe40005000000 */
[C---:B------:R-:W-:Y:S01]  /*4f50*/  ISETP.GE.AND P4, PT, R3.reuse, R9, PT ;  /* 0x000000090300720c */ /* 0x040fe20003f86270 */
[----:B------:R2:W4:Y:S01]  /*4f60*/  MUFU.TANH R65, R10 ;  /* 0x0000000a00417308 */ /* 0x0005220000002400 */
[----:B------:R-:W-:Y:S01]  /*4f70*/  ISETP.GE.AND P2, PT, R3, R8, PT ;  /* 0x000000080300720c */ /* 0x000fe20003f46270 */
[----:B------:R-:W-:Y:S01]  /*4f80*/  VIADD R3, R2, 0x69 ;  /* 0x0000006902037836 */ /* 0x000fe20000000000 */
[----:B------:R-:W-:-:S02]  /*4f90*/  FSEL R95, R95, -INF , !P3 ;  /* 0xff8000005f5f7808 */ /* 0x000fc40005800000 */
[----:B------:R-:W-:Y:S02]  /*4fa0*/  FSEL R157, R157, -INF , !P0 ;  /* 0xff8000009d9d7808 */ /* 0x000fe40004000000 */
[C---:B------:R-:W-:Y:S01]  /*4fb0*/  ISETP.GE.AND P3, PT, R3.reuse, R9, PT ;  /* 0x000000090300720c */ /* 0x040fe20003f66270 */
[----:B-1----:R-:W-:Y:S01]  /*4fc0*/  FMUL.FTZ R11, R22, UR5 ;  /* 0x00000005160b7c20 */ /* 0x002fe20008410000 */
[----:B------:R-:W-:Y:S01]  /*4fd0*/  ISETP.GE.AND P0, PT, R3, R8, PT ;  /* 0x000000080300720c */ /* 0x000fe20003f06270 */
[----:B------:R-:W-:Y:S01]  /*4fe0*/  VIADD R3, R2, 0x70 ;  /* 0x0000007002037836 */ /* 0x000fe20000000000 */
[----:B------:R-:W-:Y:S01]  /*4ff0*/  FSEL R90, R90, -INF , !P3 ;  /* 0xff8000005a5a7808 */ /* 0x000fe20005800000 */
[----:B------:R1:W-:Y:S01]  /*5000*/  MUFU.TANH R58, R11 ;  /* 0x0000000b003a7308 */ /* 0x0003e20000002400 */
[----:B------:R-:W-:Y:S02]  /*5010*/  FSEL R158, R158, -INF , !P0 ;  /* 0xff8000009e9e7808 */ /* 0x000fe40004000000 */
[----:B------:R-:W-:Y:S01]  /*5020*/  FSEL R94, R94, -INF , !P4 ;  /* 0xff8000005e5e7808 */ /* 0x000fe20006000000 */
[----:B--2---:R-:W-:Y:S01]  /*5030*/  VIADD R10, R2, 0x61 ;  /* 0x00000061020a7836 */ /* 0x004fe20000000000 */
[----:B------:R-:W-:-:S04]  /*5040*/  FSEL R159, R159, -INF , !P2 ;  /* 0xff8000009f9f7808 */ /* 0x000fc80005000000 */
[CC--:B------:R-:W-:Y:S02]  /*5050*/  ISETP.GE.AND P5, PT, R10.reuse, R9.reuse, PT ;  /* 0x000000090a00720c */ /* 0x0c0fe40003fa6270 */
[-C--:B------:R-:W-:Y:S01]  /*5060*/  ISETP.GE.AND P1, PT, R10, R8.reuse, PT ;  /* 0x000000080a00720c */ /* 0x080fe20003f26270 */
[----:B------:R-:W-:Y:S01]  /*5070*/  FMUL.FTZ R10, R26, UR5 ;  /* 0x000000051a0a7c20 */ /* 0x000fe20008410000 */
[----:B------:R-:W-:Y:S02]  /*5080*/  FSEL R96, R96, -INF , !P5 ;  /* 0xff80000060607808 */ /* 0x000fe40006800000 */
[----:B------:R-:W-:Y:S01]  /*5090*/  FSEL R160, R160, -INF , !P1 ;  /* 0xff800000a0a07808 */ /* 0x000fe20004800000 */
[----:B------:R2:W4:Y:S01]  /*50a0*/  MUFU.TANH R62, R10 ;  /* 0x0000000a003e7308 */ /* 0x0005220000002400 */
[----:B-1----:R-:W-:Y:S01]  /*50b0*/  FMUL.FTZ R11, R23, UR5 ;  /* 0x00000005170b7c20 */ /* 0x002fe20008410000 */
[C---:B------:R-:W-:Y:S02]  /*50c0*/  ISETP.GE.AND P5, PT, R3.reuse, R9, PT ;  /* 0x000000090300720c */ /* 0x040fe40003fa6270 */
[----:B------:R-:W-:Y:S01]  /*50d0*/  ISETP.GE.AND P1, PT, R3, R8, PT ;  /* 0x000000080300720c */ /* 0x000fe20003f26270 */
[----:B------:R-:W-:Y:S01]  /*50e0*/  VIADD R3, R2, 0x71 ;  /* 0x0000007102037836 */ /* 0x000fe20000000000 */
[----:B------:R-:W-:-:S02]  /*50f0*/  FSEL R92, R92, -INF , !P5 ;  /* 0xff8000005c5c7808 */ /* 0x000fc40006800000 */
[----:B------:R-:W-:Y:S02]  /*5100*/  FSEL R161, R59, -INF , !P1 ;  /* 0xff8000003ba17808 */ /* 0x000fe40004800000 */
[CC--:B------:R-:W-:Y:S01]  /*5110*/  ISETP.GE.AND P4, PT, R3.reuse, R9.reuse, PT ;  /* 0x000000090300720c */ /* 0x0c0fe20003f86270 */
[----:B------:R-:W-:Y:S01]  /*5120*/  MUFU.TANH R59, R11 ;  /* 0x0000000b003b7308 */ /* 0x000fe20000002400 */
[-C--:B------:R-:W-:Y:S01]  /*5130*/  ISETP.GE.AND P2, PT, R3, R8.reuse, PT ;  /* 0x000000080300720c */ /* 0x080fe20003f46270 */
[----:B------:R-:W-:Y:S01]  /*5140*/  VIADD R3, R2, 0x79 ;  /* 0x0000007902037836 */ /* 0x000fe20000000000 */
[----:B------:R-:W-:Y:S02]  /*5150*/  FSEL R91, R91, -INF , !P4 ;  /* 0xff8000005b5b7808 */ /* 0x000fe40006000000 */
[----:B------:R-:W-:Y:S01]  /*5160*/  FSEL R163, R86, -INF , !P2 ;  /* 0xff80000056a37808 */ /* 0x000fe20005000000 */
[----:B--2---:R-:W-:Y:S01]  /*5170*/  FMUL.FTZ R10, R27, UR5 ;  /* 0x000000051b0a7c20 */ /* 0x004fe20008410000 */
[C---:B------:R-:W-:Y:S01]  /*5180*/  ISETP.GE.AND P5, PT, R3.reuse, R9, PT ;  /* 0x000000090300720c */ /* 0x040fe20003fa6270 */
[----:B------:R-:W-:Y:S01]  /*5190*/  HMMA.16816.F32.BF16 R24, R4, R42, R16 ;  /* 0x0000002a0418723c */ /* 0x000fe20000041810 */
[----:B------:R-:W1:Y:S01]  /*51a0*/  LDSM.16.M88.4 R40, [R165+0x3800] ;  /* 0x00380000a528783b */ /* 0x000e620000000200 */
[----:B------:R2:W-:Y:S01]  /*51b0*/  MUFU.TANH R63, R10 ;  /* 0x0000000a003f7308 */ /* 0x0005e20000002400 */
[----:B------:R-:W-:Y:S01]  /*51c0*/  ISETP.GE.AND P1, PT, R3, R8, PT ;  /* 0x000000080300720c */ /* 0x000fe20003f26270 */
[----:B------:R-:W-:Y:S01]  /*51d0*/  VIADD R3, R2, 0x81 ;  /* 0x0000008102037836 */ /* 0x000fe20000000000 */
[----:B------:R-:W-:Y:S01]  /*51e0*/  FSEL R89, R89, -INF , !P5 ;  /* 0xff80000059597808 */ /* 0x000fe20006800000 */
[----:B------:R-:W-:Y:S01]  /*51f0*/  HMMA.16816.F32.BF16 R16, R12, R28, RZ ;  /* 0x0000001c0c10723c */ /* 0x000fe200000418ff */
[----:B------:R-:W-:Y:S01]  /*5200*/  FSEL R162, R162, -INF , !P1 ;  /* 0xff800000a2a27808 */ /* 0x000fe20004800000 */
[----:B--2---:R-:W-:-:S04]  /*5210*/  FMUL.FTZ R10, R20, UR5 ;  /* 0x00000005140a7c20 */ /* 0x004fc80008410000 */
[----:B------:R2:W4:-:S12]  /*5220*/  MUFU.TANH R60, R10 ;  /* 0x0000000a003c7308 */ /* 0x0005180000002400 */
[----:B------:R-:W-:-:S06]  /*5230*/  FMUL.FTZ R11, R25, UR5 ;  /* 0x00000005190b7c20 */ /* 0x000fcc0008410000 */
[----:B---3--:R-:W-:Y:S01]  /*5240*/  HMMA.16816.F32.BF16 R20, R4, R32, R16 ;  /* 0x000000200414723c */ /* 0x008fe20000041810 */
[----:B------:R3:W-:Y:S05]  /*5250*/  MUFU.TANH R51, R11 ;  /* 0x0000000b00337308 */ /* 0x0007ea0000002400 */
[----:B------:R-:W-:Y:S01]  /*5260*/  HMMA.16816.F32.BF16 R16, R12, R30, RZ ;  /* 0x0000001e0c10723c */ /* 0x000fe200000418ff */
[----:B--2---:R-:W-:-:S05]  /*5270*/  VIADD R10, R2, 0x78 ;  /* 0x00000078020a7836 */ /* 0x004fca0000000000 */
[CC--:B------:R-:W-:Y:S02]  /*5280*/  ISETP.GE.AND P3, PT, R10.reuse, R9.reuse, PT ;  /* 0x000000090a00720c */ /* 0x0c0fe40003f66270 */
[-C--:B------:R-:W-:Y:S01]  /*5290*/  ISETP.GE.AND P0, PT, R10, R8.reuse, PT ;  /* 0x000000080a00720c */ /* 0x080fe20003f06270 */
[----:B------:R-:W-:Y:S01]  /*52a0*/  VIADD R10, R2, 0x80 ;  /* 0x00000080020a7836 */ /* 0x000fe20000000000 */
[----:B------:R-:W-:Y:S01]  /*52b0*/  FSEL R93, R93, -INF , !P3 ;  /* 0xff8000005d5d7808 */ /* 0x000fe20005800000 */
[----:B---3--:R-:W-:Y:S01]  /*52c0*/  FMUL.FTZ R11, R27, UR5 ;  /* 0x000000051b0b7c20 */ /* 0x008fe20008410000 */
[----:B------:R-:W-:Y:S02]  /*52d0*/  FSEL R185, R57, -INF , !P0 ;  /* 0xff80000039b97808 */ /* 0x000fe40004000000 */
[CC--:B------:R-:W-:Y:S01]  /*52e0*/  ISETP.GE.AND P4, PT, R10.reuse, R9.reuse, PT ;  /* 0x000000090a00720c */ /* 0x0c0fe20003f86270 */
[----:B------:R2:W-:Y:S01]  /*52f0*/  MUFU.TANH R49, R11 ;  /* 0x0000000b00317308 */ /* 0x0005e20000002400 */
[----:B------:R-:W-:Y:S01]  /*5300*/  ISETP.GE.AND P2, PT, R10, R8, PT ;  /* 0x000000080a00720c */ /* 0x000fe20003f46270 */
[----:B------:R-:W-:Y:S01]  /*5310*/  FMUL.FTZ R10, R24, UR5 ;  /* 0x00000005180a7c20 */ /* 0x000fe20008410000 */
[----:B------:R-:W-:-:S02]  /*5320*/  ISETP.GE.AND P3, PT, R3, R9, PT ;  /* 0x000000090300720c */ /* 0x000fc40003f66270 */
[----:B------:R-:W-:-:S04]  /*5330*/  ISETP.GE.AND P0, PT, R3, R8, PT ;  /* 0x000000080300720c */ /* 0x000fc80003f06270 */
[----:B------:R-:W-:Y:S01]  /*5340*/  HMMA.16816.F32.BF16 R28, R4, R34, R16 ;  /* 0x00000022041c723c */ /* 0x000fe20000041810 */
[----:B------:R-:W-:Y:S01]  /*5350*/  VIADD R3, R2, 0x89 ;  /* 0x0000008902037836 */ /* 0x000fe20000000000 */
[----:B------:R3:W4:Y:S01]  /*5360*/  MUFU.TANH R57, R10 ;  /* 0x0000000a00397308 */ /* 0x0007220000002400 */
[----:B------:R-:W-:Y:S01]  /*5370*/  FSEL R186, R84, -INF , !P2 ;  /* 0xff80000054ba7808 */ /* 0x000fe20005000000 */
[----:B------:R-:W4:Y:S01]  /*5380*/  LDSM.16.M88.4 R32, [R134+0x4c00] ;  /* 0x004c00008620783b */ /* 0x000f220000000200 */
[----:B------:R-:W-:Y:S01]  /*5390*/  FSEL R87, R87, -INF , !P4 ;  /* 0xff80000057577808 */ /* 0x000fe20006000000 */
[----:B-----5:R-:W-:Y:S01]  /*53a0*/  HMMA.16816.F32.BF16 R16, R12, R36, RZ ;  /* 0x000000240c10723c */ /* 0x020fe200000418ff */
[C---:B------:R-:W-:Y:S02]  /*53b0*/  ISETP.GE.AND P2, PT, R3.reuse, R8, PT ;  /* 0x000000080300720c */ /* 0x040fe40003f46270 */
[----:B------:R-:W-:Y:S01]  /*53c0*/  ISETP.GE.AND P4, PT, R3, R9, PT ;  /* 0x000000090300720c */ /* 0x000fe20003f86270 */
[----:B------:R-:W-:-:S02]  /*53d0*/  VIADD R3, R2, 0x91 ;  /* 0x0000009102037836 */ /* 0x000fc40000000000 */
[----:B--2---:R-:W-:Y:S01]  /*53e0*/  FMUL.FTZ R11, R21, UR5 ;  /* 0x00000005150b7c20 */ /* 0x004fe20008410000 */
[----:B------:R-:W-:Y:S02]  /*53f0*/  FSEL R187, R149, -INF , !P0 ;  /* 0xff80000095bb7808 */ /* 0x000fe40004000000 */
[----:B------:R-:W-:Y:S02]  /*5400*/  FSEL R149, R47, -INF , !P2 ;  /* 0xff8000002f957808 */ /* 0x000fe40005000000 */
[----:B------:R2:W-:Y:S01]  /*5410*/  MUFU.TANH R47, R11 ;  /* 0x0000000b002f7308 */ /* 0x0005e20000002400 */
[----:B------:R-:W-:Y:S01]  /*5420*/  FSEL R86, R164, -INF , !P3 ;  /* 0xff800000a4567808 */ /* 0x000fe20005800000 */
[----:B---3--:R-:W-:Y:S01]  /*5430*/  VIADD R10, R2, 0x88 ;  /* 0x00000088020a7836 */ /* 0x008fe20000000000 */
[----:B------:R-:W-:-:S04]  /*5440*/  FSEL R84, R151, -INF , !P4 ;  /* 0xff80000097547808 */ /* 0x000fc80006000000 */
[CC--:B------:R-:W-:Y:S02]  /*5450*/  ISETP.GE.AND P5, PT, R10.reuse, R9.reuse, PT ;  /* 0x000000090a00720c */ /* 0x0c0fe40003fa6270 */
[-C--:B------:R-:W-:Y:S01]  /*5460*/  ISETP.GE.AND P1, PT, R10, R8.reuse, PT ;  /* 0x000000080a00720c */ /* 0x080fe20003f26270 */
[----:B------:R-:W-:Y:S01]  /*5470*/  FMUL.FTZ R10, R26, UR5 ;  /* 0x000000051a0a7c20 */ /* 0x000fe20008410000 */
[----:B------:R-:W-:Y:S02]  /*5480*/  FSEL R88, R88, -INF , !P5 ;  /* 0xff80000058587808 */ /* 0x000fe40006800000 */
[----:B------:R-:W-:Y:S01]  /*5490*/  FSEL R188, R45, -INF , !P1 ;  /* 0xff8000002dbc7808 */ /* 0x000fe20004800000 */
[----:B------:R3:W5:Y:S01]  /*54a0*/  MUFU.TANH R50, R10 ;  /* 0x0000000a00327308 */ /* 0x0007620000002400 */
[C---:B------:R-:W-:Y:S01]  /*54b0*/  ISETP.GE.AND P5, PT, R3.reuse, R9, PT ;  /* 0x000000090300720c */ /* 0x040fe20003fa6270 */
[----:B--2---:R-:W-:Y:S01]  /*54c0*/  FMUL.FTZ R11, R22, UR5 ;  /* 0x00000005160b7c20 */ /* 0x004fe20008410000 */
[----:B------:R-:W-:Y:S01]  /*54d0*/  ISETP.GE.AND P1, PT, R3, R8, PT ;  /* 0x000000080300720c */ /* 0x000fe20003f26270 */
[----:B------:R-:W-:Y:S01]  /*54e0*/  VIADD R3, R2, 0x98 ;  /* 0x0000009802037836 */ /* 0x000fe20000000000 */
[----:B-1----:R-:W-:Y:S01]  /*54f0*/  HMMA.16816.F32.BF16 R24, R4, R40, R16 ;  /* 0x000000280418723c */ /* 0x002fe20000041810 */
[----:B------:R-:W-:-:S02]  /*5500*/  FSEL R77, R77, -INF , !P5 ;  /* 0xff8000004d4d7808 */ /* 0x000fc40006800000 */
[----:B------:R1:W-:Y:S01]  /*5510*/  MUFU.TANH R45, R11 ;  /* 0x0000000b002d7308 */ /* 0x0003e20000002400 */
[C---:B------:R-:W-:Y:S02]  /*5520*/  ISETP.GE.AND P2, PT, R3.reuse, R8, PT ;  /* 0x000000080300720c */ /* 0x040fe40003f46270 */
[----:B------:R-:W-:Y:S01]  /*5530*/  HMMA.16816.F32.BF16 R16, R12, R38, RZ ;  /* 0x000000260c10723c */ /* 0x000fe200000418ff */
[----:B------:R-:W-:Y:S01]  /*5540*/  ISETP.GE.AND P4, PT, R3, R9, PT ;  /* 0x000000090300720c */ /* 0x000fe20003f86270 */
[----:B------:R-:W-:Y:S01]  /*5550*/  VIADD R3, R2, 0xa0 ;  /* 0x000000a002037836 */ /* 0x000fe20000000000 */
[----:B------:R-:W-:Y:S02]  /*5560*/  FSEL R189, R46, -INF , !P2 ;  /* 0xff8000002ebd7808 */ /* 0x000fe40005000000 */
[----:B------:R-:W-:Y:S01]  /*5570*/  FSEL R78, R78, -INF , !P4 ;  /* 0xff8000004e4e7808 */ /* 0x000fe20006000000 */
[----:B---3--:R-:W-:Y:S01]  /*5580*/  VIADD R10, R2, 0x90 ;  /* 0x00000090020a7836 */ /* 0x008fe20000000000 */
[----:B------:R-:W-:-:S02]  /*5590*/  FSEL R128, R128, -INF , !P1 ;  /* 0xff80000080807808 */ /* 0x000fc40004800000 */
[-C--:B------:R-:W-:Y:S02]  /*55a0*/  ISETP.GE.AND P5, PT, R3, R9.reuse, PT ;  /* 0x000000090300720c */ /* 0x080fe40003fa6270 */
[C---:B------:R-:W-:Y:S02]  /*55b0*/  ISETP.GE.AND P3, PT, R10.reuse, R9, PT ;  /* 0x000000090a00720c */ /* 0x040fe40003f66270 */
[----:B------:R-:W-:Y:S01]  /*55c0*/  ISETP.GE.AND P0, PT, R10, R8, PT ;  /* 0x000000080a00720c */ /* 0x000fe20003f06270 */
[----:B------:R-:W-:Y:S01]  /*55d0*/  FMUL.FTZ R10, R20, UR5 ;  /* 0x00000005140a7c20 */ /* 0x000fe20008410000 */
[----:B-1----:R-:W-:Y:S01]  /*55e0*/  FMUL.FTZ R11, R23, UR5 ;  /* 0x00000005170b7c20 */ /* 0x002fe20008410000 */
[----:B------:R-:W-:Y:S02]  /*55f0*/  FSEL R85, R85, -INF , !P3 ;  /* 0xff80000055557808 */ /* 0x000fe40005800000 */
[----:B------:R1:W-:Y:S01]  /*5600*/  MUFU.TANH R48, R10 ;  /* 0x0000000a00307308 */ /* 0x0003e20000002400 */
[----:B------:R-:W-:-:S02]  /*5610*/  FSEL R151, R44, -INF , !P0 ;  /* 0xff8000002c977808 */ /* 0x000fc40004000000 */
[----:B------:R-:W-:Y:S01]  /*5620*/  ISETP.GE.AND P1, PT, R3, R8, PT ;  /* 0x000000080300720c */ /* 0x000fe20003f26270 */
[C---:B------:R-:W-:Y:S02]  /*5630*/  VIADD R3, R2.reuse, 0xa8 ;  /* 0x000000a802037836 */ /* 0x040fe40000000000 */
[----:B------:R-:W-:Y:S02]  /*5640*/  HMMA.16816.F32.BF16 R20, R4, R42, R16 ;  /* 0x0000002a0414723c */ /* 0x000fe40000041810 */
[----:B------:R2:W3:Y:S04]  /*5650*/  MUFU.TANH R44, R11 ;  /* 0x0000000b002c7308 */ /* 0x0004e80000002400 */
[----:B----4-:R-:W-:Y:S01]  /*5660*/  HMMA.16816.F32.BF16 R16, R12, R32, RZ ;  /* 0x000000200c10723c */ /* 0x010fe200000418ff */
[----:B-1----:R-:W-:-:S05]  /*5670*/  VIADD R10, R2, 0x99 ;  /* 0x00000099020a7836 */ /* 0x002fca0000000000 */
[----:B------:R-:W-:Y:S01]  /*5680*/  HMMA.16816.F32.BF16 R12, R12, R34, RZ ;  /* 0x000000220c0c723c */ /* 0x000fe200000418ff */
[CC--:B------:R-:W-:Y:S02]  /*5690*/  ISETP.GE.AND P3, PT, R10.reuse, R9.reuse, PT ;  /* 0x000000090a00720c */ /* 0x0c0fe40003f66270 */
[----:B------:R-:W-:Y:S01]  /*56a0*/  ISETP.GE.AND P0, PT, R10, R8, PT ;  /* 0x000000080a00720c */ /* 0x000fe20003f06270 */
[----:B--2---:R-:W-:Y:S01]  /*56b0*/  FMUL.FTZ R11, R28, UR5 ;  /* 0x000000051c0b7c20 */ /* 0x004fe20008410000 */
[----:B------:R-:W-:Y:S01]  /*56c0*/  VIADD R10, R2, 0xa1 ;  /* 0x000000a1020a7836 */ /* 0x000fe20000000000 */
[----:B------:R-:W-:Y:S02]  /*56d0*/  FSEL R79, R79, -INF , !P3 ;  /* 0xff8000004f4f7808 */ /* 0x000fe40005800000 */
[----:B------:R1:W2:Y:S01]  /*56e0*/  MUFU.TANH R46, R11 ;  /* 0x0000000b002e7308 */ /* 0x0002a20000002400 */
[----:B------:R-:W-:Y:S02]  /*56f0*/  FSEL R190, R76, -INF , !P0 ;  /* 0xff8000004cbe7808 */ /* 0x000fe40004000000 */
[----:B------:R-:W-:-:S02]  /*5700*/  ISETP.GE.AND P4, PT, R10, R9, PT ;  /* 0x000000090a00720c */ /* 0x000fc40003f86270 */
[-C--:B------:R-:W-:Y:S01]  /*5710*/  ISETP.GE.AND P2, PT, R10, R8.reuse, PT ;  /* 0x000000080a00720c */ /* 0x080fe20003f46270 */
[----:B------:R-:W-:Y:S01]  /*5720*/  FMUL.FTZ R10, R29, UR5 ;  /* 0x000000051d0a7c20 */ /* 0x000fe20008410000 */
[CC--:B------:R-:W-:Y:S02]  /*5730*/  ISETP.GE.AND P3, PT, R3.reuse, R9.reuse, PT ;  /* 0x000000090300720c */ /* 0x0c0fe40003f66270 */
[-C--:B------:R-:W-:Y:S01]  /*5740*/  ISETP.GE.AND P0, PT, R3, R8.reuse, PT ;  /* 0x000000080300720c */ /* 0x080fe20003f06270 */
[----:B------:R-:W-:Y:S01]  /*5750*/  VIADD R3, R2, 0xa9 ;  /* 0x000000a902037836 */ /* 0x000fe20000000000 */
[----:B------:R-:W-:Y:S01]  /*5760*/  FSEL R76, R126, -INF , !P5 ;  /* 0xff8000007e4c7808 */ /* 0x000fe20006800000 */
[----:B------:R4:W-:Y:S01]  /*5770*/  MUFU.TANH R40, R10 ;  /* 0x0000000a00287308 */ /* 0x0009e20000002400 */
[----:B------:R-:W-:Y:S02]  /*5780*/  FSEL R126, R71, -INF , !P1 ;  /* 0xff800000477e7808 */ /* 0x000fe40004800000 */
[C---:B------:R-:W-:Y:S01]  /*5790*/  ISETP.GE.AND P5, PT, R3.reuse, R9, PT ;  /* 0x000000090300720c */ /* 0x040fe20003fa6270 */
[----:B-1----:R-:W-:Y:S01]  /*57a0*/  FMUL.FTZ R11, R30, UR5 ;  /* 0x000000051e0b7c20 */ /* 0x002fe20008410000 */
[----:B------:R-:W-:Y:S01]  /*57b0*/  ISETP.GE.AND P1, PT, R3, R8, PT ;  /* 0x000000080300720c */ /* 0x000fe20003f26270 */
[----:B------:R-:W-:Y:S01]  /*57c0*/  VIADD R3, R2, 0xb1 ;  /* 0x000000b102037836 */ /* 0x000fe20000000000 */
[----:B------:R-:W-:Y:S01]  /*57d0*/  FSEL R71, R125, -INF , !P4 ;  /* 0xff8000007d477808 */ /* 0x000fe20006000000 */
[----:B------:R1:W2:Y:S01]  /*57e0*/  MUFU.TANH R39, R11 ;  /* 0x0000000b00277308 */ /* 0x0002a20000002400 */
[----:B------:R-:W-:-:S02]  /*57f0*/  FSEL R70, R70, -INF , !P3 ;  /* 0xff80000046467808 */ /* 0x000fc40005800000 */
[----:B------:R-:W-:Y:S02]  /*5800*/  FSEL R125, R69, -INF , !P0 ;  /* 0xff800000457d7808 */ /* 0x000fe40004000000 */
[----:B------:R-:W-:Y:S02]  /*5810*/  FSEL R124, R124, -INF , !P2 ;  /* 0xff8000007c7c7808 */ /* 0x000fe40005000000 */
[CC--:B------:R-:W-:Y:S01]  /*5820*/  ISETP.GE.AND P3, PT, R3.reuse, R9.reuse, PT ;  /* 0x000000090300720c */ /* 0x0c0fe20003f66270 */
[C---:B----4-:R-:W-:Y:S01]  /*5830*/  VIADD R10, R2.reuse, 0xb0 ;  /* 0x000000b0020a7836 */ /* 0x050fe20000000000 */
[----:B------:R-:W-:Y:S01]  /*5840*/  ISETP.GE.AND P0, PT, R3, R8, PT ;  /* 0x000000080300720c */ /* 0x000fe20003f06270 */
[----:B------:R-:W-:Y:S01]  /*5850*/  VIADD R3, R2, 0xb9 ;  /* 0x000000b902037836 */ /* 0x000fe20000000000 */
[----:B------:R-:W-:Y:S02]  /*5860*/  FSEL R69, R123, -INF , !P5 ;  /* 0xff8000007b457808 */ /* 0x000fe40006800000 */
[----:B------:R-:W-:-:S02]  /*5870*/  ISETP.GE.AND P4, PT, R10, R9, PT ;  /* 0x000000090a00720c */ /* 0x000fc40003f86270 */
[----:B------:R-:W-:Y:S01]  /*5880*/  ISETP.GE.AND P2, PT, R10, R8, PT ;  /* 0x000000080a00720c */ /* 0x000fe20003f46270 */
[----:B------:R-:W-:Y:S02]  /*5890*/  VIADD R10, R2, 0xb8 ;  /* 0x000000b8020a7836 */ /* 0x000fe40000000000 */
[----:B-1----:R-:W-:Y:S01]  /*58a0*/  FMUL.FTZ R11, R31, UR5 ;  /* 0x000000051f0b7c20 */ /* 0x002fe20008410000 */
[----:B------:R-:W-:Y:S01]  /*58b0*/  FSEL R68, R68, -INF , !P4 ;  /* 0xff80000044447808 */ /* 0x000fe20006000000 */
[----:B------:R-:W1:Y:S01]  /*58c0*/  LDSM.16.M88.4 R28, [R165+0x3c00] ;  /* 0x003c0000a51c783b */ /* 0x000e620000000200 */
[----:B------:R-:W-:Y:S01]  /*58d0*/  FSEL R192, R66, -INF , !P2 ;  /* 0xff80000042c07808 */ /* 0x000fe20005000000 */
[----:B------:R4:W-:Y:S01]  /*58e0*/  MUFU.TANH R38, R11 ;  /* 0x0000000b00267308 */ /* 0x0009e20000002400 */
[----:B------:R-:W-:Y:S01]  /*58f0*/  FSEL R114, R114, -INF , !P1 ;  /* 0xff80000072727808 */ /* 0x000fe20004800000 */
[----:B------:R-:W-:-:S04]  /*5900*/  DEPBAR.LE SB0, 0x0 ;  /* 0x000080000000791a */ /* 0x000fc80000000000 */
[CC--:B------:R-:W-:Y:S02]  /*5910*/  ISETP.GE.AND P4, PT, R3.reuse, R9.reuse, PT ;  /* 0x000000090300720c */ /* 0x0c0fe40003f86270 */
[-C--:B------:R-:W-:Y:S01]  /*5920*/  ISETP.GE.AND P2, PT, R3, R8.reuse, PT ;  /* 0x000000080300720c */ /* 0x080fe20003f46270 */
[----:B------:R-:W-:Y:S01]  /*5930*/  VIADD R3, R2, 0xc1 ;  /* 0x000000c102037836 */ /* 0x000fe20000000000 */
[C---:B------:R-:W-:Y:S02]  /*5940*/  ISETP.GE.AND P5, PT, R10.reuse, R9, PT ;  /* 0x000000090a00720c */ /* 0x040fe40003fa6270 */
[----:B------:R-:W-:Y:S01]  /*5950*/  ISETP.GE.AND P1, PT, R10, R8, PT ;  /* 0x000000080a00720c */ /* 0x000fe20003f26270 */
[----:B------:R-:W-:Y:S01]  /*5960*/  VIADD R10, R2, 0xc0 ;  /* 0x000000c0020a7836 */ /* 0x000fe20000000000 */
[----:B------:R-:W-:Y:S02]  /*5970*/  FSEL R65, R65, -INF , !P5 ;  /* 0xff80000041417808 */ /* 0x000fe40006800000 */
[----:B------:R-:W-:Y:S01]  /*5980*/  FSEL R193, R62, -INF , !P1 ;  /* 0xff8000003ec17808 */ /* 0x000fe20004800000 */
[----:B----4-:R-:W-:Y:S01]  /*5990*/  FMUL.FTZ R11, R24, UR5 ;  /* 0x00000005180b7c20 */ /* 0x010fe20008410000 */
[----:B------:R-:W-:-:S02]  /*59a0*/  FSEL R41, R105, -INF , !P3 ;  /* 0xff80000069297808 */ /* 0x000fc40005800000 */
[----:B------:R-:W-:Y:S01]  /*59b0*/  FSEL R191, R104, -INF , !P0 ;  /* 0xff80000068bf7808 */ /* 0x000fe20004000000 */
[----:B------:R4:W2:Y:S01]  /*59c0*/  MUFU.TANH R37, R11 ;  /* 0x0000000b00257308 */ /* 0x0008a20000002400 */
[CC--:B------:R-:W-:Y:S02]  /*59d0*/  ISETP.GE.AND P5, PT, R3.reuse, R9.reuse, PT ;  /* 0x000000090300720c */ /* 0x0c0fe40003fa6270 */
[-C--:B------:R-:W-:Y:S01]  /*59e0*/  ISETP.GE.AND P1, PT, R3, R8.reuse, PT ;  /* 0x000000080300720c */ /* 0x080fe20003f26270 */
[----:B------:R-:W-:Y:S01]  /*59f0*/  VIADD R3, R2, 0xc9 ;  /* 0x000000c902037836 */ /* 0x000fe20000000000 */
[C---:B------:R-:W-:Y:S02]  /*5a00*/  ISETP.GE.AND P3, PT, R10.reuse, R9, PT ;  /* 0x000000090a00720c */ /* 0x040fe40003f66270 */
[----:B------:R-:W-:Y:S01]  /*5a10*/  ISETP.GE.AND P0, PT, R10, R8, PT ;  /* 0x000000080a00720c */ /* 0x000fe20003f06270 */
[----:B------:R-:W-:Y:S01]  /*5a20*/  VIADD R10, R2, 0xc8 ;  /* 0x000000c8020a7836 */ /* 0x000fe20000000000 */
[----:B------:R-:W-:-:S02]  /*5a30*/  FSEL R60, R60, -INF , !P3 ;  /* 0xff8000003c3c7808 */ /* 0x000fc40005800000 */
[----:B------:R-:W-:Y:S02]  /*5a40*/  FSEL R197, R58, -INF , !P0 ;  /* 0xff8000003ac57808 */ /* 0x000fe40004000000 */
[CC--:B------:R-:W-:Y:S02]  /*5a50*/  ISETP.GE.AND P3, PT, R3.reuse, R9.reuse, PT ;  /* 0x000000090300720c */ /* 0x0c0fe40003f66270 */
[-C--:B------:R-:W-:Y:S01]  /*5a60*/  ISETP.GE.AND P0, PT, R3, R8.reuse, PT ;  /* 0x000000080300720c */ /* 0x080fe20003f06270 */
[----:B------:R-:W-:Y:S01]  /*5a70*/  VIADD R3, R2, 0xd0 ;  /* 0x000000d002037836 */ /* 0x000fe20000000000 */
[C---:B-1----:R-:W-:Y:S01]  /*5a80*/  HMMA.16816.F32.BF16 R16, R4.reuse, R28, R16 ;  /* 0x0000001c0410723c */ /* 0x042fe20000041810 */
[----:B------:R-:W-:Y:S01]  /*5a90*/  FSEL R64, R64, -INF , !P4 ;  /* 0xff80000040407808 */ /* 0x000fe20006000000 */
[----:B----4-:R-:W-:Y:S01]  /*5aa0*/  FMUL.FTZ R11, R25, UR5 ;  /* 0x00000005190b7c20 */ /* 0x010fe20008410000 */
[----:B------:R-:W-:Y:S02]  /*5ab0*/  FSEL R194, R63, -INF , !P2 ;  /* 0xff8000003fc27808 */ /* 0x000fe40005000000 */
[C---:B------:R-:W-:Y:S01]  /*5ac0*/  ISETP.GE.AND P4, PT, R10.reuse, R9, PT ;  /* 0x000000090a00720c */ /* 0x040fe20003f86270 */
[----:B------:R1:W-:Y:S01]  /*5ad0*/  MUFU.TANH R36, R11 ;  /* 0x0000000b00247308 */ /* 0x0003e20000002400 */
[----:B------:R-:W-:Y:S01]  /*5ae0*/  ISETP.GE.AND P2, PT, R10, R8, PT ;  /* 0x000000080a00720c */ /* 0x000fe20003f46270 */
[----:B------:R-:W-:Y:S01]  /*5af0*/  FMUL.FTZ R10, R20, UR5 ;  /* 0x00000005140a7c20 */ /* 0x000fe20008410000 */
[----:B------:R-:W-:Y:S01]  /*5b00*/  FSEL R61, R61, -INF , !P5 ;  /* 0xff8000003d3d7808 */ /* 0x000fe20006800000 */
[----:B------:R-:W-:Y:S01]  /*5b10*/  HMMA.16816.F32.BF16 R12, R4, R30, R12 ;  /* 0x0000001e040c723c */ /* 0x000fe2000004180c */
[----:B------:R-:W-:-:S02]  /*5b20*/  FSEL R195, R59, -INF , !P1 ;  /* 0xff8000003bc37808 */ /* 0x000fc40004800000 */
[CC--:B------:R-:W-:Y:S01]  /*5b30*/  ISETP.GE.AND P5, PT, R3.reuse, R9.reuse, PT ;  /* 0x000000090300720c */ /* 0x0c0fe20003fa6270 */
[----:B------:R4:W-:Y:S01]  /*5b40*/  MUFU.TANH R25, R10 ;  /* 0x0000000a00197308 */ /* 0x0009e20000002400 */
[-C--:B------:R-:W-:Y:S01]  /*5b50*/  ISETP.GE.AND P1, PT, R3, R8.reuse, PT ;  /* 0x000000080300720c */ /* 0x080fe20003f26270 */
[C---:B------:R-:W-:Y:S01]  /*5b60*/  VIADD R3, R2.reuse, 0xd1 ;  /* 0x000000d102037836 */ /* 0x040fe20000000000 */
[----:B------:R-:W-:Y:S01]  /*5b70*/  FSEL R57, R57, -INF , !P4 ;  /* 0xff80000039397808 */ /* 0x000fe20006000000 */
[----:B------:R-:W-:Y:S01]  /*5b80*/  VIADD R4, R2, 0xe1 ;  /* 0x000000e102047836 */ /* 0x000fe20000000000 */
[----:B-----5:R-:W-:Y:S02]  /*5b90*/  FSEL R196, R50, -INF , !P2 ;  /* 0xff80000032c47808 */ /* 0x020fe40005000000 */
[CC--:B------:R-:W-:Y:S01]  /*5ba0*/  ISETP.GE.AND P4, PT, R3.reuse, R9.reuse, PT ;  /* 0x000000090300720c */ /* 0x0c0fe20003f86270 */
[----:B-1----:R-:W-:Y:S01]  /*5bb0*/  FMUL.FTZ R11, R26, UR5 ;  /* 0x000000051a0b7c20 */ /* 0x002fe20008410000 */
[-C--:B------:R-:W-:Y:S01]  /*5bc0*/  ISETP.GE.AND P2, PT, R3, R8.reuse, PT ;  /* 0x000000080300720c */ /* 0x080fe20003f46270 */
[C---:B------:R-:W-:Y:S01]  /*5bd0*/  VIADD R3, R2.reuse, 0xd8 ;  /* 0x000000d802037836 */ /* 0x040fe20000000000 */
[----:B------:R-:W-:Y:S01]  /*5be0*/  FSEL R51, R51, -INF , !P3 ;  /* 0xff80000033337808 */ /* 0x000fe20005800000 */
[----:B------:R1:W5:Y:S01]  /*5bf0*/  MUFU.TANH R26, R11 ;  /* 0x0000000b001a7308 */ /* 0x0003620000002400 */
[----:B------:R-:W-:Y:S01]  /*5c00*/  FSEL R198, R49, -INF , !P0 ;  /* 0xff80000031c67808 */ /* 0x000fe20004000000 */
[----:B------:R-:W-:Y:S01]  /*5c10*/  FMUL.FTZ R5, R17, UR5 ;  /* 0x0000000511057c20 */ /* 0x000fe20008410000 */
[----:B------:R-:W-:Y:S01]  /*5c20*/  ISETP.GE.AND P3, PT, R3, R9, PT ;  /* 0x000000090300720c */ /* 0x000fe20003f66270 */
[----:B----4-:R-:W-:Y:S01]  /*5c30*/  FMUL.FTZ R10, R21, UR5 ;  /* 0x00000005150a7c20 */ /* 0x010fe20008410000 */
[----:B------:R-:W-:Y:S01]  /*5c40*/  ISETP.GE.AND P0, PT, R3, R8, PT ;  /* 0x000000080300720c */ /* 0x000fe20003f06270 */
[----:B------:R-:W-:Y:S01]  /*5c50*/  VIADD R3, R2, 0xe0 ;  /* 0x000000e002037836 */ /* 0x000fe20000000000 */
[----:B------:R-:W-:Y:S01]  /*5c60*/  FSEL R47, R47, -INF , !P4 ;  /* 0xff8000002f2f7808 */ /* 0x000fe20006000000 */
[----:B------:R4:W-:Y:S01]  /*5c70*/  MUFU.TANH R24, R10 ;  /* 0x0000000a00187308 */ /* 0x0009e20000002400 */
[----:B---3--:R-:W-:Y:S01]  /*5c80*/  FSEL R201, R44, -INF , !P2 ;  /* 0xff8000002cc97808 */ /* 0x008fe20005000000 */
[----:B------:R-:W-:Y:S01]  /*5c90*/  FMUL.FTZ R15, R15, UR5 ;  /* 0x000000050f0f7c20 */ /* 0x000fe20008410000 */
[----:B------:R-:W-:-:S02]  /*5ca0*/  FSEL R48, R48, -INF , !P5 ;  /* 0xff80000030307808 */ /* 0x000fc40006800000 */
[----:B------:R-:W-:Y:S01]  /*5cb0*/  FSEL R199, R45, -INF , !P1 ;  /* 0xff8000002dc77808 */ /* 0x000fe20004800000 */
[----:B------:R-:W-:Y:S01]  /*5cc0*/  BAR.SYNC.DEFER_BLOCKING 0x0 ;  /* 0x0000000000007b1d */ /* 0x000fe20000010000 */
[-C--:B------:R-:W-:Y:S01]  /*5cd0*/  ISETP.GE.AND P4, PT, R3, R9.reuse, PT ;  /* 0x000000090300720c */ /* 0x080fe20003f86270 */
[----:B-1----:R-:W-:Y:S01]  /*5ce0*/  FMUL.FTZ R11, R27, UR5 ;  /* 0x000000051b0b7c20 */ /* 0x002fe20008410000 */
[-C--:B------:R-:W-:Y:S01]  /*5cf0*/  ISETP.GE.AND P2, PT, R3, R8.reuse, PT ;  /* 0x000000080300720c */ /* 0x080fe20003f46270 */
[----:B------:R-:W-:Y:S01]  /*5d00*/  VIADD R3, R2, 0xe8 ;  /* 0x000000e802037836 */ /* 0x000fe20000000000 */
[----:B--2---:R-:W-:Y:S01]  /*5d10*/  FSEL R46, R46, -INF , !P3 ;  /* 0xff8000002e2e7808 */ /* 0x004fe20005800000 */
[----:B------:R1:W2:Y:S01]  /*5d20*/  MUFU.TANH R27, R11 ;  /* 0x0000000b001b7308 */ /* 0x0002a20000002400 */
[----:B------:R-:W-:Y:S02]  /*5d30*/  FSEL R200, R39, -INF , !P0 ;  /* 0xff80000027c87808 */ /* 0x000fe40004000000 */
[----:B------:R-:W-:Y:S01]  /*5d40*/  ISETP.GE.AND P3, PT, R4, R9, PT ;  /* 0x000000090400720c */ /* 0x000fe20003f66270 */
[----:B----4-:R-:W-:Y:S01]  /*5d50*/  FMUL.FTZ R10, R22, UR5 ;  /* 0x00000005160a7c20 */ /* 0x010fe20008410000 */
[----:B------:R-:W-:Y:S01]  /*5d60*/  ISETP.GE.AND P0, PT, R4, R8, PT ;  /* 0x000000080400720c */ /* 0x000fe20003f06270 */
[----:B------:R-:W-:Y:S01]  /*5d70*/  FMUL.FTZ R4, R18, UR5 ;  /* 0x0000000512047c20 */ /* 0x000fe20008410000 */
[----:B------:R-:W-:Y:S01]  /*5d80*/  FSEL R37, R37, -INF , !P4 ;  /* 0xff80000025257808 */ /* 0x000fe20006000000 */
[----:B------:R3:W4:Y:S01]  /*5d90*/  MUFU.TANH R20, R10 ;  /* 0x0000000a00147308 */ /* 0x0007220000002400 */
[----:B-----5:R-:W-:-:S02]  /*5da0*/  FSEL R203, R26, -INF , !P2 ;  /* 0xff8000001acb7808 */ /* 0x020fc40005000000 */
[----:B------:R-:W-:-:S05]  /*5db0*/  FSEL R36, R36, -INF , !P3 ;  /* 0xff80000024247808 */ /* 0x000fca0005800000 */
[----:B------:R5:W-:Y:S01]  /*5dc0*/  MUFU.TANH R7, R4 ;  /* 0x0000000400077308 */ /* 0x000be20000002400 */
[----:B-1----:R-:W-:Y:S01]  /*5dd0*/  FMUL.FTZ R11, R23, UR5 ;  /* 0x00000005170b7c20 */ /* 0x002fe20008410000 */
[----:B--2---:R-:W-:-:S06]  /*5de0*/  FSEL R204, R27, -INF , !P0 ;  /* 0xff8000001bcc7808 */ /* 0x004fcc0004000000 */
[----:B------:R1:W2:Y:S01]  /*5df0*/  MUFU.TANH R21, R11 ;  /* 0x0000000b00157308 */ /* 0x0002a20000002400 */
[----:B---3--:R-:W-:-:S05]  /*5e00*/  VIADD R10, R2, 0xd9 ;  /* 0x000000d9020a7836 */ /* 0x008fca0000000000 */
[CC--:B------:R-:W-:Y:S02]  /*5e10*/  ISETP.GE.AND P5, PT, R10.reuse, R9.reuse, PT ;  /* 0x000000090a00720c */ /* 0x0c0fe40003fa6270 */
[-C--:B------:R-:W-:Y:S01]  /*5e20*/  ISETP.GE.AND P1, PT, R10, R8.reuse, PT ;  /* 0x000000080a00720c */ /* 0x080fe20003f26270 */
[----:B-----5:R-:W-:Y:S01]  /*5e30*/  VIADD R4, R2, 0xf0 ;  /* 0x000000f002047836 */ /* 0x020fe20000000000 */
[----:B------:R-:W-:Y:S01]  /*5e40*/  FSEL R40, R40, -INF , !P5 ;  /* 0xff80000028287808 */ /* 0x000fe20006800000 */
[----:B------:R3:W-:Y:S01]  /*5e50*/  MUFU.TANH R10, R5 ;  /* 0x00000005000a7308 */ /* 0x0007e20000002400 */
[----:B------:R-:W-:Y:S02]  /*5e60*/  FSEL R202, R38, -INF , !P1 ;  /* 0xff80000026ca7808 */ /* 0x000fe40004800000 */
[C---:B------:R-:W-:Y:S02]  /*5e70*/  ISETP.GE.AND P5, PT, R3.reuse, R9, PT ;  /* 0x000000090300720c */ /* 0x040fe40003fa6270 */
[----:B------:R-:W-:Y:S01]  /*5e80*/  ISETP.GE.AND P1, PT, R3, R8, PT ;  /* 0x000000080300720c */ /* 0x000fe20003f26270 */
[----:B-1----:R-:W-:Y:S01]  /*5e90*/  FMUL.FTZ R11, R16, UR5 ;  /* 0x00000005100b7c20 */ /* 0x002fe20008410000 */
[----:B------:R-:W-:Y:S01]  /*5ea0*/  VIADD R3, R2, 0xe9 ;  /* 0x000000e902037836 */ /* 0x000fe20000000000 */
[----:B------:R-:W-:Y:S01]  /*5eb0*/  FSEL R35, R25, -INF , !P5 ;  /* 0xff80000019237808 */ /* 0x000fe20006800000 */
[----:B------:R-:W-:Y:S01]  /*5ec0*/  MUFU.TANH R15, R15 ;  /* 0x0000000f000f7308 */ /* 0x000fe20000002400 */
[----:B----4-:R-:W-:-:S02]  /*5ed0*/  FSEL R205, R20, -INF , !P1 ;  /* 0xff80000014cd7808 */ /* 0x010fc40004800000 */
[CC--:B------:R-:W-:Y:S02]  /*5ee0*/  ISETP.GE.AND P4, PT, R3.reuse, R9.reuse, PT ;  /* 0x000000090300720c */ /* 0x0c0fe40003f86270 */
[-C--:B------:R-:W-:Y:S01]  /*5ef0*/  ISETP.GE.AND P2, PT, R3, R8.reuse, PT ;  /* 0x000000080300720c */ /* 0x080fe20003f46270 */
[----:B------:R-:W-:Y:S01]  /*5f00*/  VIADD R3, R2, 0xf1 ;  /* 0x000000f102037836 */ /* 0x000fe20000000000 */
[CC--:B------:R-:W-:Y:S01]  /*5f10*/  ISETP.GE.AND P3, PT, R4.reuse, R9.reuse, PT ;  /* 0x000000090400720c */ /* 0x0c0fe20003f66270 */
[----:B------:R-:W1:Y:S01]  /*5f20*/  MUFU.TANH R16, R11 ;  /* 0x0000000b00107308 */ /* 0x000e620000002400 */
[----:B---3--:R-:W-:Y:S01]  /*5f30*/  FMUL.FTZ R5, R19, UR5 ;  /* 0x0000000513057c20 */ /* 0x008fe20008410000 */
[-C--:B------:R-:W-:Y:S01]  /*5f40*/  ISETP.GE.AND P0, PT, R4, R8.reuse, PT ;  /* 0x000000080400720c */ /* 0x080fe20003f06270 */
[C---:B------:R-:W-:Y:S01]  /*5f50*/  VIADD R4, R2.reuse, 0xf8 ;  /* 0x000000f802047836 */ /* 0x040fe20000000000 */
[C---:B------:R-:W-:Y:S02]  /*5f60*/  ISETP.GE.AND P5, PT, R3.reuse, R9, PT ;  /* 0x000000090300720c */ /* 0x040fe40003fa6270 */
[----:B------:R-:W-:Y:S01]  /*5f70*/  ISETP.GE.AND P1, PT, R3, R8, PT ;  /* 0x000000080300720c */ /* 0x000fe20003f26270 */
[----:B------:R-:W-:Y:S01]  /*5f80*/  VIADD R3, R2, 0xf9 ;  /* 0x000000f902037836 */ /* 0x000fe20000000000 */
[----:B------:R3:W4:Y:S01]  /*5f90*/  MUFU.TANH R6, R5 ;  /* 0x0000000500067308 */ /* 0x0007220000002400 */
[----:B------:R-:W-:-:S02]  /*5fa0*/  FSEL R34, R24, -INF , !P4 ;  /* 0xff80000018227808 */ /* 0x000fc40006000000 */
[----:B--2---:R-:W-:Y:S02]  /*5fb0*/  FSEL R206, R21, -INF , !P2 ;  /* 0xff80000015ce7808 */ /* 0x004fe40005000000 */
[----:B------:R-:W-:Y:S02]  /*5fc0*/  FSEL R207, R7, -INF , !P0 ;  /* 0xff80000007cf7808 */ /* 0x000fe40004000000 */
[-C--:B------:R-:W-:Y:S02]  /*5fd0*/  ISETP.GE.AND P4, PT, R4, R9.reuse, PT ;  /* 0x000000090400720c */ /* 0x080fe40003f86270 */
[----:B-1----:R-:W-:Y:S02]  /*5fe0*/  FSEL R104, R16, -INF , !P3 ;  /* 0xff80000010687808 */ /* 0x002fe40005800000 */
[----:B------:R-:W-:Y:S01]  /*5ff0*/  ISETP.GE.AND P2, PT, R4, R8, PT ;  /* 0x000000080400720c */ /* 0x000fe20003f46270 */
[----:B------:R-:W-:Y:S01]  /*6000*/  FMUL.FTZ R4, R14, UR5 ;  /* 0x000000050e047c20 */ /* 0x000fe20008410000 */
[----:B------:R-:W-:-:S02]  /*6010*/  ISETP.GE.AND P3, PT, R3, R9, PT ;  /* 0x000000090300720c */ /* 0x000fc40003f66270 */
[----:B------:R-:W-:Y:S01]  /*6020*/  ISETP.GE.AND P0, PT, R3, R8, PT ;  /* 0x000000080300720c */ /* 0x000fe20003f06270 */
[----:B------:R-:W-:Y:S01]  /*6030*/  FMUL.FTZ R3, R56, UR5 ;  /* 0x0000000538037c20 */ /* 0x000fe20008410000 */
[----:B---3--:R-:W-:Y:S01]  /*6040*/  FMUL.FTZ R5, R12, UR5 ;  /* 0x000000050c057c20 */ /* 0x008fe20008410000 */
[----:B------:R-:W-:Y:S01]  /*6050*/  FSEL R105, R10, -INF , !P5 ;  /* 0xff8000000a697808 */ /* 0x000fe20006800000 */
[----:B------:R-:W1:Y:S01]  /*6060*/  MUFU.TANH R4, R4 ;  /* 0x0000000400047308 */ /* 0x000e620000002400 */
[----:B------:R-:W-:Y:S01]  /*6070*/  ISETP.GE.AND P5, PT, R2, R9, PT ;  /* 0x000000090200720c */ /* 0x000fe20003fa6270 */
[----:B------:R-:W-:Y:S01]  /*6080*/  IMAD.IADD R2, R153, 0x1, R127 ;  /* 0x0000000199027824 */ /* 0x000fe200078e027f */
[----:B----4-:R-:W-:Y:S02]  /*6090*/  FSEL R153, R6, -INF , !P1 ;  /* 0xff80000006997808 */ /* 0x010fe40004800000 */
[----:B------:R-:W-:Y:S02]  /*60a0*/  ISETP.GT.AND P1, PT, R241, R245, PT ;  /* 0x000000f5f100720c */ /* 0x000fe40003f24270 */
[----:B------:R-:W-:Y:S01]  /*60b0*/  FSEL R208, R15, -INF , !P0 ;  /* 0xff8000000fd07808 */ /* 0x000fe20004000000 */
[----:B------:R2:W3:Y:S08]  /*60c0*/  MUFU.TANH R11, R5 ;  /* 0x00000005000b7308 */ /* 0x0004f00000002400 */
[----:B------:R-:W4:Y:S01]  /*60d0*/  MUFU.TANH R3, R3 ;  /* 0x0000000300037308 */ /* 0x000f220000002400 */
[----:B-1----:R-:W-:Y:S01]  /*60e0*/  FSEL R209, R4, -INF , !P2 ;  /* 0xff80000004d17808 */ /* 0x002fe20005000000 */
[----:B--2---:R-:W-:Y:S01]  /*60f0*/  FMUL.FTZ R5, R13, UR5 ;  /* 0x000000050d057c20 */ /* 0x004fe20008410000 */
[----:B---3--:R-:W-:-:S05]  /*6100*/  FSEL R123, R11, -INF , !P4 ;  /* 0xff8000000b7b7808 */ /* 0x008fca0006000000 */
[----:B------:R-:W1:Y:S01]  /*6110*/  MUFU.TANH R5, R5 ;  /* 0x0000000500057308 */ /* 0x000e620000002400 */
[----:B----4-:R-:W-:Y:S02]  /*6120*/  FSEL R33, R3, -INF , !P5 ;  /* 0xff80000003217808 */ /* 0x010fe40006800000 */
[----:B-1----:R-:W-:Y:S01]  /*6130*/  FSEL R127, R5, -INF , !P3 ;  /* 0xff800000057f7808 */ /* 0x002fe20005800000 */
[----:B------:R-:W-:Y:S06]  /*6140*/  @!P1 BRA `(.L_x_1229) ;  /* 0x0000000800bc9947 */ /* 0x000fec0003800000 */
[----:B------:R-:W-:Y:S05]  /*6150*/  @!P6 BRA `(.L_x_1230) ;  /* 0x0000000000f0e947 */ /* 0x000fea0003800000 */
[----:B------:R-:W1:Y:S01]  /*6160*/  LDC R13, c[0x0][0x380] ;  /* 0x0000e000ff0d7b82 */ /* 0x000e620000000800 */
[----:B------:R-:W-:Y:S01]  /*6170*/  IADD3 R7, R67, -0x100, RZ ;  /* 0xffffff0043077810 */ /* 0x000fe20007ffe0ff */
[----:B------:R-:W-:Y:S01]  /*6180*/  ULDC.64 UR6, c[0x0][0x230] ;  /* 0x00008c0000067ab9 */ /* 0x000fe20000000a00 */
[----:B------:R-:W-:Y:S02]  /*6190*/  IABS R6, R67 ;  /* 0x0000004300067213 */ /* 0x000fe40000000000 */
        /* <DEDUP_REMOVED lines=10> */
[----:B------:R-:W-:Y:S01]  /*6240*/  IMAD.HI.U32 R3, R5, R3, R4 ;  /* 0x0000000305037227 */ /* 0x000fe200078e0004 */
[----:B------:R-:W-:-:S05]  /*6250*/  MOV R5, R10 ;  /* 0x0000000a00057202 */ /* 0x000fca0000000f00 */
        /* <DEDUP_REMOVED lines=11> */
[----:B------:R-:W-:Y:S02]  /*6310*/  ISETP.GE.AND P0, PT, R7, RZ, PT ;  /* 0x000000ff0700720c */ /* 0x000fe40003f06270 */
[-C--:B------:R-:W-:Y:S02]  /*6320*/  ISETP.GE.U32.AND P4, PT, R5, R12.reuse, PT ;  /* 0x0000000c0500720c */ /* 0x080fe40003f86070 */
[----:B------:R-:W-:Y:S02]  /*6330*/  ISETP.GE.U32.AND P5, PT, R6, R12, PT ;  /* 0x0000000c0600720c */ /* 0x000fe40003fa6070 */
[----:B------:R-:W-:-:S02]  /*6340*/  LOP3.LUT R5, R67, R13, RZ, 0x3c, !PT ;  /* 0x0000000d43057212 */ /* 0x000fc400078e3cff */
[----:B------:R-:W-:Y:S02]  /*6350*/  @!P2 IADD3 R3, R3, 0x1, RZ ;  /* 0x000000010303a810 */ /* 0x000fe40007ffe0ff */
[----:B------:R-:W-:Y:S02]  /*6360*/  ISETP.GE.AND P3, PT, R5, RZ, PT ;  /* 0x000000ff0500720c */ /* 0x000fe40003f66270 */
[----:B------:R-:W-:Y:S02]  /*6370*/  ISETP.NE.AND P2, PT, R13, RZ, PT ;  /* 0x000000ff0d00720c */ /* 0x000fe40003f45270 */
[----:B------:R-:W-:Y:S02]  /*6380*/  LOP3.LUT R5, RZ, R13, RZ, 0x33, !PT ;  /* 0x0000000dff057212 */ /* 0x000fe400078e33ff */
[----:B------:R-:W-:Y:S01]  /*6390*/  @P4 IADD3 R3, R3, 0x1, RZ ;  /* 0x0000000103034810 */ /* 0x000fe20007ffe0ff */
[----:B------:R-:W-:-:S03]  /*63a0*/  @P5 VIADD R4, R4, 0x1 ;  /* 0x0000000104045836 */ /* 0x000fc60000000000 */
[----:B------:R-:W-:-:S03]  /*63b0*/  @!P0 IADD3 R3, -R3, RZ, RZ ;  /* 0x000000ff03038210 */ /* 0x000fc60007ffe1ff */
        /* <DEDUP_REMOVED lines=9> */
[----:B------:R-:W-:Y:S02]  /*6450*/  SHF.R.S32.HI R4, RZ, 0x1f, R3 ;  /* 0x0000001fff047819 */ /* 0x000fe40000011403 */
[----:B--2---:R-:W-:-:S03]  /*6460*/  IADD3 R10, -R6, R10, RZ ;  /* 0x0000000a060a7210 */ /* 0x004fc60007ffe1ff */
[-C--:B------:R-:W-:Y:S02]  /*6470*/  IMAD R6, R4, R54.reuse, RZ ;  /* 0x0000003604067224 */ /* 0x080fe400078e02ff */
[----:B------:R-:W-:Y:S01]  /*6480*/  IMAD.WIDE.U32 R4, R3, R54, RZ ;  /* 0x0000003603047225 */ /* 0x000fe200078e00ff */
[----:B------:R-:W-:-:S03]  /*6490*/  SHF.R.S32.HI R7, RZ, 0x1f, R10 ;  /* 0x0000001fff077819 */ /* 0x000fc6000001140a */
[----:B------:R-:W-:Y:S02]  /*64a0*/  IMAD R3, R3, R55, R6 ;  /* 0x0000003703037224 */ /* 0x000fe400078e0206 */
[----:B------:R-:W-:Y:S02]  /*64b0*/  IMAD R6, R7, UR6, RZ ;  /* 0x0000000607067c24 */ /* 0x000fe4000f8e02ff */
[----:B------:R-:W-:Y:S02]  /*64c0*/  IMAD.IADD R5, R5, 0x1, R3 ;  /* 0x0000000105057824 */ /* 0x000fe400078e0203 */
[C---:B------:R-:W-:Y:S02]  /*64d0*/  IMAD R3, R10.reuse, UR7, R6 ;  /* 0x000000070a037c24 */ /* 0x040fe4000f8e0206 */
[----:B------:R-:W-:-:S05]  /*64e0*/  IMAD.WIDE.U32 R6, R10, UR6, R4 ;  /* 0x000000060a067c25 */ /* 0x000fca000f8e0004 */
[----:B------:R-:W-:Y:S01]  /*64f0*/  IADD3 R4, R7, R3, RZ ;  /* 0x0000000307047210 */ /* 0x000fe20007ffe0ff */
[----:B------:R-:W-:Y:S01]  /*6500*/  IMAD.MOV.U32 R3, RZ, RZ, R6 ;  /* 0x000000ffff037224 */ /* 0x000fe200078e0006 */
[----:B------:R-:W-:Y:S06]  /*6510*/  BRA `(.L_x_1231) ;  /* 0x0000000000087947 */ /* 0x000fec0003800000 */
.L_x_1230:
[----:B------:R-:W-:-:S04]  /*6520*/  LEA R3, -R54, RZ, 0x8 ;  /* 0x000000ff36037211 */ /* 0x000fc800078e41ff */
[----:B------:R-:W-:-:S07]  /*6530*/  SHF.R.S32.HI R4, RZ, 0x1f, R3 ;  /* 0x0000001fff047819 */ /* 0x000fce0000011403 */
.L_x_1231:
[----:B------:R-:W-:Y:S01]  /*6540*/  ULDC UR5, c[0x0][0x2d0] ;  /* 0x0000b40000057ab9 */ /* 0x000fe20000000800 */
[----:B------:R-:W-:Y:S01]  /*6550*/  BSSY B0, `(.L_x_1232) ;  /* 0x000006b000007945 */ /* 0x000fe20003800000 */
[----:B------:R-:W-:-:S13]  /*6560*/  ISETP.GE.AND P0, PT, R183, UR5, PT ;  /* 0x00000005b7007c0c */ /* 0x000fda000bf06270 */
[----:B------:R-:W1:Y:S01]  /*6570*/  @!P0 LDC.64 R20, c[0x0][0x218] ;  /* 0x00008600ff148b82 */ /* 0x000e620000000a00 */
[----:B------:R-:W-:Y:S01]  /*6580*/  @!P0 IMAD.MOV.U32 R6, RZ, RZ, R75 ;  /* 0x000000ffff068224 */ /* 0x000fe200078e004b */
[----:B------:R2:W-:Y:S01]  /*6590*/  @P0 STS [R184+0x1000], RZ ;  /* 0x001000ffb8000388 */ /* 0x0005e20000000800 */
[----:B------:R-:W-:Y:S02]  /*65a0*/  @!P0 IMAD.MOV.U32 R7, RZ, RZ, R74 ;  /* 0x000000ffff078224 */ /* 0x000fe400078e004a */
[----:B------:R-:W-:Y:S01]  /*65b0*/  @!P0 IMAD R5, R55, 0x60, RZ ;  /* 0x0000006037058824 */ /* 0x000fe200078e02ff */
[----:B------:R2:W-:Y:S01]  /*65c0*/  @P0 STS [R184+0x1004], RZ ;  /* 0x001004ffb8000388 */ /* 0x0005e20000000800 */
[----:B------:R-:W-:Y:S01]  /*65d0*/  @!P0 IMAD.WIDE.U32 R6, R54, 0x60, R6 ;  /* 0x0000006036068825 */ /* 0x000fe200078e0006 */
[----:B------:R-:W3:Y:S02]  /*65e0*/  @!P0 LDC.64 R16, c[0x0][0x218] ;  /* 0x00008600ff108b82 */ /* 0x000ee40000000a00 */
[----:B------:R2:W-:Y:S01]  /*65f0*/  @P0 STS.64 [R184+0x1008], RZ ;  /* 0x001008ffb8000388 */ /* 0x0005e20000000a00 */
[----:B------:R-:W-:Y:S01]  /*6600*/  @!P0 IMAD.MOV.U32 R10, RZ, RZ, R75 ;  /* 0x000000ffff0a8224 */ /* 0x000fe200078e004b */
[----:B------:R-:W-:Y:S01]  /*6610*/  @!P0 IADD3 R15, P2, R3, R6, RZ ;  /* 0x00000006030f8210 */ /* 0x000fe20007f5e0ff */
[----:B------:R-:W-:-:S02]  /*6620*/  @!P0 IMAD.MOV.U32 R11, RZ, RZ, R74 ;  /* 0x000000ffff0b8224 */ /* 0x000fc400078e004a */
[----:B------:R-:W-:Y:S01]  /*6630*/  @!P0 IMAD.MOV.U32 R6, RZ, RZ, R75 ;  /* 0x000000ffff068224 */ /* 0x000fe200078e004b */
[----:B------:R-:W-:Y:S01]  /*6640*/  @!P0 IADD3.X R31, R4, R7, R5, P2, !PT ;  /* 0x00000007041f8210 */ /* 0x000fe200017fe405 */
[C---:B------:R-:W-:Y:S01]  /*6650*/  @!P0 IMAD.WIDE.U32 R10, R54.reuse, 0xa0, R10 ;  /* 0x000000a0360a8825 */ /* 0x040fe200078e000a */
[C---:B------:R-:W-:Y:S01]  /*6660*/  @!P0 IADD3 R5, P4, R3.reuse, R75, RZ ;  /* 0x0000004b03058210 */ /* 0x040fe20007f9e0ff */
[----:B------:R-:W4:Y:S02]  /*6670*/  @!P0 LDC.64 R22, c[0x0][0x218] ;  /* 0x00008600ff168b82 */ /* 0x000f240000000a00 */
[----:B------:R-:W-:Y:S01]  /*6680*/  @!P0 IMAD.MOV.U32 R7, RZ, RZ, R74 ;  /* 0x000000ffff078224 */ /* 0x000fe200078e004a */
[----:B------:R-:W-:Y:S01]  /*6690*/  @!P0 IADD3 R18, P3, R3, R10, RZ ;  /* 0x0000000a03128210 */ /* 0x000fe20007f7e0ff */
[----:B------:R-:W-:Y:S02]  /*66a0*/  @!P0 IMAD R12, R55, 0xa0, RZ ;  /* 0x000000a0370c8824 */ /* 0x000fe400078e02ff */
[----:B------:R-:W-:-:S02]  /*66b0*/  @!P0 IMAD.WIDE.U32 R6, R54, 0xc0, R6 ;  /* 0x000000c036068825 */ /* 0x000fc400078e0006 */
[----:B------:R-:W5:Y:S01]  /*66c0*/  @!P0 LDC.64 R24, c[0x0][0x218] ;  /* 0x00008600ff188b82 */ /* 0x000f620000000a00 */
[C---:B------:R-:W-:Y:S01]  /*66d0*/  @!P0 IADD3.X R32, R4.reuse, R11, R12, P3, !PT ;  /* 0x0000000b04208210 */ /* 0x040fe20001ffe40c */
[----:B------:R-:W-:Y:S01]  /*66e0*/  @!P0 IMAD R13, R55, 0xc0, RZ ;  /* 0x000000c0370d8824 */ /* 0x000fe200078e02ff */
[----:B------:R-:W-:Y:S01]  /*66f0*/  @!P0 IADD3 R19, P2, R3, R6, RZ ;  /* 0x0000000603138210 */ /* 0x000fe20007f5e0ff */
[C---:B------:R-:W-:Y:S01]  /*6700*/  @!P0 IMAD.X R10, R4.reuse, 0x1, R74, P4 ;  /* 0x00000001040a8824 */ /* 0x040fe200020e064a */
[C---:B-1----:R-:W-:Y:S02]  /*6710*/  @!P0 LEA R6, P3, R5.reuse, R20, 0x1 ;  /* 0x0000001405068211 */ /* 0x042fe400078608ff */
[----:B------:R-:W-:Y:S01]  /*6720*/  @!P0 IADD3.X R30, R4, R7, R13, P2, !PT ;  /* 0x00000007041e8210 */ /* 0x000fe200017fe40d */
[----:B------:R-:W1:Y:S01]  /*6730*/  @!P0 LDC.64 R26, c[0x0][0x218] ;  /* 0x00008600ff1a8b82 */ /* 0x000e620000000a00 */
[----:B------:R-:W-:Y:S02]  /*6740*/  @!P0 LEA.HI.X R7, R5, R21, R10, 0x1, P3 ;  /* 0x0000001505078211 */ /* 0x000fe400018f0c0a */
[----:B------:R-:W-:-:S03]  /*6750*/  @!P0 LEA R5, P3, R54, R75, 0x5 ;  /* 0x0000004b36058211 */ /* 0x000fc600078628ff */
[----:B------:R-:W-:Y:S01]  /*6760*/  @!PT LDS RZ, [RZ] ;  /* 0x00000000fffff984 */ /* 0x000fe20000000800 */
[----:B------:R-:W-:Y:S01]  /*6770*/  @!PT LDS RZ, [RZ] ;  /* 0x00000000fffff984 */ /* 0x000fe20000000800 */
[----:B------:R-:W-:Y:S01]  /*6780*/  @!PT LDS RZ, [RZ] ;  /* 0x00000000fffff984 */ /* 0x000fe20000000800 */
[----:B------:R2:W-:Y:S01]  /*6790*/  @!P0 LDGSTS.E.BYPASS.LTC128B.128 [R184+0x1000], desc[UR10][R6.64] ;  /* 0x0100000006b88fae */ /* 0x0005e2000b901d4a */
[----:B------:R-:W-:Y:S01]  /*67a0*/  @!P0 IADD3 R5, P2, R3, R5, RZ ;  /* 0x0000000503058210 */ /* 0x000fe20007f5e0ff */
[----:B------:R-:W1:Y:S01]  /*67b0*/  @!P0 LDC.64 R20, c[0x0][0x218] ;  /* 0x00008600ff148b82 */ /* 0x000e620000000a00 */
[----:B------:R-:W-:Y:S01]  /*67c0*/  @!P0 LEA.HI.X R10, R54, R74, R55, 0x5, P3 ;  /* 0x0000004a360a8211 */ /* 0x000fe200018f2c37 */
[----:B------:R1:W-:Y:S04]  /*67d0*/  @P0 STS.128 [R184+0x1800], RZ ;  /* 0x001800ffb8000388 */ /* 0x0003e80000000c00 */
[----:B------:R-:W-:Y:S01]  /*67e0*/  @!P0 IMAD.X R12, R4, 0x1, R10, P2 ;  /* 0x00000001040c8824 */ /* 0x000fe200010e060a */
[CC--:B------:R-:W-:Y:S01]  /*67f0*/  @!P0 LEA R11, P2, R54.reuse, R75.reuse, 0x7 ;  /* 0x0000004b360b8211 */ /* 0x0c0fe200078438ff */
[----:B------:R-:W1:Y:S01]  /*6800*/  @!P0 LDC.64 R28, c[0x0][0x218] ;  /* 0x00008600ff1c8b82 */ /* 0x000e620000000a00 */
[----:B--2---:R-:W-:-:S02]  /*6810*/  @!P0 LEA R7, P3, R54, R75, 0x6 ;  /* 0x0000004b36078211 */ /* 0x004fc400078630ff */
[----:B---3--:R-:W-:Y:S02]  /*6820*/  @!P0 LEA R6, P4, R5, R16, 0x1 ;  /* 0x0000001005068211 */ /* 0x008fe400078808ff */
[-C--:B------:R-:W-:Y:S02]  /*6830*/  @!P0 LEA.HI.X R13, R54, R74.reuse, R55, 0x6, P3 ;  /* 0x0000004a360d8211 */ /* 0x080fe400018f3437 */
[----:B------:R-:W-:Y:S02]  /*6840*/  @!P0 IADD3 R10, P3, R3, R7, RZ ;  /* 0x00000007030a8210 */ /* 0x000fe40007f7e0ff */
[----:B------:R-:W-:Y:S02]  /*6850*/  @!P0 LEA.HI.X R7, R5, R17, R12, 0x1, P4 ;  /* 0x0000001105078211 */ /* 0x000fe400020f0c0c */
[----:B------:R-:W-:Y:S01]  /*6860*/  @!P0 IADD3 R5, P4, R3, R11, RZ ;  /* 0x0000000b03058210 */ /* 0x000fe20007f9e0ff */
[----:B------:R-:W-:Y:S01]  /*6870*/  @!P0 IMAD.X R13, R4, 0x1, R13, P3 ;  /* 0x00000001040d8824 */ /* 0x000fe200018e060d */
[----:B------:R-:W-:Y:S01]  /*6880*/  @!P0 LEA.HI.X R11, R54, R74, R55, 0x7, P2 ;  /* 0x0000004a360b8211 */ /* 0x000fe200010f3c37 */
[----:B------:R-:W-:Y:S01]  /*6890*/  @!PT LDS RZ, [RZ] ;  /* 0x00000000fffff984 */ /* 0x000fe20000000800 */
[----:B------:R-:W-:Y:S01]  /*68a0*/  @!PT LDS RZ, [RZ] ;  /* 0x00000000fffff984 */ /* 0x000fe20000000800 */
[----:B------:R-:W-:Y:S01]  /*68b0*/  @!PT LDS RZ, [RZ] ;  /* 0x00000000fffff984 */ /* 0x000fe20000000800 */
[----:B------:R2:W-:Y:S01]  /*68c0*/  @!P0 LDGSTS.E.BYPASS.LTC128B.128 [R184+0x1800], desc[UR10][R6.64] ;  /* 0x0180000006b88fae */ /* 0x0005e2000b901d4a */
[----:B----4-:R-:W-:-:S02]  /*68d0*/  @!P0 LEA R16, P3, R10, R22, 0x1 ;  /* 0x000000160a108211 */ /* 0x010fc400078608ff */
[----:B-----5:R-:W-:Y:S01]  /*68e0*/  @!P0 LEA R14, P2, R15, R24, 0x1 ;  /* 0x000000180f0e8211 */ /* 0x020fe200078408ff */
[----:B------:R-:W-:Y:S01]  /*68f0*/  @!P0 IMAD.X R11, R4, 0x1, R11, P4 ;  /* 0x00000001040b8824 */ /* 0x000fe200020e060b */
[----:B------:R-:W-:Y:S01]  /*6900*/  @!P0 LEA.HI.X R17, R10, R23, R13, 0x1, P3 ;  /* 0x000000170a118211 */ /* 0x000fe200018f0c0d */
[----:B------:R3:W-:Y:S01]  /*6910*/  @P0 STS.128 [R184+0x2000], RZ ;  /* 0x002000ffb8000388 */ /* 0x0007e20000000c00 */
[----:B-1----:R-:W-:Y:S02]  /*6920*/  @!P0 LEA R12, P4, R5, R20, 0x1 ;  /* 0x00000014050c8211 */ /* 0x002fe400078808ff */
[----:B------:R-:W-:Y:S01]  /*6930*/  @!P0 LEA.HI.X R15, R15, R25, R31, 0x1, P2 ;  /* 0x000000190f0f8211 */ /* 0x000fe200010f0c1f */
[----:B------:R-:W-:Y:S01]  /*6940*/  @!PT LDS RZ, [RZ] ;  /* 0x00000000fffff984 */ /* 0x000fe20000000800 */
[----:B------:R-:W-:Y:S01]  /*6950*/  @!PT LDS RZ, [RZ] ;  /* 0x00000000fffff984 */ /* 0x000fe20000000800 */
[----:B------:R-:W-:Y:S01]  /*6960*/  @!PT LDS RZ, [RZ] ;  /* 0x00000000fffff984 */ /* 0x000fe20000000800 */
[----:B------:R3:W-:Y:S01]  /*6970*/  @!P0 LDGSTS.E.BYPASS.LTC128B.128 [R184+0x2000], desc[UR10][R16.64] ;  /* 0x0200000010b88fae */ /* 0x0007e2000b901d4a */
[C---:B------:R-:W-:Y:S02]  /*6980*/  @!P0 LEA R10, P3, R18.reuse, R26, 0x1 ;  /* 0x0000001a120a8211 */ /* 0x040fe400078608ff */
        /* <DEDUP_REMOVED lines=12> */
[----:B--2---:R-:W-:-:S03]  /*6a50*/  @!P0 LEA R6, P2, R19, R28, 0x1 ;  /* 0x0000001c13068211 */ /* 0x004fc600078408ff */
        /* <DEDUP_REMOVED lines=26> */
.L_x_1233:
[----:B------:R-:W-:Y:S05]  /*6c00*/  BSYNC B0 ;  /* 0x0000000000007941 */ /* 0x000fea0003800000 */
.L_x_1232:
[----:B------:R-:W0:Y:S01]  /*6c10*/  LDGDEPBAR ;  /* 0x00000000000079af */ /* 0x000e220000000000 */
[----:B------:R-:W-:-:S04]  /*6c20*/  IADD3 R75, P0, R3, R75, RZ ;  /* 0x0000004b034b7210 */ /* 0x000fc80007f1e0ff */
[----:B------:R-:W-:-:S09]  /*6c30*/  IADD3.X R74, R4, R74, RZ, P0, !PT ;  /* 0x0000004a044a7210 */ /* 0x000fd200007fe4ff */
.L_x_1229:
        /* <DEDUP_REMOVED lines=73> */
[--C-:B-1-3--:R-:W-:Y:S02]  /*70d0*/  FFMA.FTZ R6, R51, UR5, -R5.reuse ;  /* 0x0000000533067c23 */ /* 0x10afe40008010805 */
[----:B------:R1:W-:Y:S08]  /*70e0*/  MUFU.EX2 R210, R3 ;  /* 0x0000000300d27308 */ /* 0x0003f00000000800 */
[----:B------:R2:W-:Y:S01]  /*70f0*/  MUFU.EX2 R217, R4 ;  /* 0x0000000400d97308 */ /* 0x0005e20000000800 */
[----:B-1----:R-:W-:-:S07]  /*7100*/  FFMA.FTZ R3, R119, UR5, -R5 ;  /* 0x0000000577037c23 */ /* 0x002fce0008010805 */
[----:B------:R1:W-:Y:S01]  /*7110*/  MUFU.EX2 R119, R3 ;  /* 0x0000000300777308 */ /* 0x0003e20000000800 */
[----:B--2---:R-:W-:-:S07]  /*7120*/  FFMA.FTZ R4, R107, UR5, -R5 ;  /* 0x000000056b047c23 */ /* 0x004fce0008010805 */
        /* <DEDUP_REMOVED lines=48> */
[----:B------:R2:W-:Y:S08]  /*7430*/  MUFU.EX2 R230, R4 ;  /* 0x0000000400e67308 */ /* 0x0005f00000000800 */
[----:B------:R-:W-:Y:S01]  /*7440*/  MUFU.EX2 R92, R6 ;  /* 0x00000006005c7308 */ /* 0x000fe20000000800 */
[----:B-1----:R-:W-:-:S07]  /*7450*/  FFMA.FTZ R3, R108, UR5, -R5 ;  /* 0x000000056c037c23 */ /* 0x002fce0008010805 */
[----:B------:R1:W-:Y:S01]  /*7460*/  MUFU.EX2 R218, R3 ;  /* 0x0000000300da7308 */ /* 0x0003e20000000800 */
[----:B--2---:R-:W-:-:S07]  /*7470*/  FFMA.FTZ R4, R91, UR5, -R5 ;  /* 0x000000055b047c23 */ /* 0x004fce0008010805 */
[----:B------:R2:W-:Y:S01]  /*7480*/  MUFU.EX2 R232, R4 ;  /* 0x0000000400e87308 */ /* 0x0005e20000000800 */
[----:B-1----:R-:W-:-:S04]  /*7490*/  FMNMX.FTZ R3, R132, R130, !PT ;  /* 0x0000008284037209 */ /* 0x002fc80007810000 */
        /* <DEDUP_REMOVED lines=85> */
[----:B------:R-:W-:-:S05]  /*79f0*/  FMNMX.FTZ R3, R208, R3, !PT ;  /* 0x00000003d0037209 */ /* 0x000fca0007810000 */
[----:B------:R-:W2:Y:S01]  /*7a00*/  SHFL.BFLY PT, R7, R3, 0x2, 0x1f ;  /* 0x0c401f0003077f89 */ /* 0x000ea200000e0000 */
[----:B-1----:R-:W-:-:S04]  /*7a10*/  FFMA.FTZ R4, R70, UR5, -R5 ;  /* 0x0000000546047c23 */ /* 0x002fc80008010805 */
[----:B------:R1:W-:Y:S01]  /*7a20*/  MUFU.EX2 R250, R4 ;  /* 0x0000000400fa7308 */ /* 0x0003e20000000800 */
[----:B--2---:R-:W-:-:S05]  /*7a30*/  FMNMX.FTZ R3, R3, R7, !PT ;  /* 0x0000000703037209 */ /* 0x004fca0007810000 */
[----:B------:R-:W2:Y:S01]  /*7a40*/  SHFL.BFLY PT, R6, R3, 0x1, 0x1f ;  /* 0x0c201f0003067f89 */ /* 0x000ea200000e0000 */
[----:B-1----:R-:W-:-:S04]  /*7a50*/  FFMA.FTZ R4, R69, UR5, -R5 ;  /* 0x0000000545047c23 */ /* 0x002fc80008010805 */
[----:B------:R1:W-:Y:S02]  /*7a60*/  MUFU.EX2 R252, R4 ;  /* 0x0000000400fc7308 */ /* 0x0003e40000000800 */
[--C-:B-1----:R-:W-:Y:S01]  /*7a70*/  FFMA.FTZ R4, R68, UR5, -R5.reuse ;  /* 0x0000000544047c23 */ /* 0x102fe20008010805 */
[----:B--2---:R-:W-:Y:S01]  /*7a80*/  FMNMX.FTZ R3, R3, R6, !PT ;  /* 0x0000000603037209 */ /* 0x004fe20007810000 */
[----:B------:R-:W-:-:S04]  /*7a90*/  FFMA.FTZ R6, R35, UR5, -R5 ;  /* 0x0000000523067c23 */ /* 0x000fc80008010805 */
[----:B------:R1:W-:Y:S01]  /*7aa0*/  MUFU.EX2 R22, R4 ;  /* 0x0000000400167308 */ /* 0x0003e20000000800 */
[----:B------:R-:W-:-:S07]  /*7ab0*/  FSETP.NEU.FTZ.AND P0, PT, R3, -INF , PT ;  /* 0xff8000000300780b */ /* 0x000fce0003f1d000 */
[----:B------:R2:W-:Y:S01]  /*7ac0*/  MUFU.EX2 R11, R6 ;  /* 0x00000006000b7308 */ /* 0x0005e20000000800 */
[----:B-1----:R-:W-:-:S07]  /*7ad0*/  FFMA.FTZ R4, R41, UR5, -R5 ;  /* 0x0000000529047c23 */ /* 0x002fce0008010805 */
[----:B------:R1:W-:Y:S01]  /*7ae0*/  MUFU.EX2 R23, R4 ;  /* 0x0000000400177308 */ /* 0x0003e20000000800 */
[----:B--2---:R-:W-:-:S07]  /*7af0*/  FFMA.FTZ R6, R34, UR5, -R5 ;  /* 0x0000000522067c23 */ /* 0x004fce0008010805 */
[----:B------:R-:W2:Y:S01]  /*7b00*/  MUFU.EX2 R10, R6 ;  /* 0x00000006000a7308 */ /* 0x000ea20000000800 */
        /* <DEDUP_REMOVED lines=11> */
[----:B------:R1:W3:Y:S02]  /*7bc0*/  MUFU.EX2 R91, R4 ;  /* 0x00000004005b7308 */ /* 0x0002e40000000800 */
        /* <DEDUP_REMOVED lines=9> */
[----:B------:R1:W4:Y:S02]  /*7c60*/  MUFU.EX2 R14, R4 ;  /* 0x00000004000e7308 */ /* 0x0003240000000800 */
[----:B-1----:R-:W-:-:S05]  /*7c70*/  FMUL.FTZ R4, R3, UR5 ;  /* 0x0000000503047c20 */ /* 0x002fca0008410000 */
[----:B------:R-:W-:-:S05]  /*7c80*/  FSEL R4, R4, RZ, P0 ;  /* 0x000000ff04047208 */ /* 0x000fca0000000000 */
[----:B------:R-:W-:Y:S01]  /*7c90*/  FFMA.FTZ R6, R132, UR5, -R4 ;  /* 0x0000000584067c23 */ /* 0x000fe20008010804 */
[----:B--2---:R-:W-:-:S03]  /*7ca0*/  MOV R132, R10 ;  /* 0x0000000a00847202 */ /* 0x004fc60000000f00 */
[----:B------:R1:W-:Y:S02]  /*7cb0*/  MUFU.EX2 R10, R6 ;  /* 0x00000006000a7308 */ /* 0x0003e40000000800 */
[----:B-1----:R-:W-:Y:S01]  /*7cc0*/  FFMA.FTZ R6, R130, UR5, -R4 ;  /* 0x0000000582067c23 */ /* 0x002fe20008010804 */
[----:B------:R-:W-:-:S05]  /*7cd0*/  MOV R130, R11 ;  /* 0x0000000b00827202 */ /* 0x000fca0000000f00 */
[----:B------:R1:W-:Y:S02]  /*7ce0*/  MUFU.EX2 R7, R6 ;  /* 0x0000000600077308 */ /* 0x0003e40000000800 */
[----:B-1----:R-:W-:Y:S01]  /*7cf0*/  FFMA.FTZ R6, R142, UR5, -R4 ;  /* 0x000000058e067c23 */ /* 0x002fe20008010804 */
[----:B---3--:R-:W-:-:S05]  /*7d00*/  MOV R142, R91 ;  /* 0x0000005b008e7202 */ /* 0x008fca0000000f00 */
[----:B------:R1:W-:Y:S02]  /*7d10*/  MUFU.EX2 R11, R6 ;  /* 0x00000006000b7308 */ /* 0x0003e40000000800 */
[--C-:B-1----:R-:W-:Y:S01]  /*7d20*/  FFMA.FTZ R6, R135, UR5, -R4.reuse ;  /* 0x0000000587067c23 */ /* 0x102fe20008010804 */
[----:B------:R-:W-:Y:S01]  /*7d30*/  LEA R135, R2, UR4, 0x1 ;  /* 0x0000000402877c11 */ /* 0x000fe2000f8e08ff */
[----:B------:R-:W-:Y:S01]  /*7d40*/  FFMA.FTZ R2, R133, UR5, -R4 ;  /* 0x0000000585027c23 */ /* 0x000fe20008010804 */
[----:B----4-:R-:W-:-:S03]  /*7d50*/  MOV R133, R14 ;  /* 0x0000000e00857202 */ /* 0x010fc60000000f00 */
[----:B------:R-:W1:Y:S01]  /*7d60*/  MUFU.EX2 R21, R6 ;  /* 0x0000000600157308 */ /* 0x000e620000000800 */
[----:B------:R-:W-:Y:S01]  /*7d70*/  LEA R164, R0, R135, 0x1 ;  /* 0x0000008700a47211 */ /* 0x000fe200078e08ff */
[----:B------:R-:W2:Y:S01]  /*7d80*/  LDSM.16.MT88.4 R16, [R135+0x5000] ;  /* 0x005000008710783b */ /* 0x000ea20000004200 */
[----:B------:R-:W-:Y:S01]  /*7d90*/  FFMA.FTZ R0, R136, UR5, -R4 ;  /* 0x0000000588007c23 */ /* 0x000fe20008010804 */
[----:B------:R-:W-:Y:S02]  /*7da0*/  F2FP.BF16.F32.PACK_AB R14, R121, R122 ;  /* 0x0000007a790e723e */ /* 0x000fe400000010ff */
[----:B------:R-:W3:Y:S01]  /*7db0*/  LDSM.16.MT88.4 R32, [R164+0x5000] ;  /* 0x00500000a420783b */ /* 0x000ee20000004200 */
[----:B------:R-:W-:Y:S01]  /*7dc0*/  MOV R136, R99 ;  /* 0x0000006300887202 */ /* 0x000fe20000000f00 */
[----:B------:R4:W-:Y:S02]  /*7dd0*/  MUFU.EX2 R97, R0 ;  /* 0x0000000000617308 */ /* 0x0009e40000000800 */
[----:B------:R-:W5:Y:S04]  /*7de0*/  LDSM.16.MT88.4 R44, [R135+0x5400] ;  /* 0x00540000872c783b */ /* 0x000f680000004200 */
[----:B------:R-:W5:Y:S02]  /*7df0*/  LDSM.16.MT88.4 R48, [R164+0x5400] ;  /* 0x00540000a430783b */ /* 0x000f640000004200 */
[----:B------:R4:W2:Y:S01]  /*7e00*/  MUFU.EX2 R90, R2 ;  /* 0x00000002005a7308 */ /* 0x0008a20000000800 */
[----:B-1----:R-:W-:Y:S01]  /*7e10*/  F2FP.BF16.F32.PACK_AB R15, R21, R11 ;  /* 0x0000000b150f723e */ /* 0x002fe200000010ff */
[----:B------:R-:W1:Y:S01]  /*7e20*/  LDSM.16.MT88.4 R60, [R135+0x5800] ;  /* 0x00580000873c783b */ /* 0x000e620000004200 */
[----:B------:R-:W-:-:S03]  /*7e30*/  FADD.FTZ R6, R10, R7 ;  /* 0x000000070a067221 */ /* 0x000fc60000010000 */
[----:B------:R-:W1:Y:S01]  /*7e40*/  LDSM.16.MT88.4 R64, [R164+0x5800] ;  /* 0x00580000a440783b */ /* 0x000e620000004200 */
[----:B------:R-:W-:Y:S01]  /*7e50*/  FADD.FTZ R6, R11, R6 ;  /* 0x000000060b067221 */ /* 0x000fe20000010000 */
[----:B----4-:R-:W-:Y:S02]  /*7e60*/  FFMA.FTZ R0, R139, UR5, -R4 ;  /* 0x000000058b007c23 */ /* 0x010fe40008010804 */
[----:B------:R-:W4:Y:S01]  /*7e70*/  LDSM.16.MT88.4 R56, [R135+0x5c00] ;  /* 0x005c00008738783b */ /* 0x000f220000004200 */
[----:B------:R-:W-:Y:S01]  /*7e80*/  FADD.FTZ R6, R21, R6 ;  /* 0x0000000615067221 */ /* 0x000fe20000010000 */
[----:B------:R-:W-:Y:S01]  /*7e90*/  MOV R139, R242 ;  /* 0x000000f2008b7202 */ /* 0x000fe20000000f00 */
[----:B------:R3:W-:Y:S01]  /*7ea0*/  MUFU.EX2 R100, R0 ;  /* 0x0000000000647308 */ /* 0x0007e20000000800 */
[----:B------:R-:W-:Y:S01]  /*7eb0*/  LDSM.16.MT88.4 R68, [R135+0x6400] ;  /* 0x006400008744783b */ /* 0x000fe20000004200 */
[----:B------:R-:W-:Y:S01]  /*7ec0*/  FFMA.FTZ R2, R138, UR5, -R4 ;  /* 0x000000058a027c23 */ /* 0x000fe20008010804 */
[----:B------:R-:W-:Y:S01]  /*7ed0*/  MOV R138, R98 ;  /* 0x00000062008a7202 */ /* 0x000fe20000000f00 */
[----:B--2---:R-:W-:-:S04]  /*7ee0*/  FADD.FTZ R6, R90, R6 ;  /* 0x000000065a067221 */ /* 0x004fc80000010000 */
[----:B------:R2:W5:Y:S01]  /*7ef0*/  MUFU.EX2 R94, R2 ;  /* 0x00000002005e7308 */ /* 0x0005620000000800 */
[----:B---3--:R-:W-:Y:S01]  /*7f00*/  FFMA.FTZ R0, R131, UR5, -R4 ;  /* 0x0000000583007c23 */ /* 0x008fe20008010804 */
[----:B------:R-:W-:Y:S02]  /*7f10*/  MOV R131, R13 ;  /* 0x0000000d00837202 */ /* 0x000fe40000000f00 */
[----:B------:R-:W-:-:S04]  /*7f20*/  F2FP.BF16.F32.PACK_AB R13, R7, R10 ;  /* 0x0000000a070d723e */ /* 0x000fc800000010ff */
[----:B------:R3:W-:Y:S01]  /*7f30*/  MUFU.EX2 R103, R0 ;  /* 0x0000000000677308 */ /* 0x0007e20000000800 */
[----:B--2---:R-:W-:Y:S01]  /*7f40*/  FFMA.FTZ R2, R149, UR5, -R4 ;  /* 0x0000000595027c23 */ /* 0x004fe20008010804 */
[----:B-----5:R-:W-:-:S06]  /*7f50*/  FADD.FTZ R6, R94, R6 ;  /* 0x000000065e067221 */ /* 0x020fcc0000010000 */
[----:B------:R2:W-:Y:S01]  /*7f60*/  MUFU.EX2 R77, R2 ;  /* 0x00000002004d7308 */ /* 0x0005e20000000800 */
[----:B---3--:R-:W-:Y:S01]  /*7f70*/  FFMA.FTZ R0, R129, UR5, -R4 ;  /* 0x0000000581007c23 */ /* 0x008fe20008010804 */
[----:B------:R-:W-:Y:S02]  /*7f80*/  MOV R129, R12 ;  /* 0x0000000c00817202 */ /* 0x000fe40000000f00 */
[----:B------:R-:W-:-:S04]  /*7f90*/  F2FP.BF16.F32.PACK_AB R12, R119, R210 ;  /* 0x000000d2770c723e */ /* 0x000fc800000010ff */
[----:B------:R3:W5:Y:S01]  /*7fa0*/  MUFU.EX2 R106, R0 ;  /* 0x00000000006a7308 */ /* 0x0007620000000800 */
[----:B--2---:R-:W-:Y:S02]  /*7fb0*/  FADD.FTZ R2, R210, R119 ;  /* 0x00000077d2027221 */ /* 0x004fe40000010000 */
[----:B------:R-:W-:Y:S02]  /*7fc0*/  HMMA.16816.F32.BF16 R28, R12, R16, RZ ;  /* 0x000000100c1c723c */ /* 0x000fe400000418ff */
[----:B------:R-:W-:-:S04]  /*7fd0*/  FADD.FTZ R2, R122, R2 ;  /* 0x000000027a027221 */ /* 0x000fc80000010000 */
[C---:B------:R-:W-:Y:S01]  /*7fe0*/  HMMA.16816.F32.BF16 R24, R12.reuse, R18, RZ ;  /* 0x000000120c18723c */ /* 0x040fe200000418ff */
[----:B------:R-:W-:Y:S01]  /*7ff0*/  F2FP.BF16.F32.PACK_AB R16, R118, R120 ;  /* 0x000000787610723e */ /* 0x000fe200000010ff */
[----:B------:R-:W-:Y:S01]  /*8000*/  FADD.FTZ R2, R121, R2 ;  /* 0x0000000279027221 */ /* 0x000fe20000010000 */
[----:B------:R-:W-:Y:S01]  /*8010*/  F2FP.BF16.F32.PACK_AB R17, R94, R90 ;  /* 0x0000005a5e11723e */ /* 0x000fe200000010ff */
[----:B---3--:R-:W-:Y:S02]  /*8020*/  FFMA.FTZ R0, R137, UR5, -R4 ;  /* 0x0000000589007c23 */ /* 0x008fe40008010804 */
[----:B------:R-:W-:Y:S01]  /*8030*/  HMMA.16816.F32.BF16 R36, R12, R32, RZ ;  /* 0x000000200c24723c */ /* 0x000fe200000418ff */
[----:B------:R-:W-:Y:S01]  /*8040*/  F2FP.BF16.F32.PACK_AB R18, R116, R117 ;  /* 0x000000757412723e */ /* 0x000fe200000010ff */
[----:B------:R-:W-:Y:S01]  /*8050*/  FADD.FTZ R2, R120, R2 ;  /* 0x0000000278027221 */ /* 0x000fe20000010000 */
[----:B------:R2:W-:Y:S01]  /*8060*/  MUFU.EX2 R110, R0 ;  /* 0x00000000006e7308 */ /* 0x0005e20000000800 */
[----:B------:R-:W-:-:S02]  /*8070*/  F2FP.BF16.F32.PACK_AB R19, R100, R97 ;  /* 0x000000616413723e */ /* 0x000fc400000010ff */
[----:B------:R-:W-:Y:S01]  /*8080*/  HMMA.16816.F32.BF16 R32, R12, R34, RZ ;  /* 0x000000220c20723c */ /* 0x000fe200000418ff */
[----:B------:R-:W-:Y:S01]  /*8090*/  MOV R137, R23 ;  /* 0x0000001700897202 */ /* 0x000fe20000000f00 */
[----:B------:R-:W-:-:S04]  /*80a0*/  FADD.FTZ R2, R118, R2 ;  /* 0x0000000276027221 */ /* 0x000fc80000010000 */
[C---:B------:R-:W-:Y:S01]  /*80b0*/  HMMA.16816.F32.BF16 R40, R16.reuse, R44, R28 ;  /* 0x0000002c1028723c */ /* 0x040fe2000004181c */
[----:B------:R-:W-:Y:S01]  /*80c0*/  F2FP.BF16.F32.PACK_AB R12, R212, R211 ;  /* 0x000000d3d40c723e */ /* 0x000fe200000010ff */
[----:B------:R-:W-:Y:S01]  /*80d0*/  FADD.FTZ R2, R117, R2 ;  /* 0x0000000275027221 */ /* 0x000fe20000010000 */
[----:B-----5:R-:W-:Y:S02]  /*80e0*/  F2FP.BF16.F32.PACK_AB R13, R106, R103 ;  /* 0x000000676a0d723e */ /* 0x020fe400000010ff */
[----:B------:R-:W-:Y:S01]  /*80f0*/  F2FP.BF16.F32.PACK_AB R14, R214, R213 ;  /* 0x000000d5d60e723e */ /* 0x000fe200000010ff */
[C---:B------:R-:W-:Y:S01]  /*8100*/  HMMA.16816.F32.BF16 R28, R16.reuse, R46, R24 ;  /* 0x0000002e101c723c */ /* 0x040fe20000041818 */
[----:B------:R-:W-:Y:S01]  /*8110*/  FADD.FTZ R2, R116, R2 ;  /* 0x0000000274027221 */ /* 0x000fe20000010000 */
[----:B--2---:R-:W-:Y:S01]  /*8120*/  FFMA.FTZ R0, R141, UR5, -R4 ;  /* 0x000000058d007c23 */ /* 0x004fe20008010804 */
[----:B------:R-:W-:Y:S02]  /*8130*/  MOV R141, R92 ;  /* 0x0000005c008d7202 */ /* 0x000fe40000000f00 */
[----:B------:R-:W-:Y:S01]  /*8140*/  FADD.FTZ R2, R211, R2 ;  /* 0x00000002d3027221 */ /* 0x000fe20000010000 */
[----:B------:R2:W3:Y:S01]  /*8150*/  MUFU.EX2 R115, R0 ;  /* 0x0000000000737308 */ /* 0x0004e20000000800 */
[----:B------:R-:W-:Y:S02]  /*8160*/  HMMA.16816.F32.BF16 R24, R16, R48, R36 ;  /* 0x000000301018723c */ /* 0x000fe40000041824 */
[----:B------:R-:W-:-:S04]  /*8170*/  FADD.FTZ R2, R212, R2 ;  /* 0x00000002d4027221 */ /* 0x000fc80000010000 */
[----:B------:R-:W-:Y:S01]  /*8180*/  HMMA.16816.F32.BF16 R16, R16, R50, R32 ;  /* 0x000000321010723c */ /* 0x000fe20000041820 */
[----:B------:R-:W5:Y:S01]  /*8190*/  LDSM.16.MT88.4 R48, [R164+0x5c00] ;  /* 0x005c0000a430783b */ /* 0x000f620000004200 */
[----:B------:R-:W-:-:S04]  /*81a0*/  FADD.FTZ R2, R213, R2 ;  /* 0x00000002d5027221 */ /* 0x000fc80000010000 */
[----:B------:R-:W-:Y:S01]  /*81b0*/  FADD.FTZ R2, R214, R2 ;  /* 0x00000002d6027221 */ /* 0x000fe20000010000 */
[----:B--2---:R-:W-:Y:S01]  /*81c0*/  FFMA.FTZ R0, R143, UR5, -R4 ;  /* 0x000000058f007c23 */ /* 0x004fe20008010804 */
[----:B---3--:R-:W-:Y:S02]  /*81d0*/  F2FP.BF16.F32.PACK_AB R15, R115, R110 ;  /* 0x0000006e730f723e */ /* 0x008fe400000010ff */
[----:B------:R-:W-:Y:S01]  /*81e0*/  FADD.FTZ R2, R215, R2 ;  /* 0x00000002d7027221 */ /* 0x000fe20000010000 */
[----:B------:R-:W-:Y:S01]  /*81f0*/  MOV R143, R96 ;  /* 0x00000060008f7202 */ /* 0x000fe20000000f00 */
[----:B------:R2:W-:Y:S02]  /*8200*/  MUFU.EX2 R113, R0 ;  /* 0x0000000000717308 */ /* 0x0005e40000000800 */
[----:B------:R-:W-:Y:S01]  /*8210*/  FADD.FTZ R2, R216, R2 ;  /* 0x00000002d8027221 */ /* 0x000fe20000010000 */
[----:B-1----:R-:W-:Y:S03]  /*8220*/  HMMA.16816.F32.BF16 R40, R12, R60, R40 ;  /* 0x0000003c0c28723c */ /* 0x002fe60000041828 */
[----:B------:R-:W-:-:S03]  /*8230*/  FADD.FTZ R2, R218, R2 ;  /* 0x00000002da027221 */ /* 0x000fc60000010000 */
[----:B------:R-:W-:Y:S01]  /*8240*/  HMMA.16816.F32.BF16 R36, R12, R62, R28 ;  /* 0x0000003e0c24723c */ /* 0x000fe2000004181c */
[----:B------:R-:W1:Y:S01]  /*8250*/  LDSM.16.MT88.4 R60, [R135+0x6000] ;  /* 0x00600000873c783b */ /* 0x000e620000004200 */
[----:B------:R-:W-:-:S04]  /*8260*/  FADD.FTZ R2, R217, R2 ;  /* 0x00000002d9027221 */ /* 0x000fc80000010000 */
[C---:B------:R-:W-:Y:S01]  /*8270*/  HMMA.16816.F32.BF16 R32, R12.reuse, R64, R24 ;  /* 0x000000400c20723c */ /* 0x040fe20000041818 */
[----:B--2---:R-:W-:Y:S01]  /*8280*/  FFMA.FTZ R0, R140, UR5, -R4 ;  /* 0x000000058c007c23 */ /* 0x004fe20008010804 */
[----:B------:R-:W-:Y:S01]  /*8290*/  MOV R140, R95 ;  /* 0x0000005f008c7202 */ /* 0x000fe20000000f00 */
[----:B------:R-:W-:Y:S02]  /*82a0*/  FADD.FTZ R2, R220, R2 ;  /* 0x00000002dc027221 */ /* 0x000fe40000010000 */
[----:B------:R2:W3:Y:S01]  /*82b0*/  MUFU.EX2 R112, R0 ;  /* 0x0000000000707308 */ /* 0x0004e20000000800 */
[----:B------:R-:W-:Y:S01]  /*82c0*/  HMMA.16816.F32.BF16 R44, R12, R66, R16 ;  /* 0x000000420c2c723c */ /* 0x000fe20000041810 */
[----:B------:R-:W1:Y:S01]  /*82d0*/  LDSM.16.MT88.4 R64, [R164+0x6000] ;  /* 0x00600000a440783b */ /* 0x000e620000004200 */
[----:B------:R-:W-:-:S04]  /*82e0*/  FADD.FTZ R2, R219, R2 ;  /* 0x00000002db027221 */ /* 0x000fc80000010000 */
[----:B------:R-:W-:Y:S01]  /*82f0*/  FADD.FTZ R2, R222, R2 ;  /* 0x00000002de027221 */ /* 0x000fe20000010000 */
[----:B------:R-:W-:Y:S02]  /*8300*/  F2FP.BF16.F32.PACK_AB R12, R216, R215 ;  /* 0x000000d7d80c723e */ /* 0x000fe400000010ff */
[----:B------:R-:W-:Y:S01]  /*8310*/  F2FP.BF16.F32.PACK_AB R14, R217, R218 ;  /* 0x000000dad90e723e */ /* 0x000fe200000010ff */
[----:B------:R-:W-:Y:S01]  /*8320*/  FADD.FTZ R2, R221, R2 ;  /* 0x00000002dd027221 */ /* 0x000fe20000010000 */
[----:B------:R-:W-:Y:S02]  /*8330*/  F2FP.BF16.F32.PACK_AB R16, R219, R220 ;  /* 0x000000dcdb10723e */ /* 0x000fe400000010ff */
[----:B------:R-:W-:Y:S01]  /*8340*/  F2FP.BF16.F32.PACK_AB R18, R221, R222 ;  /* 0x000000dedd12723e */ /* 0x000fe200000010ff */
[----:B------:R-:W-:Y:S01]  /*8350*/  FADD.FTZ R2, R223, R2 ;  /* 0x00000002df027221 */ /* 0x000fe20000010000 */
[----:B--2---:R-:W-:Y:S01]  /*8360*/  FFMA.FTZ R0, R144, UR5, -R4 ;  /* 0x0000000590007c23 */ /* 0x004fe20008010804 */
[----:B---3--:R-:W-:-:S02]  /*8370*/  F2FP.BF16.F32.PACK_AB R13, R112, R113 ;  /* 0x00000071700d723e */ /* 0x008fc400000010ff */
[----:B------:R-:W-:Y:S01]  /*8380*/  FADD.FTZ R2, R225, R2 ;  /* 0x00000002e1027221 */ /* 0x000fe20000010000 */
[----:B------:R2:W-:Y:S03]  /*8390*/  MUFU.EX2 R111, R0 ;  /* 0x00000000006f7308 */ /* 0x0005e60000000800 */
[----:B------:R-:W-:-:S04]  /*83a0*/  FADD.FTZ R2, R224, R2 ;  /* 0x00000002e0027221 */ /* 0x000fc80000010000 */
[----:B------:R-:W-:-:S04]  /*83b0*/  FADD.FTZ R2, R227, R2 ;  /* 0x00000002e3027221 */ /* 0x000fc80000010000 */
[----:B------:R-:W-:-:S04]  /*83c0*/  FADD.FTZ R2, R226, R2 ;  /* 0x00000002e2027221 */ /* 0x000fc80000010000 */
[----:B------:R-:W-:Y:S01]  /*83d0*/  FADD.FTZ R2, R228, R2 ;  /* 0x00000002e4027221 */ /* 0x000fe20000010000 */
[----:B--2---:R-:W-:-:S03]  /*83e0*/  FFMA.FTZ R0, R145, UR5, -R4 ;  /* 0x0000000591007c23 */ /* 0x004fc60008010804 */
[----:B------:R-:W-:Y:S01]  /*83f0*/  FADD.FTZ R2, R229, R2 ;  /* 0x00000002e5027221 */ /* 0x000fe20000010000 */
[----:B------:R2:W3:Y:S03]  /*8400*/  MUFU.EX2 R109, R0 ;  /* 0x00000000006d7308 */ /* 0x0004e60000000800 */
[----:B------:R-:W-:-:S04]  /*8410*/  FADD.FTZ R2, R231, R2 ;  /* 0x00000002e7027221 */ /* 0x000fc80000010000 */
[----:B------:R-:W-:Y:S01]  /*8420*/  FADD.FTZ R2, R230, R2 ;  /* 0x00000002e6027221 */ /* 0x000fe20000010000 */
[----:B--2---:R-:W-:Y:S01]  /*8430*/  FFMA.FTZ R0, R146, UR5, -R4 ;  /* 0x0000000592007c23 */ /* 0x004fe20008010804 */
[----:B---3--:R-:W-:-:S03]  /*8440*/  F2FP.BF16.F32.PACK_AB R15, R109, R111 ;  /* 0x0000006f6d0f723e */ /* 0x008fc600000010ff */
[----:B------:R2:W-:Y:S04]  /*8450*/  MUFU.EX2 R108, R0 ;  /* 0x00000000006c7308 */ /* 0x0005e80000000800 */
[C---:B----4-:R-:W-:Y:S06]  /*8460*/  HMMA.16816.F32.BF16 R28, R12.reuse, R56, R40 ;  /* 0x000000380c1c723c */ /* 0x050fec0000041828 */
[C---:B------:R-:W-:Y:S01]  /*8470*/  HMMA.16816.F32.BF16 R24, R12.reuse, R58, R36 ;  /* 0x0000003a0c18723c */ /* 0x040fe20000041824 */
[----:B------:R-:W-:Y:S05]  /*8480*/  LDSM.16.MT88.4 R56, [R135+0x6800] ;  /* 0x006800008738783b */ /* 0x000fea0000004200 */
[----:B-----5:R-:W-:Y:S01]  /*8490*/  HMMA.16816.F32.BF16 R32, R12, R48, R32 ;  /* 0x000000300c20723c */ /* 0x020fe20000041820 */
[----:B--2---:R-:W-:-:S02]  /*84a0*/  FFMA.FTZ R0, R147, UR5, -R4 ;  /* 0x0000000593007c23 */ /* 0x004fc40008010804 */
[----:B------:R-:W-:Y:S02]  /*84b0*/  LDSM.16.MT88.4 R144, [R135+0x8800] ;  /* 0x008800008790783b */ /* 0x000fe40000004200 */
[----:B------:R2:W3:Y:S01]  /*84c0*/  MUFU.EX2 R102, R0 ;  /* 0x0000000000667308 */ /* 0x0004e20000000800 */
[----:B------:R-:W-:Y:S01]  /*84d0*/  HMMA.16816.F32.BF16 R40, R12, R50, R44 ;  /* 0x000000320c28723c */ /* 0x000fe2000004182c */
[----:B------:R-:W4:Y:S04]  /*84e0*/  LDSM.16.MT88.4 R48, [R164+0x6400] ;  /* 0x00640000a430783b */ /* 0x000f280000004200 */
[----:B------:R-:W-:Y:S02]  /*84f0*/  LDSM.16.MT88.4 R44, [R135+0x6c00] ;  /* 0x006c0000872c783b */ /* 0x000fe40000004200 */
[----:B------:R-:W-:-:S02]  /*8500*/  F2FP.BF16.F32.PACK_AB R12, R225, R223 ;  /* 0x000000dfe10c723e */ /* 0x000fc400000010ff */
[----:B------:R-:W-:Y:S01]  /*8510*/  F2FP.BF16.F32.PACK_AB R14, R227, R224 ;  /* 0x000000e0e30e723e */ /* 0x000fe200000010ff */
[--C-:B--2---:R-:W-:Y:S01]  /*8520*/  FFMA.FTZ R0, R148, UR5, -R4.reuse ;  /* 0x0000000594007c23 */ /* 0x104fe20008010804 */
[----:B------:R-:W-:Y:S02]  /*8530*/  MOV R148, R93 ;  /* 0x0000005d00947202 */ /* 0x000fe40000000f00 */
[----:B---3--:R-:W-:Y:S01]  /*8540*/  F2FP.BF16.F32.PACK_AB R17, R102, R108 ;  /* 0x0000006c6611723e */ /* 0x008fe200000010ff */
[----:B------:R2:W-:Y:S02]  /*8550*/  MUFU.EX2 R107, R0 ;  /* 0x00000000006b7308 */ /* 0x0005e40000000800 */
[----:B--2---:R-:W-:Y:S01]  /*8560*/  FFMA.FTZ R0, R150, UR5, -R4 ;  /* 0x0000000596007c23 */ /* 0x004fe20008010804 */
[----:B------:R-:W-:-:S05]  /*8570*/  MOV R150, R22 ;  /* 0x0000001600967202 */ /* 0x000fca0000000f00 */
[----:B------:R2:W3:Y:S02]  /*8580*/  MUFU.EX2 R101, R0 ;  /* 0x0000000000657308 */ /* 0x0004e40000000800 */
[----:B--2---:R-:W-:Y:S01]  /*8590*/  FFMA.FTZ R0, R152, UR5, -R4 ;  /* 0x0000000598007c23 */ /* 0x004fe20008010804 */
[----:B------:R-:W-:Y:S02]  /*85a0*/  MOV R152, R89 ;  /* 0x0000005900987202 */ /* 0x000fe40000000f00 */
[----:B---3--:R-:W-:-:S03]  /*85b0*/  F2FP.BF16.F32.PACK_AB R19, R101, R107 ;  /* 0x0000006b6513723e */ /* 0x008fc600000010ff */
[----:B------:R2:W-:Y:S04]  /*85c0*/  MUFU.EX2 R96, R0 ;  /* 0x0000000000607308 */ /* 0x0005e80000000800 */
[C---:B-1----:R-:W-:Y:S06]  /*85d0*/  HMMA.16816.F32.BF16 R36, R16.reuse, R60, R28 ;  /* 0x0000003c1024723c */ /* 0x042fec000004181c */
[----:B------:R-:W-:Y:S01]  /*85e0*/  HMMA.16816.F32.BF16 R28, R16, R62, R24 ;  /* 0x0000003e101c723c */ /* 0x000fe20000041818 */
[----:B------:R-:W-:Y:S01]  /*85f0*/  LDSM.16.MT88.4 R60, [R164+0x7000] ;  /* 0x00700000a43c783b */ /* 0x000fe20000004200 */
[----:B--2---:R-:W-:-:S04]  /*8600*/  FFMA.FTZ R0, R156, UR5, -R4 ;  /* 0x000000059c007c23 */ /* 0x004fc80008010804 */
[C---:B------:R-:W-:Y:S01]  /*8610*/  HMMA.16816.F32.BF16 R24, R16.reuse, R64, R32 ;  /* 0x000000401018723c */ /* 0x040fe20000041820 */
[----:B------:R1:W2:Y:S05]  /*8620*/  MUFU.EX2 R98, R0 ;  /* 0x0000000000627308 */ /* 0x0002aa0000000800 */
[----:B------:R-:W-:Y:S01]  /*8630*/  HMMA.16816.F32.BF16 R16, R16, R66, R40 ;  /* 0x000000421010723c */ /* 0x000fe20000041828 */
[----:B------:R-:W3:Y:S01]  /*8640*/  LDSM.16.MT88.4 R40, [R164+0x6800] ;  /* 0x00680000a428783b */ /* 0x000ee20000004200 */
        /* <DEDUP_REMOVED lines=9> */
[C---:B------:R-:W-:Y:S06]  /*86e0*/  HMMA.16816.F32.BF16 R28, R12.reuse, R70, R28 ;  /* 0x000000460c1c723c */ /* 0x040fec000004181c */
[----:B----4-:R-:W-:Y:S01]  /*86f0*/  HMMA.16816.F32.BF16 R24, R12, R48, R24 ;  /* 0x000000300c18723c */ /* 0x010fe20000041818 */
[----:B-1----:R-:W-:-:S04]  /*8700*/  FFMA.FTZ R0, R160, UR5, -R4 ;  /* 0x00000005a0007c23 */ /* 0x002fc80008010804 */
[----:B------:R1:W2:Y:S01]  /*8710*/  MUFU.EX2 R92, R0 ;  /* 0x00000000005c7308 */ /* 0x0002a20000000800 */
[----:B------:R-:W-:Y:S01]  /*8720*/  HMMA.16816.F32.BF16 R36, R12, R50, R16 ;  /* 0x000000320c24723c */ /* 0x000fe20000041810 */
[----:B------:R-:W4:Y:S06]  /*8730*/  LDSM.16.MT88.4 R48, [R164+0x6c00] ;  /* 0x006c0000a430783b */ /* 0x000f2c0000004200 */
        /* <DEDUP_REMOVED lines=13> */
[----:B---3--:R-:W-:Y:S01]  /*8810*/  HMMA.16816.F32.BF16 R28, R12, R40, R24 ;  /* 0x000000280c1c723c */ /* 0x008fe20000041818 */
[----:B-1----:R-:W-:-:S04]  /*8820*/  FFMA.FTZ R0, R163, UR5, -R4 ;  /* 0x00000005a3007c23 */ /* 0x002fc80008010804 */
[----:B------:R1:W3:Y:S01]  /*8830*/  MUFU.EX2 R87, R0 ;  /* 0x0000000000577308 */ /* 0x0002e20000000800 */
[----:B------:R-:W-:Y:S01]  /*8840*/  HMMA.16816.F32.BF16 R36, R12, R42, R36 ;  /* 0x0000002a0c24723c */ /* 0x000fe20000041824 */
[----:B------:R-:W-:Y:S01]  /*8850*/  F2FP.BF16.F32.PACK_AB R24, R232, R230 ;  /* 0x000000e6e818723e */ /* 0x000fe200000010ff */
[----:B------:R-:W5:Y:S01]  /*8860*/  LDSM.16.MT88.4 R40, [R135+0x7400] ;  /* 0x007400008728783b */ /* 0x000f620000004200 */
        /* <DEDUP_REMOVED lines=10> */
[----:B------:R-:W-:Y:S01]  /*8910*/  HMMA.16816.F32.BF16 R32, R24, R46, R32 ;  /* 0x0000002e1820723c */ /* 0x000fe20000041820 */
[----:B------:R-:W3:Y:S01]  /*8920*/  LDSM.16.MT88.4 R44, [R164+0x7400] ;  /* 0x00740000a42c783b */ /* 0x000ee20000004200 */
[----:B------:R-:W-:-:S02]  /*8930*/  F2FP.BF16.F32.PACK_AB R16, R238, R236 ;  /* 0x000000ecee10723e */ /* 0x000fc400000010ff */
[----:B------:R-:W-:Y:S02]  /*8940*/  F2FP.BF16.F32.PACK_AB R18, R239, R240 ;  /* 0x000000f0ef12723e */ /* 0x000fe400000010ff */
[----:B----4-:R-:W-:Y:S01]  /*8950*/  HMMA.16816.F32.BF16 R28, R24, R48, R28 ;  /* 0x00000030181c723c */ /* 0x010fe2000004181c */
[----:B-1----:R-:W-:-:S04]  /*8960*/  FFMA.FTZ R0, R187, UR5, -R4 ;  /* 0x00000005bb007c23 */ /* 0x002fc80008010804 */
[----:B------:R1:W4:Y:S01]  /*8970*/  MUFU.EX2 R78, R0 ;  /* 0x00000000004e7308 */ /* 0x0003220000000800 */
[----:B------:R-:W-:Y:S01]  /*8980*/  HMMA.16816.F32.BF16 R36, R24, R50, R36 ;  /* 0x000000321824723c */ /* 0x000fe20000041824 */
[----:B------:R-:W3:Y:S01]  /*8990*/  LDSM.16.MT88.4 R48, [R135+0x7800] ;  /* 0x007800008730783b */ /* 0x000ee20000004200 */
[----:B-1----:R-:W-:Y:S01]  /*89a0*/  FFMA.FTZ R0, R188, UR5, -R4 ;  /* 0x00000005bc007c23 */ /* 0x002fe20008010804 */
[----:B----4-:R-:W-:-:S04]  /*89b0*/  F2FP.BF16.F32.PACK_AB R17, R78, R85 ;  /* 0x000000554e11723e */ /* 0x010fc800000010ff */
[----:B------:R1:W4:Y:S02]  /*89c0*/  MUFU.EX2 R79, R0 ;  /* 0x00000000004f7308 */ /* 0x0003240000000800 */
[----:B-1----:R-:W-:Y:S01]  /*89d0*/  FFMA.FTZ R0, R151, UR5, -R4 ;  /* 0x0000000597007c23 */ /* 0x002fe20008010804 */
[----:B----4-:R-:W-:-:S05]  /*89e0*/  F2FP.BF16.F32.PACK_AB R19, R77, R79 ;  /* 0x0000004f4d13723e */ /* 0x010fca00000010ff */
[----:B------:R1:W-:Y:S02]  /*89f0*/  MUFU.EX2 R23, R0 ;  /* 0x0000000000177308 */ /* 0x0003e40000000800 */
[C---:B--2---:R-:W-:Y:S06]  /*8a00*/  HMMA.16816.F32.BF16 R24, R16.reuse, R56, R12 ;  /* 0x000000381018723c */ /* 0x044fec000004180c */
        /* <DEDUP_REMOVED lines=8> */
[----:B-1----:R-:W-:Y:S01]  /*8a90*/  FFMA.FTZ R0, R189, UR5, -R4 ;  /* 0x00000005bd007c23 */ /* 0x002fe20008010804 */
[----:B--2---:R-:W-:-:S05]  /*8aa0*/  F2FP.BF16.F32.PACK_AB R13, R76, R23 ;  /* 0x000000174c0d723e */ /* 0x004fca00000010ff */
[----:B------:R1:W-:Y:S02]  /*8ab0*/  MUFU.EX2 R22, R0 ;  /* 0x0000000000167308 */ /* 0x0003e40000000800 */
[----:B-1----:R-:W-:-:S06]  /*8ac0*/  FFMA.FTZ R0, R190, UR5, -R4 ;  /* 0x00000005be007c23 */ /* 0x002fcc0008010804 */
[----:B------:R1:W2:Y:S02]  /*8ad0*/  MUFU.EX2 R71, R0 ;  /* 0x0000000000477308 */ /* 0x0002a40000000800 */
[----:B-1----:R-:W-:Y:S01]  /*8ae0*/  FFMA.FTZ R0, R126, UR5, -R4 ;  /* 0x000000057e007c23 */ /* 0x002fe20008010804 */
[----:B--2---:R-:W-:-:S05]  /*8af0*/  F2FP.BF16.F32.PACK_AB R15, R71, R22 ;  /* 0x00000016470f723e */ /* 0x004fca00000010ff */
[----:B------:R1:W-:Y:S02]  /*8b00*/  MUFU.EX2 R21, R0 ;  /* 0x0000000000157308 */ /* 0x0003e40000000800 */
[C---:B-----5:R-:W-:Y:S06]  /*8b10*/  HMMA.16816.F32.BF16 R24, R12.reuse, R40, R24 ;  /* 0x000000280c18723c */ /* 0x060fec0000041818 */
[C---:B------:R-:W-:Y:S01]  /*8b20*/  HMMA.16816.F32.BF16 R32, R12.reuse, R42, R32 ;  /* 0x0000002a0c20723c */ /* 0x040fe20000041820 */
[----:B------:R-:W2:Y:S05]  /*8b30*/  LDSM.16.MT88.4 R40, [R164+0x7800] ;  /* 0x00780000a428783b */ /* 0x000eaa0000004200 */
[----:B---3--:R-:W-:Y:S01]  /*8b40*/  HMMA.16816.F32.BF16 R28, R12, R44, R28 ;  /* 0x0000002c0c1c723c */ /* 0x008fe2000004181c */
[----:B-1----:R-:W-:-:S04]  /*8b50*/  FFMA.FTZ R0, R124, UR5, -R4 ;  /* 0x000000057c007c23 */ /* 0x002fc80008010804 */
[----:B------:R1:W3:Y:S01]  /*8b60*/  MUFU.EX2 R70, R0 ;  /* 0x0000000000467308 */ /* 0x0002e20000000800 */
[----:B------:R-:W-:Y:S01]  /*8b70*/  HMMA.16816.F32.BF16 R16, R12, R46, R16 ;  /* 0x0000002e0c10723c */ /* 0x000fe20000041810 */
[----:B------:R-:W4:Y:S06]  /*8b80*/  LDSM.16.MT88.4 R44, [R135+0x7c00] ;  /* 0x007c0000872c783b */ /* 0x000f2c0000004200 */
[----:B------:R-:W-:Y:S02]  /*8b90*/  F2FP.BF16.F32.PACK_AB R12, R251, R249 ;  /* 0x000000f9fb0c723e */ /* 0x000fe400000010ff */
[----:B------:R-:W-:Y:S01]  /*8ba0*/  F2FP.BF16.F32.PACK_AB R14, R252, R250 ;  /* 0x000000fafc0e723e */ /* 0x000fe200000010ff */
[----:B-1----:R-:W-:Y:S01]  /*8bb0*/  FFMA.FTZ R0, R125, UR5, -R4 ;  /* 0x000000057d007c23 */ /* 0x002fe20008010804 */
[----:B---3--:R-:W-:-:S03]  /*8bc0*/  F2FP.BF16.F32.PACK_AB R13, R70, R21 ;  /* 0x00000015460d723e */ /* 0x008fc600000010ff */
[----:B------:R1:W-:Y:S02]  /*8bd0*/  MUFU.EX2 R11, R0 ;  /* 0x00000000000b7308 */ /* 0x0003e40000000800 */
[----:B-1----:R-:W-:Y:S01]  /*8be0*/  FADD.FTZ R0, R97, R6 ;  /* 0x0000000661007221 */ /* 0x002fe20000010000 */
[----:B------:R-:W-:-:S03]  /*8bf0*/  FFMA.FTZ R6, R114, UR5, -R4 ;  /* 0x0000000572067c23 */ /* 0x000fc60008010804 */
[----:B------:R-:W-:Y:S02]  /*8c00*/  FADD.FTZ R0, R100, R0 ;  /* 0x0000000064007221 */ /* 0x000fe40000010000 */
[----:B------:R1:W3:Y:S02]  /*8c10*/  MUFU.EX2 R69, R6 ;  /* 0x0000000600457308 */ /* 0x0002e40000000800 */
[----:B------:R-:W-:-:S04]  /*8c20*/  FADD.FTZ R0, R103, R0 ;  /* 0x0000000067007221 */ /* 0x000fc80000010000 */
[----:B------:R-:W-:-:S04]  /*8c30*/  FADD.FTZ R0, R106, R0 ;  /* 0x000000006a007221 */ /* 0x000fc80000010000 */
[----:B------:R-:W-:Y:S01]  /*8c40*/  FADD.FTZ R7, R110, R0 ;  /* 0x000000006e077221 */ /* 0x000fe20000010000 */
[----:B------:R-:W-:-:S04]  /*8c50*/  FFMA.FTZ R0, R192, UR5, -R4 ;  /* 0x00000005c0007c23 */ /* 0x000fc80008010804 */
[----:B------:R5:W-:Y:S01]  /*8c60*/  MUFU.EX2 R10, R0 ;  /* 0x00000000000a7308 */ /* 0x000be20000000800 */
[----:B-1----:R-:W-:Y:S01]  /*8c70*/  FFMA.FTZ R6, R104, UR5, -R5 ;  /* 0x0000000568067c23 */ /* 0x002fe20008010805 */
[----:B---3--:R-:W-:-:S06]  /*8c80*/  F2FP.BF16.F32.PACK_AB R15, R69, R11 ;  /* 0x0000000b450f723e */ /* 0x008fcc00000010ff */
[----:B------:R1:W-:Y:S01]  /*8c90*/  MUFU.EX2 R94, R6 ;  /* 0x00000006005e7308 */ /* 0x0003e20000000800 */
[C---:B------:R-:W-:Y:S06]  /*8ca0*/  HMMA.16816.F32.BF16 R36, R12.reuse, R48, R24 ;  /* 0x000000300c24723c */ /* 0x040fec0000041818 */
[----:B------:R-:W-:Y:S01]  /*8cb0*/  HMMA.16816.F32.BF16 R32, R12, R50, R32 ;  /* 0x000000320c20723c */ /* 0x000fe20000041820 */
[----:B------:R-:W3:Y:S01]  /*8cc0*/  LDSM.16.MT88.4 R48, [R164+0x7c00] ;  /* 0x007c0000a430783b */ /* 0x000ee20000004200 */
[----:B-----5:R-:W-:-:S04]  /*8cd0*/  FADD.FTZ R0, R115, R7 ;  /* 0x0000000773007221 */ /* 0x020fc80000010000 */
[----:B------:R-:W-:Y:S01]  /*8ce0*/  FADD.FTZ R0, R113, R0 ;  /* 0x0000000071007221 */ /* 0x000fe20000010000 */
[C---:B--2---:R-:W-:Y:S03]  /*8cf0*/  HMMA.16816.F32.BF16 R24, R12.reuse, R40, R28 ;  /* 0x000000280c18723c */ /* 0x044fe6000004181c */
[----:B------:R-:W-:Y:S01]  /*8d00*/  FADD.FTZ R0, R112, R0 ;  /* 0x0000000070007221 */ /* 0x000fe20000010000 */
[----:B-1----:R-:W-:Y:S02]  /*8d10*/  FFMA.FTZ R6, R105, UR5, -R5 ;  /* 0x0000000569067c23 */ /* 0x002fe40008010805 */
[----:B------:R-:W-:Y:S01]  /*8d20*/  HMMA.16816.F32.BF16 R16, R12, R42, R16 ;  /* 0x0000002a0c10723c */ /* 0x000fe20000041810 */
[----:B------:R-:W-:Y:S01]  /*8d30*/  FADD.FTZ R0, R111, R0 ;  /* 0x000000006f007221 */ /* 0x000fe20000010000 */
[----:B------:R1:W-:Y:S01]  /*8d40*/  MUFU.EX2 R90, R6 ;  /* 0x00000006005a7308 */ /* 0x0003e20000000800 */
[----:B------:R-:W2:Y:S02]  /*8d50*/  LDSM.16.MT88.4 R40, [R164+0x8000] ;  /* 0x00800000a428783b */ /* 0x000ea40000004200 */
[----:B------:R-:W-:-:S02]  /*8d60*/  FADD.FTZ R0, R109, R0 ;  /* 0x000000006d007221 */ /* 0x000fc40000010000 */
[----:B------:R-:W-:Y:S02]  /*8d70*/  F2FP.BF16.F32.PACK_AB R12, R137, R150 ;  /* 0x00000096890c723e */ /* 0x000fe400000010ff */
[----:B------:R-:W-:Y:S01]  /*8d80*/  FADD.FTZ R0, R108, R0 ;  /* 0x000000006c007221 */ /* 0x000fe20000010000 */
[----:B------:R-:W-:-:S03]  /*8d90*/  F2FP.BF16.F32.PACK_AB R14, R136, R139 ;  /* 0x0000008b880e723e */ /* 0x000fc600000010ff */
[----:B------:R-:W-:-:S04]  /*8da0*/  FADD.FTZ R0, R102, R0 ;  /* 0x0000000066007221 */ /* 0x000fc80000010000 */
[----:B------:R-:W-:Y:S01]  /*8db0*/  FADD.FTZ R0, R107, R0 ;  /* 0x000000006b007221 */ /* 0x000fe20000010000 */
[----:B-1----:R-:W-:-:S03]  /*8dc0*/  FFMA.FTZ R6, R191, UR5, -R4 ;  /* 0x00000005bf067c23 */ /* 0x002fc60008010804 */
[----:B------:R-:W-:Y:S01]  /*8dd0*/  FADD.FTZ R0, R101, R0 ;  /* 0x0000000065007221 */ /* 0x000fe20000010000 */
[----:B------:R1:W5:Y:S03]  /*8de0*/  MUFU.EX2 R7, R6 ;  /* 0x0000000600077308 */ /* 0x0003660000000800 */
[----:B------:R-:W-:-:S04]  /*8df0*/  FADD.FTZ R0, R96, R0 ;  /* 0x0000000060007221 */ /* 0x000fc80000010000 */
[----:B------:R-:W-:-:S04]  /*8e00*/  FADD.FTZ R0, R98, R0 ;  /* 0x0000000062007221 */ /* 0x000fc80000010000 */
[----:B------:R-:W-:-:S04]  /*8e10*/  FADD.FTZ R0, R99, R0 ;  /* 0x0000000063007221 */ /* 0x000fc80000010000 */
[----:B------:R-:W-:Y:S01]  /*8e20*/  FADD.FTZ R0, R95, R0 ;  /* 0x000000005f007221 */ /* 0x000fe20000010000 */
[----:B-1----:R-:W-:-:S03]  /*8e30*/  FFMA.FTZ R6, R193, UR5, -R4 ;  /* 0x00000005c1067c23 */ /* 0x002fc60008010804 */
[----:B------:R-:W-:Y:S01]  /*8e40*/  FADD.FTZ R0, R93, R0 ;  /* 0x000000005d007221 */ /* 0x000fe20000010000 */
[----:B-----5:R-:W-:Y:S01]  /*8e50*/  F2FP.BF16.F32.PACK_AB R13, R7, R10 ;  /* 0x0000000a070d723e */ /* 0x020fe200000010ff */
[----:B------:R1:W-:Y:S02]  /*8e60*/  MUFU.EX2 R66, R6 ;  /* 0x0000000600427308 */ /* 0x0003e40000000800 */
[----:B------:R-:W-:-:S04]  /*8e70*/  FADD.FTZ R0, R92, R0 ;  /* 0x000000005c007221 */ /* 0x000fc80000010000 */
[----:B------:R-:W-:-:S04]  /*8e80*/  FADD.FTZ R0, R91, R0 ;  /* 0x000000005b007221 */ /* 0x000fc80000010000 */
        /* <DEDUP_REMOVED lines=9> */
[----:B-1----:R-:W-:Y:S01]  /*8f20*/  FFMA.FTZ R6, R197, UR5, -R4 ;  /* 0x00000005c5067c23 */ /* 0x002fe20008010804 */
[----:B-----5:R-:W-:Y:S02]  /*8f30*/  F2FP.BF16.F32.PACK_AB R15, R67, R66 ;  /* 0x00000042430f723e */ /* 0x020fe400000010ff */
[----:B------:R-:W-:Y:S01]  /*8f40*/  FADD.FTZ R0, R79, R0 ;  /* 0x000000004f007221 */ /* 0x000fe20000010000 */
[----:B------:R1:W-:Y:S03]  /*8f50*/  MUFU.EX2 R65, R6 ;  /* 0x0000000600417308 */ /* 0x0003e60000000800 */
[----:B------:R-:W-:Y:S01]  /*8f60*/  FADD.FTZ R0, R77, R0 ;  /* 0x000000004d007221 */ /* 0x000fe20000010000 */
[----:B----4-:R-:W-:Y:S03]  /*8f70*/  HMMA.16816.F32.BF16 R36, R12, R44, R36 ;  /* 0x0000002c0c24723c */ /* 0x010fe60000041824 */
[----:B------:R-:W-:-:S03]  /*8f80*/  FADD.FTZ R0, R23, R0 ;  /* 0x0000000017007221 */ /* 0x000fc60000010000 */
[----:B------:R-:W-:Y:S01]  /*8f90*/  HMMA.16816.F32.BF16 R28, R12, R46, R32 ;  /* 0x0000002e0c1c723c */ /* 0x000fe20000041820 */
[----:B------:R-:W4:Y:S01]  /*8fa0*/  LDSM.16.MT88.4 R44, [R135+0x8400] ;  /* 0x00840000872c783b */ /* 0x000f220000004200 */
[----:B------:R-:W-:-:S04]  /*8fb0*/  FADD.FTZ R0, R76, R0 ;  /* 0x000000004c007221 */ /* 0x000fc80000010000 */
[----:B---3--:R-:W-:Y:S01]  /*8fc0*/  HMMA.16816.F32.BF16 R24, R12, R48, R24 ;  /* 0x000000300c18723c */ /* 0x008fe20000041818 */
[----:B-1----:R-:W-:Y:S01]  /*8fd0*/  FFMA.FTZ R6, R195, UR5, -R4 ;  /* 0x00000005c3067c23 */ /* 0x002fe20008010804 */
[----:B------:R-:W-:-:S03]  /*8fe0*/  FADD.FTZ R0, R22, R0 ;  /* 0x0000000016007221 */ /* 0x000fc60000010000 */
[----:B------:R1:W3:Y:S01]  /*8ff0*/  MUFU.EX2 R64, R6 ;  /* 0x0000000600407308 */ /* 0x0002e20000000800 */
[----:B------:R-:W-:Y:S01]  /*9000*/  HMMA.16816.F32.BF16 R16, R12, R50, R16 ;  /* 0x000000320c10723c */ /* 0x000fe20000041810 */
[----:B------:R-:W-:Y:S01]  /*9010*/  FADD.FTZ R0, R71, R0 ;  /* 0x0000000047007221 */ /* 0x000fe20000010000 */
[----:B------:R-:W5:Y:S03]  /*9020*/  LDSM.16.MT88.4 R48, [R164+0x8400] ;  /* 0x00840000a430783b */ /* 0x000f660000004200 */
[----:B------:R-:W-:Y:S02]  /*9030*/  FADD.FTZ R0, R21, R0 ;  /* 0x0000000015007221 */ /* 0x000fe40000010000 */
[----:B------:R-:W-:Y:S02]  /*9040*/  F2FP.BF16.F32.PACK_AB R12, R140, R138 ;  /* 0x0000008a8c0c723e */ /* 0x000fe400000010ff */
[----:B------:R-:W-:Y:S01]  /*9050*/  F2FP.BF16.F32.PACK_AB R14, R141, R143 ;  /* 0x0000008f8d0e723e */ /* 0x000fe200000010ff */
[----:B------:R-:W-:-:S04]  /*9060*/  FADD.FTZ R0, R70, R0 ;  /* 0x0000000046007221 */ /* 0x000fc80000010000 */
[----:B------:R-:W-:Y:S01]  /*9070*/  FADD.FTZ R0, R11, R0 ;  /* 0x000000000b007221 */ /* 0x000fe20000010000 */
[----:B-1----:R-:W-:Y:S01]  /*9080*/  FFMA.FTZ R6, R196, UR5, -R4 ;  /* 0x00000005c4067c23 */ /* 0x002fe20008010804 */
[----:B---3--:R-:W-:Y:S02]  /*9090*/  F2FP.BF16.F32.PACK_AB R13, R64, R65 ;  /* 0x00000041400d723e */ /* 0x008fe400000010ff */
[----:B------:R-:W-:Y:S01]  /*90a0*/  FADD.FTZ R0, R69, R0 ;  /* 0x0000000045007221 */ /* 0x000fe20000010000 */
[----:B------:R1:W-:Y:S03]  /*90b0*/  MUFU.EX2 R63, R6 ;  /* 0x00000006003f7308 */ /* 0x0003e60000000800 */
[----:B------:R-:W-:Y:S01]  /*90c0*/  FADD.FTZ R0, R10, R0 ;  /* 0x000000000a007221 */ /* 0x000fe20000010000 */
[----:B-1----:R-:W-:-:S04]  /*90d0*/  FFMA.FTZ R6, R198, UR5, -R4 ;  /* 0x00000005c6067c23 */ /* 0x002fc80008010804 */
[----:B------:R1:W3:Y:S02]  /*90e0*/  MUFU.EX2 R62, R6 ;  /* 0x00000006003e7308 */ /* 0x0002e40000000800 */
[--C-:B-1----:R-:W-:Y:S01]  /*90f0*/  FFMA.FTZ R6, R123, UR5, -R5.reuse ;  /* 0x000000057b067c23 */ /* 0x102fe20008010805 */
[----:B---3--:R-:W-:Y:S01]  /*9100*/  F2FP.BF16.F32.PACK_AB R15, R62, R63 ;  /* 0x0000003f3e0f723e */ /* 0x008fe200000010ff */
[----:B------:R-:W-:-:S04]  /*9110*/  FFMA.FTZ R5, R127, UR5, -R5 ;  /* 0x000000057f057c23 */ /* 0x000fc80008010805 */
[----:B------:R1:W-:Y:S02]  /*9120*/  MUFU.EX2 R68, R6 ;  /* 0x0000000600447308 */ /* 0x0003e40000000800 */
[C---:B------:R-:W-:Y:S01]  /*9130*/  HMMA.16816.F32.BF16 R32, R12.reuse, R56, R36 ;  /* 0x000000380c20723c */ /* 0x040fe20000041824 */
[----:B------:R-:W3:Y:S05]  /*9140*/  LDSM.16.MT88.4 R36, [R164+0x8800] ;  /* 0x00880000a424783b */ /* 0x000eea0000004200 */
[----:B------:R4:W-:Y:S01]  /*9150*/  MUFU.EX2 R242, R5 ;  /* 0x0000000500f27308 */ /* 0x0009e20000000800 */
[C---:B------:R-:W-:Y:S06]  /*9160*/  HMMA.16816.F32.BF16 R28, R12.reuse, R58, R28 ;  /* 0x0000003a0c1c723c */ /* 0x040fec000004181c */
[----:B--2---:R-:W-:Y:S01]  /*9170*/  HMMA.16816.F32.BF16 R24, R12, R40, R24 ;  /* 0x000000280c18723c */ /* 0x004fe20000041818 */
[----:B-1----:R-:W-:-:S04]  /*9180*/  FFMA.FTZ R6, R199, UR5, -R4 ;  /* 0x00000005c7067c23 */ /* 0x002fc80008010804 */
[----:B------:R1:W-:Y:S01]  /*9190*/  MUFU.EX2 R60, R6 ;  /* 0x00000006003c7308 */ /* 0x0003e20000000800 */
[----:B------:R-:W-:Y:S01]  /*91a0*/  HMMA.16816.F32.BF16 R16, R12, R42, R16 ;  /* 0x0000002a0c10723c */ /* 0x000fe20000041810 */
[----:B------:R-:W2:Y:S01]  /*91b0*/  LDSM.16.MT88.4 R40, [R135+0x8c00] ;  /* 0x008c00008728783b */ /* 0x000ea20000004200 */
[----:B----4-:R-:W-:-:S05]  /*91c0*/  FFMA.FTZ R5, R203, UR5, -R4 ;  /* 0x00000005cb057c23 */ /* 0x010fca0008010804 */
[----:B------:R4:W-:Y:S01]  /*91d0*/  MUFU.EX2 R23, R5 ;  /* 0x0000000500177308 */ /* 0x0009e20000000800 */
[----:B------:R-:W-:Y:S02]  /*91e0*/  F2FP.BF16.F32.PACK_AB R12, R148, R142 ;  /* 0x0000008e940c723e */ /* 0x000fe400000010ff */
[----:B------:R-:W-:Y:S01]  /*91f0*/  F2FP.BF16.F32.PACK_AB R14, R129, R152 ;  /* 0x00000098810e723e */ /* 0x000fe200000010ff */
[----:B-1----:R-:W-:Y:S01]  /*9200*/  FADD.FTZ R6, R232, R2 ;  /* 0x00000002e8067221 */ /* 0x002fe20000010000 */
[----:B------:R-:W-:-:S04]  /*9210*/  FFMA.FTZ R2, R201, UR5, -R4 ;  /* 0x00000005c9027c23 */ /* 0x000fc80008010804 */
[----:B------:R1:W5:Y:S01]  /*9220*/  MUFU.EX2 R61, R2 ;  /* 0x00000002003d7308 */ /* 0x0003620000000800 */
[----:B----4-:R-:W-:-:S07]  /*9230*/  FFMA.FTZ R5, R204, UR5, -R4 ;  /* 0x00000005cc057c23 */ /* 0x010fce0008010804 */
[----:B------:R4:W-:Y:S01]  /*9240*/  MUFU.EX2 R22, R5 ;  /* 0x0000000500167308 */ /* 0x0009e20000000800 */
[----:B-1----:R-:W-:Y:S01]  /*9250*/  FADD.FTZ R2, R233, R6 ;  /* 0x00000006e9027221 */ /* 0x002fe20000010000 */
[----:B------:R-:W-:Y:S01]  /*9260*/  FFMA.FTZ R6, R200, UR5, -R4 ;  /* 0x00000005c8067c23 */ /* 0x000fe20008010804 */
[----:B-----5:R-:W-:Y:S02]  /*9270*/  F2FP.BF16.F32.PACK_AB R13, R61, R60 ;  /* 0x0000003c3d0d723e */ /* 0x020fe400000010ff */
[----:B------:R-:W-:-:S03]  /*9280*/  FADD.FTZ R2, R237, R2 ;  /* 0x00000002ed027221 */ /* 0x000fc60000010000 */
[----:B------:R1:W-:Y:S01]  /*9290*/  MUFU.EX2 R57, R6 ;  /* 0x0000000600397308 */ /* 0x0003e20000000800 */
[----:B------:R-:W-:Y:S01]  /*92a0*/  FADD.FTZ R2, R236, R2 ;  /* 0x00000002ec027221 */ /* 0x000fe20000010000 */
[----:B----4-:R-:W-:-:S03]  /*92b0*/  FFMA.FTZ R5, R205, UR5, -R4 ;  /* 0x00000005cd057c23 */ /* 0x010fc60008010804 */
[----:B------:R-:W-:-:S03]  /*92c0*/  FADD.FTZ R2, R238, R2 ;  /* 0x00000002ee027221 */ /* 0x000fc60000010000 */
[----:B------:R4:W-:Y:S01]  /*92d0*/  MUFU.EX2 R21, R5 ;  /* 0x0000000500157308 */ /* 0x0009e20000000800 */
[----:B------:R-:W-:-:S04]  /*92e0*/  FADD.FTZ R2, R240, R2 ;  /* 0x00000002f0027221 */ /* 0x000fc80000010000 */
[----:B------:R-:W-:Y:S01]  /*92f0*/  FADD.FTZ R2, R239, R2 ;  /* 0x00000002ef027221 */ /* 0x000fe20000010000 */
[----:B-1----:R-:W-:-:S03]  /*9300*/  FFMA.FTZ R6, R202, UR5, -R4 ;  /* 0x00000005ca067c23 */ /* 0x002fc60008010804 */
[----:B------:R-:W-:Y:S01]  /*9310*/  FADD.FTZ R2, R243, R2 ;  /* 0x00000002f3027221 */ /* 0x000fe20000010000 */
[----:B------:R-:W1:Y:S03]  /*9320*/  MUFU.EX2 R56, R6 ;  /* 0x0000000600387308 */ /* 0x000e660000000800 */
[----:B------:R-:W-:Y:S01]  /*9330*/  FADD.FTZ R2, R247, R2 ;  /* 0x00000002f7027221 */ /* 0x000fe20000010000 */
[----:B----4-:R-:W-:-:S03]  /*9340*/  FFMA.FTZ R5, R206, UR5, -R4 ;  /* 0x00000005ce057c23 */ /* 0x010fc60008010804 */
[----:B------:R-:W-:Y:S01]  /*9350*/  FADD.FTZ R2, R244, R2 ;  /* 0x00000002f4027221 */ /* 0x000fe20000010000 */
[----:B------:R4:W5:Y:S03]  /*9360*/  MUFU.EX2 R11, R5 ;  /* 0x00000005000b7308 */ /* 0x0009660000000800 */
[----:B------:R-:W-:-:S04]  /*9370*/  FADD.FTZ R2, R248, R2 ;  /* 0x00000002f8027221 */ /* 0x000fc80000010000 */
[----:B------:R-:W-:Y:S01]  /*9380*/  FADD.FTZ R2, R249, R2 ;  /* 0x00000002f9027221 */ /* 0x000fe20000010000 */
[----:B-1----:R-:W-:-:S03]  /*9390*/  F2FP.BF16.F32.PACK_AB R15, R56, R57 ;  /* 0x00000039380f723e */ /* 0x002fc600000010ff */
[----:B------:R-:W-:Y:S01]  /*93a0*/  FADD.FTZ R2, R251, R2 ;  /* 0x00000002fb027221 */ /* 0x000fe20000010000 */
[----:B------:R-:W-:-:S03]  /*93b0*/  FFMA.FTZ R6, R209, UR5, -R4 ;  /* 0x00000005d1067c23 */ /* 0x000fc60008010804 */
[----:B------:R-:W-:Y:S01]  /*93c0*/  FADD.FTZ R2, R250, R2 ;  /* 0x00000002fa027221 */ /* 0x000fe20000010000 */
[C---:B------:R-:W-:Y:S01]  /*93d0*/  HMMA.16816.F32.BF16 R32, R12.reuse, R44, R32 ;  /* 0x0000002c0c20723c */ /* 0x040fe20000041820 */
[----:B----4-:R-:W-:Y:S02]  /*93e0*/  FFMA.FTZ R5, R207, UR5, -R4 ;  /* 0x00000005cf057c23 */ /* 0x010fe40008010804 */
[----:B------:R-:W-:Y:S01]  /*93f0*/  FADD.FTZ R2, R252, R2 ;  /* 0x00000002fc027221 */ /* 0x000fe20000010000 */
[----:B------:R-:W-:Y:S03]  /*9400*/  MUFU.EX2 R6, R6 ;  /* 0x0000000600067308 */ /* 0x000fe60000000800 */
[----:B------:R-:W-:Y:S01]  /*9410*/  FADD.FTZ R2, R150, R2 ;  /* 0x0000000296027221 */ /* 0x000fe20000010000 */
[----:B------:R-:W-:Y:S01]  /*9420*/  HMMA.16816.F32.BF16 R28, R12, R46, R28 ;  /* 0x0000002e0c1c723c */ /* 0x000fe2000004181c */
[----:B------:R-:W-:-:S03]  /*9430*/  F2FP.BF16.F32.PACK_AB R150, R242, R68 ;  /* 0x00000044f296723e */ /* 0x000fc600000010ff */
[----:B------:R1:W-:Y:S02]  /*9440*/  MUFU.EX2 R10, R5 ;  /* 0x00000005000a7308 */ /* 0x0003e40000000800 */
[C---:B------:R-:W-:Y:S06]  /*9450*/  HMMA.16816.F32.BF16 R24, R12.reuse, R48, R24 ;  /* 0x000000300c18723c */ /* 0x040fec0000041818 */
[----:B------:R-:W-:Y:S07]  /*9460*/  HMMA.16816.F32.BF16 R16, R12, R50, R16 ;  /* 0x000000320c10723c */ /* 0x000fee0000041810 */
[----:B------:R-:W-:Y:S01]  /*9470*/  F2FP.BF16.F32.PACK_AB R12, R133, R131 ;  /* 0x00000083850c723e */ /* 0x000fe200000010ff */
[----:B-1----:R-:W-:Y:S01]  /*9480*/  FADD.FTZ R5, R137, R2 ;  /* 0x0000000289057221 */ /* 0x002fe20000010000 */
[----:B------:R-:W-:Y:S01]  /*9490*/  FADD.FTZ R2, R7, R0 ;  /* 0x0000000007027221 */ /* 0x000fe20000010000 */
[----:B------:R-:W-:Y:S01]  /*94a0*/  FFMA.FTZ R0, R153, UR5, -R4 ;  /* 0x0000000599007c23 */ /* 0x000fe20008010804 */
[----:B------:R-:W-:Y:S01]  /*94b0*/  F2FP.BF16.F32.PACK_AB R13, R22, R23 ;  /* 0x00000017160d723e */ /* 0x000fe200000010ff */
[----:B------:R-:W-:Y:S01]  /*94c0*/  FADD.FTZ R5, R139, R5 ;  /* 0x000000058b057221 */ /* 0x000fe20000010000 */
[----:B------:R-:W-:Y:S01]  /*94d0*/  FADD.FTZ R2, R66, R2 ;  /* 0x0000000242027221 */ /* 0x000fe20000010000 */
[----:B------:R1:W4:Y:S01]  /*94e0*/  MUFU.EX2 R7, R0 ;  /* 0x0000000000077308 */ /* 0x0003220000000800 */
[----:B------:R-:W-:Y:S01]  /*94f0*/  F2FP.BF16.F32.PACK_AB R14, R132, R130 ;  /* 0x00000082840e723e */ /* 0x000fe200000010ff */
[----:B------:R-:W-:Y:S01]  /*9500*/  FADD.FTZ R5, R136, R5 ;  /* 0x0000000588057221 */ /* 0x000fe20000010000 */
[----:B-----5:R-:W-:Y:S01]  /*9510*/  F2FP.BF16.F32.PACK_AB R15, R11, R21 ;  /* 0x000000150b0f723e */ /* 0x020fe200000010ff */
[----:B------:R-:W-:Y:S01]  /*9520*/  FFMA.FTZ R4, R208, UR5, -R4 ;  /* 0x00000005d0047c23 */ /* 0x000fe20008010804 */
[----:B------:R-:W-:-:S02]  /*9530*/  ULDC.64 UR4, c[0x0][0x218] ;  /* 0x0000860000047ab9 */ /* 0x000fc40000000a00 */
[----:B------:R-:W-:-:S03]  /*9540*/  LEA R185, P0, R75, UR4, 0x1 ;  /* 0x000000044bb97c11 */ /* 0x000fc6000f8008ff */
[----:B------:R-:W5:Y:S01]  /*9550*/  MUFU.EX2 R4, R4 ;  /* 0x0000000400047308 */ /* 0x000f620000000800 */
[C---:B---3--:R-:W-:Y:S01]  /*9560*/  HMMA.16816.F32.BF16 R16, R12.reuse, R38, R16 ;  /* 0x000000260c10723c */ /* 0x048fe20000041810 */
[----:B------:R-:W-:Y:S01]  /*9570*/  LEA.HI.X R188, R75, UR5, R74, 0x1, P0 ;  /* 0x000000054bbc7c11 */ /* 0x000fe200080f0c4a */
[----:B-1----:R-:W-:Y:S01]  /*9580*/  FADD.FTZ R0, R67, R2 ;  /* 0x0000000243007221 */ /* 0x002fe20000010000 */
[----:B------:R-:W-:Y:S01]  /*9590*/  FADD.FTZ R2, R138, R5 ;  /* 0x000000058a027221 */ /* 0x000fe20000010000 */
[----:B----4-:R-:W-:Y:S02]  /*95a0*/  F2FP.BF16.F32.PACK_AB R149, R7, R10 ;  /* 0x0000000a0795723e */ /* 0x010fe400000010ff */
[C---:B------:R-:W-:Y:S01]  /*95b0*/  HMMA.16816.F32.BF16 R136, R12.reuse, R144, R32 ;  /* 0x000000900c88723c */ /* 0x040fe20000041820 */
[----:B------:R-:W-:Y:S01]  /*95c0*/  FADD.FTZ R0, R65, R0 ;  /* 0x0000000041007221 */ /* 0x000fe20000010000 */
[----:B------:R-:W-:Y:S01]  /*95d0*/  FADD.FTZ R2, R140, R2 ;  /* 0x000000028c027221 */ /* 0x000fe20000010000 */
[----:B------:R-:W1:Y:S02]  /*95e0*/  LDSM.16.MT88.4 R32, [R164+0x8c00] ;  /* 0x008c0000a420783b */ /* 0x000e640000004200 */
[----:B------:R-:W-:Y:S01]  /*95f0*/  FADD.FTZ R0, R64, R0 ;  /* 0x0000000040007221 */ /* 0x000fe20000010000 */
[----:B------:R-:W-:Y:S01]  /*9600*/  FADD.FTZ R2, R143, R2 ;  /* 0x000000028f027221 */ /* 0x000fe20000010000 */
[----:B------:R-:W-:Y:S01]  /*9610*/  HMMA.16816.F32.BF16 R144, R12, R146, R28 ;  /* 0x000000920c90723c */ /* 0x000fe2000004181c */
[----:B-----5:R-:W-:Y:S01]  /*9620*/  F2FP.BF16.F32.PACK_AB R151, R4, R6 ;  /* 0x000000060497723e */ /* 0x020fe200000010ff */
[----:B------:R-:W-:Y:S01]  /*9630*/  FADD.FTZ R0, R63, R0 ;  /* 0x000000003f007221 */ /* 0x000fe20000010000 */
[----:B------:R-:W-:-:S03]  /*9640*/  FADD.FTZ R2, R141, R2 ;  /* 0x000000028d027221 */ /* 0x000fc60000010000 */
[----:B------:R-:W-:Y:S01]  /*9650*/  FADD.FTZ R0, R62, R0 ;  /* 0x000000003e007221 */ /* 0x000fe20000010000 */
[----:B------:R-:W-:Y:S02]  /*9660*/  FADD.FTZ R2, R142, R2 ;  /* 0x000000028e027221 */ /* 0x000fe40000010000 */
[----:B------:R-:W-:Y:S01]  /*9670*/  HMMA.16816.F32.BF16 R140, R12, R36, R24 ;  /* 0x000000240c8c723c */ /* 0x000fe20000041818 */
[----:B------:R-:W-:Y:S01]  /*9680*/  FADD.FTZ R0, R60, R0 ;  /* 0x000000003c007221 */ /* 0x000fe20000010000 */
[----:B------:R-:W-:Y:S01]  /*9690*/  FADD.FTZ R2, R148, R2 ;  /* 0x0000000294027221 */ /* 0x000fe20000010000 */
[----:B------:R-:W-:Y:S02]  /*96a0*/  F2FP.BF16.F32.PACK_AB R148, R90, R94 ;  /* 0x0000005e5a94723e */ /* 0x000fe400000010ff */
        /* <DEDUP_REMOVED lines=23> */
[----:B------:R-:W-:-:S03]  /*9820*/  FADD.FTZ R242, R242, R2 ;  /* 0x00000002f2f27221 */ /* 0x000fc60000010000 */
[----:B------:R-:W-:Y:S01]  /*9830*/  FADD.FTZ R243, R4, R0 ;  /* 0x0000000004f37221 */ /* 0x000fe20000010000 */
[----:B------:R-:W-:-:S13]  /*9840*/  @!P1 BRA `(.L_x_1234) ;  /* 0x0000006c00589947 */ /* 0x000fda0003800000 */
        /* <DEDUP_REMOVED lines=22> */
[----:B------:R-:W-:Y:S01]  /*99b0*/  IMAD.HI.U32 R0, R5, R0, R4 ;  /* 0x0000000005007227 */ /* 0x000fe200078e0004 */
[----:B------:R-:W-:-:S03]  /*99c0*/  MOV R4, R7 ;  /* 0x0000000700047202 */ /* 0x000fc60000000f00 */
[----:B------:R-:W-:-:S04]  /*99d0*/  IMAD.MOV.U32 R5, RZ, RZ, R2 ;  /* 0x000000ffff057224 */ /* 0x000fc800078e0002 */
        /* <DEDUP_REMOVED lines=14> */
[----:B------:R-:W-:-:S02]  /*9ac0*/  ISETP.NE.AND P1, PT, R13, RZ, PT ;  /* 0x000000ff0d00720c */ /* 0x000fc40003f25270 */
[----:B------:R-:W-:-:S07]  /*9ad0*/  LOP3.LUT R4, RZ, R13, RZ, 0x33, !PT ;  /* 0x0000000dff047212 */ /* 0x000fce00078e33ff */
[----:B------:R-:W-:Y:S02]  /*9ae0*/  @P5 VIADD R2, R2, 0x1 ;  /* 0x0000000102025836 */ /* 0x000fe40000000000 */
[----:B------:R-:W-:Y:S02]  /*9af0*/  @P4 IADD3 R0, R0, 0x1, RZ ;  /* 0x0000000100004810 */ /* 0x000fe40007ffe0ff */
        /* <DEDUP_REMOVED lines=23> */
.L_x_1235:
[----:B------:R-:W-:-:S04]  /*9c70*/  LEA R0, -R72, RZ, 0x8 ;  /* 0x000000ff48007211 */ /* 0x000fc800078e41ff */
[----:B------:R-:W-:-:S07]  /*9c80*/  SHF.R.S32.HI R2, RZ, 0x1f, R0 ;  /* 0x0000001fff027819 */ /* 0x000fce0000011400 */
.L_x_1236:
[----:B------:R-:W-:Y:S01]  /*9c90*/  ULDC UR4, c[0x0][0x2d0] ;  /* 0x0000b40000047ab9 */ /* 0x000fe20000000800 */
[C---:B------:R-:W-:Y:S02]  /*9ca0*/  LEA R52, P1, R0.reuse, R52, 0x1 ;  /* 0x0000003400347211 */ /* 0x040fe400078208ff */
[----:B------:R-:W-:Y:S01]  /*9cb0*/  ISETP.GE.AND P0, PT, R183, UR4, PT ;  /* 0x00000004b7007c0c */ /* 0x000fe2000bf06270 */
[----:B------:R-:W-:Y:S01]  /*9cc0*/  ULDC UR4, c[0x0][0x39c] ;  /* 0x0000e70000047ab9 */ /* 0x000fe20000000800 */
[----:B------:R-:W-:-:S11]  /*9cd0*/  LEA.HI.X R53, R0, R53, R2, 0x1, P1 ;  /* 0x0000003500357211 */ /* 0x000fd600008f0c02 */
[----:B------:R-:W-:Y:S01]  /*9ce0*/  @!P0 IMAD.MOV.U32 R4, RZ, RZ, R52 ;  /* 0x000000ffff048224 */ /* 0x000fe200078e0034 */
[----:B------:R-:W-:Y:S01]  /*9cf0*/  @P0 STS [R184+0x5000], RZ ;  /* 0x005000ffb8000388 */ /* 0x000fe20000000800 */
[----:B------:R-:W-:Y:S01]  /*9d00*/  @!P0 IMAD.MOV.U32 R5, RZ, RZ, R53 ;  /* 0x000000ffff058224 */ /* 0x000fe200078e0035 */
[CC--:B------:R-:W-:Y:S01]  /*9d10*/  @!P0 LEA R17, P3, R72.reuse, R80.reuse, 0x5 ;  /* 0x0000005048118211 */ /* 0x0c0fe200078628ff */
[--C-:B------:R-:W-:Y:S01]  /*9d20*/  @!P0 IMAD.MOV.U32 R82, RZ, RZ, R80.reuse ;  /* 0x000000ffff528224 */ /* 0x100fe200078e0050 */
[----:B------:R-:W-:Y:S01]  /*9d30*/  @P0 STS [R184+0x5004], RZ ;  /* 0x005004ffb8000388 */ /* 0x000fe20000000800 */
[--C-:B------:R-:W-:Y:S01]  /*9d40*/  @!P0 IMAD.MOV.U32 R6, RZ, RZ, R80.reuse ;  /* 0x000000ffff068224 */ /* 0x100fe200078e0050 */
[CC--:B------:R-:W-:Y:S01]  /*9d50*/  @!P0 LEA R18, P1, R72.reuse, R80.reuse, 0x7 ;  /* 0x0000005048128211 */ /* 0x0c0fe200078238ff */
[--C-:B------:R-:W-:Y:S01]  /*9d60*/  @!P0 IMAD.MOV.U32 R7, RZ, RZ, R83.reuse ;  /* 0x000000ffff078224 */ /* 0x100fe200078e0053 */
[----:B------:R-:W-:Y:S01]  /*9d70*/  @P0 STS.64 [R184+0x5008], RZ ;  /* 0x005008ffb8000388 */ /* 0x000fe20000000a00 */
[----:B------:R-:W-:Y:S01]  /*9d80*/  @!P0 IMAD.MOV.U32 R10, RZ, RZ, R80 ;  /* 0x000000ffff0a8224 */ /* 0x000fe200078e0050 */
[C---:B------:R-:W-:Y:S01]  /*9d90*/  @!P0 LEA R19, P2, R72.reuse, R80, 0x6 ;  /* 0x0000005048138211 */ /* 0x040fe200078430ff */
[----:B------:R-:W-:Y:S01]  /*9da0*/  @!P0 IMAD.MOV.U32 R11, RZ, RZ, R83 ;  /* 0x000000ffff0b8224 */ /* 0x000fe200078e0053 */
[----:B------:R-:W-:Y:S01]  /*9db0*/  @!PT LDS RZ, [RZ] ;  /* 0x00000000fffff984 */ /* 0x000fe20000000800 */
[----:B------:R-:W-:Y:S01]  /*9dc0*/  @!PT LDS RZ, [RZ] ;  /* 0x00000000fffff984 */ /* 0x000fe20000000800 */
[----:B------:R-:W-:Y:S01]  /*9dd0*/  @!PT LDS RZ, [RZ] ;  /* 0x00000000fffff984 */ /* 0x000fe20000000800 */
[----:B------:R1:W-:Y:S01]  /*9de0*/  @!P0 LDGSTS.E.BYPASS.LTC128B.128 [R184+0x5000], desc[UR10][R4.64] ;  /* 0x0500000004b88fae */ /* 0x0003e2000b901d4a */
[C---:B------:R-:W-:Y:S01]  /*9df0*/  @!P0 IMAD.WIDE.U32 R6, R72.reuse, 0xc0, R6 ;  /* 0x000000c048068825 */ /* 0x040fe200078e0006 */
[----:B------:R-:W-:-:S02]  /*9e00*/  @!P0 LEA.HI.X R14, R72, R83, R73, 0x5, P3 ;  /* 0x00000053480e8211 */ /* 0x000fc400018f2c49 */
[CC--:B------:R-:W-:Y:S01]  /*9e10*/  @!P0 LEA.HI.X R16, R72.reuse, R83.reuse, R73, 0x7, P1 ;  /* 0x0000005348108211 */ /* 0x0c0fe200008f3c49 */
[C---:B------:R-:W-:Y:S01]  /*9e20*/  @!P0 IMAD.WIDE.U32 R10, R72.reuse, 0xa0, R10 ;  /* 0x000000a0480a8825 */ /* 0x040fe200078e000a */
[----:B------:R-:W-:Y:S01]  /*9e30*/  @!P0 LEA.HI.X R15, R72, R83, R73, 0x6, P2 ;  /* 0x00000053480f8211 */ /* 0x000fe200010f3449 */
[----:B------:R-:W-:Y:S01]  /*9e40*/  @P0 STS.128 [R184+0x5800], RZ ;  /* 0x005800ffb8000388 */ /* 0x000fe20000000c00 */
[C---:B------:R-:W-:Y:S01]  /*9e50*/  @!P0 IADD3 R23, P1, R0.reuse, R6, RZ ;  /* 0x0000000600178210 */ /* 0x040fe20007f3e0ff */
[C---:B------:R-:W-:Y:S01]  /*9e60*/  @!P0 IMAD R26, R73.reuse, 0x60, RZ ;  /* 0x00000060491a8824 */ /* 0x040fe200078e02ff */
[----:B------:R-:W-:Y:S01]  /*9e70*/  @!P0 IADD3 R22, P2, R0, R10, RZ ;  /* 0x0000000a00168210 */ /* 0x000fe20007f5e0ff */
[C---:B------:R-:W-:Y:S02]  /*9e80*/  @!P0 IMAD R24, R73.reuse, 0xc0, RZ ;  /* 0x000000c049188824 */ /* 0x040fe400078e02ff */
[----:B------:R-:W-:Y:S02]  /*9e90*/  @!P0 IMAD R25, R73, 0xa0, RZ ;  /* 0x000000a049198824 */ /* 0x000fe400078e02ff */
[----:B------:R-:W-:Y:S01]  /*9ea0*/  @!P0 IMAD.MOV.U32 R12, RZ, RZ, R80 ;  /* 0x000000ffff0c8224 */ /* 0x000fe200078e0050 */
[C---:B------:R-:W-:Y:S01]  /*9eb0*/  @!P0 IADD3.X R24, R2.reuse, R24, R7, P1, !PT ;  /* 0x0000001802188210 */ /* 0x040fe20000ffe407 */
[----:B------:R-:W-:Y:S01]  /*9ec0*/  @!P0 IMAD.MOV.U32 R13, RZ, RZ, R83 ;  /* 0x000000ffff0d8224 */ /* 0x000fe200078e0053 */
[----:B------:R-:W-:-:S02]  /*9ed0*/  @!P0 IADD3.X R25, R2, R11, R25, P2, !PT ;  /* 0x0000000b02198210 */ /* 0x000fc400017fe419 */
[----:B------:R-:W-:Y:S01]  /*9ee0*/  @!P0 IADD3 R6, P1, R0, R18, RZ ;  /* 0x0000001200068210 */ /* 0x000fe20007f3e0ff */
[----:B------:R-:W-:-:S04]  /*9ef0*/  @!P0 IMAD.WIDE.U32 R12, R72, 0xe0, R12 ;  /* 0x000000e0480c8825 */ /* 0x000fc800078e000c */
[----:B------:R-:W-:Y:S02]  /*9f00*/  @!P0 IMAD.X R11, R2, 0x1, R16, P1 ;  /* 0x00000001020b8824 */ /* 0x000fe400008e0610 */
[----:B-1----:R-:W-:-:S03]  /*9f10*/  @!P0 IMAD.WIDE.U32 R4, R72, 0x60, R82 ;  /* 0x0000006048048825 */ /* 0x002fc600078e0052 */
[----:B------:R-:W-:-:S04]  /*9f20*/  @!P0 IADD3 R21, P3, R0, R4, RZ ;  /* 0x0000000400158210 */ /* 0x000fc80007f7e0ff */
[----:B------:R-:W-:Y:S02]  /*9f30*/  @!P0 IADD3.X R26, R2, R5, R26, P3, !PT ;  /* 0x00000005021a8210 */ /* 0x000fe40001ffe41a */
[C---:B------:R-:W-:Y:S01]  /*9f40*/  @!P0 IADD3 R4, P3, R0.reuse, R17, RZ ;  /* 0x0000001100048210 */ /* 0x040fe20007f7e0ff */
[----:B------:R-:W-:Y:S01]  /*9f50*/  @!P0 IMAD R17, R73, 0xe0, RZ ;  /* 0x000000e049118824 */ /* 0x000fe200078e02ff */
[----:B------:R-:W-:Y:S02]  /*9f60*/  @!P0 IADD3 R5, P2, R0, R19, RZ ;  /* 0x0000001300058210 */ /* 0x000fe40007f5e0ff */
[----:B------:R-:W-:Y:S01]  /*9f70*/  @!P0 LEA R18, P4, R4, UR8, 0x1 ;  /* 0x0000000804128c11 */ /* 0x000fe2000f8808ff */
[----:B------:R-:W-:Y:S01]  /*9f80*/  @!P0 IMAD.X R7, R2, 0x1, R14, P3 ;  /* 0x0000000102078824 */ /* 0x000fe200018e060e */
[----:B------:R-:W-:Y:S01]  /*9f90*/  @!P0 IADD3 R0, P1, R0, R12, RZ ;  /* 0x0000000c00008210 */ /* 0x000fe20007f3e0ff */
[----:B------:R-:W-:Y:S01]  /*9fa0*/  @!P0 IMAD.X R10, R2, 0x1, R15, P2 ;  /* 0x00000001020a8824 */ /* 0x000fe200010e060f */
[----:B------:R-:W-:-:S02]  /*9fb0*/  @!P0 LEA R16, P3, R5, UR8, 0x1 ;  /* 0x0000000805108c11 */ /* 0x000fc4000f8608ff */
[----:B------:R-:W-:Y:S02]  /*9fc0*/  @!P0 LEA.HI.X R19, R4, UR9, R7, 0x1, P4 ;  /* 0x0000000904138c11 */ /* 0x000fe4000a0f0c07 */
[----:B------:R-:W-:Y:S02]  /*9fd0*/  @!P0 LEA R12, P4, R21, UR8, 0x1 ;  /* 0x00000008150c8c11 */ /* 0x000fe4000f8808ff */
[----:B------:R-:W-:Y:S01]  /*9fe0*/  @!P0 LEA R14, P2, R6, UR8, 0x1 ;  /* 0x00000008060e8c11 */ /* 0x000fe2000f8408ff */
[----:B------:R-:W-:Y:S01]  /*9ff0*/  @!PT LDS RZ, [RZ] ;  /* 0x00000000fffff984 */ /* 0x000fe20000000800 */
[----:B------:R-:W-:Y:S01]  /*a000*/  @!PT LDS RZ, [RZ] ;  /* 0x00000000fffff984 */ /* 0x000fe20000000800 */
[----:B------:R-:W-:Y:S01]  /*a010*/  @!PT LDS RZ, [RZ] ;  /* 0x00000000fffff984 */ /* 0x000fe20000000800 */
[----:B------:R-:W-:Y:S01]  /*a020*/  @!P0 LDGSTS.E.BYPASS.LTC128B.128 [R184+0x5800], desc[UR10][R18.64] ;  /* 0x0580000012b88fae */ /* 0x000fe2000b901d4a */
[----:B------:R-:W-:Y:S02]  /*a030*/  @!P0 IADD3.X R2, R2, R13, R17, P1, !PT ;  /* 0x0000000d02028210 */ /* 0x000fe40000ffe411 */
[----:B------:R-:W-:Y:S01]  /*a040*/  @!P0 LEA.HI.X R17, R5, UR9, R10, 0x1, P3 ;  /* 0x0000000905118c11 */ /* 0x000fe200098f0c0a */
[----:B------:R-:W-:Y:S01]  /*a050*/  @P0 STS.128 [R184+0x6000], RZ ;  /* 0x006000ffb8000388 */ /* 0x000fe20000000c00 */
[----:B------:R-:W-:-:S02]  /*a060*/  @!P0 LEA R10, P3, R22, UR8, 0x1 ;  /* 0x00000008160a8c11 */ /* 0x000fc4000f8608ff */
[----:B------:R-:W-:Y:S01]  /*a070*/  @!P0 LEA.HI.X R13, R21, UR9, R26, 0x1, P4 ;  /* 0x00000009150d8c11 */ /* 0x000fe2000a0f0c1a */
[----:B------:R-:W-:Y:S01]  /*a080*/  @!PT LDS RZ, [RZ] ;  /* 0x00000000fffff984 */ /* 0x000fe20000000800 */
[----:B------:R-:W-:Y:S01]  /*a090*/  @!PT LDS RZ, [RZ] ;  /* 0x00000000fffff984 */ /* 0x000fe20000000800 */
[----:B------:R-:W-:Y:S01]  /*a0a0*/  @!PT LDS RZ, [RZ] ;  /* 0x00000000fffff984 */ /* 0x000fe20000000800 */
[----:B------:R-:W-:Y:S01]  /*a0b0*/  @!P0 LDGSTS.E.BYPASS.LTC128B.128 [R184+0x6000], desc[UR10][R16.64] ;  /* 0x0600000010b88fae */ /* 0x000fe2000b901d4a */
[----:B------:R-:W-:Y:S02]  /*a0c0*/  @!P0 LEA.HI.X R15, R6, UR9, R11, 0x1, P2 ;  /* 0x00000009060f8c11 */ /* 0x000fe400090f0c0b */
[C---:B------:R-:W-:Y:S01]  /*a0d0*/  @!P0 LEA R6, P2, R23.reuse, UR8, 0x1 ;  /* 0x0000000817068c11 */ /* 0x040fe2000f8408ff */
[----:B------:R-:W-:Y:S01]  /*a0e0*/  @P0 STS.128 [R184+0x6800], RZ ;  /* 0x006800ffb8000388 */ /* 0x000fe20000000c00 */
[----:B------:R-:W-:Y:S02]  /*a0f0*/  @!P0 LEA R4, P1, R0, UR8, 0x1 ;  /* 0x0000000800048c11 */ /* 0x000fe4000f8208ff */
[----:B------:R-:W-:Y:S01]  /*a100*/  @!P0 LEA.HI.X R11, R22, UR9, R25, 0x1, P3 ;  /* 0x00000009160b8c11 */ /* 0x000fe200098f0c19 */
[----:B------:R-:W-:Y:S01]  /*a110*/  @!PT LDS RZ, [RZ] ;  /* 0x00000000fffff984 */ /* 0x000fe20000000800 */
[----:B------:R-:W-:Y:S01]  /*a120*/  @!PT LDS RZ, [RZ] ;  /* 0x00000000fffff984 */ /* 0x000fe20000000800 */
[----:B------:R-:W-:Y:S01]  /*a130*/  @!PT LDS RZ, [RZ] ;  /* 0x00000000fffff984 */ /* 0x000fe20000000800 */
[----:B------:R-:W-:Y:S01]  /*a140*/  @!P0 LDGSTS.E.BYPASS.LTC128B.128 [R184+0x6800], desc[UR10][R12.64] ;  /* 0x068000000cb88fae */ /* 0x000fe2000b901d4a */
[----:B------:R-:W-:-:S02]  /*a150*/  @!P0 LEA.HI.X R7, R23, UR9, R24, 0x1, P2 ;  /* 0x0000000917078c11 */ /* 0x000fc400090f0c18 */
[----:B------:R-:W-:Y:S01]  /*a160*/  @!P0 LEA.HI.X R5, R0, UR9, R2, 0x1, P1 ;  /* 0x0000000900058c11 */ /* 0x000fe200088f0c02 */
        /* <DEDUP_REMOVED lines=24> */
[----:B------:R-:W-:Y:S04]  /*a2f0*/  LDSM.16.M88.4 R44, [R182] ;  /* 0x00000000b62c783b */ /* 0x000fe80000000200 */
[----:B------:R-:W-:Y:S04]  /*a300*/  LDSM.16.M88.4 R36, [R134+0x1800] ;  /* 0x001800008624783b */ /* 0x000fe80000000200 */
[----:B--2---:R-:W2:Y:S04]  /*a310*/  LDSM.16.M88.4 R4, [R167] ;  /* 0x00000000a704783b */ /* 0x004ea80000000200 */
[----:B------:R-:W3:Y:S04]  /*a320*/  LDSM.16.M88.4 R48, [R181] ;  /* 0x00000000b530783b */ /* 0x000ee80000000200 */
[----:B------:R-:W4:Y:S04]  /*a330*/  LDSM.16.M88.4 R56, [R134+0x1c00] ;  /* 0x001c00008638783b */ /* 0x000f280000000200 */
[----:B------:R-:W-:Y:S01]  /*a340*/  LDSM.16.M88.4 R64, [R134+0x4c00] ;  /* 0x004c00008640783b */ /* 0x000fe20000000200 */
[----:B------:R-:W5:Y:S01]  /*a350*/  S2R R11, SR_TID.X ;  /* 0x00000000000b7919 */ /* 0x000f620000002100 */
[----:B-1----:R-:W-:Y:S02]  /*a360*/  HMMA.16816.F32.BF16 R16, R12, R24, RZ ;  /* 0x000000180c10723c */ /* 0x002fe400000418ff */
[----:B------:R-:W0:-:S15]  /*a370*/  LDGDEPBAR ;  /* 0x00000000000079af */ /* 0x000e1e0000000000 */
[----:B------:R-:W-:-:S07]  /*a380*/  NOP ;  /* 0x0000000000007918 */ /* 0x000fce0000000000 */
[----:B--2---:R-:W-:Y:S01]  /*a390*/  HMMA.16816.F32.BF16 R32, R4, R28, R16 ;  /* 0x0000001c0420723c */ /* 0x004fe20000041810 */
[----:B-----5:R-:W-:-:S05]  /*a3a0*/  IMAD.SHL.U32 R11, R11, 0x2, RZ ;  /* 0x000000020b0b7824 */ /* 0x020fca00078e00ff */
[----:B------:R-:W-:Y:S01]  /*a3b0*/  HMMA.16816.F32.BF16 R16, R12, R26, RZ ;  /* 0x0000001a0c10723c */ /* 0x000fe200000418ff */
[----:B------:R-:W-:-:S05]  /*a3c0*/  LOP3.LUT R11, R11, 0x6, RZ, 0xc0, !PT ;  /* 0x000000060b0b7812 */ /* 0x000fca00078ec0ff */
[----:B------:R-:W-:-:S12]  /*a3d0*/  HMMA.16816.F32.BF16 R24, R12, R40, RZ ;  /* 0x000000280c18723c */ /* 0x000fd800000418ff */
[----:B------:R-:W-:Y:S01]  /*a3e0*/  FMUL.FTZ R32, R32, UR4 ;  /* 0x0000000420207c20 */ /* 0x000fe20008410000 */
[----:B------:R-:W-:Y:S01]  /*a3f0*/  FMUL.FTZ R33, R33, UR4 ;  /* 0x0000000421217c20 */ /* 0x000fe20008410000 */
[----:B------:R-:W-:Y:S01]  /*a400*/  FMUL.FTZ R34, R34, UR4 ;  /* 0x0000000422227c20 */ /* 0x000fe20008410000 */
[----:B------:R-:W-:Y:S01]  /*a410*/  FMUL.FTZ R35, R35, UR4 ;  /* 0x0000000423237c20 */ /* 0x000fe20008410000 */
[----:B------:R-:W-:Y:S02]  /*a420*/  MUFU.TANH R100, R32 ;  /* 0x0000002000647308 */ /* 0x000fe40000002400 */
[C---:B------:R-:W-:Y:S06]  /*a430*/  HMMA.16816.F32.BF16 R16, R4.reuse, R30, R16 ;  /* 0x0000001e0410723c */ /* 0x040fec0000041810 */
[----:B------:R-:W-:Y:S01]  /*a440*/  HMMA.16816.F32.BF16 R28, R4, R44, R24 ;  /* 0x0000002c041c723c */ /* 0x000fe20000041818 */
[----:B------:R-:W-:Y:S05]  /*a450*/  MUFU.TANH R105, R33 ;  /* 0x0000002100697308 */ /* 0x000fea0000002400 */
[----:B------:R-:W-:Y:S01]  /*a460*/  HMMA.16816.F32.BF16 R24, R12, R42, RZ ;  /* 0x0000002a0c18723c */ /* 0x000fe200000418ff */
[----:B------:R-:W1:Y:S02]  /*a470*/  LDSM.16.M88.4 R40, [R180] ;  /* 0x00000000b428783b */ /* 0x000e640000000200 */
[----:B------:R-:W-:Y:S08]  /*a480*/  MUFU.TANH R129, R34 ;  /* 0x0000002200817308 */ /* 0x000ff00000002400 */
[----:B------:R2:W-:Y:S01]  /*a490*/  MUFU.TANH R152, R35 ;  /* 0x0000002300987308 */ /* 0x0005e20000002400 */
[----:B------:R-:W-:Y:S01]  /*a4a0*/  FMUL.FTZ R16, R16, UR4 ;  /* 0x0000000410107c20 */ /* 0x000fe20008410000 */
[----:B------:R-:W-:Y:S01]  /*a4b0*/  FMUL.FTZ R17, R17, UR4 ;  /* 0x0000000411117c20 */ /* 0x000fe20008410000 */
[----:B------:R-:W-:Y:S01]  /*a4c0*/  FMUL.FTZ R18, R18, UR4 ;  /* 0x0000000412127c20 */ /* 0x000fe20008410000 */
[----:B------:R-:W-:-:S03]  /*a4d0*/  FMUL.FTZ R0, R19, UR4 ;  /* 0x0000000413007c20 */ /* 0x000fc60008410000 */
[----:B------:R-:W-:Y:S01]  /*a4e0*/  FMUL.FTZ R28, R28, UR4 ;  /* 0x000000041c1c7c20 */ /* 0x000fe20008410000 */
[----:B------:R-:W-:Y:S01]  /*a4f0*/  MUFU.TANH R101, R16 ;  /* 0x0000001000657308 */ /* 0x000fe20000002400 */
[----:B------:R-:W-:Y:S01]  /*a500*/  FMUL.FTZ R29, R29, UR4 ;  /* 0x000000041d1d7c20 */ /* 0x000fe20008410000 */
[----:B------:R-:W-:Y:S01]  /*a510*/  FMUL.FTZ R30, R30, UR4 ;  /* 0x000000041e1e7c20 */ /* 0x000fe20008410000 */
[----:B------:R-:W-:Y:S02]  /*a520*/  FMUL.FTZ R31, R31, UR4 ;  /* 0x000000041f1f7c20 */ /* 0x000fe40008410000 */
[----:B------:R-:W-:Y:S01]  /*a530*/  HMMA.16816.F32.BF16 R24, R4, R46, R24 ;  /* 0x0000002e0418723c */ /* 0x000fe20000041818 */
[----:B------:R-:W5:Y:S02]  /*a540*/  LDSM.16.M88.4 R44, [R134+0x2000] ;  /* 0x00200000862c783b */ /* 0x000f640000000200 */
[----:B------:R-:W-:Y:S03]  /*a550*/  MUFU.TANH R99, R17 ;  /* 0x0000001100637308 */ /* 0x000fe60000002400 */
[C---:B--2---:R-:W-:Y:S05]  /*a560*/  HMMA.16816.F32.BF16 R32, R12.reuse, R38, RZ ;  /* 0x000000260c20723c */ /* 0x044fea00000418ff */
[----:B------:R2:W-:Y:S08]  /*a570*/  MUFU.TANH R132, R18 ;  /* 0x0000001200847308 */ /* 0x0005f00000002400 */
[----:B------:R-:W-:Y:S05]  /*a580*/  MUFU.TANH R98, R28 ;  /* 0x0000001c00627308 */ /* 0x000fea0000002400 */
[----:B------:R-:W-:Y:S01]  /*a590*/  FMUL.FTZ R24, R24, UR4 ;  /* 0x0000000418187c20 */ /* 0x000fe20008410000 */
[----:B------:R-:W-:Y:S01]  /*a5a0*/  FMUL.FTZ R25, R25, UR4 ;  /* 0x0000000419197c20 */ /* 0x000fe20008410000 */
[----:B------:R-:W-:Y:S01]  /*a5b0*/  FMUL.FTZ R26, R26, UR4 ;  /* 0x000000041a1a7c20 */ /* 0x000fe20008410000 */
[----:B------:R-:W-:Y:S01]  /*a5c0*/  MUFU.TANH R97, R29 ;  /* 0x0000001d00617308 */ /* 0x000fe20000002400 */
[----:B--2---:R-:W-:Y:S01]  /*a5d0*/  HMMA.16816.F32.BF16 R16, R12, R36, RZ ;  /* 0x000000240c10723c */ /* 0x004fe200000418ff */
[----:B------:R-:W-:Y:S01]  /*a5e0*/  FMUL.FTZ R27, R27, UR4 ;  /* 0x000000041b1b7c20 */ /* 0x000fe20008410000 */
[----:B------:R-:W2:Y:S04]  /*a5f0*/  LDSM.16.M88.4 R36, [R179] ;  /* 0x00000000b324783b */ /* 0x000ea80000000200 */
[C---:B---3--:R-:W-:Y:S01]  /*a600*/  HMMA.16816.F32.BF16 R60, R4.reuse, R50, R32 ;  /* 0x00000032043c723c */ /* 0x048fe20000041820 */
[----:B------:R-:W-:Y:S08]  /*a610*/  MUFU.TANH R130, R30 ;  /* 0x0000001e00827308 */ /* 0x000ff00000002400 */
[----:B------:R3:W-:Y:S08]  /*a620*/  MUFU.TANH R126, R31 ;  /* 0x0000001f007e7308 */ /* 0x0007f00000002400 */
[----:B------:R1:W-:Y:S08]  /*a630*/  MUFU.TANH R131, R0 ;  /* 0x0000000000837308 */ /* 0x0003f00000002400 */
[----:B------:R-:W-:Y:S01]  /*a640*/  MUFU.TANH R96, R24 ;  /* 0x0000001800607308 */ /* 0x000fe20000002400 */
[----:B---3--:R-:W-:Y:S01]  /*a650*/  HMMA.16816.F32.BF16 R28, R4, R48, R16 ;  /* 0x00000030041c723c */ /* 0x008fe20000041810 */
[----:B------:R-:W-:Y:S05]  /*a660*/  LDSM.16.M88.4 R48, [R134+0x2800] ;  /* 0x002800008630783b */ /* 0x000fea0000000200 */
[----:B----4-:R-:W-:Y:S01]  /*a670*/  HMMA.16816.F32.BF16 R16, R12, R56, RZ ;  /* 0x000000380c10723c */ /* 0x010fe200000418ff */
[----:B------:R-:W-:Y:S08]  /*a680*/  MUFU.TANH R95, R25 ;  /* 0x00000019005f7308 */ /* 0x000ff00000002400 */
[----:B------:R-:W-:Y:S08]  /*a690*/  MUFU.TANH R125, R26 ;  /* 0x0000001a007d7308 */ /* 0x000ff00000002400 */
[----:B------:R3:W-:Y:S01]  /*a6a0*/  MUFU.TANH R124, R27 ;  /* 0x0000001b007c7308 */ /* 0x0007e20000002400 */
[----:B-1----:R-:W-:-:S06]  /*a6b0*/  FMUL.FTZ R0, R28, UR4 ;  /* 0x000000041c007c20 */ /* 0x002fcc0008410000 */
[----:B------:R-:W-:Y:S01]  /*a6c0*/  HMMA.16816.F32.BF16 R16, R4, R40, R16 ;  /* 0x000000280410723c */ /* 0x000fe20000041810 */
[----:B------:R1:W-:Y:S05]  /*a6d0*/  MUFU.TANH R94, R0 ;  /* 0x00000000005e7308 */ /* 0x0003ea0000002400 */
[----:B---3--:R-:W-:Y:S01]  /*a6e0*/  HMMA.16816.F32.BF16 R24, R12, R58, RZ ;  /* 0x0000003a0c18723c */ /* 0x008fe200000418ff */
[----:B------:R-:W-:Y:S01]  /*a6f0*/  LDSM.16.M88.4 R56, [R134+0x2c00] ;  /* 0x002c00008638783b */ /* 0x000fe20000000200 */
[----:B-1----:R-:W-:-:S04]  /*a700*/  FMUL.FTZ R0, R29, UR4 ;  /* 0x000000041d007c20 */ /* 0x002fc80008410000 */
[----:B------:R1:W-:-:S15]  /*a710*/  MUFU.TANH R93, R0 ;  /* 0x00000000005d7308 */ /* 0x0003de0000002400 */
[----:B------:R-:W-:-:S03]  /*a720*/  NOP ;  /* 0x0000000000007918 */ /* 0x000fc60000000000 */
[----:B------:R-:W-:Y:S01]  /*a730*/  HMMA.16816.F32.BF16 R32, R4, R42, R24 ;  /* 0x0000002a0420723c */ /* 0x000fe20000041818 */
[----:B------:R-:W3:Y:S01]  /*a740*/  LDSM.16.M88.4 R40, [R134+0x2400] ;  /* 0x002400008628783b */ /* 0x000ee20000000200 */
[----:B-1----:R-:W-:-:S04]  /*a750*/  FMUL.FTZ R0, R30, UR4 ;  /* 0x000000041e007c20 */ /* 0x002fc80008410000 */
[----:B-----5:R-:W-:Y:S01]  /*a760*/  HMMA.16816.F32.BF16 R24, R12, R44, RZ ;  /* 0x0000002c0c18723c */ /* 0x020fe200000418ff */
[----:B------:R1:W-:Y:S02]  /*a770*/  MUFU.TANH R123, R0 ;  /* 0x00000000007b7308 */ /* 0x0003e40000002400 */
[----:B-1----:R-:W-:-:S03]  /*a780*/  FMUL.FTZ R0, R31, UR4 ;  /* 0x000000041f007c20 */ /* 0x002fc60008410000 */
[----:B------:R-:W-:Y:S01]  /*a790*/  HMMA.16816.F32.BF16 R28, R12, R46, RZ ;  /* 0x0000002e0c1c723c */ /* 0x000fe200000418ff */
[----:B------:R-:W1:Y:S02]  /*a7a0*/  LDSM.16.M88.4 R44, [R178] ;  /* 0x00000000b22c783b */ /* 0x000e640000000200 */
[----:B------:R4:W-:Y:S02]  /*a7b0*/  MUFU.TANH R122, R0 ;  /* 0x00000000007a7308 */ /* 0x0009e40000002400 */
[----:B----4-:R-:W-:-:S06]  /*a7c0*/  FMUL.FTZ R0, R61, UR4 ;  /* 0x000000043d007c20 */ /* 0x010fcc0008410000 */
[----:B------:R4:W-:Y:S02]  /*a7d0*/  MUFU.TANH R92, R0 ;  /* 0x00000000005c7308 */ /* 0x0009e40000002400 */
[----:B----4-:R-:W-:-:S06]  /*a7e0*/  FMUL.FTZ R0, R62, UR4 ;  /* 0x000000043e007c20 */ /* 0x010fcc0008410000 */
[----:B------:R4:W5:Y:S02]  /*a7f0*/  MUFU.TANH R61, R0 ;  /* 0x00000000003d7308 */ /* 0x0009640000002400 */
[----:B----4-:R-:W-:-:S06]  /*a800*/  FMUL.FTZ R0, R63, UR4 ;  /* 0x000000043f007c20 */ /* 0x010fcc0008410000 */
[----:B------:R4:W-:Y:S02]  /*a810*/  MUFU.TANH R117, R0 ;  /* 0x0000000000757308 */ /* 0x0009e40000002400 */
[----:B----4-:R-:W-:-:S06]  /*a820*/  FMUL.FTZ R0, R16, UR4 ;  /* 0x0000000410007c20 */ /* 0x010fcc0008410000 */
[----:B------:R4:W-:Y:S02]  /*a830*/  MUFU.TANH R91, R0 ;  /* 0x00000000005b7308 */ /* 0x0009e40000002400 */
[----:B----4-:R-:W-:-:S06]  /*a840*/  FMUL.FTZ R0, R17, UR4 ;  /* 0x0000000411007c20 */ /* 0x010fcc0008410000 */
[----:B------:R4:W-:Y:S02]  /*a850*/  MUFU.TANH R88, R0 ;  /* 0x0000000000587308 */ /* 0x0009e40000002400 */
[----:B----4-:R-:W-:-:S06]  /*a860*/  FMUL.FTZ R0, R18, UR4 ;  /* 0x0000000412007c20 */ /* 0x010fcc0008410000 */
[----:B------:R4:W-:Y:S02]  /*a870*/  MUFU.TANH R115, R0 ;  /* 0x0000000000737308 */ /* 0x0009e40000002400 */
[----:B----4-:R-:W-:Y:S02]  /*a880*/  FMUL.FTZ R0, R19, UR4 ;  /* 0x0000000413007c20 */ /* 0x010fe40008410000 */
[----:B--2---:R-:W-:Y:S04]  /*a890*/  HMMA.16816.F32.BF16 R16, R4, R36, R24 ;  /* 0x000000240410723c */ /* 0x004fe80000041818 */
[----:B------:R2:W-:Y:S02]  /*a8a0*/  MUFU.TANH R116, R0 ;  /* 0x0000000000747308 */ /* 0x0005e40000002400 */
[----:B---3--:R-:W-:Y:S06]  /*a8b0*/  HMMA.16816.F32.BF16 R24, R12, R40, RZ ;  /* 0x000000280c18723c */ /* 0x008fec00000418ff */
[----:B------:R-:W-:Y:S06]  /*a8c0*/  HMMA.16816.F32.BF16 R36, R4, R38, R28 ;  /* 0x000000260424723c */ /* 0x000fec000004181c */
[----:B------:R-:W-:Y:S01]  /*a8d0*/  HMMA.16816.F32.BF16 R28, R12, R42, RZ ;  /* 0x0000002a0c1c723c */ /* 0x000fe200000418ff */
[----:B--2---:R-:W-:Y:S01]  /*a8e0*/  FMUL.FTZ R0, R32, UR4 ;  /* 0x0000000420007c20 */ /* 0x004fe20008410000 */
[----:B------:R-:W2:Y:S03]  /*a8f0*/  LDSM.16.M88.4 R40, [R177] ;  /* 0x00000000b128783b */ /* 0x000ea60000000200 */
[----:B------:R3:W-:Y:S02]  /*a900*/  MUFU.TANH R90, R0 ;  /* 0x00000000005a7308 */ /* 0x0007e40000002400 */
[----:B---3--:R-:W-:-:S06]  /*a910*/  FMUL.FTZ R0, R33, UR4 ;  /* 0x0000000421007c20 */ /* 0x008fcc0008410000 */
[----:B------:R3:W-:Y:S02]  /*a920*/  MUFU.TANH R89, R0 ;  /* 0x0000000000597308 */ /* 0x0007e40000002400 */
[----:B---3--:R-:W-:-:S06]  /*a930*/  FMUL.FTZ R0, R34, UR4 ;  /* 0x0000000422007c20 */ /* 0x008fcc0008410000 */
[----:B------:R3:W-:Y:S02]  /*a940*/  MUFU.TANH R121, R0 ;  /* 0x0000000000797308 */ /* 0x0007e40000002400 */
[----:B---3--:R-:W-:Y:S02]  /*a950*/  FMUL.FTZ R0, R35, UR4 ;  /* 0x0000000423007c20 */ /* 0x008fe40008410000 */
[----:B-1----:R-:W-:Y:S04]  /*a960*/  HMMA.16816.F32.BF16 R32, R4, R46, R28 ;  /* 0x0000002e0420723c */ /* 0x002fe8000004181c */
[----:B------:R1:W-:Y:S02]  /*a970*/  MUFU.TANH R119, R0 ;  /* 0x0000000000777308 */ /* 0x0003e40000002400 */
[----:B------:R-:W-:Y:S01]  /*a980*/  HMMA.16816.F32.BF16 R28, R12, R50, RZ ;  /* 0x000000320c1c723c */ /* 0x000fe200000418ff */
[----:B-1----:R-:W-:-:S05]  /*a990*/  FMUL.FTZ R0, R16, UR4 ;  /* 0x0000000410007c20 */ /* 0x002fca0008410000 */
[----:B------:R1:W-:Y:S02]  /*a9a0*/  MUFU.TANH R87, R0 ;  /* 0x0000000000577308 */ /* 0x0003e40000002400 */
[----:B-1----:R-:W-:-:S06]  /*a9b0*/  FMUL.FTZ R0, R17, UR4 ;  /* 0x0000000411007c20 */ /* 0x002fcc0008410000 */
[----:B------:R1:W-:Y:S02]  /*a9c0*/  MUFU.TANH R83, R0 ;  /* 0x0000000000537308 */ /* 0x0003e40000002400 */
[----:B-1----:R-:W-:-:S06]  /*a9d0*/  FMUL.FTZ R0, R18, UR4 ;  /* 0x0000000412007c20 */ /* 0x002fcc0008410000 */
[----:B------:R1:W-:Y:S02]  /*a9e0*/  MUFU.TANH R118, R0 ;  /* 0x0000000000767308 */ /* 0x0003e40000002400 */
[----:B-1----:R-:W-:Y:S02]  /*a9f0*/  FMUL.FTZ R0, R19, UR4 ;  /* 0x0000000413007c20 */ /* 0x002fe40008410000 */
[----:B------:R-:W-:Y:S01]  /*aa00*/  HMMA.16816.F32.BF16 R16, R4, R44, R24 ;  /* 0x0000002c0410723c */ /* 0x000fe20000041818 */
[----:B------:R-:W1:Y:S03]  /*aa10*/  LDSM.16.M88.4 R44, [R176] ;  /* 0x00000000b02c783b */ /* 0x000e660000000200 */
[----:B------:R3:W-:Y:S02]  /*aa20*/  MUFU.TANH R128, R0 ;  /* 0x0000000000807308 */ /* 0x0007e40000002400 */
[----:B------:R-:W-:Y:S01]  /*aa30*/  HMMA.16816.F32.BF16 R24, R12, R48, RZ ;  /* 0x000000300c18723c */ /* 0x000fe200000418ff */
[----:B------:R-:W4:Y:S01]  /*aa40*/  LDSM.16.M88.4 R48, [R134+0x3000] ;  /* 0x003000008630783b */ /* 0x000f220000000200 */
[----:B---3--:R-:W-:-:S04]  /*aa50*/  FMUL.FTZ R0, R36, UR4 ;  /* 0x0000000424007c20 */ /* 0x008fc80008410000 */
[----:B------:R3:W-:Y:S02]  /*aa60*/  MUFU.TANH R85, R0 ;  /* 0x0000000000557308 */ /* 0x0007e40000002400 */
[----:B---3--:R-:W-:-:S06]  /*aa70*/  FMUL.FTZ R0, R37, UR4 ;  /* 0x0000000425007c20 */ /* 0x008fcc0008410000 */
[----:B------:R3:W-:Y:S02]  /*aa80*/  MUFU.TANH R84, R0 ;  /* 0x0000000000547308 */ /* 0x0007e40000002400 */
[----:B---3--:R-:W-:-:S06]  /*aa90*/  FMUL.FTZ R0, R38, UR4 ;  /* 0x0000000426007c20 */ /* 0x008fcc0008410000 */
[----:B------:R3:W-:Y:S02]  /*aaa0*/  MUFU.TANH R133, R0 ;  /* 0x0000000000857308 */ /* 0x0007e40000002400 */
[----:B---3--:R-:W-:Y:S02]  /*aab0*/  FMUL.FTZ R0, R39, UR4 ;  /* 0x0000000427007c20 */ /* 0x008fe40008410000 */
[----:B--2---:R-:W-:Y:S04]  /*aac0*/  HMMA.16816.F32.BF16 R36, R4, R42, R28 ;  /* 0x0000002a0424723c */ /* 0x004fe8000004181c */
[----:B------:R2:W-:Y:S02]  /*aad0*/  MUFU.TANH R154, R0 ;  /* 0x00000000009a7308 */ /* 0x0005e40000002400 */
[----:B------:R-:W-:Y:S01]  /*aae0*/  HMMA.16816.F32.BF16 R28, R12, R56, RZ ;  /* 0x000000380c1c723c */ /* 0x000fe200000418ff */
[----:B--2---:R-:W-:-:S05]  /*aaf0*/  FMUL.FTZ R0, R16, UR4 ;  /* 0x0000000410007c20 */ /* 0x004fca0008410000 */
[----:B------:R2:W-:Y:S02]  /*ab00*/  MUFU.TANH R86, R0 ;  /* 0x0000000000567308 */ /* 0x0005e40000002400 */
[----:B--2---:R-:W-:-:S06]  /*ab10*/  FMUL.FTZ R0, R17, UR4 ;  /* 0x0000000411007c20 */ /* 0x004fcc0008410000 */
[----:B------:R2:W-:Y:S02]  /*ab20*/  MUFU.TANH R80, R0 ;  /* 0x0000000000507308 */ /* 0x0005e40000002400 */
[----:B--2---:R-:W-:-:S06]  /*ab30*/  FMUL.FTZ R0, R18, UR4 ;  /* 0x0000000412007c20 */ /* 0x004fcc0008410000 */
[----:B------:R2:W-:Y:S02]  /*ab40*/  MUFU.TANH R153, R0 ;  /* 0x0000000000997308 */ /* 0x0005e40000002400 */
[----:B--2---:R-:W-:Y:S02]  /*ab50*/  FMUL.FTZ R0, R19, UR4 ;  /* 0x0000000413007c20 */ /* 0x004fe40008410000 */
[----:B------:R-:W-:Y:S01]  /*ab60*/  HMMA.16816.F32.BF16 R16, R4, R40, R24 ;  /* 0x000000280410723c */ /* 0x000fe20000041818 */
[----:B------:R-:W2:Y:S03]  /*ab70*/  LDSM.16.M88.4 R40, [R175] ;  /* 0x00000000af28783b */ /* 0x000ea60000000200 */
[----:B------:R3:W-:Y:S02]  /*ab80*/  MUFU.TANH R156, R0 ;  /* 0x00000000009c7308 */ /* 0x0007e40000002400 */
[----:B------:R-:W-:Y:S01]  /*ab90*/  HMMA.16816.F32.BF16 R24, R12, R58, RZ ;  /* 0x0000003a0c18723c */ /* 0x000fe200000418ff */
[----:B------:R-:W-:Y:S01]  /*aba0*/  LDSM.16.M88.4 R56, [R168] ;  /* 0x00000000a838783b */ /* 0x000fe20000000200 */
[----:B---3--:R-:W-:-:S04]  /*abb0*/  FMUL.FTZ R0, R32, UR4 ;  /* 0x0000000420007c20 */ /* 0x008fc80008410000 */
        /* <DEDUP_REMOVED lines=8> */
[----:B----4-:R-:W-:Y:S01]  /*ac40*/  HMMA.16816.F32.BF16 R28, R12, R48, RZ ;  /* 0x000000300c1c723c */ /* 0x010fe200000418ff */
        /* <DEDUP_REMOVED lines=8> */
[----:B------:R-:W1:Y:S03]  /*acd0*/  LDSM.16.M88.4 R44, [R134+0x3400] ;  /* 0x00340000862c783b */ /* 0x000e660000000200 */
[----:B------:R3:W-:Y:S02]  /*ace0*/  MUFU.TANH R163, R0 ;  /* 0x0000000000a37308 */ /* 0x0007e40000002400 */
[----:B------:R-:W-:Y:S01]  /*acf0*/  HMMA.16816.F32.BF16 R24, R12, R50, RZ ;  /* 0x000000320c18723c */ /* 0x000fe200000418ff */
[----:B---3--:R-:W-:-:S05]  /*ad00*/  FMUL.FTZ R0, R36, UR4 ;  /* 0x0000000424007c20 */ /* 0x008fca0008410000 */
[----:B------:R3:W-:Y:S02]  /*ad10*/  MUFU.TANH R71, R0 ;  /* 0x0000000000477308 */ /* 0x0007e40000002400 */
[----:B---3--:R-:W-:-:S06]  /*ad20*/  FMUL.FTZ R0, R37, UR4 ;  /* 0x0000000425007c20 */ /* 0x008fcc0008410000 */
[----:B------:R3:W-:Y:S02]  /*ad30*/  MUFU.TANH R73, R0 ;  /* 0x0000000000497308 */ /* 0x0007e40000002400 */
[----:B---3--:R-:W-:-:S06]  /*ad40*/  FMUL.FTZ R0, R38, UR4 ;  /* 0x0000000426007c20 */ /* 0x008fcc0008410000 */
[----:B------:R3:W-:Y:S02]  /*ad50*/  MUFU.TANH R186, R0 ;  /* 0x0000000000ba7308 */ /* 0x0007e40000002400 */
[----:B---3--:R-:W-:Y:S02]  /*ad60*/  FMUL.FTZ R0, R39, UR4 ;  /* 0x0000000427007c20 */ /* 0x008fe40008410000 */
[----:B------:R-:W3:Y:S04]  /*ad70*/  LDSM.16.M88.4 R36, [R174] ;  /* 0x00000000ae24783b */ /* 0x000ee80000000200 */
        /* <DEDUP_REMOVED lines=8> */
[C---:B--2---:R-:W-:Y:S04]  /*ae00*/  HMMA.16816.F32.BF16 R32, R4.reuse, R40, R28 ;  /* 0x000000280420723c */ /* 0x044fe8000004181c */
[----:B------:R2:W-:Y:S02]  /*ae10*/  MUFU.TANH R191, R0 ;  /* 0x0000000000bf7308 */ /* 0x0005e40000002400 */
[----:B------:R-:W-:Y:S01]  /*ae20*/  HMMA.16816.F32.BF16 R28, R4, R42, R24 ;  /* 0x0000002a041c723c */ /* 0x000fe20000041818 */
[----:B------:R-:W-:Y:S05]  /*ae30*/  LDSM.16.M88.4 R40, [R173] ;  /* 0x00000000ad28783b */ /* 0x000fea0000000200 */
[----:B-1----:R-:W-:Y:S01]  /*ae40*/  HMMA.16816.F32.BF16 R24, R12, R44, RZ ;  /* 0x0000002c0c18723c */ /* 0x002fe200000418ff */
[----:B--2---:R-:W-:-:S04]  /*ae50*/  FMUL.FTZ R0, R16, UR4 ;  /* 0x0000000410007c20 */ /* 0x004fc80008410000 */
[----:B------:R1:W-:-:S15]  /*ae60*/  MUFU.TANH R68, R0 ;  /* 0x0000000000447308 */ /* 0x0003de0000002400 */
[----:B------:R-:W-:-:S04]  /*ae70*/  NOP ;  /* 0x0000000000007918 */ /* 0x000fc80000000000 */
[----:B---3--:R-:W-:Y:S01]  /*ae80*/  HMMA.16816.F32.BF16 R24, R4, R36, R24 ;  /* 0x000000240418723c */ /* 0x008fe20000041818 */
[----:B-1----:R-:W-:-:S04]  /*ae90*/  FMUL.FTZ R0, R17, UR4 ;  /* 0x0000000411007c20 */ /* 0x002fc80008410000 */
[----:B------:R1:W-:Y:S02]  /*aea0*/  MUFU.TANH R205, R0 ;  /* 0x0000000000cd7308 */ /* 0x0003e40000002400 */
[----:B-1----:R-:W-:-:S06]  /*aeb0*/  FMUL.FTZ R0, R18, UR4 ;  /* 0x0000000412007c20 */ /* 0x002fcc0008410000 */
[----:B------:R1:W-:Y:S02]  /*aec0*/  MUFU.TANH R194, R0 ;  /* 0x0000000000c27308 */ /* 0x0003e40000002400 */
[----:B-1----:R-:W-:Y:S02]  /*aed0*/  FMUL.FTZ R0, R19, UR4 ;  /* 0x0000000413007c20 */ /* 0x002fe40008410000 */
[----:B------:R-:W-:Y:S04]  /*aee0*/  HMMA.16816.F32.BF16 R16, R12, R66, RZ ;  /* 0x000000420c10723c */ /* 0x000fe800000418ff */
[----:B------:R1:W-:Y:S02]  /*aef0*/  MUFU.TANH R195, R0 ;  /* 0x0000000000c37308 */ /* 0x0003e40000002400 */
[----:B-1----:R-:W-:-:S06]  /*af00*/  FMUL.FTZ R0, R32, UR4 ;  /* 0x0000000420007c20 */ /* 0x002fcc0008410000 */
[----:B------:R1:W-:-:S12]  /*af10*/  MUFU.TANH R196, R0 ;  /* 0x0000000000c47308 */ /* 0x0003d80000002400 */
[----:B------:R-:W-:Y:S06]  /*af20*/  HMMA.16816.F32.BF16 R48, R4, R58, R16 ;  /* 0x0000003a0430723c */ /* 0x000fec0000041810 */
[----:B------:R-:W-:Y:S01]  /*af30*/  HMMA.16816.F32.BF16 R16, R12, R46, RZ ;  /* 0x0000002e0c10723c */ /* 0x000fe200000418ff */
[----:B------:R-:W-:Y:S01]  /*af40*/  LDSM.16.M88.4 R44, [R172] ;  /* 0x00000000ac2c783b */ /* 0x000fe20000000200 */
[----:B-1----:R-:W-:-:S04]  /*af50*/  FMUL.FTZ R0, R33, UR4 ;  /* 0x0000000421007c20 */ /* 0x002fc80008410000 */
[----:B------:R1:W-:-:S12]  /*af60*/  MUFU.TANH R69, R0 ;  /* 0x0000000000457308 */ /* 0x0003d80000002400 */
[----:B------:R-:W-:Y:S01]  /*af70*/  FMUL.FTZ R21, R51, UR4 ;  /* 0x0000000433157c20 */ /* 0x000fe20008410000 */
[----:B------:R-:W-:-:S03]  /*af80*/  FMUL.FTZ R2, R49, UR4 ;  /* 0x0000000431027c20 */ /* 0x000fc60008410000 */
[----:B------:R2:W-:Y:S08]  /*af90*/  MUFU.TANH R22, R21 ;  /* 0x0000001500167308 */ /* 0x0005f00000002400 */
[----:B------:R-:W3:Y:S01]  /*afa0*/  MUFU.TANH R23, R2 ;  /* 0x0000000200177308 */ /* 0x000ee20000002400 */
[----:B-1----:R-:W-:-:S07]  /*afb0*/  FMUL.FTZ R0, R34, UR4 ;  /* 0x0000000422007c20 */ /* 0x002fce0008410000 */
[----:B------:R1:W-:Y:S01]  /*afc0*/  MUFU.TANH R197, R0 ;  /* 0x0000000000c57308 */ /* 0x0003e20000002400 */
[----:B--2---:R-:W-:-:S07]  /*afd0*/  FMUL.FTZ R21, R25, UR4 ;  /* 0x0000000419157c20 */ /* 0x004fce0008410000 */
[----:B------:R2:W-:Y:S01]  /*afe0*/  MUFU.TANH R202, R21 ;  /* 0x0000001500ca7308 */ /* 0x0005e20000002400 */
[----:B-1----:R-:W-:Y:S02]  /*aff0*/  FMUL.FTZ R0, R35, UR4 ;  /* 0x0000000423007c20 */ /* 0x002fe40008410000 */
[----:B------:R-:W1:Y:S05]  /*b000*/  LDSM.16.M88.4 R32, [R134+0x3800] ;  /* 0x003800008620783b */ /* 0x000e6a0000000200 */
[----:B------:R4:W3:Y:S01]  /*b010*/  MUFU.TANH R204, R0 ;  /* 0x0000000000cc7308 */ /* 0x0008e20000002400 */
[----:B--2---:R-:W-:-:S07]  /*b020*/  FMUL.FTZ R21, R27, UR4 ;  /* 0x000000041b157c20 */ /* 0x004fce0008410000 */
[----:B------:R-:W-:Y:S01]  /*b030*/  MUFU.TANH R199, R21 ;  /* 0x0000001500c77308 */ /* 0x000fe20000002400 */
[----:B----4-:R-:W-:-:S07]  /*b040*/  FMUL.FTZ R0, R28, UR4 ;  /* 0x000000041c007c20 */ /* 0x010fce0008410000 */
[----:B------:R2:W4:Y:S02]  /*b050*/  MUFU.TANH R203, R0 ;  /* 0x0000000000cb7308 */ /* 0x0005240000002400 */
[----:B--2---:R-:W-:-:S06]  /*b060*/  FMUL.FTZ R0, R29, UR4 ;  /* 0x000000041d007c20 */ /* 0x004fcc0008410000 */
[----:B------:R2:W-:Y:S02]  /*b070*/  MUFU.TANH R63, R0 ;  /* 0x00000000003f7308 */ /* 0x0005e40000002400 */
[----:B--2---:R-:W-:-:S06]  /*b080*/  FMUL.FTZ R0, R30, UR4 ;  /* 0x000000041e007c20 */ /* 0x004fcc0008410000 */
[----:B------:R2:W-:Y:S02]  /*b090*/  MUFU.TANH R198, R0 ;  /* 0x0000000000c67308 */ /* 0x0005e40000002400 */
[----:B--2---:R-:W-:Y:S02]  /*b0a0*/  FMUL.FTZ R0, R31, UR4 ;  /* 0x000000041f007c20 */ /* 0x004fe40008410000 */
[----:B------:R-:W-:Y:S01]  /*b0b0*/  HMMA.16816.F32.BF16 R28, R4, R38, R16 ;  /* 0x00000026041c723c */ /* 0x000fe20000041810 */
[----:B------:R-:W2:Y:S03]  /*b0c0*/  LDSM.16.M88.4 R36, [R134+0x3c00] ;  /* 0x003c00008624783b */ /* 0x000ea60000000200 */
[----:B------:R5:W4:Y:S02]  /*b0d0*/  MUFU.TANH R200, R0 ;  /* 0x0000000000c87308 */ /* 0x000b240000002400 */
[----:B-1----:R-:W-:Y:S01]  /*b0e0*/  HMMA.16816.F32.BF16 R16, R12, R32, RZ ;  /* 0x000000200c10723c */ /* 0x002fe200000418ff */
[----:B-----5:R-:W-:-:S05]  /*b0f0*/  FMUL.FTZ R0, R24, UR4 ;  /* 0x0000000418007c20 */ /* 0x020fca0008410000 */
[----:B------:R1:W5:-:S12]  /*b100*/  MUFU.TANH R201, R0 ;  /* 0x0000000000c97308 */ /* 0x0003580000002400 */
[----:B------:R-:W-:-:S04]  /*b110*/  FMUL.FTZ R21, R29, UR4 ;  /* 0x000000041d157c20 */ /* 0x000fc80008410000 */
[----:B------:R3:W-:Y:S01]  /*b120*/  MUFU.TANH R189, R21 ;  /* 0x0000001500bd7308 */ /* 0x0007e20000002400 */
[----:B-1----:R-:W-:-:S05]  /*b130*/  IMAD.SHL.U32 R0, R241, 0x100, RZ ;  /* 0x00000100f1007824 */ /* 0x002fca00078e00ff */
[C-C-:B------:R-:W-:Y:S02]  /*b140*/  LOP3.LUT R10, R0.reuse, 0x28, R11.reuse, 0xfe, !PT ;  /* 0x00000028000a7812 */ /* 0x140fe400078efe0b */
[----:B------:R-:W-:Y:S01]  /*b150*/  LOP3.LUT R2, R0, 0xf9, R11, 0xfe, !PT ;  /* 0x000000f900027812 */ /* 0x000fe200078efe0b */
[----:B---3--:R-:W-:Y:S01]  /*b160*/  FMUL.FTZ R21, R30, UR4 ;  /* 0x000000041e157c20 */ /* 0x008fe20008410000 */
[----:B------:R-:W-:Y:S02]  /*b170*/  ISETP.GE.AND P2, PT, R10, R8, PT ;  /* 0x000000080a00720c */ /* 0x000fe40003f46270 */
[----:B------:R-:W-:Y:S01]  /*b180*/  LOP3.LUT R10, R0, R11, RZ, 0xfc, !PT ;  /* 0x0000000b000a7212 */ /* 0x000fe200078efcff */
[----:B------:R-:W-:Y:S01]  /*b190*/  MUFU.TANH R62, R21 ;  /* 0x00000015003e7308 */ /* 0x000fe20000002400 */
[-C--:B------:R-:W-:Y:S02]  /*b1a0*/  ISETP.GE.AND P4, PT, R2, R9.reuse, PT ;  /* 0x000000090200720c */ /* 0x080fe40003f86270 */
[----:B------:R-:W-:-:S02]  /*b1b0*/  ISETP.GE.AND P1, PT, R10, R9, PT ;  /* 0x000000090a00720c */ /* 0x000fc40003f26270 */
[-C--:B------:R-:W-:Y:S01]  /*b1c0*/  ISETP.GE.AND P3, PT, R10, R8.reuse, PT ;  /* 0x000000080a00720c */ /* 0x080fe20003f66270 */
[----:B------:R-:W-:Y:S01]  /*b1d0*/  FMUL.FTZ R10, R26, UR4 ;  /* 0x000000041a0a7c20 */ /* 0x000fe20008410000 */
[----:B------:R-:W-:Y:S01]  /*b1e0*/  ISETP.GE.AND P5, PT, R2, R8, PT ;  /* 0x000000080200720c */ /* 0x000fe20003fa6270 */
[----:B------:R-:W-:Y:S01]  /*b1f0*/  HMMA.16816.F32.BF16 R24, R4, R40, R16 ;  /* 0x000000280418723c */ /* 0x000fe20000041810 */
[----:B------:R-:W-:Y:S01]  /*b200*/  LOP3.LUT R2, R0, 0x1, R11, 0xfe, !PT ;  /* 0x0000000100027812 */ /* 0x000fe200078efe0b */
[----:B------:R1:W3:Y:S01]  /*b210*/  MUFU.TANH R59, R10 ;  /* 0x0000000a003b7308 */ /* 0x0002e20000002400 */
[----:B------:R-:W-:Y:S02]  /*b220*/  FSEL R158, R61, -INF , !P2 ;  /* 0xff8000003d9e7808 */ /* 0x000fe40005000000 */
[----:B------:R-:W-:Y:S01]  /*b230*/  FSEL R209, R23, -INF , !P4 ;  /* 0xff80000017d17808 */ /* 0x000fe20006000000 */
[----:B------:R-:W-:Y:S01]  /*b240*/  HMMA.16816.F32.BF16 R16, R12, R34, RZ ;  /* 0x000000220c10723c */ /* 0x000fe200000418ff */
[----:B------:R-:W-:Y:S01]  /*b250*/  FSEL R211, R22, -INF , !P5 ;  /* 0xff80000016d37808 */ /* 0x000fe20006800000 */
[----:B------:R-:W4:Y:S01]  /*b260*/  LDSM.16.M88.4 R32, [R134+0x4000] ;  /* 0x004000008620783b */ /* 0x000f220000000200 */
[----:B------:R-:W-:-:S02]  /*b270*/  FSEL R100, R100, -INF , !P1 ;  /* 0xff80000064647808 */ /* 0x000fc40004800000 */
[C---:B------:R-:W-:Y:S02]  /*b280*/  ISETP.GE.AND P2, PT, R2.reuse, R9, PT ;  /* 0x000000090200720c */ /* 0x040fe40003f46270 */
[----:B------:R-:W-:Y:S02]  /*b290*/  ISETP.GE.AND P4, PT, R2, R8, PT ;  /* 0x000000080200720c */ /* 0x000fe40003f86270 */
[C-C-:B------:R-:W-:Y:S02]  /*b2a0*/  LOP3.LUT R2, R0.reuse, 0x9, R11.reuse, 0xfe, !PT ;  /* 0x0000000900027812 */ /* 0x140fe400078efe0b */
[----:B------:R-:W-:Y:S02]  /*b2b0*/  FSEL R105, R105, -INF , !P2 ;  /* 0xff80000069697808 */ /* 0x000fe40005000000 */
[----:B-1----:R-:W-:Y:S02]  /*b2c0*/  LOP3.LUT R10, R0, 0x8, R11, 0xfe, !PT ;  /* 0x00000008000a7812 */ /* 0x002fe400078efe0b */
[----:B------:R-:W-:-:S02]  /*b2d0*/  FSEL R152, R152, -INF , !P4 ;  /* 0xff80000098987808 */ /* 0x000fc40006000000 */
[CC--:B------:R-:W-:Y:S01]  /*b2e0*/  ISETP.GE.AND P5, PT, R10.reuse, R9.reuse, PT ;  /* 0x000000090a00720c */ /* 0x0c0fe20003fa6270 */
[----:B------:R-:W-:Y:S01]  /*b2f0*/  FMUL.FTZ R21, R25, UR4 ;  /* 0x0000000419157c20 */ /* 0x000fe20008410000 */
[-C--:B------:R-:W-:Y:S02]  /*b300*/  ISETP.GE.AND P1, PT, R10, R8.reuse, PT ;  /* 0x000000080a00720c */ /* 0x080fe40003f26270 */
[----:B------:R-:W-:Y:S01]  /*b310*/  LOP3.LUT R10, R0, 0x10, R11, 0xfe, !PT ;  /* 0x00000010000a7812 */ /* 0x000fe200078efe0b */
[----:B------:R1:W-:Y:S01]  /*b320*/  MUFU.TANH R162, R21 ;  /* 0x0000001500a27308 */ /* 0x0003e20000002400 */
[----:B------:R-:W-:Y:S02]  /*b330*/  FSEL R101, R101, -INF , !P5 ;  /* 0xff80000065657808 */ /* 0x000fe40006800000 */
[----:B------:R-:W-:Y:S02]  /*b340*/  ISETP.GE.AND P2, PT, R2, R8, PT ;  /* 0x000000080200720c */ /* 0x000fe40003f46270 */
[----:B------:R-:W-:-:S02]  /*b350*/  ISETP.GE.AND P4, PT, R10, R9, PT ;  /* 0x000000090a00720c */ /* 0x000fc40003f86270 */
[-C--:B------:R-:W-:Y:S02]  /*b360*/  ISETP.GE.AND P5, PT, R10, R8.reuse, PT ;  /* 0x000000080a00720c */ /* 0x080fe40003fa6270 */
[----:B------:R-:W-:Y:S02]  /*b370*/  LOP3.LUT R10, R0, 0x18, R11, 0xfe, !PT ;  /* 0x00000018000a7812 */ /* 0x000fe400078efe0b */
[----:B------:R-:W-:Y:S02]  /*b380*/  FSEL R129, R129, -INF , !P3 ;  /* 0xff80000081817808 */ /* 0x000fe40005800000 */
[----:B------:R-:W-:Y:S02]  /*b390*/  FSEL R131, R131, -INF , !P2 ;  /* 0xff80000083837808 */ /* 0x000fe40005000000 */
[----:B------:R-:W-:Y:S02]  /*b3a0*/  FSEL R98, R98, -INF , !P4 ;  /* 0xff80000062627808 */ /* 0x000fe40006000000 */
[-C--:B------:R-:W-:Y:S01]  /*b3b0*/  ISETP.GE.AND P3, PT, R2, R9.reuse, PT ;  /* 0x000000090200720c */ /* 0x080fe20003f66270 */
[----:B------:R-:W-:Y:S01]  /*b3c0*/  FMUL.FTZ R2, R28, UR4 ;  /* 0x000000041c027c20 */ /* 0x000fe20008410000 */
[C---:B------:R-:W-:Y:S01]  /*b3d0*/  ISETP.GE.AND P2, PT, R10.reuse, R9, PT ;  /* 0x000000090a00720c */ /* 0x040fe20003f46270 */
[----:B-1----:R-:W-:Y:S01]  /*b3e0*/  FMUL.FTZ R21, R27, UR4 ;  /* 0x000000041b157c20 */ /* 0x002fe20008410000 */
[----:B------:R-:W-:Y:S01]  /*b3f0*/  ISETP.GE.AND P4, PT, R10, R8, PT ;  /* 0x000000080a00720c */ /* 0x000fe20003f86270 */
[----:B------:R-:W-:Y:S01]  /*b400*/  FMUL.FTZ R10, R31, UR4 ;  /* 0x000000041f0a7c20 */ /* 0x000fe20008410000 */
[----:B------:R1:W3:Y:S01]  /*b410*/  MUFU.TANH R58, R2 ;  /* 0x00000002003a7308 */ /* 0x0002e20000002400 */
[----:B------:R-:W-:Y:S01]  /*b420*/  HMMA.16816.F32.BF16 R28, R4, R42, R16 ;  /* 0x0000002a041c723c */ /* 0x000fe20000041810 */
[----:B------:R-:W-:Y:S01]  /*b430*/  FSEL R132, R132, -INF , !P1 ;  /* 0xff80000084847808 */ /* 0x000fe20004800000 */
[----:B------:R-:W5:Y:S01]  /*b440*/  LDSM.16.M88.4 R40, [R171] ;  /* 0x00000000ab28783b */ /* 0x000f620000000200 */
[----:B------:R-:W-:-:S02]  /*b450*/  FSEL R99, R99, -INF , !P3 ;  /* 0xff80000063637808 */ /* 0x000fc40005800000 */
[----:B------:R-:W-:Y:S01]  /*b460*/  FSEL R130, R130, -INF , !P5 ;  /* 0xff80000082827808 */ /* 0x000fe20006800000 */
[----:B--2---:R-:W-:Y:S01]  /*b470*/  HMMA.16816.F32.BF16 R16, R12, R36, RZ ;  /* 0x000000240c10723c */ /* 0x004fe200000418ff */
[----:B------:R2:W3:Y:S01]  /*b480*/  MUFU.TANH R193, R10 ;  /* 0x0000000a00c17308 */ /* 0x0004e20000002400 */
[----:B------:R-:W-:Y:S02]  /*b490*/  FSEL R125, R125, -INF , !P4 ;  /* 0xff8000007d7d7808 */ /* 0x000fe40006000000 */
[----:B------:R-:W-:-:S05]  /*b4a0*/  FSEL R96, R96, -INF , !P2 ;  /* 0xff80000060607808 */ /* 0x000fca0005000000 */
[----:B------:R4:W-:Y:S01]  /*b4b0*/  MUFU.TANH R157, R21 ;  /* 0x00000015009d7308 */ /* 0x0009e20000002400 */
[----:B-1----:R-:W-:-:S04]  /*b4c0*/  LOP3.LUT R2, R0, 0x11, R11, 0xfe, !PT ;  /* 0x0000001100027812 */ /* 0x002fc800078efe0b */
[CC--:B------:R-:W-:Y:S02]  /*b4d0*/  ISETP.GE.AND P1, PT, R2.reuse, R9.reuse, PT ;  /* 0x000000090200720c */ /* 0x0c0fe40003f26270 */
[-C--:B------:R-:W-:Y:S02]  /*b4e0*/  ISETP.GE.AND P3, PT, R2, R8.reuse, PT ;  /* 0x000000080200720c */ /* 0x080fe40003f66270 */
[----:B------:R-:W-:Y:S01]  /*b4f0*/  LOP3.LUT R2, R0, 0x19, R11, 0xfe, !PT ;  /* 0x0000001900027812 */ /* 0x000fe200078efe0b */
[----:B--2---:R-:W-:Y:S01]  /*b500*/  FMUL.FTZ R10, R24, UR4 ;  /* 0x00000004180a7c20 */ /* 0x004fe20008410000 */
[----:B------:R-:W-:Y:S02]  /*b510*/  FSEL R97, R97, -INF , !P1 ;  /* 0xff80000061617808 */ /* 0x000fe40004800000 */
[C---:B------:R-:W-:Y:S01]  /*b520*/  ISETP.GE.AND P5, PT, R2.reuse, R9, PT ;  /* 0x000000090200720c */ /* 0x040fe20003fa6270 */
[----:B------:R1:W2:Y:S01]  /*b530*/  MUFU.TANH R187, R10 ;  /* 0x0000000a00bb7308 */ /* 0x0002a20000002400 */
[----:B------:R-:W-:-:S02]  /*b540*/  ISETP.GE.AND P1, PT, R2, R8, PT ;  /* 0x000000080200720c */ /* 0x000fc40003f26270 */
[----:B------:R-:W-:Y:S01]  /*b550*/  FSEL R95, R95, -INF , !P5 ;  /* 0xff8000005f5f7808 */ /* 0x000fe20006800000 */
[----:B----4-:R-:W-:Y:S01]  /*b560*/  FMUL.FTZ R21, R29, UR4 ;  /* 0x000000041d157c20 */ /* 0x010fe20008410000 */
[--C-:B------:R-:W-:Y:S02]  /*b570*/  LOP3.LUT R2, R0, 0x20, R11.reuse, 0xfe, !PT ;  /* 0x0000002000027812 */ /* 0x100fe400078efe0b */
[----:B------:R-:W-:Y:S01]  /*b580*/  FSEL R126, R126, -INF , !P3 ;  /* 0xff8000007e7e7808 */ /* 0x000fe20005800000 */
[----:B------:R4:W-:Y:S01]  /*b590*/  MUFU.TANH R114, R21 ;  /* 0x0000001500727308 */ /* 0x0009e20000002400 */
[C---:B------:R-:W-:Y:S02]  /*b5a0*/  ISETP.GE.AND P3, PT, R2.reuse, R9, PT ;  /* 0x000000090200720c */ /* 0x040fe40003f66270 */
[----:B------:R-:W-:Y:S02]  /*b5b0*/  ISETP.GE.AND P2, PT, R2, R8, PT ;  /* 0x000000080200720c */ /* 0x000fe40003f46270 */
[----:B------:R-:W-:-:S02]  /*b5c0*/  LOP3.LUT R2, R0, 0x29, R11, 0xfe, !PT ;  /* 0x0000002900027812 */ /* 0x000fc400078efe0b */
[----:B------:R-:W-:Y:S02]  /*b5d0*/  FSEL R124, R124, -INF , !P1 ;  /* 0xff8000007c7c7808 */ /* 0x000fe40004800000 */
[--C-:B-1----:R-:W-:Y:S02]  /*b5e0*/  LOP3.LUT R10, R0, 0x21, R11.reuse, 0xfe, !PT ;  /* 0x00000021000a7812 */ /* 0x102fe400078efe0b */
[----:B------:R-:W-:Y:S02]  /*b5f0*/  FSEL R94, R94, -INF , !P3 ;  /* 0xff8000005e5e7808 */ /* 0x000fe40005800000 */
[CC--:B------:R-:W-:Y:S02]  /*b600*/  ISETP.GE.AND P4, PT, R10.reuse, R9.reuse, PT ;  /* 0x000000090a00720c */ /* 0x0c0fe40003f86270 */
[-C--:B------:R-:W-:Y:S01]  /*b610*/  ISETP.GE.AND P5, PT, R10, R8.reuse, PT ;  /* 0x000000080a00720c */ /* 0x080fe20003fa6270 */
[----:B------:R-:W-:Y:S01]  /*b620*/  FMUL.FTZ R10, R26, UR4 ;  /* 0x000000041a0a7c20 */ /* 0x000fe20008410000 */
[----:B------:R-:W-:Y:S01]  /*b630*/  FSEL R123, R123, -INF , !P2 ;  /* 0xff8000007b7b7808 */ /* 0x000fe20005000000 */
[----:B------:R-:W-:Y:S01]  /*b640*/  HMMA.16816.F32.BF16 R24, R4, R44, R16 ;  /* 0x0000002c0418723c */ /* 0x000fe20000041810 */
[----:B------:R-:W-:Y:S01]  /*b650*/  FSEL R93, R93, -INF , !P4 ;  /* 0xff8000005d5d7808 */ /* 0x000fe20006000000 */
[----:B------:R1:W2:Y:S01]  /*b660*/  MUFU.TANH R155, R10 ;  /* 0x0000000a009b7308 */ /* 0x0002a20000002400 */
[----:B------:R-:W-:Y:S01]  /*b670*/  ISETP.GE.AND P1, PT, R2, R9, PT ;  /* 0x000000090200720c */ /* 0x000fe20003f26270 */
[----:B----4-:R-:W-:Y:S01]  /*b680*/  FMUL.FTZ R21, R30, UR4 ;  /* 0x000000041e157c20 */ /* 0x010fe20008410000 */
[----:B------:R-:W-:Y:S01]  /*b690*/  ISETP.GE.AND P3, PT, R2, R8, PT ;  /* 0x000000080200720c */ /* 0x000fe20003f66270 */
[----:B------:R-:W-:Y:S01]  /*b6a0*/  HMMA.16816.F32.BF16 R16, R12, R38, RZ ;  /* 0x000000260c10723c */ /* 0x000fe200000418ff */
[----:B------:R-:W-:Y:S01]  /*b6b0*/  LOP3.LUT R2, R0, 0x31, R11, 0xfe, !PT ;  /* 0x0000003100027812 */ /* 0x000fe200078efe0b */
[----:B------:R-:W4:Y:S01]  /*b6c0*/  LDSM.16.M88.4 R36, [R134+0x4400] ;  /* 0x004400008624783b */ /* 0x000f220000000200 */
[----:B------:R-:W-:Y:S01]  /*b6d0*/  FSEL R92, R92, -INF , !P1 ;  /* 0xff8000005c5c7808 */ /* 0x000fe20004800000 */
[----:B------:R3:W-:Y:S01]  /*b6e0*/  MUFU.TANH R49, R21 ;  /* 0x0000001500317308 */ /* 0x0007e20000002400 */
[----:B------:R-:W-:-:S02]  /*b6f0*/  FSEL R117, R117, -INF , !P3 ;  /* 0xff80000075757808 */ /* 0x000fc40005800000 */
[----:B------:R-:W-:Y:S02]  /*b700*/  ISETP.GE.AND P1, PT, R2, R8, PT ;  /* 0x000000080200720c */ /* 0x000fe40003f26270 */
[----:B------:R-:W-:Y:S02]  /*b710*/  FSEL R122, R122, -INF , !P5 ;  /* 0xff8000007a7a7808 */ /* 0x000fe40006800000 */
[----:B------:R-:W-:Y:S02]  /*b720*/  FSEL R116, R116, -INF , !P1 ;  /* 0xff80000074747808 */ /* 0x000fe40004800000 */
[----:B-1----:R-:W-:Y:S02]  /*b730*/  LOP3.LUT R10, R0, 0x30, R11, 0xfe, !PT ;  /* 0x00000030000a7812 */ /* 0x002fe400078efe0b */
[-C--:B------:R-:W-:Y:S01]  /*b740*/  ISETP.GE.AND P5, PT, R2, R9.reuse, PT ;  /* 0x000000090200720c */ /* 0x080fe20003fa6270 */
[----:B------:R-:W-:Y:S01]  /*b750*/  FMUL.FTZ R2, R28, UR4 ;  /* 0x000000041c027c20 */ /* 0x000fe20008410000 */
[----:B------:R-:W-:-:S02]  /*b760*/  ISETP.GE.AND P2, PT, R10, R9, PT ;  /* 0x000000090a00720c */ /* 0x000fc40003f46270 */
[-C--:B------:R-:W-:Y:S01]  /*b770*/  ISETP.GE.AND P4, PT, R10, R8.reuse, PT ;  /* 0x000000080a00720c */ /* 0x080fe20003f86270 */
[----:B------:R1:W2:Y:S01]  /*b780*/  MUFU.TANH R127, R2 ;  /* 0x00000002007f7308 */ /* 0x0002a20000002400 */
[--C-:B------:R-:W-:Y:S01]  /*b790*/  LOP3.LUT R10, R0, 0x38, R11.reuse, 0xfe, !PT ;  /* 0x00000038000a7812 */ /* 0x100fe200078efe0b */
[----:B---3--:R-:W-:Y:S01]  /*b7a0*/  FMUL.FTZ R21, R25, UR4 ;  /* 0x0000000419157c20 */ /* 0x008fe20008410000 */
[----:B------:R-:W-:Y:S02]  /*b7b0*/  FSEL R91, R91, -INF , !P2 ;  /* 0xff8000005b5b7808 */ /* 0x000fe40005000000 */
[C---:B------:R-:W-:Y:S02]  /*b7c0*/  ISETP.GE.AND P3, PT, R10.reuse, R9, PT ;  /* 0x000000090a00720c */ /* 0x040fe40003f66270 */
[----:B------:R-:W-:Y:S01]  /*b7d0*/  ISETP.GE.AND P2, PT, R10, R8, PT ;  /* 0x000000080a00720c */ /* 0x000fe20003f46270 */
[----:B------:R3:W-:Y:S01]  /*b7e0*/  MUFU.TANH R113, R21 ;  /* 0x0000001500717308 */ /* 0x0007e20000002400 */
[----:B------:R-:W-:-:S02]  /*b7f0*/  LOP3.LUT R10, R0, 0x40, R11, 0xfe, !PT ;  /* 0x00000040000a7812 */ /* 0x000fc400078efe0b */
[----:B------:R-:W-:Y:S02]  /*b800*/  FSEL R90, R90, -INF , !P3 ;  /* 0xff8000005a5a7808 */ /* 0x000fe40005800000 */
[C---:B------:R-:W-:Y:S02]  /*b810*/  ISETP.GE.AND P1, PT, R10.reuse, R9, PT ;  /* 0x000000090a00720c */ /* 0x040fe40003f26270 */
[----:B------:R-:W-:Y:S01]  /*b820*/  ISETP.GE.AND P3, PT, R10, R8, PT ;  /* 0x000000080a00720c */ /* 0x000fe20003f66270 */
[----:B------:R-:W-:Y:S01]  /*b830*/  FMUL.FTZ R10, R31, UR4 ;  /* 0x000000041f0a7c20 */ /* 0x000fe20008410000 */
[----:B-1----:R-:W-:Y:S01]  /*b840*/  LOP3.LUT R2, R0, 0x39, R11, 0xfe, !PT ;  /* 0x0000003900027812 */ /* 0x002fe200078efe0b */
[----:B------:R-:W-:Y:S01]  /*b850*/  HMMA.16816.F32.BF16 R28, R4, R46, R16 ;  /* 0x0000002e041c723c */ /* 0x000fe20000041810 */
[----:B------:R-:W-:Y:S01]  /*b860*/  FSEL R115, R115, -INF , !P4 ;  /* 0xff80000073737808 */ /* 0x000fe20006000000 */
[----:B------:R1:W2:Y:S01]  /*b870*/  MUFU.TANH R120, R10 ;  /* 0x0000000a00787308 */ /* 0x0002a20000002400 */
[----:B------:R-:W-:-:S02]  /*b880*/  FSEL R88, R88, -INF , !P5 ;  /* 0xff80000058587808 */ /* 0x000fc40006800000 */
[CC--:B------:R-:W-:Y:S01]  /*b890*/  ISETP.GE.AND P4, PT, R2.reuse, R9.reuse, PT ;  /* 0x000000090200720c */ /* 0x0c0fe20003f86270 */
[----:B------:R-:W-:Y:S01]  /*b8a0*/  HMMA.16816.F32.BF16 R16, R12, R32, RZ ;  /* 0x000000200c10723c */ /* 0x000fe200000418ff */
[----:B------:R-:W-:Y:S01]  /*b8b0*/  ISETP.GE.AND P5, PT, R2, R8, PT ;  /* 0x000000080200720c */ /* 0x000fe20003fa6270 */
[----:B---3--:R-:W-:Y:S01]  /*b8c0*/  FMUL.FTZ R21, R27, UR4 ;  /* 0x000000041b157c20 */ /* 0x008fe20008410000 */
[----:B------:R-:W-:Y:S02]  /*b8d0*/  LOP3.LUT R2, R0, 0x41, R11, 0xfe, !PT ;  /* 0x0000004100027812 */ /* 0x000fe400078efe0b */
[----:B------:R-:W-:Y:S01]  /*b8e0*/  FSEL R121, R121, -INF , !P2 ;  /* 0xff80000079797808 */ /* 0x000fe20005000000 */
[----:B------:R3:W-:Y:S01]  /*b8f0*/  MUFU.TANH R111, R21 ;  /* 0x00000015006f7308 */ /* 0x0007e20000002400 */
[----:B------:R-:W-:Y:S02]  /*b900*/  ISETP.GE.AND P2, PT, R2, R9, PT ;  /* 0x000000090200720c */ /* 0x000fe40003f46270 */
[----:B------:R-:W-:-:S02]  /*b910*/  FSEL R118, R118, -INF , !P3 ;  /* 0xff80000076767808 */ /* 0x000fc40005800000 */
[----:B------:R-:W-:Y:S01]  /*b920*/  FSEL R83, R83, -INF , !P2 ;  /* 0xff80000053537808 */ /* 0x000fe20005000000 */
[----:B-1----:R-:W-:Y:S01]  /*b930*/  FMUL.FTZ R10, R24, UR4 ;  /* 0x00000004180a7c20 */ /* 0x002fe20008410000 */
[----:B------:R-:W-:Y:S02]  /*b940*/  FSEL R89, R89, -INF , !P4 ;  /* 0xff80000059597808 */ /* 0x000fe40006000000 */
[----:B------:R-:W-:Y:S01]  /*b950*/  ISETP.GE.AND P4, PT, R2, R8, PT ;  /* 0x000000080200720c */ /* 0x000fe20003f86270 */
[----:B------:R1:W2:Y:S01]  /*b960*/  MUFU.TANH R112, R10 ;  /* 0x0000000a00707308 */ /* 0x0002a20000002400 */
[----:B------:R-:W-:Y:S02]  /*b970*/  LOP3.LUT R2, R0, 0x48, R11, 0xfe, !PT ;  /* 0x0000004800027812 */ /* 0x000fe400078efe0b */
[----:B------:R-:W-:Y:S02]  /*b980*/  FSEL R119, R119, -INF , !P5 ;  /* 0xff80000077777808 */ /* 0x000fe40006800000 */
[----:B------:R-:W-:Y:S01]  /*b990*/  FSEL R87, R87, -INF , !P1 ;  /* 0xff80000057577808 */ /* 0x000fe20004800000 */
[----:B---3--:R-:W-:Y:S01]  /*b9a0*/  FMUL.FTZ R21, R29, UR4 ;  /* 0x000000041d157c20 */ /* 0x008fe20008410000 */
[----:B------:R-:W-:-:S02]  /*b9b0*/  ISETP.GE.AND P5, PT, R2, R9, PT ;  /* 0x000000090200720c */ /* 0x000fc40003fa6270 */
[----:B------:R-:W-:Y:S01]  /*b9c0*/  ISETP.GE.AND P1, PT, R2, R8, PT ;  /* 0x000000080200720c */ /* 0x000fe20003f26270 */
[----:B------:R3:W-:Y:S01]  /*b9d0*/  MUFU.TANH R109, R21 ;  /* 0x00000015006d7308 */ /* 0x0007e20000002400 */
[--C-:B------:R-:W-:Y:S02]  /*b9e0*/  LOP3.LUT R2, R0, 0x50, R11.reuse, 0xfe, !PT ;  /* 0x0000005000027812 */ /* 0x100fe400078efe0b */
[----:B------:R-:W-:Y:S02]  /*b9f0*/  FSEL R128, R128, -INF , !P4 ;  /* 0xff80000080807808 */ /* 0x000fe40006000000 */
[----:B------:R-:W-:Y:S02]  /*ba00*/  FSEL R85, R85, -INF , !P5 ;  /* 0xff80000055557808 */ /* 0x000fe40006800000 */
[----:B-1----:R-:W-:Y:S02]  /*ba10*/  LOP3.LUT R10, R0, 0x49, R11, 0xfe, !PT ;  /* 0x00000049000a7812 */ /* 0x002fe400078efe0b */
[----:B------:R-:W-:-:S02]  /*ba20*/  FSEL R133, R133, -INF , !P1 ;  /* 0xff80000085857808 */ /* 0x000fc40004800000 */
[CC--:B------:R-:W-:Y:S02]  /*ba30*/  ISETP.GE.AND P3, PT, R10.reuse, R9.reuse, PT ;  /* 0x000000090a00720c */ /* 0x0c0fe40003f66270 */
[-C--:B------:R-:W-:Y:S01]  /*ba40*/  ISETP.GE.AND P2, PT, R10, R8.reuse, PT ;  /* 0x000000080a00720c */ /* 0x080fe20003f46270 */
[----:B------:R-:W-:Y:S01]  /*ba50*/  FMUL.FTZ R10, R26, UR4 ;  /* 0x000000041a0a7c20 */ /* 0x000fe20008410000 */
[----:B------:R-:W-:Y:S01]  /*ba60*/  FSEL R84, R84, -INF , !P3 ;  /* 0xff80000054547808 */ /* 0x000fe20005800000 */
[----:B-----5:R-:W-:Y:S01]  /*ba70*/  HMMA.16816.F32.BF16 R24, R4, R40, R16 ;  /* 0x000000280418723c */ /* 0x020fe20000041810 */
[C---:B------:R-:W-:Y:S01]  /*ba80*/  ISETP.GE.AND P4, PT, R2.reuse, R9, PT ;  /* 0x000000090200720c */ /* 0x040fe20003f86270 */
[----:B------:R1:W5:Y:S01]  /*ba90*/  MUFU.TANH R23, R10 ;  /* 0x0000000a00177308 */ /* 0x0003620000002400 */
[----:B------:R-:W-:Y:S01]  /*baa0*/  ISETP.GE.AND P5, PT, R2, R8, PT ;  /* 0x000000080200720c */ /* 0x000fe20003fa6270 */
[----:B---3--:R-:W-:Y:S01]  /*bab0*/  FMUL.FTZ R21, R30, UR4 ;  /* 0x000000041e157c20 */ /* 0x008fe20008410000 */
[----:B------:R-:W-:Y:S01]  /*bac0*/  LOP3.LUT R2, R0, 0x58, R11, 0xfe, !PT ;  /* 0x0000005800027812 */ /* 0x000fe200078efe0b */
[----:B------:R-:W-:Y:S01]  /*bad0*/  HMMA.16816.F32.BF16 R16, R12, R34, RZ ;  /* 0x000000220c10723c */ /* 0x000fe200000418ff */
[----:B------:R-:W3:Y:S01]  /*bae0*/  LDSM.16.M88.4 R32, [R170] ;  /* 0x00000000aa20783b */ /* 0x000ee20000000200 */
[----:B------:R-:W-:-:S02]  /*baf0*/  FSEL R86, R86, -INF , !P4 ;  /* 0xff80000056567808 */ /* 0x000fc40006000000 */
[----:B------:R-:W-:Y:S01]  /*bb00*/  FSEL R153, R153, -INF , !P5 ;  /* 0xff80000099997808 */ /* 0x000fe20006800000 */
[----:B------:R4:W-:Y:S01]  /*bb10*/  MUFU.TANH R108, R21 ;  /* 0x00000015006c7308 */ /* 0x0009e20000002400 */
[----:B------:R-:W-:Y:S02]  /*bb20*/  ISETP.GE.AND P4, PT, R2, R8, PT ;  /* 0x000000080200720c */ /* 0x000fe40003f86270 */
[----:B------:R-:W-:Y:S02]  /*bb30*/  FSEL R154, R154, -INF , !P2 ;  /* 0xff8000009a9a7808 */ /* 0x000fe40005000000 */
[----:B------:R-:W-:Y:S02]  /*bb40*/  FSEL R159, R159, -INF , !P4 ;  /* 0xff8000009f9f7808 */ /* 0x000fe40006000000 */
[----:B------:R-:W-:Y:S01]  /*bb50*/  ISETP.GE.AND P2, PT, R2, R9, PT ;  /* 0x000000090200720c */ /* 0x000fe20003f46270 */
[----:B------:R-:W-:Y:S01]  /*bb60*/  FMUL.FTZ R2, R28, UR4 ;  /* 0x000000041c027c20 */ /* 0x000fe20008410000 */
[----:B-1----:R-:W-:-:S02]  /*bb70*/  LOP3.LUT R10, R0, 0x51, R11, 0xfe, !PT ;  /* 0x00000051000a7812 */ /* 0x002fc400078efe0b */
[----:B------:R-:W-:Y:S01]  /*bb80*/  FSEL R79, R79, -INF , !P2 ;  /* 0xff8000004f4f7808 */ /* 0x000fe20005000000 */
[----:B------:R1:W5:Y:S01]  /*bb90*/  MUFU.TANH R110, R2 ;  /* 0x00000002006e7308 */ /* 0x0003620000002400 */
[CC--:B------:R-:W-:Y:S02]  /*bba0*/  ISETP.GE.AND P1, PT, R10.reuse, R9.reuse, PT ;  /* 0x000000090a00720c */ /* 0x0c0fe40003f26270 */
[-C--:B------:R-:W-:Y:S02]  /*bbb0*/  ISETP.GE.AND P3, PT, R10, R8.reuse, PT ;  /* 0x000000080a00720c */ /* 0x080fe40003f66270 */
[----:B------:R-:W-:Y:S01]  /*bbc0*/  LOP3.LUT R10, R0, 0x59, R11, 0xfe, !PT ;  /* 0x00000059000a7812 */ /* 0x000fe200078efe0b */
[----:B----4-:R-:W-:Y:S01]  /*bbd0*/  FMUL.FTZ R21, R25, UR4 ;  /* 0x0000000419157c20 */ /* 0x010fe20008410000 */
[----:B------:R-:W-:Y:S02]  /*bbe0*/  FSEL R80, R80, -INF , !P1 ;  /* 0xff80000050507808 */ /* 0x000fe40004800000 */
[C---:B------:R-:W-:Y:S01]  /*bbf0*/  ISETP.GE.AND P5, PT, R10.reuse, R9, PT ;  /* 0x000000090a00720c */ /* 0x040fe20003fa6270 */
[----:B------:R4:W-:Y:S01]  /*bc00*/  MUFU.TANH R106, R21 ;  /* 0x00000015006a7308 */ /* 0x0009e20000002400 */
[----:B------:R-:W-:-:S02]  /*bc10*/  ISETP.GE.AND P1, PT, R10, R8, PT ;  /* 0x000000080a00720c */ /* 0x000fc40003f26270 */
[--C-:B------:R-:W-:Y:S02]  /*bc20*/  LOP3.LUT R10, R0, 0x61, R11.reuse, 0xfe, !PT ;  /* 0x00000061000a7812 */ /* 0x100fe400078efe0b */
[----:B------:R-:W-:Y:S02]  /*bc30*/  FSEL R82, R82, -INF , !P5 ;  /* 0xff80000052527808 */ /* 0x000fe40006800000 */
[CC--:B------:R-:W-:Y:S02]  /*bc40*/  ISETP.GE.AND P4, PT, R10.reuse, R9.reuse, PT ;  /* 0x000000090a00720c */ /* 0x0c0fe40003f86270 */
[----:B------:R-:W-:Y:S01]  /*bc50*/  ISETP.GE.AND P5, PT, R10, R8, PT ;  /* 0x000000080a00720c */ /* 0x000fe20003fa6270 */
[----:B------:R-:W-:Y:S01]  /*bc60*/  FMUL.FTZ R10, R31, UR4 ;  /* 0x000000041f0a7c20 */ /* 0x000fe20008410000 */
[----:B-1----:R-:W-:Y:S01]  /*bc70*/  LOP3.LUT R2, R0, 0x60, R11, 0xfe, !PT ;  /* 0x0000006000027812 */ /* 0x002fe200078efe0b */
[----:B------:R-:W-:Y:S01]  /*bc80*/  HMMA.16816.F32.BF16 R28, R4, R42, R16 ;  /* 0x0000002a041c723c */ /* 0x000fe20000041810 */
[----:B------:R-:W-:Y:S01]  /*bc90*/  FSEL R156, R156, -INF , !P3 ;  /* 0xff8000009c9c7808 */ /* 0x000fe20005800000 */
[----:B------:R1:W-:Y:S01]  /*bca0*/  MUFU.TANH R107, R10 ;  /* 0x0000000a006b7308 */ /* 0x0003e20000002400 */
[----:B------:R-:W-:-:S02]  /*bcb0*/  ISETP.GE.AND P3, PT, R2, R9, PT ;  /* 0x000000090200720c */ /* 0x000fc40003f66270 */
[----:B------:R-:W-:Y:S01]  /*bcc0*/  ISETP.GE.AND P2, PT, R2, R8, PT ;  /* 0x000000080200720c */ /* 0x000fe20003f46270 */
[----:B------:R-:W-:Y:S01]  /*bcd0*/  HMMA.16816.F32.BF16 R16, R12, R36, RZ ;  /* 0x000000240c10723c */ /* 0x000fe200000418ff */
[----:B------:R-:W-:Y:S01]  /*bce0*/  LOP3.LUT R2, R0, 0x68, R11, 0xfe, !PT ;  /* 0x0000006800027812 */ /* 0x000fe200078efe0b */
[----:B----4-:R-:W-:Y:S01]  /*bcf0*/  FMUL.FTZ R21, R27, UR4 ;  /* 0x000000041b157c20 */ /* 0x010fe20008410000 */
[----:B------:R-:W-:Y:S02]  /*bd00*/  FSEL R161, R161, -INF , !P1 ;  /* 0xff800000a1a17808 */ /* 0x000fe40004800000 */
[----:B------:R-:W-:Y:S01]  /*bd10*/  ISETP.GE.AND P1, PT, R2, R9, PT ;  /* 0x000000090200720c */ /* 0x000fe20003f26270 */
[----:B------:R4:W-:Y:S01]  /*bd20*/  MUFU.TANH R102, R21 ;  /* 0x0000001500667308 */ /* 0x0009e20000002400 */
[----:B------:R-:W-:Y:S02]  /*bd30*/  FSEL R163, R163, -INF , !P5 ;  /* 0xff800000a3a37808 */ /* 0x000fe40006800000 */
[----:B------:R-:W-:-:S02]  /*bd40*/  FSEL R71, R71, -INF , !P1 ;  /* 0xff80000047477808 */ /* 0x000fc40004800000 */
[----:B------:R-:W-:Y:S01]  /*bd50*/  FSEL R81, R81, -INF , !P3 ;  /* 0xff80000051517808 */ /* 0x000fe20005800000 */
[----:B-1----:R-:W-:Y:S01]  /*bd60*/  FMUL.FTZ R10, R24, UR4 ;  /* 0x00000004180a7c20 */ /* 0x002fe20008410000 */
[-C--:B------:R-:W-:Y:S02]  /*bd70*/  ISETP.GE.AND P3, PT, R2, R8.reuse, PT ;  /* 0x000000080200720c */ /* 0x080fe40003f66270 */
[----:B------:R-:W-:Y:S01]  /*bd80*/  LOP3.LUT R2, R0, 0x69, R11, 0xfe, !PT ;  /* 0x0000006900027812 */ /* 0x000fe200078efe0b */
[----:B------:R1:W-:Y:S02]  /*bd90*/  MUFU.TANH R104, R10 ;  /* 0x0000000a00687308 */ /* 0x0003e40000002400 */
[----:B------:R-:W-:Y:S01]  /*bda0*/  FMUL.FTZ R22, R30, UR4 ;  /* 0x000000041e167c20 */ /* 0x000fe20008410000 */
[----:B------:R-:W-:Y:S02]  /*bdb0*/  FSEL R160, R160, -INF , !P2 ;  /* 0xff800000a0a07808 */ /* 0x000fe40005000000 */
[----:B------:R-:W-:Y:S01]  /*bdc0*/  FSEL R77, R77, -INF , !P4 ;  /* 0xff8000004d4d7808 */ /* 0x000fe20006000000 */
[----:B----4-:R-:W-:Y:S01]  /*bdd0*/  FMUL.FTZ R21, R28, UR4 ;  /* 0x000000041c157c20 */ /* 0x010fe20008410000 */
[C---:B------:R-:W-:Y:S01]  /*bde0*/  ISETP.GE.AND P2, PT, R2.reuse, R9, PT ;  /* 0x000000090200720c */ /* 0x040fe20003f46270 */
[----:B------:R-:W-:Y:S01]  /*bdf0*/  MUFU.TANH R44, R22 ;  /* 0x00000016002c7308 */ /* 0x000fe20000002400 */
[----:B------:R-:W-:-:S02]  /*be00*/  ISETP.GE.AND P4, PT, R2, R8, PT ;  /* 0x000000080200720c */ /* 0x000fc40003f86270 */
[--C-:B------:R-:W-:Y:S02]  /*be10*/  LOP3.LUT R2, R0, 0x71, R11.reuse, 0xfe, !PT ;  /* 0x0000007100027812 */ /* 0x100fe400078efe0b */
[----:B------:R-:W-:Y:S02]  /*be20*/  FSEL R186, R186, -INF , !P3 ;  /* 0xff800000baba7808 */ /* 0x000fe40005800000 */
[----:B------:R-:W-:Y:S01]  /*be30*/  FSEL R73, R73, -INF , !P2 ;  /* 0xff80000049497808 */ /* 0x000fe20005000000 */
[----:B------:R4:W-:Y:S01]  /*be40*/  MUFU.TANH R78, R21 ;  /* 0x00000015004e7308 */ /* 0x0009e20000002400 */
[----:B-1----:R-:W-:Y:S02]  /*be50*/  LOP3.LUT R10, R0, 0x70, R11, 0xfe, !PT ;  /* 0x00000070000a7812 */ /* 0x002fe400078efe0b */
[----:B------:R-:W-:Y:S02]  /*be60*/  FSEL R190, R190, -INF , !P4 ;  /* 0xff800000bebe7808 */ /* 0x000fe40006000000 */
[----:B------:R-:W-:-:S02]  /*be70*/  ISETP.GE.AND P5, PT, R10, R9, PT ;  /* 0x000000090a00720c */ /* 0x000fc40003fa6270 */
[-C--:B------:R-:W-:Y:S01]  /*be80*/  ISETP.GE.AND P1, PT, R10, R8.reuse, PT ;  /* 0x000000080a00720c */ /* 0x080fe20003f26270 */
[----:B------:R-:W-:Y:S01]  /*be90*/  FMUL.FTZ R10, R26, UR4 ;  /* 0x000000041a0a7c20 */ /* 0x000fe20008410000 */
[----:B------:R-:W-:Y:S01]  /*bea0*/  FSEL R72, R72, -INF , !P5 ;  /* 0xff80000048487808 */ /* 0x000fe20006800000 */
[----:B---3--:R-:W-:Y:S01]  /*beb0*/  HMMA.16816.F32.BF16 R24, R4, R32, R16 ;  /* 0x000000200418723c */ /* 0x008fe20000041810 */
[C---:B------:R-:W-:Y:S01]  /*bec0*/  ISETP.GE.AND P3, PT, R2.reuse, R9, PT ;  /* 0x000000090200720c */ /* 0x040fe20003f66270 */
[----:B------:R1:W3:Y:S01]  /*bed0*/  MUFU.TANH R103, R10 ;  /* 0x0000000a00677308 */ /* 0x0002e20000002400 */
[----:B------:R-:W-:Y:S02]  /*bee0*/  ISETP.GE.AND P2, PT, R2, R8, PT ;  /* 0x000000080200720c */ /* 0x000fe40003f46270 */
[----:B------:R-:W-:Y:S01]  /*bef0*/  LOP3.LUT R2, R0, 0x79, R11, 0xfe, !PT ;  /* 0x0000007900027812 */ /* 0x000fe200078efe0b */
[----:B------:R-:W-:Y:S01]  /*bf00*/  HMMA.16816.F32.BF16 R16, R12, R38, RZ ;  /* 0x000000260c10723c */ /* 0x000fe200000418ff */
[----:B------:R-:W2:Y:S01]  /*bf10*/  LDSM.16.M88.4 R36, [R134+0x4800] ;  /* 0x004800008624783b */ /* 0x000ea20000000200 */
[----:B----4-:R-:W-:Y:S01]  /*bf20*/  FMUL.FTZ R21, R29, UR4 ;  /* 0x000000041d157c20 */ /* 0x010fe20008410000 */
[----:B------:R-:W-:-:S02]  /*bf30*/  FSEL R192, R192, -INF , !P1 ;  /* 0xff800000c0c07808 */ /* 0x000fc40004800000 */
[----:B------:R-:W-:Y:S01]  /*bf40*/  FSEL R76, R76, -INF , !P3 ;  /* 0xff8000004c4c7808 */ /* 0x000fe20005800000 */
[----:B------:R4:W-:Y:S01]  /*bf50*/  MUFU.TANH R70, R21 ;  /* 0x0000001500467308 */ /* 0x0009e20000002400 */
[----:B------:R-:W-:Y:S02]  /*bf60*/  FSEL R191, R191, -INF , !P2 ;  /* 0xff800000bfbf7808 */ /* 0x000fe40005000000 */
[C---:B------:R-:W-:Y:S02]  /*bf70*/  ISETP.GE.AND P1, PT, R2.reuse, R9, PT ;  /* 0x000000090200720c */ /* 0x040fe40003f26270 */
[----:B------:R-:W-:Y:S02]  /*bf80*/  ISETP.GE.AND P3, PT, R2, R8, PT ;  /* 0x000000080200720c */ /* 0x000fe40003f66270 */
[C-C-:B-1----:R-:W-:Y:S02]  /*bf90*/  LOP3.LUT R10, R0.reuse, 0x78, R11.reuse, 0xfe, !PT ;  /* 0x00000078000a7812 */ /* 0x142fe400078efe0b */
[----:B------:R-:W-:-:S02]  /*bfa0*/  LOP3.LUT R2, R0, 0x81, R11, 0xfe, !PT ;  /* 0x0000008100027812 */ /* 0x000fc400078efe0b */
[CC--:B------:R-:W-:Y:S02]  /*bfb0*/  ISETP.GE.AND P4, PT, R10.reuse, R9.reuse, PT ;  /* 0x000000090a00720c */ /* 0x0c0fe40003f86270 */
[-C--:B------:R-:W-:Y:S02]  /*bfc0*/  ISETP.GE.AND P5, PT, R10, R8.reuse, PT ;  /* 0x000000080a00720c */ /* 0x080fe40003fa6270 */
[----:B------:R-:W-:Y:S01]  /*bfd0*/  LOP3.LUT R10, R0, 0x80, R11, 0xfe, !PT ;  /* 0x00000080000a7812 */ /* 0x000fe200078efe0b */
[----:B----4-:R-:W-:Y:S01]  /*bfe0*/  FMUL.FTZ R21, R31, UR4 ;  /* 0x000000041f157c20 */ /* 0x010fe20008410000 */
[----:B------:R-:W-:Y:S01]  /*bff0*/  FSEL R68, R68, -INF , !P4 ;  /* 0xff80000044447808 */ /* 0x000fe20006000000 */
[----:B------:R-:W-:Y:S01]  /*c000*/  HMMA.16816.F32.BF16 R28, R4, R34, R16 ;  /* 0x00000022041c723c */ /* 0x000fe20000041810 */
[----:B------:R-:W1:Y:S01]  /*c010*/  LDSM.16.M88.4 R32, [R169] ;  /* 0x00000000a920783b */ /* 0x000e620000000200 */
[C---:B------:R-:W-:Y:S01]  /*c020*/  ISETP.GE.AND P2, PT, R10.reuse, R9, PT ;  /* 0x000000090a00720c */ /* 0x040fe20003f46270 */
[----:B------:R4:W-:Y:S01]  /*c030*/  MUFU.TANH R43, R21 ;  /* 0x00000015002b7308 */ /* 0x0009e20000002400 */
[----:B------:R-:W-:Y:S01]  /*c040*/  ISETP.GE.AND P4, PT, R10, R8, PT ;  /* 0x000000080a00720c */ /* 0x000fe20003f86270 */
[----:B------:R-:W-:-:S04]  /*c050*/  DEPBAR.LE SB0, 0x0 ;  /* 0x000080000000791a */ /* 0x000fc80000000000 */
[----:B------:R-:W-:Y:S01]  /*c060*/  FMUL.FTZ R16, R24, UR4 ;  /* 0x0000000418107c20 */ /* 0x000fe20008410000 */
[----:B------:R-:W-:Y:S02]  /*c070*/  LOP3.LUT R10, R0, 0x88, R11, 0xfe, !PT ;  /* 0x00000088000a7812 */ /* 0x000fe400078efe0b */
[----:B------:R-:W-:Y:S01]  /*c080*/  FSEL R194, R194, -INF , !P5 ;  /* 0xff800000c2c27808 */ /* 0x000fe20006800000 */
[----:B------:R5:W-:Y:S01]  /*c090*/  MUFU.TANH R41, R16 ;  /* 0x0000001000297308 */ /* 0x000be20000002400 */
[----:B------:R-:W-:Y:S02]  /*c0a0*/  FSEL R67, R205, -INF , !P1 ;  /* 0xff800000cd437808 */ /* 0x000fe40004800000 */
[----:B------:R-:W-:Y:S02]  /*c0b0*/  FSEL R195, R195, -INF , !P3 ;  /* 0xff800000c3c37808 */ /* 0x000fe40005800000 */
[----:B------:R-:W-:Y:S01]  /*c0c0*/  FSEL R66, R196, -INF , !P2 ;  /* 0xff800000c4427808 */ /* 0x000fe20005000000 */
[----:B------:R-:W-:Y:S01]  /*c0d0*/  BAR.SYNC.DEFER_BLOCKING 0x0 ;  /* 0x0000000000007b1d */ /* 0x000fe20000010000 */
[----:B------:R-:W-:Y:S01]  /*c0e0*/  ISETP.GE.AND P5, PT, R2, R9, PT ;  /* 0x000000090200720c */ /* 0x000fe20003fa6270 */
[----:B----4-:R-:W-:Y:S01]  /*c0f0*/  FMUL.FTZ R21, R26, UR4 ;  /* 0x000000041a157c20 */ /* 0x010fe20008410000 */
[----:B------:R-:W-:-:S02]  /*c100*/  ISETP.GE.AND P1, PT, R2, R8, PT ;  /* 0x000000080200720c */ /* 0x000fc40003f26270 */
[C---:B------:R-:W-:Y:S01]  /*c110*/  ISETP.GE.AND P3, PT, R10.reuse, R9, PT ;  /* 0x000000090a00720c */ /* 0x040fe20003f66270 */
[----:B------:R4:W3:Y:S01]  /*c120*/  MUFU.TANH R40, R21 ;  /* 0x0000001500287308 */ /* 0x0008e20000002400 */
[----:B------:R-:W-:Y:S02]  /*c130*/  ISETP.GE.AND P2, PT, R10, R8, PT ;  /* 0x000000080a00720c */ /* 0x000fe40003f46270 */
[C-C-:B------:R-:W-:Y:S01]  /*c140*/  LOP3.LUT R2, R0.reuse, 0x89, R11.reuse, 0xfe, !PT ;  /* 0x0000008900027812 */ /* 0x140fe200078efe0b */
[----:B-----5:R-:W-:Y:S01]  /*c150*/  FMUL.FTZ R16, R25, UR4 ;  /* 0x0000000419107c20 */ /* 0x020fe20008410000 */
[----:B------:R-:W-:Y:S02]  /*c160*/  LOP3.LUT R10, R0, 0x90, R11, 0xfe, !PT ;  /* 0x00000090000a7812 */ /* 0x000fe400078efe0b */
[----:B------:R-:W-:Y:S01]  /*c170*/  FSEL R69, R69, -INF , !P5 ;  /* 0xff80000045457808 */ /* 0x000fe20006800000 */
[----:B------:R2:W-:Y:S01]  /*c180*/  MUFU.TANH R42, R16 ;  /* 0x00000010002a7308 */ /* 0x0005e20000002400 */
[----:B------:R-:W-:-:S02]  /*c190*/  FSEL R196, R204, -INF , !P1 ;  /* 0xff800000ccc47808 */ /* 0x000fc40004800000 */
[----:B------:R-:W-:Y:S02]  /*c1a0*/  FSEL R61, R203, -INF , !P3 ;  /* 0xff800000cb3d7808 */ /* 0x000fe40005800000 */
[-C--:B------:R-:W-:Y:S02]  /*c1b0*/  ISETP.GE.AND P5, PT, R2, R8.reuse, PT ;  /* 0x000000080200720c */ /* 0x080fe40003fa6270 */
[----:B------:R-:W-:Y:S01]  /*c1c0*/  ISETP.GE.AND P1, PT, R10, R9, PT ;  /* 0x000000090a00720c */ /* 0x000fe20003f26270 */
[----:B----4-:R-:W-:Y:S01]  /*c1d0*/  FMUL.FTZ R21, R28, UR4 ;  /* 0x000000041c157c20 */ /* 0x010fe20008410000 */
[----:B------:R-:W-:Y:S02]  /*c1e0*/  ISETP.GE.AND P3, PT, R10, R8, PT ;  /* 0x000000080a00720c */ /* 0x000fe40003f66270 */
[----:B------:R-:W-:Y:S02]  /*c1f0*/  LOP3.LUT R10, R0, 0x98, R11, 0xfe, !PT ;  /* 0x00000098000a7812 */ /* 0x000fe400078efe0b */
[----:B------:R-:W-:-:S02]  /*c200*/  FSEL R200, R200, -INF , !P5 ;  /* 0xff800000c8c87808 */ /* 0x000fc40006800000 */
[----:B------:R-:W-:Y:S01]  /*c210*/  FSEL R51, R201, -INF , !P1 ;  /* 0xff800000c9337808 */ /* 0x000fe20004800000 */
[----:B--2---:R-:W-:Y:S01]  /*c220*/  HMMA.16816.F32.BF16 R16, R12, R36, RZ ;  /* 0x000000240c10723c */ /* 0x004fe200000418ff */
[CC--:B------:R-:W-:Y:S01]  /*c230*/  ISETP.GE.AND P5, PT, R10.reuse, R9.reuse, PT ;  /* 0x000000090a00720c */ /* 0x0c0fe20003fa6270 */
[----:B------:R2:W4:Y:S01]  /*c240*/  MUFU.TANH R36, R21 ;  /* 0x0000001500247308 */ /* 0x0005220000002400 */
[----:B------:R-:W-:Y:S01]  /*c250*/  ISETP.GE.AND P1, PT, R10, R8, PT ;  /* 0x000000080a00720c */ /* 0x000fe20003f26270 */
[----:B------:R-:W-:Y:S01]  /*c260*/  FMUL.FTZ R10, R27, UR4 ;  /* 0x000000041b0a7c20 */ /* 0x000fe20008410000 */
[----:B------:R-:W-:Y:S02]  /*c270*/  FSEL R197, R197, -INF , !P4 ;  /* 0xff800000c5c57808 */ /* 0x000fe40006000000 */
[----:B------:R-:W-:Y:S02]  /*c280*/  ISETP.GE.AND P4, PT, R2, R9, PT ;  /* 0x000000090200720c */ /* 0x000fe40003f86270 */
[----:B------:R-:W-:Y:S01]  /*c290*/  LOP3.LUT R2, R0, 0x91, R11, 0xfe, !PT ;  /* 0x0000009100027812 */ /* 0x000fe200078efe0b */
[----:B------:R5:W4:Y:S01]  /*c2a0*/  MUFU.TANH R37, R10 ;  /* 0x0000000a00257308 */ /* 0x000b220000002400 */
[----:B------:R-:W-:-:S02]  /*c2b0*/  FSEL R198, R198, -INF , !P2 ;  /* 0xff800000c6c67808 */ /* 0x000fc40005000000 */
[----:B------:R-:W-:Y:S02]  /*c2c0*/  FSEL R63, R63, -INF , !P4 ;  /* 0xff8000003f3f7808 */ /* 0x000fe40006000000 */
[C---:B------:R-:W-:Y:S02]  /*c2d0*/  ISETP.GE.AND P2, PT, R2.reuse, R9, PT ;  /* 0x000000090200720c */ /* 0x040fe40003f46270 */
[----:B------:R-:W-:Y:S02]  /*c2e0*/  ISETP.GE.AND P4, PT, R2, R8, PT ;  /* 0x000000080200720c */ /* 0x000fe40003f86270 */
[--C-:B------:R-:W-:Y:S01]  /*c2f0*/  LOP3.LUT R2, R0, 0x99, R11.reuse, 0xfe, !PT ;  /* 0x0000009900027812 */ /* 0x100fe200078efe0b */
[----:B--2---:R-:W-:Y:S01]  /*c300*/  FMUL.FTZ R21, R29, UR4 ;  /* 0x000000041d157c20 */ /* 0x004fe20008410000 */
[----:B------:R-:W-:Y:S02]  /*c310*/  FSEL R201, R59, -INF , !P3 ;  /* 0xff8000003bc97808 */ /* 0x000fe40005800000 */
[----:B------:R-:W-:Y:S01]  /*c320*/  FSEL R59, R202, -INF , !P2 ;  /* 0xff800000ca3b7808 */ /* 0x000fe20005000000 */
[----:B-1----:R-:W-:Y:S01]  /*c330*/  HMMA.16816.F32.BF16 R24, R4, R32, R16 ;  /* 0x000000200418723c */ /* 0x002fe20000041810 */
[----:B------:R-:W-:Y:S01]  /*c340*/  FSEL R199, R199, -INF , !P4 ;  /* 0xff800000c7c77808 */ /* 0x000fe20006000000 */
[----:B------:R1:W-:Y:S01]  /*c350*/  MUFU.TANH R32, R21 ;  /* 0x0000001500207308 */ /* 0x0003e20000002400 */
[----:B-----5:R-:W-:-:S02]  /*c360*/  LOP3.LUT R10, R0, 0xa0, R11, 0xfe, !PT ;  /* 0x000000a0000a7812 */ /* 0x020fc400078efe0b */
[----:B------:R-:W-:Y:S01]  /*c370*/  FSEL R58, R58, -INF , !P5 ;  /* 0xff8000003a3a7808 */ /* 0x000fe20006800000 */
[C---:B------:R-:W-:Y:S01]  /*c380*/  HMMA.16816.F32.BF16 R16, R12.reuse, R38, RZ ;  /* 0x000000260c10723c */ /* 0x040fe200000418ff */
[CC--:B------:R-:W-:Y:S02]  /*c390*/  ISETP.GE.AND P3, PT, R2.reuse, R9.reuse, PT ;  /* 0x000000090200720c */ /* 0x0c0fe40003f66270 */
[-C--:B------:R-:W-:Y:S02]  /*c3a0*/  ISETP.GE.AND P2, PT, R2, R8.reuse, PT ;  /* 0x000000080200720c */ /* 0x080fe40003f46270 */
[C---:B------:R-:W-:Y:S01]  /*c3b0*/  ISETP.GE.AND P4, PT, R10.reuse, R9, PT ;  /* 0x000000090a00720c */ /* 0x040fe20003f86270 */
[----:B------:R-:W-:Y:S01]  /*c3c0*/  HMMA.16816.F32.BF16 R12, R12, R64, RZ ;  /* 0x000000400c0c723c */ /* 0x000fe200000418ff */
[----:B------:R-:W-:Y:S02]  /*c3d0*/  ISETP.GE.AND P5, PT, R10, R8, PT ;  /* 0x000000080a00720c */ /* 0x000fe40003fa6270 */
[----:B------:R-:W-:-:S02]  /*c3e0*/  LOP3.LUT R2, R0, 0xa1, R11, 0xfe, !PT ;  /* 0x000000a100027812 */ /* 0x000fc400078efe0b */
[----:B------:R-:W-:Y:S02]  /*c3f0*/  LOP3.LUT R10, R0, 0xa8, R11, 0xfe, !PT ;  /* 0x000000a8000a7812 */ /* 0x000fe400078efe0b */
[----:B------:R-:W-:Y:S01]  /*c400*/  FSEL R202, R62, -INF , !P1 ;  /* 0xff8000003eca7808 */ /* 0x000fe20004800000 */
[----:B-1----:R-:W-:Y:S01]  /*c410*/  FMUL.FTZ R21, R30, UR4 ;  /* 0x000000041e157c20 */ /* 0x002fe20008410000 */
[----:B------:R-:W-:Y:S02]  /*c420*/  FSEL R62, R189, -INF , !P3 ;  /* 0xff800000bd3e7808 */ /* 0x000fe40005800000 */
[----:B------:R-:W-:Y:S01]  /*c430*/  FSEL R193, R193, -INF , !P2 ;  /* 0xff800000c1c17808 */ /* 0x000fe20005000000 */
[----:B------:R1:W2:Y:S01]  /*c440*/  MUFU.TANH R30, R21 ;  /* 0x00000015001e7308 */ /* 0x0002a20000002400 */
[----:B------:R-:W-:Y:S02]  /*c450*/  FSEL R45, R187, -INF , !P4 ;  /* 0xff800000bb2d7808 */ /* 0x000fe40006000000 */
[----:B------:R-:W-:-:S02]  /*c460*/  ISETP.GE.AND P1, PT, R2, R9, PT ;  /* 0x000000090200720c */ /* 0x000fc40003f26270 */
[-C--:B------:R-:W-:Y:S01]  /*c470*/  ISETP.GE.AND P3, PT, R2, R8.reuse, PT ;  /* 0x000000080200720c */ /* 0x080fe20003f66270 */
[C---:B------:R-:W-:Y:S01]  /*c480*/  HMMA.16816.F32.BF16 R16, R4.reuse, R34, R16 ;  /* 0x000000220410723c */ /* 0x040fe20000041810 */
[C---:B------:R-:W-:Y:S02]  /*c490*/  ISETP.GE.AND P2, PT, R10.reuse, R9, PT ;  /* 0x000000090a00720c */ /* 0x040fe40003f46270 */
[----:B------:R-:W-:Y:S02]  /*c4a0*/  ISETP.GE.AND P4, PT, R10, R8, PT ;  /* 0x000000080a00720c */ /* 0x000fe40003f86270 */
[C-C-:B------:R-:W-:Y:S01]  /*c4b0*/  LOP3.LUT R2, R0.reuse, 0xa9, R11.reuse, 0xfe, !PT ;  /* 0x000000a900027812 */ /* 0x140fe200078efe0b */
[----:B------:R-:W-:Y:S01]  /*c4c0*/  HMMA.16816.F32.BF16 R4, R4, R56, R12 ;  /* 0x000000380404723c */ /* 0x000fe2000004180c */
[----:B------:R-:W-:Y:S02]  /*c4d0*/  LOP3.LUT R10, R0, 0xb0, R11, 0xfe, !PT ;  /* 0x000000b0000a7812 */ /* 0x000fe400078efe0b */
[----:B------:R-:W-:-:S02]  /*c4e0*/  FSEL R155, R155, -INF , !P5 ;  /* 0xff8000009b9b7808 */ /* 0x000fc40006800000 */
[----:B------:R-:W-:Y:S01]  /*c4f0*/  FSEL R47, R162, -INF , !P1 ;  /* 0xff800000a22f7808 */ /* 0x000fe20004800000 */
[----:B-1----:R-:W-:Y:S01]  /*c500*/  FMUL.FTZ R21, R31, UR4 ;  /* 0x000000041f157c20 */ /* 0x002fe20008410000 */
[----:B------:R-:W-:Y:S02]  /*c510*/  FSEL R157, R157, -INF , !P3 ;  /* 0xff8000009d9d7808 */ /* 0x000fe40005800000 */
[----:B------:R-:W-:Y:S01]  /*c520*/  FSEL R46, R127, -INF , !P2 ;  /* 0xff8000007f2e7808 */ /* 0x000fe20005000000 */
[----:B------:R1:W-:Y:S01]  /*c530*/  MUFU.TANH R29, R21 ;  /* 0x00000015001d7308 */ /* 0x0003e20000002400 */
[CC--:B------:R-:W-:Y:S02]  /*c540*/  ISETP.GE.AND P5, PT, R2.reuse, R9.reuse, PT ;  /* 0x000000090200720c */ /* 0x0c0fe40003fa6270 */
[----:B------:R-:W-:Y:S02]  /*c550*/  ISETP.GE.AND P1, PT, R2, R8, PT ;  /* 0x000000080200720c */ /* 0x000fe40003f26270 */
[----:B------:R-:W-:-:S02]  /*c560*/  ISETP.GE.AND P3, PT, R10, R9, PT ;  /* 0x000000090a00720c */ /* 0x000fc40003f66270 */
[-C--:B------:R-:W-:Y:S01]  /*c570*/  ISETP.GE.AND P2, PT, R10, R8.reuse, PT ;  /* 0x000000080a00720c */ /* 0x080fe20003f46270 */
[----:B------:R-:W-:Y:S01]  /*c580*/  FMUL.FTZ R10, R24, UR4 ;  /* 0x00000004180a7c20 */ /* 0x000fe20008410000 */
[--C-:B------:R-:W-:Y:S01]  /*c590*/  LOP3.LUT R2, R0, 0xb1, R11.reuse, 0xfe, !PT ;  /* 0x000000b100027812 */ /* 0x100fe200078efe0b */
[----:B------:R-:W-:Y:S01]  /*c5a0*/  FMUL.FTZ R16, R16, UR4 ;  /* 0x0000000410107c20 */ /* 0x000fe20008410000 */
[----:B------:R-:W-:Y:S01]  /*c5b0*/  FSEL R127, R49, -INF , !P4 ;  /* 0xff800000317f7808 */ /* 0x000fe20006000000 */
[----:B------:R5:W2:Y:S01]  /*c5c0*/  MUFU.TANH R28, R10 ;  /* 0x0000000a001c7308 */ /* 0x000aa20000002400 */
[----:B------:R-:W-:Y:S01]  /*c5d0*/  FSEL R49, R114, -INF , !P5 ;  /* 0xff80000072317808 */ /* 0x000fe20006800000 */
[----:B------:R-:W-:Y:S01]  /*c5e0*/  FMUL.FTZ R5, R5, UR4 ;  /* 0x0000000405057c20 */ /* 0x000fe20008410000 */
[CC--:B------:R-:W-:Y:S01]  /*c5f0*/  ISETP.GE.AND P4, PT, R2.reuse, R9.reuse, PT ;  /* 0x000000090200720c */ /* 0x0c0fe20003f86270 */
[----:B------:R-:W-:Y:S01]  /*c600*/  FMUL.FTZ R12, R17, UR4 ;  /* 0x00000004110c7c20 */ /* 0x000fe20008410000 */
[----:B------:R-:W-:Y:S01]  /*c610*/  ISETP.GE.AND P5, PT, R2, R8, PT ;  /* 0x000000080200720c */ /* 0x000fe20003fa6270 */
[----:B-1----:R-:W-:Y:S01]  /*c620*/  FMUL.FTZ R21, R27, UR4 ;  /* 0x000000041b157c20 */ /* 0x002fe20008410000 */
[----:B------:R-:W-:Y:S01]  /*c630*/  LOP3.LUT R2, R0, 0xb8, R11, 0xfe, !PT ;  /* 0x000000b800027812 */ /* 0x000fe200078efe0b */
[----:B------:R1:W-:Y:S01]  /*c640*/  MUFU.TANH R13, R5 ;  /* 0x00000005000d7308 */ /* 0x0003e20000002400 */
[----:B------:R-:W-:Y:S01]  /*c650*/  FSEL R120, R120, -INF , !P1 ;  /* 0xff80000078787808 */ /* 0x000fe20004800000 */
[----:B------:R-:W-:Y:S01]  /*c660*/  FMUL.FTZ R7, R7, UR4 ;  /* 0x0000000407077c20 */ /* 0x000fe20008410000 */
[----:B------:R-:W-:Y:S01]  /*c670*/  FSEL R39, R112, -INF , !P3 ;  /* 0xff80000070277808 */ /* 0x000fe20005800000 */
[----:B------:R-:W-:Y:S01]  /*c680*/  FMUL.FTZ R6, R6, UR4 ;  /* 0x0000000406067c20 */ /* 0x000fe20008410000 */
[----:B------:R-:W-:-:S02]  /*c690*/  ISETP.GE.AND P1, PT, R2, R9, PT ;  /* 0x000000090200720c */ /* 0x000fc40003f26270 */
[-C--:B------:R-:W-:Y:S01]  /*c6a0*/  ISETP.GE.AND P3, PT, R2, R8.reuse, PT ;  /* 0x000000080200720c */ /* 0x080fe20003f66270 */
[----:B------:R-:W-:Y:S01]  /*c6b0*/  MUFU.TANH R22, R21 ;  /* 0x0000001500167308 */ /* 0x000fe20000002400 */
[----:B-----5:R-:W-:Y:S01]  /*c6c0*/  FMUL.FTZ R10, R25, UR4 ;  /* 0x00000004190a7c20 */ /* 0x020fe20008410000 */
[----:B------:R-:W-:Y:S02]  /*c6d0*/  LOP3.LUT R2, R0, 0xb9, R11, 0xfe, !PT ;  /* 0x000000b900027812 */ /* 0x000fe400078efe0b */
[----:B------:R-:W-:Y:S02]  /*c6e0*/  FSEL R112, R23, -INF , !P2 ;  /* 0xff80000017707808 */ /* 0x000fe40005000000 */
[----:B------:R-:W-:Y:S02]  /*c6f0*/  FSEL R38, R113, -INF , !P4 ;  /* 0xff80000071267808 */ /* 0x000fe40006000000 */
[----:B------:R5:W-:Y:S01]  /*c700*/  MUFU.TANH R24, R10 ;  /* 0x0000000a00187308 */ /* 0x000be20000002400 */
[----:B------:R-:W-:Y:S01]  /*c710*/  ISETP.GE.AND P2, PT, R2, R9, PT ;  /* 0x000000090200720c */ /* 0x000fe20003f46270 */
[----:B-1----:R-:W-:Y:S01]  /*c720*/  FMUL.FTZ R5, R48, UR4 ;  /* 0x0000000430057c20 */ /* 0x002fe20008410000 */
[----:B------:R-:W-:-:S02]  /*c730*/  ISETP.GE.AND P4, PT, R2, R8, PT ;  /* 0x000000080200720c */ /* 0x000fc40003f86270 */
[----:B------:R-:W-:Y:S02]  /*c740*/  LOP3.LUT R2, R0, 0xc0, R11, 0xfe, !PT ;  /* 0x000000c000027812 */ /* 0x000fe400078efe0b */
[----:B------:R-:W-:Y:S01]  /*c750*/  FSEL R35, R110, -INF , !P1 ;  /* 0xff8000006e237808 */ /* 0x000fe20004800000 */
[----:B------:R-:W-:Y:S01]  /*c760*/  MUFU.TANH R21, R16 ;  /* 0x0000001000157308 */ /* 0x000fe20000002400 */
[----:B------:R-:W-:Y:S02]  /*c770*/  FSEL R108, R108, -INF , !P3 ;  /* 0xff8000006c6c7808 */ /* 0x000fe40005800000 */
[----:B------:R-:W-:Y:S02]  /*c780*/  FSEL R34, R109, -INF , !P2 ;  /* 0xff8000006d227808 */ /* 0x000fe40005000000 */
[----:B------:R-:W-:Y:S02]  /*c790*/  ISETP.GE.AND P1, PT, R2, R8, PT ;  /* 0x000000080200720c */ /* 0x000fe40003f26270 */
[----:B------:R-:W-:Y:S01]  /*c7a0*/  FSEL R111, R111, -INF , !P5 ;  /* 0xff8000006f6f7808 */ /* 0x000fe20006800000 */
[----:B------:R1:W-:Y:S01]  /*c7b0*/  MUFU.TANH R17, R12 ;  /* 0x0000000c00117308 */ /* 0x0003e20000002400 */
[----:B-----5:R-:W-:Y:S01]  /*c7c0*/  FMUL.FTZ R10, R26, UR4 ;  /* 0x000000041a0a7c20 */ /* 0x020fe20008410000 */
[----:B---3--:R-:W-:-:S02]  /*c7d0*/  FSEL R103, R103, -INF , !P1 ;  /* 0xff80000067677808 */ /* 0x008fc40004800000 */
[-C--:B------:R-:W-:Y:S02]  /*c7e0*/  ISETP.GE.AND P5, PT, R2, R9.reuse, PT ;  /* 0x000000090200720c */ /* 0x080fe40003fa6270 */
[----:B------:R-:W-:Y:S02]  /*c7f0*/  LOP3.LUT R2, R0, 0xc8, R11, 0xfe, !PT ;  /* 0x000000c800027812 */ /* 0x000fe400078efe0b */
[----:B------:R3:W5:Y:S01]  /*c800*/  MUFU.TANH R23, R10 ;  /* 0x0000000a00177308 */ /* 0x0007620000002400 */
[----:B------:R-:W-:Y:S02]  /*c810*/  FSEL R33, R104, -INF , !P5 ;  /* 0xff80000068217808 */ /* 0x000fe40006800000 */
[----:B------:R-:W-:Y:S02]  /*c820*/  FSEL R107, R107, -INF , !P4 ;  /* 0xff8000006b6b7808 */ /* 0x000fe40006000000 */
[C---:B------:R-:W-:Y:S02]  /*c830*/  ISETP.GE.AND P5, PT, R2.reuse, R8, PT ;  /* 0x000000080200720c */ /* 0x040fe40003fa6270 */
[----:B------:R-:W-:-:S02]  /*c840*/  ISETP.GE.AND P4, PT, R2, R9, PT ;  /* 0x000000090200720c */ /* 0x000fc40003f86270 */
[--C-:B------:R-:W-:Y:S01]  /*c850*/  LOP3.LUT R2, R0, 0xd0, R11.reuse, 0xfe, !PT ;  /* 0x000000d000027812 */ /* 0x100fe200078efe0b */
[----:B-1----:R-:W-:Y:S01]  /*c860*/  FMUL.FTZ R12, R19, UR4 ;  /* 0x00000004130c7c20 */ /* 0x002fe20008410000 */
[----:B------:R-:W-:Y:S02]  /*c870*/  FSEL R27, R78, -INF , !P4 ;  /* 0xff8000004e1b7808 */ /* 0x000fe40006000000 */
[----:B------:R-:W-:Y:S01]  /*c880*/  ISETP.GE.AND P4, PT, R2, R8, PT ;  /* 0x000000080200720c */ /* 0x000fe20003f86270 */
[----:B------:R-:W-:Y:S01]  /*c890*/  MUFU.TANH R15, R12 ;  /* 0x0000000c000f7308 */ /* 0x000fe20000002400 */
[----:B---3--:R-:W-:Y:S02]  /*c8a0*/  LOP3.LUT R10, R0, 0xc1, R11, 0xfe, !PT ;  /* 0x000000c1000a7812 */ /* 0x008fe400078efe0b */
[----:B------:R-:W-:Y:S02]  /*c8b0*/  FSEL R114, R40, -INF , !P4 ;  /* 0xff80000028727808 */ /* 0x000fe40006000000 */
[----:B------:R-:W-:-:S03]  /*c8c0*/  ISETP.GE.AND P3, PT, R10, R9, PT ;  /* 0x000000090a00720c */ /* 0x000fc60003f66270 */
[----:B------:R1:W-:Y:S01]  /*c8d0*/  MUFU.TANH R12, R6 ;  /* 0x00000006000c7308 */ /* 0x0003e20000002400 */
[-C--:B------:R-:W-:Y:S02]  /*c8e0*/  ISETP.GE.AND P2, PT, R10, R8.reuse, PT ;  /* 0x000000080a00720c */ /* 0x080fe40003f46270 */
[----:B------:R-:W-:Y:S02]  /*c8f0*/  LOP3.LUT R10, R0, 0xc9, R11, 0xfe, !PT ;  /* 0x000000c9000a7812 */ /* 0x000fe400078efe0b */
[----:B------:R-:W-:Y:S02]  /*c900*/  FSEL R31, R106, -INF , !P3 ;  /* 0xff8000006a1f7808 */ /* 0x000fe40005800000 */
[C---:B------:R-:W-:Y:S02]  /*c910*/  ISETP.GE.AND P1, PT, R10.reuse, R9, PT ;  /* 0x000000090a00720c */ /* 0x040fe40003f26270 */
[----:B------:R-:W-:Y:S01]  /*c920*/  ISETP.GE.AND P3, PT, R10, R8, PT ;  /* 0x000000080a00720c */ /* 0x000fe20003f66270 */
[----:B------:R-:W-:Y:S01]  /*c930*/  FMUL.FTZ R10, R18, UR4 ;  /* 0x00000004120a7c20 */ /* 0x000fe20008410000 */
[----:B------:R-:W-:-:S02]  /*c940*/  FSEL R106, R44, -INF , !P5 ;  /* 0xff8000002c6a7808 */ /* 0x000fc40006800000 */
[----:B------:R-:W-:Y:S01]  /*c950*/  FSEL R26, R70, -INF , !P1 ;  /* 0xff800000461a7808 */ /* 0x000fe20004800000 */
[----:B------:R3:W5:Y:S01]  /*c960*/  MUFU.TANH R16, R10 ;  /* 0x0000000a00107308 */ /* 0x0007620000002400 */
[----:B------:R-:W-:Y:S02]  /*c970*/  FSEL R104, R102, -INF , !P2 ;  /* 0xff80000066687808 */ /* 0x000fe40005000000 */
[-C--:B------:R-:W-:Y:S01]  /*c980*/  ISETP.GE.AND P2, PT, R2, R9.reuse, PT ;  /* 0x000000090200720c */ /* 0x080fe20003f46270 */
[----:B-1----:R-:W-:Y:S01]  /*c990*/  FMUL.FTZ R6, R60, UR4 ;  /* 0x000000043c067c20 */ /* 0x002fe20008410000 */
[----:B------:R-:W-:Y:S02]  /*c9a0*/  LOP3.LUT R2, R0, 0xd8, R11, 0xfe, !PT ;  /* 0x000000d800027812 */ /* 0x000fe400078efe0b */
[----:B------:R-:W-:Y:S02]  /*c9b0*/  FSEL R109, R43, -INF , !P3 ;  /* 0xff8000002b6d7808 */ /* 0x000fe40005800000 */
[----:B------:R-:W-:Y:S01]  /*c9c0*/  FSEL R41, R41, -INF , !P2 ;  /* 0xff80000029297808 */ /* 0x000fe20005000000 */
[----:B------:R-:W-:Y:S01]  /*c9d0*/  MUFU.TANH R6, R6 ;  /* 0x0000000600067308 */ /* 0x000fe20000002400 */
[----:B------:R-:W-:-:S02]  /*c9e0*/  ISETP.GE.AND P3, PT, R2, R9, PT ;  /* 0x000000090200720c */ /* 0x000fc40003f66270 */
[-C--:B------:R-:W-:Y:S02]  /*c9f0*/  ISETP.GE.AND P2, PT, R2, R8.reuse, PT ;  /* 0x000000080200720c */ /* 0x080fe40003f46270 */
[C-C-:B------:R-:W-:Y:S02]  /*ca00*/  LOP3.LUT R2, R0.reuse, 0xe0, R11.reuse, 0xfe, !PT ;  /* 0x000000e000027812 */ /* 0x140fe400078efe0b */
[--C-:B---3--:R-:W-:Y:S02]  /*ca10*/  LOP3.LUT R10, R0, 0xd1, R11.reuse, 0xfe, !PT ;  /* 0x000000d1000a7812 */ /* 0x108fe400078efe0b */
[----:B----4-:R-:W-:Y:S02]  /*ca20*/  FSEL R36, R36, -INF , !P3 ;  /* 0xff80000024247808 */ /* 0x010fe40005800000 */
[C---:B------:R-:W-:Y:S02]  /*ca30*/  ISETP.GE.AND P5, PT, R10.reuse, R9, PT ;  /* 0x000000090a00720c */ /* 0x040fe40003fa6270 */
[----:B------:R-:W-:Y:S01]  /*ca40*/  ISETP.GE.AND P1, PT, R10, R8, PT ;  /* 0x000000080a00720c */ /* 0x000fe20003f26270 */
[----:B------:R-:W-:Y:S01]  /*ca50*/  FMUL.FTZ R10, R4, UR4 ;  /* 0x00000004040a7c20 */ /* 0x000fe20008410000 */
[----:B------:R-:W-:-:S02]  /*ca60*/  LOP3.LUT R4, R0, 0xd9, R11, 0xfe, !PT ;  /* 0x000000d900047812 */ /* 0x000fc400078efe0b */
[----:B------:R-:W-:Y:S01]  /*ca70*/  FSEL R42, R42, -INF , !P5 ;  /* 0xff8000002a2a7808 */ /* 0x000fe20006800000 */
[----:B------:R-:W1:Y:S01]  /*ca80*/  MUFU.TANH R14, R10 ;  /* 0x0000000a000e7308 */ /* 0x000e620000002400 */
[C---:B------:R-:W-:Y:S02]  /*ca90*/  ISETP.GE.AND P4, PT, R4.reuse, R9, PT ;  /* 0x000000090400720c */ /* 0x040fe40003f86270 */
[----:B------:R-:W-:Y:S02]  /*caa0*/  ISETP.GE.AND P5, PT, R4, R8, PT ;  /* 0x000000080400720c */ /* 0x000fe40003fa6270 */
[----:B------:R-:W-:Y:S02]  /*cab0*/  LOP3.LUT R4, R0, 0xe1, R11, 0xfe, !PT ;  /* 0x000000e100047812 */ /* 0x000fe400078efe0b */
[----:B------:R-:W-:Y:S01]  /*cac0*/  FSEL R113, R37, -INF , !P1 ;  /* 0xff80000025717808 */ /* 0x000fe20004800000 */
[----:B------:R-:W3:Y:S01]  /*cad0*/  MUFU.TANH R10, R7 ;  /* 0x00000007000a7308 */ /* 0x000ee20000002400 */
[----:B--2---:R-:W-:-:S02]  /*cae0*/  FSEL R162, R30, -INF , !P2 ;  /* 0xff8000001ea27808 */ /* 0x004fc40005000000 */
[----:B------:R-:W-:Y:S02]  /*caf0*/  FSEL R32, R32, -INF , !P4 ;  /* 0xff80000020207808 */ /* 0x000fe40006000000 */
[CC--:B------:R-:W-:Y:S02]  /*cb00*/  ISETP.GE.AND P1, PT, R2.reuse, R9.reuse, PT ;  /* 0x000000090200720c */ /* 0x0c0fe40003f26270 */
[-C--:B------:R-:W-:Y:S01]  /*cb10*/  ISETP.GE.AND P3, PT, R2, R8.reuse, PT ;  /* 0x000000080200720c */ /* 0x080fe20003f66270 */
[----:B------:R2:W4:Y:S01]  /*cb20*/  MUFU.TANH R7, R5 ;  /* 0x0000000500077308 */ /* 0x0005220000002400 */
[C---:B------:R-:W-:Y:S02]  /*cb30*/  ISETP.GE.AND P2, PT, R4.reuse, R9, PT ;  /* 0x000000090400720c */ /* 0x040fe40003f46270 */
[----:B------:R-:W-:Y:S02]  /*cb40*/  ISETP.GE.AND P4, PT, R4, R8, PT ;  /* 0x000000080400720c */ /* 0x000fe40003f86270 */
[----:B------:R-:W-:-:S02]  /*cb50*/  LOP3.LUT R2, R0, 0xe8, R11, 0xfe, !PT ;  /* 0x000000e800027812 */ /* 0x000fc400078efe0b */
[----:B------:R-:W-:Y:S02]  /*cb60*/  LOP3.LUT R4, R0, 0xe9, R11, 0xfe, !PT ;  /* 0x000000e900047812 */ /* 0x000fe400078efe0b */
[----:B------:R-:W-:Y:S02]  /*cb70*/  FSEL R28, R28, -INF , !P1 ;  /* 0xff8000001c1c7808 */ /* 0x000fe40004800000 */
[----:B-----5:R-:W-:Y:S02]  /*cb80*/  FSEL R189, R23, -INF , !P3 ;  /* 0xff80000017bd7808 */ /* 0x020fe40005800000 */
[----:B------:R-:W-:Y:S02]  /*cb90*/  FSEL R25, R24, -INF , !P2 ;  /* 0xff80000018197808 */ /* 0x000fe40005000000 */
[-C--:B------:R-:W-:Y:S02]  /*cba0*/  ISETP.GE.AND P1, PT, R2, R8.reuse, PT ;  /* 0x000000080200720c */ /* 0x080fe40003f26270 */
[----:B------:R-:W-:Y:S01]  /*cbb0*/  ISETP.GE.AND P3, PT, R4, R9, PT ;  /* 0x000000090400720c */ /* 0x000fe20003f66270 */
[----:B--2---:R-:W-:Y:S01]  /*cbc0*/  FMUL.FTZ R5, R50, UR4 ;  /* 0x0000000432057c20 */ /* 0x004fe20008410000 */
[----:B------:R-:W-:-:S02]  /*cbd0*/  ISETP.GE.AND P2, PT, R4, R8, PT ;  /* 0x000000080400720c */ /* 0x000fc40003f46270 */
[----:B------:R-:W-:Y:S02]  /*cbe0*/  LOP3.LUT R4, R0, 0xf1, R11, 0xfe, !PT ;  /* 0x000000f100047812 */ /* 0x000fe400078efe0b */
[----:B------:R-:W-:Y:S01]  /*cbf0*/  FSEL R204, R16, -INF , !P1 ;  /* 0xff80000010cc7808 */ /* 0x000fe20004800000 */
[----:B------:R-:W2:Y:S01]  /*cc00*/  MUFU.TANH R5, R5 ;  /* 0x0000000500057308 */ /* 0x000ea20000002400 */
[-C--:B------:R-:W-:Y:S02]  /*cc10*/  ISETP.GE.AND P1, PT, R4, R9.reuse, PT ;  /* 0x000000090400720c */ /* 0x080fe40003f26270 */
        /* <DEDUP_REMOVED lines=13> */
[----:B-1----:R-:W-:Y:S02]  /*ccf0*/  FSEL R78, R14, -INF , !P4 ;  /* 0xff8000000e4e7808 */ /* 0x002fe40006000000 */
[----:B------:R-:W-:-:S02]  /*cd00*/  FSEL R207, R12, -INF , !P5 ;  /* 0xff8000000ccf7808 */ /* 0x000fc40006800000 */
[-C--:B------:R-:W-:Y:S02]  /*cd10*/  ISETP.GE.AND P3, PT, R4, R8.reuse, PT ;  /* 0x000000080400720c */ /* 0x080fe40003f66270 */
[C---:B------:R-:W-:Y:S02]  /*cd20*/  ISETP.GE.AND P2, PT, R2.reuse, R8, PT ;  /* 0x000000080200720c */ /* 0x040fe40003f46270 */
[-C--:B------:R-:W-:Y:S02]  /*cd30*/  ISETP.GE.AND P4, PT, R2, R9.reuse, PT ;  /* 0x000000090200720c */ /* 0x080fe40003f86270 */
[----:B------:R-:W-:Y:S02]  /*cd40*/  ISETP.GE.AND P5, PT, R11, R9, PT ;  /* 0x000000090b00720c */ /* 0x000fe40003fa6270 */
[----:B---3--:R-:W-:Y:S02]  /*cd50*/  FSEL R206, R10, -INF , !P3 ;  /* 0xff8000000ace7808 */ /* 0x008fe40005800000 */
[----:B----4-:R-:W-:-:S02]  /*cd60*/  FSEL R110, R7, -INF , !P4 ;  /* 0xff800000076e7808 */ /* 0x010fc40006000000 */
[----:B--2---:R-:W-:Y:S02]  /*cd70*/  FSEL R208, R5, -INF , !P2 ;  /* 0xff80000005d07808 */ /* 0x004fe40005000000 */
        /* <DEDUP_REMOVED lines=9> */
[----:B------:R-:W-:Y:S02]  /*ce10*/  LOP3.LUT R0, R0, R11, RZ, 0x3c, !PT ;  /* 0x0000000b00007212 */ /* 0x000fe400078e3cff */
        /* <DEDUP_REMOVED lines=21> */
[----:B------:R-:W-:Y:S02]  /*cf70*/  LOP3.LUT R5, R9, R11, RZ, 0x3c, !PT ;  /* 0x0000000b09057212 */ /* 0x000fe400078e3cff */
[----:B------:R-:W-:Y:S02]  /*cf80*/  ISETP.GE.U32.AND P5, PT, R6, R10, PT ;  /* 0x0000000a0600720c */ /* 0x000fe40003fa6070 */
[----:B------:R-:W-:-:S02]  /*cf90*/  ISETP.GE.AND P2, PT, R5, RZ, PT ;  /* 0x000000ff0500720c */ /* 0x000fc40003f46270 */
[----:B------:R-:W-:Y:S02]  /*cfa0*/  ISETP.GE.AND P3, PT, R0, RZ, PT ;  /* 0x000000ff0000720c */ /* 0x000fe40003f66270 */
[----:B------:R-:W-:-:S03]  /*cfb0*/  LOP3.LUT R0, RZ, R11, RZ, 0x33, !PT ;  /* 0x0000000bff007212 */ /* 0x000fc600078e33ff */
[----:B------:R-:W-:Y:S01]  /*cfc0*/  @P4 VIADD R2, R2, 0x1 ;  /* 0x0000000102024836 */ /* 0x000fe20000000000 */
[----:B------:R-:W-:-:S03]  /*cfd0*/  ISETP.NE.AND P4, PT, R11, RZ, PT ;  /* 0x000000ff0b00720c */ /* 0x000fc60003f85270 */
[----:B------:R-:W-:Y:S02]  /*cfe0*/  @P5 IADD3 R4, R4, 0x1, RZ ;  /* 0x0000000104045810 */ /* 0x000fe40007ffe0ff */
[----:B------:R-:W-:Y:S02]  /*cff0*/  @!P2 IMAD.MOV R2, RZ, RZ, -R2 ;  /* 0x000000ffff02a224 */ /* 0x000fe400078e0a02 */
[----:B------:R-:W-:-:S03]  /*d000*/  @!P3 IADD3 R4, -R4, RZ, RZ ;  /* 0x000000ff0404b210 */ /* 0x000fc60007ffe1ff */
[C---:B------:R-:W-:Y:S02]  /*d010*/  SEL R2, R0.reuse, R2, !P4 ;  /* 0x0000000200027207 */ /* 0x040fe40006000000 */
[----:B------:R-:W-:-:S03]  /*d020*/  SEL R4, R0, R4, !P4 ;  /* 0x0000000400047207 */ /* 0x000fc60006000000 */
[----:B------:R-:W-:-:S04]  /*d030*/  IMAD.WIDE R8, R2, 0x4, R234 ;  /* 0x0000000402087825 */ /* 0x000fc800078e02ea */
[C---:B------:R-:W-:Y:S02]  /*d040*/  IMAD.WIDE R6, R4.reuse, 0x4, R234 ;  /* 0x0000000404067825 */ /* 0x040fe400078e02ea */
[----:B------:R-:W2:Y:S04]  /*d050*/  LDG.E R8, desc[UR10][R8.64] ;  /* 0x0000000a08087981 */ /* 0x000ea8000c1e1900 */
[----:B------:R-:W2:Y:S01]  /*d060*/  LDG.E R6, desc[UR10][R6.64] ;  /* 0x0000000a06067981 */ /* 0x000ea2000c1e1900 */
[----:B------:R-:W-:-:S04]  /*d070*/  IMAD.IADD R0, R4, 0x1, -R2 ;  /* 0x0000000104007824 */ /* 0x000fc800078e0a02 */
[----:B------:R-:W-:-:S04]  /*d080*/  IMAD R0, R0, R11, -0x100 ;  /* 0xffffff0000007424 */ /* 0x000fc800078e020b */
[----:B------:R-:W-:Y:S01]  /*d090*/  IMAD.WIDE.U32 R4, R0, R54, RZ ;  /* 0x0000003600047225 */ /* 0x000fe200078e00ff */
[----:B------:R-:W-:-:S05]  /*d0a0*/  SHF.R.S32.HI R2, RZ, 0x1f, R0 ;  /* 0x0000001fff027819 */ /* 0x000fca0000011400 */
[----:B------:R-:W-:-:S04]  /*d0b0*/  IMAD R2, R2, R54, RZ ;  /* 0x0000003602027224 */ /* 0x000fc800078e02ff */
[----:B------:R-:W-:-:S04]  /*d0c0*/  IMAD R0, R0, R55, R2 ;  /* 0x0000003700007224 */ /* 0x000fc800078e0202 */
        /* <DEDUP_REMOVED lines=9> */
.L_x_1238:
[----:B------:R-:W-:-:S04]  /*d160*/  LEA R0, -R54, RZ, 0x8 ;  /* 0x000000ff36007211 */ /* 0x000fc800078e41ff */
[----:B------:R-:W-:-:S07]  /*d170*/  SHF.R.S32.HI R2, RZ, 0x1f, R0 ;  /* 0x0000001fff027819 */ /* 0x000fce0000011400 */
.L_x_1239:
[----:B------:R-:W-:Y:S01]  /*d180*/  @!P0 IMAD.MOV.U32 R4, RZ, RZ, R75 ;  /* 0x000000ffff048224 */ /* 0x000fe200078e004b */
[----:B------:R-:W-:Y:S01]  /*d190*/  @!P0 LEA R9, P4, R54, R75, 0x5 ;  /* 0x0000004b36098211 */ /* 0x000fe200078828ff */
[----:B------:R-:W-:Y:S01]  /*d1a0*/  @!P0 IMAD.MOV.U32 R5, RZ, RZ, R74 ;  /* 0x000000ffff058224 */ /* 0x000fe200078e004a */
[----:B------:R-:W-:Y:S01]  /*d1b0*/  ULDC.64 UR4, c[0x0][0x218] ;  /* 0x0000860000047ab9 */ /* 0x000fe20000000a00 */
[C---:B------:R-:W-:Y:S01]  /*d1c0*/  @!P0 IMAD R8, R55.reuse, 0x60, RZ ;  /* 0x0000006037088824 */ /* 0x040fe200078e02ff */
[----:B------:R-:W-:Y:S01]  /*d1d0*/  @!P0 LEA R14, P5, R0, R185, 0x1 ;  /* 0x000000b9000e8211 */ /* 0x000fe200078a08ff */
[----:B------:R-:W-:Y:S01]  /*d1e0*/  @!P0 IMAD.WIDE.U32 R6, R54, 0x60, R4 ;  /* 0x0000006036068825 */ /* 0x000fe200078e0004 */
[----:B------:R1:W-:Y:S01]  /*d1f0*/  @P0 STS [R184+0x1000], RZ ;  /* 0x001000ffb8000388 */ /* 0x0003e20000000800 */
[----:B------:R-:W-:Y:S01]  /*d200*/  BSSY B0, `(.L_x_1240) ;  /* 0x0000057000007945 */ /* 0x000fe20003800000 */
[----:B------:R-:W-:Y:S01]  /*d210*/  @!P0 LEA.HI.X R15, R0, R188, R2, 0x1, P5 ;  /* 0x000000bc000f8211 */ /* 0x000fe200028f0c02 */
[----:B------:R-:W-:Y:S01]  /*d220*/  @!P0 IMAD.WIDE.U32 R4, R54, 0xa0, R4 ;  /* 0x000000a036048825 */ /* 0x000fe200078e0004 */
[C---:B------:R-:W-:Y:S01]  /*d230*/  @!P0 IADD3 R11, P3, R0.reuse, R6, RZ ;  /* 0x00000006000b8210 */ /* 0x040fe20007f7e0ff */
[----:B------:R1:W-:Y:S02]  /*d240*/  @P0 STS [R184+0x1004], RZ ;  /* 0x001004ffb8000388 */ /* 0x0003e40000000800 */
[----:B------:R-:W-:Y:S01]  /*d250*/  @!P0 IMAD R6, R55, 0xa0, RZ ;  /* 0x000000a037068824 */ /* 0x000fe200078e02ff */
[----:B------:R-:W-:Y:S01]  /*d260*/  @!P0 IADD3 R19, P2, R0, R4, RZ ;  /* 0x0000000400138210 */ /* 0x000fe20007f5e0ff */
[----:B------:R-:W-:Y:S01]  /*d270*/  @!P0 IMAD.MOV.U32 R4, RZ, RZ, R75 ;  /* 0x000000ffff048224 */ /* 0x000fe200078e004b */
[C---:B------:R-:W-:Y:S01]  /*d280*/  @!P0 IADD3.X R22, R2.reuse, R8, R7, P3, !PT ;  /* 0x0000000802168210 */ /* 0x040fe20001ffe407 */
[----:B------:R1:W-:Y:S01]  /*d290*/  @P0 STS.64 [R184+0x1008], RZ ;  /* 0x001008ffb8000388 */ /* 0x0003e20000000a00 */
[----:B------:R-:W-:Y:S01]  /*d2a0*/  @!P0 IADD3.X R21, R2, R6, R5, P2, !PT ;  /* 0x0000000602158210 */ /* 0x000fe200017fe405 */
[----:B------:R-:W-:Y:S01]  /*d2b0*/  @!P0 IMAD.MOV.U32 R5, RZ, RZ, R74 ;  /* 0x000000ffff058224 */ /* 0x000fe200078e004a */
[C---:B------:R-:W-:Y:S01]  /*d2c0*/  @!P0 LEA.HI.X R8, R54.reuse, R74, R55, 0x5, P4 ;  /* 0x0000004a36088211 */ /* 0x040fe200020f2c37 */
[----:B------:R-:W-:Y:S01]  /*d2d0*/  @!PT LDS RZ, [RZ] ;  /* 0x00000000fffff984 */ /* 0x000fe20000000800 */
[----:B------:R-:W-:Y:S01]  /*d2e0*/  @!PT LDS RZ, [RZ] ;  /* 0x00000000fffff984 */ /* 0x000fe20000000800 */
[----:B------:R-:W-:Y:S01]  /*d2f0*/  @!PT LDS RZ, [RZ] ;  /* 0x00000000fffff984 */ /* 0x000fe20000000800 */
[----:B------:R1:W-:Y:S01]  /*d300*/  @!P0 LDGSTS.E.BYPASS.LTC128B.128 [R184+0x1000], desc[UR10][R14.64] ;  /* 0x010000000eb88fae */ /* 0x0003e2000b901d4a */
[CC--:B------:R-:W-:Y:S01]  /*d310*/  @!P0 LEA R7, P3, R54.reuse, R75.reuse, 0x6 ;  /* 0x0000004b36078211 */ /* 0x0c0fe200078630ff */
[C---:B------:R-:W-:Y:S01]  /*d320*/  @!P0 IMAD.WIDE.U32 R4, R54.reuse, 0xc0, R4 ;  /* 0x000000c036048825 */ /* 0x040fe200078e0004 */
[----:B------:R-:W-:Y:S01]  /*d330*/  @!P0 LEA R12, P2, R54, R75, 0x7 ;  /* 0x0000004b360c8211 */ /* 0x000fe200078438ff */
[----:B------:R1:W-:Y:S01]  /*d340*/  @P0 STS.128 [R184+0x1800], RZ ;  /* 0x001800ffb8000388 */ /* 0x0003e20000000c00 */
[----:B------:R-:W-:-:S02]  /*d350*/  @!P0 IADD3 R6, P4, R0, R9, RZ ;  /* 0x0000000900068210 */ /* 0x000fc40007f9e0ff */
[CCC-:B------:R-:W-:Y:S02]  /*d360*/  @!P0 LEA.HI.X R13, R54.reuse, R74.reuse, R55.reuse, 0x6, P3 ;  /* 0x0000004a360d8211 */ /* 0x1c0fe400018f3437 */
[----:B------:R-:W-:Y:S01]  /*d370*/  @!P0 LEA.HI.X R10, R54, R74, R55, 0x7, P2 ;  /* 0x0000004a360a8211 */ /* 0x000fe200010f3c37 */
[----:B------:R-:W-:Y:S01]  /*d380*/  @!P0 IMAD.X R8, R2, 0x1, R8, P4 ;  /* 0x0000000102088824 */ /* 0x000fe200020e0608 */
[C---:B------:R-:W-:Y:S02]  /*d390*/  @!P0 IADD3 R7, P3, R0.reuse, R7, RZ ;  /* 0x0000000700078210 */ /* 0x040fe40007f7e0ff */
[----:B------:R-:W-:Y:S02]  /*d3a0*/  @!P0 IADD3 R9, P2, R0, R12, RZ ;  /* 0x0000000c00098210 */ /* 0x000fe40007f5e0ff */
[----:B------:R-:W-:Y:S01]  /*d3b0*/  @!P0 LEA R16, P4, R6, UR4, 0x1 ;  /* 0x0000000406108c11 */ /* 0x000fe2000f8808ff */
[C---:B------:R-:W-:Y:S02]  /*d3c0*/  @!P0 IMAD.X R13, R2.reuse, 0x1, R13, P3 ;  /* 0x00000001020d8824 */ /* 0x040fe400018e060d */
[----:B------:R-:W-:Y:S01]  /*d3d0*/  @!P0 IMAD.X R10, R2, 0x1, R10, P2 ;  /* 0x00000001020a8824 */ /* 0x000fe200010e060a */
[----:B------:R-:W-:Y:S01]  /*d3e0*/  @!P0 LEA.HI.X R17, R6, UR5, R8, 0x1, P4 ;  /* 0x0000000506118c11 */ /* 0x000fe2000a0f0c08 */
[----:B------:R-:W-:Y:S01]  /*d3f0*/  @!P0 IMAD R6, R55, 0xc0, RZ ;  /* 0x000000c037068824 */ /* 0x000fe200078e02ff */
[----:B------:R-:W-:-:S02]  /*d400*/  @!P0 LEA R12, P4, R7, UR4, 0x1 ;  /* 0x00000004070c8c11 */ /* 0x000fc4000f8808ff */
[----:B------:R-:W-:Y:S01]  /*d410*/  @!P0 LEA R8, P3, R9, UR4, 0x1 ;  /* 0x0000000409088c11 */ /* 0x000fe2000f8608ff */
[----:B------:R-:W-:Y:S01]  /*d420*/  @!PT LDS RZ, [RZ] ;  /* 0x00000000fffff984 */ /* 0x000fe20000000800 */
[----:B------:R-:W-:Y:S01]  /*d430*/  @!PT LDS RZ, [RZ] ;  /* 0x00000000fffff984 */ /* 0x000fe20000000800 */
[----:B------:R-:W-:Y:S01]  /*d440*/  @!PT LDS RZ, [RZ] ;  /* 0x00000000fffff984 */ /* 0x000fe20000000800 */
[----:B------:R1:W-:Y:S01]  /*d450*/  @!P0 LDGSTS.E.BYPASS.LTC128B.128 [R184+0x1800], desc[UR10][R16.64] ;  /* 0x0180000010b88fae */ /* 0x0003e2000b901d4a */
[----:B------:R-:W-:Y:S02]  /*d460*/  @!P0 IADD3 R18, P2, R0, R4, RZ ;  /* 0x0000000400128210 */ /* 0x000fe40007f5e0ff */
[----:B------:R-:W-:Y:S01]  /*d470*/  @!P0 LEA.HI.X R13, R7, UR5, R13, 0x1, P4 ;  /* 0x00000005070d8c11 */ /* 0x000fe2000a0f0c0d */
[----:B------:R1:W-:Y:S01]  /*d480*/  @P0 STS.128 [R184+0x2000], RZ ;  /* 0x002000ffb8000388 */ /* 0x0003e20000000c00 */
[----:B------:R-:W-:Y:S02]  /*d490*/  @!P0 LEA.HI.X R9, R9, UR5, R10, 0x1, P3 ;  /* 0x0000000509098c11 */ /* 0x000fe400098f0c0a */
[----:B------:R-:W-:Y:S01]  /*d4a0*/  @!P0 LEA R10, P4, R11, UR4, 0x1 ;  /* 0x000000040b0a8c11 */ /* 0x000fe2000f8808ff */
[----:B------:R-:W-:Y:S01]  /*d4b0*/  @!PT LDS RZ, [RZ] ;  /* 0x00000000fffff984 */ /* 0x000fe20000000800 */
[----:B------:R-:W-:Y:S01]  /*d4c0*/  @!PT LDS RZ, [RZ] ;  /* 0x00000000fffff984 */ /* 0x000fe20000000800 */
[----:B------:R-:W-:Y:S01]  /*d4d0*/  @!PT LDS RZ, [RZ] ;  /* 0x00000000fffff984 */ /* 0x000fe20000000800 */
[----:B------:R1:W-:Y:S01]  /*d4e0*/  @!P0 LDGSTS.E.BYPASS.LTC128B.128 [R184+0x2000], desc[UR10][R12.64] ;  /* 0x020000000cb88fae */ /* 0x0003e2000b901d4a */
[----:B------:R-:W-:-:S02]  /*d4f0*/  @!P0 IADD3.X R5, R2, R6, R5, P2, !PT ;  /* 0x0000000602058210 */ /* 0x000fc400017fe405 */
[----:B------:R-:W-:Y:S01]  /*d500*/  @!P0 LEA R6, P3, R19, UR4, 0x1 ;  /* 0x0000000413068c11 */ /* 0x000fe2000f8608ff */
[----:B------:R1:W-:Y:S01]  /*d510*/  @P0 STS.128 [R184+0x2800], RZ ;  /* 0x002800ffb8000388 */ /* 0x0003e20000000c00 */
[----:B------:R-:W-:Y:S02]  /*d520*/  @!P0 LEA.HI.X R11, R11, UR5, R22, 0x1, P4 ;  /* 0x000000050b0b8c11 */ /* 0x000fe4000a0f0c16 */
[C---:B------:R-:W-:Y:S02]  /*d530*/  @!P0 LEA R4, P2, R18.reuse, UR4, 0x1 ;  /* 0x0000000412048c11 */ /* 0x040fe4000f8408ff */
[----:B------:R-:W-:Y:S01]  /*d540*/  @!P0 LEA.HI.X R7, R19, UR5, R21, 0x1, P3 ;  /* 0x0000000513078c11 */ /* 0x000fe200098f0c15 */
[----:B------:R-:W-:Y:S01]  /*d550*/  @!PT LDS RZ, [RZ] ;  /* 0x00000000fffff984 */ /* 0x000fe20000000800 */
[----:B------:R-:W-:Y:S01]  /*d560*/  @!PT LDS RZ, [RZ] ;  /* 0x00000000fffff984 */ /* 0x000fe20000000800 */
[----:B------:R-:W-:Y:S01]  /*d570*/  @!PT LDS RZ, [RZ] ;  /* 0x00000000fffff984 */ /* 0x000fe20000000800 */
[----:B------:R1:W-:Y:S01]  /*d580*/  @!P0 LDGSTS.E.BYPASS.LTC128B.128 [R184+0x2800], desc[UR10][R10.64] ;  /* 0x028000000ab88fae */ /* 0x0003e2000b901d4a */
[----:B------:R-:W-:-:S03]  /*d590*/  @!P0 LEA.HI.X R5, R18, UR5, R5, 0x1, P2 ;  /* 0x0000000512058c11 */ /* 0x000fc600090f0c05 */
        /* <DEDUP_REMOVED lines=29> */
.L_x_1241:
[----:B------:R-:W-:Y:S05]  /*d770*/  BSYNC B0 ;  /* 0x0000000000007941 */ /* 0x000fea0003800000 */
.L_x_1240:
[----:B------:R-:W0:Y:S01]  /*d780*/  LDGDEPBAR ;  /* 0x00000000000079af */ /* 0x000e220000000000 */
[----:B------:R-:W-:-:S04]  /*d790*/  LEA R185, P0, R0, R185, 0x1 ;  /* 0x000000b900b97211 */ /* 0x000fc800078008ff */
[----:B------:R-:W-:-:S09]  /*d7a0*/  LEA.HI.X R188, R0, R188, R2, 0x1, P0 ;  /* 0x000000bc00bc7211 */ /* 0x000fd200000f0c02 */
.L_x_1237:
[----:B------:R-:W-:Y:S01]  /*d7b0*/  FMNMX.FTZ R0, R20, R100, !PT ;  /* 0x0000006414007209 */ /* 0x000fe20007810000 */
[----:B------:R-:W-:Y:S01]  /*d7c0*/  ULDC UR4, c[0x0][0x2ec] ;  /* 0x0000bb0000047ab9 */ /* 0x000fe20000000800 */
[----:B-12---:R-:W-:Y:S01]  /*d7d0*/  FMNMX.FTZ R4, R3, R129, !PT ;  /* 0x0000008103047209 */ /* 0x006fe20007810000 */
        /* <DEDUP_REMOVED lines=219> */
[----:B-1----:R-:W-:-:S04]  /*e590*/  FMUL.FTZ R0, R64, UR4 ;  /* 0x0000000440007c20 */ /* 0x002fc80008410000 */
[----:B------:R1:W3:Y:S01]  /*e5a0*/  MUFU.EX2 R55, R3 ;  /* 0x0000000300377308 */ /* 0x0002e20000000800 */
[----:B------:R-:W-:Y:S01]  /*e5b0*/  FSEL R0, R0, RZ, P0 ;  /* 0x000000ff00007208 */ /* 0x000fe20000000000 */
[----:B--2---:R-:W-:-:S06]  /*e5c0*/  FFMA.FTZ R4, R68, UR4, -R2 ;  /* 0x0000000444047c23 */ /* 0x004fcc0008010802 */
[----:B------:R2:W-:Y:S01]  /*e5d0*/  MUFU.EX2 R244, R4 ;  /* 0x0000000400f47308 */ /* 0x0005e20000000800 */
[----:B-1----:R-:W-:Y:S01]  /*e5e0*/  FFMA.FTZ R3, R121, UR4, -R0 ;  /* 0x0000000479037c23 */ /* 0x002fe20008010800 */
[-C--:B---3--:R-:W-:Y:S01]  /*e5f0*/  FMUL.FTZ R138, R138, R55.reuse ;  /* 0x000000378a8a7220 */ /* 0x088fe20000410000 */
[-C--:B------:R-:W-:Y:S01]  /*e600*/  FMUL.FTZ R139, R139, R55.reuse ;  /* 0x000000378b8b7220 */ /* 0x080fe20000410000 */
[-C--:B------:R-:W-:Y:S01]  /*e610*/  FMUL.FTZ R146, R146, R55.reuse ;  /* 0x0000003792927220 */ /* 0x080fe20000410000 */
[-C--:B------:R-:W-:Y:S01]  /*e620*/  FMUL.FTZ R147, R147, R55.reuse ;  /* 0x0000003793937220 */ /* 0x080fe20000410000 */
[-C--:B------:R-:W-:Y:S01]  /*e630*/  FMUL.FTZ R142, R142, R55.reuse ;  /* 0x000000378e8e7220 */ /* 0x080fe20000410000 */
[-C--:B------:R-:W-:Y:S01]  /*e640*/  FMUL.FTZ R143, R143, R55.reuse ;  /* 0x000000378f8f7220 */ /* 0x080fe20000410000 */
[-C--:B------:R-:W-:Y:S01]  /*e650*/  FMUL.FTZ R150, R150, R55.reuse ;  /* 0x0000003796967220 */ /* 0x080fe20000410000 */
[----:B------:R-:W-:Y:S01]  /*e660*/  FMUL.FTZ R151, R151, R55 ;  /* 0x0000003797977220 */ /* 0x000fe20000410000 */
        /* <DEDUP_REMOVED lines=35> */
[----:B------:R1:W2:Y:S02]  /*e8a0*/  MUFU.EX2 R8, R4 ;  /* 0x0000000400087308 */ /* 0x0002a40000000800 */
[----:B-1----:R-:W-:Y:S01]  /*e8b0*/  FFMA.FTZ R4, R31, UR4, -R2 ;  /* 0x000000041f047c23 */ /* 0x002fe20008010802 */
[----:B--2---:R-:W-:Y:S01]  /*e8c0*/  MOV R121, R8 ;  /* 0x0000000800797202 */ /* 0x004fe20000000f00 */
[----:B------:R-:W-:Y:S01]  /*e8d0*/  LDSM.16.MT88.4 R28, [R135+0x5400] ;  /* 0x00540000871c783b */ /* 0x000fe20000004200 */
[----:B------:R-:W-:-:S03]  /*e8e0*/  F2FP.BF16.F32.PACK_AB R8, R210, R60 ;  /* 0x0000003cd208723e */ /* 0x000fc600000010ff */
        /* <DEDUP_REMOVED lines=15> */
[----:B------:R1:W2:Y:S02]  /*e9e0*/  MUFU.EX2 R50, R4 ;  /* 0x0000000400327308 */ /* 0x0002a40000000800 */
[----:B-1----:R-:W-:Y:S01]  /*e9f0*/  FFMA.FTZ R4, R129, UR4, -R0 ;  /* 0x0000000481047c23 */ /* 0x002fe20008010800 */
[----:B--2---:R-:W-:-:S05]  /*ea00*/  MOV R129, R50 ;  /* 0x0000003200817202 */ /* 0x004fca0000000f00 */
[----:B------:R1:W-:Y:S02]  /*ea10*/  MUFU.EX2 R66, R4 ;  /* 0x0000000400427308 */ /* 0x0003e40000000800 */
[--C-:B-1----:R-:W-:Y:S01]  /*ea20*/  FFMA.FTZ R4, R152, UR4, -R0.reuse ;  /* 0x0000000498047c23 */ /* 0x102fe20008010800 */
[----:B------:R-:W-:Y:S02]  /*ea30*/  MOV R152, R44 ;  /* 0x0000002c00987202 */ /* 0x000fe40000000f00 */
[----:B------:R-:W-:Y:S03]  /*ea40*/  LDSM.16.MT88.4 R44, [R135+0x6000] ;  /* 0x00600000872c783b */ /* 0x000fe60000004200 */
[----:B------:R1:W-:Y:S02]  /*ea50*/  MUFU.EX2 R80, R4 ;  /* 0x0000000400507308 */ /* 0x0003e40000000800 */
[----:B-1----:R-:W-:Y:S01]  /*ea60*/  FFMA.FTZ R4, R132, UR4, -R0 ;  /* 0x0000000484047c23 */ /* 0x002fe20008010800 */
[----:B------:R-:W-:-:S02]  /*ea70*/  MOV R132, R48 ;  /* 0x0000003000847202 */ /* 0x000fc40000000f00 */
[----:B------:R-:W-:Y:S03]  /*ea80*/  LDSM.16.MT88.4 R48, [R135+0x6800] ;  /* 0x006800008730783b */ /* 0x000fe60000004200 */
[----:B------:R1:W-:Y:S02]  /*ea90*/  MUFU.EX2 R81, R4 ;  /* 0x0000000400517308 */ /* 0x0003e40000000800 */
[----:B-1----:R-:W-:Y:S01]  /*eaa0*/  FFMA.FTZ R4, R131, UR4, -R0 ;  /* 0x0000000483047c23 */ /* 0x002fe20008010800 */
[----:B------:R-:W-:-:S05]  /*eab0*/  MOV R131, R15 ;  /* 0x0000000f00837202 */ /* 0x000fca0000000f00 */
[----:B------:R1:W-:Y:S02]  /*eac0*/  MUFU.EX2 R82, R4 ;  /* 0x0000000400527308 */ /* 0x0003e40000000800 */
[----:B-1----:R-:W-:Y:S01]  /*ead0*/  FFMA.FTZ R4, R130, UR4, -R0 ;  /* 0x0000000482047c23 */ /* 0x002fe20008010800 */
[----:B------:R-:W-:-:S05]  /*eae0*/  MOV R130, R14 ;  /* 0x0000000e00827202 */ /* 0x000fca0000000f00 */
[----:B------:R1:W-:Y:S02]  /*eaf0*/  MUFU.EX2 R85, R4 ;  /* 0x0000000400557308 */ /* 0x0003e40000000800 */
[----:B-1----:R-:W-:Y:S01]  /*eb00*/  FFMA.FTZ R4, R126, UR4, -R0 ;  /* 0x000000047e047c23 */ /* 0x002fe20008010800 */
[----:B------:R-:W-:-:S05]  /*eb10*/  MOV R126, R13 ;  /* 0x0000000d007e7202 */ /* 0x000fca0000000f00 */
[----:B------:R1:W2:Y:S02]  /*eb20*/  MUFU.EX2 R89, R4 ;  /* 0x0000000400597308 */ /* 0x0002a40000000800 */
[--C-:B-1----:R-:W-:Y:S01]  /*eb30*/  FFMA.FTZ R4, R125, UR4, -R0.reuse ;  /* 0x000000047d047c23 */ /* 0x102fe20008010800 */
[----:B------:R-:W-:Y:S02]  /*eb40*/  MOV R125, R12 ;  /* 0x0000000c007d7202 */ /* 0x000fe40000000f00 */
[----:B------:R-:W1:Y:S03]  /*eb50*/  LDSM.16.MT88.4 R12, [R135+0x5000] ;  /* 0x00500000870c783b */ /* 0x000e660000004200 */
[----:B------:R3:W-:Y:S01]  /*eb60*/  MUFU.EX2 R92, R4 ;  /* 0x00000004005c7308 */ /* 0x0007e20000000800 */
[----:B--2---:R-:W-:Y:S01]  /*eb70*/  F2FP.BF16.F32.PACK_AB R5, R89, R85 ;  /* 0x000000555905723e */ /* 0x004fe200000010ff */
[----:B---3--:R-:W-:Y:S01]  /*eb80*/  FFMA.FTZ R4, R124, UR4, -R0 ;  /* 0x000000047c047c23 */ /* 0x008fe20008010800 */
[----:B------:R-:W-:-:S02]  /*eb90*/  MOV R124, R11 ;  /* 0x0000000b007c7202 */ /* 0x000fc40000000f00 */
[----:B------:R-:W-:-:S03]  /*eba0*/  F2FP.BF16.F32.PACK_AB R11, R82, R81 ;  /* 0x00000051520b723e */ /* 0x000fc600000010ff */
[----:B------:R2:W3:Y:S02]  /*ebb0*/  MUFU.EX2 R94, R4 ;  /* 0x00000004005e7308 */ /* 0x0004e40000000800 */
[----:B--2---:R-:W-:Y:S01]  /*ebc0*/  FFMA.FTZ R4, R123, UR4, -R0 ;  /* 0x000000047b047c23 */ /* 0x004fe20008010800 */
[----:B------:R-:W-:Y:S02]  /*ebd0*/  MOV R123, R10 ;  /* 0x0000000a007b7202 */ /* 0x000fe40000000f00 */
[----:B------:R-:W-:-:S03]  /*ebe0*/  F2FP.BF16.F32.PACK_AB R10, R213, R212 ;  /* 0x000000d4d50a723e */ /* 0x000fc600000010ff */
[----:B------:R2:W-:Y:S02]  /*ebf0*/  MUFU.EX2 R98, R4 ;  /* 0x0000000400627308 */ /* 0x0005e40000000800 */
[----:B--2---:R-:W-:-:S06]  /*ec00*/  FFMA.FTZ R4, R122, UR4, -R0 ;  /* 0x000000047a047c23 */ /* 0x004fcc0008010800 */
[----:B------:R2:W4:Y:S02]  /*ec10*/  MUFU.EX2 R100, R4 ;  /* 0x0000000400647308 */ /* 0x0005240000000800 */
[----:B--2---:R-:W-:Y:S01]  /*ec20*/  FFMA.FTZ R4, R158, UR4, -R0 ;  /* 0x000000049e047c23 */ /* 0x004fe20008010800 */
[----:B------:R-:W-:Y:S02]  /*ec30*/  MOV R158, R9 ;  /* 0x00000009009e7202 */ /* 0x000fe40000000f00 */
[----:B------:R-:W-:-:S03]  /*ec40*/  F2FP.BF16.F32.PACK_AB R9, R80, R66 ;  /* 0x000000425009723e */ /* 0x000fc600000010ff */
[----:B------:R2:W-:Y:S04]  /*ec50*/  MUFU.EX2 R101, R4 ;  /* 0x0000000400657308 */ /* 0x0005e80000000800 */
[C---:B-1----:R-:W-:Y:S06]  /*ec60*/  HMMA.16816.F32.BF16 R20, R8.reuse, R12, R136 ;  /* 0x0000000c0814723c */ /* 0x042fec0000041888 */
[----:B------:R-:W-:Y:S01]  /*ec70*/  HMMA.16816.F32.BF16 R24, R8, R14, R144 ;  /* 0x0000000e0818723c */ /* 0x000fe20000041890 */
[----:B------:R-:W-:Y:S01]  /*ec80*/  MOV R136, R7 ;  /* 0x0000000700887202 */ /* 0x000fe20000000f00 */
[----:B------:R-:W-:Y:S01]  /*ec90*/  LDSM.16.MT88.4 R144, [R135+0x7c00] ;  /* 0x007c00008790783b */ /* 0x000fe20000004200 */
[----:B---3--:R-:W-:Y:S01]  /*eca0*/  F2FP.BF16.F32.PACK_AB R7, R94, R92 ;  /* 0x0000005c5e07723e */ /* 0x008fe200000010ff */
[----:B--2---:R-:W-:-:S02]  /*ecb0*/  FFMA.FTZ R4, R117, UR4, -R0 ;  /* 0x0000000475047c23 */ /* 0x004fc40008010800 */
[----:B------:R-:W-:Y:S01]  /*ecc0*/  HMMA.16816.F32.BF16 R140, R8, R16, R140 ;  /* 0x00000010088c723c */ /* 0x000fe2000004188c */
[----:B------:R-:W-:Y:S01]  /*ecd0*/  MOV R137, R99 ;  /* 0x0000006300897202 */ /* 0x000fe20000000f00 */
[----:B------:R1:W2:Y:S01]  /*ece0*/  MUFU.EX2 R117, R4 ;  /* 0x0000000400757308 */ /* 0x0002a20000000800 */
[----:B------:R-:W-:-:S03]  /*ecf0*/  MOV R138, R96 ;  /* 0x00000060008a7202 */ /* 0x000fc60000000f00 */
[----:B------:R-:W-:Y:S01]  /*ed00*/  HMMA.16816.F32.BF16 R12, R8, R18, R148 ;  /* 0x00000012080c723c */ /* 0x000fe20000041894 */
[----:B------:R-:W-:Y:S01]  /*ed10*/  LDSM.16.MT88.4 R16, [R164+0x5800] ;  /* 0x00580000a410783b */ /* 0x000fe20000004200 */
[----:B------:R-:W-:-:S05]  /*ed20*/  MOV R139, R95 ;  /* 0x0000005f008b7202 */ /* 0x000fca0000000f00 */
[----:B------:R-:W-:Y:S02]  /*ed30*/  MOV R151, R97 ;  /* 0x0000006100977202 */ /* 0x000fe40000000f00 */
[----:B------:R-:W-:Y:S02]  /*ed40*/  F2FP.BF16.F32.PACK_AB R8, R219, R218 ;  /* 0x000000dadb08723e */ /* 0x000fe400000010ff */
[----:B----4-:R-:W-:Y:S02]  /*ed50*/  F2FP.BF16.F32.PACK_AB R9, R100, R98 ;  /* 0x000000626409723e */ /* 0x010fe400000010ff */
[----:B------:R-:W-:Y:S01]  /*ed60*/  F2FP.BF16.F32.PACK_AB R10, R221, R220 ;  /* 0x000000dcdd0a723e */ /* 0x000fe200000010ff */
[----:B-1----:R-:W-:Y:S01]  /*ed70*/  FFMA.FTZ R4, R115, UR4, -R0 ;  /* 0x0000000473047c23 */ /* 0x002fe20008010800 */
[----:B--2---:R-:W-:Y:S01]  /*ed80*/  F2FP.BF16.F32.PACK_AB R11, R117, R101 ;  /* 0x00000065750b723e */ /* 0x004fe200000010ff */
[----:B------:R1:W-:Y:S01]  /*ed90*/  MUFU.EX2 R115, R3 ;  /* 0x0000000300737308 */ /* 0x0003e20000000800 */
[----:B------:R-:W-:-:S02]  /*eda0*/  MOV R150, R75 ;  /* 0x0000004b00967202 */ /* 0x000fc40000000f00 */
[----:B------:R-:W-:Y:S02]  /*edb0*/  MOV R148, R57 ;  /* 0x0000003900947202 */ /* 0x000fe40000000f00 */
[----:B------:R-:W-:-:S03]  /*edc0*/  MOV R149, R74 ;  /* 0x0000004a00957202 */ /* 0x000fc60000000f00 */
[----:B------:R2:W-:Y:S01]  /*edd0*/  MUFU.EX2 R122, R4 ;  /* 0x00000004007a7308 */ /* 0x0005e20000000800 */
[----:B-1----:R-:W-:-:S07]  /*ede0*/  FFMA.FTZ R3, R119, UR4, -R0 ;  /* 0x0000000477037c23 */ /* 0x002fce0008010800 */
[----:B------:R1:W-:Y:S01]  /*edf0*/  MUFU.EX2 R119, R3 ;  /* 0x0000000300777308 */ /* 0x0003e20000000800 */
[----:B--2---:R-:W-:-:S07]  /*ee00*/  FFMA.FTZ R4, R116, UR4, -R0 ;  /* 0x0000000474047c23 */ /* 0x004fce0008010800 */
[----:B------:R2:W3:Y:S01]  /*ee10*/  MUFU.EX2 R116, R4 ;  /* 0x0000000400747308 */ /* 0x0004e20000000800 */
[--C-:B-1----:R-:W-:Y:S01]  /*ee20*/  FFMA.FTZ R3, R128, UR4, -R0.reuse ;  /* 0x0000000480037c23 */ /* 0x102fe20008010800 */
[----:B------:R-:W-:Y:S02]  /*ee30*/  MOV R128, R40 ;  /* 0x0000002800807202 */ /* 0x000fe40000000f00 */
[----:B------:R-:W1:Y:S04]  /*ee40*/  LDSM.16.MT88.4 R40, [R135+0x5800] ;  /* 0x005800008728783b */ /* 0x000e680000004200 */
[----:B------:R4:W-:Y:S01]  /*ee50*/  MUFU.EX2 R105, R3 ;  /* 0x0000000300697308 */ /* 0x0009e20000000800 */
[----:B--2---:R-:W-:-:S07]  /*ee60*/  FFMA.FTZ R4, R118, UR4, -R0 ;  /* 0x0000000476047c23 */ /* 0x004fce0008010800 */
[----:B------:R2:W5:Y:S01]  /*ee70*/  MUFU.EX2 R118, R4 ;  /* 0x0000000400767308 */ /* 0x0005620000000800 */
[----:B----4-:R-:W-:Y:S01]  /*ee80*/  FFMA.FTZ R3, R133, UR4, -R0 ;  /* 0x0000000485037c23 */ /* 0x010fe20008010800 */
[----:B------:R-:W-:-:S06]  /*ee90*/  MOV R133, R93 ;  /* 0x0000005d00857202 */ /* 0x000fcc0000000f00 */
[----:B------:R4:W-:Y:S01]  /*eea0*/  MUFU.EX2 R99, R3 ;  /* 0x0000000300637308 */ /* 0x0009e20000000800 */
[----:B--2---:R-:W-:-:S07]  /*eeb0*/  F2FP.BF16.F32.PACK_AB R4, R215, R214 ;  /* 0x000000d6d704723e */ /* 0x004fce00000010ff */
[----:B------:R-:W-:Y:S01]  /*eec0*/  HMMA.16816.F32.BF16 R20, R4, R28, R20 ;  /* 0x0000001c0414723c */ /* 0x000fe20000041814 */
[----:B----4-:R-:W-:-:S05]  /*eed0*/  FFMA.FTZ R3, R154, UR4, -R0 ;  /* 0x000000049a037c23 */ /* 0x010fca0008010800 */
[C---:B------:R-:W-:Y:S01]  /*eee0*/  HMMA.16816.F32.BF16 R24, R4.reuse, R30, R24 ;  /* 0x0000001e0418723c */ /* 0x040fe20000041818 */
[----:B------:R-:W-:Y:S01]  /*eef0*/  MOV R154, R56 ;  /* 0x00000038009a7202 */ /* 0x000fe20000000f00 */
[----:B------:R2:W4:Y:S01]  /*ef00*/  MUFU.EX2 R97, R3 ;  /* 0x0000000300617308 */ /* 0x0005220000000800 */
[----:B------:R-:W-:Y:S03]  /*ef10*/  LDSM.16.MT88.4 R56, [R135+0x7000] ;  /* 0x007000008738783b */ /* 0x000fe60000004200 */
[C---:B------:R-:W-:Y:S06]  /*ef20*/  HMMA.16816.F32.BF16 R28, R4.reuse, R32, R140 ;  /* 0x00000020041c723c */ /* 0x040fec000004188c */
[----:B------:R-:W-:Y:S01]  /*ef30*/  HMMA.16816.F32.BF16 R12, R4, R34, R12 ;  /* 0x00000022040c723c */ /* 0x000fe2000004180c */
[----:B------:R-:W4:Y:S05]  /*ef40*/  LDSM.16.MT88.4 R32, [R164+0x5c00] ;  /* 0x005c0000a420783b */ /* 0x000f2a0000004200 */
[----:B-1----:R-:W-:Y:S01]  /*ef50*/  HMMA.16816.F32.BF16 R20, R8, R40, R20 ;  /* 0x000000280814723c */ /* 0x002fe20000041814 */
[----:B------:R-:W-:Y:S01]  /*ef60*/  F2FP.BF16.F32.PACK_AB R4, R224, R222 ;  /* 0x000000dee004723e */ /* 0x000fe200000010ff */
[----:B--2---:R-:W-:Y:S01]  /*ef70*/  FFMA.FTZ R3, R153, UR4, -R0 ;  /* 0x0000000499037c23 */ /* 0x004fe20008010800 */
[----:B------:R-:W-:-:S02]  /*ef80*/  MOV R153, R37 ;  /* 0x0000002500997202 */ /* 0x000fc40000000f00 */
[----:B------:R-:W1:Y:S01]  /*ef90*/  LDSM.16.MT88.4 R36, [R135+0x5c00] ;  /* 0x005c00008724783b */ /* 0x000e620000004200 */
[C---:B------:R-:W-:Y:S01]  /*efa0*/  HMMA.16816.F32.BF16 R24, R8.reuse, R42, R24 ;  /* 0x0000002a0818723c */ /* 0x040fe20000041818 */
[----:B---3--:R-:W-:Y:S01]  /*efb0*/  F2FP.BF16.F32.PACK_AB R5, R116, R122 ;  /* 0x0000007a7405723e */ /* 0x008fe200000010ff */
[----:B------:R2:W-:Y:S01]  /*efc0*/  MUFU.EX2 R96, R3 ;  /* 0x0000000300607308 */ /* 0x0005e20000000800 */
[----:B------:R-:W-:Y:S01]  /*efd0*/  F2FP.BF16.F32.PACK_AB R6, R225, R223 ;  /* 0x000000dfe106723e */ /* 0x000fe200000010ff */
[----:B------:R-:W-:Y:S01]  /*efe0*/  LDSM.16.MT88.4 R40, [R135+0x6400] ;  /* 0x006400008728783b */ /* 0x000fe20000004200 */
[----:B------:R-:W-:Y:S01]  /*eff0*/  F2FP.BF16.F32.PACK_AB R7, R119, R115 ;  /* 0x000000737707723e */ /* 0x000fe200000010ff */
[C---:B------:R-:W-:Y:S06]  /*f000*/  HMMA.16816.F32.BF16 R28, R8.reuse, R16, R28 ;  /* 0x00000010081c723c */ /* 0x040fec000004181c */
[----:B------:R-:W-:Y:S01]  /*f010*/  HMMA.16816.F32.BF16 R12, R8, R18, R12 ;  /* 0x00000012080c723c */ /* 0x000fe2000004180c */
[----:B------:R-:W3:Y:S01]  /*f020*/  LDSM.16.MT88.4 R16, [R164+0x6000] ;  /* 0x00600000a410783b */ /* 0x000ee20000004200 */
[----:B--2---:R-:W-:-:S05]  /*f030*/  FFMA.FTZ R3, R156, UR4, -R0 ;  /* 0x000000049c037c23 */ /* 0x004fca0008010800 */
[----:B------:R-:W-:Y:S02]  /*f040*/  F2FP.BF16.F32.PACK_AB R8, R226, R227 ;  /* 0x000000e3e208723e */ /* 0x000fe400000010ff */
[----:B-----5:R-:W-:Y:S01]  /*f050*/  F2FP.BF16.F32.PACK_AB R9, R105, R118 ;  /* 0x000000766909723e */ /* 0x020fe200000010ff */
[----:B------:R2:W5:Y:S01]  /*f060*/  MUFU.EX2 R95, R3 ;  /* 0x00000003005f7308 */ /* 0x0005620000000800 */
[----:B------:R-:W-:Y:S02]  /*f070*/  F2FP.BF16.F32.PACK_AB R10, R229, R228 ;  /* 0x000000e4e50a723e */ /* 0x000fe400000010ff */
[----:B----4-:R-:W-:-:S05]  /*f080*/  F2FP.BF16.F32.PACK_AB R11, R97, R99 ;  /* 0x00000063610b723e */ /* 0x010fca00000010ff */
[C---:B------:R-:W-:Y:S06]  /*f090*/  HMMA.16816.F32.BF16 R28, R4.reuse, R32, R28 ;  /* 0x00000020041c723c */ /* 0x040fec000004181c */
[----:B------:R-:W-:Y:S01]  /*f0a0*/  HMMA.16816.F32.BF16 R12, R4, R34, R12 ;  /* 0x00000022040c723c */ /* 0x000fe2000004180c */
[----:B------:R-:W4:Y:S01]  /*f0b0*/  LDSM.16.MT88.4 R32, [R164+0x6400] ;  /* 0x00640000a420783b */ /* 0x000f220000004200 */
[----:B--2---:R-:W-:-:S04]  /*f0c0*/  FFMA.FTZ R3, R159, UR4, -R0 ;  /* 0x000000049f037c23 */ /* 0x004fc80008010800 */
[C---:B-1----:R-:W-:Y:S01]  /*f0d0*/  HMMA.16816.F32.BF16 R20, R4.reuse, R36, R20 ;  /* 0x000000240414723c */ /* 0x042fe20000041814 */
[----:B------:R1:W-:Y:S05]  /*f0e0*/  MUFU.EX2 R93, R3 ;  /* 0x00000003005d7308 */ /* 0x0003ea0000000800 */
[----:B------:R-:W-:Y:S01]  /*f0f0*/  HMMA.16816.F32.BF16 R24, R4, R38, R24 ;  /* 0x000000260418723c */ /* 0x000fe20000041818 */
[----:B------:R-:W2:Y:S05]  /*f100*/  LDSM.16.MT88.4 R36, [R164+0x6800] ;  /* 0x00680000a424783b */ /* 0x000eaa0000004200 */
[----:B---3--:R-:W-:Y:S01]  /*f110*/  HMMA.16816.F32.BF16 R28, R8, R16, R28 ;  /* 0x00000010081c723c */ /* 0x008fe2000004181c */
[----:B------:R-:W-:-:S02]  /*f120*/  F2FP.BF16.F32.PACK_AB R4, R230, R231 ;  /* 0x000000e7e604723e */ /* 0x000fc400000010ff */
[----:B-----5:R-:W-:Y:S02]  /*f130*/  F2FP.BF16.F32.PACK_AB R5, R95, R96 ;  /* 0x000000605f05723e */ /* 0x020fe400000010ff */
[----:B------:R-:W-:Y:S01]  /*f140*/  F2FP.BF16.F32.PACK_AB R6, R236, R232 ;  /* 0x000000e8ec06723e */ /* 0x000fe200000010ff */
[----:B------:R-:W-:Y:S01]  /*f150*/  HMMA.16816.F32.BF16 R12, R8, R18, R12 ;  /* 0x00000012080c723c */ /* 0x000fe2000004180c */
[----:B-1----:R-:W-:-:S04]  /*f160*/  FFMA.FTZ R3, R161, UR4, -R0 ;  /* 0x00000004a1037c23 */ /* 0x002fc80008010800 */
[----:B------:R1:W3:Y:S01]  /*f170*/  MUFU.EX2 R91, R3 ;  /* 0x00000003005b7308 */ /* 0x0002e20000000800 */
[C---:B------:R-:W-:Y:S06]  /*f180*/  HMMA.16816.F32.BF16 R20, R8.reuse, R44, R20 ;  /* 0x0000002c0814723c */ /* 0x040fec0000041814 */
[----:B------:R-:W-:Y:S01]  /*f190*/  HMMA.16816.F32.BF16 R24, R8, R46, R24 ;  /* 0x0000002e0818723c */ /* 0x000fe20000041818 */
[----:B------:R-:W5:Y:S06]  /*f1a0*/  LDSM.16.MT88.4 R44, [R135+0x6c00] ;  /* 0x006c0000872c783b */ /* 0x000f6c0000004200 */
[----:B------:R-:W-:-:S02]  /*f1b0*/  F2FP.BF16.F32.PACK_AB R8, R237, R233 ;  /* 0x000000e9ed08723e */ /* 0x000fc400000010ff */
[----:B------:R-:W-:Y:S01]  /*f1c0*/  F2FP.BF16.F32.PACK_AB R10, R240, R238 ;  /* 0x000000eef00a723e */ /* 0x000fe200000010ff */
[----:B-1----:R-:W-:Y:S01]  /*f1d0*/  FFMA.FTZ R3, R160, UR4, -R0 ;  /* 0x00000004a0037c23 */ /* 0x002fe20008010800 */
[----:B---3--:R-:W-:-:S03]  /*f1e0*/  F2FP.BF16.F32.PACK_AB R7, R91, R93 ;  /* 0x0000005d5b07723e */ /* 0x008fc600000010ff */
[----:B------:R1:W-:Y:S04]  /*f1f0*/  MUFU.EX2 R90, R3 ;  /* 0x00000003005a7308 */ /* 0x0003e80000000800 */
[C---:B------:R-:W-:Y:S06]  /*f200*/  HMMA.16816.F32.BF16 R20, R4.reuse, R40, R20 ;  /* 0x000000280414723c */ /* 0x040fec0000041814 */
[C---:B------:R-:W-:Y:S01]  /*f210*/  HMMA.16816.F32.BF16 R24, R4.reuse, R42, R24 ;  /* 0x0000002a0418723c */ /* 0x040fe20000041818 */
[----:B------:R-:W3:Y:S05]  /*f220*/  LDSM.16.MT88.4 R40, [R164+0x6c00] ;  /* 0x006c0000a428783b */ /* 0x000eea0000004200 */
[----:B----4-:R-:W-:Y:S01]  /*f230*/  HMMA.16816.F32.BF16 R28, R4, R32, R28 ;  /* 0x00000020041c723c */ /* 0x010fe2000004181c */
[----:B-1----:R-:W-:-:S04]  /*f240*/  FFMA.FTZ R3, R163, UR4, -R0 ;  /* 0x00000004a3037c23 */ /* 0x002fc80008010800 */
[----:B------:R1:W4:Y:S01]  /*f250*/  MUFU.EX2 R88, R3 ;  /* 0x0000000300587308 */ /* 0x0003220000000800 */
[----:B------:R-:W-:Y:S07]  /*f260*/  HMMA.16816.F32.BF16 R16, R4, R34, R12 ;  /* 0x000000220410723c */ /* 0x000fee000004180c */
        /* <DEDUP_REMOVED lines=12> */
[----:B------:R-:W4:Y:S05]  /*f330*/  LDSM.16.MT88.4 R48, [R164+0x7000] ;  /* 0x00700000a430783b */ /* 0x000f2a0000004200 */
[----:B--2---:R-:W-:Y:S01]  /*f340*/  HMMA.16816.F32.BF16 R32, R8, R36, R28 ;  /* 0x000000240820723c */ /* 0x004fe2000004181c */
[----:B-1----:R-:W-:-:S04]  /*f350*/  FFMA.FTZ R3, R191, UR4, -R0 ;  /* 0x00000004bf037c23 */ /* 0x002fc80008010800 */
[----:B------:R1:W2:Y:S01]  /*f360*/  MUFU.EX2 R83, R3 ;  /* 0x0000000300537308 */ /* 0x0002a20000000800 */
[----:B------:R-:W-:Y:S01]  /*f370*/  HMMA.16816.F32.BF16 R28, R8, R38, R16 ;  /* 0x00000026081c723c */ /* 0x000fe20000041810 */
[----:B------:R-:W-:Y:S06]  /*f380*/  LDSM.16.MT88.4 R36, [R164+0x7400] ;  /* 0x00740000a424783b */ /* 0x000fec0000004200 */
[----:B------:R-:W-:Y:S01]  /*f390*/  FFMA.FTZ R8, R193, UR4, -R0 ;  /* 0x00000004c1087c23 */ /* 0x000fe20008010800 */
[----:B------:R-:W-:-:S03]  /*f3a0*/  FFMA.FTZ R9, R243, R55, R66 ;  /* 0x00000037f3097223 */ /* 0x000fc60000010042 */
[----:B------:R5:W-:Y:S01]  /*f3b0*/  MUFU.EX2 R68, R8 ;  /* 0x0000000800447308 */ /* 0x000be20000000800 */
[----:B-1----:R-:W-:Y:S01]  /*f3c0*/  FFMA.FTZ R3, R194, UR4, -R0 ;  /* 0x00000004c2037c23 */ /* 0x002fe20008010800 */
[----:B--2---:R-:W-:-:S06]  /*f3d0*/  F2FP.BF16.F32.PACK_AB R5, R83, R84 ;  /* 0x000000545305723e */ /* 0x004fcc00000010ff */
[----:B------:R1:W-:Y:S01]  /*f3e0*/  MUFU.EX2 R79, R3 ;  /* 0x00000003004f7308 */ /* 0x0003e20000000800 */
[----:B-----5:R-:W-:Y:S01]  /*f3f0*/  F2FP.BF16.F32.PACK_AB R8, R154, R153 ;  /* 0x000000999a08723e */ /* 0x020fe200000010ff */
        /* <DEDUP_REMOVED lines=10> */
[----:B---3--:R-:W-:Y:S01]  /*f4a0*/  HMMA.16816.F32.BF16 R24, R4, R40, R32 ;  /* 0x000000280418723c */ /* 0x008fe20000041820 */
        /* <DEDUP_REMOVED lines=9> */
[----:B--2---:R-:W-:Y:S02]  /*f540*/  F2FP.BF16.F32.PACK_AB R13, R75, R76 ;  /* 0x0000004c4b0d723e */ /* 0x004fe400000010ff */
[----:B------:R-:W-:Y:S01]  /*f550*/  FADD.FTZ R5, R85, R5 ;  /* 0x0000000555057221 */ /* 0x000fe20000010000 */
        /* <DEDUP_REMOVED lines=25> */
[----:B--2---:R-:W-:-:S04]  /*f6f0*/  FFMA.FTZ R3, R157, UR4, -R0 ;  /* 0x000000049d037c23 */ /* 0x004fc80008010800 */
[----:B------:R2:W-:Y:S01]  /*f700*/  MUFU.EX2 R66, R3 ;  /* 0x0000000300427308 */ /* 0x0005e20000000800 */
[----:B-1----:R-:W-:Y:S01]  /*f710*/  HMMA.16816.F32.BF16 R28, R8, R60, R20 ;  /* 0x0000003c081c723c */ /* 0x002fe20000041814 */
[----:B--2---:R-:W-:-:S05]  /*f720*/  FFMA.FTZ R3, R127, UR4, -R0 ;  /* 0x000000047f037c23 */ /* 0x004fca0008010800 */
[C---:B------:R-:W-:Y:S01]  /*f730*/  HMMA.16816.F32.BF16 R20, R8.reuse, R36, R24 ;  /* 0x000000240814723c */ /* 0x040fe20000041818 */
[----:B------:R1:W-:Y:S05]  /*f740*/  MUFU.EX2 R59, R3 ;  /* 0x00000003003b7308 */ /* 0x0003ea0000000800 */
[C---:B------:R-:W-:Y:S06]  /*f750*/  HMMA.16816.F32.BF16 R16, R8.reuse, R62, R16 ;  /* 0x0000003e0810723c */ /* 0x040fec0000041810 */
[----:B------:R-:W-:Y:S01]  /*f760*/  HMMA.16816.F32.BF16 R24, R8, R38, R32 ;  /* 0x000000260818723c */ /* 0x000fe20000041820 */
[----:B------:R-:W2:Y:S04]  /*f770*/  LDSM.16.MT88.4 R36, [R164+0x7c00] ;  /* 0x007c0000a424783b */ /* 0x000ea80000004200 */
[----:B------:R-:W-:Y:S02]  /*f780*/  LDSM.16.MT88.4 R32, [R164+0x8000] ;  /* 0x00800000a420783b */ /* 0x000fe40000004200 */
[--C-:B------:R-:W-:Y:S01]  /*f790*/  FFMA.FTZ R8, R108, UR4, -R0.reuse ;  /* 0x000000046c087c23 */ /* 0x100fe20008010800 */
[--C-:B-1----:R-:W-:Y:S01]  /*f7a0*/  FFMA.FTZ R3, R120, UR4, -R0.reuse ;  /* 0x0000000478037c23 */ /* 0x102fe20008010800 */
[----:B------:R-:W-:-:S02]  /*f7b0*/  FFMA.FTZ R10, R113, UR4, -R0 ;  /* 0x00000004710a7c23 */ /* 0x000fc40008010800 */
[----:B------:R1:W-:Y:S08]  /*f7c0*/  MUFU.EX2 R55, R8 ;  /* 0x0000000800377308 */ /* 0x0003f00000000800 */
[----:B------:R3:W4:Y:S01]  /*f7d0*/  MUFU.EX2 R58, R3 ;  /* 0x00000003003a7308 */ /* 0x0007220000000800 */
[----:B-1----:R-:W-:-:S07]  /*f7e0*/  FFMA.FTZ R8, R107, UR4, -R0 ;  /* 0x000000046b087c23 */ /* 0x002fce0008010800 */
[----:B------:R1:W-:Y:S01]  /*f7f0*/  MUFU.EX2 R51, R8 ;  /* 0x0000000800337308 */ /* 0x0003e20000000800 */
[----:B---3--:R-:W-:Y:S01]  /*f800*/  FADD.FTZ R3, R215, R4 ;  /* 0x00000004d7037221 */ /* 0x008fe20000010000 */
        /* <DEDUP_REMOVED lines=8> */
[----:B-1----:R-:W-:Y:S02]  /*f890*/  FFMA.FTZ R8, R78, UR4, -R2 ;  /* 0x000000044e087c23 */ /* 0x002fe40008010802 */
[----:B------:R-:W-:Y:S01]  /*f8a0*/  FADD.FTZ R9, R219, R13 ;  /* 0x0000000ddb097221 */ /* 0x000fe20000010000 */
[----:B------:R1:W-:Y:S03]  /*f8b0*/  MUFU.EX2 R56, R3 ;  /* 0x0000000300387308 */ /* 0x0003e60000000800 */
[----:B------:R-:W-:Y:S01]  /*f8c0*/  FADD.FTZ R9, R220, R9 ;  /* 0x00000009dc097221 */ /* 0x000fe20000010000 */
[----:B---3--:R-:W-:-:S03]  /*f8d0*/  FADD.FTZ R5, R92, R4 ;  /* 0x000000045c057221 */ /* 0x008fc60000010000 */
        /* <DEDUP_REMOVED lines=8> */
[----:B-1----:R-:W-:Y:S02]  /*f960*/  FADD.FTZ R3, R98, R12 ;  /* 0x0000000c62037221 */ /* 0x002fe40000010000 */
[----:B------:R-:W-:Y:S02]  /*f970*/  FADD.FTZ R9, R223, R9 ;  /* 0x00000009df097221 */ /* 0x000fe40000010000 */
[----:B------:R-:W-:Y:S02]  /*f980*/  FADD.FTZ R3, R100, R3 ;  /* 0x0000000364037221 */ /* 0x000fe40000010000 */
[----:B------:R-:W-:Y:S02]  /*f990*/  FADD.FTZ R9, R225, R9 ;  /* 0x00000009e1097221 */ /* 0x000fe40000010000 */
[----:B------:R-:W-:Y:S01]  /*f9a0*/  FADD.FTZ R3, R101, R3 ;  /* 0x0000000365037221 */ /* 0x000fe20000010000 */
[----:B---3--:R-:W-:Y:S01]  /*f9b0*/  FFMA.FTZ R8, R103, UR4, -R0 ;  /* 0x0000000467087c23 */ /* 0x008fe20008010800 */
        /* <DEDUP_REMOVED lines=21> */
[----:B------:R-:W-:Y:S01]  /*fb10*/  HMMA.16816.F32.BF16 R20, R4, R40, R20 ;  /* 0x000000280414723c */ /* 0x000fe20000041814 */
[----:B------:R-:W-:Y:S01]  /*fb20*/  FADD.FTZ R3, R99, R3 ;  /* 0x0000000363037221 */ /* 0x000fe20000010000 */
[----:B------:R-:W-:-:S03]  /*fb30*/  FADD.FTZ R9, R236, R9 ;  /* 0x00000009ec097221 */ /* 0x000fc60000010000 */
[----:B------:R-:W-:Y:S01]  /*fb40*/  FADD.FTZ R3, R97, R3 ;  /* 0x0000000361037221 */ /* 0x000fe20000010000 */
[----:B------:R-:W-:Y:S01]  /*fb50*/  HMMA.16816.F32.BF16 R12, R4, R42, R24 ;  /* 0x0000002a040c723c */ /* 0x000fe20000041818 */
[----:B------:R-:W4:Y:S01]  /*fb60*/  LDSM.16.MT88.4 R24, [R135+0x8000] ;  /* 0x008000008718783b */ /* 0x000f220000004200 */
[----:B------:R-:W-:Y:S01]  /*fb70*/  FADD.FTZ R9, R233, R9 ;  /* 0x00000009e9097221 */ /* 0x000fe20000010000 */
[----:B------:R-:W-:Y:S01]  /*fb80*/  FADD.FTZ R3, R96, R3 ;  /* 0x0000000360037221 */ /* 0x000fe20000010000 */
[----:B---3--:R-:W-:Y:S02]  /*fb90*/  FFMA.FTZ R10, R209, UR4, -R2 ;  /* 0x00000004d10a7c23 */ /* 0x008fe40008010802 */
        /* <DEDUP_REMOVED lines=67> */
[----:B------:R2:W4:Y:S01]  /*ffd0*/  MUFU.EX2 R46, R9 ;  /* 0x00000009002e7308 */ /* 0x0005220000000800 */
[----:B------:R-:W-:Y:S01]  /*ffe0*/  FADD.FTZ R3, R71, R3 ;  /* 0x0000000347037221 */ /* 0x000fe20000010000 */
[----:B------:R-:W-:Y:S01]  /*fff0*/  FADD.FTZ R8, R148, R8 ;  /* 0x0000000894087221 */ /* 0x000fe20000010000 */
[----:B------:R-:W-:-:S02]  /*10000*/  F2FP.BF16.F32.PACK_AB R148, R54, R60 ;  /* 0x0000003c3694723e */ /* 0x000fc400000010ff */
        /* <DEDUP_REMOVED lines=11> */
[----:B----4-:R-:W-:Y:S01]  /*100c0*/  F2FP.BF16.F32.PACK_AB R150, R242, R46 ;  /* 0x0000002ef296723e */ /* 0x010fe200000010ff */
        /* <DEDUP_REMOVED lines=78> */
.L_x_1234:
        /* <DEDUP_REMOVED lines=8> */
[----:B------:R-:W-:-:S03]  /*10630*/  ULDC UR5, c[0x0][0x39c] ;  /* 0x0000e70000057ab9 */ /* 0x000fc60000000800 */
[----:B------:R-:W-:Y:S01]  /*10640*/  MOV R244, UR4 ;  /* 0x0000000400f47c02 */ /* 0x000fe20008000f00 */
[----:B------:R-:W-:-:S06]  /*10650*/  ULDC UR4, c[0x0][0x2ec] ;  /* 0x0000bb0000047ab9 */ /* 0x000fcc0000000800 */
.L_x_1246:
        /* <DEDUP_REMOVED lines=57> */
[----:B------:R5:W2:Y:S04]  /*109f0*/  LDG.E R9, desc[UR10][R6.64] ;  /* 0x0000000a06097981 */ /* 0x000aa8000c1e1900 */
[----:B------:R1:W2:Y:S01]  /*10a00*/  LDG.E R3, desc[UR10][R4.64] ;  /* 0x0000000a04037981 */ /* 0x0002a2000c1e1900 */
[----:B------:R-:W-:Y:S01]  /*10a10*/  SHF.R.S32.HI R2, RZ, 0x1f, R0 ;  /* 0x0000001fff027819 */ /* 0x000fe20000011400 */
[----:B-----5:R-:W5:Y:S08]  /*10a20*/  LDC.64 R6, c[0x0][0x238] ;  /* 0x00008e00ff067b82 */ /* 0x020f700000000a00 */
[----:B-1----:R-:W1:Y:S02]  /*10a30*/  LDC.64 R4, c[0x0][0x250] ;  /* 0x00009400ff047b82 */ /* 0x002e640000000a00 */
[-C--:B-1----:R-:W-:Y:S04]  /*10a40*/  IMAD R8, R2, R4.reuse, RZ ;  /* 0x0000000402087224 */ /* 0x082fe800078e02ff */
[C---:B------:R-:W-:Y:S02]  /*10a50*/  IMAD R5, R0.reuse, R5, R8 ;  /* 0x0000000500057224 */ /* 0x040fe400078e0208 */
[----:B--2---:R-:W-:Y:S02]  /*10a60*/  IMAD.IADD R9, R9, 0x1, -R3 ;  /* 0x0000000109097824 */ /* 0x004fe400078e0a03 */
[----:B------:R-:W-:Y:S03]  /*10a70*/  IMAD.WIDE.U32 R2, R0, R4, RZ ;  /* 0x0000000400027225 */ /* 0x000fe600078e00ff */
[----:B------:R-:W-:Y:S02]  /*10a80*/  SHF.R.S32.HI R0, RZ, 0x1f, R9 ;  /* 0x0000001fff007819 */ /* 0x000fe40000011409 */
[----:B------:R-:W-:Y:S03]  /*10a90*/  IADD3 R3, R3, R5, RZ ;  /* 0x0000000503037210 */ /* 0x000fe60007ffe0ff */
[-C--:B-----5:R-:W-:Y:S02]  /*10aa0*/  IMAD R0, R0, R6.reuse, RZ ;  /* 0x0000000600007224 */ /* 0x0a0fe400078e02ff */
[C---:B------:R-:W-:Y:S04]  /*10ab0*/  IMAD.WIDE.U32 R4, R9.reuse, R6, R2 ;  /* 0x0000000609047225 */ /* 0x040fe800078e0002 */
[----:B------:R-:W-:Y:S01]  /*10ac0*/  IMAD R7, R9, R7, R0 ;  /* 0x0000000709077224 */ /* 0x000fe200078e0200 */
[----:B------:R-:W-:Y:S03]  /*10ad0*/  MOV R0, R4 ;  /* 0x0000000400007202 */ /* 0x000fe60000000f00 */
[----:B------:R-:W-:Y:S07]  /*10ae0*/  IMAD.IADD R2, R5, 0x1, R7 ;  /* 0x0000000105027824 */ /* 0x000fee00078e0207 */
.L_x_1243:
[----:B------:R-:W5:Y:S01]  /*10af0*/  @!P0 LDC.64 R12, c[0x0][0x250] ;  /* 0x00009400ff0c8b82 */ /* 0x000f620000000a00 */
[----:B------:R-:W-:Y:S01]  /*10b00*/  @P0 STS.64 [R184+0x5008], RZ ;  /* 0x005008ffb8000388 */ /* 0x000fe20000000a00 */
[----:B------:R-:W-:Y:S01]  /*10b10*/  LEA R186, P2, R0, R52, 0x1 ;  /* 0x0000003400ba7211 */ /* 0x000fe200078408ff */
[----:B---3--:R-:W-:Y:S01]  /*10b20*/  @!P0 IMAD R23, R23, 0x60, RZ ;  /* 0x0000006017178824 */ /* 0x008fe200078e02ff */
[----:B-1----:R-:W-:Y:S04]  /*10b30*/  @!P0 LEA R3, P1, R10, R0, 0x5 ;  /* 0x000000000a038211 */ /* 0x002fe800078228ff */
[----:B------:R-:W1:Y:S01]  /*10b40*/  @!P0 LDC.64 R18, c[0x0][0x250] ;  /* 0x00009400ff128b82 */ /* 0x000e620000000a00 */
[----:B------:R-:W-:Y:S01]  /*10b50*/  @P0 STS [R184+0x5000], RZ ;  /* 0x005000ffb8000388 */ /* 0x000fe20000000800 */
[-C--:B------:R-:W-:Y:S02]  /*10b60*/  LEA.HI.X R187, R0, R53.reuse, R2, 0x1, P2 ;  /* 0x0000003500bb7211 */ /* 0x080fe400010f0c02 */
[C---:B------:R-:W-:Y:S01]  /*10b70*/  @!P0 LEA R8, P2, R3.reuse, R52, 0x1 ;  /* 0x0000003403088211 */ /* 0x040fe200078408ff */
[----:B------:R-:W-:Y:S03]  /*10b80*/  @P0 STS [R184+0x5004], RZ ;  /* 0x005004ffb8000388 */ /* 0x000fe60000000800 */
[----:B------:R-:W3:Y:S01]  /*10b90*/  @!P0 LDC.64 R20, c[0x0][0x250] ;  /* 0x00009400ff148b82 */ /* 0x000ee20000000a00 */
[----:B------:R-:W-:Y:S01]  /*10ba0*/  @!P0 LEA.HI.X R4, R10, R2, R11, 0x5, P1 ;  /* 0x000000020a048211 */ /* 0x000fe200008f2c0b */
[----:B------:R-:W-:Y:S01]  /*10bb0*/  @!PT LDS RZ, [RZ] ;  /* 0x00000000fffff984 */ /* 0x000fe20000000800 */
[----:B------:R-:W-:Y:S01]  /*10bc0*/  @!PT LDS RZ, [RZ] ;  /* 0x00000000fffff984 */ /* 0x000fe20000000800 */
[----:B------:R-:W-:Y:S01]  /*10bd0*/  @!PT LDS RZ, [RZ] ;  /* 0x00000000fffff984 */ /* 0x000fe20000000800 */
[----:B------:R-:W-:Y:S01]  /*10be0*/  @!P0 LDGSTS.E.BYPASS.LTC128B.128 [R184+0x5000], desc[UR10][R186.64] ;  /* 0x05000000bab88fae */ /* 0x000fe2000b901d4a */
[C---:B--2---:R-:W-:Y:S02]  /*10bf0*/  @!P0 LEA R7, P1, R14.reuse, R0, 0x6 ;  /* 0x000000000e078211 */ /* 0x044fe400078230ff */
[-C--:B------:R-:W-:Y:S02]  /*10c00*/  @!P0 LEA.HI.X R9, R3, R53.reuse, R4, 0x1, P2 ;  /* 0x0000003503098211 */ /* 0x080fe400010f0c04 */
[C---:B------:R-:W-:Y:S02]  /*10c10*/  @!P0 LEA R6, P2, R7.reuse, R52, 0x1 ;  /* 0x0000003407068211 */ /* 0x040fe400078408ff */
[----:B------:R-:W-:Y:S01]  /*10c20*/  @!P0 LEA.HI.X R10, R14, R2, R15, 0x6, P1 ;  /* 0x000000020e0a8211 */ /* 0x000fe200008f340f */
[----:B------:R-:W-:Y:S01]  /*10c30*/  @P0 STS.128 [R184+0x5800], RZ ;  /* 0x005800ffb8000388 */ /* 0x000fe20000000c00 */
[-C--:B----4-:R-:W-:Y:S02]  /*10c40*/  @!P0 LEA R3, P1, R16, R0.reuse, 0x7 ;  /* 0x0000000010038211 */ /* 0x090fe400078238ff */
[----:B------:R-:W-:Y:S02]  /*10c50*/  @!P0 LEA.HI.X R7, R7, R53, R10, 0x1, P2 ;  /* 0x0000003507078211 */ /* 0x000fe400010f0c0a */
[----:B------:R-:W-:Y:S02]  /*10c60*/  @!P0 MOV R4, R0 ;  /* 0x0000000000048202 */ /* 0x000fe40000000f00 */
[-C--:B------:R-:W-:Y:S01]  /*10c70*/  @!P0 MOV R5, R2.reuse ;  /* 0x0000000200058202 */ /* 0x080fe20000000f00 */
[----:B------:R-:W-:Y:S01]  /*10c80*/  @!PT LDS RZ, [RZ] ;  /* 0x00000000fffff984 */ /* 0x000fe20000000800 */
[----:B------:R-:W-:Y:S01]  /*10c90*/  @!PT LDS RZ, [RZ] ;  /* 0x00000000fffff984 */ /* 0x000fe20000000800 */
[----:B------:R-:W-:Y:S01]  /*10ca0*/  @!PT LDS RZ, [RZ] ;  /* 0x00000000fffff984 */ /* 0x000fe20000000800 */
[----:B------:R1:W-:Y:S02]  /*10cb0*/  @!P0 LDGSTS.E.BYPASS.LTC128B.128 [R184+0x5800], desc[UR10][R8.64] ;  /* 0x0580000008b88fae */ /* 0x0003e4000b901d4a */
[----:B------:R-:W-:Y:S06]  /*10cc0*/  @!P0 IMAD.WIDE.U32 R4, R22, 0x60, R4 ;  /* 0x0000006016048825 */ /* 0x000fec00078e0004 */
[----:B------:R-:W-:Y:S01]  /*10cd0*/  @P0 STS.128 [R184+0x6000], RZ ;  /* 0x006000ffb8000388 */ /* 0x000fe20000000c00 */
[----:B------:R-:W-:Y:S01]  /*10ce0*/  @!P0 IADD3 R5, R23, R5, RZ ;  /* 0x0000000517058210 */ /* 0x000fe20007ffe0ff */
[----:B---3--:R-:W-:Y:S06]  /*10cf0*/  @!P0 IMAD R11, R21, 0xe0, RZ ;  /* 0x000000e0150b8824 */ /* 0x008fec00078e02ff */
[----:B------:R-:W-:Y:S01]  /*10d00*/  @!PT LDS RZ, [RZ] ;  /* 0x00000000fffff984 */ /* 0x000fe20000000800 */
[----:B------:R-:W-:Y:S01]  /*10d10*/  @!PT LDS RZ, [RZ] ;  /* 0x00000000fffff984 */ /* 0x000fe20000000800 */
[----:B------:R-:W-:Y:S01]  /*10d20*/  @!PT LDS RZ, [RZ] ;  /* 0x00000000fffff984 */ /* 0x000fe20000000800 */
[----:B------:R2:W-:Y:S08]  /*10d30*/  @!P0 LDGSTS.E.BYPASS.LTC128B.128 [R184+0x6000], desc[UR10][R6.64] ;  /* 0x0600000006b88fae */ /* 0x0005f0000b901d4a */
[----:B------:R-:W-:Y:S01]  /*10d40*/  @P0 STS.128 [R184+0x6800], RZ ;  /* 0x006800ffb8000388 */ /* 0x000fe20000000c00 */
[----:B-1----:R-:W-:Y:S01]  /*10d50*/  @!P0 IMAD R9, R19, 0xc0, RZ ;  /* 0x000000c013098824 */ /* 0x002fe200078e02ff */
[----:B------:R-:W-:Y:S02]  /*10d60*/  @!P0 LEA.HI.X R8, R16, R2, R17, 0x7, P1 ;  /* 0x0000000210088211 */ /* 0x000fe400008f3c11 */
[CC--:B------:R-:W-:Y:S02]  /*10d70*/  @!P0 LEA R16, P2, R4.reuse, R52.reuse, 0x1 ;  /* 0x0000003404108211 */ /* 0x0c0fe400078408ff */
[C---:B------:R-:W-:Y:S02]  /*10d80*/  @!P0 LEA R14, P1, R3.reuse, R52, 0x1 ;  /* 0x00000034030e8211 */ /* 0x040fe400078208ff */
[-C--:B------:R-:W-:Y:S02]  /*10d90*/  @!P0 LEA.HI.X R17, R4, R53.reuse, R5, 0x1, P2 ;  /* 0x0000003504118211 */ /* 0x080fe400010f0c05 */
[----:B------:R-:W-:Y:S01]  /*10da0*/  @!P0 LEA.HI.X R15, R3, R53, R8, 0x1, P1 ;  /* 0x00000035030f8211 */ /* 0x000fe200008f0c08 */
[----:B-----5:R-:W-:Y:S01]  /*10db0*/  @!P0 IMAD R8, R13, 0xa0, RZ ;  /* 0x000000a00d088824 */ /* 0x020fe200078e02ff */
[----:B------:R-:W-:Y:S01]  /*10dc0*/  @!P0 MOV R5, R2 ;  /* 0x0000000200058202 */ /* 0x000fe20000000f00 */
[----:B------:R-:W-:Y:S01]  /*10dd0*/  @!PT LDS RZ, [RZ] ;  /* 0x00000000fffff984 */ /* 0x000fe20000000800 */
[----:B------:R-:W-:Y:S01]  /*10de0*/  @!PT LDS RZ, [RZ] ;  /* 0x00000000fffff984 */ /* 0x000fe20000000800 */
[----:B------:R-:W-:Y:S01]  /*10df0*/  @!PT LDS RZ, [RZ] ;  /* 0x00000000fffff984 */ /* 0x000fe20000000800 */
[----:B------:R1:W-:Y:S01]  /*10e00*/  @!P0 LDGSTS.E.BYPASS.LTC128B.128 [R184+0x6800], desc[UR10][R16.64] ;  /* 0x0680000010b88fae */ /* 0x0003e2000b901d4a */
[----:B------:R-:W-:Y:S02]  /*10e10*/  @!P0 MOV R4, R0 ;  /* 0x0000000000048202 */ /* 0x000fe40000000f00 */
[----:B------:R-:W-:Y:S02]  /*10e20*/  @!P0 MOV R3, R2 ;  /* 0x0000000200038202 */ /* 0x000fe40000000f00 */
[----:B--2---:R-:W-:Y:S01]  /*10e30*/  @!P0 MOV R6, R0 ;  /* 0x0000000000068202 */ /* 0x004fe20000000f00 */
[----:B------:R-:W-:Y:S01]  /*10e40*/  @!P0 IMAD.WIDE.U32 R4, R18, 0xc0, R4 ;  /* 0x000000c012048825 */ /* 0x000fe200078e0004 */
[----:B------:R-:W-:Y:S01]  /*10e50*/  @!P0 MOV R7, R2 ;  /* 0x0000000200078202 */ /* 0x000fe20000000f00 */
[----:B------:R-:W-:Y:S01]  /*10e60*/  @P0 STS.128 [R184+0x7000], RZ ;  /* 0x007000ffb8000388 */ /* 0x000fe20000000c00 */
[----:B------:R-:W-:Y:S02]  /*10e70*/  @!P0 MOV R2, R0 ;  /* 0x0000000000028202 */ /* 0x000fe40000000f00 */
[-C--:B------:R-:W-:Y:S01]  /*10e80*/  @!P0 LEA R10, P2, R4, R52.reuse, 0x1 ;  /* 0x00000034040a8211 */ /* 0x080fe200078408ff */
[----:B------:R-:W-:Y:S01]  /*10e90*/  @!P0 IMAD.WIDE.U32 R6, R12, 0xa0, R6 ;  /* 0x000000a00c068825 */ /* 0x000fe200078e0006 */
[----:B------:R-:W-:Y:S03]  /*10ea0*/  @!P0 IADD3 R5, R9, R5, RZ ;  /* 0x0000000509058210 */ /* 0x000fe60007ffe0ff */
[----:B------:R-:W-:Y:S01]  /*10eb0*/  @!PT LDS RZ, [RZ] ;  /* 0x00000000fffff984 */ /* 0x000fe20000000800 */
[----:B------:R-:W-:Y:S01]  /*10ec0*/  @!PT LDS RZ, [RZ] ;  /* 0x00000000fffff984 */ /* 0x000fe20000000800 */
[----:B------:R-:W-:Y:S01]  /*10ed0*/  @!PT LDS RZ, [RZ] ;  /* 0x00000000fffff984 */ /* 0x000fe20000000800 */
[----:B------:R-:W-:Y:S01]  /*10ee0*/  @!P0 LDGSTS.E.BYPASS.LTC128B.128 [R184+0x7000], desc[UR10][R14.64] ;  /* 0x070000000eb88fae */ /* 0x000fe2000b901d4a */
[-C--:B------:R-:W-:Y:S01]  /*10ef0*/  @!P0 LEA R12, P3, R6, R52.reuse, 0x1 ;  /* 0x00000034060c8211 */ /* 0x080fe200078608ff */
[----:B------:R-:W-:Y:S01]  /*10f00*/  @!P0 IMAD.WIDE.U32 R2, R20, 0xe0, R2 ;  /* 0x000000e014028825 */ /* 0x000fe200078e0002 */
[----:B------:R-:W-:Y:S04]  /*10f10*/  @!P0 IADD3 R0, R8, R7, RZ ;  /* 0x0000000708008210 */ /* 0x000fe80007ffe0ff */
[----:B------:R-:W-:Y:S01]  /*10f20*/  @!P0 LEA.HI.X R13, R6, R53, R0, 0x1, P3 ;  /* 0x00000035060d8211 */ /* 0x000fe200018f0c00 */
[----:B------:R-:W-:Y:S01]  /*10f30*/  @P0 STS.128 [R184+0x7800], RZ ;  /* 0x007800ffb8000388 */ /* 0x000fe20000000c00 */
[----:B------:R-:W-:Y:S02]  /*10f40*/  @!P0 LEA R8, P1, R2, R52, 0x1 ;  /* 0x0000003402088211 */ /* 0x000fe400078208ff */
[----:B------:R-:W-:Y:S02]  /*10f50*/  @!P0 IADD3 R3, R11, R3, RZ ;  /* 0x000000030b038210 */ /* 0x000fe40007ffe0ff */
[-C--:B------:R-:W-:Y:S02]  /*10f60*/  @!P0 LEA.HI.X R11, R4, R53.reuse, R5, 0x1, P2 ;  /* 0x00000035040b8211 */ /* 0x080fe400010f0c05 */
[----:B------:R-:W-:Y:S01]  /*10f70*/  @!P0 LEA.HI.X R9, R2, R53, R3, 0x1, P1 ;  /* 0x0000003502098211 */ /* 0x000fe200008f0c03 */
[----:B------:R-:W-:Y:S01]  /*10f80*/  @!PT LDS RZ, [RZ] ;  /* 0x00000000fffff984 */ /* 0x000fe20000000800 */
[----:B------:R-:W-:Y:S01]  /*10f90*/  @!PT LDS RZ, [RZ] ;  /* 0x00000000fffff984 */ /* 0x000fe20000000800 */
[----:B------:R-:W-:Y:S01]  /*10fa0*/  @!PT LDS RZ, [RZ] ;  /* 0x00000000fffff984 */ /* 0x000fe20000000800 */
[----:B------:R-:W-:Y:S01]  /*10fb0*/  @!P0 LDGSTS.E.BYPASS.LTC128B.128 [R184+0x7800], desc[UR10][R12.64] ;  /* 0x078000000cb88fae */ /* 0x000fe2000b901d4a */
[----:B------:R-:W-:Y:S07]  /*10fc0*/  ISETP.GT.AND P1, PT, R241, R245, PT ;  /* 0x000000f5f100720c */ /* 0x000fee0003f24270 */
[----:B------:R-:W-:Y:S08]  /*10fd0*/  @P0 STS.128 [R184+0x8000], RZ ;  /* 0x008000ffb8000388 */ /* 0x000ff00000000c00 */
[----:B------:R-:W-:Y:S01]  /*10fe0*/  @!PT LDS RZ, [RZ] ;  /* 0x00000000fffff984 */ /* 0x000fe20000000800 */
[----:B------:R-:W-:Y:S01]  /*10ff0*/  @!PT LDS RZ, [RZ] ;  /* 0x00000000fffff984 */ /* 0x000fe20000000800 */
[----:B------:R-:W-:Y:S01]  /*11000*/  @!PT LDS RZ, [RZ] ;  /* 0x00000000fffff984 */ /* 0x000fe20000000800 */
[----:B------:R-:W-:Y:S08]  /*11010*/  @!P0 LDGSTS.E.BYPASS.LTC128B.128 [R184+0x8000], desc[UR10][R10.64] ;  /* 0x080000000ab88fae */ /* 0x000ff0000b901d4a */
[----:B------:R-:W-:Y:S08]  /*11020*/  @P0 STS.128 [R184+0x8800], RZ ;  /* 0x008800ffb8000388 */ /* 0x000ff00000000c00 */
[----:B------:R-:W-:Y:S01]  /*11030*/  @!PT LDS RZ, [RZ] ;  /* 0x00000000fffff984 */ /* 0x000fe20000000800 */
[----:B------:R-:W-:Y:S01]  /*11040*/  @!PT LDS RZ, [RZ] ;  /* 0x00000000fffff984 */ /* 0x000fe20000000800 */
[----:B------:R-:W-:Y:S01]  /*11050*/  @!PT LDS RZ, [RZ] ;  /* 0x00000000fffff984 */ /* 0x000fe20000000800 */
[----:B------:R2:W-:Y:S08]  /*11060*/  @!P0 LDGSTS.E.BYPASS.LTC128B.128 [R184+0x8800], desc[UR10][R8.64] ;  /* 0x0880000008b88fae */ /* 0x0005f0000b901d4a */
[----:B------:R-:W-:Y:S08]  /*11070*/  LDSM.16.M88.4 R128, [R166] ;  /* 0x00000000a680783b */ /* 0x000ff00000000200 */
[----:B------:R-:W0:Y:S08]  /*11080*/  LDGDEPBAR ;  /* 0x00000000000079af */ /* 0x000e300000000000 */
[----:B-1----:R-:W-:Y:S08]  /*11090*/  LDSM.16.M88.4 R16, [R134+0x1400] ;  /* 0x001400008610783b */ /* 0x002ff00000000200 */
[----:B--2---:R-:W1:Y:S08]  /*110a0*/  LDSM.16.M88.4 R8, [R134+0x1000] ;  /* 0x001000008608783b */ /* 0x004e700000000200 */
[----:B------:R-:W2:Y:S08]  /*110b0*/  LDSM.16.M88.4 R24, [R134+0x1800] ;  /* 0x001800008618783b */ /* 0x000eb00000000200 */
[----:B------:R-:W3:Y:S08]  /*110c0*/  LDSM.16.M88.4 R32, [R134+0x1c00] ;  /* 0x001c00008620783b */ /* 0x000ef00000000200 */
[----:B------:R-:W4:Y:S08]  /*110d0*/  LDSM.16.M88.4 R40, [R134+0x2000] ;  /* 0x002000008628783b */ /* 0x000f300000000200 */
[----:B------:R-:W5:Y:S08]  /*110e0*/  LDSM.16.M88.4 R48, [R134+0x2400] ;  /* 0x002400008630783b */ /* 0x000f700000000200 */
[----:B------:R-:W5:Y:S01]  /*110f0*/  LDSM.16.M88.4 R56, [R134+0x2800] ;  /* 0x002800008638783b */ /* 0x000f620000000200 */
[C---:B-1----:R-:W-:Y:S06]  /*11100*/  HMMA.16816.F32.BF16 R4, R128.reuse, R8, RZ ;  /* 0x000000088004723c */ /* 0x042fec00000418ff */
[C---:B------:R-:W-:Y:S01]  /*11110*/  HMMA.16816.F32.BF16 R8, R128.reuse, R10, RZ ;  /* 0x0000000a8008723c */ /* 0x040fe200000418ff */
[----:B------:R-:W1:Y:S05]  /*11120*/  LDSM.16.M88.4 R64, [R134+0x2c00] ;  /* 0x002c00008640783b */ /* 0x000e6a0000000200 */
[C---:B------:R-:W-:Y:S03]  /*11130*/  HMMA.16816.F32.BF16 R12, R128.reuse, R16, RZ ;  /* 0x00000010800c723c */ /* 0x040fe600000418ff */
[----:B------:R-:W1:Y:S03]  /*11140*/  LDSM.16.M88.4 R72, [R134+0x3000] ;  /* 0x003000008648783b */ /* 0x000e660000000200 */
[C---:B------:R-:W-:Y:S05]  /*11150*/  HMMA.16816.F32.BF16 R16, R128.reuse, R18, RZ ;  /* 0x000000128010723c */ /* 0x040fea00000418ff */
[----:B------:R-:W1:Y:S01]  /*11160*/  LDSM.16.M88.4 R80, [R134+0x3400] ;  /* 0x003400008650783b */ /* 0x000e620000000200 */
[C---:B--2---:R-:W-:Y:S06]  /*11170*/  HMMA.16816.F32.BF16 R20, R128.reuse, R24, RZ ;  /* 0x000000188014723c */ /* 0x044fec00000418ff */
[C---:B------:R-:W-:Y:S01]  /*11180*/  HMMA.16816.F32.BF16 R24, R128.reuse, R26, RZ ;  /* 0x0000001a8018723c */ /* 0x040fe200000418ff */
[----:B------:R-:W2:Y:S05]  /*11190*/  LDSM.16.M88.4 R88, [R134+0x3800] ;  /* 0x003800008658783b */ /* 0x000eaa0000000200 */
        /* <DEDUP_REMOVED lines=11> */
[C---:B------:R-:W-:Y:S06]  /*11250*/  HMMA.16816.F32.BF16 R52, R128.reuse, R56, RZ ;  /* 0x000000388034723c */ /* 0x040fec00000418ff */
[C---:B------:R-:W-:Y:S01]  /*11260*/  HMMA.16816.F32.BF16 R56, R128.reuse, R58, RZ ;  /* 0x0000003a8038723c */ /* 0x040fe200000418ff */
[----:B------:R-:W-:Y:S05]  /*11270*/  LDSM.16.M88.4 R156, [R167] ;  /* 0x00000000a79c783b */ /* 0x000fea0000000200 */
[C---:B-1----:R-:W-:Y:S03]  /*11280*/  HMMA.16816.F32.BF16 R60, R128.reuse, R64, RZ ;  /* 0x00000040803c723c */ /* 0x042fe600000418ff */
[----:B------:R-:W1:Y:S03]  /*11290*/  LDSM.16.M88.4 R160, [R165] ;  /* 0x00000000a5a0783b */ /* 0x000e660000000200 */
[C---:B------:R-:W-:Y:S06]  /*112a0*/  HMMA.16816.F32.BF16 R64, R128.reuse, R66, RZ ;  /* 0x000000428040723c */ /* 0x040fec00000418ff */
[C---:B------:R-:W-:Y:S06]  /*112b0*/  HMMA.16816.F32.BF16 R68, R128.reuse, R72, RZ ;  /* 0x000000488044723c */ /* 0x040fec00000418ff */
[C---:B------:R-:W-:Y:S06]  /*112c0*/  HMMA.16816.F32.BF16 R72, R128.reuse, R74, RZ ;  /* 0x0000004a8048723c */ /* 0x040fec00000418ff */
[C---:B------:R-:W-:Y:S06]  /*112d0*/  HMMA.16816.F32.BF16 R76, R128.reuse, R80, RZ ;  /* 0x00000050804c723c */ /* 0x040fec00000418ff */
[C---:B------:R-:W-:Y:S06]  /*112e0*/  HMMA.16816.F32.BF16 R80, R128.reuse, R82, RZ ;  /* 0x000000528050723c */ /* 0x040fec00000418ff */
[C---:B--2---:R-:W-:Y:S06]  /*112f0*/  HMMA.16816.F32.BF16 R84, R128.reuse, R88, RZ ;  /* 0x000000588054723c */ /* 0x044fec00000418ff */
[C---:B------:R-:W-:Y:S06]  /*11300*/  HMMA.16816.F32.BF16 R88, R128.reuse, R90, RZ ;  /* 0x0000005a8058723c */ /* 0x040fec00000418ff */
[C---:B---3--:R-:W-:Y:S06]  /*11310*/  HMMA.16816.F32.BF16 R92, R128.reuse, R96, RZ ;  /* 0x00000060805c723c */ /* 0x048fec00000418ff */
[C---:B------:R-:W-:Y:S06]  /*11320*/  HMMA.16816.F32.BF16 R96, R128.reuse, R98, RZ ;  /* 0x000000628060723c */ /* 0x040fec00000418ff */
[C---:B------:R-:W-:Y:S06]  /*11330*/  HMMA.16816.F32.BF16 R100, R128.reuse, R104, RZ ;  /* 0x000000688064723c */ /* 0x040fec00000418ff */
[C---:B------:R-:W-:Y:S06]  /*11340*/  HMMA.16816.F32.BF16 R104, R128.reuse, R106, RZ ;  /* 0x0000006a8068723c */ /* 0x040fec00000418ff */
[C---:B----4-:R-:W-:Y:S06]  /*11350*/  HMMA.16816.F32.BF16 R108, R128.reuse, R112, RZ ;  /* 0x00000070806c723c */ /* 0x050fec00000418ff */
[C---:B------:R-:W-:Y:S06]  /*11360*/  HMMA.16816.F32.BF16 R112, R128.reuse, R114, RZ ;  /* 0x000000728070723c */ /* 0x040fec00000418ff */
[C---:B-----5:R-:W-:Y:S06]  /*11370*/  HMMA.16816.F32.BF16 R116, R128.reuse, R120, RZ ;  /* 0x000000788074723c */ /* 0x060fec00000418ff */
[C---:B------:R-:W-:Y:S06]  /*11380*/  HMMA.16816.F32.BF16 R120, R128.reuse, R122, RZ ;  /* 0x0000007a8078723c */ /* 0x040fec00000418ff */
[C---:B------:R-:W-:Y:S06]  /*11390*/  HMMA.16816.F32.BF16 R124, R128.reuse, R152, RZ ;  /* 0x00000098807c723c */ /* 0x040fec00000418ff */
[----:B------:R-:W-:Y:S01]  /*113a0*/  HMMA.16816.F32.BF16 R128, R128, R154, RZ ;  /* 0x0000009a8080723c */ /* 0x000fe200000418ff */
[----:B------:R-:W2:Y:S05]  /*113b0*/  LDSM.16.M88.4 R152, [R182] ;  /* 0x00000000b698783b */ /* 0x000eaa0000000200 */
[C---:B-1----:R-:W-:Y:S06]  /*113c0*/  HMMA.16816.F32.BF16 R4, R156.reuse, R160, R4 ;  /* 0x000000a09c04723c */ /* 0x042fec0000041804 */
[C---:B------:R-:W-:Y:S11]  /*113d0*/  HMMA.16816.F32.BF16 R8, R156.reuse, R162, R8 ;  /* 0x000000a29c08723c */ /* 0x040ff60000041808 */
[----:B------:R-:W-:Y:S07]  /*113e0*/  @!UPT UIADD3 URZ, URZ, URZ, URZ ;  /* 0x0000003f3f3ff290 */ /* 0x000fee000fffe03f */
[----:B------:R-:W-:Y:S01]  /*113f0*/  FMUL.FTZ R4, R4, UR5 ;  /* 0x0000000504047c20 */ /* 0x000fe20008410000 */
[----:B------:R-:W-:Y:S01]  /*11400*/  FMUL.FTZ R5, R5, UR5 ;  /* 0x0000000505057c20 */ /* 0x000fe20008410000 */
[----:B------:R-:W-:Y:S01]  /*11410*/  FMUL.FTZ R6, R6, UR5 ;  /* 0x0000000506067c20 */ /* 0x000fe20008410000 */
[----:B------:R-:W-:Y:S01]  /*11420*/  FMUL.FTZ R7, R7, UR5 ;  /* 0x0000000507077c20 */ /* 0x000fe20008410000 */
[----:B------:R-:W1:Y:S02]  /*11430*/  MUFU.TANH R201, R4 ;  /* 0x0000000400c97308 */ /* 0x000e640000002400 */
[----:B------:R-:W-:Y:S01]  /*11440*/  FMUL.FTZ R8, R8, UR5 ;  /* 0x0000000508087c20 */ /* 0x000fe20008410000 */
[----:B------:R-:W-:Y:S01]  /*11450*/  FMUL.FTZ R9, R9, UR5 ;  /* 0x0000000509097c20 */ /* 0x000fe20008410000 */
[----:B------:R-:W-:Y:S01]  /*11460*/  FMUL.FTZ R10, R10, UR5 ;  /* 0x000000050a0a7c20 */ /* 0x000fe20008410000 */
[----:B------:R-:W-:Y:S01]  /*11470*/  FMUL.FTZ R11, R11, UR5 ;  /* 0x000000050b0b7c20 */ /* 0x000fe20008410000 */
[C---:B--2---:R-:W-:Y:S04]  /*11480*/  HMMA.16816.F32.BF16 R12, R156.reuse, R152, R12 ;  /* 0x000000989c0c723c */ /* 0x044fe8000004180c */
[----:B------:R-:W2:Y:S02]  /*11490*/  MUFU.TANH R215, R5 ;  /* 0x0000000500d77308 */ /* 0x000ea40000002400 */
        /* <DEDUP_REMOVED lines=188> */
[----:B------:R2:W1:Y:S02]  /*12060*/  MUFU.TANH R28, R52 ;  /* 0x00000034001c7308 */ /* 0x0004640000002400 */
[----:B------:R-:W-:Y:S01]  /*12070*/  FMUL.FTZ R111, R111, UR5 ;  /* 0x000000056f6f7c20 */ /* 0x000fe20008410000 */
[----:B------:R-:W-:Y:S01]  /*12080*/  FMUL.FTZ R112, R112, UR5 ;  /* 0x0000000570707c20 */ /* 0x000fe20008410000 */
[----:B------:R-:W-:Y:S01]  /*12090*/  FMUL.FTZ R113, R113, UR5 ;  /* 0x0000000571717c20 */ /* 0x000fe20008410000 */
[----:B------:R-:W-:Y:S01]  /*120a0*/  FMUL.FTZ R114, R114, UR5 ;  /* 0x0000000572727c20 */ /* 0x000fe20008410000 */
[----:B------:R-:W-:Y:S04]  /*120b0*/  FMUL.FTZ R115, R115, UR5 ;  /* 0x0000000573737c20 */ /* 0x000fe80008410000 */
[----:B------:R3:W1:Y:S01]  /*120c0*/  MUFU.TANH R27, R53 ;  /* 0x00000035001b7308 */ /* 0x0006620000002400 */
        /* <DEDUP_REMOVED lines=11> */
[----:B------:R-:W-:Y:S01]  /*12180*/  FMUL.FTZ R123, R123, UR5 ;  /* 0x000000057b7b7c20 */ /* 0x000fe20008410000 */
[----:B--2---:R-:W-:Y:S02]  /*12190*/  MOV R52, R186 ;  /* 0x000000ba00347202 */ /* 0x004fe40000000f00 */
[----:B---3--:R-:W-:Y:S05]  /*121a0*/  MOV R53, R187 ;  /* 0x000000bb00357202 */ /* 0x008fea0000000f00 */
[----:B------:R-:W2:Y:S10]  /*121b0*/  MUFU.TANH R56, R56 ;  /* 0x0000003800387308 */ /* 0x000eb40000002400 */
[----:B------:R-:W3:Y:S01]  /*121c0*/  MUFU.TANH R57, R57 ;  /* 0x0000003900397308 */ /* 0x000ee20000002400 */
        /* <DEDUP_REMOVED lines=50> */
[----:B------:R-:W1:Y:S10]  /*124f0*/  MUFU.TANH R100, R100 ;  /* 0x0000006400647308 */ /* 0x000e740000002400 */
[----:B------:R1:W1:Y:S10]  /*12500*/  MUFU.TANH R155, R101 ;  /* 0x00000065009b7308 */ /* 0x0002740000002400 */
[----:B------:R-:W1:Y:S10]  /*12510*/  MUFU.TANH R102, R102 ;  /* 0x0000006600667308 */ /* 0x000e740000002400 */
[----:B------:R1:W1:Y:S10]  /*12520*/  MUFU.TANH R191, R103 ;  /* 0x0000006700bf7308 */ /* 0x0002740000002400 */
[----:B------:R-:W1:Y:S10]  /*12530*/  MUFU.TANH R104, R104 ;  /* 0x0000006800687308 */ /* 0x000e740000002400 */
        /* <DEDUP_REMOVED lines=77> */
[-C--:B------:R-:W-:Y:S02]  /*12a10*/  LEA.HI.X.SX32 R7, R0, R235.reuse, 0x2, P2 ;  /* 0x000000eb00077211 */ /* 0x080fe400010f16ff */
[C---:B------:R-:W-:Y:S01]  /*12a20*/  LEA.HI.X.SX32 R5, R2.reuse, R235, 0x2, P1 ;  /* 0x000000eb02057211 */ /* 0x040fe200008f16ff */
[----:B------:R-:W-:Y:S02]  /*12a30*/  IMAD.IADD R2, R2, 0x1, -R0 ;  /* 0x0000000102027824 */ /* 0x000fe400078e0a00 */
[----:B------:R1:W5:Y:S02]  /*12a40*/  LDG.E R3, desc[UR10][R6.64] ;  /* 0x0000000a06037981 */ /* 0x000364000c1e1900 */
[----:B------:R-:W-:Y:S02]  /*12a50*/  IMAD R2, R2, R12, -0x100 ;  /* 0xffffff0002027424 */ /* 0x000fe400078e020c */
[----:B------:R2:W5:Y:S03]  /*12a60*/  LDG.E R4, desc[UR10][R4.64] ;  /* 0x0000000a04047981 */ /* 0x000566000c1e1900 */
[----:B------:R-:W-:Y:S05]  /*12a70*/  SHF.R.S32.HI R0, RZ, 0x1f, R2 ;  /* 0x0000001fff007819 */ /* 0x000fea0000011402 */
[-C--:B------:R-:W-:Y:S01]  /*12a80*/  IMAD R0, R0, R18.reuse, RZ ;  /* 0x0000001200007224 */ /* 0x080fe200078e02ff */
[----:B-1----:R-:W1:Y:S08]  /*12a90*/  LDC.64 R6, c[0x0][0x230] ;  /* 0x00008c00ff067b82 */ /* 0x002e700000000a00 */
[----:B--2---:R-:W2:Y:S02]  /*12aa0*/  LDC R5, c[0x0][0x24c] ;  /* 0x00009300ff057b82 */ /* 0x004ea40000000800 */
[C---:B--2---:R-:W-:Y:S02]  /*12ab0*/  IMAD R0, R2.reuse, R5, R0 ;  /* 0x0000000502007224 */ /* 0x044fe400078e0200 */
        /* <DEDUP_REMOVED lines=9> */
.L_x_1245:
[----:B------:R1:W-:Y:S01]  /*12b50*/  @P0 STS [R184+0x1004], RZ ;  /* 0x001004ffb8000388 */ /* 0x0003e20000000800 */
[-C--:B------:R-:W-:Y:S01]  /*12b60*/  LEA R4, P1, R0, R185.reuse, 0x1 ;  /* 0x000000b900047211 */ /* 0x080fe200078208ff */
[----:B------:R-:W5:Y:S01]  /*12b70*/  @!P0 LDC R16, c[0x0][0x24c] ;  /* 0x00009300ff108b82 */ /* 0x000f620000000800 */
[----:B------:R-:W-:Y:S01]  /*12b80*/  @!P0 LEA R3, P2, R18, R0, 0x5 ;  /* 0x0000000012038211 */ /* 0x000fe200078428ff */
[----:B------:R1:W-:Y:S01]  /*12b90*/  @P0 STS.64 [R184+0x1008], RZ ;  /* 0x001008ffb8000388 */ /* 0x0003e20000000a00 */
[----:B------:R-:W-:Y:S01]  /*12ba0*/  LEA.HI.X R5, R0, R188, R2, 0x1, P1 ;  /* 0x000000bc00057211 */ /* 0x000fe200008f0c02 */
[----:B----4-:R-:W-:Y:S01]  /*12bb0*/  @!P0 IMAD R17, R17, 0x60, RZ ;  /* 0x0000006011118824 */ /* 0x010fe200078e02ff */
[CC--:B------:R-:W-:Y:S01]  /*12bc0*/  @!P0 LEA R6, P1, R3.reuse, R185.reuse, 0x1 ;  /* 0x000000b903068211 */ /* 0x0c0fe200078208ff */
[----:B------:R1:W-:Y:S01]  /*12bd0*/  @P0 STS [R184+0x1000], RZ ;  /* 0x001000ffb8000388 */ /* 0x0003e20000000800 */
[C---:B--2---:R-:W-:Y:S01]  /*12be0*/  @!P0 LEA.HI.X R7, R18.reuse, R2, R10, 0x5, P2 ;  /* 0x0000000212078211 */ /* 0x044fe200010f2c0a */
[----:B------:R-:W2:Y:S01]  /*12bf0*/  @!P0 LDC R20, c[0x0][0x24c] ;  /* 0x00009300ff148b82 */ /* 0x000ea20000000800 */
[----:B------:R-:W-:Y:S01]  /*12c00*/  @!P0 IMAD.MOV.U32 R12, RZ, RZ, R0 ;  /* 0x000000ffff0c8224 */ /* 0x000fe200078e0000 */
[----:B------:R-:W-:Y:S01]  /*12c10*/  @!PT LDS RZ, [RZ] ;  /* 0x00000000fffff984 */ /* 0x000fe20000000800 */
[----:B------:R-:W-:Y:S01]  /*12c20*/  @!PT LDS RZ, [RZ] ;  /* 0x00000000fffff984 */ /* 0x000fe20000000800 */
[----:B------:R-:W-:Y:S01]  /*12c30*/  @!PT LDS RZ, [RZ] ;  /* 0x00000000fffff984 */ /* 0x000fe20000000800 */
[----:B------:R-:W-:Y:S01]  /*12c40*/  @!P0 LDGSTS.E.BYPASS.LTC128B.128 [R184+0x1000], desc[UR10][R4.64] ;  /* 0x0100000004b88fae */ /* 0x000fe2000b901d4a */
[----:B------:R-:W-:Y:S01]  /*12c50*/  @!P0 LEA.HI.X R7, R3, R188, R7, 0x1, P1 ;  /* 0x000000bc03078211 */ /* 0x000fe200008f0c07 */
[----:B------:R-:W-:Y:S01]  /*12c60*/  @!P0 IMAD.MOV.U32 R13, RZ, RZ, R2 ;  /* 0x000000ffff0d8224 */ /* 0x000fe200078e0002 */
[C---:B------:R-:W-:Y:S01]  /*12c70*/  @!P0 LEA R3, P2, R18.reuse, R0, 0x6 ;  /* 0x0000000012038211 */ /* 0x040fe200078430ff */
[----:B------:R1:W-:Y:S01]  /*12c80*/  @P0 STS.128 [R184+0x1800], RZ ;  /* 0x001800ffb8000388 */ /* 0x0003e20000000c00 */
[----:B------:R-:W-:Y:S01]  /*12c90*/  @!P0 IMAD.MOV.U32 R10, RZ, RZ, R0 ;  /* 0x000000ffff0a8224 */ /* 0x000fe200078e0000 */
[----:B------:R-:W4:Y:S01]  /*12ca0*/  @!P0 LDC R23, c[0x0][0x24c] ;  /* 0x00009300ff178b82 */ /* 0x000f220000000800 */
[CC--:B------:R-:W-:Y:S01]  /*12cb0*/  @!P0 LEA R14, P1, R3.reuse, R185.reuse, 0x1 ;  /* 0x000000b9030e8211 */ /* 0x0c0fe200078208ff */
[----:B------:R-:W-:Y:S01]  /*12cc0*/  @!PT LDS RZ, [RZ] ;  /* 0x00000000fffff984 */ /* 0x000fe20000000800 */
[----:B------:R-:W-:Y:S01]  /*12cd0*/  @!PT LDS RZ, [RZ] ;  /* 0x00000000fffff984 */ /* 0x000fe20000000800 */
[----:B------:R-:W-:Y:S01]  /*12ce0*/  @!PT LDS RZ, [RZ] ;  /* 0x00000000fffff984 */ /* 0x000fe20000000800 */
[----:B------:R1:W-:Y:S01]  /*12cf0*/  @!P0 LDGSTS.E.BYPASS.LTC128B.128 [R184+0x1800], desc[UR10][R6.64] ;  /* 0x0180000006b88fae */ /* 0x0003e2000b901d4a */
[C---:B---3--:R-:W-:Y:S01]  /*12d00*/  @!P0 LEA.HI.X R8, R18.reuse, R2, R11, 0x6, P2 ;  /* 0x0000000212088211 */ /* 0x048fe200010f340b */
[C---:B------:R-:W-:Y:S02]  /*12d10*/  @!P0 IMAD.WIDE.U32 R12, R18.reuse, 0x60, R12 ;  /* 0x00000060120c8825 */ /* 0x040fe400078e000c */
[----:B------:R3:W-:Y:S01]  /*12d20*/  @P0 STS.128 [R184+0x2000], RZ ;  /* 0x002000ffb8000388 */ /* 0x0007e20000000c00 */
[----:B------:R-:W-:Y:S01]  /*12d30*/  @!P0 LEA.HI.X R15, R3, R188, R8, 0x1, P1 ;  /* 0x000000bc030f8211 */ /* 0x000fe200008f0c08 */
[----:B------:R-:W3:Y:S01]  /*12d40*/  @!P0 LDC R24, c[0x0][0x24c] ;  /* 0x00009300ff188b82 */ /* 0x000ee20000000800 */
[C---:B------:R-:W-:Y:S01]  /*12d50*/  @!P0 LEA R3, P1, R18.reuse, R0, 0x7 ;  /* 0x0000000012038211 */ /* 0x040fe200078238ff */
[----:B------:R-:W-:Y:S02]  /*12d60*/  @!P0 IMAD.MOV.U32 R11, RZ, RZ, R2 ;  /* 0x000000ffff0b8224 */ /* 0x000fe400078e0002 */
[----:B------:R-:W-:Y:S01]  /*12d70*/  @!PT LDS RZ, [RZ] ;  /* 0x00000000fffff984 */ /* 0x000fe20000000800 */
[----:B------:R-:W-:Y:S01]  /*12d80*/  @!PT LDS RZ, [RZ] ;  /* 0x00000000fffff984 */ /* 0x000fe20000000800 */
[----:B------:R-:W-:Y:S01]  /*12d90*/  @!PT LDS RZ, [RZ] ;  /* 0x00000000fffff984 */ /* 0x000fe20000000800 */
[----:B------:R3:W-:Y:S01]  /*12da0*/  @!P0 LDGSTS.E.BYPASS.LTC128B.128 [R184+0x2000], desc[UR10][R14.64] ;  /* 0x020000000eb88fae */ /* 0x0007e2000b901d4a */
[----:B------:R-:W-:Y:S02]  /*12db0*/  @!P0 IMAD.MOV.U32 R8, RZ, RZ, R0 ;  /* 0x000000ffff088224 */ /* 0x000fe400078e0000 */
[----:B------:R-:W-:Y:S01]  /*12dc0*/  @!P0 IMAD.MOV.U32 R9, RZ, RZ, R2 ;  /* 0x000000ffff098224 */ /* 0x000fe200078e0002 */
[----:B------:R2:W-:Y:S01]  /*12dd0*/  @P0 STS.128 [R184+0x2800], RZ ;  /* 0x002800ffb8000388 */ /* 0x0005e20000000c00 */
[C---:B------:R-:W-:Y:S04]  /*12de0*/  @!P0 IMAD.WIDE.U32 R10, R18.reuse, 0xa0, R10 ;  /* 0x000000a0120a8825 */ /* 0x040fe800078e000a */
[C---:B------:R-:W-:Y:S04]  /*12df0*/  @!P0 IMAD.WIDE.U32 R8, R18.reuse, 0xc0, R8 ;  /* 0x000000c012088825 */ /* 0x040fe800078e0008 */
[----:B-1----:R-:W-:Y:S02]  /*12e00*/  @!P0 IMAD.MOV.U32 R6, RZ, RZ, R0 ;  /* 0x000000ffff068224 */ /* 0x002fe400078e0000 */
[----:B------:R-:W-:Y:S01]  /*12e10*/  @!P0 IMAD.MOV.U32 R7, RZ, RZ, R2 ;  /* 0x000000ffff078224 */ /* 0x000fe200078e0002 */
[C---:B-----5:R-:W-:Y:S01]  /*12e20*/  @!P0 LEA.HI.X R2, R18.reuse, R2, R16, 0x7, P1 ;  /* 0x0000000212028211 */ /* 0x060fe200008f3c10 */
[----:B------:R-:W-:Y:S01]  /*12e30*/  @!P0 IMAD.IADD R0, R17, 0x1, R13 ;  /* 0x0000000111008824 */ /* 0x000fe200078e020d */
[CC--:B------:R-:W-:Y:S01]  /*12e40*/  @!P0 LEA R16, P1, R3.reuse, R185.reuse, 0x1 ;  /* 0x000000b903108211 */ /* 0x0c0fe200078208ff */
[----:B------:R-:W-:Y:S01]  /*12e50*/  @!P0 IMAD.WIDE.U32 R6, R18, 0xe0, R6 ;  /* 0x000000e012068825 */ /* 0x000fe200078e0006 */
[-C--:B------:R-:W-:Y:S02]  /*12e60*/  @!P0 LEA R18, P2, R12, R185.reuse, 0x1 ;  /* 0x000000b90c128211 */ /* 0x080fe400078408ff */
[-C--:B------:R-:W-:Y:S01]  /*12e70*/  @!P0 LEA.HI.X R17, R3, R188.reuse, R2, 0x1, P1 ;  /* 0x000000bc03118211 */ /* 0x080fe200008f0c02 */
[----:B--2---:R-:W-:Y:S01]  /*12e80*/  @!P0 IMAD R3, R20, 0xa0, RZ ;  /* 0x000000a014038824 */ /* 0x004fe200078e02ff */
[-C--:B------:R-:W-:Y:S01]  /*12e90*/  @!P0 LEA.HI.X R19, R12, R188.reuse, R0, 0x1, P2 ;  /* 0x000000bc0c138211 */ /* 0x080fe200010f0c00 */
[----:B---3--:R-:W-:Y:S01]  /*12ea0*/  @!P0 IMAD R13, R24, 0xe0, RZ ;  /* 0x000000e0180d8824 */ /* 0x008fe200078e02ff */
[-C--:B------:R-:W-:Y:S01]  /*12eb0*/  @!P0 LEA R14, P3, R10, R185.reuse, 0x1 ;  /* 0x000000b90a0e8211 */ /* 0x080fe200078608ff */
[----:B------:R-:W-:Y:S01]  /*12ec0*/  @!P0 IMAD.IADD R11, R3, 0x1, R11 ;  /* 0x00000001030b8824 */ /* 0x000fe200078e020b */
[-C--:B------:R-:W-:Y:S01]  /*12ed0*/  @!P0 LEA R12, P2, R8, R185.reuse, 0x1 ;  /* 0x000000b9080c8211 */ /* 0x080fe200078408ff */
[----:B------:R-:W-:Y:S01]  /*12ee0*/  @!PT LDS RZ, [RZ] ;  /* 0x00000000fffff984 */ /* 0x000fe20000000800 */
[----:B------:R-:W-:Y:S01]  /*12ef0*/  @!PT LDS RZ, [RZ] ;  /* 0x00000000fffff984 */ /* 0x000fe20000000800 */
[----:B------:R-:W-:Y:S01]  /*12f00*/  @!PT LDS RZ, [RZ] ;  /* 0x00000000fffff984 */ /* 0x000fe20000000800 */
[----:B------:R2:W-:Y:S01]  /*12f10*/  @!P0 LDGSTS.E.BYPASS.LTC128B.128 [R184+0x2800], desc[UR10][R18.64] ;  /* 0x0280000012b88fae */ /* 0x0005e2000b901d4a */
[----:B------:R-:W-:Y:S01]  /*12f20*/  @!P0 LEA R2, P1, R6, R185, 0x1 ;  /* 0x000000b906028211 */ /* 0x000fe200078208ff */
[----:B------:R-:W-:Y:S01]  /*12f30*/  @!P0 IMAD.IADD R3, R13, 0x1, R7 ;  /* 0x000000010d038824 */ /* 0x000fe200078e0207 */
[-C--:B------:R-:W-:Y:S01]  /*12f40*/  @!P0 LEA.HI.X R15, R10, R188.reuse, R11, 0x1, P3 ;  /* 0x000000bc0a0f8211 */ /* 0x080fe200018f0c0b */
[----:B------:R2:W-:Y:S01]  /*12f50*/  @P0 STS.128 [R184+0x3000], RZ ;  /* 0x003000ffb8000388 */ /* 0x0005e20000000c00 */
[----:B----4-:R-:W-:Y:S02]  /*12f60*/  @!P0 IMAD R0, R23, 0xc0, RZ ;  /* 0x000000c017008824 */ /* 0x010fe400078e02ff */
[-C--:B------:R-:W-:Y:S01]  /*12f70*/  @!P0 LEA.HI.X R3, R6, R188.reuse, R3, 0x1, P1 ;  /* 0x000000bc06038211 */ /* 0x080fe200008f0c03 */
[----:B------:R-:W-:Y:S01]  /*12f80*/  @!PT LDS RZ, [RZ] ;  /* 0x00000000fffff984 */ /* 0x000fe20000000800 */
[----:B------:R-:W-:Y:S01]  /*12f90*/  @!PT LDS RZ, [RZ] ;  /* 0x00000000fffff984 */ /* 0x000fe20000000800 */
[----:B------:R-:W-:Y:S01]  /*12fa0*/  @!PT LDS RZ, [RZ] ;  /* 0x00000000fffff984 */ /* 0x000fe20000000800 */
[----:B------:R2:W-:Y:S01]  /*12fb0*/  @!P0 LDGSTS.E.BYPASS.LTC128B.128 [R184+0x3000], desc[UR10][R16.64] ;  /* 0x0300000010b88fae */ /* 0x0005e2000b901d4a */
[----:B------:R-:W-:Y:S02]  /*12fc0*/  @!P0 IMAD.IADD R0, R0, 0x1, R9 ;  /* 0x0000000100008824 */ /* 0x000fe400078e0209 */
[----:B------:R-:W-:Y:S01]  /*12fd0*/  IMAD.MOV.U32 R185, RZ, RZ, R4 ;  /* 0x000000ffffb97224 */ /* 0x000fe200078e0004 */
[----:B------:R2:W-:Y:S02]  /*12fe0*/  @P0 STS.128 [R184+0x3800], RZ ;  /* 0x003800ffb8000388 */ /* 0x0005e40000000c00 */
[----:B------:R-:W-:Y:S01]  /*12ff0*/  @!P0 LEA.HI.X R13, R8, R188, R0, 0x1, P2 ;  /* 0x000000bc080d8211 */ /* 0x000fe200010f0c00 */
[----:B------:R-:W-:Y:S01]  /*13000*/  IMAD.MOV.U32 R188, RZ, RZ, R5 ;  /* 0x000000ffffbc7224 */ /* 0x000fe200078e0005 */
        /* <DEDUP_REMOVED lines=15> */
.L_x_1244:
        /* <DEDUP_REMOVED lines=156> */
[----:B------:R-:W-:Y:S07]  /*13ac0*/  ISETP.GT.AND P0, PT, R241, R245, PT ;  /* 0x000000f5f100720c */ /* 0x000fee0003f04270 */
        /* <DEDUP_REMOVED lines=40> */
[--C-:B-1----:R-:W-:Y:S09]  /*13d50*/  FFMA.FTZ R5, R45, UR4, -R23.reuse ;  /* 0x000000042d057c23 */ /* 0x102ff20008010817 */
[----:B------:R1:W-:Y:S01]  /*13d60*/  MUFU.EX2 R186, R5 ;  /* 0x0000000500ba7308 */ /* 0x0003e20000000800 */
[--C-:B--2---:R-:W-:Y:S09]  /*13d70*/  FFMA.FTZ R4, R206, UR4, -R48.reuse ;  /* 0x00000004ce047c23 */ /* 0x104ff20008010830 */
[----:B------:R2:W-:Y:S01]  /*13d80*/  MUFU.EX2 R105, R4 ;  /* 0x0000000400697308 */ /* 0x0005e20000000800 */
[C---:B---3--:R-:W-:Y:S01]  /*13d90*/  FMUL.FTZ R9, R2.reuse, R145 ;  /* 0x0000009102097220 */ /* 0x048fe20000410000 */
[C---:B------:R-:W-:Y:S01]  /*13da0*/  FMUL.FTZ R12, R2.reuse, R140 ;  /* 0x0000008c020c7220 */ /* 0x040fe20000410000 */
[----:B------:R-:W-:Y:S01]  /*13db0*/  FMUL.FTZ R13, R2, R141 ;  /* 0x0000008d020d7220 */ /* 0x000fe20000410000 */
[--C-:B-1----:R-:W-:Y:S01]  /*13dc0*/  FFMA.FTZ R5, R27, UR4, -R23.reuse ;  /* 0x000000041b057c23 */ /* 0x102fe20008010817 */
[----:B------:R-:W-:Y:S05]  /*13dd0*/  F2FP.BF16.F32.PACK_AB R27, R101, R55 ;  /* 0x00000037651b723e */ /* 0x000fea00000010ff */
[----:B------:R1:W-:Y:S01]  /*13de0*/  MUFU.EX2 R196, R5 ;  /* 0x0000000500c47308 */ /* 0x0003e20000000800 */
[--C-:B--2---:R-:W-:Y:S09]  /*13df0*/  FFMA.FTZ R4, R205, UR4, -R48.reuse ;  /* 0x00000004cd047c23 */ /* 0x104ff20008010830 */
[----:B------:R2:W3:Y:S01]  /*13e00*/  MUFU.EX2 R110, R4 ;  /* 0x00000004006e7308 */ /* 0x0004e20000000800 */
[--C-:B-1----:R-:W-:Y:S01]  /*13e10*/  FFMA.FTZ R5, R61, UR4, -R23.reuse ;  /* 0x000000043d057c23 */ /* 0x102fe20008010817 */
[--C-:B--2---:R-:W-:Y:S08]  /*13e20*/  FFMA.FTZ R4, R199, UR4, -R23.reuse ;  /* 0x00000004c7047c23 */ /* 0x104ff00008010817 */
[----:B------:R1:W2:Y:S02]  /*13e30*/  MUFU.EX2 R115, R4 ;  /* 0x0000000400737308 */ /* 0x0002a40000000800 */
[--C-:B-1----:R-:W-:Y:S08]  /*13e40*/  FFMA.FTZ R4, R198, UR4, -R48.reuse ;  /* 0x00000004c6047c23 */ /* 0x102ff00008010830 */
[----:B------:R1:W-:Y:S02]  /*13e50*/  MUFU.EX2 R111, R4 ;  /* 0x00000004006f7308 */ /* 0x0003e40000000800 */
[--C-:B-1----:R-:W-:Y:S08]  /*13e60*/  FFMA.FTZ R4, R197, UR4, -R48.reuse ;  /* 0x00000004c5047c23 */ /* 0x102ff00008010830 */
[----:B------:R1:W4:Y:S02]  /*13e70*/  MUFU.EX2 R113, R4 ;  /* 0x0000000400717308 */ /* 0x0003240000000800 */
[--C-:B-1----:R-:W-:Y:S08]  /*13e80*/  FFMA.FTZ R4, R194, UR4, -R48.reuse ;  /* 0x00000004c2047c23 */ /* 0x102ff00008010830 */
[----:B------:R1:W-:Y:S02]  /*13e90*/  MUFU.EX2 R112, R4 ;  /* 0x0000000400707308 */ /* 0x0003e40000000800 */
[--C-:B-1----:R-:W-:Y:S08]  /*13ea0*/  FFMA.FTZ R4, R193, UR4, -R48.reuse ;  /* 0x00000004c1047c23 */ /* 0x102ff00008010830 */
[----:B------:R1:W5:Y:S02]  /*13eb0*/  MUFU.EX2 R118, R4 ;  /* 0x0000000400767308 */ /* 0x0003640000000800 */
[--C-:B-1----:R-:W-:Y:S08]  /*13ec0*/  FFMA.FTZ R4, R190, UR4, -R23.reuse ;  /* 0x00000004be047c23 */ /* 0x102ff00008010817 */
[----:B------:R1:W5:Y:S02]  /*13ed0*/  MUFU.EX2 R123, R4 ;  /* 0x00000004007b7308 */ /* 0x0003640000000800 */
[--C-:B-1----:R-:W-:Y:S08]  /*13ee0*/  FFMA.FTZ R4, R189, UR4, -R48.reuse ;  /* 0x00000004bd047c23 */ /* 0x102ff00008010830 */
[----:B------:R1:W-:Y:S02]  /*13ef0*/  MUFU.EX2 R117, R4 ;  /* 0x0000000400757308 */ /* 0x0003e40000000800 */
[--C-:B-1----:R-:W-:Y:S08]  /*13f00*/  FFMA.FTZ R4, R163, UR4, -R48.reuse ;  /* 0x00000004a3047c23 */ /* 0x102ff00008010830 */
[----:B------:R1:W-:Y:S10]  /*13f10*/  MUFU.EX2 R163, R6 ;  /* 0x0000000600a37308 */ /* 0x0003f40000000800 */
[----:B------:R3:W5:Y:S01]  /*13f20*/  MUFU.EX2 R121, R4 ;  /* 0x0000000400797308 */ /* 0x0007620000000800 */
[--C-:B-1----:R-:W-:Y:S09]  /*13f30*/  FFMA.FTZ R6, R28, UR4, -R23.reuse ;  /* 0x000000041c067c23 */ /* 0x102ff20008010817 */
[----:B------:R1:W-:Y:S01]  /*13f40*/  MUFU.EX2 R195, R6 ;  /* 0x0000000600c37308 */ /* 0x0003e20000000800 */
[--C-:B---3--:R-:W-:Y:S09]  /*13f50*/  FFMA.FTZ R4, R160, UR4, -R48.reuse ;  /* 0x00000004a0047c23 */ /* 0x108ff20008010830 */
[----:B------:R3:W-:Y:S01]  /*13f60*/  MUFU.EX2 R120, R4 ;  /* 0x0000000400787308 */ /* 0x0007e20000000800 */
[--C-:B-1----:R-:W-:Y:S09]  /*13f70*/  FFMA.FTZ R6, R60, UR4, -R23.reuse ;  /* 0x000000043c067c23 */ /* 0x102ff20008010817 */
[----:B------:R1:W-:Y:S01]  /*13f80*/  MUFU.EX2 R60, R5 ;  /* 0x00000005003c7308 */ /* 0x0003e20000000800 */
[--C-:B---3--:R-:W-:Y:S09]  /*13f90*/  FFMA.FTZ R4, R154, UR4, -R48.reuse ;  /* 0x000000049a047c23 */ /* 0x108ff20008010830 */
[----:B------:R3:W-:Y:S10]  /*13fa0*/  MUFU.EX2 R154, R7 ;  /* 0x00000007009a7308 */ /* 0x0007f40000000800 */
[----:B------:R2:W5:Y:S01]  /*13fb0*/  MUFU.EX2 R126, R4 ;  /* 0x00000004007e7308 */ /* 0x0005620000000800 */
[--C-:B-1----:R-:W-:Y:S09]  /*13fc0*/  FFMA.FTZ R5, R69, UR4, -R23.reuse ;  /* 0x0000000445057c23 */ /* 0x102ff20008010817 */
[----:B------:R1:W-:Y:S01]  /*13fd0*/  MUFU.EX2 R206, R5 ;  /* 0x0000000500ce7308 */ /* 0x0003e20000000800 */
[--C-:B---3--:R-:W-:Y:S01]  /*13fe0*/  FFMA.FTZ R7, R32, UR4, -R23.reuse ;  /* 0x0000000420077c23 */ /* 0x108fe20008010817 */
[----:B------:R-:W-:Y:S08]  /*13ff0*/  F2FP.BF16.F32.PACK_AB R32, R107, R106 ;  /* 0x0000006a6b20723e */ /* 0x000ff000000010ff */
[----:B------:R3:W-:Y:S01]  /*14000*/  MUFU.EX2 R187, R7 ;  /* 0x0000000700bb7308 */ /* 0x0007e20000000800 */
[--C-:B--2---:R-:W-:Y:S01]  /*14010*/  FFMA.FTZ R4, R33, UR4, -R23.reuse ;  /* 0x0000000421047c23 */ /* 0x104fe20008010817 */
[----:B------:R-:W-:Y:S08]  /*14020*/  F2FP.BF16.F32.PACK_AB R33, R110, R105 ;  /* 0x000000696e21723e */ /* 0x000ff000000010ff */
[----:B------:R2:W5:Y:S01]  /*14030*/  MUFU.EX2 R130, R4 ;  /* 0x0000000400827308 */ /* 0x0005620000000800 */
[--C-:B-1----:R-:W-:Y:S09]  /*14040*/  FFMA.FTZ R5, R77, UR4, -R23.reuse ;  /* 0x000000044d057c23 */ /* 0x102ff20008010817 */
[----:B------:R1:W-:Y:S01]  /*14050*/  MUFU.EX2 R215, R5 ;  /* 0x0000000500d77308 */ /* 0x0003e20000000800 */
[--C-:B---3--:R-:W-:Y:S09]  /*14060*/  FFMA.FTZ R7, R56, UR4, -R23.reuse ;  /* 0x0000000438077c23 */ /* 0x108ff20008010817 */
[----:B------:R3:W-:Y:S01]  /*14070*/  MUFU.EX2 R198, R7 ;  /* 0x0000000700c67308 */ /* 0x0007e20000000800 */
[--C-:B--2---:R-:W-:Y:S01]  /*14080*/  FFMA.FTZ R4, R34, UR4, -R48.reuse ;  /* 0x0000000422047c23 */ /* 0x104fe20008010830 */
[----:B------:R-:W-:Y:S08]  /*14090*/  F2FP.BF16.F32.PACK_AB R34, R115, R109 ;  /* 0x0000006d7322723e */ /* 0x000ff000000010ff */
[----:B------:R2:W-:Y:S01]  /*140a0*/  MUFU.EX2 R127, R4 ;  /* 0x00000004007f7308 */ /* 0x0005e20000000800 */
[----:B-1----:R-:W-:Y:S01]  /*140b0*/  FMUL.FTZ R5, R2, R137 ;  /* 0x0000008902057220 */ /* 0x002fe20000410000 */
[--C-:B---3--:R-:W-:Y:S08]  /*140c0*/  FFMA.FTZ R7, R64, UR4, -R23.reuse ;  /* 0x0000000440077c23 */ /* 0x108ff00008010817 */
[----:B------:R1:W-:Y:S01]  /*140d0*/  MUFU.EX2 R61, R7 ;  /* 0x00000007003d7308 */ /* 0x0003e20000000800 */
[--C-:B--2---:R-:W-:Y:S01]  /*140e0*/  FFMA.FTZ R4, R35, UR4, -R48.reuse ;  /* 0x0000000423047c23 */ /* 0x104fe20008010830 */
[----:B----4-:R-:W-:Y:S08]  /*140f0*/  F2FP.BF16.F32.PACK_AB R35, R113, R111 ;  /* 0x0000006f7123723e */ /* 0x010ff000000010ff */
[----:B------:R2:W3:Y:S01]  /*14100*/  MUFU.EX2 R128, R4 ;  /* 0x0000000400807308 */ /* 0x0004e20000000800 */
[--C-:B-1----:R-:W-:Y:S09]  /*14110*/  FFMA.FTZ R7, R72, UR4, -R23.reuse ;  /* 0x0000000448077c23 */ /* 0x102ff20008010817 */
[----:B------:R1:W-:Y:S01]  /*14120*/  MUFU.EX2 R209, R7 ;  /* 0x0000000700d17308 */ /* 0x0003e20000000800 */
[--C-:B--2---:R-:W-:Y:S09]  /*14130*/  FFMA.FTZ R4, R38, UR4, -R48.reuse ;  /* 0x0000000426047c23 */ /* 0x104ff20008010830 */
[----:B------:R2:W-:Y:S01]  /*14140*/  MUFU.EX2 R129, R4 ;  /* 0x0000000400817308 */ /* 0x0005e20000000800 */
[--C-:B-1----:R-:W-:Y:S09]  /*14150*/  FFMA.FTZ R7, R81, UR4, -R23.reuse ;  /* 0x0000000451077c23 */ /* 0x102ff20008010817 */
[----:B------:R1:W-:Y:S01]  /*14160*/  MUFU.EX2 R239, R7 ;  /* 0x0000000700ef7308 */ /* 0x0003e20000000800 */
[--C-:B--2---:R-:W-:Y:S02]  /*14170*/  FFMA.FTZ R4, R39, UR4, -R48.reuse ;  /* 0x0000000427047c23 */ /* 0x104fe40008010830 */
[----:B------:R-:W-:Y:S07]  /*14180*/  LDSM.16.MT88.4 R36, [R135+0x5400] ;  /* 0x005400008724783b */ /* 0x000fee0000004200 */
[----:B------:R2:W-:Y:S01]  /*14190*/  MUFU.EX2 R133, R4 ;  /* 0x0000000400857308 */ /* 0x0005e20000000800 */
[----:B-1----:R-:W-:Y:S01]  /*141a0*/  FMUL.FTZ R7, R0, R139 ;  /* 0x0000008b00077220 */ /* 0x002fe20000410000 */
[--C-:B--2---:R-:W-:Y:S08]  /*141b0*/  FFMA.FTZ R4, R41, UR4, -R23.reuse ;  /* 0x0000000429047c23 */ /* 0x104ff00008010817 */
[----:B------:R1:W2:Y:S02]  /*141c0*/  MUFU.EX2 R162, R4 ;  /* 0x0000000400a27308 */ /* 0x0002a40000000800 */
[--C-:B-1----:R-:W-:Y:S08]  /*141d0*/  FFMA.FTZ R4, R42, UR4, -R48.reuse ;  /* 0x000000042a047c23 */ /* 0x102ff00008010830 */
        /* <DEDUP_REMOVED lines=8> */
[----:B------:R1:W4:Y:S02]  /*14260*/  MUFU.EX2 R189, R4 ;  /* 0x0000000400bd7308 */ /* 0x0003240000000800 */
[----:B-1----:R-:W-:Y:S08]  /*14270*/  FFMA.FTZ R4, R31, UR4, -R23 ;  /* 0x000000041f047c23 */ /* 0x002ff00008010817 */
[----:B------:R1:W4:Y:S02]  /*14280*/  MUFU.EX2 R194, R4 ;  /* 0x0000000400c27308 */ /* 0x0003240000000800 */
[--C-:B-1----:R-:W-:Y:S08]  /*14290*/  FFMA.FTZ R4, R30, UR4, -R48.reuse ;  /* 0x000000041e047c23 */ /* 0x102ff00008010830 */
[----:B------:R1:W-:Y:S02]  /*142a0*/  MUFU.EX2 R190, R4 ;  /* 0x0000000400be7308 */ /* 0x0003e40000000800 */
[--C-:B-1----:R-:W-:Y:S02]  /*142b0*/  FFMA.FTZ R4, R29, UR4, -R48.reuse ;  /* 0x000000041d047c23 */ /* 0x102fe40008010830 */
[----:B------:R-:W1:Y:S06]  /*142c0*/  LDSM.16.MT88.4 R28, [R164+0x5000] ;  /* 0x00500000a41c783b */ /* 0x000e6c0000004200 */
[----:B------:R5:W4:Y:S02]  /*142d0*/  MUFU.EX2 R192, R4 ;  /* 0x0000000400c07308 */ /* 0x000b240000000800 */
[--C-:B-----5:R-:W-:Y:S01]  /*142e0*/  FFMA.FTZ R4, R26, UR4, -R48.reuse ;  /* 0x000000041a047c23 */ /* 0x120fe20008010830 */
[----:B------:R-:W-:Y:S07]  /*142f0*/  F2FP.BF16.F32.PACK_AB R26, R103, R97 ;  /* 0x00000061671a723e */ /* 0x000fee00000010ff */
[----:B------:R5:W-:Y:S02]  /*14300*/  MUFU.EX2 R193, R4 ;  /* 0x0000000400c17308 */ /* 0x000be40000000800 */
[--C-:B-----5:R-:W-:Y:S01]  /*14310*/  FFMA.FTZ R4, R25, UR4, -R48.reuse ;  /* 0x0000000419047c23 */ /* 0x120fe20008010830 */
[----:B------:R-:W-:Y:S01]  /*14320*/  F2FP.BF16.F32.PACK_AB R25, R54, R49 ;  /* 0x000000313619723e */ /* 0x000fe200000010ff */
[----:B------:R-:W-:Y:S06]  /*14330*/  FFMA.FTZ R49, R0, R243, R49 ;  /* 0x000000f300317223 */ /* 0x000fec0000010031 */
[----:B------:R5:W-:Y:S02]  /*14340*/  MUFU.EX2 R197, R4 ;  /* 0x0000000400c57308 */ /* 0x000be40000000800 */
[--C-:B-----5:R-:W-:Y:S08]  /*14350*/  FFMA.FTZ R4, R57, UR4, -R23.reuse ;  /* 0x0000000439047c23 */ /* 0x120ff00008010817 */
[----:B------:R5:W4:Y:S02]  /*14360*/  MUFU.EX2 R199, R4 ;  /* 0x0000000400c77308 */ /* 0x000b240000000800 */
[--C-:B-----5:R-:W-:Y:S08]  /*14370*/  FFMA.FTZ R4, R58, UR4, -R48.reuse ;  /* 0x000000043a047c23 */ /* 0x120ff00008010830 */
[----:B------:R5:W-:Y:S02]  /*14380*/  MUFU.EX2 R56, R4 ;  /* 0x0000000400387308 */ /* 0x000be40000000800 */
[--C-:B-----5:R-:W-:Y:S08]  /*14390*/  FFMA.FTZ R4, R59, UR4, -R48.reuse ;  /* 0x000000043b047c23 */ /* 0x120ff00008010830 */
[----:B------:R5:W-:Y:S10]  /*143a0*/  MUFU.EX2 R59, R6 ;  /* 0x00000006003b7308 */ /* 0x000bf40000000800 */
[----:B------:R3:W4:Y:S01]  /*143b0*/  MUFU.EX2 R57, R4 ;  /* 0x0000000400397308 */ /* 0x0007220000000800 */
[--C-:B-----5:R-:W-:Y:S09]  /*143c0*/  FFMA.FTZ R6, R68, UR4, -R23.reuse ;  /* 0x0000000444067c23 */ /* 0x120ff20008010817 */
[----:B------:R5:W-:Y:S01]  /*143d0*/  MUFU.EX2 R205, R6 ;  /* 0x0000000600cd7308 */ /* 0x000be20000000800 */
[--C-:B---3--:R-:W-:Y:S09]  /*143e0*/  FFMA.FTZ R4, R62, UR4, -R48.reuse ;  /* 0x000000043e047c23 */ /* 0x108ff20008010830 */
[----:B------:R3:W-:Y:S01]  /*143f0*/  MUFU.EX2 R58, R4 ;  /* 0x00000004003a7308 */ /* 0x0007e20000000800 */
[--C-:B-----5:R-:W-:Y:S09]  /*14400*/  FFMA.FTZ R6, R76, UR4, -R23.reuse ;  /* 0x000000044c067c23 */ /* 0x120ff20008010817 */
[----:B------:R5:W-:Y:S01]  /*14410*/  MUFU.EX2 R213, R6 ;  /* 0x0000000600d57308 */ /* 0x000be20000000800 */
[--C-:B---3--:R-:W-:Y:S09]  /*14420*/  FFMA.FTZ R4, R63, UR4, -R48.reuse ;  /* 0x000000043f047c23 */ /* 0x108ff20008010830 */
[----:B------:R3:W4:Y:S01]  /*14430*/  MUFU.EX2 R62, R4 ;  /* 0x00000004003e7308 */ /* 0x0007220000000800 */
[----:B-----5:R-:W-:Y:S09]  /*14440*/  FMUL.FTZ R6, R0, R138 ;  /* 0x0000008a00067220 */ /* 0x020ff20000410000 */
[----:B------:R5:W-:Y:S01]  /*14450*/  MUFU.EX2 R138, R8 ;  /* 0x00000008008a7308 */ /* 0x000be20000000800 */
[--C-:B---3--:R-:W-:Y:S09]  /*14460*/  FFMA.FTZ R4, R65, UR4, -R23.reuse ;  /* 0x0000000441047c23 */ /* 0x108ff20008010817 */
[----:B------:R3:W4:Y:S01]  /*14470*/  MUFU.EX2 R203, R4 ;  /* 0x0000000400cb7308 */ /* 0x0007220000000800 */
[--C-:B-----5:R-:W-:Y:S01]  /*14480*/  FFMA.FTZ R8, R86, UR4, -R48.reuse ;  /* 0x0000000456087c23 */ /* 0x120fe20008010830 */
        /* <DEDUP_REMOVED lines=26> */
[----:B---3--:R-:W-:Y:S08]  /*14630*/  FMUL.FTZ R4, R2, R136 ;  /* 0x0000008802047220 */ /* 0x008ff00000410000 */
[----:B------:R3:W-:Y:S01]  /*14640*/  MUFU.EX2 R136, R8 ;  /* 0x0000000800887308 */ /* 0x0007e20000000800 */
[C---:B------:R-:W-:Y:S07]  /*14650*/  HMMA.16816.F32.BF16 R4, R24.reuse, R16, R4 ;  /* 0x000000101804723c */ /* 0x040fee0000041804 */
[--C-:B------:R-:W-:Y:S01]  /*14660*/  FFMA.FTZ R16, R88, UR4, -R23.reuse ;  /* 0x0000000458107c23 */ /* 0x100fe20008010817 */
[C---:B------:R-:W-:Y:S03]  /*14670*/  FMUL.FTZ R17, R2.reuse, R149 ;  /* 0x0000009502117220 */ /* 0x040fe60000410000 */
[----:B------:R2:W-:Y:S01]  /*14680*/  MUFU.EX2 R139, R16 ;  /* 0x00000010008b7308 */ /* 0x0005e20000000800 */
[----:B---3--:R-:W-:Y:S09]  /*14690*/  FMUL.FTZ R8, R2, R144 ;  /* 0x0000009002087220 */ /* 0x008ff20000410000 */
[----:B------:R3:W-:Y:S01]  /*146a0*/  MUFU.EX2 R144, R10 ;  /* 0x0000000a00907308 */ /* 0x0007e20000000800 */
[--C-:B--2---:R-:W-:Y:S09]  /*146b0*/  FFMA.FTZ R16, R89, UR4, -R23.reuse ;  /* 0x0000000459107c23 */ /* 0x104ff20008010817 */
[----:B------:R2:W5:Y:S01]  /*146c0*/  MUFU.EX2 R137, R16 ;  /* 0x0000001000897308 */ /* 0x0005620000000800 */
[----:B---3--:R-:W-:Y:S07]  /*146d0*/  FMUL.FTZ R10, R0, R146 ;  /* 0x00000092000a7220 */ /* 0x008fee0000410000 */
[C---:B------:R-:W-:Y:S06]  /*146e0*/  HMMA.16816.F32.BF16 R8, R24.reuse, R18, R8 ;  /* 0x000000121808723c */ /* 0x040fec0000041808 */
[C---:B-1----:R-:W-:Y:S05]  /*146f0*/  HMMA.16816.F32.BF16 R12, R24.reuse, R28, R12 ;  /* 0x0000001c180c723c */ /* 0x042fea000004180c */
[----:B--2---:R-:W-:Y:S01]  /*14700*/  FMUL.FTZ R16, R2, R148 ;  /* 0x0000009402107220 */ /* 0x004fe20000410000 */
[C---:B------:R-:W-:Y:S01]  /*14710*/  FMUL.FTZ R18, R0.reuse, R150 ;  /* 0x0000009600127220 */ /* 0x040fe20000410000 */
[----:B------:R-:W-:Y:S01]  /*14720*/  FMUL.FTZ R19, R0, R151 ;  /* 0x0000009700137220 */ /* 0x000fe20000410000 */
[----:B------:R-:W-:Y:S03]  /*14730*/  FFMA.FTZ R28, R90, UR4, -R48 ;  /* 0x000000045a1c7c23 */ /* 0x000fe60008010830 */
[----:B------:R-:W-:Y:S01]  /*14740*/  FFMA.FTZ R0, R93, UR4, -R23 ;  /* 0x000000045d007c23 */ /* 0x000fe20008010817 */
[----:B------:R1:W-:Y:S01]  /*14750*/  MUFU.EX2 R89, R28 ;  /* 0x0000001c00597308 */ /* 0x0003e20000000800 */
[----:B------:R-:W-:Y:S01]  /*14760*/  FFMA.FTZ R2, R2, R242, R50 ;  /* 0x000000f202027223 */ /* 0x000fe20000010032 */
[----:B------:R-:W-:Y:S03]  /*14770*/  HMMA.16816.F32.BF16 R16, R24, R30, R16 ;  /* 0x0000001e1810723c */ /* 0x000fe60000041810 */
[----:B------:R-:W-:Y:S01]  /*14780*/  FADD.FTZ R50, R51, R2 ;  /* 0x0000000233327221 */ /* 0x000fe20000010000 */
[--C-:B------:R-:W-:Y:S02]  /*14790*/  FFMA.FTZ R2, R94, UR4, -R48.reuse ;  /* 0x000000045e027c23 */ /* 0x100fe40008010830 */
[C---:B------:R-:W-:Y:S02]  /*147a0*/  HMMA.16816.F32.BF16 R4, R32.reuse, R36, R4 ;  /* 0x000000242004723c */ /* 0x040fe40000041804 */
[----:B------:R2:W-:Y:S03]  /*147b0*/  MUFU.EX2 R86, R0 ;  /* 0x0000000000567308 */ /* 0x0005e60000000800 */
[----:B------:R-:W-:Y:S01]  /*147c0*/  FFMA.FTZ R24, R91, UR4, -R48 ;  /* 0x000000045b187c23 */ /* 0x000fe20008010830 */
[C---:B------:R-:W-:Y:S01]  /*147d0*/  HMMA.16816.F32.BF16 R8, R32.reuse, R38, R8 ;  /* 0x000000262008723c */ /* 0x040fe20000041808 */
[----:B------:R-:W-:Y:S05]  /*147e0*/  LDSM.16.MT88.4 R36, [R135+0x5c00] ;  /* 0x005c00008724783b */ /* 0x000fea0000004200 */
[----:B------:R3:W5:Y:S01]  /*147f0*/  MUFU.EX2 R88, R24 ;  /* 0x0000001800587308 */ /* 0x0007620000000800 */
[----:B------:R-:W-:Y:S01]  /*14800*/  F2FP.BF16.F32.PACK_AB R25, R118, R112 ;  /* 0x000000707619723e */ /* 0x000fe200000010ff */
[C---:B------:R-:W-:Y:S01]  /*14810*/  HMMA.16816.F32.BF16 R12, R32.reuse, R40, R12 ;  /* 0x00000028200c723c */ /* 0x040fe2000004180c */
[----:B-1----:R-:W1:Y:S07]  /*14820*/  LDSM.16.MT88.4 R28, [R164+0x5800] ;  /* 0x00580000a41c783b */ /* 0x002e6e0000004200 */
[----:B------:R4:W-:Y:S01]  /*14830*/  MUFU.EX2 R84, R2 ;  /* 0x0000000200547308 */ /* 0x0009e20000000800 */
[----:B------:R-:W-:Y:S03]  /*14840*/  HMMA.16816.F32.BF16 R16, R32, R42, R16 ;  /* 0x0000002a2010723c */ /* 0x000fe60000041810 */
[----:B--2---:R-:W-:Y:S01]  /*14850*/  FADD.FTZ R0, R54, R49 ;  /* 0x0000003136007221 */ /* 0x004fe20000010000 */
[----:B------:R-:W-:Y:S01]  /*14860*/  F2FP.BF16.F32.PACK_AB R26, R123, R119 ;  /* 0x000000777b1a723e */ /* 0x000fe200000010ff */
[----:B------:R-:W2:Y:S01]  /*14870*/  LDSM.16.MT88.4 R40, [R164+0x5c00] ;  /* 0x005c0000a428783b */ /* 0x000ea20000004200 */
[--C-:B---3--:R-:W-:Y:S01]  /*14880*/  FFMA.FTZ R24, R92, UR4, -R23.reuse ;  /* 0x000000045c187c23 */ /* 0x108fe20008010817 */
[----:B------:R-:W-:Y:S03]  /*14890*/  F2FP.BF16.F32.PACK_AB R27, R121, R117 ;  /* 0x00000075791b723e */ /* 0x000fe600000010ff */
[----:B------:R3:W-:Y:S01]  /*148a0*/  MUFU.EX2 R87, R24 ;  /* 0x0000001800577308 */ /* 0x0007e20000000800 */
[----:B------:R-:W-:Y:S01]  /*148b0*/  FADD.FTZ R32, R97, R50 ;  /* 0x0000003261207221 */ /* 0x000fe20000010000 */
[----:B------:R-:W-:Y:S01]  /*148c0*/  F2FP.BF16.F32.PACK_AB R33, R126, R120 ;  /* 0x000000787e21723e */ /* 0x000fe200000010ff */
[----:B----4-:R-:W-:Y:S01]  /*148d0*/  FADD.FTZ R2, R55, R0 ;  /* 0x0000000037027221 */ /* 0x010fe20000010000 */
[----:B------:R-:W-:Y:S01]  /*148e0*/  FFMA.FTZ R0, R95, UR4, -R48 ;  /* 0x000000045f007c23 */ /* 0x000fe20008010830 */
[----:B------:R-:W-:Y:S01]  /*148f0*/  FADD.FTZ R32, R103, R32 ;  /* 0x0000002067207221 */ /* 0x000fe20000010000 */
[----:B------:R-:W-:Y:S01]  /*14900*/  F2FP.BF16.F32.PACK_AB R34, R130, R125 ;  /* 0x0000007d8222723e */ /* 0x000fe200000010ff */
[----:B------:R-:W-:Y:S03]  /*14910*/  FADD.FTZ R2, R101, R2 ;  /* 0x0000000265027221 */ /* 0x000fe60000010000 */
[----:B------:R4:W5:Y:S01]  /*14920*/  MUFU.EX2 R85, R0 ;  /* 0x0000000000557308 */ /* 0x0009620000000800 */
[----:B------:R-:W-:Y:S01]  /*14930*/  F2FP.BF16.F32.PACK_AB R35, R128, R127 ;  /* 0x0000007f8023723e */ /* 0x000fe200000010ff */
[----:B------:R-:W-:Y:S01]  /*14940*/  FADD.FTZ R49, R105, R2 ;  /* 0x0000000269317221 */ /* 0x000fe20000010000 */
[--C-:B------:R-:W-:Y:S01]  /*14950*/  FFMA.FTZ R2, R96, UR4, -R23.reuse ;  /* 0x0000000460027c23 */ /* 0x100fe20008010817 */
[----:B---3--:R-:W-:Y:S06]  /*14960*/  F2FP.BF16.F32.PACK_AB R24, R116, R114 ;  /* 0x000000727418723e */ /* 0x008fec00000010ff */
[----:B------:R3:W-:Y:S01]  /*14970*/  MUFU.EX2 R83, R2 ;  /* 0x0000000200537308 */ /* 0x0007e20000000800 */
[C---:B------:R-:W-:Y:S05]  /*14980*/  HMMA.16816.F32.BF16 R4, R24.reuse, R44, R4 ;  /* 0x0000002c1804723c */ /* 0x040fea0000041804 */
[----:B----4-:R-:W-:Y:S01]  /*14990*/  FADD.FTZ R0, R106, R32 ;  /* 0x000000206a007221 */ /* 0x010fe20000010000 */
[C---:B------:R-:W-:Y:S01]  /*149a0*/  HMMA.16816.F32.BF16 R8, R24.reuse, R46, R8 ;  /* 0x0000002e1808723c */ /* 0x040fe20000041808 */
[----:B------:R-:W4:Y:S04]  /*149b0*/  LDSM.16.MT88.4 R44, [R135+0x6000] ;  /* 0x00600000872c783b */ /* 0x000f280000004200 */
[----:B------:R-:W-:Y:S01]  /*149c0*/  FADD.FTZ R50, R107, R0 ;  /* 0x000000006b327221 */ /* 0x000fe20000010000 */
[C---:B-1----:R-:W-:Y:S05]  /*149d0*/  HMMA.16816.F32.BF16 R12, R24.reuse, R28, R12 ;  /* 0x0000001c180c723c */ /* 0x042fea000004180c */
[----:B------:R-:W-:Y:S01]  /*149e0*/  FFMA.FTZ R0, R152, UR4, -R23 ;  /* 0x0000000498007c23 */ /* 0x000fe20008010817 */
[----:B------:R-:W-:Y:S01]  /*149f0*/  HMMA.16816.F32.BF16 R16, R24, R30, R16 ;  /* 0x0000001e1810723c */ /* 0x000fe20000041810 */
[----:B------:R-:W1:Y:S02]  /*14a00*/  LDSM.16.MT88.4 R28, [R164+0x6000] ;  /* 0x00600000a41c783b */ /* 0x000e640000004200 */
[----:B------:R5:W1:Y:S02]  /*14a10*/  MUFU.EX2 R82, R0 ;  /* 0x0000000000527308 */ /* 0x000a640000000800 */
[----:B------:R-:W-:Y:S01]  /*14a20*/  F2FP.BF16.F32.PACK_AB R32, R124, R122 ;  /* 0x0000007a7c20723e */ /* 0x000fe200000010ff */
[----:B---3--:R-:W-:Y:S01]  /*14a30*/  FADD.FTZ R2, R110, R49 ;  /* 0x000000316e027221 */ /* 0x008fe20000010000 */
[----:B------:R-:W-:Y:S01]  /*14a40*/  F2FP.BF16.F32.PACK_AB R26, R162, R154 ;  /* 0x0000009aa21a723e */ /* 0x000fe200000010ff */
[----:B------:R-:W-:Y:S03]  /*14a50*/  FFMA.FTZ R25, R98, UR4, -R48 ;  /* 0x0000000462197c23 */ /* 0x000fe60008010830 */
[----:B------:R-:W-:Y:S01]  /*14a60*/  F2FP.BF16.F32.PACK_AB R27, R160, R153 ;  /* 0x00000099a01b723e */ /* 0x000fe200000010ff */
[C---:B------:R-:W-:Y:S01]  /*14a70*/  HMMA.16816.F32.BF16 R4, R32.reuse, R36, R4 ;  /* 0x000000242004723c */ /* 0x040fe20000041804 */
[----:B------:R3:W-:Y:S04]  /*14a80*/  MUFU.EX2 R81, R25 ;  /* 0x0000001900517308 */ /* 0x0007e80000000800 */
[----:B------:R-:W-:Y:S01]  /*14a90*/  FADD.FTZ R24, R109, R50 ;  /* 0x000000326d187221 */ /* 0x000fe20000010000 */
[C---:B------:R-:W-:Y:S01]  /*14aa0*/  HMMA.16816.F32.BF16 R8, R32.reuse, R38, R8 ;  /* 0x000000262008723c */ /* 0x040fe20000041808 */
[----:B------:R-:W1:Y:S04]  /*14ab0*/  LDSM.16.MT88.4 R36, [R135+0x6400] ;  /* 0x006400008724783b */ /* 0x000e680000004200 */
[----:B-----5:R-:W-:Y:S01]  /*14ac0*/  FADD.FTZ R0, R111, R2 ;  /* 0x000000026f007221 */ /* 0x020fe20000010000 */
[C---:B--2---:R-:W-:Y:S05]  /*14ad0*/  HMMA.16816.F32.BF16 R12, R32.reuse, R40, R12 ;  /* 0x00000028200c723c */ /* 0x044fea000004180c */
[----:B------:R-:W-:Y:S01]  /*14ae0*/  FADD.FTZ R24, R115, R24 ;  /* 0x0000001873187221 */ /* 0x000fe20000010000 */
[----:B------:R-:W-:Y:S01]  /*14af0*/  HMMA.16816.F32.BF16 R16, R32, R42, R16 ;  /* 0x0000002a2010723c */ /* 0x000fe20000041810 */
[----:B------:R-:W2:Y:S04]  /*14b00*/  LDSM.16.MT88.4 R40, [R164+0x6400] ;  /* 0x00640000a428783b */ /* 0x000ea80000004200 */
[----:B------:R-:W-:Y:S01]  /*14b10*/  FADD.FTZ R2, R113, R0 ;  /* 0x0000000071027221 */ /* 0x000fe20000010000 */
[----:B------:R-:W-:Y:S01]  /*14b20*/  FADD.FTZ R0, R114, R24 ;  /* 0x0000001872007221 */ /* 0x000fe20000010000 */
[----:B------:R-:W-:Y:S01]  /*14b30*/  F2FP.BF16.F32.PACK_AB R24, R132, R131 ;  /* 0x000000838418723e */ /* 0x000fe200000010ff */
[--C-:B------:R-:W-:Y:S03]  /*14b40*/  FFMA.FTZ R49, R100, UR4, -R23.reuse ;  /* 0x0000000464317c23 */ /* 0x100fe60008010817 */
[----:B------:R-:W-:Y:S01]  /*14b50*/  FADD.FTZ R50, R112, R2 ;  /* 0x0000000270327221 */ /* 0x000fe20000010000 */
[----:B------:R-:W-:Y:S01]  /*14b60*/  FFMA.FTZ R2, R99, UR4, -R48 ;  /* 0x0000000463027c23 */ /* 0x000fe20008010830 */
[----:B------:R-:W-:Y:S01]  /*14b70*/  FADD.FTZ R51, R116, R0 ;  /* 0x0000000074337221 */ /* 0x000fe20000010000 */
[----:B---3--:R-:W-:Y:S01]  /*14b80*/  F2FP.BF16.F32.PACK_AB R25, R133, R129 ;  /* 0x000000818519723e */ /* 0x008fe200000010ff */
[----:B------:R-:W-:Y:S01]  /*14b90*/  FADD.FTZ R0, R118, R50 ;  /* 0x0000003276007221 */ /* 0x000fe20000010000 */
[----:B------:R3:W5:Y:S01]  /*14ba0*/  MUFU.EX2 R80, R2 ;  /* 0x0000000200507308 */ /* 0x0007620000000800 */
[----:B------:R-:W-:Y:S02]  /*14bb0*/  F2FP.BF16.F32.PACK_AB R33, R189, R161 ;  /* 0x000000a1bd21723e */ /* 0x000fe400000010ff */
[----:B------:R-:W-:Y:S01]  /*14bc0*/  FADD.FTZ R32, R117, R0 ;  /* 0x0000000075207221 */ /* 0x000fe20000010000 */
[----:B------:R-:W-:Y:S01]  /*14bd0*/  FFMA.FTZ R0, R155, UR4, -R23 ;  /* 0x000000049b007c23 */ /* 0x000fe20008010817 */
[C---:B----4-:R-:W-:Y:S05]  /*14be0*/  HMMA.16816.F32.BF16 R4, R24.reuse, R44, R4 ;  /* 0x0000002c1804723c */ /* 0x050fea0000041804 */
[----:B------:R4:W-:Y:S01]  /*14bf0*/  MUFU.EX2 R78, R0 ;  /* 0x00000000004e7308 */ /* 0x0009e20000000800 */
[----:B------:R-:W-:Y:S01]  /*14c00*/  F2FP.BF16.F32.PACK_AB R34, R194, R187 ;  /* 0x000000bbc222723e */ /* 0x000fe200000010ff */
[C---:B------:R-:W-:Y:S01]  /*14c10*/  HMMA.16816.F32.BF16 R8, R24.reuse, R46, R8 ;  /* 0x0000002e1808723c */ /* 0x040fe20000041808 */
[----:B------:R-:W5:Y:S07]  /*14c20*/  LDSM.16.MT88.4 R44, [R135+0x6800] ;  /* 0x00680000872c783b */ /* 0x000f6e0000004200 */
[----:B------:R2:W-:Y:S01]  /*14c30*/  MUFU.EX2 R79, R49 ;  /* 0x00000031004f7308 */ /* 0x0005e20000000800 */
[C---:B-1----:R-:W-:Y:S03]  /*14c40*/  HMMA.16816.F32.BF16 R12, R24.reuse, R28, R12 ;  /* 0x0000001c180c723c */ /* 0x042fe6000004180c */
[----:B---3--:R-:W-:Y:S03]  /*14c50*/  FADD.FTZ R2, R119, R51 ;  /* 0x0000003377027221 */ /* 0x008fe60000010000 */
[----:B------:R-:W-:Y:S01]  /*14c60*/  HMMA.16816.F32.BF16 R16, R24, R30, R16 ;  /* 0x0000001e1810723c */ /* 0x000fe20000041810 */
[----:B------:R-:W1:Y:S04]  /*14c70*/  LDSM.16.MT88.4 R28, [R164+0x6800] ;  /* 0x00680000a41c783b */ /* 0x000e680000004200 */
[----:B------:R-:W-:Y:S01]  /*14c80*/  FADD.FTZ R2, R123, R2 ;  /* 0x000000027b027221 */ /* 0x000fe20000010000 */
[----:B------:R-:W-:Y:S01]  /*14c90*/  FADD.FTZ R32, R121, R32 ;  /* 0x0000002079207221 */ /* 0x000fe20000010000 */
[----:B------:R-:W-:Y:S01]  /*14ca0*/  F2FP.BF16.F32.PACK_AB R35, R192, R190 ;  /* 0x000000bec023723e */ /* 0x000fe200000010ff */
[----:B------:R-:W-:Y:S03]  /*14cb0*/  FFMA.FTZ R25, R104, UR4, -R23 ;  /* 0x0000000468197c23 */ /* 0x000fe60008010817 */
[----:B----4-:R-:W-:Y:S01]  /*14cc0*/  FADD.FTZ R0, R122, R2 ;  /* 0x000000027a007221 */ /* 0x010fe20000010000 */
[----:B------:R-:W-:Y:S01]  /*14cd0*/  FFMA.FTZ R2, R102, UR4, -R48 ;  /* 0x0000000466027c23 */ /* 0x000fe20008010830 */
[----:B--2---:R-:W-:Y:S01]  /*14ce0*/  FADD.FTZ R49, R120, R32 ;  /* 0x0000002078317221 */ /* 0x004fe20000010000 */
[----:B------:R-:W-:Y:S01]  /*14cf0*/  F2FP.BF16.F32.PACK_AB R32, R186, R163 ;  /* 0x000000a3ba20723e */ /* 0x000fe200000010ff */
[----:B------:R-:W-:Y:S01]  /*14d00*/  FADD.FTZ R50, R124, R0 ;  /* 0x000000007c327221 */ /* 0x000fe20000010000 */
[----:B------:R2:W-:Y:S01]  /*14d10*/  MUFU.EX2 R76, R2 ;  /* 0x00000002004c7308 */ /* 0x0005e20000000800 */
[----:B------:R-:W-:Y:S01]  /*14d20*/  FFMA.FTZ R0, R191, UR4, -R48 ;  /* 0x00000004bf007c23 */ /* 0x000fe20008010830 */
[----:B------:R-:W-:Y:S01]  /*14d30*/  F2FP.BF16.F32.PACK_AB R26, R199, R198 ;  /* 0x000000c6c71a723e */ /* 0x000fe200000010ff */
[----:B------:R-:W-:Y:S01]  /*14d40*/  FADD.FTZ R24, R125, R50 ;  /* 0x000000327d187221 */ /* 0x000fe20000010000 */
[----:B------:R-:W-:Y:S01]  /*14d50*/  F2FP.BF16.F32.PACK_AB R27, R57, R56 ;  /* 0x00000038391b723e */ /* 0x000fe200000010ff */
[C---:B------:R-:W-:Y:S05]  /*14d60*/  HMMA.16816.F32.BF16 R4, R32.reuse, R36, R4 ;  /* 0x000000242004723c */ /* 0x040fea0000041804 */
[----:B------:R3:W-:Y:S01]  /*14d70*/  MUFU.EX2 R77, R0 ;  /* 0x00000000004d7308 */ /* 0x0007e20000000800 */
[----:B------:R-:W-:Y:S01]  /*14d80*/  FADD.FTZ R24, R130, R24 ;  /* 0x0000001882187221 */ /* 0x000fe20000010000 */
[C---:B------:R-:W-:Y:S01]  /*14d90*/  HMMA.16816.F32.BF16 R8, R32.reuse, R38, R8 ;  /* 0x000000262008723c */ /* 0x040fe20000041808 */
[----:B------:R-:W4:Y:S07]  /*14da0*/  LDSM.16.MT88.4 R36, [R135+0x6c00] ;  /* 0x006c00008724783b */ /* 0x000f2e0000004200 */
[----:B------:R5:W-:Y:S01]  /*14db0*/  MUFU.EX2 R75, R25 ;  /* 0x00000019004b7308 */ /* 0x000be20000000800 */
[C---:B------:R-:W-:Y:S03]  /*14dc0*/  HMMA.16816.F32.BF16 R12, R32.reuse, R40, R12 ;  /* 0x00000028200c723c */ /* 0x040fe6000004180c */
[----:B--2---:R-:W-:Y:S03]  /*14dd0*/  FADD.FTZ R2, R126, R49 ;  /* 0x000000317e027221 */ /* 0x004fe60000010000 */
[----:B------:R-:W-:Y:S01]  /*14de0*/  HMMA.16816.F32.BF16 R16, R32, R42, R16 ;  /* 0x0000002a2010723c */ /* 0x000fe20000041810 */
[----:B------:R-:W2:Y:S04]  /*14df0*/  LDSM.16.MT88.4 R40, [R164+0x6c00] ;  /* 0x006c0000a428783b */ /* 0x000ea80000004200 */
[----:B---3--:R-:W-:Y:S01]  /*14e00*/  FADD.FTZ R0, R127, R2 ;  /* 0x000000027f007221 */ /* 0x008fe20000010000 */
[----:B------:R-:W-:Y:S01]  /*14e10*/  FFMA.FTZ R49, R204, UR4, -R48 ;  /* 0x00000004cc317c23 */ /* 0x000fe20008010830 */
[----:B------:R-:W-:Y:S03]  /*14e20*/  F2FP.BF16.F32.PACK_AB R33, R62, R58 ;  /* 0x0000003a3e21723e */ /* 0x000fe600000010ff */
[----:B------:R-:W-:Y:S01]  /*14e30*/  MUFU.EX2 R73, R49 ;  /* 0x0000003100497308 */ /* 0x000fe20000000800 */
[----:B------:R-:W-:Y:S01]  /*14e40*/  FADD.FTZ R2, R128, R0 ;  /* 0x0000000080027221 */ /* 0x000fe20000010000 */
[----:B------:R-:W-:Y:S01]  /*14e50*/  FADD.FTZ R0, R131, R24 ;  /* 0x0000001883007221 */ /* 0x000fe20000010000 */
[----:B------:R-:W-:Y:S02]  /*14e60*/  F2FP.BF16.F32.PACK_AB R24, R196, R195 ;  /* 0x000000c3c418723e */ /* 0x000fe400000010ff */
[----:B------:R-:W-:Y:S01]  /*14e70*/  FADD.FTZ R50, R129, R2 ;  /* 0x0000000281327221 */ /* 0x000fe20000010000 */
[----:B------:R-:W-:Y:S01]  /*14e80*/  FFMA.FTZ R2, R202, UR4, -R23 ;  /* 0x00000004ca027c23 */ /* 0x000fe20008010817 */
[----:B------:R-:W-:Y:S01]  /*14e90*/  FADD.FTZ R51, R132, R0 ;  /* 0x0000000084337221 */ /* 0x000fe20000010000 */
[----:B-----5:R-:W-:Y:S01]  /*14ea0*/  F2FP.BF16.F32.PACK_AB R25, R197, R193 ;  /* 0x000000c1c519723e */ /* 0x020fe200000010ff */
[----:B------:R-:W-:Y:S01]  /*14eb0*/  FADD.FTZ R0, R133, R50 ;  /* 0x0000003285007221 */ /* 0x000fe20000010000 */
[----:B------:R3:W5:Y:S01]  /*14ec0*/  MUFU.EX2 R74, R2 ;  /* 0x00000002004a7308 */ /* 0x0007620000000800 */
[----:B------:R-:W-:Y:S02]  /*14ed0*/  F2FP.BF16.F32.PACK_AB R34, R203, R61 ;  /* 0x0000003dcb22723e */ /* 0x000fe400000010ff */
[----:B------:R-:W-:Y:S01]  /*14ee0*/  FADD.FTZ R32, R153, R0 ;  /* 0x0000000099207221 */ /* 0x000fe20000010000 */
[----:B------:R-:W-:Y:S01]  /*14ef0*/  FFMA.FTZ R0, R214, UR4, -R48 ;  /* 0x00000004d6007c23 */ /* 0x000fe20008010830 */
[C---:B------:R-:W-:Y:S05]  /*14f00*/  HMMA.16816.F32.BF16 R4, R24.reuse, R44, R4 ;  /* 0x0000002c1804723c */ /* 0x040fea0000041804 */
[----:B------:R4:W5:Y:S01]  /*14f10*/  MUFU.EX2 R72, R0 ;  /* 0x0000000000487308 */ /* 0x0009620000000800 */
[----:B------:R-:W-:Y:S01]  /*14f20*/  F2FP.BF16.F32.PACK_AB R35, R200, R63 ;  /* 0x0000003fc823723e */ /* 0x000fe200000010ff */
[C---:B------:R-:W-:Y:S01]  /*14f30*/  HMMA.16816.F32.BF16 R8, R24.reuse, R46, R8 ;  /* 0x0000002e1808723c */ /* 0x040fe20000041808 */
[----:B------:R-:W5:Y:S03]  /*14f40*/  LDSM.16.MT88.4 R44, [R135+0x7000] ;  /* 0x00700000872c783b */ /* 0x000f660000004200 */
[----:B------:R-:W-:Y:S02]  /*14f50*/  FADD.FTZ R32, R160, R32 ;  /* 0x00000020a0207221 */ /* 0x000fe40000010000 */
[C---:B-1----:R-:W-:Y:S05]  /*14f60*/  HMMA.16816.F32.BF16 R12, R24.reuse, R28, R12 ;  /* 0x0000001c180c723c */ /* 0x042fea000004180c */
[----:B---3--:R-:W-:Y:S01]  /*14f70*/  FADD.FTZ R2, R154, R51 ;  /* 0x000000339a027221 */ /* 0x008fe20000010000 */
[----:B------:R-:W-:Y:S01]  /*14f80*/  HMMA.16816.F32.BF16 R16, R24, R30, R16 ;  /* 0x0000001e1810723c */ /* 0x000fe20000041810 */
[----:B------:R-:W1:Y:S04]  /*14f90*/  LDSM.16.MT88.4 R28, [R164+0x7000] ;  /* 0x00700000a41c783b */ /* 0x000e680000004200 */
[----:B------:R-:W-:Y:S01]  /*14fa0*/  FADD.FTZ R2, R162, R2 ;  /* 0x00000002a2027221 */ /* 0x000fe20000010000 */
[----:B------:R-:W-:Y:S01]  /*14fb0*/  FADD.FTZ R49, R161, R32 ;  /* 0x00000020a1317221 */ /* 0x000fe20000010000 */
[----:B------:R-:W-:Y:S01]  /*14fc0*/  F2FP.BF16.F32.PACK_AB R32, R60, R59 ;  /* 0x0000003b3c20723e */ /* 0x000fe200000010ff */
[----:B------:R-:W-:Y:S03]  /*14fd0*/  FFMA.FTZ R25, R217, UR4, -R48 ;  /* 0x00000004d9197c23 */ /* 0x000fe60008010830 */
[----:B----4-:R-:W-:Y:S01]  /*14fe0*/  FADD.FTZ R0, R163, R2 ;  /* 0x00000002a3007221 */ /* 0x010fe20000010000 */
[--C-:B------:R-:W-:Y:S01]  /*14ff0*/  FFMA.FTZ R2, R108, UR4, -R23.reuse ;  /* 0x000000046c027c23 */ /* 0x100fe20008010817 */
[----:B------:R-:W-:Y:S01]  /*15000*/  MUFU.EX2 R69, R25 ;  /* 0x0000001900457308 */ /* 0x000fe20000000800 */
[C---:B------:R-:W-:Y:S05]  /*15010*/  HMMA.16816.F32.BF16 R4, R32.reuse, R36, R4 ;  /* 0x000000242004723c */ /* 0x040fea0000041804 */
[----:B------:R-:W-:Y:S01]  /*15020*/  FADD.FTZ R50, R186, R0 ;  /* 0x00000000ba327221 */ /* 0x000fe20000010000 */
[C---:B------:R-:W-:Y:S03]  /*15030*/  HMMA.16816.F32.BF16 R8, R32.reuse, R38, R8 ;  /* 0x000000262008723c */ /* 0x040fe60000041808 */
[----:B------:R3:W-:Y:S01]  /*15040*/  MUFU.EX2 R71, R2 ;  /* 0x0000000200477308 */ /* 0x0007e20000000800 */
[----:B------:R-:W4:Y:S01]  /*15050*/  LDSM.16.MT88.4 R36, [R135+0x7400] ;  /* 0x007400008724783b */ /* 0x000f220000004200 */
[----:B------:R-:W-:Y:S01]  /*15060*/  FFMA.FTZ R0, R216, UR4, -R23 ;  /* 0x00000004d8007c23 */ /* 0x000fe20008010817 */
[C---:B--2---:R-:W-:Y:S07]  /*15070*/  HMMA.16816.F32.BF16 R12, R32.reuse, R40, R12 ;  /* 0x00000028200c723c */ /* 0x044fee000004180c */
[----:B------:R2:W-:Y:S01]  /*15080*/  MUFU.EX2 R70, R0 ;  /* 0x0000000000467308 */ /* 0x0005e20000000800 */
[----:B------:R-:W-:Y:S01]  /*15090*/  FADD.FTZ R24, R187, R50 ;  /* 0x00000032bb187221 */ /* 0x000fe20000010000 */
[----:B------:R-:W-:Y:S01]  /*150a0*/  HMMA.16816.F32.BF16 R16, R32, R42, R16 ;  /* 0x0000002a2010723c */ /* 0x000fe20000041810 */
[----:B------:R-:W4:Y:S02]  /*150b0*/  LDSM.16.MT88.4 R40, [R164+0x7400] ;  /* 0x00740000a428783b */ /* 0x000f240000004200 */
[----:B------:R-:W-:Y:S01]  /*150c0*/  FADD.FTZ R24, R194, R24 ;  /* 0x00000018c2187221 */ /* 0x000fe20000010000 */
[----:B---3--:R-:W-:Y:S01]  /*150d0*/  FADD.FTZ R2, R189, R49 ;  /* 0x00000031bd027221 */ /* 0x008fe20000010000 */
[----:B------:R-:W-:Y:S01]  /*150e0*/  F2FP.BF16.F32.PACK_AB R25, R207, R201 ;  /* 0x000000c9cf19723e */ /* 0x000fe200000010ff */
[--C-:B------:R-:W-:Y:S01]  /*150f0*/  FFMA.FTZ R49, R218, UR4, -R23.reuse ;  /* 0x00000004da317c23 */ /* 0x100fe20008010817 */
[----:B------:R-:W-:Y:S03]  /*15100*/  F2FP.BF16.F32.PACK_AB R26, R212, R209 ;  /* 0x000000d1d41a723e */ /* 0x000fe600000010ff */
[----:B------:R-:W-:Y:S01]  /*15110*/  MUFU.EX2 R67, R49 ;  /* 0x0000003100437308 */ /* 0x000fe20000000800 */
[----:B------:R-:W-:Y:S01]  /*15120*/  F2FP.BF16.F32.PACK_AB R27, R210, R208 ;  /* 0x000000d0d21b723e */ /* 0x000fe200000010ff */
[----:B--2---:R-:W-:Y:S01]  /*15130*/  FADD.FTZ R0, R190, R2 ;  /* 0x00000002be007221 */ /* 0x004fe20000010000 */
[----:B------:R-:W-:Y:S02]  /*15140*/  F2FP.BF16.F32.PACK_AB R33, R236, R211 ;  /* 0x000000d3ec21723e */ /* 0x000fe400000010ff */
[----:B------:R-:W-:Y:S01]  /*15150*/  F2FP.BF16.F32.PACK_AB R34, R239, R233 ;  /* 0x000000e9ef22723e */ /* 0x000fe200000010ff */
        /* <DEDUP_REMOVED lines=8> */
[C---:B-----5:R-:W-:Y:S01]  /*151e0*/  HMMA.16816.F32.BF16 R4, R24.reuse, R44, R4 ;  /* 0x0000002c1804723c */ /* 0x060fe20000041804 */
[----:B------:R2:W3:Y:S04]  /*151f0*/  MUFU.EX2 R68, R2 ;  /* 0x0000000200447308 */ /* 0x0004e80000000800 */
[----:B------:R-:W-:Y:S01]  /*15200*/  FADD.FTZ R32, R56, R0 ;  /* 0x0000000038207221 */ /* 0x000fe20000010000 */
[C---:B------:R-:W-:Y:S01]  /*15210*/  HMMA.16816.F32.BF16 R8, R24.reuse, R46, R8 ;  /* 0x0000002e1808723c */ /* 0x040fe20000041808 */
[----:B------:R-:W5:Y:S04]  /*15220*/  LDSM.16.MT88.4 R44, [R135+0x7800] ;  /* 0x00780000872c783b */ /* 0x000f680000004200 */
[----:B------:R-:W-:Y:S01]  /*15230*/  FFMA.FTZ R0, R220, UR4, -R23 ;  /* 0x00000004dc007c23 */ /* 0x000fe20008010817 */
[C---:B-1----:R-:W-:Y:S03]  /*15240*/  HMMA.16816.F32.BF16 R12, R24.reuse, R28, R12 ;  /* 0x0000001c180c723c */ /* 0x042fe6000004180c */
[----:B------:R1:W3:Y:S02]  /*15250*/  MUFU.EX2 R66, R0 ;  /* 0x0000000000427308 */ /* 0x0002e40000000800 */
[----:B------:R-:W-:Y:S01]  /*15260*/  FADD.FTZ R32, R57, R32 ;  /* 0x0000002039207221 */ /* 0x000fe20000010000 */
[----:B------:R-:W-:Y:S01]  /*15270*/  HMMA.16816.F32.BF16 R16, R24, R30, R16 ;  /* 0x0000001e1810723c */ /* 0x000fe20000041810 */
[----:B------:R-:W3:Y:S04]  /*15280*/  LDSM.16.MT88.4 R28, [R164+0x7800] ;  /* 0x00780000a41c783b */ /* 0x000ee80000004200 */
[----:B--2---:R-:W-:Y:S01]  /*15290*/  FADD.FTZ R2, R198, R51 ;  /* 0x00000033c6027221 */ /* 0x004fe20000010000 */
[----:B------:R-:W-:Y:S01]  /*152a0*/  FADD.FTZ R49, R58, R32 ;  /* 0x000000203a317221 */ /* 0x000fe20000010000 */
[----:B------:R-:W-:Y:S01]  /*152b0*/  F2FP.BF16.F32.PACK_AB R32, R215, R213 ;  /* 0x000000d5d720723e */ /* 0x000fe200000010ff */
[----:B------:R-:W-:Y:S03]  /*152c0*/  FFMA.FTZ R25, R223, UR4, -R23 ;  /* 0x00000004df197c23 */ /* 0x000fe60008010817 */
[----:B------:R-:W-:Y:S01]  /*152d0*/  FADD.FTZ R2, R199, R2 ;  /* 0x00000002c7027221 */ /* 0x000fe20000010000 */
[----:B------:R-:W-:Y:S02]  /*152e0*/  F2FP.BF16.F32.PACK_AB R26, R137, R139 ;  /* 0x0000008b891a723e */ /* 0x000fe400000010ff */
[C---:B----4-:R-:W-:Y:S05]  /*152f0*/  HMMA.16816.F32.BF16 R4, R32.reuse, R36, R4 ;  /* 0x000000242004723c */ /* 0x050fea0000041804 */
[----:B-1----:R-:W-:Y:S01]  /*15300*/  FADD.FTZ R0, R59, R2 ;  /* 0x000000023b007221 */ /* 0x002fe20000010000 */
[C---:B------:R-:W-:Y:S01]  /*15310*/  HMMA.16816.F32.BF16 R8, R32.reuse, R38, R8 ;  /* 0x000000262008723c */ /* 0x040fe20000041808 */
[----:B------:R-:W1:Y:S04]  /*15320*/  LDSM.16.MT88.4 R36, [R135+0x7c00] ;  /* 0x007c00008724783b */ /* 0x000e680000004200 */
[----:B------:R-:W-:Y:S01]  /*15330*/  FFMA.FTZ R2, R221, UR4, -R48 ;  /* 0x00000004dd027c23 */ /* 0x000fe20008010830 */
[C---:B------:R-:W-:Y:S03]  /*15340*/  HMMA.16816.F32.BF16 R12, R32.reuse, R40, R12 ;  /* 0x00000028200c723c */ /* 0x040fe6000004180c */
[----:B------:R2:W-:Y:S02]  /*15350*/  MUFU.EX2 R65, R2 ;  /* 0x0000000200417308 */ /* 0x0005e40000000800 */
[----:B------:R-:W-:Y:S01]  /*15360*/  FADD.FTZ R50, R60, R0 ;  /* 0x000000003c327221 */ /* 0x000fe20000010000 */
[----:B------:R-:W-:Y:S01]  /*15370*/  HMMA.16816.F32.BF16 R16, R32, R42, R16 ;  /* 0x0000002a2010723c */ /* 0x000fe20000041810 */
[----:B------:R-:W4:Y:S04]  /*15380*/  LDSM.16.MT88.4 R40, [R164+0x7c00] ;  /* 0x007c0000a428783b */ /* 0x000f280000004200 */
[----:B------:R-:W-:Y:S01]  /*15390*/  FFMA.FTZ R0, R222, UR4, -R48 ;  /* 0x00000004de007c23 */ /* 0x000fe20008010830 */
[----:B------:R-:W-:Y:S01]  /*153a0*/  FADD.FTZ R24, R61, R50 ;  /* 0x000000323d187221 */ /* 0x000fe20000010000 */
[----:B------:R-:W-:Y:S02]  /*153b0*/  F2FP.BF16.F32.PACK_AB R27, R88, R89 ;  /* 0x00000059581b723e */ /* 0x000fe400000010ff */
[----:B------:R5:W4:Y:S02]  /*153c0*/  MUFU.EX2 R64, R0 ;  /* 0x0000000000407308 */ /* 0x000b240000000800 */
[----:B------:R-:W-:Y:S01]  /*153d0*/  FADD.FTZ R24, R203, R24 ;  /* 0x00000018cb187221 */ /* 0x000fe20000010000 */
[----:B------:R-:W-:Y:S01]  /*153e0*/  F2FP.BF16.F32.PACK_AB R33, R85, R84 ;  /* 0x000000545521723e */ /* 0x000fe200000010ff */
[----:B--2---:R-:W-:Y:S01]  /*153f0*/  FADD.FTZ R2, R62, R49 ;  /* 0x000000313e027221 */ /* 0x004fe20000010000 */
[----:B------:R-:W-:Y:S01]  /*15400*/  FFMA.FTZ R49, R225, UR4, -R48 ;  /* 0x00000004e1317c23 */ /* 0x000fe20008010830 */
[----:B------:R-:W-:Y:S02]  /*15410*/  F2FP.BF16.F32.PACK_AB R34, R82, R83 ;  /* 0x000000535222723e */ /* 0x000fe400000010ff */
[----:B------:R-:W-:Y:S02]  /*15420*/  F2FP.BF16.F32.PACK_AB R35, R80, R81 ;  /* 0x000000515023723e */ /* 0x000fe400000010ff */
[----:B------:R-:W-:Y:S01]  /*15430*/  MUFU.EX2 R61, R49 ;  /* 0x00000031003d7308 */ /* 0x000fe20000000800 */
[----:B------:R-:W-:Y:S02]  /*15440*/  MOV R133, R3 ;  /* 0x0000000300857202 */ /* 0x000fe40000000f00 */
[----:B------:R-:W-:Y:S01]  /*15450*/  MOV R132, R20 ;  /* 0x0000001400847202 */ /* 0x000fe20000000f00 */
[----:B-----5:R-:W-:Y:S06]  /*15460*/  FADD.FTZ R0, R63, R2 ;  /* 0x000000023f007221 */ /* 0x020fec0000010000 */
        /* <DEDUP_REMOVED lines=8> */
[----:B------:R5:W-:Y:S03]  /*154f0*/  MUFU.EX2 R62, R2 ;  /* 0x00000002003e7308 */ /* 0x000be60000000800 */
[----:B------:R-:W-:Y:S01]  /*15500*/  FADD.FTZ R32, R208, R0 ;  /* 0x00000000d0207221 */ /* 0x000fe20000010000 */
[----:B------:R-:W-:Y:S01]  /*15510*/  FFMA.FTZ R0, R226, UR4, -R48 ;  /* 0x00000004e2007c23 */ /* 0x000fe20008010830 */
[----:B--2---:R-:W-:Y:S02]  /*15520*/  F2FP.BF16.F32.PACK_AB R25, R144, R136 ;  /* 0x000000889019723e */ /* 0x004fe400000010ff */
[----:B------:R-:W-:Y:S03]  /*15530*/  FADD.FTZ R32, R210, R32 ;  /* 0x00000020d2207221 */ /* 0x000fe60000010000 */
[----:B------:R2:W-:Y:S01]  /*15540*/  MUFU.EX2 R60, R0 ;  /* 0x00000000003c7308 */ /* 0x0005e20000000800 */
[----:B------:R-:W-:Y:S01]  /*15550*/  FADD.FTZ R49, R211, R32 ;  /* 0x00000020d3317221 */ /* 0x000fe20000010000 */
[----:B------:R-:W-:Y:S01]  /*15560*/  F2FP.BF16.F32.PACK_AB R32, R86, R87 ;  /* 0x000000575620723e */ /* 0x000fe200000010ff */
[C---:B------:R-:W-:Y:S05]  /*15570*/  HMMA.16816.F32.BF16 R4, R24.reuse, R44, R4 ;  /* 0x0000002c1804723c */ /* 0x040fea0000041804 */
[----:B-----5:R-:W-:Y:S01]  /*15580*/  FADD.FTZ R2, R209, R51 ;  /* 0x00000033d1027221 */ /* 0x020fe20000010000 */
[C---:B------:R-:W-:Y:S01]  /*15590*/  HMMA.16816.F32.BF16 R8, R24.reuse, R46, R8 ;  /* 0x0000002e1808723c */ /* 0x040fe20000041808 */
[----:B------:R-:W5:Y:S04]  /*155a0*/  LDSM.16.MT88.4 R44, [R135+0x8000] ;  /* 0x00800000872c783b */ /* 0x000f680000004200 */
[----:B------:R-:W-:Y:S01]  /*155b0*/  FADD.FTZ R2, R212, R2 ;  /* 0x00000002d4027221 */ /* 0x000fe20000010000 */
[C---:B---3--:R-:W-:Y:S05]  /*155c0*/  HMMA.16816.F32.BF16 R12, R24.reuse, R28, R12 ;  /* 0x0000001c180c723c */ /* 0x048fea000004180c */
[----:B--2---:R-:W-:Y:S01]  /*155d0*/  FADD.FTZ R0, R213, R2 ;  /* 0x00000002d5007221 */ /* 0x004fe20000010000 */
[----:B------:R-:W-:Y:S01]  /*155e0*/  HMMA.16816.F32.BF16 R16, R24, R30, R16 ;  /* 0x0000001e1810723c */ /* 0x000fe20000041810 */
[----:B------:R-:W2:Y:S04]  /*155f0*/  LDSM.16.MT88.4 R28, [R164+0x8000] ;  /* 0x00800000a41c783b */ /* 0x000ea80000004200 */
[--C-:B------:R-:W-:Y:S01]  /*15600*/  FFMA.FTZ R2, R227, UR4, -R23.reuse ;  /* 0x00000004e3027c23 */ /* 0x100fe20008010817 */
[C---:B-1----:R-:W-:Y:S03]  /*15610*/  HMMA.16816.F32.BF16 R4, R32.reuse, R36, R4 ;  /* 0x000000242004723c */ /* 0x042fe60000041804 */
[----:B------:R1:W-:Y:S02]  /*15620*/  MUFU.EX2 R59, R2 ;  /* 0x00000002003b7308 */ /* 0x0003e40000000800 */
[----:B------:R-:W-:Y:S01]  /*15630*/  FADD.FTZ R50, R215, R0 ;  /* 0x00000000d7327221 */ /* 0x000fe20000010000 */
[C---:B------:R-:W-:Y:S01]  /*15640*/  HMMA.16816.F32.BF16 R8, R32.reuse, R38, R8 ;  /* 0x000000262008723c */ /* 0x040fe20000041808 */
[----:B------:R-:W3:Y:S04]  /*15650*/  LDSM.16.MT88.4 R36, [R135+0x8400] ;  /* 0x008400008724783b */ /* 0x000ee80000004200 */
[----:B------:R-:W-:Y:S01]  /*15660*/  FFMA.FTZ R0, R228, UR4, -R23 ;  /* 0x00000004e4007c23 */ /* 0x000fe20008010817 */
[C---:B----4-:R-:W-:Y:S03]  /*15670*/  HMMA.16816.F32.BF16 R12, R32.reuse, R40, R12 ;  /* 0x00000028200c723c */ /* 0x050fe6000004180c */
[----:B------:R4:W3:Y:S02]  /*15680*/  MUFU.EX2 R58, R0 ;  /* 0x00000000003a7308 */ /* 0x0008e40000000800 */
[----:B------:R-:W-:Y:S01]  /*15690*/  FADD.FTZ R24, R233, R50 ;  /* 0x00000032e9187221 */ /* 0x000fe20000010000 */
[----:B------:R-:W-:Y:S01]  /*156a0*/  HMMA.16816.F32.BF16 R16, R32, R42, R16 ;  /* 0x0000002a2010723c */ /* 0x000fe20000041810 */
[----:B------:R-:W3:Y:S04]  /*156b0*/  LDSM.16.MT88.4 R40, [R164+0x8400] ;  /* 0x00840000a428783b */ /* 0x000ee80000004200 */
[----:B-1----:R-:W-:Y:S01]  /*156c0*/  FADD.FTZ R2, R236, R49 ;  /* 0x00000031ec027221 */ /* 0x002fe20000010000 */
[----:B------:R-:W-:Y:S01]  /*156d0*/  FADD.FTZ R24, R239, R24 ;  /* 0x00000018ef187221 */ /* 0x000fe20000010000 */
[----:B------:R-:W-:Y:S01]  /*156e0*/  FFMA.FTZ R25, R229, UR4, -R48 ;  /* 0x00000004e5197c23 */ /* 0x000fe20008010830 */
[----:B------:R-:W-:Y:S03]  /*156f0*/  F2FP.BF16.F32.PACK_AB R26, R74, R75 ;  /* 0x0000004b4a1a723e */ /* 0x000fe600000010ff */
[----:B------:R1:W-:Y:S01]  /*15700*/  MUFU.EX2 R57, R25 ;  /* 0x0000001900397308 */ /* 0x0003e20000000800 */
[----:B------:R-:W-:Y:S01]  /*15710*/  F2FP.BF16.F32.PACK_AB R27, R72, R73 ;  /* 0x00000049481b723e */ /* 0x000fe200000010ff */
[--C-:B------:R-:W-:Y:S01]  /*15720*/  FFMA.FTZ R49, R156, UR4, -R23.reuse ;  /* 0x000000049c317c23 */ /* 0x100fe20008010817 */
[----:B----4-:R-:W-:Y:S01]  /*15730*/  FADD.FTZ R0, R237, R2 ;  /* 0x00000002ed007221 */ /* 0x010fe20000010000 */
[----:B------:R-:W-:Y:S02]  /*15740*/  F2FP.BF16.F32.PACK_AB R33, R68, R69 ;  /* 0x000000454421723e */ /* 0x000fe400000010ff */
[----:B------:R-:W-:Y:S01]  /*15750*/  F2FP.BF16.F32.PACK_AB R34, R66, R67 ;  /* 0x000000434222723e */ /* 0x000fe200000010ff */
[----:B------:R-:W-:Y:S01]  /*15760*/  FADD.FTZ R2, R238, R0 ;  /* 0x00000000ee027221 */ /* 0x000fe20000010000 */
[----:B------:R-:W-:Y:S01]  /*15770*/  FADD.FTZ R0, R240, R24 ;  /* 0x00000018f0007221 */ /* 0x000fe20000010000 */
[----:B------:R-:W-:Y:S01]  /*15780*/  F2FP.BF16.F32.PACK_AB R24, R78, R79 ;  /* 0x0000004f4e18723e */ /* 0x000fe200000010ff */
[----:B------:R4:W-:Y:S01]  /*15790*/  MUFU.EX2 R55, R49 ;  /* 0x0000003100377308 */ /* 0x0009e20000000800 */
[----:B------:R-:W-:Y:S01]  /*157a0*/  FADD.FTZ R50, R136, R2 ;  /* 0x0000000288327221 */ /* 0x000fe20000010000 */
[----:B------:R-:W-:Y:S01]  /*157b0*/  FFMA.FTZ R2, R230, UR4, -R48 ;  /* 0x00000004e6027c23 */ /* 0x000fe20008010830 */
[----:B------:R-:W-:Y:S01]  /*157c0*/  FADD.FTZ R51, R138, R0 ;  /* 0x000000008a337221 */ /* 0x000fe20000010000 */
[----:B------:R-:W-:Y:S01]  /*157d0*/  F2FP.BF16.F32.PACK_AB R35, R64, R65 ;  /* 0x000000414023723e */ /* 0x000fe200000010ff */
[----:B------:R-:W-:Y:S01]  /*157e0*/  FADD.FTZ R0, R144, R50 ;  /* 0x0000003290007221 */ /* 0x000fe20000010000 */
[----:B-1----:R-:W-:Y:S04]  /*157f0*/  F2FP.BF16.F32.PACK_AB R25, R77, R76 ;  /* 0x0000004c4d19723e */ /* 0x002fe800000010ff */
[----:B------:R1:W3:Y:S01]  /*15800*/  MUFU.EX2 R56, R2 ;  /* 0x0000000200387308 */ /* 0x0002e20000000800 */
[----:B------:R-:W-:Y:S01]  /*15810*/  FADD.FTZ R32, R89, R0 ;  /* 0x0000000059207221 */ /* 0x000fe20000010000 */
[----:B------:R-:W-:Y:S01]  /*15820*/  FFMA.FTZ R0, R157, UR4, -R23 ;  /* 0x000000049d007c23 */ /* 0x000fe20008010817 */
[----:B------:R-:W-:Y:S02]  /*15830*/  LDSM.16.MT88.4 R144, [R135+0x8c00] ;  /* 0x008c00008790783b */ /* 0x000fe40000004200 */
[----:B------:R-:W-:Y:S01]  /*15840*/  FADD.FTZ R32, R88, R32 ;  /* 0x0000002058207221 */ /* 0x000fe20000010000 */
[C---:B-----5:R-:W-:Y:S04]  /*15850*/  HMMA.16816.F32.BF16 R4, R24.reuse, R44, R4 ;  /* 0x0000002c1804723c */ /* 0x060fe80000041804 */
[----:B------:R5:W3:Y:S01]  /*15860*/  MUFU.EX2 R54, R0 ;  /* 0x0000000000367308 */ /* 0x000ae20000000800 */
[----:B----4-:R-:W-:Y:S01]  /*15870*/  FADD.FTZ R49, R84, R32 ;  /* 0x0000002054317221 */ /* 0x010fe20000010000 */
[C---:B------:R-:W-:Y:S01]  /*15880*/  HMMA.16816.F32.BF16 R8, R24.reuse, R46, R8 ;  /* 0x0000002e1808723c */ /* 0x040fe20000041808 */
[----:B------:R-:W4:Y:S04]  /*15890*/  LDSM.16.MT88.4 R44, [R135+0x8800] ;  /* 0x00880000872c783b */ /* 0x000f280000004200 */
[----:B-1----:R-:W-:Y:S01]  /*158a0*/  FADD.FTZ R2, R139, R51 ;  /* 0x000000338b027221 */ /* 0x002fe20000010000 */
[C---:B--2---:R-:W-:Y:S05]  /*158b0*/  HMMA.16816.F32.BF16 R12, R24.reuse, R28, R12 ;  /* 0x0000001c180c723c */ /* 0x044fea000004180c */
[----:B------:R-:W-:Y:S01]  /*158c0*/  FADD.FTZ R2, R137, R2 ;  /* 0x0000000289027221 */ /* 0x000fe20000010000 */
[----:B------:R-:W-:Y:S01]  /*158d0*/  HMMA.16816.F32.BF16 R16, R24, R30, R16 ;  /* 0x0000001e1810723c */ /* 0x000fe20000041810 */
[----:B------:R-:W1:Y:S04]  /*158e0*/  LDSM.16.MT88.4 R28, [R164+0x8800] ;  /* 0x00880000a41c783b */ /* 0x000e680000004200 */
[----:B-----5:R-:W-:Y:S01]  /*158f0*/  FADD.FTZ R0, R87, R2 ;  /* 0x0000000257007221 */ /* 0x020fe20000010000 */
[----:B------:R-:W-:Y:S01]  /*15900*/  FFMA.FTZ R2, R158, UR4, -R48 ;  /* 0x000000049e027c23 */ /* 0x000fe20008010830 */
[----:B------:R-:W-:Y:S01]  /*15910*/  F2FP.BF16.F32.PACK_AB R32, R70, R71 ;  /* 0x000000474620723e */ /* 0x000fe200000010ff */
[--C-:B------:R-:W-:Y:S02]  /*15920*/  FFMA.FTZ R24, R231, UR4, -R23.reuse ;  /* 0x00000004e7187c23 */ /* 0x100fe40008010817 */
[----:B------:R2:W-:Y:S01]  /*15930*/  MUFU.EX2 R51, R2 ;  /* 0x0000000200337308 */ /* 0x0005e20000000800 */
[----:B------:R-:W-:Y:S01]  /*15940*/  FADD.FTZ R50, R86, R0 ;  /* 0x0000000056327221 */ /* 0x000fe20000010000 */
[----:B------:R-:W-:Y:S01]  /*15950*/  FFMA.FTZ R0, R159, UR4, -R48 ;  /* 0x000000049f007c23 */ /* 0x000fe20008010830 */
[----:B---3--:R-:W-:Y:S01]  /*15960*/  F2FP.BF16.F32.PACK_AB R26, R58, R59 ;  /* 0x0000003b3a1a723e */ /* 0x008fe200000010ff */
[C---:B------:R-:W-:Y:S05]  /*15970*/  HMMA.16816.F32.BF16 R4, R32.reuse, R36, R4 ;  /* 0x000000242004723c */ /* 0x040fea0000041804 */
[----:B------:R-:W-:Y:S01]  /*15980*/  FADD.FTZ R25, R83, R50 ;  /* 0x0000003253197221 */ /* 0x000fe20000010000 */
[C---:B------:R-:W-:Y:S01]  /*15990*/  HMMA.16816.F32.BF16 R8, R32.reuse, R38, R8 ;  /* 0x000000262008723c */ /* 0x040fe20000041808 */
[----:B------:R3:W-:Y:S04]  /*159a0*/  MUFU.EX2 R38, R24 ;  /* 0x0000001800267308 */ /* 0x0007e80000000800 */
[----:B------:R-:W-:Y:S01]  /*159b0*/  FFMA.FTZ R23, R232, UR4, -R23 ;  /* 0x00000004e8177c23 */ /* 0x000fe20008010817 */
[C---:B------:R-:W-:Y:S05]  /*159c0*/  HMMA.16816.F32.BF16 R12, R32.reuse, R40, R12 ;  /* 0x00000028200c723c */ /* 0x040fea000004180c */
[----:B------:R-:W5:Y:S01]  /*159d0*/  MUFU.EX2 R37, R23 ;  /* 0x0000001700257308 */ /* 0x000f620000000800 */
[----:B--2---:R-:W-:Y:S01]  /*159e0*/  FADD.FTZ R2, R85, R49 ;  /* 0x0000003155027221 */ /* 0x004fe20000010000 */
[----:B------:R-:W-:Y:S01]  /*159f0*/  HMMA.16816.F32.BF16 R16, R32, R42, R16 ;  /* 0x0000002a2010723c */ /* 0x000fe20000041810 */
[----:B------:R-:W2:Y:S07]  /*15a00*/  LDSM.16.MT88.4 R32, [R164+0x8c00] ;  /* 0x008c0000a420783b */ /* 0x000eae0000004200 */
[----:B------:R4:W1:Y:S03]  /*15a10*/  MUFU.EX2 R49, R0 ;  /* 0x0000000000317308 */ /* 0x0008660000000800 */
[----:B---3--:R-:W-:Y:S01]  /*15a20*/  F2FP.BF16.F32.PACK_AB R24, R62, R63 ;  /* 0x0000003f3e18723e */ /* 0x008fe200000010ff */
[----:B------:R-:W-:Y:S01]  /*15a30*/  FFMA.FTZ R48, R22, UR4, -R48 ;  /* 0x0000000416307c23 */ /* 0x000fe20008010830 */
[----:B------:R-:W-:Y:S02]  /*15a40*/  F2FP.BF16.F32.PACK_AB R27, R56, R57 ;  /* 0x00000039381b723e */ /* 0x000fe400000010ff */
[----:B------:R-:W-:Y:S03]  /*15a50*/  F2FP.BF16.F32.PACK_AB R148, R54, R55 ;  /* 0x000000373694723e */ /* 0x000fe600000010ff */
[----:B------:R3:W-:Y:S01]  /*15a60*/  MUFU.EX2 R23, R21 ;  /* 0x0000001500177308 */ /* 0x0007e20000000800 */
[----:B-----5:R-:W-:Y:S09]  /*15a70*/  F2FP.BF16.F32.PACK_AB R150, R37, R38 ;  /* 0x000000262596723e */ /* 0x020ff200000010ff */
[----:B------:R-:W5:Y:S01]  /*15a80*/  MUFU.EX2 R48, R48 ;  /* 0x0000003000307308 */ /* 0x000f620000000800 */
[----:B----4-:R-:W-:Y:S01]  /*15a90*/  FADD.FTZ R0, R81, R2 ;  /* 0x0000000251007221 */ /* 0x010fe20000010000 */
[----:B------:R-:W-:Y:S01]  /*15aa0*/  FADD.FTZ R2, R82, R25 ;  /* 0x0000001952027221 */ /* 0x000fe20000010000 */
[----:B-1----:R-:W-:Y:S02]  /*15ab0*/  F2FP.BF16.F32.PACK_AB R149, R49, R51 ;  /* 0x000000333195723e */ /* 0x002fe400000010ff */
[----:B------:R-:W-:Y:S01]  /*15ac0*/  FADD.FTZ R25, R80, R0 ;  /* 0x0000000050197221 */ /* 0x000fe20000010000 */
[----:B------:R-:W-:Y:S03]  /*15ad0*/  FADD.FTZ R0, R79, R2 ;  /* 0x000000024f007221 */ /* 0x000fe60000010000 */
[----:B------:R-:W-:Y:S01]  /*15ae0*/  FADD.FTZ R2, R76, R25 ;  /* 0x000000194c027221 */ /* 0x000fe20000010000 */
[----:B------:R-:W-:Y:S01]  /*15af0*/  F2FP.BF16.F32.PACK_AB R25, R60, R61 ;  /* 0x0000003d3c19723e */ /* 0x000fe200000010ff */
[----:B------:R-:W-:Y:S02]  /*15b00*/  FADD.FTZ R36, R78, R0 ;  /* 0x000000004e247221 */ /* 0x000fe40000010000 */
[----:B------:R-:W-:Y:S02]  /*15b10*/  FADD.FTZ R0, R77, R2 ;  /* 0x000000024d007221 */ /* 0x000fe40000010000 */
[----:B------:R-:W-:Y:S02]  /*15b20*/  FADD.FTZ R2, R75, R36 ;  /* 0x000000244b027221 */ /* 0x000fe40000010000 */
[C---:B------:R-:W-:Y:S05]  /*15b30*/  HMMA.16816.F32.BF16 R4, R24.reuse, R44, R4 ;  /* 0x0000002c1804723c */ /* 0x040fea0000041804 */
[----:B------:R-:W-:Y:S01]  /*15b40*/  FADD.FTZ R0, R73, R0 ;  /* 0x0000000049007221 */ /* 0x000fe20000010000 */
[C---:B------:R-:W-:Y:S05]  /*15b50*/  HMMA.16816.F32.BF16 R8, R24.reuse, R46, R8 ;  /* 0x0000002e1808723c */ /* 0x040fea0000041808 */
[----:B---3--:R-:W-:Y:S01]  /*15b60*/  FADD.FTZ R21, R74, R2 ;  /* 0x000000024a157221 */ /* 0x008fe20000010000 */
[C---:B------:R-:W-:Y:S05]  /*15b70*/  HMMA.16816.F32.BF16 R12, R24.reuse, R28, R12 ;  /* 0x0000001c180c723c */ /* 0x040fea000004180c */
[----:B------:R-:W-:Y:S01]  /*15b80*/  FADD.FTZ R2, R72, R0 ;  /* 0x0000000048027221 */ /* 0x000fe20000010000 */
[----:B------:R-:W-:Y:S05]  /*15b90*/  HMMA.16816.F32.BF16 R16, R24, R30, R16 ;  /* 0x0000001e1810723c */ /* 0x000fea0000041810 */
[----:B------:R-:W-:Y:S01]  /*15ba0*/  FADD.FTZ R0, R71, R21 ;  /* 0x0000001547007221 */ /* 0x000fe20000010000 */
[----:B------:R-:W-:Y:S01]  /*15bb0*/  FADD.FTZ R2, R69, R2 ;  /* 0x0000000245027221 */ /* 0x000fe20000010000 */
[----:B-----5:R-:W-:Y:S04]  /*15bc0*/  F2FP.BF16.F32.PACK_AB R151, R48, R23 ;  /* 0x000000173097723e */ /* 0x020fe800000010ff */
[----:B------:R-:W-:Y:S01]  /*15bd0*/  FADD.FTZ R21, R70, R0 ;  /* 0x0000000046157221 */ /* 0x000fe20000010000 */
[----:B------:R-:W-:Y:S02]  /*15be0*/  FADD.FTZ R0, R68, R2 ;  /* 0x0000000244007221 */ /* 0x000fe40000010000 */
[C---:B------:R-:W-:Y:S05]  /*15bf0*/  HMMA.16816.F32.BF16 R136, R148.reuse, R144, R4 ;  /* 0x000000909488723c */ /* 0x040fea0000041804 */
[----:B------:R-:W-:Y:S01]  /*15c00*/  FADD.FTZ R2, R67, R21 ;  /* 0x0000001543027221 */ /* 0x000fe20000010000 */
[----:B------:R-:W-:Y:S01]  /*15c10*/  FADD.FTZ R0, R65, R0 ;  /* 0x0000000041007221 */ /* 0x000fe20000010000 */
[C---:B------:R-:W-:Y:S04]  /*15c20*/  HMMA.16816.F32.BF16 R144, R148.reuse, R146, R8 ;  /* 0x000000929490723c */ /* 0x040fe80000041808 */
[----:B------:R-:W-:Y:S01]  /*15c30*/  FADD.FTZ R2, R66, R2 ;  /* 0x0000000242027221 */ /* 0x000fe20000010000 */
[----:B------:R-:W-:Y:S01]  /*15c40*/  FADD.FTZ R0, R64, R0 ;  /* 0x0000000040007221 */ /* 0x000fe20000010000 */
[C---:B--2---:R-:W-:Y:S05]  /*15c50*/  HMMA.16816.F32.BF16 R140, R148.reuse, R32, R12 ;  /* 0x00000020948c723c */ /* 0x044fea000004180c */
        /* <DEDUP_REMOVED lines=17> */
[----:B------:R-:W-:Y:S06]  /*15d70*/  @P0 BRA `(.L_x_1246) ;  /* 0xffffffa800380947 */ /* 0x000fec000383ffff */
.L_x_1242:
[----:B------:R1:W5:Y:S01]  /*15d80*/  LDL R40, [R1] ;  /* 0x0000000001287983 */ /* 0x0003620000100800 */
[----:B------:R-:W2:Y:S01]  /*15d90*/  S2UR UR5, SR_CgaCtaId ;  /* 0x00000000000579c3 */ /* 0x000ea20000008800 */
[----:B------:R-:W-:Y:S01]  /*15da0*/  UMOV UR4, 0x400 ;  /* 0x0000040000047882 */ /* 0x000fe20000000000 */
[----:B------:R-:W-:Y:S01]  /*15db0*/  BSSY B0, `(.L_x_1247) ;  /* 0x000009c000007945 */ /* 0x000fe20003800000 */
[----:B------:R-:W3:Y:S04]  /*15dc0*/  SHFL.BFLY PT, R0, R243, 0x2, 0x1f ;  /* 0x0c401f00f3007f89 */ /* 0x000ee800000e0000 */
[----:B------:R-:W4:Y:S01]  /*15dd0*/  SHFL.BFLY PT, R2, R242, 0x2, 0x1f ;  /* 0x0c401f00f2027f89 */ /* 0x000f2200000e0000 */
[----:B------:R-:W1:Y:S01]  /*15de0*/  LDC R22, c[0x0][0x270] ;  /* 0x00009c00ff167b82 */ /* 0x000e620000000800 */
[----:B------:R-:W4:Y:S01]  /*15df0*/  S2R R19, SR_TID.X ;  /* 0x0000000000137919 */ /* 0x000f220000002100 */
[----:B------:R-:W1:Y:S01]  /*15e00*/  S2R R23, SR_CTAID.X ;  /* 0x0000000000177919 */ /* 0x000e620000002500 */
[----:B--2---:R-:W-:-:S05]  /*15e10*/  ULEA UR5, UR5, UR4, 0x18 ;  /* 0x0000000405057291 */ /* 0x004fca000f8ec03f */
[----:B------:R-:W2:Y:S01]  /*15e20*/  S2UR UR4, SR_CTAID.Z ;  /* 0x00000000000479c3 */ /* 0x000ea20000002700 */
[----:B---3--:R-:W-:Y:S01]  /*15e30*/  FADD.FTZ R0, R0, R243 ;  /* 0x000000f300007221 */ /* 0x008fe20000010000 */
[----:B----4-:R-:W-:-:S04]  /*15e40*/  FADD.FTZ R2, R2, R242 ;  /* 0x000000f202027221 */ /* 0x010fc80000010000 */
[----:B------:R-:W3:Y:S04]  /*15e50*/  SHFL.BFLY PT, R4, R0, 0x1, 0x1f ;  /* 0x0c201f0000047f89 */ /* 0x000ee800000e0000 */
[----:B------:R-:W4:Y:S01]  /*15e60*/  SHFL.BFLY PT, R5, R2, 0x1, 0x1f ;  /* 0x0c201f0002057f89 */ /* 0x000f2200000e0000 */
[----:B------:R-:W-:-:S04]  /*15e70*/  SHF.R.S32.HI R8, RZ, 0x1f, R19 ;  /* 0x0000001fff087819 */ /* 0x000fc80000011413 */
[CC--:B------:R-:W-:Y:S02]  /*15e80*/  LEA.HI R21, R8.reuse, R19.reuse, RZ, 0x5 ;  /* 0x0000001308157211 */ /* 0x0c0fe400078f28ff */
[-C--:B------:R-:W-:Y:S02]  /*15e90*/  LEA.HI R7, R8, R19.reuse, RZ, 0x3 ;  /* 0x0000001308077211 */ /* 0x080fe400078f18ff */
[----:B------:R-:W-:Y:S02]  /*15ea0*/  SHF.R.S32.HI R6, RZ, 0x5, R21 ;  /* 0x00000005ff067819 */ /* 0x000fe40000011415 */
[----:B------:R-:W-:Y:S01]  /*15eb0*/  SHF.R.S32.HI R12, RZ, 0x3, R7 ;  /* 0x00000003ff0c7819 */ /* 0x000fe20000011407 */
[----:B---3--:R-:W-:Y:S01]  /*15ec0*/  FADD.FTZ R18, R0, R4 ;  /* 0x0000000400127221 */ /* 0x008fe20000010000 */
[----:B------:R-:W-:Y:S01]  /*15ed0*/  LEA.HI R0, R8, R19, RZ, 0x2 ;  /* 0x0000001308007211 */ /* 0x000fe200078f10ff */
[----:B------:R-:W-:Y:S02]  /*15ee0*/  IMAD.MOV.U32 R4, RZ, RZ, 0x3f800000 ;  /* 0x3f800000ff047424 */ /* 0x000fe400078e00ff */
[----:B----4-:R-:W-:Y:S01]  /*15ef0*/  FADD.FTZ R13, R2, R5 ;  /* 0x00000005020d7221 */ /* 0x010fe20000010000 */
[----:B------:R-:W-:Y:S01]  /*15f00*/  LOP3.LUT R2, R0, 0xfffffffc, RZ, 0xc0, !PT ;  /* 0xfffffffc00027812 */ /* 0x000fe200078ec0ff */
[----:B------:R-:W-:Y:S01]  /*15f10*/  IMAD.MOV.U32 R5, RZ, RZ, 0x3f800000 ;  /* 0x3f800000ff057424 */ /* 0x000fe200078e00ff */
[----:B------:R-:W-:Y:S01]  /*15f20*/  SHF.R.S32.HI R0, RZ, 0x2, R0 ;  /* 0x00000002ff007819 */ /* 0x000fe20000011400 */
[----:B------:R-:W-:Y:S01]  /*15f30*/  BAR.SYNC.DEFER_BLOCKING 0x0 ;  /* 0x0000000000007b1d */ /* 0x000fe20000010000 */
[----:B------:R-:W-:Y:S01]  /*15f40*/  FSETP.NE.FTZ.AND P3, PT, R13, RZ, PT ;  /* 0x000000ff0d00720b */ /* 0x000fe20003f75000 */
[----:B------:R-:W-:Y:S01]  /*15f50*/  IMAD.IADD R2, R19, 0x1, -R2 ;  /* 0x0000000113027824 */ /* 0x000fe200078e0a02 */
[----:B------:R-:W-:-:S03]  /*15f60*/  FSETP.NE.FTZ.AND P2, PT, R18, RZ, PT ;  /* 0x000000ff1200720b */ /* 0x000fc60003f55000 */
[----:B------:R-:W-:Y:S01]  /*15f70*/  IMAD R14, R6, 0x100, R2 ;  /* 0x00000100060e7824 */ /* 0x000fe200078e0202 */
[----:B------:R-:W-:Y:S02]  /*15f80*/  SHF.R.S32.HI R2, RZ, 0x1f, R0 ;  /* 0x0000001fff027819 */ /* 0x000fe40000011400 */
[----:B------:R-:W-:Y:S02]  /*15f90*/  LEA.HI R6, R8, R19, RZ, 0x6 ;  /* 0x0000001308067211 */ /* 0x000fe400078f30ff */
[----:B------:R-:W-:Y:S02]  /*15fa0*/  LEA.HI R2, R2, R0, RZ, 0x3 ;  /* 0x0000000002027211 */ /* 0x000fe400078f18ff */
[----:B------:R-:W-:Y:S01]  /*15fb0*/  SHF.L.U32 R6, R6, 0x2, RZ ;  /* 0x0000000206067819 */ /* 0x000fe200000006ff */
[----:B------:R-:W3:Y:S01]  /*15fc0*/  @P3 MUFU.RCP R4, R13 ;  /* 0x0000000d00043308 */ /* 0x000ee20000001000 */
[----:B------:R-:W-:Y:S01]  /*15fd0*/  LOP3.LUT R2, R2, 0xfffffff8, RZ, 0xc0, !PT ;  /* 0xfffffff802027812 */ /* 0x000fe200078ec0ff */
[----:B------:R-:W4:Y:S04]  /*15fe0*/  @P3 LDC R16, c[0x0][0x2e8] ;  /* 0x0000ba00ff103b82 */ /* 0x000f280000000800 */
[----:B------:R-:W-:Y:S01]  /*15ff0*/  IMAD.IADD R10, R0, 0x1, -R2 ;  /* 0x00000001000a7824 */ /* 0x000fe200078e0a02 */
[C---:B------:R-:W-:Y:S01]  /*16000*/  LOP3.LUT R2, R7.reuse, 0xfffffff8, RZ, 0xc0, !PT ;  /* 0xfffffff807027812 */ /* 0x040fe200078ec0ff */
[----:B------:R-:W2:Y:S01]  /*16010*/  @P2 MUFU.RCP R5, R18 ;  /* 0x0000001200052308 */ /* 0x000ea20000001000 */
[----:B------:R-:W-:-:S02]  /*16020*/  LEA.HI R0, R7, R12, RZ, 0x1 ;  /* 0x0000000c07007211 */ /* 0x000fc400078f08ff */
[----:B------:R-:W-:Y:S01]  /*16030*/  LEA.HI R7, R8, R19, RZ, 0x4 ;  /* 0x0000001308077211 */ /* 0x000fe200078f20ff */
[----:B------:R-:W-:Y:S01]  /*16040*/  IMAD.IADD R17, R19, 0x1, -R2 ;  /* 0x0000000113117824 */ /* 0x000fe200078e0a02 */
[----:B------:R-:W-:Y:S02]  /*16050*/  LOP3.LUT R0, R0, 0xfffffffe, RZ, 0xc0, !PT ;  /* 0xfffffffe00007812 */ /* 0x000fe400078ec0ff */
[----:B------:R-:W-:Y:S02]  /*16060*/  SHF.R.S32.HI R2, RZ, 0x4, R7 ;  /* 0x00000004ff027819 */ /* 0x000fe40000011407 */
[----:B------:R-:W-:Y:S01]  /*16070*/  LOP3.LUT R8, R6, 0x3fffff00, RZ, 0xc0, !PT ;  /* 0x3fffff0006087812 */ /* 0x000fe200078ec0ff */
[----:B------:R-:W-:Y:S01]  /*16080*/  IMAD.IADD R7, R12, 0x1, -R0 ;  /* 0x000000010c077824 */ /* 0x000fe200078e0a00 */
[----:B------:R-:W-:Y:S01]  /*16090*/  LEA.HI R0, R17, R17, RZ, 0x1 ;  /* 0x0000001111007211 */ /* 0x000fe200078f08ff */
[----:B------:R-:W-:Y:S01]  /*160a0*/  IMAD.SHL.U32 R6, R2, 0x40, RZ ;  /* 0x0000004002067824 */ /* 0x000fe200078e00ff */
[----:B------:R-:W-:Y:S01]  /*160b0*/  LEA.HI R2, R10, R10, RZ, 0x1 ;  /* 0x0000000a0a027211 */ /* 0x000fe200078f08ff */
[----:B------:R-:W-:Y:S01]  /*160c0*/  IMAD R11, R7, 0x20, R8 ;  /* 0x00000020070b7824 */ /* 0x000fe200078e0208 */
[----:B------:R-:W-:Y:S01]  /*160d0*/  SHF.R.S32.HI R8, RZ, 0x1, R0 ;  /* 0x00000001ff087819 */ /* 0x000fe20000011400 */
[----:B---3--:R-:W-:Y:S01]  /*160e0*/  FMUL.FTZ R136, R4, R136 ;  /* 0x0000008804887220 */ /* 0x008fe20000410000 */
[----:B------:R-:W-:Y:S01]  /*160f0*/  LOP3.LUT R7, R0, 0xfffffffe, RZ, 0xc0, !PT ;  /* 0xfffffffe00077812 */ /* 0x000fe200078ec0ff */
[----:B------:R-:W-:Y:S01]  /*16100*/  FMUL.FTZ R137, R4, R137 ;  /* 0x0000008904897220 */ /* 0x000fe20000410000 */
[----:B------:R-:W-:Y:S01]  /*16110*/  SHF.R.S32.HI R0, RZ, 0x1, R2 ;  /* 0x00000001ff007819 */ /* 0x000fe20000011402 */
[----:B--2---:R-:W-:Y:S01]  /*16120*/  FMUL.FTZ R139, R5, R139 ;  /* 0x0000008b058b7220 */ /* 0x004fe20000410000 */
[----:B------:R-:W-:Y:S01]  /*16130*/  LOP3.LUT R9, R2, 0x1fffffe, RZ, 0xc0, !PT ;  /* 0x01fffffe02097812 */ /* 0x000fe200078ec0ff */
[----:B------:R-:W-:Y:S01]  /*16140*/  IMAD.IADD R2, R17, 0x1, -R7 ;  /* 0x0000000111027824 */ /* 0x000fe200078e0a07 */
[----:B------:R-:W-:Y:S01]  /*16150*/  LOP3.LUT R6, R6, 0xc0, RZ, 0xc0, !PT ;  /* 0x000000c006067812 */ /* 0x000fe200078ec0ff */
[----:B------:R-:W-:Y:S01]  /*16160*/  IMAD.SHL.U32 R7, R0, 0x40, RZ ;  /* 0x0000004000077824 */ /* 0x000fe200078e00ff */
[----:B------:R-:W-:Y:S01]  /*16170*/  SHF.L.U32 R8, R8, 0x3, RZ ;  /* 0x0000000308087819 */ /* 0x000fe200000006ff */
[----:B------:R-:W-:Y:S01]  /*16180*/  IMAD.IADD R9, R10, 0x1, -R9 ;  /* 0x000000010a097824 */ /* 0x000fe200078e0a09 */
[----:B------:R-:W-:Y:S01]  /*16190*/  LOP3.LUT P0, RZ, R0, 0x2, RZ, 0xc0, !PT ;  /* 0x0000000200ff7812 */ /* 0x000fe2000780c0ff */
[----:B------:R-:W-:Y:S01]  /*161a0*/  IMAD R11, R2, 0x4, R11 ;  /* 0x00000004020b7824 */ /* 0x000fe200078e020b */
[----:B------:R-:W-:Y:S01]  /*161b0*/  LOP3.LUT R8, R6, 0x18, R8, 0xf8, !PT ;  /* 0x0000001806087812 */ /* 0x000fe200078ef808 */
[----:B------:R-:W2:Y:S01]  /*161c0*/  S2R R10, SR_TID.X ;  /* 0x00000000000a7919 */ /* 0x000ea20000002100 */
[----:B------:R-:W-:Y:S01]  /*161d0*/  SHF.R.U32.HI R6, RZ, 0x3, R6 ;  /* 0x00000003ff067819 */ /* 0x000fe20000011606 */
[----:B------:R-:W-:Y:S01]  /*161e0*/  FMUL.FTZ R138, R5, R138 ;  /* 0x0000008a058a7220 */ /* 0x000fe20000410000 */
[----:B------:R-:W-:Y:S01]  /*161f0*/  LOP3.LUT R7, R7, 0xc0, RZ, 0xc0, !PT ;  /* 0x000000c007077812 */ /* 0x000fe200078ec0ff */
[----:B------:R-:W-:Y:S01]  /*16200*/  FMUL.FTZ R144, R4, R144 ;  /* 0x0000009004907220 */ /* 0x000fe20000410000 */
[----:B------:R-:W-:Y:S01]  /*16210*/  LOP3.LUT R8, R8, R6, RZ, 0x3c, !PT ;  /* 0x0000000608087212 */ /* 0x000fe200078e3cff */
[C---:B------:R-:W-:Y:S01]  /*16220*/  FMUL.FTZ R145, R4.reuse, R145 ;  /* 0x0000009104917220 */ /* 0x040fe20000410000 */
[----:B------:R-:W-:Y:S01]  /*16230*/  LEA R2, R9, R14, 0x4 ;  /* 0x0000000e09027211 */ /* 0x000fe200078e20ff */
[C---:B------:R-:W-:Y:S01]  /*16240*/  FMUL.FTZ R140, R4.reuse, R140 ;  /* 0x0000008c048c7220 */ /* 0x040fe20000410000 */
[----:B------:R-:W-:Y:S01]  /*16250*/  LEA.HI R6, R7, R7, RZ, 0x1d ;  /* 0x0000000707067211 */ /* 0x000fe200078fe8ff */
[----:B------:R-:W-:Y:S01]  /*16260*/  FMUL.FTZ R141, R4, R141 ;  /* 0x0000008d048d7220 */ /* 0x000fe20000410000 */
[----:B------:R-:W-:Y:S01]  /*16270*/  LOP3.LUT R7, R0, 0x1, RZ, 0xc0, !PT ;  /* 0x0000000100077812 */ /* 0x000fe200078ec0ff */
[C---:B------:R-:W-:Y:S01]  /*16280*/  FMUL.FTZ R148, R4.reuse, R148 ;  /* 0x0000009404947220 */ /* 0x040fe20000410000 */
[----:B------:R-:W-:Y:S01]  /*16290*/  FMUL.FTZ R149, R4, R149 ;  /* 0x0000009504957220 */ /* 0x000fe20000410000 */
[----:B------:R-:W-:Y:S01]  /*162a0*/  IMAD.U32 R2, R2, 0x2, R6 ;  /* 0x0000000202027824 */ /* 0x000fe200078e0006 */
[----:B------:R-:W-:Y:S01]  /*162b0*/  ISETP.NE.U32.AND P1, PT, R7, 0x1, PT ;  /* 0x000000010700780c */ /* 0x000fe20003f25070 */
[----:B------:R-:W-:-:S02]  /*162c0*/  IMAD.MOV.U32 R6, RZ, RZ, -0x20 ;  /* 0xffffffe0ff067424 */ /* 0x000fc400078e00ff */
[C---:B------:R-:W-:Y:S01]  /*162d0*/  FMUL.FTZ R147, R5.reuse, R147 ;  /* 0x0000009305937220 */ /* 0x040fe20000410000 */
[C---:B------:R-:W-:Y:S01]  /*162e0*/  FMUL.FTZ R146, R5.reuse, R146 ;  /* 0x0000009205927220 */ /* 0x040fe20000410000 */
[----:B------:R-:W-:Y:S01]  /*162f0*/  LEA R2, R2, UR5, 0x2 ;  /* 0x0000000502027c11 */ /* 0x000fe2000f8e10ff */
[C---:B------:R-:W-:Y:S01]  /*16300*/  FMUL.FTZ R143, R5.reuse, R143 ;  /* 0x0000008f058f7220 */ /* 0x040fe20000410000 */
[----:B------:R-:W-:Y:S01]  /*16310*/  SEL R6, R6, 0x20, !P1 ;  /* 0x0000002006067807 */ /* 0x000fe20004800000 */
[C---:B------:R-:W-:Y:S01]  /*16320*/  FMUL.FTZ R142, R5.reuse, R142 ;  /* 0x0000008e058e7220 */ /* 0x040fe20000410000 */
[C---:B------:R-:W-:Y:S01]  /*16330*/  FMUL.FTZ R151, R5.reuse, R151 ;  /* 0x0000009705977220 */ /* 0x040fe20000410000 */
[C---:B------:R-:W-:Y:S01]  /*16340*/  VIADD R0, R2.reuse, 0x40 ;  /* 0x0000004002007836 */ /* 0x040fe20000000000 */
[C---:B------:R-:W-:Y:S01]  /*16350*/  IADD3 R4, R2.reuse, R6, RZ ;  /* 0x0000000602047210 */ /* 0x040fe20007ffe0ff */
[----:B------:R-:W-:Y:S01]  /*16360*/  @P0 VIADD R0, R2, 0xffffffc0 ;  /* 0xffffffc002000836 */ /* 0x000fe20000000000 */
[----:B------:R-:W-:Y:S01]  /*16370*/  STS.64 [R2], R136 ;  /* 0x0000008802007388 */ /* 0x000fe20000000a00 */
[----:B------:R-:W-:Y:S01]  /*16380*/  FMUL.FTZ R150, R5, R150 ;  /* 0x0000009605967220 */ /* 0x000fe20000410000 */
[----:B------:R-:W-:Y:S01]  /*16390*/  IMAD.IADD R5, R11, 0x1, R8 ;  /* 0x000000010b057824 */ /* 0x000fe200078e0208 */
[----:B------:R-:W3:Y:S01]  /*163a0*/  LDC.64 R14, c[0x0][0x2c0] ;  /* 0x0000b000ff0e7b82 */ /* 0x000ee20000000a00 */
[----:B------:R1:W-:Y:S01]  /*163b0*/  STS.64 [R2+0x400], R138 ;  /* 0x0004008a02007388 */ /* 0x0003e20000000a00 */
[----:B------:R4:W3:Y:S01]  /*163c0*/  @P3 MUFU.LG2 R11, R13 ;  /* 0x0000000d000b3308 */ /* 0x0008e20000000c00 */
[----:B------:R-:W-:Y:S01]  /*163d0*/  IMAD.MOV.U32 R8, RZ, RZ, -0x800000 ;  /* 0xff800000ff087424 */ /* 0x000fe200078e00ff */
[----:B------:R-:W-:Y:S01]  /*163e0*/  MOV R9, 0xff800000 ;  /* 0xff80000000097802 */ /* 0x000fe20000000f00 */
[----:B------:R-:W-:Y:S04]  /*163f0*/  STS.64 [R4], R144 ;  /* 0x0000009004007388 */ /* 0x000fe80000000a00 */
[----:B------:R2:W-:Y:S04]  /*16400*/  STS.64 [R4+0x400], R146 ;  /* 0x0004009204007388 */ /* 0x0005e80000000a00 */
[----:B------:R-:W-:Y:S04]  /*16410*/  STS.64 [R0], R140 ;  /* 0x0000008c00007388 */ /* 0x000fe80000000a00 */
[----:B------:R2:W-:Y:S01]  /*16420*/  STS.64 [R0+0x400], R142 ;  /* 0x0004008e00007388 */ /* 0x0005e20000000a00 */
[----:B----4-:R-:W4:Y:S01]  /*16430*/  @P2 LDC R13, c[0x0][0x2e8] ;  /* 0x0000ba00ff0d2b82 */ /* 0x010f220000000800 */
[----:B------:R-:W3:Y:S01]  /*16440*/  S2R R7, SR_CTAID.Y ;  /* 0x0000000000077919 */ /* 0x000ee20000002600 */
[----:B-1----:R-:W-:-:S05]  /*16450*/  IMAD.IADD R2, R6, 0x1, R0 ;  /* 0x0000000106027824 */ /* 0x002fca00078e0200 */
[----:B------:R-:W-:Y:S01]  /*16460*/  STS.64 [R2], R148 ;  /* 0x0000009402007388 */ /* 0x000fe20000000a00 */
[----:B--2---:R-:W-:-:S03]  /*16470*/  SHF.R.S32.HI R4, RZ, 0x1f, R10 ;  /* 0x0000001fff047819 */ /* 0x004fc6000001140a */
[----:B------:R1:W-:Y:S01]  /*16480*/  STS.64 [R2+0x400], R150 ;  /* 0x0004009602007388 */ /* 0x0003e20000000a00 */
[----:B------:R-:W-:Y:S02]  /*16490*/  LEA.HI R4, R4, R10, RZ, 0x5 ;  /* 0x0000000a04047211 */ /* 0x000fe400078f28ff */
[----:B------:R-:W-:Y:S01]  /*164a0*/  LEA R0, R5, UR5, 0x2 ;  /* 0x0000000505007c11 */ /* 0x000fe2000f8e10ff */
[----:B------:R-:W-:Y:S01]  /*164b0*/  BAR.SYNC.DEFER_BLOCKING 0x0 ;  /* 0x0000000000007b1d */ /* 0x000fe20000010000 */
[----:B-1----:R-:W-:Y:S02]  /*164c0*/  SHF.R.S32.HI R2, RZ, 0x5, R4 ;  /* 0x00000005ff027819 */ /* 0x002fe40000011404 */
[----:B------:R-:W-:Y:S02]  /*164d0*/  LOP3.LUT R4, R4, 0xffffffe0, RZ, 0xc0, !PT ;  /* 0xffffffe004047812 */ /* 0x000fe400078ec0ff */
[----:B------:R-:W-:Y:S01]  /*164e0*/  SHF.R.S32.HI R5, RZ, 0x1f, R2 ;  /* 0x0000001fff057819 */ /* 0x000fe20000011402 */
[----:B------:R-:W1:Y:S04]  /*164f0*/  LDS.128 R36, [R0] ;  /* 0x0000000000247984 */ /* 0x000e680000000c00 */
[----:B------:R-:W2:Y:S04]  /*16500*/  LDS.128 R32, [R0+0x800] ;  /* 0x0008000000207984 */ /* 0x000ea80000000c00 */
[----:B------:R-:W1:Y:S04]  /*16510*/  LDS.128 R28, [R0+0x1000] ;  /* 0x00100000001c7984 */ /* 0x000e680000000c00 */
[----:B------:R3:W1:Y:S02]  /*16520*/  LDS.128 R24, [R0+0x1800] ;  /* 0x0018000000187984 */ /* 0x0006640000000c00 */
[----:B---3--:R-:W-:Y:S01]  /*16530*/  IMAD.IADD R0, R10, 0x1, -R4 ;  /* 0x000000010a007824 */ /* 0x008fe200078e0a04 */
[----:B------:R-:W-:Y:S01]  /*16540*/  LEA.HI R4, R5, R2, RZ, 0x2 ;  /* 0x0000000205047211 */ /* 0x000fe200078f10ff */
[----:B------:R-:W3:Y:S01]  /*16550*/  @P2 MUFU.LG2 R10, R18 ;  /* 0x00000012000a2308 */ /* 0x000ee20000000c00 */
[----:B------:R-:W-:-:S02]  /*16560*/  LOP3.LUT R5, R21, 0xffffffe0, RZ, 0xc0, !PT ;  /* 0xffffffe015057812 */ /* 0x000fc400078ec0ff */
[----:B------:R-:W-:Y:S02]  /*16570*/  SHF.R.S32.HI R6, RZ, 0x1f, R0 ;  /* 0x0000001fff067819 */ /* 0x000fe40000011400 */
[----:B------:R-:W-:Y:S01]  /*16580*/  LOP3.LUT R4, R4, 0xfffffffc, RZ, 0xc0, !PT ;  /* 0xfffffffc04047812 */ /* 0x000fe200078ec0ff */
[----:B------:R-:W-:Y:S01]  /*16590*/  IMAD.IADD R5, R19, 0x1, -R5 ;  /* 0x0000000113057824 */ /* 0x000fe200078e0a05 */
[----:B------:R-:W-:Y:S01]  /*165a0*/  LEA.HI R0, R6, R0, RZ, 0x2 ;  /* 0x0000000006007211 */ /* 0x000fe200078f10ff */
[----:B------:R-:W-:Y:S01]  /*165b0*/  IMAD R6, R7, R14, R246 ;  /* 0x0000000e07067224 */ /* 0x000fe200078e02f6 */
[----:B------:R-:W-:Y:S01]  /*165c0*/  IADD3 R2, R2, -R4, RZ ;  /* 0x8000000402027210 */ /* 0x000fe20007ffe0ff */
[----:B------:R-:W-:Y:S01]  /*165d0*/  IMAD.SHL.U32 R4, R17, 0x4, RZ ;  /* 0x0000000411047824 */ /* 0x000fe200078e00ff */
[----:B------:R-:W-:Y:S01]  /*165e0*/  SHF.R.S32.HI R0, RZ, 0x2, R0 ;  /* 0x00000002ff007819 */ /* 0x000fe20000011400 */
[----:B------:R-:W-:Y:S01]  /*165f0*/  IMAD.SHL.U32 R14, R23, 0x40, RZ ;  /* 0x00000040170e7824 */ /* 0x000fe200078e00ff */
[----:B------:R-:W-:Y:S01]  /*16600*/  LOP3.LUT P0, RZ, R5, 0x3, RZ, 0xc0, !PT ;  /* 0x0000000305ff7812 */ /* 0x000fe2000780c0ff */
[----:B------:R-:W-:-:S02]  /*16610*/  @P3 FMUL.FTZ R5, R11, 0.69314718246459960938 ;  /* 0x3f3172180b053820 */ /* 0x000fc40000410000 */
[----:B------:R-:W-:Y:S02]  /*16620*/  IMAD R0, R2, 0x10, R0 ;  /* 0x0000001002007824 */ /* 0x000fe400078e0200 */
[----:B------:R-:W-:Y:S02]  /*16630*/  IMAD.MOV R2, RZ, RZ, -R246 ;  /* 0x000000ffff027224 */ /* 0x000fe400078e0af6 */
[----:B------:R-:W-:Y:S01]  /*16640*/  @P3 FFMA.FTZ R8, R20, R16, R5 ;  /* 0x0000001014083223 */ /* 0x000fe20000010005 */
[----:B------:R-:W-:Y:S01]  /*16650*/  SHF.R.S32.HI R5, RZ, 0x1f, R4 ;  /* 0x0000001fff057819 */ /* 0x000fe20000011404 */
[----:B------:R-:W-:Y:S02]  /*16660*/  IMAD R7, R22, R2, UR4 ;  /* 0x0000000416077e24 */ /* 0x000fe4000f8e0202 */
[----:B---3--:R-:W-:Y:S02]  /*16670*/  @P2 FMUL.FTZ R2, R10, 0.69314718246459960938 ;  /* 0x3f3172180a022820 */ /* 0x008fe40000410000 */
[----:B------:R-:W-:-:S02]  /*16680*/  IMAD R6, R6, R22, R7 ;  /* 0x0000001606067224 */ /* 0x000fc400078e0207 */
[----:B----4-:R-:W-:Y:S02]  /*16690*/  @P2 FFMA.FTZ R9, R3, R13, R2 ;  /* 0x0000000d03092223 */ /* 0x010fe40000010002 */
[----:B------:R-:W-:Y:S01]  /*166a0*/  IMAD R6, R6, R15, R14 ;  /* 0x0000000f06067224 */ /* 0x000fe200078e020e */
[----:B-12---:R-:W-:Y:S06]  /*166b0*/  @P0 BRA `(.L_x_1248) ;  /* 0x00000000002c0947 */ /* 0x006fec0003800000 */
[----:B------:R-:W-:Y:S01]  /*166c0*/  VIADD R7, R0, 0x8 ;  /* 0x0000000800077836 */ /* 0x000fe20000000000 */
[----:B------:R-:W-:Y:S01]  /*166d0*/  SHF.R.S32.HI R2, RZ, 0x1f, R0 ;  /* 0x0000001fff027819 */ /* 0x000fe20000011400 */
[----:B------:R-:W-:Y:S01]  /*166e0*/  ULDC.64 UR4, c[0x0][0x2b8] ;  /* 0x0000ae0000047ab9 */ /* 0x000fe20000000a00 */
[----:B------:R-:W-:Y:S02]  /*166f0*/  IADD3 R3, P0, R6, R0, RZ ;  /* 0x0000000006037210 */ /* 0x000fe40007f1e0ff */
[-C--:B-----5:R-:W-:Y:S02]  /*16700*/  ISETP.GE.AND P2, PT, R0, R40.reuse, PT ;  /* 0x000000280000720c */ /* 0x0a0fe40003f46270 */
[----:B------:R-:W-:Y:S02]  /*16710*/  ISETP.GE.AND P1, PT, R7, R40, PT ;  /* 0x000000280700720c */ /* 0x000fe40003f26270 */
[----:B------:R-:W-:Y:S02]  /*16720*/  LEA.HI.X.SX32 R0, R6, R2, 0x1, P0 ;  /* 0x0000000206007211 */ /* 0x000fe400000f0eff */
[----:B------:R-:W-:-:S04]  /*16730*/  LEA R2, P0, R3, UR4, 0x2 ;  /* 0x0000000403027c11 */ /* 0x000fc8000f8010ff */
[----:B------:R-:W-:-:S05]  /*16740*/  LEA.HI.X R3, R3, UR5, R0, 0x2, P0 ;  /* 0x0000000503037c11 */ /* 0x000fca00080f1400 */
[----:B------:R1:W-:Y:S04]  /*16750*/  @!P2 STG.E desc[UR10][R2.64], R8 ;  /* 0x000000080200a986 */ /* 0x0003e8000c10190a */
[----:B------:R1:W-:Y:S02]  /*16760*/  @!P1 STG.E desc[UR10][R2.64+0x20], R9 ;  /* 0x0000200902009986 */ /* 0x0003e4000c10190a */
.L_x_1248:
[----:B------:R-:W-:Y:S05]  /*16770*/  BSYNC B0 ;  /* 0x0000000000007941 */ /* 0x000fea0003800000 */
.L_x_1247:
[----:B------:R-:W-:Y:S01]  /*16780*/  ULDC UR4, c[0x0][0x2d0] ;  /* 0x0000b40000047ab9 */ /* 0x000fe20000000800 */
[----:B-1----:R-:W-:Y:S01]  /*16790*/  IMAD.WIDE R2, R12, 0x20, R4 ;  /* 0x000000200c027825 */ /* 0x002fe200078e0204 */
[----:B------:R-:W-:Y:S01]  /*167a0*/  ISETP.GE.AND P1, PT, R4, UR4, PT ;  /* 0x0000000404007c0c */ /* 0x000fe2000bf26270 */
[----:B------:R-:W-:Y:S02]  /*167b0*/  ULDC UR4, c[0x0][0x2dc] ;  /* 0x0000b70000047ab9 */ /* 0x000fe40000000800 */
[C---:B------:R-:W-:Y:S01]  /*167c0*/  VIADD R5, R12.reuse, 0x20 ;  /* 0x000000200c057836 */ /* 0x040fe20000000000 */
[-C--:B-----5:R-:W-:Y:S01]  /*167d0*/  ISETP.GE.OR P4, PT, R12, R40.reuse, P1 ;  /* 0x000000280c00720c */ /* 0x0a0fe20000f86670 */
[----:B------:R-:W-:Y:S01]  /*167e0*/  IMAD R0, R6, UR4, RZ ;  /* 0x0000000406007c24 */ /* 0x000fe2000f8e02ff */
[----:B------:R-:W-:Y:S01]  /*167f0*/  ULDC.64 UR4, c[0x0][0x288] ;  /* 0x0000a20000047ab9 */ /* 0x000fe20000000a00 */
[C---:B------:R-:W-:Y:S01]  /*16800*/  VIADD R7, R12.reuse, 0x10 ;  /* 0x000000100c077836 */ /* 0x040fe20000000000 */
[----:B------:R-:W-:Y:S01]  /*16810*/  ISETP.GE.OR P2, PT, R5, R40, P1 ;  /* 0x000000280500720c */ /* 0x000fe20000f46670 */
        /* <DEDUP_REMOVED lines=14> */
.L_x_1249:
        /* <DEDUP_REMOVED lines=16> */
.L_x_5323:


//--------------------- .text._ZN5flash24flash_fwd_splitkv_kernelI23Flash_fwd_kernel_traitsILi32ELi64ELi256ELi4ELb0ELb0EN7cutlass10bfloat16_tE19Flash_kernel_traitsILi32ELi64ELi256ELi4ES3_EELb1ELb0ELb0ELb0ELb0ELb0ELb1ELb1EEEvNS_16Flash_fwd_paramsE --------------------------
	.section	.text._ZN5flash24flash_fwd_splitkv_kernelI23Flash_fwd_kernel_traitsILi32ELi64ELi256ELi4ELb0ELb0EN7cutlass10bfloat16_tE19Flash_kernel_traitsILi32ELi64ELi256ELi4ES3_EELb1ELb0ELb0ELb0ELb0ELb0ELb1ELb1EEEvNS_16Flash_fwd_paramsE,"ax",@progbits
	.align	128
        .global         _ZN5flash24flash_fwd_splitkv_kernelI23Flash_fwd_kernel_traitsILi32ELi64ELi256ELi4ELb0ELb0EN7cutlass10bfloat16_tE19Flash_kernel_traitsILi32ELi64ELi256ELi4ES3_EELb1ELb0ELb0ELb0ELb0ELb0ELb1ELb1EEEvNS_16Flash_fwd_paramsE
        .type           _ZN5flash24flash_fwd_splitkv_kernelI23Flash_fwd_kernel_traitsILi32ELi64ELi256ELi4ELb0ELb0EN7cutlass10bfloat16_tE19Flash_kernel_traitsILi32ELi64ELi256ELi4ES3_EELb1ELb0ELb0ELb0ELb0ELb0ELb1ELb1EEEvNS_16Flash_fwd_paramsE,@function
        .size           _ZN5flash24flash_fwd_splitkv_kernelI23Flash_fwd_kernel_traitsILi32ELi64ELi256ELi4ELb0ELb0EN7cutlass10bfloat16_tE19Flash_kernel_traitsILi32ELi64ELi256ELi4ES3_EELb1ELb0ELb0ELb0ELb0ELb0ELb1ELb1EEEvNS_16Flash_fwd_paramsE,(.L_x_5324 - _ZN5flash24flash_fwd_splitkv_kernelI23Flash_fwd_kernel_traitsILi32ELi64ELi256ELi4ELb0ELb0EN7cutlass10bfloat16_tE19Flash_kernel_traitsILi32ELi64ELi256ELi4ES3_EELb1ELb0ELb0ELb0ELb0ELb0ELb1ELb1EEEvNS_16Flash_fwd_paramsE)
        .other          _ZN5flash24flash_fwd_splitkv_kernelI23Flash_fwd_kernel_traitsILi32ELi64ELi256ELi4ELb0ELb0EN7cutlass10bfloat16_tE19Flash_kernel_traitsILi32ELi64ELi256ELi4ES3_EELb1ELb0ELb0ELb0ELb0ELb0ELb1ELb1EEEvNS_16Flash_fwd_paramsE,@"STO_CUDA_ENTRY STV_DEFAULT"
_ZN5flash24flash_fwd_splitkv_kernelI23Flash_fwd_kernel_traitsILi32ELi64ELi256ELi4ELb0ELb0EN7cutlass10bfloat16_tE19Flash_kernel_traitsILi32ELi64ELi256ELi4ES3_EELb1ELb0ELb0ELb0ELb0ELb0ELb1ELb1EEEvNS_16Flash_fwd_paramsE:
.text._ZN5flash24flash_fwd_splitkv_kernelI23Flash_fwd_kernel_traitsILi32ELi64ELi256ELi4ELb0ELb0EN7cutlass10bfloat16_tE19Flash_kernel_traitsILi32ELi64ELi256ELi4ES3_EELb1ELb0ELb0ELb0ELb0ELb0ELb1ELb1EEEvNS_16Flash_fwd_paramsE:
[----:B------:R-:W1:Y:S08]  /*0000*/  LDC R1, c[0x0][0x28] ;  /* 0x00000a00ff017b82 */ /* 0x000e700000000800 */
[----:B------:R-:W2:Y:S01]  /*0010*/  LDC R13, c[0x0][0x270] ;  /* 0x00009c00ff0d7b82 */ /* 0x000ea20000000800 */
[----:B------:R-:W3:Y:S01]  /*0020*/  S2R R24, SR_CTAID.Z ;  /* 0x0000000000187919 */ /* 0x000ee20000002700 */
[----:B------:R-:W-:Y:S01]  /*0030*/  MOV R28, 0xffffffff ;  /* 0xffffffff001c7802 */ /* 0x000fe20000000f00 */
[----:B------:R-:W-:Y:S01]  /*0040*/  ULDC.64 UR6, c[0x0][0x208] ;  /* 0x0000820000067ab9 */ /* 0x000fe20000000a00 */
[----:B------:R-:W-:Y:S01]  /*0050*/  ULDC.64 UR8, c[0x0][0x300] ;  /* 0x0000c00000087ab9 */ /* 0x000fe20000000a00 */
[----:B-1----:R-:W-:-:S03]  /*0060*/  VIADD R1, R1, 0xfffffff0 ;  /* 0xfffffff001017836 */ /* 0x002fc60000000000 */
[----:B------:R-:W1:Y:S08]  /*0070*/  LDC.64 R6, c[0x0][0x2f0] ;  /* 0x0000bc00ff067b82 */ /* 0x000e700000000a00 */
[----:B------:R-:W4:Y:S01]  /*0080*/  LDC.U8 R10, c[0x0][0x3c2] ;  /* 0x0000f080ff0a7b82 */ /* 0x000f220000000000 */
[----:B--2---:R-:W2:Y:S01]  /*0090*/  I2F.U32.RP R2, R13 ;  /* 0x0000000d00027306 */ /* 0x004ea20000209000 */
[----:B------:R-:W-:-:S06]  /*00a0*/  ISETP.NE.U32.AND P0, PT, R13, RZ, PT ;  /* 0x000000ff0d00720c */ /* 0x000fcc0003f05070 */
[----:B------:R-:W4:Y:S08]  /*00b0*/  LDC.64 R4, c[0x0][0x2f8] ;  /* 0x0000be00ff047b82 */ /* 0x000f300000000a00 */
[----:B------:R-:W4:Y:S01]  /*00c0*/  LDC.64 R8, c[0x0][0x300] ;  /* 0x0000c000ff087b82 */ /* 0x000f220000000a00 */
        /* <DEDUP_REMOVED lines=18> */
[----:B------:R-:W-:-:S05]  /*01f0*/  @!P0 LOP3.LUT R251, RZ, R13, RZ, 0x33, !PT ;  /* 0x0000000dfffb8212 */ /* 0x000fca00078e33ff */
[C---:B-1----:R-:W-:Y:S02]  /*0200*/  IMAD.WIDE R2, R251.reuse, 0x4, R6 ;  /* 0x00000004fb027825 */ /* 0x042fe400078e0206 */
[----:B------:R-:W1:Y:S03]  /*0210*/  LDC.64 R6, c[0x0][0x2f8] ;  /* 0x0000be00ff067b82 */ /* 0x000e660000000a00 */
[----:B------:R-:W2:Y:S04]  /*0220*/  @P1 LDG.E R28, desc[UR6][R2.64] ;  /* 0x00000006021c1981 */ /* 0x000ea8000c1e1900 */
[----:B------:R1:W2:Y:S01]  /*0230*/  @P1 LDG.E R0, desc[UR6][R2.64+0x4] ;  /* 0x0000040602001981 */ /* 0x0002a2000c1e1900 */
[----:B----4-:R-:W-:Y:S01]  /*0240*/  ISETP.NE.AND P2, PT, R10, RZ, PT ;  /* 0x000000ff0a00720c */ /* 0x010fe20003f45270 */
[----:B------:R-:W-:Y:S01]  /*0250*/  IMAD.MOV.U32 R14, RZ, RZ, -0x1 ;  /* 0xffffffffff0e7424 */ /* 0x000fe200078e00ff */
[----:B------:R-:W-:Y:S01]  /*0260*/  ISETP.EQ.U32.AND P3, PT, R4, RZ, PT ;  /* 0x000000ff0400720c */ /* 0x000fe20003f62070 */
[----:B------:R-:W-:Y:S01]  /*0270*/  IMAD.WIDE R102, R251, 0x4, R8 ;  /* 0x00000004fb667825 */ /* 0x000fe200078e0208 */
[----:B------:R-:W-:-:S02]  /*0280*/  ISETP.NE.U32.AND P0, PT, RZ, UR8, PT ;  /* 0x00000008ff007c0c */ /* 0x000fc4000bf05070 */
[----:B------:R-:W-:Y:S02]  /*0290*/  ISETP.EQ.OR.EX P3, PT, R5, RZ, !P2, P3 ;  /* 0x000000ff0500720c */ /* 0x000fe40005762730 */
[----:B------:R-:W-:Y:S02]  /*02a0*/  ISETP.NE.AND.EX P0, PT, RZ, UR9, PT, P0 ;  /* 0x00000009ff007c0c */ /* 0x000fe4000bf05300 */
[----:B------:R-:W-:-:S11]  /*02b0*/  MOV R11, RZ ;  /* 0x000000ff000b7202 */ /* 0x000fd60000000f00 */
[----:B------:R3:W5:Y:S01]  /*02c0*/  @P0 LDG.E R11, desc[UR6][R102.64] ;  /* 0x00000006660b0981 */ /* 0x000762000c1e1900 */
[----:B-1----:R-:W-:-:S05]  /*02d0*/  IMAD.WIDE R2, R251, 0x4, R6 ;  /* 0x00000004fb027825 */ /* 0x002fca00078e0206 */
[----:B------:R3:W5:Y:S01]  /*02e0*/  @!P3 LDG.E R14, desc[UR6][R2.64] ;  /* 0x00000006020eb981 */ /* 0x000762000c1e1900 */
[----:B------:R-:W1:Y:S01]  /*02f0*/  S2R R21, SR_CTAID.X ;  /* 0x0000000000157919 */ /* 0x000e620000002500 */
[----:B------:R-:W4:Y:S01]  /*0300*/  S2R R15, SR_CTAID.Y ;  /* 0x00000000000f7919 */ /* 0x000f220000002600 */
[----:B------:R-:W1:Y:S01]  /*0310*/  S2R R174, SR_TID.X ;  /* 0x0000000000ae7919 */ /* 0x000e620000002100 */
[----:B--2---:R-:W-:-:S06]  /*0320*/  @P1 IMAD.IADD R16, R0, 0x1, -R28 ;  /* 0x0000000100101824 */ /* 0x004fcc00078e0a1c */
[----:B------:R-:W2:Y:S01]  /*0330*/  @!P1 LDC R16, c[0x0][0x2c4] ;  /* 0x0000b100ff109b82 */ /* 0x000ea20000000800 */
[----:B------:R-:W-:-:S04]  /*0340*/  ISETP.NE.U32.AND P1, PT, R4, RZ, PT ;  /* 0x000000ff0400720c */ /* 0x000fc80003f25070 */
[----:B------:R-:W-:Y:S02]  /*0350*/  ISETP.NE.AND.EX P1, PT, R5, RZ, PT, P1 ;  /* 0x000000ff0500720c */ /* 0x000fe40003f25310 */
[----:B------:R-:W-:Y:S01]  /*0360*/  IADD3 R0, -R251, RZ, RZ ;  /* 0x000000fffb007210 */ /* 0x000fe20007ffe1ff */
[----:B--2---:R3:W-:Y:S04]  /*0370*/  STL [R1+0x8], R16 ;  /* 0x0000081001007387 */ /* 0x0047e80000100800 */
[----:B------:R-:W-:-:S06]  /*0380*/  IMAD R24, R13, R0, R24 ;  /* 0x000000000d187224 */ /* 0x000fcc00078e0218 */
[----:B-1--4-:R-:W-:Y:S05]  /*0390*/  @!P1 BRA `(.L_x_1250) ;  /* 0x0000000000109947 */ /* 0x012fea0003800000 */
[----:B------:R-:W2:Y:S02]  /*03a0*/  @P2 LDG.E R0, desc[UR6][R2.64+0x4] ;  /* 0x0000040602002981 */ /* 0x000ea4000c1e1900 */
[----:B--2--5:R-:W-:-:S06]  /*03b0*/  @P2 IADD3 R10, R0, -R14, RZ ;  /* 0x8000000e000a2210 */ /* 0x024fcc0007ffe0ff */
[----:B------:R2:W5:Y:S01]  /*03c0*/  @!P2 LDG.E R10, desc[UR6][R2.64] ;  /* 0x00000006020aa981 */ /* 0x000562000c1e1900 */
[----:B------:R-:W-:Y:S05]  /*03d0*/  BRA `(.L_x_1251) ;  /* 0x0000000000047947 */ /* 0x000fea0003800000 */
.L_x_1250:
[----:B------:R-:W1:Y:S02]  /*03e0*/  LDC R10, c[0x0][0x2c8] ;  /* 0x0000b200ff0a7b82 */ /* 0x000e640000000800 */
.L_x_1251:
[----:B--23--:R-:W2:Y:S02]  /*03f0*/  LDC.64 R2, c[0x0][0x308] ;  /* 0x0000c200ff027b82 */ /* 0x00cea40000000a00 */
[----:B--2---:R-:W-:-:S04]  /*0400*/  ISETP.NE.U32.AND P4, PT, R2, RZ, PT ;  /* 0x000000ff0200720c */ /* 0x004fc80003f85070 */
[----:B------:R-:W-:-:S13]  /*0410*/  ISETP.NE.AND.EX P4, PT, R3, RZ, PT, P4 ;  /* 0x000000ff0300720c */ /* 0x000fda0003f85340 */
[----:B------:R-:W2:Y:S02]  /*0420*/  @P4 LDC.64 R2, c[0x0][0x308] ;  /* 0x0000c200ff024b82 */ /* 0x000ea40000000a00 */
[----:B--2---:R-:W-:-:S05]  /*0430*/  @P4 IMAD.WIDE R2, R251, 0x4, R2 ;  /* 0x00000004fb024825 */ /* 0x004fca00078e0202 */
[----:B------:R2:W5:Y:S01]  /*0440*/  @P4 LDG.E R12, desc[UR6][R2.64] ;  /* 0x00000006020c4981 */ /* 0x000562000c1e1900 */
[----:B------:R-:W-:-:S05]  /*0450*/  IMAD.SHL.U32 R217, R21, 0x40, RZ ;  /* 0x0000004015d97824 */ /* 0x000fca00078e00ff */
[----:B------:R-:W-:-:S13]  /*0460*/  ISETP.GT.AND P1, PT, R16, R217, PT ;  /* 0x000000d91000720c */ /* 0x000fda0003f24270 */
[----:B------:R-:W-:Y:S05]  /*0470*/  @!P1 EXIT ;  /* 0x000000000000994d */ /* 0x000fea0003800000 */
[----:B------:R-:W3:Y:S01]  /*0480*/  LDC R7, c[0x0][0x10] ;  /* 0x00000400ff077b82 */ /* 0x000ee20000000800 */
[--C-:B-1---5:R-:W-:Y:S02]  /*0490*/  IMAD.IADD R94, R10, 0x1, -R11.reuse ;  /* 0x000000010a5e7824 */ /* 0x122fe400078e0a0b */
[----:B------:R-:W-:Y:S01]  /*04a0*/  @P4 IMAD.IADD R134, R12, 0x1, -R11 ;  /* 0x000000010c864824 */ /* 0x000fe200078e0a0b */
[-C--:B---3--:R-:W-:Y:S02]  /*04b0*/  IABS R0, R7.reuse ;  /* 0x0000000700007213 */ /* 0x088fe40000000000 */
[----:B------:R-:W-:-:S03]  /*04c0*/  IABS R8, R7 ;  /* 0x0000000700087213 */ /* 0x000fc60000000000 */
[----:B------:R-:W-:Y:S02]  /*04d0*/  IMAD.MOV.U32 R4, RZ, RZ, R0 ;  /* 0x000000ffff047224 */ /* 0x000fe400078e0000 */
[----:B------:R-:W1:Y:S02]  /*04e0*/  LDC R0, c[0x0][0x2c8] ;  /* 0x0000b200ff007b82 */ /* 0x000e640000000800 */
[----:B--2---:R-:W2:Y:S08]  /*04f0*/  I2F.RP R2, R4 ;  /* 0x0000000400027306 */ /* 0x004eb00000209400 */
[----:B--2---:R-:W2:Y:S01]  /*0500*/  MUFU.RCP R2, R2 ;  /* 0x0000000200027308 */ /* 0x004ea20000001000 */
[----:B-1----:R-:W-:-:S02]  /*0510*/  VIADD R0, R0, 0xff ;  /* 0x000000ff00007836 */ /* 0x002fc40000000000 */
[----:B--2---:R-:W-:-:S05]  /*0520*/  VIADD R2, R2, 0xffffffe ;  /* 0x0ffffffe02027836 */ /* 0x004fca0000000000 */
[----:B------:R1:W2:Y:S02]  /*0530*/  F2I.FTZ.U32.TRUNC.NTZ R3, R2 ;  /* 0x0000000200037305 */ /* 0x0002a4000021f000 */
[----:B-1----:R-:W-:-:S04]  /*0540*/  SHF.R.S32.HI R2, RZ, 0x1f, R0 ;  /* 0x0000001fff027819 */ /* 0x002fc80000011400 */
[----:B------:R-:W-:Y:S01]  /*0550*/  LEA.HI R0, R2, R0, RZ, 0x8 ;  /* 0x0000000002007211 */ /* 0x000fe200078f40ff */
[----:B--2---:R-:W-:-:S03]  /*0560*/  IMAD.MOV R2, RZ, RZ, -R3 ;  /* 0x000000ffff027224 */ /* 0x004fc600078e0a03 */
        /* <DEDUP_REMOVED lines=8> */
[----:B------:R-:W-:Y:S01]  /*05f0*/  IMAD.MOV.U32 R3, RZ, RZ, R0 ;  /* 0x000000ffff037224 */ /* 0x000fe200078e0000 */
[----:B------:R-:W1:Y:S01]  /*0600*/  @!P4 LDC.64 R8, c[0x0][0x318] ;  /* 0x0000c600ff08cb82 */ /* 0x000e620000000a00 */
[----:B------:R-:W-:-:S04]  /*0610*/  IMAD.HI.U32 R0, R5, R2, RZ ;  /* 0x0000000205007227 */ /* 0x000fc800078e00ff */
[----:B------:R-:W-:-:S03]  /*0620*/  IMAD R2, R0, R3, R2 ;  /* 0x0000000300027224 */ /* 0x000fc600078e0202 */
[----:B------:R-:W2:Y:S02]  /*0630*/  @!P4 LDC R3, c[0x0][0x2cc] ;  /* 0x0000b300ff03cb82 */ /* 0x000ea40000000800 */
[----:B------:R-:W-:-:S06]  /*0640*/  ISETP.GT.U32.AND P2, PT, R4, R2, PT ;  /* 0x000000020400720c */ /* 0x000fcc0003f44070 */
[----:B------:R-:W3:Y:S07]  /*0650*/  LDC R5, c[0x0][0x398] ;  /* 0x0000e600ff057b82 */ /* 0x000eee0000000800 */
[----:B------:R-:W-:Y:S01]  /*0660*/  @!P2 IMAD.IADD R2, R2, 0x1, -R4 ;  /* 0x000000010202a824 */ /* 0x000fe200078e0a04 */
[----:B-1----:R-:W-:Y:S01]  /*0670*/  @!P4 ISETP.NE.U32.AND P3, PT, R8, RZ, PT ;  /* 0x000000ff0800c20c */ /* 0x002fe20003f65070 */
[----:B------:R-:W-:Y:S01]  /*0680*/  @!P2 VIADD R0, R0, 0x1 ;  /* 0x000000010000a836 */ /* 0x000fe20000000000 */
[----:B------:R-:W-:-:S02]  /*0690*/  ISETP.NE.AND P2, PT, R7, RZ, PT ;  /* 0x000000ff0700720c */ /* 0x000fc40003f45270 */
[----:B------:R-:W-:Y:S02]  /*06a0*/  ISETP.GE.U32.AND P5, PT, R2, R4, PT ;  /* 0x000000040200720c */ /* 0x000fe40003fa6070 */
[----:B------:R-:W-:Y:S02]  /*06b0*/  LOP3.LUT R2, R6, R7, RZ, 0x3c, !PT ;  /* 0x0000000706027212 */ /* 0x000fe400078e3cff */
[----:B------:R-:W-:Y:S02]  /*06c0*/  @!P4 ISETP.NE.AND.EX P3, PT, R9, RZ, PT, P3 ;  /* 0x000000ff0900c20c */ /* 0x000fe40003f65330 */
[----:B------:R-:W-:Y:S02]  /*06d0*/  ISETP.GE.AND P1, PT, R2, RZ, PT ;  /* 0x000000ff0200720c */ /* 0x000fe40003f26270 */
[----:B--2---:R-:W-:-:S05]  /*06e0*/  @!P4 SEL R2, R3, RZ, P3 ;  /* 0x000000ff0302c207 */ /* 0x004fca0001800000 */
[----:B------:R-:W-:Y:S01]  /*06f0*/  @!P4 IMAD.IADD R134, R94, 0x1, R2 ;  /* 0x000000015e86c824 */ /* 0x000fe200078e0202 */
[----:B------:R-:W-:Y:S01]  /*0700*/  IADD3 R2, -R16, 0x13f, R217 ;  /* 0x0000013f10027810 */ /* 0x000fe20007ffe1d9 */
[----:B------:R-:W-:Y:S02]  /*0710*/  @P5 VIADD R0, R0, 0x1 ;  /* 0x0000000100005836 */ /* 0x000fe40000000000 */
[----:B------:R-:W-:Y:S01]  /*0720*/  VIADD R3, R134, 0xff ;  /* 0x000000ff86037836 */ /* 0x000fe20000000000 */
[----:B---3--:R-:W-:Y:S01]  /*0730*/  IADD3 R2, R2, R5, R134 ;  /* 0x0000000502027210 */ /* 0x008fe20007ffe086 */
[----:B------:R-:W-:Y:S01]  /*0740*/  @!P1 IMAD.MOV R0, RZ, RZ, -R0 ;  /* 0x000000ffff009224 */ /* 0x000fe200078e0a00 */
[----:B------:R-:W-:Y:S02]  /*0750*/  @!P2 LOP3.LUT R0, RZ, R7, RZ, 0x33, !PT ;  /* 0x00000007ff00a212 */ /* 0x000fe400078e33ff */
[----:B------:R-:W-:Y:S02]  /*0760*/  SHF.R.S32.HI R4, RZ, 0x1f, R3 ;  /* 0x0000001fff047819 */ /* 0x000fe40000011403 */
[----:B------:R-:W-:Y:S01]  /*0770*/  SHF.R.S32.HI R5, RZ, 0x1f, R2 ;  /* 0x0000001fff057819 */ /* 0x000fe20000011402 */
[----:B------:R-:W-:Y:S01]  /*0780*/  IMAD R250, R0, R15, RZ ;  /* 0x0000000f00fa7224 */ /* 0x000fe200078e02ff */
[----:B------:R-:W-:-:S02]  /*0790*/  LEA.HI R3, R4, R3, RZ, 0x8 ;  /* 0x0000000304037211 */ /* 0x000fc400078f40ff */
[----:B------:R-:W-:Y:S02]  /*07a0*/  LEA.HI R2, R5, R2, RZ, 0x8 ;  /* 0x0000000205027211 */ /* 0x000fe400078f40ff */
        /* <DEDUP_REMOVED lines=63> */
.L_x_1252:
[----:B------:R-:W1:Y:S01]  /*0ba0*/  LDC.64 R2, c[0x0][0x368] ;  /* 0x0000da00ff027b82 */ /* 0x000e620000000a00 */
[----:B------:R-:W-:Y:S01]  /*0bb0*/  IMAD.MOV.U32 R10, RZ, RZ, R251 ;  /* 0x000000ffff0a7224 */ /* 0x000fe200078e00fb */
        /* <DEDUP_REMOVED lines=8> */
[----:B------:R-:W-:Y:S01]  /*0c40*/  IMAD.MOV.U32 R0, RZ, RZ, RZ ;  /* 0x000000ffff007224 */ /* 0x000fe200078e00ff */
[----:B------:R-:W-:Y:S02]  /*0c50*/  SHF.R.S32.HI R30, RZ, 0x1f, R251 ;  /* 0x0000001fff1e7819 */ /* 0x000fe400000114fb */
        /* <DEDUP_REMOVED lines=18> */
.L_x_1253:
        /* <DEDUP_REMOVED lines=88> */
.L_x_1254:
        /* <DEDUP_REMOVED lines=48> */
.L_x_1256:
        /* <DEDUP_REMOVED lines=10> */
[----:B------:R-:W-:Y:S02]  /*16a0*/  @P4 IMAD R18, R6, R17, R5 ;  /* 0x0000001106124224 */ /* 0x000fe400078e0205 */
[----:B------:R-:W-:Y:S01]  /*16b0*/  IMAD.WIDE.U32 R2, R7, R12, R2 ;  /* 0x0000000c07027225 */ /* 0x000fe200078e0002 */
[----:B------:R-:W-:-:S03]  /*16c0*/  @P4 MOV R12, R4 ;  /* 0x00000004000c4202 */ /* 0x000fc60000000f00 */
[----:B------:R-:W-:Y:S01]  /*16d0*/  IMAD R0, R7, R13, R0 ;  /* 0x0000000d07007224 */ /* 0x000fe200078e0200 */
[----:B------:R-:W-:Y:S02]  /*16e0*/  MOV R26, R2 ;  /* 0x00000002001a7202 */ /* 0x000fe40000000f00 */
[----:B------:R-:W-:Y:S02]  /*16f0*/  MOV R13, R20 ;  /* 0x00000014000d7202 */ /* 0x000fe40000000f00 */
        /* <DEDUP_REMOVED lines=15> */
.L_x_1255:
[----:B------:R1:W5:Y:S01]  /*17f0*/  @P0 LDG.E R29, desc[UR6][R102.64] ;  /* 0x00000006661d0981 */ /* 0x000362000c1e1900 */
[----:B------:R-:W-:Y:S01]  /*1800*/  SHF.R.S32.HI R5, RZ, 0x1f, R174 ;  /* 0x0000001fff057819 */ /* 0x000fe200000114ae */
[----:B------:R-:W2:Y:S01]  /*1810*/  LDC.64 R14, c[0x0][0x240] ;  /* 0x00009000ff0e7b82 */ /* 0x000ea20000000a00 */
[----:B------:R-:W-:Y:S01]  /*1820*/  ISETP.NE.AND P1, PT, R28, -0x1, PT ;  /* 0xffffffff1c00780c */ /* 0x000fe20003f25270 */
[----:B------:R-:W-:Y:S01]  /*1830*/  ULDC.64 UR4, c[0x0][0x268] ;  /* 0x00009a0000047ab9 */ /* 0x000fe20000000a00 */
[CC--:B------:R-:W-:Y:S01]  /*1840*/  LEA.HI R4, R5.reuse, R174.reuse, RZ, 0x2 ;  /* 0x000000ae05047211 */ /* 0x0c0fe200078f10ff */
[----:B------:R-:W-:Y:S01]  /*1850*/  ULDC.64 UR30, c[0x0][0x250] ;  /* 0x00009400001e7ab9 */ /* 0x000fe20000000a00 */
[C---:B------:R-:W-:Y:S01]  /*1860*/  LEA.HI R2, R5.reuse, R174, RZ, 0x5 ;  /* 0x000000ae05027211 */ /* 0x040fe200078f28ff */
[----:B------:R-:W-:Y:S01]  /*1870*/  IMAD.MOV.U32 R36, RZ, RZ, 0x10 ;  /* 0x00000010ff247424 */ /* 0x000fe200078e00ff */
[----:B------:R-:W-:Y:S01]  /*1880*/  SHF.R.S32.HI R80, RZ, 0x2, R4 ;  /* 0x00000002ff507819 */ /* 0x000fe20000011404 */
[----:B------:R-:W3:Y:S01]  /*1890*/  LDC R111, c[0x0][0x2e0] ;  /* 0x0000b800ff6f7b82 */ /* 0x000ee20000000800 */
[----:B------:R-:W-:Y:S01]  /*18a0*/  SHF.R.S32.HI R2, RZ, 0x5, R2 ;  /* 0x00000005ff027819 */ /* 0x000fe20000011402 */
[----:B------:R-:W-:Y:S01]  /*18b0*/  USHF.L.U64.HI UR18, UR30, 0x5, UR31 ;  /* 0x000000051e127899 */ /* 0x000fe2000801021f */
[----:B------:R-:W-:Y:S01]  /*18c0*/  LEA.HI R0, R4, R80, RZ, 0x1 ;  /* 0x0000005004007211 */ /* 0x000fe200078f08ff */
[----:B------:R-:W-:Y:S01]  /*18d0*/  USHF.L.U32 UR19, UR30, 0x5, URZ ;  /* 0x000000051e137899 */ /* 0x000fe2000800063f */
[----:B------:R-:W-:Y:S01]  /*18e0*/  LEA.HI R3, R5, R174, RZ, 0x3 ;  /* 0x000000ae05037211 */ /* 0x000fe200078f18ff */
[----:B------:R-:W-:Y:S01]  /*18f0*/  IMAD.SHL.U32 R245, R66, 0x20, RZ ;  /* 0x0000002042f57824 */ /* 0x000fe200078e00ff */
[----:B------:R-:W-:Y:S01]  /*1900*/  LOP3.LUT R0, R0, 0x7fffffe, RZ, 0xc0, !PT ;  /* 0x07fffffe00007812 */ /* 0x000fe200078ec0ff */
[----:B-----5:R-:W4:Y:S01]  /*1910*/  @!P1 LDC.64 R10, c[0x0][0x228] ;  /* 0x00008a00ff0a9b82 */ /* 0x020f220000000a00 */
[----:B------:R-:W-:-:S02]  /*1920*/  SHF.R.S32.HI R81, RZ, 0x1f, R80 ;  /* 0x0000001fff517819 */ /* 0x000fc40000011450 */
[----:B------:R-:W-:Y:S01]  /*1930*/  SHF.R.S32.HI R104, RZ, 0x3, R3 ;  /* 0x00000003ff687819 */ /* 0x000fe20000011403 */
[----:B------:R-:W-:Y:S01]  /*1940*/  IMAD.IADD R0, R80, 0x1, -R0 ;  /* 0x0000000150007824 */ /* 0x000fe200078e0a00 */
[----:B------:R-:W-:Y:S01]  /*1950*/  LOP3.LUT R4, R4, 0xfffffffc, RZ, 0xc0, !PT ;  /* 0xfffffffc04047812 */ /* 0x000fe200078ec0ff */
[----:B------:R-:W-:Y:S01]  /*1960*/  IMAD.WIDE R16, R21, 0x40, R80 ;  /* 0x0000004015107825 */ /* 0x000fe200078e0250 */
[----:B------:R-:W-:-:S03]  /*1970*/  SHF.L.U64.HI R248, R66, 0x5, R67 ;  /* 0x0000000542f87819 */ /* 0x000fc60000010243 */
[----:B------:R-:W-:Y:S01]  /*1980*/  IMAD R25, R2, 0x8, R0 ;  /* 0x0000000802197824 */ /* 0x000fe200078e0200 */
[----:B------:R-:W-:Y:S01]  /*1990*/  LEA.HI R0, R5, R174, RZ, 0x4 ;  /* 0x000000ae05007211 */ /* 0x000fe200078f20ff */
[----:B------:R-:W-:-:S03]  /*19a0*/  IMAD.IADD R21, R174, 0x1, -R4 ;  /* 0x00000001ae157824 */ /* 0x000fc600078e0a04 */
[----:B------:R-:W-:Y:S01]  /*19b0*/  LOP3.LUT R2, R0, 0xfffffff0, RZ, 0xc0, !PT ;  /* 0xfffffff000027812 */ /* 0x000fe200078ec0ff */
[----:B------:R-:W-:Y:S01]  /*19c0*/  IMAD.SHL.U32 R132, R21, 0x8, RZ ;  /* 0x0000000815847824 */ /* 0x000fe200078e00ff */
[----:B------:R-:W-:Y:S01]  /*19d0*/  LOP3.LUT R0, R3, 0xfffffff8, RZ, 0xc0, !PT ;  /* 0xfffffff803007812 */ /* 0x000fe200078ec0ff */
[----:B------:R-:W-:Y:S01]  /*19e0*/  IMAD.SHL.U32 R3, R104, 0x40, RZ ;  /* 0x0000004068037824 */ /* 0x000fe200078e00ff */
[----:B---3--:R-:W-:Y:S01]  /*19f0*/  LEA.HI R111, R111, R111, RZ, 0x1 ;  /* 0x0000006f6f6f7211 */ /* 0x008fe200078f08ff */
[C---:B------:R-:W-:Y:S01]  /*1a00*/  IMAD.IADD R100, R174.reuse, 0x1, -R2 ;  /* 0x00000001ae647824 */ /* 0x040fe200078e0a02 */
[----:B------:R-:W-:Y:S01]  /*1a10*/  SHF.R.S32.HI R133, RZ, 0x1f, R132 ;  /* 0x0000001fff857819 */ /* 0x000fe20000011484 */
[----:B------:R-:W-:Y:S01]  /*1a20*/  IMAD.IADD R4, R174, 0x1, -R0 ;  /* 0x00000001ae047824 */ /* 0x000fe200078e0a00 */
[----:B------:R-:W-:Y:S01]  /*1a30*/  LOP3.LUT R0, R3, 0xc0, RZ, 0xc0, !PT ;  /* 0x000000c003007812 */ /* 0x000fe200078ec0ff */
[----:B--2---:R-:W-:Y:S01]  /*1a40*/  @P1 IMAD.WIDE.U32 R2, R28, R14, RZ ;  /* 0x0000000e1c021225 */ /* 0x004fe200078e00ff */
[----:B------:R-:W-:-:S02]  /*1a50*/  LEA.HI R105, R100, R100, RZ, 0x1 ;  /* 0x0000006464697211 */ /* 0x000fc400078f08ff */
[----:B------:R-:W-:Y:S02]  /*1a60*/  LEA.HI R22, R4, R4, RZ, 0x1 ;  /* 0x0000000404167211 */ /* 0x000fe400078f08ff */
[----:B------:R-:W-:Y:S02]  /*1a70*/  LOP3.LUT R7, R0, 0x18, R132, 0xf8, !PT ;  /* 0x0000001800077812 */ /* 0x000fe400078ef884 */
[----:B------:R-:W-:Y:S02]  /*1a80*/  SHF.R.U32.HI R6, RZ, 0x3, R0 ;  /* 0x00000003ff067819 */ /* 0x000fe40000011600 */
[----:B------:R-:W-:Y:S02]  /*1a90*/  LOP3.LUT R0, R22, 0xfffffffe, RZ, 0xc0, !PT ;  /* 0xfffffffe16007812 */ /* 0x000fe400078ec0ff */
[----:B------:R-:W-:Y:S01]  /*1aa0*/  LOP3.LUT R9, R7, R6, RZ, 0x3c, !PT ;  /* 0x0000000607097212 */ /* 0x000fe200078e3cff */
[----:B------:R-:W-:Y:S01]  /*1ab0*/  @P1 IMAD R7, R28, R15, R3 ;  /* 0x0000000f1c071224 */ /* 0x000fe200078e0203 */
[--C-:B------:R-:W-:Y:S01]  /*1ac0*/  SHF.R.S32.HI R8, RZ, 0x1, R105.reuse ;  /* 0x00000001ff087819 */ /* 0x100fe20000011469 */
[----:B------:R-:W-:Y:S01]  /*1ad0*/  IMAD.IADD R110, R4, 0x1, -R0 ;  /* 0x00000001046e7824 */ /* 0x000fe200078e0a00 */
[----:B------:R-:W-:Y:S01]  /*1ae0*/  SHF.R.S32.HI R5, RZ, 0x1f, R105 ;  /* 0x0000001fff057819 */ /* 0x000fe20000011469 */
[----:B------:R-:W-:Y:S01]  /*1af0*/  @P1 IMAD.MOV.U32 R4, RZ, RZ, R2 ;  /* 0x000000ffff041224 */ /* 0x000fe200078e0002 */
[----:B------:R-:W-:Y:S01]  /*1b00*/  SHF.R.S32.HI R95, RZ, 0x1, R111 ;  /* 0x00000001ff5f7819 */ /* 0x000fe2000001146f */
[----:B----4-:R-:W-:Y:S01]  /*1b10*/  @!P1 IMAD R0, R30, R10, RZ ;  /* 0x0000000a1e009224 */ /* 0x010fe200078e02ff */
[----:B------:R-:W-:Y:S01]  /*1b20*/  LEA.HI R5, R5, R8, RZ, 0x2 ;  /* 0x0000000805057211 */ /* 0x000fe200078f10ff */
[----:B------:R-:W-:Y:S01]  /*1b30*/  @!P1 IMAD.WIDE.U32 R2, R251, R10, RZ ;  /* 0x0000000afb029225 */ /* 0x000fe200078e00ff */
[----:B------:R-:W-:-:S02]  /*1b40*/  LEA R237, R25, R9, 0x5 ;  /* 0x0000000919ed7211 */ /* 0x000fc400078e28ff */
[----:B------:R-:W-:Y:S01]  /*1b50*/  LOP3.LUT R5, R5, 0xfffffffc, RZ, 0xc0, !PT ;  /* 0xfffffffc05057812 */ /* 0x000fe200078ec0ff */
[----:B------:R-:W-:Y:S01]  /*1b60*/  @!P1 IMAD R0, R251, R11, R0 ;  /* 0x0000000bfb009224 */ /* 0x000fe200078e0200 */
[----:B------:R-:W-:Y:S01]  /*1b70*/  SHF.R.S32.HI R124, RZ, 0x1, R22 ;  /* 0x00000001ff7c7819 */ /* 0x000fe20000011416 */
[----:B------:R-:W-:Y:S02]  /*1b80*/  @!P1 IMAD.MOV.U32 R4, RZ, RZ, R2 ;  /* 0x000000ffff049224 */ /* 0x000fe400078e0002 */
[----:B------:R-:W-:Y:S01]  /*1b90*/  @!P1 IMAD.IADD R7, R3, 0x1, R0 ;  /* 0x0000000103079824 */ /* 0x000fe200078e0200 */
[----:B------:R-:W-:Y:S01]  /*1ba0*/  IADD3 R2, P1, R132, R12, RZ ;  /* 0x0000000c84027210 */ /* 0x000fe20007f3e0ff */
[----:B------:R-:W-:Y:S01]  /*1bb0*/  IMAD.IADD R108, R8, 0x1, -R5 ;  /* 0x00000001086c7824 */ /* 0x000fe200078e0a05 */
[----:B------:R-:W-:Y:S01]  /*1bc0*/  IADD3 R4, P2, R132, R4, RZ ;  /* 0x0000000484047210 */ /* 0x000fe20007f5e0ff */
[----:B------:R-:W-:Y:S01]  /*1bd0*/  IMAD R6, R17, R14, RZ ;  /* 0x0000000e11067224 */ /* 0x000fe200078e02ff */
[----:B------:R-:W-:Y:S01]  /*1be0*/  SHF.R.S32.HI R8, RZ, 0x1f, R24 ;  /* 0x0000001fff087819 */ /* 0x000fe20000011418 */
[----:B------:R-:W-:-:S02]  /*1bf0*/  IMAD.X R3, R133, 0x1, R18, P1 ;  /* 0x0000000185037824 */ /* 0x000fc400008e0612 */
[----:B------:R-:W-:Y:S01]  /*1c00*/  IMAD.X R5, R133, 0x1, R7, P2 ;  /* 0x0000000185057824 */ /* 0x000fe200010e0607 */
[----:B------:R-:W-:Y:S01]  /*1c10*/  IADD3 R7, P1, R80, R13, RZ ;  /* 0x0000000d50077210 */ /* 0x000fe20007f3e0ff */
[----:B------:R-:W-:Y:S02]  /*1c20*/  IMAD R0, R48, UR4, RZ ;  /* 0x0000000430007c24 */ /* 0x000fe4000f8e02ff */
[----:B------:R-:W-:Y:S02]  /*1c30*/  IMAD R15, R16, R15, R6 ;  /* 0x0000000f100f7224 */ /* 0x000fe400078e0206 */
[----:B------:R-:W-:Y:S02]  /*1c40*/  IMAD R6, R19, UR5, R0 ;  /* 0x0000000513067c24 */ /* 0x000fe4000f8e0200 */
[----:B------:R-:W-:Y:S02]  /*1c50*/  IMAD.X R0, R81, 0x1, R23, P1 ;  /* 0x0000000151007824 */ /* 0x000fe400008e0617 */
[----:B------:R-:W-:Y:S01]  /*1c60*/  IMAD.WIDE.U32 R2, R19, UR4, R2 ;  /* 0x0000000413027c25 */ /* 0x000fe2000f8e0002 */
[----:B------:R-:W-:-:S03]  /*1c70*/  ULDC.64 UR4, c[0x0][0x258] ;  /* 0x0000960000047ab9 */ /* 0x000fc60000000a00 */
[----:B------:R-:W-:Y:S01]  /*1c80*/  IMAD R0, R0, UR30, RZ ;  /* 0x0000001e00007c24 */ /* 0x000fe2000f8e02ff */
[----:B------:R-:W-:Y:S01]  /*1c90*/  IADD3 R3, R3, R6, RZ ;  /* 0x0000000603037210 */ /* 0x000fe20007ffe0ff */
[----:B------:R-:W-:Y:S02]  /*1ca0*/  IMAD R6, R8, UR4, RZ ;  /* 0x0000000408067c24 */ /* 0x000fe4000f8e02ff */
[C---:B------:R-:W-:Y:S01]  /*1cb0*/  IMAD R8, R7.reuse, UR31, R0 ;  /* 0x0000001f07087c24 */ /* 0x040fe2000f8e0200 */
[----:B------:R-:W-:Y:S01]  /*1cc0*/  SHF.R.S32.HI R0, RZ, 0x1f, R94 ;  /* 0x0000001fff007819 */ /* 0x000fe2000001145e */
[----:B------:R-:W-:Y:S01]  /*1cd0*/  IMAD.WIDE.U32 R238, R7, UR30, R2 ;  /* 0x0000001e07ee7c25 */ /* 0x000fe2000f8e0002 */
[----:B------:R-:W-:Y:S02]  /*1ce0*/  IADD3 R2, P1, R132, R26, RZ ;  /* 0x0000001a84027210 */ /* 0x000fe40007f3e0ff */
[----:B------:R-:W-:Y:S01]  /*1cf0*/  LEA.HI R0, R0, R94, RZ, 0x8 ;  /* 0x0000005e00007211 */ /* 0x000fe200078f40ff */
[----:B------:R-:W-:-:S02]  /*1d00*/  IMAD.IADD R33, R239, 0x1, R8 ;  /* 0x00000001ef217824 */ /* 0x000fc400078e0208 */
[----:B------:R-:W-:Y:S01]  /*1d10*/  IMAD.WIDE.U32 R4, R16, R14, R4 ;  /* 0x0000000e10047225 */ /* 0x000fe200078e0004 */
[----:B------:R-:W-:Y:S02]  /*1d20*/  SHF.R.S32.HI R3, RZ, 0x8, R0 ;  /* 0x00000008ff037819 */ /* 0x000fe40000011400 */
[----:B------:R1:W-:Y:S01]  /*1d30*/  STL [R1+0x4], R33 ;  /* 0x0000042101007387 */ /* 0x0003e20000100800 */
[----:B------:R-:W-:Y:S01]  /*1d40*/  IMAD.IADD R5, R5, 0x1, R15 ;  /* 0x0000000105057824 */ /* 0x000fe200078e020f */
[----:B------:R-:W-:Y:S01]  /*1d50*/  VIMNMX R93, R250, R3, !PT ;  /* 0x00000003fa5d7248 */ /* 0x000fe20007fe0100 */
[----:B------:R-:W-:Y:S02]  /*1d60*/  IMAD.SHL.U32 R0, R21, 0x4, RZ ;  /* 0x0000000415007824 */ /* 0x000fe400078e00ff */
[----:B------:R-:W-:-:S04]  /*1d70*/  IMAD.WIDE.U32 R96, R24, UR4, R4 ;  /* 0x0000000418607c25 */ /* 0x000fc8000f8e0004 */
[----:B------:R-:W-:Y:S02]  /*1d80*/  IMAD R99, R80, R95, R0 ;  /* 0x0000005f50637224 */ /* 0x000fe400078e0200 */
[-C--:B------:R-:W-:Y:S02]  /*1d90*/  IMAD R4, R81, R66.reuse, RZ ;  /* 0x0000004251047224 */ /* 0x080fe400078e02ff */
[----:B------:R-:W-:Y:S01]  /*1da0*/  IMAD.X R3, R133, 0x1, R27, P1 ;  /* 0x0000000185037824 */ /* 0x000fe200008e061b */
[----:B------:R-:W-:Y:S01]  /*1db0*/  LOP3.LUT P1, RZ, R108, 0x2, RZ, 0xc0, !PT ;  /* 0x000000026cff7812 */ /* 0x000fe2000782c0ff */
[--C-:B------:R-:W-:Y:S01]  /*1dc0*/  IMAD.IADD R101, R0, 0x1, R99.reuse ;  /* 0x0000000100657824 */ /* 0x100fe200078e0263 */
[----:B------:R-:W-:Y:S01]  /*1dd0*/  SHF.R.S32.HI R106, RZ, 0x1f, R99 ;  /* 0x0000001fff6a7819 */ /* 0x000fe20000011463 */
[----:B------:R-:W-:Y:S01]  /*1de0*/  IMAD R6, R24, UR5, R6 ;  /* 0x0000000518067c24 */ /* 0x000fe2000f8e0206 */
[----:B------:R-:W-:Y:S01]  /*1df0*/  SEL R36, R36, 0xfffffff0, !P1 ;  /* 0xfffffff024247807 */ /* 0x000fe20004800000 */
[C---:B------:R-:W-:Y:S01]  /*1e00*/  IMAD R4, R80.reuse, R67, R4 ;  /* 0x0000004350047224 */ /* 0x040fe200078e0204 */
[----:B------:R-:W-:Y:S01]  /*1e10*/  SHF.R.S32.HI R107, RZ, 0x1f, R101 ;  /* 0x0000001fff6b7819 */ /* 0x000fe20000011465 */
[----:B------:R-:W-:-:S04]  /*1e20*/  IMAD.WIDE.U32 R168, R80, R66, R2 ;  /* 0x0000004250a87225 */ /* 0x000fc800078e0002 */
[----:B------:R-:W-:Y:S02]  /*1e30*/  IMAD.IADD R175, R169, 0x1, R4 ;  /* 0x00000001a9af7824 */ /* 0x000fe400078e0204 */
[----:B------:R-:W-:Y:S01]  /*1e40*/  IMAD.IADD R98, R97, 0x1, R6 ;  /* 0x0000000161627824 */ /* 0x000fe200078e0206 */
[----:B------:R-:W-:Y:S02]  /*1e50*/  @!P0 MOV R29, RZ ;  /* 0x000000ff001d8202 */ /* 0x000fe40000000f00 */
[----:B------:R-:W-:-:S13]  /*1e60*/  ISETP.GT.AND P0, PT, R249, R93, PT ;  /* 0x0000005df900720c */ /* 0x000fda0003f04270 */
[----:B-1----:R-:W-:Y:S05]  /*1e70*/  @!P0 BRA `(.L_x_1257) ;  /* 0x0000006c00d88947 */ /* 0x002fea0003800000 */
        /* <DEDUP_REMOVED lines=44> */
[C---:B------:R-:W-:Y:S01]  /*2140*/  IMAD.WIDE.U32 R4, R19.reuse, UR14, R4 ;  /* 0x0000000e13047c25 */ /* 0x040fe2000f8e0004 */
[----:B------:R-:W-:Y:S01]  /*2150*/  USHF.L.U32 UR14, UR16, 0x6, URZ ;  /* 0x00000006100e7899 */ /* 0x000fe2000800063f */
[----:B------:R-:W-:Y:S01]  /*2160*/  SHF.L.U64.HI R91, R10, 0x6, R11 ;  /* 0x000000060a5b7819 */ /* 0x000fe2000001020b */
[----:B------:R-:W-:Y:S01]  /*2170*/  UIMAD UR44, UR17, 0x140, URZ ;  /* 0x00000140112c78a4 */ /* 0x000fe2000f8e023f */
[C---:B------:R-:W-:Y:S01]  /*2180*/  IMAD R0, R19.reuse, UR15, R0 ;  /* 0x0000000f13007c24 */ /* 0x040fe2000f8e0200 */
        /* <DEDUP_REMOVED lines=109> */
.L_x_1311:
        /* <DEDUP_REMOVED lines=8> */
[CC--:B------:R-:W-:Y:S02]  /*28e0*/  ISETP.GE.OR P0, PT, R80.reuse, R37.reuse, P1 ;  /* 0x000000255000720c */ /* 0x0c0fe40000f06670 */
[C---:B------:R-:W-:Y:S02]  /*28f0*/  ISETP.GE.OR P2, PT, R59.reuse, R37, P1 ;  /* 0x000000253b00720c */ /* 0x040fe40000f46670 */
[-C--:B------:R-:W-:Y:S02]  /*2900*/  ISETP.LT.OR P0, PT, R80, R45.reuse, P0 ;  /* 0x0000002d5000720c */ /* 0x080fe40000701670 */
[----:B------:R-:W-:Y:S11]  /*2910*/  ISETP.LT.OR P2, PT, R59, R45, P2 ;  /* 0x0000002d3b00720c */ /* 0x000ff60001741670 */
[----:B---34-:R-:W2:Y:S01]  /*2920*/  @!P0 LDG.E.128 R8, desc[UR6][R12.64] ;  /* 0x000000060c088981 */ /* 0x018ea2000c1e1d00 */
[----:B------:R-:W-:Y:S01]  /*2930*/  @!P0 IMAD.MOV.U32 R4, RZ, RZ, R51 ;  /* 0x000000ffff048224 */ /* 0x000fe200078e0033 */
[C---:B------:R-:W-:Y:S01]  /*2940*/  @!P2 IADD3 R2, P3, R57.reuse, UR28, RZ ;  /* 0x0000001c3902ac10 */ /* 0x040fe2000ff7e0ff */
        /* <DEDUP_REMOVED lines=127> */
.L_x_1261:
[----:B------:R-:W-:Y:S05]  /*3140*/  BSYNC B0 ;  /* 0x0000000000007941 */ /* 0x000fea0003800000 */
.L_x_1260:
        /* <DEDUP_REMOVED lines=57> */
.L_x_1263:
[----:B------:R-:W-:Y:S05]  /*34e0*/  BSYNC B0 ;  /* 0x0000000000007941 */ /* 0x000fea0003800000 */
.L_x_1262:
        /* <DEDUP_REMOVED lines=58> */
.L_x_1265:
[----:B------:R-:W-:Y:S05]  /*3890*/  BSYNC B0 ;  /* 0x0000000000007941 */ /* 0x000fea0003800000 */
.L_x_1264:
        /* <DEDUP_REMOVED lines=75> */
.L_x_1267:
[----:B------:R-:W-:Y:S05]  /*3d50*/  BSYNC B0 ;  /* 0x0000000000007941 */ /* 0x000fea0003800000 */
.L_x_1266:
        /* <DEDUP_REMOVED lines=57> */
.L_x_1269:
[----:B------:R-:W-:Y:S05]  /*40f0*/  BSYNC B0 ;  /* 0x0000000000007941 */ /* 0x000fea0003800000 */
.L_x_1268:
        /* <DEDUP_REMOVED lines=66> */
.L_x_1271:
[----:B------:R-:W-:Y:S05]  /*4520*/  BSYNC B0 ;  /* 0x0000000000007941 */ /* 0x000fea0003800000 */
.L_x_1270:
        /* <DEDUP_REMOVED lines=66> */
.L_x_1273:
[----:B------:R-:W-:Y:S05]  /*4950*/  BSYNC B0 ;  /* 0x0000000000007941 */ /* 0x000fea0003800000 */
.L_x_1272:
        /* <DEDUP_REMOVED lines=66> */
.L_x_1275:
[----:B------:R-:W-:Y:S05]  /*4d80*/  BSYNC B0 ;  /* 0x0000000000007941 */ /* 0x000fea0003800000 */
.L_x_1274:
[C---:B------:R-:W-:Y:S01]  /*4d90*/  LEA R30, P1, R27.reuse, R30, 0x1 ;  /* 0x0000001e1b1e7211 */ /* 0x040fe200078208ff */
[----:B------:R-:W-:Y:S01]  /*4da0*/  IMAD.MOV.U32 R16, RZ, RZ, R18 ;  /* 0x000000ffff107224 */ /* 0x000fe200078e0012 */
[----:B------:R-:W-:Y:S02]  /*4db0*/  UMOV UR4, UR45 ;  /* 0x0000002d00047c82 */ /* 0x000fe40008000000 */
[C---:B------:R-:W-:Y:S02]  /*4dc0*/  LEA.HI.X.SX32 R31, R27.reuse, R31, 0x1, P1 ;  /* 0x0000001f1b1f7211 */ /* 0x040fe400008f0eff */
[C---:B------:R-:W-:Y:S04]  /*4dd0*/  LEA R18, P0, R27.reuse, R16, 0x1 ;  /* 0x000000101b127211 */ /* 0x040fe800078008ff */
[----:B------:R-:W-:Y:S01]  /*4de0*/  LEA.HI.X.SX32 R17, R27, R17, 0x1, P0 ;  /* 0x000000111b117211 */ /* 0x000fe200000f0eff */
[----:B------:R-:W-:Y:S08]  /*4df0*/  BRA `(.L_x_1276) ;  /* 0x0000003800647947 */ /* 0x000ff00003800000 */
.L_x_1259:
        /* <DEDUP_REMOVED lines=94> */
.L_x_1280:
[----:B------:R-:W-:Y:S05]  /*53e0*/  BSYNC B0 ;  /* 0x0000000000007941 */ /* 0x000fea0003800000 */
.L_x_1279:
[----:B-----5:R2:W-:Y:S02]  /*53f0*/  STG.E.128 desc[UR6][R38.64], R8 ;  /* 0x0000000826007986 */ /* 0x0205e4000c101d06 */
.L_x_1278:
[----:B------:R-:W-:Y:S05]  /*5400*/  BSYNC B1 ;  /* 0x0000000000017941 */ /* 0x000fea0003800000 */
.L_x_1277:
        /* <DEDUP_REMOVED lines=94> */
.L_x_1284:
[----:B------:R-:W-:Y:S05]  /*59f0*/  BSYNC B0 ;  /* 0x0000000000007941 */ /* 0x000fea0003800000 */
.L_x_1283:
[----:B-----5:R3:W-:Y:S02]  /*5a00*/  STG.E.128 desc[UR6][R38.64], R8 ;  /* 0x0000000826007986 */ /* 0x0207e4000c101d06 */
.L_x_1282:
[----:B------:R-:W-:Y:S05]  /*5a10*/  BSYNC B1 ;  /* 0x0000000000017941 */ /* 0x000fea0003800000 */
.L_x_1281:
        /* <DEDUP_REMOVED lines=94> */
.L_x_1288:
[----:B------:R-:W-:Y:S05]  /*6000*/  BSYNC B0 ;  /* 0x0000000000007941 */ /* 0x000fea0003800000 */
.L_x_1287:
[----:B-----5:R4:W-:Y:S02]  /*6010*/  STG.E.128 desc[UR6][R38.64], R8 ;  /* 0x0000000826007986 */ /* 0x0209e4000c101d06 */
.L_x_1286:
[----:B------:R-:W-:Y:S05]  /*6020*/  BSYNC B1 ;  /* 0x0000000000017941 */ /* 0x000fea0003800000 */
.L_x_1285:
        /* <DEDUP_REMOVED lines=103> */
.L_x_1292:
[----:B------:R-:W-:Y:S05]  /*66a0*/  BSYNC B0 ;  /* 0x0000000000007941 */ /* 0x000fea0003800000 */
.L_x_1291:
[----:B-----5:R2:W-:Y:S02]  /*66b0*/  STG.E.128 desc[UR6][R38.64], R8 ;  /* 0x0000000826007986 */ /* 0x0205e4000c101d06 */
.L_x_1290:
[----:B------:R-:W-:Y:S05]  /*66c0*/  BSYNC B1 ;  /* 0x0000000000017941 */ /* 0x000fea0003800000 */
.L_x_1289:
        /* <DEDUP_REMOVED lines=94> */
.L_x_1296:
[----:B------:R-:W-:Y:S05]  /*6cb0*/  BSYNC B0 ;  /* 0x0000000000007941 */ /* 0x000fea0003800000 */
.L_x_1295:
[----:B-----5:R2:W-:Y:S02]  /*6cc0*/  STG.E.128 desc[UR6][R38.64], R8 ;  /* 0x0000000826007986 */ /* 0x0205e4000c101d06 */
.L_x_1294:
[----:B------:R-:W-:Y:S05]  /*6cd0*/  BSYNC B1 ;  /* 0x0000000000017941 */ /* 0x000fea0003800000 */
.L_x_1293:
        /* <DEDUP_REMOVED lines=103> */
.L_x_1300:
[----:B------:R-:W-:Y:S05]  /*7350*/  BSYNC B0 ;  /* 0x0000000000007941 */ /* 0x000fea0003800000 */
.L_x_1299:
[----:B-----5:R2:W-:Y:S02]  /*7360*/  STG.E.128 desc[UR6][R38.64], R8 ;  /* 0x0000000826007986 */ /* 0x0205e4000c101d06 */
.L_x_1298:
[----:B------:R-:W-:Y:S05]  /*7370*/  BSYNC B1 ;  /* 0x0000000000017941 */ /* 0x000fea0003800000 */
.L_x_1297:
        /* <DEDUP_REMOVED lines=103> */
.L_x_1304:
[----:B------:R-:W-:Y:S05]  /*79f0*/  BSYNC B0 ;  /* 0x0000000000007941 */ /* 0x000fea0003800000 */
.L_x_1303:
[----:B-----5:R2:W-:Y:S02]  /*7a00*/  STG.E.128 desc[UR6][R38.64], R8 ;  /* 0x0000000826007986 */ /* 0x0205e4000c101d06 */
.L_x_1302:
[----:B------:R-:W-:Y:S05]  /*7a10*/  BSYNC B1 ;  /* 0x0000000000017941 */ /* 0x000fea0003800000 */
.L_x_1301:
        /* <DEDUP_REMOVED lines=102> */
.L_x_1308:
[----:B------:R-:W-:Y:S05]  /*8080*/  BSYNC B0 ;  /* 0x0000000000007941 */ /* 0x000fea0003800000 */
.L_x_1307:
[----:B-----5:R2:W-:Y:S02]  /*8090*/  STG.E.128 desc[UR6][R38.64], R8 ;  /* 0x0000000826007986 */ /* 0x0205e4000c101d06 */
.L_x_1306:
[----:B------:R-:W-:Y:S05]  /*80a0*/  BSYNC B1 ;  /* 0x0000000000017941 */ /* 0x000fea0003800000 */
.L_x_1305:
        /* <DEDUP_REMOVED lines=12> */
.L_x_1258:
        /* <DEDUP_REMOVED lines=98> */
.L_x_1276:
        /* <DEDUP_REMOVED lines=85> */
.L_x_1309:
        /* <DEDUP_REMOVED lines=12> */
.L_x_1310:
[----:B------:R-:W-:Y:S04]  /*8da0*/  IADD3 R20, R20, -0x1, RZ ;  /* 0xffffffff14147810 */ /* 0x000fe80007ffe0ff */
[----:B------:R-:W-:Y:S11]  /*8db0*/  ISETP.GT.AND P0, PT, R20, R93, PT ;  /* 0x0000005d1400720c */ /* 0x000ff60003f04270 */
[----:B------:R-:W-:Y:S02]  /*8dc0*/  @!UPT UIADD3 URZ, URZ, URZ, URZ ;  /* 0x0000003f3f3ff290 */ /* 0x000fe4000fffe03f */
[----:B------:R-:W-:Y:S05]  /*8dd0*/  @P0 BRA `(.L_x_1311) ;  /* 0xffffff9800a00947 */ /* 0x000fea000383ffff */
.L_x_1257:
[----:B------:R1:W5:Y:S01]  /*8de0*/  LDL R246, [R1+0x8] ;  /* 0x0000080001f67983 */ /* 0x0003620000100800 */
        /* <DEDUP_REMOVED lines=18> */
[C---:B------:R-:W-:Y:S02]  /*8f10*/  IMAD.SHL.U32 R33, R95.reuse, 0x20, RZ ;  /* 0x000000205f217824 */ /* 0x040fe400078e00ff */
        /* <DEDUP_REMOVED lines=76> */
.L_x_1318:
[----:B------:R-:W-:Y:S05]  /*93e0*/  BSYNC B0 ;  /* 0x0000000000007941 */ /* 0x000fea0003800000 */
.L_x_1317:
[----:B-----5:R3:W-:Y:S04]  /*93f0*/  STS.64 [R237], R4 ;  /* 0x00000004ed007388 */ /* 0x0207e80000000a00 */
[----:B------:R3:W-:Y:S02]  /*9400*/  STS.64 [R237+0x8], R6 ;  /* 0x00000806ed007388 */ /* 0x0007e40000000a00 */
.L_x_1316:
[----:B------:R-:W-:Y:S05]  /*9410*/  BSYNC B1 ;  /* 0x0000000000017941 */ /* 0x000fea0003800000 */
.L_x_1315:
        /* <DEDUP_REMOVED lines=60> */
.L_x_1321:
[----:B------:R-:W-:Y:S05]  /*97e0*/  BSYNC B0 ;  /* 0x0000000000007941 */ /* 0x000fea0003800000 */
.L_x_1320:
[----:B-----5:R4:W-:Y:S01]  /*97f0*/  STS.128 [R237+0x800], R4 ;  /* 0x00080004ed007388 */ /* 0x0209e20000000c00 */
[----:B------:R-:W-:Y:S05]  /*9800*/  BRA `(.L_x_1319) ;  /* 0x0000000c00b07947 */ /* 0x000fea0003800000 */
.L_x_1314:
        /* <DEDUP_REMOVED lines=98> */
.L_x_1325:
[----:B------:R-:W-:Y:S05]  /*9e30*/  BSYNC B0 ;  /* 0x0000000000007941 */ /* 0x000fea0003800000 */
.L_x_1324:
[----:B-----5:R3:W-:Y:S04]  /*9e40*/  STS.64 [R237], R4 ;  /* 0x00000004ed007388 */ /* 0x0207e80000000a00 */
[----:B------:R3:W-:Y:S02]  /*9e50*/  STS.64 [R237+0x8], R6 ;  /* 0x00000806ed007388 */ /* 0x0007e40000000a00 */
.L_x_1323:
[----:B------:R-:W-:Y:S05]  /*9e60*/  BSYNC B1 ;  /* 0x0000000000017941 */ /* 0x000fea0003800000 */
.L_x_1322:
        /* <DEDUP_REMOVED lines=97> */
.L_x_1327:
[----:B------:R-:W-:Y:S05]  /*a480*/  BSYNC B0 ;  /* 0x0000000000007941 */ /* 0x000fea0003800000 */
.L_x_1326:
[----:B-----5:R4:W-:Y:S01]  /*a490*/  STS.128 [R237+0x800], R4 ;  /* 0x00080004ed007388 */ /* 0x0209e20000000c00 */
[----:B------:R-:W-:Y:S05]  /*a4a0*/  BRA `(.L_x_1319) ;  /* 0x0000000000887947 */ /* 0x000fea0003800000 */
.L_x_1313:
        /* <DEDUP_REMOVED lines=19> */
.L_x_1329:
[----:B------:R-:W-:Y:S05]  /*a5e0*/  BSYNC B0 ;  /* 0x0000000000007941 */ /* 0x000fea0003800000 */
.L_x_1328:
        /* <DEDUP_REMOVED lines=14> */
.L_x_1319:
[----:B------:R-:W-:Y:S05]  /*a6d0*/  BSYNC B2 ;  /* 0x0000000000027941 */ /* 0x000fea0003800000 */
.L_x_1312:
[----:B--2---:R-:W2:Y:S01]  /*a6e0*/  LDL.64 R2, [R1] ;  /* 0x0000000001027983 */ /* 0x004ea20000100a00 */
[----:B------:R-:W-:Y:S01]  /*a6f0*/  VIADD R244, R249, 0xffffffff ;  /* 0xfffffffff9f47836 */ /* 0x000fe20000000000 */
[----:B------:R-:W-:Y:S01]  /*a700*/  ULDC.64 UR10, c[0x0][0x220] ;  /* 0x00008800000a7ab9 */ /* 0x000fe20000000a00 */
[----:B------:R-:W-:Y:S01]  /*a710*/  VIADD R0, R80, 0x40 ;  /* 0x0000004050007836 */ /* 0x000fe20000000000 */
[----:B------:R-:W-:Y:S01]  /*a720*/  LEA R171, P2, R238, UR10, 0x1 ;  /* 0x0000000aeeab7c11 */ /* 0x000fe2000f8408ff */
[----:B------:R-:W-:Y:S01]  /*a730*/  IMAD.SHL.U32 R37, R244, 0x100, RZ ;  /* 0x00000100f4257824 */ /* 0x000fe200078e00ff */
[----:B------:R-:W-:Y:S01]  /*a740*/  ULDC.64 UR12, c[0x0][0x218] ;  /* 0x00008600000c7ab9 */ /* 0x000fe20000000a00 */
[----:B------:R-:W-:Y:S01]  /*a750*/  BSSY B0, `(.L_x_1330) ;  /* 0x000001b000007945 */ /* 0x000fe20003800000 */
[----:B------:R-:W-:Y:S01]  /*a760*/  LEA R240, P3, R168, UR12, 0x1 ;  /* 0x0000000ca8f07c11 */ /* 0x000fe2000f8608ff */
[----:B---34-:R-:W-:-:S03]  /*a770*/  IMAD.IADD R4, R134, 0x1, -R37 ;  /* 0x0000000186047824 */ /* 0x018fc600078e0a25 */
[----:B------:R-:W-:Y:S02]  /*a780*/  LEA.HI.X R241, R168, UR13, R175, 0x1, P3 ;  /* 0x0000000da8f17c11 */ /* 0x000fe400098f0caf */
[CC--:B------:R-:W-:Y:S02]  /*a790*/  ISETP.GE.AND P1, PT, R0.reuse, R4.reuse, PT ;  /* 0x000000040000720c */ /* 0x0c0fe40003f26270 */
[-C--:B------:R-:W-:Y:S01]  /*a7a0*/  ISETP.GE.AND P6, PT, R0, R4.reuse, PT ;  /* 0x000000040000720c */ /* 0x080fe20003fc6270 */
[----:B------:R-:W-:Y:S01]  /*a7b0*/  VIADD R0, R80, 0x60 ;  /* 0x0000006050007836 */ /* 0x000fe20000000000 */
[CC--:B------:R-:W-:Y:S02]  /*a7c0*/  ISETP.GE.AND P4, PT, R20.reuse, R4.reuse, PT ;  /* 0x000000041400720c */ /* 0x0c0fe40003f86270 */
[-C--:B------:R-:W-:Y:S02]  /*a7d0*/  ISETP.GE.AND P0, PT, R20, R4.reuse, PT ;  /* 0x000000041400720c */ /* 0x080fe40003f06270 */
[----:B------:R-:W-:-:S02]  /*a7e0*/  ISETP.GE.AND P3, PT, R0, R4, PT ;  /* 0x000000040000720c */ /* 0x000fc40003f66270 */
[-C--:B------:R-:W-:Y:S01]  /*a7f0*/  ISETP.GE.AND P5, PT, R0, R4.reuse, PT ;  /* 0x000000040000720c */ /* 0x080fe20003fa6270 */
[----:B------:R-:W-:Y:S01]  /*a800*/  VIADD R0, R80, 0x80 ;  /* 0x0000008050007836 */ /* 0x000fe20000000000 */
[----:B--2---:R-:W-:Y:S02]  /*a810*/  LEA.HI.X R172, R238, UR11, R3, 0x1, P2 ;  /* 0x0000000beeac7c11 */ /* 0x004fe400090f0c03 */
[----:B------:R-:W-:-:S13]  /*a820*/  ISETP.GE.AND P2, PT, R80, R4, PT ;  /* 0x000000045000720c */ /* 0x000fda0003f46270 */
        /* <DEDUP_REMOVED lines=13> */
.L_x_1331:
[----:B------:R-:W-:Y:S05]  /*a900*/  BSYNC B0 ;  /* 0x0000000000007941 */ /* 0x000fea0003800000 */
.L_x_1330:
[----:B------:R-:W-:Y:S01]  /*a910*/  BSSY B0, `(.L_x_1332) ;  /* 0x000000d000007945 */ /* 0x000fe20003800000 */
[----:B------:R-:W-:-:S03]  /*a920*/  ISETP.GE.AND P2, PT, R0, R4, PT ;  /* 0x000000040000720c */ /* 0x000fc60003f46270 */
[----:B------:R-:W-:Y:S10]  /*a930*/  @P4 BRA `(.L_x_1333) ;  /* 0x0000000000284947 */ /* 0x000ff40003800000 */
[----:B------:R-:W-:Y:S02]  /*a940*/  ULDC UR5, c[0x0][0x2d0] ;  /* 0x0000b40000057ab9 */ /* 0x000fe40000000800 */
[----:B------:R-:W-:-:S13]  /*a950*/  ISETP.GE.AND P4, PT, R132, UR5, PT ;  /* 0x0000000584007c0c */ /* 0x000fda000bf86270 */
[----:B------:R4:W-:Y:S01]  /*a960*/  @P4 STS.128 [R237+0x1800], RZ ;  /* 0x001800ffed004388 */ /* 0x0009e20000000c00 */
[----:B------:R-:W-:Y:S05]  /*a970*/  @P4 BRA `(.L_x_1333) ;  /* 0x0000000000184947 */ /* 0x000fea0003800000 */
[----:B---3--:R-:W-:-:S04]  /*a980*/  LEA R2, P4, R245, R240, 0x1 ;  /* 0x000000f0f5027211 */ /* 0x008fc800078808ff */
[----:B------:R-:W-:-:S05]  /*a990*/  LEA.HI.X R3, R245, R241, R248, 0x1, P4 ;  /* 0x000000f1f5037211 */ /* 0x000fca00020f0cf8 */
[----:B------:R-:W-:Y:S01]  /*a9a0*/  @!PT LDS RZ, [RZ] ;  /* 0x00000000fffff984 */ /* 0x000fe20000000800 */
[----:B------:R-:W-:Y:S01]  /*a9b0*/  @!PT LDS RZ, [RZ] ;  /* 0x00000000fffff984 */ /* 0x000fe20000000800 */
[----:B------:R-:W-:Y:S01]  /*a9c0*/  @!PT LDS RZ, [RZ] ;  /* 0x00000000fffff984 */ /* 0x000fe20000000800 */
[----:B------:R3:W-:Y:S04]  /*a9d0*/  LDGSTS.E.BYPASS.LTC128B.128 [R237+0x1800], desc[UR6][R2.64] ;  /* 0x0180000002ed7fae */ /* 0x0007e8000b901d46 */
.L_x_1333:
[----:B------:R-:W-:Y:S05]  /*a9e0*/  BSYNC B0 ;  /* 0x0000000000007941 */ /* 0x000fea0003800000 */
.L_x_1332:
        /* <DEDUP_REMOVED lines=8> */
[----:B------:R-:W3:Y:S02]  /*aa70*/  LDC.64 R6, c[0x0][0x248] ;  /* 0x00009200ff067b82 */ /* 0x000ee40000000a00 */
[----:B---3--:R-:W-:-:S04]  /*aa80*/  LEA R2, P1, R6, R240, 0x7 ;  /* 0x000000f006027211 */ /* 0x008fc800078238ff */
[----:B------:R-:W-:-:S05]  /*aa90*/  LEA.HI.X R3, R6, R241, R7, 0x7, P1 ;  /* 0x000000f106037211 */ /* 0x000fca00008f3c07 */
[----:B------:R-:W-:Y:S01]  /*aaa0*/  @!PT LDS RZ, [RZ] ;  /* 0x00000000fffff984 */ /* 0x000fe20000000800 */
[----:B------:R-:W-:Y:S01]  /*aab0*/  @!PT LDS RZ, [RZ] ;  /* 0x00000000fffff984 */ /* 0x000fe20000000800 */
[----:B------:R-:W-:Y:S01]  /*aac0*/  @!PT LDS RZ, [RZ] ;  /* 0x00000000fffff984 */ /* 0x000fe20000000800 */
[----:B------:R3:W-:Y:S04]  /*aad0*/  LDGSTS.E.BYPASS.LTC128B.128 [R237+0x2000], desc[UR6][R2.64] ;  /* 0x0200000002ed7fae */ /* 0x0007e8000b901d46 */
.L_x_1335:
[----:B------:R-:W-:Y:S05]  /*aae0*/  BSYNC B0 ;  /* 0x0000000000007941 */ /* 0x000fea0003800000 */
.L_x_1334:
        /* <DEDUP_REMOVED lines=8> */
[----:B---3--:R-:W-:Y:S02]  /*ab70*/  MOV R2, R240 ;  /* 0x000000f000027202 */ /* 0x008fe40000000f00 */
        /* <DEDUP_REMOVED lines=8> */
.L_x_1337:
[----:B------:R-:W-:Y:S05]  /*ac00*/  BSYNC B0 ;  /* 0x0000000000007941 */ /* 0x000fea0003800000 */
.L_x_1336:
        /* <DEDUP_REMOVED lines=15> */
.L_x_1339:
[----:B------:R-:W-:Y:S05]  /*ad00*/  BSYNC B0 ;  /* 0x0000000000007941 */ /* 0x000fea0003800000 */
.L_x_1338:
        /* <DEDUP_REMOVED lines=17> */
.L_x_1341:
[----:B------:R-:W-:Y:S05]  /*ae20*/  BSYNC B0 ;  /* 0x0000000000007941 */ /* 0x000fea0003800000 */
.L_x_1340:
[----:B------:R-:W-:Y:S01]  /*ae30*/  SHF.R.S32.HI R13, RZ, 0x1f, R174 ;  /* 0x0000001fff0d7819 */ /* 0x000fe200000114ae */
[----:B------:R-:W-:Y:S01]  /*ae40*/  BSSY B0, `(.L_x_1342) ;  /* 0x0000015000007945 */ /* 0x000fe20003800000 */
[C---:B------:R-:W-:Y:S01]  /*ae50*/  ISETP.GE.AND P1, PT, R80.reuse, R4, PT ;  /* 0x000000045000720c */ /* 0x040fe20003f26270 */
[----:B------:R-:W-:Y:S01]  /*ae60*/  VIADD R12, R80, 0xe0 ;  /* 0x000000e0500c7836 */ /* 0x000fe20000000000 */
[----:B------:R-:W-:Y:S02]  /*ae70*/  LOP3.LUT R8, R105, 0x7fffffe, RZ, 0xc0, !PT ;  /* 0x07fffffe69087812 */ /* 0x000fe400078ec0ff */
[CC--:B------:R-:W-:Y:S02]  /*ae80*/  LEA.HI R5, R13.reuse, R174.reuse, RZ, 0x3 ;  /* 0x000000ae0d057211 */ /* 0x0c0fe400078f18ff */
[----:B------:R-:W-:Y:S01]  /*ae90*/  LEA.HI R9, R13, R174, RZ, 0x4 ;  /* 0x000000ae0d097211 */ /* 0x000fe200078f20ff */
[----:B------:R-:W-:Y:S05]  /*aea0*/  @P2 BRA `(.L_x_1343) ;  /* 0x0000000000382947 */ /* 0x000fea0003800000 */
        /* <DEDUP_REMOVED lines=14> */
.L_x_1343:
[----:B------:R-:W-:Y:S05]  /*af90*/  BSYNC B0 ;  /* 0x0000000000007941 */ /* 0x000fea0003800000 */
.L_x_1342:
[----:B------:R-:W-:Y:S01]  /*afa0*/  ISETP.GE.AND P2, PT, R12, R4, PT ;  /* 0x000000040c00720c */ /* 0x000fe20003f46270 */
[----:B------:R-:W-:Y:S01]  /*afb0*/  BSSY B0, `(.L_x_1344) ;  /* 0x0000017000007945 */ /* 0x000fe20003800000 */
[----:B------:R-:W-:Y:S01]  /*afc0*/  LEA.HI R0, R5, R104, RZ, 0x1 ;  /* 0x0000006805007211 */ /* 0x000fe200078f08ff */
[----:B------:R-:W-:Y:S01]  /*afd0*/  IMAD.IADD R135, R100, 0x1, -R8 ;  /* 0x0000000164877824 */ /* 0x000fe200078e0a08 */
[----:B---3--:R-:W-:Y:S02]  /*afe0*/  SHF.R.S32.HI R2, RZ, 0x1f, R100 ;  /* 0x0000001fff027819 */ /* 0x008fe40000011464 */
[----:B------:R-:W-:Y:S02]  /*aff0*/  SHF.R.S32.HI R5, RZ, 0x4, R9 ;  /* 0x00000004ff057819 */ /* 0x000fe40000011409 */
[----:B------:R-:W-:Y:S02]  /*b000*/  LEA.HI R9, R2, R100, RZ, 0x3 ;  /* 0x0000006402097211 */ /* 0x000fe400078f18ff */
[----:B------:R-:W-:-:S02]  /*b010*/  LOP3.LUT R8, R0, 0xfffffffe, RZ, 0xc0, !PT ;  /* 0xfffffffe00087812 */ /* 0x000fc400078ec0ff */
[----:B------:R-:W-:Y:S01]  /*b020*/  LEA.HI R11, R5, R5, RZ, 0x1 ;  /* 0x00000005050b7211 */ /* 0x000fe200078f08ff */
[----:B------:R-:W-:Y:S06]  /*b030*/  @P2 BRA `(.L_x_1345) ;  /* 0x0000000000382947 */ /* 0x000fec0003800000 */
[----:B------:R-:W-:Y:S02]  /*b040*/  ULDC UR5, c[0x0][0x2d0] ;  /* 0x0000b40000057ab9 */ /* 0x000fe40000000800 */
[----:B------:R-:W-:-:S13]  /*b050*/  ISETP.GE.AND P2, PT, R132, UR5, PT ;  /* 0x0000000584007c0c */ /* 0x000fda000bf46270 */
[----:B------:R3:W-:Y:S01]  /*b060*/  @P2 STS.128 [R237+0x4800], RZ ;  /* 0x004800ffed002388 */ /* 0x0007e20000000c00 */
[----:B------:R-:W-:Y:S05]  /*b070*/  @P2 BRA `(.L_x_1345) ;  /* 0x0000000000282947 */ /* 0x000fea0003800000 */
[----:B------:R-:W5:Y:S01]  /*b080*/  LDC.64 R6, c[0x0][0x248] ;  /* 0x00009200ff067b82 */ /* 0x000f620000000a00 */
[----:B------:R-:W-:Y:S02]  /*b090*/  MOV R2, R240 ;  /* 0x000000f000027202 */ /* 0x000fe40000000f00 */
        /* <DEDUP_REMOVED lines=8> */
.L_x_1345:
[----:B------:R-:W-:Y:S05]  /*b120*/  BSYNC B0 ;  /* 0x0000000000007941 */ /* 0x000fea0003800000 */
.L_x_1344:
[----:B------:R-:W0:Y:S01]  /*b130*/  LDGDEPBAR ;  /* 0x00000000000079af */ /* 0x000e220000000000 */
[----:B------:R-:W-:Y:S01]  /*b140*/  LOP3.LUT R7, R11, 0xfffffffe, RZ, 0xc0, !PT ;  /* 0xfffffffe0b077812 */ /* 0x000fe200078ec0ff */
[----:B-1----:R-:W-:Y:S01]  /*b150*/  IMAD.IADD R3, R104, 0x1, -R8 ;  /* 0x0000000168037824 */ /* 0x002fe200078e0a08 */
[----:B------:R-:W-:Y:S01]  /*b160*/  LEA.HI R173, R13, R174, RZ, 0x5 ;  /* 0x000000ae0dad7211 */ /* 0x000fe200078f28ff */
[----:B------:R-:W-:Y:S01]  /*b170*/  IMAD.SHL.U32 R0, R124, 0x40, RZ ;  /* 0x000000407c007824 */ /* 0x000fe200078e00ff */
[----:B------:R-:W-:Y:S01]  /*b180*/  BSSY B0, `(.L_x_1346) ;  /* 0x0000026000007945 */ /* 0x000fe20003800000 */
[----:B------:R-:W-:Y:S01]  /*b190*/  IMAD.SHL.U32 R2, R108, 0x40, RZ ;  /* 0x000000406c027824 */ /* 0x000fe200078e00ff */
[----:B------:R-:W-:Y:S01]  /*b1a0*/  SHF.R.S32.HI R170, RZ, 0x5, R173 ;  /* 0x00000005ffaa7819 */ /* 0x000fe200000114ad */
[----:B------:R-:W-:Y:S01]  /*b1b0*/  IMAD.IADD R7, R5, 0x1, -R7 ;  /* 0x0000000105077824 */ /* 0x000fe200078e0a07 */
[----:B------:R-:W-:Y:S01]  /*b1c0*/  LOP3.LUT R0, R0, 0xc0, RZ, 0xc0, !PT ;  /* 0x000000c000007812 */ /* 0x000fe200078ec0ff */
[----:B------:R-:W-:Y:S01]  /*b1d0*/  IMAD.SHL.U32 R6, R9, 0x20, RZ ;  /* 0x0000002009067824 */ /* 0x000fe200078e00ff */
[----:B------:R-:W-:Y:S01]  /*b1e0*/  LOP3.LUT R2, R2, 0xc0, RZ, 0xc0, !PT ;  /* 0x000000c002027812 */ /* 0x000fe200078ec0ff */
[----:B------:R-:W-:Y:S01]  /*b1f0*/  IMAD.SHL.U32 R3, R3, 0x8, RZ ;  /* 0x0000000803037824 */ /* 0x000fe200078e00ff */
[----:B------:R-:W-:Y:S01]  /*b200*/  ISETP.GE.AND P2, PT, R10, R4, PT ;  /* 0x000000040a00720c */ /* 0x000fe20003f46270 */
[C---:B------:R-:W-:Y:S01]  /*b210*/  IMAD.SHL.U32 R5, R7.reuse, 0x8, RZ ;  /* 0x0000000807057824 */ /* 0x040fe200078e00ff */
[----:B------:R-:W-:Y:S01]  /*b220*/  LOP3.LUT R39, R6, 0xffffff00, RZ, 0xc0, !PT ;  /* 0xffffff0006277812 */ /* 0x000fe200078ec0ff */
[----:B------:R-:W-:Y:S01]  /*b230*/  IMAD R7, R7, 0x8, R110 ;  /* 0x0000000807077824 */ /* 0x000fe200078e026e */
[----:B------:R-:W-:-:S02]  /*b240*/  LOP3.LUT R8, R0, 0x8, R3, 0xf8, !PT ;  /* 0x0000000800087812 */ /* 0x000fc400078ef803 */
[----:B------:R-:W-:Y:S01]  /*b250*/  SHF.R.U32.HI R6, RZ, 0x3, R0 ;  /* 0x00000003ff067819 */ /* 0x000fe20000011600 */
[----:B------:R-:W-:Y:S01]  /*b260*/  IMAD R0, R170, 0x200, R39 ;  /* 0x00000200aa007824 */ /* 0x000fe200078e0227 */
[----:B------:R-:W-:Y:S02]  /*b270*/  LOP3.LUT R3, R2, 0x8, R5, 0xf8, !PT ;  /* 0x0000000802037812 */ /* 0x000fe400078ef805 */
[----:B------:R-:W-:Y:S01]  /*b280*/  SHF.R.U32.HI R2, RZ, 0x3, R2 ;  /* 0x00000003ff027819 */ /* 0x000fe20000011602 */
[----:B------:R-:W-:-:S04]  /*b290*/  DEPBAR.LE SB0, 0x0 ;  /* 0x000080000000791a */ /* 0x000fc80000000000 */
[----:B------:R-:W-:Y:S01]  /*b2a0*/  BAR.SYNC.DEFER_BLOCKING 0x0 ;  /* 0x0000000000007b1d */ /* 0x000fe20000010000 */
[----:B------:R-:W-:Y:S01]  /*b2b0*/  LOP3.LUT R6, R8, R6, RZ, 0x3c, !PT ;  /* 0x0000000608067212 */ /* 0x000fe200078e3cff */
[----:B------:R-:W-:Y:S01]  /*b2c0*/  IMAD R5, R135, 0x20, R0 ;  /* 0x0000002087057824 */ /* 0x000fe200078e0200 */
[----:B------:R-:W-:-:S03]  /*b2d0*/  LOP3.LUT R38, R3, R2, RZ, 0x3c, !PT ;  /* 0x0000000203267212 */ /* 0x000fc600078e3cff */
        /* <DEDUP_REMOVED lines=16> */
.L_x_1347:
[----:B------:R-:W-:Y:S05]  /*b3e0*/  BSYNC B0 ;  /* 0x0000000000007941 */ /* 0x000fea0003800000 */
.L_x_1346:
        /* <DEDUP_REMOVED lines=21> */
.L_x_1349:
[----:B------:R-:W-:Y:S05]  /*b540*/  BSYNC B0 ;  /* 0x0000000000007941 */ /* 0x000fea0003800000 */
.L_x_1348:
        /* <DEDUP_REMOVED lines=14> */
.L_x_1351:
[----:B------:R-:W-:Y:S05]  /*b630*/  BSYNC B0 ;  /* 0x0000000000007941 */ /* 0x000fea0003800000 */
.L_x_1350:
        /* <DEDUP_REMOVED lines=17> */
.L_x_1353:
[----:B------:R-:W-:Y:S05]  /*b750*/  BSYNC B0 ;  /* 0x0000000000007941 */ /* 0x000fea0003800000 */
.L_x_1352:
        /* <DEDUP_REMOVED lines=14> */
.L_x_1355:
[----:B------:R-:W-:Y:S05]  /*b840*/  BSYNC B0 ;  /* 0x0000000000007941 */ /* 0x000fea0003800000 */
.L_x_1354:
        /* <DEDUP_REMOVED lines=17> */
.L_x_1357:
[----:B------:R-:W-:Y:S05]  /*b960*/  BSYNC B0 ;  /* 0x0000000000007941 */ /* 0x000fea0003800000 */
.L_x_1356:
        /* <DEDUP_REMOVED lines=17> */
.L_x_1359:
[----:B------:R-:W-:Y:S05]  /*ba80*/  BSYNC B0 ;  /* 0x0000000000007941 */ /* 0x000fea0003800000 */
.L_x_1358:
        /* <DEDUP_REMOVED lines=17> */
.L_x_1361:
[----:B------:R-:W-:Y:S05]  /*bba0*/  BSYNC B0 ;  /* 0x0000000000007941 */ /* 0x000fea0003800000 */
.L_x_1360:
        /* <DEDUP_REMOVED lines=11> */
[----:B------:R-:W-:Y:S01]  /*bc60*/  LOP3.LUT R0, R173, 0xffffffe0, RZ, 0xc0, !PT ;  /* 0xffffffe0ad007812 */ /* 0x000fe200078ec0ff */
[----:B------:R-:W3:Y:S01]  /*bc70*/  LDSM.16.M88.4 R20, [R216+0x1c00] ;  /* 0x001c0000d814783b */ /* 0x000ee20000000200 */
[----:B------:R-:W-:-:S03]  /*bc80*/  LOP3.LUT R3, R3, 0x6, RZ, 0xc0, !PT ;  /* 0x0000000603037812 */ /* 0x000fc600078ec0ff */
[----:B------:R-:W4:Y:S01]  /*bc90*/  LDSM.16.M88.4 R16, [R216+0x2000] ;  /* 0x00200000d810783b */ /* 0x000f220000000200 */
[----:B------:R-:W-:Y:S02]  /*bca0*/  IMAD.IADD R0, R174, 0x1, -R0 ;  /* 0x00000001ae007824 */ /* 0x000fe400078e0a00 */
[----:B------:R-:W-:Y:S01]  /*bcb0*/  IMAD.IADD R3, R37, 0x1, R3 ;  /* 0x0000000125037824 */ /* 0x000fe200078e0203 */
[----:B------:R-:W4:Y:S02]  /*bcc0*/  LDSM.16.M88.4 R12, [R216+0x2400] ;  /* 0x00240000d80c783b */ /* 0x000f240000000200 */
[----:B------:R-:W-:Y:S02]  /*bcd0*/  SHF.R.S32.HI R2, RZ, 0x1f, R0 ;  /* 0x0000001fff027819 */ /* 0x000fe40000011400 */
[----:B------:R-:W4:Y:S02]  /*bce0*/  LDSM.16.M88.4 R8, [R216+0x2800] ;  /* 0x00280000d808783b */ /* 0x000f240000000200 */
[----:B------:R-:W-:Y:S01]  /*bcf0*/  LEA.HI R0, R2, R0, RZ, 0x2 ;  /* 0x0000000002007211 */ /* 0x000fe200078f10ff */
[----:B------:R-:W-:Y:S01]  /*bd00*/  IMAD R2, R170, 0x10, R217 ;  /* 0x00000010aa027824 */ /* 0x000fe200078e02d9 */
[----:B------:R-:W4:Y:S02]  /*bd10*/  LDSM.16.M88.4 R52, [R216+0x3000] ;  /* 0x00300000d834783b */ /* 0x000f240000000200 */
[----:B------:R-:W-:-:S02]  /*bd20*/  SHF.R.S32.HI R0, RZ, 0x2, R0 ;  /* 0x00000002ff007819 */ /* 0x000fc40000011400 */
[----:B------:R-:W-:Y:S02]  /*bd30*/  LDSM.16.M88.4 R44, [R216+0x2c00] ;  /* 0x002c0000d82c783b */ /* 0x000fe40000000200 */
[----:B------:R-:W-:Y:S01]  /*bd40*/  IADD3 R0, R2, 0x1, R0 ;  /* 0x0000000102007810 */ /* 0x000fe20007ffe000 */
[----:B------:R-:W-:Y:S01]  /*bd50*/  IMAD R2, R135, 0x20, R39 ;  /* 0x0000002087027824 */ /* 0x000fe200078e0227 */
[----:B------:R-:W-:Y:S02]  /*bd60*/  LDSM.16.M88.4 R48, [R216+0x3400] ;  /* 0x00340000d830783b */ /* 0x000fe40000000200 */
[----:B------:R-:W-:Y:S01]  /*bd70*/  IADD3 R0, R134, R0, -R246 ;  /* 0x0000000086007210 */ /* 0x000fe20007ffe8f6 */
[C---:B-----5:R-:W-:Y:S01]  /*bd80*/  HMMA.16816.F32.BF16 R72, R4.reuse, R28, RZ ;  /* 0x0000001c0448723c */ /* 0x060fe200000418ff */
[----:B------:R-:W-:Y:S04]  /*bd90*/  LDSM.16.M88.4 R40, [R216+0x3800] ;  /* 0x00380000d828783b */ /* 0x000fe80000000200 */
[----:B------:R-:W-:Y:S01]  /*bda0*/  LDSM.16.M88.4 R56, [R219+0xc00] ;  /* 0x000c0000db38783b */ /* 0x000fe20000000200 */
[C---:B------:R-:W-:Y:S03]  /*bdb0*/  HMMA.16816.F32.BF16 R80, R4.reuse, R30, RZ ;  /* 0x0000001e0450723c */ /* 0x040fe600000418ff */
[----:B------:R-:W5:Y:S03]  /*bdc0*/  LDSM.16.M88.4 R28, [R216+0x4000] ;  /* 0x00400000d81c783b */ /* 0x000f660000000200 */
        /* <DEDUP_REMOVED lines=15> */
[----:B------:R-:W-:Y:S05]  /*bec0*/  LDSM.16.M88.4 R12, [R219] ;  /* 0x00000000db0c783b */ /* 0x000fea0000000200 */
[C---:B------:R-:W-:Y:S06]  /*bed0*/  HMMA.16816.F32.BF16 R100, R4.reuse, R8, RZ ;  /* 0x000000080464723c */ /* 0x040fec00000418ff */
[C---:B------:R-:W-:Y:S01]  /*bee0*/  HMMA.16816.F32.BF16 R88, R4.reuse, R10, RZ ;  /* 0x0000000a0458723c */ /* 0x040fe200000418ff */
[----:B------:R-:W4:Y:S05]  /*bef0*/  LDSM.16.M88.4 R8, [R221] ;  /* 0x00000000dd08783b */ /* 0x000f2a0000000200 */
[C---:B------:R-:W-:Y:S06]  /*bf00*/  HMMA.16816.F32.BF16 R124, R4.reuse, R52, RZ ;  /* 0x00000034047c723c */ /* 0x040fec00000418ff */
[C---:B------:R-:W-:Y:S01]  /*bf10*/  HMMA.16816.F32.BF16 R128, R4.reuse, R54, RZ ;  /* 0x000000360480723c */ /* 0x040fe200000418ff */
[----:B------:R-:W4:Y:S05]  /*bf20*/  LDSM.16.M88.4 R52, [R219+0x400] ;  /* 0x00040000db34783b */ /* 0x000f2a0000000200 */
[C---:B-----5:R-:W-:Y:S06]  /*bf30*/  HMMA.16816.F32.BF16 R160, R4.reuse, R28, RZ ;  /* 0x0000001c04a0723c */ /* 0x060fec00000418ff */
[C---:B------:R-:W-:Y:S01]  /*bf40*/  HMMA.16816.F32.BF16 R164, R4.reuse, R30, RZ ;  /* 0x0000001e04a4723c */ /* 0x040fe200000418ff */
[----:B------:R-:W5:Y:S05]  /*bf50*/  LDSM.16.M88.4 R28, [R219+0x1c00] ;  /* 0x001c0000db1c783b */ /* 0x000f6a0000000200 */
[C---:B------:R-:W-:Y:S06]  /*bf60*/  HMMA.16816.F32.BF16 R84, R4.reuse, R44, RZ ;  /* 0x0000002c0454723c */ /* 0x040fec00000418ff */
[C---:B------:R-:W-:Y:S01]  /*bf70*/  HMMA.16816.F32.BF16 R76, R4.reuse, R46, RZ ;  /* 0x0000002e044c723c */ /* 0x040fe200000418ff */
[----:B------:R-:W-:Y:S05]  /*bf80*/  LDSM.16.M88.4 R44, [R219+0x800] ;  /* 0x00080000db2c783b */ /* 0x000fea0000000200 */
[C---:B--2---:R-:W-:Y:S06]  /*bf90*/  HMMA.16816.F32.BF16 R152, R4.reuse, R32, RZ ;  /* 0x000000200498723c */ /* 0x044fec00000418ff */
[C---:B------:R-:W-:Y:S01]  /*bfa0*/  HMMA.16816.F32.BF16 R156, R4.reuse, R34, RZ ;  /* 0x00000022049c723c */ /* 0x040fe200000418ff */
[----:B------:R-:W2:Y:S05]  /*bfb0*/  LDSM.16.M88.4 R32, [R219+0x1800] ;  /* 0x00180000db20783b */ /* 0x000eaa0000000200 */
[C---:B------:R-:W-:Y:S06]  /*bfc0*/  HMMA.16816.F32.BF16 R136, R4.reuse, R48, RZ ;  /* 0x000000300488723c */ /* 0x040fec00000418ff */
[C---:B------:R-:W-:Y:S01]  /*bfd0*/  HMMA.16816.F32.BF16 R140, R4.reuse, R50, RZ ;  /* 0x00000032048c723c */ /* 0x040fe200000418ff */
[----:B------:R-:W-:Y:S05]  /*bfe0*/  LDSM.16.M88.4 R48, [R219+0x1000] ;  /* 0x00100000db30783b */ /* 0x000fea0000000200 */
[C---:B------:R-:W-:Y:S06]  /*bff0*/  HMMA.16816.F32.BF16 R144, R4.reuse, R40, RZ ;  /* 0x000000280490723c */ /* 0x040fec00000418ff */
        /* <DEDUP_REMOVED lines=11> */
[----:B------:R-:W-:Y:S01]  /*c0b0*/  LDSM.16.M88.4 R16, [R219+0x2800] ;  /* 0x00280000db10783b */ /* 0x000fe20000000200 */
[C---:B------:R-:W-:Y:S06]  /*c0c0*/  HMMA.16816.F32.BF16 R188, R8.reuse, R12, R64 ;  /* 0x0000000c08bc723c */ /* 0x040fec0000041840 */
[C---:B------:R-:W-:Y:S01]  /*c0d0*/  HMMA.16816.F32.BF16 R228, R8.reuse, R14, R60 ;  /* 0x0000000e08e4723c */ /* 0x040fe2000004183c */
[----:B------:R-:W3:Y:S05]  /*c0e0*/  LDSM.16.M88.4 R12, [R219+0x2c00] ;  /* 0x002c0000db0c783b */ /* 0x000eea0000000200 */
[C---:B------:R-:W-:Y:S06]  /*c0f0*/  HMMA.16816.F32.BF16 R208, R8.reuse, R54, R80 ;  /* 0x0000003608d0723c */ /* 0x040fec0000041850 */
[C---:B-----5:R-:W-:Y:S06]  /*c100*/  HMMA.16816.F32.BF16 R84, R8.reuse, R28, R84 ;  /* 0x0000001c0854723c */ /* 0x060fec0000041854 */
[----:B------:R-:W-:Y:S01]  /*c110*/  HMMA.16816.F32.BF16 R80, R8, R30, R76 ;  /* 0x0000001e0850723c */ /* 0x000fe2000004184c */
[----:B------:R-:W4:Y:S01]  /*c120*/  LDSM.16.M88.4 R28, [R219+0x3c00] ;  /* 0x003c0000db1c783b */ /* 0x000f220000000200 */
[----:B------:R-:W-:-:S02]  /*c130*/  IMAD.MOV.U32 R236, RZ, RZ, R190 ;  /* 0x000000ffffec7224 */ /* 0x000fc400078e00be */
[----:B------:R-:W-:Y:S02]  /*c140*/  IMAD.MOV.U32 R223, RZ, RZ, R189 ;  /* 0x000000ffffdf7224 */ /* 0x000fe400078e00bd */
[----:B--2---:R-:W-:Y:S01]  /*c150*/  HMMA.16816.F32.BF16 R100, R8, R32, R100 ;  /* 0x000000200864723c */ /* 0x004fe20000041864 */
[----:B------:R-:W-:Y:S02]  /*c160*/  IMAD.MOV.U32 R222, RZ, RZ, R191 ;  /* 0x000000ffffde7224 */ /* 0x000fe400078e00bf */
[----:B------:R-:W-:-:S03]  /*c170*/  IMAD.MOV.U32 R218, RZ, RZ, R188 ;  /* 0x000000ffffda7224 */ /* 0x000fc600078e00bc */
        /* <DEDUP_REMOVED lines=13> */
[C---:B------:R-:W-:Y:S01]  /*c250*/  HMMA.16816.F32.BF16 R188, R8.reuse, R58, R120 ;  /* 0x0000003a08bc723c */ /* 0x040fe20000041878 */
[----:B------:R-:W-:Y:S01]  /*c260*/  VIADD R5, R3, 0x10 ;  /* 0x0000001003057836 */ /* 0x000fe20000000000 */
[----:B------:R-:W-:Y:S01]  /*c270*/  FSEL R125, R236, -INF , !P3 ;  /* 0xff800000ec7d7808 */ /* 0x000fe20005800000 */
[C---:B------:R-:W-:Y:S01]  /*c280*/  VIADD R236, R219.reuse, 0x400 ;  /* 0x00000400dbec7836 */ /* 0x040fe20000000000 */
[----:B------:R-:W-:Y:S01]  /*c290*/  FSEL R135, R230, -INF , !P4 ;  /* 0xff800000e6877808 */ /* 0x000fe20006000000 */
[----:B------:R-:W-:Y:S01]  /*c2a0*/  VIADD R230, R219, 0x1c00 ;  /* 0x00001c00dbe67836 */ /* 0x000fe20000000000 */
[----:B------:R-:W-:Y:S01]  /*c2b0*/  HMMA.16816.F32.BF16 R24, R8, R6, R164 ;  /* 0x000000060818723c */ /* 0x000fe200000418a4 */
[----:B------:R-:W-:-:S05]  /*c2c0*/  ISETP.GE.AND P3, PT, R5, R4, PT ;  /* 0x000000040500720c */ /* 0x000fca0003f66270 */
[----:B------:R-:W-:Y:S01]  /*c2d0*/  HMMA.16816.F32.BF16 R120, R8, R48, R112 ;  /* 0x000000300878723c */ /* 0x000fe20000041870 */
[C---:B------:R-:W-:Y:S02]  /*c2e0*/  VIADD R6, R3.reuse, 0x1 ;  /* 0x0000000103067836 */ /* 0x040fe40000000000 */
[----:B------:R-:W-:-:S03]  /*c2f0*/  VIADD R7, R3, 0xe1 ;  /* 0x000000e103077836 */ /* 0x000fc60000000000 */
[C---:B------:R-:W-:Y:S01]  /*c300*/  HMMA.16816.F32.BF16 R204, R8.reuse, R44, R68 ;  /* 0x0000002c08cc723c */ /* 0x040fe20000041844 */
[C---:B------:R-:W-:Y:S02]  /*c310*/  ISETP.GE.AND P0, PT, R6.reuse, R4, PT ;  /* 0x000000040600720c */ /* 0x040fe40003f06270 */
[----:B------:R-:W-:Y:S01]  /*c320*/  ISETP.GE.AND P5, PT, R6, R2, PT ;  /* 0x000000020600720c */ /* 0x000fe20003fa6270 */
[----:B------:R-:W-:Y:S02]  /*c330*/  VIADD R6, R3, 0x9 ;  /* 0x0000000903067836 */ /* 0x000fe40000000000 */
[----:B------:R-:W-:Y:S01]  /*c340*/  HMMA.16816.F32.BF16 R200, R8, R46, R96 ;  /* 0x0000002e08c8723c */ /* 0x000fe20000041860 */
[----:B------:R-:W1:Y:S01]  /*c350*/  LDSM.16.M88.4 R44, [R219+0x3400] ;  /* 0x00340000db2c783b */ /* 0x000e620000000200 */
[----:B------:R-:W-:Y:S01]  /*c360*/  FSEL R124, R222, -INF , !P5 ;  /* 0xff800000de7c7808 */ /* 0x000fe20006800000 */
[----:B------:R-:W-:Y:S01]  /*c370*/  VIADD R222, R219, 0x3c00 ;  /* 0x00003c00dbde7836 */ /* 0x000fe20000000000 */
[----:B------:R-:W-:-:S02]  /*c380*/  ISETP.GE.AND P1, PT, R6, R4, PT ;  /* 0x000000040600720c */ /* 0x000fc40003f26270 */
[----:B------:R-:W-:Y:S01]  /*c390*/  HMMA.16816.F32.BF16 R112, R8, R40, R104 ;  /* 0x000000280870723c */ /* 0x000fe20000041868 */
[----:B------:R-:W-:Y:S01]  /*c3a0*/  ISETP.GE.AND P6, PT, R6, R2, PT ;  /* 0x000000020600720c */ /* 0x000fe20003fc6270 */
[----:B------:R-:W-:-:S03]  /*c3b0*/  VIADD R6, R3, 0x11 ;  /* 0x0000001103067836 */ /* 0x000fc60000000000 */
[----:B------:R-:W-:Y:S01]  /*c3c0*/  FSEL R134, R231, -INF , !P6 ;  /* 0xff800000e7867808 */ /* 0x000fe20007000000 */
[----:B------:R-:W-:Y:S01]  /*c3d0*/  HMMA.16816.F32.BF16 R92, R8, R42, R92 ;  /* 0x0000002a085c723c */ /* 0x000fe2000004185c */
[----:B------:R-:W2:Y:S01]  /*c3e0*/  LDSM.16.M88.4 R40, [R219+0x3800] ;  /* 0x00380000db28783b */ /* 0x000ea20000000200 */
[----:B------:R-:W-:Y:S01]  /*c3f0*/  FSEL R106, R229, -INF , !P1 ;  /* 0xff800000e56a7808 */ /* 0x000fe20004800000 */
[----:B------:R-:W-:-:S04]  /*c400*/  DEPBAR.LE SB0, 0x0 ;  /* 0x000080000000791a */ /* 0x000fc80000000000 */
[C---:B------:R-:W-:Y:S01]  /*c410*/  HMMA.16816.F32.BF16 R192, R8.reuse, R56, R116 ;  /* 0x0000003808c0723c */ /* 0x040fe20000041874 */
[----:B------:R-:W-:Y:S01]  /*c420*/  FSEL R107, R228, -INF , !P2 ;  /* 0xff800000e46b7808 */ /* 0x000fe20005000000 */
[C---:B------:R-:W-:Y:S01]  /*c430*/  VIADD R231, R219.reuse, 0x1800 ;  /* 0x00001800dbe77836 */ /* 0x040fe20000000000 */
[C---:B------:R-:W-:Y:S01]  /*c440*/  ISETP.GE.AND P5, PT, R6.reuse, R4, PT ;  /* 0x000000040600720c */ /* 0x040fe20003fa6270 */
[----:B------:R-:W-:Y:S01]  /*c450*/  VIADD R229, R219, 0x2000 ;  /* 0x00002000dbe57836 */ /* 0x000fe20000000000 */
[----:B------:R-:W-:Y:S01]  /*c460*/  ISETP.GE.AND P2, PT, R6, R2, PT ;  /* 0x000000020600720c */ /* 0x000fe20003f46270 */
[C---:B------:R-:W-:Y:S01]  /*c470*/  HMMA.16816.F32.BF16 R116, R8.reuse, R50, R108 ;  /* 0x000000320874723c */ /* 0x040fe2000004186c */
[----:B------:R-:W-:Y:S01]  /*c480*/  VIADD R6, R3, 0x19 ;  /* 0x0000001903067836 */ /* 0x000fe20000000000 */
[----:B------:R-:W-:Y:S01]  /*c490*/  FSEL R104, R225, -INF , !P5 ;  /* 0xff800000e1687808 */ /* 0x000fe20006800000 */
[C---:B------:R-:W-:Y:S01]  /*c4a0*/  VIADD R228, R219.reuse, 0x2400 ;  /* 0x00002400dbe47836 */ /* 0x040fe20000000000 */
[----:B------:R-:W-:Y:S01]  /*c4b0*/  FSEL R105, R224, -INF , !P3 ;  /* 0xff800000e0697808 */ /* 0x000fe20005800000 */
[C---:B------:R-:W-:Y:S01]  /*c4c0*/  VIADD R225, R219.reuse, 0x3000 ;  /* 0x00003000dbe17836 */ /* 0x040fe20000000000 */
[C---:B---3--:R-:W-:Y:S01]  /*c4d0*/  HMMA.16816.F32.BF16 R52, R8.reuse, R12, R152 ;  /* 0x0000000c0834723c */ /* 0x048fe20000041898 */
[C---:B------:R-:W-:Y:S01]  /*c4e0*/  ISETP.GE.AND P6, PT, R6.reuse, R4, PT ;  /* 0x000000040600720c */ /* 0x040fe20003fc6270 */
[----:B------:R-:W-:Y:S01]  /*c4f0*/  VIADD R224, R219, 0x3400 ;  /* 0x00003400dbe07836 */ /* 0x000fe20000000000 */
[----:B------:R-:W-:Y:S01]  /*c500*/  ISETP.GE.AND P3, PT, R6, R2, PT ;  /* 0x000000020600720c */ /* 0x000fe20003f66270 */
[----:B------:R-:W-:Y:S01]  /*c510*/  VIADD R6, R3, 0x21 ;  /* 0x0000002103067836 */ /* 0x000fe20000000000 */
[----:B------:R-:W-:Y:S01]  /*c520*/  FSEL R98, R209, -INF , !P6 ;  /* 0xff800000d1627808 */ /* 0x000fe20007000000 */
[----:B------:R-:W-:Y:S01]  /*c530*/  HMMA.16816.F32.BF16 R48, R8, R14, R156 ;  /* 0x0000000e0830723c */ /* 0x000fe2000004189c */
[----:B------:R-:W-:Y:S01]  /*c540*/  FSEL R129, R227, -INF , !P2 ;  /* 0xff800000e3817808 */ /* 0x000fe20005000000 */
[----:B------:R-:W-:Y:S01]  /*c550*/  VIADD R227, R219, 0x2800 ;  /* 0x00002800dbe37836 */ /* 0x000fe20000000000 */
[----:B------:R-:W-:Y:S01]  /*c560*/  BAR.SYNC.DEFER_BLOCKING 0x0 ;  /* 0x0000000000007b1d */ /* 0x000fe20000010000 */
[----:B------:R-:W-:-:S02]  /*c570*/  ISETP.GE.AND P2, PT, R6, R4, PT ;  /* 0x000000040600720c */ /* 0x000fc40003f46270 */
[----:B----4-:R-:W-:Y:S01]  /*c580*/  HMMA.16816.F32.BF16 R12, R8, R28, R212 ;  /* 0x0000001c080c723c */ /* 0x010fe200000418d4 */
[----:B------:R-:W-:Y:S02]  /*c590*/  FSEL R130, R211, -INF , !P3 ;  /* 0xff800000d3827808 */ /* 0x000fe40005800000 */
[----:B------:R-:W-:-:S03]  /*c5a0*/  FSEL R96, R205, -INF , !P2 ;  /* 0xff800000cd607808 */ /* 0x000fc60005000000 */
[C---:B------:R-:W-:Y:S01]  /*c5b0*/  HMMA.16816.F32.BF16 R68, R8.reuse, R20, R136 ;  /* 0x000000140844723c */ /* 0x040fe20000041888 */
[----:B------:R-:W-:Y:S01]  /*c5c0*/  FSEL R28, R223, -INF , !P0 ;  /* 0xff800000df1c7808 */ /* 0x000fe20004000000 */
[----:B------:R-:W-:Y:S01]  /*c5d0*/  VIADD R223, R219, 0x3800 ;  /* 0x00003800dbdf7836 */ /* 0x000fe20000000000 */
[----:B------:R-:W-:Y:S01]  /*c5e0*/  ISETP.GE.AND P0, PT, R5, R2, PT ;  /* 0x000000020500720c */ /* 0x000fe20003f06270 */
[----:B------:R-:W-:Y:S02]  /*c5f0*/  VIADD R5, R3, 0x18 ;  /* 0x0000001803057836 */ /* 0x000fe40000000000 */
[C---:B------:R-:W-:Y:S01]  /*c600*/  HMMA.16816.F32.BF16 R64, R8.reuse, R22, R140 ;  /* 0x000000160840723c */ /* 0x040fe2000004188c */
[----:B------:R-:W-:Y:S01]  /*c610*/  FSEL R131, R226, -INF , !P0 ;  /* 0xff800000e2837808 */ /* 0x000fe20004000000 */
[----:B------:R-:W-:Y:S01]  /*c620*/  VIADD R226, R219, 0x2c00 ;  /* 0x00002c00dbe27836 */ /* 0x000fe20000000000 */
[C---:B------:R-:W-:Y:S02]  /*c630*/  ISETP.GE.AND P4, PT, R5.reuse, R4, PT ;  /* 0x000000040500720c */ /* 0x040fe40003f86270 */
[----:B------:R-:W-:Y:S01]  /*c640*/  ISETP.GE.AND P1, PT, R5, R2, PT ;  /* 0x000000020500720c */ /* 0x000fe20003f26270 */
[----:B------:R-:W-:Y:S01]  /*c650*/  VIADD R5, R3, 0x20 ;  /* 0x0000002003057836 */ /* 0x000fe20000000000 */
[----:B------:R-:W-:Y:S01]  /*c660*/  FSEL R99, R208, -INF , !P4 ;  /* 0xff800000d0637808 */ /* 0x000fe20006000000 */
[----:B------:R-:W-:Y:S01]  /*c670*/  HMMA.16816.F32.BF16 R60, R8, R16, R144 ;  /* 0x00000010083c723c */ /* 0x000fe20000041890 */
[----:B------:R-:W-:-:S02]  /*c680*/  FSEL R126, R210, -INF , !P1 ;  /* 0xff800000d27e7808 */ /* 0x000fc40004800000 */
[C---:B------:R-:W-:Y:S02]  /*c690*/  ISETP.GE.AND P0, PT, R5.reuse, R4, PT ;  /* 0x000000040500720c */ /* 0x040fe40003f06270 */
[-C--:B------:R-:W-:Y:S01]  /*c6a0*/  ISETP.GE.AND P5, PT, R5, R2.reuse, PT ;  /* 0x000000020500720c */ /* 0x080fe20003fa6270 */
[C---:B------:R-:W-:Y:S01]  /*c6b0*/  VIADD R5, R3.reuse, 0x28 ;  /* 0x0000002803057836 */ /* 0x040fe20000000000 */
[----:B------:R-:W-:Y:S01]  /*c6c0*/  ISETP.GE.AND P4, PT, R6, R2, PT ;  /* 0x000000020600720c */ /* 0x000fe20003f86270 */
[----:B------:R-:W-:Y:S01]  /*c6d0*/  VIADD R6, R3, 0x29 ;  /* 0x0000002903067836 */ /* 0x000fe20000000000 */
[----:B------:R-:W-:Y:S01]  /*c6e0*/  FSEL R128, R206, -INF , !P5 ;  /* 0xff800000ce807808 */ /* 0x000fe20006800000 */
[C---:B------:R-:W-:Y:S01]  /*c6f0*/  HMMA.16816.F32.BF16 R56, R8.reuse, R18, R148 ;  /* 0x000000120838723c */ /* 0x040fe20000041894 */
[C---:B------:R-:W-:Y:S02]  /*c700*/  ISETP.GE.AND P1, PT, R5.reuse, R4, PT ;  /* 0x000000040500720c */ /* 0x040fe40003f26270 */
[----:B------:R-:W-:Y:S01]  /*c710*/  ISETP.GE.AND P6, PT, R5, R2, PT ;  /* 0x000000020500720c */ /* 0x000fe20003fc6270 */
[----:B------:R-:W-:Y:S01]  /*c720*/  VIADD R5, R3, 0x30 ;  /* 0x0000003003057836 */ /* 0x000fe20000000000 */
[----:B------:R-:W-:Y:S01]  /*c730*/  FSEL R97, R204, -INF , !P0 ;  /* 0xff800000cc617808 */ /* 0x000fe20004000000 */
[----:B-1----:R-:W-:Y:S01]  /*c740*/  HMMA.16816.F32.BF16 R20, R8, R44, R176 ;  /* 0x0000002c0814723c */ /* 0x002fe200000418b0 */
[----:B------:R-:W-:-:S02]  /*c750*/  ISETP.GE.AND P3, PT, R6, R4, PT ;  /* 0x000000040600720c */ /* 0x000fc40003f66270 */
[C---:B------:R-:W-:Y:S02]  /*c760*/  ISETP.GE.AND P5, PT, R5.reuse, R4, PT ;  /* 0x000000040500720c */ /* 0x040fe40003fa6270 */
[-C--:B------:R-:W-:Y:S01]  /*c770*/  ISETP.GE.AND P2, PT, R5, R2.reuse, PT ;  /* 0x000000020500720c */ /* 0x080fe20003f46270 */
[C---:B------:R-:W-:Y:S01]  /*c780*/  VIADD R5, R3.reuse, 0x38 ;  /* 0x0000003803057836 */ /* 0x040fe20000000000 */
[----:B------:R-:W-:Y:S01]  /*c790*/  ISETP.GE.AND P0, PT, R6, R2, PT ;  /* 0x000000020600720c */ /* 0x000fe20003f06270 */
[----:B------:R-:W-:Y:S01]  /*c7a0*/  VIADD R6, R3, 0x31 ;  /* 0x0000003103067836 */ /* 0x000fe20000000000 */
[----:B------:R-:W-:Y:S01]  /*c7b0*/  FSEL R127, R202, -INF , !P6 ;  /* 0xff800000ca7f7808 */ /* 0x000fe20007000000 */
[----:B--2---:R-:W-:Y:S01]  /*c7c0*/  HMMA.16816.F32.BF16 R16, R8, R40, R184 ;  /* 0x000000280810723c */ /* 0x004fe200000418b8 */
[----:B------:R-:W-:Y:S02]  /*c7d0*/  FSEL R38, R201, -INF , !P3 ;  /* 0xff800000c9267808 */ /* 0x000fe40005800000 */
[----:B------:R-:W-:-:S02]  /*c7e0*/  FSEL R207, R207, -INF , !P4 ;  /* 0xff800000cfcf7808 */ /* 0x000fc40006000000 */
        /* <DEDUP_REMOVED lines=11> */
[----:B------:R-:W-:Y:S01]  /*c8a0*/  HMMA.16816.F32.BF16 R8, R8, R30, R232 ;  /* 0x0000001e0808723c */ /* 0x000fe200000418e8 */
[-C--:B------:R-:W-:Y:S02]  /*c8b0*/  ISETP.GE.AND P2, PT, R5, R4.reuse, PT ;  /* 0x000000040500720c */ /* 0x080fe40003f46270 */
[----:B------:R-:W-:Y:S02]  /*c8c0*/  ISETP.GE.AND P0, PT, R6, R4, PT ;  /* 0x000000040600720c */ /* 0x000fe40003f06270 */
[----:B------:R-:W-:Y:S02]  /*c8d0*/  FSEL R190, R190, -INF , !P3 ;  /* 0xff800000bebe7808 */ /* 0x000fe40005800000 */
[----:B------:R-:W-:Y:S01]  /*c8e0*/  FSEL R30, R193, -INF , !P4 ;  /* 0xff800000c11e7808 */ /* 0x000fe20006000000 */
[C---:B------:R-:W-:Y:S01]  /*c8f0*/  VIADD R235, R219.reuse, 0x800 ;  /* 0x00000800dbeb7836 */ /* 0x040fe20000000000 */
[----:B------:R-:W-:Y:S01]  /*c900*/  FSEL R31, R192, -INF , !P5 ;  /* 0xff800000c01f7808 */ /* 0x000fe20006800000 */
[----:B------:R-:W-:Y:S01]  /*c910*/  VIADD R234, R219, 0xc00 ;  /* 0x00000c00dbea7836 */ /* 0x000fe20000000000 */
[-C--:B------:R-:W-:Y:S01]  /*c920*/  ISETP.GE.AND P4, PT, R5, R2.reuse, PT ;  /* 0x000000020500720c */ /* 0x080fe20003f86270 */
[C---:B------:R-:W-:Y:S01]  /*c930*/  VIADD R5, R3.reuse, 0x48 ;  /* 0x0000004803057836 */ /* 0x040fe20000000000 */
[----:B------:R-:W-:Y:S01]  /*c940*/  ISETP.GE.AND P5, PT, R6, R2, PT ;  /* 0x000000020600720c */ /* 0x000fe20003fa6270 */
[----:B------:R-:W-:Y:S01]  /*c950*/  VIADD R6, R3, 0x41 ;  /* 0x0000004103067836 */ /* 0x000fe20000000000 */
[----:B------:R-:W-:Y:S01]  /*c960*/  FSEL R108, R189, -INF , !P0 ;  /* 0xff800000bd6c7808 */ /* 0x000fe20004000000 */
[----:B------:R-:W-:Y:S01]  /*c970*/  VIADD R233, R219, 0x1000 ;  /* 0x00001000dbe97836 */ /* 0x000fe20000000000 */
[----:B------:R-:W-:Y:S01]  /*c980*/  FSEL R195, R195, -INF , !P1 ;  /* 0xff800000c3c37808 */ /* 0x000fe20004800000 */
[----:B------:R-:W-:Y:S01]  /*c990*/  VIADD R232, R219, 0x1400 ;  /* 0x00001400dbe87836 */ /* 0x000fe20000000000 */
[----:B------:R-:W-:-:S02]  /*c9a0*/  FSEL R29, R188, -INF , !P6 ;  /* 0xff800000bc1d7808 */ /* 0x000fc40007000000 */
[C---:B------:R-:W-:Y:S02]  /*c9b0*/  ISETP.GE.AND P3, PT, R5.reuse, R4, PT ;  /* 0x000000040500720c */ /* 0x040fe40003f66270 */
[----:B------:R-:W-:Y:S01]  /*c9c0*/  ISETP.GE.AND P0, PT, R5, R2, PT ;  /* 0x000000020500720c */ /* 0x000fe20003f06270 */
[C---:B------:R-:W-:Y:S01]  /*c9d0*/  VIADD R5, R3.reuse, 0x50 ;  /* 0x0000005003057836 */ /* 0x040fe20000000000 */
[C---:B------:R-:W-:Y:S02]  /*c9e0*/  ISETP.GE.AND P1, PT, R6.reuse, R4, PT ;  /* 0x000000040600720c */ /* 0x040fe40003f26270 */
[----:B------:R-:W-:Y:S01]  /*c9f0*/  ISETP.GE.AND P6, PT, R6, R2, PT ;  /* 0x000000020600720c */ /* 0x000fe20003fc6270 */
[----:B------:R-:W-:Y:S01]  /*ca00*/  VIADD R6, R3, 0x49 ;  /* 0x0000004903067836 */ /* 0x000fe20000000000 */
[----:B------:R-:W-:Y:S02]  /*ca10*/  FSEL R122, R122, -INF , !P4 ;  /* 0xff8000007a7a7808 */ /* 0x000fe40006000000 */
[----:B------:R-:W-:-:S02]  /*ca20*/  FSEL R110, R121, -INF , !P1 ;  /* 0xff800000796e7808 */ /* 0x000fc40004800000 */
[----:B------:R-:W-:Y:S02]  /*ca30*/  FSEL R191, R191, -INF , !P5 ;  /* 0xff800000bfbf7808 */ /* 0x000fe40006800000 */
        /* <DEDUP_REMOVED lines=187> */
[C---:B------:R-:W-:Y:S02]  /*d5f0*/  ISETP.GE.AND P1, PT, R5.reuse, R4, PT ;  /* 0x000000040500720c */ /* 0x040fe40003f26270 */
[----:B------:R-:W-:Y:S01]  /*d600*/  ISETP.GE.AND P6, PT, R5, R2, PT ;  /* 0x000000020500720c */ /* 0x000fe20003fc6270 */
[----:B------:R-:W-:Y:S01]  /*d610*/  VIADD R5, R3, 0xf0 ;  /* 0x000000f003057836 */ /* 0x000fe20000000000 */
[-C--:B------:R-:W-:Y:S02]  /*d620*/  ISETP.GE.AND P0, PT, R7, R4.reuse, PT ;  /* 0x000000040700720c */ /* 0x080fe40003f06270 */
[----:B------:R-:W-:Y:S02]  /*d630*/  FSEL R156, R18, -INF , !P3 ;  /* 0xff800000129c7808 */ /* 0x000fe40005800000 */
[----:B------:R-:W-:Y:S02]  /*d640*/  FSEL R25, R17, -INF , !P0 ;  /* 0xff80000011197808 */ /* 0x000fe40004000000 */
[----:B------:R-:W-:-:S02]  /*d650*/  ISETP.GE.AND P3, PT, R5, R4, PT ;  /* 0x000000040500720c */ /* 0x000fc40003f66270 */
[----:B------:R-:W-:Y:S01]  /*d660*/  ISETP.GE.AND P0, PT, R5, R2, PT ;  /* 0x000000020500720c */ /* 0x000fe20003f06270 */
[----:B------:R-:W-:Y:S01]  /*d670*/  VIADD R5, R3, 0xf8 ;  /* 0x000000f803057836 */ /* 0x000fe20000000000 */
[----:B------:R-:W-:Y:S02]  /*d680*/  FSEL R146, R27, -INF , !P4 ;  /* 0xff8000001b927808 */ /* 0x000fe40006000000 */
[----:B------:R-:W-:Y:S01]  /*d690*/  ISETP.GE.AND P4, PT, R6, R4, PT ;  /* 0x000000040600720c */ /* 0x000fe20003f86270 */
[----:B------:R-:W-:Y:S01]  /*d6a0*/  VIADD R6, R3, 0xe8 ;  /* 0x000000e803067836 */ /* 0x000fe20000000000 */
[----:B------:R-:W-:Y:S02]  /*d6b0*/  FSEL R23, R41, -INF , !P1 ;  /* 0xff80000029177808 */ /* 0x000fe40004800000 */
[----:B------:R-:W-:Y:S02]  /*d6c0*/  ISETP.GE.AND P1, PT, R5, R2, PT ;  /* 0x000000020500720c */ /* 0x000fe40003f26270 */
[----:B------:R-:W-:-:S02]  /*d6d0*/  FSEL R27, R45, -INF , !P4 ;  /* 0xff8000002d1b7808 */ /* 0x000fc40006000000 */
[----:B------:R-:W-:Y:S02]  /*d6e0*/  FSEL R163, R10, -INF , !P1 ;  /* 0xff8000000aa37808 */ /* 0x000fe40004800000 */
[----:B------:R-:W-:Y:S02]  /*d6f0*/  ISETP.GE.AND P4, PT, R6, R2, PT ;  /* 0x000000020600720c */ /* 0x000fe40003f86270 */
[----:B------:R-:W-:Y:S02]  /*d700*/  ISETP.GT.AND P1, PT, R244, R250, PT ;  /* 0x000000faf400720c */ /* 0x000fe40003f24270 */
[----:B------:R-:W-:Y:S02]  /*d710*/  FSEL R154, R46, -INF , !P2 ;  /* 0xff8000002e9a7808 */ /* 0x000fe40005000000 */
[----:B------:R-:W-:Y:S02]  /*d720*/  FSEL R158, R42, -INF , !P4 ;  /* 0xff8000002a9e7808 */ /* 0x000fe40006000000 */
[----:B------:R-:W-:-:S02]  /*d730*/  FSEL R32, R44, -INF , !P5 ;  /* 0xff8000002c207808 */ /* 0x000fc40006800000 */
[-C--:B------:R-:W-:Y:S01]  /*d740*/  ISETP.GE.AND P2, PT, R6, R4.reuse, PT ;  /* 0x000000040600720c */ /* 0x080fe20003f46270 */
[----:B------:R-:W-:Y:S01]  /*d750*/  VIADD R6, R3, 0xf1 ;  /* 0x000000f103067836 */ /* 0x000fe20000000000 */
[----:B------:R-:W-:Y:S01]  /*d760*/  ISETP.GE.AND P4, PT, R5, R4, PT ;  /* 0x000000040500720c */ /* 0x000fe20003f86270 */
[----:B------:R-:W-:Y:S01]  /*d770*/  VIADD R5, R3, 0xf9 ;  /* 0x000000f903057836 */ /* 0x000fe20000000000 */
[----:B------:R-:W-:Y:S02]  /*d780*/  ISETP.GE.AND P5, PT, R7, R2, PT ;  /* 0x000000020700720c */ /* 0x000fe40003fa6270 */
[----:B------:R-:W-:Y:S02]  /*d790*/  FSEL R24, R40, -INF , !P2 ;  /* 0xff80000028187808 */ /* 0x000fe40005000000 */
[----:B------:R-:W-:Y:S02]  /*d7a0*/  FSEL R157, R19, -INF , !P5 ;  /* 0xff800000139d7808 */ /* 0x000fe40006800000 */
[----:B------:R-:W-:-:S02]  /*d7b0*/  FSEL R160, R43, -INF , !P6 ;  /* 0xff8000002ba07808 */ /* 0x000fc40007000000 */
[----:B------:R-:W-:Y:S02]  /*d7c0*/  FSEL R138, R12, -INF , !P3 ;  /* 0xff8000000c8a7808 */ /* 0x000fe40005800000 */
[----:B------:R-:W-:Y:S02]  /*d7d0*/  FSEL R162, R14, -INF , !P0 ;  /* 0xff8000000ea27808 */ /* 0x000fe40004000000 */
[C---:B------:R-:W-:Y:S02]  /*d7e0*/  ISETP.GE.AND P5, PT, R6.reuse, R4, PT ;  /* 0x000000040600720c */ /* 0x040fe40003fa6270 */
[----:B------:R-:W-:Y:S02]  /*d7f0*/  ISETP.GE.AND P2, PT, R6, R2, PT ;  /* 0x000000020600720c */ /* 0x000fe40003f46270 */
[-C--:B------:R-:W-:Y:S02]  /*d800*/  ISETP.GE.AND P6, PT, R3, R4.reuse, PT ;  /* 0x000000040300720c */ /* 0x080fe40003fc6270 */
[----:B------:R-:W-:-:S02]  /*d810*/  ISETP.GE.AND P3, PT, R5, R4, PT ;  /* 0x000000040500720c */ /* 0x000fc40003f66270 */
[----:B------:R-:W-:Y:S02]  /*d820*/  ISETP.GE.AND P0, PT, R5, R2, PT ;  /* 0x000000020500720c */ /* 0x000fe40003f06270 */
[----:B------:R-:W-:Y:S02]  /*d830*/  FSEL R22, R218, -INF , !P6 ;  /* 0xff800000da167808 */ /* 0x000fe40007000000 */
        /* <DEDUP_REMOVED lines=71> */
.L_x_1363:
[----:B------:R-:W1:Y:S02]  /*dcb0*/  LDC R5, c[0x0][0x248] ;  /* 0x00009200ff057b82 */ /* 0x000e640000000800 */
[----:B-1----:R-:W-:-:S05]  /*dcc0*/  IMAD.SHL.U32 R3, R5, 0x100, RZ ;  /* 0x0000010005037824 */ /* 0x002fca00078e00ff */
[----:B------:R-:W-:-:S04]  /*dcd0*/  IADD3 R3, -R3, RZ, RZ ;  /* 0x000000ff03037210 */ /* 0x000fc80007ffe1ff */
[----:B------:R-:W-:-:S07]  /*dce0*/  SHF.R.S32.HI R6, RZ, 0x1f, R3 ;  /* 0x0000001fff067819 */ /* 0x000fce0000011403 */
.L_x_1364:
        /* <DEDUP_REMOVED lines=101> */
.L_x_1366:
[----:B------:R-:W-:Y:S05]  /*e340*/  BSYNC B0 ;  /* 0x0000000000007941 */ /* 0x000fea0003800000 */
.L_x_1365:
[----:B------:R-:W0:Y:S01]  /*e350*/  LDGDEPBAR ;  /* 0x00000000000079af */ /* 0x000e220000000000 */
[----:B------:R-:W-:-:S04]  /*e360*/  LEA R240, P0, R3, R240, 0x1 ;  /* 0x000000f003f07211 */ /* 0x000fc800078008ff */
[----:B------:R-:W-:-:S09]  /*e370*/  LEA.HI.X R241, R3, R241, R6, 0x1, P0 ;  /* 0x000000f103f17211 */ /* 0x000fd200000f0c06 */
.L_x_1362:
[----:B------:R-:W-:Y:S01]  /*e380*/  FMNMX.FTZ R136, R22, R28, !PT ;  /* 0x0000001c16887209 */ /* 0x000fe20007810000 */
[----:B------:R-:W-:Y:S01]  /*e390*/  ULDC UR5, c[0x0][0x2ec] ;  /* 0x0000bb0000057ab9 */ /* 0x000fe20000000800 */
[----:B------:R-:W-:Y:S02]  /*e3a0*/  LEA R217, R0, UR4, 0x1 ;  /* 0x0000000400d97c11 */ /* 0x000fe4000f8e08ff */
[----:B------:R-:W-:Y:S02]  /*e3b0*/  FMNMX.FTZ R136, R107, R136, !PT ;  /* 0x000000886b887209 */ /* 0x000fe40007810000 */
[----:B------:R-:W-:Y:S01]  /*e3c0*/  LEA R218, R36, R217, 0x1 ;  /* 0x000000d924da7211 */ /* 0x000fe200078e08ff */
[----:B------:R-:W-:Y:S01]  /*e3d0*/  LDSM.16.MT88.4 R44, [R217+0x5800] ;  /* 0x00580000d92c783b */ /* 0x000fe20000004200 */
        /* <DEDUP_REMOVED lines=260> */
[----:B-1----:R-:W-:Y:S02]  /*f420*/  FFMA.FTZ R5, R25, UR5, -R6 ;  /* 0x0000000519057c23 */ /* 0x002fe40008010806 */
[----:B------:R-:W1:Y:S04]  /*f430*/  LDSM.16.MT88.4 R24, [R218+0x5000] ;  /* 0x00500000da18783b */ /* 0x000e680000004200 */
[----:B------:R3:W4:Y:S02]  /*f440*/  MUFU.EX2 R16, R5 ;  /* 0x0000000500107308 */ /* 0x0007240000000800 */
[----:B---3--:R-:W-:-:S05]  /*f450*/  FMUL.FTZ R5, R3, UR5 ;  /* 0x0000000503057c20 */ /* 0x008fca0008410000 */
[----:B------:R-:W-:-:S05]  /*f460*/  FSEL R5, R5, RZ, P0 ;  /* 0x000000ff05057208 */ /* 0x000fca0000000000 */
[--C-:B------:R-:W-:Y:S01]  /*f470*/  FFMA.FTZ R7, R125, UR5, -R5.reuse ;  /* 0x000000057d077c23 */ /* 0x100fe20008010805 */
[----:B------:R-:W-:Y:S01]  /*f480*/  FFMA.FTZ R0, R126, UR5, -R5 ;  /* 0x000000057e007c23 */ /* 0x000fe20008010805 */
[----:B--2---:R-:W-:Y:S02]  /*f490*/  MOV R126, R12 ;  /* 0x0000000c007e7202 */ /* 0x004fe40000000f00 */
[----:B------:R2:W-:Y:S01]  /*f4a0*/  MUFU.EX2 R61, R7 ;  /* 0x00000007003d7308 */ /* 0x0005e20000000800 */
[----:B------:R-:W-:-:S07]  /*f4b0*/  MOV R125, R18 ;  /* 0x00000012007d7202 */ /* 0x000fce0000000f00 */
[----:B------:R3:W-:Y:S01]  /*f4c0*/  MUFU.EX2 R88, R0 ;  /* 0x0000000000587308 */ /* 0x0007e20000000800 */
[----:B--2---:R-:W-:Y:S01]  /*f4d0*/  FFMA.FTZ R7, R124, UR5, -R5 ;  /* 0x000000057c077c23 */ /* 0x004fe20008010805 */
[----:B------:R-:W-:-:S06]  /*f4e0*/  MOV R124, R17 ;  /* 0x00000011007c7202 */ /* 0x000fcc0000000f00 */
[----:B------:R2:W5:Y:S01]  /*f4f0*/  MUFU.EX2 R60, R7 ;  /* 0x00000007003c7308 */ /* 0x0005620000000800 */
[----:B---3--:R-:W-:Y:S01]  /*f500*/  FFMA.FTZ R0, R130, UR5, -R5 ;  /* 0x0000000582007c23 */ /* 0x008fe20008010805 */
[----:B------:R-:W-:-:S06]  /*f510*/  MOV R130, R11 ;  /* 0x0000000b00827202 */ /* 0x000fcc0000000f00 */
[----:B------:R3:W-:Y:S01]  /*f520*/  MUFU.EX2 R92, R0 ;  /* 0x00000000005c7308 */ /* 0x0007e20000000800 */
[----:B--2---:R-:W-:Y:S01]  /*f530*/  FFMA.FTZ R7, R135, UR5, -R5 ;  /* 0x0000000587077c23 */ /* 0x004fe20008010805 */
[----:B----4-:R-:W-:-:S06]  /*f540*/  MOV R135, R16 ;  /* 0x0000001000877202 */ /* 0x010fcc0000000f00 */
[----:B------:R2:W-:Y:S01]  /*f550*/  MUFU.EX2 R69, R7 ;  /* 0x0000000700457308 */ /* 0x0005e20000000800 */
[----:B---3--:R-:W-:Y:S01]  /*f560*/  FFMA.FTZ R0, R128, UR5, -R5 ;  /* 0x0000000580007c23 */ /* 0x008fe20008010805 */
[----:B------:R-:W-:Y:S02]  /*f570*/  MOV R128, R10 ;  /* 0x0000000a00807202 */ /* 0x000fe40000000f00 */
[----:B------:R-:W-:-:S04]  /*f580*/  F2FP.BF16.F32.PACK_AB R10, R151, R150 ;  /* 0x00000096970a723e */ /* 0x000fc800000010ff */
[----:B------:R3:W-:Y:S01]  /*f590*/  MUFU.EX2 R98, R0 ;  /* 0x0000000000627308 */ /* 0x0007e20000000800 */
[----:B--2---:R-:W-:Y:S01]  /*f5a0*/  FFMA.FTZ R7, R134, UR5, -R5 ;  /* 0x0000000586077c23 */ /* 0x004fe20008010805 */
[----:B------:R-:W-:-:S06]  /*f5b0*/  MOV R134, R15 ;  /* 0x0000000f00867202 */ /* 0x000fcc0000000f00 */
[----:B------:R2:W4:Y:S01]  /*f5c0*/  MUFU.EX2 R73, R7 ;  /* 0x0000000700497308 */ /* 0x0005220000000800 */
[----:B---3--:R-:W-:Y:S01]  /*f5d0*/  FFMA.FTZ R0, R207, UR5, -R5 ;  /* 0x00000005cf007c23 */ /* 0x008fe20008010805 */
[----:B------:R-:W-:Y:S02]  /*f5e0*/  MOV R207, R9 ;  /* 0x0000000900cf7202 */ /* 0x000fe40000000f00 */
[----:B-----5:R-:W-:-:S04]  /*f5f0*/  F2FP.BF16.F32.PACK_AB R9, R60, R61 ;  /* 0x0000003d3c09723e */ /* 0x020fc800000010ff */
[----:B------:R3:W-:Y:S01]  /*f600*/  MUFU.EX2 R99, R0 ;  /* 0x0000000000637308 */ /* 0x0007e20000000800 */
[----:B--2---:R-:W-:Y:S01]  /*f610*/  FFMA.FTZ R7, R131, UR5, -R5 ;  /* 0x0000000583077c23 */ /* 0x004fe20008010805 */
[----:B------:R-:W-:Y:S02]  /*f620*/  MOV R131, R14 ;  /* 0x0000000e00837202 */ /* 0x000fe40000000f00 */
[----:B----4-:R-:W-:-:S04]  /*f630*/  F2FP.BF16.F32.PACK_AB R11, R73, R69 ;  /* 0x00000045490b723e */ /* 0x010fc800000010ff */
[----:B------:R2:W-:Y:S01]  /*f640*/  MUFU.EX2 R84, R7 ;  /* 0x0000000700547308 */ /* 0x0005e20000000800 */
[--C-:B---3--:R-:W-:Y:S02]  /*f650*/  FFMA.FTZ R0, R127, UR5, -R5.reuse ;  /* 0x000000057f007c23 */ /* 0x108fe40008010805 */
[C---:B-1----:R-:W-:Y:S05]  /*f660*/  HMMA.16816.F32.BF16 R28, R8.reuse, R24, RZ ;  /* 0x00000018081c723c */ /* 0x042fea00000418ff */
[----:B------:R1:W-:Y:S01]  /*f670*/  MUFU.EX2 R105, R0 ;  /* 0x0000000000697308 */ /* 0x0003e20000000800 */
[----:B------:R-:W-:Y:S01]  /*f680*/  HMMA.16816.F32.BF16 R24, R8, R26, RZ ;  /* 0x0000001a0818723c */ /* 0x000fe200000418ff */
[----:B--2---:R-:W-:Y:S01]  /*f690*/  FFMA.FTZ R7, R129, UR5, -R5 ;  /* 0x0000000581077c23 */ /* 0x004fe20008010805 */
[----:B------:R-:W-:-:S02]  /*f6a0*/  MOV R129, R13 ;  /* 0x0000000d00817202 */ /* 0x000fc40000000f00 */
[----:B------:R-:W2:Y:S03]  /*f6b0*/  LDSM.16.MT88.4 R12, [R217+0x5000] ;  /* 0x00500000d90c783b */ /* 0x000ea60000004200 */
[----:B------:R3:W4:Y:S01]  /*f6c0*/  MUFU.EX2 R89, R7 ;  /* 0x0000000700597308 */ /* 0x0007220000000800 */
[----:B-1----:R-:W-:-:S07]  /*f6d0*/  FFMA.FTZ R0, R203, UR5, -R5 ;  /* 0x00000005cb007c23 */ /* 0x002fce0008010805 */
[----:B------:R1:W5:Y:S01]  /*f6e0*/  MUFU.EX2 R108, R0 ;  /* 0x00000000006c7308 */ /* 0x0003620000000800 */
[----:B---3--:R-:W-:-:S07]  /*f6f0*/  FFMA.FTZ R7, R62, UR5, -R5 ;  /* 0x000000053e077c23 */ /* 0x008fce0008010805 */
[----:B------:R3:W-:Y:S01]  /*f700*/  MUFU.EX2 R64, R7 ;  /* 0x0000000700407308 */ /* 0x0007e20000000800 */
[----:B-1----:R-:W-:-:S07]  /*f710*/  FFMA.FTZ R0, R194, UR5, -R5 ;  /* 0x00000005c2007c23 */ /* 0x002fce0008010805 */
[----:B------:R1:W-:Y:S01]  /*f720*/  MUFU.EX2 R113, R0 ;  /* 0x0000000000717308 */ /* 0x0003e20000000800 */
[----:B---3--:R-:W-:Y:S01]  /*f730*/  FADD.FTZ R7, R149, R148 ;  /* 0x0000009495077221 */ /* 0x008fe20000010000 */
[----:B--2---:R-:W-:Y:S03]  /*f740*/  HMMA.16816.F32.BF16 R20, R8, R12, RZ ;  /* 0x0000000c0814723c */ /* 0x004fe600000418ff */
[----:B------:R-:W-:-:S03]  /*f750*/  FADD.FTZ R7, R150, R7 ;  /* 0x0000000796077221 */ /* 0x000fc60000010000 */
[----:B------:R-:W-:Y:S01]  /*f760*/  HMMA.16816.F32.BF16 R16, R8, R14, RZ ;  /* 0x0000000e0810723c */ /* 0x000fe200000418ff */
[----:B------:R-:W-:Y:S01]  /*f770*/  F2FP.BF16.F32.PACK_AB R12, R166, R165 ;  /* 0x000000a5a60c723e */ /* 0x000fe200000010ff */
[----:B-1----:R-:W-:Y:S01]  /*f780*/  FFMA.FTZ R0, R195, UR5, -R5 ;  /* 0x00000005c3007c23 */ /* 0x002fe20008010805 */
[----:B----4-:R-:W-:Y:S01]  /*f790*/  F2FP.BF16.F32.PACK_AB R13, R89, R84 ;  /* 0x00000054590d723e */ /* 0x010fe200000010ff */
[----:B------:R-:W-:Y:S02]  /*f7a0*/  FADD.FTZ R7, R151, R7 ;  /* 0x0000000797077221 */ /* 0x000fe40000010000 */
[----:B------:R1:W2:Y:S01]  /*f7b0*/  MUFU.EX2 R116, R0 ;  /* 0x0000000000747308 */ /* 0x0002a20000000800 */
[----:B------:R-:W-:Y:S01]  /*f7c0*/  F2FP.BF16.F32.PACK_AB R14, R168, R167 ;  /* 0x000000a7a80e723e */ /* 0x000fe200000010ff */
[----:B------:R-:W-:Y:S01]  /*f7d0*/  FADD.FTZ R7, R165, R7 ;  /* 0x00000007a5077221 */ /* 0x000fe20000010000 */
[----:B------:R-:W-:Y:S01]  /*f7e0*/  F2FP.BF16.F32.PACK_AB R15, R92, R88 ;  /* 0x000000585c0f723e */ /* 0x000fe200000010ff */
[----:B------:R-:W-:Y:S01]  /*f7f0*/  LDSM.16.MT88.4 R148, [R217+0x8000] ;  /* 0x00800000d994783b */ /* 0x000fe20000004200 */
[----:B------:R-:W-:Y:S01]  /*f800*/  F2FP.BF16.F32.PACK_AB R8, R170, R169 ;  /* 0x000000a9aa08723e */ /* 0x000fe200000010ff */
[----:B------:R-:W-:Y:S01]  /*f810*/  FADD.FTZ R7, R166, R7 ;  /* 0x00000007a6077221 */ /* 0x000fe20000010000 */
[----:B------:R-:W-:-:S02]  /*f820*/  F2FP.BF16.F32.PACK_AB R9, R99, R98 ;  /* 0x000000626309723e */ /* 0x000fc400000010ff */
[----:B------:R-:W-:Y:S01]  /*f830*/  F2FP.BF16.F32.PACK_AB R10, R174, R173 ;  /* 0x000000adae0a723e */ /* 0x000fe200000010ff */
[----:B------:R-:W-:Y:S01]  /*f840*/  FADD.FTZ R7, R167, R7 ;  /* 0x00000007a7077221 */ /* 0x000fe20000010000 */
[----:B-----5:R-:W-:Y:S01]  /*f850*/  F2FP.BF16.F32.PACK_AB R11, R108, R105 ;  /* 0x000000696c0b723e */ /* 0x020fe200000010ff */
[----:B------:R-:W-:Y:S02]  /*f860*/  HMMA.16816.F32.BF16 R32, R12, R36, R20 ;  /* 0x000000240c20723c */ /* 0x000fe40000041814 */
[----:B------:R-:W-:Y:S01]  /*f870*/  FADD.FTZ R7, R168, R7 ;  /* 0x00000007a8077221 */ /* 0x000fe20000010000 */
[----:B-1----:R-:W-:-:S03]  /*f880*/  FFMA.FTZ R0, R190, UR5, -R5 ;  /* 0x00000005be007c23 */ /* 0x002fc60008010805 */
[C---:B------:R-:W-:Y:S01]  /*f890*/  HMMA.16816.F32.BF16 R20, R12.reuse, R38, R16 ;  /* 0x000000260c14723c */ /* 0x040fe20000041810 */
[----:B------:R1:W-:Y:S05]  /*f8a0*/  MUFU.EX2 R117, R0 ;  /* 0x0000000000757308 */ /* 0x0003ea0000000800 */
[C---:B------:R-:W-:Y:S06]  /*f8b0*/  HMMA.16816.F32.BF16 R16, R12.reuse, R40, R28 ;  /* 0x000000280c10723c */ /* 0x040fec000004181c */
[----:B------:R-:W-:Y:S01]  /*f8c0*/  HMMA.16816.F32.BF16 R12, R12, R42, R24 ;  /* 0x0000002a0c0c723c */ /* 0x000fe20000041818 */
[----:B------:R-:W3:Y:S05]  /*f8d0*/  LDSM.16.MT88.4 R40, [R218+0x5c00] ;  /* 0x005c0000da28783b */ /* 0x000eea0000004200 */
[----:B------:R-:W-:Y:S01]  /*f8e0*/  HMMA.16816.F32.BF16 R32, R8, R44, R32 ;  /* 0x0000002c0820723c */ /* 0x000fe20000041820 */
[----:B-1----:R-:W-:-:S04]  /*f8f0*/  FFMA.FTZ R0, R191, UR5, -R5 ;  /* 0x00000005bf007c23 */ /* 0x002fc80008010805 */
[----:B------:R1:W4:Y:S01]  /*f900*/  MUFU.EX2 R112, R0 ;  /* 0x0000000000707308 */ /* 0x0003220000000800 */
[C---:B------:R-:W-:Y:S01]  /*f910*/  HMMA.16816.F32.BF16 R28, R8.reuse, R46, R20 ;  /* 0x0000002e081c723c */ /* 0x040fe20000041814 */
[----:B------:R-:W5:Y:S05]  /*f920*/  LDSM.16.MT88.4 R44, [R217+0x6000] ;  /* 0x00600000d92c783b */ /* 0x000f6a0000004200 */
[C---:B------:R-:W-:Y:S06]  /*f930*/  HMMA.16816.F32.BF16 R24, R8.reuse, R52, R16 ;  /* 0x000000340818723c */ /* 0x040fec0000041810 */
[----:B------:R-:W-:Y:S01]  /*f940*/  HMMA.16816.F32.BF16 R36, R8, R54, R12 ;  /* 0x000000360824723c */ /* 0x000fe2000004180c */
[----:B------:R-:W5:Y:S01]  /*f950*/  LDSM.16.MT88.4 R52, [R218+0x6000] ;  /* 0x00600000da34783b */ /* 0x000f620000004200 */
[----:B-1----:R-:W-:-:S05]  /*f960*/  FFMA.FTZ R0, R122, UR5, -R5 ;  /* 0x000000057a007c23 */ /* 0x002fca0008010805 */
[----:B------:R-:W-:Y:S01]  /*f970*/  F2FP.BF16.F32.PACK_AB R8, R176, R175 ;  /* 0x000000afb008723e */ /* 0x000fe200000010ff */
[----:B------:R1:W-:Y:S01]  /*f980*/  MUFU.EX2 R111, R0 ;  /* 0x00000000006f7308 */ /* 0x0003e20000000800 */
[----:B--2---:R-:W-:Y:S02]  /*f990*/  F2FP.BF16.F32.PACK_AB R9, R116, R113 ;  /* 0x000000717409723e */ /* 0x004fe400000010ff */
[----:B------:R-:W-:Y:S02]  /*f9a0*/  F2FP.BF16.F32.PACK_AB R10, R179, R177 ;  /* 0x000000b1b30a723e */ /* 0x000fe400000010ff */
[----:B----4-:R-:W-:Y:S02]  /*f9b0*/  F2FP.BF16.F32.PACK_AB R11, R112, R117 ;  /* 0x00000075700b723e */ /* 0x010fe400000010ff */
[----:B------:R-:W-:Y:S02]  /*f9c0*/  F2FP.BF16.F32.PACK_AB R12, R180, R178 ;  /* 0x000000b2b40c723e */ /* 0x000fe400000010ff */
[----:B------:R-:W-:-:S03]  /*f9d0*/  F2FP.BF16.F32.PACK_AB R14, R182, R120 ;  /* 0x00000078b60e723e */ /* 0x000fc600000010ff */
[----:B------:R-:W-:Y:S01]  /*f9e0*/  HMMA.16816.F32.BF16 R20, R8, R48, R32 ;  /* 0x000000300814723c */ /* 0x000fe20000041820 */
[----:B-1----:R-:W-:-:S05]  /*f9f0*/  FFMA.FTZ R0, R123, UR5, -R5 ;  /* 0x000000057b007c23 */ /* 0x002fca0008010805 */
[C---:B------:R-:W-:Y:S01]  /*fa00*/  HMMA.16816.F32.BF16 R16, R8.reuse, R50, R28 ;  /* 0x000000320810723c */ /* 0x040fe2000004181c */
[----:B------:R-:W1:Y:S01]  /*fa10*/  LDSM.16.MT88.4 R48, [R218+0x6400] ;  /* 0x00640000da30783b */ /* 0x000e620000004200 */
[----:B------:R2:W4:Y:S04]  /*fa20*/  MUFU.EX2 R110, R0 ;  /* 0x00000000006e7308 */ /* 0x0005280000000800 */
[C---:B---3--:R-:W-:Y:S06]  /*fa30*/  HMMA.16816.F32.BF16 R24, R8.reuse, R40, R24 ;  /* 0x000000280818723c */ /* 0x048fec0000041818 */
[----:B------:R-:W-:Y:S01]  /*fa40*/  HMMA.16816.F32.BF16 R32, R8, R42, R36 ;  /* 0x0000002a0820723c */ /* 0x000fe20000041824 */
[----:B------:R-:W-:Y:S04]  /*fa50*/  LDSM.16.MT88.4 R36, [R218+0x6800] ;  /* 0x00680000da24783b */ /* 0x000fe80000004200 */
[----:B------:R-:W-:Y:S02]  /*fa60*/  LDSM.16.MT88.4 R40, [R217+0x6c00] ;  /* 0x006c0000d928783b */ /* 0x000fe40000004200 */
[----:B------:R-:W-:Y:S01]  /*fa70*/  F2FP.BF16.F32.PACK_AB R8, R183, R181 ;  /* 0x000000b5b708723e */ /* 0x000fe200000010ff */
[----:B--2---:R-:W-:Y:S01]  /*fa80*/  FFMA.FTZ R0, R118, UR5, -R5 ;  /* 0x0000000576007c23 */ /* 0x004fe20008010805 */
[----:B----4-:R-:W-:-:S02]  /*fa90*/  F2FP.BF16.F32.PACK_AB R13, R110, R111 ;  /* 0x0000006f6e0d723e */ /* 0x010fc400000010ff */
[----:B------:R-:W-:Y:S01]  /*faa0*/  F2FP.BF16.F32.PACK_AB R10, R184, R185 ;  /* 0x000000b9b80a723e */ /* 0x000fe200000010ff */
[----:B------:R2:W-:Y:S02]  /*fab0*/  MUFU.EX2 R109, R0 ;  /* 0x00000000006d7308 */ /* 0x0005e40000000800 */
[----:B--2---:R-:W-:-:S06]  /*fac0*/  FFMA.FTZ R0, R119, UR5, -R5 ;  /* 0x0000000577007c23 */ /* 0x004fcc0008010805 */
[----:B------:R2:W3:Y:S02]  /*fad0*/  MUFU.EX2 R107, R0 ;  /* 0x00000000006b7308 */ /* 0x0004e40000000800 */
[----:B--2---:R-:W-:Y:S01]  /*fae0*/  FFMA.FTZ R0, R114, UR5, -R5 ;  /* 0x0000000572007c23 */ /* 0x004fe20008010805 */
[----:B---3--:R-:W-:-:S05]  /*faf0*/  F2FP.BF16.F32.PACK_AB R15, R107, R109 ;  /* 0x0000006d6b0f723e */ /* 0x008fca00000010ff */
[----:B------:R2:W-:Y:S02]  /*fb00*/  MUFU.EX2 R106, R0 ;  /* 0x00000000006a7308 */ /* 0x0005e40000000800 */
[C---:B-----5:R-:W-:Y:S06]  /*fb10*/  HMMA.16816.F32.BF16 R28, R12.reuse, R44, R20 ;  /* 0x0000002c0c1c723c */ /* 0x060fec0000041814 */
[C---:B------:R-:W-:Y:S01]  /*fb20*/  HMMA.16816.F32.BF16 R20, R12.reuse, R46, R16 ;  /* 0x0000002e0c14723c */ /* 0x040fe20000041810 */
[----:B------:R-:W3:Y:S05]  /*fb30*/  LDSM.16.MT88.4 R44, [R217+0x6800] ;  /* 0x00680000d92c783b */ /* 0x000eea0000004200 */
[----:B------:R-:W-:Y:S01]  /*fb40*/  HMMA.16816.F32.BF16 R16, R12, R52, R24 ;  /* 0x000000340c10723c */ /* 0x000fe20000041818 */
[----:B--2---:R-:W-:-:S04]  /*fb50*/  FFMA.FTZ R0, R115, UR5, -R5 ;  /* 0x0000000573007c23 */ /* 0x004fc80008010805 */
[----:B------:R2:W4:Y:S01]  /*fb60*/  MUFU.EX2 R104, R0 ;  /* 0x0000000000687308 */ /* 0x0005220000000800 */
[----:B------:R-:W-:Y:S01]  /*fb70*/  HMMA.16816.F32.BF16 R12, R12, R54, R32 ;  /* 0x000000360c0c723c */ /* 0x000fe20000041820 */
[----:B------:R-:W-:Y:S01]  /*fb80*/  LDSM.16.MT88.4 R52, [R217+0x7400] ;  /* 0x00740000d934783b */ /* 0x000fe20000004200 */
[----:B--2---:R-:W-:Y:S01]  /*fb90*/  FFMA.FTZ R0, R121, UR5, -R5 ;  /* 0x0000000579007c23 */ /* 0x004fe20008010805 */
[----:B----4-:R-:W-:-:S04]  /*fba0*/  F2FP.BF16.F32.PACK_AB R9, R104, R106 ;  /* 0x0000006a6809723e */ /* 0x010fc800000010ff */
[----:B------:R2:W-:Y:S02]  /*fbb0*/  MUFU.EX2 R96, R0 ;  /* 0x0000000000607308 */ /* 0x0005e40000000800 */
[----:B--2---:R-:W-:-:S06]  /*fbc0*/  FFMA.FTZ R0, R95, UR5, -R5 ;  /* 0x000000055f007c23 */ /* 0x004fcc0008010805 */
[----:B------:R2:W4:Y:S02]  /*fbd0*/  MUFU.EX2 R97, R0 ;  /* 0x0000000000617308 */ /* 0x0005240000000800 */
[----:B--2---:R-:W-:Y:S01]  /*fbe0*/  FFMA.FTZ R0, R102, UR5, -R5 ;  /* 0x0000000566007c23 */ /* 0x004fe20008010805 */
[----:B----4-:R-:W-:-:S05]  /*fbf0*/  F2FP.BF16.F32.PACK_AB R11, R97, R96 ;  /* 0x00000060610b723e */ /* 0x010fca00000010ff */
[----:B------:R2:W-:Y:S02]  /*fc00*/  MUFU.EX2 R95, R0 ;  /* 0x00000000005f7308 */ /* 0x0005e40000000800 */
[C---:B------:R-:W-:Y:S06]  /*fc10*/  HMMA.16816.F32.BF16 R32, R8.reuse, R56, R28 ;  /* 0x000000380820723c */ /* 0x040fec000004181c */
[C---:B------:R-:W-:Y:S01]  /*fc20*/  HMMA.16816.F32.BF16 R28, R8.reuse, R58, R20 ;  /* 0x0000003a081c723c */ /* 0x040fe20000041814 */
[----:B------:R-:W-:Y:S05]  /*fc30*/  LDSM.16.MT88.4 R56, [R218+0x7400] ;  /* 0x00740000da38783b */ /* 0x000fea0000004200 */
[----:B-1----:R-:W-:Y:S01]  /*fc40*/  HMMA.16816.F32.BF16 R24, R8, R48, R16 ;  /* 0x000000300818723c */ /* 0x002fe20000041810 */
[----:B--2---:R-:W-:-:S04]  /*fc50*/  FFMA.FTZ R0, R103, UR5, -R5 ;  /* 0x0000000567007c23 */ /* 0x004fc80008010805 */
        /* <DEDUP_REMOVED lines=94> */
[----:B------:R3:W-:Y:S01]  /*10240*/  MUFU.EX2 R53, R13 ;  /* 0x0000000d00357308 */ /* 0x0007e20000000800 */
        /* <DEDUP_REMOVED lines=13> */
[----:B---3--:R-:W-:Y:S02]  /*10320*/  FFMA.FTZ R13, R147, UR5, -R5 ;  /* 0x00000005930d7c23 */ /* 0x008fe40008010805 */
        /* <DEDUP_REMOVED lines=38> */
[----:B-----5:R-:W-:Y:S01]  /*10590*/  HMMA.16816.F32.BF16 R24, R8, R36, R24 ;  /* 0x000000240818723c */ /* 0x020fe20000041818 */
        /* <DEDUP_REMOVED lines=13> */
[----:B------:R1:W3:Y:S01]  /*10670*/  MUFU.EX2 R46, R0 ;  /* 0x00000000002e7308 */ /* 0x0002e20000000800 */
[----:B------:R-:W-:Y:S01]  /*10680*/  F2FP.BF16.F32.PACK_AB R152, R53, R56 ;  /* 0x000000383598723e */ /* 0x000fe200000010ff */
        /* <DEDUP_REMOVED lines=134> */
[----:B------:R-:W-:Y:S06]  /*10ef0*/  @!P1 BRA `(.L_x_1367) ;  /* 0x0000005c009c9947 */ /* 0x000fec0003800000 */
        /* <DEDUP_REMOVED lines=69> */
.L_x_1368:
[----:B------:R-:W1:Y:S02]  /*11350*/  LDC R0, c[0x0][0x250] ;  /* 0x00009400ff007b82 */ /* 0x000e640000000800 */
[----:B-1----:R-:W-:-:S05]  /*11360*/  IMAD.SHL.U32 R5, R0, 0x100, RZ ;  /* 0x0000010000057824 */ /* 0x002fca00078e00ff */
[----:B------:R-:W-:-:S04]  /*11370*/  IADD3 R5, -R5, RZ, RZ ;  /* 0x000000ff05057210 */ /* 0x000fc80007ffe1ff */
[----:B------:R-:W-:-:S07]  /*11380*/  SHF.R.S32.HI R6, RZ, 0x1f, R5 ;  /* 0x0000001fff067819 */ /* 0x000fce0000011405 */
.L_x_1369:
[----:B------:R-:W2:Y:S01]  /*11390*/  LDL.LU.64 R22, [R1] ;  /* 0x0000000001167983 */ /* 0x000ea20000300a00 */
        /* <DEDUP_REMOVED lines=8> */
[----:B------:R-:W-:-:S03]  /*11420*/  @!P0 IMAD.MOV.U32 R9, RZ, RZ, R172 ;  /* 0x000000ffff098224 */ /* 0x000fc600078e00ac */
[----:B------:R-:W-:Y:S01]  /*11430*/  @P0 STS [R237+0x5004], RZ ;  /* 0x005004ffed000388 */ /* 0x000fe20000000800 */
[----:B------:R-:W3:Y:S03]  /*11440*/  @!P0 LDC R15, c[0x0][0x254] ;  /* 0x00009500ff0f8b82 */ /* 0x000ee60000000800 */
[----:B------:R-:W-:Y:S04]  /*11450*/  @P0 STS.64 [R237+0x5008], RZ ;  /* 0x005008ffed000388 */ /* 0x000fe80000000a00 */
[----:B------:R-:W-:Y:S01]  /*11460*/  @!PT LDS RZ, [RZ] ;  /* 0x00000000fffff984 */ /* 0x000fe20000000800 */
[----:B------:R-:W-:Y:S01]  /*11470*/  @!PT LDS RZ, [RZ] ;  /* 0x00000000fffff984 */ /* 0x000fe20000000800 */
[----:B------:R-:W-:Y:S01]  /*11480*/  @!PT LDS RZ, [RZ] ;  /* 0x00000000fffff984 */ /* 0x000fe20000000800 */
[----:B------:R1:W-:Y:S01]  /*11490*/  @!P0 LDGSTS.E.BYPASS.LTC128B.128 [R237+0x5000], desc[UR6][R8.64] ;  /* 0x0500000008ed8fae */ /* 0x0003e2000b901d46 */
[----:B------:R-:W4:Y:S03]  /*114a0*/  @!P0 LDC R20, c[0x0][0x254] ;  /* 0x00009500ff148b82 */ /* 0x000f260000000800 */
[----:B------:R-:W-:Y:S05]  /*114b0*/  @P0 STS.128 [R237+0x5800], RZ ;  /* 0x005800ffed000388 */ /* 0x000fea0000000c00 */
[----:B------:R-:W5:Y:S08]  /*114c0*/  @!P0 LDC R19, c[0x0][0x254] ;  /* 0x00009500ff138b82 */ /* 0x000f700000000800 */
[----:B------:R-:W1:Y:S08]  /*114d0*/  @!P0 LDC R18, c[0x0][0x254] ;  /* 0x00009500ff128b82 */ /* 0x000e700000000800 */
[----:B------:R-:W4:Y:S01]  /*114e0*/  @!P0 LDC R21, c[0x0][0x254] ;  /* 0x00009500ff158b82 */ /* 0x000f220000000800 */
[----:B-----5:R-:W-:-:S02]  /*114f0*/  @!P0 IMAD R19, R19, 0xa0, RZ ;  /* 0x000000a013138824 */ /* 0x020fc400078e02ff */
[----:B-1----:R-:W-:Y:S01]  /*11500*/  @!P0 IMAD R18, R18, 0xc0, RZ ;  /* 0x000000c012128824 */ /* 0x002fe200078e02ff */
[----:B--2---:R-:W-:Y:S01]  /*11510*/  @!P0 IADD3.X R10, R6, UR18, R23, P2, P1 ;  /* 0x00000012060a8c10 */ /* 0x004fe200097e2417 */
[----:B------:R-:W-:Y:S01]  /*11520*/  @!P0 IMAD.MOV.U32 R22, RZ, RZ, R238 ;  /* 0x000000ffff168224 */ /* 0x000fe200078e00ee */
[C---:B------:R-:W-:Y:S02]  /*11530*/  @!P0 LEA R12, P2, R7.reuse, UR10, 0x1 ;  /* 0x0000000a070c8c11 */ /* 0x040fe4000f8408ff */
[C---:B------:R-:W-:Y:S02]  /*11540*/  @!P0 LEA R11, P1, R0.reuse, R238, 0x6 ;  /* 0x000000ee000b8211 */ /* 0x040fe400078230ff */
[----:B------:R-:W-:Y:S01]  /*11550*/  @!P0 LEA.HI.X R13, R7, UR11, R10, 0x1, P2 ;  /* 0x0000000b070d8c11 */ /* 0x000fe200090f0c0a */
[----:B------:R-:W-:Y:S01]  /*11560*/  @!P0 STL.64 [R1], R22 ;  /* 0x0000001601008387 */ /* 0x000fe20000100a00 */
[----:B------:R-:W-:Y:S02]  /*11570*/  @!P0 IADD3 R7, P2, R5, R11, RZ ;  /* 0x0000000b05078210 */ /* 0x000fe40007f5e0ff */
[----:B------:R-:W-:Y:S01]  /*11580*/  @!P0 LEA.HI.X R8, R0, R23, R14, 0x6, P1 ;  /* 0x0000001700088211 */ /* 0x000fe200008f340e */
[----:B---3--:R-:W-:Y:S01]  /*11590*/  @!P0 IMAD R14, R15, 0x60, RZ ;  /* 0x000000600f0e8824 */ /* 0x008fe200078e02ff */
[----:B------:R-:W-:Y:S01]  /*115a0*/  @!P0 LEA R10, P1, R7, UR10, 0x1 ;  /* 0x0000000a070a8c11 */ /* 0x000fe2000f8208ff */
[----:B------:R-:W-:Y:S01]  /*115b0*/  @!PT LDS RZ, [RZ] ;  /* 0x00000000fffff984 */ /* 0x000fe20000000800 */
[----:B------:R-:W-:Y:S01]  /*115c0*/  @!PT LDS RZ, [RZ] ;  /* 0x00000000fffff984 */ /* 0x000fe20000000800 */
[----:B------:R-:W-:Y:S01]  /*115d0*/  @!PT LDS RZ, [RZ] ;  /* 0x00000000fffff984 */ /* 0x000fe20000000800 */
[----:B------:R1:W-:Y:S02]  /*115e0*/  @!P0 LDGSTS.E.BYPASS.LTC128B.128 [R237+0x5800], desc[UR6][R12.64] ;  /* 0x058000000ced8fae */ /* 0x0003e4000b901d46 */
[----:B------:R-:W-:-:S02]  /*115f0*/  @!P0 IMAD.X R11, R6, 0x1, R8, P2 ;  /* 0x00000001060b8824 */ /* 0x000fc400010e0608 */
[----:B------:R-:W-:Y:S01]  /*11600*/  @!P0 IMAD.WIDE.U32 R8, R0, 0x60, R22 ;  /* 0x0000006000088825 */ /* 0x000fe200078e0016 */
[----:B------:R-:W-:Y:S02]  /*11610*/  @P0 STS.128 [R237+0x6000], RZ ;  /* 0x006000ffed000388 */ /* 0x000fe40000000c00 */
[----:B------:R-:W-:Y:S02]  /*11620*/  @!P0 LEA.HI.X R11, R7, UR11, R11, 0x1, P1 ;  /* 0x0000000b070b8c11 */ /* 0x000fe400088f0c0b */
[----:B------:R-:W-:-:S03]  /*11630*/  @!P0 IADD3 R7, P1, R5, R8, RZ ;  /* 0x0000000805078210 */ /* 0x000fc60007f3e0ff */
[----:B------:R-:W-:Y:S01]  /*11640*/  @!PT LDS RZ, [RZ] ;  /* 0x00000000fffff984 */ /* 0x000fe20000000800 */
[----:B------:R-:W-:Y:S01]  /*11650*/  @!PT LDS RZ, [RZ] ;  /* 0x00000000fffff984 */ /* 0x000fe20000000800 */
[----:B------:R-:W-:Y:S01]  /*11660*/  @!PT LDS RZ, [RZ] ;  /* 0x00000000fffff984 */ /* 0x000fe20000000800 */
[----:B------:R2:W-:Y:S01]  /*11670*/  @!P0 LDGSTS.E.BYPASS.LTC128B.128 [R237+0x6000], desc[UR6][R10.64] ;  /* 0x060000000aed8fae */ /* 0x0005e2000b901d46 */
[----:B------:R-:W-:Y:S01]  /*11680*/  @!P0 IADD3.X R8, R6, R9, R14, P1, !PT ;  /* 0x0000000906088210 */ /* 0x000fe20000ffe40e */
[----:B------:R-:W-:Y:S01]  /*11690*/  @!P0 IMAD.MOV.U32 R9, RZ, RZ, R23 ;  /* 0x000000ffff098224 */ /* 0x000fe200078e0017 */
[C---:B------:R-:W-:Y:S01]  /*116a0*/  @!P0 LEA R16, P1, R7.reuse, UR10, 0x1 ;  /* 0x0000000a07108c11 */ /* 0x040fe2000f8208ff */
[----:B------:R-:W-:Y:S03]  /*116b0*/  @P0 STS.128 [R237+0x6800], RZ ;  /* 0x006800ffed000388 */ /* 0x000fe60000000c00 */
[----:B------:R-:W-:Y:S01]  /*116c0*/  @!P0 LEA.HI.X R17, R7, UR11, R8, 0x1, P1 ;  /* 0x0000000b07118c11 */ /* 0x000fe200088f0c08 */
[----:B------:R-:W-:Y:S01]  /*116d0*/  @!P0 IMAD.MOV.U32 R8, RZ, RZ, R238 ;  /* 0x000000ffff088224 */ /* 0x000fe200078e00ee */
[----:B------:R-:W-:-:S03]  /*116e0*/  @!P0 LEA R14, P1, R0, R238, 0x7 ;  /* 0x000000ee000e8211 */ /* 0x000fc600078238ff */
[C---:B------:R-:W-:Y:S01]  /*116f0*/  @!P0 IMAD.WIDE.U32 R8, R0.reuse, 0xe0, R8 ;  /* 0x000000e000088825 */ /* 0x040fe200078e0008 */
[C---:B----4-:R-:W-:Y:S01]  /*11700*/  @!P0 LEA.HI.X R7, R0.reuse, R23, R20, 0x7, P1 ;  /* 0x0000001700078211 */ /* 0x050fe200008f3c14 */
[----:B------:R-:W-:Y:S01]  /*11710*/  @!PT LDS RZ, [RZ] ;  /* 0x00000000fffff984 */ /* 0x000fe20000000800 */
[----:B------:R-:W-:Y:S01]  /*11720*/  @!PT LDS RZ, [RZ] ;  /* 0x00000000fffff984 */ /* 0x000fe20000000800 */
[----:B------:R-:W-:Y:S01]  /*11730*/  @!PT LDS RZ, [RZ] ;  /* 0x00000000fffff984 */ /* 0x000fe20000000800 */
[----:B------:R-:W-:Y:S02]  /*11740*/  @!P0 LDGSTS.E.BYPASS.LTC128B.128 [R237+0x6800], desc[UR6][R16.64] ;  /* 0x0680000010ed8fae */ /* 0x000fe4000b901d46 */
[----:B-1----:R-:W-:Y:S02]  /*11750*/  @!P0 IMAD.MOV.U32 R12, RZ, RZ, R238 ;  /* 0x000000ffff0c8224 */ /* 0x002fe400078e00ee */
[----:B------:R-:W-:Y:S01]  /*11760*/  @!P0 IMAD.MOV.U32 R13, RZ, RZ, R23 ;  /* 0x000000ffff0d8224 */ /* 0x000fe200078e0017 */
[----:B------:R-:W-:Y:S01]  /*11770*/  @P0 STS.128 [R237+0x7000], RZ ;  /* 0x007000ffed000388 */ /* 0x000fe20000000c00 */
[----:B------:R-:W-:Y:S02]  /*11780*/  @!P0 IMAD R20, R21, 0xe0, RZ ;  /* 0x000000e015148824 */ /* 0x000fe400078e02ff */
[----:B------:R-:W-:-:S04]  /*11790*/  @!P0 IMAD.WIDE.U32 R12, R0, 0xa0, R12 ;  /* 0x000000a0000c8825 */ /* 0x000fc800078e000c */
[----:B--2---:R-:W-:Y:S02]  /*117a0*/  @!P0 IMAD.MOV.U32 R10, RZ, RZ, R238 ;  /* 0x000000ffff0a8224 */ /* 0x004fe400078e00ee */
        /* <DEDUP_REMOVED lines=27> */
[----:B------:R-:W-:-:S03]  /*11960*/  IMAD.SHL.U32 R0, R244, 0x100, RZ ;  /* 0x00000100f4007824 */ /* 0x000fc600078e00ff */
        /* <DEDUP_REMOVED lines=13> */
[----:B------:R-:W4:Y:S04]  /*11a40*/  LDSM.16.M88.4 R28, [R216+0x1400] ;  /* 0x00140000d81c783b */ /* 0x000f280000000200 */
[----:B--2---:R-:W2:Y:S04]  /*11a50*/  LDSM.16.M88.4 R8, [R221] ;  /* 0x00000000dd08783b */ /* 0x004ea80000000200 */
[----:B------:R-:W5:Y:S01]  /*11a60*/  LDSM.16.M88.4 R44, [R216+0x1800] ;  /* 0x00180000d82c783b */ /* 0x000f620000000200 */
[----:B------:R-:W3:Y:S03]  /*11a70*/  S2R R5, SR_TID.X ;  /* 0x0000000000057919 */ /* 0x000ee60000002100 */
[----:B------:R-:W-:Y:S04]  /*11a80*/  LDSM.16.M88.4 R64, [R235] ;  /* 0x00000000eb40783b */ /* 0x000fe80000000200 */
[----:B------:R-:W5:Y:S04]  /*11a90*/  LDSM.16.M88.4 R36, [R236] ;  /* 0x00000000ec24783b */ /* 0x000f680000000200 */
[----:B------:R-:W5:Y:S04]  /*11aa0*/  LDSM.16.M88.4 R52, [R216+0x1c00] ;  /* 0x001c0000d834783b */ /* 0x000f680000000200 */
[----:B------:R-:W-:Y:S01]  /*11ab0*/  LDSM.16.M88.4 R68, [R216+0x2000] ;  /* 0x00200000d844783b */ /* 0x000fe20000000200 */
[C---:B-1----:R-:W-:Y:S03]  /*11ac0*/  HMMA.16816.F32.BF16 R20, R12.reuse, R16, RZ ;  /* 0x000000100c14723c */ /* 0x042fe600000418ff */
[----:B------:R-:W-:Y:S04]  /*11ad0*/  LDSM.16.M88.4 R60, [R233] ;  /* 0x00000000e93c783b */ /* 0x000fe80000000200 */
[----:B------:R-:W0:Y:S01]  /*11ae0*/  LDGDEPBAR ;  /* 0x00000000000079af */ /* 0x000e220000000000 */
[C---:B------:R-:W-:Y:S06]  /*11af0*/  HMMA.16816.F32.BF16 R16, R12.reuse, R18, RZ ;  /* 0x000000120c10723c */ /* 0x040fec00000418ff */
[----:B----4-:R-:W-:Y:S01]  /*11b00*/  HMMA.16816.F32.BF16 R24, R12, R28, RZ ;  /* 0x0000001c0c18723c */ /* 0x010fe200000418ff */
[----:B---3--:R-:W-:-:S05]  /*11b10*/  IMAD.SHL.U32 R5, R5, 0x2, RZ ;  /* 0x0000000205057824 */ /* 0x008fca00078e00ff */
[----:B------:R-:W-:Y:S01]  /*11b20*/  HMMA.16816.F32.BF16 R28, R12, R30, RZ ;  /* 0x0000001e0c1c723c */ /* 0x000fe200000418ff */
[----:B------:R-:W-:-:S04]  /*11b30*/  LOP3.LUT R5, R5, 0x6, RZ, 0xc0, !PT ;  /* 0x0000000605057812 */ /* 0x000fc800078ec0ff */
[C---:B------:R-:W-:Y:S01]  /*11b40*/  LOP3.LUT R6, R0.reuse, R5, RZ, 0xfc, !PT ;  /* 0x0000000500067212 */ /* 0x040fe200078efcff */
[C---:B--2---:R-:W-:Y:S01]  /*11b50*/  HMMA.16816.F32.BF16 R40, R8.reuse, R32, R20 ;  /* 0x000000200828723c */ /* 0x044fe20000041814 */
[--C-:B------:R-:W-:Y:S02]  /*11b60*/  LOP3.LUT R7, R0, 0x8, R5.reuse, 0xfe, !PT ;  /* 0x0000000800077812 */ /* 0x100fe400078efe05 */
[C---:B------:R-:W-:Y:S02]  /*11b70*/  ISETP.GE.AND P3, PT, R6.reuse, R4, PT ;  /* 0x000000040600720c */ /* 0x040fe40003f66270 */
[----:B------:R-:W-:Y:S01]  /*11b80*/  ISETP.GE.AND P2, PT, R6, R2, PT ;  /* 0x000000020600720c */ /* 0x000fe20003f46270 */
[----:B------:R-:W-:Y:S01]  /*11b90*/  HMMA.16816.F32.BF16 R48, R8, R34, R16 ;  /* 0x000000220830723c */ /* 0x000fe20000041810 */
[----:B------:R-:W1:Y:S01]  /*11ba0*/  LDSM.16.M88.4 R32, [R234] ;  /* 0x00000000ea20783b */ /* 0x000e620000000200 */
[C-C-:B------:R-:W-:Y:S02]  /*11bb0*/  LOP3.LUT R20, R0.reuse, 0x1, R5.reuse, 0xfe, !PT ;  /* 0x0000000100147812 */ /* 0x140fe400078efe05 */
[----:B------:R-:W-:-:S02]  /*11bc0*/  LOP3.LUT R6, R0, 0x9, R5, 0xfe, !PT ;  /* 0x0000000900067812 */ /* 0x000fc400078efe05 */
[----:B-----5:R-:W-:Y:S01]  /*11bd0*/  HMMA.16816.F32.BF16 R16, R12, R44, RZ ;  /* 0x0000002c0c10723c */ /* 0x020fe200000418ff */
[C---:B------:R-:W-:Y:S02]  /*11be0*/  ISETP.GE.AND P4, PT, R20.reuse, R4, PT ;  /* 0x000000041400720c */ /* 0x040fe40003f86270 */
[----:B------:R-:W-:Y:S02]  /*11bf0*/  ISETP.GE.AND P1, PT, R20, R2, PT ;  /* 0x000000021400720c */ /* 0x000fe40003f26270 */
[C---:B------:R-:W-:Y:S01]  /*11c00*/  ISETP.GE.AND P6, PT, R7.reuse, R4, PT ;  /* 0x000000040700720c */ /* 0x040fe20003fc6270 */
[----:B------:R-:W-:Y:S01]  /*11c10*/  HMMA.16816.F32.BF16 R56, R8, R36, R24 ;  /* 0x000000240838723c */ /* 0x000fe20000041818 */
[----:B------:R-:W-:Y:S02]  /*11c20*/  ISETP.GE.AND P5, PT, R7, R2, PT ;  /* 0x000000020700720c */ /* 0x000fe40003fa6270 */
[----:B------:R-:W-:-:S03]  /*11c30*/  LOP3.LUT R7, R0, 0x18, R5, 0xfe, !PT ;  /* 0x0000001800077812 */ /* 0x000fc600078efe05 */
[----:B------:R-:W-:Y:S01]  /*11c40*/  HMMA.16816.F32.BF16 R76, R8, R38, R28 ;  /* 0x00000026084c723c */ /* 0x000fe2000004181c */
[----:B------:R-:W2:Y:S01]  /*11c50*/  LDSM.16.M88.4 R36, [R216+0x2400] ;  /* 0x00240000d824783b */ /* 0x000ea20000000200 */
[----:B------:R-:W-:Y:S02]  /*11c60*/  FSEL R109, R40, -INF , !P3 ;  /* 0xff800000286d7808 */ /* 0x000fe40005800000 */
[----:B------:R-:W-:Y:S02]  /*11c70*/  FSEL R139, R42, -INF , !P2 ;  /* 0xff8000002a8b7808 */ /* 0x000fe40005000000 */
[----:B------:R-:W-:Y:S01]  /*11c80*/  HMMA.16816.F32.BF16 R20, R12, R52, RZ ;  /* 0x000000340c14723c */ /* 0x000fe200000418ff */
[C---:B------:R-:W-:Y:S02]  /*11c90*/  ISETP.GE.AND P3, PT, R6.reuse, R4, PT ;  /* 0x000000040600720c */ /* 0x040fe40003f66270 */
[----:B------:R-:W-:Y:S02]  /*11ca0*/  ISETP.GE.AND P2, PT, R6, R2, PT ;  /* 0x000000020600720c */ /* 0x000fe40003f46270 */
[----:B------:R-:W-:Y:S01]  /*11cb0*/  LOP3.LUT R6, R0, 0x10, R5, 0xfe, !PT ;  /* 0x0000001000067812 */ /* 0x000fe200078efe05 */
[----:B------:R-:W-:Y:S01]  /*11cc0*/  HMMA.16816.F32.BF16 R72, R8, R64, R16 ;  /* 0x000000400848723c */ /* 0x000fe20000041810 */
[----:B------:R-:W-:-:S02]  /*11cd0*/  FSEL R111, R41, -INF , !P4 ;  /* 0xff800000296f7808 */ /* 0x000fc40006000000 */
[----:B------:R-:W-:Y:S02]  /*11ce0*/  FSEL R163, R43, -INF , !P1 ;  /* 0xff8000002ba37808 */ /* 0x000fe40004800000 */
[C---:B------:R-:W-:Y:S01]  /*11cf0*/  ISETP.GE.AND P4, PT, R6.reuse, R4, PT ;  /* 0x000000040600720c */ /* 0x040fe20003f86270 */
[C---:B------:R-:W-:Y:S01]  /*11d00*/  HMMA.16816.F32.BF16 R16, R12.reuse, R54, RZ ;  /* 0x000000360c10723c */ /* 0x040fe200000418ff */
[----:B------:R-:W-:Y:S02]  /*11d10*/  ISETP.GE.AND P1, PT, R6, R2, PT ;  /* 0x000000020600720c */ /* 0x000fe40003f26270 */
[----:B------:R-:W-:Y:S02]  /*11d20*/  LOP3.LUT R6, R0, 0x11, R5, 0xfe, !PT ;  /* 0x0000001100067812 */ /* 0x000fe400078efe05 */
[----:B------:R-:W-:Y:S01]  /*11d30*/  FSEL R110, R48, -INF , !P6 ;  /* 0xff800000306e7808 */ /* 0x000fe20007000000 */
[----:B------:R-:W-:Y:S01]  /*11d40*/  HMMA.16816.F32.BF16 R24, R12, R46, RZ ;  /* 0x0000002e0c18723c */ /* 0x000fe200000418ff */
[----:B------:R-:W-:-:S02]  /*11d50*/  FSEL R160, R50, -INF , !P5 ;  /* 0xff80000032a07808 */ /* 0x000fc40006800000 */
[----:B------:R-:W-:Y:S02]  /*11d60*/  FSEL R108, R49, -INF , !P3 ;  /* 0xff800000316c7808 */ /* 0x000fe40005800000 */
[----:B------:R-:W-:Y:S01]  /*11d70*/  FSEL R156, R51, -INF , !P2 ;  /* 0xff800000339c7808 */ /* 0x000fe20005000000 */
[----:B-1----:R-:W-:Y:S01]  /*11d80*/  HMMA.16816.F32.BF16 R44, R8, R32, R20 ;  /* 0x00000020082c723c */ /* 0x002fe20000041814 */
[C---:B------:R-:W-:Y:S01]  /*11d90*/  ISETP.GE.AND P6, PT, R6.reuse, R4, PT ;  /* 0x000000040600720c */ /* 0x040fe20003fc6270 */
[----:B------:R-:W1:Y:S01]  /*11da0*/  LDSM.16.M88.4 R48, [R216+0x2800] ;  /* 0x00280000d830783b */ /* 0x000e620000000200 */
[----:B------:R-:W-:Y:S02]  /*11db0*/  ISETP.GE.AND P5, PT, R6, R2, PT ;  /* 0x000000020600720c */ /* 0x000fe40003fa6270 */
[----:B------:R-:W-:Y:S01]  /*11dc0*/  LOP3.LUT R6, R0, 0x19, R5, 0xfe, !PT ;  /* 0x0000001900067812 */ /* 0x000fe200078efe05 */
[----:B------:R-:W-:Y:S01]  /*11dd0*/  HMMA.16816.F32.BF16 R28, R12, R68, RZ ;  /* 0x000000440c1c723c */ /* 0x000fe200000418ff */
[----:B------:R-:W-:-:S02]  /*11de0*/  FSEL R107, R56, -INF , !P4 ;  /* 0xff800000386b7808 */ /* 0x000fc40006000000 */
[----:B------:R-:W-:Y:S02]  /*11df0*/  FSEL R138, R58, -INF , !P1 ;  /* 0xff8000003a8a7808 */ /* 0x000fe40004800000 */
[C---:B------:R-:W-:Y:S01]  /*11e00*/  ISETP.GE.AND P3, PT, R7.reuse, R4, PT ;  /* 0x000000040700720c */ /* 0x040fe20003f66270 */
[C---:B------:R-:W-:Y:S01]  /*11e10*/  HMMA.16816.F32.BF16 R80, R8.reuse, R34, R16 ;  /* 0x000000220850723c */ /* 0x040fe20000041810 */
[----:B------:R-:W3:Y:S01]  /*11e20*/  LDSM.16.M88.4 R32, [R232] ;  /* 0x00000000e820783b */ /* 0x000ee20000000200 */
[----:B------:R-:W-:Y:S02]  /*11e30*/  ISETP.GE.AND P2, PT, R7, R2, PT ;  /* 0x000000020700720c */ /* 0x000fe40003f46270 */
[C---:B------:R-:W-:Y:S02]  /*11e40*/  ISETP.GE.AND P4, PT, R6.reuse, R4, PT ;  /* 0x000000040600720c */ /* 0x040fe40003f86270 */
[----:B------:R-:W-:Y:S01]  /*11e50*/  HMMA.16816.F32.BF16 R40, R8, R66, R24 ;  /* 0x000000420828723c */ /* 0x000fe20000041818 */
[----:B------:R-:W-:Y:S01]  /*11e60*/  ISETP.GE.AND P1, PT, R6, R2, PT ;  /* 0x000000020600720c */ /* 0x000fe20003f26270 */
[----:B------:R-:W-:Y:S01]  /*11e70*/  LDSM.16.M88.4 R64, [R231] ;  /* 0x00000000e740783b */ /* 0x000fe20000000200 */
[----:B------:R-:W-:-:S02]  /*11e80*/  LOP3.LUT R7, R0, 0x20, R5, 0xfe, !PT ;  /* 0x0000002000077812 */ /* 0x000fc400078efe05 */
[----:B------:R-:W-:Y:S01]  /*11e90*/  LOP3.LUT R6, R0, 0x21, R5, 0xfe, !PT ;  /* 0x0000002100067812 */ /* 0x000fe200078efe05 */
[C---:B--2---:R-:W-:Y:S01]  /*11ea0*/  HMMA.16816.F32.BF16 R20, R12.reuse, R36, RZ ;  /* 0x000000240c14723c */ /* 0x044fe200000418ff */
[----:B------:R-:W-:Y:S02]  /*11eb0*/  FSEL R106, R57, -INF , !P6 ;  /* 0xff800000396a7808 */ /* 0x000fe40007000000 */
[----:B------:R-:W-:Y:S02]  /*11ec0*/  FSEL R131, R59, -INF , !P5 ;  /* 0xff8000003b837808 */ /* 0x000fe40006800000 */
[----:B------:R-:W-:Y:S01]  /*11ed0*/  FSEL R105, R76, -INF , !P3 ;  /* 0xff8000004c697808 */ /* 0x000fe20005800000 */
[----:B------:R-:W-:Y:S01]  /*11ee0*/  HMMA.16816.F32.BF16 R16, R12, R38, RZ ;  /* 0x000000260c10723c */ /* 0x000fe200000418ff */
[----:B------:R-:W2:Y:S01]  /*11ef0*/  LDSM.16.M88.4 R36, [R216+0x2c00] ;  /* 0x002c0000d824783b */ /* 0x000ea20000000200 */
[----:B------:R-:W-:Y:S02]  /*11f00*/  FSEL R128, R78, -INF , !P2 ;  /* 0xff8000004e807808 */ /* 0x000fe40005000000 */
[----:B------:R-:W-:-:S02]  /*11f10*/  ISETP.GE.AND P6, PT, R7, R4, PT ;  /* 0x000000040700720c */ /* 0x000fc40003fc6270 */
[----:B------:R-:W-:Y:S01]  /*11f20*/  HMMA.16816.F32.BF16 R24, R12, R70, RZ ;  /* 0x000000460c18723c */ /* 0x000fe200000418ff */
[----:B------:R-:W-:Y:S02]  /*11f30*/  ISETP.GE.AND P5, PT, R7, R2, PT ;  /* 0x000000020700720c */ /* 0x000fe40003fa6270 */
[C---:B------:R-:W-:Y:S02]  /*11f40*/  ISETP.GE.AND P3, PT, R6.reuse, R4, PT ;  /* 0x000000040600720c */ /* 0x040fe40003f66270 */
[----:B------:R-:W-:Y:S01]  /*11f50*/  ISETP.GE.AND P2, PT, R6, R2, PT ;  /* 0x000000020600720c */ /* 0x000fe20003f46270 */
[----:B------:R-:W-:Y:S01]  /*11f60*/  HMMA.16816.F32.BF16 R52, R8, R60, R28 ;  /* 0x0000003c0834723c */ /* 0x000fe2000004181c */
[C-C-:B------:R-:W-:Y:S02]  /*11f70*/  LOP3.LUT R6, R0.reuse, 0x29, R5.reuse, 0xfe, !PT ;  /* 0x0000002900067812 */ /* 0x140fe400078efe05 */
[----:B------:R-:W-:Y:S02]  /*11f80*/  LOP3.LUT R7, R0, 0x28, R5, 0xfe, !PT ;  /* 0x0000002800077812 */ /* 0x000fe400078efe05 */
[----:B------:R-:W-:Y:S01]  /*11f90*/  FSEL R103, R72, -INF , !P6 ;  /* 0xff80000048677808 */ /* 0x000fe20007000000 */
[----:B-1----:R-:W-:Y:S01]  /*11fa0*/  HMMA.16816.F32.BF16 R28, R12, R48, RZ ;  /* 0x000000300c1c723c */ /* 0x002fe200000418ff */
[----:B------:R-:W-:-:S02]  /*11fb0*/  FSEL R122, R74, -INF , !P5 ;  /* 0xff8000004a7a7808 */ /* 0x000fc40006800000 */
[C---:B------:R-:W-:Y:S02]  /*11fc0*/  ISETP.GE.AND P6, PT, R6.reuse, R4, PT ;  /* 0x000000040600720c */ /* 0x040fe40003fc6270 */
[----:B------:R-:W-:Y:S01]  /*11fd0*/  ISETP.GE.AND P5, PT, R6, R2, PT ;  /* 0x000000020600720c */ /* 0x000fe20003fa6270 */
[C---:B---3--:R-:W-:Y:S01]  /*11fe0*/  HMMA.16816.F32.BF16 R68, R8.reuse, R34, R16 ;  /* 0x000000220844723c */ /* 0x048fe20000041810 */
[----:B------:R-:W-:Y:S02]  /*11ff0*/  FSEL R104, R77, -INF , !P4 ;  /* 0xff8000004d687808 */ /* 0x000fe40006000000 */
[----:B------:R-:W-:Y:S02]  /*12000*/  FSEL R126, R79, -INF , !P1 ;  /* 0xff8000004f7e7808 */ /* 0x000fe40004800000 */
[----:B------:R-:W-:Y:S01]  /*12010*/  LOP3.LUT R6, R0, 0x30, R5, 0xfe, !PT ;  /* 0x0000003000067812 */ /* 0x000fe200078efe05 */
[----:B------:R-:W-:Y:S01]  /*12020*/  HMMA.16816.F32.BF16 R56, R8, R62, R24 ;  /* 0x0000003e0838723c */ /* 0x000fe20000041818 */
[C---:B------:R-:W-:Y:S01]  /*12030*/  ISETP.GE.AND P4, PT, R7.reuse, R4, PT ;  /* 0x000000040700720c */ /* 0x040fe20003f86270 */
[----:B------:R-:W-:Y:S01]  /*12040*/  LDSM.16.M88.4 R60, [R229] ;  /* 0x00000000e53c783b */ /* 0x000fe20000000200 */
[----:B------:R-:W-:-:S02]  /*12050*/  ISETP.GE.AND P1, PT, R7, R2, PT ;  /* 0x000000020700720c */ /* 0x000fc40003f26270 */
[----:B------:R-:W-:Y:S01]  /*12060*/  FSEL R102, R73, -INF , !P3 ;  /* 0xff80000049667808 */ /* 0x000fe20005800000 */
[C---:B------:R-:W-:Y:S01]  /*12070*/  HMMA.16816.F32.BF16 R24, R12.reuse, R50, RZ ;  /* 0x000000320c18723c */ /* 0x040fe200000418ff */
[----:B------:R-:W-:Y:S02]  /*12080*/  FSEL R121, R75, -INF , !P2 ;  /* 0xff8000004b797808 */ /* 0x000fe40005000000 */
[C---:B------:R-:W-:Y:S02]  /*12090*/  ISETP.GE.AND P3, PT, R6.reuse, R4, PT ;  /* 0x000000040600720c */ /* 0x040fe40003f66270 */
[----:B------:R-:W-:Y:S01]  /*120a0*/  ISETP.GE.AND P2, PT, R6, R2, PT ;  /* 0x000000020600720c */ /* 0x000fe20003f46270 */
[----:B--2---:R-:W-:Y:S01]  /*120b0*/  HMMA.16816.F32.BF16 R16, R12, R38, RZ ;  /* 0x000000260c10723c */ /* 0x004fe200000418ff */
[----:B------:R-:W-:Y:S02]  /*120c0*/  LOP3.LUT R6, R0, 0x31, R5, 0xfe, !PT ;  /* 0x0000003100067812 */ /* 0x000fe400078efe05 */
[----:B------:R-:W-:-:S02]  /*120d0*/  FSEL R101, R40, -INF , !P4 ;  /* 0xff80000028657808 */ /* 0x000fc40006000000 */
[----:B------:R-:W-:Y:S01]  /*120e0*/  FSEL R119, R42, -INF , !P1 ;  /* 0xff8000002a777808 */ /* 0x000fe20004800000 */
[C---:B------:R-:W-:Y:S01]  /*120f0*/  HMMA.16816.F32.BF16 R76, R8.reuse, R64, R28 ;  /* 0x00000040084c723c */ /* 0x040fe2000004181c */
[----:B------:R-:W-:Y:S02]  /*12100*/  FSEL R100, R41, -INF , !P6 ;  /* 0xff80000029647808 */ /* 0x000fe40007000000 */
[----:B------:R-:W-:Y:S02]  /*12110*/  FSEL R117, R43, -INF , !P5 ;  /* 0xff8000002b757808 */ /* 0x000fe40006800000 */
[C---:B------:R-:W-:Y:S01]  /*12120*/  ISETP.GE.AND P4, PT, R6.reuse, R4, PT ;  /* 0x000000040600720c */ /* 0x040fe20003f86270 */
[----:B------:R-:W-:Y:S01]  /*12130*/  HMMA.16816.F32.BF16 R40, R8, R32, R20 ;  /* 0x000000200828723c */ /* 0x000fe20000041814 */
[----:B------:R-:W1:Y:S01]  /*12140*/  LDSM.16.M88.4 R32, [R230] ;  /* 0x00000000e620783b */ /* 0x000e620000000200 */
[----:B------:R-:W-:Y:S02]  /*12150*/  ISETP.GE.AND P1, PT, R6, R2, PT ;  /* 0x000000020600720c */ /* 0x000fe40003f26270 */
[----:B------:R-:W-:-:S02]  /*12160*/  LOP3.LUT R7, R0, 0x38, R5, 0xfe, !PT ;  /* 0x0000003800077812 */ /* 0x000fc400078efe05 */
[----:B------:R-:W-:Y:S01]  /*12170*/  LOP3.LUT R6, R0, 0x39, R5, 0xfe, !PT ;  /* 0x0000003900067812 */ /* 0x000fe200078efe05 */
[----:B------:R-:W-:Y:S01]  /*12180*/  HMMA.16816.F32.BF16 R20, R12, R36, RZ ;  /* 0x000000240c14723c */ /* 0x000fe200000418ff */
[----:B------:R-:W-:Y:S02]  /*12190*/  FSEL R99, R44, -INF , !P3 ;  /* 0xff8000002c637808 */ /* 0x000fe40005800000 */
[----:B------:R-:W-:Y:S02]  /*121a0*/  FSEL R116, R46, -INF , !P2 ;  /* 0xff8000002e747808 */ /* 0x000fe40005000000 */
[----:B------:R-:W-:Y:S01]  /*121b0*/  FSEL R98, R45, -INF , !P4 ;  /* 0xff8000002d627808 */ /* 0x000fe20006000000 */
[----:B------:R-:W-:Y:S01]  /*121c0*/  HMMA.16816.F32.BF16 R64, R8, R66, R24 ;  /* 0x000000420840723c */ /* 0x000fe20000041818 */
[----:B------:R-:W-:Y:S02]  /*121d0*/  FSEL R115, R47, -INF , !P1 ;  /* 0xff8000002f737808 */ /* 0x000fe40004800000 */
[C---:B------:R-:W-:Y:S01]  /*121e0*/  ISETP.GE.AND P6, PT, R7.reuse, R4, PT ;  /* 0x000000040700720c */ /* 0x040fe20003fc6270 */
[----:B------:R-:W2:Y:S01]  /*121f0*/  LDSM.16.M88.4 R44, [R216+0x3000] ;  /* 0x00300000d82c783b */ /* 0x000ea20000000200 */
[----:B------:R-:W-:-:S02]  /*12200*/  ISETP.GE.AND P5, PT, R7, R2, PT ;  /* 0x000000020700720c */ /* 0x000fc40003fa6270 */
[C---:B------:R-:W-:Y:S02]  /*12210*/  ISETP.GE.AND P3, PT, R6.reuse, R4, PT ;  /* 0x000000040600720c */ /* 0x040fe40003f66270 */
[----:B------:R-:W-:Y:S02]  /*12220*/  ISETP.GE.AND P2, PT, R6, R2, PT ;  /* 0x000000020600720c */ /* 0x000fe40003f46270 */
[C-C-:B------:R-:W-:Y:S02]  /*12230*/  LOP3.LUT R7, R0.reuse, 0x40, R5.reuse, 0xfe, !PT ;  /* 0x0000004000077812 */ /* 0x140fe400078efe05 */
[----:B------:R-:W-:Y:S02]  /*12240*/  LOP3.LUT R6, R0, 0x41, R5, 0xfe, !PT ;  /* 0x0000004100067812 */ /* 0x000fe400078efe05 */
[----:B------:R-:W-:Y:S02]  /*12250*/  FSEL R97, R80, -INF , !P6 ;  /* 0xff80000050617808 */ /* 0x000fe40007000000 */
[----:B------:R-:W-:-:S02]  /*12260*/  FSEL R114, R82, -INF , !P5 ;  /* 0xff80000052727808 */ /* 0x000fc40006800000 */
[C---:B------:R-:W-:Y:S02]  /*12270*/  ISETP.GE.AND P4, PT, R7.reuse, R4, PT ;  /* 0x000000040700720c */ /* 0x040fe40003f86270 */
[----:B------:R-:W-:Y:S02]  /*12280*/  ISETP.GE.AND P1, PT, R7, R2, PT ;  /* 0x000000020700720c */ /* 0x000fe40003f26270 */
[C---:B------:R-:W-:Y:S02]  /*12290*/  ISETP.GE.AND P6, PT, R6.reuse, R4, PT ;  /* 0x000000040600720c */ /* 0x040fe40003fc6270 */
[----:B------:R-:W-:Y:S02]  /*122a0*/  ISETP.GE.AND P5, PT, R6, R2, PT ;  /* 0x000000020600720c */ /* 0x000fe40003fa6270 */
[----:B------:R-:W-:Y:S01]  /*122b0*/  LOP3.LUT R6, R0, 0x49, R5, 0xfe, !PT ;  /* 0x0000004900067812 */ /* 0x000fe200078efe05 */
[----:B-1----:R-:W-:Y:S01]  /*122c0*/  HMMA.16816.F32.BF16 R48, R8, R32, R20 ;  /* 0x000000200830723c */ /* 0x002fe20000041814 */
[----:B------:R-:W-:-:S02]  /*122d0*/  FSEL R95, R52, -INF , !P4 ;  /* 0xff800000345f7808 */ /* 0x000fc40006000000 */
[----:B------:R-:W-:Y:S02]  /*122e0*/  FSEL R112, R54, -INF , !P1 ;  /* 0xff80000036707808 */ /* 0x000fe40004800000 */
[----:B------:R-:W-:Y:S01]  /*122f0*/  FSEL R94, R53, -INF , !P6 ;  /* 0xff800000355e7808 */ /* 0x000fe20007000000 */
[----:B------:R-:W-:Y:S01]  /*12300*/  HMMA.16816.F32.BF16 R36, R8, R34, R16 ;  /* 0x000000220824723c */ /* 0x000fe20000041810 */
[----:B------:R-:W-:Y:S01]  /*12310*/  FSEL R118, R55, -INF , !P5 ;  /* 0xff80000037767808 */ /* 0x000fe20006800000 */
[----:B------:R-:W-:Y:S01]  /*12320*/  LDSM.16.M88.4 R32, [R228] ;  /* 0x00000000e420783b */ /* 0x000fe20000000200 */
[C---:B------:R-:W-:Y:S02]  /*12330*/  ISETP.GE.AND P4, PT, R6.reuse, R4, PT ;  /* 0x000000040600720c */ /* 0x040fe40003f86270 */
[----:B------:R-:W-:Y:S01]  /*12340*/  ISETP.GE.AND P1, PT, R6, R2, PT ;  /* 0x000000020600720c */ /* 0x000fe20003f26270 */
[----:B------:R-:W1:Y:S01]  /*12350*/  LDSM.16.M88.4 R52, [R216+0x3400] ;  /* 0x00340000d834783b */ /* 0x000e620000000200 */
[----:B------:R-:W-:-:S02]  /*12360*/  LOP3.LUT R7, R0, 0x48, R5, 0xfe, !PT ;  /* 0x0000004800077812 */ /* 0x000fc400078efe05 */
[----:B------:R-:W-:Y:S01]  /*12370*/  LOP3.LUT R6, R0, 0x50, R5, 0xfe, !PT ;  /* 0x0000005000067812 */ /* 0x000fe200078efe05 */
[C---:B--2---:R-:W-:Y:S01]  /*12380*/  HMMA.16816.F32.BF16 R28, R12.reuse, R44, RZ ;  /* 0x0000002c0c1c723c */ /* 0x044fe200000418ff */
[----:B------:R-:W-:Y:S02]  /*12390*/  FSEL R96, R81, -INF , !P3 ;  /* 0xff80000051607808 */ /* 0x000fe40005800000 */
[----:B------:R-:W-:Y:S02]  /*123a0*/  FSEL R113, R83, -INF , !P2 ;  /* 0xff80000053717808 */ /* 0x000fe40005000000 */
[C---:B------:R-:W-:Y:S01]  /*123b0*/  ISETP.GE.AND P3, PT, R7.reuse, R4, PT ;  /* 0x000000040700720c */ /* 0x040fe20003f66270 */
[----:B------:R-:W-:Y:S01]  /*123c0*/  HMMA.16816.F32.BF16 R24, R12, R46, RZ ;  /* 0x0000002e0c18723c */ /* 0x000fe200000418ff */
[----:B------:R-:W-:Y:S01]  /*123d0*/  ISETP.GE.AND P2, PT, R7, R2, PT ;  /* 0x000000020700720c */ /* 0x000fe20003f46270 */
[----:B------:R-:W-:Y:S01]  /*123e0*/  LDSM.16.M88.4 R44, [R227] ;  /* 0x00000000e32c783b */ /* 0x000fe20000000200 */
[----:B------:R-:W-:-:S02]  /*123f0*/  ISETP.GE.AND P6, PT, R6, R4, PT ;  /* 0x000000040600720c */ /* 0x000fc40003fc6270 */
[----:B------:R-:W-:Y:S02]  /*12400*/  ISETP.GE.AND P5, PT, R6, R2, PT ;  /* 0x000000020600720c */ /* 0x000fe40003fa6270 */
[----:B------:R-:W-:Y:S02]  /*12410*/  LOP3.LUT R6, R0, 0x51, R5, 0xfe, !PT ;  /* 0x0000005100067812 */ /* 0x000fe400078efe05 */
[----:B------:R-:W-:Y:S02]  /*12420*/  FSEL R93, R56, -INF , !P3 ;  /* 0xff800000385d7808 */ /* 0x000fe40005800000 */
[----:B------:R-:W-:Y:S02]  /*12430*/  FSEL R120, R58, -INF , !P2 ;  /* 0xff8000003a787808 */ /* 0x000fe40005000000 */
[C---:B------:R-:W-:Y:S02]  /*12440*/  ISETP.GE.AND P3, PT, R6.reuse, R4, PT ;  /* 0x000000040600720c */ /* 0x040fe40003f66270 */
[----:B------:R-:W-:-:S02]  /*12450*/  ISETP.GE.AND P2, PT, R6, R2, PT ;  /* 0x000000020600720c */ /* 0x000fc40003f46270 */
[----:B------:R-:W-:Y:S01]  /*12460*/  FSEL R91, R40, -INF , !P6 ;  /* 0xff800000285b7808 */ /* 0x000fe20007000000 */
[----:B------:R-:W-:Y:S01]  /*12470*/  HMMA.16816.F32.BF16 R72, R8, R60, R28 ;  /* 0x0000003c0848723c */ /* 0x000fe2000004181c */
[----:B------:R-:W-:Y:S01]  /*12480*/  FSEL R125, R42, -INF , !P5 ;  /* 0xff8000002a7d7808 */ /* 0x000fe20006800000 */
[----:B------:R-:W-:Y:S01]  /*12490*/  LDSM.16.M88.4 R28, [R216+0x4000] ;  /* 0x00400000d81c783b */ /* 0x000fe20000000200 */
[----:B------:R-:W-:Y:S02]  /*124a0*/  FSEL R90, R41, -INF , !P3 ;  /* 0xff800000295a7808 */ /* 0x000fe40005800000 */
[----:B------:R-:W-:Y:S02]  /*124b0*/  FSEL R124, R43, -INF , !P2 ;  /* 0xff8000002b7c7808 */ /* 0x000fe40005000000 */
[----:B------:R-:W2:Y:S01]  /*124c0*/  LDSM.16.M88.4 R40, [R216+0x3800] ;  /* 0x00380000d828783b */ /* 0x000ea20000000200 */
[C-C-:B------:R-:W-:Y:S02]  /*124d0*/  LOP3.LUT R7, R0.reuse, 0x58, R5.reuse, 0xfe, !PT ;  /* 0x0000005800077812 */ /* 0x140fe400078efe05 */
[----:B------:R-:W-:-:S02]  /*124e0*/  LOP3.LUT R6, R0, 0x59, R5, 0xfe, !PT ;  /* 0x0000005900067812 */ /* 0x000fc400078efe05 */
[----:B------:R-:W-:Y:S01]  /*124f0*/  FSEL R92, R57, -INF , !P4 ;  /* 0xff800000395c7808 */ /* 0x000fe20006000000 */
[C---:B-1----:R-:W-:Y:S01]  /*12500*/  HMMA.16816.F32.BF16 R20, R12.reuse, R52, RZ ;  /* 0x000000340c14723c */ /* 0x042fe200000418ff */
[----:B------:R-:W-:Y:S02]  /*12510*/  FSEL R123, R59, -INF , !P1 ;  /* 0xff8000003b7b7808 */ /* 0x000fe40004800000 */
[C---:B------:R-:W-:Y:S02]  /*12520*/  ISETP.GE.AND P4, PT, R7.reuse, R4, PT ;  /* 0x000000040700720c */ /* 0x040fe40003f86270 */
[----:B------:R-:W-:Y:S01]  /*12530*/  ISETP.GE.AND P1, PT, R7, R2, PT ;  /* 0x000000020700720c */ /* 0x000fe20003f26270 */
[----:B------:R-:W-:Y:S01]  /*12540*/  HMMA.16816.F32.BF16 R16, R12, R54, RZ ;  /* 0x000000360c10723c */ /* 0x000fe200000418ff */
[C---:B------:R-:W-:Y:S02]  /*12550*/  ISETP.GE.AND P6, PT, R6.reuse, R4, PT ;  /* 0x000000040600720c */ /* 0x040fe40003fc6270 */
[----:B------:R-:W-:-:S02]  /*12560*/  ISETP.GE.AND P5, PT, R6, R2, PT ;  /* 0x000000020600720c */ /* 0x000fc40003fa6270 */
[----:B------:R-:W-:Y:S01]  /*12570*/  FSEL R89, R68, -INF , !P4 ;  /* 0xff80000044597808 */ /* 0x000fe20006000000 */
[----:B------:R-:W-:Y:S01]  /*12580*/  HMMA.16816.F32.BF16 R52, R8, R62, R24 ;  /* 0x0000003e0834723c */ /* 0x000fe20000041818 */
[----:B------:R-:W-:Y:S02]  /*12590*/  FSEL R127, R70, -INF , !P1 ;  /* 0xff800000467f7808 */ /* 0x000fe40004800000 */
[----:B------:R-:W-:Y:S02]  /*125a0*/  FSEL R88, R69, -INF , !P6 ;  /* 0xff80000045587808 */ /* 0x000fe40007000000 */
[----:B------:R-:W-:Y:S02]  /*125b0*/  FSEL R130, R71, -INF , !P5 ;  /* 0xff80000047827808 */ /* 0x000fe40006800000 */
[C-C-:B------:R-:W-:Y:S01]  /*125c0*/  LOP3.LUT R7, R0.reuse, 0x60, R5.reuse, 0xfe, !PT ;  /* 0x0000006000077812 */ /* 0x140fe200078efe05 */
[----:B------:R-:W1:Y:S01]  /*125d0*/  LDSM.16.M88.4 R68, [R216+0x3c00] ;  /* 0x003c0000d844783b */ /* 0x000e620000000200 */
[----:B------:R-:W-:-:S02]  /*125e0*/  LOP3.LUT R6, R0, 0x61, R5, 0xfe, !PT ;  /* 0x0000006100067812 */ /* 0x000fc400078efe05 */
[C---:B------:R-:W-:Y:S01]  /*125f0*/  ISETP.GE.AND P3, PT, R7.reuse, R4, PT ;  /* 0x000000040700720c */ /* 0x040fe20003f66270 */
[C---:B------:R-:W-:Y:S01]  /*12600*/  HMMA.16816.F32.BF16 R60, R8.reuse, R32, R20 ;  /* 0x00000020083c723c */ /* 0x040fe20000041814 */
[----:B------:R-:W-:Y:S02]  /*12610*/  ISETP.GE.AND P2, PT, R7, R2, PT ;  /* 0x000000020700720c */ /* 0x000fe40003f46270 */
[C---:B------:R-:W-:Y:S02]  /*12620*/  ISETP.GE.AND P4, PT, R6.reuse, R4, PT ;  /* 0x000000040600720c */ /* 0x040fe40003f86270 */
[----:B------:R-:W-:Y:S01]  /*12630*/  ISETP.GE.AND P1, PT, R6, R2, PT ;  /* 0x000000020600720c */ /* 0x000fe20003f26270 */
[----:B------:R-:W-:Y:S01]  /*12640*/  HMMA.16816.F32.BF16 R56, R8, R34, R16 ;  /* 0x000000220838723c */ /* 0x000fe20000041810 */
[----:B------:R-:W-:Y:S01]  /*12650*/  LOP3.LUT R6, R0, 0x69, R5, 0xfe, !PT ;  /* 0x0000006900067812 */ /* 0x000fe200078efe05 */
[----:B------:R-:W-:Y:S01]  /*12660*/  LDSM.16.M88.4 R32, [R216+0x4400] ;  /* 0x00440000d820783b */ /* 0x000fe20000000200 */
[----:B------:R-:W-:-:S02]  /*12670*/  FSEL R87, R76, -INF , !P3 ;  /* 0xff8000004c577808 */ /* 0x000fc40005800000 */
[----:B------:R-:W-:Y:S01]  /*12680*/  FSEL R129, R78, -INF , !P2 ;  /* 0xff8000004e817808 */ /* 0x000fe20005000000 */
[C---:B--2---:R-:W-:Y:S01]  /*12690*/  HMMA.16816.F32.BF16 R24, R12.reuse, R40, RZ ;  /* 0x000000280c18723c */ /* 0x044fe200000418ff */
[C---:B------:R-:W-:Y:S02]  /*126a0*/  ISETP.GE.AND P3, PT, R6.reuse, R4, PT ;  /* 0x000000040600720c */ /* 0x040fe40003f66270 */
[----:B------:R-:W-:Y:S02]  /*126b0*/  ISETP.GE.AND P2, PT, R6, R2, PT ;  /* 0x000000020600720c */ /* 0x000fe40003f46270 */
[C-C-:B------:R-:W-:Y:S01]  /*126c0*/  LOP3.LUT R7, R0.reuse, 0x68, R5.reuse, 0xfe, !PT ;  /* 0x0000006800077812 */ /* 0x140fe200078efe05 */
[----:B------:R-:W-:Y:S01]  /*126d0*/  HMMA.16816.F32.BF16 R20, R12, R42, RZ ;  /* 0x0000002a0c14723c */ /* 0x000fe200000418ff */
[----:B------:R-:W-:Y:S02]  /*126e0*/  LOP3.LUT R6, R0, 0x70, R5, 0xfe, !PT ;  /* 0x0000007000067812 */ /* 0x000fe400078efe05 */
[----:B------:R-:W-:-:S02]  /*126f0*/  FSEL R86, R77, -INF , !P4 ;  /* 0xff8000004d567808 */ /* 0x000fc40006000000 */
[----:B------:R-:W-:Y:S02]  /*12700*/  FSEL R134, R79, -INF , !P1 ;  /* 0xff8000004f867808 */ /* 0x000fe40004800000 */
[C---:B------:R-:W-:Y:S02]  /*12710*/  ISETP.GE.AND P6, PT, R7.reuse, R4, PT ;  /* 0x000000040700720c */ /* 0x040fe40003fc6270 */
[----:B------:R-:W-:Y:S02]  /*12720*/  ISETP.GE.AND P5, PT, R7, R2, PT ;  /* 0x000000020700720c */ /* 0x000fe40003fa6270 */
[C---:B------:R-:W-:Y:S02]  /*12730*/  ISETP.GE.AND P4, PT, R6.reuse, R4, PT ;  /* 0x000000040600720c */ /* 0x040fe40003f86270 */
[----:B------:R-:W-:Y:S02]  /*12740*/  ISETP.GE.AND P1, PT, R6, R2, PT ;  /* 0x000000020600720c */ /* 0x000fe40003f26270 */
[----:B------:R-:W-:-:S02]  /*12750*/  LOP3.LUT R6, R0, 0x71, R5, 0xfe, !PT ;  /* 0x0000007100067812 */ /* 0x000fc400078efe05 */
[----:B------:R-:W-:Y:S01]  /*12760*/  FSEL R85, R64, -INF , !P6 ;  /* 0xff80000040557808 */ /* 0x000fe20007000000 */
[----:B------:R-:W-:Y:S01]  /*12770*/  HMMA.16816.F32.BF16 R40, R8, R44, R24 ;  /* 0x0000002c0828723c */ /* 0x000fe20000041818 */
[----:B------:R-:W-:Y:S02]  /*12780*/  FSEL R137, R66, -INF , !P5 ;  /* 0xff80000042897808 */ /* 0x000fe40006800000 */
[C---:B------:R-:W-:Y:S02]  /*12790*/  ISETP.GE.AND P6, PT, R6.reuse, R4, PT ;  /* 0x000000040600720c */ /* 0x040fe40003fc6270 */
[----:B------:R-:W-:Y:S01]  /*127a0*/  ISETP.GE.AND P5, PT, R6, R2, PT ;  /* 0x000000020600720c */ /* 0x000fe20003fa6270 */
[----:B-1----:R-:W-:Y:S01]  /*127b0*/  HMMA.16816.F32.BF16 R24, R12, R70, RZ ;  /* 0x000000460c18723c */ /* 0x002fe200000418ff */
[----:B------:R-:W-:Y:S02]  /*127c0*/  FSEL R83, R48, -INF , !P4 ;  /* 0xff80000030537808 */ /* 0x000fe40006000000 */
[----:B------:R-:W-:-:S02]  /*127d0*/  FSEL R159, R50, -INF , !P1 ;  /* 0xff800000329f7808 */ /* 0x000fc40004800000 */
[----:B------:R-:W-:Y:S01]  /*127e0*/  FSEL R82, R49, -INF , !P6 ;  /* 0xff80000031527808 */ /* 0x000fe20007000000 */
[----:B------:R-:W-:Y:S01]  /*127f0*/  HMMA.16816.F32.BF16 R16, R12, R68, RZ ;  /* 0x000000440c10723c */ /* 0x000fe200000418ff */
[----:B------:R-:W-:Y:S02]  /*12800*/  FSEL R158, R51, -INF , !P5 ;  /* 0xff800000339e7808 */ /* 0x000fe40006800000 */
[----:B------:R-:W1:Y:S01]  /*12810*/  LDSM.16.M88.4 R48, [R226] ;  /* 0x00000000e230783b */ /* 0x000e620000000200 */
[C-C-:B------:R-:W-:Y:S02]  /*12820*/  LOP3.LUT R7, R0.reuse, 0x78, R5.reuse, 0xfe, !PT ;  /* 0x0000007800077812 */ /* 0x140fe400078efe05 */
[----:B------:R-:W-:Y:S01]  /*12830*/  LOP3.LUT R6, R0, 0x79, R5, 0xfe, !PT ;  /* 0x0000007900067812 */ /* 0x000fe200078efe05 */
[----:B------:R-:W-:Y:S01]  /*12840*/  HMMA.16816.F32.BF16 R44, R8, R46, R20 ;  /* 0x0000002e082c723c */ /* 0x000fe20000041814 */
[----:B------:R-:W-:Y:S02]  /*12850*/  FSEL R84, R65, -INF , !P3 ;  /* 0xff80000041547808 */ /* 0x000fe40005800000 */
[----:B------:R-:W-:-:S02]  /*12860*/  FSEL R135, R67, -INF , !P2 ;  /* 0xff80000043877808 */ /* 0x000fc40005000000 */
[C---:B------:R-:W-:Y:S01]  /*12870*/  ISETP.GE.AND P3, PT, R7.reuse, R4, PT ;  /* 0x000000040700720c */ /* 0x040fe20003f66270 */
[----:B------:R-:W-:Y:S01]  /*12880*/  HMMA.16816.F32.BF16 R20, R12, R28, RZ ;  /* 0x0000001c0c14723c */ /* 0x000fe200000418ff */
[----:B------:R-:W-:Y:S02]  /*12890*/  ISETP.GE.AND P2, PT, R7, R2, PT ;  /* 0x000000020700720c */ /* 0x000fe40003f46270 */
[C---:B------:R-:W-:Y:S02]  /*128a0*/  ISETP.GE.AND P4, PT, R6.reuse, R4, PT ;  /* 0x000000040600720c */ /* 0x040fe40003f86270 */
[----:B------:R-:W-:Y:S02]  /*128b0*/  ISETP.GE.AND P1, PT, R6, R2, PT ;  /* 0x000000020600720c */ /* 0x000fe40003f26270 */
[C-C-:B------:R-:W-:Y:S02]  /*128c0*/  LOP3.LUT R7, R0.reuse, 0x80, R5.reuse, 0xfe, !PT ;  /* 0x0000008000077812 */ /* 0x140fe400078efe05 */
[----:B------:R-:W-:-:S02]  /*128d0*/  LOP3.LUT R6, R0, 0x81, R5, 0xfe, !PT ;  /* 0x0000008100067812 */ /* 0x000fc400078efe05 */
        /* <DEDUP_REMOVED lines=9> */
[----:B------:R-:W-:Y:S01]  /*12970*/  FSEL R162, R39, -INF , !P1 ;  /* 0xff80000027a27808 */ /* 0x000fe20004800000 */
[----:B-1----:R-:W-:Y:S01]  /*12980*/  HMMA.16816.F32.BF16 R64, R8, R48, R16 ;  /* 0x000000300840723c */ /* 0x002fe20000041810 */
[----:B------:R-:W-:Y:S01]  /*12990*/  FSEL R79, R72, -INF , !P6 ;  /* 0xff800000484f7808 */ /* 0x000fe20007000000 */
[----:B------:R-:W1:Y:S01]  /*129a0*/  LDSM.16.M88.4 R36, [R225] ;  /* 0x00000000e124783b */ /* 0x000e620000000200 */
        /* <DEDUP_REMOVED lines=16> */
[----:B------:R-:W-:Y:S02]  /*12ab0*/  FSEL R75, R60, -INF , !P3 ;  /* 0xff8000003c4b7808 */ /* 0x000fe40005800000 */
[----:B------:R-:W-:Y:S02]  /*12ac0*/  FSEL R167, R62, -INF , !P2 ;  /* 0xff8000003ea77808 */ /* 0x000fe40005000000 */
[----:B------:R-:W-:Y:S02]  /*12ad0*/  FSEL R74, R61, -INF , !P4 ;  /* 0xff8000003d4a7808 */ /* 0x000fe40006000000 */
[----:B------:R-:W-:-:S02]  /*12ae0*/  FSEL R168, R63, -INF , !P1 ;  /* 0xff8000003fa87808 */ /* 0x000fc40004800000 */
[----:B------:R-:W2:Y:S01]  /*12af0*/  LDSM.16.M88.4 R60, [R224] ;  /* 0x00000000e03c783b */ /* 0x000ea20000000200 */
[C-C-:B------:R-:W-:Y:S01]  /*12b00*/  LOP3.LUT R7, R0.reuse, 0x98, R5.reuse, 0xfe, !PT ;  /* 0x0000009800077812 */ /* 0x140fe200078efe05 */
[----:B-1----:R-:W-:Y:S01]  /*12b10*/  HMMA.16816.F32.BF16 R28, R8, R36, R20 ;  /* 0x00000024081c723c */ /* 0x002fe20000041814 */
[----:B------:R-:W-:Y:S02]  /*12b20*/  LOP3.LUT R6, R0, 0x99, R5, 0xfe, !PT ;  /* 0x0000009900067812 */ /* 0x000fe400078efe05 */
[----:B------:R-:W-:Y:S02]  /*12b30*/  FSEL R76, R53, -INF , !P6 ;  /* 0xff800000354c7808 */ /* 0x000fe40007000000 */
[----:B------:R-:W-:Y:S01]  /*12b40*/  FSEL R165, R55, -INF , !P5 ;  /* 0xff80000037a57808 */ /* 0x000fe20006800000 */
[----:B------:R-:W-:Y:S01]  /*12b50*/  HMMA.16816.F32.BF16 R20, R12, R34, RZ ;  /* 0x000000220c14723c */ /* 0x000fe200000418ff */
[C---:B------:R-:W-:Y:S02]  /*12b60*/  ISETP.GE.AND P6, PT, R7.reuse, R4, PT ;  /* 0x000000040700720c */ /* 0x040fe40003fc6270 */
[----:B------:R-:W-:-:S02]  /*12b70*/  ISETP.GE.AND P5, PT, R7, R2, PT ;  /* 0x000000020700720c */ /* 0x000fc40003fa6270 */
[C---:B------:R-:W-:Y:S01]  /*12b80*/  ISETP.GE.AND P3, PT, R6.reuse, R4, PT ;  /* 0x000000040600720c */ /* 0x040fe20003f66270 */
[----:B------:R-:W-:Y:S01]  /*12b90*/  HMMA.16816.F32.BF16 R52, R8, R50, R24 ;  /* 0x000000320834723c */ /* 0x000fe20000041818 */
[----:B------:R-:W-:Y:S01]  /*12ba0*/  ISETP.GE.AND P2, PT, R6, R2, PT ;  /* 0x000000020600720c */ /* 0x000fe20003f46270 */
[----:B------:R-:W-:Y:S01]  /*12bb0*/  LDSM.16.M88.4 R48, [R223] ;  /* 0x00000000df30783b */ /* 0x000fe20000000200 */
[----:B------:R-:W-:Y:S02]  /*12bc0*/  FSEL R73, R56, -INF , !P6 ;  /* 0xff80000038497808 */ /* 0x000fe40007000000 */
[----:B------:R-:W-:Y:S01]  /*12bd0*/  FSEL R170, R58, -INF , !P5 ;  /* 0xff8000003aaa7808 */ /* 0x000fe20006800000 */
[----:B------:R-:W-:Y:S01]  /*12be0*/  HMMA.16816.F32.BF16 R24, R12, R32, RZ ;  /* 0x000000200c18723c */ /* 0x000fe200000418ff */
[----:B------:R-:W-:Y:S02]  /*12bf0*/  FSEL R72, R57, -INF , !P3 ;  /* 0xff80000039487808 */ /* 0x000fe40005800000 */
[----:B------:R-:W-:-:S02]  /*12c00*/  FSEL R173, R59, -INF , !P2 ;  /* 0xff8000003bad7808 */ /* 0x000fc40005000000 */
[----:B------:R-:W1:Y:S01]  /*12c10*/  LDSM.16.M88.4 R56, [R216+0x4800] ;  /* 0x00480000d838783b */ /* 0x000e620000000200 */
[C-C-:B------:R-:W-:Y:S01]  /*12c20*/  LOP3.LUT R6, R0.reuse, 0xa0, R5.reuse, 0xfe, !PT ;  /* 0x000000a000067812 */ /* 0x140fe200078efe05 */
[----:B------:R-:W-:Y:S01]  /*12c30*/  HMMA.16816.F32.BF16 R36, R8, R38, R16 ;  /* 0x000000260824723c */ /* 0x000fe20000041810 */
[----:B------:R-:W-:Y:S02]  /*12c40*/  LOP3.LUT R7, R0, 0xa1, R5, 0xfe, !PT ;  /* 0x000000a100077812 */ /* 0x000fe400078efe05 */
[C---:B------:R-:W-:Y:S02]  /*12c50*/  ISETP.GE.AND P4, PT, R6.reuse, R4, PT ;  /* 0x000000040600720c */ /* 0x040fe40003f86270 */
[----:B------:R-:W-:Y:S02]  /*12c60*/  ISETP.GE.AND P1, PT, R6, R2, PT ;  /* 0x000000020600720c */ /* 0x000fe40003f26270 */
[C---:B------:R-:W-:Y:S02]  /*12c70*/  ISETP.GE.AND P6, PT, R7.reuse, R4, PT ;  /* 0x000000040700720c */ /* 0x040fe40003fc6270 */
[----:B------:R-:W-:-:S02]  /*12c80*/  ISETP.GE.AND P5, PT, R7, R2, PT ;  /* 0x000000020700720c */ /* 0x000fc40003fa6270 */
[----:B------:R-:W-:Y:S02]  /*12c90*/  FSEL R71, R40, -INF , !P4 ;  /* 0xff80000028477808 */ /* 0x000fe40006000000 */
[----:B------:R-:W-:Y:S01]  /*12ca0*/  FSEL R174, R42, -INF , !P1 ;  /* 0xff8000002aae7808 */ /* 0x000fe20004800000 */
[C---:B--2---:R-:W-:Y:S01]  /*12cb0*/  HMMA.16816.F32.BF16 R32, R8.reuse, R62, R20 ;  /* 0x0000003e0820723c */ /* 0x044fe20000041814 */
[----:B------:R-:W-:Y:S02]  /*12cc0*/  FSEL R70, R41, -INF , !P6 ;  /* 0xff80000029467808 */ /* 0x000fe40007000000 */
[----:B------:R-:W-:Y:S02]  /*12cd0*/  FSEL R175, R43, -INF , !P5 ;  /* 0xff8000002baf7808 */ /* 0x000fe40006800000 */
[C-C-:B------:R-:W-:Y:S01]  /*12ce0*/  LOP3.LUT R7, R0.reuse, 0xa8, R5.reuse, 0xfe, !PT ;  /* 0x000000a800077812 */ /* 0x140fe200078efe05 */
[----:B------:R-:W-:Y:S01]  /*12cf0*/  HMMA.16816.F32.BF16 R40, R8, R60, R24 ;  /* 0x0000003c0828723c */ /* 0x000fe20000041818 */
[----:B------:R-:W2:Y:S01]  /*12d00*/  LDSM.16.M88.4 R24, [R216+0x4c00] ;  /* 0x004c0000d818783b */ /* 0x000ea20000000200 */
[----:B------:R-:W-:-:S02]  /*12d10*/  LOP3.LUT R6, R0, 0xa9, R5, 0xfe, !PT ;  /* 0x000000a900067812 */ /* 0x000fc400078efe05 */
[C---:B------:R-:W-:Y:S02]  /*12d20*/  ISETP.GE.AND P3, PT, R7.reuse, R4, PT ;  /* 0x000000040700720c */ /* 0x040fe40003f66270 */
[----:B------:R-:W-:Y:S02]  /*12d30*/  ISETP.GE.AND P2, PT, R7, R2, PT ;  /* 0x000000020700720c */ /* 0x000fe40003f46270 */
[C---:B------:R-:W-:Y:S02]  /*12d40*/  ISETP.GE.AND P4, PT, R6.reuse, R4, PT ;  /* 0x000000040600720c */ /* 0x040fe40003f86270 */
[----:B------:R-:W-:Y:S02]  /*12d50*/  ISETP.GE.AND P1, PT, R6, R2, PT ;  /* 0x000000020600720c */ /* 0x000fe40003f26270 */
[----:B------:R-:W-:Y:S02]  /*12d60*/  LOP3.LUT R6, R0, 0xb1, R5, 0xfe, !PT ;  /* 0x000000b100067812 */ /* 0x000fe400078efe05 */
[----:B------:R-:W-:-:S02]  /*12d70*/  FSEL R69, R44, -INF , !P3 ;  /* 0xff8000002c457808 */ /* 0x000fc40005800000 */
[----:B------:R-:W-:Y:S01]  /*12d80*/  FSEL R176, R46, -INF , !P2 ;  /* 0xff8000002eb07808 */ /* 0x000fe20005000000 */
[C---:B-1----:R-:W-:Y:S01]  /*12d90*/  HMMA.16816.F32.BF16 R16, R12.reuse, R56, RZ ;  /* 0x000000380c10723c */ /* 0x042fe200000418ff */
[C---:B------:R-:W-:Y:S02]  /*12da0*/  ISETP.GE.AND P3, PT, R6.reuse, R4, PT ;  /* 0x000000040600720c */ /* 0x040fe40003f66270 */
[----:B------:R-:W-:Y:S02]  /*12db0*/  ISETP.GE.AND P2, PT, R6, R2, PT ;  /* 0x000000020600720c */ /* 0x000fe40003f46270 */
[C-C-:B------:R-:W-:Y:S01]  /*12dc0*/  LOP3.LUT R7, R0.reuse, 0xb0, R5.reuse, 0xfe, !PT ;  /* 0x000000b000077812 */ /* 0x140fe200078efe05 */
[----:B------:R-:W-:Y:S01]  /*12dd0*/  HMMA.16816.F32.BF16 R20, R12, R58, RZ ;  /* 0x0000003a0c14723c */ /* 0x000fe200000418ff */
[----:B------:R-:W-:Y:S02]  /*12de0*/  LOP3.LUT R6, R0, 0xb8, R5, 0xfe, !PT ;  /* 0x000000b800067812 */ /* 0x000fe400078efe05 */
[----:B------:R-:W-:-:S02]  /*12df0*/  FSEL R68, R45, -INF , !P4 ;  /* 0xff8000002d447808 */ /* 0x000fc40006000000 */
[----:B------:R-:W-:Y:S02]  /*12e00*/  FSEL R177, R47, -INF , !P1 ;  /* 0xff8000002fb17808 */ /* 0x000fe40004800000 */
[C---:B------:R-:W-:Y:S01]  /*12e10*/  ISETP.GE.AND P6, PT, R7.reuse, R4, PT ;  /* 0x000000040700720c */ /* 0x040fe20003fc6270 */
[----:B------:R-:W1:Y:S01]  /*12e20*/  LDSM.16.M88.4 R44, [R222] ;  /* 0x00000000de2c783b */ /* 0x000e620000000200 */
[----:B------:R-:W-:Y:S01]  /*12e30*/  ISETP.GE.AND P5, PT, R7, R2, PT ;  /* 0x000000020700720c */ /* 0x000fe20003fa6270 */
[----:B------:R-:W-:-:S04]  /*12e40*/  DEPBAR.LE SB0, 0x0 ;  /* 0x000080000000791a */ /* 0x000fc80000000000 */
[C---:B------:R-:W-:Y:S02]  /*12e50*/  ISETP.GE.AND P4, PT, R6.reuse, R4, PT ;  /* 0x000000040600720c */ /* 0x040fe40003f86270 */
[----:B------:R-:W-:Y:S02]  /*12e60*/  ISETP.GE.AND P1, PT, R6, R2, PT ;  /* 0x000000020600720c */ /* 0x000fe40003f26270 */
[----:B------:R-:W-:Y:S02]  /*12e70*/  LOP3.LUT R6, R0, 0xb9, R5, 0xfe, !PT ;  /* 0x000000b900067812 */ /* 0x000fe400078efe05 */
[----:B------:R-:W-:Y:S02]  /*12e80*/  FSEL R64, R64, -INF , !P6 ;  /* 0xff80000040407808 */ /* 0x000fe40007000000 */
[----:B------:R-:W-:Y:S02]  /*12e90*/  FSEL R179, R66, -INF , !P5 ;  /* 0xff80000042b37808 */ /* 0x000fe40006800000 */
[C---:B------:R-:W-:Y:S01]  /*12ea0*/  ISETP.GE.AND P6, PT, R6.reuse, R4, PT ;  /* 0x000000040600720c */ /* 0x040fe20003fc6270 */
[----:B------:R-:W-:Y:S01]  /*12eb0*/  HMMA.16816.F32.BF16 R20, R8, R50, R20 ;  /* 0x000000320814723c */ /* 0x000fe20000041814 */
[----:B------:R-:W-:Y:S01]  /*12ec0*/  BAR.SYNC.DEFER_BLOCKING 0x0 ;  /* 0x0000000000007b1d */ /* 0x000fe20000010000 */
        /* <DEDUP_REMOVED lines=15> */
[----:B------:R-:W-:Y:S02]  /*12fc0*/  FSEL R184, R31, -INF , !P1 ;  /* 0xff8000001fb87808 */ /* 0x000fe40004800000 */
[----:B------:R-:W-:Y:S01]  /*12fd0*/  HMMA.16816.F32.BF16 R28, R8, R48, R16 ;  /* 0x00000030081c723c */ /* 0x000fe20000041810 */
[C-C-:B------:R-:W-:Y:S02]  /*12fe0*/  LOP3.LUT R7, R0.reuse, 0xc8, R5.reuse, 0xfe, !PT ;  /* 0x000000c800077812 */ /* 0x140fe400078efe05 */
[----:B------:R-:W-:Y:S02]  /*12ff0*/  LOP3.LUT R6, R0, 0xc9, R5, 0xfe, !PT ;  /* 0x000000c900067812 */ /* 0x000fe400078efe05 */
[----:B------:R-:W-:Y:S01]  /*13000*/  FSEL R182, R55, -INF , !P5 ;  /* 0xff80000037b67808 */ /* 0x000fe20006800000 */
[----:B--2---:R-:W-:Y:S01]  /*13010*/  HMMA.16816.F32.BF16 R16, R12, R24, RZ ;  /* 0x000000180c10723c */ /* 0x004fe200000418ff */
[----:B------:R-:W-:-:S02]  /*13020*/  ISETP.GE.AND P6, PT, R7, R4, PT ;  /* 0x000000040700720c */ /* 0x000fc40003fc6270 */
[----:B------:R-:W-:Y:S02]  /*13030*/  ISETP.GE.AND P5, PT, R7, R2, PT ;  /* 0x000000020700720c */ /* 0x000fe40003fa6270 */
[C---:B------:R-:W-:Y:S01]  /*13040*/  ISETP.GE.AND P3, PT, R6.reuse, R4, PT ;  /* 0x000000040600720c */ /* 0x040fe20003f66270 */
[----:B------:R-:W-:Y:S01]  /*13050*/  HMMA.16816.F32.BF16 R12, R12, R26, RZ ;  /* 0x0000001a0c0c723c */ /* 0x000fe200000418ff */
[----:B------:R-:W-:Y:S02]  /*13060*/  ISETP.GE.AND P2, PT, R6, R2, PT ;  /* 0x000000020600720c */ /* 0x000fe40003f46270 */
[C-C-:B------:R-:W-:Y:S02]  /*13070*/  LOP3.LUT R7, R0.reuse, 0xd0, R5.reuse, 0xfe, !PT ;  /* 0x000000d000077812 */ /* 0x140fe400078efe05 */
[----:B------:R-:W-:Y:S02]  /*13080*/  LOP3.LUT R6, R0, 0xd1, R5, 0xfe, !PT ;  /* 0x000000d100067812 */ /* 0x000fe400078efe05 */
[----:B------:R-:W-:-:S02]  /*13090*/  FSEL R36, R36, -INF , !P6 ;  /* 0xff80000024247808 */ /* 0x000fc40007000000 */
[----:B------:R-:W-:Y:S02]  /*130a0*/  FSEL R185, R38, -INF , !P5 ;  /* 0xff80000026b97808 */ /* 0x000fe40006800000 */
[C---:B------:R-:W-:Y:S02]  /*130b0*/  ISETP.GE.AND P4, PT, R7.reuse, R4, PT ;  /* 0x000000040700720c */ /* 0x040fe40003f86270 */
[----:B------:R-:W-:Y:S02]  /*130c0*/  ISETP.GE.AND P1, PT, R7, R2, PT ;  /* 0x000000020700720c */ /* 0x000fe40003f26270 */
[C---:B------:R-:W-:Y:S02]  /*130d0*/  ISETP.GE.AND P6, PT, R6.reuse, R4, PT ;  /* 0x000000040600720c */ /* 0x040fe40003fc6270 */
[----:B------:R-:W-:Y:S01]  /*130e0*/  ISETP.GE.AND P5, PT, R6, R2, PT ;  /* 0x000000020600720c */ /* 0x000fe20003fa6270 */
[----:B-1----:R-:W-:Y:S01]  /*130f0*/  HMMA.16816.F32.BF16 R16, R8, R44, R16 ;  /* 0x0000002c0810723c */ /* 0x002fe20000041810 */
[----:B------:R-:W-:-:S02]  /*13100*/  LOP3.LUT R7, R0, 0xd8, R5, 0xfe, !PT ;  /* 0x000000d800077812 */ /* 0x000fc400078efe05 */
[----:B------:R-:W-:Y:S02]  /*13110*/  LOP3.LUT R6, R0, 0xd9, R5, 0xfe, !PT ;  /* 0x000000d900067812 */ /* 0x000fe400078efe05 */
[----:B------:R-:W-:Y:S01]  /*13120*/  FSEL R37, R37, -INF , !P3 ;  /* 0xff80000025257808 */ /* 0x000fe20005800000 */
[----:B------:R-:W-:Y:S01]  /*13130*/  HMMA.16816.F32.BF16 R8, R8, R46, R12 ;  /* 0x0000002e0808723c */ /* 0x000fe2000004180c */
[----:B------:R-:W-:Y:S02]  /*13140*/  FSEL R186, R39, -INF , !P2 ;  /* 0xff80000027ba7808 */ /* 0x000fe40005000000 */
[----:B------:R-:W-:Y:S02]  /*13150*/  FSEL R40, R40, -INF , !P4 ;  /* 0xff80000028287808 */ /* 0x000fe40006000000 */
[----:B------:R-:W-:Y:S02]  /*13160*/  FSEL R189, R42, -INF , !P1 ;  /* 0xff8000002abd7808 */ /* 0x000fe40004800000 */
        /* <DEDUP_REMOVED lines=9> */
[----:B------:R-:W-:Y:S02]  /*13200*/  FSEL R190, R34, -INF , !P2 ;  /* 0xff80000022be7808 */ /* 0x000fe40005000000 */
[C---:B------:R-:W-:Y:S02]  /*13210*/  ISETP.GE.AND P6, PT, R6.reuse, R4, PT ;  /* 0x000000040600720c */ /* 0x040fe40003fc6270 */
[----:B------:R-:W-:Y:S02]  /*13220*/  ISETP.GE.AND P5, PT, R6, R2, PT ;  /* 0x000000020600720c */ /* 0x000fe40003fa6270 */
[----:B------:R-:W-:-:S02]  /*13230*/  ISETP.GE.AND P3, PT, R7, R4, PT ;  /* 0x000000040700720c */ /* 0x000fc40003f66270 */
[----:B------:R-:W-:Y:S02]  /*13240*/  ISETP.GE.AND P2, PT, R7, R2, PT ;  /* 0x000000020700720c */ /* 0x000fe40003f46270 */
[C-C-:B------:R-:W-:Y:S02]  /*13250*/  LOP3.LUT R6, R0.reuse, 0xe8, R5.reuse, 0xfe, !PT ;  /* 0x000000e800067812 */ /* 0x140fe400078efe05 */
[----:B------:R-:W-:Y:S02]  /*13260*/  LOP3.LUT R7, R0, 0xe9, R5, 0xfe, !PT ;  /* 0x000000e900077812 */ /* 0x000fe400078efe05 */
[----:B------:R-:W-:Y:S02]  /*13270*/  FSEL R191, R35, -INF , !P1 ;  /* 0xff80000023bf7808 */ /* 0x000fe40004800000 */
[----:B------:R-:W-:Y:S02]  /*13280*/  FSEL R28, R28, -INF , !P6 ;  /* 0xff8000001c1c7808 */ /* 0x000fe40007000000 */
[----:B------:R-:W-:-:S02]  /*13290*/  FSEL R192, R30, -INF , !P5 ;  /* 0xff8000001ec07808 */ /* 0x000fc40006800000 */
[-C--:B------:R-:W-:Y:S02]  /*132a0*/  ISETP.GE.AND P1, PT, R6, R4.reuse, PT ;  /* 0x000000040600720c */ /* 0x080fe40003f26270 */
[C---:B------:R-:W-:Y:S02]  /*132b0*/  ISETP.GE.AND P6, PT, R7.reuse, R4, PT ;  /* 0x000000040700720c */ /* 0x040fe40003fc6270 */
[----:B------:R-:W-:Y:S02]  /*132c0*/  ISETP.GE.AND P5, PT, R7, R2, PT ;  /* 0x000000020700720c */ /* 0x000fe40003fa6270 */
[----:B------:R-:W-:Y:S02]  /*132d0*/  LOP3.LUT R7, R0, 0xf1, R5, 0xfe, !PT ;  /* 0x000000f100077812 */ /* 0x000fe400078efe05 */
[----:B------:R-:W-:Y:S02]  /*132e0*/  FSEL R24, R20, -INF , !P1 ;  /* 0xff80000014187808 */ /* 0x000fe40004800000 */
[----:B------:R-:W-:-:S02]  /*132f0*/  ISETP.GE.AND P1, PT, R7, R4, PT ;  /* 0x000000040700720c */ /* 0x000fc40003f26270 */
[----:B------:R-:W-:Y:S02]  /*13300*/  FSEL R33, R33, -INF , !P4 ;  /* 0xff80000021217808 */ /* 0x000fe40006000000 */
[----:B------:R-:W-:Y:S02]  /*13310*/  FSEL R180, R17, -INF , !P1 ;  /* 0xff80000011b47808 */ /* 0x000fe40004800000 */
[----:B------:R-:W-:Y:S02]  /*13320*/  ISETP.GE.AND P4, PT, R6, R2, PT ;  /* 0x000000020600720c */ /* 0x000fe40003f86270 */
[----:B------:R-:W-:Y:S02]  /*13330*/  ISETP.GT.AND P1, PT, R244, R250, PT ;  /* 0x000000faf400720c */ /* 0x000fe40003f24270 */
[----:B------:R-:W-:Y:S02]  /*13340*/  LOP3.LUT R6, R0, 0xf0, R5, 0xfe, !PT ;  /* 0x000000f000067812 */ /* 0x000fe400078efe05 */
[----:B------:R-:W-:-:S02]  /*13350*/  FSEL R29, R29, -INF , !P3 ;  /* 0xff8000001d1d7808 */ /* 0x000fc40005800000 */
[----:B------:R-:W-:Y:S02]  /*13360*/  FSEL R193, R31, -INF , !P2 ;  /* 0xff8000001fc17808 */ /* 0x000fe40005000000 */
        /* <DEDUP_REMOVED lines=11> */
[C---:B------:R-:W-:Y:S02]  /*13420*/  ISETP.GE.AND P6, PT, R5.reuse, R4, PT ;  /* 0x000000040500720c */ /* 0x040fe40003fc6270 */
[-C--:B------:R-:W-:Y:S02]  /*13430*/  ISETP.GE.AND P3, PT, R5, R2.reuse, PT ;  /* 0x000000020500720c */ /* 0x080fe40003f66270 */
[----:B------:R-:W-:Y:S02]  /*13440*/  ISETP.GE.AND P2, PT, R6, R2, PT ;  /* 0x000000020600720c */ /* 0x000fe40003f46270 */
[----:B------:R-:W-:Y:S02]  /*13450*/  FSEL R197, R19, -INF , !P4 ;  /* 0xff80000013c57808 */ /* 0x000fe40006000000 */
[----:B------:R-:W-:Y:S02]  /*13460*/  FSEL R195, R9, -INF , !P5 ;  /* 0xff80000009c37808 */ /* 0x000fe40006800000 */
[----:B------:R-:W-:-:S02]  /*13470*/  FSEL R187, R8, -INF , !P6 ;  /* 0xff80000008bb7808 */ /* 0x000fc40007000000 */
        /* <DEDUP_REMOVED lines=29> */
[-C--:B------:R-:W-:Y:S01]  /*13650*/  @!P3 IADD3 R5, R5, -R10.reuse, RZ ;  /* 0x8000000a0505b210 */ /* 0x080fe20007ffe0ff */
[----:B------:R-:W-:Y:S01]  /*13660*/  @!P3 VIADD R2, R2, 0x1 ;  /* 0x000000010202b836 */ /* 0x000fe20000000000 */
[----:B------:R-:W-:Y:S01]  /*13670*/  @!P4 IADD3 R4, R4, 0x1, RZ ;  /* 0x000000010404c810 */ /* 0x000fe20007ffe0ff */
[----:B------:R-:W-:Y:S01]  /*13680*/  @!P4 IMAD.IADD R6, R6, 0x1, -R10 ;  /* 0x000000010606c824 */ /* 0x000fe200078e0a0a */
[-C--:B------:R-:W-:Y:S02]  /*13690*/  ISETP.GE.U32.AND P5, PT, R5, R10.reuse, PT ;  /* 0x0000000a0500720c */ /* 0x080fe40003fa6070 */
[----:B------:R-:W-:Y:S02]  /*136a0*/  LOP3.LUT R5, R9, R11, RZ, 0x3c, !PT ;  /* 0x0000000b09057212 */ /* 0x000fe400078e3cff */
[----:B------:R-:W-:Y:S02]  /*136b0*/  ISETP.GE.U32.AND P6, PT, R6, R10, PT ;  /* 0x0000000a0600720c */ /* 0x000fe40003fc6070 */
[----:B------:R-:W-:-:S02]  /*136c0*/  ISETP.GE.AND P2, PT, R5, RZ, PT ;  /* 0x000000ff0500720c */ /* 0x000fc40003f46270 */
[----:B------:R-:W-:Y:S02]  /*136d0*/  ISETP.GE.AND P4, PT, R0, RZ, PT ;  /* 0x000000ff0000720c */ /* 0x000fe40003f86270 */
[----:B------:R-:W-:Y:S02]  /*136e0*/  ISETP.NE.AND P3, PT, R11, RZ, PT ;  /* 0x000000ff0b00720c */ /* 0x000fe40003f65270 */
[----:B------:R-:W-:Y:S02]  /*136f0*/  LOP3.LUT R0, RZ, R11, RZ, 0x33, !PT ;  /* 0x0000000bff007212 */ /* 0x000fe400078e33ff */
[----:B------:R-:W-:-:S03]  /*13700*/  @P5 IADD3 R2, R2, 0x1, RZ ;  /* 0x0000000102025810 */ /* 0x000fc60007ffe0ff */
[----:B------:R-:W-:Y:S02]  /*13710*/  @P6 VIADD R4, R4, 0x1 ;  /* 0x0000000104046836 */ /* 0x000fe40000000000 */
[----:B------:R-:W-:Y:S02]  /*13720*/  @!P2 IADD3 R2, -R2, RZ, RZ ;  /* 0x000000ff0202a210 */ /* 0x000fe40007ffe1ff */
[----:B------:R-:W-:Y:S02]  /*13730*/  @!P4 IMAD.MOV R4, RZ, RZ, -R4 ;  /* 0x000000ffff04c224 */ /* 0x000fe400078e0a04 */
[----:B------:R-:W-:-:S03]  /*13740*/  SEL R2, R0, R2, !P3 ;  /* 0x0000000200027207 */ /* 0x000fc60005800000 */
[----:B------:R-:W-:Y:S02]  /*13750*/  SEL R4, R0, R4, !P3 ;  /* 0x0000000400047207 */ /* 0x000fe40005800000 */
[----:B------:R-:W-:-:S04]  /*13760*/  IMAD.WIDE R8, R2, 0x4, R242 ;  /* 0x0000000402087825 */ /* 0x000fc800078e02f2 */
[C---:B------:R-:W-:Y:S02]  /*13770*/  IMAD.WIDE R6, R4.reuse, 0x4, R242 ;  /* 0x0000000404067825 */ /* 0x040fe400078e02f2 */
[----:B------:R-:W2:Y:S04]  /*13780*/  LDG.E R8, desc[UR6][R8.64] ;  /* 0x0000000608087981 */ /* 0x000ea8000c1e1900 */
[----:B------:R1:W2:Y:S01]  /*13790*/  LDG.E R5, desc[UR6][R6.64] ;  /* 0x0000000606057981 */ /* 0x0002a2000c1e1900 */
[----:B------:R-:W-:Y:S01]  /*137a0*/  IADD3 R0, R4, -R2, RZ ;  /* 0x8000000204007210 */ /* 0x000fe20007ffe0ff */
[----:B------:R-:W-:-:S04]  /*137b0*/  IMAD.U32 R2, RZ, RZ, UR4 ;  /* 0x00000004ff027e24 */ /* 0x000fc8000f8e00ff */
[----:B------:R-:W-:-:S05]  /*137c0*/  IMAD R0, R0, R11, -0x100 ;  /* 0xffffff0000007424 */ /* 0x000fca00078e020b */
[----:B------:R-:W-:-:S05]  /*137d0*/  SHF.R.S32.HI R4, RZ, 0x1f, R0 ;  /* 0x0000001fff047819 */ /* 0x000fca0000011400 */
[----:B------:R-:W-:Y:S01]  /*137e0*/  IMAD R4, R4, R2, RZ ;  /* 0x0000000204047224 */ /* 0x000fe200078e02ff */
[----:B-1----:R-:W1:Y:S01]  /*137f0*/  LDC.64 R6, c[0x0][0x230] ;  /* 0x00008c00ff067b82 */ /* 0x002e620000000a00 */
        /* <DEDUP_REMOVED lines=11> */
.L_x_1371:
[----:B------:R-:W1:Y:S02]  /*138b0*/  LDC R2, c[0x0][0x248] ;  /* 0x00009200ff027b82 */ /* 0x000e640000000800 */
[----:B-1----:R-:W-:-:S05]  /*138c0*/  IMAD.SHL.U32 R0, R2, 0x100, RZ ;  /* 0x0000010002007824 */ /* 0x002fca00078e00ff */
[----:B------:R-:W-:-:S04]  /*138d0*/  IADD3 R0, -R0, RZ, RZ ;  /* 0x000000ff00007210 */ /* 0x000fc80007ffe1ff */
[----:B------:R-:W-:-:S07]  /*138e0*/  SHF.R.S32.HI R4, RZ, 0x1f, R0 ;  /* 0x0000001fff047819 */ /* 0x000fce0000011400 */
.L_x_1372:
        /* <DEDUP_REMOVED lines=92> */
.L_x_1374:
[----:B------:R-:W-:Y:S05]  /*13eb0*/  BSYNC B0 ;  /* 0x0000000000007941 */ /* 0x000fea0003800000 */
.L_x_1373:
[----:B------:R-:W0:Y:S01]  /*13ec0*/  LDGDEPBAR ;  /* 0x00000000000079af */ /* 0x000e220000000000 */
[----:B------:R-:W-:-:S04]  /*13ed0*/  LEA R240, P0, R0, R240, 0x1 ;  /* 0x000000f000f07211 */ /* 0x000fc800078008ff */
[----:B------:R-:W-:-:S09]  /*13ee0*/  LEA.HI.X R241, R0, R241, R4, 0x1, P0 ;  /* 0x000000f100f17211 */ /* 0x000fd200000f0c04 */
.L_x_1370:
[----:B------:R-:W-:Y:S01]  /*13ef0*/  FMNMX.FTZ R0, R136, R109, !PT ;  /* 0x0000006d88007209 */ /* 0x000fe20007810000 */
[----:B------:R-:W-:Y:S01]  /*13f00*/  ULDC UR4, c[0x0][0x2ec] ;  /* 0x0000bb0000047ab9 */ /* 0x000fe20000000800 */
[----:B------:R-:W-:Y:S02]  /*13f10*/  FMNMX.FTZ R4, R3, R139, !PT ;  /* 0x0000008b03047209 */ /* 0x000fe40007810000 */
        /* <DEDUP_REMOVED lines=72> */
[----:B------:R2:W-:Y:S08]  /*143a0*/  MUFU.EX2 R57, R0 ;  /* 0x0000000000397308 */ /* 0x0005f00000000800 */
[----:B---3--:R-:W-:Y:S01]  /*143b0*/  MUFU.EX2 R17, R5 ;  /* 0x0000000500117308 */ /* 0x008fe20000000800 */
[----:B--2---:R-:W-:-:S07]  /*143c0*/  FFMA.FTZ R0, R111, UR4, -R2 ;  /* 0x000000046f007c23 */ /* 0x004fce0008010802 */
        /* <DEDUP_REMOVED lines=129> */
[----:B------:R2:W-:Y:S01]  /*14be0*/  MUFU.EX2 R46, R0 ;  /* 0x00000000002e7308 */ /* 0x0005e20000000800 */
        /* <DEDUP_REMOVED lines=13> */
[----:B--2---:R-:W-:-:S05]  /*14cc0*/  FMUL.FTZ R0, R61, UR4 ;  /* 0x000000043d007c20 */ /* 0x004fca0008410000 */
[----:B------:R-:W-:Y:S01]  /*14cd0*/  FSEL R0, R0, RZ, P0 ;  /* 0x000000ff00007208 */ /* 0x000fe20000000000 */
[----:B---3--:R-:W-:-:S04]  /*14ce0*/  FFMA.FTZ R4, R81, UR4, -R2 ;  /* 0x0000000451047c23 */ /* 0x008fc80008010802 */
        /* <DEDUP_REMOVED lines=32> */
[----:B--2---:R-:W-:-:S05]  /*14ef0*/  MOV R136, R12 ;  /* 0x0000000c00887202 */ /* 0x004fca0000000f00 */
[----:B------:R1:W2:Y:S08]  /*14f00*/  MUFU.EX2 R60, R3 ;  /* 0x00000003003c7308 */ /* 0x0002b00000000800 */
[----:B------:R3:W-:Y:S01]  /*14f10*/  MUFU.EX2 R13, R4 ;  /* 0x00000004000d7308 */ /* 0x0007e20000000800 */
[----:B-1----:R-:W-:Y:S01]  /*14f20*/  FFMA.FTZ R3, R114, UR4, -R0 ;  /* 0x0000000472037c23 */ /* 0x002fe20008010800 */
[----:B------:R-:W-:Y:S01]  /*14f30*/  MOV R114, R10 ;  /* 0x0000000a00727202 */ /* 0x000fe20000000f00 */
[----:B--2---:R-:W-:Y:S01]  /*14f40*/  FMUL.FTZ R142, R142, R60 ;  /* 0x0000003c8e8e7220 */ /* 0x004fe20000410000 */
[----:B------:R-:W-:-:S04]  /*14f50*/  F2FP.BF16.F32.PACK_AB R10, R108, R109 ;  /* 0x0000006d6c0a723e */ /* 0x000fc800000010ff */
[----:B------:R1:W-:Y:S01]  /*14f60*/  MUFU.EX2 R100, R3 ;  /* 0x0000000300647308 */ /* 0x0003e20000000800 */
[-C--:B------:R-:W-:Y:S01]  /*14f70*/  FMUL.FTZ R143, R143, R60.reuse ;  /* 0x0000003c8f8f7220 */ /* 0x080fe20000410000 */
[-C--:B------:R-:W-:Y:S01]  /*14f80*/  FMUL.FTZ R150, R150, R60.reuse ;  /* 0x0000003c96967220 */ /* 0x080fe20000410000 */
[-C--:B------:R-:W-:Y:S01]  /*14f90*/  FMUL.FTZ R151, R151, R60.reuse ;  /* 0x0000003c97977220 */ /* 0x080fe20000410000 */
[----:B---3--:R-:W-:Y:S01]  /*14fa0*/  FFMA.FTZ R4, R54, UR4, -R2 ;  /* 0x0000000436047c23 */ /* 0x008fe20008010802 */
[-C--:B------:R-:W-:Y:S01]  /*14fb0*/  FMUL.FTZ R146, R146, R60.reuse ;  /* 0x0000003c92927220 */ /* 0x080fe20000410000 */
[-C--:B------:R-:W-:Y:S01]  /*14fc0*/  FMUL.FTZ R147, R147, R60.reuse ;  /* 0x0000003c93937220 */ /* 0x080fe20000410000 */
[-C--:B------:R-:W-:Y:S01]  /*14fd0*/  FMUL.FTZ R154, R154, R60.reuse ;  /* 0x0000003c9a9a7220 */ /* 0x080fe20000410000 */
[----:B------:R2:W-:Y:S01]  /*14fe0*/  MUFU.EX2 R14, R4 ;  /* 0x00000004000e7308 */ /* 0x0005e20000000800 */
[----:B------:R-:W-:Y:S01]  /*14ff0*/  FMUL.FTZ R155, R155, R60 ;  /* 0x0000003c9b9b7220 */ /* 0x000fe20000410000 */
[----:B-1----:R-:W-:Y:S01]  /*15000*/  FFMA.FTZ R3, R113, UR4, -R0 ;  /* 0x0000000471037c23 */ /* 0x002fe20008010800 */
[----:B------:R-:W-:-:S05]  /*15010*/  MOV R113, R9 ;  /* 0x0000000900717202 */ /* 0x000fca0000000f00 */
[----:B------:R1:W-:Y:S01]  /*15020*/  MUFU.EX2 R104, R3 ;  /* 0x0000000300687308 */ /* 0x0003e20000000800 */
[----:B--2---:R-:W-:-:S07]  /*15030*/  FFMA.FTZ R4, R53, UR4, -R2 ;  /* 0x0000000435047c23 */ /* 0x004fce0008010802 */
[----:B------:R2:W-:Y:S01]  /*15040*/  MUFU.EX2 R15, R4 ;  /* 0x00000004000f7308 */ /* 0x0005e20000000800 */
[----:B-1----:R-:W-:Y:S01]  /*15050*/  FFMA.FTZ R3, R118, UR4, -R0 ;  /* 0x0000000476037c23 */ /* 0x002fe20008010800 */
[----:B------:R-:W-:-:S06]  /*15060*/  MOV R118, R25 ;  /* 0x0000001900767202 */ /* 0x000fcc0000000f00 */
[----:B------:R1:W-:Y:S01]  /*15070*/  MUFU.EX2 R98, R3 ;  /* 0x0000000300627308 */ /* 0x0003e20000000800 */
[----:B--2---:R-:W-:Y:S02]  /*15080*/  FFMA.FTZ R4, R52, UR4, -R2 ;  /* 0x0000000434047c23 */ /* 0x004fe40008010802 */
[----:B------:R-:W-:Y:S05]  /*15090*/  LDSM.16.MT88.4 R52, [R217+0x7000] ;  /* 0x00700000d934783b */ /* 0x000fea0000004200 */
[----:B------:R2:W-:Y:S01]  /*150a0*/  MUFU.EX2 R16, R4 ;  /* 0x0000000400107308 */ /* 0x0005e20000000800 */
[----:B-1----:R-:W-:Y:S01]  /*150b0*/  FFMA.FTZ R3, R120, UR4, -R0 ;  /* 0x0000000478037c23 */ /* 0x002fe20008010800 */
[----:B------:R-:W-:-:S06]  /*150c0*/  MOV R120, R7 ;  /* 0x0000000700787202 */ /* 0x000fcc0000000f00 */
[----:B------:R1:W-:Y:S01]  /*150d0*/  MUFU.EX2 R95, R3 ;  /* 0x00000003005f7308 */ /* 0x0003e20000000800 */
[----:B--2---:R-:W-:-:S07]  /*150e0*/  FFMA.FTZ R4, R37, UR4, -R2 ;  /* 0x0000000425047c23 */ /* 0x004fce0008010802 */
        /* <DEDUP_REMOVED lines=23> */
[----:B--2---:R-:W-:Y:S02]  /*15260*/  FFMA.FTZ R4, R29, UR4, -R2 ;  /* 0x000000041d047c23 */ /* 0x004fe40008010802 */
[----:B------:R-:W-:Y:S05]  /*15270*/  LDSM.16.MT88.4 R28, [R217+0x5400] ;  /* 0x00540000d91c783b */ /* 0x000fea0000004200 */
[----:B------:R2:W-:Y:S01]  /*15280*/  MUFU.EX2 R45, R4 ;  /* 0x00000004002d7308 */ /* 0x0005e20000000800 */
[----:B-1----:R-:W-:-:S07]  /*15290*/  FFMA.FTZ R3, R129, UR4, -R0 ;  /* 0x0000000481037c23 */ /* 0x002fce0008010800 */
[----:B------:R1:W-:Y:S01]  /*152a0*/  MUFU.EX2 R86, R3 ;  /* 0x0000000300567308 */ /* 0x0003e20000000800 */
[----:B--2---:R-:W-:-:S07]  /*152b0*/  FFMA.FTZ R4, R24, UR4, -R2 ;  /* 0x0000000418047c23 */ /* 0x004fce0008010802 */
[----:B------:R2:W3:Y:S01]  /*152c0*/  MUFU.EX2 R39, R4 ;  /* 0x0000000400277308 */ /* 0x0004e20000000800 */
[----:B-1----:R-:W-:-:S07]  /*152d0*/  FFMA.FTZ R3, R134, UR4, -R0 ;  /* 0x0000000486037c23 */ /* 0x002fce0008010800 */
[----:B------:R1:W-:Y:S01]  /*152e0*/  MUFU.EX2 R84, R3 ;  /* 0x0000000300547308 */ /* 0x0003e20000000800 */
[--C-:B--2---:R-:W-:Y:S01]  /*152f0*/  FFMA.FTZ R4, R139, UR4, -R0.reuse ;  /* 0x000000048b047c23 */ /* 0x104fe20008010800 */
[----:B---3--:R-:W-:Y:S02]  /*15300*/  MOV R139, R39 ;  /* 0x00000027008b7202 */ /* 0x008fe40000000f00 */
[----:B------:R-:W-:Y:S04]  /*15310*/  LDSM.16.MT88.4 R36, [R217+0x5c00] ;  /* 0x005c0000d924783b */ /* 0x000fe80000004200 */
[----:B------:R2:W-:Y:S01]  /*15320*/  MUFU.EX2 R63, R4 ;  /* 0x00000004003f7308 */ /* 0x0005e20000000800 */
[----:B-1----:R-:W-:-:S07]  /*15330*/  FFMA.FTZ R3, R137, UR4, -R0 ;  /* 0x0000000489037c23 */ /* 0x002fce0008010800 */
[----:B------:R1:W-:Y:S01]  /*15340*/  MUFU.EX2 R83, R3 ;  /* 0x0000000300537308 */ /* 0x0003e20000000800 */
[----:B--2---:R-:W-:Y:S01]  /*15350*/  FFMA.FTZ R4, R163, UR4, -R0 ;  /* 0x00000004a3047c23 */ /* 0x004fe20008010800 */
[----:B------:R-:W-:-:S06]  /*15360*/  MOV R163, R45 ;  /* 0x0000002d00a37202 */ /* 0x000fcc0000000f00 */
[----:B------:R2:W3:Y:S01]  /*15370*/  MUFU.EX2 R64, R4 ;  /* 0x0000000400407308 */ /* 0x0004e20000000800 */
[----:B-1----:R-:W-:-:S07]  /*15380*/  FFMA.FTZ R3, R135, UR4, -R0 ;  /* 0x0000000487037c23 */ /* 0x002fce0008010800 */
[----:B------:R1:W-:Y:S01]  /*15390*/  MUFU.EX2 R82, R3 ;  /* 0x0000000300527308 */ /* 0x0003e20000000800 */
[----:B--2---:R-:W-:Y:S01]  /*153a0*/  FFMA.FTZ R4, R160, UR4, -R0 ;  /* 0x00000004a0047c23 */ /* 0x004fe20008010800 */
[----:B---3--:R-:W-:Y:S02]  /*153b0*/  F2FP.BF16.F32.PACK_AB R9, R64, R63 ;  /* 0x0000003f4009723e */ /* 0x008fe400000010ff */
[----:B------:R-:W-:-:S04]  /*153c0*/  MOV R160, R46 ;  /* 0x0000002e00a07202 */ /* 0x000fc80000000f00 */
[----:B------:R2:W-:Y:S01]  /*153d0*/  MUFU.EX2 R77, R4 ;  /* 0x00000004004d7308 */ /* 0x0005e20000000800 */
[----:B------:R-:W-:Y:S01]  /*153e0*/  LDSM.16.MT88.4 R44, [R217+0x6000] ;  /* 0x00600000d92c783b */ /* 0x000fe20000004200 */
[----:B-1----:R-:W-:-:S06]  /*153f0*/  FFMA.FTZ R3, R159, UR4, -R0 ;  /* 0x000000049f037c23 */ /* 0x002fcc0008010800 */
[----:B------:R1:W-:Y:S01]  /*15400*/  MUFU.EX2 R80, R3 ;  /* 0x0000000300507308 */ /* 0x0003e20000000800 */
[----:B--2---:R-:W-:Y:S01]  /*15410*/  FFMA.FTZ R4, R156, UR4, -R0 ;  /* 0x000000049c047c23 */ /* 0x004fe20008010800 */
[----:B------:R-:W-:-:S06]  /*15420*/  MOV R156, R22 ;  /* 0x00000016009c7202 */ /* 0x000fcc0000000f00 */
[----:B------:R2:W-:Y:S01]  /*15430*/  MUFU.EX2 R78, R4 ;  /* 0x00000004004e7308 */ /* 0x0005e20000000800 */
[----:B-1----:R-:W-:-:S07]  /*15440*/  FFMA.FTZ R3, R158, UR4, -R0 ;  /* 0x000000049e037c23 */ /* 0x002fce0008010800 */
        /* <DEDUP_REMOVED lines=12> */
[----:B------:R-:W-:Y:S02]  /*15510*/  MOV R128, R19 ;  /* 0x0000001300807202 */ /* 0x000fe40000000f00 */
[----:B---3--:R-:W-:-:S04]  /*15520*/  F2FP.BF16.F32.PACK_AB R5, R85, R81 ;  /* 0x000000515505723e */ /* 0x008fc800000010ff */
        /* <DEDUP_REMOVED lines=14> */
[--C-:B--2---:R-:W-:Y:S01]  /*15610*/  FFMA.FTZ R4, R121, UR4, -R0.reuse ;  /* 0x0000000479047c23 */ /* 0x104fe20008010800 */
[----:B------:R-:W-:Y:S02]  /*15620*/  MOV R121, R16 ;  /* 0x0000001000797202 */ /* 0x000fe40000000f00 */
[----:B------:R-:W-:Y:S04]  /*15630*/  LDSM.16.MT88.4 R16, [R218+0x5000] ;  /* 0x00500000da10783b */ /* 0x000fe80000004200 */
[----:B------:R2:W3:Y:S01]  /*15640*/  MUFU.EX2 R96, R4 ;  /* 0x0000000400607308 */ /* 0x0004e20000000800 */
        /* <DEDUP_REMOVED lines=9> */
[----:B------:R2:W4:Y:S01]  /*156e0*/  MUFU.EX2 R99, R4 ;  /* 0x0000000400637308 */ /* 0x0005220000000800 */
[----:B-1----:R-:W-:-:S07]  /*156f0*/  FFMA.FTZ R3, R168, UR4, -R0 ;  /* 0x00000004a8037c23 */ /* 0x002fce0008010800 */
[----:B------:R1:W-:Y:S01]  /*15700*/  MUFU.EX2 R69, R3 ;  /* 0x0000000300457308 */ /* 0x0003e20000000800 */
[--C-:B--2---:R-:W-:Y:S01]  /*15710*/  FFMA.FTZ R4, R116, UR4, -R0.reuse ;  /* 0x0000000474047c23 */ /* 0x104fe20008010800 */
[----:B------:R-:W-:Y:S02]  /*15720*/  MOV R116, R13 ;  /* 0x0000000d00747202 */ /* 0x000fe40000000f00 */
[----:B------:R-:W2:Y:S04]  /*15730*/  LDSM.16.MT88.4 R12, [R217+0x5000] ;  /* 0x00500000d90c783b */ /* 0x000ea80000004200 */
[----:B------:R5:W-:Y:S01]  /*15740*/  MUFU.EX2 R103, R4 ;  /* 0x0000000400677308 */ /* 0x000be20000000800 */
[----:B-1----:R-:W-:-:S07]  /*15750*/  FFMA.FTZ R3, R170, UR4, -R0 ;  /* 0x00000004aa037c23 */ /* 0x002fce0008010800 */
[----:B------:R1:W-:Y:S01]  /*15760*/  MUFU.EX2 R68, R3 ;  /* 0x0000000300447308 */ /* 0x0003e20000000800 */
[----:B-----5:R-:W-:Y:S01]  /*15770*/  FFMA.FTZ R4, R115, UR4, -R0 ;  /* 0x0000000473047c23 */ /* 0x020fe20008010800 */
[----:B------:R-:W-:Y:S02]  /*15780*/  MOV R115, R11 ;  /* 0x0000000b00737202 */ /* 0x000fe40000000f00 */
[----:B------:R-:W-:-:S04]  /*15790*/  F2FP.BF16.F32.PACK_AB R11, R78, R77 ;  /* 0x0000004d4e0b723e */ /* 0x000fc800000010ff */
[----:B------:R5:W4:Y:S01]  /*157a0*/  MUFU.EX2 R101, R4 ;  /* 0x0000000400657308 */ /* 0x000b220000000800 */
[----:B-1----:R-:W-:Y:S01]  /*157b0*/  FFMA.FTZ R3, R246, R56, R57 ;  /* 0x00000038f6037223 */ /* 0x002fe20000010039 */
[----:B-----5:R-:W-:Y:S01]  /*157c0*/  FFMA.FTZ R4, R112, UR4, -R0 ;  /* 0x0000000470047c23 */ /* 0x020fe20008010800 */
[----:B------:R-:W-:Y:S02]  /*157d0*/  MOV R112, R8 ;  /* 0x0000000800707202 */ /* 0x000fe40000000f00 */
[----:B------:R-:W-:-:S03]  /*157e0*/  F2FP.BF16.F32.PACK_AB R8, R67, R57 ;  /* 0x000000394308723e */ /* 0x000fc600000010ff */
[----:B------:R1:W5:Y:S01]  /*157f0*/  MUFU.EX2 R102, R4 ;  /* 0x0000000400667308 */ /* 0x0003620000000800 */
[----:B------:R-:W-:Y:S03]  /*15800*/  LDSM.16.MT88.4 R56, [R217+0x7400] ;  /* 0x00740000d938783b */ /* 0x000fe60000004200 */
[C---:B--2---:R-:W-:Y:S06]  /*15810*/  HMMA.16816.F32.BF16 R20, R8.reuse, R12, R140 ;  /* 0x0000000c0814723c */ /* 0x044fec000004188c */
[----:B------:R-:W-:Y:S01]  /*15820*/  HMMA.16816.F32.BF16 R144, R8, R16, R144 ;  /* 0x000000100890723c */ /* 0x000fe20000041890 */
[----:B------:R-:W-:-:S02]  /*15830*/  MOV R143, R35 ;  /* 0x00000023008f7202 */ /* 0x000fc40000000f00 */
[----:B------:R-:W-:Y:S02]  /*15840*/  MOV R142, R34 ;  /* 0x00000022008e7202 */ /* 0x000fe40000000f00 */
[----:B------:R-:W2:Y:S01]  /*15850*/  LDSM.16.MT88.4 R32, [R218+0x5400] ;  /* 0x00540000da20783b */ /* 0x000ea20000004200 */
[----:B------:R-:W-:Y:S02]  /*15860*/  MOV R141, R27 ;  /* 0x0000001b008d7202 */ /* 0x000fe40000000f00 */
[----:B------:R-:W-:Y:S02]  /*15870*/  MOV R140, R26 ;  /* 0x0000001a008c7202 */ /* 0x000fe40000000f00 */
[C---:B------:R-:W-:Y:S01]  /*15880*/  HMMA.16816.F32.BF16 R24, R8.reuse, R14, R148 ;  /* 0x0000000e0818723c */ /* 0x040fe20000041894 */
[----:B-1----:R-:W-:Y:S01]  /*15890*/  F2FP.BF16.F32.PACK_AB R4, R106, R107 ;  /* 0x0000006b6a04723e */ /* 0x002fe200000010ff */
[----:B------:R-:W-:Y:S04]  /*158a0*/  LDSM.16.MT88.4 R148, [R217+0x7c00] ;  /* 0x007c0000d994783b */ /* 0x000fe80000004200 */
[----:B------:R-:W-:Y:S01]  /*158b0*/  HMMA.16816.F32.BF16 R12, R8, R18, R152 ;  /* 0x00000012080c723c */ /* 0x000fe20000041898 */
[----:B------:R-:W1:Y:S05]  /*158c0*/  LDSM.16.MT88.4 R16, [R218+0x5800] ;  /* 0x00580000da10783b */ /* 0x000e6a0000004200 */
[----:B------:R-:W-:Y:S01]  /*158d0*/  HMMA.16816.F32.BF16 R20, R4, R28, R20 ;  /* 0x0000001c0414723c */ /* 0x000fe20000041814 */
[----:B------:R-:W-:-:S02]  /*158e0*/  F2FP.BF16.F32.PACK_AB R8, R201, R111 ;  /* 0x0000006fc908723e */ /* 0x000fc400000010ff */
[----:B---3--:R-:W-:Y:S02]  /*158f0*/  F2FP.BF16.F32.PACK_AB R9, R96, R94 ;  /* 0x0000005e6009723e */ /* 0x008fe400000010ff */
[----:B------:R-:W-:Y:S02]  /*15900*/  F2FP.BF16.F32.PACK_AB R10, R203, R202 ;  /* 0x000000cacb0a723e */ /* 0x000fe400000010ff */
[----:B----4-:R-:W-:Y:S02]  /*15910*/  F2FP.BF16.F32.PACK_AB R11, R99, R97 ;  /* 0x00000061630b723e */ /* 0x010fe400000010ff */
[----:B------:R-:W-:Y:S02]  /*15920*/  MOV R155, R51 ;  /* 0x00000033009b7202 */ /* 0x000fe40000000f00 */
[----:B------:R-:W-:Y:S01]  /*15930*/  MOV R154, R50 ;  /* 0x00000032009a7202 */ /* 0x000fe20000000f00 */
[----:B------:R-:W-:Y:S01]  /*15940*/  HMMA.16816.F32.BF16 R24, R4, R30, R24 ;  /* 0x0000001e0418723c */ /* 0x000fe20000041818 */
[----:B------:R-:W-:-:S02]  /*15950*/  MOV R153, R49 ;  /* 0x0000003100997202 */ /* 0x000fc40000000f00 */
[----:B------:R-:W-:Y:S02]  /*15960*/  MOV R152, R48 ;  /* 0x0000003000987202 */ /* 0x000fe40000000f00 */
[----:B------:R-:W-:Y:S01]  /*15970*/  LDSM.16.MT88.4 R48, [R217+0x6800] ;  /* 0x00680000d930783b */ /* 0x000fe20000004200 */
[C---:B--2---:R-:W-:Y:S06]  /*15980*/  HMMA.16816.F32.BF16 R28, R4.reuse, R32, R144 ;  /* 0x00000020041c723c */ /* 0x044fec0000041890 */
[----:B------:R-:W-:Y:S01]  /*15990*/  HMMA.16816.F32.BF16 R12, R4, R34, R12 ;  /* 0x00000022040c723c */ /* 0x000fe2000004180c */
[----:B------:R-:W2:Y:S05]  /*159a0*/  LDSM.16.MT88.4 R32, [R218+0x5c00] ;  /* 0x005c0000da20783b */ /* 0x000eaa0000004200 */
[----:B------:R-:W-:Y:S01]  /*159b0*/  HMMA.16816.F32.BF16 R20, R8, R40, R20 ;  /* 0x000000280814723c */ /* 0x000fe20000041814 */
[----:B------:R-:W-:-:S02]  /*159c0*/  F2FP.BF16.F32.PACK_AB R4, R206, R204 ;  /* 0x000000ccce04723e */ /* 0x000fc400000010ff */
[----:B------:R-:W-:Y:S02]  /*159d0*/  F2FP.BF16.F32.PACK_AB R5, R101, R103 ;  /* 0x000000676505723e */ /* 0x000fe400000010ff */
[----:B------:R-:W-:Y:S01]  /*159e0*/  F2FP.BF16.F32.PACK_AB R6, R207, R205 ;  /* 0x000000cdcf06723e */ /* 0x000fe200000010ff */
[C---:B------:R-:W-:Y:S01]  /*159f0*/  HMMA.16816.F32.BF16 R24, R8.reuse, R42, R24 ;  /* 0x0000002a0818723c */ /* 0x040fe20000041818 */
[----:B------:R-:W-:Y:S01]  /*15a00*/  F2FP.BF16.F32.PACK_AB R7, R104, R100 ;  /* 0x000000646807723e */ /* 0x000fe200000010ff */
[----:B------:R-:W-:Y:S04]  /*15a10*/  LDSM.16.MT88.4 R40, [R217+0x6400] ;  /* 0x00640000d928783b */ /* 0x000fe80000004200 */
[C---:B-1----:R-:W-:Y:S06]  /*15a20*/  HMMA.16816.F32.BF16 R28, R8.reuse, R16, R28 ;  /* 0x00000010081c723c */ /* 0x042fec000004181c */
[----:B------:R-:W-:Y:S01]  /*15a30*/  HMMA.16816.F32.BF16 R12, R8, R18, R12 ;  /* 0x00000012080c723c */ /* 0x000fe2000004180c */
[----:B------:R-:W1:Y:S05]  /*15a40*/  LDSM.16.MT88.4 R16, [R218+0x6000] ;  /* 0x00600000da10783b */ /* 0x000e6a0000004200 */
[----:B------:R-:W-:Y:S01]  /*15a50*/  HMMA.16816.F32.BF16 R20, R4, R36, R20 ;  /* 0x000000240414723c */ /* 0x000fe20000041814 */
[----:B------:R-:W-:-:S02]  /*15a60*/  F2FP.BF16.F32.PACK_AB R8, R208, R209 ;  /* 0x000000d1d008723e */ /* 0x000fc400000010ff */
[----:B-----5:R-:W-:Y:S02]  /*15a70*/  F2FP.BF16.F32.PACK_AB R9, R98, R102 ;  /* 0x000000666209723e */ /* 0x020fe400000010ff */
[----:B------:R-:W-:Y:S01]  /*15a80*/  F2FP.BF16.F32.PACK_AB R10, R211, R210 ;  /* 0x000000d2d30a723e */ /* 0x000fe200000010ff */
[C---:B------:R-:W-:Y:S01]  /*15a90*/  HMMA.16816.F32.BF16 R24, R4.reuse, R38, R24 ;  /* 0x000000260418723c */ /* 0x040fe20000041818 */
[----:B------:R-:W-:Y:S01]  /*15aa0*/  F2FP.BF16.F32.PACK_AB R11, R93, R95 ;  /* 0x0000005f5d0b723e */ /* 0x000fe200000010ff */
[----:B------:R-:W-:Y:S04]  /*15ab0*/  LDSM.16.MT88.4 R36, [R218+0x6800] ;  /* 0x00680000da24783b */ /* 0x000fe80000004200 */
        /* <DEDUP_REMOVED lines=9> */
[----:B------:R-:W3:Y:S04]  /*15b50*/  LDSM.16.MT88.4 R44, [R217+0x6c00] ;  /* 0x006c0000d92c783b */ /* 0x000ee80000004200 */
[C---:B-1----:R-:W-:Y:S06]  /*15b60*/  HMMA.16816.F32.BF16 R28, R8.reuse, R16, R28 ;  /* 0x00000010081c723c */ /* 0x042fec000004181c */
[----:B------:R-:W-:Y:S06]  /*15b70*/  HMMA.16816.F32.BF16 R12, R8, R18, R12 ;  /* 0x00000012080c723c */ /* 0x000fec000004180c */
[----:B------:R-:W-:Y:S01]  /*15b80*/  HMMA.16816.F32.BF16 R20, R4, R40, R20 ;  /* 0x000000280414723c */ /* 0x000fe20000041814 */
[----:B------:R-:W-:-:S02]  /*15b90*/  F2FP.BF16.F32.PACK_AB R8, R239, R215 ;  /* 0x000000d7ef08723e */ /* 0x000fc400000010ff */
[----:B------:R-:W-:Y:S02]  /*15ba0*/  F2FP.BF16.F32.PACK_AB R9, R84, R86 ;  /* 0x000000565409723e */ /* 0x000fe400000010ff */
[----:B------:R-:W-:Y:S01]  /*15bb0*/  F2FP.BF16.F32.PACK_AB R10, R124, R249 ;  /* 0x000000f97c0a723e */ /* 0x000fe200000010ff */
[C---:B------:R-:W-:Y:S01]  /*15bc0*/  HMMA.16816.F32.BF16 R24, R4.reuse, R42, R24 ;  /* 0x0000002a0418723c */ /* 0x040fe20000041818 */
[----:B------:R-:W-:Y:S01]  /*15bd0*/  F2FP.BF16.F32.PACK_AB R11, R82, R83 ;  /* 0x00000053520b723e */ /* 0x000fe200000010ff */
[----:B------:R-:W1:Y:S04]  /*15be0*/  LDSM.16.MT88.4 R40, [R218+0x6c00] ;  /* 0x006c0000da28783b */ /* 0x000e680000004200 */
[C---:B--2---:R-:W-:Y:S06]  /*15bf0*/  HMMA.16816.F32.BF16 R28, R4.reuse, R32, R28 ;  /* 0x00000020041c723c */ /* 0x044fec000004181c */
[----:B------:R-:W-:Y:S06]  /*15c00*/  HMMA.16816.F32.BF16 R16, R4, R34, R12 ;  /* 0x000000220410723c */ /* 0x000fec000004180c */
[----:B------:R-:W-:Y:S01]  /*15c10*/  HMMA.16816.F32.BF16 R12, R8, R48, R20 ;  /* 0x00000030080c723c */ /* 0x000fe20000041814 */
[----:B------:R-:W-:-:S02]  /*15c20*/  F2FP.BF16.F32.PACK_AB R4, R125, R252 ;  /* 0x000000fc7d04723e */ /* 0x000fc400000010ff */
[----:B------:R-:W-:Y:S02]  /*15c30*/  F2FP.BF16.F32.PACK_AB R5, R79, R80 ;  /* 0x000000504f05723e */ /* 0x000fe400000010ff */
[----:B------:R-:W-:Y:S01]  /*15c40*/  F2FP.BF16.F32.PACK_AB R6, R152, R123 ;  /* 0x0000007b9806723e */ /* 0x000fe200000010ff */
[C---:B------:R-:W-:Y:S01]  /*15c50*/  HMMA.16816.F32.BF16 R24, R8.reuse, R50, R24 ;  /* 0x000000320818723c */ /* 0x040fe20000041818 */
[----:B------:R-:W-:Y:S01]  /*15c60*/  F2FP.BF16.F32.PACK_AB R7, R75, R76 ;  /* 0x0000004c4b07723e */ /* 0x000fe200000010ff */
[----:B------:R-:W2:Y:S04]  /*15c70*/  LDSM.16.MT88.4 R48, [R218+0x7000] ;  /* 0x00700000da30783b */ /* 0x000ea80000004200 */
[C---:B------:R-:W-:Y:S06]  /*15c80*/  HMMA.16816.F32.BF16 R32, R8.reuse, R36, R28 ;  /* 0x000000240820723c */ /* 0x040fec000004181c */
[----:B------:R-:W-:Y:S01]  /*15c90*/  HMMA.16816.F32.BF16 R28, R8, R38, R16 ;  /* 0x00000026081c723c */ /* 0x000fe20000041810 */
[----:B------:R-:W4:Y:S05]  /*15ca0*/  LDSM.16.MT88.4 R36, [R218+0x7400] ;  /* 0x00740000da24783b */ /* 0x000f2a0000004200 */
[----:B---3--:R-:W-:Y:S01]  /*15cb0*/  HMMA.16816.F32.BF16 R20, R4, R44, R12 ;  /* 0x0000002c0414723c */ /* 0x008fe2000004180c */
[----:B------:R-:W-:Y:S01]  /*15cc0*/  FADD.FTZ R10, R67, R3 ;  /* 0x00000003430a7221 */ /* 0x000fe20000010000 */
[--C-:B------:R-:W-:Y:S01]  /*15cd0*/  FFMA.FTZ R8, R173, UR4, -R0.reuse ;  /* 0x00000004ad087c23 */ /* 0x100fe20008010800 */
[----:B------:R-:W-:Y:S01]  /*15ce0*/  FFMA.FTZ R3, R174, UR4, -R0 ;  /* 0x00000004ae037c23 */ /* 0x000fe20008010800 */
[----:B------:R-:W-:-:S02]  /*15cf0*/  FFMA.FTZ R9, R247, R60, R63 ;  /* 0x0000003cf7097223 */ /* 0x000fc4000001003f */
[C---:B------:R-:W-:Y:S01]  /*15d00*/  HMMA.16816.F32.BF16 R16, R4.reuse, R46, R24 ;  /* 0x0000002e0410723c */ /* 0x040fe20000041818 */
[----:B------:R-:W-:Y:S01]  /*15d10*/  F2FP.BF16.F32.PACK_AB R12, R154, R153 ;  /* 0x000000999a0c723e */ /* 0x000fe200000010ff */
[----:B------:R3:W5:Y:S01]  /*15d20*/  MUFU.EX2 R67, R8 ;  /* 0x0000000800437308 */ /* 0x0007620000000800 */
[----:B------:R-:W-:Y:S01]  /*15d30*/  F2FP.BF16.F32.PACK_AB R13, R73, R74 ;  /* 0x0000004a490d723e */ /* 0x000fe200000010ff */
[----:B------:R-:W4:Y:S01]  /*15d40*/  LDSM.16.MT88.4 R44, [R217+0x7800] ;  /* 0x00780000d92c783b */ /* 0x000f220000004200 */
[----:B------:R-:W-:Y:S01]  /*15d50*/  F2FP.BF16.F32.PACK_AB R14, R120, R155 ;  /* 0x0000009b780e723e */ /* 0x000fe200000010ff */
[----:B-1----:R-:W-:Y:S01]  /*15d60*/  HMMA.16816.F32.BF16 R24, R4, R40, R32 ;  /* 0x000000280418723c */ /* 0x002fe20000041820 */
[----:B------:R-:W-:-:S03]  /*15d70*/  F2FP.BF16.F32.PACK_AB R15, R71, R72 ;  /* 0x00000048470f723e */ /* 0x000fc600000010ff */
[----:B------:R1:W-:Y:S02]  /*15d80*/  MUFU.EX2 R65, R3 ;  /* 0x0000000300417308 */ /* 0x0003e40000000800 */
[----:B------:R-:W-:Y:S01]  /*15d90*/  HMMA.16816.F32.BF16 R28, R4, R42, R28 ;  /* 0x0000002a041c723c */ /* 0x000fe2000004181c */
[----:B------:R-:W4:Y:S05]  /*15da0*/  LDSM.16.MT88.4 R40, [R218+0x7800] ;  /* 0x00780000da28783b */ /* 0x000f2a0000004200 */
[----:B------:R-:W-:Y:S01]  /*15db0*/  HMMA.16816.F32.BF16 R20, R12, R52, R20 ;  /* 0x000000340c14723c */ /* 0x000fe20000041814 */
[----:B------:R-:W-:Y:S01]  /*15dc0*/  FADD.FTZ R5, R64, R9 ;  /* 0x0000000940057221 */ /* 0x000fe20000010000 */
[----:B------:R-:W-:Y:S01]  /*15dd0*/  FADD.FTZ R4, R109, R10 ;  /* 0x0000000a6d047221 */ /* 0x000fe20000010000 */
[----:B---3--:R-:W-:-:S02]  /*15de0*/  F2FP.BF16.F32.PACK_AB R8, R140, R118 ;  /* 0x000000768c08723e */ /* 0x008fc400000010ff */
[----:B------:R-:W-:Y:S01]  /*15df0*/  FADD.FTZ R5, R77, R5 ;  /* 0x000000054d057221 */ /* 0x000fe20000010000 */
[----:B------:R-:W-:Y:S01]  /*15e00*/  FADD.FTZ R4, R108, R4 ;  /* 0x000000046c047221 */ /* 0x000fe20000010000 */
[C---:B------:R-:W-:Y:S01]  /*15e10*/  HMMA.16816.F32.BF16 R16, R12.reuse, R54, R16 ;  /* 0x000000360c10723c */ /* 0x040fe20000041810 */
[----:B------:R-:W-:Y:S01]  /*15e20*/  F2FP.BF16.F32.PACK_AB R9, R69, R70 ;  /* 0x000000464509723e */ /* 0x000fe200000010ff */
[----:B-1----:R-:W-:Y:S01]  /*15e30*/  FFMA.FTZ R3, R175, UR4, -R0 ;  /* 0x00000004af037c23 */ /* 0x002fe20008010800 */
[----:B------:R-:W-:Y:S01]  /*15e40*/  FADD.FTZ R5, R78, R5 ;  /* 0x000000054e057221 */ /* 0x000fe20000010000 */
[----:B------:R-:W-:Y:S01]  /*15e50*/  FADD.FTZ R4, R107, R4 ;  /* 0x000000046b047221 */ /* 0x000fe20000010000 */
[----:B------:R-:W-:Y:S01]  /*15e60*/  F2FP.BF16.F32.PACK_AB R10, R142, R141 ;  /* 0x0000008d8e0a723e */ /* 0x000fe200000010ff */
[----:B------:R1:W-:Y:S01]  /*15e70*/  MUFU.EX2 R64, R3 ;  /* 0x0000000300407308 */ /* 0x0003e20000000800 */
[----:B--2---:R-:W-:Y:S01]  /*15e80*/  HMMA.16816.F32.BF16 R24, R12, R48, R24 ;  /* 0x000000300c18723c */ /* 0x004fe20000041818 */
[----:B------:R-:W-:Y:S01]  /*15e90*/  FADD.FTZ R5, R81, R5 ;  /* 0x0000000551057221 */ /* 0x000fe20000010000 */
[----:B-----5:R-:W-:-:S02]  /*15ea0*/  F2FP.BF16.F32.PACK_AB R11, R67, R68 ;  /* 0x00000044430b723e */ /* 0x020fc400000010ff */
[----:B------:R-:W-:Y:S02]  /*15eb0*/  F2FP.BF16.F32.PACK_AB R6, R114, R113 ;  /* 0x000000717206723e */ /* 0x000fe400000010ff */
[----:B------:R-:W-:Y:S06]  /*15ec0*/  HMMA.16816.F32.BF16 R32, R12, R50, R28 ;  /* 0x000000320c20723c */ /* 0x000fec000004181c */
[----:B------:R-:W-:Y:S01]  /*15ed0*/  HMMA.16816.F32.BF16 R28, R8, R56, R20 ;  /* 0x00000038081c723c */ /* 0x000fe20000041814 */
[----:B-1----:R-:W-:-:S05]  /*15ee0*/  FFMA.FTZ R3, R176, UR4, -R0 ;  /* 0x00000004b0037c23 */ /* 0x002fca0008010800 */
[C---:B------:R-:W-:Y:S01]  /*15ef0*/  HMMA.16816.F32.BF16 R16, R8.reuse, R58, R16 ;  /* 0x0000003a0810723c */ /* 0x040fe20000041810 */
[----:B------:R1:W-:Y:S05]  /*15f00*/  MUFU.EX2 R63, R3 ;  /* 0x00000003003f7308 */ /* 0x0003ea0000000800 */
[C---:B----4-:R-:W-:Y:S06]  /*15f10*/  HMMA.16816.F32.BF16 R20, R8.reuse, R36, R24 ;  /* 0x000000240814723c */ /* 0x050fec0000041818 */
[----:B------:R-:W-:Y:S01]  /*15f20*/  HMMA.16816.F32.BF16 R24, R8, R38, R32 ;  /* 0x000000260818723c */ /* 0x000fe20000041820 */
[----:B------:R-:W2:Y:S04]  /*15f30*/  LDSM.16.MT88.4 R36, [R218+0x7c00] ;  /* 0x007c0000da24783b */ /* 0x000ea80000004200 */
[----:B------:R-:W-:Y:S01]  /*15f40*/  LDSM.16.MT88.4 R32, [R218+0x8000] ;  /* 0x00800000da20783b */ /* 0x000fe20000004200 */
[--C-:B-1----:R-:W-:Y:S01]  /*15f50*/  FFMA.FTZ R3, R177, UR4, -R0.reuse ;  /* 0x00000004b1037c23 */ /* 0x102fe20008010800 */
[--C-:B------:R-:W-:Y:S01]  /*15f60*/  FFMA.FTZ R8, R181, UR4, -R0.reuse ;  /* 0x00000004b5087c23 */ /* 0x100fe20008010800 */
[----:B------:R-:W-:-:S02]  /*15f70*/  FFMA.FTZ R10, R188, UR4, -R0 ;  /* 0x00000004bc0a7c23 */ /* 0x000fc40008010800 */
[----:B------:R1:W3:Y:S08]  /*15f80*/  MUFU.EX2 R60, R3 ;  /* 0x00000003003c7308 */ /* 0x0002f00000000800 */
[----:B------:R4:W-:Y:S01]  /*15f90*/  MUFU.EX2 R53, R8 ;  /* 0x0000000800357308 */ /* 0x0009e20000000800 */
[----:B-1----:R-:W-:Y:S01]  /*15fa0*/  FADD.FTZ R3, R106, R4 ;  /* 0x000000046a037221 */ /* 0x002fe20000010000 */
[----:B------:R-:W-:Y:S01]  /*15fb0*/  FADD.FTZ R4, R85, R5 ;  /* 0x0000000555047221 */ /* 0x000fe20000010000 */
[----:B------:R-:W-:Y:S01]  /*15fc0*/  FFMA.FTZ R5, R66, UR4, -R2 ;  /* 0x0000000442057c23 */ /* 0x000fe20008010802 */
[----:B---3--:R-:W-:Y:S01]  /*15fd0*/  F2FP.BF16.F32.PACK_AB R7, R60, R63 ;  /* 0x0000003f3c07723e */ /* 0x008fe200000010ff */
[----:B------:R-:W-:-:S03]  /*15fe0*/  FADD.FTZ R3, R105, R3 ;  /* 0x0000000369037221 */ /* 0x000fc60000010000 */
[----:B------:R1:W-:Y:S01]  /*15ff0*/  MUFU.EX2 R57, R5 ;  /* 0x0000000500397308 */ /* 0x0003e20000000800 */
[----:B------:R-:W-:Y:S01]  /*16000*/  FADD.FTZ R3, R110, R3 ;  /* 0x000000036e037221 */ /* 0x000fe20000010000 */
[----:B----4-:R-:W-:-:S03]  /*16010*/  FFMA.FTZ R8, R182, UR4, -R0 ;  /* 0x00000004b6087c23 */ /* 0x010fc60008010800 */
[----:B------:R-:W-:Y:S01]  /*16020*/  FADD.FTZ R13, R111, R3 ;  /* 0x000000036f0d7221 */ /* 0x000fe20000010000 */
[----:B------:R-:W-:Y:S02]  /*16030*/  FFMA.FTZ R3, R178, UR4, -R0 ;  /* 0x00000004b2037c23 */ /* 0x000fe40008010800 */
[----:B------:R3:W-:Y:S01]  /*16040*/  MUFU.EX2 R51, R8 ;  /* 0x0000000800337308 */ /* 0x0007e20000000800 */
[----:B------:R-:W-:-:S04]  /*16050*/  FADD.FTZ R9, R201, R13 ;  /* 0x0000000dc9097221 */ /* 0x000fc80000010000 */
[----:B------:R-:W-:-:S03]  /*16060*/  FADD.FTZ R9, R202, R9 ;  /* 0x00000009ca097221 */ /* 0x000fc60000010000 */
[----:B------:R4:W-:Y:S01]  /*16070*/  MUFU.EX2 R54, R3 ;  /* 0x0000000300367308 */ /* 0x0009e20000000800 */
[----:B-1----:R-:W-:Y:S01]  /*16080*/  FADD.FTZ R5, R88, R4 ;  /* 0x0000000458057221 */ /* 0x002fe20000010000 */
[----:B------:R-:W-:Y:S01]  /*16090*/  FADD.FTZ R9, R203, R9 ;  /* 0x00000009cb097221 */ /* 0x000fe20000010000 */
[----:B------:R-:W-:Y:S02]  /*160a0*/  FFMA.FTZ R4, R179, UR4, -R0 ;  /* 0x00000004b3047c23 */ /* 0x000fe40008010800 */
[----:B------:R-:W-:Y:S01]  /*160b0*/  FADD.FTZ R12, R90, R5 ;  /* 0x000000055a0c7221 */ /* 0x000fe20000010000 */
[----:B------:R-:W-:Y:S01]  /*160c0*/  FADD.FTZ R9, R204, R9 ;  /* 0x00000009cc097221 */ /* 0x000fe20000010000 */
[----:B------:R-:W-:Y:S01]  /*160d0*/  F2FP.BF16.F32.PACK_AB R5, R64, R65 ;  /* 0x000000414005723e */ /* 0x000fe200000010ff */
[----:B------:R1:W5:Y:S01]  /*160e0*/  MUFU.EX2 R55, R4 ;  /* 0x0000000400377308 */ /* 0x0003620000000800 */
[----:B---3--:R-:W-:Y:S01]  /*160f0*/  FFMA.FTZ R8, R169, UR4, -R2 ;  /* 0x00000004a9087c23 */ /* 0x008fe20008010802 */
[----:B------:R-:W-:-:S04]  /*16100*/  FADD.FTZ R9, R206, R9 ;  /* 0x00000009ce097221 */ /* 0x000fc80000010000 */
[----:B------:R-:W-:Y:S02]  /*16110*/  FADD.FTZ R9, R205, R9 ;  /* 0x00000009cd097221 */ /* 0x000fe40000010000 */
[----:B------:R3:W-:Y:S01]  /*16120*/  MUFU.EX2 R56, R8 ;  /* 0x0000000800387308 */ /* 0x0007e20000000800 */
[----:B----4-:R-:W-:Y:S01]  /*16130*/  FADD.FTZ R3, R94, R12 ;  /* 0x0000000c5e037221 */ /* 0x010fe20000010000 */
        /* <DEDUP_REMOVED lines=9> */
[----:B---3--:R-:W-:Y:S01]  /*161d0*/  FFMA.FTZ R8, R183, UR4, -R0 ;  /* 0x00000004b7087c23 */ /* 0x008fe20008010800 */
[----:B------:R-:W-:Y:S01]  /*161e0*/  FADD.FTZ R9, R211, R9 ;  /* 0x00000009d3097221 */ /* 0x000fe20000010000 */
[C---:B------:R-:W-:Y:S01]  /*161f0*/  HMMA.16816.F32.BF16 R28, R4.reuse, R44, R28 ;  /* 0x0000002c041c723c */ /* 0x040fe2000004181c */
[----:B------:R-:W-:Y:S01]  /*16200*/  FADD.FTZ R3, R101, R3 ;  /* 0x0000000365037221 */ /* 0x000fe20000010000 */
[----:B------:R1:W-:Y:S01]  /*16210*/  MUFU.EX2 R50, R8 ;  /* 0x0000000800327308 */ /* 0x0003e20000000800 */
[----:B------:R-:W-:Y:S02]  /*16220*/  FADD.FTZ R9, R213, R9 ;  /* 0x00000009d5097221 */ /* 0x000fe40000010000 */
[----:B------:R-:W-:Y:S01]  /*16230*/  FADD.FTZ R3, R100, R3 ;  /* 0x0000000364037221 */ /* 0x000fe20000010000 */
[----:B------:R-:W-:Y:S01]  /*16240*/  HMMA.16816.F32.BF16 R16, R4, R46, R16 ;  /* 0x0000002e0410723c */ /* 0x000fe20000041810 */
[----:B------:R-:W-:-:S02]  /*16250*/  FADD.FTZ R9, R212, R9 ;  /* 0x00000009d4097221 */ /* 0x000fc40000010000 */
[----:B------:R-:W-:Y:S01]  /*16260*/  FADD.FTZ R3, R104, R3 ;  /* 0x0000000368037221 */ /* 0x000fe20000010000 */
[----:B------:R3:W-:Y:S01]  /*16270*/  MUFU.EX2 R44, R10 ;  /* 0x0000000a002c7308 */ /* 0x0007e20000000800 */
[----:B------:R-:W-:Y:S01]  /*16280*/  FADD.FTZ R9, R214, R9 ;  /* 0x00000009d6097221 */ /* 0x000fe20000010000 */
[C---:B------:R-:W-:Y:S01]  /*16290*/  HMMA.16816.F32.BF16 R20, R4.reuse, R40, R20 ;  /* 0x000000280414723c */ /* 0x040fe20000041814 */
[----:B------:R-:W-:Y:S02]  /*162a0*/  FADD.FTZ R3, R102, R3 ;  /* 0x0000000366037221 */ /* 0x000fe40000010000 */
[----:B------:R-:W-:Y:S02]  /*162b0*/  FADD.FTZ R9, R238, R9 ;  /* 0x00000009ee097221 */ /* 0x000fe40000010000 */
[----:B------:R-:W-:Y:S01]  /*162c0*/  FADD.FTZ R3, R98, R3 ;  /* 0x0000000362037221 */ /* 0x000fe20000010000 */
[----:B------:R-:W-:Y:S01]  /*162d0*/  HMMA.16816.F32.BF16 R12, R4, R42, R24 ;  /* 0x0000002a040c723c */ /* 0x000fe20000041818 */
[----:B-1----:R-:W-:Y:S01]  /*162e0*/  FFMA.FTZ R8, R184, UR4, -R0 ;  /* 0x00000004b8087c23 */ /* 0x002fe20008010800 */
[----:B------:R-:W1:Y:S01]  /*162f0*/  LDSM.16.MT88.4 R24, [R217+0x8000] ;  /* 0x00800000d918783b */ /* 0x000e620000004200 */
[----:B------:R-:W-:Y:S01]  /*16300*/  FADD.FTZ R3, R95, R3 ;  /* 0x000000035f037221 */ /* 0x000fe20000010000 */
[----:B------:R-:W-:Y:S01]  /*16310*/  FADD.FTZ R9, R215, R9 ;  /* 0x00000009d7097221 */ /* 0x000fe20000010000 */
[----:B------:R4:W1:Y:S02]  /*16320*/  MUFU.EX2 R49, R8 ;  /* 0x0000000800317308 */ /* 0x0008640000000800 */
[----:B------:R-:W-:Y:S01]  /*16330*/  FADD.FTZ R3, R93, R3 ;  /* 0x000000035d037221 */ /* 0x000fe20000010000 */
[----:B------:R-:W-:Y:S01]  /*16340*/  FADD.FTZ R9, R239, R9 ;  /* 0x00000009ef097221 */ /* 0x000fe20000010000 */
[----:B------:R-:W-:Y:S01]  /*16350*/  F2FP.BF16.F32.PACK_AB R4, R136, R115 ;  /* 0x000000738804723e */ /* 0x000fe200000010ff */
[----:B---3--:R-:W-:Y:S01]  /*16360*/  FFMA.FTZ R10, R195, UR4, -R2 ;  /* 0x00000004c30a7c23 */ /* 0x008fe20008010802 */
[----:B------:R-:W-:Y:S01]  /*16370*/  FADD.FTZ R3, R92, R3 ;  /* 0x000000035c037221 */ /* 0x000fe20000010000 */
[----:B-----5:R-:W-:-:S02]  /*16380*/  F2FP.BF16.F32.PACK_AB R5, R54, R55 ;  /* 0x000000373605723e */ /* 0x020fc400000010ff */
[----:B------:R-:W-:Y:S01]  /*16390*/  F2FP.BF16.F32.PACK_AB R6, R117, R116 ;  /* 0x000000747506723e */ /* 0x000fe200000010ff */
[----:B------:R-:W-:Y:S01]  /*163a0*/  FADD.FTZ R3, R91, R3 ;  /* 0x000000035b037221 */ /* 0x000fe20000010000 */
[----:B------:R-:W-:Y:S01]  /*163b0*/  F2FP.BF16.F32.PACK_AB R7, R51, R53 ;  /* 0x000000353307723e */ /* 0x000fe200000010ff */
[----:B------:R-:W-:Y:S02]  /*163c0*/  MUFU.EX2 R246, R10 ;  /* 0x0000000a00f67308 */ /* 0x000fe40000000800 */
[----:B------:R-:W-:Y:S01]  /*163d0*/  FADD.FTZ R3, R89, R3 ;  /* 0x0000000359037221 */ /* 0x000fe20000010000 */
[----:B----4-:R-:W-:-:S03]  /*163e0*/  FFMA.FTZ R8, R185, UR4, -R0 ;  /* 0x00000004b9087c23 */ /* 0x010fc60008010800 */
[C---:B------:R-:W-:Y:S02]  /*163f0*/  HMMA.16816.F32.BF16 R28, R4.reuse, R148, R28 ;  /* 0x00000094041c723c */ /* 0x040fe4000004181c */
[----:B------:R3:W-:Y:S04]  /*16400*/  MUFU.EX2 R48, R8 ;  /* 0x0000000800307308 */ /* 0x0007e80000000800 */
[C---:B--2---:R-:W-:Y:S06]  /*16410*/  HMMA.16816.F32.BF16 R20, R4.reuse, R36, R20 ;  /* 0x000000240414723c */ /* 0x044fec0000041814 */
[C---:B------:R-:W-:Y:S01]  /*16420*/  HMMA.16816.F32.BF16 R12, R4.reuse, R38, R12 ;  /* 0x00000026040c723c */ /* 0x040fe2000004180c */
[----:B------:R-:W2:Y:S05]  /*16430*/  LDSM.16.MT88.4 R36, [R217+0x8400] ;  /* 0x00840000d924783b */ /* 0x000eaa0000004200 */
[----:B------:R-:W-:Y:S01]  /*16440*/  HMMA.16816.F32.BF16 R148, R4, R150, R16 ;  /* 0x000000960494723c */ /* 0x000fe20000041810 */
[----:B---3--:R-:W-:-:S04]  /*16450*/  FFMA.FTZ R8, R186, UR4, -R0 ;  /* 0x00000004ba087c23 */ /* 0x008fc80008010800 */
[----:B------:R3:W4:Y:S02]  /*16460*/  MUFU.EX2 R47, R8 ;  /* 0x00000008002f7308 */ /* 0x0007240000000800 */
[----:B------:R-:W-:Y:S02]  /*16470*/  F2FP.BF16.F32.PACK_AB R4, R121, R119 ;  /* 0x000000777904723e */ /* 0x000fe400000010ff */
[----:B-1----:R-:W-:Y:S02]  /*16480*/  F2FP.BF16.F32.PACK_AB R5, R49, R50 ;  /* 0x000000323105723e */ /* 0x002fe400000010ff */
[----:B------:R-:W-:Y:S01]  /*16490*/  F2FP.BF16.F32.PACK_AB R6, R126, R122 ;  /* 0x0000007a7e06723e */ /* 0x000fe200000010ff */
[----:B---3--:R-:W-:Y:S01]  /*164a0*/  FFMA.FTZ R8, R180, UR4, -R2 ;  /* 0x00000004b4087c23 */ /* 0x008fe20008010802 */
[----:B----4-:R-:W-:-:S03]  /*164b0*/  F2FP.BF16.F32.PACK_AB R7, R47, R48 ;  /* 0x000000302f07723e */ /* 0x010fc600000010ff */
[----:B------:R1:W-:Y:S04]  /*164c0*/  MUFU.EX2 R52, R8 ;  /* 0x0000000800347308 */ /* 0x0003e80000000800 */
[C---:B------:R-:W-:Y:S01]  /*164d0*/  HMMA.16816.F32.BF16 R16, R4.reuse, R24, R28 ;  /* 0x000000180410723c */ /* 0x040fe2000004181c */
[----:B------:R-:W-:Y:S05]  /*164e0*/  LDSM.16.MT88.4 R28, [R217+0x8800] ;  /* 0x00880000d91c783b */ /* 0x000fea0000004200 */
[C---:B------:R-:W-:Y:S01]  /*164f0*/  HMMA.16816.F32.BF16 R148, R4.reuse, R26, R148 ;  /* 0x0000001a0494723c */ /* 0x040fe20000041894 */
[----:B------:R-:W3:Y:S05]  /*16500*/  LDSM.16.MT88.4 R24, [R218+0x8400] ;  /* 0x00840000da18783b */ /* 0x000eea0000004200 */
[----:B------:R-:W-:Y:S01]  /*16510*/  HMMA.16816.F32.BF16 R20, R4, R32, R20 ;  /* 0x000000200414723c */ /* 0x000fe20000041814 */
[----:B-1----:R-:W-:Y:S01]  /*16520*/  FADD.FTZ R8, R87, R3 ;  /* 0x0000000357087221 */ /* 0x002fe20000010000 */
[----:B------:R-:W-:-:S03]  /*16530*/  FFMA.FTZ R3, R189, UR4, -R0 ;  /* 0x00000004bd037c23 */ /* 0x000fc60008010800 */
[----:B------:R-:W-:Y:S01]  /*16540*/  FADD.FTZ R8, R86, R8 ;  /* 0x0000000856087221 */ /* 0x000fe20000010000 */
[----:B------:R1:W4:Y:S01]  /*16550*/  MUFU.EX2 R45, R3 ;  /* 0x00000003002d7308 */ /* 0x0003220000000800 */
[----:B------:R-:W-:Y:S01]  /*16560*/  HMMA.16816.F32.BF16 R12, R4, R34, R12 ;  /* 0x00000022040c723c */ /* 0x000fe2000004180c */
[----:B------:R-:W5:Y:S06]  /*16570*/  LDSM.16.MT88.4 R32, [R218+0x8800] ;  /* 0x00880000da20783b */ /* 0x000f6c0000004200 */
[----:B------:R-:W-:Y:S02]  /*16580*/  F2FP.BF16.F32.PACK_AB R4, R131, R128 ;  /* 0x000000808304723e */ /* 0x000fe400000010ff */
[----:B------:R-:W-:Y:S01]  /*16590*/  F2FP.BF16.F32.PACK_AB R6, R156, R138 ;  /* 0x0000008a9c06723e */ /* 0x000fe200000010ff */
[----:B-1----:R-:W-:Y:S01]  /*165a0*/  FADD.FTZ R3, R84, R8 ;  /* 0x0000000854037221 */ /* 0x002fe20000010000 */
        /* <DEDUP_REMOVED lines=30> */
[----:B----4-:R-:W-:Y:S01]  /*16790*/  F2FP.BF16.F32.PACK_AB R7, R42, R43 ;  /* 0x0000002b2a07723e */ /* 0x010fe200000010ff */
[----:B------:R1:W4:Y:S01]  /*167a0*/  MUFU.EX2 R46, R9 ;  /* 0x00000009002e7308 */ /* 0x0003220000000800 */
        /* <DEDUP_REMOVED lines=10> */
[----:B-1----:R-:W-:Y:S01]  /*16850*/  FFMA.FTZ R9, R192, UR4, -R0 ;  /* 0x00000004c0097c23 */ /* 0x002fe20008010800 */
        /* <DEDUP_REMOVED lines=19> */
[----:B------:R-:W-:Y:S01]  /*16990*/  FFMA.FTZ R8, R199, UR4, -R0 ;  /* 0x00000004c7087c23 */ /* 0x000fe20008010800 */
[----:B------:R-:W-:Y:S01]  /*169a0*/  MOV R136, R62 ;  /* 0x0000003e00887202 */ /* 0x000fe20000000f00 */
        /* <DEDUP_REMOVED lines=60> */
.L_x_1367:
        /* <DEDUP_REMOVED lines=11> */
[----:B------:R-:W-:-:S06]  /*16e20*/  ULDC.64 UR6, c[0x0][0x208] ;  /* 0x0000820000067ab9 */ /* 0x000fcc0000000a00 */
.L_x_1379:
[----:B------:R-:W-:Y:S01]  /*16e30*/  ISETP.GE.AND P0, PT, R132, UR5, PT ;  /* 0x0000000584007c0c */ /* 0x000fe2000bf06270 */
[----:B------:R-:W-:Y:S04]  /*16e40*/  DEPBAR.LE SB0, 0x0 ;  /* 0x000080000000791a */ /* 0x000fe80000000000 */
[----:B------:R-:W-:Y:S01]  /*16e50*/  BAR.SYNC.DEFER_BLOCKING 0x0 ;  /* 0x0000000000007b1d */ /* 0x000fe20000010000 */
[----:B------:R-:W-:Y:S01]  /*16e60*/  PLOP3.LUT P1, PT, PT, PT, UP0, 0x40, 0x0 ;  /* 0x000000000000781c */ /* 0x000fe20003f2e808 */
[----:B------:R-:W-:Y:S01]  /*16e70*/  VIADD R244, R244, 0xffffffff ;  /* 0xfffffffff4f47836 */ /* 0x000fe20000000000 */
[----:B------:R-:W-:Y:S01]  /*16e80*/  MOV R0, R252 ;  /* 0x000000fc00007202 */ /* 0x000fe20000000f00 */
        /* <DEDUP_REMOVED lines=67> */
.L_x_1376:
        /* <DEDUP_REMOVED lines=87> */
[----:B------:R-:W-:Y:S03]  /*17830*/  ISETP.GT.AND P0, PT, R244, R250, PT ;  /* 0x000000faf400720c */ /* 0x000fe60003f04270 */
        /* <DEDUP_REMOVED lines=158> */
[----:B------:R1:W3:Y:S02]  /*18220*/  LDG.E R3, desc[UR6][R138.64] ;  /* 0x000000068a037981 */ /* 0x0002e4000c1e1900 */
[----:B------:R-:W-:Y:S02]  /*18230*/  IMAD R2, R2, R159, -0x100 ;  /* 0xffffff0002027424 */ /* 0x000fe400078e029f */
[----:B------:R4:W3:Y:S03]  /*18240*/  LDG.E R136, desc[UR6][R136.64] ;  /* 0x0000000688887981 */ /* 0x0008e6000c1e1900 */
        /* <DEDUP_REMOVED lines=14> */
.L_x_1378:
        /* <DEDUP_REMOVED lines=92> */
.L_x_1377:
        /* <DEDUP_REMOVED lines=282> */
[----:B------:R-:W-:Y:S01]  /*19a90*/  ISETP.GT.AND P0, PT, R244, R250, PT ;  /* 0x000000faf400720c */ /* 0x000fe20003f04270 */
        /* <DEDUP_REMOVED lines=100> */
[----:B------:R-:W1:Y:S07]  /*1a0e0*/  LDSM.16.MT88.4 R24, [R218+0x6000] ;  /* 0x00600000da18783b */ /* 0x000e6e0000004200 */
        /* <DEDUP_REMOVED lines=8> */
[----:B--2---:R-:W-:Y:S01]  /*1a170*/  FADD.FTZ R44, R159, R2 ;  /* 0x000000029f2c7221 */ /* 0x004fe20000010000 */
[----:B------:R-:W-:Y:S01]  /*1a180*/  FADD.FTZ R0, R161, R28 ;  /* 0x0000001ca1007221 */ /* 0x000fe20000010000 */
[----:B------:R-:W-:Y:S03]  /*1a190*/  F2FP.BF16.F32.PACK_AB R28, R181, R179 ;  /* 0x000000b3b51c723e */ /* 0x000fe600000010ff */
[----:B------:R-:W-:Y:S03]  /*1a1a0*/  FADD.FTZ R2, R163, R0 ;  /* 0x00000000a3027221 */ /* 0x000fe60000010000 */
        /* <DEDUP_REMOVED lines=12> */
[----:B------:R-:W2:Y:S01]  /*1a270*/  MUFU.EX2 R57, R57 ;  /* 0x0000003900397308 */ /* 0x000ea20000000800 */
[----:B------:R-:W-:Y:S03]  /*1a280*/  FADD.FTZ R2, R164, R2 ;  /* 0x00000002a4027221 */ /* 0x000fe60000010000 */
[----:B------:R-:W-:Y:S06]  /*1a290*/  F2FP.BF16.F32.PACK_AB R29, R47, R46 ;  /* 0x0000002e2f1d723e */ /* 0x000fec00000010ff */
[----:B------:R-:W-:Y:S01]  /*1a2a0*/  MUFU.EX2 R58, R58 ;  /* 0x0000003a003a7308 */ /* 0x000fe20000000800 */
[----:B------:R-:W-:Y:S01]  /*1a2b0*/  F2FP.BF16.F32.PACK_AB R30, R49, R48 ;  /* 0x00000030311e723e */ /* 0x000fe200000010ff */
[----:B------:R-:W-:Y:S01]  /*1a2c0*/  FADD.FTZ R2, R169, R2 ;  /* 0x00000002a9027221 */ /* 0x000fe20000010000 */
[----:B-----5:R-:W-:Y:S03]  /*1a2d0*/  F2FP.BF16.F32.PACK_AB R31, R51, R50 ;  /* 0x00000032331f723e */ /* 0x020fe600000010ff */
[----:B------:R-:W-:Y:S01]  /*1a2e0*/  FADD.FTZ R0, R168, R2 ;  /* 0x00000002a8007221 */ /* 0x000fe20000010000 */
[----:B------:R-:W-:Y:S03]  /*1a2f0*/  FADD.FTZ R2, R170, R20 ;  /* 0x00000014aa027221 */ /* 0x000fe60000010000 */
[----:B------:R-:W5:Y:S01]  /*1a300*/  MUFU.EX2 R59, R59 ;  /* 0x0000003b003b7308 */ /* 0x000f620000000800 */
[----:B------:R-:W-:Y:S01]  /*1a310*/  F2FP.BF16.F32.PACK_AB R20, R189, R188 ;  /* 0x000000bcbd14723e */ /* 0x000fe200000010ff */
[----:B------:R-:W-:Y:S01]  /*1a320*/  FADD.FTZ R44, R173, R0 ;  /* 0x00000000ad2c7221 */ /* 0x000fe20000010000 */
[----:B------:R-:W-:Y:S03]  /*1a330*/  FADD.FTZ R0, R175, R2 ;  /* 0x00000002af007221 */ /* 0x000fe60000010000 */
[----:B------:R-:W-:Y:S01]  /*1a340*/  FADD.FTZ R28, R176, R44 ;  /* 0x0000002cb01c7221 */ /* 0x000fe20000010000 */
[----:B------:R-:W-:Y:S03]  /*1a350*/  FADD.FTZ R2, R174, R0 ;  /* 0x00000000ae027221 */ /* 0x000fe60000010000 */
[----:B------:R-:W-:Y:S01]  /*1a360*/  MUFU.EX2 R60, R60 ;  /* 0x0000003c003c7308 */ /* 0x000fe20000000800 */
[C---:B-1----:R-:W-:Y:S05]  /*1a370*/  HMMA.16816.F32.BF16 R4, R20.reuse, R40, R4 ;  /* 0x000000281404723c */ /* 0x042fea0000041804 */
[----:B------:R-:W-:Y:S01]  /*1a380*/  FADD.FTZ R0, R180, R28 ;  /* 0x0000001cb4007221 */ /* 0x000fe20000010000 */
[C---:B------:R-:W-:Y:S03]  /*1a390*/  HMMA.16816.F32.BF16 R8, R20.reuse, R42, R8 ;  /* 0x0000002a1408723c */ /* 0x040fe60000041808 */
[----:B------:R-:W-:Y:S01]  /*1a3a0*/  MUFU.EX2 R61, R61 ;  /* 0x0000003d003d7308 */ /* 0x000fe20000000800 */
[----:B------:R-:W1:Y:S01]  /*1a3b0*/  LDSM.16.MT88.4 R40, [R217+0x6800] ;  /* 0x00680000d928783b */ /* 0x000e620000004200 */
[----:B------:R-:W-:Y:S01]  /*1a3c0*/  F2FP.BF16.F32.PACK_AB R28, R45, R195 ;  /* 0x000000c32d1c723e */ /* 0x000fe200000010ff */
[C---:B------:R-:W-:Y:S07]  /*1a3d0*/  HMMA.16816.F32.BF16 R12, R20.reuse, R24, R12 ;  /* 0x00000018140c723c */ /* 0x040fee000004180c */
[----:B------:R-:W-:Y:S01]  /*1a3e0*/  MUFU.EX2 R62, R62 ;  /* 0x0000003e003e7308 */ /* 0x000fe20000000800 */
[----:B------:R-:W-:Y:S01]  /*1a3f0*/  FADD.FTZ R2, R178, R2 ;  /* 0x00000002b2027221 */ /* 0x000fe20000010000 */
[----:B------:R-:W-:Y:S01]  /*1a400*/  HMMA.16816.F32.BF16 R16, R20, R26, R16 ;  /* 0x0000001a1410723c */ /* 0x000fe20000041810 */
[----:B------:R-:W1:Y:S07]  /*1a410*/  LDSM.16.MT88.4 R24, [R218+0x6800] ;  /* 0x00680000da18783b */ /* 0x000e6e0000004200 */
[----:B------:R-:W5:Y:S01]  /*1a420*/  MUFU.EX2 R63, R63 ;  /* 0x0000003f003f7308 */ /* 0x000f620000000800 */
[C---:B----4-:R-:W-:Y:S05]  /*1a430*/  HMMA.16816.F32.BF16 R4, R28.reuse, R32, R4 ;  /* 0x000000201c04723c */ /* 0x050fea0000041804 */
[----:B--2---:R-:W-:Y:S01]  /*1a440*/  F2FP.BF16.F32.PACK_AB R21, R55, R54 ;  /* 0x000000363715723e */ /* 0x004fe200000010ff */
[C---:B------:R-:W-:Y:S03]  /*1a450*/  HMMA.16816.F32.BF16 R8, R28.reuse, R34, R8 ;  /* 0x000000221c08723c */ /* 0x040fe60000041808 */
[----:B------:R-:W-:Y:S01]  /*1a460*/  MUFU.EX2 R64, R64 ;  /* 0x0000004000407308 */ /* 0x000fe20000000800 */
[----:B------:R-:W2:Y:S01]  /*1a470*/  LDSM.16.MT88.4 R32, [R217+0x6c00] ;  /* 0x006c0000d920783b */ /* 0x000ea20000004200 */
[----:B------:R-:W-:Y:S01]  /*1a480*/  F2FP.BF16.F32.PACK_AB R22, R57, R56 ;  /* 0x000000383916723e */ /* 0x000fe200000010ff */
[C---:B---3--:R-:W-:Y:S07]  /*1a490*/  HMMA.16816.F32.BF16 R12, R28.reuse, R36, R12 ;  /* 0x000000241c0c723c */ /* 0x048fee000004180c */
[----:B------:R-:W3:Y:S01]  /*1a4a0*/  MUFU.EX2 R65, R65 ;  /* 0x0000004100417308 */ /* 0x000ee20000000800 */
[----:B-----5:R-:W-:Y:S01]  /*1a4b0*/  F2FP.BF16.F32.PACK_AB R23, R59, R58 ;  /* 0x0000003a3b17723e */ /* 0x020fe200000010ff */
[----:B------:R-:W-:Y:S01]  /*1a4c0*/  HMMA.16816.F32.BF16 R16, R28, R38, R16 ;  /* 0x000000261c10723c */ /* 0x000fe20000041810 */
[----:B------:R-:W4:Y:S07]  /*1a4d0*/  LDSM.16.MT88.4 R36, [R218+0x6c00] ;  /* 0x006c0000da24783b */ /* 0x000f2e0000004200 */
[----:B------:R-:W-:Y:S03]  /*1a4e0*/  MUFU.EX2 R66, R66 ;  /* 0x0000004200427308 */ /* 0x000fe60000000800 */
[----:B------:R-:W-:Y:S01]  /*1a4f0*/  FADD.FTZ R44, R177, R2 ;  /* 0x00000002b12c7221 */ /* 0x000fe20000010000 */
[----:B------:R-:W-:Y:S01]  /*1a500*/  F2FP.BF16.F32.PACK_AB R29, R63, R62 ;  /* 0x0000003e3f1d723e */ /* 0x000fe200000010ff */
[----:B------:R-:W-:Y:S04]  /*1a510*/  FADD.FTZ R0, R179, R0 ;  /* 0x00000000b3007221 */ /* 0x000fe80000010000 */
[----:B------:R-:W-:Y:S01]  /*1a520*/  FADD.FTZ R2, R181, R0 ;  /* 0x00000000b5027221 */ /* 0x000fe20000010000 */
[----:B------:R-:W5:Y:S01]  /*1a530*/  MUFU.EX2 R67, R67 ;  /* 0x0000004300437308 */ /* 0x000f620000000800 */
[----:B---3--:R-:W-:Y:S01]  /*1a540*/  F2FP.BF16.F32.PACK_AB R30, R65, R64 ;  /* 0x00000040411e723e */ /* 0x008fe200000010ff */
[----:B------:R-:W-:Y:S01]  /*1a550*/  FADD.FTZ R0, R183, R44 ;  /* 0x0000002cb7007221 */ /* 0x000fe20000010000 */
[----:B------:R-:W-:Y:S03]  /*1a560*/  FADD.FTZ R20, R182, R2 ;  /* 0x00000002b6147221 */ /* 0x000fe60000010000 */
[----:B------:R-:W-:Y:S01]  /*1a570*/  FADD.FTZ R0, R184, R0 ;  /* 0x00000000b8007221 */ /* 0x000fe20000010000 */
[----:B------:R-:W-:Y:S03]  /*1a580*/  FADD.FTZ R20, R187, R20 ;  /* 0x00000014bb147221 */ /* 0x000fe60000010000 */
[----:B------:R-:W-:Y:S01]  /*1a590*/  MUFU.EX2 R68, R68 ;  /* 0x0000004400447308 */ /* 0x000fe20000000800 */
[----:B------:R-:W-:Y:S01]  /*1a5a0*/  FADD.FTZ R2, R185, R0 ;  /* 0x00000000b9027221 */ /* 0x000fe20000010000 */
[----:B------:R-:W-:Y:S01]  /*1a5b0*/  FADD.FTZ R0, R188, R20 ;  /* 0x00000014bc007221 */ /* 0x000fe20000010000 */
[----:B------:R-:W-:Y:S02]  /*1a5c0*/  F2FP.BF16.F32.PACK_AB R20, R53, R52 ;  /* 0x000000343514723e */ /* 0x000fe400000010ff */
[----:B------:R-:W-:Y:S01]  /*1a5d0*/  FADD.FTZ R2, R186, R2 ;  /* 0x00000002ba027221 */ /* 0x000fe20000010000 */
[----:B------:R-:W-:Y:S04]  /*1a5e0*/  FADD.FTZ R44, R189, R0 ;  /* 0x00000000bd2c7221 */ /* 0x000fe80000010000 */
[----:B------:R-:W-:Y:S01]  /*1a5f0*/  MUFU.EX2 R69, R69 ;  /* 0x0000004500457308 */ /* 0x000fe20000000800 */
[----:B-----5:R-:W-:Y:S01]  /*1a600*/  F2FP.BF16.F32.PACK_AB R31, R67, R66 ;  /* 0x00000042431f723e */ /* 0x020fe200000010ff */
[----:B------:R-:W-:Y:S01]  /*1a610*/  FADD.FTZ R0, R190, R2 ;  /* 0x00000002be007221 */ /* 0x000fe20000010000 */
[C---:B-1----:R-:W-:Y:S07]  /*1a620*/  HMMA.16816.F32.BF16 R4, R20.reuse, R40, R4 ;  /* 0x000000281404723c */ /* 0x042fee0000041804 */
[----:B------:R-:W-:Y:S01]  /*1a630*/  MUFU.EX2 R70, R70 ;  /* 0x0000004600467308 */ /* 0x000fe20000000800 */
[C---:B------:R-:W-:Y:S01]  /*1a640*/  HMMA.16816.F32.BF16 R8, R20.reuse, R42, R8 ;  /* 0x0000002a1408723c */ /* 0x040fe20000041808 */
[----:B------:R-:W1:Y:S02]  /*1a650*/  LDSM.16.MT88.4 R40, [R217+0x7000] ;  /* 0x00700000d928783b */ /* 0x000e640000004200 */
[----:B------:R-:W-:Y:S03]  /*1a660*/  FADD.FTZ R28, R192, R44 ;  /* 0x0000002cc01c7221 */ /* 0x000fe60000010000 */
[C---:B------:R-:W-:Y:S03]  /*1a670*/  HMMA.16816.F32.BF16 R12, R20.reuse, R24, R12 ;  /* 0x00000018140c723c */ /* 0x040fe6000004180c */
[----:B------:R-:W3:Y:S02]  /*1a680*/  MUFU.EX2 R71, R71 ;  /* 0x0000004700477308 */ /* 0x000ee40000000800 */
[----:B------:R-:W-:Y:S01]  /*1a690*/  FADD.FTZ R2, R191, R0 ;  /* 0x00000000bf027221 */ /* 0x000fe20000010000 */
[----:B------:R-:W-:Y:S01]  /*1a6a0*/  HMMA.16816.F32.BF16 R16, R20, R26, R16 ;  /* 0x0000001a1410723c */ /* 0x000fe20000041810 */
[----:B------:R-:W5:Y:S06]  /*1a6b0*/  LDSM.16.MT88.4 R24, [R218+0x7000] ;  /* 0x00700000da18783b */ /* 0x000f6c0000004200 */
[----:B------:R-:W-:Y:S01]  /*1a6c0*/  MUFU.EX2 R72, R72 ;  /* 0x0000004800487308 */ /* 0x000fe20000000800 */
[----:B------:R-:W-:Y:S03]  /*1a6d0*/  FADD.FTZ R0, R194, R28 ;  /* 0x0000001cc2007221 */ /* 0x000fe60000010000 */
[----:B------:R-:W-:Y:S01]  /*1a6e0*/  F2FP.BF16.F32.PACK_AB R28, R61, R60 ;  /* 0x0000003c3d1c723e */ /* 0x000fe200000010ff */
[----:B------:R-:W-:Y:S05]  /*1a6f0*/  FADD.FTZ R2, R193, R2 ;  /* 0x00000002c1027221 */ /* 0x000fea0000010000 */
[----:B------:R-:W1:Y:S01]  /*1a700*/  MUFU.EX2 R73, R73 ;  /* 0x0000004900497308 */ /* 0x000e620000000800 */
[----:B---3--:R-:W-:Y:S01]  /*1a710*/  F2FP.BF16.F32.PACK_AB R21, R71, R70 ;  /* 0x000000464715723e */ /* 0x008fe200000010ff */
[C---:B--2---:R-:W-:Y:S05]  /*1a720*/  HMMA.16816.F32.BF16 R4, R28.reuse, R32, R4 ;  /* 0x000000201c04723c */ /* 0x044fea0000041804 */
[----:B------:R-:W-:Y:S03]  /*1a730*/  FADD.FTZ R44, R46, R2 ;  /* 0x000000022e2c7221 */ /* 0x000fe60000010000 */
[----:B------:R-:W-:Y:S01]  /*1a740*/  MUFU.EX2 R74, R74 ;  /* 0x0000004a004a7308 */ /* 0x000fe20000000800 */
[C---:B------:R-:W-:Y:S01]  /*1a750*/  HMMA.16816.F32.BF16 R8, R28.reuse, R34, R8 ;  /* 0x000000221c08723c */ /* 0x040fe20000041808 */
[----:B------:R-:W2:Y:S02]  /*1a760*/  LDSM.16.MT88.4 R32, [R217+0x7400] ;  /* 0x00740000d920783b */ /* 0x000ea40000004200 */
[----:B------:R-:W-:Y:S03]  /*1a770*/  FADD.FTZ R0, R195, R0 ;  /* 0x00000000c3007221 */ /* 0x000fe60000010000 */
[C---:B----4-:R-:W-:Y:S03]  /*1a780*/  HMMA.16816.F32.BF16 R12, R28.reuse, R36, R12 ;  /* 0x000000241c0c723c */ /* 0x050fe6000004180c */
[----:B------:R-:W3:Y:S02]  /*1a790*/  MUFU.EX2 R75, R75 ;  /* 0x0000004b004b7308 */ /* 0x000ee40000000800 */
[----:B-1----:R-:W-:Y:S01]  /*1a7a0*/  F2FP.BF16.F32.PACK_AB R22, R73, R72 ;  /* 0x000000484916723e */ /* 0x002fe200000010ff */
[----:B------:R-:W-:Y:S01]  /*1a7b0*/  HMMA.16816.F32.BF16 R16, R28, R38, R16 ;  /* 0x000000261c10723c */ /* 0x000fe20000041810 */
[----:B------:R-:W1:Y:S06]  /*1a7c0*/  LDSM.16.MT88.4 R36, [R218+0x7400] ;  /* 0x00740000da24783b */ /* 0x000e6c0000004200 */
[----:B------:R-:W-:Y:S01]  /*1a7d0*/  MUFU.EX2 R76, R76 ;  /* 0x0000004c004c7308 */ /* 0x000fe20000000800 */
[----:B------:R-:W-:Y:S03]  /*1a7e0*/  FADD.FTZ R2, R45, R0 ;  /* 0x000000002d027221 */ /* 0x000fe60000010000 */
[----:B------:R-:W-:Y:S06]  /*1a7f0*/  FADD.FTZ R0, R47, R44 ;  /* 0x0000002c2f007221 */ /* 0x000fec0000010000 */
[----:B------:R-:W4:Y:S01]  /*1a800*/  MUFU.EX2 R77, R77 ;  /* 0x0000004d004d7308 */ /* 0x000f220000000800 */
        /* <DEDUP_REMOVED lines=9> */
[----:B------:R-:W-:Y:S05]  /*1a8a0*/  FADD.FTZ R44, R53, R0 ;  /* 0x00000000352c7221 */ /* 0x000fea0000010000 */
[----:B------:R-:W3:Y:S01]  /*1a8b0*/  MUFU.EX2 R79, R79 ;  /* 0x0000004f004f7308 */ /* 0x000ee20000000800 */
[----:B------:R-:W-:Y:S01]  /*1a8c0*/  FADD.FTZ R0, R55, R2 ;  /* 0x0000000237007221 */ /* 0x000fe20000010000 */
[----:B------:R-:W-:Y:S01]  /*1a8d0*/  FADD.FTZ R28, R56, R44 ;  /* 0x0000002c381c7221 */ /* 0x000fe20000010000 */
[C---:B------:R-:W-:Y:S07]  /*1a8e0*/  HMMA.16816.F32.BF16 R4, R20.reuse, R40, R4 ;  /* 0x000000281404723c */ /* 0x040fee0000041804 */
[----:B------:R-:W-:Y:S01]  /*1a8f0*/  MUFU.EX2 R80, R80 ;  /* 0x0000005000507308 */ /* 0x000fe20000000800 */
[----:B------:R-:W-:Y:S01]  /*1a900*/  FADD.FTZ R2, R58, R0 ;  /* 0x000000003a027221 */ /* 0x000fe20000010000 */
[C---:B------:R-:W-:Y:S01]  /*1a910*/  HMMA.16816.F32.BF16 R8, R20.reuse, R42, R8 ;  /* 0x0000002a1408723c */ /* 0x040fe20000041808 */
[----:B------:R-:W1:Y:S02]  /*1a920*/  LDSM.16.MT88.4 R40, [R217+0x7800] ;  /* 0x00780000d928783b */ /* 0x000e640000004200 */
[----:B------:R-:W-:Y:S05]  /*1a930*/  FADD.FTZ R0, R57, R28 ;  /* 0x0000001c39007221 */ /* 0x000fea0000010000 */
[----:B------:R-:W2:Y:S01]  /*1a940*/  MUFU.EX2 R81, R81 ;  /* 0x0000005100517308 */ /* 0x000ea20000000800 */
[C---:B-----5:R-:W-:Y:S03]  /*1a950*/  HMMA.16816.F32.BF16 R12, R20.reuse, R24, R12 ;  /* 0x00000018140c723c */ /* 0x060fe6000004180c */
[----:B----4-:R-:W-:Y:S01]  /*1a960*/  F2FP.BF16.F32.PACK_AB R28, R77, R76 ;  /* 0x0000004c4d1c723e */ /* 0x010fe200000010ff */
[----:B------:R-:W-:Y:S02]  /*1a970*/  FADD.FTZ R2, R59, R2 ;  /* 0x000000023b027221 */ /* 0x000fe40000010000 */
[----:B------:R-:W-:Y:S03]  /*1a980*/  HMMA.16816.F32.BF16 R16, R20, R26, R16 ;  /* 0x0000001a1410723c */ /* 0x000fe60000041810 */
[----:B------:R-:W-:Y:S01]  /*1a990*/  MUFU.EX2 R82, R82 ;  /* 0x0000005200527308 */ /* 0x000fe20000000800 */
[----:B------:R-:W4:Y:S01]  /*1a9a0*/  LDSM.16.MT88.4 R24, [R218+0x7800] ;  /* 0x00780000da18783b */ /* 0x000f220000004200 */
[----:B---3--:R-:W-:Y:S01]  /*1a9b0*/  F2FP.BF16.F32.PACK_AB R29, R79, R78 ;  /* 0x0000004e4f1d723e */ /* 0x008fe200000010ff */
[----:B------:R-:W-:Y:S01]  /*1a9c0*/  FADD.FTZ R44, R62, R2 ;  /* 0x000000023e2c7221 */ /* 0x000fe20000010000 */
[----:B------:R-:W-:Y:S06]  /*1a9d0*/  FADD.FTZ R0, R60, R0 ;  /* 0x000000003c007221 */ /* 0x000fec0000010000 */
[----:B------:R-:W3:Y:S01]  /*1a9e0*/  MUFU.EX2 R83, R83 ;  /* 0x0000005300537308 */ /* 0x000ee20000000800 */
[----:B--2---:R-:W-:Y:S01]  /*1a9f0*/  F2FP.BF16.F32.PACK_AB R30, R81, R80 ;  /* 0x00000050511e723e */ /* 0x004fe200000010ff */
[----:B------:R-:W-:Y:S01]  /*1aa00*/  FADD.FTZ R2, R61, R0 ;  /* 0x000000003d027221 */ /* 0x000fe20000010000 */
[----:B------:R-:W-:Y:S03]  /*1aa10*/  FADD.FTZ R0, R63, R44 ;  /* 0x0000002c3f007221 */ /* 0x000fe60000010000 */
[----:B------:R-:W-:Y:S04]  /*1aa20*/  FADD.FTZ R20, R64, R2 ;  /* 0x0000000240147221 */ /* 0x000fe80000010000 */
[----:B------:R-:W-:Y:S01]  /*1aa30*/  MUFU.EX2 R84, R84 ;  /* 0x0000005400547308 */ /* 0x000fe20000000800 */
[----:B------:R-:W-:Y:S01]  /*1aa40*/  FADD.FTZ R0, R66, R0 ;  /* 0x0000000042007221 */ /* 0x000fe20000010000 */
[----:B------:R-:W-:Y:S03]  /*1aa50*/  FADD.FTZ R20, R65, R20 ;  /* 0x0000001441147221 */ /* 0x000fe60000010000 */
[----:B------:R-:W-:Y:S01]  /*1aa60*/  FADD.FTZ R2, R67, R0 ;  /* 0x0000000043027221 */ /* 0x000fe20000010000 */
[----:B------:R-:W-:Y:S04]  /*1aa70*/  FADD.FTZ R0, R68, R20 ;  /* 0x0000001444007221 */ /* 0x000fe80000010000 */
[----:B------:R-:W2:Y:S01]  /*1aa80*/  MUFU.EX2 R85, R85 ;  /* 0x0000005500557308 */ /* 0x000ea20000000800 */
[----:B---3--:R-:W-:Y:S01]  /*1aa90*/  F2FP.BF16.F32.PACK_AB R31, R83, R82 ;  /* 0x00000052531f723e */ /* 0x008fe200000010ff */
[----:B------:R-:W-:Y:S01]  /*1aaa0*/  FADD.FTZ R2, R70, R2 ;  /* 0x0000000246027221 */ /* 0x000fe20000010000 */
[----:B------:R-:W-:Y:S03]  /*1aab0*/  FADD.FTZ R44, R69, R0 ;  /* 0x00000000452c7221 */ /* 0x000fe60000010000 */
[----:B------:R-:W-:Y:S04]  /*1aac0*/  FADD.FTZ R0, R71, R2 ;  /* 0x0000000247007221 */ /* 0x000fe80000010000 */
[----:B------:R-:W-:Y:S01]  /*1aad0*/  MUFU.EX2 R86, R86 ;  /* 0x0000005600567308 */ /* 0x000fe20000000800 */
[C---:B------:R-:W-:Y:S05]  /*1aae0*/  HMMA.16816.F32.BF16 R4, R28.reuse, R32, R4 ;  /* 0x000000201c04723c */ /* 0x040fea0000041804 */
[----:B------:R-:W-:Y:S01]  /*1aaf0*/  FADD.FTZ R2, R74, R0 ;  /* 0x000000004a027221 */ /* 0x000fe20000010000 */
[C---:B------:R-:W-:Y:S03]  /*1ab00*/  HMMA.16816.F32.BF16 R8, R28.reuse, R34, R8 ;  /* 0x000000221c08723c */ /* 0x040fe60000041808 */
[----:B------:R-:W3:Y:S01]  /*1ab10*/  MUFU.EX2 R87, R87 ;  /* 0x0000005700577308 */ /* 0x000ee20000000800 */
[----:B------:R-:W5:Y:S01]  /*1ab20*/  LDSM.16.MT88.4 R32, [R217+0x7c00] ;  /* 0x007c0000d920783b */ /* 0x000f620000004200 */
[----:B--2---:R-:W-:Y:S01]  /*1ab30*/  F2FP.BF16.F32.PACK_AB R20, R85, R84 ;  /* 0x000000545514723e */ /* 0x004fe200000010ff */
[C---:B-1----:R-:W-:Y:S07]  /*1ab40*/  HMMA.16816.F32.BF16 R12, R28.reuse, R36, R12 ;  /* 0x000000241c0c723c */ /* 0x042fee000004180c */
[----:B------:R-:W-:Y:S01]  /*1ab50*/  MUFU.EX2 R88, R88 ;  /* 0x0000005800587308 */ /* 0x000fe20000000800 */
[----:B------:R-:W-:Y:S01]  /*1ab60*/  FADD.FTZ R2, R75, R2 ;  /* 0x000000024b027221 */ /* 0x000fe20000010000 */
[----:B------:R-:W-:Y:S01]  /*1ab70*/  HMMA.16816.F32.BF16 R16, R28, R38, R16 ;  /* 0x000000261c10723c */ /* 0x000fe20000041810 */
[----:B------:R-:W1:Y:S07]  /*1ab80*/  LDSM.16.MT88.4 R36, [R218+0x7c00] ;  /* 0x007c0000da24783b */ /* 0x000e6e0000004200 */
[----:B------:R-:W2:Y:S03]  /*1ab90*/  MUFU.EX2 R89, R89 ;  /* 0x0000005900597308 */ /* 0x000ea60000000800 */
[----:B---3--:R-:W-:Y:S01]  /*1aba0*/  F2FP.BF16.F32.PACK_AB R21, R87, R86 ;  /* 0x000000565715723e */ /* 0x008fe200000010ff */
[----:B------:R-:W-:Y:S01]  /*1abb0*/  FADD.FTZ R28, R72, R44 ;  /* 0x0000002c481c7221 */ /* 0x000fe20000010000 */
[----:B------:R-:W-:Y:S03]  /*1abc0*/  FADD.FTZ R44, R78, R2 ;  /* 0x000000024e2c7221 */ /* 0x000fe60000010000 */
[----:B------:R-:W-:Y:S02]  /*1abd0*/  FADD.FTZ R0, R73, R28 ;  /* 0x0000001c49007221 */ /* 0x000fe40000010000 */
[----:B------:R-:W-:Y:S02]  /*1abe0*/  MUFU.EX2 R90, R90 ;  /* 0x0000005a005a7308 */ /* 0x000fe40000000800 */
[----:B------:R-:W-:Y:S04]  /*1abf0*/  FADD.FTZ R0, R76, R0 ;  /* 0x000000004c007221 */ /* 0x000fe80000010000 */
[----:B------:R-:W-:Y:S01]  /*1ac00*/  FADD.FTZ R2, R77, R0 ;  /* 0x000000004d027221 */ /* 0x000fe20000010000 */
[----:B------:R-:W-:Y:S03]  /*1ac10*/  FADD.FTZ R0, R79, R44 ;  /* 0x0000002c4f007221 */ /* 0x000fe60000010000 */
[----:B------:R-:W3:Y:S01]  /*1ac20*/  MUFU.EX2 R91, R91 ;  /* 0x0000005b005b7308 */ /* 0x000ee20000000800 */
[----:B--2---:R-:W-:Y:S01]  /*1ac30*/  F2FP.BF16.F32.PACK_AB R22, R89, R88 ;  /* 0x000000585916723e */ /* 0x004fe200000010ff */
[----:B------:R-:W-:Y:S01]  /*1ac40*/  FADD.FTZ R2, R80, R2 ;  /* 0x0000000250027221 */ /* 0x000fe20000010000 */
[----:B------:R-:W-:Y:S03]  /*1ac50*/  FADD.FTZ R0, R82, R0 ;  /* 0x0000000052007221 */ /* 0x000fe60000010000 */
[----:B------:R-:W-:Y:S04]  /*1ac60*/  FADD.FTZ R2, R81, R2 ;  /* 0x0000000251027221 */ /* 0x000fe80000010000 */
[----:B------:R-:W-:Y:S10]  /*1ac70*/  MUFU.EX2 R92, R92 ;  /* 0x0000005c005c7308 */ /* 0x000ff40000000800 */
[----:B------:R-:W2:Y:S01]  /*1ac80*/  MUFU.EX2 R93, R93 ;  /* 0x0000005d005d7308 */ /* 0x000ea20000000800 */
[----:B---3--:R-:W-:Y:S09]  /*1ac90*/  F2FP.BF16.F32.PACK_AB R23, R91, R90 ;  /* 0x0000005a5b17723e */ /* 0x008ff200000010ff */
[----:B------:R-:W-:Y:S01]  /*1aca0*/  MUFU.EX2 R94, R94 ;  /* 0x0000005e005e7308 */ /* 0x000fe20000000800 */
[C---:B------:R-:W-:Y:S06]  /*1acb0*/  HMMA.16816.F32.BF16 R4, R20.reuse, R40, R4 ;  /* 0x000000281404723c */ /* 0x040fec0000041804 */
[C---:B------:R-:W-:Y:S03]  /*1acc0*/  HMMA.16816.F32.BF16 R8, R20.reuse, R42, R8 ;  /* 0x0000002a1408723c */ /* 0x040fe60000041808 */
[----:B------:R-:W3:Y:S01]  /*1acd0*/  MUFU.EX2 R95, R95 ;  /* 0x0000005f005f7308 */ /* 0x000ee20000000800 */
[----:B------:R-:W1:Y:S01]  /*1ace0*/  LDSM.16.MT88.4 R40, [R217+0x8000] ;  /* 0x00800000d928783b */ /* 0x000e620000004200 */
[----:B--2---:R-:W-:Y:S01]  /*1acf0*/  F2FP.BF16.F32.PACK_AB R28, R93, R92 ;  /* 0x0000005c5d1c723e */ /* 0x004fe200000010ff */
[C---:B----4-:R-:W-:Y:S07]  /*1ad00*/  HMMA.16816.F32.BF16 R12, R20.reuse, R24, R12 ;  /* 0x00000018140c723c */ /* 0x050fee000004180c */
[----:B------:R-:W-:Y:S01]  /*1ad10*/  MUFU.EX2 R96, R96 ;  /* 0x0000006000607308 */ /* 0x000fe20000000800 */
[----:B------:R-:W-:Y:S01]  /*1ad20*/  HMMA.16816.F32.BF16 R16, R20, R26, R16 ;  /* 0x0000001a1410723c */ /* 0x000fe20000041810 */
[----:B------:R-:W2:Y:S08]  /*1ad30*/  LDSM.16.MT88.4 R24, [R218+0x8000] ;  /* 0x00800000da18783b */ /* 0x000eb00000004200 */
[----:B------:R-:W4:Y:S02]  /*1ad40*/  MUFU.EX2 R97, R97 ;  /* 0x0000006100617308 */ /* 0x000f240000000800 */
[----:B---3--:R-:W-:Y:S01]  /*1ad50*/  F2FP.BF16.F32.PACK_AB R29, R95, R94 ;  /* 0x0000005e5f1d723e */ /* 0x008fe200000010ff */
[----:B------:R-:W-:Y:S01]  /*1ad60*/  FADD.FTZ R20, R83, R0 ;  /* 0x0000000053147221 */ /* 0x000fe20000010000 */
[----:B------:R-:W-:Y:S03]  /*1ad70*/  FADD.FTZ R0, R84, R2 ;  /* 0x0000000254007221 */ /* 0x000fe60000010000 */
[----:B------:R-:W-:Y:S01]  /*1ad80*/  FADD.FTZ R2, R86, R20 ;  /* 0x0000001456027221 */ /* 0x000fe20000010000 */
[----:B------:R-:W-:Y:S02]  /*1ad90*/  FADD.FTZ R44, R85, R0 ;  /* 0x00000000552c7221 */ /* 0x000fe40000010000 */
[----:B------:R-:W-:Y:S01]  /*1ada0*/  MUFU.EX2 R98, R98 ;  /* 0x0000006200627308 */ /* 0x000fe20000000800 */
[----:B------:R-:W-:Y:S04]  /*1adb0*/  FADD.FTZ R0, R87, R2 ;  /* 0x0000000257007221 */ /* 0x000fe80000010000 */
[----:B------:R-:W-:Y:S05]  /*1adc0*/  FADD.FTZ R2, R90, R0 ;  /* 0x000000005a027221 */ /* 0x000fea0000010000 */
[----:B------:R-:W3:Y:S01]  /*1add0*/  MUFU.EX2 R99, R99 ;  /* 0x0000006300637308 */ /* 0x000ee20000000800 */
[----:B----4-:R-:W-:Y:S01]  /*1ade0*/  F2FP.BF16.F32.PACK_AB R30, R97, R96 ;  /* 0x00000060611e723e */ /* 0x010fe200000010ff */
[----:B------:R-:W-:Y:S08]  /*1adf0*/  FADD.FTZ R2, R91, R2 ;  /* 0x000000025b027221 */ /* 0x000ff00000010000 */
[----:B------:R-:W-:Y:S10]  /*1ae00*/  MUFU.EX2 R100, R100 ;  /* 0x0000006400647308 */ /* 0x000ff40000000800 */
[----:B------:R-:W4:Y:S01]  /*1ae10*/  MUFU.EX2 R101, R101 ;  /* 0x0000006500657308 */ /* 0x000f220000000800 */
[----:B---3--:R-:W-:Y:S09]  /*1ae20*/  F2FP.BF16.F32.PACK_AB R31, R99, R98 ;  /* 0x00000062631f723e */ /* 0x008ff200000010ff */
[----:B------:R-:W-:Y:S01]  /*1ae30*/  MUFU.EX2 R102, R102 ;  /* 0x0000006600667308 */ /* 0x000fe20000000800 */
[C---:B-----5:R-:W-:Y:S06]  /*1ae40*/  HMMA.16816.F32.BF16 R4, R28.reuse, R32, R4 ;  /* 0x000000201c04723c */ /* 0x060fec0000041804 */
[C---:B------:R-:W-:Y:S03]  /*1ae50*/  HMMA.16816.F32.BF16 R8, R28.reuse, R34, R8 ;  /* 0x000000221c08723c */ /* 0x040fe60000041808 */
[----:B------:R-:W3:Y:S01]  /*1ae60*/  MUFU.EX2 R103, R103 ;  /* 0x0000006700677308 */ /* 0x000ee20000000800 */
[----:B------:R-:W5:Y:S01]  /*1ae70*/  LDSM.16.MT88.4 R32, [R217+0x8400] ;  /* 0x00840000d920783b */ /* 0x000f620000004200 */
[----:B----4-:R-:W-:Y:S01]  /*1ae80*/  F2FP.BF16.F32.PACK_AB R20, R101, R100 ;  /* 0x000000646514723e */ /* 0x010fe200000010ff */
[C---:B-1----:R-:W-:Y:S07]  /*1ae90*/  HMMA.16816.F32.BF16 R12, R28.reuse, R36, R12 ;  /* 0x000000241c0c723c */ /* 0x042fee000004180c */
[----:B------:R-:W-:Y:S01]  /*1aea0*/  MUFU.EX2 R104, R104 ;  /* 0x0000006800687308 */ /* 0x000fe20000000800 */
[----:B------:R-:W-:Y:S01]  /*1aeb0*/  HMMA.16816.F32.BF16 R16, R28, R38, R16 ;  /* 0x000000261c10723c */ /* 0x000fe20000041810 */
[----:B------:R-:W1:Y:S08]  /*1aec0*/  LDSM.16.MT88.4 R36, [R218+0x8400] ;  /* 0x00840000da24783b */ /* 0x000e700000004200 */
[----:B------:R-:W4:Y:S02]  /*1aed0*/  MUFU.EX2 R105, R105 ;  /* 0x0000006900697308 */ /* 0x000f240000000800 */
[----:B---3--:R-:W-:Y:S01]  /*1aee0*/  F2FP.BF16.F32.PACK_AB R21, R103, R102 ;  /* 0x000000666715723e */ /* 0x008fe200000010ff */
[----:B------:R-:W-:Y:S01]  /*1aef0*/  FADD.FTZ R28, R88, R44 ;  /* 0x0000002c581c7221 */ /* 0x000fe20000010000 */
[----:B------:R-:W-:Y:S03]  /*1af00*/  FADD.FTZ R44, R94, R2 ;  /* 0x000000025e2c7221 */ /* 0x000fe60000010000 */
[----:B------:R-:W-:Y:S03]  /*1af10*/  FADD.FTZ R0, R89, R28 ;  /* 0x0000001c59007221 */ /* 0x000fe60000010000 */
[----:B------:R-:W-:Y:S01]  /*1af20*/  MUFU.EX2 R106, R106 ;  /* 0x0000006a006a7308 */ /* 0x000fe20000000800 */
[----:B------:R-:W-:Y:S04]  /*1af30*/  FADD.FTZ R0, R92, R0 ;  /* 0x000000005c007221 */ /* 0x000fe80000010000 */
[----:B------:R-:W-:Y:S01]  /*1af40*/  FADD.FTZ R2, R93, R0 ;  /* 0x000000005d027221 */ /* 0x000fe20000010000 */
[----:B------:R-:W-:Y:S04]  /*1af50*/  FADD.FTZ R0, R95, R44 ;  /* 0x0000002c5f007221 */ /* 0x000fe80000010000 */
[----:B------:R-:W3:Y:S01]  /*1af60*/  MUFU.EX2 R107, R107 ;  /* 0x0000006b006b7308 */ /* 0x000ee20000000800 */
[----:B----4-:R-:W-:Y:S01]  /*1af70*/  F2FP.BF16.F32.PACK_AB R22, R105, R104 ;  /* 0x000000686916723e */ /* 0x010fe200000010ff */
[----:B------:R-:W-:Y:S01]  /*1af80*/  FADD.FTZ R2, R96, R2 ;  /* 0x0000000260027221 */ /* 0x000fe20000010000 */
[----:B------:R-:W-:Y:S03]  /*1af90*/  FADD.FTZ R0, R98, R0 ;  /* 0x0000000062007221 */ /* 0x000fe60000010000 */
[----:B------:R-:W-:Y:S04]  /*1afa0*/  FADD.FTZ R2, R97, R2 ;  /* 0x0000000261027221 */ /* 0x000fe80000010000 */
[----:B------:R-:W-:Y:S10]  /*1afb0*/  MUFU.EX2 R108, R108 ;  /* 0x0000006c006c7308 */ /* 0x000ff40000000800 */
[----:B------:R-:W4:Y:S01]  /*1afc0*/  MUFU.EX2 R109, R109 ;  /* 0x0000006d006d7308 */ /* 0x000f220000000800 */
[----:B---3--:R-:W-:Y:S09]  /*1afd0*/  F2FP.BF16.F32.PACK_AB R23, R107, R106 ;  /* 0x0000006a6b17723e */ /* 0x008ff200000010ff */
[----:B------:R-:W-:Y:S01]  /*1afe0*/  MUFU.EX2 R110, R110 ;  /* 0x0000006e006e7308 */ /* 0x000fe20000000800 */
[C---:B------:R-:W-:Y:S06]  /*1aff0*/  HMMA.16816.F32.BF16 R4, R20.reuse, R40, R4 ;  /* 0x000000281404723c */ /* 0x040fec0000041804 */
[C---:B------:R-:W-:Y:S03]  /*1b000*/  HMMA.16816.F32.BF16 R8, R20.reuse, R42, R8 ;  /* 0x0000002a1408723c */ /* 0x040fe60000041808 */
[----:B------:R-:W3:Y:S01]  /*1b010*/  MUFU.EX2 R111, R111 ;  /* 0x0000006f006f7308 */ /* 0x000ee20000000800 */
[----:B------:R-:W1:Y:S01]  /*1b020*/  LDSM.16.MT88.4 R40, [R217+0x8800] ;  /* 0x00880000d928783b */ /* 0x000e620000004200 */
[----:B----4-:R-:W-:Y:S01]  /*1b030*/  F2FP.BF16.F32.PACK_AB R28, R109, R108 ;  /* 0x0000006c6d1c723e */ /* 0x010fe200000010ff */
[C---:B--2---:R-:W-:Y:S07]  /*1b040*/  HMMA.16816.F32.BF16 R12, R20.reuse, R24, R12 ;  /* 0x00000018140c723c */ /* 0x044fee000004180c */
[----:B------:R-:W-:Y:S01]  /*1b050*/  MUFU.EX2 R112, R112 ;  /* 0x0000007000707308 */ /* 0x000fe20000000800 */
[----:B------:R-:W-:Y:S01]  /*1b060*/  HMMA.16816.F32.BF16 R16, R20, R26, R16 ;  /* 0x0000001a1410723c */ /* 0x000fe20000041810 */
[----:B------:R-:W2:Y:S08]  /*1b070*/  LDSM.16.MT88.4 R24, [R218+0x8800] ;  /* 0x00880000da18783b */ /* 0x000eb00000004200 */
[----:B------:R-:W4:Y:S02]  /*1b080*/  MUFU.EX2 R113, R113 ;  /* 0x0000007100717308 */ /* 0x000f240000000800 */
[----:B---3--:R-:W-:Y:S01]  /*1b090*/  F2FP.BF16.F32.PACK_AB R29, R111, R110 ;  /* 0x0000006e6f1d723e */ /* 0x008fe200000010ff */
[----:B------:R-:W-:Y:S01]  /*1b0a0*/  FADD.FTZ R20, R99, R0 ;  /* 0x0000000063147221 */ /* 0x000fe20000010000 */
[----:B------:R-:W-:Y:S03]  /*1b0b0*/  FADD.FTZ R0, R100, R2 ;  /* 0x0000000264007221 */ /* 0x000fe60000010000 */
[----:B------:R-:W-:Y:S03]  /*1b0c0*/  FADD.FTZ R2, R102, R20 ;  /* 0x0000001466027221 */ /* 0x000fe60000010000 */
[----:B------:R-:W-:Y:S10]  /*1b0d0*/  MUFU.EX2 R114, R114 ;  /* 0x0000007200727308 */ /* 0x000ff40000000800 */
[----:B------:R-:W3:Y:S01]  /*1b0e0*/  MUFU.EX2 R115, R115 ;  /* 0x0000007300737308 */ /* 0x000ee20000000800 */
[----:B----4-:R-:W-:Y:S09]  /*1b0f0*/  F2FP.BF16.F32.PACK_AB R30, R113, R112 ;  /* 0x00000070711e723e */ /* 0x010ff200000010ff */
[----:B------:R-:W-:Y:S10]  /*1b100*/  MUFU.EX2 R116, R116 ;  /* 0x0000007400747308 */ /* 0x000ff40000000800 */
[----:B------:R-:W4:Y:S01]  /*1b110*/  MUFU.EX2 R117, R117 ;  /* 0x0000007500757308 */ /* 0x000f220000000800 */
[----:B---3--:R-:W-:Y:S09]  /*1b120*/  F2FP.BF16.F32.PACK_AB R31, R115, R114 ;  /* 0x00000072731f723e */ /* 0x008ff200000010ff */
[----:B------:R-:W-:Y:S01]  /*1b130*/  MUFU.EX2 R118, R118 ;  /* 0x0000007600767308 */ /* 0x000fe20000000800 */
[C---:B-----5:R-:W-:Y:S06]  /*1b140*/  HMMA.16816.F32.BF16 R4, R28.reuse, R32, R4 ;  /* 0x000000201c04723c */ /* 0x060fec0000041804 */
[C---:B------:R-:W-:Y:S03]  /*1b150*/  HMMA.16816.F32.BF16 R8, R28.reuse, R34, R8 ;  /* 0x000000221c08723c */ /* 0x040fe60000041808 */
[----:B------:R-:W3:Y:S02]  /*1b160*/  MUFU.EX2 R119, R119 ;  /* 0x0000007700777308 */ /* 0x000ee40000000800 */
[----:B----4-:R-:W-:Y:S01]  /*1b170*/  F2FP.BF16.F32.PACK_AB R20, R117, R116 ;  /* 0x000000747514723e */ /* 0x010fe200000010ff */
[C---:B-1----:R-:W-:Y:S07]  /*1b180*/  HMMA.16816.F32.BF16 R12, R28.reuse, R36, R12 ;  /* 0x000000241c0c723c */ /* 0x042fee000004180c */
[----:B------:R-:W-:Y:S01]  /*1b190*/  MUFU.EX2 R120, R120 ;  /* 0x0000007800787308 */ /* 0x000fe20000000800 */
[----:B------:R-:W-:Y:S01]  /*1b1a0*/  FADD.FTZ R32, R101, R0 ;  /* 0x0000000065207221 */ /* 0x000fe20000010000 */
[----:B------:R-:W-:Y:S01]  /*1b1b0*/  HMMA.16816.F32.BF16 R16, R28, R38, R16 ;  /* 0x000000261c10723c */ /* 0x000fe20000041810 */
[----:B------:R-:W1:Y:S07]  /*1b1c0*/  LDSM.16.MT88.4 R28, [R218+0x8c00] ;  /* 0x008c0000da1c783b */ /* 0x000e6e0000004200 */
[----:B------:R-:W4:Y:S03]  /*1b1d0*/  MUFU.EX2 R121, R121 ;  /* 0x0000007900797308 */ /* 0x000f260000000800 */
[----:B---3--:R-:W-:Y:S01]  /*1b1e0*/  F2FP.BF16.F32.PACK_AB R21, R119, R118 ;  /* 0x000000767715723e */ /* 0x008fe200000010ff */
        /* <DEDUP_REMOVED lines=9> */
[----:B------:R-:W3:Y:S01]  /*1b280*/  MUFU.EX2 R123, R123 ;  /* 0x0000007b007b7308 */ /* 0x000ee20000000800 */
[----:B----4-:R-:W-:Y:S01]  /*1b290*/  F2FP.BF16.F32.PACK_AB R22, R121, R120 ;  /* 0x000000787916723e */ /* 0x010fe200000010ff */
        /* <DEDUP_REMOVED lines=9> */
[----:B------:R-:W4:Y:S01]  /*1b330*/  MUFU.EX2 R125, R125 ;  /* 0x0000007d007d7308 */ /* 0x000f220000000800 */
[----:B---3--:R-:W-:Y:S01]  /*1b340*/  F2FP.BF16.F32.PACK_AB R23, R123, R122 ;  /* 0x0000007a7b17723e */ /* 0x008fe200000010ff */
[----:B------:R-:W-:Y:S01]  /*1b350*/  FADD.FTZ R0, R119, R0 ;  /* 0x0000000077007221 */ /* 0x000fe20000010000 */
[----:B------:R-:W-:Y:S03]  /*1b360*/  FADD.FTZ R2, R120, R2 ;  /* 0x0000000278027221 */ /* 0x000fe60000010000 */
[----:B------:R-:W-:Y:S01]  /*1b370*/  FADD.FTZ R0, R122, R0 ;  /* 0x000000007a007221 */ /* 0x000fe20000010000 */
[----:B------:R-:W-:Y:S03]  /*1b380*/  FADD.FTZ R2, R121, R2 ;  /* 0x0000000279027221 */ /* 0x000fe60000010000 */
[----:B------:R-:W-:Y:S01]  /*1b390*/  MUFU.EX2 R126, R126 ;  /* 0x0000007e007e7308 */ /* 0x000fe20000000800 */
[C---:B------:R-:W-:Y:S05]  /*1b3a0*/  HMMA.16816.F32.BF16 R4, R20.reuse, R40, R4 ;  /* 0x000000281404723c */ /* 0x040fea0000041804 */
[----:B------:R-:W-:Y:S01]  /*1b3b0*/  FADD.FTZ R0, R123, R0 ;  /* 0x000000007b007221 */ /* 0x000fe20000010000 */
[C---:B------:R-:W-:Y:S03]  /*1b3c0*/  HMMA.16816.F32.BF16 R8, R20.reuse, R42, R8 ;  /* 0x0000002a1408723c */ /* 0x040fe60000041808 */
[----:B------:R-:W3:Y:S02]  /*1b3d0*/  MUFU.EX2 R127, R127 ;  /* 0x0000007f007f7308 */ /* 0x000ee40000000800 */
[----:B----4-:R-:W-:Y:S01]  /*1b3e0*/  F2FP.BF16.F32.PACK_AB R152, R125, R124 ;  /* 0x0000007c7d98723e */ /* 0x010fe200000010ff */
[C---:B--2---:R-:W-:Y:S07]  /*1b3f0*/  HMMA.16816.F32.BF16 R12, R20.reuse, R24, R12 ;  /* 0x00000018140c723c */ /* 0x044fee000004180c */
[----:B------:R-:W2:Y:S01]  /*1b400*/  MUFU.EX2 R128, R128 ;  /* 0x0000008000807308 */ /* 0x000ea20000000800 */
[----:B------:R-:W-:Y:S01]  /*1b410*/  FADD.FTZ R2, R124, R2 ;  /* 0x000000027c027221 */ /* 0x000fe20000010000 */
[----:B------:R-:W-:Y:S08]  /*1b420*/  HMMA.16816.F32.BF16 R16, R20, R26, R16 ;  /* 0x0000001a1410723c */ /* 0x000ff00000041810 */
[----:B------:R-:W4:Y:S03]  /*1b430*/  MUFU.EX2 R134, R134 ;  /* 0x0000008600867308 */ /* 0x000f260000000800 */
[----:B---3--:R-:W-:Y:S01]  /*1b440*/  F2FP.BF16.F32.PACK_AB R153, R127, R126 ;  /* 0x0000007e7f99723e */ /* 0x008fe200000010ff */
[----:B------:R-:W-:Y:S01]  /*1b450*/  FADD.FTZ R0, R126, R0 ;  /* 0x000000007e007221 */ /* 0x000fe20000010000 */
[----:B------:R-:W-:Y:S03]  /*1b460*/  FADD.FTZ R2, R125, R2 ;  /* 0x000000027d027221 */ /* 0x000fe60000010000 */
[----:B------:R-:W-:Y:S02]  /*1b470*/  FADD.FTZ R0, R127, R0 ;  /* 0x000000007f007221 */ /* 0x000fe40000010000 */
[----:B------:R-:W3:Y:S01]  /*1b480*/  MUFU.EX2 R130, R130 ;  /* 0x0000008200827308 */ /* 0x000ee20000000800 */
[----:B--2---:R-:W-:Y:S09]  /*1b490*/  FADD.FTZ R2, R128, R2 ;  /* 0x0000000280027221 */ /* 0x004ff20000010000 */
[----:B------:R-:W2:Y:S01]  /*1b4a0*/  MUFU.EX2 R135, R135 ;  /* 0x0000008700877308 */ /* 0x000ea20000000800 */
[C---:B----4-:R-:W-:Y:S01]  /*1b4b0*/  F2FP.BF16.F32.PACK_AB R154, R134.reuse, R128 ;  /* 0x00000080869a723e */ /* 0x050fe200000010ff */
[----:B------:R-:W-:Y:S01]  /*1b4c0*/  FADD.FTZ R246, R134, R2 ;  /* 0x0000000286f67221 */ /* 0x000fe20000010000 */
[----:B------:R-:W-:Y:S01]  /*1b4d0*/  MOV R134, R136 ;  /* 0x0000008800867202 */ /* 0x000fe20000000f00 */
[----:B---3--:R-:W-:Y:S01]  /*1b4e0*/  FADD.FTZ R0, R130, R0 ;  /* 0x0000000082007221 */ /* 0x008fe20000010000 */
[C---:B--2---:R-:W-:Y:S03]  /*1b4f0*/  F2FP.BF16.F32.PACK_AB R155, R135.reuse, R130 ;  /* 0x00000082879b723e */ /* 0x044fe600000010ff */
[----:B------:R-:W-:Y:S01]  /*1b500*/  FADD.FTZ R247, R135, R0 ;  /* 0x0000000087f77221 */ /* 0x000fe20000010000 */
[----:B------:R-:W-:Y:S03]  /*1b510*/  MOV R135, R3 ;  /* 0x0000000300877202 */ /* 0x000fe60000000f00 */
[C---:B------:R-:W-:Y:S06]  /*1b520*/  HMMA.16816.F32.BF16 R140, R152.reuse, R148, R4 ;  /* 0x00000094988c723c */ /* 0x040fec0000041804 */
[C---:B------:R-:W-:Y:S06]  /*1b530*/  HMMA.16816.F32.BF16 R148, R152.reuse, R150, R8 ;  /* 0x000000969894723c */ /* 0x040fec0000041808 */
[C---:B-1----:R-:W-:Y:S06]  /*1b540*/  HMMA.16816.F32.BF16 R144, R152.reuse, R28, R12 ;  /* 0x0000001c9890723c */ /* 0x042fec000004180c */
[----:B------:R-:W-:Y:S01]  /*1b550*/  HMMA.16816.F32.BF16 R152, R152, R30, R16 ;  /* 0x0000001e9898723c */ /* 0x000fe20000041810 */
[----:B------:R-:W-:Y:S11]  /*1b560*/  @!UPT UIADD3 URZ, URZ, URZ, URZ ;  /* 0x0000003f3f3ff290 */ /* 0x000ff6000fffe03f */
[----:B------:R-:W-:Y:S01]  /*1b570*/  @!UPT UIADD3 URZ, URZ, URZ, URZ ;  /* 0x0000003f3f3ff290 */ /* 0x000fe2000fffe03f */
[----:B------:R-:W-:Y:S11]  /*1b580*/  @P0 BRA `(.L_x_1379) ;  /* 0xffffffb800280947 */ /* 0x000ff6000383ffff */
.L_x_1375:
[----:B------:R-:W2:Y:S01]  /*1b590*/  LDL R39, [R1+0x8] ;  /* 0x0000080001277983 */ /* 0x000ea20000100800 */
[----:B------:R-:W1:Y:S01]  /*1b5a0*/  S2UR UR5, SR_CgaCtaId ;  /* 0x00000000000579c3 */ /* 0x000e620000008800 */
[----:B------:R-:W-:Y:S01]  /*1b5b0*/  UMOV UR4, 0x400 ;  /* 0x0000040000047882 */ /* 0x000fe20000000000 */
[----:B------:R-:W-:Y:S01]  /*1b5c0*/  ULDC.64 UR6, c[0x0][0x208] ;  /* 0x0000820000067ab9 */ /* 0x000fe20000000a00 */
[----:B------:R-:W3:Y:S01]  /*1b5d0*/  SHFL.BFLY PT, R2, R246, 0x2, 0x1f ;  /* 0x0c401f00f6027f89 */ /* 0x000ee200000e0000 */
[----:B------:R-:W-:Y:S03]  /*1b5e0*/  BSSY B0, `(.L_x_1380) ;  /* 0x000009c000007945 */ /* 0x000fe60003800000 */
[----:B------:R-:W4:Y:S01]  /*1b5f0*/  SHFL.BFLY PT, R0, R247, 0x2, 0x1f ;  /* 0x0c401f00f7007f89 */ /* 0x000f2200000e0000 */
[----:B------:R-:W5:Y:S01]  /*1b600*/  LDC R38, c[0x0][0x270] ;  /* 0x00009c00ff267b82 */ /* 0x000f620000000800 */
[----:B------:R-:W4:Y:S01]  /*1b610*/  S2R R36, SR_TID.X ;  /* 0x0000000000247919 */ /* 0x000f220000002100 */
[----:B------:R-:W5:Y:S01]  /*1b620*/  S2R R14, SR_TID.X ;  /* 0x00000000000e7919 */ /* 0x000f620000002100 */
[----:B------:R-:W5:Y:S01]  /*1b630*/  S2R R37, SR_CTAID.X ;  /* 0x0000000000257919 */ /* 0x000f620000002500 */
[----:B-1----:R-:W-:-:S04]  /*1b640*/  ULEA UR5, UR5, UR4, 0x18 ;  /* 0x0000000405057291 */ /* 0x002fc8000f8ec03f */
[----:B------:R-:W1:Y:S01]  /*1b650*/  S2UR UR4, SR_CTAID.Z ;  /* 0x00000000000479c3 */ /* 0x000e620000002700 */
[----:B---3--:R-:W-:Y:S01]  /*1b660*/  FADD.FTZ R2, R2, R246 ;  /* 0x000000f602027221 */ /* 0x008fe20000010000 */
[----:B----4-:R-:W-:-:S04]  /*1b670*/  FADD.FTZ R0, R0, R247 ;  /* 0x000000f700007221 */ /* 0x010fc80000010000 */
[----:B------:R-:W3:Y:S04]  /*1b680*/  SHFL.BFLY PT, R5, R2, 0x1, 0x1f ;  /* 0x0c201f0002057f89 */ /* 0x000ee800000e0000 */
[----:B------:R-:W4:Y:S01]  /*1b690*/  SHFL.BFLY PT, R4, R0, 0x1, 0x1f ;  /* 0x0c201f0000047f89 */ /* 0x000f2200000e0000 */
[----:B------:R-:W-:-:S04]  /*1b6a0*/  SHF.R.S32.HI R19, RZ, 0x1f, R36 ;  /* 0x0000001fff137819 */ /* 0x000fc80000011424 */
[CC--:B------:R-:W-:Y:S02]  /*1b6b0*/  LEA.HI R13, R19.reuse, R36.reuse, RZ, 0x2 ;  /* 0x00000024130d7211 */ /* 0x0c0fe400078f10ff */
[----:B------:R-:W-:Y:S02]  /*1b6c0*/  LEA.HI R6, R19, R36, RZ, 0x6 ;  /* 0x0000002413067211 */ /* 0x000fe400078f30ff */
[----:B------:R-:W-:-:S03]  /*1b6d0*/  SHF.R.S32.HI R9, RZ, 0x2, R13 ;  /* 0x00000002ff097819 */ /* 0x000fc6000001140d */
[----:B------:R-:W-:Y:S01]  /*1b6e0*/  IMAD.SHL.U32 R6, R6, 0x4, RZ ;  /* 0x0000000406067824 */ /* 0x000fe200078e00ff */
[----:B------:R-:W-:Y:S01]  /*1b6f0*/  SHF.R.S32.HI R7, RZ, 0x1f, R9 ;  /* 0x0000001fff077819 */ /* 0x000fe20000011409 */
[----:B---3--:R-:W-:Y:S01]  /*1b700*/  FADD.FTZ R11, R2, R5 ;  /* 0x00000005020b7221 */ /* 0x008fe20000010000 */
[----:B------:R-:W-:Y:S01]  /*1b710*/  LEA.HI R2, R19, R36, RZ, 0x3 ;  /* 0x0000002413027211 */ /* 0x000fe200078f18ff */
[----:B------:R-:W-:Y:S01]  /*1b720*/  IMAD.MOV.U32 R5, RZ, RZ, 0x3f800000 ;  /* 0x3f800000ff057424 */ /* 0x000fe200078e00ff */
[----:B------:R-:W-:Y:S01]  /*1b730*/  LEA.HI R7, R7, R9, RZ, 0x3 ;  /* 0x0000000907077211 */ /* 0x000fe200078f18ff */
[----:B----4-:R-:W-:Y:S01]  /*1b740*/  FADD.FTZ R16, R0, R4 ;  /* 0x0000000400107221 */ /* 0x010fe20000010000 */
[----:B------:R-:W-:Y:S01]  /*1b750*/  SHF.R.S32.HI R15, RZ, 0x3, R2 ;  /* 0x00000003ff0f7819 */ /* 0x000fe20000011402 */
[----:B------:R-:W-:Y:S01]  /*1b760*/  IMAD.MOV.U32 R4, RZ, RZ, 0x3f800000 ;  /* 0x3f800000ff047424 */ /* 0x000fe200078e00ff */
[----:B------:R-:W-:Y:S02]  /*1b770*/  LOP3.LUT R8, R7, 0xfffffff8, RZ, 0xc0, !PT ;  /* 0xfffffff807087812 */ /* 0x000fe400078ec0ff */
[----:B------:R-:W-:-:S02]  /*1b780*/  LEA.HI R0, R2, R15, RZ, 0x1 ;  /* 0x0000000f02007211 */ /* 0x000fc400078f08ff */
[----:B------:R-:W-:Y:S02]  /*1b790*/  LOP3.LUT R2, R2, 0xfffffff8, RZ, 0xc0, !PT ;  /* 0xfffffff802027812 */ /* 0x000fe400078ec0ff */
[----:B------:R-:W-:Y:S02]  /*1b7a0*/  LOP3.LUT R0, R0, 0xfffffffe, RZ, 0xc0, !PT ;  /* 0xfffffffe00007812 */ /* 0x000fe400078ec0ff */
[----:B------:R-:W-:Y:S01]  /*1b7b0*/  LOP3.LUT R7, R6, 0x3fffff00, RZ, 0xc0, !PT ;  /* 0x3fffff0006077812 */ /* 0x000fe200078ec0ff */
[----:B------:R-:W-:Y:S01]  /*1b7c0*/  IMAD.IADD R17, R36, 0x1, -R2 ;  /* 0x0000000124117824 */ /* 0x000fe200078e0a02 */
[----:B------:R-:W-:Y:S01]  /*1b7d0*/  IADD3 R6, R15, -R0, RZ ;  /* 0x800000000f067210 */ /* 0x000fe20007ffe0ff */
[----:B------:R-:W-:Y:S01]  /*1b7e0*/  IMAD.IADD R2, R9, 0x1, -R8 ;  /* 0x0000000109027824 */ /* 0x000fe200078e0a08 */
[----:B------:R-:W-:Y:S02]  /*1b7f0*/  LEA.HI R9, R19, R36, RZ, 0x4 ;  /* 0x0000002413097211 */ /* 0x000fe400078f20ff */
[----:B------:R-:W-:Y:S01]  /*1b800*/  LEA.HI R0, R17, R17, RZ, 0x1 ;  /* 0x0000001111007211 */ /* 0x000fe200078f08ff */
[----:B------:R-:W-:Y:S01]  /*1b810*/  IMAD R10, R6, 0x20, R7 ;  /* 0x00000020060a7824 */ /* 0x000fe200078e0207 */
[----:B------:R-:W-:-:S02]  /*1b820*/  LEA.HI R8, R2, R2, RZ, 0x1 ;  /* 0x0000000202087211 */ /* 0x000fc400078f08ff */
[----:B------:R-:W-:Y:S02]  /*1b830*/  LOP3.LUT R6, R0, 0xfffffffe, RZ, 0xc0, !PT ;  /* 0xfffffffe00067812 */ /* 0x000fe400078ec0ff */
[----:B------:R-:W-:Y:S02]  /*1b840*/  SHF.R.S32.HI R9, RZ, 0x4, R9 ;  /* 0x00000004ff097819 */ /* 0x000fe40000011409 */
[----:B------:R-:W-:Y:S01]  /*1b850*/  LOP3.LUT R7, R8, 0x1fffffe, RZ, 0xc0, !PT ;  /* 0x01fffffe08077812 */ /* 0x000fe200078ec0ff */
[----:B------:R-:W-:Y:S01]  /*1b860*/  IMAD.IADD R6, R17, 0x1, -R6 ;  /* 0x0000000111067824 */ /* 0x000fe200078e0a06 */
[----:B------:R-:W-:Y:S01]  /*1b870*/  SHF.R.S32.HI R0, RZ, 0x1, R0 ;  /* 0x00000001ff007819 */ /* 0x000fe20000011400 */
[----:B------:R-:W-:Y:S01]  /*1b880*/  BAR.SYNC.DEFER_BLOCKING 0x0 ;  /* 0x0000000000007b1d */ /* 0x000fe20000010000 */
[----:B------:R-:W-:Y:S01]  /*1b890*/  FSETP.NE.FTZ.AND P3, PT, R11, RZ, PT ;  /* 0x000000ff0b00720b */ /* 0x000fe20003f75000 */
[----:B------:R-:W-:Y:S01]  /*1b8a0*/  IMAD R12, R6, 0x4, R10 ;  /* 0x00000004060c7824 */ /* 0x000fe200078e020a */
[----:B------:R-:W-:Y:S01]  /*1b8b0*/  IADD3 R10, R2, -R7, RZ ;  /* 0x80000007020a7210 */ /* 0x000fe20007ffe0ff */
[----:B------:R-:W-:Y:S01]  /*1b8c0*/  IMAD.SHL.U32 R2, R9, 0x40, RZ ;  /* 0x0000004009027824 */ /* 0x000fe200078e00ff */
[----:B------:R-:W-:Y:S01]  /*1b8d0*/  FSETP.NE.FTZ.AND P2, PT, R16, RZ, PT ;  /* 0x000000ff1000720b */ /* 0x000fe20003f55000 */
[----:B------:R-:W-:Y:S01]  /*1b8e0*/  IMAD.SHL.U32 R6, R0, 0x8, RZ ;  /* 0x0000000800067824 */ /* 0x000fe200078e00ff */
[----:B------:R-:W-:-:S02]  /*1b8f0*/  LEA.HI R19, R19, R36, RZ, 0x5 ;  /* 0x0000002413137211 */ /* 0x000fc400078f28ff */
[----:B------:R-:W-:Y:S02]  /*1b900*/  LOP3.LUT R7, R13, 0xfffffffc, RZ, 0xc0, !PT ;  /* 0xfffffffc0d077812 */ /* 0x000fe400078ec0ff */
[----:B------:R-:W-:Y:S02]  /*1b910*/  SHF.R.S32.HI R0, RZ, 0x1, R8 ;  /* 0x00000001ff007819 */ /* 0x000fe40000011408 */
[----:B------:R-:W-:Y:S01]  /*1b920*/  LOP3.LUT R2, R2, 0xc0, RZ, 0xc0, !PT ;  /* 0x000000c002027812 */ /* 0x000fe200078ec0ff */
[----:B------:R-:W-:Y:S01]  /*1b930*/  IMAD.IADD R7, R36, 0x1, -R7 ;  /* 0x0000000124077824 */ /* 0x000fe200078e0a07 */
[----:B------:R-:W-:Y:S01]  /*1b940*/  SHF.R.S32.HI R18, RZ, 0x5, R19 ;  /* 0x00000005ff127819 */ /* 0x000fe20000011413 */
[----:B------:R-:W3:Y:S01]  /*1b950*/  @P3 MUFU.RCP R4, R11 ;  /* 0x0000000b00043308 */ /* 0x000ee20000001000 */
[----:B------:R-:W-:Y:S02]  /*1b960*/  SHF.L.U32 R8, R0, 0x6, RZ ;  /* 0x0000000600087819 */ /* 0x000fe400000006ff */
[----:B------:R-:W-:-:S02]  /*1b970*/  LOP3.LUT R9, R2, 0x18, R6, 0xf8, !PT ;  /* 0x0000001802097812 */ /* 0x000fc400078ef806 */
[----:B------:R-:W-:Y:S01]  /*1b980*/  SHF.R.U32.HI R6, RZ, 0x3, R2 ;  /* 0x00000003ff067819 */ /* 0x000fe20000011602 */
[----:B------:R-:W-:Y:S01]  /*1b990*/  IMAD R2, R18, 0x100, R7 ;  /* 0x0000010012027824 */ /* 0x000fe200078e0207 */
[----:B------:R-:W-:Y:S01]  /*1b9a0*/  LOP3.LUT R7, R8, 0xc0, RZ, 0xc0, !PT ;  /* 0x000000c008077812 */ /* 0x000fe200078ec0ff */
[----:B------:R-:W4:Y:S01]  /*1b9b0*/  @P2 MUFU.RCP R5, R16 ;  /* 0x0000001000052308 */ /* 0x000f220000001000 */
[----:B------:R-:W-:Y:S01]  /*1b9c0*/  LOP3.LUT R9, R9, R6, RZ, 0x3c, !PT ;  /* 0x0000000609097212 */ /* 0x000fe200078e3cff */
[----:B------:R-:W-:Y:S01]  /*1b9d0*/  IMAD R2, R10, 0x10, R2 ;  /* 0x000000100a027824 */ /* 0x000fe200078e0202 */
[----:B------:R-:W-:Y:S01]  /*1b9e0*/  LEA.HI R6, R7, R7, RZ, 0x1d ;  /* 0x0000000707067211 */ /* 0x000fe200078fe8ff */
[----:B------:R-:W1:Y:S01]  /*1b9f0*/  S2R R10, SR_CTAID.Y ;  /* 0x00000000000a7919 */ /* 0x000e620000002600 */
[C---:B------:R-:W-:Y:S02]  /*1ba00*/  LOP3.LUT P0, RZ, R0.reuse, 0x2, RZ, 0xc0, !PT ;  /* 0x0000000200ff7812 */ /* 0x040fe4000780c0ff */
[----:B------:R-:W-:Y:S01]  /*1ba10*/  LOP3.LUT R7, R0, 0x1, RZ, 0xc0, !PT ;  /* 0x0000000100077812 */ /* 0x000fe200078ec0ff */
[----:B------:R-:W-:Y:S01]  /*1ba20*/  IMAD.U32 R2, R2, 0x2, R6 ;  /* 0x0000000202027824 */ /* 0x000fe200078e0006 */
[----:B------:R-:W-:Y:S01]  /*1ba30*/  MOV R6, 0xffffffe0 ;  /* 0xffffffe000067802 */ /* 0x000fe20000000f00 */
[C---:B---3--:R-:W-:Y:S01]  /*1ba40*/  FMUL.FTZ R140, R4.reuse, R140 ;  /* 0x0000008c048c7220 */ /* 0x048fe20000410000 */
[----:B------:R-:W-:Y:S01]  /*1ba50*/  ISETP.NE.U32.AND P1, PT, R7, 0x1, PT ;  /* 0x000000010700780c */ /* 0x000fe20003f25070 */
[----:B------:R-:W-:Y:S01]  /*1ba60*/  FMUL.FTZ R141, R4, R141 ;  /* 0x0000008d048d7220 */ /* 0x000fe20000410000 */
[----:B------:R-:W-:Y:S01]  /*1ba70*/  LEA R2, R2, UR5, 0x2 ;  /* 0x0000000502027c11 */ /* 0x000fe2000f8e10ff */
[----:B------:R-:W-:Y:S01]  /*1ba80*/  FMUL.FTZ R148, R4, R148 ;  /* 0x0000009404947220 */ /* 0x000fe20000410000 */
[----:B------:R-:W-:Y:S01]  /*1ba90*/  SEL R6, R6, 0x20, !P1 ;  /* 0x0000002006067807 */ /* 0x000fe20004800000 */
[----:B------:R-:W-:Y:S01]  /*1baa0*/  FMUL.FTZ R149, R4, R149 ;  /* 0x0000009504957220 */ /* 0x000fe20000410000 */
[C---:B----4-:R-:W-:Y:S01]  /*1bab0*/  FMUL.FTZ R143, R5.reuse, R143 ;  /* 0x0000008f058f7220 */ /* 0x050fe20000410000 */
[C---:B------:R-:W-:Y:S01]  /*1bac0*/  FMUL.FTZ R142, R5.reuse, R142 ;  /* 0x0000008e058e7220 */ /* 0x040fe20000410000 */
[C---:B------:R-:W-:Y:S01]  /*1bad0*/  VIADD R0, R2.reuse, 0x40 ;  /* 0x0000004002007836 */ /* 0x040fe20000000000 */
[----:B------:R-:W-:Y:S01]  /*1bae0*/  @P0 IADD3 R0, R2, -0x40, RZ ;  /* 0xffffffc002000810 */ /* 0x000fe20007ffe0ff */
[C---:B------:R-:W-:Y:S01]  /*1baf0*/  FMUL.FTZ R144, R4.reuse, R144 ;  /* 0x0000009004907220 */ /* 0x040fe20000410000 */
[C---:B------:R-:W-:Y:S01]  /*1bb00*/  FMUL.FTZ R145, R4.reuse, R145 ;  /* 0x0000009104917220 */ /* 0x040fe20000410000 */
[C---:B------:R-:W-:Y:S01]  /*1bb10*/  FMUL.FTZ R152, R4.reuse, R152 ;  /* 0x0000009804987220 */ /* 0x040fe20000410000 */
[----:B------:R-:W-:Y:S01]  /*1bb20*/  FMUL.FTZ R153, R4, R153 ;  /* 0x0000009904997220 */ /* 0x000fe20000410000 */
[C---:B------:R-:W-:Y:S01]  /*1bb30*/  FMUL.FTZ R151, R5.reuse, R151 ;  /* 0x0000009705977220 */ /* 0x040fe20000410000 */
[----:B------:R-:W-:Y:S01]  /*1bb40*/  FMUL.FTZ R150, R5, R150 ;  /* 0x0000009605967220 */ /* 0x000fe20000410000 */
[----:B------:R-:W-:-:S02]  /*1bb50*/  IMAD.IADD R4, R2, 0x1, R6 ;  /* 0x0000000102047824 */ /* 0x000fc400078e0206 */
[C---:B------:R-:W-:Y:S01]  /*1bb60*/  FMUL.FTZ R147, R5.reuse, R147 ;  /* 0x0000009305937220 */ /* 0x040fe20000410000 */
[C---:B------:R-:W-:Y:S01]  /*1bb70*/  FMUL.FTZ R146, R5.reuse, R146 ;  /* 0x0000009205927220 */ /* 0x040fe20000410000 */
[----:B------:R-:W-:Y:S01]  /*1bb80*/  STS.64 [R2], R140 ;  /* 0x0000008c02007388 */ /* 0x000fe20000000a00 */
[C---:B------:R-:W-:Y:S01]  /*1bb90*/  FMUL.FTZ R155, R5.reuse, R155 ;  /* 0x0000009b059b7220 */ /* 0x040fe20000410000 */
[----:B------:R-:W-:Y:S01]  /*1bba0*/  FMUL.FTZ R154, R5, R154 ;  /* 0x0000009a059a7220 */ /* 0x000fe20000410000 */
[----:B------:R-:W-:Y:S01]  /*1bbb0*/  IMAD.IADD R5, R12, 0x1, R9 ;  /* 0x000000010c057824 */ /* 0x000fe200078e0209 */
[----:B------:R3:W-:Y:S01]  /*1bbc0*/  STS.64 [R2+0x400], R142 ;  /* 0x0004008e02007388 */ /* 0x0007e20000000a00 */
[----:B------:R-:W1:Y:S01]  /*1bbd0*/  LDC.64 R12, c[0x0][0x2c0] ;  /* 0x0000b000ff0c7b82 */ /* 0x000e620000000a00 */
[----:B------:R4:W1:Y:S02]  /*1bbe0*/  @P3 MUFU.LG2 R8, R11 ;  /* 0x0000000b00083308 */ /* 0x0008640000000c00 */
[----:B------:R-:W-:Y:S04]  /*1bbf0*/  STS.64 [R4], R148 ;  /* 0x0000009404007388 */ /* 0x000fe80000000a00 */
[----:B------:R5:W-:Y:S01]  /*1bc00*/  STS.64 [R4+0x400], R150 ;  /* 0x0004009604007388 */ /* 0x000be20000000a00 */
[----:B------:R-:W1:Y:S01]  /*1bc10*/  @P3 LDC R9, c[0x0][0x2e8] ;  /* 0x0000ba00ff093b82 */ /* 0x000e620000000800 */
[----:B------:R-:W1:Y:S02]  /*1bc20*/  @P2 MUFU.LG2 R7, R16 ;  /* 0x0000001000072308 */ /* 0x000e640000000c00 */
[----:B------:R-:W-:Y:S04]  /*1bc30*/  STS.64 [R0], R144 ;  /* 0x0000009000007388 */ /* 0x000fe80000000a00 */
[----:B------:R5:W-:Y:S01]  /*1bc40*/  STS.64 [R0+0x400], R146 ;  /* 0x0004009200007388 */ /* 0x000be20000000a00 */
[----:B----4-:R-:W-:Y:S01]  /*1bc50*/  MOV R11, 0xff800000 ;  /* 0xff800000000b7802 */ /* 0x010fe20000000f00 */
[----:B---3--:R-:W-:-:S05]  /*1bc60*/  IMAD.IADD R2, R6, 0x1, R0 ;  /* 0x0000000106027824 */ /* 0x008fca00078e0200 */
[----:B------:R-:W-:Y:S01]  /*1bc70*/  STS.64 [R2], R152 ;  /* 0x0000009802007388 */ /* 0x000fe20000000a00 */
[----:B-----5:R-:W-:-:S03]  /*1bc80*/  SHF.R.S32.HI R4, RZ, 0x1f, R18 ;  /* 0x0000001fff047819 */ /* 0x020fc60000011412 */
[----:B------:R3:W-:Y:S01]  /*1bc90*/  STS.64 [R2+0x400], R154 ;  /* 0x0004009a02007388 */ /* 0x0007e20000000a00 */
[----:B------:R-:W-:Y:S01]  /*1bca0*/  LEA R0, R5, UR5, 0x2 ;  /* 0x0000000505007c11 */ /* 0x000fe2000f8e10ff */
[----:B------:R-:W-:Y:S01]  /*1bcb0*/  BAR.SYNC.DEFER_BLOCKING 0x0 ;  /* 0x0000000000007b1d */ /* 0x000fe20000010000 */
[----:B---3--:R-:W-:-:S04]  /*1bcc0*/  SHF.R.S32.HI R2, RZ, 0x1f, R14 ;  /* 0x0000001fff027819 */ /* 0x008fc8000001140e */
[----:B------:R-:W-:Y:S01]  /*1bcd0*/  LEA.HI R2, R2, R14, RZ, 0x5 ;  /* 0x0000000e02027211 */ /* 0x000fe200078f28ff */
[----:B------:R-:W3:Y:S03]  /*1bce0*/  LDS.128 R32, [R0] ;  /* 0x0000000000207984 */ /* 0x000ee60000000c00 */
[----:B------:R-:W-:Y:S01]  /*1bcf0*/  LOP3.LUT R2, R2, 0xffffffe0, RZ, 0xc0, !PT ;  /* 0xffffffe002027812 */ /* 0x000fe200078ec0ff */
[----:B------:R-:W4:Y:S04]  /*1bd00*/  LDS.128 R28, [R0+0x800] ;  /* 0x00080000001c7984 */ /* 0x000f280000000c00 */
[----:B------:R-:W1:Y:S04]  /*1bd10*/  LDS.128 R24, [R0+0x1000] ;  /* 0x0010000000187984 */ /* 0x000e680000000c00 */
[----:B------:R5:W2:Y:S02]  /*1bd20*/  LDS.128 R20, [R0+0x1800] ;  /* 0x0018000000147984 */ /* 0x000aa40000000c00 */
[----:B-----5:R-:W-:Y:S01]  /*1bd30*/  IMAD.IADD R0, R14, 0x1, -R2 ;  /* 0x000000010e007824 */ /* 0x020fe200078e0a02 */
[----:B------:R-:W-:Y:S01]  /*1bd40*/  LEA.HI R2, R4, R18, RZ, 0x2 ;  /* 0x0000001204027211 */ /* 0x000fe200078f10ff */
[----:B------:R-:W5:Y:S01]  /*1bd50*/  @P2 LDC R14, c[0x0][0x2e8] ;  /* 0x0000ba00ff0e2b82 */ /* 0x000f620000000800 */
[----:B------:R-:W-:-:S02]  /*1bd60*/  LOP3.LUT R4, R19, 0xffffffe0, RZ, 0xc0, !PT ;  /* 0xffffffe013047812 */ /* 0x000fc400078ec0ff */
[----:B------:R-:W-:Y:S02]  /*1bd70*/  LOP3.LUT R5, R2, 0xffffffc, RZ, 0xc0, !PT ;  /* 0x0ffffffc02057812 */ /* 0x000fe400078ec0ff */
[----:B------:R-:W-:Y:S01]  /*1bd80*/  SHF.R.S32.HI R6, RZ, 0x1f, R0 ;  /* 0x0000001fff067819 */ /* 0x000fe20000011400 */
[----:B------:R-:W-:Y:S01]  /*1bd90*/  IMAD.IADD R2, R36, 0x1, -R4 ;  /* 0x0000000124027824 */ /* 0x000fe200078e0a04 */
[----:B------:R-:W-:Y:S01]  /*1bda0*/  IADD3 R5, R18, -R5, RZ ;  /* 0x8000000512057210 */ /* 0x000fe20007ffe0ff */
[--C-:B------:R-:W-:Y:S01]  /*1bdb0*/  IMAD.MOV R4, RZ, RZ, -R251.reuse ;  /* 0x000000ffff047224 */ /* 0x100fe200078e0afb */
[----:B------:R-:W-:Y:S02]  /*1bdc0*/  LEA.HI R0, R6, R0, RZ, 0x2 ;  /* 0x0000000006007211 */ /* 0x000fe400078f10ff */
[----:B------:R-:W-:Y:S01]  /*1bdd0*/  LOP3.LUT P0, RZ, R2, 0x3, RZ, 0xc0, !PT ;  /* 0x0000000302ff7812 */ /* 0x000fe2000780c0ff */
[----:B-1----:R-:W-:Y:S01]  /*1bde0*/  IMAD R2, R10, R12, R251 ;  /* 0x0000000c0a027224 */ /* 0x002fe200078e02fb */
[----:B------:R-:W-:Y:S01]  /*1bdf0*/  SHF.R.S32.HI R0, RZ, 0x2, R0 ;  /* 0x00000002ff007819 */ /* 0x000fe20000011400 */
[----:B------:R-:W-:-:S02]  /*1be00*/  IMAD R6, R38, R4, UR4 ;  /* 0x0000000426067e24 */ /* 0x000fc4000f8e0204 */
[----:B------:R-:W-:Y:S01]  /*1be10*/  @P3 FMUL.FTZ R4, R8, 0.69314718246459960938 ;  /* 0x3f31721808043820 */ /* 0x000fe20000410000 */
[----:B------:R-:W-:Y:S02]  /*1be20*/  IMAD.SHL.U32 R8, R37, 0x40, RZ ;  /* 0x0000004025087824 */ /* 0x000fe400078e00ff */
[----:B------:R-:W-:Y:S02]  /*1be30*/  IMAD R0, R5, 0x10, R0 ;  /* 0x0000001005007824 */ /* 0x000fe400078e0200 */
[----:B------:R-:W-:Y:S01]  /*1be40*/  @P2 FMUL.FTZ R5, R7, 0.69314718246459960938 ;  /* 0x3f31721807052820 */ /* 0x000fe20000410000 */
[----:B------:R-:W-:Y:S02]  /*1be50*/  IMAD R6, R2, R38, R6 ;  /* 0x0000002602067224 */ /* 0x000fe400078e0206 */
[----:B------:R-:W-:Y:S02]  /*1be60*/  IMAD.SHL.U32 R2, R17, 0x4, RZ ;  /* 0x0000000411027824 */ /* 0x000fe400078e00ff */
[----:B------:R-:W-:-:S02]  /*1be70*/  IMAD.MOV.U32 R10, RZ, RZ, -0x800000 ;  /* 0xff800000ff0a7424 */ /* 0x000fc400078e00ff */
[----:B-----5:R-:W-:Y:S01]  /*1be80*/  @P2 FFMA.FTZ R11, R3, R14, R5 ;  /* 0x0000000e030b2223 */ /* 0x020fe20000010005 */
[----:B------:R-:W-:Y:S01]  /*1be90*/  @P3 FFMA.FTZ R10, R136, R9, R4 ;  /* 0x00000009880a3223 */ /* 0x000fe20000010004 */
[----:B------:R-:W-:Y:S01]  /*1bea0*/  IMAD R6, R6, R13, R8 ;  /* 0x0000000d06067224 */ /* 0x000fe200078e0208 */
[----:B------:R-:W-:Y:S01]  /*1beb0*/  SHF.R.S32.HI R3, RZ, 0x1f, R2 ;  /* 0x0000001fff037819 */ /* 0x000fe20000011402 */
[----:B--2---:R-:W-:Y:S01]  /*1bec0*/  IMAD R7, R37, -0x40, R39 ;  /* 0xffffffc025077824 */ /* 0x004fe200078e0227 */
[----:B---34-:R-:W-:Y:S06]  /*1bed0*/  @P0 BRA `(.L_x_1381) ;  /* 0x0000000000300947 */ /* 0x018fec0003800000 */
[----:B------:R-:W-:Y:S01]  /*1bee0*/  IMAD R4, R37, -0x40, R39 ;  /* 0xffffffc025047824 */ /* 0x000fe200078e0227 */
[----:B------:R-:W-:Y:S01]  /*1bef0*/  SHF.R.S32.HI R8, RZ, 0x1f, R0 ;  /* 0x0000001fff087819 */ /* 0x000fe20000011400 */
[----:B------:R-:W-:Y:S01]  /*1bf00*/  VIADD R9, R0, 0x8 ;  /* 0x0000000800097836 */ /* 0x000fe20000000000 */
[----:B------:R-:W-:Y:S01]  /*1bf10*/  IADD3 R5, P0, R6, R0, RZ ;  /* 0x0000000006057210 */ /* 0x000fe20007f1e0ff */
[----:B------:R-:W-:Y:S01]  /*1bf20*/  ULDC.64 UR4, c[0x0][0x2b8] ;  /* 0x0000ae0000047ab9 */ /* 0x000fe20000000a00 */
[-C--:B------:R-:W-:Y:S02]  /*1bf30*/  ISETP.GE.AND P2, PT, R0, R4.reuse, PT ;  /* 0x000000040000720c */ /* 0x080fe40003f46270 */
[----:B------:R-:W-:Y:S02]  /*1bf40*/  ISETP.GE.AND P1, PT, R9, R4, PT ;  /* 0x000000040900720c */ /* 0x000fe40003f26270 */
[----:B------:R-:W-:Y:S02]  /*1bf50*/  LEA.HI.X.SX32 R0, R6, R8, 0x1, P0 ;  /* 0x0000000806007211 */ /* 0x000fe400000f0eff */
[----:B------:R-:W-:-:S04]  /*1bf60*/  LEA R4, P0, R5, UR4, 0x2 ;  /* 0x0000000405047c11 */ /* 0x000fc8000f8010ff */
[----:B------:R-:W-:-:S05]  /*1bf70*/  LEA.HI.X R5, R5, UR5, R0, 0x2, P0 ;  /* 0x0000000505057c11 */ /* 0x000fca00080f1400 */
[----:B------:R1:W-:Y:S04]  /*1bf80*/  @!P2 STG.E desc[UR6][R4.64], R10 ;  /* 0x0000000a0400a986 */ /* 0x0003e8000c101906 */
[----:B------:R1:W-:Y:S02]  /*1bf90*/  @!P1 STG.E desc[UR6][R4.64+0x20], R11 ;  /* 0x0000200b04009986 */ /* 0x0003e4000c101906 */
.L_x_1381:
[----:B------:R-:W-:Y:S05]  /*1bfa0*/  BSYNC B0 ;  /* 0x0000000000007941 */ /* 0x000fea0003800000 */
.L_x_1380:
[----:B------:R-:W-:Y:S01]  /*1bfb0*/  ULDC UR4, c[0x0][0x2d0] ;  /* 0x0000b40000047ab9 */ /* 0x000fe20000000800 */
[C---:B-1----:R-:W-:Y:S01]  /*1bfc0*/  VIADD R5, R15.reuse, 0x20 ;  /* 0x000000200f057836 */ /* 0x042fe20000000000 */
[----:B------:R-:W-:Y:S01]  /*1bfd0*/  ISETP.GE.AND P1, PT, R2, UR4, PT ;  /* 0x0000000402007c0c */ /* 0x000fe2000bf26270 */
[----:B------:R-:W-:Y:S01]  /*1bfe0*/  ULDC UR4, c[0x0][0x2dc] ;  /* 0x0000b70000047ab9 */ /* 0x000fe20000000800 */
[C---:B------:R-:W-:Y:S02]  /*1bff0*/  VIADD R4, R15.reuse, 0x10 ;  /* 0x000000100f047836 */ /* 0x040fe40000000000 */
[----:B------:R-:W-:Y:S01]  /*1c000*/  IMAD.WIDE R2, R15, 0x20, R2 ;  /* 0x000000200f027825 */ /* 0x000fe200078e0202 */
[-C--:B------:R-:W-:Y:S02]  /*1c010*/  ISETP.GE.OR P2, PT, R5, R7.reuse, P1 ;  /* 0x000000070500720c */ /* 0x080fe40000f46670 */
[-C--:B------:R-:W-:Y:S01]  /*1c020*/  ISETP.GE.OR P3, PT, R4, R7.reuse, P1 ;  /* 0x000000070400720c */ /* 0x080fe20000f66670 */
[----:B------:R-:W-:Y:S01]  /*1c030*/  IMAD R0, R6, UR4, RZ ;  /* 0x0000000406007c24 */ /* 0x000fe2000f8e02ff */
[C---:B------:R-:W-:Y:S01]  /*1c040*/  ISETP.GE.OR P4, PT, R15.reuse, R7, P1 ;  /* 0x000000070f00720c */ /* 0x040fe20000f86670 */
[----:B------:R-:W-:Y:S01]  /*1c050*/  VIADD R5, R15, 0x30 ;  /* 0x000000300f057836 */ /* 0x000fe20000000000 */
[----:B------:R-:W-:-:S02]  /*1c060*/  ULDC.64 UR4, c[0x0][0x288] ;  /* 0x0000a20000047ab9 */ /* 0x000fc40000000a00 */
[C---:B------:R-:W-:Y:S02]  /*1c070*/  IADD3 R4, P0, R0.reuse, R2, RZ ;  /* 0x0000000200047210 */ /* 0x040fe40007f1e0ff */
        /* <DEDUP_REMOVED lines=11> */
.L_x_1382:
        /* <DEDUP_REMOVED lines=13> */
.L_x_5324:


//--------------------- .text._ZN5flash24flash_fwd_splitkv_kernelI23Flash_fwd_kernel_traitsILi32ELi64ELi256ELi4ELb0ELb0EN7cutlass10bfloat16_tE19Flash_kernel_traitsILi32ELi64ELi256ELi4ES3_EELb1ELb0ELb0ELb0ELb0ELb1ELb1ELb1EEEvNS_16Flash_fwd_paramsE --------------------------
	.section	.text._ZN5flash24flash_fwd_splitkv_kernelI23Flash_fwd_kernel_traitsILi32ELi64ELi256ELi4ELb0ELb0EN7cutlass10bfloat16_tE19Flash_kernel_traitsILi32ELi64ELi256ELi4ES3_EELb1ELb0ELb0ELb0ELb0ELb1ELb1ELb1EEEvNS_16Flash_fwd_paramsE,"ax",@progbits
	.align	128
        .global         _ZN5flash24flash_fwd_splitkv_kernelI23Flash_fwd_kernel_traitsILi32ELi64ELi256ELi4ELb0ELb0EN7cutlass10bfloat16_tE19Flash_kernel_traitsILi32ELi64ELi256ELi4ES3_EELb1ELb0ELb0ELb0ELb0ELb1ELb1ELb1EEEvNS_16Flash_fwd_paramsE
        .type           _ZN5flash24flash_fwd_splitkv_kernelI23Flash_fwd_kernel_traitsILi32ELi64ELi256ELi4ELb0ELb0EN7cutlass10bfloat16_tE19Flash_kernel_traitsILi32ELi64ELi256ELi4ES3_EELb1ELb0ELb0ELb0ELb0ELb1ELb1ELb1EEEvNS_16Flash_fwd_paramsE,@function
        .size           _ZN5flash24flash_fwd_splitkv_kernelI23Flash_fwd_kernel_traitsILi32ELi64ELi256ELi4ELb0ELb0EN7cutlass10bfloat16_tE19Flash_kernel_traitsILi32ELi64ELi256ELi4ES3_EELb1ELb0ELb0ELb0ELb0ELb1ELb1ELb1EEEvNS_16Flash_fwd_paramsE,(.L_x_5325 - _ZN5flash24flash_fwd_splitkv_kernelI23Flash_fwd_kernel_traitsILi32ELi64ELi256ELi4ELb0ELb0EN7cutlass10bfloat16_tE19Flash_kernel_traitsILi32ELi64ELi256ELi4ES3_EELb1ELb0ELb0ELb0ELb0ELb1ELb1ELb1EEEvNS_16Flash_fwd_paramsE)
        .other          _ZN5flash24flash_fwd_splitkv_kernelI23Flash_fwd_kernel_traitsILi32ELi64ELi256ELi4ELb0ELb0EN7cutlass10bfloat16_tE19Flash_kernel_traitsILi32ELi64ELi256ELi4ES3_EELb1ELb0ELb0ELb0ELb0ELb1ELb1ELb1EEEvNS_16Flash_fwd_paramsE,@"STO_CUDA_ENTRY STV_DEFAULT"
_ZN5flash24flash_fwd_splitkv_kernelI23Flash_fwd_kernel_traitsILi32ELi64ELi256ELi4ELb0ELb0EN7cutlass10bfloat16_tE19Flash_kernel_traitsILi32ELi64ELi256ELi4ES3_EELb1ELb0ELb0ELb0ELb0ELb1ELb1ELb1EEEvNS_16Flash_fwd_paramsE:
.text._ZN5flash24flash_fwd_splitkv_kernelI23Flash_fwd_kernel_traitsILi32ELi64ELi256ELi4ELb0ELb0EN7cutlass10bfloat16_tE19Flash_kernel_traitsILi32ELi64ELi256ELi4ES3_EELb1ELb0ELb0ELb0ELb0ELb1ELb1ELb1EEEvNS_16Flash_fwd_paramsE:
        /* <DEDUP_REMOVED lines=55> */
[----:B--2---:R3:W-:Y:S04]  /*0370*/  STL [R1], R16 ;  /* 0x0000001001007387 */ /* 0x0047e80000100800 */
[----:B------:R-:W-:-:S06]  /*0380*/  IMAD R24, R13, R0, R24 ;  /* 0x000000000d187224 */ /* 0x000fcc00078e0218 */
[----:B-1--4-:R-:W-:Y:S05]  /*0390*/  @!P1 BRA `(.L_x_1383) ;  /* 0x0000000000109947 */ /* 0x012fea0003800000 */
[----:B------:R-:W2:Y:S02]  /*03a0*/  @P2 LDG.E R0, desc[UR6][R2.64+0x4] ;  /* 0x0000040602002981 */ /* 0x000ea4000c1e1900 */
[----:B--2--5:R-:W-:-:S06]  /*03b0*/  @P2 IADD3 R10, R0, -R14, RZ ;  /* 0x8000000e000a2210 */ /* 0x024fcc0007ffe0ff */
[----:B------:R2:W5:Y:S01]  /*03c0*/  @!P2 LDG.E R10, desc[UR6][R2.64] ;  /* 0x00000006020aa981 */ /* 0x000562000c1e1900 */
[----:B------:R-:W-:Y:S05]  /*03d0*/  BRA `(.L_x_1384) ;  /* 0x0000000000047947 */ /* 0x000fea0003800000 */
.L_x_1383:
[----:B------:R-:W1:Y:S02]  /*03e0*/  LDC R10, c[0x0][0x2c8] ;  /* 0x0000b200ff0a7b82 */ /* 0x000e640000000800 */
.L_x_1384:
        /* <DEDUP_REMOVED lines=123> */
.L_x_1385:
        /* <DEDUP_REMOVED lines=30> */
.L_x_1386:
        /* <DEDUP_REMOVED lines=88> */
.L_x_1387:
        /* <DEDUP_REMOVED lines=48> */
.L_x_1389:
        /* <DEDUP_REMOVED lines=31> */
.L_x_1388:
        /* <DEDUP_REMOVED lines=81> */
[----:B------:R-:W-:-:S03]  /*1d00*/  IMAD.WIDE.U32 R4, R16, R14, R4 ;  /* 0x0000000e10047225 */ /* 0x000fc600078e0004 */
[----:B------:R-:W-:Y:S01]  /*1d10*/  SHF.R.S32.HI R3, RZ, 0x8, R0 ;  /* 0x00000008ff037819 */ /* 0x000fe20000011400 */
[----:B------:R-:W-:Y:S02]  /*1d20*/  IMAD.IADD R5, R5, 0x1, R15 ;  /* 0x0000000105057824 */ /* 0x000fe400078e020f */
[----:B------:R-:W-:Y:S01]  /*1d30*/  IMAD.SHL.U32 R0, R21, 0x4, RZ ;  /* 0x0000000415007824 */ /* 0x000fe200078e00ff */
[----:B------:R-:W-:Y:S01]  /*1d40*/  VIMNMX R93, R248, R3, !PT ;  /* 0x00000003f85d7248 */ /* 0x000fe20007fe0100 */
        /* <DEDUP_REMOVED lines=176> */
.L_x_1444:
        /* <DEDUP_REMOVED lines=142> */
.L_x_1394:
[----:B------:R-:W-:Y:S05]  /*3130*/  BSYNC B0 ;  /* 0x0000000000007941 */ /* 0x000fea0003800000 */
.L_x_1393:
        /* <DEDUP_REMOVED lines=57> */
.L_x_1396:
[----:B------:R-:W-:Y:S05]  /*34d0*/  BSYNC B0 ;  /* 0x0000000000007941 */ /* 0x000fea0003800000 */
.L_x_1395:
        /* <DEDUP_REMOVED lines=58> */
.L_x_1398:
[----:B------:R-:W-:Y:S05]  /*3880*/  BSYNC B0 ;  /* 0x0000000000007941 */ /* 0x000fea0003800000 */
.L_x_1397:
        /* <DEDUP_REMOVED lines=75> */
.L_x_1400:
[----:B------:R-:W-:Y:S05]  /*3d40*/  BSYNC B0 ;  /* 0x0000000000007941 */ /* 0x000fea0003800000 */
.L_x_1399:
        /* <DEDUP_REMOVED lines=57> */
.L_x_1402:
[----:B------:R-:W-:Y:S05]  /*40e0*/  BSYNC B0 ;  /* 0x0000000000007941 */ /* 0x000fea0003800000 */
.L_x_1401:
        /* <DEDUP_REMOVED lines=66> */
.L_x_1404:
[----:B------:R-:W-:Y:S05]  /*4510*/  BSYNC B0 ;  /* 0x0000000000007941 */ /* 0x000fea0003800000 */
.L_x_1403:
        /* <DEDUP_REMOVED lines=66> */
.L_x_1406:
[----:B------:R-:W-:Y:S05]  /*4940*/  BSYNC B0 ;  /* 0x0000000000007941 */ /* 0x000fea0003800000 */
.L_x_1405:
        /* <DEDUP_REMOVED lines=66> */
.L_x_1408:
[----:B------:R-:W-:Y:S05]  /*4d70*/  BSYNC B0 ;  /* 0x0000000000007941 */ /* 0x000fea0003800000 */
.L_x_1407:
[C---:B------:R-:W-:Y:S01]  /*4d80*/  LEA R30, P1, R27.reuse, R30, 0x1 ;  /* 0x0000001e1b1e7211 */ /* 0x040fe200078208ff */
[----:B------:R-:W-:Y:S01]  /*4d90*/  IMAD.MOV.U32 R16, RZ, RZ, R18 ;  /* 0x000000ffff107224 */ /* 0x000fe200078e0012 */
[----:B------:R-:W-:Y:S02]  /*4da0*/  UMOV UR4, UR45 ;  /* 0x0000002d00047c82 */ /* 0x000fe40008000000 */
[C---:B------:R-:W-:Y:S02]  /*4db0*/  LEA.HI.X.SX32 R31, R27.reuse, R31, 0x1, P1 ;  /* 0x0000001f1b1f7211 */ /* 0x040fe400008f0eff */
[C---:B------:R-:W-:Y:S04]  /*4dc0*/  LEA R18, P0, R27.reuse, R16, 0x1 ;  /* 0x000000101b127211 */ /* 0x040fe800078008ff */
[----:B------:R-:W-:Y:S01]  /*4dd0*/  LEA.HI.X.SX32 R17, R27, R17, 0x1, P0 ;  /* 0x000000111b117211 */ /* 0x000fe200000f0eff */
[----:B------:R-:W-:Y:S08]  /*4de0*/  BRA `(.L_x_1409) ;  /* 0x0000003800647947 */ /* 0x000ff00003800000 */
.L_x_1392:
        /* <DEDUP_REMOVED lines=94> */
.L_x_1413:
[----:B------:R-:W-:Y:S05]  /*53d0*/  BSYNC B0 ;  /* 0x0000000000007941 */ /* 0x000fea0003800000 */
.L_x_1412:
[----:B-----5:R2:W-:Y:S02]  /*53e0*/  STG.E.128 desc[UR6][R38.64], R8 ;  /* 0x0000000826007986 */ /* 0x0205e4000c101d06 */
.L_x_1411:
[----:B------:R-:W-:Y:S05]  /*53f0*/  BSYNC B1 ;  /* 0x0000000000017941 */ /* 0x000fea0003800000 */
.L_x_1410:
        /* <DEDUP_REMOVED lines=94> */
.L_x_1417:
[----:B------:R-:W-:Y:S05]  /*59e0*/  BSYNC B0 ;  /* 0x0000000000007941 */ /* 0x000fea0003800000 */
.L_x_1416:
[----:B-----5:R3:W-:Y:S02]  /*59f0*/  STG.E.128 desc[UR6][R38.64], R8 ;  /* 0x0000000826007986 */ /* 0x0207e4000c101d06 */
.L_x_1415:
[----:B------:R-:W-:Y:S05]  /*5a00*/  BSYNC B1 ;  /* 0x0000000000017941 */ /* 0x000fea0003800000 */
.L_x_1414:
        /* <DEDUP_REMOVED lines=94> */
.L_x_1421:
[----:B------:R-:W-:Y:S05]  /*5ff0*/  BSYNC B0 ;  /* 0x0000000000007941 */ /* 0x000fea0003800000 */
.L_x_1420:
[----:B-----5:R4:W-:Y:S02]  /*6000*/  STG.E.128 desc[UR6][R38.64], R8 ;  /* 0x0000000826007986 */ /* 0x0209e4000c101d06 */
.L_x_1419:
[----:B------:R-:W-:Y:S05]  /*6010*/  BSYNC B1 ;  /* 0x0000000000017941 */ /* 0x000fea0003800000 */
.L_x_1418:
        /* <DEDUP_REMOVED lines=103> */
.L_x_1425:
[----:B------:R-:W-:Y:S05]  /*6690*/  BSYNC B0 ;  /* 0x0000000000007941 */ /* 0x000fea0003800000 */
.L_x_1424:
[----:B-----5:R2:W-:Y:S02]  /*66a0*/  STG.E.128 desc[UR6][R38.64], R8 ;  /* 0x0000000826007986 */ /* 0x0205e4000c101d06 */
.L_x_1423:
[----:B------:R-:W-:Y:S05]  /*66b0*/  BSYNC B1 ;  /* 0x0000000000017941 */ /* 0x000fea0003800000 */
.L_x_1422:
        /* <DEDUP_REMOVED lines=94> */
.L_x_1429:
[----:B------:R-:W-:Y:S05]  /*6ca0*/  BSYNC B0 ;  /* 0x0000000000007941 */ /* 0x000fea0003800000 */
.L_x_1428:
[----:B-----5:R2:W-:Y:S02]  /*6cb0*/  STG.E.128 desc[UR6][R38.64], R8 ;  /* 0x0000000826007986 */ /* 0x0205e4000c101d06 */
.L_x_1427:
[----:B------:R-:W-:Y:S05]  /*6cc0*/  BSYNC B1 ;  /* 0x0000000000017941 */ /* 0x000fea0003800000 */
.L_x_1426:
        /* <DEDUP_REMOVED lines=103> */
.L_x_1433:
[----:B------:R-:W-:Y:S05]  /*7340*/  BSYNC B0 ;  /* 0x0000000000007941 */ /* 0x000fea0003800000 */
.L_x_1432:
[----:B-----5:R2:W-:Y:S02]  /*7350*/  STG.E.128 desc[UR6][R38.64], R8 ;  /* 0x0000000826007986 */ /* 0x0205e4000c101d06 */
.L_x_1431:
[----:B------:R-:W-:Y:S05]  /*7360*/  BSYNC B1 ;  /* 0x0000000000017941 */ /* 0x000fea0003800000 */
.L_x_1430:
        /* <DEDUP_REMOVED lines=103> */
.L_x_1437:
[----:B------:R-:W-:Y:S05]  /*79e0*/  BSYNC B0 ;  /* 0x0000000000007941 */ /* 0x000fea0003800000 */
.L_x_1436:
[----:B-----5:R2:W-:Y:S02]  /*79f0*/  STG.E.128 desc[UR6][R38.64], R8 ;  /* 0x0000000826007986 */ /* 0x0205e4000c101d06 */
.L_x_1435:
[----:B------:R-:W-:Y:S05]  /*7a00*/  BSYNC B1 ;  /* 0x0000000000017941 */ /* 0x000fea0003800000 */
.L_x_1434:
        /* <DEDUP_REMOVED lines=102> */
.L_x_1441:
[----:B------:R-:W-:Y:S05]  /*8070*/  BSYNC B0 ;  /* 0x0000000000007941 */ /* 0x000fea0003800000 */
.L_x_1440:
[----:B-----5:R2:W-:Y:S02]  /*8080*/  STG.E.128 desc[UR6][R38.64], R8 ;  /* 0x0000000826007986 */ /* 0x0205e4000c101d06 */
.L_x_1439:
[----:B------:R-:W-:Y:S05]  /*8090*/  BSYNC B1 ;  /* 0x0000000000017941 */ /* 0x000fea0003800000 */
.L_x_1438:
        /* <DEDUP_REMOVED lines=12> */
.L_x_1391:
        /* <DEDUP_REMOVED lines=98> */
.L_x_1409:
        /* <DEDUP_REMOVED lines=85> */
.L_x_1442:
        /* <DEDUP_REMOVED lines=12> */
.L_x_1443:
[----:B------:R-:W-:Y:S04]  /*8d90*/  IADD3 R20, R20, -0x1, RZ ;  /* 0xffffffff14147810 */ /* 0x000fe80007ffe0ff */
[----:B------:R-:W-:Y:S11]  /*8da0*/  ISETP.GT.AND P0, PT, R20, R93, PT ;  /* 0x0000005d1400720c */ /* 0x000ff60003f04270 */
[----:B------:R-:W-:Y:S02]  /*8db0*/  @!UPT UIADD3 URZ, URZ, URZ, URZ ;  /* 0x0000003f3f3ff290 */ /* 0x000fe4000fffe03f */
[----:B------:R-:W-:Y:S05]  /*8dc0*/  @P0 BRA `(.L_x_1444) ;  /* 0xffffff9800a00947 */ /* 0x000fea000383ffff */
.L_x_1390:
        /* <DEDUP_REMOVED lines=96> */
.L_x_1451:
[----:B------:R-:W-:Y:S05]  /*93d0*/  BSYNC B0 ;  /* 0x0000000000007941 */ /* 0x000fea0003800000 */
.L_x_1450:
[----:B-----5:R3:W-:Y:S04]  /*93e0*/  STS.64 [R185], R4 ;  /* 0x00000004b9007388 */ /* 0x0207e80000000a00 */
[----:B------:R3:W-:Y:S02]  /*93f0*/  STS.64 [R185+0x8], R6 ;  /* 0x00000806b9007388 */ /* 0x0007e40000000a00 */
.L_x_1449:
[----:B------:R-:W-:Y:S05]  /*9400*/  BSYNC B1 ;  /* 0x0000000000017941 */ /* 0x000fea0003800000 */
.L_x_1448:
        /* <DEDUP_REMOVED lines=60> */
.L_x_1454:
[----:B------:R-:W-:Y:S05]  /*97d0*/  BSYNC B0 ;  /* 0x0000000000007941 */ /* 0x000fea0003800000 */
.L_x_1453:
[----:B-----5:R4:W-:Y:S01]  /*97e0*/  STS.128 [R185+0x800], R4 ;  /* 0x00080004b9007388 */ /* 0x0209e20000000c00 */
[----:B------:R-:W-:Y:S05]  /*97f0*/  BRA `(.L_x_1452) ;  /* 0x0000000c00b07947 */ /* 0x000fea0003800000 */
.L_x_1447:
        /* <DEDUP_REMOVED lines=98> */
.L_x_1458:
[----:B------:R-:W-:Y:S05]  /*9e20*/  BSYNC B0 ;  /* 0x0000000000007941 */ /* 0x000fea0003800000 */
.L_x_1457:
[----:B-----5:R3:W-:Y:S04]  /*9e30*/  STS.64 [R185], R4 ;  /* 0x00000004b9007388 */ /* 0x0207e80000000a00 */
[----:B------:R3:W-:Y:S02]  /*9e40*/  STS.64 [R185+0x8], R6 ;  /* 0x00000806b9007388 */ /* 0x0007e40000000a00 */
.L_x_1456:
[----:B------:R-:W-:Y:S05]  /*9e50*/  BSYNC B1 ;  /* 0x0000000000017941 */ /* 0x000fea0003800000 */
.L_x_1455:
        /* <DEDUP_REMOVED lines=97> */
.L_x_1460:
[----:B------:R-:W-:Y:S05]  /*a470*/  BSYNC B0 ;  /* 0x0000000000007941 */ /* 0x000fea0003800000 */
.L_x_1459:
[----:B-----5:R4:W-:Y:S01]  /*a480*/  STS.128 [R185+0x800], R4 ;  /* 0x00080004b9007388 */ /* 0x0209e20000000c00 */
[----:B------:R-:W-:Y:S05]  /*a490*/  BRA `(.L_x_1452) ;  /* 0x0000000000887947 */ /* 0x000fea0003800000 */
.L_x_1446:
        /* <DEDUP_REMOVED lines=19> */
.L_x_1462:
[----:B------:R-:W-:Y:S05]  /*a5d0*/  BSYNC B0 ;  /* 0x0000000000007941 */ /* 0x000fea0003800000 */
.L_x_1461:
        /* <DEDUP_REMOVED lines=14> */
.L_x_1452:
[----:B------:R-:W-:Y:S05]  /*a6c0*/  BSYNC B2 ;  /* 0x0000000000027941 */ /* 0x000fea0003800000 */
.L_x_1445:
[----:B------:R-:W-:Y:S01]  /*a6d0*/  VIADD R242, R156, 0xffffffff ;  /* 0xffffffff9cf27836 */ /* 0x000fe20000000000 */
[----:B------:R-:W-:Y:S01]  /*a6e0*/  ULDC.64 UR10, c[0x0][0x220] ;  /* 0x00008800000a7ab9 */ /* 0x000fe20000000a00 */
[----:B------:R-:W-:Y:S01]  /*a6f0*/  VIADD R0, R80, 0x40 ;  /* 0x0000004050007836 */ /* 0x000fe20000000000 */
[----:B------:R-:W-:Y:S01]  /*a700*/  LEA R52, P2, R154, UR10, 0x1 ;  /* 0x0000000a9a347c11 */ /* 0x000fe2000f8408ff */
        /* <DEDUP_REMOVED lines=29> */
.L_x_1464:
[----:B------:R-:W-:Y:S05]  /*a8e0*/  BSYNC B0 ;  /* 0x0000000000007941 */ /* 0x000fea0003800000 */
.L_x_1463:
        /* <DEDUP_REMOVED lines=13> */
.L_x_1466:
[----:B------:R-:W-:Y:S05]  /*a9c0*/  BSYNC B0 ;  /* 0x0000000000007941 */ /* 0x000fea0003800000 */
.L_x_1465:
        /* <DEDUP_REMOVED lines=15> */
.L_x_1468:
[----:B------:R-:W-:Y:S05]  /*aac0*/  BSYNC B0 ;  /* 0x0000000000007941 */ /* 0x000fea0003800000 */
.L_x_1467:
        /* <DEDUP_REMOVED lines=17> */
.L_x_1470:
[----:B------:R-:W-:Y:S05]  /*abe0*/  BSYNC B0 ;  /* 0x0000000000007941 */ /* 0x000fea0003800000 */
.L_x_1469:
        /* <DEDUP_REMOVED lines=15> */
.L_x_1472:
[----:B------:R-:W-:Y:S05]  /*ace0*/  BSYNC B0 ;  /* 0x0000000000007941 */ /* 0x000fea0003800000 */
.L_x_1471:
        /* <DEDUP_REMOVED lines=17> */
.L_x_1474:
[----:B------:R-:W-:Y:S05]  /*ae00*/  BSYNC B0 ;  /* 0x0000000000007941 */ /* 0x000fea0003800000 */
.L_x_1473:
        /* <DEDUP_REMOVED lines=22> */
.L_x_1476:
[----:B------:R-:W-:Y:S05]  /*af70*/  BSYNC B0 ;  /* 0x0000000000007941 */ /* 0x000fea0003800000 */
.L_x_1475:
[----:B------:R-:W-:Y:S01]  /*af80*/  ISETP.GE.AND P2, PT, R12, R4, PT ;  /* 0x000000040c00720c */ /* 0x000fe20003f46270 */
[----:B------:R-:W-:Y:S01]  /*af90*/  BSSY B0, `(.L_x_1477) ;  /* 0x0000017000007945 */ /* 0x000fe20003800000 */
[----:B------:R-:W-:Y:S01]  /*afa0*/  LEA.HI R0, R5, R104, RZ, 0x1 ;  /* 0x0000006805007211 */ /* 0x000fe200078f08ff */
[----:B------:R-:W-:Y:S01]  /*afb0*/  IMAD.IADD R39, R100, 0x1, -R8 ;  /* 0x0000000164277824 */ /* 0x000fe200078e0a08 */
[----:B--2-4-:R-:W-:Y:S02]  /*afc0*/  SHF.R.S32.HI R2, RZ, 0x1f, R100 ;  /* 0x0000001fff027819 */ /* 0x014fe40000011464 */
        /* <DEDUP_REMOVED lines=9> */
[----:B------:R-:W4:Y:S01]  /*b060*/  LDC.64 R6, c[0x0][0x248] ;  /* 0x00009200ff067b82 */ /* 0x000f220000000a00 */
[----:B------:R-:W-:Y:S02]  /*b070*/  MOV R2, R188 ;  /* 0x000000bc00027202 */ /* 0x000fe40000000f00 */
[----:B------:R-:W-:-:S03]  /*b080*/  MOV R3, R189 ;  /* 0x000000bd00037202 */ /* 0x000fc60000000f00 */
[----:B----4-:R-:W-:-:S04]  /*b090*/  IMAD.WIDE.U32 R2, R6, 0x1c0, R2 ;  /* 0x000001c006027825 */ /* 0x010fc800078e0002 */
[----:B------:R-:W-:-:S05]  /*b0a0*/  IMAD R0, R7, 0x1c0, RZ ;  /* 0x000001c007007824 */ /* 0x000fca00078e02ff */
[----:B------:R-:W-:-:S05]  /*b0b0*/  IADD3 R3, R0, R3, RZ ;  /* 0x0000000300037210 */ /* 0x000fca0007ffe0ff */
[----:B------:R-:W-:Y:S01]  /*b0c0*/  @!PT LDS RZ, [RZ] ;  /* 0x00000000fffff984 */ /* 0x000fe20000000800 */
[----:B------:R-:W-:Y:S01]  /*b0d0*/  @!PT LDS RZ, [RZ] ;  /* 0x00000000fffff984 */ /* 0x000fe20000000800 */
[----:B------:R-:W-:Y:S01]  /*b0e0*/  @!PT LDS RZ, [RZ] ;  /* 0x00000000fffff984 */ /* 0x000fe20000000800 */
[----:B------:R4:W-:Y:S02]  /*b0f0*/  LDGSTS.E.BYPASS.LTC128B.128 [R185+0x4800], desc[UR6][R2.64] ;  /* 0x0480000002b97fae */ /* 0x0009e4000b901d46 */
.L_x_1478:
[----:B------:R-:W-:Y:S05]  /*b100*/  BSYNC B0 ;  /* 0x0000000000007941 */ /* 0x000fea0003800000 */
.L_x_1477:
[----:B------:R-:W0:Y:S01]  /*b110*/  LDGDEPBAR ;  /* 0x00000000000079af */ /* 0x000e220000000000 */
[----:B------:R-:W-:Y:S01]  /*b120*/  LOP3.LUT R7, R11, 0xfffffffe, RZ, 0xc0, !PT ;  /* 0xfffffffe0b077812 */ /* 0x000fe200078ec0ff */
[----:B----4-:R-:W-:Y:S01]  /*b130*/  IMAD.IADD R3, R104, 0x1, -R8 ;  /* 0x0000000168037824 */ /* 0x010fe200078e0a08 */
        /* <DEDUP_REMOVED lines=40> */
.L_x_1480:
[----:B------:R-:W-:Y:S05]  /*b3c0*/  BSYNC B0 ;  /* 0x0000000000007941 */ /* 0x000fea0003800000 */
.L_x_1479:
        /* <DEDUP_REMOVED lines=21> */
.L_x_1482:
[----:B------:R-:W-:Y:S05]  /*b520*/  BSYNC B0 ;  /* 0x0000000000007941 */ /* 0x000fea0003800000 */
.L_x_1481:
        /* <DEDUP_REMOVED lines=14> */
.L_x_1484:
[----:B------:R-:W-:Y:S05]  /*b610*/  BSYNC B0 ;  /* 0x0000000000007941 */ /* 0x000fea0003800000 */
.L_x_1483:
        /* <DEDUP_REMOVED lines=17> */
.L_x_1486:
[----:B------:R-:W-:Y:S05]  /*b730*/  BSYNC B0 ;  /* 0x0000000000007941 */ /* 0x000fea0003800000 */
.L_x_1485:
        /* <DEDUP_REMOVED lines=14> */
.L_x_1488:
[----:B------:R-:W-:Y:S05]  /*b820*/  BSYNC B0 ;  /* 0x0000000000007941 */ /* 0x000fea0003800000 */
.L_x_1487:
        /* <DEDUP_REMOVED lines=17> */
.L_x_1490:
[----:B------:R-:W-:Y:S05]  /*b940*/  BSYNC B0 ;  /* 0x0000000000007941 */ /* 0x000fea0003800000 */
.L_x_1489:
        /* <DEDUP_REMOVED lines=17> */
.L_x_1492:
[----:B------:R-:W-:Y:S05]  /*ba60*/  BSYNC B0 ;  /* 0x0000000000007941 */ /* 0x000fea0003800000 */
.L_x_1491:
        /* <DEDUP_REMOVED lines=17> */
.L_x_1494:
[----:B------:R-:W-:Y:S05]  /*bb80*/  BSYNC B0 ;  /* 0x0000000000007941 */ /* 0x000fea0003800000 */
.L_x_1493:
[----:B------:R-:W-:Y:S01]  /*bb90*/  LDSM.16.M88.4 R4, [R168] ;  /* 0x00000000a804783b */ /* 0x000fe20000000200 */
[----:B------:R-:W-:Y:S01]  /*bba0*/  LOP3.LUT P0, RZ, R109, 0x2, RZ, 0xc0, !PT ;  /* 0x000000026dff7812 */ /* 0x000fe2000780c0ff */
[C---:B------:R-:W-:Y:S01]  /*bbb0*/  VIADD R0, R164.reuse, 0x1000 ;  /* 0x00001000a4007836 */ /* 0x040fe20000000000 */
[----:B------:R-:W-:Y:S01]  /*bbc0*/  ULDC.64 UR8, c[0x0][0x398] ;  /* 0x0000e60000087ab9 */ /* 0x000fe20000000a00 */
[----:B------:R-:W5:Y:S01]  /*bbd0*/  LDSM.16.M88.4 R12, [R164+0x1000] ;  /* 0x00100000a40c783b */ /* 0x000f620000000200 */
[----:B------:R-:W-:Y:S02]  /*bbe0*/  VIADD R167, R164, 0x1020 ;  /* 0x00001020a4a77836 */ /* 0x000fe40000000000 */
[----:B------:R-:W-:Y:S01]  /*bbf0*/  IMAD R169, R36, 0x2, R168 ;  /* 0x0000000224a97824 */ /* 0x000fe200078e02a8 */
[----:B------:R-:W2:Y:S04]  /*bc00*/  LDSM.16.M88.4 R28, [R164+0x1400] ;  /* 0x00140000a41c783b */ /* 0x000ea80000000200 */
[----:B------:R-:W-:Y:S02]  /*bc10*/  LDSM.16.M88.4 R8, [R169] ;  /* 0x00000000a908783b */ /* 0x000fe40000000200 */
[----:B------:R-:W-:-:S02]  /*bc20*/  @P0 VIADD R167, R0, 0xffffffe0 ;  /* 0xffffffe000a70836 */ /* 0x000fc40000000000 */
[----:B------:R-:W-:Y:S04]  /*bc30*/  LDSM.16.M88.4 R44, [R164+0x1800] ;  /* 0x00180000a42c783b */ /* 0x000fe80000000200 */
[----:B------:R-:W3:Y:S04]  /*bc40*/  LDSM.16.M88.4 R24, [R167] ;  /* 0x00000000a718783b */ /* 0x000ee80000000200 */
[----:B------:R-:W4:Y:S04]  /*bc50*/  LDSM.16.M88.4 R32, [R167+0x400] ;  /* 0x00040000a720783b */ /* 0x000f280000000200 */
        /* <DEDUP_REMOVED lines=8> */
[----:B--2---:R-:W-:Y:S10]  /*bce0*/  HMMA.16816.F32.BF16 R20, R4, R28, RZ ;  /* 0x0000001c0414723c */ /* 0x004ff400000418ff */
[C---:B---3--:R-:W-:Y:S08]  /*bcf0*/  HMMA.16816.F32.BF16 R124, R8.reuse, R24, R16 ;  /* 0x00000018087c723c */ /* 0x048ff00000041810 */
[----:B------:R-:W-:Y:S06]  /*bd00*/  HMMA.16816.F32.BF16 R12, R8, R26, R12 ;  /* 0x0000001a080c723c */ /* 0x000fec000004180c */
[----:B------:R-:W-:Y:S01]  /*bd10*/  HMMA.16816.F32.BF16 R16, R4, R30, RZ ;  /* 0x0000001e0410723c */ /* 0x000fe200000418ff */
[----:B------:R-:W2:Y:S05]  /*bd20*/  LDSM.16.M88.4 R28, [R167+0x800] ;  /* 0x00080000a71c783b */ /* 0x000eaa0000000200 */
[----:B----4-:R-:W-:Y:S04]  /*bd30*/  HMMA.16816.F32.BF16 R24, R8, R32, R20 ;  /* 0x000000200818723c */ /* 0x010fe80000041814 */
[----:B------:R-:W-:-:S02]  /*bd40*/  FMUL.FTZ R0, R126, UR9 ;  /* 0x000000097e007c20 */ /* 0x000fc40008410000 */
[----:B------:R-:W-:Y:S02]  /*bd50*/  HMMA.16816.F32.BF16 R20, R4, R46, RZ ;  /* 0x0000002e0414723c */ /* 0x000fe400000418ff */
[----:B------:R3:W4:Y:S10]  /*bd60*/  MUFU.TANH R213, R0 ;  /* 0x0000000000d57308 */ /* 0x0007340000002400 */
[----:B------:R-:W-:Y:S01]  /*bd70*/  HMMA.16816.F32.BF16 R16, R8, R34, R16 ;  /* 0x000000220810723c */ /* 0x000fe20000041810 */
[----:B------:R-:W-:Y:S01]  /*bd80*/  LDSM.16.M88.4 R32, [R164+0x2000] ;  /* 0x00200000a420783b */ /* 0x000fe20000000200 */
[----:B---3--:R-:W-:-:S04]  /*bd90*/  FMUL.FTZ R0, R125, UR9 ;  /* 0x000000097d007c20 */ /* 0x008fc80008410000 */
[----:B------:R3:W5:Y:S02]  /*bda0*/  MUFU.TANH R211, R0 ;  /* 0x0000000000d37308 */ /* 0x0007640000002400 */
[----:B---3--:R-:W-:-:S06]  /*bdb0*/  FMUL.FTZ R0, R127, UR9 ;  /* 0x000000097f007c20 */ /* 0x008fcc0008410000 */
[----:B------:R3:W-:Y:S02]  /*bdc0*/  MUFU.TANH R212, R0 ;  /* 0x0000000000d47308 */ /* 0x0007e40000002400 */
[----:B---3--:R-:W-:-:S06]  /*bdd0*/  FMUL.FTZ R0, R12, UR9 ;  /* 0x000000090c007c20 */ /* 0x008fcc0008410000 */
[----:B------:R3:W-:Y:S02]  /*bde0*/  MUFU.TANH R209, R0 ;  /* 0x0000000000d17308 */ /* 0x0007e40000002400 */
[----:B---3--:R-:W-:-:S06]  /*bdf0*/  FMUL.FTZ R0, R13, UR9 ;  /* 0x000000090d007c20 */ /* 0x008fcc0008410000 */
[----:B------:R3:W-:Y:S02]  /*be00*/  MUFU.TANH R210, R0 ;  /* 0x0000000000d27308 */ /* 0x0007e40000002400 */
[----:B---3--:R-:W-:-:S06]  /*be10*/  FMUL.FTZ R0, R14, UR9 ;  /* 0x000000090e007c20 */ /* 0x008fcc0008410000 */
[----:B------:R3:W5:Y:S02]  /*be20*/  MUFU.TANH R208, R0 ;  /* 0x0000000000d07308 */ /* 0x0007640000002400 */
[----:B---3--:R-:W-:Y:S02]  /*be30*/  FMUL.FTZ R0, R15, UR9 ;  /* 0x000000090f007c20 */ /* 0x008fe40008410000 */
[----:B------:R-:W-:Y:S01]  /*be40*/  HMMA.16816.F32.BF16 R12, R4, R44, RZ ;  /* 0x0000002c040c723c */ /* 0x000fe200000418ff */
[----:B------:R-:W3:Y:S03]  /*be50*/  LDSM.16.M88.4 R44, [R167+0xc00] ;  /* 0x000c0000a72c783b */ /* 0x000ee60000000200 */
[----:B------:R1:W-:Y:S02]  /*be60*/  MUFU.TANH R207, R0 ;  /* 0x0000000000cf7308 */ /* 0x0003e40000002400 */
[----:B-1----:R-:W-:-:S06]  /*be70*/  FMUL.FTZ R0, R24, UR9 ;  /* 0x0000000918007c20 */ /* 0x002fcc0008410000 */
[----:B------:R1:W-:-:S12]  /*be80*/  MUFU.TANH R205, R0 ;  /* 0x0000000000cd7308 */ /* 0x0003d80000002400 */
[C---:B--2---:R-:W-:Y:S06]  /*be90*/  HMMA.16816.F32.BF16 R12, R8.reuse, R28, R12 ;  /* 0x0000001c080c723c */ /* 0x044fec000004180c */
[----:B------:R-:W-:Y:S06]  /*bea0*/  HMMA.16816.F32.BF16 R28, R8, R30, R20 ;  /* 0x0000001e081c723c */ /* 0x000fec0000041814 */
[----:B------:R-:W-:Y:S01]  /*beb0*/  HMMA.16816.F32.BF16 R20, R4, R42, RZ ;  /* 0x0000002a0414723c */ /* 0x000fe200000418ff */
[----:B-1----:R-:W-:-:S04]  /*bec0*/  FMUL.FTZ R0, R25, UR9 ;  /* 0x0000000919007c20 */ /* 0x002fc80008410000 */
[----:B------:R1:W-:-:S15]  /*bed0*/  MUFU.TANH R206, R0 ;  /* 0x0000000000ce7308 */ /* 0x0003de0000002400 */
[----:B------:R-:W-:-:S04]  /*bee0*/  NOP ;  /* 0x0000000000007918 */ /* 0x000fc80000000000 */
[----:B---3--:R-:W-:Y:S01]  /*bef0*/  HMMA.16816.F32.BF16 R20, R8, R46, R20 ;  /* 0x0000002e0814723c */ /* 0x008fe20000041814 */
        /* <DEDUP_REMOVED lines=15> */
[----:B----4-:R-:W-:-:S06]  /*bff0*/  FMUL.FTZ R0, R12, UR9 ;  /* 0x000000090c007c20 */ /* 0x010fcc0008410000 */
[----:B------:R4:W3:Y:S02]  /*c000*/  MUFU.TANH R197, R0 ;  /* 0x0000000000c57308 */ /* 0x0008e40000002400 */
[----:B----4-:R-:W-:Y:S01]  /*c010*/  FMUL.FTZ R0, R13, UR9 ;  /* 0x000000090d007c20 */ /* 0x010fe20008410000 */
[----:B-1----:R-:W-:Y:S05]  /*c020*/  HMMA.16816.F32.BF16 R24, R8, R40, R24 ;  /* 0x000000280818723c */ /* 0x002fea0000041818 */
[----:B------:R1:W-:Y:S02]  /*c030*/  MUFU.TANH R199, R0 ;  /* 0x0000000000c77308 */ /* 0x0003e40000002400 */
[----:B-1----:R-:W-:-:S06]  /*c040*/  FMUL.FTZ R0, R14, UR9 ;  /* 0x000000090e007c20 */ /* 0x002fcc0008410000 */
[----:B------:R1:W-:Y:S02]  /*c050*/  MUFU.TANH R196, R0 ;  /* 0x0000000000c47308 */ /* 0x0003e40000002400 */
[----:B-1----:R-:W-:Y:S02]  /*c060*/  FMUL.FTZ R0, R15, UR9 ;  /* 0x000000090f007c20 */ /* 0x002fe40008410000 */
[----:B------:R-:W-:Y:S01]  /*c070*/  HMMA.16816.F32.BF16 R12, R8, R44, R16 ;  /* 0x0000002c080c723c */ /* 0x000fe20000041810 */
[----:B------:R-:W-:Y:S03]  /*c080*/  LDSM.16.M88.4 R44, [R167+0x1400] ;  /* 0x00140000a72c783b */ /* 0x000fe60000000200 */
[----:B------:R1:W4:Y:S02]  /*c090*/  MUFU.TANH R195, R0 ;  /* 0x0000000000c37308 */ /* 0x0003240000002400 */
[----:B------:R-:W-:Y:S01]  /*c0a0*/  HMMA.16816.F32.BF16 R16, R4, R34, RZ ;  /* 0x000000220410723c */ /* 0x000fe200000418ff */
[----:B------:R-:W-:Y:S01]  /*c0b0*/  LDSM.16.M88.4 R32, [R164+0x2c00] ;  /* 0x002c0000a420783b */ /* 0x000fe20000000200 */
[----:B-1----:R-:W-:-:S04]  /*c0c0*/  FMUL.FTZ R0, R28, UR9 ;  /* 0x000000091c007c20 */ /* 0x002fc80008410000 */
[----:B------:R1:W-:-:S15]  /*c0d0*/  MUFU.TANH R191, R0 ;  /* 0x0000000000bf7308 */ /* 0x0003de0000002400 */
[----:B------:R-:W-:-:S03]  /*c0e0*/  NOP ;  /* 0x0000000000007918 */ /* 0x000fc60000000000 */
[----:B------:R-:W-:Y:S01]  /*c0f0*/  HMMA.16816.F32.BF16 R40, R8, R42, R16 ;  /* 0x0000002a0828723c */ /* 0x000fe20000041810 */
[----:B-1----:R-:W-:-:S04]  /*c100*/  FMUL.FTZ R0, R29, UR9 ;  /* 0x000000091d007c20 */ /* 0x002fc80008410000 */
[----:B------:R1:W4:Y:S02]  /*c110*/  MUFU.TANH R194, R0 ;  /* 0x0000000000c27308 */ /* 0x0003240000002400 */
[----:B-1----:R-:W-:-:S06]  /*c120*/  FMUL.FTZ R0, R30, UR9 ;  /* 0x000000091e007c20 */ /* 0x002fcc0008410000 */
[----:B------:R1:W4:Y:S02]  /*c130*/  MUFU.TANH R190, R0 ;  /* 0x0000000000be7308 */ /* 0x0003240000002400 */
[----:B-1----:R-:W-:Y:S02]  /*c140*/  FMUL.FTZ R0, R31, UR9 ;  /* 0x000000091f007c20 */ /* 0x002fe40008410000 */
[----:B------:R-:W1:Y:S04]  /*c150*/  LDSM.16.M88.4 R28, [R164+0x2400] ;  /* 0x00240000a41c783b */ /* 0x000e680000000200 */
[----:B------:R5:W4:Y:S02]  /*c160*/  MUFU.TANH R193, R0 ;  /* 0x0000000000c17308 */ /* 0x000b240000002400 */
[----:B-----5:R-:W-:-:S06]  /*c170*/  FMUL.FTZ R0, R12, UR9 ;  /* 0x000000090c007c20 */ /* 0x020fcc0008410000 */
[----:B------:R5:W4:Y:S02]  /*c180*/  MUFU.TANH R186, R0 ;  /* 0x0000000000ba7308 */ /* 0x000b240000002400 */
[----:B-----5:R-:W-:Y:S01]  /*c190*/  FMUL.FTZ R0, R13, UR9 ;  /* 0x000000090d007c20 */ /* 0x020fe20008410000 */
[----:B-1----:R-:W-:Y:S05]  /*c1a0*/  HMMA.16816.F32.BF16 R16, R4, R30, RZ ;  /* 0x0000001e0410723c */ /* 0x002fea00000418ff */
[----:B------:R1:W-:Y:S02]  /*c1b0*/  MUFU.TANH R187, R0 ;  /* 0x0000000000bb7308 */ /* 0x0003e40000002400 */
[----:B-1----:R-:W-:-:S06]  /*c1c0*/  FMUL.FTZ R0, R14, UR9 ;  /* 0x000000090e007c20 */ /* 0x002fcc0008410000 */
[----:B------:R1:W5:Y:S11]  /*c1d0*/  MUFU.TANH R183, R0 ;  /* 0x0000000000b77308 */ /* 0x0003760000002400 */
[----:B------:R-:W-:Y:S06]  /*c1e0*/  HMMA.16816.F32.BF16 R48, R8, R46, R16 ;  /* 0x0000002e0830723c */ /* 0x000fec0000041810 */
[----:B------:R-:W-:Y:S01]  /*c1f0*/  HMMA.16816.F32.BF16 R16, R4, R34, RZ ;  /* 0x000000220410723c */ /* 0x000fe200000418ff */
[----:B-1----:R-:W-:-:S05]  /*c200*/  FMUL.FTZ R0, R15, UR9 ;  /* 0x000000090f007c20 */ /* 0x002fca0008410000 */
[----:B------:R-:W-:Y:S01]  /*c210*/  HMMA.16816.F32.BF16 R12, R4, R56, RZ ;  /* 0x00000038040c723c */ /* 0x000fe200000418ff */
[----:B------:R1:W5:Y:S02]  /*c220*/  MUFU.TANH R184, R0 ;  /* 0x0000000000b87308 */ /* 0x0003640000002400 */
[----:B-1----:R-:W-:-:S06]  /*c230*/  FMUL.FTZ R0, R20, UR9 ;  /* 0x0000000914007c20 */ /* 0x002fcc0008410000 */
[----:B------:R1:W5:-:S15]  /*c240*/  MUFU.TANH R181, R0 ;  /* 0x0000000000b57308 */ /* 0x00035e0000002400 */
        /* <DEDUP_REMOVED lines=8> */
[----:B------:R1:W5:Y:S02]  /*c2d0*/  MUFU.TANH R180, R0 ;  /* 0x0000000000b47308 */ /* 0x0003640000002400 */
[----:B-1----:R-:W-:Y:S02]  /*c2e0*/  FMUL.FTZ R0, R23, UR9 ;  /* 0x0000000917007c20 */ /* 0x002fe40008410000 */
[C---:B------:R-:W-:Y:S04]  /*c2f0*/  HMMA.16816.F32.BF16 R20, R4.reuse, R28, RZ ;  /* 0x0000001c0414723c */ /* 0x040fe800000418ff */
[----:B------:R1:W5:Y:S02]  /*c300*/  MUFU.TANH R125, R0 ;  /* 0x00000000007d7308 */ /* 0x0003640000002400 */
[----:B--2---:R-:W-:Y:S01]  /*c310*/  HMMA.16816.F32.BF16 R84, R4, R12, RZ ;  /* 0x0000000c0454723c */ /* 0x004fe200000418ff */
[----:B-1----:R-:W-:-:S05]  /*c320*/  FMUL.FTZ R0, R24, UR9 ;  /* 0x0000000918007c20 */ /* 0x002fca0008410000 */
[----:B------:R1:W2:-:S12]  /*c330*/  MUFU.TANH R178, R0 ;  /* 0x0000000000b27308 */ /* 0x0002980000002400 */
[----:B------:R-:W-:Y:S01]  /*c340*/  HMMA.16816.F32.BF16 R28, R8, R44, R20 ;  /* 0x0000002c081c723c */ /* 0x000fe20000041814 */
[----:B------:R-:W3:Y:S05]  /*c350*/  LDSM.16.M88.4 R44, [R167+0x1c00] ;  /* 0x001c0000a72c783b */ /* 0x000eea0000000200 */
[----:B------:R-:W-:Y:S01]  /*c360*/  HMMA.16816.F32.BF16 R20, R4, R32, RZ ;  /* 0x000000200414723c */ /* 0x000fe200000418ff */
[----:B------:R-:W4:Y:S01]  /*c370*/  LDSM.16.M88.4 R32, [R164+0x3800] ;  /* 0x00380000a420783b */ /* 0x000f220000000200 */
[----:B-1----:R-:W-:-:S04]  /*c380*/  FMUL.FTZ R0, R25, UR9 ;  /* 0x0000000919007c20 */ /* 0x002fc80008410000 */
[----:B------:R1:W-:Y:S02]  /*c390*/  MUFU.TANH R179, R0 ;  /* 0x0000000000b37308 */ /* 0x0003e40000002400 */
[----:B-1----:R-:W-:-:S06]  /*c3a0*/  FMUL.FTZ R0, R26, UR9 ;  /* 0x000000091a007c20 */ /* 0x002fcc0008410000 */
[----:B------:R1:W2:Y:S01]  /*c3b0*/  MUFU.TANH R126, R0 ;  /* 0x00000000007e7308 */ /* 0x0002a20000002400 */
[----:B---3--:R-:W-:Y:S01]  /*c3c0*/  HMMA.16816.F32.BF16 R68, R8, R46, R16 ;  /* 0x0000002e0844723c */ /* 0x008fe20000041810 */
[----:B------:R-:W3:Y:S05]  /*c3d0*/  LDSM.16.M88.4 R16, [R164+0x4800] ;  /* 0x00480000a410783b */ /* 0x000eea0000000200 */
[----:B----4-:R-:W-:Y:S01]  /*c3e0*/  HMMA.16816.F32.BF16 R76, R4, R32, RZ ;  /* 0x00000020044c723c */ /* 0x010fe200000418ff */
[----:B-1----:R-:W-:-:S05]  /*c3f0*/  FMUL.FTZ R0, R27, UR9 ;  /* 0x000000091b007c20 */ /* 0x002fca0008410000 */
[----:B------:R-:W-:Y:S01]  /*c400*/  HMMA.16816.F32.BF16 R24, R4, R58, RZ ;  /* 0x0000003a0418723c */ /* 0x000fe200000418ff */
[----:B------:R1:W4:Y:S02]  /*c410*/  MUFU.TANH R177, R0 ;  /* 0x0000000000b17308 */ /* 0x0003240000002400 */
[----:B-1----:R-:W-:-:S06]  /*c420*/  FMUL.FTZ R0, R40, UR9 ;  /* 0x0000000928007c20 */ /* 0x002fcc0008410000 */
[----:B------:R1:W4:-:S15]  /*c430*/  MUFU.TANH R175, R0 ;  /* 0x0000000000af7308 */ /* 0x00031e0000002400 */
[C---:B------:R-:W-:Y:S01]  /*c440*/  HMMA.16816.F32.BF16 R56, R8.reuse, R62, R24 ;  /* 0x0000003e0838723c */ /* 0x040fe20000041818 */
[----:B------:R-:W5:Y:S05]  /*c450*/  LDSM.16.M88.4 R24, [R164+0x4000] ;  /* 0x00400000a418783b */ /* 0x000f6a0000000200 */
[----:B------:R-:W-:Y:S01]  /*c460*/  HMMA.16816.F32.BF16 R60, R8, R44, R20 ;  /* 0x0000002c083c723c */ /* 0x000fe20000041814 */
[----:B------:R-:W2:Y:S05]  /*c470*/  LDSM.16.M88.4 R20, [R164+0x4400] ;  /* 0x00440000a414783b */ /* 0x000eaa0000000200 */
[----:B------:R-:W-:Y:S01]  /*c480*/  HMMA.16816.F32.BF16 R44, R4, R66, RZ ;  /* 0x00000042042c723c */ /* 0x000fe200000418ff */
[----:B-1----:R-:W-:-:S05]  /*c490*/  FMUL.FTZ R0, R41, UR9 ;  /* 0x0000000929007c20 */ /* 0x002fca0008410000 */
[C---:B---3--:R-:W-:Y:S01]  /*c4a0*/  HMMA.16816.F32.BF16 R92, R4.reuse, R16, RZ ;  /* 0x00000010045c723c */ /* 0x048fe200000418ff */
[----:B------:R1:W-:Y:S05]  /*c4b0*/  MUFU.TANH R176, R0 ;  /* 0x0000000000b07308 */ /* 0x0003ea0000002400 */
[----:B------:R-:W-:Y:S01]  /*c4c0*/  HMMA.16816.F32.BF16 R88, R4, R18, RZ ;  /* 0x000000120458723c */ /* 0x000fe200000418ff */
[----:B------:R-:W-:Y:S01]  /*c4d0*/  LDSM.16.M88.4 R16, [R167+0x3000] ;  /* 0x00300000a710783b */ /* 0x000fe20000000200 */
[----:B-1----:R-:W-:-:S04]  /*c4e0*/  FMUL.FTZ R0, R42, UR9 ;  /* 0x000000092a007c20 */ /* 0x002fc80008410000 */
[----:B------:R1:W3:Y:S01]  /*c4f0*/  MUFU.TANH R136, R0 ;  /* 0x0000000000887308 */ /* 0x0002e20000002400 */
[C---:B-----5:R-:W-:Y:S06]  /*c500*/  HMMA.16816.F32.BF16 R108, R4.reuse, R24, RZ ;  /* 0x00000018046c723c */ /* 0x060fec00000418ff */
[C---:B------:R-:W-:Y:S01]  /*c510*/  HMMA.16816.F32.BF16 R112, R4.reuse, R26, RZ ;  /* 0x0000001a0470723c */ /* 0x040fe200000418ff */
[----:B------:R-:W-:Y:S05]  /*c520*/  LDSM.16.M88.4 R24, [R167+0x2400] ;  /* 0x00240000a718783b */ /* 0x000fea0000000200 */
[----:B--2---:R-:W-:Y:S01]  /*c530*/  HMMA.16816.F32.BF16 R116, R4, R20, RZ ;  /* 0x000000140474723c */ /* 0x004fe200000418ff */
[----:B-1----:R-:W-:-:S02]  /*c540*/  FMUL.FTZ R0, R43, UR9 ;  /* 0x000000092b007c20 */ /* 0x002fc40008410000 */
[----:B------:R-:W1:Y:S03]  /*c550*/  LDSM.16.M88.4 R40, [R164+0x3400] ;  /* 0x00340000a428783b */ /* 0x000e660000000200 */
[----:B------:R-:W-:Y:S01]  /*c560*/  HMMA.16816.F32.BF16 R100, R4, R22, RZ ;  /* 0x000000160464723c */ /* 0x000fe200000418ff */
[----:B------:R2:W5:Y:S02]  /*c570*/  MUFU.TANH R137, R0 ;  /* 0x0000000000897308 */ /* 0x0005640000002400 */
[----:B--2---:R-:W-:-:S06]  /*c580*/  FMUL.FTZ R0, R28, UR9 ;  /* 0x000000091c007c20 */ /* 0x004fcc0008410000 */
[----:B------:R2:W5:Y:S02]  /*c590*/  MUFU.TANH R55, R0 ;  /* 0x0000000000377308 */ /* 0x0005640000002400 */
[----:B--2---:R-:W-:Y:S01]  /*c5a0*/  FMUL.FTZ R0, R29, UR9 ;  /* 0x000000091d007c20 */ /* 0x004fe20008410000 */
[C---:B-1----:R-:W-:Y:S05]  /*c5b0*/  HMMA.16816.F32.BF16 R64, R4.reuse, R40, RZ ;  /* 0x000000280440723c */ /* 0x042fea00000418ff */
[----:B------:R1:W-:Y:S01]  /*c5c0*/  MUFU.TANH R174, R0 ;  /* 0x0000000000ae7308 */ /* 0x0003e20000002400 */
[----:B------:R-:W-:Y:S01]  /*c5d0*/  HMMA.16816.F32.BF16 R40, R4, R42, RZ ;  /* 0x0000002a0428723c */ /* 0x000fe200000418ff */
[----:B-1----:R-:W-:-:S06]  /*c5e0*/  FMUL.FTZ R0, R30, UR9 ;  /* 0x000000091e007c20 */ /* 0x002fcc0008410000 */
[----:B------:R1:W2:Y:S11]  /*c5f0*/  MUFU.TANH R138, R0 ;  /* 0x00000000008a7308 */ /* 0x0002b60000002400 */
[C---:B------:R-:W-:Y:S06]  /*c600*/  HMMA.16816.F32.BF16 R20, R8.reuse, R24, R64 ;  /* 0x000000180814723c */ /* 0x040fec0000041840 */
[C---:B------:R-:W-:Y:S01]  /*c610*/  HMMA.16816.F32.BF16 R40, R8.reuse, R26, R40 ;  /* 0x0000001a0828723c */ /* 0x040fe20000041828 */
[----:B------:R-:W4:Y:S05]  /*c620*/  LDSM.16.M88.4 R24, [R167+0x3800] ;  /* 0x00380000a718783b */ /* 0x000f2a0000000200 */
[----:B------:R-:W-:Y:S01]  /*c630*/  HMMA.16816.F32.BF16 R64, R8, R16, R108 ;  /* 0x000000100840723c */ /* 0x000fe2000004186c */
[----:B-1----:R-:W-:-:S02]  /*c640*/  FMUL.FTZ R0, R31, UR9 ;  /* 0x000000091f007c20 */ /* 0x002fc40008410000 */
[----:B------:R-:W1:Y:S03]  /*c650*/  LDSM.16.M88.4 R28, [R164+0x3c00] ;  /* 0x003c0000a41c783b */ /* 0x000e660000000200 */
[----:B------:R-:W-:Y:S01]  /*c660*/  HMMA.16816.F32.BF16 R16, R8, R18, R112 ;  /* 0x000000120810723c */ /* 0x000fe20000041870 */
[----:B------:R3:W2:Y:S05]  /*c670*/  MUFU.TANH R139, R0 ;  /* 0x00000000008b7308 */ /* 0x0006aa0000002400 */
[----:B------:R-:W-:-:S04]  /*c680*/  FMUL.FTZ R2, R21, UR9 ;  /* 0x0000000915027c20 */ /* 0x000fc80008410000 */
[----:B------:R5:W-:Y:S01]  /*c690*/  MUFU.TANH R127, R2 ;  /* 0x00000002007f7308 */ /* 0x000be20000002400 */
[----:B---3--:R-:W-:-:S07]  /*c6a0*/  FMUL.FTZ R0, R48, UR9 ;  /* 0x0000000930007c20 */ /* 0x008fce0008410000 */
[----:B------:R3:W2:Y:S01]  /*c6b0*/  MUFU.TANH R173, R0 ;  /* 0x0000000000ad7308 */ /* 0x0006a20000002400 */
[----:B-----5:R-:W-:Y:S01]  /*c6c0*/  FMUL.FTZ R2, R22, UR9 ;  /* 0x0000000916027c20 */ /* 0x020fe20008410000 */
[C---:B----4-:R-:W-:Y:S06]  /*c6d0*/  HMMA.16816.F32.BF16 R92, R8.reuse, R24, R92 ;  /* 0x00000018085c723c */ /* 0x050fec000004185c */
[----:B------:R-:W-:Y:S01]  /*c6e0*/  HMMA.16816.F32.BF16 R88, R8, R26, R88 ;  /* 0x0000001a0858723c */ /* 0x000fe20000041858 */
[----:B---3--:R-:W-:-:S05]  /*c6f0*/  FMUL.FTZ R0, R49, UR9 ;  /* 0x0000000931007c20 */ /* 0x008fca0008410000 */
[C---:B-1----:R-:W-:Y:S01]  /*c700*/  HMMA.16816.F32.BF16 R96, R4.reuse, R28, RZ ;  /* 0x0000001c0460723c */ /* 0x042fe200000418ff */
[----:B------:R1:W-:Y:S05]  /*c710*/  MUFU.TANH R172, R0 ;  /* 0x0000000000ac7308 */ /* 0x0003ea0000002400 */
[----:B------:R-:W-:Y:S01]  /*c720*/  HMMA.16816.F32.BF16 R104, R4, R30, RZ ;  /* 0x0000001e0468723c */ /* 0x000fe200000418ff */
[----:B------:R-:W-:Y:S01]  /*c730*/  LDSM.16.M88.4 R28, [R167+0x2c00] ;  /* 0x002c0000a71c783b */ /* 0x000fe20000000200 */
[----:B-1----:R-:W-:-:S04]  /*c740*/  FMUL.FTZ R0, R50, UR9 ;  /* 0x0000000932007c20 */ /* 0x002fc80008410000 */
[----:B------:R1:W3:Y:S02]  /*c750*/  MUFU.TANH R140, R0 ;  /* 0x00000000008c7308 */ /* 0x0002e40000002400 */
[----:B-1----:R-:W-:Y:S02]  /*c760*/  FMUL.FTZ R0, R51, UR9 ;  /* 0x0000000933007c20 */ /* 0x002fe40008410000 */
[----:B------:R-:W-:Y:S01]  /*c770*/  HMMA.16816.F32.BF16 R48, R4, R14, RZ ;  /* 0x0000000e0430723c */ /* 0x000fe200000418ff */
[----:B------:R-:W1:Y:S03]  /*c780*/  LDSM.16.M88.4 R12, [R167+0x3400] ;  /* 0x00340000a70c783b */ /* 0x000e660000000200 */
[----:B------:R4:W5:Y:S02]  /*c790*/  MUFU.TANH R141, R0 ;  /* 0x00000000008d7308 */ /* 0x0009640000002400 */
[----:B----4-:R-:W-:-:S06]  /*c7a0*/  FMUL.FTZ R0, R72, UR9 ;  /* 0x0000000948007c20 */ /* 0x010fcc0008410000 */
[----:B------:R4:W5:Y:S02]  /*c7b0*/  MUFU.TANH R171, R0 ;  /* 0x0000000000ab7308 */ /* 0x0009640000002400 */
[----:B----4-:R-:W-:Y:S01]  /*c7c0*/  FMUL.FTZ R0, R73, UR9 ;  /* 0x0000000949007c20 */ /* 0x010fe20008410000 */
[C---:B-1----:R-:W-:Y:S05]  /*c7d0*/  HMMA.16816.F32.BF16 R116, R8.reuse, R12, R116 ;  /* 0x0000000c0874723c */ /* 0x042fea0000041874 */
[----:B------:R1:W-:Y:S01]  /*c7e0*/  MUFU.TANH R170, R0 ;  /* 0x0000000000aa7308 */ /* 0x0003e20000002400 */
[----:B------:R-:W-:Y:S01]  /*c7f0*/  HMMA.16816.F32.BF16 R100, R8, R14, R100 ;  /* 0x0000000e0864723c */ /* 0x000fe20000041864 */
[----:B-1----:R-:W-:-:S06]  /*c800*/  FMUL.FTZ R0, R74, UR9 ;  /* 0x000000094a007c20 */ /* 0x002fcc0008410000 */
[----:B------:R1:W4:Y:S02]  /*c810*/  MUFU.TANH R142, R0 ;  /* 0x00000000008e7308 */ /* 0x0003240000002400 */
[----:B-1----:R-:W-:Y:S02]  /*c820*/  FMUL.FTZ R0, R75, UR9 ;  /* 0x000000094b007c20 */ /* 0x002fe40008410000 */
[----:B------:R-:W-:Y:S01]  /*c830*/  HMMA.16816.F32.BF16 R72, R4, R34, RZ ;  /* 0x000000220448723c */ /* 0x000fe200000418ff */
[----:B------:R-:W1:Y:S03]  /*c840*/  LDSM.16.M88.4 R32, [R167+0x2800] ;  /* 0x00280000a720783b */ /* 0x000e660000000200 */
[----:B------:R2:W4:Y:S02]  /*c850*/  MUFU.TANH R143, R0 ;  /* 0x00000000008f7308 */ /* 0x0005240000002400 */
[----:B------:R-:W-:Y:S01]  /*c860*/  HMMA.16816.F32.BF16 R4, R8, R82, R44 ;  /* 0x000000520804723c */ /* 0x000fe2000004182c */
[----:B--2---:R-:W-:-:S05]  /*c870*/  FMUL.FTZ R0, R56, UR9 ;  /* 0x0000000938007c20 */ /* 0x004fca0008410000 */
[----:B------:R2:W4:Y:S02]  /*c880*/  MUFU.TANH R165, R0 ;  /* 0x0000000000a57308 */ /* 0x0005240000002400 */
[----:B--2---:R-:W-:Y:S01]  /*c890*/  FMUL.FTZ R0, R57, UR9 ;  /* 0x0000000939007c20 */ /* 0x004fe20008410000 */
[C---:B-1----:R-:W-:Y:S05]  /*c8a0*/  HMMA.16816.F32.BF16 R44, R8.reuse, R32, R76 ;  /* 0x00000020082c723c */ /* 0x042fea000004184c */
[----:B------:R1:W-:Y:S04]  /*c8b0*/  MUFU.TANH R166, R0 ;  /* 0x0000000000a67308 */ /* 0x0003e80000002400 */
[----:B------:R-:W-:Y:S04]  /*c8c0*/  HMMA.16816.F32.BF16 R32, R8, R34, R72 ;  /* 0x000000220820723c */ /* 0x000fe80000041848 */
[----:B------:R2:W-:Y:S01]  /*c8d0*/  MUFU.TANH R73, R2 ;  /* 0x0000000200497308 */ /* 0x0005e20000002400 */
[----:B-1----:R-:W-:-:S07]  /*c8e0*/  FMUL.FTZ R0, R58, UR9 ;  /* 0x000000093a007c20 */ /* 0x002fce0008410000 */
[----:B------:R1:W4:Y:S01]  /*c8f0*/  MUFU.TANH R144, R0 ;  /* 0x0000000000907308 */ /* 0x0003220000002400 */
[----:B--2---:R-:W-:Y:S02]  /*c900*/  IMAD R2, R39, 0x20, R38 ;  /* 0x0000002027027824 */ /* 0x004fe400078e0226 */
[----:B-1----:R-:W-:Y:S02]  /*c910*/  FMUL.FTZ R0, R59, UR9 ;  /* 0x000000093b007c20 */ /* 0x002fe40008410000 */
[----:B------:R-:W-:Y:S03]  /*c920*/  HMMA.16816.F32.BF16 R56, R8, R28, R96 ;  /* 0x0000001c0838723c */ /* 0x000fe60000041860 */
[----:B------:R1:W2:Y:S02]  /*c930*/  MUFU.TANH R146, R0 ;  /* 0x0000000000927308 */ /* 0x0002a40000002400 */
[----:B-1----:R-:W-:-:S06]  /*c940*/  FMUL.FTZ R0, R60, UR9 ;  /* 0x000000093c007c20 */ /* 0x002fcc0008410000 */
[----:B------:R1:W2:Y:S02]  /*c950*/  MUFU.TANH R162, R0 ;  /* 0x0000000000a27308 */ /* 0x0002a40000002400 */
[----:B-1----:R-:W-:-:S06]  /*c960*/  FMUL.FTZ R0, R61, UR9 ;  /* 0x000000093d007c20 */ /* 0x002fcc0008410000 */
[----:B------:R1:W-:Y:S02]  /*c970*/  MUFU.TANH R163, R0 ;  /* 0x0000000000a37308 */ /* 0x0003e40000002400 */
[----:B-1----:R-:W-:-:S06]  /*c980*/  FMUL.FTZ R0, R62, UR9 ;  /* 0x000000093e007c20 */ /* 0x002fcc0008410000 */
[----:B------:R1:W2:Y:S02]  /*c990*/  MUFU.TANH R147, R0 ;  /* 0x0000000000937308 */ /* 0x0002a40000002400 */
[----:B-1----:R-:W-:Y:S02]  /*c9a0*/  FMUL.FTZ R0, R63, UR9 ;  /* 0x000000093f007c20 */ /* 0x002fe40008410000 */
[----:B------:R-:W-:Y:S01]  /*c9b0*/  HMMA.16816.F32.BF16 R60, R8, R30, R104 ;  /* 0x0000001e083c723c */ /* 0x000fe20000041868 */
[----:B------:R-:W1:Y:S03]  /*c9c0*/  LDSM.16.M88.4 R28, [R167+0x3c00] ;  /* 0x003c0000a71c783b */ /* 0x000e660000000200 */
[----:B------:R3:W2:Y:S01]  /*c9d0*/  MUFU.TANH R148, R0 ;  /* 0x0000000000947308 */ /* 0x0006a20000002400 */
[----:B------:R-:W-:-:S04]  /*c9e0*/  DEPBAR.LE SB0, 0x0 ;  /* 0x000080000000791a */ /* 0x000fc80000000000 */
[----:B---3--:R-:W-:-:S04]  /*c9f0*/  FMUL.FTZ R0, R68, UR9 ;  /* 0x0000000944007c20 */ /* 0x008fc80008410000 */
[----:B------:R3:W2:Y:S02]  /*ca00*/  MUFU.TANH R160, R0 ;  /* 0x0000000000a07308 */ /* 0x0006a40000002400 */
[----:B---3--:R-:W-:Y:S01]  /*ca10*/  FMUL.FTZ R0, R69, UR9 ;  /* 0x0000000945007c20 */ /* 0x008fe20008410000 */
[C---:B-1----:R-:W-:Y:S05]  /*ca20*/  HMMA.16816.F32.BF16 R84, R8.reuse, R28, R84 ;  /* 0x0000001c0854723c */ /* 0x042fea0000041854 */
[----:B------:R1:W-:Y:S01]  /*ca30*/  MUFU.TANH R161, R0 ;  /* 0x0000000000a17308 */ /* 0x0003e20000002400 */
[----:B------:R-:W-:Y:S01]  /*ca40*/  HMMA.16816.F32.BF16 R48, R8, R30, R48 ;  /* 0x0000001e0830723c */ /* 0x000fe20000041830 */
[----:B-1----:R-:W-:-:S06]  /*ca50*/  FMUL.FTZ R0, R70, UR9 ;  /* 0x0000000946007c20 */ /* 0x002fcc0008410000 */
[----:B------:R1:W3:Y:S02]  /*ca60*/  MUFU.TANH R149, R0 ;  /* 0x0000000000957308 */ /* 0x0002e40000002400 */
[----:B-1----:R-:W-:-:S06]  /*ca70*/  FMUL.FTZ R0, R71, UR9 ;  /* 0x0000000947007c20 */ /* 0x002fcc0008410000 */
[----:B------:R1:W-:Y:S02]  /*ca80*/  MUFU.TANH R159, R0 ;  /* 0x00000000009f7308 */ /* 0x0003e40000002400 */
        /* <DEDUP_REMOVED lines=8> */
[----:B-1----:R-:W-:Y:S01]  /*cb10*/  FMUL.FTZ R0, R4, UR9 ;  /* 0x0000000904007c20 */ /* 0x002fe20008410000 */
[----:B------:R-:W-:-:S05]  /*cb20*/  IMAD R4, R54, 0x10, R214 ;  /* 0x0000001036047824 */ /* 0x000fca00078e02d6 */
[----:B------:R1:W3:Y:S02]  /*cb30*/  MUFU.TANH R152, R0 ;  /* 0x0000000000987308 */ /* 0x0002e40000002400 */
[----:B-1----:R-:W-:Y:S01]  /*cb40*/  FMUL.FTZ R0, R5, UR9 ;  /* 0x0000000905007c20 */ /* 0x002fe20008410000 */
[----:B------:R-:W-:-:S05]  /*cb50*/  IMAD.SHL.U32 R5, R134, 0x2, RZ ;  /* 0x0000000286057824 */ /* 0x000fca00078e00ff */
[----:B------:R1:W-:Y:S01]  /*cb60*/  MUFU.TANH R151, R0 ;  /* 0x0000000000977308 */ /* 0x0003e20000002400 */
[----:B------:R-:W-:Y:S01]  /*cb70*/  LOP3.LUT R5, R5, 0x6, RZ, 0xc0, !PT ;  /* 0x0000000605057812 */ /* 0x000fe200078ec0ff */
[----:B-1----:R-:W-:Y:S01]  /*cb80*/  FMUL.FTZ R0, R6, UR9 ;  /* 0x0000000906007c20 */ /* 0x002fe20008410000 */
[----:B------:R-:W-:-:S05]  /*cb90*/  FMUL.FTZ R6, R40, UR9 ;  /* 0x0000000928067c20 */ /* 0x000fca0008410000 */
[----:B------:R1:W-:Y:S08]  /*cba0*/  MUFU.TANH R75, R0 ;  /* 0x00000000004b7308 */ /* 0x0003f00000002400 */
[----:B------:R-:W-:Y:S01]  /*cbb0*/  MUFU.TANH R79, R6 ;  /* 0x00000006004f7308 */ /* 0x000fe20000002400 */
[----:B-1----:R-:W-:Y:S01]  /*cbc0*/  FMUL.FTZ R0, R7, UR9 ;  /* 0x0000000907007c20 */ /* 0x002fe20008410000 */
[----:B------:R-:W-:-:S06]  /*cbd0*/  FMUL.FTZ R7, R41, UR9 ;  /* 0x0000000929077c20 */ /* 0x000fcc0008410000 */
[----:B------:R1:W-:Y:S08]  /*cbe0*/  MUFU.TANH R145, R0 ;  /* 0x0000000000917308 */ /* 0x0003f00000002400 */
[----:B------:R5:W-:Y:S01]  /*cbf0*/  MUFU.TANH R78, R7 ;  /* 0x00000007004e7308 */ /* 0x000be20000002400 */
[----:B-1----:R-:W-:-:S07]  /*cc00*/  FMUL.FTZ R0, R20, UR9 ;  /* 0x0000000914007c20 */ /* 0x002fce0008410000 */
[----:B------:R1:W3:Y:S01]  /*cc10*/  MUFU.TANH R74, R0 ;  /* 0x00000000004a7308 */ /* 0x0002e20000002400 */
[----:B-----5:R-:W-:-:S07]  /*cc20*/  FMUL.FTZ R7, R43, UR9 ;  /* 0x000000092b077c20 */ /* 0x020fce0008410000 */
[----:B------:R5:W-:Y:S01]  /*cc30*/  MUFU.TANH R8, R7 ;  /* 0x0000000700087308 */ /* 0x000be20000002400 */
[----:B-1----:R-:W-:-:S05]  /*cc40*/  LOP3.LUT R0, R192, 0xffffffe0, RZ, 0xc0, !PT ;  /* 0xffffffe0c0007812 */ /* 0x002fca00078ec0ff */
[----:B------:R-:W-:Y:S02]  /*cc50*/  IMAD.IADD R0, R134, 0x1, -R0 ;  /* 0x0000000186007824 */ /* 0x000fe400078e0a00 */
[----:B-----5:R-:W-:-:S03]  /*cc60*/  FMUL.FTZ R7, R44, UR9 ;  /* 0x000000092c077c20 */ /* 0x020fc60008410000 */
[----:B------:R-:W-:Y:S01]  /*cc70*/  SHF.R.S32.HI R3, RZ, 0x1f, R0 ;  /* 0x0000001fff037819 */ /* 0x000fe20000011400 */
[----:B------:R1:W-:Y:S03]  /*cc80*/  MUFU.TANH R80, R7 ;  /* 0x0000000700507308 */ /* 0x0003e60000002400 */
[----:B------:R-:W-:Y:S01]  /*cc90*/  LEA.HI R0, R3, R0, RZ, 0x2 ;  /* 0x0000000003007211 */ /* 0x000fe200078f10ff */
[----:B------:R-:W-:-:S03]  /*cca0*/  FMUL.FTZ R3, R23, UR9 ;  /* 0x0000000917037c20 */ /* 0x000fc60008410000 */
[----:B------:R-:W-:Y:S01]  /*ccb0*/  SHF.R.S32.HI R0, RZ, 0x2, R0 ;  /* 0x00000002ff007819 */ /* 0x000fe20000011400 */
[----:B------:R5:W3:Y:S03]  /*ccc0*/  MUFU.TANH R21, R3 ;  /* 0x0000000300157308 */ /* 0x000ae60000002400 */
[----:B------:R-:W-:-:S04]  /*ccd0*/  IADD3 R0, R4, 0x1, R0 ;  /* 0x0000000104007810 */ /* 0x000fc80007ffe000 */
[----:B------:R-:W-:Y:S01]  /*cce0*/  IADD3 R4, R128, R0, -R215 ;  /* 0x0000000080047210 */ /* 0x000fe20007ffe8d7 */
[----:B------:R-:W-:Y:S02]  /*ccf0*/  IMAD.IADD R0, R37, 0x1, R2 ;  /* 0x0000000125007824 */ /* 0x000fe400078e0202 */
[----:B-1----:R-:W-:Y:S02]  /*cd00*/  FMUL.FTZ R7, R45, UR9 ;  /* 0x000000092d077c20 */ /* 0x002fe40008410000 */
[----:B------:R-:W-:Y:S02]  /*cd10*/  VIADD R2, R4, UR8 ;  /* 0x0000000804027c36 */ /* 0x000fe40008000000 */
[----:B------:R1:W3:Y:S03]  /*cd20*/  MUFU.TANH R77, R7 ;  /* 0x00000007004d7308 */ /* 0x0002e60000002400 */
[C---:B------:R-:W-:Y:S01]  /*cd30*/  VIMNMX R4, R2.reuse, R128, PT ;  /* 0x0000008002047248 */ /* 0x040fe20003fe0100 */
[----:B-----5:R-:W-:Y:S01]  /*cd40*/  IMAD.IADD R3, R129, 0x1, R5 ;  /* 0x0000000181037824 */ /* 0x020fe200078e0205 */
[----:B------:R-:W-:-:S03]  /*cd50*/  VIADDMNMX R2, R2, 0x8, R128, PT ;  /* 0x0000000802027846 */ /* 0x000fc60003800180 */
[C---:B------:R-:W-:Y:S01]  /*cd60*/  VIADD R5, R3.reuse, 0x1 ;  /* 0x0000000103057836 */ /* 0x040fe20000000000 */
[----:B------:R-:W-:Y:S01]  /*cd70*/  BAR.SYNC.DEFER_BLOCKING 0x0 ;  /* 0x0000000000007b1d */ /* 0x000fe20000010000 */
[C---:B------:R-:W-:Y:S01]  /*cd80*/  VIADD R6, R3.reuse, 0x8 ;  /* 0x0000000803067836 */ /* 0x040fe20000000000 */
[----:B------:R-:W-:Y:S02]  /*cd90*/  ISETP.GE.AND P0, PT, R3, R2, PT ;  /* 0x000000020300720c */ /* 0x000fe40003f06270 */
[C---:B------:R-:W-:Y:S02]  /*cda0*/  ISETP.GE.AND P6, PT, R5.reuse, R4, PT ;  /* 0x000000040500720c */ /* 0x040fe40003fc6270 */
[----:B------:R-:W-:Y:S01]  /*cdb0*/  ISETP.GE.AND P1, PT, R5, R2, PT ;  /* 0x000000020500720c */ /* 0x000fe20003f26270 */
[----:B------:R-:W-:Y:S01]  /*cdc0*/  VIADD R5, R3, 0x9 ;  /* 0x0000000903057836 */ /* 0x000fe20000000000 */
[C---:B------:R-:W-:Y:S01]  /*cdd0*/  ISETP.GE.AND P3, PT, R6.reuse, R4, PT ;  /* 0x000000040600720c */ /* 0x040fe20003f66270 */
[----:B-1----:R-:W-:Y:S01]  /*cde0*/  FMUL.FTZ R7, R47, UR9 ;  /* 0x000000092f077c20 */ /* 0x002fe20008410000 */
[----:B------:R-:W-:Y:S01]  /*cdf0*/  ISETP.GE.AND P5, PT, R6, R2, PT ;  /* 0x000000020600720c */ /* 0x000fe20003fa6270 */
[----:B------:R-:W-:Y:S01]  /*ce00*/  FMUL.FTZ R6, R42, UR9 ;  /* 0x000000092a067c20 */ /* 0x000fe20008410000 */
[C---:B------:R-:W-:Y:S01]  /*ce10*/  ISETP.GE.AND P2, PT, R5.reuse, R4, PT ;  /* 0x000000040500720c */ /* 0x040fe20003f46270 */
[----:B------:R1:W-:Y:S01]  /*ce20*/  MUFU.TANH R72, R7 ;  /* 0x0000000700487308 */ /* 0x0003e20000002400 */
[----:B------:R-:W-:Y:S01]  /*ce30*/  ISETP.GE.AND P4, PT, R5, R2, PT ;  /* 0x000000020500720c */ /* 0x000fe20003f86270 */
[----:B------:R-:W-:Y:S01]  /*ce40*/  VIADD R5, R3, 0x10 ;  /* 0x0000001003057836 */ /* 0x000fe20000000000 */
[----:B------:R-:W-:-:S02]  /*ce50*/  FSEL R106, R213, -INF , !P0 ;  /* 0xff800000d56a7808 */ /* 0x000fc40004000000 */
[----:B------:R-:W-:Y:S02]  /*ce60*/  FSEL R82, R211, -INF , !P6 ;  /* 0xff800000d3527808 */ /* 0x000fe40007000000 */
[C---:B------:R-:W-:Y:S01]  /*ce70*/  ISETP.GE.AND P0, PT, R5.reuse, R4, PT ;  /* 0x000000040500720c */ /* 0x040fe20003f06270 */
[----:B------:R5:W3:Y:S01]  /*ce80*/  MUFU.TANH R20, R6 ;  /* 0x0000000600147308 */ /* 0x000ae20000002400 */
[----:B------:R-:W-:Y:S01]  /*ce90*/  ISETP.GE.AND P6, PT, R5, R2, PT ;  /* 0x000000020500720c */ /* 0x000fe20003fc6270 */
[----:B------:R-:W-:Y:S01]  /*cea0*/  VIADD R5, R3, 0x18 ;  /* 0x0000001803057836 */ /* 0x000fe20000000000 */
[----:B------:R-:W-:Y:S02]  /*ceb0*/  FSEL R120, R208, -INF , !P5 ;  /* 0xff800000d0787808 */ /* 0x000fe40006800000 */
[----:B------:R-:W-:Y:S02]  /*cec0*/  FSEL R99, R210, -INF , !P2 ;  /* 0xff800000d2637808 */ /* 0x000fe40005000000 */
[----:B------:R-:W-:-:S02]  /*ced0*/  FSEL R105, R212, -INF , !P1 ;  /* 0xff800000d4697808 */ /* 0x000fc40004800000 */
[C---:B------:R-:W-:Y:S01]  /*cee0*/  ISETP.GE.AND P5, PT, R5.reuse, R4, PT ;  /* 0x000000040500720c */ /* 0x040fe20003fa6270 */
[----:B-1----:R-:W-:Y:S01]  /*cef0*/  FMUL.FTZ R7, R32, UR9 ;  /* 0x0000000920077c20 */ /* 0x002fe20008410000 */
[----:B------:R-:W-:Y:S01]  /*cf00*/  ISETP.GE.AND P2, PT, R5, R2, PT ;  /* 0x000000020500720c */ /* 0x000fe20003f46270 */
[----:B------:R-:W-:Y:S01]  /*cf10*/  VIADD R5, R3, 0x20 ;  /* 0x0000002003057836 */ /* 0x000fe20000000000 */
[----:B------:R-:W-:Y:S01]  /*cf20*/  FSEL R104, R209, -INF , !P3 ;  /* 0xff800000d1687808 */ /* 0x000fe20005800000 */
[----:B------:R1:W-:Y:S01]  /*cf30*/  MUFU.TANH R39, R7 ;  /* 0x0000000700277308 */ /* 0x0003e20000002400 */
[----:B------:R-:W-:Y:S01]  /*cf40*/  FSEL R111, R203, -INF , !P6 ;  /* 0xff800000cb6f7808 */ /* 0x000fe20007000000 */
[----:B-----5:R-:W-:Y:S01]  /*cf50*/  VIADD R6, R3, 0x11 ;  /* 0x0000001103067836 */ /* 0x020fe20000000000 */
[----:B------:R-:W-:Y:S02]  /*cf60*/  ISETP.GE.AND P6, PT, R5, R4, PT ;  /* 0x000000040500720c */ /* 0x000fe40003fc6270 */
[----:B------:R-:W-:-:S02]  /*cf70*/  FSEL R115, R207, -INF , !P4 ;  /* 0xff800000cf737808 */ /* 0x000fc40006000000 */
[C---:B------:R-:W-:Y:S02]  /*cf80*/  ISETP.GE.AND P1, PT, R6.reuse, R4, PT ;  /* 0x000000040600720c */ /* 0x040fe40003f26270 */
[-C--:B------:R-:W-:Y:S01]  /*cf90*/  ISETP.GE.AND P3, PT, R6, R2.reuse, PT ;  /* 0x000000020600720c */ /* 0x080fe20003f66270 */
[----:B------:R-:W-:Y:S01]  /*cfa0*/  VIADD R6, R3, 0x19 ;  /* 0x0000001903067836 */ /* 0x000fe20000000000 */
[----:B------:R-:W-:Y:S02]  /*cfb0*/  FSEL R97, R206, -INF , !P1 ;  /* 0xff800000ce617808 */ /* 0x000fe40004800000 */
[----:B------:R-:W-:Y:S01]  /*cfc0*/  ISETP.GE.AND P1, PT, R5, R2, PT ;  /* 0x000000020500720c */ /* 0x000fe20003f26270 */
[----:B------:R-:W-:Y:S01]  /*cfd0*/  VIADD R5, R3, 0x21 ;  /* 0x0000002103057836 */ /* 0x000fe20000000000 */
[----:B------:R-:W-:Y:S01]  /*cfe0*/  FSEL R98, R205, -INF , !P0 ;  /* 0xff800000cd627808 */ /* 0x000fe20004000000 */
[----:B-1----:R-:W-:Y:S01]  /*cff0*/  FMUL.FTZ R7, R33, UR9 ;  /* 0x0000000921077c20 */ /* 0x002fe20008410000 */
[----:B------:R-:W-:-:S02]  /*d000*/  ISETP.GE.AND P4, PT, R6, R4, PT ;  /* 0x000000040600720c */ /* 0x000fc40003f86270 */
[----:B------:R-:W-:Y:S01]  /*d010*/  ISETP.GE.AND P0, PT, R6, R2, PT ;  /* 0x000000020600720c */ /* 0x000fe20003f06270 */
[----:B------:R-:W-:Y:S01]  /*d020*/  FMUL.FTZ R6, R46, UR9 ;  /* 0x000000092e067c20 */ /* 0x000fe20008410000 */
[----:B------:R-:W-:Y:S01]  /*d030*/  FSEL R108, R204, -INF , !P3 ;  /* 0xff800000cc6c7808 */ /* 0x000fe20005800000 */
[----:B------:R1:W-:Y:S01]  /*d040*/  MUFU.TANH R38, R7 ;  /* 0x0000000700267308 */ /* 0x0003e20000002400 */
[----:B------:R-:W-:Y:S02]  /*d050*/  FSEL R96, R200, -INF , !P5 ;  /* 0xff800000c8607808 */ /* 0x000fe40006800000 */
[C---:B------:R-:W-:Y:S02]  /*d060*/  ISETP.GE.AND P3, PT, R5.reuse, R4, PT ;  /* 0x000000040500720c */ /* 0x040fe40003f66270 */
[----:B------:R-:W-:Y:S01]  /*d070*/  ISETP.GE.AND P5, PT, R5, R2, PT ;  /* 0x000000020500720c */ /* 0x000fe20003fa6270 */
[----:B------:R-:W-:Y:S01]  /*d080*/  VIADD R5, R3, 0x29 ;  /* 0x0000002903057836 */ /* 0x000fe20000000000 */
[----:B------:R-:W-:Y:S01]  /*d090*/  FSEL R112, R198, -INF , !P0 ;  /* 0xff800000c6707808 */ /* 0x000fe20004000000 */
[----:B------:R5:W3:Y:S01]  /*d0a0*/  MUFU.TANH R40, R6 ;  /* 0x0000000600287308 */ /* 0x000ae20000002400 */
[----:B------:R-:W-:-:S02]  /*d0b0*/  FSEL R81, R197, -INF , !P6 ;  /* 0xff800000c5517808 */ /* 0x000fc40007000000 */
[----:B------:R-:W-:Y:S02]  /*d0c0*/  FSEL R107, R201, -INF , !P2 ;  /* 0xff800000c96b7808 */ /* 0x000fe40005000000 */
[----:B------:R-:W-:Y:S02]  /*d0d0*/  FSEL R83, R202, -INF , !P4 ;  /* 0xff800000ca537808 */ /* 0x000fe40006000000 */
[C---:B------:R-:W-:Y:S02]  /*d0e0*/  ISETP.GE.AND P0, PT, R5.reuse, R4, PT ;  /* 0x000000040500720c */ /* 0x040fe40003f06270 */
[----:B------:R-:W-:Y:S01]  /*d0f0*/  ISETP.GE.AND P6, PT, R5, R2, PT ;  /* 0x000000020500720c */ /* 0x000fe20003fc6270 */
[----:B------:R-:W-:Y:S01]  /*d100*/  VIADD R5, R3, 0x31 ;  /* 0x0000003103057836 */ /* 0x000fe20000000000 */
[----:B------:R-:W-:Y:S01]  /*d110*/  FSEL R114, R195, -INF , !P5 ;  /* 0xff800000c3727808 */ /* 0x000fe20006800000 */
[----:B-1----:R-:W-:Y:S01]  /*d120*/  FMUL.FTZ R7, R35, UR9 ;  /* 0x0000000923077c20 */ /* 0x002fe20008410000 */
[----:B------:R-:W-:-:S02]  /*d130*/  FSEL R110, R196, -INF , !P1 ;  /* 0xff800000c46e7808 */ /* 0x000fc40004800000 */
[----:B------:R-:W-:Y:S01]  /*d140*/  FSEL R76, R199, -INF , !P3 ;  /* 0xff800000c74c7808 */ /* 0x000fe20005800000 */
[----:B------:R1:W-:Y:S01]  /*d150*/  MUFU.TANH R35, R7 ;  /* 0x0000000700237308 */ /* 0x0003e20000002400 */
[----:B-----5:R-:W-:Y:S01]  /*d160*/  VIADD R6, R3, 0x28 ;  /* 0x0000002803067836 */ /* 0x020fe20000000000 */
[-C--:B------:R-:W-:Y:S02]  /*d170*/  ISETP.GE.AND P5, PT, R5, R4.reuse, PT ;  /* 0x000000040500720c */ /* 0x080fe40003fa6270 */
[----:B------:R-:W-:Y:S02]  /*d180*/  FSEL R69, R194, -INF , !P0 ;  /* 0xff800000c2457808 */ /* 0x000fe40004000000 */
[C---:B------:R-:W-:Y:S02]  /*d190*/  ISETP.GE.AND P2, PT, R6.reuse, R4, PT ;  /* 0x000000040600720c */ /* 0x040fe40003f46270 */
[----:B------:R-:W-:Y:S01]  /*d1a0*/  ISETP.GE.AND P4, PT, R6, R2, PT ;  /* 0x000000020600720c */ /* 0x000fe20003f86270 */
[----:B------:R-:W-:Y:S01]  /*d1b0*/  VIADD R6, R3, 0x30 ;  /* 0x0000003003067836 */ /* 0x000fe20000000000 */
[----:B------:R-:W-:-:S02]  /*d1c0*/  FSEL R71, R191, -INF , !P2 ;  /* 0xff800000bf477808 */ /* 0x000fc40005000000 */
[----:B------:R-:W-:Y:S01]  /*d1d0*/  ISETP.GE.AND P2, PT, R5, R2, PT ;  /* 0x000000020500720c */ /* 0x000fe20003f46270 */
[----:B------:R-:W-:Y:S01]  /*d1e0*/  VIADD R5, R3, 0x38 ;  /* 0x0000003803057836 */ /* 0x000fe20000000000 */
[C---:B------:R-:W-:Y:S02]  /*d1f0*/  ISETP.GE.AND P1, PT, R6.reuse, R4, PT ;  /* 0x000000040600720c */ /* 0x040fe40003f26270 */
[----:B------:R-:W-:Y:S01]  /*d200*/  ISETP.GE.AND P3, PT, R6, R2, PT ;  /* 0x000000020600720c */ /* 0x000fe20003f66270 */
[----:B------:R-:W-:Y:S01]  /*d210*/  FMUL.FTZ R6, R34, UR9 ;  /* 0x0000000922067c20 */ /* 0x000fe20008410000 */
[----:B------:R-:W-:Y:S01]  /*d220*/  FSEL R109, R190, -INF , !P4 ;  /* 0xff800000be6d7808 */ /* 0x000fe20006000000 */
[----:B-1----:R-:W-:Y:S01]  /*d230*/  FMUL.FTZ R7, R56, UR9 ;  /* 0x0000000938077c20 */ /* 0x002fe20008410000 */
[C---:B------:R-:W-:Y:S01]  /*d240*/  ISETP.GE.AND P4, PT, R5.reuse, R4, PT ;  /* 0x000000040500720c */ /* 0x040fe20003f86270 */
[----:B------:R1:W5:Y:S01]  /*d250*/  MUFU.TANH R37, R6 ;  /* 0x0000000600257308 */ /* 0x0003620000002400 */
[----:B------:R-:W-:Y:S01]  /*d260*/  ISETP.GE.AND P0, PT, R5, R2, PT ;  /* 0x000000020500720c */ /* 0x000fe20003f06270 */
[----:B------:R-:W-:Y:S01]  /*d270*/  VIADD R5, R3, 0x40 ;  /* 0x0000004003057836 */ /* 0x000fe20000000000 */
[----:B------:R-:W-:-:S02]  /*d280*/  FSEL R113, R193, -INF , !P6 ;  /* 0xff800000c1717808 */ /* 0x000fc40007000000 */
[----:B------:R-:W-:Y:S02]  /*d290*/  FSEL R68, R186, -INF , !P1 ;  /* 0xff800000ba447808 */ /* 0x000fe40004800000 */
        /* <DEDUP_REMOVED lines=8> */
[----:B------:R-:W-:Y:S01]  /*d320*/  VIADD R184, R167, 0x400 ;  /* 0x00000400a7b87836 */ /* 0x000fe20000000000 */
[----:B------:R-:W-:Y:S01]  /*d330*/  FSEL R44, R181, -INF , !P4 ;  /* 0xff800000b52c7808 */ /* 0x000fe20006000000 */
[----:B-1----:R-:W-:Y:S01]  /*d340*/  VIADD R6, R3, 0x39 ;  /* 0x0000003903067836 */ /* 0x002fe20000000000 */
[----:B------:R-:W-:Y:S01]  /*d350*/  FSEL R123, R180, -INF , !P0 ;  /* 0xff800000b47b7808 */ /* 0x000fe20004000000 */
[----:B------:R-:W-:Y:S01]  /*d360*/  VIADD R181, R167, 0x1000 ;  /* 0x00001000a7b57836 */ /* 0x000fe20000000000 */
[-C--:B------:R-:W-:Y:S01]  /*d370*/  ISETP.GE.AND P0, PT, R5, R4.reuse, PT ;  /* 0x000000040500720c */ /* 0x080fe20003f06270 */
[----:B------:R-:W-:Y:S01]  /*d380*/  VIADD R180, R167, 0x1400 ;  /* 0x00001400a7b47836 */ /* 0x000fe20000000000 */
[----:B------:R-:W-:-:S02]  /*d390*/  ISETP.GE.AND P6, PT, R6, R4, PT ;  /* 0x000000040600720c */ /* 0x000fc40003fc6270 */
[-C--:B------:R-:W-:Y:S01]  /*d3a0*/  ISETP.GE.AND P1, PT, R6, R2.reuse, PT ;  /* 0x000000020600720c */ /* 0x080fe20003f26270 */
[----:B------:R-:W-:Y:S01]  /*d3b0*/  VIADD R6, R3, 0x41 ;  /* 0x0000004103067836 */ /* 0x000fe20000000000 */
[----:B------:R-:W-:Y:S01]  /*d3c0*/  FSEL R43, R182, -INF , !P6 ;  /* 0xff800000b62b7808 */ /* 0x000fe20007000000 */
[----:B----4-:R-:W-:Y:S01]  /*d3d0*/  FMUL.FTZ R7, R57, UR9 ;  /* 0x0000000939077c20 */ /* 0x010fe20008410000 */
[----:B------:R-:W-:Y:S01]  /*d3e0*/  ISETP.GE.AND P6, PT, R5, R2, PT ;  /* 0x000000020500720c */ /* 0x000fe20003fc6270 */
[----:B------:R-:W-:Y:S01]  /*d3f0*/  VIADD R5, R3, 0x49 ;  /* 0x0000004903057836 */ /* 0x000fe20000000000 */
[C---:B------:R-:W-:Y:S01]  /*d400*/  ISETP.GE.AND P2, PT, R6.reuse, R4, PT ;  /* 0x000000040600720c */ /* 0x040fe20003f46270 */
[----:B------:R1:W-:Y:S01]  /*d410*/  MUFU.TANH R33, R7 ;  /* 0x0000000700217308 */ /* 0x0003e20000002400 */
[----:B------:R-:W-:Y:S01]  /*d420*/  ISETP.GE.AND P4, PT, R6, R2, PT ;  /* 0x000000020600720c */ /* 0x000fe20003f86270 */
[----:B------:R-:W-:Y:S01]  /*d430*/  FMUL.FTZ R6, R58, UR9 ;  /* 0x000000093a067c20 */ /* 0x000fe20008410000 */
[----:B------:R-:W-:Y:S01]  /*d440*/  FSEL R125, R125, -INF , !P1 ;  /* 0xff8000007d7d7808 */ /* 0x000fe20004800000 */
[C---:B------:R-:W-:Y:S01]  /*d450*/  VIADD R182, R167.reuse, 0xc00 ;  /* 0x00000c00a7b67836 */ /* 0x040fe20000000000 */
[----:B------:R-:W-:Y:S01]  /*d460*/  FSEL R42, R178, -INF , !P3 ;  /* 0xff800000b22a7808 */ /* 0x000fe20005800000 */
[----:B------:R-:W-:Y:S01]  /*d470*/  VIADD R178, R167, 0x1c00 ;  /* 0x00001c00a7b27836 */ /* 0x000fe20000000000 */
[C---:B------:R-:W-:Y:S01]  /*d480*/  ISETP.GE.AND P1, PT, R5.reuse, R4, PT ;  /* 0x000000040500720c */ /* 0x040fe20003f26270 */
[----:B------:R4:W-:Y:S01]  /*d490*/  MUFU.TANH R32, R6 ;  /* 0x0000000600207308 */ /* 0x0009e20000002400 */
[----:B------:R-:W-:Y:S01]  /*d4a0*/  ISETP.GE.AND P3, PT, R5, R2, PT ;  /* 0x000000020500720c */ /* 0x000fe20003f66270 */
[----:B------:R-:W-:Y:S01]  /*d4b0*/  VIADD R5, R3, 0x51 ;  /* 0x0000005103057836 */ /* 0x000fe20000000000 */
[----:B------:R-:W-:-:S02]  /*d4c0*/  FSEL R126, R126, -INF , !P5 ;  /* 0xff8000007e7e7808 */ /* 0x000fc40006800000 */
[----:B------:R-:W-:Y:S01]  /*d4d0*/  FSEL R41, R179, -INF , !P2 ;  /* 0xff800000b3297808 */ /* 0x000fe20005000000 */
[----:B------:R-:W-:Y:S01]  /*d4e0*/  VIADD R179, R167, 0x1800 ;  /* 0x00001800a7b37836 */ /* 0x000fe20000000000 */
[----:B------:R-:W-:Y:S01]  /*d4f0*/  FSEL R128, R177, -INF , !P4 ;  /* 0xff800000b1807808 */ /* 0x000fe20006000000 */
[----:B------:R-:W-:Y:S02]  /*d500*/  VIADD R177, R167, 0x2000 ;  /* 0x00002000a7b17836 */ /* 0x000fe40000000000 */
[----:B-1----:R-:W-:Y:S01]  /*d510*/  FMUL.FTZ R7, R59, UR9 ;  /* 0x000000093b077c20 */ /* 0x002fe20008410000 */
[----:B------:R-:W-:Y:S01]  /*d520*/  FSEL R46, R175, -INF , !P0 ;  /* 0xff800000af2e7808 */ /* 0x000fe20004000000 */
[----:B------:R-:W-:Y:S01]  /*d530*/  VIADD R175, R167, 0x2800 ;  /* 0x00002800a7af7836 */ /* 0x000fe20000000000 */
[C---:B------:R-:W-:Y:S01]  /*d540*/  ISETP.GE.AND P4, PT, R5.reuse, R4, PT ;  /* 0x000000040500720c */ /* 0x040fe20003f86270 */
[----:B------:R1:W-:Y:S01]  /*d550*/  MUFU.TANH R31, R7 ;  /* 0x00000007001f7308 */ /* 0x0003e20000002400 */
[----:B------:R-:W-:Y:S01]  /*d560*/  ISETP.GE.AND P0, PT, R5, R2, PT ;  /* 0x000000020500720c */ /* 0x000fe20003f06270 */
[C---:B------:R-:W-:Y:S01]  /*d570*/  VIADD R5, R3.reuse, 0x59 ;  /* 0x0000005903057836 */ /* 0x040fe20000000000 */
[----:B------:R-:W-:Y:S01]  /*d580*/  FSEL R136, R136, -INF , !P6 ;  /* 0xff80000088887808 */ /* 0x000fe20007000000 */
[----:B----4-:R-:W-:Y:S01]  /*d590*/  VIADD R6, R3, 0x50 ;  /* 0x0000005003067836 */ /* 0x010fe20000000000 */
[----:B------:R-:W-:Y:S01]  /*d5a0*/  FSEL R45, R176, -INF , !P1 ;  /* 0xff800000b02d7808 */ /* 0x000fe20004800000 */
[----:B------:R-:W-:Y:S01]  /*d5b0*/  VIADD R176, R167, 0x2400 ;  /* 0x00002400a7b07836 */ /* 0x000fe20000000000 */
[----:B------:R-:W-:-:S02]  /*d5c0*/  FSEL R137, R137, -INF , !P3 ;  /* 0xff80000089897808 */ /* 0x000fc40005800000 */
[C---:B------:R-:W-:Y:S02]  /*d5d0*/  ISETP.GE.AND P5, PT, R6.reuse, R4, PT ;  /* 0x000000040600720c */ /* 0x040fe40003fa6270 */
[----:B------:R-:W-:Y:S01]  /*d5e0*/  ISETP.GE.AND P2, PT, R6, R2, PT ;  /* 0x000000020600720c */ /* 0x000fe20003f46270 */
[----:B------:R-:W-:Y:S01]  /*d5f0*/  VIADD R6, R3, 0x58 ;  /* 0x0000005803067836 */ /* 0x000fe20000000000 */
[----:B------:R-:W-:Y:S02]  /*d600*/  FSEL R55, R55, -INF , !P5 ;  /* 0xff80000037377808 */ /* 0x000fe40006800000 */
[CC--:B------:R-:W-:Y:S01]  /*d610*/  ISETP.GE.AND P3, PT, R5.reuse, R4.reuse, PT ;  /* 0x000000040500720c */ /* 0x0c0fe20003f66270 */
[----:B-1----:R-:W-:Y:S01]  /*d620*/  FMUL.FTZ R7, R60, UR9 ;  /* 0x000000093c077c20 */ /* 0x002fe20008410000 */
[C---:B------:R-:W-:Y:S02]  /*d630*/  ISETP.GE.AND P6, PT, R6.reuse, R4, PT ;  /* 0x000000040600720c */ /* 0x040fe40003fc6270 */
[-C--:B------:R-:W-:Y:S01]  /*d640*/  ISETP.GE.AND P1, PT, R6, R2.reuse, PT ;  /* 0x000000020600720c */ /* 0x080fe20003f26270 */
[----:B------:R-:W-:Y:S01]  /*d650*/  FMUL.FTZ R6, R62, UR9 ;  /* 0x000000093e067c20 */ /* 0x000fe20008410000 */
[----:B------:R-:W-:Y:S01]  /*d660*/  ISETP.GE.AND P5, PT, R5, R2, PT ;  /* 0x000000020500720c */ /* 0x000fe20003fa6270 */
[----:B------:R1:W4:Y:S01]  /*d670*/  MUFU.TANH R15, R7 ;  /* 0x00000007000f7308 */ /* 0x0003220000002400 */
[----:B------:R-:W-:Y:S01]  /*d680*/  VIADD R5, R3, 0x60 ;  /* 0x0000006003057836 */ /* 0x000fe20000000000 */
[----:B------:R-:W-:-:S02]  /*d690*/  FSEL R138, R138, -INF , !P2 ;  /* 0xff8000008a8a7808 */ /* 0x000fc40005000000 */
[----:B------:R-:W-:Y:S01]  /*d6a0*/  FSEL R54, R174, -INF , !P4 ;  /* 0xff800000ae367808 */ /* 0x000fe20006000000 */
[----:B------:R-:W-:Y:S01]  /*d6b0*/  VIADD R174, R167, 0x2c00 ;  /* 0x00002c00a7ae7836 */ /* 0x000fe20000000000 */
[C---:B------:R-:W-:Y:S02]  /*d6c0*/  ISETP.GE.AND P2, PT, R5.reuse, R4, PT ;  /* 0x000000040500720c */ /* 0x040fe40003f46270 */
[----:B------:R2:W-:Y:S01]  /*d6d0*/  MUFU.TANH R29, R6 ;  /* 0x00000006001d7308 */ /* 0x0005e20000002400 */
[----:B------:R-:W-:Y:S01]  /*d6e0*/  ISETP.GE.AND P4, PT, R5, R2, PT ;  /* 0x000000020500720c */ /* 0x000fe20003f86270 */
[----:B------:R-:W-:Y:S01]  /*d6f0*/  VIADD R5, R3, 0x68 ;  /* 0x0000006803057836 */ /* 0x000fe20000000000 */
[----:B------:R-:W-:Y:S02]  /*d700*/  FSEL R139, R139, -INF , !P0 ;  /* 0xff8000008b8b7808 */ /* 0x000fe40004000000 */
[----:B------:R-:W-:Y:S01]  /*d710*/  FSEL R47, R173, -INF , !P6 ;  /* 0xff800000ad2f7808 */ /* 0x000fe20007000000 */
[----:B------:R-:W-:Y:S01]  /*d720*/  VIADD R173, R167, 0x3000 ;  /* 0x00003000a7ad7836 */ /* 0x000fe20000000000 */
[----:B------:R-:W-:Y:S01]  /*d730*/  FSEL R140, R140, -INF , !P1 ;  /* 0xff8000008c8c7808 */ /* 0x000fe20004800000 */
[----:B-1----:R-:W-:Y:S01]  /*d740*/  FMUL.FTZ R7, R61, UR9 ;  /* 0x000000093d077c20 */ /* 0x002fe20008410000 */
[----:B------:R-:W-:Y:S01]  /*d750*/  FSEL R58, R172, -INF , !P3 ;  /* 0xff800000ac3a7808 */ /* 0x000fe20005800000 */
[----:B------:R-:W-:Y:S01]  /*d760*/  VIADD R172, R167, 0x3400 ;  /* 0x00003400a7ac7836 */ /* 0x000fe20000000000 */
[C---:B------:R-:W-:Y:S01]  /*d770*/  ISETP.GE.AND P1, PT, R5.reuse, R4, PT ;  /* 0x000000040500720c */ /* 0x040fe20003f26270 */
[----:B------:R1:W-:Y:S01]  /*d780*/  MUFU.TANH R30, R7 ;  /* 0x00000007001e7308 */ /* 0x0003e20000002400 */
[----:B------:R-:W-:Y:S01]  /*d790*/  ISETP.GE.AND P3, PT, R5, R2, PT ;  /* 0x000000020500720c */ /* 0x000fe20003f66270 */
[----:B------:R-:W-:Y:S01]  /*d7a0*/  VIADD R5, R3, 0x70 ;  /* 0x0000007003057836 */ /* 0x000fe20000000000 */
[----:B------:R-:W-:Y:S01]  /*d7b0*/  FSEL R141, R141, -INF , !P5 ;  /* 0xff8000008d8d7808 */ /* 0x000fe20006800000 */
[----:B--2---:R-:W-:Y:S01]  /*d7c0*/  VIADD R6, R3, 0x61 ;  /* 0x0000006103067836 */ /* 0x004fe20000000000 */
[----:B------:R-:W-:Y:S01]  /*d7d0*/  FSEL R57, R171, -INF , !P2 ;  /* 0xff800000ab397808 */ /* 0x000fe20005000000 */
[----:B------:R-:W-:Y:S01]  /*d7e0*/  VIADD R171, R167, 0x3800 ;  /* 0x00003800a7ab7836 */ /* 0x000fe20000000000 */
[----:B------:R-:W-:-:S02]  /*d7f0*/  FSEL R142, R142, -INF , !P4 ;  /* 0xff8000008e8e7808 */ /* 0x000fc40006000000 */
[C---:B------:R-:W-:Y:S02]  /*d800*/  ISETP.GE.AND P0, PT, R6.reuse, R4, PT ;  /* 0x000000040600720c */ /* 0x040fe40003f06270 */
[----:B------:R-:W-:Y:S01]  /*d810*/  ISETP.GE.AND P6, PT, R6, R2, PT ;  /* 0x000000020600720c */ /* 0x000fe20003fc6270 */
[----:B------:R-:W-:Y:S01]  /*d820*/  VIADD R6, R3, 0x69 ;  /* 0x0000006903067836 */ /* 0x000fe20000000000 */
[----:B------:R-:W-:Y:S01]  /*d830*/  FSEL R61, R170, -INF , !P0 ;  /* 0xff800000aa3d7808 */ /* 0x000fe20004000000 */
[----:B------:R-:W-:Y:S01]  /*d840*/  VIADD R170, R167, 0x3c00 ;  /* 0x00003c00a7aa7836 */ /* 0x000fe20000000000 */
[-C--:B------:R-:W-:Y:S01]  /*d850*/  ISETP.GE.AND P4, PT, R5, R4.reuse, PT ;  /* 0x000000040500720c */ /* 0x080fe20003f86270 */
[----:B-1----:R-:W-:Y:S01]  /*d860*/  FMUL.FTZ R7, R63, UR9 ;  /* 0x000000093f077c20 */ /* 0x002fe20008410000 */
[C---:B------:R-:W-:Y:S02]  /*d870*/  ISETP.GE.AND P5, PT, R6.reuse, R4, PT ;  /* 0x000000040600720c */ /* 0x040fe40003fa6270 */
[-C--:B------:R-:W-:Y:S01]  /*d880*/  ISETP.GE.AND P2, PT, R6, R2.reuse, PT ;  /* 0x000000020600720c */ /* 0x080fe20003f46270 */
[----:B------:R1:W2:Y:S01]  /*d890*/  MUFU.TANH R13, R7 ;  /* 0x00000007000d7308 */ /* 0x0002a20000002400 */
[----:B------:R-:W-:Y:S01]  /*d8a0*/  FMUL.FTZ R6, R66, UR9 ;  /* 0x0000000942067c20 */ /* 0x000fe20008410000 */
[----:B------:R-:W-:Y:S01]  /*d8b0*/  ISETP.GE.AND P0, PT, R5, R2, PT ;  /* 0x000000020500720c */ /* 0x000fe20003f06270 */
[----:B------:R-:W-:Y:S01]  /*d8c0*/  VIADD R5, R3, 0x71 ;  /* 0x0000007103057836 */ /* 0x000fe20000000000 */
[----:B------:R-:W-:-:S02]  /*d8d0*/  FSEL R143, R143, -INF , !P6 ;  /* 0xff8000008f8f7808 */ /* 0x000fc40007000000 */
[----:B------:R-:W-:Y:S02]  /*d8e0*/  FSEL R60, R165, -INF , !P1 ;  /* 0xff800000a53c7808 */ /* 0x000fe40004800000 */
[----:B------:R3:W-:Y:S01]  /*d8f0*/  MUFU.TANH R14, R6 ;  /* 0x00000006000e7308 */ /* 0x0007e20000002400 */
[C---:B------:R-:W-:Y:S02]  /*d900*/  ISETP.GE.AND P6, PT, R5.reuse, R4, PT ;  /* 0x000000040500720c */ /* 0x040fe40003fc6270 */
[----:B------:R-:W-:Y:S01]  /*d910*/  ISETP.GE.AND P1, PT, R5, R2, PT ;  /* 0x000000020500720c */ /* 0x000fe20003f26270 */
[----:B------:R-:W-:Y:S01]  /*d920*/  VIADD R5, R3, 0x79 ;  /* 0x0000007903057836 */ /* 0x000fe20000000000 */
[----:B------:R-:W-:Y:S02]  /*d930*/  FSEL R144, R144, -INF , !P3 ;  /* 0xff80000090907808 */ /* 0x000fe40005800000 */
[----:B------:R-:W-:Y:S01]  /*d940*/  FSEL R59, R166, -INF , !P5 ;  /* 0xff800000a63b7808 */ /* 0x000fe20006800000 */
[----:B-1----:R-:W-:Y:S01]  /*d950*/  FMUL.FTZ R7, R64, UR9 ;  /* 0x0000000940077c20 */ /* 0x002fe20008410000 */
[----:B------:R-:W-:-:S02]  /*d960*/  FSEL R146, R146, -INF , !P2 ;  /* 0xff80000092927808 */ /* 0x000fc40005000000 */
[----:B------:R-:W-:Y:S01]  /*d970*/  FSEL R63, R162, -INF , !P4 ;  /* 0xff800000a23f7808 */ /* 0x000fe20006000000 */
[----:B------:R1:W2:Y:S01]  /*d980*/  MUFU.TANH R27, R7 ;  /* 0x00000007001b7308 */ /* 0x0002a20000002400 */
[C---:B------:R-:W-:Y:S02]  /*d990*/  ISETP.GE.AND P2, PT, R5.reuse, R4, PT ;  /* 0x000000040500720c */ /* 0x040fe40003f46270 */
[----:B------:R-:W-:Y:S01]  /*d9a0*/  ISETP.GE.AND P4, PT, R5, R2, PT ;  /* 0x000000020500720c */ /* 0x000fe20003f86270 */
[----:B---3--:R-:W-:Y:S01]  /*d9b0*/  VIADD R6, R3, 0x78 ;  /* 0x0000007803067836 */ /* 0x008fe20000000000 */
[----:B------:R-:W-:Y:S01]  /*d9c0*/  FSEL R147, R147, -INF , !P0 ;  /* 0xff80000093937808 */ /* 0x000fe20004000000 */
[----:B------:R-:W-:Y:S01]  /*d9d0*/  VIADD R5, R3, 0x81 ;  /* 0x0000008103057836 */ /* 0x000fe20000000000 */
[----:B------:R-:W-:Y:S02]  /*d9e0*/  FSEL R62, R163, -INF , !P6 ;  /* 0xff800000a33e7808 */ /* 0x000fe40007000000 */
[----:B------:R-:W-:-:S02]  /*d9f0*/  ISETP.GE.AND P3, PT, R6, R4, PT ;  /* 0x000000040600720c */ /* 0x000fc40003f66270 */
[----:B------:R-:W-:Y:S01]  /*da00*/  ISETP.GE.AND P5, PT, R6, R2, PT ;  /* 0x000000020600720c */ /* 0x000fe20003fa6270 */
[----:B------:R-:W-:Y:S01]  /*da10*/  VIADD R6, R3, 0x80 ;  /* 0x0000008003067836 */ /* 0x000fe20000000000 */
[----:B------:R-:W-:Y:S02]  /*da20*/  FSEL R148, R148, -INF , !P1 ;  /* 0xff80000094947808 */ /* 0x000fe40004800000 */
[----:B------:R-:W-:Y:S01]  /*da30*/  FSEL R66, R160, -INF , !P3 ;  /* 0xff800000a0427808 */ /* 0x000fe20005800000 */
[----:B-1----:R-:W-:Y:S01]  /*da40*/  FMUL.FTZ R7, R65, UR9 ;  /* 0x0000000941077c20 */ /* 0x002fe20008410000 */
[C---:B------:R-:W-:Y:S02]  /*da50*/  ISETP.GE.AND P0, PT, R6.reuse, R4, PT ;  /* 0x000000040600720c */ /* 0x040fe40003f06270 */
[----:B------:R-:W-:Y:S01]  /*da60*/  ISETP.GE.AND P6, PT, R6, R2, PT ;  /* 0x000000020600720c */ /* 0x000fe20003fc6270 */
[----:B------:R1:W3:Y:S01]  /*da70*/  MUFU.TANH R28, R7 ;  /* 0x00000007001c7308 */ /* 0x0002e20000002400 */
[----:B------:R-:W-:Y:S01]  /*da80*/  FMUL.FTZ R6, R18, UR9 ;  /* 0x0000000912067c20 */ /* 0x000fe20008410000 */
[----:B------:R-:W-:-:S02]  /*da90*/  ISETP.GE.AND P1, PT, R5, R4, PT ;  /* 0x000000040500720c */ /* 0x000fc40003f26270 */
[----:B------:R-:W-:Y:S01]  /*daa0*/  ISETP.GE.AND P3, PT, R5, R2, PT ;  /* 0x000000020500720c */ /* 0x000fe20003f66270 */
[----:B------:R-:W-:Y:S01]  /*dab0*/  VIADD R5, R3, 0x88 ;  /* 0x0000008803057836 */ /* 0x000fe20000000000 */
[----:B------:R-:W-:Y:S02]  /*dac0*/  FSEL R149, R149, -INF , !P5 ;  /* 0xff80000095957808 */ /* 0x000fe40006800000 */
[----:B------:R5:W-:Y:S01]  /*dad0*/  MUFU.TANH R11, R6 ;  /* 0x00000006000b7308 */ /* 0x000be20000002400 */
        /* <DEDUP_REMOVED lines=9> */
[C---:B------:R-:W-:Y:S02]  /*db70*/  ISETP.GE.AND P6, PT, R5.reuse, R4, PT ;  /* 0x000000040500720c */ /* 0x040fe40003fc6270 */
[-C--:B------:R-:W-:Y:S01]  /*db80*/  ISETP.GE.AND P1, PT, R5, R2.reuse, PT ;  /* 0x000000020500720c */ /* 0x080fe20003f26270 */
[C---:B-----5:R-:W-:Y:S01]  /*db90*/  VIADD R6, R3.reuse, 0x89 ;  /* 0x0000008903067836 */ /* 0x060fe20000000000 */
[----:B------:R-:W-:Y:S01]  /*dba0*/  FSEL R67, R152, -INF , !P5 ;  /* 0xff80000098437808 */ /* 0x000fe20006800000 */
[----:B------:R-:W-:Y:S01]  /*dbb0*/  VIADD R5, R3, 0x98 ;  /* 0x0000009803057836 */ /* 0x000fe20000000000 */
[----:B------:R-:W-:Y:S02]  /*dbc0*/  FSEL R74, R74, -INF , !P6 ;  /* 0xff8000004a4a7808 */ /* 0x000fe40007000000 */
[----:B------:R-:W-:-:S04]  /*dbd0*/  ISETP.GE.AND P0, PT, R6, R2, PT ;  /* 0x000000020600720c */ /* 0x000fc80003f06270 */
[----:B------:R-:W-:Y:S01]  /*dbe0*/  FSEL R145, R145, -INF , !P0 ;  /* 0xff80000091917808 */ /* 0x000fe20004000000 */
[----:B-1----:R-:W-:-:S04]  /*dbf0*/  FMUL.FTZ R7, R16, UR9 ;  /* 0x0000000910077c20 */ /* 0x002fc80008410000 */
[----:B------:R1:W-:Y:S02]  /*dc00*/  MUFU.TANH R12, R7 ;  /* 0x00000007000c7308 */ /* 0x0003e40000002400 */
[----:B-1----:R-:W-:-:S06]  /*dc10*/  FMUL.FTZ R7, R17, UR9 ;  /* 0x0000000911077c20 */ /* 0x002fcc0008410000 */
        /* <DEDUP_REMOVED lines=30> */
[----:B------:R-:W-:Y:S01]  /*de00*/  VIADD R5, R3, 0xa9 ;  /* 0x000000a903057836 */ /* 0x000fe20000000000 */
[----:B------:R-:W-:Y:S01]  /*de10*/  FSEL R77, R77, -INF , !P5 ;  /* 0xff8000004d4d7808 */ /* 0x000fe20006800000 */
[----:B----4-:R-:W-:-:S02]  /*de20*/  VIADD R6, R3, 0xa0 ;  /* 0x000000a003067836 */ /* 0x010fc40000000000 */
        /* <DEDUP_REMOVED lines=31> */
[----:B----4-:R-:W-:Y:S02]  /*e020*/  VIADD R6, R3, 0xb1 ;  /* 0x000000b103067836 */ /* 0x010fe40000000000 */
[----:B-1----:R-:W-:Y:S01]  /*e030*/  FMUL.FTZ R7, R92, UR9 ;  /* 0x000000095c077c20 */ /* 0x002fe20008410000 */
[----:B------:R-:W-:Y:S02]  /*e040*/  FSEL R92, R72, -INF , !P2 ;  /* 0xff800000485c7808 */ /* 0x000fe40005000000 */
[----:B------:R-:W-:Y:S01]  /*e050*/  FSEL R72, R39, -INF , !P4 ;  /* 0xff80000027487808 */ /* 0x000fe20006000000 */
[----:B------:R1:W4:Y:S01]  /*e060*/  MUFU.TANH R17, R7 ;  /* 0x0000000700117308 */ /* 0x0003220000002400 */
[----:B------:R-:W-:-:S02]  /*e070*/  ISETP.GE.AND P2, PT, R6, R4, PT ;  /* 0x000000040600720c */ /* 0x000fc40003f46270 */
[-C--:B------:R-:W-:Y:S01]  /*e080*/  ISETP.GE.AND P4, PT, R6, R2.reuse, PT ;  /* 0x000000020600720c */ /* 0x080fe20003f86270 */
[----:B------:R-:W-:Y:S01]  /*e090*/  VIADD R6, R3, 0xb9 ;  /* 0x000000b903067836 */ /* 0x000fe20000000000 */
[----:B------:R-:W-:Y:S02]  /*e0a0*/  FSEL R39, R34, -INF , !P3 ;  /* 0xff80000022277808 */ /* 0x000fe40005800000 */
[----:B------:R-:W-:Y:S02]  /*e0b0*/  FSEL R38, R33, -INF , !P2 ;  /* 0xff80000021267808 */ /* 0x000fe40005000000 */
[-C--:B------:R-:W-:Y:S02]  /*e0c0*/  ISETP.GE.AND P3, PT, R6, R2.reuse, PT ;  /* 0x000000020600720c */ /* 0x080fe40003f66270 */
[----:B------:R-:W-:Y:S02]  /*e0d0*/  ISETP.GE.AND P2, PT, R5, R2, PT ;  /* 0x000000020500720c */ /* 0x000fe40003f46270 */
[----:B--2---:R-:W-:Y:S01]  /*e0e0*/  FSEL R151, R13, -INF , !P3 ;  /* 0xff8000000d977808 */ /* 0x004fe20005800000 */
        /* <DEDUP_REMOVED lines=9> */
[----:B------:R-:W-:Y:S02]  /*e180*/  FSEL R34, R27, -INF , !P5 ;  /* 0xff8000001b227808 */ /* 0x000fe40006800000 */
[----:B------:R-:W-:Y:S01]  /*e190*/  ISETP.GE.AND P0, PT, R5, R2, PT ;  /* 0x000000020500720c */ /* 0x000fe20003f06270 */
[----:B------:R2:W4:Y:S01]  /*e1a0*/  MUFU.TANH R16, R6 ;  /* 0x0000000600107308 */ /* 0x0005220000002400 */
[----:B-1----:R-:W-:Y:S01]  /*e1b0*/  FMUL.FTZ R7, R95, UR9 ;  /* 0x000000095f077c20 */ /* 0x002fe20008410000 */
[----:B------:R-:W-:-:S02]  /*e1c0*/  FSEL R95, R31, -INF , !P4 ;  /* 0xff8000001f5f7808 */ /* 0x000fc40006000000 */
[----:B------:R-:W-:-:S04]  /*e1d0*/  ISETP.GE.AND P4, PT, R5, R4, PT ;  /* 0x000000040500720c */ /* 0x000fc80003f86270 */
[----:B------:R1:W4:Y:S01]  /*e1e0*/  MUFU.TANH R15, R7 ;  /* 0x00000007000f7308 */ /* 0x0003220000002400 */
[C---:B------:R-:W-:Y:S01]  /*e1f0*/  VIADD R5, R3.reuse, 0xc9 ;  /* 0x000000c903057836 */ /* 0x040fe20000000000 */
[----:B---3--:R-:W-:Y:S01]  /*e200*/  FSEL R33, R28, -INF , !P4 ;  /* 0xff8000001c217808 */ /* 0x008fe20006000000 */
[----:B--2---:R-:W-:-:S03]  /*e210*/  VIADD R6, R3, 0xc8 ;  /* 0x000000c803067836 */ /* 0x004fc60000000000 */
        /* <DEDUP_REMOVED lines=35> */
[----:B---3--:R-:W-:Y:S01]  /*e450*/  VIADD R6, R3, 0xd9 ;  /* 0x000000d903067836 */ /* 0x008fe20000000000 */
        /* <DEDUP_REMOVED lines=13> */
[----:B------:R1:W3:Y:S01]  /*e530*/  MUFU.TANH R10, R7 ;  /* 0x00000007000a7308 */ /* 0x0002e20000002400 */
[----:B------:R-:W-:Y:S01]  /*e540*/  VIADD R5, R3, 0xe9 ;  /* 0x000000e903057836 */ /* 0x000fe20000000000 */
[----:B----4-:R-:W-:-:S02]  /*e550*/  FSEL R26, R17, -INF , !P4 ;  /* 0xff800000111a7808 */ /* 0x010fc40006000000 */
[----:B------:R-:W-:Y:S02]  /*e560*/  FSEL R160, R16, -INF , !P0 ;  /* 0xff80000010a07808 */ /* 0x000fe40004000000 */
[----:B------:R-:W-:Y:S02]  /*e570*/  ISETP.GE.AND P4, PT, R5, R2, PT ;  /* 0x000000020500720c */ /* 0x000fe40003f86270 */
[----:B------:R4:W3:Y:S01]  /*e580*/  MUFU.TANH R8, R6 ;  /* 0x0000000600087308 */ /* 0x0008e20000002400 */
[----:B------:R-:W-:Y:S02]  /*e590*/  FSEL R25, R18, -INF , !P6 ;  /* 0xff80000012197808 */ /* 0x000fe40007000000 */
[----:B------:R-:W-:Y:S02]  /*e5a0*/  FSEL R161, R15, -INF , !P1 ;  /* 0xff8000000fa17808 */ /* 0x000fe40004800000 */
[----:B--2---:R-:W-:Y:S02]  /*e5b0*/  FSEL R24, R13, -INF , !P3 ;  /* 0xff8000000d187808 */ /* 0x004fe40005800000 */
[----:B-----5:R-:W-:Y:S01]  /*e5c0*/  FSEL R162, R12, -INF , !P5 ;  /* 0xff8000000ca27808 */ /* 0x020fe20006800000 */
[----:B-1----:R-:W-:Y:S01]  /*e5d0*/  FMUL.FTZ R7, R85, UR9 ;  /* 0x0000000955077c20 */ /* 0x002fe20008410000 */
[----:B------:R-:W-:-:S03]  /*e5e0*/  FSEL R163, R11, -INF , !P4 ;  /* 0xff8000000ba37808 */ /* 0x000fc60006000000 */
[----:B------:R1:W2:Y:S01]  /*e5f0*/  MUFU.TANH R9, R7 ;  /* 0x0000000700097308 */ /* 0x0002a20000002400 */
[----:B----4-:R-:W-:-:S05]  /*e600*/  VIADD R6, R3, 0xf0 ;  /* 0x000000f003067836 */ /* 0x010fca0000000000 */
[C---:B------:R-:W-:Y:S02]  /*e610*/  ISETP.GE.AND P0, PT, R6.reuse, R4, PT ;  /* 0x000000040600720c */ /* 0x040fe40003f06270 */
[----:B------:R-:W-:Y:S01]  /*e620*/  ISETP.GE.AND P6, PT, R6, R2, PT ;  /* 0x000000020600720c */ /* 0x000fe20003fc6270 */
[----:B------:R-:W-:Y:S01]  /*e630*/  VIADD R6, R3, 0xf8 ;  /* 0x000000f803067836 */ /* 0x000fe20000000000 */
[----:B---3--:R-:W-:Y:S02]  /*e640*/  FSEL R84, R10, -INF , !P0 ;  /* 0xff8000000a547808 */ /* 0x008fe40004000000 */
        /* <DEDUP_REMOVED lines=21> */
[----:B------:R-:W-:Y:S02]  /*e7a0*/  ISETP.GT.AND P1, PT, R242, R248, PT ;  /* 0x000000f8f200720c */ /* 0x000fe40003f24270 */
        /* <DEDUP_REMOVED lines=77> */
.L_x_1496:
[----:B------:R-:W1:Y:S02]  /*ec80*/  LDC R5, c[0x0][0x248] ;  /* 0x00009200ff057b82 */ /* 0x000e640000000800 */
[----:B-1----:R-:W-:-:S05]  /*ec90*/  IMAD.SHL.U32 R3, R5, 0x100, RZ ;  /* 0x0000010005037824 */ /* 0x002fca00078e00ff */
[----:B------:R-:W-:-:S04]  /*eca0*/  IADD3 R3, -R3, RZ, RZ ;  /* 0x000000ff03037210 */ /* 0x000fc80007ffe1ff */
[----:B------:R-:W-:-:S07]  /*ecb0*/  SHF.R.S32.HI R6, RZ, 0x1f, R3 ;  /* 0x0000001fff067819 */ /* 0x000fce0000011403 */
.L_x_1497:
        /* <DEDUP_REMOVED lines=101> */
.L_x_1499:
[----:B------:R-:W-:Y:S05]  /*f310*/  BSYNC B0 ;  /* 0x0000000000007941 */ /* 0x000fea0003800000 */
.L_x_1498:
[----:B------:R-:W0:Y:S01]  /*f320*/  LDGDEPBAR ;  /* 0x00000000000079af */ /* 0x000e220000000000 */
[----:B------:R-:W-:-:S04]  /*f330*/  LEA R188, P0, R3, R188, 0x1 ;  /* 0x000000bc03bc7211 */ /* 0x000fc800078008ff */
[----:B------:R-:W-:-:S09]  /*f340*/  LEA.HI.X R189, R3, R189, R6, 0x1, P0 ;  /* 0x000000bd03bd7211 */ /* 0x000fd200000f0c06 */
.L_x_1495:
[----:B------:R-:W-:Y:S01]  /*f350*/  FMNMX.FTZ R20, R22, R82, !PT ;  /* 0x0000005216147209 */ /* 0x000fe20007810000 */
[----:B------:R-:W-:Y:S01]  /*f360*/  ULDC UR5, c[0x0][0x2ec] ;  /* 0x0000bb0000057ab9 */ /* 0x000fe20000000800 */
[----:B------:R-:W-:Y:S02]  /*f370*/  LEA R165, R0, UR4, 0x1 ;  /* 0x0000000400a57c11 */ /* 0x000fe4000f8e08ff */
[----:B------:R-:W-:Y:S02]  /*f380*/  FMNMX.FTZ R20, R104, R20, !PT ;  /* 0x0000001468147209 */ /* 0x000fe40007810000 */
[----:B------:R-:W-:Y:S01]  /*f390*/  LEA R166, R36, R165, 0x1 ;  /* 0x000000a524a67211 */ /* 0x000fe200078e08ff */
        /* <DEDUP_REMOVED lines=283> */
[--C-:B---3--:R-:W-:Y:S01]  /*10550*/  FFMA.FTZ R0, R114, UR5, -R5.reuse ;  /* 0x0000000572007c23 */ /* 0x108fe20008010805 */
[----:B--2---:R-:W-:Y:S01]  /*10560*/  FFMA.FTZ R7, R111, UR5, -R5 ;  /* 0x000000056f077c23 */ /* 0x004fe20008010805 */
[----:B----4-:R-:W-:-:S05]  /*10570*/  F2FP.BF16.F32.PACK_AB R11, R54, R23 ;  /* 0x00000017360b723e */ /* 0x010fca00000010ff */
[----:B------:R2:W-:Y:S02]  /*10580*/  MUFU.EX2 R55, R7 ;  /* 0x0000000700377308 */ /* 0x0005e40000000800 */
[C---:B------:R-:W-:Y:S06]  /*10590*/  HMMA.16816.F32.BF16 R24, R8.reuse, R12, RZ ;  /* 0x0000000c0818723c */ /* 0x040fec00000418ff */
[----:B------:R-:W-:Y:S01]  /*105a0*/  HMMA.16816.F32.BF16 R16, R8, R14, RZ ;  /* 0x0000000e0810723c */ /* 0x000fe200000418ff */
[----:B------:R-:W-:-:S05]  /*105b0*/  F2FP.BF16.F32.PACK_AB R12, R193, R192 ;  /* 0x000000c0c10c723e */ /* 0x000fca00000010ff */
[C---:B-1----:R-:W-:Y:S01]  /*105c0*/  HMMA.16816.F32.BF16 R32, R8.reuse, R28, RZ ;  /* 0x0000001c0820723c */ /* 0x042fe200000418ff */
[----:B--2---:R-:W-:Y:S01]  /*105d0*/  FFMA.FTZ R7, R108, UR5, -R5 ;  /* 0x000000056c077c23 */ /* 0x004fe20008010805 */
[----:B------:R-:W-:Y:S01]  /*105e0*/  F2FP.BF16.F32.PACK_AB R14, R195, R194 ;  /* 0x000000c2c30e723e */ /* 0x000fe200000010ff */
[----:B------:R1:W2:Y:S01]  /*105f0*/  MUFU.EX2 R108, R0 ;  /* 0x00000000006c7308 */ /* 0x0002a20000000800 */
[----:B------:R-:W-:Y:S02]  /*10600*/  F2FP.BF16.F32.PACK_AB R15, R97, R81 ;  /* 0x00000051610f723e */ /* 0x000fe400000010ff */
[----:B------:R-:W-:Y:S05]  /*10610*/  HMMA.16816.F32.BF16 R28, R8, R30, RZ ;  /* 0x0000001e081c723c */ /* 0x000fea00000418ff */
[----:B------:R-:W3:Y:S02]  /*10620*/  MUFU.EX2 R82, R7 ;  /* 0x0000000700527308 */ /* 0x000ee40000000800 */
[----:B------:R-:W-:-:S02]  /*10630*/  F2FP.BF16.F32.PACK_AB R8, R197, R196 ;  /* 0x000000c4c508723e */ /* 0x000fc400000010ff */
[----:B------:R-:W-:Y:S01]  /*10640*/  F2FP.BF16.F32.PACK_AB R10, R199, R198 ;  /* 0x000000c6c70a723e */ /* 0x000fe200000010ff */
[----:B-1----:R-:W-:Y:S01]  /*10650*/  FFMA.FTZ R0, R109, UR5, -R5 ;  /* 0x000000056d007c23 */ /* 0x002fe20008010805 */
[----:B--2---:R-:W-:-:S03]  /*10660*/  F2FP.BF16.F32.PACK_AB R9, R108, R107 ;  /* 0x0000006b6c09723e */ /* 0x004fc600000010ff */
[----:B------:R1:W-:Y:S01]  /*10670*/  MUFU.EX2 R110, R0 ;  /* 0x00000000006e7308 */ /* 0x0003e20000000800 */
[----:B---3--:R-:W-:Y:S01]  /*10680*/  F2FP.BF16.F32.PACK_AB R13, R82, R55 ;  /* 0x00000037520d723e */ /* 0x008fe200000010ff */
[----:B------:R-:W-:-:S06]  /*10690*/  FFMA.FTZ R7, R102, UR5, -R5 ;  /* 0x0000000566077c23 */ /* 0x000fcc0008010805 */
[----:B------:R2:W-:Y:S01]  /*106a0*/  MUFU.EX2 R69, R7 ;  /* 0x0000000700457308 */ /* 0x0005e20000000800 */
[----:B------:R-:W-:Y:S01]  /*106b0*/  HMMA.16816.F32.BF16 R36, R12, R40, R24 ;  /* 0x000000280c24723c */ /* 0x000fe20000041818 */
[----:B-1----:R-:W-:-:S05]  /*106c0*/  FFMA.FTZ R0, R113, UR5, -R5 ;  /* 0x0000000571007c23 */ /* 0x002fca0008010805 */
[C---:B------:R-:W-:Y:S01]  /*106d0*/  HMMA.16816.F32.BF16 R24, R12.reuse, R42, R16 ;  /* 0x0000002a0c18723c */ /* 0x040fe20000041810 */
[----:B------:R1:W3:Y:S05]  /*106e0*/  MUFU.EX2 R113, R0 ;  /* 0x0000000000717308 */ /* 0x0002ea0000000800 */
[----:B------:R-:W-:Y:S01]  /*106f0*/  HMMA.16816.F32.BF16 R16, R12, R44, R32 ;  /* 0x0000002c0c10723c */ /* 0x000fe20000041820 */
[----:B--2---:R-:W-:-:S05]  /*10700*/  FADD.FTZ R7, R131, R130 ;  /* 0x0000008283077221 */ /* 0x004fca0000010000 */
[----:B------:R-:W-:Y:S01]  /*10710*/  HMMA.16816.F32.BF16 R12, R12, R46, R28 ;  /* 0x0000002e0c0c723c */ /* 0x000fe2000004181c */
[----:B------:R-:W2:Y:S01]  /*10720*/  LDSM.16.MT88.4 R44, [R166+0x5c00] ;  /* 0x005c0000a62c783b */ /* 0x000ea20000004200 */
[----:B------:R-:W-:-:S04]  /*10730*/  FADD.FTZ R7, R134, R7 ;  /* 0x0000000786077221 */ /* 0x000fc80000010000 */
[----:B------:R-:W-:Y:S01]  /*10740*/  FADD.FTZ R7, R135, R7 ;  /* 0x0000000787077221 */ /* 0x000fe20000010000 */
[----:B-1----:R-:W-:Y:S01]  /*10750*/  FFMA.FTZ R0, R121, UR5, -R5 ;  /* 0x0000000579007c23 */ /* 0x002fe20008010805 */
[----:B---3--:R-:W-:Y:S02]  /*10760*/  F2FP.BF16.F32.PACK_AB R11, R113, R110 ;  /* 0x0000006e710b723e */ /* 0x008fe400000010ff */
[----:B------:R-:W-:Y:S01]  /*10770*/  FADD.FTZ R7, R192, R7 ;  /* 0x00000007c0077221 */ /* 0x000fe20000010000 */
[----:B------:R1:W-:Y:S03]  /*10780*/  MUFU.EX2 R129, R0 ;  /* 0x0000000000817308 */ /* 0x0003e60000000800 */
[----:B------:R-:W-:Y:S01]  /*10790*/  FADD.FTZ R7, R193, R7 ;  /* 0x00000007c1077221 */ /* 0x000fe20000010000 */
[----:B------:R-:W-:Y:S03]  /*107a0*/  HMMA.16816.F32.BF16 R36, R8, R48, R36 ;  /* 0x000000300824723c */ /* 0x000fe60000041824 */
[----:B------:R-:W-:-:S03]  /*107b0*/  FADD.FTZ R7, R194, R7 ;  /* 0x00000007c2077221 */ /* 0x000fc60000010000 */
[----:B------:R-:W-:Y:S01]  /*107c0*/  HMMA.16816.F32.BF16 R32, R8, R50, R24 ;  /* 0x000000320820723c */ /* 0x000fe20000041818 */
[----:B------:R-:W3:Y:S01]  /*107d0*/  LDSM.16.MT88.4 R48, [R165+0x6000] ;  /* 0x00600000a530783b */ /* 0x000ee20000004200 */
[----:B------:R-:W-:-:S04]  /*107e0*/  FADD.FTZ R7, R195, R7 ;  /* 0x00000007c3077221 */ /* 0x000fc80000010000 */
[----:B------:R-:W-:Y:S01]  /*107f0*/  HMMA.16816.F32.BF16 R28, R8, R60, R16 ;  /* 0x0000003c081c723c */ /* 0x000fe20000041810 */
[----:B-1----:R-:W-:-:S04]  /*10800*/  FFMA.FTZ R0, R122, UR5, -R5 ;  /* 0x000000057a007c23 */ /* 0x002fc80008010805 */
[----:B------:R1:W4:Y:S01]  /*10810*/  MUFU.EX2 R122, R0 ;  /* 0x00000000007a7308 */ /* 0x0003220000000800 */
[----:B------:R-:W-:Y:S01]  /*10820*/  HMMA.16816.F32.BF16 R40, R8, R62, R12 ;  /* 0x0000003e0828723c */ /* 0x000fe2000004180c */
[----:B------:R-:W5:Y:S06]  /*10830*/  LDSM.16.MT88.4 R60, [R166+0x6000] ;  /* 0x00600000a63c783b */ /* 0x000f6c0000004200 */
[----:B------:R-:W-:Y:S02]  /*10840*/  F2FP.BF16.F32.PACK_AB R8, R201, R200 ;  /* 0x000000c8c908723e */ /* 0x000fe400000010ff */
[----:B------:R-:W-:-:S02]  /*10850*/  F2FP.BF16.F32.PACK_AB R10, R204, R202 ;  /* 0x000000cacc0a723e */ /* 0x000fc400000010ff */
[----:B------:R-:W-:Y:S02]  /*10860*/  F2FP.BF16.F32.PACK_AB R12, R205, R203 ;  /* 0x000000cbcd0c723e */ /* 0x000fe400000010ff */
[----:B------:R-:W-:Y:S01]  /*10870*/  F2FP.BF16.F32.PACK_AB R14, R208, R206 ;  /* 0x000000ced00e723e */ /* 0x000fe200000010ff */
[----:B-1----:R-:W-:Y:S01]  /*10880*/  FFMA.FTZ R0, R123, UR5, -R5 ;  /* 0x000000057b007c23 */ /* 0x002fe20008010805 */
[----:B----4-:R-:W-:-:S03]  /*10890*/  F2FP.BF16.F32.PACK_AB R9, R122, R129 ;  /* 0x000000817a09723e */ /* 0x010fc600000010ff */
[----:B------:R1:W-:Y:S02]  /*108a0*/  MUFU.EX2 R123, R0 ;  /* 0x00000000007b7308 */ /* 0x0003e40000000800 */
[----:B-1----:R-:W-:Y:S01]  /*108b0*/  FFMA.FTZ R0, R125, UR5, -R5 ;  /* 0x000000057d007c23 */ /* 0x002fe20008010805 */
[----:B------:R-:W-:-:S05]  /*108c0*/  MOV R125, R99 ;  /* 0x00000063007d7202 */ /* 0x000fca0000000f00 */
[----:B------:R1:W4:Y:S02]  /*108d0*/  MUFU.EX2 R121, R0 ;  /* 0x0000000000797308 */ /* 0x0003240000000800 */
[----:B-1----:R-:W-:Y:S01]  /*108e0*/  FFMA.FTZ R0, R126, UR5, -R5 ;  /* 0x000000057e007c23 */ /* 0x002fe20008010805 */
[----:B----4-:R-:W-:Y:S02]  /*108f0*/  F2FP.BF16.F32.PACK_AB R11, R121, R123 ;  /* 0x0000007b790b723e */ /* 0x010fe400000010ff */
[----:B------:R-:W-:-:S03]  /*10900*/  MOV R126, R104 ;  /* 0x00000068007e7202 */ /* 0x000fc60000000f00 */
[----:B------:R1:W-:Y:S02]  /*10910*/  MUFU.EX2 R120, R0 ;  /* 0x0000000000787308 */ /* 0x0003e40000000800 */
[C---:B------:R-:W-:Y:S06]  /*10920*/  HMMA.16816.F32.BF16 R24, R8.reuse, R56, R36 ;  /* 0x000000380818723c */ /* 0x040fec0000041824 */
[C---:B------:R-:W-:Y:S01]  /*10930*/  HMMA.16816.F32.BF16 R16, R8.reuse, R58, R32 ;  /* 0x0000003a0810723c */ /* 0x040fe20000041820 */
[----:B------:R-:W4:Y:S05]  /*10940*/  LDSM.16.MT88.4 R56, [R166+0x6400] ;  /* 0x00640000a638783b */ /* 0x000f2a0000004200 */
[----:B--2---:R-:W-:Y:S01]  /*10950*/  HMMA.16816.F32.BF16 R28, R8, R44, R28 ;  /* 0x0000002c081c723c */ /* 0x004fe2000004181c */
[----:B-1----:R-:W-:Y:S01]  /*10960*/  FFMA.FTZ R0, R128, UR5, -R5 ;  /* 0x0000000580007c23 */ /* 0x002fe20008010805 */
[----:B------:R-:W-:-:S03]  /*10970*/  MOV R128, R244 ;  /* 0x000000f400807202 */ /* 0x000fc60000000f00 */
        /* <DEDUP_REMOVED lines=17> */
[----:B-----5:R-:W-:Y:S01]  /*10a90*/  HMMA.16816.F32.BF16 R16, R12, R60, R28 ;  /* 0x0000003c0c10723c */ /* 0x020fe2000004181c */
[----:B-1----:R-:W-:-:S04]  /*10aa0*/  FFMA.FTZ R0, R139, UR5, -R5 ;  /* 0x000000058b007c23 */ /* 0x002fc80008010805 */
[----:B------:R1:W3:Y:S01]  /*10ab0*/  MUFU.EX2 R109, R0 ;  /* 0x00000000006d7308 */ /* 0x0002e20000000800 */
[----:B------:R-:W-:Y:S01]  /*10ac0*/  HMMA.16816.F32.BF16 R12, R12, R62, R36 ;  /* 0x0000003e0c0c723c */ /* 0x000fe20000041824 */
[----:B------:R-:W-:Y:S01]  /*10ad0*/  LDSM.16.MT88.4 R60, [R165+0x7400] ;  /* 0x00740000a53c783b */ /* 0x000fe20000004200 */
[----:B-1----:R-:W-:Y:S01]  /*10ae0*/  FFMA.FTZ R0, R140, UR5, -R5 ;  /* 0x000000058c007c23 */ /* 0x002fe20008010805 */
[----:B---3--:R-:W-:-:S04]  /*10af0*/  F2FP.BF16.F32.PACK_AB R9, R109, R111 ;  /* 0x0000006f6d09723e */ /* 0x008fc800000010ff */
[----:B------:R1:W-:Y:S02]  /*10b00*/  MUFU.EX2 R104, R0 ;  /* 0x0000000000687308 */ /* 0x0003e40000000800 */
[----:B-1----:R-:W-:-:S06]  /*10b10*/  FFMA.FTZ R0, R141, UR5, -R5 ;  /* 0x000000058d007c23 */ /* 0x002fcc0008010805 */
[----:B------:R1:W3:Y:S02]  /*10b20*/  MUFU.EX2 R106, R0 ;  /* 0x00000000006a7308 */ /* 0x0002e40000000800 */
[----:B-1----:R-:W-:Y:S01]  /*10b30*/  FFMA.FTZ R0, R142, UR5, -R5 ;  /* 0x000000058e007c23 */ /* 0x002fe20008010805 */
[----:B---3--:R-:W-:-:S05]  /*10b40*/  F2FP.BF16.F32.PACK_AB R11, R106, R104 ;  /* 0x000000686a0b723e */ /* 0x008fca00000010ff */
[----:B------:R1:W-:Y:S02]  /*10b50*/  MUFU.EX2 R105, R0 ;  /* 0x0000000000697308 */ /* 0x0003e40000000800 */
[C---:B------:R-:W-:Y:S06]  /*10b60*/  HMMA.16816.F32.BF16 R36, R8.reuse, R64, R32 ;  /* 0x000000400824723c */ /* 0x040fec0000041820 */
[C---:B------:R-:W-:Y:S01]  /*10b70*/  HMMA.16816.F32.BF16 R32, R8.reuse, R66, R24 ;  /* 0x000000420820723c */ /* 0x040fe20000041818 */
[----:B------:R-:W-:Y:S05]  /*10b80*/  LDSM.16.MT88.4 R64, [R166+0x7400] ;  /* 0x00740000a640783b */ /* 0x000fea0000004200 */
[----:B----4-:R-:W-:Y:S01]  /*10b90*/  HMMA.16816.F32.BF16 R28, R8, R56, R16 ;  /* 0x00000038081c723c */ /* 0x010fe20000041810 */
        /* <DEDUP_REMOVED lines=49> */
[--C-:B-1----:R-:W-:Y:S02]  /*10eb0*/  FFMA.FTZ R0, R145, UR5, -R5.reuse ;  /* 0x0000000591007c23 */ /* 0x102fe40008010805 */
[----:B------:R-:W-:Y:S04]  /*10ec0*/  LDSM.16.MT88.4 R144, [R165+0x8000] ;  /* 0x00800000a590783b */ /* 0x000fe80000004200 */
        /* <DEDUP_REMOVED lines=214> */
[----:B----4-:R-:W-:Y:S01]  /*11c30*/  F2FP.BF16.F32.PACK_AB R11, R44, R45 ;  /* 0x0000002d2c0b723e */ /* 0x010fe200000010ff */
        /* <DEDUP_REMOVED lines=33> */
[----:B------:R-:W-:-:S08]  /*11e50*/  NOP ;  /* 0x0000000000007918 */ /* 0x000fd00000000000 */
[----:B------:R-:W-:-:S15]  /*11e60*/  @!P1 BRA `(.L_x_1500) ;  /* 0x0000006c00909947 */ /* 0x000fde0003800000 */
        /* <DEDUP_REMOVED lines=69> */
.L_x_1501:
[----:B------:R-:W1:Y:S02]  /*122c0*/  LDC R0, c[0x0][0x250] ;  /* 0x00009400ff007b82 */ /* 0x000e640000000800 */
[----:B-1----:R-:W-:-:S05]  /*122d0*/  IMAD.SHL.U32 R5, R0, 0x100, RZ ;  /* 0x0000010000057824 */ /* 0x002fca00078e00ff */
[----:B------:R-:W-:-:S04]  /*122e0*/  IADD3 R5, -R5, RZ, RZ ;  /* 0x000000ff05057210 */ /* 0x000fc80007ffe1ff */
[----:B------:R-:W-:-:S07]  /*122f0*/  SHF.R.S32.HI R6, RZ, 0x1f, R5 ;  /* 0x0000001fff067819 */ /* 0x000fce0000011405 */
.L_x_1502:
[----:B------:R-:W-:Y:S01]  /*12300*/  ULDC UR4, c[0x0][0x2d0] ;  /* 0x0000b40000047ab9 */ /* 0x000fe20000000800 */
[C---:B------:R-:W-:Y:S02]  /*12310*/  LEA R52, P1, R5.reuse, R52, 0x1 ;  /* 0x0000003405347211 */ /* 0x040fe400078208ff */
[----:B------:R-:W-:Y:S01]  /*12320*/  ISETP.GE.AND P0, PT, R132, UR4, PT ;  /* 0x0000000484007c0c */ /* 0x000fe2000bf06270 */
[----:B------:R-:W-:Y:S01]  /*12330*/  ULDC UR4, c[0x0][0x39c] ;  /* 0x0000e70000047ab9 */ /* 0x000fe20000000800 */
        /* <DEDUP_REMOVED lines=104> */
[----:B------:R-:W4:Y:S04]  /*129c0*/  LDSM.16.M88.4 R44, [R184] ;  /* 0x00000000b82c783b */ /* 0x000f280000000200 */
[----:B------:R-:W5:Y:S04]  /*129d0*/  LDSM.16.M88.4 R56, [R164+0x1800] ;  /* 0x00180000a438783b */ /* 0x000f680000000200 */
[----:B------:R-:W5:Y:S04]  /*129e0*/  LDSM.16.M88.4 R40, [R183] ;  /* 0x00000000b728783b */ /* 0x000f680000000200 */
[----:B------:R-:W5:Y:S01]  /*129f0*/  LDSM.16.M88.4 R48, [R164+0x1c00] ;  /* 0x001c0000a430783b */ /* 0x000f620000000200 */
[----:B------:R-:W3:Y:S03]  /*12a00*/  S2R R5, SR_TID.X ;  /* 0x0000000000057919 */ /* 0x000ee60000002100 */
[----:B------:R-:W0:Y:S01]  /*12a10*/  LDGDEPBAR ;  /* 0x00000000000079af */ /* 0x000e220000000000 */
[C---:B-1----:R-:W-:Y:S06]  /*12a20*/  HMMA.16816.F32.BF16 R16, R12.reuse, R24, RZ ;  /* 0x000000180c10723c */ /* 0x042fec00000418ff */
[----:B------:R-:W-:-:S15]  /*12a30*/  HMMA.16816.F32.BF16 R24, R12, R26, RZ ;  /* 0x0000001a0c18723c */ /* 0x000fde00000418ff */
[----:B------:R-:W-:-:S03]  /*12a40*/  NOP ;  /* 0x0000000000007918 */ /* 0x000fc60000000000 */
[----:B--2---:R-:W-:Y:S01]  /*12a50*/  HMMA.16816.F32.BF16 R16, R8, R28, R16 ;  /* 0x0000001c0810723c */ /* 0x004fe20000041810 */
[----:B---3--:R-:W-:-:S05]  /*12a60*/  IMAD.SHL.U32 R5, R5, 0x2, RZ ;  /* 0x0000000205057824 */ /* 0x008fca00078e00ff */
[----:B------:R-:W-:Y:S01]  /*12a70*/  HMMA.16816.F32.BF16 R32, R8, R30, R24 ;  /* 0x0000001e0820723c */ /* 0x000fe20000041818 */
[----:B------:R-:W-:-:S04]  /*12a80*/  LOP3.LUT R5, R5, 0x6, RZ, 0xc0, !PT ;  /* 0x0000000605057812 */ /* 0x000fc800078ec0ff */
[C---:B------:R-:W-:Y:S01]  /*12a90*/  LOP3.LUT R6, R0.reuse, R5, RZ, 0xfc, !PT ;  /* 0x0000000500067212 */ /* 0x040fe200078efcff */
[C---:B------:R-:W-:Y:S01]  /*12aa0*/  HMMA.16816.F32.BF16 R24, R12.reuse, R36, RZ ;  /* 0x000000240c18723c */ /* 0x040fe200000418ff */
[--C-:B------:R-:W-:Y:S02]  /*12ab0*/  LOP3.LUT R7, R0, 0x1, R5.reuse, 0xfe, !PT ;  /* 0x0000000100077812 */ /* 0x100fe400078efe05 */
[C---:B------:R-:W-:Y:S02]  /*12ac0*/  ISETP.GE.AND P3, PT, R6.reuse, R4, PT ;  /* 0x000000040600720c */ /* 0x040fe40003f66270 */
[----:B------:R-:W-:Y:S01]  /*12ad0*/  ISETP.GE.AND P2, PT, R6, R2, PT ;  /* 0x000000020600720c */ /* 0x000fe20003f46270 */
[----:B------:R-:W-:Y:S01]  /*12ae0*/  HMMA.16816.F32.BF16 R28, R12, R38, RZ ;  /* 0x000000260c1c723c */ /* 0x000fe200000418ff */
[----:B------:R-:W-:Y:S02]  /*12af0*/  LOP3.LUT R6, R0, 0x8, R5, 0xfe, !PT ;  /* 0x0000000800067812 */ /* 0x000fe400078efe05 */
[----:B------:R-:W-:-:S02]  /*12b00*/  ISETP.GE.AND P1, PT, R7, R4, PT ;  /* 0x000000040700720c */ /* 0x000fc40003f26270 */
[----:B------:R-:W-:Y:S01]  /*12b10*/  ISETP.GE.AND P4, PT, R7, R2, PT ;  /* 0x000000020700720c */ /* 0x000fe20003f86270 */
[----:B------:R-:W-:Y:S01]  /*12b20*/  FMUL.FTZ R16, R16, UR4 ;  /* 0x0000000410107c20 */ /* 0x000fe20008410000 */
[----:B------:R-:W-:Y:S01]  /*12b30*/  FMUL.FTZ R17, R17, UR4 ;  /* 0x0000000411117c20 */ /* 0x000fe20008410000 */
[----:B------:R-:W-:Y:S01]  /*12b40*/  FMUL.FTZ R18, R18, UR4 ;  /* 0x0000000412127c20 */ /* 0x000fe20008410000 */
[----:B------:R-:W-:Y:S01]  /*12b50*/  FMUL.FTZ R19, R19, UR4 ;  /* 0x0000000413137c20 */ /* 0x000fe20008410000 */
[----:B------:R-:W1:Y:S01]  /*12b60*/  MUFU.TANH R100, R16 ;  /* 0x0000001000647308 */ /* 0x000e620000002400 */
[----:B------:R-:W-:Y:S01]  /*12b70*/  ISETP.GE.AND P5, PT, R6, R4, PT ;  /* 0x000000040600720c */ /* 0x000fe20003fa6270 */
[----:B------:R-:W-:Y:S01]  /*12b80*/  FMUL.FTZ R32, R32, UR4 ;  /* 0x0000000420207c20 */ /* 0x000fe20008410000 */
[----:B------:R-:W-:Y:S01]  /*12b90*/  FMUL.FTZ R33, R33, UR4 ;  /* 0x0000000421217c20 */ /* 0x000fe20008410000 */
[----:B------:R-:W-:Y:S01]  /*12ba0*/  FMUL.FTZ R34, R34, UR4 ;  /* 0x0000000422227c20 */ /* 0x000fe20008410000 */
[----:B------:R-:W-:Y:S01]  /*12bb0*/  FMUL.FTZ R35, R35, UR4 ;  /* 0x0000000423237c20 */ /* 0x000fe20008410000 */
[----:B------:R-:W-:-:S02]  /*12bc0*/  ISETP.GE.AND P6, PT, R6, R2, PT ;  /* 0x000000020600720c */ /* 0x000fc40003fc6270 */
[----:B------:R-:W2:Y:S01]  /*12bd0*/  MUFU.TANH R103, R17 ;  /* 0x0000001100677308 */ /* 0x000ea20000002400 */
[C-C-:B------:R-:W-:Y:S02]  /*12be0*/  LOP3.LUT R7, R0.reuse, 0x9, R5.reuse, 0xfe, !PT ;  /* 0x0000000900077812 */ /* 0x140fe400078efe05 */
[----:B------:R-:W-:-:S03]  /*12bf0*/  LOP3.LUT R6, R0, 0x10, R5, 0xfe, !PT ;  /* 0x0000001000067812 */ /* 0x000fc600078efe05 */
[----:B----4-:R-:W-:Y:S02]  /*12c00*/  HMMA.16816.F32.BF16 R36, R8, R46, R28 ;  /* 0x0000002e0824723c */ /* 0x010fe4000004181c */
[----:B------:R-:W3:Y:S01]  /*12c10*/  MUFU.TANH R125, R18 ;  /* 0x00000012007d7308 */ /* 0x000ee20000002400 */
[----:B-1----:R-:W-:Y:S02]  /*12c20*/  FSEL R100, R100, -INF , !P3 ;  /* 0xff80000064647808 */ /* 0x002fe40005800000 */
[----:B------:R-:W-:Y:S01]  /*12c30*/  ISETP.GE.AND P3, PT, R7, R4, PT ;  /* 0x000000040700720c */ /* 0x000fe20003f66270 */
[----:B-----5:R-:W-:Y:S04]  /*12c40*/  HMMA.16816.F32.BF16 R28, R12, R58, RZ ;  /* 0x0000003a0c1c723c */ /* 0x020fe800000418ff */
[----:B------:R1:W4:Y:S01]  /*12c50*/  MUFU.TANH R134, R19 ;  /* 0x0000001300867308 */ /* 0x0003220000002400 */
[----:B--2---:R-:W-:-:S02]  /*12c60*/  FSEL R103, R103, -INF , !P1 ;  /* 0xff80000067677808 */ /* 0x004fc40004800000 */
[----:B------:R-:W-:-:S05]  /*12c70*/  ISETP.GE.AND P1, PT, R6, R4, PT ;  /* 0x000000040600720c */ /* 0x000fca0003f26270 */
[----:B------:R-:W2:Y:S01]  /*12c80*/  MUFU.TANH R101, R32 ;  /* 0x0000002000657308 */ /* 0x000ea20000002400 */
[----:B---3--:R-:W-:Y:S02]  /*12c90*/  FSEL R125, R125, -INF , !P2 ;  /* 0xff8000007d7d7808 */ /* 0x008fe40005000000 */
[----:B------:R-:W-:Y:S02]  /*12ca0*/  ISETP.GE.AND P2, PT, R7, R2, PT ;  /* 0x000000020700720c */ /* 0x000fe40003f46270 */
[----:B------:R-:W-:Y:S01]  /*12cb0*/  LOP3.LUT R7, R0, 0x11, R5, 0xfe, !PT ;  /* 0x0000001100077812 */ /* 0x000fe200078efe05 */
[----:B------:R-:W-:Y:S01]  /*12cc0*/  FMUL.FTZ R36, R36, UR4 ;  /* 0x0000000424247c20 */ /* 0x000fe20008410000 */
[----:B------:R-:W-:Y:S01]  /*12cd0*/  FMUL.FTZ R37, R37, UR4 ;  /* 0x0000000425257c20 */ /* 0x000fe20008410000 */
[----:B------:R-:W3:Y:S01]  /*12ce0*/  MUFU.TANH R99, R33 ;  /* 0x0000002100637308 */ /* 0x000ee20000002400 */
[----:B-1----:R-:W-:Y:S01]  /*12cf0*/  HMMA.16816.F32.BF16 R16, R8, R44, R24 ;  /* 0x0000002c0810723c */ /* 0x002fe20000041818 */
[----:B------:R-:W1:Y:S01]  /*12d00*/  LDSM.16.M88.4 R44, [R182] ;  /* 0x00000000b62c783b */ /* 0x000e620000000200 */
[----:B------:R-:W-:Y:S01]  /*12d10*/  FMUL.FTZ R38, R38, UR4 ;  /* 0x0000000426267c20 */ /* 0x000fe20008410000 */
[----:B------:R-:W-:Y:S01]  /*12d20*/  FMUL.FTZ R39, R39, UR4 ;  /* 0x0000000427277c20 */ /* 0x000fe20008410000 */
[----:B----4-:R-:W-:-:S02]  /*12d30*/  FSEL R134, R134, -INF , !P4 ;  /* 0xff80000086867808 */ /* 0x010fc40006000000 */
[----:B------:R-:W-:Y:S01]  /*12d40*/  HMMA.16816.F32.BF16 R24, R12, R56, RZ ;  /* 0x000000380c18723c */ /* 0x000fe200000418ff */
[----:B------:R-:W4:Y:S01]  /*12d50*/  LDSM.16.M88.4 R56, [R164+0x2000] ;  /* 0x00200000a438783b */ /* 0x000f220000000200 */
[----:B------:R-:W5:Y:S01]  /*12d60*/  MUFU.TANH R129, R34 ;  /* 0x0000002200817308 */ /* 0x000f620000002400 */
[----:B------:R-:W-:Y:S02]  /*12d70*/  ISETP.GE.AND P4, PT, R6, R2, PT ;  /* 0x000000020600720c */ /* 0x000fe40003f86270 */
[----:B------:R-:W-:Y:S02]  /*12d80*/  LOP3.LUT R6, R0, 0x18, R5, 0xfe, !PT ;  /* 0x0000001800067812 */ /* 0x000fe400078efe05 */
[----:B--2---:R-:W-:Y:S02]  /*12d90*/  FSEL R101, R101, -INF , !P5 ;  /* 0xff80000065657808 */ /* 0x004fe40006800000 */
[----:B------:R-:W-:Y:S01]  /*12da0*/  ISETP.GE.AND P5, PT, R7, R4, PT ;  /* 0x000000040700720c */ /* 0x000fe20003fa6270 */
[----:B------:R2:W2:Y:S01]  /*12db0*/  MUFU.TANH R127, R35 ;  /* 0x00000023007f7308 */ /* 0x0004a20000002400 */
[----:B---3--:R-:W-:-:S02]  /*12dc0*/  FSEL R99, R99, -INF , !P3 ;  /* 0xff80000063637808 */ /* 0x008fc40005800000 */
[----:B------:R-:W-:-:S05]  /*12dd0*/  ISETP.GE.AND P3, PT, R6, R4, PT ;  /* 0x000000040600720c */ /* 0x000fca0003f66270 */
[----:B------:R-:W-:Y:S01]  /*12de0*/  FMUL.FTZ R16, R16, UR4 ;  /* 0x0000000410107c20 */ /* 0x000fe20008410000 */
[----:B------:R-:W-:Y:S01]  /*12df0*/  FMUL.FTZ R17, R17, UR4 ;  /* 0x0000000411117c20 */ /* 0x000fe20008410000 */
[----:B------:R-:W-:Y:S01]  /*12e00*/  FMUL.FTZ R18, R18, UR4 ;  /* 0x0000000412127c20 */ /* 0x000fe20008410000 */
[----:B------:R-:W-:Y:S01]  /*12e10*/  FMUL.FTZ R19, R19, UR4 ;  /* 0x0000000413137c20 */ /* 0x000fe20008410000 */
[----:B------:R-:W3:Y:S01]  /*12e20*/  MUFU.TANH R98, R16 ;  /* 0x0000001000627308 */ /* 0x000ee20000002400 */
[----:B-----5:R-:W-:Y:S02]  /*12e30*/  FSEL R129, R129, -INF , !P6 ;  /* 0xff80000081817808 */ /* 0x020fe40007000000 */
[----:B------:R-:W-:Y:S01]  /*12e40*/  ISETP.GE.AND P6, PT, R7, R2, PT ;  /* 0x000000020700720c */ /* 0x000fe20003fc6270 */
[----:B--2---:R-:W-:Y:S01]  /*12e50*/  HMMA.16816.F32.BF16 R32, R8, R42, R28 ;  /* 0x0000002a0820723c */ /* 0x004fe2000004181c */
[----:B------:R-:W-:-:S03]  /*12e60*/  FSEL R127, R127, -INF , !P2 ;  /* 0xff8000007f7f7808 */ /* 0x000fc60005000000 */
[----:B------:R-:W2:Y:S01]  /*12e70*/  MUFU.TANH R97, R17 ;  /* 0x0000001100617308 */ /* 0x000ea20000002400 */
[----:B------:R-:W-:Y:S01]  /*12e80*/  ISETP.GE.AND P2, PT, R6, R2, PT ;  /* 0x000000020600720c */ /* 0x000fe20003f46270 */
[----:B------:R-:W-:Y:S01]  /*12e90*/  HMMA.16816.F32.BF16 R28, R12, R50, RZ ;  /* 0x000000320c1c723c */ /* 0x000fe200000418ff */
[C-C-:B------:R-:W-:Y:S02]  /*12ea0*/  LOP3.LUT R6, R0.reuse, 0x20, R5.reuse, 0xfe, !PT ;  /* 0x0000002000067812 */ /* 0x140fe400078efe05 */
[----:B------:R-:W-:-:S03]  /*12eb0*/  LOP3.LUT R7, R0, 0x19, R5, 0xfe, !PT ;  /* 0x0000001900077812 */ /* 0x000fc600078efe05 */
[----:B------:R-:W5:Y:S01]  /*12ec0*/  MUFU.TANH R126, R18 ;  /* 0x00000012007e7308 */ /* 0x000f620000002400 */
[----:B---3--:R-:W-:Y:S02]  /*12ed0*/  FSEL R98, R98, -INF , !P1 ;  /* 0xff80000062627808 */ /* 0x008fe40004800000 */
[----:B------:R-:W-:-:S05]  /*12ee0*/  ISETP.GE.AND P1, PT, R7, R4, PT ;  /* 0x000000040700720c */ /* 0x000fca0003f26270 */
[----:B------:R3:W1:Y:S01]  /*12ef0*/  MUFU.TANH R124, R19 ;  /* 0x00000013007c7308 */ /* 0x0006620000002400 */
[----:B--2---:R-:W-:Y:S02]  /*12f00*/  FSEL R97, R97, -INF , !P5 ;  /* 0xff80000061617808 */ /* 0x004fe40006800000 */
[----:B------:R-:W-:Y:S01]  /*12f10*/  ISETP.GE.AND P5, PT, R6, R4, PT ;  /* 0x000000040600720c */ /* 0x000fe20003fa6270 */
[----:B------:R-:W-:Y:S01]  /*12f20*/  FMUL.FTZ R32, R32, UR4 ;  /* 0x0000000420207c20 */ /* 0x000fe20008410000 */
[----:B------:R-:W-:Y:S01]  /*12f30*/  FMUL.FTZ R33, R33, UR4 ;  /* 0x0000000421217c20 */ /* 0x000fe20008410000 */
[----:B------:R-:W-:Y:S02]  /*12f40*/  FMUL.FTZ R34, R34, UR4 ;  /* 0x0000000422227c20 */ /* 0x000fe40008410000 */
[----:B------:R-:W2:Y:S01]  /*12f50*/  MUFU.TANH R96, R36 ;  /* 0x0000002400607308 */ /* 0x000ea20000002400 */
[----:B------:R-:W-:Y:S01]  /*12f60*/  FMUL.FTZ R35, R35, UR4 ;  /* 0x0000000423237c20 */ /* 0x000fe20008410000 */
[----:B-----5:R-:W-:-:S02]  /*12f70*/  FSEL R126, R126, -INF , !P4 ;  /* 0xff8000007e7e7808 */ /* 0x020fc40006000000 */
[-C--:B------:R-:W-:Y:S02]  /*12f80*/  ISETP.GE.AND P4, PT, R7, R2.reuse, PT ;  /* 0x000000020700720c */ /* 0x080fe40003f86270 */
[--C-:B------:R-:W-:Y:S02]  /*12f90*/  LOP3.LUT R7, R0, 0x28, R5.reuse, 0xfe, !PT ;  /* 0x0000002800077812 */ /* 0x100fe400078efe05 */
[----:B------:R-:W5:Y:S01]  /*12fa0*/  MUFU.TANH R95, R37 ;  /* 0x00000025005f7308 */ /* 0x000f620000002400 */
[----:B---3--:R-:W-:Y:S01]  /*12fb0*/  HMMA.16816.F32.BF16 R16, R8, R40, R24 ;  /* 0x000000280810723c */ /* 0x008fe20000041818 */
[----:B------:R-:W3:Y:S01]  /*12fc0*/  LDSM.16.M88.4 R40, [R181] ;  /* 0x00000000b528783b */ /* 0x000ee20000000200 */
[----:B-1----:R-:W-:Y:S02]  /*12fd0*/  FSEL R124, R124, -INF , !P6 ;  /* 0xff8000007c7c7808 */ /* 0x002fe40007000000 */
[----:B------:R-:W-:Y:S02]  /*12fe0*/  ISETP.GE.AND P6, PT, R6, R2, PT ;  /* 0x000000020600720c */ /* 0x000fe40003fc6270 */
[----:B------:R-:W-:Y:S01]  /*12ff0*/  HMMA.16816.F32.BF16 R24, R12, R48, RZ ;  /* 0x000000300c18723c */ /* 0x000fe200000418ff */
[----:B------:R-:W1:Y:S01]  /*13000*/  LDSM.16.M88.4 R48, [R164+0x2400] ;  /* 0x00240000a430783b */ /* 0x000e620000000200 */
[----:B------:R-:W4:Y:S01]  /*13010*/  MUFU.TANH R122, R38 ;  /* 0x00000026007a7308 */ /* 0x000f220000002400 */
[----:B------:R-:W-:-:S02]  /*13020*/  LOP3.LUT R6, R0, 0x21, R5, 0xfe, !PT ;  /* 0x0000002100067812 */ /* 0x000fc400078efe05 */
[----:B--2---:R-:W-:Y:S02]  /*13030*/  FSEL R96, R96, -INF , !P3 ;  /* 0xff80000060607808 */ /* 0x004fe40005800000 */
[----:B------:R-:W-:-:S03]  /*13040*/  ISETP.GE.AND P3, PT, R6, R4, PT ;  /* 0x000000040600720c */ /* 0x000fc60003f66270 */
[----:B------:R2:W2:Y:S01]  /*13050*/  MUFU.TANH R121, R39 ;  /* 0x0000002700797308 */ /* 0x0004a20000002400 */
[----:B-----5:R-:W-:Y:S02]  /*13060*/  FSEL R95, R95, -INF , !P1 ;  /* 0xff8000005f5f7808 */ /* 0x020fe40004800000 */
[----:B------:R-:W-:-:S05]  /*13070*/  ISETP.GE.AND P1, PT, R7, R4, PT ;  /* 0x000000040700720c */ /* 0x000fca0003f26270 */
[----:B------:R-:W-:Y:S01]  /*13080*/  FMUL.FTZ R16, R16, UR4 ;  /* 0x0000000410107c20 */ /* 0x000fe20008410000 */
[----:B------:R-:W-:Y:S01]  /*13090*/  FMUL.FTZ R17, R17, UR4 ;  /* 0x0000000411117c20 */ /* 0x000fe20008410000 */
[----:B------:R-:W-:Y:S01]  /*130a0*/  FMUL.FTZ R18, R18, UR4 ;  /* 0x0000000412127c20 */ /* 0x000fe20008410000 */
[----:B------:R-:W-:Y:S01]  /*130b0*/  FMUL.FTZ R19, R19, UR4 ;  /* 0x0000000413137c20 */ /* 0x000fe20008410000 */
[----:B------:R-:W5:Y:S01]  /*130c0*/  MUFU.TANH R94, R16 ;  /* 0x00000010005e7308 */ /* 0x000f620000002400 */
[----:B----4-:R-:W-:Y:S02]  /*130d0*/  FSEL R122, R122, -INF , !P2 ;  /* 0xff8000007a7a7808 */ /* 0x010fe40005000000 */
[----:B------:R-:W-:Y:S01]  /*130e0*/  ISETP.GE.AND P2, PT, R6, R2, PT ;  /* 0x000000020600720c */ /* 0x000fe20003f46270 */
[----:B--2---:R-:W-:Y:S01]  /*130f0*/  HMMA.16816.F32.BF16 R36, R8, R46, R28 ;  /* 0x0000002e0824723c */ /* 0x004fe2000004181c */
[----:B------:R-:W-:-:S03]  /*13100*/  LOP3.LUT R6, R0, 0x29, R5, 0xfe, !PT ;  /* 0x0000002900067812 */ /* 0x000fc600078efe05 */
[----:B------:R-:W2:Y:S01]  /*13110*/  MUFU.TANH R93, R17 ;  /* 0x00000011005d7308 */ /* 0x000ea20000002400 */
[----:B------:R-:W-:Y:S01]  /*13120*/  FSEL R121, R121, -INF , !P4 ;  /* 0xff80000079797808 */ /* 0x000fe20006000000 */
[----:B------:R-:W-:Y:S01]  /*13130*/  HMMA.16816.F32.BF16 R28, R12, R58, RZ ;  /* 0x0000003a0c1c723c */ /* 0x000fe200000418ff */
[----:B------:R-:W-:Y:S02]  /*13140*/  ISETP.GE.AND P4, PT, R7, R2, PT ;  /* 0x000000020700720c */ /* 0x000fe40003f86270 */
[----:B------:R-:W-:-:S03]  /*13150*/  LOP3.LUT R7, R0, 0x30, R5, 0xfe, !PT ;  /* 0x0000003000077812 */ /* 0x000fc600078efe05 */
[----:B------:R-:W4:Y:S01]  /*13160*/  MUFU.TANH R120, R18 ;  /* 0x0000001200787308 */ /* 0x000f220000002400 */
[----:B-----5:R-:W-:Y:S02]  /*13170*/  FSEL R94, R94, -INF , !P5 ;  /* 0xff8000005e5e7808 */ /* 0x020fe40006800000 */
[----:B------:R-:W-:-:S05]  /*13180*/  ISETP.GE.AND P5, PT, R6, R4, PT ;  /* 0x000000040600720c */ /* 0x000fca0003fa6270 */
[----:B------:R5:W3:Y:S01]  /*13190*/  MUFU.TANH R119, R19 ;  /* 0x0000001300777308 */ /* 0x000ae20000002400 */
[----:B--2---:R-:W-:Y:S02]  /*131a0*/  FSEL R93, R93, -INF , !P3 ;  /* 0xff8000005d5d7808 */ /* 0x004fe40005800000 */
[----:B------:R-:W-:Y:S01]  /*131b0*/  ISETP.GE.AND P3, PT, R7, R4, PT ;  /* 0x000000040700720c */ /* 0x000fe20003f66270 */
[----:B------:R-:W-:Y:S01]  /*131c0*/  FMUL.FTZ R36, R36, UR4 ;  /* 0x0000000424247c20 */ /* 0x000fe20008410000 */
[----:B------:R-:W-:Y:S01]  /*131d0*/  FMUL.FTZ R37, R37, UR4 ;  /* 0x0000000425257c20 */ /* 0x000fe20008410000 */
[----:B------:R-:W-:Y:S02]  /*131e0*/  FMUL.FTZ R38, R38, UR4 ;  /* 0x0000000426267c20 */ /* 0x000fe40008410000 */
[----:B------:R-:W2:Y:S01]  /*131f0*/  MUFU.TANH R92, R32 ;  /* 0x00000020005c7308 */ /* 0x000ea20000002400 */
[----:B------:R-:W-:Y:S01]  /*13200*/  FMUL.FTZ R39, R39, UR4 ;  /* 0x0000000427277c20 */ /* 0x000fe20008410000 */
[----:B----4-:R-:W-:-:S02]  /*13210*/  FSEL R120, R120, -INF , !P6 ;  /* 0xff80000078787808 */ /* 0x010fc40007000000 */
[-C--:B------:R-:W-:Y:S02]  /*13220*/  ISETP.GE.AND P6, PT, R6, R2.reuse, PT ;  /* 0x000000020600720c */ /* 0x080fe40003fc6270 */
[----:B------:R-:W-:Y:S02]  /*13230*/  LOP3.LUT R6, R0, 0x31, R5, 0xfe, !PT ;  /* 0x0000003100067812 */ /* 0x000fe400078efe05 */
[----:B------:R-:W4:Y:S01]  /*13240*/  MUFU.TANH R90, R33 ;  /* 0x00000021005a7308 */ /* 0x000f220000002400 */
[----:B-----5:R-:W-:Y:S01]  /*13250*/  HMMA.16816.F32.BF16 R16, R8, R44, R24 ;  /* 0x0000002c0810723c */ /* 0x020fe20000041818 */
[----:B------:R-:W5:Y:S01]  /*13260*/  LDSM.16.M88.4 R44, [R180] ;  /* 0x00000000b42c783b */ /* 0x000f620000000200 */
[----:B---3--:R-:W-:Y:S02]  /*13270*/  FSEL R119, R119, -INF , !P2 ;  /* 0xff80000077777808 */ /* 0x008fe40005000000 */
[----:B------:R-:W-:Y:S02]  /*13280*/  ISETP.GE.AND P2, PT, R7, R2, PT ;  /* 0x000000020700720c */ /* 0x000fe40003f46270 */
[----:B------:R-:W-:Y:S01]  /*13290*/  HMMA.16816.F32.BF16 R24, R12, R56, RZ ;  /* 0x000000380c18723c */ /* 0x000fe200000418ff */
[----:B------:R-:W3:Y:S01]  /*132a0*/  LDSM.16.M88.4 R56, [R164+0x2800] ;  /* 0x00280000a438783b */ /* 0x000ee20000000200 */
[----:B------:R-:W1:Y:S01]  /*132b0*/  MUFU.TANH R118, R34 ;  /* 0x0000002200767308 */ /* 0x000e620000002400 */
[----:B--2---:R-:W-:-:S02]  /*132c0*/  FSEL R92, R92, -INF , !P1 ;  /* 0xff8000005c5c7808 */ /* 0x004fc40004800000 */
[----:B------:R-:W-:Y:S02]  /*132d0*/  ISETP.GE.AND P1, PT, R6, R4, PT ;  /* 0x000000040600720c */ /* 0x000fe40003f26270 */
[----:B------:R-:W-:-:S03]  /*132e0*/  LOP3.LUT R7, R0, 0x38, R5, 0xfe, !PT ;  /* 0x0000003800077812 */ /* 0x000fc600078efe05 */
[----:B------:R2:W2:Y:S01]  /*132f0*/  MUFU.TANH R112, R35 ;  /* 0x0000002300707308 */ /* 0x0004a20000002400 */
[----:B----4-:R-:W-:Y:S02]  /*13300*/  FSEL R90, R90, -INF , !P5 ;  /* 0xff8000005a5a7808 */ /* 0x010fe40006800000 */
[----:B------:R-:W-:-:S05]  /*13310*/  ISETP.GE.AND P5, PT, R7, R4, PT ;  /* 0x000000040700720c */ /* 0x000fca0003fa6270 */
[----:B------:R-:W-:Y:S01]  /*13320*/  FMUL.FTZ R16, R16, UR4 ;  /* 0x0000000410107c20 */ /* 0x000fe20008410000 */
[----:B------:R-:W-:Y:S01]  /*13330*/  FMUL.FTZ R17, R17, UR4 ;  /* 0x0000000411117c20 */ /* 0x000fe20008410000 */
[----:B------:R-:W-:Y:S01]  /*13340*/  FMUL.FTZ R18, R18, UR4 ;  /* 0x0000000412127c20 */ /* 0x000fe20008410000 */
[----:B------:R-:W-:Y:S01]  /*13350*/  FMUL.FTZ R19, R19, UR4 ;  /* 0x0000000413137c20 */ /* 0x000fe20008410000 */
[----:B------:R-:W4:Y:S01]  /*13360*/  MUFU.TANH R88, R16 ;  /* 0x0000001000587308 */ /* 0x000f220000002400 */
[----:B-1----:R-:W-:Y:S02]  /*13370*/  FSEL R118, R118, -INF , !P4 ;  /* 0xff80000076767808 */ /* 0x002fe40006000000 */
[----:B------:R-:W-:Y:S01]  /*13380*/  ISETP.GE.AND P4, PT, R6, R2, PT ;  /* 0x000000020600720c */ /* 0x000fe20003f86270 */
[----:B--2---:R-:W-:Y:S01]  /*13390*/  HMMA.16816.F32.BF16 R32, R8, R42, R28 ;  /* 0x0000002a0820723c */ /* 0x004fe2000004181c */
[----:B------:R-:W-:-:S03]  /*133a0*/  LOP3.LUT R6, R0, 0x39, R5, 0xfe, !PT ;  /* 0x0000003900067812 */ /* 0x000fc600078efe05 */
[----:B------:R-:W1:Y:S01]  /*133b0*/  MUFU.TANH R86, R17 ;  /* 0x0000001100567308 */ /* 0x000e620000002400 */
[----:B------:R-:W-:Y:S01]  /*133c0*/  FSEL R112, R112, -INF , !P6 ;  /* 0xff80000070707808 */ /* 0x000fe20007000000 */
[----:B------:R-:W-:Y:S01]  /*133d0*/  HMMA.16816.F32.BF16 R28, R12, R50, RZ ;  /* 0x000000320c1c723c */ /* 0x000fe200000418ff */
[----:B------:R-:W-:Y:S02]  /*133e0*/  ISETP.GE.AND P6, PT, R7, R2, PT ;  /* 0x000000020700720c */ /* 0x000fe40003fc6270 */
[----:B------:R-:W-:-:S03]  /*133f0*/  LOP3.LUT R7, R0, 0x40, R5, 0xfe, !PT ;  /* 0x0000004000077812 */ /* 0x000fc600078efe05 */
[----:B------:R-:W2:Y:S01]  /*13400*/  MUFU.TANH R111, R18 ;  /* 0x00000012006f7308 */ /* 0x000ea20000002400 */
[----:B----4-:R-:W-:Y:S02]  /*13410*/  FSEL R88, R88, -INF , !P3 ;  /* 0xff80000058587808 */ /* 0x010fe40005800000 */
[----:B------:R-:W-:-:S05]  /*13420*/  ISETP.GE.AND P3, PT, R6, R4, PT ;  /* 0x000000040600720c */ /* 0x000fca0003f66270 */
[----:B------:R4:W5:Y:S01]  /*13430*/  MUFU.TANH R115, R19 ;  /* 0x0000001300737308 */ /* 0x0009620000002400 */
[----:B-1----:R-:W-:Y:S02]  /*13440*/  FSEL R86, R86, -INF , !P1 ;  /* 0xff80000056567808 */ /* 0x002fe40004800000 */
[----:B------:R-:W-:Y:S01]  /*13450*/  ISETP.GE.AND P1, PT, R7, R4, PT ;  /* 0x000000040700720c */ /* 0x000fe20003f26270 */
[----:B------:R-:W-:Y:S01]  /*13460*/  FMUL.FTZ R32, R32, UR4 ;  /* 0x0000000420207c20 */ /* 0x000fe20008410000 */
[----:B------:R-:W-:Y:S01]  /*13470*/  FMUL.FTZ R33, R33, UR4 ;  /* 0x0000000421217c20 */ /* 0x000fe20008410000 */
[----:B------:R-:W-:Y:S02]  /*13480*/  FMUL.FTZ R34, R34, UR4 ;  /* 0x0000000422227c20 */ /* 0x000fe40008410000 */
[----:B------:R-:W1:Y:S01]  /*13490*/  MUFU.TANH R87, R36 ;  /* 0x0000002400577308 */ /* 0x000e620000002400 */
[----:B------:R-:W-:Y:S01]  /*134a0*/  FMUL.FTZ R35, R35, UR4 ;  /* 0x0000000423237c20 */ /* 0x000fe20008410000 */
[----:B--2---:R-:W-:-:S02]  /*134b0*/  FSEL R111, R111, -INF , !P2 ;  /* 0xff8000006f6f7808 */ /* 0x004fc40005000000 */
[-C--:B------:R-:W-:Y:S02]  /*134c0*/  ISETP.GE.AND P2, PT, R6, R2.reuse, PT ;  /* 0x000000020600720c */ /* 0x080fe40003f46270 */
[----:B------:R-:W-:Y:S02]  /*134d0*/  LOP3.LUT R6, R0, 0x41, R5, 0xfe, !PT ;  /* 0x0000004100067812 */ /* 0x000fe400078efe05 */
[----:B------:R-:W2:Y:S01]  /*134e0*/  MUFU.TANH R85, R37 ;  /* 0x0000002500557308 */ /* 0x000ea20000002400 */
[----:B----4-:R-:W-:Y:S01]  /*134f0*/  HMMA.16816.F32.BF16 R16, R8, R40, R24 ;  /* 0x000000280810723c */ /* 0x010fe20000041818 */
[----:B------:R-:W4:Y:S01]  /*13500*/  LDSM.16.M88.4 R40, [R179] ;  /* 0x00000000b328783b */ /* 0x000f220000000200 */
[----:B-----5:R-:W-:Y:S02]  /*13510*/  FSEL R115, R115, -INF , !P4 ;  /* 0xff80000073737808 */ /* 0x020fe40006000000 */
[----:B------:R-:W-:Y:S02]  /*13520*/  ISETP.GE.AND P4, PT, R7, R2, PT ;  /* 0x000000020700720c */ /* 0x000fe40003f86270 */
[----:B------:R-:W-:Y:S01]  /*13530*/  HMMA.16816.F32.BF16 R24, R12, R48, RZ ;  /* 0x000000300c18723c */ /* 0x000fe200000418ff */
[----:B------:R-:W5:Y:S01]  /*13540*/  LDSM.16.M88.4 R48, [R164+0x2c00] ;  /* 0x002c0000a430783b */ /* 0x000f620000000200 */
[----:B------:R-:W3:Y:S01]  /*13550*/  MUFU.TANH R116, R38 ;  /* 0x0000002600747308 */ /* 0x000ee20000002400 */
[----:B-1----:R-:W-:-:S02]  /*13560*/  FSEL R87, R87, -INF , !P5 ;  /* 0xff80000057577808 */ /* 0x002fc40006800000 */
[----:B------:R-:W-:Y:S02]  /*13570*/  ISETP.GE.AND P5, PT, R6, R4, PT ;  /* 0x000000040600720c */ /* 0x000fe40003fa6270 */
[----:B------:R-:W-:-:S03]  /*13580*/  LOP3.LUT R7, R0, 0x49, R5, 0xfe, !PT ;  /* 0x0000004900077812 */ /* 0x000fc600078efe05 */
[----:B------:R1:W1:Y:S01]  /*13590*/  MUFU.TANH R114, R39 ;  /* 0x0000002700727308 */ /* 0x0002620000002400 */
[----:B--2---:R-:W-:-:S07]  /*135a0*/  FSEL R85, R85, -INF , !P3 ;  /* 0xff80000055557808 */ /* 0x004fce0005800000 */
[----:B------:R-:W-:Y:S01]  /*135b0*/  FMUL.FTZ R16, R16, UR4 ;  /* 0x0000000410107c20 */ /* 0x000fe20008410000 */
[----:B------:R-:W-:Y:S01]  /*135c0*/  FMUL.FTZ R17, R17, UR4 ;  /* 0x0000000411117c20 */ /* 0x000fe20008410000 */
[----:B------:R-:W-:Y:S01]  /*135d0*/  FMUL.FTZ R18, R18, UR4 ;  /* 0x0000000412127c20 */ /* 0x000fe20008410000 */
[----:B------:R-:W-:Y:S01]  /*135e0*/  FMUL.FTZ R19, R19, UR4 ;  /* 0x0000000413137c20 */ /* 0x000fe20008410000 */
[----:B------:R-:W2:Y:S01]  /*135f0*/  MUFU.TANH R83, R16 ;  /* 0x0000001000537308 */ /* 0x000ea20000002400 */
[----:B---3--:R-:W-:Y:S02]  /*13600*/  FSEL R116, R116, -INF , !P6 ;  /* 0xff80000074747808 */ /* 0x008fe40007000000 */
[----:B------:R-:W-:Y:S01]  /*13610*/  ISETP.GE.AND P6, PT, R6, R2, PT ;  /* 0x000000020600720c */ /* 0x000fe20003fc6270 */
[----:B-1----:R-:W-:Y:S01]  /*13620*/  HMMA.16816.F32.BF16 R36, R8, R46, R28 ;  /* 0x0000002e0824723c */ /* 0x002fe2000004181c */
[----:B------:R-:W-:-:S03]  /*13630*/  LOP3.LUT R6, R0, 0x48, R5, 0xfe, !PT ;  /* 0x0000004800067812 */ /* 0x000fc600078efe05 */
[----:B------:R-:W1:Y:S01]  /*13640*/  MUFU.TANH R82, R17 ;  /* 0x0000001100527308 */ /* 0x000e620000002400 */
[----:B------:R-:W-:Y:S01]  /*13650*/  FSEL R114, R114, -INF , !P2 ;  /* 0xff80000072727808 */ /* 0x000fe20005000000 */
[----:B------:R-:W-:Y:S01]  /*13660*/  HMMA.16816.F32.BF16 R28, R12, R58, RZ ;  /* 0x0000003a0c1c723c */ /* 0x000fe200000418ff */
[C---:B------:R-:W-:Y:S02]  /*13670*/  ISETP.GE.AND P3, PT, R6.reuse, R4, PT ;  /* 0x000000040600720c */ /* 0x040fe40003f66270 */
[----:B------:R-:W-:-:S03]  /*13680*/  ISETP.GE.AND P2, PT, R6, R2, PT ;  /* 0x000000020600720c */ /* 0x000fc60003f46270 */
[----:B------:R-:W3:Y:S01]  /*13690*/  MUFU.TANH R113, R18 ;  /* 0x0000001200717308 */ /* 0x000ee20000002400 */
[----:B------:R-:W-:Y:S02]  /*136a0*/  LOP3.LUT R6, R0, 0x50, R5, 0xfe, !PT ;  /* 0x0000005000067812 */ /* 0x000fe400078efe05 */
[----:B--2---:R-:W-:Y:S02]  /*136b0*/  FSEL R83, R83, -INF , !P1 ;  /* 0xff80000053537808 */ /* 0x004fe40004800000 */
[----:B------:R-:W-:-:S03]  /*136c0*/  ISETP.GE.AND P1, PT, R7, R4, PT ;  /* 0x000000040700720c */ /* 0x000fc60003f26270 */
[----:B------:R2:W4:Y:S01]  /*136d0*/  MUFU.TANH R123, R19 ;  /* 0x00000013007b7308 */ /* 0x0005220000002400 */
[----:B-1----:R-:W-:Y:S02]  /*136e0*/  FSEL R82, R82, -INF , !P5 ;  /* 0xff80000052527808 */ /* 0x002fe40006800000 */
[----:B------:R-:W-:Y:S01]  /*136f0*/  ISETP.GE.AND P5, PT, R6, R4, PT ;  /* 0x000000040600720c */ /* 0x000fe20003fa6270 */
[----:B------:R-:W-:Y:S01]  /*13700*/  FMUL.FTZ R36, R36, UR4 ;  /* 0x0000000424247c20 */ /* 0x000fe20008410000 */
[----:B------:R-:W-:Y:S01]  /*13710*/  FMUL.FTZ R37, R37, UR4 ;  /* 0x0000000425257c20 */ /* 0x000fe20008410000 */
[----:B------:R-:W-:Y:S02]  /*13720*/  FMUL.FTZ R38, R38, UR4 ;  /* 0x0000000426267c20 */ /* 0x000fe40008410000 */
[----:B------:R-:W1:Y:S01]  /*13730*/  MUFU.TANH R81, R32 ;  /* 0x0000002000517308 */ /* 0x000e620000002400 */
[----:B------:R-:W-:Y:S01]  /*13740*/  FMUL.FTZ R39, R39, UR4 ;  /* 0x0000000427277c20 */ /* 0x000fe20008410000 */
[----:B---3--:R-:W-:-:S02]  /*13750*/  FSEL R113, R113, -INF , !P4 ;  /* 0xff80000071717808 */ /* 0x008fc40006000000 */
[-C--:B------:R-:W-:Y:S02]  /*13760*/  ISETP.GE.AND P4, PT, R7, R2.reuse, PT ;  /* 0x000000020700720c */ /* 0x080fe40003f86270 */
[--C-:B------:R-:W-:Y:S02]  /*13770*/  LOP3.LUT R7, R0, 0x51, R5.reuse, 0xfe, !PT ;  /* 0x0000005100077812 */ /* 0x100fe400078efe05 */
[----:B------:R-:W3:Y:S01]  /*13780*/  MUFU.TANH R84, R33 ;  /* 0x0000002100547308 */ /* 0x000ee20000002400 */
[----:B--2---:R-:W-:Y:S01]  /*13790*/  HMMA.16816.F32.BF16 R16, R8, R44, R24 ;  /* 0x0000002c0810723c */ /* 0x004fe20000041818 */
[----:B------:R-:W2:Y:S01]  /*137a0*/  LDSM.16.M88.4 R44, [R178] ;  /* 0x00000000b22c783b */ /* 0x000ea20000000200 */
[----:B----4-:R-:W-:Y:S02]  /*137b0*/  FSEL R123, R123, -INF , !P6 ;  /* 0xff8000007b7b7808 */ /* 0x010fe40007000000 */
[----:B------:R-:W-:Y:S02]  /*137c0*/  ISETP.GE.AND P6, PT, R6, R2, PT ;  /* 0x000000020600720c */ /* 0x000fe40003fc6270 */
[----:B------:R-:W-:Y:S01]  /*137d0*/  HMMA.16816.F32.BF16 R24, R12, R56, RZ ;  /* 0x000000380c18723c */ /* 0x000fe200000418ff */
[----:B------:R-:W4:Y:S01]  /*137e0*/  LDSM.16.M88.4 R56, [R164+0x3000] ;  /* 0x00300000a438783b */ /* 0x000f220000000200 */
[----:B------:R-:W5:Y:S01]  /*137f0*/  MUFU.TANH R128, R34 ;  /* 0x0000002200807308 */ /* 0x000f620000002400 */
[----:B------:R-:W-:-:S02]  /*13800*/  LOP3.LUT R6, R0, 0x58, R5, 0xfe, !PT ;  /* 0x0000005800067812 */ /* 0x000fc400078efe05 */
[----:B-1----:R-:W-:Y:S02]  /*13810*/  FSEL R81, R81, -INF , !P3 ;  /* 0xff80000051517808 */ /* 0x002fe40005800000 */
[----:B------:R-:W-:-:S03]  /*13820*/  ISETP.GE.AND P3, PT, R7, R4, PT ;  /* 0x000000040700720c */ /* 0x000fc60003f66270 */
[----:B------:R1:W1:Y:S01]  /*13830*/  MUFU.TANH R152, R35 ;  /* 0x0000002300987308 */ /* 0x0002620000002400 */
[----:B---3--:R-:W-:Y:S02]  /*13840*/  FSEL R84, R84, -INF , !P1 ;  /* 0xff80000054547808 */ /* 0x008fe40004800000 */
        /* <DEDUP_REMOVED lines=8> */
[----:B-1----:R-:W-:Y:S01]  /*138d0*/  HMMA.16816.F32.BF16 R32, R8, R42, R28 ;  /* 0x0000002a0820723c */ /* 0x002fe2000004181c */
[----:B------:R-:W-:-:S03]  /*138e0*/  FSEL R152, R152, -INF , !P4 ;  /* 0xff80000098987808 */ /* 0x000fc60006000000 */
[----:B------:R-:W1:Y:S01]  /*138f0*/  MUFU.TANH R78, R17 ;  /* 0x00000011004e7308 */ /* 0x000e620000002400 */
[----:B------:R-:W-:Y:S01]  /*13900*/  ISETP.GE.AND P4, PT, R6, R2, PT ;  /* 0x000000020600720c */ /* 0x000fe20003f86270 */
[----:B------:R-:W-:Y:S01]  /*13910*/  HMMA.16816.F32.BF16 R28, R12, R50, RZ ;  /* 0x000000320c1c723c */ /* 0x000fe200000418ff */
[C-C-:B------:R-:W-:Y:S02]  /*13920*/  LOP3.LUT R7, R0.reuse, 0x59, R5.reuse, 0xfe, !PT ;  /* 0x0000005900077812 */ /* 0x140fe400078efe05 */
[----:B------:R-:W-:-:S03]  /*13930*/  LOP3.LUT R6, R0, 0x60, R5, 0xfe, !PT ;  /* 0x0000006000067812 */ /* 0x000fc600078efe05 */
[----:B------:R-:W5:Y:S01]  /*13940*/  MUFU.TANH R135, R18 ;  /* 0x0000001200877308 */ /* 0x000f620000002400 */
[----:B---3--:R-:W-:Y:S02]  /*13950*/  FSEL R80, R80, -INF , !P5 ;  /* 0xff80000050507808 */ /* 0x008fe40006800000 */
[----:B------:R-:W-:-:S05]  /*13960*/  ISETP.GE.AND P5, PT, R7, R4, PT ;  /* 0x000000040700720c */ /* 0x000fca0003fa6270 */
[----:B------:R3:W2:Y:S01]  /*13970*/  MUFU.TANH R153, R19 ;  /* 0x0000001300997308 */ /* 0x0006a20000002400 */
[----:B-1----:R-:W-:Y:S02]  /*13980*/  FSEL R78, R78, -INF , !P3 ;  /* 0xff8000004e4e7808 */ /* 0x002fe40005800000 */
[----:B------:R-:W-:Y:S01]  /*13990*/  ISETP.GE.AND P3, PT, R6, R4, PT ;  /* 0x000000040600720c */ /* 0x000fe20003f66270 */
[----:B------:R-:W-:Y:S01]  /*139a0*/  FMUL.FTZ R32, R32, UR4 ;  /* 0x0000000420207c20 */ /* 0x000fe20008410000 */
[----:B------:R-:W-:Y:S01]  /*139b0*/  FMUL.FTZ R33, R33, UR4 ;  /* 0x0000000421217c20 */ /* 0x000fe20008410000 */
[----:B------:R-:W-:Y:S02]  /*139c0*/  FMUL.FTZ R34, R34, UR4 ;  /* 0x0000000422227c20 */ /* 0x000fe40008410000 */
[----:B------:R-:W1:Y:S01]  /*139d0*/  MUFU.TANH R77, R36 ;  /* 0x00000024004d7308 */ /* 0x000e620000002400 */
[----:B------:R-:W-:Y:S01]  /*139e0*/  FMUL.FTZ R35, R35, UR4 ;  /* 0x0000000423237c20 */ /* 0x000fe20008410000 */
[----:B-----5:R-:W-:-:S02]  /*139f0*/  FSEL R135, R135, -INF , !P6 ;  /* 0xff80000087877808 */ /* 0x020fc40007000000 */
[-C--:B------:R-:W-:Y:S02]  /*13a00*/  ISETP.GE.AND P6, PT, R7, R2.reuse, PT ;  /* 0x000000020700720c */ /* 0x080fe40003fc6270 */
[--C-:B------:R-:W-:Y:S02]  /*13a10*/  LOP3.LUT R7, R0, 0x61, R5.reuse, 0xfe, !PT ;  /* 0x0000006100077812 */ /* 0x100fe400078efe05 */
[----:B------:R-:W5:Y:S01]  /*13a20*/  MUFU.TANH R79, R37 ;  /* 0x00000025004f7308 */ /* 0x000f620000002400 */
[----:B---3--:R-:W-:Y:S01]  /*13a30*/  HMMA.16816.F32.BF16 R16, R8, R40, R24 ;  /* 0x000000280810723c */ /* 0x008fe20000041818 */
[----:B------:R-:W3:Y:S01]  /*13a40*/  LDSM.16.M88.4 R40, [R177] ;  /* 0x00000000b128783b */ /* 0x000ee20000000200 */
[----:B--2---:R-:W-:Y:S02]  /*13a50*/  FSEL R153, R153, -INF , !P2 ;  /* 0xff80000099997808 */ /* 0x004fe40005000000 */
[----:B------:R-:W-:Y:S02]  /*13a60*/  ISETP.GE.AND P2, PT, R6, R2, PT ;  /* 0x000000020600720c */ /* 0x000fe40003f46270 */
[----:B------:R-:W-:Y:S01]  /*13a70*/  HMMA.16816.F32.BF16 R24, R12, R48, RZ ;  /* 0x000000300c18723c */ /* 0x000fe200000418ff */
[----:B------:R-:W2:Y:S01]  /*13a80*/  MUFU.TANH R154, R38 ;  /* 0x00000026009a7308 */ /* 0x000ea20000002400 */
[----:B------:R-:W-:Y:S01]  /*13a90*/  LDSM.16.M88.4 R48, [R164+0x3800] ;  /* 0x00380000a430783b */ /* 0x000fe20000000200 */
[----:B------:R-:W-:-:S02]  /*13aa0*/  LOP3.LUT R6, R0, 0x68, R5, 0xfe, !PT ;  /* 0x0000006800067812 */ /* 0x000fc400078efe05 */
[----:B-1----:R-:W-:Y:S02]  /*13ab0*/  FSEL R77, R77, -INF , !P1 ;  /* 0xff8000004d4d7808 */ /* 0x002fe40004800000 */
[-C--:B------:R-:W-:Y:S02]  /*13ac0*/  ISETP.GE.AND P1, PT, R7, R4.reuse, PT ;  /* 0x000000040700720c */ /* 0x080fe40003f26270 */
[----:B------:R1:W4:Y:S01]  /*13ad0*/  MUFU.TANH R156, R39 ;  /* 0x00000027009c7308 */ /* 0x0003220000002400 */
[----:B-----5:R-:W-:Y:S02]  /*13ae0*/  FSEL R79, R79, -INF , !P5 ;  /* 0xff8000004f4f7808 */ /* 0x020fe40006800000 */
[----:B------:R-:W-:-:S05]  /*13af0*/  ISETP.GE.AND P5, PT, R6, R4, PT ;  /* 0x000000040600720c */ /* 0x000fca0003fa6270 */
[----:B------:R-:W5:Y:S01]  /*13b00*/  MUFU.TANH R73, R32 ;  /* 0x0000002000497308 */ /* 0x000f620000002400 */
[----:B------:R-:W-:Y:S01]  /*13b10*/  FMUL.FTZ R16, R16, UR4 ;  /* 0x0000000410107c20 */ /* 0x000fe20008410000 */
[----:B------:R-:W-:Y:S01]  /*13b20*/  FMUL.FTZ R17, R17, UR4 ;  /* 0x0000000411117c20 */ /* 0x000fe20008410000 */
[----:B------:R-:W-:Y:S01]  /*13b30*/  FMUL.FTZ R18, R18, UR4 ;  /* 0x0000000412127c20 */ /* 0x000fe20008410000 */
[----:B------:R-:W-:Y:S01]  /*13b40*/  FMUL.FTZ R19, R19, UR4 ;  /* 0x0000000413137c20 */ /* 0x000fe20008410000 */
[----:B--2---:R-:W-:Y:S02]  /*13b50*/  FSEL R154, R154, -INF , !P4 ;  /* 0xff8000009a9a7808 */ /* 0x004fe40006000000 */
[----:B------:R-:W-:Y:S01]  /*13b60*/  ISETP.GE.AND P4, PT, R7, R2, PT ;  /* 0x000000020700720c */ /* 0x000fe20003f86270 */
[----:B------:R-:W2:Y:S01]  /*13b70*/  MUFU.TANH R76, R16 ;  /* 0x00000010004c7308 */ /* 0x000ea20000002400 */
[----:B-1----:R-:W-:Y:S01]  /*13b80*/  HMMA.16816.F32.BF16 R36, R8, R46, R28 ;  /* 0x0000002e0824723c */ /* 0x002fe2000004181c */
[----:B----4-:R-:W-:-:S02]  /*13b90*/  FSEL R156, R156, -INF , !P6 ;  /* 0xff8000009c9c7808 */ /* 0x010fc40007000000 */
[----:B------:R-:W-:Y:S02]  /*13ba0*/  ISETP.GE.AND P6, PT, R6, R2, PT ;  /* 0x000000020600720c */ /* 0x000fe40003fc6270 */
[C-C-:B------:R-:W-:Y:S01]  /*13bb0*/  LOP3.LUT R6, R0.reuse, 0x69, R5.reuse, 0xfe, !PT ;  /* 0x0000006900067812 */ /* 0x140fe200078efe05 */
[----:B------:R-:W-:Y:S01]  /*13bc0*/  HMMA.16816.F32.BF16 R28, R12, R58, RZ ;  /* 0x0000003a0c1c723c */ /* 0x000fe200000418ff */
[----:B------:R-:W1:Y:S01]  /*13bd0*/  MUFU.TANH R74, R17 ;  /* 0x00000011004a7308 */ /* 0x000e620000002400 */
[----:B------:R-:W-:Y:S02]  /*13be0*/  LOP3.LUT R7, R0, 0x70, R5, 0xfe, !PT ;  /* 0x0000007000077812 */ /* 0x000fe400078efe05 */
[----:B-----5:R-:W-:-:S05]  /*13bf0*/  FSEL R73, R73, -INF , !P5 ;  /* 0xff80000049497808 */ /* 0x020fca0006800000 */
[----:B------:R-:W4:Y:S01]  /*13c00*/  MUFU.TANH R155, R18 ;  /* 0x00000012009b7308 */ /* 0x000f220000002400 */
[----:B--2---:R-:W-:Y:S02]  /*13c10*/  FSEL R76, R76, -INF , !P3 ;  /* 0xff8000004c4c7808 */ /* 0x004fe40005800000 */
[----:B------:R-:W-:-:S05]  /*13c20*/  ISETP.GE.AND P3, PT, R6, R4, PT ;  /* 0x000000040600720c */ /* 0x000fca0003f66270 */
[----:B------:R2:W5:Y:S01]  /*13c30*/  MUFU.TANH R158, R19 ;  /* 0x00000013009e7308 */ /* 0x0005620000002400 */
[----:B------:R-:W-:Y:S01]  /*13c40*/  FMUL.FTZ R36, R36, UR4 ;  /* 0x0000000424247c20 */ /* 0x000fe20008410000 */
[----:B------:R-:W-:Y:S01]  /*13c50*/  FMUL.FTZ R37, R37, UR4 ;  /* 0x0000000425257c20 */ /* 0x000fe20008410000 */
[----:B------:R-:W-:Y:S01]  /*13c60*/  FMUL.FTZ R38, R38, UR4 ;  /* 0x0000000426267c20 */ /* 0x000fe20008410000 */
[----:B------:R-:W-:Y:S01]  /*13c70*/  FMUL.FTZ R39, R39, UR4 ;  /* 0x0000000427277c20 */ /* 0x000fe20008410000 */
[----:B-1----:R-:W-:Y:S02]  /*13c80*/  FSEL R74, R74, -INF , !P1 ;  /* 0xff8000004a4a7808 */ /* 0x002fe40004800000 */
[----:B---3--:R-:W-:Y:S01]  /*13c90*/  HMMA.16816.F32.BF16 R28, R8, R42, R28 ;  /* 0x0000002a081c723c */ /* 0x008fe2000004181c */
[----:B------:R-:W1:Y:S01]  /*13ca0*/  MUFU.TANH R72, R33 ;  /* 0x0000002100487308 */ /* 0x000e620000002400 */
[----:B----4-:R-:W-:Y:S02]  /*13cb0*/  FSEL R155, R155, -INF , !P2 ;  /* 0xff8000009b9b7808 */ /* 0x010fe40005000000 */
[----:B------:R-:W-:-:S02]  /*13cc0*/  ISETP.GE.AND P2, PT, R6, R2, PT ;  /* 0x000000020600720c */ /* 0x000fc40003f46270 */
[----:B------:R-:W-:Y:S02]  /*13cd0*/  LOP3.LUT R6, R0, 0x71, R5, 0xfe, !PT ;  /* 0x0000007100067812 */ /* 0x000fe400078efe05 */
[C---:B------:R-:W-:Y:S01]  /*13ce0*/  ISETP.GE.AND P1, PT, R7.reuse, R4, PT ;  /* 0x000000040700720c */ /* 0x040fe20003f26270 */
[----:B------:R-:W3:Y:S01]  /*13cf0*/  MUFU.TANH R159, R34 ;  /* 0x00000022009f7308 */ /* 0x000ee20000002400 */
[----:B--2---:R-:W-:Y:S01]  /*13d00*/  HMMA.16816.F32.BF16 R16, R8, R44, R24 ;  /* 0x0000002c0810723c */ /* 0x004fe20000041818 */
[----:B------:R-:W2:Y:S01]  /*13d10*/  LDSM.16.M88.4 R44, [R164+0x3400] ;  /* 0x00340000a42c783b */ /* 0x000ea20000000200 */
[----:B-----5:R-:W-:Y:S02]  /*13d20*/  FSEL R158, R158, -INF , !P4 ;  /* 0xff8000009e9e7808 */ /* 0x020fe40006000000 */
[----:B------:R-:W-:Y:S02]  /*13d30*/  ISETP.GE.AND P4, PT, R7, R2, PT ;  /* 0x000000020700720c */ /* 0x000fe40003f86270 */
[----:B------:R-:W-:Y:S01]  /*13d40*/  HMMA.16816.F32.BF16 R24, R12, R56, RZ ;  /* 0x000000380c18723c */ /* 0x000fe200000418ff */
[----:B------:R4:W5:Y:S01]  /*13d50*/  MUFU.TANH R160, R35 ;  /* 0x0000002300a07308 */ /* 0x0009620000002400 */
[----:B------:R-:W-:-:S02]  /*13d60*/  ISETP.GE.AND P5, PT, R6, R4, PT ;  /* 0x000000040600720c */ /* 0x000fc40003fa6270 */
[----:B------:R-:W-:Y:S02]  /*13d70*/  LOP3.LUT R7, R0, 0x78, R5, 0xfe, !PT ;  /* 0x0000007800077812 */ /* 0x000fe400078efe05 */
[----:B-1----:R-:W-:Y:S02]  /*13d80*/  FSEL R72, R72, -INF , !P3 ;  /* 0xff80000048487808 */ /* 0x002fe40005800000 */
[----:B------:R-:W-:Y:S01]  /*13d90*/  FMUL.FTZ R28, R28, UR4 ;  /* 0x000000041c1c7c20 */ /* 0x000fe20008410000 */
[----:B------:R-:W1:Y:S01]  /*13da0*/  MUFU.TANH R69, R36 ;  /* 0x0000002400457308 */ /* 0x000e620000002400 */
[----:B------:R-:W-:Y:S01]  /*13db0*/  FMUL.FTZ R29, R29, UR4 ;  /* 0x000000041d1d7c20 */ /* 0x000fe20008410000 */
[----:B------:R-:W-:Y:S01]  /*13dc0*/  FMUL.FTZ R30, R30, UR4 ;  /* 0x000000041e1e7c20 */ /* 0x000fe20008410000 */
[----:B------:R-:W-:Y:S01]  /*13dd0*/  FMUL.FTZ R31, R31, UR4 ;  /* 0x000000041f1f7c20 */ /* 0x000fe20008410000 */
[----:B---3--:R-:W-:Y:S02]  /*13de0*/  FSEL R159, R159, -INF , !P6 ;  /* 0xff8000009f9f7808 */ /* 0x008fe40007000000 */
[----:B------:R-:W-:-:S02]  /*13df0*/  ISETP.GE.AND P6, PT, R6, R2, PT ;  /* 0x000000020600720c */ /* 0x000fc40003fc6270 */
[----:B------:R-:W-:Y:S01]  /*13e00*/  MUFU.TANH R68, R37 ;  /* 0x0000002500447308 */ /* 0x000fe20000002400 */
[----:B------:R-:W-:Y:S01]  /*13e10*/  FMUL.FTZ R16, R16, UR4 ;  /* 0x0000000410107c20 */ /* 0x000fe20008410000 */
[----:B------:R-:W-:Y:S01]  /*13e20*/  FMUL.FTZ R17, R17, UR4 ;  /* 0x0000000411117c20 */ /* 0x000fe20008410000 */
[----:B------:R-:W-:Y:S01]  /*13e30*/  FMUL.FTZ R18, R18, UR4 ;  /* 0x0000000412127c20 */ /* 0x000fe20008410000 */
[----:B------:R-:W-:Y:S01]  /*13e40*/  FMUL.FTZ R19, R19, UR4 ;  /* 0x0000000413137c20 */ /* 0x000fe20008410000 */
[----:B----4-:R-:W3:Y:S01]  /*13e50*/  LDSM.16.M88.4 R32, [R176] ;  /* 0x00000000b020783b */ /* 0x010ee20000000200 */
[----:B------:R-:W-:Y:S02]  /*13e60*/  LOP3.LUT R6, R0, 0x79, R5, 0xfe, !PT ;  /* 0x0000007900067812 */ /* 0x000fe400078efe05 */
[----:B------:R-:W4:Y:S01]  /*13e70*/  MUFU.TANH R75, R16 ;  /* 0x00000010004b7308 */ /* 0x000f220000002400 */
[----:B-----5:R-:W-:Y:S02]  /*13e80*/  FSEL R160, R160, -INF , !P2 ;  /* 0xff800000a0a07808 */ /* 0x020fe40005000000 */
[----:B------:R-:W-:-:S02]  /*13e90*/  ISETP.GE.AND P3, PT, R7, R4, PT ;  /* 0x000000040700720c */ /* 0x000fc40003f66270 */
[----:B------:R-:W-:Y:S02]  /*13ea0*/  ISETP.GE.AND P2, PT, R7, R2, PT ;  /* 0x000000020700720c */ /* 0x000fe40003f46270 */
[----:B------:R-:W-:Y:S01]  /*13eb0*/  LOP3.LUT R7, R0, 0x80, R5, 0xfe, !PT ;  /* 0x0000008000077812 */ /* 0x000fe200078efe05 */
[----:B------:R-:W5:Y:S01]  /*13ec0*/  MUFU.TANH R71, R17 ;  /* 0x0000001100477308 */ /* 0x000f620000002400 */
[----:B-1----:R-:W-:-:S07]  /*13ed0*/  FSEL R69, R69, -INF , !P3 ;  /* 0xff80000045457808 */ /* 0x002fce0005800000 */
[----:B------:R-:W1:Y:S01]  /*13ee0*/  MUFU.TANH R187, R18 ;  /* 0x0000001200bb7308 */ /* 0x000e620000002400 */
[----:B----4-:R-:W-:Y:S02]  /*13ef0*/  FSEL R75, R75, -INF , !P1 ;  /* 0xff8000004b4b7808 */ /* 0x010fe40004800000 */
[----:B------:R-:W-:-:S04]  /*13f00*/  ISETP.GE.AND P1, PT, R6, R4, PT ;  /* 0x000000040600720c */ /* 0x000fc80003f26270 */
[----:B------:R-:W-:Y:S01]  /*13f10*/  FSEL R68, R68, -INF , !P1 ;  /* 0xff80000044447808 */ /* 0x000fe20004800000 */
[----:B------:R4:W2:Y:S01]  /*13f20*/  MUFU.TANH R163, R19 ;  /* 0x0000001300a37308 */ /* 0x0008a20000002400 */
[----:B-----5:R-:W-:Y:S02]  /*13f30*/  FSEL R71, R71, -INF , !P5 ;  /* 0xff80000047477808 */ /* 0x020fe40006800000 */
[----:B------:R-:W-:-:S05]  /*13f40*/  ISETP.GE.AND P5, PT, R7, R4, PT ;  /* 0x000000040700720c */ /* 0x000fca0003fa6270 */
[----:B------:R-:W5:Y:S01]  /*13f50*/  MUFU.TANH R190, R38 ;  /* 0x0000002600be7308 */ /* 0x000f620000002400 */
[----:B-1----:R-:W-:Y:S02]  /*13f60*/  FSEL R187, R187, -INF , !P4 ;  /* 0xff800000bbbb7808 */ /* 0x002fe40006000000 */
[----:B------:R-:W-:Y:S02]  /*13f70*/  ISETP.GE.AND P4, PT, R6, R2, PT ;  /* 0x000000020600720c */ /* 0x000fe40003f86270 */
[----:B------:R-:W-:-:S03]  /*13f80*/  LOP3.LUT R6, R0, 0x81, R5, 0xfe, !PT ;  /* 0x0000008100067812 */ /* 0x000fc600078efe05 */
[----:B------:R1:W3:Y:S01]  /*13f90*/  MUFU.TANH R191, R39 ;  /* 0x0000002700bf7308 */ /* 0x0002e20000002400 */
[----:B----4-:R-:W-:Y:S01]  /*13fa0*/  HMMA.16816.F32.BF16 R16, R8, R40, R24 ;  /* 0x000000280810723c */ /* 0x010fe20000041818 */
[----:B------:R-:W-:Y:S01]  /*13fb0*/  LDSM.16.M88.4 R40, [R164+0x3c00] ;  /* 0x003c0000a428783b */ /* 0x000fe20000000200 */
[----:B--2---:R-:W-:Y:S02]  /*13fc0*/  FSEL R163, R163, -INF , !P6 ;  /* 0xff800000a3a37808 */ /* 0x004fe40007000000 */
[----:B------:R-:W-:Y:S02]  /*13fd0*/  ISETP.GE.AND P6, PT, R7, R2, PT ;  /* 0x000000020700720c */ /* 0x000fe40003fc6270 */
[----:B------:R-:W-:Y:S01]  /*13fe0*/  HMMA.16816.F32.BF16 R24, R12, R44, RZ ;  /* 0x0000002c0c18723c */ /* 0x000fe200000418ff */
[----:B------:R-:W2:Y:S01]  /*13ff0*/  MUFU.TANH R67, R28 ;  /* 0x0000001c00437308 */ /* 0x000ea20000002400 */
[----:B-----5:R-:W-:Y:S02]  /*14000*/  FSEL R190, R190, -INF , !P2 ;  /* 0xff800000bebe7808 */ /* 0x020fe40005000000 */
[----:B------:R-:W-:-:S02]  /*14010*/  ISETP.GE.AND P3, PT, R6, R4, PT ;  /* 0x000000040600720c */ /* 0x000fc40003f66270 */
[----:B------:R-:W-:Y:S02]  /*14020*/  ISETP.GE.AND P2, PT, R6, R2, PT ;  /* 0x000000020600720c */ /* 0x000fe40003f46270 */
[C-C-:B------:R-:W-:Y:S01]  /*14030*/  LOP3.LUT R7, R0.reuse, 0x88, R5.reuse, 0xfe, !PT ;  /* 0x0000008800077812 */ /* 0x140fe200078efe05 */
[----:B------:R-:W-:Y:S01]  /*14040*/  MUFU.TANH R64, R29 ;  /* 0x0000001d00407308 */ /* 0x000fe20000002400 */
[----:B-1----:R-:W1:Y:S01]  /*14050*/  LDSM.16.M88.4 R36, [R175] ;  /* 0x00000000af24783b */ /* 0x002e620000000200 */
[----:B------:R-:W-:Y:S02]  /*14060*/  LOP3.LUT R6, R0, 0x89, R5, 0xfe, !PT ;  /* 0x0000008900067812 */ /* 0x000fe400078efe05 */
[----:B---3--:R-:W-:Y:S02]  /*14070*/  FSEL R191, R191, -INF , !P4 ;  /* 0xff800000bfbf7808 */ /* 0x008fe40006000000 */
[----:B------:R-:W-:Y:S02]  /*14080*/  ISETP.GE.AND P1, PT, R7, R4, PT ;  /* 0x000000040700720c */ /* 0x000fe40003f26270 */
[----:B------:R-:W3:Y:S01]  /*14090*/  MUFU.TANH R63, R30 ;  /* 0x0000001e003f7308 */ /* 0x000ee20000002400 */
[----:B------:R-:W-:Y:S01]  /*140a0*/  FMUL.FTZ R16, R16, UR4 ;  /* 0x0000000410107c20 */ /* 0x000fe20008410000 */
[----:B------:R-:W-:Y:S01]  /*140b0*/  FMUL.FTZ R17, R17, UR4 ;  /* 0x0000000411117c20 */ /* 0x000fe20008410000 */
[----:B------:R-:W-:Y:S01]  /*140c0*/  FMUL.FTZ R18, R18, UR4 ;  /* 0x0000000412127c20 */ /* 0x000fe20008410000 */
[----:B------:R-:W-:Y:S01]  /*140d0*/  FMUL.FTZ R19, R19, UR4 ;  /* 0x0000000413137c20 */ /* 0x000fe20008410000 */
[----:B------:R-:W-:-:S02]  /*140e0*/  ISETP.GE.AND P4, PT, R7, R2, PT ;  /* 0x000000020700720c */ /* 0x000fc40003f86270 */
[----:B------:R-:W-:Y:S01]  /*140f0*/  HMMA.16816.F32.BF16 R24, R8, R32, R24 ;  /* 0x000000200818723c */ /* 0x000fe20000041818 */
[----:B------:R-:W4:Y:S01]  /*14100*/  MUFU.TANH R70, R16 ;  /* 0x0000001000467308 */ /* 0x000f220000002400 */
[----:B------:R-:W-:Y:S02]  /*14110*/  LOP3.LUT R7, R0, 0x90, R5, 0xfe, !PT ;  /* 0x0000009000077812 */ /* 0x000fe400078efe05 */
[----:B--2---:R-:W-:-:S05]  /*14120*/  FSEL R67, R67, -INF , !P1 ;  /* 0xff80000043437808 */ /* 0x004fca0004800000 */
[----:B------:R-:W2:Y:S01]  /*14130*/  MUFU.TANH R66, R17 ;  /* 0x0000001100427308 */ /* 0x000ea20000002400 */
[----:B---3--:R-:W-:-:S07]  /*14140*/  FSEL R194, R63, -INF , !P4 ;  /* 0xff8000003fc27808 */ /* 0x008fce0006000000 */
[----:B------:R-:W3:Y:S01]  /*14150*/  MUFU.TANH R62, R18 ;  /* 0x00000012003e7308 */ /* 0x000ee20000002400 */
[----:B----4-:R-:W-:Y:S02]  /*14160*/  FSEL R70, R70, -INF , !P5 ;  /* 0xff80000046467808 */ /* 0x010fe40006800000 */
[----:B------:R-:W-:-:S04]  /*14170*/  ISETP.GE.AND P5, PT, R6, R4, PT ;  /* 0x000000040600720c */ /* 0x000fc80003fa6270 */
[----:B------:R-:W-:Y:S01]  /*14180*/  FMUL.FTZ R24, R24, UR4 ;  /* 0x0000000418187c20 */ /* 0x000fe20008410000 */
[----:B------:R4:W5:Y:S01]  /*14190*/  MUFU.TANH R192, R19 ;  /* 0x0000001300c07308 */ /* 0x0009620000002400 */
[----:B------:R-:W-:Y:S01]  /*141a0*/  FMUL.FTZ R25, R25, UR4 ;  /* 0x0000000419197c20 */ /* 0x000fe20008410000 */
[----:B------:R-:W-:Y:S01]  /*141b0*/  FMUL.FTZ R26, R26, UR4 ;  /* 0x000000041a1a7c20 */ /* 0x000fe20008410000 */
[----:B------:R-:W-:Y:S01]  /*141c0*/  FMUL.FTZ R27, R27, UR4 ;  /* 0x000000041b1b7c20 */ /* 0x000fe20008410000 */
[----:B--2---:R-:W-:Y:S02]  /*141d0*/  FSEL R66, R66, -INF , !P3 ;  /* 0xff80000042427808 */ /* 0x004fe40005800000 */
[----:B------:R-:W-:Y:S02]  /*141e0*/  ISETP.GE.AND P3, PT, R7, R4, PT ;  /* 0x000000040700720c */ /* 0x000fe40003f66270 */
[----:B------:R-:W2:Y:S01]  /*141f0*/  MUFU.TANH R195, R31 ;  /* 0x0000001f00c37308 */ /* 0x000ea20000002400 */
[----:B---3--:R-:W-:-:S02]  /*14200*/  FSEL R193, R62, -INF , !P6 ;  /* 0xff8000003ec17808 */ /* 0x008fc40007000000 */
[-C--:B------:R-:W-:Y:S02]  /*14210*/  ISETP.GE.AND P6, PT, R6, R2.reuse, PT ;  /* 0x000000020600720c */ /* 0x080fe40003fc6270 */
[----:B------:R-:W-:Y:S02]  /*14220*/  LOP3.LUT R6, R0, 0x91, R5, 0xfe, !PT ;  /* 0x0000009100067812 */ /* 0x000fe400078efe05 */
[----:B------:R-:W-:Y:S01]  /*14230*/  FSEL R64, R64, -INF , !P5 ;  /* 0xff80000040407808 */ /* 0x000fe20006800000 */
[----:B------:R-:W3:Y:S01]  /*14240*/  MUFU.TANH R196, R24 ;  /* 0x0000001800c47308 */ /* 0x000ee20000002400 */
[----:B----4-:R-:W-:Y:S01]  /*14250*/  HMMA.16816.F32.BF16 R16, R12, R46, RZ ;  /* 0x0000002e0c10723c */ /* 0x010fe200000418ff */
[----:B------:R-:W4:Y:S01]  /*14260*/  LDSM.16.M88.4 R44, [R174] ;  /* 0x00000000ae2c783b */ /* 0x000f220000000200 */
[----:B-----5:R-:W-:Y:S02]  /*14270*/  FSEL R192, R192, -INF , !P2 ;  /* 0xff800000c0c07808 */ /* 0x020fe40005000000 */
[----:B------:R-:W-:-:S02]  /*14280*/  ISETP.GE.AND P2, PT, R7, R2, PT ;  /* 0x000000020700720c */ /* 0x000fc40003f46270 */
[C---:B------:R-:W-:Y:S01]  /*14290*/  ISETP.GE.AND P1, PT, R6.reuse, R4, PT ;  /* 0x000000040600720c */ /* 0x040fe20003f26270 */
[----:B------:R-:W5:Y:S01]  /*142a0*/  MUFU.TANH R197, R25 ;  /* 0x0000001900c57308 */ /* 0x000f620000002400 */
[----:B------:R-:W-:Y:S02]  /*142b0*/  ISETP.GE.AND P4, PT, R6, R2, PT ;  /* 0x000000020600720c */ /* 0x000fe40003f86270 */
[C-C-:B------:R-:W-:Y:S02]  /*142c0*/  LOP3.LUT R7, R0.reuse, 0x98, R5.reuse, 0xfe, !PT ;  /* 0x0000009800077812 */ /* 0x140fe400078efe05 */
[----:B------:R-:W-:Y:S02]  /*142d0*/  LOP3.LUT R6, R0, 0x99, R5, 0xfe, !PT ;  /* 0x0000009900067812 */ /* 0x000fe400078efe05 */
[----:B--2---:R-:W-:Y:S01]  /*142e0*/  FSEL R195, R195, -INF , !P6 ;  /* 0xff800000c3c37808 */ /* 0x004fe20007000000 */
[----:B------:R-:W2:Y:S01]  /*142f0*/  MUFU.TANH R61, R26 ;  /* 0x0000001a003d7308 */ /* 0x000ea20000002400 */
[----:B---3--:R-:W-:-:S02]  /*14300*/  FSEL R63, R196, -INF , !P3 ;  /* 0xff800000c43f7808 */ /* 0x008fc40005800000 */
[C---:B------:R-:W-:Y:S02]  /*14310*/  ISETP.GE.AND P5, PT, R7.reuse, R4, PT ;  /* 0x000000040700720c */ /* 0x040fe40003fa6270 */
[----:B------:R-:W-:Y:S02]  /*14320*/  ISETP.GE.AND P6, PT, R7, R2, PT ;  /* 0x000000020700720c */ /* 0x000fe40003fc6270 */
[----:B------:R-:W-:Y:S01]  /*14330*/  ISETP.GE.AND P3, PT, R6, R4, PT ;  /* 0x000000040600720c */ /* 0x000fe20003f66270 */
[----:B------:R-:W3:Y:S01]  /*14340*/  MUFU.TANH R186, R27 ;  /* 0x0000001b00ba7308 */ /* 0x000ee20000002400 */
[----:B------:R-:W-:Y:S01]  /*14350*/  HMMA.16816.F32.BF16 R28, R8, R34, R16 ;  /* 0x00000022081c723c */ /* 0x000fe20000041810 */
[----:B------:R-:W4:Y:S01]  /*14360*/  LDSM.16.M88.4 R32, [R164+0x4000] ;  /* 0x00400000a420783b */ /* 0x000f220000000200 */
[----:B-----5:R-:W-:Y:S02]  /*14370*/  FSEL R62, R197, -INF , !P1 ;  /* 0xff800000c53e7808 */ /* 0x020fe40004800000 */
[----:B------:R-:W-:-:S02]  /*14380*/  LOP3.LUT R7, R0, 0xa0, R5, 0xfe, !PT ;  /* 0x000000a000077812 */ /* 0x000fc400078efe05 */
[----:B------:R-:W-:Y:S01]  /*14390*/  HMMA.16816.F32.BF16 R16, R12, R48, RZ ;  /* 0x000000300c10723c */ /* 0x000fe200000418ff */
[----:B--2---:R-:W-:Y:S02]  /*143a0*/  FSEL R196, R61, -INF , !P2 ;  /* 0xff8000003dc47808 */ /* 0x004fe40005000000 */
[----:B------:R-:W-:Y:S02]  /*143b0*/  ISETP.GE.AND P2, PT, R6, R2, PT ;  /* 0x000000020600720c */ /* 0x000fe40003f46270 */
[----:B------:R-:W-:Y:S02]  /*143c0*/  LOP3.LUT R6, R0, 0xa1, R5, 0xfe, !PT ;  /* 0x000000a100067812 */ /* 0x000fe400078efe05 */
[C---:B------:R-:W-:Y:S02]  /*143d0*/  ISETP.GE.AND P1, PT, R7.reuse, R4, PT ;  /* 0x000000040700720c */ /* 0x040fe40003f26270 */
[----:B---3--:R-:W-:Y:S02]  /*143e0*/  FSEL R186, R186, -INF , !P4 ;  /* 0xff800000baba7808 */ /* 0x008fe40006000000 */
[----:B------:R-:W-:-:S02]  /*143f0*/  ISETP.GE.AND P4, PT, R7, R2, PT ;  /* 0x000000020700720c */ /* 0x000fc40003f86270 */
[----:B------:R-:W-:-:S05]  /*14400*/  LOP3.LUT R7, R0, 0xb0, R5, 0xfe, !PT ;  /* 0x000000b000077812 */ /* 0x000fca00078efe05 */
[----:B------:R-:W-:Y:S01]  /*14410*/  FMUL.FTZ R28, R28, UR4 ;  /* 0x000000041c1c7c20 */ /* 0x000fe20008410000 */
[----:B------:R-:W-:Y:S01]  /*14420*/  FMUL.FTZ R29, R29, UR4 ;  /* 0x000000041d1d7c20 */ /* 0x000fe20008410000 */
[----:B------:R-:W-:Y:S01]  /*14430*/  FMUL.FTZ R30, R30, UR4 ;  /* 0x000000041e1e7c20 */ /* 0x000fe20008410000 */
[----:B------:R-:W-:Y:S01]  /*14440*/  FMUL.FTZ R31, R31, UR4 ;  /* 0x000000041f1f7c20 */ /* 0x000fe20008410000 */
[----:B------:R-:W2:Y:S02]  /*14450*/  MUFU.TANH R65, R28 ;  /* 0x0000001c00417308 */ /* 0x000ea40000002400 */
[----:B-1----:R-:W-:Y:S06]  /*14460*/  HMMA.16816.F32.BF16 R24, R8, R36, R16 ;  /* 0x000000240818723c */ /* 0x002fec0000041810 */
[----:B------:R-:W-:Y:S01]  /*14470*/  HMMA.16816.F32.BF16 R16, R12, R50, RZ ;  /* 0x000000320c10723c */ /* 0x000fe200000418ff */
[----:B------:R-:W1:Y:S08]  /*14480*/  MUFU.TANH R162, R29 ;  /* 0x0000001d00a27308 */ /* 0x000e700000002400 */
[----:B------:R-:W3:Y:S01]  /*14490*/  MUFU.TANH R58, R30 ;  /* 0x0000001e003a7308 */ /* 0x000ee20000002400 */
[----:B--2---:R-:W-:-:S02]  /*144a0*/  FSEL R65, R65, -INF , !P5 ;  /* 0xff80000041417808 */ /* 0x004fc40006800000 */
[----:B------:R-:W-:-:S05]  /*144b0*/  ISETP.GE.AND P5, PT, R6, R4, PT ;  /* 0x000000040600720c */ /* 0x000fca0003fa6270 */
[----:B------:R2:W5:Y:S01]  /*144c0*/  MUFU.TANH R161, R31 ;  /* 0x0000001f00a17308 */ /* 0x0005620000002400 */
[----:B------:R-:W-:Y:S01]  /*144d0*/  FMUL.FTZ R24, R24, UR4 ;  /* 0x0000000418187c20 */ /* 0x000fe20008410000 */
[----:B------:R-:W-:Y:S01]  /*144e0*/  FMUL.FTZ R25, R25, UR4 ;  /* 0x0000000419197c20 */ /* 0x000fe20008410000 */
[----:B------:R-:W-:Y:S01]  /*144f0*/  FMUL.FTZ R26, R26, UR4 ;  /* 0x000000041a1a7c20 */ /* 0x000fe20008410000 */
[----:B------:R-:W-:Y:S01]  /*14500*/  FMUL.FTZ R27, R27, UR4 ;  /* 0x000000041b1b7c20 */ /* 0x000fe20008410000 */
[----:B-1----:R-:W-:-:S03]  /*14510*/  FSEL R61, R162, -INF , !P3 ;  /* 0xff800000a23d7808 */ /* 0x002fc60005800000 */
[----:B------:R-:W1:Y:S01]  /*14520*/  MUFU.TANH R157, R24 ;  /* 0x00000018009d7308 */ /* 0x000e620000002400 */
[----:B---3--:R-:W-:Y:S02]  /*14530*/  FSEL R197, R58, -INF , !P6 ;  /* 0xff8000003ac57808 */ /* 0x008fe40007000000 */
[----:B------:R-:W-:Y:S02]  /*14540*/  ISETP.GE.AND P6, PT, R6, R2, PT ;  /* 0x000000020600720c */ /* 0x000fe40003fc6270 */
[----:B------:R-:W-:-:S03]  /*14550*/  LOP3.LUT R6, R0, 0xa8, R5, 0xfe, !PT ;  /* 0x000000a800067812 */ /* 0x000fc600078efe05 */
[----:B------:R-:W3:Y:S01]  /*14560*/  MUFU.TANH R59, R25 ;  /* 0x00000019003b7308 */ /* 0x000ee20000002400 */
[----:B--2---:R-:W-:Y:S01]  /*14570*/  HMMA.16816.F32.BF16 R28, R8, R38, R16 ;  /* 0x00000026081c723c */ /* 0x004fe20000041810 */
[----:B------:R-:W-:Y:S01]  /*14580*/  LDSM.16.M88.4 R36, [R164+0x4400] ;  /* 0x00440000a424783b */ /* 0x000fe20000000200 */
[----:B-----5:R-:W-:Y:S02]  /*14590*/  FSEL R161, R161, -INF , !P2 ;  /* 0xff800000a1a17808 */ /* 0x020fe40005000000 */
[C---:B------:R-:W-:Y:S02]  /*145a0*/  ISETP.GE.AND P3, PT, R6.reuse, R4, PT ;  /* 0x000000040600720c */ /* 0x040fe40003f66270 */
[----:B------:R-:W-:Y:S01]  /*145b0*/  HMMA.16816.F32.BF16 R16, R12, R40, RZ ;  /* 0x000000280c10723c */ /* 0x000fe200000418ff */
[----:B------:R-:W2:Y:S01]  /*145c0*/  MUFU.TANH R56, R26 ;  /* 0x0000001a00387308 */ /* 0x000ea20000002400 */
[----:B------:R-:W-:Y:S02]  /*145d0*/  ISETP.GE.AND P2, PT, R6, R2, PT ;  /* 0x000000020600720c */ /* 0x000fe40003f46270 */
[----:B------:R-:W-:-:S02]  /*145e0*/  LOP3.LUT R6, R0, 0xa9, R5, 0xfe, !PT ;  /* 0x000000a900067812 */ /* 0x000fc400078efe05 */
[----:B-1----:R-:W-:Y:S02]  /*145f0*/  FSEL R58, R157, -INF , !P1 ;  /* 0xff8000009d3a7808 */ /* 0x002fe40004800000 */
[-C--:B------:R-:W-:Y:S01]  /*14600*/  ISETP.GE.AND P1, PT, R6, R4.reuse, PT ;  /* 0x000000040600720c */ /* 0x080fe20003f26270 */
[----:B------:R4:W1:Y:S01]  /*14610*/  MUFU.TANH R131, R27 ;  /* 0x0000001b00837308 */ /* 0x0008620000002400 */
[----:B---3--:R-:W-:Y:S02]  /*14620*/  FSEL R59, R59, -INF , !P5 ;  /* 0xff8000003b3b7808 */ /* 0x008fe40006800000 */
[----:B------:R-:W-:-:S06]  /*14630*/  ISETP.GE.AND P5, PT, R7, R4, PT ;  /* 0x000000040700720c */ /* 0x000fcc0003fa6270 */
[----:B------:R-:W-:Y:S01]  /*14640*/  FMUL.FTZ R28, R28, UR4 ;  /* 0x000000041c1c7c20 */ /* 0x000fe20008410000 */
[----:B------:R-:W-:Y:S01]  /*14650*/  FMUL.FTZ R29, R29, UR4 ;  /* 0x000000041d1d7c20 */ /* 0x000fe20008410000 */
[----:B------:R-:W-:Y:S01]  /*14660*/  FMUL.FTZ R30, R30, UR4 ;  /* 0x000000041e1e7c20 */ /* 0x000fe20008410000 */
[----:B------:R-:W-:Y:S01]  /*14670*/  FMUL.FTZ R31, R31, UR4 ;  /* 0x000000041f1f7c20 */ /* 0x000fe20008410000 */
[----:B------:R-:W3:Y:S01]  /*14680*/  MUFU.TANH R60, R28 ;  /* 0x0000001c003c7308 */ /* 0x000ee20000002400 */
[----:B--2---:R-:W-:Y:S02]  /*14690*/  FSEL R157, R56, -INF , !P4 ;  /* 0xff800000389d7808 */ /* 0x004fe40006000000 */
[-C--:B------:R-:W-:Y:S01]  /*146a0*/  ISETP.GE.AND P4, PT, R6, R2.reuse, PT ;  /* 0x000000020600720c */ /* 0x080fe20003f86270 */
[----:B----4-:R-:W-:Y:S01]  /*146b0*/  HMMA.16816.F32.BF16 R24, R8, R44, R16 ;  /* 0x0000002c0818723c */ /* 0x010fe20000041810 */
[C-C-:B------:R-:W-:Y:S02]  /*146c0*/  LOP3.LUT R6, R0.reuse, 0xb1, R5.reuse, 0xfe, !PT ;  /* 0x000000b100067812 */ /* 0x140fe400078efe05 */
[----:B-1----:R-:W-:Y:S01]  /*146d0*/  FSEL R131, R131, -INF , !P6 ;  /* 0xff80000083837808 */ /* 0x002fe20007000000 */
[----:B------:R-:W1:Y:S01]  /*146e0*/  MUFU.TANH R130, R29 ;  /* 0x0000001d00827308 */ /* 0x000e620000002400 */
[----:B------:R-:W-:Y:S01]  /*146f0*/  ISETP.GE.AND P6, PT, R7, R2, PT ;  /* 0x000000020700720c */ /* 0x000fe20003fc6270 */
[----:B------:R-:W-:Y:S01]  /*14700*/  HMMA.16816.F32.BF16 R16, R12, R42, RZ ;  /* 0x0000002a0c10723c */ /* 0x000fe200000418ff */
[----:B------:R-:W2:Y:S01]  /*14710*/  LDSM.16.M88.4 R40, [R173] ;  /* 0x00000000ad28783b */ /* 0x000ea20000000200 */
[----:B------:R-:W-:-:S04]  /*14720*/  LOP3.LUT R7, R0, 0xb9, R5, 0xfe, !PT ;  /* 0x000000b900077812 */ /* 0x000fc800078efe05 */
[----:B------:R-:W4:Y:S01]  /*14730*/  MUFU.TANH R23, R30 ;  /* 0x0000001e00177308 */ /* 0x000f220000002400 */
[----:B---3--:R-:W-:Y:S02]  /*14740*/  FSEL R60, R60, -INF , !P3 ;  /* 0xff8000003c3c7808 */ /* 0x008fe40005800000 */
[----:B------:R-:W-:-:S05]  /*14750*/  ISETP.GE.AND P3, PT, R6, R4, PT ;  /* 0x000000040600720c */ /* 0x000fca0003f66270 */
[----:B------:R3:W5:Y:S01]  /*14760*/  MUFU.TANH R117, R31 ;  /* 0x0000001f00757308 */ /* 0x0007620000002400 */
[----:B-1----:R-:W-:-:S03]  /*14770*/  FSEL R56, R130, -INF , !P1 ;  /* 0xff80000082387808 */ /* 0x002fc60004800000 */
[----:B------:R-:W-:Y:S01]  /*14780*/  FMUL.FTZ R24, R24, UR4 ;  /* 0x0000000418187c20 */ /* 0x000fe20008410000 */
[----:B------:R-:W-:Y:S01]  /*14790*/  FMUL.FTZ R25, R25, UR4 ;  /* 0x0000000419197c20 */ /* 0x000fe20008410000 */
[----:B------:R-:W-:Y:S01]  /*147a0*/  FMUL.FTZ R26, R26, UR4 ;  /* 0x000000041a1a7c20 */ /* 0x000fe20008410000 */
[----:B------:R-:W-:Y:S01]  /*147b0*/  FMUL.FTZ R27, R27, UR4 ;  /* 0x000000041b1b7c20 */ /* 0x000fe20008410000 */
[----:B------:R-:W1:Y:S01]  /*147c0*/  MUFU.TANH R57, R24 ;  /* 0x0000001800397308 */ /* 0x000e620000002400 */
[----:B----4-:R-:W-:Y:S02]  /*147d0*/  FSEL R162, R23, -INF , !P2 ;  /* 0xff80000017a27808 */ /* 0x010fe40005000000 */
[----:B------:R-:W-:Y:S02]  /*147e0*/  ISETP.GE.AND P2, PT, R6, R2, PT ;  /* 0x000000020600720c */ /* 0x000fe40003f46270 */
[----:B------:R-:W-:-:S03]  /*147f0*/  LOP3.LUT R6, R0, 0xb8, R5, 0xfe, !PT ;  /* 0x000000b800067812 */ /* 0x000fc600078efe05 */
[----:B------:R-:W4:Y:S01]  /*14800*/  MUFU.TANH R55, R25 ;  /* 0x0000001900377308 */ /* 0x000f220000002400 */
[----:B---3--:R-:W-:Y:S01]  /*14810*/  HMMA.16816.F32.BF16 R28, R8, R46, R16 ;  /* 0x0000002e081c723c */ /* 0x008fe20000041810 */
[----:B-----5:R-:W-:Y:S02]  /*14820*/  FSEL R117, R117, -INF , !P4 ;  /* 0xff80000075757808 */ /* 0x020fe40006000000 */
[C---:B------:R-:W-:Y:S02]  /*14830*/  ISETP.GE.AND P1, PT, R6.reuse, R4, PT ;  /* 0x000000040600720c */ /* 0x040fe40003f26270 */
[----:B------:R-:W-:Y:S01]  /*14840*/  ISETP.GE.AND P4, PT, R6, R2, PT ;  /* 0x000000020600720c */ /* 0x000fe20003f86270 */
[----:B------:R-:W-:Y:S01]  /*14850*/  HMMA.16816.F32.BF16 R16, R12, R32, RZ ;  /* 0x000000200c10723c */ /* 0x000fe200000418ff */
[----:B------:R-:W3:Y:S01]  /*14860*/  MUFU.TANH R21, R26 ;  /* 0x0000001a00157308 */ /* 0x000ee20000002400 */
[----:B------:R-:W-:Y:S02]  /*14870*/  LOP3.LUT R6, R0, 0xc1, R5, 0xfe, !PT ;  /* 0x000000c100067812 */ /* 0x000fe400078efe05 */
[----:B-1----:R-:W-:-:S02]  /*14880*/  FSEL R57, R57, -INF , !P5 ;  /* 0xff80000039397808 */ /* 0x002fc40006800000 */
[----:B------:R-:W-:-:S03]  /*14890*/  ISETP.GE.AND P5, PT, R7, R4, PT ;  /* 0x000000040700720c */ /* 0x000fc60003fa6270 */
[----:B------:R2:W1:Y:S01]  /*148a0*/  MUFU.TANH R22, R27 ;  /* 0x0000001b00167308 */ /* 0x0004620000002400 */
[----:B----4-:R-:W-:-:S08]  /*148b0*/  FSEL R55, R55, -INF , !P3 ;  /* 0xff80000037377808 */ /* 0x010fd00005800000 */
[----:B------:R-:W-:Y:S01]  /*148c0*/  FMUL.FTZ R28, R28, UR4 ;  /* 0x000000041c1c7c20 */ /* 0x000fe20008410000 */
[----:B------:R-:W-:Y:S01]  /*148d0*/  FMUL.FTZ R29, R29, UR4 ;  /* 0x000000041d1d7c20 */ /* 0x000fe20008410000 */
[----:B------:R-:W-:Y:S01]  /*148e0*/  FMUL.FTZ R30, R30, UR4 ;  /* 0x000000041e1e7c20 */ /* 0x000fe20008410000 */
[----:B------:R-:W-:Y:S01]  /*148f0*/  FMUL.FTZ R31, R31, UR4 ;  /* 0x000000041f1f7c20 */ /* 0x000fe20008410000 */
[----:B------:R-:W-:Y:S01]  /*14900*/  MUFU.TANH R109, R28 ;  /* 0x0000001c006d7308 */ /* 0x000fe20000002400 */
[----:B---3--:R-:W-:Y:S02]  /*14910*/  FSEL R130, R21, -INF , !P6 ;  /* 0xff80000015827808 */ /* 0x008fe40007000000 */
[----:B------:R-:W-:Y:S01]  /*14920*/  ISETP.GE.AND P6, PT, R7, R2, PT ;  /* 0x000000020700720c */ /* 0x000fe20003fc6270 */
[----:B--2---:R-:W-:Y:S01]  /*14930*/  HMMA.16816.F32.BF16 R24, R8, R40, R16 ;  /* 0x000000280818723c */ /* 0x004fe20000041810 */
[----:B-1----:R-:W-:Y:S02]  /*14940*/  FSEL R198, R22, -INF , !P2 ;  /* 0xff80000016c67808 */ /* 0x002fe40005000000 */
[----:B------:R-:W-:Y:S01]  /*14950*/  LOP3.LUT R7, R0, 0xc0, R5, 0xfe, !PT ;  /* 0x000000c000077812 */ /* 0x000fe200078efe05 */
[----:B------:R-:W-:Y:S02]  /*14960*/  MUFU.TANH R110, R29 ;  /* 0x0000001d006e7308 */ /* 0x000fe40000002400 */
[----:B------:R-:W-:Y:S01]  /*14970*/  HMMA.16816.F32.BF16 R16, R12, R34, RZ ;  /* 0x000000220c10723c */ /* 0x000fe200000418ff */
[----:B------:R-:W1:Y:S01]  /*14980*/  LDSM.16.M88.4 R32, [R172] ;  /* 0x00000000ac20783b */ /* 0x000e620000000200 */
[----:B------:R-:W-:-:S02]  /*14990*/  ISETP.GE.AND P3, PT, R7, R4, PT ;  /* 0x000000040700720c */ /* 0x000fc40003f66270 */
[----:B------:R-:W-:Y:S02]  /*149a0*/  ISETP.GE.AND P2, PT, R7, R2, PT ;  /* 0x000000020700720c */ /* 0x000fe40003f46270 */
[----:B------:R-:W2:Y:S01]  /*149b0*/  MUFU.TANH R106, R30 ;  /* 0x0000001e006a7308 */ /* 0x000ea20000002400 */
[----:B------:R-:W-:-:S07]  /*149c0*/  LOP3.LUT R7, R0, 0xc9, R5, 0xfe, !PT ;  /* 0x000000c900077812 */ /* 0x000fce00078efe05 */
[----:B------:R3:W4:Y:S04]  /*149d0*/  MUFU.TANH R108, R31 ;  /* 0x0000001f006c7308 */ /* 0x0007280000002400 */
[----:B------:R-:W-:Y:S01]  /*149e0*/  FMUL.FTZ R24, R24, UR4 ;  /* 0x0000000418187c20 */ /* 0x000fe20008410000 */
[----:B------:R-:W-:Y:S01]  /*149f0*/  FMUL.FTZ R25, R25, UR4 ;  /* 0x0000000419197c20 */ /* 0x000fe20008410000 */
[----:B------:R-:W-:Y:S01]  /*14a00*/  FMUL.FTZ R26, R26, UR4 ;  /* 0x000000041a1a7c20 */ /* 0x000fe20008410000 */
[----:B------:R-:W-:Y:S01]  /*14a10*/  FMUL.FTZ R27, R27, UR4 ;  /* 0x000000041b1b7c20 */ /* 0x000fe20008410000 */
[----:B------:R-:W5:Y:S01]  /*14a20*/  MUFU.TANH R107, R24 ;  /* 0x00000018006b7308 */ /* 0x000f620000002400 */
[----:B--2---:R-:W-:Y:S02]  /*14a30*/  FSEL R106, R106, -INF , !P4 ;  /* 0xff8000006a6a7808 */ /* 0x004fe40006000000 */
[----:B------:R-:W-:-:S05]  /*14a40*/  ISETP.GE.AND P4, PT, R6, R2, PT ;  /* 0x000000020600720c */ /* 0x000fca0003f86270 */
[----:B------:R-:W-:Y:S01]  /*14a50*/  MUFU.TANH R105, R25 ;  /* 0x0000001900697308 */ /* 0x000fe20000002400 */
[----:B---3--:R-:W-:Y:S01]  /*14a60*/  HMMA.16816.F32.BF16 R28, R8, R42, R16 ;  /* 0x0000002a081c723c */ /* 0x008fe20000041810 */
[----:B------:R-:W2:Y:S01]  /*14a70*/  LDSM.16.M88.4 R40, [R164+0x4800] ;  /* 0x00480000a428783b */ /* 0x000ea20000000200 */
[----:B----4-:R-:W-:-:S04]  /*14a80*/  FSEL R108, R108, -INF , !P6 ;  /* 0xff8000006c6c7808 */ /* 0x010fc80007000000 */
[----:B------:R-:W-:Y:S01]  /*14a90*/  HMMA.16816.F32.BF16 R16, R12, R36, RZ ;  /* 0x000000240c10723c */ /* 0x000fe200000418ff */
[----:B------:R-:W3:Y:S08]  /*14aa0*/  MUFU.TANH R104, R26 ;  /* 0x0000001a00687308 */ /* 0x000ef00000002400 */
[----:B------:R1:W4:Y:S09]  /*14ab0*/  MUFU.TANH R102, R27 ;  /* 0x0000001b00667308 */ /* 0x0003320000002400 */
[----:B------:R-:W-:Y:S01]  /*14ac0*/  FMUL.FTZ R28, R28, UR4 ;  /* 0x000000041c1c7c20 */ /* 0x000fe20008410000 */
[----:B------:R-:W-:Y:S01]  /*14ad0*/  FMUL.FTZ R29, R29, UR4 ;  /* 0x000000041d1d7c20 */ /* 0x000fe20008410000 */
[----:B------:R-:W-:Y:S01]  /*14ae0*/  FMUL.FTZ R30, R30, UR4 ;  /* 0x000000041e1e7c20 */ /* 0x000fe20008410000 */
[----:B------:R-:W-:Y:S01]  /*14af0*/  FMUL.FTZ R31, R31, UR4 ;  /* 0x000000041f1f7c20 */ /* 0x000fe20008410000 */
[----:B------:R-:W-:Y:S02]  /*14b00*/  MUFU.TANH R91, R28 ;  /* 0x0000001c005b7308 */ /* 0x000fe40000002400 */
[----:B-1----:R-:W-:Y:S06]  /*14b10*/  HMMA.16816.F32.BF16 R24, R8, R32, R16 ;  /* 0x000000200818723c */ /* 0x002fec0000041810 */
[----:B------:R-:W-:Y:S01]  /*14b20*/  MUFU.TANH R89, R29 ;  /* 0x0000001d00597308 */ /* 0x000fe20000002400 */
[----:B------:R-:W-:Y:S01]  /*14b30*/  HMMA.16816.F32.BF16 R16, R12, R38, RZ ;  /* 0x000000260c10723c */ /* 0x000fe200000418ff */
[----:B------:R-:W-:Y:S06]  /*14b40*/  LDSM.16.M88.4 R36, [R164+0x4c00] ;  /* 0x004c0000a424783b */ /* 0x000fec0000000200 */
[----:B------:R-:W1:Y:S08]  /*14b50*/  MUFU.TANH R54, R30 ;  /* 0x0000001e00367308 */ /* 0x000e700000002400 */
[----:B------:R5:W1:Y:S02]  /*14b60*/  MUFU.TANH R51, R31 ;  /* 0x0000001f00337308 */ /* 0x000a640000002400 */
[----:B------:R-:W-:Y:S01]  /*14b70*/  FMUL.FTZ R24, R24, UR4 ;  /* 0x0000000418187c20 */ /* 0x000fe20008410000 */
[----:B------:R-:W-:Y:S01]  /*14b80*/  FMUL.FTZ R25, R25, UR4 ;  /* 0x0000000419197c20 */ /* 0x000fe20008410000 */
[----:B------:R-:W-:Y:S01]  /*14b90*/  FMUL.FTZ R26, R26, UR4 ;  /* 0x000000041a1a7c20 */ /* 0x000fe20008410000 */
[----:B------:R-:W-:-:S03]  /*14ba0*/  FMUL.FTZ R27, R27, UR4 ;  /* 0x000000041b1b7c20 */ /* 0x000fc60008410000 */
[----:B------:R-:W1:Y:S08]  /*14bb0*/  MUFU.TANH R50, R24 ;  /* 0x0000001800327308 */ /* 0x000e700000002400 */
[----:B------:R-:W-:Y:S01]  /*14bc0*/  MUFU.TANH R49, R25 ;  /* 0x0000001900317308 */ /* 0x000fe20000002400 */
[----:B-----5:R-:W-:Y:S01]  /*14bd0*/  HMMA.16816.F32.BF16 R28, R8, R34, R16 ;  /* 0x00000022081c723c */ /* 0x020fe20000041810 */
[----:B------:R-:W5:Y:S05]  /*14be0*/  LDSM.16.M88.4 R32, [R171] ;  /* 0x00000000ab20783b */ /* 0x000f6a0000000200 */
[C---:B--2---:R-:W-:Y:S01]  /*14bf0*/  HMMA.16816.F32.BF16 R16, R12.reuse, R40, RZ ;  /* 0x000000280c10723c */ /* 0x044fe200000418ff */
[----:B------:R-:W2:Y:S08]  /*14c00*/  MUFU.TANH R48, R26 ;  /* 0x0000001a00307308 */ /* 0x000eb00000002400 */
[----:B------:R3:W2:Y:S09]  /*14c10*/  MUFU.TANH R46, R27 ;  /* 0x0000001b002e7308 */ /* 0x0006b20000002400 */
[----:B------:R-:W-:Y:S01]  /*14c20*/  FMUL.FTZ R28, R28, UR4 ;  /* 0x000000041c1c7c20 */ /* 0x000fe20008410000 */
[----:B------:R-:W-:Y:S01]  /*14c30*/  FMUL.FTZ R29, R29, UR4 ;  /* 0x000000041d1d7c20 */ /* 0x000fe20008410000 */
[----:B------:R-:W-:Y:S01]  /*14c40*/  FMUL.FTZ R30, R30, UR4 ;  /* 0x000000041e1e7c20 */ /* 0x000fe20008410000 */
[----:B------:R-:W-:Y:S01]  /*14c50*/  FMUL.FTZ R31, R31, UR4 ;  /* 0x000000041f1f7c20 */ /* 0x000fe20008410000 */
[----:B------:R-:W-:Y:S01]  /*14c60*/  MUFU.TANH R47, R28 ;  /* 0x0000001c002f7308 */ /* 0x000fe20000002400 */
[----:B---3--:R-:W-:Y:S01]  /*14c70*/  HMMA.16816.F32.BF16 R24, R12, R42, RZ ;  /* 0x0000002a0c18723c */ /* 0x008fe200000418ff */
[----:B------:R-:W3:Y:S01]  /*14c80*/  LDSM.16.M88.4 R40, [R170] ;  /* 0x00000000aa28783b */ /* 0x000ee20000000200 */
[----:B------:R-:W-:-:S05]  /*14c90*/  DEPBAR.LE SB0, 0x0 ;  /* 0x000080000000791a */ /* 0x000fca0000000000 */
[----:B------:R-:W2:Y:S01]  /*14ca0*/  MUFU.TANH R45, R29 ;  /* 0x0000001d002d7308 */ /* 0x000ea20000002400 */
[C---:B-----5:R-:W-:Y:S07]  /*14cb0*/  HMMA.16816.F32.BF16 R16, R8.reuse, R32, R16 ;  /* 0x000000200810723c */ /* 0x060fee0000041810 */
[----:B------:R-:W-:Y:S08]  /*14cc0*/  MUFU.TANH R44, R30 ;  /* 0x0000001e002c7308 */ /* 0x000ff00000002400 */
[----:B------:R5:W2:Y:S09]  /*14cd0*/  MUFU.TANH R33, R31 ;  /* 0x0000001f00217308 */ /* 0x000ab20000002400 */
[----:B------:R-:W-:Y:S01]  /*14ce0*/  FMUL.FTZ R16, R16, UR4 ;  /* 0x0000000410107c20 */ /* 0x000fe20008410000 */
[----:B------:R-:W-:Y:S01]  /*14cf0*/  FMUL.FTZ R17, R17, UR4 ;  /* 0x0000000411117c20 */ /* 0x000fe20008410000 */
[----:B------:R-:W-:Y:S01]  /*14d00*/  FMUL.FTZ R18, R18, UR4 ;  /* 0x0000000412127c20 */ /* 0x000fe20008410000 */
[----:B------:R-:W-:Y:S01]  /*14d10*/  FMUL.FTZ R19, R19, UR4 ;  /* 0x0000000413137c20 */ /* 0x000fe20008410000 */
[----:B------:R-:W2:Y:S01]  /*14d20*/  MUFU.TANH R32, R16 ;  /* 0x0000001000207308 */ /* 0x000ea20000002400 */
[----:B-----5:R-:W-:Y:S06]  /*14d30*/  HMMA.16816.F32.BF16 R28, R8, R34, R24 ;  /* 0x00000022081c723c */ /* 0x020fec0000041818 */
[----:B------:R-:W-:Y:S01]  /*14d40*/  HMMA.16816.F32.BF16 R24, R12, R36, RZ ;  /* 0x000000240c18723c */ /* 0x000fe200000418ff */
[----:B------:R-:W-:Y:S01]  /*14d50*/  MUFU.TANH R23, R17 ;  /* 0x0000001100177308 */ /* 0x000fe20000002400 */
[----:B------:R-:W-:-:S02]  /*14d60*/  FSEL R35, R107, -INF , !P3 ;  /* 0xff8000006b237808 */ /* 0x000fc40005800000 */
[----:B------:R-:W-:Y:S02]  /*14d70*/  FSEL R107, R104, -INF , !P2 ;  /* 0xff800000686b7808 */ /* 0x000fe40005000000 */
[----:B------:R-:W-:Y:S01]  /*14d80*/  HMMA.16816.F32.BF16 R12, R12, R38, RZ ;  /* 0x000000260c0c723c */ /* 0x000fe200000418ff */
[----:B------:R-:W-:Y:S02]  /*14d90*/  FSEL R37, R109, -INF , !P1 ;  /* 0xff8000006d257808 */ /* 0x000fe40004800000 */
[----:B------:R-:W5:Y:S01]  /*14da0*/  MUFU.TANH R21, R18 ;  /* 0x0000001200157308 */ /* 0x000f620000002400 */
[----:B------:R-:W-:Y:S02]  /*14db0*/  ISETP.GE.AND P1, PT, R6, R4, PT ;  /* 0x000000040600720c */ /* 0x000fe40003f26270 */
[----:B------:R-:W-:Y:S02]  /*14dc0*/  LOP3.LUT R6, R0, 0xc8, R5, 0xfe, !PT ;  /* 0x000000c800067812 */ /* 0x000fe400078efe05 */
[----:B------:R-:W-:-:S02]  /*14dd0*/  FSEL R36, R110, -INF , !P5 ;  /* 0xff8000006e247808 */ /* 0x000fc40006800000 */
[C---:B------:R-:W-:Y:S01]  /*14de0*/  ISETP.GE.AND P5, PT, R6.reuse, R4, PT ;  /* 0x000000040600720c */ /* 0x040fe20003fa6270 */
[----:B------:R3:W5:Y:S01]  /*14df0*/  MUFU.TANH R22, R19 ;  /* 0x0000001300167308 */ /* 0x0007620000002400 */
[----:B------:R-:W-:Y:S01]  /*14e00*/  ISETP.GE.AND P6, PT, R6, R2, PT ;  /* 0x000000020600720c */ /* 0x000fe20003fc6270 */
[----:B------:R-:W-:Y:S01]  /*14e10*/  FMUL.FTZ R28, R28, UR4 ;  /* 0x000000041c1c7c20 */ /* 0x000fe20008410000 */
[----:B------:R-:W-:Y:S01]  /*14e20*/  LOP3.LUT R6, R0, 0xd0, R5, 0xfe, !PT ;  /* 0x000000d000067812 */ /* 0x000fe200078efe05 */
[----:B------:R-:W-:Y:S01]  /*14e30*/  FMUL.FTZ R30, R30, UR4 ;  /* 0x000000041e1e7c20 */ /* 0x000fe20008410000 */
[----:B------:R-:W-:Y:S01]  /*14e40*/  FSEL R34, R105, -INF , !P1 ;  /* 0xff80000069227808 */ /* 0x000fe20004800000 */
[----:B------:R-:W-:Y:S01]  /*14e50*/  FMUL.FTZ R29, R29, UR4 ;  /* 0x000000041d1d7c20 */ /* 0x000fe20008410000 */
[----:B----4-:R-:W-:Y:S01]  /*14e60*/  FSEL R105, R102, -INF , !P4 ;  /* 0xff80000066697808 */ /* 0x010fe20006000000 */
[----:B------:R-:W4:Y:S01]  /*14e70*/  MUFU.TANH R28, R28 ;  /* 0x0000001c001c7308 */ /* 0x000f220000002400 */
[----:B------:R-:W-:Y:S01]  /*14e80*/  ISETP.GE.AND P3, PT, R7, R4, PT ;  /* 0x000000040700720c */ /* 0x000fe20003f66270 */
[----:B------:R-:W-:Y:S01]  /*14e90*/  FMUL.FTZ R31, R31, UR4 ;  /* 0x000000041f1f7c20 */ /* 0x000fe20008410000 */
[----:B------:R-:W-:-:S02]  /*14ea0*/  ISETP.GE.AND P2, PT, R7, R2, PT ;  /* 0x000000020700720c */ /* 0x000fc40003f46270 */
[C---:B------:R-:W-:Y:S02]  /*14eb0*/  ISETP.GE.AND P1, PT, R6.reuse, R4, PT ;  /* 0x000000040600720c */ /* 0x040fe40003f26270 */
[----:B------:R-:W-:Y:S01]  /*14ec0*/  ISETP.GE.AND P4, PT, R6, R2, PT ;  /* 0x000000020600720c */ /* 0x000fe20003f86270 */
[----:B------:R-:W4:Y:S01]  /*14ed0*/  MUFU.TANH R30, R30 ;  /* 0x0000001e001e7308 */ /* 0x000f220000002400 */
[C---:B---3--:R-:W-:Y:S01]  /*14ee0*/  HMMA.16816.F32.BF16 R16, R8.reuse, R40, R24 ;  /* 0x000000280810723c */ /* 0x048fe20000041818 */
[C-C-:B------:R-:W-:Y:S02]  /*14ef0*/  LOP3.LUT R7, R0.reuse, 0xd1, R5.reuse, 0xfe, !PT ;  /* 0x000000d100077812 */ /* 0x140fe400078efe05 */
[----:B------:R-:W-:Y:S02]  /*14f00*/  LOP3.LUT R6, R0, 0xd8, R5, 0xfe, !PT ;  /* 0x000000d800067812 */ /* 0x000fe400078efe05 */
[----:B-1----:R-:W-:Y:S01]  /*14f10*/  FSEL R109, R54, -INF , !P6 ;  /* 0xff800000366d7808 */ /* 0x002fe20007000000 */
[----:B------:R-:W-:Y:S01]  /*14f20*/  HMMA.16816.F32.BF16 R8, R8, R42, R12 ;  /* 0x0000002a0808723c */ /* 0x000fe2000004180c */
[----:B------:R-:W-:Y:S01]  /*14f30*/  FSEL R27, R91, -INF , !P5 ;  /* 0xff8000005b1b7808 */ /* 0x000fe20006800000 */
[----:B------:R-:W-:Y:S01]  /*14f40*/  MUFU.TANH R29, R29 ;  /* 0x0000001d001d7308 */ /* 0x000fe20000002400 */
[----:B------:R-:W-:-:S02]  /*14f50*/  FSEL R26, R89, -INF , !P3 ;  /* 0xff800000591a7808 */ /* 0x000fc40005800000 */
[----:B------:R-:W-:Y:S02]  /*14f60*/  FSEL R110, R51, -INF , !P2 ;  /* 0xff800000336e7808 */ /* 0x000fe40005000000 */
[C---:B------:R-:W-:Y:S02]  /*14f70*/  ISETP.GE.AND P5, PT, R7.reuse, R4, PT ;  /* 0x000000040700720c */ /* 0x040fe40003fa6270 */
[----:B------:R-:W-:Y:S01]  /*14f80*/  ISETP.GE.AND P6, PT, R7, R2, PT ;  /* 0x000000020700720c */ /* 0x000fe20003fc6270 */
[----:B------:R-:W-:Y:S01]  /*14f90*/  MUFU.TANH R31, R31 ;  /* 0x0000001f001f7308 */ /* 0x000fe20000002400 */
[C---:B------:R-:W-:Y:S02]  /*14fa0*/  ISETP.GE.AND P3, PT, R6.reuse, R4, PT ;  /* 0x000000040600720c */ /* 0x040fe40003f66270 */
[----:B------:R-:W-:Y:S02]  /*14fb0*/  ISETP.GE.AND P2, PT, R6, R2, PT ;  /* 0x000000020600720c */ /* 0x000fe40003f46270 */
[----:B------:R-:W-:-:S02]  /*14fc0*/  LOP3.LUT R7, R0, 0xd9, R5, 0xfe, !PT ;  /* 0x000000d900077812 */ /* 0x000fc400078efe05 */
[----:B------:R-:W-:Y:S01]  /*14fd0*/  LOP3.LUT R6, R0, 0xe0, R5, 0xfe, !PT ;  /* 0x000000e000067812 */ /* 0x000fe200078efe05 */
[----:B------:R-:W-:Y:S01]  /*14fe0*/  FMUL.FTZ R17, R17, UR4 ;  /* 0x0000000411117c20 */ /* 0x000fe20008410000 */
[----:B------:R-:W-:Y:S01]  /*14ff0*/  FSEL R25, R50, -INF , !P1 ;  /* 0xff80000032197808 */ /* 0x000fe20004800000 */
[----:B------:R-:W-:Y:S01]  /*15000*/  FMUL.FTZ R16, R16, UR4 ;  /* 0x0000000410107c20 */ /* 0x000fe20008410000 */
[----:B--2---:R-:W-:Y:S01]  /*15010*/  FSEL R201, R48, -INF , !P4 ;  /* 0xff80000030c97808 */ /* 0x004fe20006000000 */
[----:B------:R-:W-:Y:S01]  /*15020*/  FMUL.FTZ R18, R18, UR4 ;  /* 0x0000000412127c20 */ /* 0x000fe20008410000 */
[----:B------:R-:W-:Y:S01]  /*15030*/  FSEL R24, R49, -INF , !P5 ;  /* 0xff80000031187808 */ /* 0x000fe20006800000 */
[----:B------:R-:W1:Y:S01]  /*15040*/  MUFU.TANH R17, R17 ;  /* 0x0000001100117308 */ /* 0x000e620000002400 */
[----:B------:R-:W-:Y:S01]  /*15050*/  FSEL R200, R46, -INF , !P6 ;  /* 0xff8000002ec87808 */ /* 0x000fe20007000000 */
[----:B------:R-:W-:Y:S01]  /*15060*/  FMUL.FTZ R8, R8, UR4 ;  /* 0x0000000408087c20 */ /* 0x000fe20008410000 */
[----:B------:R-:W-:Y:S01]  /*15070*/  ISETP.GE.AND P1, PT, R7, R4, PT ;  /* 0x000000040700720c */ /* 0x000fe20003f26270 */
[----:B------:R-:W-:Y:S01]  /*15080*/  FMUL.FTZ R19, R19, UR4 ;  /* 0x0000000413137c20 */ /* 0x000fe20008410000 */
[----:B------:R-:W-:Y:S01]  /*15090*/  ISETP.GE.AND P4, PT, R7, R2, PT ;  /* 0x000000020700720c */ /* 0x000fe20003f86270 */
[----:B------:R-:W-:Y:S01]  /*150a0*/  FMUL.FTZ R9, R9, UR4 ;  /* 0x0000000409097c20 */ /* 0x000fe20008410000 */
[C---:B------:R-:W-:Y:S01]  /*150b0*/  ISETP.GE.AND P5, PT, R6.reuse, R4, PT ;  /* 0x000000040600720c */ /* 0x040fe20003fa6270 */
[----:B------:R2:W-:Y:S01]  /*150c0*/  MUFU.TANH R12, R8 ;  /* 0x00000008000c7308 */ /* 0x0005e20000002400 */
[----:B------:R-:W-:-:S02]  /*150d0*/  ISETP.GE.AND P6, PT, R6, R2, PT ;  /* 0x000000020600720c */ /* 0x000fc40003fc6270 */
[C-C-:B------:R-:W-:Y:S02]  /*150e0*/  LOP3.LUT R6, R0.reuse, 0xe8, R5.reuse, 0xfe, !PT ;  /* 0x000000e800067812 */ /* 0x140fe400078efe05 */
[----:B------:R-:W-:Y:S02]  /*150f0*/  LOP3.LUT R7, R0, 0xe1, R5, 0xfe, !PT ;  /* 0x000000e100077812 */ /* 0x000fe400078efe05 */
[----:B------:R-:W-:Y:S01]  /*15100*/  FSEL R45, R45, -INF , !P1 ;  /* 0xff8000002d2d7808 */ /* 0x000fe20004800000 */
[----:B------:R-:W3:Y:S01]  /*15110*/  MUFU.TANH R16, R16 ;  /* 0x0000001000107308 */ /* 0x000ee20000002400 */
[----:B------:R-:W-:Y:S02]  /*15120*/  FSEL R203, R33, -INF , !P4 ;  /* 0xff80000021cb7808 */ /* 0x000fe40006000000 */
[----:B------:R-:W-:Y:S02]  /*15130*/  FSEL R47, R47, -INF , !P3 ;  /* 0xff8000002f2f7808 */ /* 0x000fe40005800000 */
[----:B------:R-:W-:-:S02]  /*15140*/  FSEL R202, R44, -INF , !P2 ;  /* 0xff8000002cca7808 */ /* 0x000fc40005000000 */
[C---:B------:R-:W-:Y:S01]  /*15150*/  ISETP.GE.AND P1, PT, R6.reuse, R4, PT ;  /* 0x000000040600720c */ /* 0x040fe20003f26270 */
[----:B------:R-:W3:Y:S01]  /*15160*/  MUFU.TANH R18, R18 ;  /* 0x0000001200127308 */ /* 0x000ee20000002400 */
[----:B------:R-:W-:Y:S01]  /*15170*/  ISETP.GE.AND P4, PT, R6, R2, PT ;  /* 0x000000020600720c */ /* 0x000fe20003f86270 */
[----:B--2---:R-:W-:Y:S01]  /*15180*/  FMUL.FTZ R8, R10, UR4 ;  /* 0x000000040a087c20 */ /* 0x004fe20008410000 */
[C---:B------:R-:W-:Y:S02]  /*15190*/  ISETP.GE.AND P3, PT, R7.reuse, R4, PT ;  /* 0x000000040700720c */ /* 0x040fe40003f66270 */
[----:B------:R-:W-:Y:S02]  /*151a0*/  ISETP.GE.AND P2, PT, R7, R2, PT ;  /* 0x000000020700720c */ /* 0x000fe40003f46270 */
[C-C-:B------:R-:W-:Y:S01]  /*151b0*/  LOP3.LUT R6, R0.reuse, 0xe9, R5.reuse, 0xfe, !PT ;  /* 0x000000e900067812 */ /* 0x140fe200078efe05 */
[----:B------:R-:W2:Y:S01]  /*151c0*/  MUFU.TANH R19, R19 ;  /* 0x0000001300137308 */ /* 0x000ea20000002400 */
[----:B------:R-:W-:-:S02]  /*151d0*/  LOP3.LUT R7, R0, 0xf0, R5, 0xfe, !PT ;  /* 0x000000f000077812 */ /* 0x000fc400078efe05 */
[----:B------:R-:W-:Y:S02]  /*151e0*/  FSEL R32, R32, -INF , !P5 ;  /* 0xff80000020207808 */ /* 0x000fe40006800000 */
[----:B-----5:R-:W-:Y:S02]  /*151f0*/  FSEL R204, R21, -INF , !P6 ;  /* 0xff80000015cc7808 */ /* 0x020fe40007000000 */
[C---:B------:R-:W-:Y:S01]  /*15200*/  ISETP.GE.AND P5, PT, R6.reuse, R4, PT ;  /* 0x000000040600720c */ /* 0x040fe20003fa6270 */
[----:B------:R-:W5:Y:S01]  /*15210*/  MUFU.TANH R9, R9 ;  /* 0x0000000900097308 */ /* 0x000f620000002400 */
[----:B------:R-:W-:Y:S01]  /*15220*/  BAR.SYNC.DEFER_BLOCKING 0x0 ;  /* 0x0000000000007b1d */ /* 0x000fe20000010000 */
[----:B------:R-:W-:Y:S02]  /*15230*/  ISETP.GE.AND P6, PT, R6, R2, PT ;  /* 0x000000020600720c */ /* 0x000fe40003fc6270 */
[----:B------:R-:W-:Y:S02]  /*15240*/  FSEL R23, R23, -INF , !P3 ;  /* 0xff80000017177808 */ /* 0x000fe40005800000 */
[----:B------:R-:W-:-:S02]  /*15250*/  FSEL R205, R22, -INF , !P2 ;  /* 0xff80000016cd7808 */ /* 0x000fc40005000000 */
[----:B------:R-:W-:Y:S01]  /*15260*/  LOP3.LUT R6, R0, 0xf1, R5, 0xfe, !PT ;  /* 0x000000f100067812 */ /* 0x000fe200078efe05 */
[----:B------:R-:W5:Y:S01]  /*15270*/  MUFU.TANH R8, R8 ;  /* 0x0000000800087308 */ /* 0x000f620000002400 */
[C---:B------:R-:W-:Y:S02]  /*15280*/  ISETP.GE.AND P3, PT, R7.reuse, R4, PT ;  /* 0x000000040700720c */ /* 0x040fe40003f66270 */
[----:B------:R-:W-:Y:S01]  /*15290*/  ISETP.GE.AND P2, PT, R7, R2, PT ;  /* 0x000000020700720c */ /* 0x000fe20003f46270 */
[----:B------:R-:W-:Y:S01]  /*152a0*/  FMUL.FTZ R7, R11, UR4 ;  /* 0x000000040b077c20 */ /* 0x000fe20008410000 */
[----:B----4-:R-:W-:Y:S02]  /*152b0*/  FSEL R28, R28, -INF , !P1 ;  /* 0xff8000001c1c7808 */ /* 0x010fe40004800000 */
[----:B------:R-:W-:Y:S02]  /*152c0*/  ISETP.GE.AND P1, PT, R6, R4, PT ;  /* 0x000000040600720c */ /* 0x000fe40003f26270 */
[----:B------:R-:W-:Y:S01]  /*152d0*/  FSEL R207, R30, -INF , !P4 ;  /* 0xff8000001ecf7808 */ /* 0x000fe20006000000 */
[----:B------:R-:W4:Y:S01]  /*152e0*/  MUFU.TANH R7, R7 ;  /* 0x0000000700077308 */ /* 0x000f220000002400 */
[----:B-1----:R-:W-:-:S02]  /*152f0*/  FSEL R104, R17, -INF , !P1 ;  /* 0xff80000011687808 */ /* 0x002fc40004800000 */
[----:B------:R-:W-:Y:S02]  /*15300*/  ISETP.GT.AND P1, PT, R242, R248, PT ;  /* 0x000000f8f200720c */ /* 0x000fe40003f24270 */
[----:B------:R-:W-:Y:S02]  /*15310*/  ISETP.GE.AND P4, PT, R6, R2, PT ;  /* 0x000000020600720c */ /* 0x000fe40003f86270 */
[C-C-:B------:R-:W-:Y:S02]  /*15320*/  LOP3.LUT R6, R0.reuse, 0xf9, R5.reuse, 0xfe, !PT ;  /* 0x000000f900067812 */ /* 0x140fe400078efe05 */
[----:B------:R-:W-:Y:S02]  /*15330*/  LOP3.LUT R5, R0, 0xf8, R5, 0xfe, !PT ;  /* 0x000000f800057812 */ /* 0x000fe400078efe05 */
[----:B------:R-:W-:Y:S02]  /*15340*/  FSEL R91, R29, -INF , !P5 ;  /* 0xff8000001d5b7808 */ /* 0x000fe40006800000 */
[----:B------:R-:W-:-:S02]  /*15350*/  FSEL R208, R31, -INF , !P6 ;  /* 0xff8000001fd07808 */ /* 0x000fc40007000000 */
[----:B---3--:R-:W-:Y:S02]  /*15360*/  FSEL R102, R16, -INF , !P3 ;  /* 0xff80000010667808 */ /* 0x008fe40005800000 */
[----:B------:R-:W-:Y:S02]  /*15370*/  FSEL R210, R18, -INF , !P2 ;  /* 0xff80000012d27808 */ /* 0x000fe40005000000 */
[CC--:B------:R-:W-:Y:S02]  /*15380*/  ISETP.GE.AND P5, PT, R6.reuse, R4.reuse, PT ;  /* 0x000000040600720c */ /* 0x0c0fe40003fa6270 */
[C---:B------:R-:W-:Y:S02]  /*15390*/  ISETP.GE.AND P6, PT, R5.reuse, R4, PT ;  /* 0x000000040500720c */ /* 0x040fe40003fc6270 */
[-C--:B------:R-:W-:Y:S02]  /*153a0*/  ISETP.GE.AND P3, PT, R5, R2.reuse, PT ;  /* 0x000000020500720c */ /* 0x080fe40003f66270 */
[----:B------:R-:W-:-:S02]  /*153b0*/  ISETP.GE.AND P2, PT, R6, R2, PT ;  /* 0x000000020600720c */ /* 0x000fc40003f46270 */
[----:B--2---:R-:W-:Y:S02]  /*153c0*/  FSEL R209, R19, -INF , !P4 ;  /* 0xff80000013d17808 */ /* 0x004fe40006000000 */
[----:B-----5:R-:W-:Y:S02]  /*153d0*/  FSEL R206, R9, -INF , !P5 ;  /* 0xff80000009ce7808 */ /* 0x020fe40006800000 */
[----:B------:R-:W-:Y:S02]  /*153e0*/  FSEL R199, R12, -INF , !P6 ;  /* 0xff8000000cc77808 */ /* 0x000fe40007000000 */
[----:B------:R-:W-:Y:S02]  /*153f0*/  FSEL R211, R8, -INF , !P3 ;  /* 0xff80000008d37808 */ /* 0x000fe40005800000 */
[----:B----4-:R-:W-:Y:S01]  /*15400*/  FSEL R212, R7, -INF , !P2 ;  /* 0xff80000007d47808 */ /* 0x010fe20005000000 */
        /* <DEDUP_REMOVED lines=65> */
.L_x_1504:
[----:B------:R-:W1:Y:S02]  /*15820*/  LDC R2, c[0x0][0x248] ;  /* 0x00009200ff027b82 */ /* 0x000e640000000800 */
[----:B-1----:R-:W-:-:S05]  /*15830*/  IMAD.SHL.U32 R0, R2, 0x100, RZ ;  /* 0x0000010002007824 */ /* 0x002fca00078e00ff */
[----:B------:R-:W-:-:S04]  /*15840*/  IADD3 R0, -R0, RZ, RZ ;  /* 0x000000ff00007210 */ /* 0x000fc80007ffe1ff */
[----:B------:R-:W-:-:S07]  /*15850*/  SHF.R.S32.HI R4, RZ, 0x1f, R0 ;  /* 0x0000001fff047819 */ /* 0x000fce0000011400 */
.L_x_1505:
        /* <DEDUP_REMOVED lines=92> */
.L_x_1507:
[----:B------:R-:W-:Y:S05]  /*15e20*/  BSYNC B0 ;  /* 0x0000000000007941 */ /* 0x000fea0003800000 */
.L_x_1506:
[----:B------:R-:W0:Y:S01]  /*15e30*/  LDGDEPBAR ;  /* 0x00000000000079af */ /* 0x000e220000000000 */
[----:B------:R-:W-:-:S04]  /*15e40*/  LEA R188, P0, R0, R188, 0x1 ;  /* 0x000000bc00bc7211 */ /* 0x000fc800078008ff */
[----:B------:R-:W-:-:S09]  /*15e50*/  LEA.HI.X R189, R0, R189, R4, 0x1, P0 ;  /* 0x000000bd00bd7211 */ /* 0x000fd200000f0c04 */
.L_x_1503:
        /* <DEDUP_REMOVED lines=203> */
[-C--:B----4-:R-:W-:Y:S01]  /*16b10*/  FMUL.FTZ R136, R136, R54.reuse ;  /* 0x0000003688887220 */ /* 0x090fe20000410000 */
        /* <DEDUP_REMOVED lines=8> */
[----:B------:R-:W-:-:S03]  /*16ba0*/  F2FP.BF16.F32.PACK_AB R6, R220, R219 ;  /* 0x000000dbdc06723e */ /* 0x000fc600000010ff */
[----:B------:R3:W-:Y:S02]  /*16bb0*/  MUFU.EX2 R252, R4 ;  /* 0x0000000400fc7308 */ /* 0x0007e40000000800 */
[----:B---3--:R-:W-:-:S06]  /*16bc0*/  FFMA.FTZ R4, R69, UR4, -R2 ;  /* 0x0000000445047c23 */ /* 0x008fcc0008010802 */
        /* <DEDUP_REMOVED lines=9> */
[--C-:B---3--:R-:W-:Y:S01]  /*16c60*/  FFMA.FTZ R4, R64, UR4, -R2.reuse ;  /* 0x0000000440047c23 */ /* 0x108fe20008010802 */
[----:B--2---:R-:W-:Y:S01]  /*16c70*/  FMNMX.FTZ R64, R0, R5, !PT ;  /* 0x0000000500407209 */ /* 0x004fe20007810000 */
[----:B------:R-:W-:-:S04]  /*16c80*/  FFMA.FTZ R0, R32, UR4, -R2 ;  /* 0x0000000420007c23 */ /* 0x000fc80008010802 */
[----:B------:R2:W-:Y:S01]  /*16c90*/  MUFU.EX2 R38, R4 ;  /* 0x0000000400267308 */ /* 0x0005e20000000800 */
[----:B------:R-:W-:-:S04]  /*16ca0*/  FSETP.NEU.FTZ.AND P0, PT, R64, -INF , PT ;  /* 0xff8000004000780b */ /* 0x000fc80003f1d000 */
[----:B------:R-:W-:-:S03]  /*16cb0*/  FSEL R5, R64, RZ, P0 ;  /* 0x000000ff40057208 */ /* 0x000fc60000000000 */
[----:B------:R3:W-:Y:S02]  /*16cc0*/  MUFU.EX2 R51, R0 ;  /* 0x0000000000337308 */ /* 0x0007e40000000800 */
[----:B------:R-:W-:-:S04]  /*16cd0*/  FADD.FTZ R3, R3, -R5 ;  /* 0x8000000503037221 */ /* 0x000fc80000010000 */
[----:B------:R-:W-:Y:S01]  /*16ce0*/  FMUL.FTZ R3, R3, UR4 ;  /* 0x0000000403037c20 */ /* 0x000fe20008410000 */
[----:B--2---:R-:W-:-:S04]  /*16cf0*/  FFMA.FTZ R4, R63, UR4, -R2 ;  /* 0x000000043f047c23 */ /* 0x004fc80008010802 */
[----:B------:R2:W-:Y:S01]  /*16d00*/  MUFU.EX2 R39, R4 ;  /* 0x0000000400277308 */ /* 0x0005e20000000800 */
[----:B---3--:R-:W-:-:S05]  /*16d10*/  FMUL.FTZ R0, R64, UR4 ;  /* 0x0000000440007c20 */ /* 0x008fca0008410000 */
[----:B------:R-:W-:Y:S01]  /*16d20*/  FSEL R0, R0, RZ, P0 ;  /* 0x000000ff00007208 */ /* 0x000fe20000000000 */
[----:B--2---:R-:W-:-:S04]  /*16d30*/  FFMA.FTZ R4, R62, UR4, -R2 ;  /* 0x000000043e047c23 */ /* 0x004fc80008010802 */
        /* <DEDUP_REMOVED lines=9> */
[--C-:B--2---:R-:W-:Y:S02]  /*16dd0*/  FFMA.FTZ R4, R60, UR4, -R2.reuse ;  /* 0x000000043c047c23 */ /* 0x104fe40008010802 */
[----:B------:R-:W-:Y:S04]  /*16de0*/  LDSM.16.MT88.4 R60, [R165+0x7400] ;  /* 0x00740000a53c783b */ /* 0x000fe80000004200 */
[----:B------:R2:W-:Y:S02]  /*16df0*/  MUFU.EX2 R40, R4 ;  /* 0x0000000400287308 */ /* 0x0005e40000000800 */
[----:B--2---:R-:W-:-:S06]  /*16e00*/  FFMA.FTZ R4, R56, UR4, -R2 ;  /* 0x0000000438047c23 */ /* 0x004fcc0008010802 */
[----:B------:R2:W-:Y:S02]  /*16e10*/  MUFU.EX2 R41, R4 ;  /* 0x0000000400297308 */ /* 0x0005e40000000800 */
[--C-:B--2---:R-:W-:Y:S02]  /*16e20*/  FFMA.FTZ R4, R57, UR4, -R2.reuse ;  /* 0x0000000439047c23 */ /* 0x104fe40008010802 */
[----:B------:R-:W-:Y:S04]  /*16e30*/  LDSM.16.MT88.4 R56, [R165+0x7000] ;  /* 0x00700000a538783b */ /* 0x000fe80000004200 */
[----:B------:R2:W-:Y:S02]  /*16e40*/  MUFU.EX2 R42, R4 ;  /* 0x00000004002a7308 */ /* 0x0005e40000000800 */
[----:B--2---:R-:W-:-:S06]  /*16e50*/  FFMA.FTZ R4, R55, UR4, -R2 ;  /* 0x0000000437047c23 */ /* 0x004fcc0008010802 */
[----:B------:R2:W3:Y:S08]  /*16e60*/  MUFU.EX2 R55, R3 ;  /* 0x0000000300377308 */ /* 0x0004f00000000800 */
[----:B------:R4:W-:Y:S01]  /*16e70*/  MUFU.EX2 R43, R4 ;  /* 0x00000004002b7308 */ /* 0x0009e20000000800 */
[----:B--2---:R-:W-:Y:S01]  /*16e80*/  FFMA.FTZ R3, R116, UR4, -R0 ;  /* 0x0000000474037c23 */ /* 0x004fe20008010800 */
[-C--:B---3--:R-:W-:Y:S01]  /*16e90*/  FMUL.FTZ R138, R138, R55.reuse ;  /* 0x000000378a8a7220 */ /* 0x088fe20000410000 */
[-C--:B------:R-:W-:Y:S01]  /*16ea0*/  FMUL.FTZ R139, R139, R55.reuse ;  /* 0x000000378b8b7220 */ /* 0x080fe20000410000 */
[-C--:B------:R-:W-:Y:S01]  /*16eb0*/  FMUL.FTZ R146, R146, R55.reuse ;  /* 0x0000003792927220 */ /* 0x080fe20000410000 */
[-C--:B------:R-:W-:Y:S01]  /*16ec0*/  FMUL.FTZ R147, R147, R55.reuse ;  /* 0x0000003793937220 */ /* 0x080fe20000410000 */
[-C--:B------:R-:W-:Y:S01]  /*16ed0*/  FMUL.FTZ R142, R142, R55.reuse ;  /* 0x000000378e8e7220 */ /* 0x080fe20000410000 */
[-C--:B------:R-:W-:Y:S01]  /*16ee0*/  FMUL.FTZ R143, R143, R55.reuse ;  /* 0x000000378f8f7220 */ /* 0x080fe20000410000 */
[-C--:B------:R-:W-:Y:S01]  /*16ef0*/  FMUL.FTZ R150, R150, R55.reuse ;  /* 0x0000003796967220 */ /* 0x080fe20000410000 */
[----:B----4-:R-:W-:Y:S01]  /*16f00*/  FFMA.FTZ R4, R37, UR4, -R2 ;  /* 0x0000000425047c23 */ /* 0x010fe20008010802 */
[----:B------:R-:W-:-:S03]  /*16f10*/  FMUL.FTZ R151, R151, R55 ;  /* 0x0000003797977220 */ /* 0x000fc60000410000 */
[----:B------:R2:W-:Y:S02]  /*16f20*/  MUFU.EX2 R101, R4 ;  /* 0x0000000400657308 */ /* 0x0005e40000000800 */
[----:B--2---:R-:W-:-:S06]  /*16f30*/  FFMA.FTZ R4, R36, UR4, -R2 ;  /* 0x0000000424047c23 */ /* 0x004fcc0008010802 */
[----:B-1----:R1:W2:Y:S02]  /*16f40*/  MUFU.EX2 R8, R4 ;  /* 0x0000000400087308 */ /* 0x0022a40000000800 */
[----:B-1----:R-:W-:Y:S01]  /*16f50*/  FFMA.FTZ R4, R35, UR4, -R2 ;  /* 0x0000000423047c23 */ /* 0x002fe20008010802 */
[----:B--2---:R-:W-:Y:S02]  /*16f60*/  MOV R116, R8 ;  /* 0x0000000800747202 */ /* 0x004fe40000000f00 */
[----:B------:R-:W-:-:S03]  /*16f70*/  F2FP.BF16.F32.PACK_AB R8, R214, R213 ;  /* 0x000000d5d608723e */ /* 0x000fc600000010ff */
        /* <DEDUP_REMOVED lines=16> */
[----:B-1----:R-:W-:Y:S02]  /*17080*/  FFMA.FTZ R4, R28, UR4, -R2 ;  /* 0x000000041c047c23 */ /* 0x002fe40008010802 */
[----:B------:R-:W-:Y:S04]  /*17090*/  LDSM.16.MT88.4 R28, [R165+0x5400] ;  /* 0x00540000a51c783b */ /* 0x000fe80000004200 */
[----:B------:R1:W2:Y:S02]  /*170a0*/  MUFU.EX2 R96, R4 ;  /* 0x0000000400607308 */ /* 0x0002a40000000800 */
[----:B-1----:R-:W-:Y:S01]  /*170b0*/  FFMA.FTZ R4, R125, UR4, -R0 ;  /* 0x000000047d047c23 */ /* 0x002fe20008010800 */
[----:B--2---:R-:W-:-:S05]  /*170c0*/  MOV R125, R96 ;  /* 0x00000060007d7202 */ /* 0x004fca0000000f00 */
[----:B------:R1:W-:Y:S02]  /*170d0*/  MUFU.EX2 R65, R4 ;  /* 0x0000000400417308 */ /* 0x0003e40000000800 */
[----:B-1----:R-:W-:Y:S01]  /*170e0*/  FFMA.FTZ R4, R134, UR4, -R0 ;  /* 0x0000000486047c23 */ /* 0x002fe20008010800 */
[----:B------:R-:W-:-:S05]  /*170f0*/  MOV R134, R50 ;  /* 0x0000003200867202 */ /* 0x000fca0000000f00 */
[----:B------:R1:W-:Y:S02]  /*17100*/  MUFU.EX2 R77, R4 ;  /* 0x00000004004d7308 */ /* 0x0003e40000000800 */
[----:B-1----:R-:W-:Y:S01]  /*17110*/  FFMA.FTZ R4, R129, UR4, -R0 ;  /* 0x0000000481047c23 */ /* 0x002fe20008010800 */
[----:B------:R-:W-:-:S05]  /*17120*/  MOV R129, R51 ;  /* 0x0000003300817202 */ /* 0x000fca0000000f00 */
[----:B------:R1:W-:Y:S02]  /*17130*/  MUFU.EX2 R78, R4 ;  /* 0x00000004004e7308 */ /* 0x0003e40000000800 */
[--C-:B-1----:R-:W-:Y:S01]  /*17140*/  FFMA.FTZ R4, R127, UR4, -R0.reuse ;  /* 0x000000047f047c23 */ /* 0x102fe20008010800 */
[----:B------:R-:W-:Y:S02]  /*17150*/  MOV R127, R16 ;  /* 0x00000010007f7202 */ /* 0x000fe40000000f00 */
[----:B------:R-:W-:Y:S03]  /*17160*/  LDSM.16.MT88.4 R16, [R166+0x5000] ;  /* 0x00500000a610783b */ /* 0x000fe60000004200 */
[----:B------:R1:W-:Y:S02]  /*17170*/  MUFU.EX2 R79, R4 ;  /* 0x00000004004f7308 */ /* 0x0003e40000000800 */
[----:B-1----:R-:W-:Y:S01]  /*17180*/  FFMA.FTZ R4, R126, UR4, -R0 ;  /* 0x000000047e047c23 */ /* 0x002fe20008010800 */
[----:B------:R-:W-:-:S05]  /*17190*/  MOV R126, R15 ;  /* 0x0000000f007e7202 */ /* 0x000fca0000000f00 */
[----:B------:R1:W-:Y:S02]  /*171a0*/  MUFU.EX2 R82, R4 ;  /* 0x0000000400527308 */ /* 0x0003e40000000800 */
[----:B-1----:R-:W-:Y:S01]  /*171b0*/  FFMA.FTZ R4, R124, UR4, -R0 ;  /* 0x000000047c047c23 */ /* 0x002fe20008010800 */
[----:B------:R-:W-:-:S05]  /*171c0*/  MOV R124, R14 ;  /* 0x0000000e007c7202 */ /* 0x000fca0000000f00 */
[----:B------:R1:W2:Y:S02]  /*171d0*/  MUFU.EX2 R86, R4 ;  /* 0x0000000400567308 */ /* 0x0002a40000000800 */
[----:B-1----:R-:W-:Y:S01]  /*171e0*/  FFMA.FTZ R4, R122, UR4, -R0 ;  /* 0x000000047a047c23 */ /* 0x002fe20008010800 */
[----:B------:R-:W-:Y:S02]  /*171f0*/  MOV R122, R13 ;  /* 0x0000000d007a7202 */ /* 0x000fe40000000f00 */
[----:B--2---:R-:W-:-:S03]  /*17200*/  F2FP.BF16.F32.PACK_AB R5, R86, R82 ;  /* 0x000000525605723e */ /* 0x004fc600000010ff */
[----:B------:R1:W-:Y:S02]  /*17210*/  MUFU.EX2 R90, R4 ;  /* 0x00000004005a7308 */ /* 0x0003e40000000800 */
[--C-:B-1----:R-:W-:Y:S01]  /*17220*/  FFMA.FTZ R4, R121, UR4, -R0.reuse ;  /* 0x0000000479047c23 */ /* 0x102fe20008010800 */
[----:B------:R-:W-:Y:S02]  /*17230*/  MOV R121, R12 ;  /* 0x0000000c00797202 */ /* 0x000fe40000000f00 */
[----:B------:R-:W1:Y:S03]  /*17240*/  LDSM.16.MT88.4 R12, [R165+0x5000] ;  /* 0x00500000a50c783b */ /* 0x000e660000004200 */
[----:B------:R2:W3:Y:S02]  /*17250*/  MUFU.EX2 R93, R4 ;  /* 0x00000004005d7308 */ /* 0x0004e40000000800 */
[----:B--2---:R-:W-:Y:S01]  /*17260*/  FFMA.FTZ R4, R120, UR4, -R0 ;  /* 0x0000000478047c23 */ /* 0x004fe20008010800 */
[----:B------:R-:W-:-:S02]  /*17270*/  MOV R120, R11 ;  /* 0x0000000b00787202 */ /* 0x000fc40000000f00 */
[----:B------:R-:W-:-:S03]  /*17280*/  F2FP.BF16.F32.PACK_AB R11, R79, R78 ;  /* 0x0000004e4f0b723e */ /* 0x000fc600000010ff */
[----:B------:R2:W-:Y:S02]  /*17290*/  MUFU.EX2 R97, R4 ;  /* 0x0000000400617308 */ /* 0x0005e40000000800 */
[----:B--2---:R-:W-:Y:S01]  /*172a0*/  FFMA.FTZ R4, R119, UR4, -R0 ;  /* 0x0000000477047c23 */ /* 0x004fe20008010800 */
[----:B------:R-:W-:Y:S02]  /*172b0*/  MOV R119, R10 ;  /* 0x0000000a00777202 */ /* 0x000fe40000000f00 */
[----:B------:R-:W-:-:S03]  /*172c0*/  F2FP.BF16.F32.PACK_AB R10, R216, R215 ;  /* 0x000000d7d80a723e */ /* 0x000fc600000010ff */
[----:B------:R2:W4:Y:S02]  /*172d0*/  MUFU.EX2 R99, R4 ;  /* 0x0000000400637308 */ /* 0x0005240000000800 */
[----:B--2---:R-:W-:-:S06]  /*172e0*/  FFMA.FTZ R4, R118, UR4, -R0 ;  /* 0x0000000476047c23 */ /* 0x004fcc0008010800 */
[----:B------:R2:W-:Y:S02]  /*172f0*/  MUFU.EX2 R100, R4 ;  /* 0x0000000400647308 */ /* 0x0005e40000000800 */
[----:B--2---:R-:W-:-:S06]  /*17300*/  FFMA.FTZ R4, R112, UR4, -R0 ;  /* 0x0000000470047c23 */ /* 0x004fcc0008010800 */
[----:B------:R2:W5:Y:S02]  /*17310*/  MUFU.EX2 R103, R4 ;  /* 0x0000000400677308 */ /* 0x0005640000000800 */
[----:B--2---:R-:W-:-:S06]  /*17320*/  FFMA.FTZ R4, R111, UR4, -R0 ;  /* 0x000000046f047c23 */ /* 0x004fcc0008010800 */
[----:B------:R2:W-:Y:S08]  /*17330*/  MUFU.EX2 R111, R3 ;  /* 0x00000003006f7308 */ /* 0x0005f00000000800 */
[----:B------:R3:W-:Y:S01]  /*17340*/  MUFU.EX2 R118, R4 ;  /* 0x0000000400767308 */ /* 0x0007e20000000800 */
[----:B--2---:R-:W-:-:S07]  /*17350*/  FFMA.FTZ R3, R114, UR4, -R0 ;  /* 0x0000000472037c23 */ /* 0x004fce0008010800 */
[----:B------:R2:W-:Y:S01]  /*17360*/  MUFU.EX2 R114, R3 ;  /* 0x0000000300727308 */ /* 0x0005e20000000800 */
[----:B---3--:R-:W-:Y:S01]  /*17370*/  FFMA.FTZ R4, R115, UR4, -R0 ;  /* 0x0000000473047c23 */ /* 0x008fe20008010800 */
[----:B------:R-:W-:Y:S02]  /*17380*/  MOV R115, R9 ;  /* 0x0000000900737202 */ /* 0x000fe40000000f00 */
[----:B------:R-:W-:-:S04]  /*17390*/  F2FP.BF16.F32.PACK_AB R9, R77, R65 ;  /* 0x000000414d09723e */ /* 0x000fc800000010ff */
[----:B------:R3:W5:Y:S03]  /*173a0*/  MUFU.EX2 R112, R4 ;  /* 0x0000000400707308 */ /* 0x0007660000000800 */
[----:B-1----:R-:W-:Y:S01]  /*173b0*/  HMMA.16816.F32.BF16 R20, R8, R12, R136 ;  /* 0x0000000c0814723c */ /* 0x002fe20000041888 */
[----:B--2---:R-:W-:Y:S01]  /*173c0*/  FFMA.FTZ R3, R123, UR4, -R0 ;  /* 0x000000047b037c23 */ /* 0x004fe20008010800 */
[----:B------:R-:W-:-:S04]  /*173d0*/  MOV R123, R101 ;  /* 0x00000065007b7202 */ /* 0x000fc80000000f00 */
[C---:B------:R-:W-:Y:S01]  /*173e0*/  HMMA.16816.F32.BF16 R24, R8.reuse, R14, R144 ;  /* 0x0000000e0818723c */ /* 0x040fe20000041890 */
[----:B------:R-:W-:Y:S01]  /*173f0*/  MOV R139, R43 ;  /* 0x0000002b008b7202 */ /* 0x000fe20000000f00 */
[----:B------:R1:W-:Y:S01]  /*17400*/  MUFU.EX2 R101, R3 ;  /* 0x0000000300657308 */ /* 0x0003e20000000800 */
[----:B------:R-:W-:Y:S01]  /*17410*/  MOV R138, R42 ;  /* 0x0000002a008a7202 */ /* 0x000fe20000000f00 */
[----:B------:R-:W-:Y:S01]  /*17420*/  LDSM.16.MT88.4 R144, [R165+0x7c00] ;  /* 0x007c0000a590783b */ /* 0x000fe20000004200 */
[----:B------:R-:W-:Y:S01]  /*17430*/  MOV R137, R41 ;  /* 0x0000002900897202 */ /* 0x000fe20000000f00 */
[C---:B------:R-:W-:Y:S01]  /*17440*/  HMMA.16816.F32.BF16 R140, R8.reuse, R16, R140 ;  /* 0x00000010088c723c */ /* 0x040fe2000004188c */
[----:B------:R-:W-:Y:S01]  /*17450*/  MOV R136, R40 ;  /* 0x0000002800887202 */ /* 0x000fe20000000f00 */
[--C-:B---3--:R-:W-:Y:S01]  /*17460*/  FFMA.FTZ R4, R113, UR4, -R0.reuse ;  /* 0x0000000471047c23 */ /* 0x108fe20008010800 */
[----:B------:R-:W2:Y:S03]  /*17470*/  LDSM.16.MT88.4 R40, [R165+0x5800] ;  /* 0x00580000a528783b */ /* 0x000ea60000004200 */
[----:B------:R-:W-:Y:S01]  /*17480*/  HMMA.16816.F32.BF16 R12, R8, R18, R148 ;  /* 0x00000012080c723c */ /* 0x000fe20000041894 */
[----:B------:R3:W2:Y:S01]  /*17490*/  MUFU.EX2 R113, R4 ;  /* 0x0000000400717308 */ /* 0x0006a20000000800 */
[----:B------:R-:W2:Y:S01]  /*174a0*/  LDSM.16.MT88.4 R16, [R166+0x5800] ;  /* 0x00580000a610783b */ /* 0x000ea20000004200 */
[----:B-1----:R-:W-:Y:S01]  /*174b0*/  FFMA.FTZ R3, R128, UR4, -R0 ;  /* 0x0000000480037c23 */ /* 0x002fe20008010800 */
[----:B------:R-:W-:-:S02]  /*174c0*/  MOV R128, R7 ;  /* 0x0000000700807202 */ /* 0x000fc40000000f00 */
[----:B------:R-:W-:-:S03]  /*174d0*/  F2FP.BF16.F32.PACK_AB R7, R93, R90 ;  /* 0x0000005a5d07723e */ /* 0x000fc600000010ff */
[----:B------:R1:W-:Y:S01]  /*174e0*/  MUFU.EX2 R98, R3 ;  /* 0x0000000300627308 */ /* 0x0003e20000000800 */
[----:B------:R-:W-:Y:S02]  /*174f0*/  F2FP.BF16.F32.PACK_AB R8, R222, R221 ;  /* 0x000000ddde08723e */ /* 0x000fe400000010ff */
[----:B----4-:R-:W-:Y:S02]  /*17500*/  F2FP.BF16.F32.PACK_AB R9, R99, R97 ;  /* 0x000000616309723e */ /* 0x010fe400000010ff */
[----:B------:R-:W-:Y:S02]  /*17510*/  F2FP.BF16.F32.PACK_AB R10, R224, R223 ;  /* 0x000000dfe00a723e */ /* 0x000fe400000010ff */
[----:B---3--:R-:W-:Y:S02]  /*17520*/  F2FP.BF16.F32.PACK_AB R4, R218, R217 ;  /* 0x000000d9da04723e */ /* 0x008fe400000010ff */
[----:B-----5:R-:W-:Y:S02]  /*17530*/  F2FP.BF16.F32.PACK_AB R11, R103, R100 ;  /* 0x00000064670b723e */ /* 0x020fe400000010ff */
[----:B------:R-:W-:-:S02]  /*17540*/  MOV R148, R95 ;  /* 0x0000005f00947202 */ /* 0x000fc40000000f00 */
[----:B------:R-:W-:Y:S01]  /*17550*/  MOV R149, R94 ;  /* 0x0000005e00957202 */ /* 0x000fe20000000f00 */
[----:B------:R-:W-:Y:S01]  /*17560*/  HMMA.16816.F32.BF16 R20, R4, R28, R20 ;  /* 0x0000001c0414723c */ /* 0x000fe20000041814 */
[----:B------:R-:W-:Y:S01]  /*17570*/  MOV R150, R92 ;  /* 0x0000005c00967202 */ /* 0x000fe20000000f00 */
[----:B-1----:R-:W-:Y:S01]  /*17580*/  FFMA.FTZ R3, R152, UR4, -R0 ;  /* 0x0000000498037c23 */ /* 0x002fe20008010800 */
[----:B------:R-:W-:-:S03]  /*17590*/  MOV R152, R39 ;  /* 0x0000002700987202 */ /* 0x000fc60000000f00 */
[----:B------:R-:W-:Y:S01]  /*175a0*/  HMMA.16816.F32.BF16 R24, R4, R30, R24 ;  /* 0x0000001e0418723c */ /* 0x000fe20000041818 */
[----:B------:R1:W3:Y:S01]  /*175b0*/  MUFU.EX2 R96, R3 ;  /* 0x0000000300607308 */ /* 0x0002e20000000800 */
[----:B------:R-:W-:-:S04]  /*175c0*/  MOV R151, R88 ;  /* 0x0000005800977202 */ /* 0x000fc80000000f00 */
[C---:B------:R-:W-:Y:S06]  /*175d0*/  HMMA.16816.F32.BF16 R28, R4.reuse, R32, R140 ;  /* 0x00000020041c723c */ /* 0x040fec000004188c */
[----:B------:R-:W-:Y:S01]  /*175e0*/  HMMA.16816.F32.BF16 R12, R4, R34, R12 ;  /* 0x00000022040c723c */ /* 0x000fe2000004180c */
[----:B------:R-:W4:Y:S01]  /*175f0*/  LDSM.16.MT88.4 R32, [R166+0x5c00] ;  /* 0x005c0000a620783b */ /* 0x000f220000004200 */
[----:B------:R-:W-:Y:S02]  /*17600*/  MOV R142, R46 ;  /* 0x0000002e008e7202 */ /* 0x000fe40000000f00 */
[----:B------:R-:W-:Y:S01]  /*17610*/  MOV R141, R44 ;  /* 0x0000002c008d7202 */ /* 0x000fe20000000f00 */
[----:B-1----:R-:W-:Y:S01]  /*17620*/  FFMA.FTZ R3, R135, UR4, -R0 ;  /* 0x0000000487037c23 */ /* 0x002fe20008010800 */
[----:B------:R-:W-:Y:S01]  /*17630*/  MOV R135, R38 ;  /* 0x0000002600877202 */ /* 0x000fe20000000f00 */
[C---:B--2---:R-:W-:Y:S01]  /*17640*/  HMMA.16816.F32.BF16 R20, R8.reuse, R40, R20 ;  /* 0x000000280814723c */ /* 0x044fe20000041814 */
[----:B------:R-:W1:Y:S01]  /*17650*/  LDSM.16.MT88.4 R36, [R165+0x5c00] ;  /* 0x005c0000a524783b */ /* 0x000e620000004200 */
[----:B------:R-:W-:Y:S01]  /*17660*/  F2FP.BF16.F32.PACK_AB R4, R227, R225 ;  /* 0x000000e1e304723e */ /* 0x000fe200000010ff */
[----:B------:R2:W-:Y:S01]  /*17670*/  MUFU.EX2 R95, R3 ;  /* 0x00000003005f7308 */ /* 0x0005e20000000800 */
[----:B------:R-:W-:Y:S01]  /*17680*/  F2FP.BF16.F32.PACK_AB R5, R112, R118 ;  /* 0x000000767005723e */ /* 0x000fe200000010ff */
[----:B------:R-:W-:Y:S01]  /*17690*/  LDSM.16.MT88.4 R44, [R165+0x6000] ;  /* 0x00600000a52c783b */ /* 0x000fe20000004200 */
[----:B------:R-:W-:Y:S01]  /*176a0*/  HMMA.16816.F32.BF16 R24, R8, R42, R24 ;  /* 0x0000002a0818723c */ /* 0x000fe20000041818 */
[----:B------:R-:W-:-:S02]  /*176b0*/  F2FP.BF16.F32.PACK_AB R6, R228, R226 ;  /* 0x000000e2e406723e */ /* 0x000fc400000010ff */
[----:B------:R-:W-:Y:S01]  /*176c0*/  F2FP.BF16.F32.PACK_AB R7, R114, R111 ;  /* 0x0000006f7207723e */ /* 0x000fe200000010ff */
[----:B------:R-:W-:Y:S01]  /*176d0*/  LDSM.16.MT88.4 R40, [R165+0x6400] ;  /* 0x00640000a528783b */ /* 0x000fe20000004200 */
[----:B------:R-:W-:Y:S01]  /*176e0*/  MOV R143, R48 ;  /* 0x00000030008f7202 */ /* 0x000fe20000000f00 */
[C---:B------:R-:W-:Y:S06]  /*176f0*/  HMMA.16816.F32.BF16 R28, R8.reuse, R16, R28 ;  /* 0x00000010081c723c */ /* 0x040fec000004181c */
[----:B------:R-:W-:Y:S01]  /*17700*/  HMMA.16816.F32.BF16 R12, R8, R18, R12 ;  /* 0x00000012080c723c */ /* 0x000fe2000004180c */
[----:B------:R-:W5:Y:S01]  /*17710*/  LDSM.16.MT88.4 R16, [R166+0x6000] ;  /* 0x00600000a610783b */ /* 0x000f620000004200 */
[----:B--2---:R-:W-:Y:S01]  /*17720*/  FFMA.FTZ R3, R153, UR4, -R0 ;  /* 0x0000000499037c23 */ /* 0x004fe20008010800 */
[----:B------:R-:W-:-:S02]  /*17730*/  MOV R153, R49 ;  /* 0x0000003100997202 */ /* 0x000fc40000000f00 */
[----:B------:R-:W-:Y:S01]  /*17740*/  LDSM.16.MT88.4 R48, [R165+0x6800] ;  /* 0x00680000a530783b */ /* 0x000fe20000004200 */
[----:B------:R2:W5:Y:S01]  /*17750*/  MUFU.EX2 R94, R3 ;  /* 0x00000003005e7308 */ /* 0x0005620000000800 */
[----:B------:R-:W-:Y:S02]  /*17760*/  F2FP.BF16.F32.PACK_AB R8, R229, R230 ;  /* 0x000000e6e508723e */ /* 0x000fe400000010ff */
[----:B------:R-:W-:Y:S02]  /*17770*/  F2FP.BF16.F32.PACK_AB R9, R101, R113 ;  /* 0x000000716509723e */ /* 0x000fe400000010ff */
[----:B------:R-:W-:Y:S02]  /*17780*/  F2FP.BF16.F32.PACK_AB R10, R232, R231 ;  /* 0x000000e7e80a723e */ /* 0x000fe400000010ff */
[----:B---3--:R-:W-:-:S05]  /*17790*/  F2FP.BF16.F32.PACK_AB R11, R96, R98 ;  /* 0x00000062600b723e */ /* 0x008fca00000010ff */
[----:B----4-:R-:W-:Y:S01]  /*177a0*/  HMMA.16816.F32.BF16 R28, R4, R32, R28 ;  /* 0x00000020041c723c */ /* 0x010fe2000004181c */
[----:B--2---:R-:W-:-:S05]  /*177b0*/  FFMA.FTZ R3, R154, UR4, -R0 ;  /* 0x000000049a037c23 */ /* 0x004fca0008010800 */
[C---:B-1----:R-:W-:Y:S01]  /*177c0*/  HMMA.16816.F32.BF16 R20, R4.reuse, R36, R20 ;  /* 0x000000240414723c */ /* 0x042fe20000041814 */
[----:B------:R1:W-:Y:S05]  /*177d0*/  MUFU.EX2 R92, R3 ;  /* 0x00000003005c7308 */ /* 0x0003ea0000000800 */
[C---:B------:R-:W-:Y:S01]  /*177e0*/  HMMA.16816.F32.BF16 R24, R4.reuse, R38, R24 ;  /* 0x000000260418723c */ /* 0x040fe20000041818 */
[----:B------:R-:W-:Y:S05]  /*177f0*/  LDSM.16.MT88.4 R36, [R166+0x6800] ;  /* 0x00680000a624783b */ /* 0x000fea0000004200 */
[----:B------:R-:W-:Y:S01]  /*17800*/  HMMA.16816.F32.BF16 R12, R4, R34, R12 ;  /* 0x00000022040c723c */ /* 0x000fe2000004180c */
[----:B------:R-:W2:Y:S05]  /*17810*/  LDSM.16.MT88.4 R32, [R166+0x6400] ;  /* 0x00640000a620783b */ /* 0x000eaa0000004200 */
[----:B-----5:R-:W-:Y:S01]  /*17820*/  HMMA.16816.F32.BF16 R28, R8, R16, R28 ;  /* 0x00000010081c723c */ /* 0x020fe2000004181c */
[----:B------:R-:W-:Y:S01]  /*17830*/  F2FP.BF16.F32.PACK_AB R4, R233, R236 ;  /* 0x000000ece904723e */ /* 0x000fe200000010ff */
[----:B-1----:R-:W-:Y:S01]  /*17840*/  FFMA.FTZ R3, R156, UR4, -R0 ;  /* 0x000000049c037c23 */ /* 0x002fe20008010800 */
[----:B------:R-:W-:-:S02]  /*17850*/  F2FP.BF16.F32.PACK_AB R5, R94, R95 ;  /* 0x0000005f5e05723e */ /* 0x000fc400000010ff */
[----:B------:R-:W-:Y:S01]  /*17860*/  F2FP.BF16.F32.PACK_AB R6, R239, R237 ;  /* 0x000000edef06723e */ /* 0x000fe200000010ff */
[----:B------:R1:W3:Y:S01]  /*17870*/  MUFU.EX2 R88, R3 ;  /* 0x0000000300587308 */ /* 0x0002e20000000800 */
[C---:B------:R-:W-:Y:S06]  /*17880*/  HMMA.16816.F32.BF16 R20, R8.reuse, R44, R20 ;  /* 0x0000002c0814723c */ /* 0x040fec0000041814 */
        /* <DEDUP_REMOVED lines=32> */
[----:B------:R-:W2:Y:S06]  /*17a90*/  LDSM.16.MT88.4 R36, [R166+0x7400] ;  /* 0x00740000a624783b */ /* 0x000eac0000004200 */
[----:B------:R-:W-:Y:S01]  /*17aa0*/  FFMA.FTZ R8, R161, UR4, -R0 ;  /* 0x00000004a1087c23 */ /* 0x000fe20008010800 */
[----:B------:R-:W-:-:S03]  /*17ab0*/  FFMA.FTZ R9, R245, R55, R65 ;  /* 0x00000037f5097223 */ /* 0x000fc60000010041 */
[----:B------:R4:W-:Y:S01]  /*17ac0*/  MUFU.EX2 R67, R8 ;  /* 0x0000000800437308 */ /* 0x0009e20000000800 */
[----:B-1----:R-:W-:Y:S01]  /*17ad0*/  FFMA.FTZ R3, R190, UR4, -R0 ;  /* 0x00000004be037c23 */ /* 0x002fe20008010800 */
[----:B-----5:R-:W-:-:S06]  /*17ae0*/  F2FP.BF16.F32.PACK_AB R5, R80, R81 ;  /* 0x000000515005723e */ /* 0x020fcc00000010ff */
[----:B------:R1:W-:Y:S01]  /*17af0*/  MUFU.EX2 R76, R3 ;  /* 0x00000003004c7308 */ /* 0x0003e20000000800 */
[----:B----4-:R-:W-:Y:S01]  /*17b00*/  F2FP.BF16.F32.PACK_AB R8, R148, R152 ;  /* 0x000000989408723e */ /* 0x010fe200000010ff */
[----:B-1----:R-:W-:-:S06]  /*17b10*/  FFMA.FTZ R3, R191, UR4, -R0 ;  /* 0x00000004bf037c23 */ /* 0x002fcc0008010800 */
[----:B------:R1:W4:Y:S02]  /*17b20*/  MUFU.EX2 R75, R3 ;  /* 0x00000003004b7308 */ /* 0x0003240000000800 */
[----:B-1----:R-:W-:Y:S01]  /*17b30*/  FFMA.FTZ R3, R193, UR4, -R0 ;  /* 0x00000004c1037c23 */ /* 0x002fe20008010800 */
[----:B----4-:R-:W-:-:S05]  /*17b40*/  F2FP.BF16.F32.PACK_AB R7, R75, R76 ;  /* 0x0000004c4b07723e */ /* 0x010fca00000010ff */
[----:B------:R1:W-:Y:S02]  /*17b50*/  MUFU.EX2 R74, R3 ;  /* 0x00000003004a7308 */ /* 0x0003e40000000800 */
[C---:B------:R-:W-:Y:S06]  /*17b60*/  HMMA.16816.F32.BF16 R20, R4.reuse, R44, R12 ;  /* 0x0000002c0414723c */ /* 0x040fec000004180c */
[----:B------:R-:W-:Y:S01]  /*17b70*/  HMMA.16816.F32.BF16 R16, R4, R46, R24 ;  /* 0x0000002e0410723c */ /* 0x000fe20000041818 */
[----:B------:R-:W-:Y:S01]  /*17b80*/  F2FP.BF16.F32.PACK_AB R12, R143, R142 ;  /* 0x0000008e8f0c723e */ /* 0x000fe200000010ff */
[----:B------:R-:W4:Y:S01]  /*17b90*/  LDSM.16.MT88.4 R44, [R165+0x7800] ;  /* 0x00780000a52c783b */ /* 0x000f220000004200 */
[----:B------:R-:W-:-:S03]  /*17ba0*/  F2FP.BF16.F32.PACK_AB R14, R135, R153 ;  /* 0x00000099870e723e */ /* 0x000fc600000010ff */
[----:B---3--:R-:W-:Y:S01]  /*17bb0*/  HMMA.16816.F32.BF16 R24, R4, R40, R32 ;  /* 0x000000280418723c */ /* 0x008fe20000041820 */
[----:B-1----:R-:W-:-:S04]  /*17bc0*/  FFMA.FTZ R3, R192, UR4, -R0 ;  /* 0x00000004c0037c23 */ /* 0x002fc80008010800 */
[----:B------:R1:W3:Y:S01]  /*17bd0*/  MUFU.EX2 R73, R3 ;  /* 0x0000000300497308 */ /* 0x0002e20000000800 */
[----:B------:R-:W-:Y:S01]  /*17be0*/  HMMA.16816.F32.BF16 R28, R4, R42, R28 ;  /* 0x0000002a041c723c */ /* 0x000fe2000004181c */
[----:B------:R-:W5:Y:S06]  /*17bf0*/  LDSM.16.MT88.4 R40, [R166+0x7800] ;  /* 0x00780000a628783b */ /* 0x000f6c0000004200 */
        /* <DEDUP_REMOVED lines=15> */
[----:B--2---:R-:W-:Y:S01]  /*17cf0*/  HMMA.16816.F32.BF16 R24, R12, R48, R24 ;  /* 0x000000300c18723c */ /* 0x004fe20000041818 */
[----:B-1----:R-:W-:-:S04]  /*17d00*/  FFMA.FTZ R3, R186, UR4, -R0 ;  /* 0x00000004ba037c23 */ /* 0x002fc80008010800 */
        /* <DEDUP_REMOVED lines=54> */
[----:B------:R4:W2:Y:S01]  /*18070*/  MUFU.EX2 R57, R4 ;  /* 0x0000000400397308 */ /* 0x0008a20000000800 */
        /* <DEDUP_REMOVED lines=27> */
[----:B-----5:R-:W-:Y:S01]  /*18230*/  HMMA.16816.F32.BF16 R20, R4, R40, R20 ;  /* 0x000000280414723c */ /* 0x020fe20000041814 */
[----:B------:R-:W-:Y:S01]  /*18240*/  FADD.FTZ R3, R98, R3 ;  /* 0x0000000362037221 */ /* 0x000fe20000010000 */
[----:B------:R-:W-:-:S03]  /*18250*/  FADD.FTZ R9, R239, R9 ;  /* 0x00000009ef097221 */ /* 0x000fc60000010000 */
[----:B------:R-:W-:Y:S01]  /*18260*/  FADD.FTZ R3, R96, R3 ;  /* 0x0000000360037221 */ /* 0x000fe20000010000 */
[----:B------:R-:W-:Y:S01]  /*18270*/  HMMA.16816.F32.BF16 R12, R4, R42, R24 ;  /* 0x0000002a040c723c */ /* 0x000fe20000041818 */
[----:B------:R-:W5:Y:S01]  /*18280*/  LDSM.16.MT88.4 R24, [R165+0x8000] ;  /* 0x00800000a518783b */ /* 0x000f620000004200 */
        /* <DEDUP_REMOVED lines=8> */
[----:B--2---:R-:W-:Y:S01]  /*18310*/  F2FP.BF16.F32.PACK_AB R5, R56, R57 ;  /* 0x000000393805723e */ /* 0x004fe200000010ff */
[----:B------:R-:W-:Y:S01]  /*18320*/  FADD.FTZ R3, R92, R3 ;  /* 0x000000035c037221 */ /* 0x000fe20000010000 */
[----:B------:R-:W-:-:S02]  /*18330*/  F2FP.BF16.F32.PACK_AB R6, R116, R123 ;  /* 0x0000007b7406723e */ /* 0x000fc400000010ff */
[----:B------:R-:W-:-:S03]  /*18340*/  F2FP.BF16.F32.PACK_AB R7, R51, R55 ;  /* 0x000000373307723e */ /* 0x000fc600000010ff */
[----:B------:R1:W2:Y:S04]  /*18350*/  MUFU.EX2 R47, R8 ;  /* 0x00000008002f7308 */ /* 0x0002a80000000800 */
[C---:B------:R-:W-:Y:S06]  /*18360*/  HMMA.16816.F32.BF16 R28, R4.reuse, R144, R28 ;  /* 0x00000090041c723c */ /* 0x040fec000004181c */
[C---:B------:R-:W-:Y:S06]  /*18370*/  HMMA.16816.F32.BF16 R20, R4.reuse, R36, R20 ;  /* 0x000000240414723c */ /* 0x040fec0000041814 */
        /* <DEDUP_REMOVED lines=8> */
[----:B--2---:R-:W-:Y:S01]  /*18400*/  F2FP.BF16.F32.PACK_AB R7, R47, R48 ;  /* 0x000000302f07723e */ /* 0x004fe200000010ff */
[----:B----4-:R-:W-:Y:S01]  /*18410*/  FADD.FTZ R8, R88, R3 ;  /* 0x0000000358087221 */ /* 0x010fe20000010000 */
[----:B------:R-:W-:-:S03]  /*18420*/  FFMA.FTZ R3, R201, UR4, -R0 ;  /* 0x00000004c9037c23 */ /* 0x000fc60008010800 */
[----:B------:R-:W-:Y:S01]  /*18430*/  FADD.FTZ R8, R87, R8 ;  /* 0x0000000857087221 */ /* 0x000fe20000010000 */
[----:B------:R2:W3:Y:S01]  /*18440*/  MUFU.EX2 R45, R3 ;  /* 0x00000003002d7308 */ /* 0x0004e20000000800 */
[C---:B-----5:R-:W-:Y:S01]  /*18450*/  HMMA.16816.F32.BF16 R16, R4.reuse, R24, R28 ;  /* 0x000000180410723c */ /* 0x060fe2000004181c */
        /* <DEDUP_REMOVED lines=133> */
.L_x_1500:
        /* <DEDUP_REMOVED lines=9> */
[----:B------:R-:W-:Y:S01]  /*18d40*/  ULDC UR5, c[0x0][0x39c] ;  /* 0x0000e70000057ab9 */ /* 0x000fe20000000800 */
[----:B------:R-:W-:Y:S01]  /*18d50*/  ULDC.64 UR10, c[0x0][0x208] ;  /* 0x00008200000a7ab9 */ /* 0x000fe20000000a00 */
[----:B------:R-:W-:Y:S01]  /*18d60*/  ULDC.64 UR8, c[0x0][0x208] ;  /* 0x0000820000087ab9 */ /* 0x000fe20000000a00 */
[----:B------:R-:W-:-:S07]  /*18d70*/  MOV R247, UR7 ;  /* 0x0000000700f77c02 */ /* 0x000fce0008000f00 */
.L_x_1512:
        /* <DEDUP_REMOVED lines=73> */
.L_x_1509:
        /* <DEDUP_REMOVED lines=87> */
[----:B------:R-:W-:Y:S07]  /*19780*/  ISETP.GT.AND P0, PT, R242, R248, PT ;  /* 0x000000f8f200720c */ /* 0x000fee0003f04270 */
        /* <DEDUP_REMOVED lines=272> */
[----:B------:R-:W1:Y:S02]  /*1a890*/  MUFU.TANH R55, R55 ;  /* 0x0000003700377308 */ /* 0x000e640000002400 */
        /* <DEDUP_REMOVED lines=54> */
[----:B------:R-:W1:Y:S10]  /*1ac00*/  MUFU.TANH R99, R99 ;  /* 0x0000006300637308 */ /* 0x000e740000002400 */
[----:B------:R-:W1:Y:S10]  /*1ac10*/  MUFU.TANH R100, R100 ;  /* 0x0000006400647308 */ /* 0x000e740000002400 */
[----:B------:R-:W1:Y:S10]  /*1ac20*/  MUFU.TANH R101, R101 ;  /* 0x0000006500657308 */ /* 0x000e740000002400 */
[----:B------:R1:W1:Y:S10]  /*1ac30*/  MUFU.TANH R161, R102 ;  /* 0x0000006600a17308 */ /* 0x0002740000002400 */
        /* <DEDUP_REMOVED lines=40> */
[C---:B------:R-:W-:Y:S05]  /*1aec0*/  VIADD R7, R6.reuse, 0xffffff00 ;  /* 0xffffff0006077836 */ /* 0x040fea0000000000 */
        /* <DEDUP_REMOVED lines=58> */
.L_x_1511:
[----:B------:R3:W-:Y:S01]  /*1b270*/  @P0 STS [R185+0x1000], RZ ;  /* 0x001000ffb9000388 */ /* 0x0007e20000000800 */
[----:B------:R-:W-:Y:S01]  /*1b280*/  @!P0 IADD3 R3, P1, R243, R0, RZ ;  /* 0x00000000f3038210 */ /* 0x000fe20007f3e0ff */
[----:B------:R-:W1:Y:S01]  /*1b290*/  @!P0 LDC R10, c[0x0][0x24c] ;  /* 0x00009300ff0a8b82 */ /* 0x000e620000000800 */
        /* <DEDUP_REMOVED lines=89> */
.L_x_1510:
[----:B-1----:R-:W-:Y:S01]  /*1b830*/  FMNMX.FTZ R0, R203, R134, !PT ;  /* 0x00000086cb007209 */ /* 0x002fe20007810000 */
[----:B------:R-:W-:Y:S03]  /*1b840*/  LDSM.16.MT88.4 R16, [R165+0x5000] ;  /* 0x00500000a510783b */ /* 0x000fe60000004200 */
[----:B--2---:R-:W-:Y:S02]  /*1b850*/  FMNMX.FTZ R2, R216, R0, !PT ;  /* 0x00000000d8027209 */ /* 0x004fe40007810000 */
        /* <DEDUP_REMOVED lines=169> */
[----:B------:R3:W4:Y:S01]  /*1c2f0*/  MUFU.EX2 R107, R5 ;  /* 0x00000005006b7308 */ /* 0x0007220000000800 */
[--C-:B-1----:R-:W-:Y:S09]  /*1c300*/  FFMA.FTZ R7, R193, UR4, -R23.reuse ;  /* 0x00000004c1077c23 */ /* 0x102ff20008010817 */
[----:B------:R1:W-:Y:S01]  /*1c310*/  MUFU.EX2 R120, R7 ;  /* 0x0000000700787308 */ /* 0x0003e20000000800 */
[--C-:B--2---:R-:W-:Y:S09]  /*1c320*/  FFMA.FTZ R4, R214, UR4, -R48.reuse ;  /* 0x00000004d6047c23 */ /* 0x104ff20008010830 */
[----:B------:R2:W-:Y:S01]  /*1c330*/  MUFU.EX2 R54, R4 ;  /* 0x0000000400367308 */ /* 0x0005e20000000800 */
[--C-:B---3--:R-:W-:Y:S09]  /*1c340*/  FFMA.FTZ R5, R196, UR4, -R23.reuse ;  /* 0x00000004c4057c23 */ /* 0x108ff20008010817 */
[----:B------:R3:W-:Y:S01]  /*1c350*/  MUFU.EX2 R117, R5 ;  /* 0x0000000500757308 */ /* 0x0007e20000000800 */
[--C-:B-1----:R-:W-:Y:S01]  /*1c360*/  FFMA.FTZ R7, R32, UR4, -R23.reuse ;  /* 0x0000000420077c23 */ /* 0x102fe20008010817 */
[----:B----4-:R-:W-:Y:S08]  /*1c370*/  F2FP.BF16.F32.PACK_AB R32, R107, R106 ;  /* 0x0000006a6b20723e */ /* 0x010ff000000010ff */
        /* <DEDUP_REMOVED lines=28> */
[C---:B------:R-:W-:Y:S01]  /*1c540*/  FMUL.FTZ R12, R2.reuse, R140 ;  /* 0x0000008c020c7220 */ /* 0x040fe20000410000 */
[----:B------:R-:W-:Y:S01]  /*1c550*/  FMUL.FTZ R13, R2, R141 ;  /* 0x0000008d020d7220 */ /* 0x000fe20000410000 */
[--C-:B-1----:R-:W-:Y:S06]  /*1c560*/  FFMA.FTZ R4, R200, UR4, -R23.reuse ;  /* 0x00000004c8047c23 */ /* 0x102fec0008010817 */
[----:B------:R1:W3:Y:S02]  /*1c570*/  MUFU.EX2 R116, R4 ;  /* 0x0000000400747308 */ /* 0x0002e40000000800 */
[--C-:B-1----:R-:W-:Y:S08]  /*1c580*/  FFMA.FTZ R4, R199, UR4, -R48.reuse ;  /* 0x00000004c7047c23 */ /* 0x102ff00008010830 */
[----:B------:R1:W-:Y:S02]  /*1c590*/  MUFU.EX2 R111, R4 ;  /* 0x00000004006f7308 */ /* 0x0003e40000000800 */
[--C-:B-1----:R-:W-:Y:S08]  /*1c5a0*/  FFMA.FTZ R4, R198, UR4, -R48.reuse ;  /* 0x00000004c6047c23 */ /* 0x102ff00008010830 */
[----:B------:R1:W-:Y:S10]  /*1c5b0*/  MUFU.EX2 R198, R6 ;  /* 0x0000000600c67308 */ /* 0x0003f40000000800 */
[----:B------:R4:W5:Y:S01]  /*1c5c0*/  MUFU.EX2 R114, R4 ;  /* 0x0000000400727308 */ /* 0x0009620000000800 */
[--C-:B-1----:R-:W-:Y:S01]  /*1c5d0*/  FFMA.FTZ R6, R60, UR4, -R23.reuse ;  /* 0x000000043c067c23 */ /* 0x102fe20008010817 */
[--C-:B----4-:R-:W-:Y:S08]  /*1c5e0*/  FFMA.FTZ R4, R195, UR4, -R48.reuse ;  /* 0x00000004c3047c23 */ /* 0x110ff00008010830 */
[----:B------:R1:W-:Y:S02]  /*1c5f0*/  MUFU.EX2 R113, R4 ;  /* 0x0000000400717308 */ /* 0x0003e40000000800 */
[--C-:B-1----:R-:W-:Y:S08]  /*1c600*/  FFMA.FTZ R4, R194, UR4, -R48.reuse ;  /* 0x00000004c2047c23 */ /* 0x102ff00008010830 */
[----:B------:R1:W4:Y:S02]  /*1c610*/  MUFU.EX2 R119, R4 ;  /* 0x0000000400777308 */ /* 0x0003240000000800 */
[--C-:B-1----:R-:W-:Y:S08]  /*1c620*/  FFMA.FTZ R4, R191, UR4, -R23.reuse ;  /* 0x00000004bf047c23 */ /* 0x102ff00008010817 */
[----:B------:R1:W-:Y:S10]  /*1c630*/  MUFU.EX2 R191, R7 ;  /* 0x0000000700bf7308 */ /* 0x0003f40000000800 */
[----:B------:R2:W4:Y:S01]  /*1c640*/  MUFU.EX2 R124, R4 ;  /* 0x00000004007c7308 */ /* 0x0005220000000800 */
[--C-:B-1----:R-:W-:Y:S09]  /*1c650*/  FFMA.FTZ R7, R56, UR4, -R23.reuse ;  /* 0x0000000438077c23 */ /* 0x102ff20008010817 */
[----:B------:R1:W-:Y:S01]  /*1c660*/  MUFU.EX2 R200, R7 ;  /* 0x0000000700c87308 */ /* 0x0003e20000000800 */
[--C-:B--2---:R-:W-:Y:S09]  /*1c670*/  FFMA.FTZ R4, R190, UR4, -R48.reuse ;  /* 0x00000004be047c23 */ /* 0x104ff20008010830 */
[----:B------:R2:W-:Y:S10]  /*1c680*/  MUFU.EX2 R118, R4 ;  /* 0x0000000400767308 */ /* 0x0005f40000000800 */
[----:B------:R3:W-:Y:S01]  /*1c690*/  MUFU.EX2 R190, R5 ;  /* 0x0000000500be7308 */ /* 0x0007e20000000800 */
[--C-:B-1----:R-:W-:Y:S01]  /*1c6a0*/  FFMA.FTZ R7, R64, UR4, -R23.reuse ;  /* 0x0000000440077c23 */ /* 0x102fe20008010817 */
[--C-:B--2---:R-:W-:Y:S08]  /*1c6b0*/  FFMA.FTZ R4, R163, UR4, -R48.reuse ;  /* 0x00000004a3047c23 */ /* 0x104ff00008010830 */
[----:B------:R1:W2:Y:S01]  /*1c6c0*/  MUFU.EX2 R122, R4 ;  /* 0x00000004007a7308 */ /* 0x0002a20000000800 */
[--C-:B---3--:R-:W-:Y:S01]  /*1c6d0*/  FFMA.FTZ R5, R26, UR4, -R23.reuse ;  /* 0x000000041a057c23 */ /* 0x108fe20008010817 */
[----:B------:R-:W-:Y:S08]  /*1c6e0*/  F2FP.BF16.F32.PACK_AB R26, R103, R98 ;  /* 0x00000062671a723e */ /* 0x000ff000000010ff */
[----:B------:R3:W-:Y:S01]  /*1c6f0*/  MUFU.EX2 R199, R5 ;  /* 0x0000000500c77308 */ /* 0x0007e20000000800 */
[--C-:B-1----:R-:W-:Y:S09]  /*1c700*/  FFMA.FTZ R4, R155, UR4, -R48.reuse ;  /* 0x000000049b047c23 */ /* 0x102ff20008010830 */
[----:B------:R1:W-:Y:S01]  /*1c710*/  MUFU.EX2 R121, R4 ;  /* 0x0000000400797308 */ /* 0x0003e20000000800 */
[--C-:B---3--:R-:W-:Y:S09]  /*1c720*/  FFMA.FTZ R5, R61, UR4, -R23.reuse ;  /* 0x000000043d057c23 */ /* 0x108ff20008010817 */
[----:B------:R3:W-:Y:S10]  /*1c730*/  MUFU.EX2 R60, R5 ;  /* 0x00000005003c7308 */ /* 0x0007f40000000800 */
[----:B------:R5:W-:Y:S01]  /*1c740*/  MUFU.EX2 R61, R7 ;  /* 0x00000007003d7308 */ /* 0x000be20000000800 */
[--C-:B-1----:R-:W-:Y:S09]  /*1c750*/  FFMA.FTZ R4, R154, UR4, -R48.reuse ;  /* 0x000000049a047c23 */ /* 0x102ff20008010830 */
[----:B------:R1:W2:Y:S01]  /*1c760*/  MUFU.EX2 R127, R4 ;  /* 0x00000004007f7308 */ /* 0x0002a20000000800 */
[--C-:B---3--:R-:W-:Y:S09]  /*1c770*/  FFMA.FTZ R5, R69, UR4, -R23.reuse ;  /* 0x0000000445057c23 */ /* 0x108ff20008010817 */
[----:B------:R3:W-:Y:S01]  /*1c780*/  MUFU.EX2 R208, R5 ;  /* 0x0000000500d07308 */ /* 0x0007e20000000800 */
[--C-:B-----5:R-:W-:Y:S09]  /*1c790*/  FFMA.FTZ R7, R72, UR4, -R23.reuse ;  /* 0x0000000448077c23 */ /* 0x120ff20008010817 */
[----:B------:R5:W-:Y:S01]  /*1c7a0*/  MUFU.EX2 R211, R7 ;  /* 0x0000000700d37308 */ /* 0x000be20000000800 */
[--C-:B-1----:R-:W-:Y:S01]  /*1c7b0*/  FFMA.FTZ R4, R33, UR4, -R23.reuse ;  /* 0x0000000421047c23 */ /* 0x102fe20008010817 */
[----:B------:R-:W-:Y:S08]  /*1c7c0*/  F2FP.BF16.F32.PACK_AB R33, R110, R105 ;  /* 0x000000696e21723e */ /* 0x000ff000000010ff */
[----:B------:R1:W2:Y:S01]  /*1c7d0*/  MUFU.EX2 R131, R4 ;  /* 0x0000000400837308 */ /* 0x0002a20000000800 */
[--C-:B---3--:R-:W-:Y:S09]  /*1c7e0*/  FFMA.FTZ R5, R77, UR4, -R23.reuse ;  /* 0x000000044d057c23 */ /* 0x108ff20008010817 */
[----:B------:R3:W-:Y:S01]  /*1c7f0*/  MUFU.EX2 R233, R5 ;  /* 0x0000000500e97308 */ /* 0x0007e20000000800 */
[--C-:B-----5:R-:W-:Y:S09]  /*1c800*/  FFMA.FTZ R7, R81, UR4, -R23.reuse ;  /* 0x0000000451077c23 */ /* 0x120ff20008010817 */
[----:B------:R5:W-:Y:S01]  /*1c810*/  MUFU.EX2 R240, R7 ;  /* 0x0000000700f07308 */ /* 0x000be20000000800 */
[--C-:B-1----:R-:W-:Y:S01]  /*1c820*/  FFMA.FTZ R4, R34, UR4, -R48.reuse ;  /* 0x0000000422047c23 */ /* 0x102fe20008010830 */
[----:B------:R-:W-:Y:S08]  /*1c830*/  F2FP.BF16.F32.PACK_AB R34, R116, R109 ;  /* 0x0000006d7422723e */ /* 0x000ff000000010ff */
[----:B------:R1:W-:Y:S01]  /*1c840*/  MUFU.EX2 R128, R4 ;  /* 0x0000000400807308 */ /* 0x0003e20000000800 */
[----:B---3--:R-:W-:Y:S01]  /*1c850*/  FMUL.FTZ R5, R2, R137 ;  /* 0x0000008902057220 */ /* 0x008fe20000410000 */
[----:B-----5:R-:W-:Y:S01]  /*1c860*/  FMUL.FTZ R7, R0, R139 ;  /* 0x0000008b00077220 */ /* 0x020fe20000410000 */
[--C-:B-1----:R-:W-:Y:S01]  /*1c870*/  FFMA.FTZ R4, R35, UR4, -R48.reuse ;  /* 0x0000000423047c23 */ /* 0x102fe20008010830 */
[----:B------:R-:W-:Y:S06]  /*1c880*/  F2FP.BF16.F32.PACK_AB R35, R114, R111 ;  /* 0x0000006f7223723e */ /* 0x000fec00000010ff */
[----:B------:R1:W3:Y:S02]  /*1c890*/  MUFU.EX2 R129, R4 ;  /* 0x0000000400817308 */ /* 0x0002e40000000800 */
[--C-:B-1----:R-:W-:Y:S08]  /*1c8a0*/  FFMA.FTZ R4, R38, UR4, -R48.reuse ;  /* 0x0000000426047c23 */ /* 0x102ff00008010830 */
[----:B------:R1:W-:Y:S02]  /*1c8b0*/  MUFU.EX2 R130, R4 ;  /* 0x0000000400827308 */ /* 0x0003e40000000800 */
[--C-:B-1----:R-:W-:Y:S02]  /*1c8c0*/  FFMA.FTZ R4, R39, UR4, -R48.reuse ;  /* 0x0000000427047c23 */ /* 0x102fe40008010830 */
[----:B------:R-:W-:Y:S06]  /*1c8d0*/  LDSM.16.MT88.4 R36, [R165+0x5400] ;  /* 0x00540000a524783b */ /* 0x000fec0000004200 */
[----:B------:R1:W-:Y:S02]  /*1c8e0*/  MUFU.EX2 R154, R4 ;  /* 0x00000004009a7308 */ /* 0x0003e40000000800 */
        /* <DEDUP_REMOVED lines=11> */
[----:B------:R1:W5:Y:S02]  /*1c9a0*/  MUFU.EX2 R193, R4 ;  /* 0x0000000400c17308 */ /* 0x0003640000000800 */
[----:B-1----:R-:W-:Y:S08]  /*1c9b0*/  FFMA.FTZ R4, R30, UR4, -R23 ;  /* 0x000000041e047c23 */ /* 0x002ff00008010817 */
[----:B------:R1:W5:Y:S02]  /*1c9c0*/  MUFU.EX2 R197, R4 ;  /* 0x0000000400c57308 */ /* 0x0003640000000800 */
[--C-:B-1----:R-:W-:Y:S08]  /*1c9d0*/  FFMA.FTZ R4, R29, UR4, -R48.reuse ;  /* 0x000000041d047c23 */ /* 0x102ff00008010830 */
[----:B------:R1:W-:Y:S02]  /*1c9e0*/  MUFU.EX2 R194, R4 ;  /* 0x0000000400c27308 */ /* 0x0003e40000000800 */
[--C-:B-1----:R-:W-:Y:S02]  /*1c9f0*/  FFMA.FTZ R4, R28, UR4, -R48.reuse ;  /* 0x000000041c047c23 */ /* 0x102fe40008010830 */
[----:B------:R-:W1:Y:S06]  /*1ca00*/  LDSM.16.MT88.4 R28, [R166+0x5000] ;  /* 0x00500000a61c783b */ /* 0x000e6c0000004200 */
[----:B------:R4:W5:Y:S02]  /*1ca10*/  MUFU.EX2 R195, R4 ;  /* 0x0000000400c37308 */ /* 0x0009640000000800 */
[--C-:B----4-:R-:W-:Y:S01]  /*1ca20*/  FFMA.FTZ R4, R25, UR4, -R48.reuse ;  /* 0x0000000419047c23 */ /* 0x110fe20008010830 */
[----:B------:R-:W-:Y:S01]  /*1ca30*/  F2FP.BF16.F32.PACK_AB R25, R54, R49 ;  /* 0x000000313619723e */ /* 0x000fe200000010ff */
[----:B------:R-:W-:Y:S06]  /*1ca40*/  FFMA.FTZ R49, R0, R245, R49 ;  /* 0x000000f500317223 */ /* 0x000fec0000010031 */
[----:B------:R4:W-:Y:S02]  /*1ca50*/  MUFU.EX2 R196, R4 ;  /* 0x0000000400c47308 */ /* 0x0009e40000000800 */
[--C-:B----4-:R-:W-:Y:S08]  /*1ca60*/  FFMA.FTZ R4, R55, UR4, -R48.reuse ;  /* 0x0000000437047c23 */ /* 0x110ff00008010830 */
[----:B------:R4:W-:Y:S02]  /*1ca70*/  MUFU.EX2 R55, R4 ;  /* 0x0000000400377308 */ /* 0x0009e40000000800 */
[--C-:B----4-:R-:W-:Y:S08]  /*1ca80*/  FFMA.FTZ R4, R57, UR4, -R23.reuse ;  /* 0x0000000439047c23 */ /* 0x110ff00008010817 */
[----:B------:R4:W5:Y:S02]  /*1ca90*/  MUFU.EX2 R201, R4 ;  /* 0x0000000400c97308 */ /* 0x0009640000000800 */
[--C-:B----4-:R-:W-:Y:S08]  /*1caa0*/  FFMA.FTZ R4, R58, UR4, -R48.reuse ;  /* 0x000000043a047c23 */ /* 0x110ff00008010830 */
[----:B------:R4:W-:Y:S02]  /*1cab0*/  MUFU.EX2 R56, R4 ;  /* 0x0000000400387308 */ /* 0x0009e40000000800 */
[--C-:B----4-:R-:W-:Y:S08]  /*1cac0*/  FFMA.FTZ R4, R59, UR4, -R48.reuse ;  /* 0x000000043b047c23 */ /* 0x110ff00008010830 */
[----:B------:R4:W-:Y:S10]  /*1cad0*/  MUFU.EX2 R59, R6 ;  /* 0x00000006003b7308 */ /* 0x0009f40000000800 */
[----:B------:R2:W5:Y:S01]  /*1cae0*/  MUFU.EX2 R57, R4 ;  /* 0x0000000400397308 */ /* 0x0005620000000800 */
[--C-:B----4-:R-:W-:Y:S09]  /*1caf0*/  FFMA.FTZ R6, R68, UR4, -R23.reuse ;  /* 0x0000000444067c23 */ /* 0x110ff20008010817 */
[----:B------:R4:W-:Y:S01]  /*1cb00*/  MUFU.EX2 R207, R6 ;  /* 0x0000000600cf7308 */ /* 0x0009e20000000800 */
[--C-:B--2---:R-:W-:Y:S09]  /*1cb10*/  FFMA.FTZ R4, R62, UR4, -R48.reuse ;  /* 0x000000043e047c23 */ /* 0x104ff20008010830 */
[----:B------:R2:W-:Y:S01]  /*1cb20*/  MUFU.EX2 R58, R4 ;  /* 0x00000004003a7308 */ /* 0x0005e20000000800 */
[--C-:B----4-:R-:W-:Y:S09]  /*1cb30*/  FFMA.FTZ R6, R76, UR4, -R23.reuse ;  /* 0x000000044c067c23 */ /* 0x110ff20008010817 */
[----:B------:R4:W-:Y:S01]  /*1cb40*/  MUFU.EX2 R216, R6 ;  /* 0x0000000600d87308 */ /* 0x0009e20000000800 */
[--C-:B--2---:R-:W-:Y:S09]  /*1cb50*/  FFMA.FTZ R4, R63, UR4, -R48.reuse ;  /* 0x000000043f047c23 */ /* 0x104ff20008010830 */
[----:B------:R2:W5:Y:S01]  /*1cb60*/  MUFU.EX2 R62, R4 ;  /* 0x00000004003e7308 */ /* 0x0005620000000800 */
[----:B----4-:R-:W-:Y:S09]  /*1cb70*/  FMUL.FTZ R6, R0, R138 ;  /* 0x0000008a00067220 */ /* 0x010ff20000410000 */
[----:B------:R4:W-:Y:S01]  /*1cb80*/  MUFU.EX2 R138, R8 ;  /* 0x00000008008a7308 */ /* 0x0009e20000000800 */
[--C-:B--2---:R-:W-:Y:S09]  /*1cb90*/  FFMA.FTZ R4, R65, UR4, -R23.reuse ;  /* 0x0000000441047c23 */ /* 0x104ff20008010817 */
[----:B------:R2:W5:Y:S01]  /*1cba0*/  MUFU.EX2 R206, R4 ;  /* 0x0000000400ce7308 */ /* 0x0005620000000800 */
[--C-:B----4-:R-:W-:Y:S01]  /*1cbb0*/  FFMA.FTZ R8, R86, UR4, -R48.reuse ;  /* 0x0000000456087c23 */ /* 0x110fe20008010830 */
[--C-:B--2---:R-:W-:Y:S08]  /*1cbc0*/  FFMA.FTZ R4, R66, UR4, -R48.reuse ;  /* 0x0000000442047c23 */ /* 0x104ff00008010830 */
[----:B------:R2:W-:Y:S02]  /*1cbd0*/  MUFU.EX2 R63, R4 ;  /* 0x00000004003f7308 */ /* 0x0005e40000000800 */
[--C-:B--2---:R-:W-:Y:S08]  /*1cbe0*/  FFMA.FTZ R4, R67, UR4, -R48.reuse ;  /* 0x0000000443047c23 */ /* 0x104ff00008010830 */
[----:B------:R2:W4:Y:S02]  /*1cbf0*/  MUFU.EX2 R203, R4 ;  /* 0x0000000400cb7308 */ /* 0x0005240000000800 */
[--C-:B--2---:R-:W-:Y:S08]  /*1cc00*/  FFMA.FTZ R4, R70, UR4, -R48.reuse ;  /* 0x0000000446047c23 */ /* 0x104ff00008010830 */
[----:B------:R2:W-:Y:S02]  /*1cc10*/  MUFU.EX2 R204, R4 ;  /* 0x0000000400cc7308 */ /* 0x0005e40000000800 */
[--C-:B--2---:R-:W-:Y:S08]  /*1cc20*/  FFMA.FTZ R4, R71, UR4, -R48.reuse ;  /* 0x0000000447047c23 */ /* 0x104ff00008010830 */
[----:B------:R2:W4:Y:S02]  /*1cc30*/  MUFU.EX2 R209, R4 ;  /* 0x0000000400d17308 */ /* 0x0005240000000800 */
[--C-:B--2---:R-:W-:Y:S08]  /*1cc40*/  FFMA.FTZ R4, R73, UR4, -R23.reuse ;  /* 0x0000000449047c23 */ /* 0x104ff00008010817 */
[----:B------:R2:W4:Y:S02]  /*1cc50*/  MUFU.EX2 R214, R4 ;  /* 0x0000000400d67308 */ /* 0x0005240000000800 */
        /* <DEDUP_REMOVED lines=16> */
[----:B--2---:R-:W-:Y:S08]  /*1cd60*/  FMUL.FTZ R4, R2, R136 ;  /* 0x0000008802047220 */ /* 0x004ff00000410000 */
[----:B------:R2:W-:Y:S01]  /*1cd70*/  MUFU.EX2 R136, R8 ;  /* 0x0000000800887308 */ /* 0x0005e20000000800 */
[C---:B------:R-:W-:Y:S07]  /*1cd80*/  HMMA.16816.F32.BF16 R4, R24.reuse, R16, R4 ;  /* 0x000000101804723c */ /* 0x040fee0000041804 */
[--C-:B------:R-:W-:Y:S01]  /*1cd90*/  FFMA.FTZ R16, R88, UR4, -R23.reuse ;  /* 0x0000000458107c23 */ /* 0x100fe20008010817 */
[C---:B------:R-:W-:Y:S03]  /*1cda0*/  FMUL.FTZ R17, R2.reuse, R149 ;  /* 0x0000009502117220 */ /* 0x040fe60000410000 */
[----:B------:R3:W-:Y:S01]  /*1cdb0*/  MUFU.EX2 R139, R16 ;  /* 0x00000010008b7308 */ /* 0x0007e20000000800 */
[----:B--2---:R-:W-:Y:S09]  /*1cdc0*/  FMUL.FTZ R8, R2, R144 ;  /* 0x0000009002087220 */ /* 0x004ff20000410000 */
[----:B------:R2:W-:Y:S01]  /*1cdd0*/  MUFU.EX2 R144, R10 ;  /* 0x0000000a00907308 */ /* 0x0005e20000000800 */
[--C-:B---3--:R-:W-:Y:S09]  /*1cde0*/  FFMA.FTZ R16, R89, UR4, -R23.reuse ;  /* 0x0000000459107c23 */ /* 0x108ff20008010817 */
[----:B------:R3:W4:Y:S01]  /*1cdf0*/  MUFU.EX2 R137, R16 ;  /* 0x0000001000897308 */ /* 0x0007220000000800 */
[----:B--2---:R-:W-:Y:S07]  /*1ce00*/  FMUL.FTZ R10, R0, R146 ;  /* 0x00000092000a7220 */ /* 0x004fee0000410000 */
[C---:B------:R-:W-:Y:S06]  /*1ce10*/  HMMA.16816.F32.BF16 R8, R24.reuse, R18, R8 ;  /* 0x000000121808723c */ /* 0x040fec0000041808 */
[C---:B-1----:R-:W-:Y:S05]  /*1ce20*/  HMMA.16816.F32.BF16 R12, R24.reuse, R28, R12 ;  /* 0x0000001c180c723c */ /* 0x042fea000004180c */
[----:B---3--:R-:W-:Y:S01]  /*1ce30*/  FMUL.FTZ R16, R2, R148 ;  /* 0x0000009402107220 */ /* 0x008fe20000410000 */
        /* <DEDUP_REMOVED lines=14> */
[----:B------:R3:W4:Y:S01]  /*1cf20*/  MUFU.EX2 R88, R24 ;  /* 0x0000001800587308 */ /* 0x0007220000000800 */
        /* <DEDUP_REMOVED lines=13> */
[----:B-----5:R-:W-:Y:S01]  /*1d000*/  FADD.FTZ R2, R97, R0 ;  /* 0x0000000061027221 */ /* 0x020fe20000010000 */
[----:B------:R-:W-:Y:S01]  /*1d010*/  FFMA.FTZ R0, R95, UR4, -R48 ;  /* 0x000000045f007c23 */ /* 0x000fe20008010830 */
[----:B------:R-:W-:Y:S01]  /*1d020*/  FADD.FTZ R32, R103, R32 ;  /* 0x0000002067207221 */ /* 0x000fe20000010000 */
[----:B------:R-:W-:Y:S01]  /*1d030*/  F2FP.BF16.F32.PACK_AB R34, R131, R126 ;  /* 0x0000007e8322723e */ /* 0x000fe200000010ff */
[----:B------:R-:W-:Y:S03]  /*1d040*/  FADD.FTZ R2, R102, R2 ;  /* 0x0000000266027221 */ /* 0x000fe60000010000 */
[----:B------:R5:W4:Y:S01]  /*1d050*/  MUFU.EX2 R85, R0 ;  /* 0x0000000000557308 */ /* 0x000b220000000800 */
[----:B------:R-:W-:Y:S01]  /*1d060*/  F2FP.BF16.F32.PACK_AB R35, R129, R128 ;  /* 0x000000808123723e */ /* 0x000fe200000010ff */
[----:B------:R-:W-:Y:S01]  /*1d070*/  FADD.FTZ R49, R105, R2 ;  /* 0x0000000269317221 */ /* 0x000fe20000010000 */
[--C-:B------:R-:W-:Y:S01]  /*1d080*/  FFMA.FTZ R2, R96, UR4, -R23.reuse ;  /* 0x0000000460027c23 */ /* 0x100fe20008010817 */
[----:B---3--:R-:W-:Y:S06]  /*1d090*/  F2FP.BF16.F32.PACK_AB R24, R117, R115 ;  /* 0x000000737518723e */ /* 0x008fec00000010ff */
[----:B------:R3:W-:Y:S01]  /*1d0a0*/  MUFU.EX2 R83, R2 ;  /* 0x0000000200537308 */ /* 0x0007e20000000800 */
[C---:B------:R-:W-:Y:S05]  /*1d0b0*/  HMMA.16816.F32.BF16 R4, R24.reuse, R44, R4 ;  /* 0x0000002c1804723c */ /* 0x040fea0000041804 */
[----:B-----5:R-:W-:Y:S01]  /*1d0c0*/  FADD.FTZ R0, R106, R32 ;  /* 0x000000206a007221 */ /* 0x020fe20000010000 */
[C---:B------:R-:W-:Y:S01]  /*1d0d0*/  HMMA.16816.F32.BF16 R8, R24.reuse, R46, R8 ;  /* 0x0000002e1808723c */ /* 0x040fe20000041808 */
[----:B------:R-:W5:Y:S04]  /*1d0e0*/  LDSM.16.MT88.4 R44, [R165+0x6000] ;  /* 0x00600000a52c783b */ /* 0x000f680000004200 */
        /* <DEDUP_REMOVED lines=16> */
[----:B----4-:R-:W-:Y:S01]  /*1d1f0*/  FADD.FTZ R0, R111, R2 ;  /* 0x000000026f007221 */ /* 0x010fe20000010000 */
        /* <DEDUP_REMOVED lines=13> */
[----:B------:R3:W4:Y:S01]  /*1d2d0*/  MUFU.EX2 R80, R2 ;  /* 0x0000000200507308 */ /* 0x0007220000000800 */
[----:B------:R-:W-:Y:S02]  /*1d2e0*/  F2FP.BF16.F32.PACK_AB R33, R193, R163 ;  /* 0x000000a3c121723e */ /* 0x000fe400000010ff */
[----:B------:R-:W-:Y:S01]  /*1d2f0*/  FADD.FTZ R32, R118, R0 ;  /* 0x0000000076207221 */ /* 0x000fe20000010000 */
[----:B------:R-:W-:Y:S01]  /*1d300*/  FFMA.FTZ R0, R101, UR4, -R23 ;  /* 0x0000000465007c23 */ /* 0x000fe20008010817 */
[C---:B-----5:R-:W-:Y:S05]  /*1d310*/  HMMA.16816.F32.BF16 R4, R24.reuse, R44, R4 ;  /* 0x0000002c1804723c */ /* 0x060fea0000041804 */
[----:B------:R5:W-:Y:S01]  /*1d320*/  MUFU.EX2 R78, R0 ;  /* 0x00000000004e7308 */ /* 0x000be20000000800 */
[----:B------:R-:W-:Y:S01]  /*1d330*/  F2FP.BF16.F32.PACK_AB R34, R197, R191 ;  /* 0x000000bfc522723e */ /* 0x000fe200000010ff */
[C---:B------:R-:W-:Y:S01]  /*1d340*/  HMMA.16816.F32.BF16 R8, R24.reuse, R46, R8 ;  /* 0x0000002e1808723c */ /* 0x040fe20000041808 */
[----:B------:R-:W4:Y:S07]  /*1d350*/  LDSM.16.MT88.4 R44, [R165+0x6800] ;  /* 0x00680000a52c783b */ /* 0x000f2e0000004200 */
        /* <DEDUP_REMOVED lines=9> */
[----:B-----5:R-:W-:Y:S01]  /*1d3f0*/  FADD.FTZ R0, R123, R2 ;  /* 0x000000027b007221 */ /* 0x020fe20000010000 */
        /* <DEDUP_REMOVED lines=13> */
[----:B------:R-:W5:Y:S07]  /*1d4d0*/  LDSM.16.MT88.4 R36, [R165+0x6c00] ;  /* 0x006c0000a524783b */ /* 0x000f6e0000004200 */
        /* <DEDUP_REMOVED lines=15> */
[----:B----4-:R-:W-:Y:S01]  /*1d5d0*/  F2FP.BF16.F32.PACK_AB R25, R55, R196 ;  /* 0x000000c43719723e */ /* 0x010fe200000010ff */
[----:B------:R-:W-:Y:S01]  /*1d5e0*/  FADD.FTZ R0, R154, R50 ;  /* 0x000000329a007221 */ /* 0x000fe20000010000 */
[----:B------:R3:W4:Y:S01]  /*1d5f0*/  MUFU.EX2 R74, R2 ;  /* 0x00000002004a7308 */ /* 0x0007220000000800 */
[----:B------:R-:W-:Y:S02]  /*1d600*/  F2FP.BF16.F32.PACK_AB R34, R206, R61 ;  /* 0x0000003dce22723e */ /* 0x000fe400000010ff */
[----:B------:R-:W-:Y:S01]  /*1d610*/  FADD.FTZ R32, R155, R0 ;  /* 0x000000009b207221 */ /* 0x000fe20000010000 */
[----:B------:R-:W-:Y:S01]  /*1d620*/  FFMA.FTZ R0, R215, UR4, -R48 ;  /* 0x00000004d7007c23 */ /* 0x000fe20008010830 */
[C---:B------:R-:W-:Y:S05]  /*1d630*/  HMMA.16816.F32.BF16 R4, R24.reuse, R44, R4 ;  /* 0x0000002c1804723c */ /* 0x040fea0000041804 */
[----:B------:R5:W4:Y:S01]  /*1d640*/  MUFU.EX2 R72, R0 ;  /* 0x0000000000487308 */ /* 0x000b220000000800 */
[----:B------:R-:W-:Y:S01]  /*1d650*/  F2FP.BF16.F32.PACK_AB R35, R203, R63 ;  /* 0x0000003fcb23723e */ /* 0x000fe200000010ff */
[C---:B------:R-:W-:Y:S01]  /*1d660*/  HMMA.16816.F32.BF16 R8, R24.reuse, R46, R8 ;  /* 0x0000002e1808723c */ /* 0x040fe20000041808 */
[----:B------:R-:W4:Y:S03]  /*1d670*/  LDSM.16.MT88.4 R44, [R165+0x7000] ;  /* 0x00700000a52c783b */ /* 0x000f260000004200 */
        /* <DEDUP_REMOVED lines=9> */
[----:B-----5:R-:W-:Y:S01]  /*1d710*/  FADD.FTZ R0, R187, R2 ;  /* 0x00000002bb007221 */ /* 0x020fe20000010000 */
[--C-:B------:R-:W-:Y:S01]  /*1d720*/  FFMA.FTZ R2, R108, UR4, -R23.reuse ;  /* 0x000000046c027c23 */ /* 0x100fe20008010817 */
[----:B------:R-:W-:Y:S01]  /*1d730*/  MUFU.EX2 R69, R25 ;  /* 0x0000001900457308 */ /* 0x000fe20000000800 */
[C---:B------:R-:W-:Y:S05]  /*1d740*/  HMMA.16816.F32.BF16 R4, R32.reuse, R36, R4 ;  /* 0x000000242004723c */ /* 0x040fea0000041804 */
[----:B------:R-:W-:Y:S01]  /*1d750*/  FADD.FTZ R50, R190, R0 ;  /* 0x00000000be327221 */ /* 0x000fe20000010000 */
[C---:B------:R-:W-:Y:S03]  /*1d760*/  HMMA.16816.F32.BF16 R8, R32.reuse, R38, R8 ;  /* 0x000000262008723c */ /* 0x040fe60000041808 */
[----:B------:R3:W-:Y:S01]  /*1d770*/  MUFU.EX2 R71, R2 ;  /* 0x0000000200477308 */ /* 0x0007e20000000800 */
[----:B------:R-:W5:Y:S01]  /*1d780*/  LDSM.16.MT88.4 R36, [R165+0x7400] ;  /* 0x00740000a524783b */ /* 0x000f620000004200 */
[----:B------:R-:W-:Y:S01]  /*1d790*/  FFMA.FTZ R0, R217, UR4, -R23 ;  /* 0x00000004d9007c23 */ /* 0x000fe20008010817 */
[C---:B--2---:R-:W-:Y:S07]  /*1d7a0*/  HMMA.16816.F32.BF16 R12, R32.reuse, R40, R12 ;  /* 0x00000028200c723c */ /* 0x044fee000004180c */
[----:B------:R2:W-:Y:S01]  /*1d7b0*/  MUFU.EX2 R70, R0 ;  /* 0x0000000000467308 */ /* 0x0005e20000000800 */
[----:B------:R-:W-:Y:S01]  /*1d7c0*/  FADD.FTZ R24, R191, R50 ;  /* 0x00000032bf187221 */ /* 0x000fe20000010000 */
[----:B------:R-:W-:Y:S01]  /*1d7d0*/  HMMA.16816.F32.BF16 R16, R32, R42, R16 ;  /* 0x0000002a2010723c */ /* 0x000fe20000041810 */
[----:B------:R-:W5:Y:S02]  /*1d7e0*/  LDSM.16.MT88.4 R40, [R166+0x7400] ;  /* 0x00740000a628783b */ /* 0x000f640000004200 */
        /* <DEDUP_REMOVED lines=18> */
[C---:B----4-:R-:W-:Y:S01]  /*1d910*/  HMMA.16816.F32.BF16 R4, R24.reuse, R44, R4 ;  /* 0x0000002c1804723c */ /* 0x050fe20000041804 */
[----:B------:R2:W3:Y:S04]  /*1d920*/  MUFU.EX2 R68, R2 ;  /* 0x0000000200447308 */ /* 0x0004e80000000800 */
[----:B------:R-:W-:Y:S01]  /*1d930*/  FADD.FTZ R32, R56, R0 ;  /* 0x0000000038207221 */ /* 0x000fe20000010000 */
[C---:B------:R-:W-:Y:S01]  /*1d940*/  HMMA.16816.F32.BF16 R8, R24.reuse, R46, R8 ;  /* 0x0000002e1808723c */ /* 0x040fe20000041808 */
[----:B------:R-:W4:Y:S04]  /*1d950*/  LDSM.16.MT88.4 R44, [R165+0x7800] ;  /* 0x00780000a52c783b */ /* 0x000f280000004200 */
        /* <DEDUP_REMOVED lines=12> */
[C---:B-----5:R-:W-:Y:S05]  /*1da20*/  HMMA.16816.F32.BF16 R4, R32.reuse, R36, R4 ;  /* 0x000000242004723c */ /* 0x060fea0000041804 */
        /* <DEDUP_REMOVED lines=8> */
[----:B------:R-:W5:Y:S04]  /*1dab0*/  LDSM.16.MT88.4 R40, [R166+0x7c00] ;  /* 0x007c0000a628783b */ /* 0x000f680000004200 */
[----:B------:R-:W-:Y:S01]  /*1dac0*/  FFMA.FTZ R0, R222, UR4, -R48 ;  /* 0x00000004de007c23 */ /* 0x000fe20008010830 */
[----:B------:R-:W-:Y:S01]  /*1dad0*/  FADD.FTZ R24, R61, R50 ;  /* 0x000000323d187221 */ /* 0x000fe20000010000 */
[----:B------:R-:W-:Y:S02]  /*1dae0*/  F2FP.BF16.F32.PACK_AB R27, R88, R89 ;  /* 0x00000059581b723e */ /* 0x000fe400000010ff */
        /* <DEDUP_REMOVED lines=10> */
[----:B----4-:R-:W-:Y:S06]  /*1db90*/  FADD.FTZ R0, R63, R2 ;  /* 0x000000023f007221 */ /* 0x010fec0000010000 */
        /* <DEDUP_REMOVED lines=17> */
[----:B----4-:R-:W-:Y:S01]  /*1dcb0*/  FADD.FTZ R2, R211, R51 ;  /* 0x00000033d3027221 */ /* 0x010fe20000010000 */
[C---:B------:R-:W-:Y:S01]  /*1dcc0*/  HMMA.16816.F32.BF16 R8, R24.reuse, R46, R8 ;  /* 0x0000002e1808723c */ /* 0x040fe20000041808 */
[----:B------:R-:W4:Y:S04]  /*1dcd0*/  LDSM.16.MT88.4 R44, [R165+0x8000] ;  /* 0x00800000a52c783b */ /* 0x000f280000004200 */
        /* <DEDUP_REMOVED lines=24> */
[----:B-----5:R-:W-:Y:S01]  /*1de60*/  FADD.FTZ R0, R238, R2 ;  /* 0x00000002ee007221 */ /* 0x020fe20000010000 */
        /* <DEDUP_REMOVED lines=17> */
[C---:B----4-:R-:W-:Y:S04]  /*1df80*/  HMMA.16816.F32.BF16 R4, R24.reuse, R44, R4 ;  /* 0x0000002c1804723c */ /* 0x050fe80000041804 */
[----:B------:R4:W3:Y:S01]  /*1df90*/  MUFU.EX2 R54, R0 ;  /* 0x0000000000367308 */ /* 0x0008e20000000800 */
[----:B-----5:R-:W-:Y:S01]  /*1dfa0*/  FADD.FTZ R49, R84, R32 ;  /* 0x0000002054317221 */ /* 0x020fe20000010000 */
[C---:B------:R-:W-:Y:S01]  /*1dfb0*/  HMMA.16816.F32.BF16 R8, R24.reuse, R46, R8 ;  /* 0x0000002e1808723c */ /* 0x040fe20000041808 */
[----:B------:R-:W5:Y:S04]  /*1dfc0*/  LDSM.16.MT88.4 R44, [R165+0x8800] ;  /* 0x00880000a52c783b */ /* 0x000f680000004200 */
[----:B-1----:R-:W-:Y:S01]  /*1dfd0*/  FADD.FTZ R2, R139, R51 ;  /* 0x000000338b027221 */ /* 0x002fe20000010000 */
[C---:B--2---:R-:W-:Y:S05]  /*1dfe0*/  HMMA.16816.F32.BF16 R12, R24.reuse, R28, R12 ;  /* 0x0000001c180c723c */ /* 0x044fea000004180c */
[----:B------:R-:W-:Y:S01]  /*1dff0*/  FADD.FTZ R2, R137, R2 ;  /* 0x0000000289027221 */ /* 0x000fe20000010000 */
[----:B------:R-:W-:Y:S01]  /*1e000*/  HMMA.16816.F32.BF16 R16, R24, R30, R16 ;  /* 0x0000001e1810723c */ /* 0x000fe20000041810 */
[----:B------:R-:W1:Y:S04]  /*1e010*/  LDSM.16.MT88.4 R28, [R166+0x8800] ;  /* 0x00880000a61c783b */ /* 0x000e680000004200 */
[----:B----4-:R-:W-:Y:S01]  /*1e020*/  FADD.FTZ R0, R87, R2 ;  /* 0x0000000257007221 */ /* 0x010fe20000010000 */
        /* <DEDUP_REMOVED lines=13> */
[----:B------:R-:W4:Y:S01]  /*1e100*/  MUFU.EX2 R37, R23 ;  /* 0x0000001700257308 */ /* 0x000f220000000800 */
        /* <DEDUP_REMOVED lines=9> */
[----:B----4-:R-:W-:Y:S09]  /*1e1a0*/  F2FP.BF16.F32.PACK_AB R150, R37, R38 ;  /* 0x000000262596723e */ /* 0x010ff200000010ff */
[----:B------:R-:W4:Y:S01]  /*1e1b0*/  MUFU.EX2 R48, R48 ;  /* 0x0000003000307308 */ /* 0x000f220000000800 */
[----:B-----5:R-:W-:Y:S01]  /*1e1c0*/  FADD.FTZ R0, R81, R2 ;  /* 0x0000000251007221 */ /* 0x020fe20000010000 */
        /* <DEDUP_REMOVED lines=18> */
[----:B----4-:R-:W-:Y:S04]  /*1e2f0*/  F2FP.BF16.F32.PACK_AB R151, R48, R23 ;  /* 0x000000173097723e */ /* 0x010fe800000010ff */
        /* <DEDUP_REMOVED lines=27> */
.L_x_1508:
[----:B------:R-:W2:Y:S01]  /*1e4b0*/  LDL R40, [R1] ;  /* 0x0000000001287983 */ /* 0x000ea20000100800 */
        /* <DEDUP_REMOVED lines=160> */
.L_x_1514:
[----:B------:R-:W-:Y:S05]  /*1eec0*/  BSYNC B0 ;  /* 0x0000000000007941 */ /* 0x000fea0003800000 */
.L_x_1513:
        /* <DEDUP_REMOVED lines=24> */
.L_x_1515:
        /* <DEDUP_REMOVED lines=11> */
.L_x_5325:


//--------------------- .text._ZN5flash24flash_fwd_splitkv_kernelI23Flash_fwd_kernel_traitsILi32ELi64ELi256ELi4ELb0ELb0EN7cutlass10bfloat16_tE19Flash_kernel_traitsILi32ELi64ELi256ELi4ES3_EELb1ELb0ELb0ELb1ELb1ELb0ELb0ELb0EEEvNS_16Flash_fwd_paramsE --------------------------
	.section	.text._ZN5flash24flash_fwd_splitkv_kernelI23Flash_fwd_kernel_traitsILi32ELi64ELi256ELi4ELb0ELb0EN7cutlass10bfloat16_tE19Flash_kernel_traitsILi32ELi64ELi256ELi4ES3_EELb1ELb0ELb0ELb1ELb1ELb0ELb0ELb0EEEvNS_16Flash_fwd_paramsE,"ax",@progbits
	.align	128
        .global         _ZN5flash24flash_fwd_splitkv_kernelI23Flash_fwd_kernel_traitsILi32ELi64ELi256ELi4ELb0ELb0EN7cutlass10bfloat16_tE19Flash_kernel_traitsILi32ELi64ELi256ELi4ES3_EELb1ELb0ELb0ELb1ELb1ELb0ELb0ELb0EEEvNS_16Flash_fwd_paramsE
        .type           _ZN5flash24flash_fwd_splitkv_kernelI23Flash_fwd_kernel_traitsILi32ELi64ELi256ELi4ELb0ELb0EN7cutlass10bfloat16_tE19Flash_kernel_traitsILi32ELi64ELi256ELi4ES3_EELb1ELb0ELb0ELb1ELb1ELb0ELb0ELb0EEEvNS_16Flash_fwd_paramsE,@function
        .size           _ZN5flash24flash_fwd_splitkv_kernelI23Flash_fwd_kernel_traitsILi32ELi64ELi256ELi4ELb0ELb0EN7cutlass10bfloat16_tE19Flash_kernel_traitsILi32ELi64ELi256ELi4ES3_EELb1ELb0ELb0ELb1ELb1ELb0ELb0ELb0EEEvNS_16Flash_fwd_paramsE,(.L_x_5326 - _ZN5flash24flash_fwd_splitkv_kernelI23Flash_fwd_kernel_traitsILi32ELi64ELi256ELi4ELb0ELb0EN7cutlass10bfloat16_tE19Flash_kernel_traitsILi32ELi64ELi256ELi4ES3_EELb1ELb0ELb0ELb1ELb1ELb0ELb0ELb0EEEvNS_16Flash_fwd_paramsE)
        .other          _ZN5flash24flash_fwd_splitkv_kernelI23Flash_fwd_kernel_traitsILi32ELi64ELi256ELi4ELb0ELb0EN7cutlass10bfloat16_tE19Flash_kernel_traitsILi32ELi64ELi256ELi4ES3_EELb1ELb0ELb0ELb1ELb1ELb0ELb0ELb0EEEvNS_16Flash_fwd_paramsE,@"STO_CUDA_ENTRY STV_DEFAULT"
_ZN5flash24flash_fwd_splitkv_kernelI23Flash_fwd_kernel_traitsILi32ELi64ELi256ELi4ELb0ELb0EN7cutlass10bfloat16_tE19Flash_kernel_traitsILi32ELi64ELi256ELi4ES3_EELb1ELb0ELb0ELb1ELb1ELb0ELb0ELb0EEEvNS_16Flash_fwd_paramsE:
.text._ZN5flash24flash_fwd_splitkv_kernelI23Flash_fwd_kernel_traitsILi32ELi64ELi256ELi4ELb0ELb0EN7cutlass10bfloat16_tE19Flash_kernel_traitsILi32ELi64ELi256ELi4ES3_EELb1ELb0ELb0ELb1ELb1ELb0ELb0ELb0EEEvNS_16Flash_fwd_paramsE:
[----:B------:R-:W-:Y:S08]  /*0000*/  LDC R1, c[0x0][0x28] ;  /* 0x00000a00ff017b82 */ /* 0x000ff00000000800 */
[----:B------:R-:W1:Y:S01]  /*0010*/  LDC.64 R4, c[0x0][0x300] ;  /* 0x0000c000ff047b82 */ /* 0x000e620000000a00 */
[----:B------:R-:W2:Y:S01]  /*0020*/  S2R R11, SR_CTAID.Y ;  /* 0x00000000000b7919 */ /* 0x000ea20000002600 */
[----:B------:R-:W-:Y:S01]  /*0030*/  IMAD.MOV.U32 R19, RZ, RZ, RZ ;  /* 0x000000ffff137224 */ /* 0x000fe200078e00ff */
[----:B------:R-:W-:Y:S01]  /*0040*/  ULDC.64 UR16, c[0x0][0x208] ;  /* 0x0000820000107ab9 */ /* 0x000fe20000000a00 */
[----:B------:R-:W-:-:S04]  /*0050*/  ULDC UR15, c[0x0][0x2c4] ;  /* 0x0000b100000f7ab9 */ /* 0x000fc80000000800 */
[----:B------:R-:W3:Y:S01]  /*0060*/  LDC.64 R2, c[0x0][0x308] ;  /* 0x0000c200ff027b82 */ /* 0x000ee20000000a00 */
[----:B-1----:R-:W-:-:S04]  /*0070*/  ISETP.NE.U32.AND P0, PT, R4, RZ, PT ;  /* 0x000000ff0400720c */ /* 0x002fc80003f05070 */
[----:B------:R-:W-:Y:S02]  /*0080*/  ISETP.NE.AND.EX P0, PT, R5, RZ, PT, P0 ;  /* 0x000000ff0500720c */ /* 0x000fe40003f05300 */
[----:B---3--:R-:W-:-:S04]  /*0090*/  ISETP.NE.U32.AND P2, PT, R2, RZ, PT ;  /* 0x000000ff0200720c */ /* 0x008fc80003f45070 */
[----:B------:R-:W-:-:S07]  /*00a0*/  ISETP.NE.AND.EX P2, PT, R3, RZ, PT, P2 ;  /* 0x000000ff0300720c */ /* 0x000fce0003f45320 */
[----:B------:R-:W2:Y:S08]  /*00b0*/  @P0 LDC.64 R4, c[0x0][0x300] ;  /* 0x0000c000ff040b82 */ /* 0x000eb00000000a00 */
[----:B------:R-:W1:Y:S01]  /*00c0*/  @P2 LDC.64 R2, c[0x0][0x308] ;  /* 0x0000c200ff022b82 */ /* 0x000e620000000a00 */
[C---:B--2---:R-:W-:Y:S01]  /*00d0*/  @P0 IMAD.WIDE R6, R11.reuse, 0x4, R4 ;  /* 0x000000040b060825 */ /* 0x044fe200078e0204 */
[----:B------:R-:W2:Y:S06]  /*00e0*/  S2R R14, SR_CTAID.X ;  /* 0x00000000000e7919 */ /* 0x000eac0000002500 */
[----:B------:R-:W3:Y:S01]  /*00f0*/  @!P2 LDC.64 R4, c[0x0][0x318] ;  /* 0x0000c600ff04ab82 */ /* 0x000ee20000000a00 */
[----:B------:R-:W4:Y:S01]  /*0100*/  @P0 LDG.E R19, desc[UR16][R6.64] ;  /* 0x0000001006130981 */ /* 0x000f22000c1e1900 */
[----:B-1----:R-:W-:-:S06]  /*0110*/  @P2 IMAD.WIDE R8, R11, 0x4, R2 ;  /* 0x000000040b082825 */ /* 0x002fcc00078e0202 */
[----:B------:R-:W1:Y:S01]  /*0120*/  @!P2 LDC.64 R2, c[0x0][0x2c8] ;  /* 0x0000b200ff02ab82 */ /* 0x000e620000000a00 */
[----:B------:R-:W4:Y:S01]  /*0130*/  @P2 LDG.E R0, desc[UR16][R8.64] ;  /* 0x0000001008002981 */ /* 0x000f22000c1e1900 */
[----:B--2---:R-:W-:-:S05]  /*0140*/  IMAD.SHL.U32 R21, R14, 0x40, RZ ;  /* 0x000000400e157824 */ /* 0x004fca00078e00ff */
[----:B------:R-:W-:Y:S02]  /*0150*/  ISETP.GE.AND P1, PT, R21, UR15, PT ;  /* 0x0000000f15007c0c */ /* 0x000fe4000bf26270 */
[----:B---3--:R-:W-:-:S04]  /*0160*/  @!P2 ISETP.NE.U32.AND P0, PT, R4, RZ, PT ;  /* 0x000000ff0400a20c */ /* 0x008fc80003f05070 */
[----:B------:R-:W-:-:S04]  /*0170*/  @!P2 ISETP.NE.AND.EX P0, PT, R5, RZ, PT, P0 ;  /* 0x000000ff0500a20c */ /* 0x000fc80003f05300 */
[----:B-1----:R-:W-:Y:S01]  /*0180*/  @!P2 SEL R3, R3, RZ, P0 ;  /* 0x000000ff0303a207 */ /* 0x002fe20000000000 */
[----:B----4-:R-:W-:Y:S02]  /*0190*/  @P2 IMAD.IADD R149, R0, 0x1, -R19 ;  /* 0x0000000100952824 */ /* 0x010fe400078e0a13 */
[----:B------:R-:W-:Y:S06]  /*01a0*/  @P1 EXIT ;  /* 0x000000000000194d */ /* 0x000fec0003800000 */
[----:B------:R-:W-:Y:S01]  /*01b0*/  VIADD R0, R21, 0x13f ;  /* 0x0000013f15007836 */ /* 0x000fe20000000000 */
[----:B------:R-:W-:Y:S01]  /*01c0*/  @!P2 IADD3 R149, R3, R2, -R19 ;  /* 0x000000020395a210 */ /* 0x000fe20007ffe813 */
[----:B------:R-:W-:Y:S01]  /*01d0*/  ULDC UR5, c[0x0][0x2c8] ;  /* 0x0000b20000057ab9 */ /* 0x000fe20000000800 */
[----:B------:R-:W-:Y:S01]  /*01e0*/  ULDC UR14, c[0x0][0x398] ;  /* 0x0000e600000e7ab9 */ /* 0x000fe20000000800 */
[----:B------:R-:W-:Y:S01]  /*01f0*/  UIADD3 UR5, UR5, 0xff, URZ ;  /* 0x000000ff05057890 */ /* 0x000fe2000fffe03f */
[C---:B------:R-:W-:Y:S01]  /*0200*/  IADD3 R0, R149.reuse, -UR15, R0 ;  /* 0x8000000f95007c10 */ /* 0x040fe2000fffe000 */
[----:B------:R-:W-:Y:S01]  /*0210*/  VIADD R5, R149, 0xff ;  /* 0x000000ff95057836 */ /* 0x000fe20000000000 */
[----:B------:R-:W1:Y:S01]  /*0220*/  S2R R8, SR_CTAID.Z ;  /* 0x0000000000087919 */ /* 0x000e620000002700 */
[----:B------:R-:W-:Y:S02]  /*0230*/  USHF.R.S32.HI UR4, URZ, 0x1f, UR5 ;  /* 0x0000001f3f047899 */ /* 0x000fe40008011405 */
[----:B------:R-:W-:Y:S01]  /*0240*/  VIADD R3, R0, UR14 ;  /* 0x0000000e00037c36 */ /* 0x000fe20008000000 */
[----:B------:R-:W-:Y:S01]  /*0250*/  SHF.R.S32.HI R2, RZ, 0x1f, R5 ;  /* 0x0000001fff027819 */ /* 0x000fe20000011405 */
[----:B------:R-:W-:Y:S01]  /*0260*/  ULEA.HI UR4, UR4, UR5, URZ, 0x8 ;  /* 0x0000000504047291 */ /* 0x000fe2000f8f403f */
[----:B------:R-:W2:Y:S02]  /*0270*/  S2R R20, SR_TID.X ;  /* 0x0000000000147919 */ /* 0x000ea40000002100 */
[----:B------:R-:W-:Y:S01]  /*0280*/  SHF.R.S32.HI R0, RZ, 0x1f, R3 ;  /* 0x0000001fff007819 */ /* 0x000fe20000011403 */
[----:B------:R-:W-:Y:S01]  /*0290*/  USHF.R.S32.HI UR4, URZ, 0x8, UR4 ;  /* 0x000000083f047899 */ /* 0x000fe20008011404 */
[----:B------:R-:W-:-:S02]  /*02a0*/  LEA.HI R2, R2, R5, RZ, 0x8 ;  /* 0x0000000502027211 */ /* 0x000fc400078f40ff */
[----:B------:R-:W-:Y:S02]  /*02b0*/  LEA.HI R0, R0, R3, RZ, 0x8 ;  /* 0x0000000300007211 */ /* 0x000fe400078f40ff */
[----:B------:R-:W-:Y:S02]  /*02c0*/  SHF.R.S32.HI R2, RZ, 0x8, R2 ;  /* 0x00000008ff027819 */ /* 0x000fe40000011402 */
[----:B------:R-:W-:-:S04]  /*02d0*/  SHF.R.S32.HI R3, RZ, 0x8, R0 ;  /* 0x00000008ff037819 */ /* 0x000fc80000011400 */
[----:B------:R-:W-:-:S04]  /*02e0*/  VIMNMX3 R148, R2, UR4, R3, PT ;  /* 0x0000000402947c0f */ /* 0x000fc8000b800103 */
[----:B------:R-:W-:-:S13]  /*02f0*/  ISETP.GT.AND P0, PT, R148, RZ, PT ;  /* 0x000000ff9400720c */ /* 0x000fda0003f04270 */
[----:B-1----:R-:W-:Y:S05]  /*0300*/  @P0 BRA `(.L_x_1516) ;  /* 0x0000000000e80947 */ /* 0x002fea0003800000 */
[----:B------:R-:W1:Y:S01]  /*0310*/  LDC.64 R2, c[0x0][0x298] ;  /* 0x0000a600ff027b82 */ /* 0x000e620000000a00 */
[----:B--2---:R-:W-:Y:S01]  /*0320*/  SHF.R.S32.HI R5, RZ, 0x1f, R20 ;  /* 0x0000001fff057819 */ /* 0x004fe20000011414 */
[----:B------:R-:W-:Y:S01]  /*0330*/  ULDC.64 UR4, c[0x0][0x290] ;  /* 0x0000a40000047ab9 */ /* 0x000fe20000000a00 */
[----:B------:R-:W-:Y:S02]  /*0340*/  SHF.R.S32.HI R4, RZ, 0x1f, R11 ;  /* 0x0000001fff047819 */ /* 0x000fe4000001140b */
[----:B------:R-:W-:Y:S02]  /*0350*/  LEA.HI R0, R5, R20, RZ, 0x2 ;  /* 0x0000001405007211 */ /* 0x000fe400078f10ff */
[----:B------:R-:W-:Y:S01]  /*0360*/  SHF.R.S32.HI R9, RZ, 0x1f, R8 ;  /* 0x0000001fff097819 */ /* 0x000fe20000011408 */
[----:B------:R-:W-:Y:S01]  /*0370*/  IMAD R4, R4, UR4, RZ ;  /* 0x0000000404047c24 */ /* 0x000fe2000f8e02ff */
[----:B------:R-:W-:Y:S02]  /*0380*/  LOP3.LUT R5, R0, 0x1ffffffc, RZ, 0xc0, !PT ;  /* 0x1ffffffc00057812 */ /* 0x000fe400078ec0ff */
[----:B------:R-:W-:-:S02]  /*0390*/  SHF.R.S32.HI R0, RZ, 0x2, R0 ;  /* 0x00000002ff007819 */ /* 0x000fc40000011400 */
[C---:B------:R-:W-:Y:S01]  /*03a0*/  LOP3.LUT P3, RZ, R20.reuse, 0x3, RZ, 0xc0, !PT ;  /* 0x0000000314ff7812 */ /* 0x040fe2000786c0ff */
[----:B------:R-:W-:Y:S01]  /*03b0*/  IMAD.IADD R6, R20, 0x1, -R5 ;  /* 0x0000000114067824 */ /* 0x000fe200078e0a05 */
[----:B------:R-:W-:-:S03]  /*03c0*/  SHF.R.S32.HI R5, RZ, 0x1f, R21 ;  /* 0x0000001fff057819 */ /* 0x000fc60000011415 */
[----:B------:R-:W-:-:S05]  /*03d0*/  IMAD.SHL.U32 R6, R6, 0x8, RZ ;  /* 0x0000000806067824 */ /* 0x000fca00078e00ff */
[----:B------:R-:W-:Y:S01]  /*03e0*/  SHF.R.S32.HI R7, RZ, 0x1f, R6 ;  /* 0x0000001fff077819 */ /* 0x000fe20000011406 */
[----:B-1----:R-:W-:Y:S02]  /*03f0*/  IMAD R10, R5, R2, RZ ;  /* 0x00000002050a7224 */ /* 0x002fe400078e02ff */
[----:B------:R-:W-:-:S04]  /*0400*/  IMAD.WIDE.U32 R12, R2, 0x40, RZ ;  /* 0x00000040020c7825 */ /* 0x000fc800078e00ff */
[C---:B------:R-:W-:Y:S02]  /*0410*/  IMAD R5, R21.reuse, R3, R10 ;  /* 0x0000000315057224 */ /* 0x040fe400078e020a */
[----:B------:R-:W-:-:S04]  /*0420*/  IMAD.WIDE.U32 R6, R21, R2, R6 ;  /* 0x0000000215067225 */ /* 0x000fc800078e0006 */
[----:B------:R-:W-:Y:S02]  /*0430*/  IMAD.IADD R7, R7, 0x1, R5 ;  /* 0x0000000107077824 */ /* 0x000fe400078e0205 */
[C---:B------:R-:W-:Y:S02]  /*0440*/  IMAD R5, R11.reuse, UR5, R4 ;  /* 0x000000050b057c24 */ /* 0x040fe4000f8e0204 */
[----:B------:R-:W-:Y:S01]  /*0450*/  IMAD.WIDE.U32 R6, R11, UR4, R6 ;  /* 0x000000040b067c25 */ /* 0x000fe2000f8e0006 */
[----:B------:R-:W-:-:S03]  /*0460*/  ULDC.64 UR4, c[0x0][0x2a0] ;  /* 0x0000a80000047ab9 */ /* 0x000fc60000000a00 */
[----:B------:R-:W-:Y:S01]  /*0470*/  IMAD R9, R9, UR4, RZ ;  /* 0x0000000409097c24 */ /* 0x000fe2000f8e02ff */
[----:B------:R-:W-:Y:S02]  /*0480*/  IADD3 R7, R7, R5, RZ ;  /* 0x0000000507077210 */ /* 0x000fe40007ffe0ff */
[----:B------:R-:W-:Y:S01]  /*0490*/  SHF.R.S32.HI R5, RZ, 0x1f, R0 ;  /* 0x0000001fff057819 */ /* 0x000fe20000011400 */
[C---:B------:R-:W-:Y:S02]  /*04a0*/  IMAD R9, R8.reuse, UR5, R9 ;  /* 0x0000000508097c24 */ /* 0x040fe4000f8e0209 */
[----:B------:R-:W-:Y:S01]  /*04b0*/  IMAD.WIDE.U32 R6, R8, UR4, R6 ;  /* 0x0000000408067c25 */ /* 0x000fe2000f8e0006 */
[----:B------:R-:W-:-:S03]  /*04c0*/  ULDC UR4, c[0x0][0x270] ;  /* 0x00009c0000047ab9 */ /* 0x000fc60000000800 */
[----:B------:R-:W-:Y:S01]  /*04d0*/  IMAD R8, R11, UR4, R8 ;  /* 0x000000040b087c24 */ /* 0x000fe2000f8e0208 */
[----:B------:R-:W-:Y:S01]  /*04e0*/  ULDC.64 UR4, c[0x0][0x280] ;  /* 0x0000a00000047ab9 */ /* 0x000fe20000000a00 */
[----:B------:R-:W-:Y:S02]  /*04f0*/  IMAD.IADD R7, R7, 0x1, R9 ;  /* 0x0000000107077824 */ /* 0x000fe400078e0209 */
[-C--:B------:R-:W-:Y:S02]  /*0500*/  IMAD R4, R5, R2.reuse, RZ ;  /* 0x0000000205047224 */ /* 0x080fe400078e02ff */
[----:B------:R-:W-:Y:S01]  /*0510*/  IMAD R8, R8, UR15, R21 ;  /* 0x0000000f08087c24 */ /* 0x000fe2000f8e0215 */
[----:B------:R-:W-:Y:S01]  /*0520*/  IADD3 R21, -R21, UR15, RZ ;  /* 0x0000000f15157c10 */ /* 0x000fe2000fffe1ff */
[C---:B------:R-:W-:Y:S01]  /*0530*/  IMAD R4, R0.reuse, R3, R4 ;  /* 0x0000000300047224 */ /* 0x040fe200078e0204 */
[----:B------:R-:W-:Y:S01]  /*0540*/  SHF.L.U32 R3, R3, 0x6, RZ ;  /* 0x0000000603037819 */ /* 0x000fe200000006ff */
[C---:B------:R-:W-:Y:S01]  /*0550*/  IMAD.WIDE.U32 R10, R0.reuse, R2, R6 ;  /* 0x00000002000a7225 */ /* 0x040fe200078e0006 */
[----:B------:R-:W-:-:S02]  /*0560*/  ISETP.GE.OR P2, PT, R0, R21, P3 ;  /* 0x000000150000720c */ /* 0x000fc40001f46670 */
[----:B------:R-:W-:Y:S01]  /*0570*/  IADD3 R6, P0, R8, R0, RZ ;  /* 0x0000000008067210 */ /* 0x000fe20007f1e0ff */
[----:B------:R-:W-:Y:S01]  /*0580*/  IMAD.IADD R7, R11, 0x1, R4 ;  /* 0x000000010b077824 */ /* 0x000fe200078e0204 */
[----:B------:R-:W-:Y:S02]  /*0590*/  LEA R4, P1, R10, UR4, 0x1 ;  /* 0x000000040a047c11 */ /* 0x000fe4000f8208ff */
[----:B------:R-:W-:Y:S02]  /*05a0*/  IADD3 R0, R0, 0x20, RZ ;  /* 0x0000002000007810 */ /* 0x000fe40007ffe0ff */
[----:B------:R-:W-:Y:S02]  /*05b0*/  LEA.HI.X.SX32 R9, R8, R5, 0x1, P0 ;  /* 0x0000000508097211 */ /* 0x000fe400000f0eff */
[----:B------:R-:W-:Y:S01]  /*05c0*/  LEA.HI.X R5, R10, UR5, R7, 0x1, P1 ;  /* 0x000000050a057c11 */ /* 0x000fe200088f0c07 */
[----:B------:R-:W-:Y:S01]  /*05d0*/  ULDC.64 UR4, c[0x0][0x2b0] ;  /* 0x0000ac0000047ab9 */ /* 0x000fe20000000a00 */
[----:B------:R-:W-:-:S02]  /*05e0*/  ISETP.GE.OR P3, PT, R0, R21, P3 ;  /* 0x000000150000720c */ /* 0x000fc40001f66670 */
[----:B------:R-:W-:Y:S01]  /*05f0*/  IADD3 R10, P1, R4, R12, RZ ;  /* 0x0000000c040a7210 */ /* 0x000fe20007f3e0ff */
[----:B------:R1:W-:Y:S01]  /*0600*/  STG.E.128 desc[UR16][R4.64], RZ ;  /* 0x000000ff04007986 */ /* 0x0003e2000c101d10 */
[C---:B------:R-:W-:Y:S02]  /*0610*/  LEA R8, P0, R6.reuse, UR4, 0x2 ;  /* 0x0000000406087c11 */ /* 0x040fe4000f8010ff */
[----:B------:R-:W-:Y:S01]  /*0620*/  IADD3.X R11, R5, R13, R3, P1, !PT ;  /* 0x0000000d050b7210 */ /* 0x000fe20000ffe403 */
[----:B------:R-:W-:Y:S01]  /*0630*/  @!P2 IMAD.MOV.U32 R3, RZ, RZ, 0x7f800000 ;  /* 0x7f800000ff03a424 */ /* 0x000fe200078e00ff */
[----:B------:R-:W-:-:S03]  /*0640*/  LEA.HI.X R9, R6, UR5, R9, 0x2, P0 ;  /* 0x0000000506097c11 */ /* 0x000fc600080f1409 */
[----:B------:R1:W-:Y:S04]  /*0650*/  STG.E.128 desc[UR16][R10.64], RZ ;  /* 0x000000ff0a007986 */ /* 0x0003e8000c101d10 */
[----:B------:R1:W-:Y:S01]  /*0660*/  @!P2 STG.E desc[UR16][R8.64], R3 ;  /* 0x000000030800a986 */ /* 0x0003e2000c101910 */
[----:B------:R-:W-:Y:S05]  /*0670*/  @P3 EXIT ;  /* 0x000000000000394d */ /* 0x000fea0003800000 */
[----:B-1----:R-:W-:-:S05]  /*0680*/  MOV R3, 0x7f800000 ;  /* 0x7f80000000037802 */ /* 0x002fca0000000f00 */
[----:B------:R-:W-:Y:S01]  /*0690*/  STG.E desc[UR16][R8.64+0x80], R3 ;  /* 0x0000800308007986 */ /* 0x000fe2000c101910 */
[----:B------:R-:W-:Y:S05]  /*06a0*/  EXIT ;  /* 0x000000000000794d */ /* 0x000fea0003800000 */
.L_x_1516:
        /* <DEDUP_REMOVED lines=14> */
[----:B------:R-:W-:Y:S02]  /*0790*/  SHF.R.S32.HI R5, RZ, 0x1f, R11 ;  /* 0x0000001fff057819 */ /* 0x000fe4000001140b */
[----:B------:R-:W-:-:S03]  /*07a0*/  PLOP3.LUT P6, PT, PT, PT, PT, 0x8, 0x0 ;  /* 0x000000000000781c */ /* 0x000fc60003fce170 */
[-C--:B-1----:R-:W-:Y:S02]  /*07b0*/  IMAD R0, R5, R2.reuse, RZ ;  /* 0x0000000205007224 */ /* 0x082fe400078e02ff */
[----:B------:R-:W-:-:S04]  /*07c0*/  IMAD.WIDE.U32 R4, R11, R2, RZ ;  /* 0x000000020b047225 */ /* 0x000fc800078e00ff */
[----:B------:R-:W-:Y:S01]  /*07d0*/  IMAD R3, R11, R3, R0 ;  /* 0x000000030b037224 */ /* 0x000fe200078e0200 */
[----:B------:R-:W-:-:S04]  /*07e0*/  LEA R242, P0, R4, UR4, 0x2 ;  /* 0x0000000404f27c11 */ /* 0x000fc8000f8010ff */
[----:B------:R-:W-:-:S04]  /*07f0*/  IADD3 R3, R5, R3, RZ ;  /* 0x0000000305037210 */ /* 0x000fc80007ffe0ff */
[----:B------:R-:W-:-:S07]  /*0800*/  LEA.HI.X R243, R4, UR5, R3, 0x2, P0 ;  /* 0x0000000504f37c11 */ /* 0x000fce00080f1403 */
.L_x_1517:
[----:B------:R-:W-:Y:S05]  /*0810*/  @P6 BRA `(.L_x_1518) ;  /* 0x0000000400386947 */ /* 0x000fea0003800000 */
[----:B------:R-:W3:Y:S01]  /*0820*/  LDC R0, c[0x0][0x380] ;  /* 0x0000e000ff007b82 */ /* 0x000ee20000000800 */
[----:B------:R-:W-:Y:S01]  /*0830*/  LEA R9, R148, 0xffffff00, 0x8 ;  /* 0xffffff0094097811 */ /* 0x000fe200078e40ff */
[----:B------:R-:W-:Y:S01]  /*0840*/  ULDC.64 UR8, c[0x0][0x230] ;  /* 0x00008c0000087ab9 */ /* 0x000fe20000000a00 */
[----:B------:R-:W-:Y:S01]  /*0850*/  ULDC.64 UR6, c[0x0][0x248] ;  /* 0x0000920000067ab9 */ /* 0x000fe20000000a00 */
[----:B------:R-:W-:Y:S01]  /*0860*/  ULDC.64 UR4, c[0x0][0x238] ;  /* 0x00008e0000047ab9 */ /* 0x000fe20000000a00 */
[----:B-1----:R-:W-:Y:S01]  /*0870*/  IABS R2, R9 ;  /* 0x0000000900027213 */ /* 0x002fe20000000000 */
[----:B------:R-:W-:Y:S01]  /*0880*/  ULDC.64 UR10, c[0x0][0x260] ;  /* 0x00009800000a7ab9 */ /* 0x000fe20000000a00 */
[----:B---3--:R-:W-:-:S04]  /*0890*/  IABS R4, R0 ;  /* 0x0000000000047213 */ /* 0x008fc80000000000 */
[----:B------:R-:W1:Y:S08]  /*08a0*/  I2F.RP R5, R4 ;  /* 0x0000000400057306 */ /* 0x000e700000209400 */
[----:B-1----:R-:W1:Y:S02]  /*08b0*/  MUFU.RCP R6, R5 ;  /* 0x0000000500067308 */ /* 0x002e640000001000 */
[----:B-1----:R-:W-:-:S06]  /*08c0*/  IADD3 R6, R6, 0xffffffe, RZ ;  /* 0x0ffffffe06067810 */ /* 0x002fcc0007ffe0ff */
[----:B------:R-:W1:Y:S02]  /*08d0*/  F2I.FTZ.U32.TRUNC.NTZ R7, R6 ;  /* 0x0000000600077305 */ /* 0x000e64000021f000 */
[----:B-1----:R-:W-:Y:S01]  /*08e0*/  IMAD.MOV R3, RZ, RZ, -R7 ;  /* 0x000000ffff037224 */ /* 0x002fe200078e0a07 */
[----:B------:R-:W-:-:S03]  /*08f0*/  MOV R6, RZ ;  /* 0x000000ff00067202 */ /* 0x000fc60000000f00 */
[----:B------:R-:W-:-:S04]  /*0900*/  IMAD R3, R3, R4, RZ ;  /* 0x0000000403037224 */ /* 0x000fc800078e02ff */
[----:B------:R-:W-:Y:S02]  /*0910*/  IMAD.HI.U32 R3, R7, R3, R6 ;  /* 0x0000000307037227 */ /* 0x000fe400078e0006 */
[----:B------:R-:W1:Y:S04]  /*0920*/  LDC R7, c[0x0][0x278] ;  /* 0x00009e00ff077b82 */ /* 0x000e680000000800 */
[----:B------:R-:W-:-:S04]  /*0930*/  IMAD.HI.U32 R5, R3, R2, RZ ;  /* 0x0000000203057227 */ /* 0x000fc800078e00ff */
[----:B------:R-:W-:-:S04]  /*0940*/  IMAD.MOV R3, RZ, RZ, -R5 ;  /* 0x000000ffff037224 */ /* 0x000fc800078e0a05 */
[----:B------:R-:W-:Y:S01]  /*0950*/  IMAD R3, R4, R3, R2 ;  /* 0x0000000304037224 */ /* 0x000fe200078e0202 */
[----:B------:R-:W-:-:S04]  /*0960*/  LOP3.LUT R2, R9, R0, RZ, 0x3c, !PT ;  /* 0x0000000009027212 */ /* 0x000fc800078e3cff */
[----:B------:R-:W-:Y:S02]  /*0970*/  ISETP.GT.U32.AND P1, PT, R4, R3, PT ;  /* 0x000000030400720c */ /* 0x000fe40003f24070 */
[----:B------:R-:W-:-:S11]  /*0980*/  ISETP.GE.AND P0, PT, R2, RZ, PT ;  /* 0x000000ff0200720c */ /* 0x000fd60003f06270 */
[-C--:B------:R-:W-:Y:S01]  /*0990*/  @!P1 IADD3 R3, R3, -R4.reuse, RZ ;  /* 0x8000000403039210 */ /* 0x080fe20007ffe0ff */
[----:B------:R-:W-:Y:S01]  /*09a0*/  @!P1 VIADD R5, R5, 0x1 ;  /* 0x0000000105059836 */ /* 0x000fe20000000000 */
[----:B------:R-:W-:Y:S02]  /*09b0*/  ISETP.NE.AND P1, PT, R0, RZ, PT ;  /* 0x000000ff0000720c */ /* 0x000fe40003f25270 */
[----:B------:R-:W-:-:S13]  /*09c0*/  ISETP.GE.U32.AND P2, PT, R3, R4, PT ;  /* 0x000000040300720c */ /* 0x000fda0003f46070 */
[----:B------:R-:W-:-:S05]  /*09d0*/  @P2 IADD3 R5, R5, 0x1, RZ ;  /* 0x0000000105052810 */ /* 0x000fca0007ffe0ff */
[----:B------:R-:W-:Y:S01]  /*09e0*/  @!P0 IMAD.MOV R5, RZ, RZ, -R5 ;  /* 0x000000ffff058224 */ /* 0x000fe200078e0a05 */
[----:B------:R-:W-:-:S05]  /*09f0*/  @!P1 LOP3.LUT R5, RZ, R0, RZ, 0x33, !PT ;  /* 0x00000000ff059212 */ /* 0x000fca00078e33ff */
[----:B------:R-:W-:-:S06]  /*0a00*/  IMAD.WIDE R18, R5, 0x4, R242 ;  /* 0x0000000405127825 */ /* 0x000fcc00078e02f2 */
[----:B------:R-:W3:Y:S01]  /*0a10*/  LDG.E R18, desc[UR16][R18.64] ;  /* 0x0000001012127981 */ /* 0x000ee2000c1e1900 */
[----:B-1----:R-:W-:-:S04]  /*0a20*/  IABS R2, R7 ;  /* 0x0000000700027213 */ /* 0x002fc80000000000 */
[----:B------:R-:W1:Y:S08]  /*0a30*/  I2F.RP R6, R2 ;  /* 0x0000000200067306 */ /* 0x000e700000209400 */
[----:B-1---5:R-:W1:Y:S02]  /*0a40*/  MUFU.RCP R12, R6 ;  /* 0x00000006000c7308 */ /* 0x022e640000001000 */
[----:B-1----:R-:W-:-:S06]  /*0a50*/  IADD3 R12, R12, 0xffffffe, RZ ;  /* 0x0ffffffe0c0c7810 */ /* 0x002fcc0007ffe0ff */
[----:B------:R-:W1:Y:S02]  /*0a60*/  F2I.FTZ.U32.TRUNC.NTZ R13, R12 ;  /* 0x0000000c000d7305 */ /* 0x000e64000021f000 */
[----:B-1----:R-:W-:Y:S01]  /*0a70*/  IMAD.MOV R3, RZ, RZ, -R13 ;  /* 0x000000ffff037224 */ /* 0x002fe200078e0a0d */
[----:B------:R-:W-:-:S03]  /*0a80*/  MOV R12, RZ ;  /* 0x000000ff000c7202 */ /* 0x000fc60000000f00 */
[----:B------:R-:W-:Y:S01]  /*0a90*/  IMAD R4, R3, R2, RZ ;  /* 0x0000000203047224 */ /* 0x000fe200078e02ff */
[----:B------:R-:W-:-:S03]  /*0aa0*/  IABS R3, R8 ;  /* 0x0000000800037213 */ /* 0x000fc60000000000 */
[----:B------:R-:W-:-:S04]  /*0ab0*/  IMAD.HI.U32 R13, R13, R4, R12 ;  /* 0x000000040d0d7227 */ /* 0x000fc800078e000c */
[----:B------:R-:W-:-:S04]  /*0ac0*/  IMAD.MOV.U32 R4, RZ, RZ, R3 ;  /* 0x000000ffff047224 */ /* 0x000fc800078e0003 */
[----:B------:R-:W-:-:S05]  /*0ad0*/  IMAD.HI.U32 R3, R13, R4, RZ ;  /* 0x000000040d037227 */ /* 0x000fca00078e00ff */
[----:B------:R-:W-:-:S05]  /*0ae0*/  IADD3 R13, -R3, RZ, RZ ;  /* 0x000000ff030d7210 */ /* 0x000fca0007ffe1ff */
[----:B------:R-:W-:Y:S01]  /*0af0*/  IMAD R13, R2, R13, R4 ;  /* 0x0000000d020d7224 */ /* 0x000fe200078e0204 */
[----:B------:R-:W-:-:S04]  /*0b00*/  LOP3.LUT R4, R8, R7, RZ, 0x3c, !PT ;  /* 0x0000000708047212 */ /* 0x000fc800078e3cff */
[----:B------:R-:W-:-:S13]  /*0b10*/  ISETP.GT.U32.AND P0, PT, R2, R13, PT ;  /* 0x0000000d0200720c */ /* 0x000fda0003f04070 */
[----:B------:R-:W-:Y:S02]  /*0b20*/  @!P0 IMAD.IADD R13, R13, 0x1, -R2 ;  /* 0x000000010d0d8824 */ /* 0x000fe400078e0a02 */
[----:B------:R-:W-:Y:S01]  /*0b30*/  @!P0 VIADD R3, R3, 0x1 ;  /* 0x0000000103038836 */ /* 0x000fe20000000000 */
[----:B------:R-:W-:Y:S02]  /*0b40*/  ISETP.GE.AND P0, PT, R4, RZ, PT ;  /* 0x000000ff0400720c */ /* 0x000fe40003f06270 */
[----:B------:R-:W-:Y:S02]  /*0b50*/  ISETP.GE.U32.AND P1, PT, R13, R2, PT ;  /* 0x000000020d00720c */ /* 0x000fe40003f26070 */
[----:B------:R-:W-:-:S05]  /*0b60*/  IADD3 R2, -R5, RZ, RZ ;  /* 0x000000ff05027210 */ /* 0x000fca0007ffe1ff */
[----:B------:R-:W-:-:S05]  /*0b70*/  IMAD R9, R0, R2, R9 ;  /* 0x0000000200097224 */ /* 0x000fca00078e0209 */
[----:B------:R-:W-:Y:S02]  /*0b80*/  SHF.R.S32.HI R0, RZ, 0x1f, R9 ;  /* 0x0000001fff007819 */ /* 0x000fe40000011409 */
[----:B------:R-:W-:Y:S02]  /*0b90*/  @P1 IADD3 R3, R3, 0x1, RZ ;  /* 0x0000000103031810 */ /* 0x000fe40007ffe0ff */
[----:B------:R-:W-:Y:S01]  /*0ba0*/  ISETP.NE.AND P1, PT, R7, RZ, PT ;  /* 0x000000ff0700720c */ /* 0x000fe20003f25270 */
[----:B------:R-:W-:Y:S02]  /*0bb0*/  IMAD R2, R0, UR6, RZ ;  /* 0x0000000600027c24 */ /* 0x000fe4000f8e02ff */
[----:B------:R-:W-:-:S10]  /*0bc0*/  @!P0 IMAD.MOV R3, RZ, RZ, -R3 ;  /* 0x000000ffff038224 */ /* 0x000fd400078e0a03 */
[----:B------:R-:W-:Y:S01]  /*0bd0*/  @!P1 LOP3.LUT R3, RZ, R7, RZ, 0x33, !PT ;  /* 0x00000007ff039212 */ /* 0x000fe200078e33ff */
[----:B------:R-:W-:Y:S01]  /*0be0*/  IMAD R7, R9, UR7, R2 ;  /* 0x0000000709077c24 */ /* 0x000fe2000f8e0202 */
[----:B---3--:R-:W-:Y:S01]  /*0bf0*/  SHF.R.S32.HI R5, RZ, 0x1f, R18 ;  /* 0x0000001fff057819 */ /* 0x008fe20000011412 */
[----:B------:R-:W-:-:S04]  /*0c00*/  IMAD.WIDE.U32 R12, R18, UR8, RZ ;  /* 0x00000008120c7c25 */ /* 0x000fc8000f8e00ff */
[C---:B------:R-:W-:Y:S02]  /*0c10*/  IMAD R15, R5.reuse, UR8, RZ ;  /* 0x00000008050f7c24 */ /* 0x040fe4000f8e02ff */
[----:B------:R-:W-:Y:S02]  /*0c20*/  IMAD R5, R5, UR4, RZ ;  /* 0x0000000405057c24 */ /* 0x000fe4000f8e02ff */
[C---:B------:R-:W-:Y:S02]  /*0c30*/  IMAD R4, R18.reuse, UR9, R15 ;  /* 0x0000000912047c24 */ /* 0x040fe4000f8e020f */
[C---:B------:R-:W-:Y:S02]  /*0c40*/  IMAD R5, R18.reuse, UR5, R5 ;  /* 0x0000000512057c24 */ /* 0x040fe4000f8e0205 */
[----:B------:R-:W-:Y:S01]  /*0c50*/  IMAD.WIDE.U32 R18, R18, UR4, RZ ;  /* 0x0000000412127c25 */ /* 0x000fe2000f8e00ff */
[----:B------:R-:W-:-:S04]  /*0c60*/  IADD3 R13, R13, R4, RZ ;  /* 0x000000040d0d7210 */ /* 0x000fc80007ffe0ff */
[----:B------:R-:W-:Y:S01]  /*0c70*/  IADD3 R5, R19, R5, RZ ;  /* 0x0000000513057210 */ /* 0x000fe20007ffe0ff */
[----:B------:R-:W-:Y:S01]  /*0c80*/  IMAD.WIDE.U32 R16, R9, UR6, R12 ;  /* 0x0000000609107c25 */ /* 0x000fe2000f8e000c */
[----:B------:R-:W-:-:S03]  /*0c90*/  SHF.R.S32.HI R13, RZ, 0x1f, R3 ;  /* 0x0000001fff0d7819 */ /* 0x000fc60000011403 */
[----:B------:R-:W-:Y:S02]  /*0ca0*/  IMAD.IADD R17, R17, 0x1, R7 ;  /* 0x0000000111117824 */ /* 0x000fe400078e0207 */
[----:B------:R-:W-:Y:S02]  /*0cb0*/  IMAD R4, R13, UR10, RZ ;  /* 0x0000000a0d047c24 */ /* 0x000fe4000f8e02ff */
[----:B------:R-:W-:-:S04]  /*0cc0*/  IMAD.WIDE.U32 R16, R3, UR10, R16 ;  /* 0x0000000a03107c25 */ /* 0x000fc8000f8e0010 */
[----:B------:R-:W-:-:S05]  /*0cd0*/  IMAD R4, R3, UR11, R4 ;  /* 0x0000000b03047c24 */ /* 0x000fca000f8e0204 */
[----:B------:R-:W-:Y:S01]  /*0ce0*/  IADD3 R4, R17, R4, RZ ;  /* 0x0000000411047210 */ /* 0x000fe20007ffe0ff */
[----:B------:R-:W-:Y:S06]  /*0cf0*/  BRA `(.L_x_1519) ;  /* 0x0000000000e87947 */ /* 0x000fec0003800000 */
.L_x_1518:
[----:B------:R-:W1:Y:S01]  /*0d00*/  LDC R13, c[0x0][0x278] ;  /* 0x00009e00ff0d7b82 */ /* 0x000e620000000800 */
[----:B------:R-:W-:Y:S01]  /*0d10*/  LEA R9, R148, 0xffffff00, 0x8 ;  /* 0xffffff0094097811 */ /* 0x000fe200078e40ff */
[----:B------:R-:W-:Y:S01]  /*0d20*/  ULDC.64 UR6, c[0x0][0x248] ;  /* 0x0000920000067ab9 */ /* 0x000fe20000000a00 */
[----:B------:R-:W-:Y:S01]  /*0d30*/  SHF.R.S32.HI R15, RZ, 0x1f, R19 ;  /* 0x0000001fff0f7819 */ /* 0x000fe20000011413 */
[----:B------:R-:W-:Y:S01]  /*0d40*/  ULDC.64 UR8, c[0x0][0x230] ;  /* 0x00008c0000087ab9 */ /* 0x000fe20000000a00 */
[----:B------:R-:W-:Y:S02]  /*0d50*/  IADD3 R22, P1, R19, R9, RZ ;  /* 0x0000000913167210 */ /* 0x000fe40007f3e0ff */
[----:B-1----:R-:W-:-:S04]  /*0d60*/  IABS R3, R13 ;  /* 0x0000000d00037213 */ /* 0x002fc80000000000 */
[----:B------:R-:W1:Y:S08]  /*0d70*/  I2F.RP R6, R3 ;  /* 0x0000000300067306 */ /* 0x000e700000209400 */
[----:B-1----:R-:W1:Y:S02]  /*0d80*/  MUFU.RCP R4, R6 ;  /* 0x0000000600047308 */ /* 0x002e640000001000 */
[----:B-1----:R-:W-:Y:S01]  /*0d90*/  IADD3 R4, R4, 0xffffffe, RZ ;  /* 0x0ffffffe04047810 */ /* 0x002fe20007ffe0ff */
[----:B------:R-:W1:Y:S05]  /*0da0*/  LDC.64 R6, c[0x0][0x250] ;  /* 0x00009400ff067b82 */ /* 0x000e6a0000000a00 */
[----:B------:R-:W3:Y:S02]  /*0db0*/  F2I.FTZ.U32.TRUNC.NTZ R5, R4 ;  /* 0x0000000400057305 */ /* 0x000ee4000021f000 */
[----:B---3--:R-:W-:Y:S01]  /*0dc0*/  IADD3 R0, RZ, -R5, RZ ;  /* 0x80000005ff007210 */ /* 0x008fe20007ffe0ff */
[----:B------:R-:W-:-:S04]  /*0dd0*/  IMAD.MOV.U32 R4, RZ, RZ, RZ ;  /* 0x000000ffff047224 */ /* 0x000fc800078e00ff */
[----:B------:R-:W-:Y:S01]  /*0de0*/  IMAD R2, R0, R3, RZ ;  /* 0x0000000300027224 */ /* 0x000fe200078e02ff */
[----:B------:R-:W-:Y:S01]  /*0df0*/  IABS R0, R8 ;  /* 0x0000000800007213 */ /* 0x000fe20000000000 */
[----:B-1----:R-:W-:Y:S02]  /*0e00*/  IMAD R16, R15, R6, RZ ;  /* 0x000000060f107224 */ /* 0x002fe400078e02ff */
[----:B------:R-:W-:Y:S01]  /*0e10*/  IMAD.HI.U32 R5, R5, R2, R4 ;  /* 0x0000000205057227 */ /* 0x000fe200078e0004 */
[----:B------:R-:W-:-:S03]  /*0e20*/  MOV R2, R0 ;  /* 0x0000000000027202 */ /* 0x000fc60000000f00 */
[----:B------:R-:W-:Y:S02]  /*0e30*/  IMAD R7, R19, R7, R16 ;  /* 0x0000000713077224 */ /* 0x000fe400078e0210 */
[----:B------:R-:W-:Y:S02]  /*0e40*/  IMAD.HI.U32 R10, R5, R2, RZ ;  /* 0x00000002050a7227 */ /* 0x000fe400078e00ff */
[----:B------:R-:W1:Y:S02]  /*0e50*/  LDC.64 R4, c[0x0][0x260] ;  /* 0x00009800ff047b82 */ /* 0x000e640000000a00 */
[----:B------:R-:W-:Y:S02]  /*0e60*/  IMAD.MOV R0, RZ, RZ, -R10 ;  /* 0x000000ffff007224 */ /* 0x000fe400078e0a0a */
[----:B------:R-:W-:-:S04]  /*0e70*/  IMAD.WIDE.U32 R18, R19, R6, RZ ;  /* 0x0000000613127225 */ /* 0x000fc800078e00ff */
[----:B------:R-:W-:Y:S01]  /*0e80*/  IMAD R0, R3, R0, R2 ;  /* 0x0000000003007224 */ /* 0x000fe200078e0202 */
[----:B------:R-:W-:Y:S02]  /*0e90*/  LOP3.LUT R2, R8, R13, RZ, 0x3c, !PT ;  /* 0x0000000d08027212 */ /* 0x000fe400078e3cff */
[----:B------:R-:W-:Y:S02]  /*0ea0*/  IADD3 R19, R19, R7, RZ ;  /* 0x0000000713137210 */ /* 0x000fe40007ffe0ff */
[----:B------:R-:W-:-:S13]  /*0eb0*/  ISETP.GT.U32.AND P0, PT, R3, R0, PT ;  /* 0x000000000300720c */ /* 0x000fda0003f04070 */
[-C--:B------:R-:W-:Y:S01]  /*0ec0*/  @!P0 IADD3 R0, R0, -R3.reuse, RZ ;  /* 0x8000000300008210 */ /* 0x080fe20007ffe0ff */
[----:B------:R-:W-:Y:S01]  /*0ed0*/  @!P0 VIADD R10, R10, 0x1 ;  /* 0x000000010a0a8836 */ /* 0x000fe20000000000 */
[----:B------:R-:W-:Y:S02]  /*0ee0*/  ISETP.NE.AND P0, PT, R13, RZ, PT ;  /* 0x000000ff0d00720c */ /* 0x000fe40003f05270 */
[----:B------:R-:W-:Y:S02]  /*0ef0*/  ISETP.GE.U32.AND P2, PT, R0, R3, PT ;  /* 0x000000030000720c */ /* 0x000fe40003f46070 */
[----:B------:R-:W-:-:S04]  /*0f00*/  SHF.R.S32.HI R0, RZ, 0x1f, R9 ;  /* 0x0000001fff007819 */ /* 0x000fc80000011409 */
[----:B------:R-:W-:Y:S02]  /*0f10*/  IADD3.X R17, R15, R0, RZ, P1, !PT ;  /* 0x000000000f117210 */ /* 0x000fe40000ffe4ff */
[----:B------:R-:W-:Y:S02]  /*0f20*/  ISETP.GE.AND P1, PT, R2, RZ, PT ;  /* 0x000000ff0200720c */ /* 0x000fe40003f26270 */
[----:B------:R-:W3:Y:S01]  /*0f30*/  LDC.64 R2, c[0x0][0x238] ;  /* 0x00008e00ff027b82 */ /* 0x000ee20000000a00 */
[----:B------:R-:W-:Y:S01]  /*0f40*/  IMAD R17, R17, UR6, RZ ;  /* 0x0000000611117c24 */ /* 0x000fe2000f8e02ff */
[----:B-----5:R-:W-:Y:S02]  /*0f50*/  SHF.R.S32.HI R15, RZ, 0x1f, R12 ;  /* 0x0000001fff0f7819 */ /* 0x020fe4000001140c */
[----:B------:R-:W-:Y:S01]  /*0f60*/  @P2 IADD3 R10, R10, 0x1, RZ ;  /* 0x000000010a0a2810 */ /* 0x000fe20007ffe0ff */
[C---:B------:R-:W-:Y:S02]  /*0f70*/  IMAD R17, R22.reuse, UR7, R17 ;  /* 0x0000000716117c24 */ /* 0x040fe4000f8e0211 */
[----:B------:R-:W-:-:S04]  /*0f80*/  IMAD.WIDE.U32 R22, R22, UR6, RZ ;  /* 0x0000000616167c25 */ /* 0x000fc8000f8e00ff */
[----:B------:R-:W-:Y:S01]  /*0f90*/  @!P1 IMAD.MOV R10, RZ, RZ, -R10 ;  /* 0x000000ffff0a9224 */ /* 0x000fe200078e0a0a */
[----:B------:R-:W-:Y:S01]  /*0fa0*/  IADD3 R23, R23, R17, RZ ;  /* 0x0000001117177210 */ /* 0x000fe20007ffe0ff */
[----:B------:R-:W-:Y:S01]  /*0fb0*/  IMAD R17, R15, UR8, RZ ;  /* 0x000000080f117c24 */ /* 0x000fe2000f8e02ff */
[----:B------:R-:W-:-:S03]  /*0fc0*/  @!P0 LOP3.LUT R10, RZ, R13, RZ, 0x33, !PT ;  /* 0x0000000dff0a8212 */ /* 0x000fc600078e33ff */
[C---:B------:R-:W-:Y:S01]  /*0fd0*/  IMAD R17, R12.reuse, UR9, R17 ;  /* 0x000000090c117c24 */ /* 0x040fe2000f8e0211 */
[----:B------:R-:W-:Y:S01]  /*0fe0*/  SHF.R.S32.HI R13, RZ, 0x1f, R10 ;  /* 0x0000001fff0d7819 */ /* 0x000fe2000001140a */
[----:B------:R-:W-:-:S04]  /*0ff0*/  IMAD.WIDE.U32 R22, R12, UR8, R22 ;  /* 0x000000080c167c25 */ /* 0x000fc8000f8e0016 */
[----:B-1----:R-:W-:Y:S01]  /*1000*/  IMAD R6, R13, R4, RZ ;  /* 0x000000040d067224 */ /* 0x002fe200078e02ff */
[----:B------:R-:W-:Y:S01]  /*1010*/  IADD3 R23, R23, R17, RZ ;  /* 0x0000001117177210 */ /* 0x000fe20007ffe0ff */
[-C--:B---3--:R-:W-:Y:S02]  /*1020*/  IMAD R15, R15, R2.reuse, RZ ;  /* 0x000000020f0f7224 */ /* 0x088fe400078e02ff */
[----:B------:R-:W-:-:S04]  /*1030*/  IMAD.WIDE.U32 R18, R12, R2, R18 ;  /* 0x000000020c127225 */ /* 0x000fc800078e0012 */
[----:B------:R-:W-:Y:S02]  /*1040*/  IMAD R3, R12, R3, R15 ;  /* 0x000000030c037224 */ /* 0x000fe400078e020f */
[----:B------:R-:W-:-:S04]  /*1050*/  IMAD.WIDE.U32 R16, R10, R4, R22 ;  /* 0x000000040a107225 */ /* 0x000fc800078e0016 */
[----:B------:R-:W-:Y:S02]  /*1060*/  IMAD R6, R10, R5, R6 ;  /* 0x000000050a067224 */ /* 0x000fe400078e0206 */
[----:B------:R-:W-:Y:S01]  /*1070*/  IMAD.IADD R5, R19, 0x1, R3 ;  /* 0x0000000113057824 */ /* 0x000fe200078e0203 */
[----:B------:R-:W-:Y:S02]  /*1080*/  MOV R3, R10 ;  /* 0x0000000a00037202 */ /* 0x000fe40000000f00 */
[----:B------:R-:W-:-:S07]  /*1090*/  IADD3 R4, R17, R6, RZ ;  /* 0x0000000611047210 */ /* 0x000fce0007ffe0ff */
.L_x_1519:
[----:B--2---:R-:W-:Y:S01]  /*10a0*/  SHF.R.S32.HI R23, RZ, 0x1f, R20 ;  /* 0x0000001fff177819 */ /* 0x004fe20000011414 */
[----:B------:R-:W-:Y:S01]  /*10b0*/  ULDC.64 UR4, c[0x0][0x228] ;  /* 0x00008a0000047ab9 */ /* 0x000fe20000000a00 */
[----:B------:R-:W-:Y:S01]  /*10c0*/  SHF.R.S32.HI R30, RZ, 0x1f, R11 ;  /* 0x0000001fff1e7819 */ /* 0x000fe2000001140b */
[----:B------:R-:W-:Y:S01]  /*10d0*/  ULDC.64 UR10, c[0x0][0x268] ;  /* 0x00009a00000a7ab9 */ /* 0x000fe20000000a00 */
[CC--:B------:R-:W-:Y:S01]  /*10e0*/  LEA.HI R17, R23.reuse, R20.reuse, RZ, 0x2 ;  /* 0x0000001417117211 */ /* 0x0c0fe200078f10ff */
[----:B------:R-:W1:Y:S01]  /*10f0*/  S2UR UR19, SR_CgaCtaId ;  /* 0x00000000001379c3 */ /* 0x000e620000008800 */
[CC--:B------:R-:W-:Y:S01]  /*1100*/  LEA.HI R10, R23.reuse, R20.reuse, RZ, 0x3 ;  /* 0x00000014170a7211 */ /* 0x0c0fe200078f18ff */
[----:B------:R-:W-:Y:S01]  /*1110*/  IMAD R30, R30, UR4, RZ ;  /* 0x000000041e1e7c24 */ /* 0x000fe2000f8e02ff */
[----:B------:R-:W-:Y:S01]  /*1120*/  LEA.HI R12, R23, R20, RZ, 0x4 ;  /* 0x00000014170c7211 */ /* 0x000fe200078f20ff */
[----:B------:R-:W-:Y:S01]  /*1130*/  ULDC.64 UR12, c[0x0][0x210] ;  /* 0x00008400000c7ab9 */ /* 0x000fe20000000a00 */
[----:B------:R-:W-:Y:S01]  /*1140*/  LOP3.LUT R7, R17, 0xfffffffc, RZ, 0xc0, !PT ;  /* 0xfffffffc11077812 */ /* 0x000fe200078ec0ff */
[----:B------:R-:W-:Y:S01]  /*1150*/  IMAD R30, R11, UR5, R30 ;  /* 0x000000050b1e7c24 */ /* 0x000fe2000f8e021e */
[----:B------:R-:W-:Y:S01]  /*1160*/  SHF.R.S32.HI R15, RZ, 0x3, R10 ;  /* 0x00000003ff0f7819 */ /* 0x000fe2000001140a */
[----:B------:R-:W-:Y:S01]  /*1170*/  USHF.L.U32 UR18, UR6, 0x6, URZ ;  /* 0x0000000606127899 */ /* 0x000fe2000800063f */
[----:B------:R-:W-:Y:S01]  /*1180*/  LOP3.LUT R19, R10, 0xfffffff8, RZ, 0xc0, !PT ;  /* 0xfffffff80a137812 */ /* 0x000fe200078ec0ff */
[C---:B------:R-:W-:Y:S01]  /*1190*/  IMAD.IADD R26, R20.reuse, 0x1, -R7 ;  /* 0x00000001141a7824 */ /* 0x040fe200078e0a07 */
[----:B------:R-:W-:Y:S01]  /*11a0*/  SHF.R.S32.HI R28, RZ, 0x4, R12 ;  /* 0x00000004ff1c7819 */ /* 0x000fe2000001140c */
[----:B------:R-:W-:Y:S01]  /*11b0*/  IMAD.SHL.U32 R15, R15, 0x40, RZ ;  /* 0x000000400f0f7824 */ /* 0x000fe200078e00ff */
[----:B------:R-:W-:Y:S01]  /*11c0*/  SHF.R.S32.HI R24, RZ, 0x2, R17 ;  /* 0x00000002ff187819 */ /* 0x000fe20000011411 */
[----:B------:R-:W-:Y:S01]  /*11d0*/  IMAD.IADD R19, R20, 0x1, -R19 ;  /* 0x0000000114137824 */ /* 0x000fe200078e0a13 */
[----:B------:R-:W-:Y:S01]  /*11e0*/  LEA.HI R7, R12, R28, RZ, 0x1 ;  /* 0x0000001c0c077211 */ /* 0x000fe200078f08ff */
[----:B------:R-:W-:Y:S01]  /*11f0*/  IMAD.SHL.U32 R26, R26, 0x8, RZ ;  /* 0x000000081a1a7824 */ /* 0x000fe200078e00ff */
[----:B------:R-:W-:Y:S01]  /*1200*/  LOP3.LUT R15, R15, 0xc0, RZ, 0xc0, !PT ;  /* 0x000000c00f0f7812 */ /* 0x000fe200078ec0ff */
[----:B------:R-:W-:Y:S01]  /*1210*/  IMAD.SHL.U32 R153, R20, 0x2, RZ ;  /* 0x0000000214997824 */ /* 0x000fe200078e00ff */
[----:B------:R-:W-:-:S02]  /*1220*/  LOP3.LUT R7, R7, 0xfffffffe, RZ, 0xc0, !PT ;  /* 0xfffffffe07077812 */ /* 0x000fc400078ec0ff */
[----:B------:R-:W-:Y:S02]  /*1230*/  LEA.HI R17, R17, R24, RZ, 0x1 ;  /* 0x0000001811117211 */ /* 0x000fe400078f08ff */
[----:B------:R-:W-:Y:S01]  /*1240*/  LEA.HI R6, R19, R19, RZ, 0x1 ;  /* 0x0000001313067211 */ /* 0x000fe200078f08ff */
[----:B------:R-:W-:Y:S01]  /*1250*/  IMAD.IADD R7, R28, 0x1, -R7 ;  /* 0x000000011c077824 */ /* 0x000fe200078e0a07 */
[----:B------:R-:W-:Y:S02]  /*1260*/  LOP3.LUT R27, R15, 0x18, R26, 0xf8, !PT ;  /* 0x000000180f1b7812 */ /* 0x000fe400078ef81a */
[----:B------:R-:W-:Y:S02]  /*1270*/  SHF.R.U32.HI R22, RZ, 0x3, R15 ;  /* 0x00000003ff167819 */ /* 0x000fe4000001160f */
[----:B------:R-:W-:Y:S02]  /*1280*/  LEA.HI R23, R23, R20, RZ, 0x5 ;  /* 0x0000001417177211 */ /* 0x000fe400078f28ff */
[----:B------:R-:W-:-:S02]  /*1290*/  LOP3.LUT R17, R17, 0x7fffffe, RZ, 0xc0, !PT ;  /* 0x07fffffe11117812 */ /* 0x000fc400078ec0ff */
[----:B------:R-:W-:Y:S02]  /*12a0*/  LOP3.LUT R2, R6, 0x3fffffe, RZ, 0xc0, !PT ;  /* 0x03fffffe06027812 */ /* 0x000fe400078ec0ff */
[----:B------:R-:W-:Y:S01]  /*12b0*/  LOP3.LUT R28, R27, R22, RZ, 0x3c, !PT ;  /* 0x000000161b1c7212 */ /* 0x000fe200078e3cff */
[----:B------:R-:W-:Y:S01]  /*12c0*/  IMAD.IADD R17, R24, 0x1, -R17 ;  /* 0x0000000118117824 */ /* 0x000fe200078e0a11 */
[C---:B------:R-:W-:Y:S01]  /*12d0*/  IADD3 R18, P0, R26.reuse, R18, RZ ;  /* 0x000000121a127210 */ /* 0x040fe20007f1e0ff */
[----:B------:R-:W-:Y:S01]  /*12e0*/  IMAD.IADD R2, R19, 0x1, -R2 ;  /* 0x0000000113027824 */ /* 0x000fe200078e0a02 */
[----:B------:R-:W-:Y:S02]  /*12f0*/  SHF.R.S32.HI R27, RZ, 0x1f, R26 ;  /* 0x0000001fff1b7819 */ /* 0x000fe4000001141a */
[----:B------:R-:W-:Y:S01]  /*1300*/  IADD3 R32, P1, R26, R16, RZ ;  /* 0x000000101a207210 */ /* 0x000fe20007f3e0ff */
[----:B------:R-:W-:Y:S01]  /*1310*/  IMAD R16, R13, UR10, RZ ;  /* 0x0000000a0d107c24 */ /* 0x000fe2000f8e02ff */
[----:B------:R-:W-:Y:S01]  /*1320*/  SHF.R.S32.HI R22, RZ, 0x5, R23 ;  /* 0x00000005ff167819 */ /* 0x000fe20000011417 */
[C---:B------:R-:W-:Y:S01]  /*1330*/  IMAD.X R19, R27.reuse, 0x1, R5, P0 ;  /* 0x000000011b137824 */ /* 0x040fe200000e0605 */
[----:B------:R-:W-:Y:S01]  /*1340*/  SHF.R.S32.HI R25, RZ, 0x1f, R24 ;  /* 0x0000001fff197819 */ /* 0x000fe20000011418 */
[----:B------:R-:W-:Y:S01]  /*1350*/  IMAD.X R33, R27, 0x1, R4, P1 ;  /* 0x000000011b217824 */ /* 0x000fe200008e0604 */
[----:B------:R-:W-:Y:S01]  /*1360*/  IADD3 R9, P0, R24, R9, RZ ;  /* 0x0000000918097210 */ /* 0x000fe20007f1e0ff */
[----:B------:R-:W2:Y:S01]  /*1370*/  LDC.64 R4, c[0x0][0x240] ;  /* 0x00009000ff047b82 */ /* 0x000ea20000000a00 */
[----:B------:R-:W-:Y:S01]  /*1380*/  IMAD R17, R22, 0x8, R17 ;  /* 0x0000000816117824 */ /* 0x000fe200078e0211 */
[----:B------:R-:W-:Y:S01]  /*1390*/  SHF.R.S32.HI R6, RZ, 0x1, R6 ;  /* 0x00000001ff067819 */ /* 0x000fe20000011406 */
[----:B------:R-:W-:Y:S01]  /*13a0*/  IMAD.WIDE.U32 R26, R11, UR4, R26 ;  /* 0x000000040b1a7c25 */ /* 0x000fe2000f8e001a */
[----:B------:R-:W-:Y:S01]  /*13b0*/  ULDC.64 UR4, c[0x0][0x258] ;  /* 0x0000960000047ab9 */ /* 0x000fe20000000a00 */
[----:B------:R-:W-:-:S02]  /*13c0*/  LOP3.LUT R23, R23, 0xffffffe0, RZ, 0xc0, !PT ;  /* 0xffffffe017177812 */ /* 0x000fc400078ec0ff */
[----:B------:R-:W-:Y:S01]  /*13d0*/  IMAD.U32 R28, R17, 0x20, R28 ;  /* 0x00000020111c7824 */ /* 0x000fe200078e001c */
[----:B------:R-:W-:Y:S01]  /*13e0*/  LOP3.LUT R17, R12, 0xfffffff0, RZ, 0xc0, !PT ;  /* 0xfffffff00c117812 */ /* 0x000fe200078ec0ff */
[C---:B------:R-:W-:Y:S02]  /*13f0*/  IMAD R11, R3.reuse, UR11, R16 ;  /* 0x0000000b030b7c24 */ /* 0x040fe4000f8e0210 */
[----:B------:R-:W-:Y:S01]  /*1400*/  IMAD.WIDE.U32 R18, R3, UR10, R18 ;  /* 0x0000000a03127c25 */ /* 0x000fe2000f8e0012 */
[----:B------:R-:W-:Y:S01]  /*1410*/  SHF.R.S32.HI R3, RZ, 0x1f, R8 ;  /* 0x0000001fff037819 */ /* 0x000fe20000011408 */
[----:B------:R-:W-:Y:S02]  /*1420*/  ULDC.64 UR10, c[0x0][0x250] ;  /* 0x00009400000a7ab9 */ /* 0x000fe40000000a00 */
[----:B------:R-:W-:Y:S02]  /*1430*/  IMAD.IADD R150, R20, 0x1, -R17 ;  /* 0x0000000114967824 */ /* 0x000fe400078e0a11 */
[----:B------:R-:W-:-:S02]  /*1440*/  IMAD R13, R25, UR6, RZ ;  /* 0x00000006190d7c24 */ /* 0x000fc4000f8e02ff */
[----:B------:R-:W-:Y:S01]  /*1450*/  IMAD.IADD R27, R27, 0x1, R30 ;  /* 0x000000011b1b7824 */ /* 0x000fe200078e021e */
[----:B------:R-:W-:Y:S01]  /*1460*/  LEA.HI R12, R150, R150, RZ, 0x1 ;  /* 0x00000096960c7211 */ /* 0x000fe200078f08ff */
[----:B------:R-:W-:Y:S02]  /*1470*/  IMAD R3, R3, UR4, RZ ;  /* 0x0000000403037c24 */ /* 0x000fe4000f8e02ff */
[----:B------:R-:W-:Y:S01]  /*1480*/  IMAD.WIDE R14, R14, 0x40, R24 ;  /* 0x000000400e0e7825 */ /* 0x000fe200078e0218 */
[--C-:B------:R-:W-:Y:S02]  /*1490*/  SHF.R.S32.HI R16, RZ, 0x1, R12.reuse ;  /* 0x00000001ff107819 */ /* 0x100fe4000001140c */
[----:B------:R-:W-:Y:S01]  /*14a0*/  SHF.R.S32.HI R17, RZ, 0x1f, R12 ;  /* 0x0000001fff117819 */ /* 0x000fe2000001140c */
[----:B------:R-:W-:Y:S02]  /*14b0*/  IMAD.X R0, R25, 0x1, R0, P0 ;  /* 0x0000000119007824 */ /* 0x000fe400000e0600 */
[C---:B------:R-:W-:Y:S01]  /*14c0*/  IMAD R13, R24.reuse, UR7, R13 ;  /* 0x00000007180d7c24 */ /* 0x040fe2000f8e020d */
[----:B------:R-:W-:Y:S01]  /*14d0*/  LEA.HI R17, R17, R16, RZ, 0x2 ;  /* 0x0000001011117211 */ /* 0x000fe200078f10ff */
[----:B------:R-:W-:-:S03]  /*14e0*/  IMAD.WIDE.U32 R32, R24, UR6, R32 ;  /* 0x0000000618207c25 */ /* 0x000fc6000f8e0020 */
[----:B------:R-:W-:Y:S01]  /*14f0*/  LOP3.LUT R17, R17, 0xfffffffc, RZ, 0xc0, !PT ;  /* 0xfffffffc11117812 */ /* 0x000fe200078ec0ff */
[C---:B------:R-:W-:Y:S02]  /*1500*/  IMAD R3, R8.reuse, UR5, R3 ;  /* 0x0000000508037c24 */ /* 0x040fe4000f8e0203 */
[----:B------:R-:W-:Y:S01]  /*1510*/  IMAD.WIDE.U32 R24, R8, UR4, R26 ;  /* 0x0000000408187c25 */ /* 0x000fe2000f8e001a */
[----:B------:R-:W-:Y:S02]  /*1520*/  ULDC.64 UR4, c[0x0][0x218] ;  /* 0x0000860000047ab9 */ /* 0x000fe40000000a00 */
[----:B------:R-:W-:Y:S01]  /*1530*/  LEA R238, P0, R32, UR4, 0x1 ;  /* 0x0000000420ee7c11 */ /* 0x000fe2000f8008ff */
[----:B--2---:R-:W-:Y:S02]  /*1540*/  IMAD R8, R15, R4, RZ ;  /* 0x000000040f087224 */ /* 0x004fe400078e02ff */
[----:B------:R-:W-:Y:S02]  /*1550*/  IMAD.IADD R25, R25, 0x1, R3 ;  /* 0x0000000119197824 */ /* 0x000fe400078e0203 */
[----:B------:R-:W-:-:S02]  /*1560*/  IMAD.IADD R13, R33, 0x1, R13 ;  /* 0x00000001210d7824 */ /* 0x000fc400078e020d */
[C---:B------:R-:W-:Y:S02]  /*1570*/  IMAD R8, R14.reuse, R5, R8 ;  /* 0x000000050e087224 */ /* 0x040fe400078e0208 */
[----:B------:R-:W-:Y:S01]  /*1580*/  IMAD.WIDE.U32 R14, R14, R4, R24 ;  /* 0x000000040e0e7225 */ /* 0x000fe200078e0018 */
[----:B------:R-:W-:Y:S01]  /*1590*/  LEA.HI.X R237, R32, UR5, R13, 0x1, P0 ;  /* 0x0000000520ed7c11 */ /* 0x000fe200080f0c0d */
[----:B------:R-:W-:Y:S02]  /*15a0*/  UMOV UR5, 0x400 ;  /* 0x0000040000057882 */ /* 0x000fe40000000000 */
[----:B------:R-:W-:Y:S01]  /*15b0*/  IMAD.IADD R3, R16, 0x1, -R17 ;  /* 0x0000000110037824 */ /* 0x000fe200078e0a11 */
[----:B------:R-:W-:Y:S01]  /*15c0*/  LEA R16, P0, R14, UR12, 0x1 ;  /* 0x0000000c0e107c11 */ /* 0x000fe2000f8008ff */
[----:B------:R-:W-:Y:S01]  /*15d0*/  IMAD.IADD R8, R15, 0x1, R8 ;  /* 0x000000010f087824 */ /* 0x000fe200078e0208 */
[----:B-1----:R-:W-:Y:S01]  /*15e0*/  ULEA UR5, UR19, UR5, 0x18 ;  /* 0x0000000513057291 */ /* 0x002fe2000f8ec03f */
[----:B------:R-:W-:Y:S01]  /*15f0*/  IMAD.IADD R19, R19, 0x1, R11 ;  /* 0x0000000113137824 */ /* 0x000fe200078e020b */
[----:B------:R-:W-:Y:S01]  /*1600*/  USHF.L.U64.HI UR19, UR6, 0x6, UR7 ;  /* 0x0000000606137899 */ /* 0x000fe20008010207 */
[----:B------:R-:W-:Y:S01]  /*1610*/  IMAD R0, R0, UR10, RZ ;  /* 0x0000000a00007c24 */ /* 0x000fe2000f8e02ff */
[----:B------:R-:W-:Y:S01]  /*1620*/  LEA.HI.X R17, R14, UR13, R8, 0x1, P0 ;  /* 0x0000000d0e117c11 */ /* 0x000fe200080f0c08 */
[C---:B------:R-:W-:Y:S01]  /*1630*/  IMAD.WIDE.U32 R18, R9.reuse, UR10, R18 ;  /* 0x0000000a09127c25 */ /* 0x040fe2000f8e0012 */
[----:B------:R-:W-:Y:S01]  /*1640*/  IADD3 R8, P0, R238, UR18, RZ ;  /* 0x00000012ee087c10 */ /* 0x000fe2000ff1e0ff */
[----:B------:R-:W-:Y:S01]  /*1650*/  ULDC.64 UR12, c[0x0][0x220] ;  /* 0x00008800000c7ab9 */ /* 0x000fe20000000a00 */
[----:B------:R-:W-:Y:S01]  /*1660*/  LEA R241, R28, UR5, 0x1 ;  /* 0x000000051cf17c11 */ /* 0x000fe2000f8e08ff */
[----:B------:R-:W-:Y:S01]  /*1670*/  IMAD R0, R9, UR11, R0 ;  /* 0x0000000b09007c24 */ /* 0x000fe2000f8e0200 */
[----:B------:R-:W-:Y:S01]  /*1680*/  IADD3.X R9, R237, UR19, RZ, P0, !PT ;  /* 0x00000013ed097c10 */ /* 0x000fe200087fe4ff */
[----:B------:R-:W-:Y:S01]  /*1690*/  IMAD.MOV.U32 R236, RZ, RZ, R238 ;  /* 0x000000ffffec7224 */ /* 0x000fe200078e00ee */
[----:B------:R-:W-:Y:S01]  /*16a0*/  IADD3 R28, P0, R8, UR18, RZ ;  /* 0x00000012081c7c10 */ /* 0x000fe2000ff1e0ff */
[----:B------:R-:W-:Y:S01]  /*16b0*/  @!PT LDS RZ, [RZ] ;  /* 0x00000000fffff984 */ /* 0x000fe20000000800 */
[----:B------:R-:W-:Y:S01]  /*16c0*/  @!PT LDS RZ, [RZ] ;  /* 0x00000000fffff984 */ /* 0x000fe20000000800 */
[----:B------:R-:W-:Y:S01]  /*16d0*/  @!PT LDS RZ, [RZ] ;  /* 0x00000000fffff984 */ /* 0x000fe20000000800 */
[----:B------:R1:W-:Y:S01]  /*16e0*/  LDGSTS.E.BYPASS.LTC128B.128 [R241], desc[UR16][R16.64] ;  /* 0x0000000010f17fae */ /* 0x0003e2000b901d50 */
[----:B------:R-:W-:Y:S01]  /*16f0*/  LEA R14, P1, R4, R16, 0x6 ;  /* 0x00000010040e7211 */ /* 0x000fe200078230ff */
[----:B------:R-:W-:Y:S01]  /*1700*/  USHF.L.U64.HI UR11, UR10, 0x6, UR11 ;  /* 0x000000060a0b7899 */ /* 0x000fe2000801020b */
[----:B------:R-:W-:Y:S01]  /*1710*/  IADD3.X R29, R9, UR19, RZ, P0, !PT ;  /* 0x00000013091d7c10 */ /* 0x000fe200087fe4ff */
[----:B------:R-:W-:Y:S01]  /*1720*/  UIADD3 UR4, UR5, 0x1000, URZ ;  /* 0x0000100005047890 */ /* 0x000fe2000fffe03f */
[----:B------:R-:W-:-:S02]  /*1730*/  IADD3 R30, P0, R28, UR18, RZ ;  /* 0x000000121c1e7c10 */ /* 0x000fc4000ff1e0ff */
[----:B------:R-:W-:Y:S01]  /*1740*/  LEA.HI.X R15, R4, R17, R5, 0x6, P1 ;  /* 0x00000011040f7211 */ /* 0x000fe200008f3405 */
[----:B------:R-:W-:Y:S01]  /*1750*/  IMAD.SHL.U32 R4, R6, 0x40, RZ ;  /* 0x0000004006047824 */ /* 0x000fe200078e00ff */
[----:B------:R-:W-:Y:S02]  /*1760*/  IADD3.X R31, R29, UR19, RZ, P0, !PT ;  /* 0x000000131d1f7c10 */ /* 0x000fe400087fe4ff */
[----:B------:R-:W-:Y:S01]  /*1770*/  IADD3 R26, P0, R30, UR18, RZ ;  /* 0x000000121e1a7c10 */ /* 0x000fe2000ff1e0ff */
[----:B------:R2:W-:Y:S01]  /*1780*/  LDGSTS.E.BYPASS.LTC128B.128 [R241+0x800], desc[UR16][R14.64] ;  /* 0x008000000ef17fae */ /* 0x0005e2000b901d50 */
[----:B------:R-:W-:Y:S02]  /*1790*/  SHF.R.S32.HI R11, RZ, 0x1f, R150 ;  /* 0x0000001fff0b7819 */ /* 0x000fe40000011496 */
[----:B------:R-:W-:Y:S01]  /*17a0*/  IADD3.X R27, R31, UR19, RZ, P0, !PT ;  /* 0x000000131f1b7c10 */ /* 0x000fe200087fe4ff */
[----:B------:R-:W-:Y:S01]  /*17b0*/  LDGSTS.E.BYPASS.LTC128B.128 [R241+0x1000], desc[UR16][R236.64] ;  /* 0x01000000ecf17fae */ /* 0x000fe2000b901d50 */
[----:B------:R-:W-:-:S02]  /*17c0*/  IADD3 R24, P0, R26, UR18, RZ ;  /* 0x000000121a187c10 */ /* 0x000fc4000ff1e0ff */
[----:B------:R-:W-:Y:S01]  /*17d0*/  LOP3.LUT P1, RZ, R3, 0x2, RZ, 0xc0, !PT ;  /* 0x0000000203ff7812 */ /* 0x000fe2000782c0ff */
[----:B------:R3:W-:Y:S01]  /*17e0*/  LDGSTS.E.BYPASS.LTC128B.128 [R241+0x1800], desc[UR16][R8.64] ;  /* 0x0180000008f17fae */ /* 0x0007e2000b901d50 */
[----:B------:R-:W-:-:S03]  /*17f0*/  IADD3.X R25, R27, UR19, RZ, P0, !PT ;  /* 0x000000131b197c10 */ /* 0x000fc600087fe4ff */
[----:B------:R-:W-:Y:S01]  /*1800*/  LDGSTS.E.BYPASS.LTC128B.128 [R241+0x2000], desc[UR16][R28.64] ;  /* 0x020000001cf17fae */ /* 0x000fe2000b901d50 */
[----:B-1----:R-:W-:-:S03]  /*1810*/  IADD3 R16, P0, R24, UR18, RZ ;  /* 0x0000001218107c10 */ /* 0x002fc6000ff1e0ff */
[----:B------:R-:W-:Y:S01]  /*1820*/  LDGSTS.E.BYPASS.LTC128B.128 [R241+0x2800], desc[UR16][R30.64] ;  /* 0x028000001ef17fae */ /* 0x000fe2000b901d50 */
[----:B------:R-:W-:-:S03]  /*1830*/  IADD3.X R17, R25, UR19, RZ, P0, !PT ;  /* 0x0000001319117c10 */ /* 0x000fc600087fe4ff */
[----:B------:R-:W-:Y:S04]  /*1840*/  LDGSTS.E.BYPASS.LTC128B.128 [R241+0x3000], desc[UR16][R26.64] ;  /* 0x030000001af17fae */ /* 0x000fe8000b901d50 */
[----:B------:R-:W-:Y:S01]  /*1850*/  LDGSTS.E.BYPASS.LTC128B.128 [R241+0x3800], desc[UR16][R24.64] ;  /* 0x0380000018f17fae */ /* 0x000fe2000b901d50 */
[----:B--2---:R-:W-:-:S03]  /*1860*/  IADD3 R14, P0, R16, UR18, RZ ;  /* 0x00000012100e7c10 */ /* 0x004fc6000ff1e0ff */
[----:B------:R1:W-:Y:S01]  /*1870*/  LDGSTS.E.BYPASS.LTC128B.128 [R241+0x4000], desc[UR16][R16.64] ;  /* 0x0400000010f17fae */ /* 0x0003e2000b901d50 */
[----:B------:R-:W-:Y:S02]  /*1880*/  IADD3.X R15, R17, UR19, RZ, P0, !PT ;  /* 0x00000013110f7c10 */ /* 0x000fe400087fe4ff */
[----:B------:R-:W-:Y:S01]  /*1890*/  LEA R244, P0, R18, UR12, 0x1 ;  /* 0x0000000c12f47c11 */ /* 0x000fe2000f8008ff */
[----:B------:R-:W-:Y:S01]  /*18a0*/  USHF.L.U32 UR12, UR10, 0x6, URZ ;  /* 0x000000060a0c7899 */ /* 0x000fe2000800063f */
[----:B---3--:R-:W-:Y:S01]  /*18b0*/  LOP3.LUT R9, R4, 0xc0, RZ, 0xc0, !PT ;  /* 0x000000c004097812 */ /* 0x008fe200078ec0ff */
[----:B------:R2:W-:Y:S03]  /*18c0*/  LDGSTS.E.BYPASS.LTC128B.128 [R241+0x4800], desc[UR16][R14.64] ;  /* 0x048000000ef17fae */ /* 0x0005e6000b901d50 */
[----:B------:R-:W-:Y:S01]  /*18d0*/  LOP3.LUT R5, R9, 0x8, R10, 0xf8, !PT ;  /* 0x0000000809057812 */ /* 0x000fe200078ef80a */
[----:B------:R-:W0:Y:S01]  /*18e0*/  LDGDEPBAR ;  /* 0x00000000000079af */ /* 0x000e220000000000 */
[----:B------:R-:W-:Y:S01]  /*18f0*/  SHF.R.U32.HI R4, RZ, 0x3, R9 ;  /* 0x00000003ff047819 */ /* 0x000fe20000011609 */
[----:B------:R-:W-:-:S03]  /*1900*/  IMAD.IADD R9, R19, 0x1, R0 ;  /* 0x0000000113097824 */ /* 0x000fc600078e0200 */
[----:B------:R-:W-:Y:S01]  /*1910*/  LOP3.LUT R0, R5, R4, RZ, 0x3c, !PT ;  /* 0x0000000405007212 */ /* 0x000fe200078e3cff */
[----:B------:R-:W-:Y:S01]  /*1920*/  IMAD.SHL.U32 R4, R3, 0x40, RZ ;  /* 0x0000004003047824 */ /* 0x000fe200078e00ff */
[----:B------:R-:W-:Y:S01]  /*1930*/  LEA.HI.X R245, R18, UR13, R9, 0x1, P0 ;  /* 0x0000000d12f57c11 */ /* 0x000fe200080f0c09 */
[C---:B------:R-:W-:Y:S01]  /*1940*/  IMAD R5, R7.reuse, 0x8, R2 ;  /* 0x0000000807057824 */ /* 0x040fe200078e0202 */
[----:B------:R-:W-:Y:S01]  /*1950*/  LOP3.LUT R9, R12, 0x7fffffe, RZ, 0xc0, !PT ;  /* 0x07fffffe0c097812 */ /* 0x000fe200078ec0ff */
[----:B------:R-:W-:Y:S01]  /*1960*/  IMAD.SHL.U32 R7, R7, 0x8, RZ ;  /* 0x0000000807077824 */ /* 0x000fe200078e00ff */
[----:B------:R-:W-:Y:S01]  /*1970*/  IADD3 R8, P0, R244, UR12, RZ ;  /* 0x0000000cf4087c10 */ /* 0x000fe2000ff1e0ff */
[----:B------:R-:W-:Y:S01]  /*1980*/  IMAD.U32 R0, R5, 0x20, R0 ;  /* 0x0000002005007824 */ /* 0x000fe200078e0000 */
[----:B------:R-:W-:Y:S01]  /*1990*/  LOP3.LUT R2, R4, 0xc0, RZ, 0xc0, !PT ;  /* 0x000000c004027812 */ /* 0x000fe200078ec0ff */
[----:B------:R-:W-:Y:S01]  /*19a0*/  IMAD.MOV.U32 R3, RZ, RZ, 0x20 ;  /* 0x00000020ff037424 */ /* 0x000fe200078e00ff */
[----:B------:R-:W-:Y:S01]  /*19b0*/  LEA.HI R4, R11, R150, RZ, 0x3 ;  /* 0x000000960b047211 */ /* 0x000fe200078f18ff */
[----:B------:R-:W-:Y:S01]  /*19c0*/  IMAD.IADD R150, R150, 0x1, -R9 ;  /* 0x0000000196967824 */ /* 0x000fe200078e0a09 */
[----:B------:R-:W-:-:S02]  /*19d0*/  IADD3.X R9, R245, UR11, RZ, P0, !PT ;  /* 0x0000000bf5097c10 */ /* 0x000fc400087fe4ff */
[----:B------:R-:W-:Y:S01]  /*19e0*/  IADD3 R18, P0, R8, UR12, RZ ;  /* 0x0000000c08127c10 */ /* 0x000fe2000ff1e0ff */
[----:B------:R-:W-:Y:S01]  /*19f0*/  IMAD.SHL.U32 R4, R4, 0x20, RZ ;  /* 0x0000002004047824 */ /* 0x000fe200078e00ff */
[----:B------:R-:W-:Y:S02]  /*1a00*/  LOP3.LUT R7, R2, 0x8, R7, 0xf8, !PT ;  /* 0x0000000802077812 */ /* 0x000fe400078ef807 */
[----:B------:R-:W-:Y:S01]  /*1a10*/  IADD3.X R19, R9, UR11, RZ, P0, !PT ;  /* 0x0000000b09137c10 */ /* 0x000fe200087fe4ff */
[----:B------:R-:W-:-:S04]  /*1a20*/  DEPBAR.LE SB0, 0x0 ;  /* 0x000080000000791a */ /* 0x000fc80000000000 */
[----:B------:R-:W-:Y:S01]  /*1a30*/  BAR.SYNC.DEFER_BLOCKING 0x0 ;  /* 0x0000000000007b1d */ /* 0x000fe20000010000 */
[----:B-1----:R-:W-:Y:S02]  /*1a40*/  IADD3 R16, P0, R18, UR12, RZ ;  /* 0x0000000c12107c10 */ /* 0x002fe4000ff1e0ff */
[----:B------:R-:W-:Y:S02]  /*1a50*/  LOP3.LUT R151, R4, 0xffffff00, RZ, 0xc0, !PT ;  /* 0xffffff0004977812 */ /* 0x000fe400078ec0ff */
[----:B------:R-:W-:Y:S02]  /*1a60*/  IADD3.X R17, R19, UR11, RZ, P0, !PT ;  /* 0x0000000b13117c10 */ /* 0x000fe400087fe4ff */
[----:B------:R-:W-:Y:S01]  /*1a70*/  IADD3 R10, P0, R16, UR12, RZ ;  /* 0x0000000c100a7c10 */ /* 0x000fe2000ff1e0ff */
[C---:B------:R-:W-:Y:S01]  /*1a80*/  IMAD R5, R22.reuse, 0x200, R151 ;  /* 0x0000020016057824 */ /* 0x040fe200078e0297 */
[----:B------:R-:W-:Y:S01]  /*1a90*/  SHF.R.U32.HI R2, RZ, 0x3, R2 ;  /* 0x00000003ff027819 */ /* 0x000fe20000011602 */
[----:B------:R-:W-:Y:S01]  /*1aa0*/  IMAD R22, R22, 0x10, R21 ;  /* 0x0000001016167824 */ /* 0x000fe200078e0215 */
[----:B------:R-:W-:Y:S01]  /*1ab0*/  IADD3.X R11, R17, UR11, RZ, P0, !PT ;  /* 0x0000000b110b7c10 */ /* 0x000fe200087fe4ff */
[----:B------:R-:W-:Y:S01]  /*1ac0*/  IMAD R5, R150, 0x20, R5 ;  /* 0x0000002096057824 */ /* 0x000fe200078e0205 */
[----:B--2---:R-:W-:Y:S01]  /*1ad0*/  IADD3 R14, P0, R10, UR12, RZ ;  /* 0x0000000c0a0e7c10 */ /* 0x004fe2000ff1e0ff */
[----:B------:R-:W-:Y:S01]  /*1ae0*/  IMAD R151, R150, 0x20, R151 ;  /* 0x0000002096977824 */ /* 0x000fe200078e0297 */
[----:B------:R-:W-:-:S02]  /*1af0*/  LOP3.LUT R2, R7, R2, RZ, 0x3c, !PT ;  /* 0x0000000207027212 */ /* 0x000fc400078e3cff */
[----:B------:R-:W-:Y:S02]  /*1b00*/  IADD3.X R15, R11, UR11, RZ, P0, !PT ;  /* 0x0000000b0b0f7c10 */ /* 0x000fe400087fe4ff */
[----:B------:R-:W-:Y:S01]  /*1b10*/  IADD3 R12, P0, R14, UR12, RZ ;  /* 0x0000000c0e0c7c10 */ /* 0x000fe2000ff1e0ff */
[----:B------:R-:W-:Y:S01]  /*1b20*/  IMAD.IADD R236, R2, 0x1, R5 ;  /* 0x0000000102ec7824 */ /* 0x000fe200078e0205 */
[----:B------:R-:W-:Y:S02]  /*1b30*/  LEA R28, R0, UR5, 0x1 ;  /* 0x00000005001c7c11 */ /* 0x000fe4000f8e08ff */
[----:B------:R-:W-:Y:S01]  /*1b40*/  IADD3.X R13, R15, UR11, RZ, P0, !PT ;  /* 0x0000000b0f0d7c10 */ /* 0x000fe200087fe4ff */
[----:B------:R-:W-:Y:S01]  /*1b50*/  @!PT LDS RZ, [RZ] ;  /* 0x00000000fffff984 */ /* 0x000fe20000000800 */
[----:B------:R-:W-:Y:S01]  /*1b60*/  @!PT LDS RZ, [RZ] ;  /* 0x00000000fffff984 */ /* 0x000fe20000000800 */
[----:B------:R-:W-:Y:S01]  /*1b70*/  @!PT LDS RZ, [RZ] ;  /* 0x00000000fffff984 */ /* 0x000fe20000000800 */
[----:B------:R-:W-:Y:S01]  /*1b80*/  LDGSTS.E.BYPASS.LTC128B.128 [R241+0x5000], desc[UR16][R244.64] ;  /* 0x05000000f4f17fae */ /* 0x000fe2000b901d50 */
[----:B------:R-:W-:Y:S02]  /*1b90*/  IADD3 R4, P0, R12, UR12, RZ ;  /* 0x0000000c0c047c10 */ /* 0x000fe4000ff1e0ff */
[----:B------:R-:W-:Y:S01]  /*1ba0*/  LEA R236, R236, UR5, 0x1 ;  /* 0x00000005ecec7c11 */ /* 0x000fe2000f8e08ff */
[----:B------:R-:W-:Y:S01]  /*1bb0*/  LDGSTS.E.BYPASS.LTC128B.128 [R241+0x5800], desc[UR16][R8.64] ;  /* 0x0580000008f17fae */ /* 0x000fe2000b901d50 */
[----:B------:R-:W-:-:S02]  /*1bc0*/  IADD3.X R5, R13, UR11, RZ, P0, !PT ;  /* 0x0000000b0d057c10 */ /* 0x000fc400087fe4ff */
[----:B------:R-:W-:Y:S01]  /*1bd0*/  LOP3.LUT P0, RZ, R6, 0x2, RZ, 0xc0, !PT ;  /* 0x0000000206ff7812 */ /* 0x000fe2000780c0ff */
[----:B------:R-:W-:Y:S01]  /*1be0*/  LDGSTS.E.BYPASS.LTC128B.128 [R241+0x6000], desc[UR16][R18.64] ;  /* 0x0600000012f17fae */ /* 0x000fe2000b901d50 */
[----:B------:R-:W-:Y:S01]  /*1bf0*/  LEA R235, R0, UR4, 0x1 ;  /* 0x0000000400eb7c11 */ /* 0x000fe2000f8e08ff */
[----:B------:R-:W-:Y:S01]  /*1c00*/  IMAD.IADD R0, R20, 0x1, -R23 ;  /* 0x0000000114007824 */ /* 0x000fe200078e0a17 */
[----:B------:R-:W-:Y:S01]  /*1c10*/  SEL R3, R3, 0xffffffe0, !P1 ;  /* 0xffffffe003037807 */ /* 0x000fe20004800000 */
[----:B------:R1:W-:Y:S02]  /*1c20*/  LDGSTS.E.BYPASS.LTC128B.128 [R241+0x6800], desc[UR16][R16.64] ;  /* 0x0680000010f17fae */ /* 0x0003e4000b901d50 */
[----:B------:R-:W-:Y:S01]  /*1c30*/  VIADD R233, R235, 0x20 ;  /* 0x00000020ebe97836 */ /* 0x000fe20000000000 */
[----:B------:R-:W-:Y:S01]  /*1c40*/  SHF.R.S32.HI R23, RZ, 0x1f, R0 ;  /* 0x0000001fff177819 */ /* 0x000fe20000011400 */
[----:B------:R2:W-:Y:S01]  /*1c50*/  LDGSTS.E.BYPASS.LTC128B.128 [R241+0x7000], desc[UR16][R10.64] ;  /* 0x070000000af17fae */ /* 0x0005e2000b901d50 */
[----:B------:R-:W-:-:S02]  /*1c60*/  IMAD.IADD R234, R236, 0x1, R3 ;  /* 0x00000001ecea7824 */ /* 0x000fc400078e0203 */
[----:B------:R-:W-:Y:S01]  /*1c70*/  LEA.HI R0, R23, R0, RZ, 0x2 ;  /* 0x0000000017007211 */ /* 0x000fe200078f10ff */
[----:B------:R-:W-:Y:S01]  /*1c80*/  LDGSTS.E.BYPASS.LTC128B.128 [R241+0x7800], desc[UR16][R14.64] ;  /* 0x078000000ef17fae */ /* 0x000fe2000b901d50 */
[----:B------:R-:W-:Y:S02]  /*1c90*/  @P0 VIADD R233, R235, 0xffffffe0 ;  /* 0xffffffe0ebe90836 */ /* 0x000fe40000000000 */
[----:B------:R-:W-:Y:S01]  /*1ca0*/  SHF.R.S32.HI R21, RZ, 0x2, R0 ;  /* 0x00000002ff157819 */ /* 0x000fe20000011400 */
[----:B------:R-:W-:Y:S01]  /*1cb0*/  LDGSTS.E.BYPASS.LTC128B.128 [R241+0x8000], desc[UR16][R12.64] ;  /* 0x080000000cf17fae */ /* 0x000fe2000b901d50 */
[----:B------:R-:W-:Y:S02]  /*1cc0*/  IMAD.SHL.U32 R0, R148, 0x100, RZ ;  /* 0x0000010094007824 */ /* 0x000fe400078e00ff */
[----:B------:R-:W-:Y:S01]  /*1cd0*/  IADD3 R22, R22, 0x1, R21 ;  /* 0x0000000116167810 */ /* 0x000fe20007ffe015 */
[----:B------:R3:W-:Y:S01]  /*1ce0*/  LDGSTS.E.BYPASS.LTC128B.128 [R241+0x8800], desc[UR16][R4.64] ;  /* 0x0880000004f17fae */ /* 0x0007e2000b901d50 */
[C---:B------:R-:W-:Y:S01]  /*1cf0*/  VIADD R230, R233.reuse, 0x400 ;  /* 0x00000400e9e67836 */ /* 0x040fe20000000000 */
[----:B------:R-:W-:Y:S01]  /*1d00*/  LOP3.LUT R153, R0, 0x6, R153, 0xf8, !PT ;  /* 0x0000000600997812 */ /* 0x000fe200078ef899 */
[----:B------:R-:W-:Y:S01]  /*1d10*/  VIADD R229, R233, 0x800 ;  /* 0x00000800e9e57836 */ /* 0x000fe20000000000 */
[----:B------:R-:W-:Y:S01]  /*1d20*/  LDSM.16.M88.4 R140, [R234] ;  /* 0x00000000ea8c783b */ /* 0x000fe20000000200 */
[----:B------:R-:W-:Y:S01]  /*1d30*/  IADD3 R22, R149, -UR15, R22 ;  /* 0x8000000f95167c10 */ /* 0x000fe2000fffe016 */
[----:B------:R-:W-:-:S02]  /*1d40*/  VIADD R228, R233, 0xc00 ;  /* 0x00000c00e9e47836 */ /* 0x000fc40000000000 */
[----:B------:R-:W-:Y:S01]  /*1d50*/  LDSM.16.M88.4 R128, [R28+0x1400] ;  /* 0x001400001c80783b */ /* 0x000fe20000000200 */
[----:B------:R-:W-:Y:S02]  /*1d60*/  VIADD R150, R153, 0xffffff08 ;  /* 0xffffff0899967836 */ /* 0x000fe40000000000 */
[----:B------:R-:W-:Y:S01]  /*1d70*/  VIADD R152, R22, UR14 ;  /* 0x0000000e16987c36 */ /* 0x000fe20008000000 */
[----:B-1----:R-:W-:Y:S01]  /*1d80*/  LDSM.16.M88.4 R16, [R236] ;  /* 0x00000000ec10783b */ /* 0x002fe20000000200 */
[C---:B------:R-:W-:Y:S02]  /*1d90*/  VIADD R227, R233.reuse, 0x1000 ;  /* 0x00001000e9e37836 */ /* 0x040fe40000000000 */
[C---:B------:R-:W-:Y:S01]  /*1da0*/  VIADD R226, R233.reuse, 0x1400 ;  /* 0x00001400e9e27836 */ /* 0x040fe20000000000 */
[----:B--2---:R-:W1:Y:S01]  /*1db0*/  LDSM.16.M88.4 R8, [R28+0x1000] ;  /* 0x001000001c08783b */ /* 0x004e620000000200 */
[C---:B------:R-:W-:Y:S01]  /*1dc0*/  VIMNMX R155, R152.reuse, R149, PT ;  /* 0x00000095989b7248 */ /* 0x040fe20003fe0100 */
[C---:B------:R-:W-:Y:S01]  /*1dd0*/  VIADD R225, R233.reuse, 0x1800 ;  /* 0x00001800e9e17836 */ /* 0x040fe20000000000 */
[----:B------:R-:W-:Y:S01]  /*1de0*/  VIADDMNMX R149, R152, 0x8, R149, PT ;  /* 0x0000000898957846 */ /* 0x000fe20003800195 */
[----:B------:R-:W2:Y:S01]  /*1df0*/  LDSM.16.M88.4 R120, [R28+0x1800] ;  /* 0x001800001c78783b */ /* 0x000ea20000000200 */
[C---:B------:R-:W-:Y:S01]  /*1e00*/  ISETP.GE.AND P4, PT, R150.reuse, R155, PT ;  /* 0x0000009b9600720c */ /* 0x040fe20003f86270 */
[C---:B------:R-:W-:Y:S01]  /*1e10*/  VIADD R224, R233.reuse, 0x1c00 ;  /* 0x00001c00e9e07836 */ /* 0x040fe20000000000 */
[----:B------:R-:W-:Y:S01]  /*1e20*/  ISETP.GE.AND P3, PT, R150, R149, PT ;  /* 0x000000959600720c */ /* 0x000fe20003f66270 */
[----:B------:R-:W4:Y:S01]  /*1e30*/  LDSM.16.M88.4 R112, [R28+0x1c00] ;  /* 0x001c00001c70783b */ /* 0x000f220000000200 */
[----:B------:R-:W-:-:S02]  /*1e40*/  VIADD R223, R233, 0x2000 ;  /* 0x00002000e9df7836 */ /* 0x000fc40000000000 */
[C---:B------:R-:W-:Y:S01]  /*1e50*/  VIADD R222, R233.reuse, 0x2400 ;  /* 0x00002400e9de7836 */ /* 0x040fe20000000000 */
[----:B---3--:R-:W3:Y:S01]  /*1e60*/  LDSM.16.M88.4 R4, [R233] ;  /* 0x00000000e904783b */ /* 0x008ee20000000200 */
[C---:B------:R-:W-:Y:S02]  /*1e70*/  VIADD R221, R233.reuse, 0x2800 ;  /* 0x00002800e9dd7836 */ /* 0x040fe40000000000 */
[C---:B------:R-:W-:Y:S01]  /*1e80*/  VIADD R220, R233.reuse, 0x2c00 ;  /* 0x00002c00e9dc7836 */ /* 0x040fe20000000000 */
[----:B------:R-:W5:Y:S01]  /*1e90*/  LDSM.16.M88.4 R104, [R28+0x2000] ;  /* 0x002000001c68783b */ /* 0x000f620000000200 */
[C---:B------:R-:W-:Y:S02]  /*1ea0*/  VIADD R219, R233.reuse, 0x3000 ;  /* 0x00003000e9db7836 */ /* 0x040fe40000000000 */
[C---:B------:R-:W-:Y:S01]  /*1eb0*/  VIADD R218, R233.reuse, 0x3400 ;  /* 0x00003400e9da7836 */ /* 0x040fe20000000000 */
[----:B------:R-:W5:Y:S01]  /*1ec0*/  LDSM.16.M88.4 R96, [R28+0x2400] ;  /* 0x002400001c60783b */ /* 0x000f620000000200 */
[----:B------:R-:W-:-:S02]  /*1ed0*/  VIADD R217, R233, 0x3800 ;  /* 0x00003800e9d97836 */ /* 0x000fc40000000000 */
[----:B------:R-:W-:Y:S01]  /*1ee0*/  VIADD R216, R233, 0x3c00 ;  /* 0x00003c00e9d87836 */ /* 0x000fe20000000000 */
[----:B------:R-:W5:Y:S04]  /*1ef0*/  LDSM.16.M88.4 R88, [R28+0x2800] ;  /* 0x002800001c58783b */ /* 0x000f680000000200 */
[----:B------:R-:W5:Y:S04]  /*1f00*/  LDSM.16.M88.4 R80, [R28+0x2c00] ;  /* 0x002c00001c50783b */ /* 0x000f680000000200 */
[----:B------:R-:W5:Y:S04]  /*1f10*/  LDSM.16.M88.4 R72, [R28+0x3000] ;  /* 0x003000001c48783b */ /* 0x000f680000000200 */
[----:B------:R-:W5:Y:S04]  /*1f20*/  LDSM.16.M88.4 R64, [R28+0x3400] ;  /* 0x003400001c40783b */ /* 0x000f680000000200 */
[----:B------:R-:W5:Y:S01]  /*1f30*/  LDSM.16.M88.4 R56, [R28+0x3800] ;  /* 0x003800001c38783b */ /* 0x000f620000000200 */
[C---:B-1----:R-:W-:Y:S03]  /*1f40*/  HMMA.16816.F32.BF16 R12, R16.reuse, R8, RZ ;  /* 0x00000008100c723c */ /* 0x042fe600000418ff */
[----:B------:R-:W1:Y:S03]  /*1f50*/  LDSM.16.M88.4 R48, [R28+0x3c00] ;  /* 0x003c00001c30783b */ /* 0x000e660000000200 */
[C---:B------:R-:W-:Y:S01]  /*1f60*/  HMMA.16816.F32.BF16 R8, R16.reuse, R10, RZ ;  /* 0x0000000a1008723c */ /* 0x040fe200000418ff */
[----:B------:R-:W1:Y:S04]  /*1f70*/  LDSM.16.M88.4 R40, [R28+0x4000] ;  /* 0x004000001c28783b */ /* 0x000e680000000200 */
[----:B------:R-:W1:Y:S01]  /*1f80*/  LDSM.16.M88.4 R32, [R28+0x4400] ;  /* 0x004400001c20783b */ /* 0x000e620000000200 */
[C---:B--2---:R-:W-:Y:S03]  /*1f90*/  HMMA.16816.F32.BF16 R124, R16.reuse, R120, RZ ;  /* 0x00000078107c723c */ /* 0x044fe600000418ff */
[----:B------:R-:W2:Y:S03]  /*1fa0*/  LDSM.16.M88.4 R24, [R28+0x4800] ;  /* 0x004800001c18783b */ /* 0x000ea60000000200 */
[----:B----4-:R-:W-:Y:S01]  /*1fb0*/  HMMA.16816.F32.BF16 R116, R16, R112, RZ ;  /* 0x000000701074723c */ /* 0x010fe200000418ff */
[----:B------:R2:W4:Y:S04]  /*1fc0*/  LDSM.16.M88.4 R132, [R28+0x4c00] ;  /* 0x004c00001c84783b */ /* 0x0005280000000200 */
[----:B------:R-:W4:Y:S01]  /*1fd0*/  LDSM.16.M88.4 R144, [R233+0x400] ;  /* 0x00040000e990783b */ /* 0x000f220000000200 */
[C---:B---3--:R-:W-:Y:S03]  /*1fe0*/  HMMA.16816.F32.BF16 R12, R140.reuse, R4, R12 ;  /* 0x000000048c0c723c */ /* 0x048fe6000004180c */
[----:B------:R-:W3:Y:S03]  /*1ff0*/  LDSM.16.M88.4 R136, [R233+0x800] ;  /* 0x00080000e988783b */ /* 0x000ee60000000200 */
[----:B------:R-:W-:Y:S01]  /*2000*/  HMMA.16816.F32.BF16 R8, R140, R6, R8 ;  /* 0x000000068c08723c */ /* 0x000fe20000041808 */
[----:B------:R-:W0:Y:S05]  /*2010*/  LDGDEPBAR ;  /* 0x00000000000079af */ /* 0x000e2a0000000000 */
[C---:B------:R-:W-:Y:S06]  /*2020*/  HMMA.16816.F32.BF16 R4, R16.reuse, R128, RZ ;  /* 0x000000801004723c */ /* 0x040fec00000418ff */
[C---:B------:R-:W-:Y:S06]  /*2030*/  HMMA.16816.F32.BF16 R128, R16.reuse, R130, RZ ;  /* 0x000000821080723c */ /* 0x040fec00000418ff */
[C---:B-----5:R-:W-:Y:S06]  /*2040*/  HMMA.16816.F32.BF16 R108, R16.reuse, R104, RZ ;  /* 0x00000068106c723c */ /* 0x060fec00000418ff */
[----:B------:R-:W-:Y:S01]  /*2050*/  HMMA.16816.F32.BF16 R100, R16, R96, RZ ;  /* 0x000000601064723c */ /* 0x000fe200000418ff */
[----:B------:R-:W-:-:S02]  /*2060*/  FSEL R172, R8, -INF , !P4 ;  /* 0xff80000008ac7808 */ /* 0x000fc40006000000 */
[----:B------:R-:W-:-:S03]  /*2070*/  FSEL R176, R10, -INF , !P3 ;  /* 0xff8000000ab07808 */ /* 0x000fc60005800000 */
        /* <DEDUP_REMOVED lines=22> */
[C---:B----4-:R-:W-:Y:S06]  /*21e0*/  HMMA.16816.F32.BF16 R20, R16.reuse, R132, RZ ;  /* 0x000000841014723c */ /* 0x050fec00000418ff */
[----:B------:R-:W-:Y:S01]  /*21f0*/  HMMA.16816.F32.BF16 R16, R16, R134, RZ ;  /* 0x000000861010723c */ /* 0x000fe200000418ff */
[----:B------:R-:W-:-:S05]  /*2200*/  VIADD R132, R153, 0xffffff00 ;  /* 0xffffff0099847836 */ /* 0x000fca0000000000 */
[C---:B------:R-:W-:Y:S01]  /*2210*/  ISETP.GE.AND P1, PT, R132.reuse, R155, PT ;  /* 0x0000009b8400720c */ /* 0x040fe20003f26270 */
[C---:B------:R-:W-:Y:S01]  /*2220*/  VIADD R134, R153.reuse, 0xffffff01 ;  /* 0xffffff0199867836 */ /* 0x040fe20000000000 */
[----:B------:R-:W-:Y:S01]  /*2230*/  ISETP.GE.AND P0, PT, R132, R149, PT ;  /* 0x000000958400720c */ /* 0x000fe20003f06270 */
[C---:B------:R-:W-:Y:S01]  /*2240*/  HMMA.16816.F32.BF16 R4, R140.reuse, R144, R4 ;  /* 0x000000908c04723c */ /* 0x040fe20000041804 */
[----:B------:R-:W-:Y:S01]  /*2250*/  FSEL R152, R12, -INF , !P1 ;  /* 0xff8000000c987808 */ /* 0x000fe20004800000 */
[C---:B------:R-:W-:Y:S01]  /*2260*/  VIADD R12, R153.reuse, 0xffffff11 ;  /* 0xffffff11990c7836 */ /* 0x040fe20000000000 */
[C---:B------:R-:W-:Y:S02]  /*2270*/  ISETP.GE.AND P5, PT, R134.reuse, R155, PT ;  /* 0x0000009b8600720c */ /* 0x040fe40003fa6270 */
[----:B------:R-:W-:Y:S01]  /*2280*/  ISETP.GE.AND P2, PT, R134, R149, PT ;  /* 0x000000958600720c */ /* 0x000fe20003f46270 */
[C---:B------:R-:W-:Y:S01]  /*2290*/  HMMA.16816.F32.BF16 R128, R140.reuse, R146, R128 ;  /* 0x000000928c80723c */ /* 0x040fe20000041880 */
[----:B------:R-:W1:Y:S01]  /*22a0*/  LDSM.16.M88.4 R132, [R233+0xc00] ;  /* 0x000c0000e984783b */ /* 0x000e620000000200 */
[C---:B------:R-:W-:Y:S01]  /*22b0*/  VIADD R144, R153.reuse, 0xffffff09 ;  /* 0xffffff0999907836 */ /* 0x040fe20000000000 */
[----:B------:R-:W-:Y:S01]  /*22c0*/  FSEL R156, R14, -INF , !P0 ;  /* 0xff8000000e9c7808 */ /* 0x000fe20004000000 */
[----:B------:R-:W-:Y:S01]  /*22d0*/  VIADD R14, R153, 0xffffff10 ;  /* 0xffffff10990e7836 */ /* 0x000fe20000000000 */
[----:B------:R-:W-:Y:S01]  /*22e0*/  FSEL R154, R13, -INF , !P5 ;  /* 0xff8000000d9a7808 */ /* 0x000fe20006800000 */
[----:B---3--:R-:W-:Y:S01]  /*22f0*/  HMMA.16816.F32.BF16 R124, R140, R136, R124 ;  /* 0x000000888c7c723c */ /* 0x008fe2000004187c */
[----:B------:R-:W-:-:S02]  /*2300*/  ISETP.GE.AND P1, PT, R144, R155, PT ;  /* 0x0000009b9000720c */ /* 0x000fc40003f26270 */
[----:B------:R-:W-:Y:S02]  /*2310*/  ISETP.GE.AND P0, PT, R144, R149, PT ;  /* 0x000000959000720c */ /* 0x000fe40003f06270 */
[----:B------:R-:W-:Y:S01]  /*2320*/  FSEL R164, R15, -INF , !P2 ;  /* 0xff8000000fa47808 */ /* 0x000fe20005000000 */
[----:B------:R-:W-:Y:S01]  /*2330*/  HMMA.16816.F32.BF16 R120, R140, R138, R120 ;  /* 0x0000008a8c78723c */ /* 0x000fe20000041878 */
[----:B------:R-:W-:Y:S02]  /*2340*/  FSEL R136, R9, -INF , !P1 ;  /* 0xff80000009887808 */ /* 0x000fe40004800000 */
[----:B------:R-:W-:Y:S02]  /*2350*/  FSEL R214, R11, -INF , !P0 ;  /* 0xff8000000bd67808 */ /* 0x000fe40004000000 */
[----:B------:R-:W2:Y:S01]  /*2360*/  LDSM.16.M88.4 R8, [R233+0x1000] ;  /* 0x00100000e908783b */ /* 0x000ea20000000200 */
[C---:B------:R-:W-:Y:S02]  /*2370*/  ISETP.GE.AND P5, PT, R14.reuse, R155, PT ;  /* 0x0000009b0e00720c */ /* 0x040fe40003fa6270 */
[----:B------:R-:W-:Y:S01]  /*2380*/  ISETP.GE.AND P2, PT, R14, R149, PT ;  /* 0x000000950e00720c */ /* 0x000fe20003f46270 */
[C---:B------:R-:W-:Y:S01]  /*2390*/  VIADD R14, R153.reuse, 0xffffff18 ;  /* 0xffffff18990e7836 */ /* 0x040fe20000000000 */
[----:B------:R-:W-:Y:S01]  /*23a0*/  FSEL R182, R4, -INF , !P5 ;  /* 0xff80000004b67808 */ /* 0x000fe20006800000 */
[C---:B------:R-:W-:Y:S01]  /*23b0*/  VIADD R4, R153.reuse, 0xffffff21 ;  /* 0xffffff2199047836 */ /* 0x040fe20000000000 */
[----:B------:R-:W-:Y:S01]  /*23c0*/  FSEL R232, R6, -INF , !P2 ;  /* 0xff80000006e87808 */ /* 0x000fe20005000000 */
[----:B------:R-:W-:Y:S01]  /*23d0*/  VIADD R6, R153, 0xffffff20 ;  /* 0xffffff2099067836 */ /* 0x000fe20000000000 */
        /* <DEDUP_REMOVED lines=9> */
[----:B------:R-:W-:Y:S01]  /*2470*/  FSEL R138, R130, -INF , !P0 ;  /* 0xff800000828a7808 */ /* 0x000fe20004000000 */
[C---:B-1----:R-:W-:Y:S01]  /*2480*/  HMMA.16816.F32.BF16 R116, R140.reuse, R132, R116 ;  /* 0x000000848c74723c */ /* 0x042fe20000041874 */
[C---:B------:R-:W-:Y:S02]  /*2490*/  ISETP.GE.AND P4, PT, R6.reuse, R155, PT ;  /* 0x0000009b0600720c */ /* 0x040fe40003f86270 */
[----:B------:R-:W-:Y:S02]  /*24a0*/  ISETP.GE.AND P3, PT, R6, R149, PT ;  /* 0x000000950600720c */ /* 0x000fe40003f66270 */
[C---:B------:R-:W-:Y:S01]  /*24b0*/  ISETP.GE.AND P1, PT, R4.reuse, R155, PT ;  /* 0x0000009b0400720c */ /* 0x040fe20003f26270 */
[----:B------:R-:W-:Y:S01]  /*24c0*/  HMMA.16816.F32.BF16 R112, R140, R134, R112 ;  /* 0x000000868c70723c */ /* 0x000fe20000041870 */
[----:B------:R-:W-:Y:S02]  /*24d0*/  ISETP.GE.AND P0, PT, R4, R149, PT ;  /* 0x000000950400720c */ /* 0x000fe40003f06270 */
[----:B------:R-:W1:Y:S01]  /*24e0*/  LDSM.16.M88.4 R4, [R233+0x1400] ;  /* 0x00140000e904783b */ /* 0x000e620000000200 */
[----:B------:R-:W-:-:S02]  /*24f0*/  ISETP.GE.AND P5, PT, R12, R155, PT ;  /* 0x0000009b0c00720c */ /* 0x000fc40003fa6270 */
[----:B------:R-:W-:Y:S01]  /*2500*/  ISETP.GE.AND P2, PT, R12, R149, PT ;  /* 0x000000950c00720c */ /* 0x000fe20003f46270 */
[----:B------:R-:W-:Y:S01]  /*2510*/  VIADD R12, R153, 0xffffff29 ;  /* 0xffffff29990c7836 */ /* 0x000fe20000000000 */
[----:B------:R-:W-:Y:S02]  /*2520*/  FSEL R129, R129, -INF , !P5 ;  /* 0xff80000081817808 */ /* 0x000fe40006800000 */
[----:B------:R-:W-:Y:S01]  /*2530*/  FSEL R252, R131, -INF , !P2 ;  /* 0xff80000083fc7808 */ /* 0x000fe20005000000 */
[C---:B--2---:R-:W-:Y:S01]  /*2540*/  HMMA.16816.F32.BF16 R108, R140.reuse, R8, R108 ;  /* 0x000000088c6c723c */ /* 0x044fe2000004186c */
[----:B------:R-:W-:Y:S02]  /*2550*/  FSEL R147, R124, -INF , !P4 ;  /* 0xff8000007c937808 */ /* 0x000fe40006000000 */
[----:B------:R-:W-:Y:S02]  /*2560*/  FSEL R250, R126, -INF , !P3 ;  /* 0xff8000007efa7808 */ /* 0x000fe40005800000 */
[C---:B------:R-:W-:Y:S01]  /*2570*/  ISETP.GE.AND P5, PT, R14.reuse, R155, PT ;  /* 0x0000009b0e00720c */ /* 0x040fe20003fa6270 */
[----:B------:R-:W-:Y:S01]  /*2580*/  HMMA.16816.F32.BF16 R104, R140, R10, R104 ;  /* 0x0000000a8c68723c */ /* 0x000fe20000041868 */
[----:B------:R-:W-:Y:S01]  /*2590*/  ISETP.GE.AND P2, PT, R14, R149, PT ;  /* 0x000000950e00720c */ /* 0x000fe20003f46270 */
[C---:B------:R-:W-:Y:S01]  /*25a0*/  VIADD R14, R153.reuse, 0xffffff30 ;  /* 0xffffff30990e7836 */ /* 0x040fe20000000000 */
[C---:B------:R-:W-:Y:S01]  /*25b0*/  ISETP.GE.AND P4, PT, R12.reuse, R155, PT ;  /* 0x0000009b0c00720c */ /* 0x040fe20003f86270 */
[C---:B------:R-:W-:Y:S01]  /*25c0*/  VIADD R8, R153.reuse, 0xffffff39 ;  /* 0xffffff3999087836 */ /* 0x040fe20000000000 */
[----:B------:R-:W-:Y:S01]  /*25d0*/  ISETP.GE.AND P3, PT, R12, R149, PT ;  /* 0x000000950c00720c */ /* 0x000fe20003f66270 */
[----:B------:R-:W-:Y:S01]  /*25e0*/  VIADD R12, R153, 0xffffff31 ;  /* 0xffffff31990c7836 */ /* 0x000fe20000000000 */
[----:B------:R-:W-:Y:S01]  /*25f0*/  FSEL R157, R125, -INF , !P1 ;  /* 0xff8000007d9d7808 */ /* 0x000fe20004800000 */
[----:B------:R-:W-:Y:S01]  /*2600*/  VIADD R10, R153, 0xffffff40 ;  /* 0xffffff40990a7836 */ /* 0x000fe20000000000 */
[----:B------:R-:W-:-:S02]  /*2610*/  FSEL R131, R127, -INF , !P0 ;  /* 0xff8000007f837808 */ /* 0x000fc40004000000 */
[----:B------:R-:W-:Y:S02]  /*2620*/  FSEL R120, R120, -INF , !P5 ;  /* 0xff80000078787808 */ /* 0x000fe40006800000 */
[----:B------:R-:W-:Y:S01]  /*2630*/  FSEL R133, R122, -INF , !P2 ;  /* 0xff8000007a857808 */ /* 0x000fe20005000000 */
[----:B------:R-:W-:Y:S01]  /*2640*/  VIADD R122, R153, 0xffffff38 ;  /* 0xffffff38997a7836 */ /* 0x000fe20000000000 */
[C---:B------:R-:W-:Y:S02]  /*2650*/  ISETP.GE.AND P1, PT, R14.reuse, R155, PT ;  /* 0x0000009b0e00720c */ /* 0x040fe40003f26270 */
[----:B------:R-:W-:Y:S02]  /*2660*/  ISETP.GE.AND P0, PT, R14, R149, PT ;  /* 0x000000950e00720c */ /* 0x000fe40003f06270 */
[C---:B------:R-:W-:Y:S02]  /*2670*/  ISETP.GE.AND P5, PT, R12.reuse, R155, PT ;  /* 0x0000009b0c00720c */ /* 0x040fe40003fa6270 */
[----:B------:R-:W-:-:S02]  /*2680*/  ISETP.GE.AND P2, PT, R12, R149, PT ;  /* 0x000000950c00720c */ /* 0x000fc40003f46270 */
[----:B------:R-:W2:Y:S01]  /*2690*/  LDSM.16.M88.4 R12, [R233+0x1800] ;  /* 0x00180000e90c783b */ /* 0x000ea20000000200 */
[----:B------:R-:W-:Y:S02]  /*26a0*/  FSEL R127, R121, -INF , !P4 ;  /* 0xff800000797f7808 */ /* 0x000fe40006000000 */
[----:B------:R-:W-:Y:S01]  /*26b0*/  FSEL R123, R123, -INF , !P3 ;  /* 0xff8000007b7b7808 */ /* 0x000fe20005800000 */
[C---:B-1----:R-:W-:Y:S01]  /*26c0*/  HMMA.16816.F32.BF16 R100, R140.reuse, R4, R100 ;  /* 0x000000048c64723c */ /* 0x042fe20000041864 */
[C---:B------:R-:W-:Y:S02]  /*26d0*/  ISETP.GE.AND P4, PT, R122.reuse, R155, PT ;  /* 0x0000009b7a00720c */ /* 0x040fe40003f86270 */
[----:B------:R-:W-:Y:S02]  /*26e0*/  ISETP.GE.AND P3, PT, R122, R149, PT ;  /* 0x000000957a00720c */ /* 0x000fe40003f66270 */
[----:B------:R-:W-:Y:S01]  /*26f0*/  FSEL R116, R116, -INF , !P1 ;  /* 0xff80000074747808 */ /* 0x000fe20004800000 */
[----:B------:R-:W-:Y:S01]  /*2700*/  HMMA.16816.F32.BF16 R96, R140, R6, R96 ;  /* 0x000000068c60723c */ /* 0x000fe20000041860 */
[----:B------:R-:W-:Y:S01]  /*2710*/  FSEL R122, R118, -INF , !P0 ;  /* 0xff800000767a7808 */ /* 0x000fe20004000000 */
[----:B------:R-:W-:Y:S01]  /*2720*/  VIADD R4, R153, 0xffffff49 ;  /* 0xffffff4999047836 */ /* 0x000fe20000000000 */
[----:B------:R-:W-:-:S02]  /*2730*/  ISETP.GE.AND P1, PT, R8, R155, PT ;  /* 0x0000009b0800720c */ /* 0x000fc40003f26270 */
[----:B------:R-:W-:Y:S01]  /*2740*/  ISETP.GE.AND P0, PT, R8, R149, PT ;  /* 0x000000950800720c */ /* 0x000fe20003f06270 */
[----:B------:R-:W-:Y:S01]  /*2750*/  VIADD R8, R153, 0xffffff41 ;  /* 0xffffff4199087836 */ /* 0x000fe20000000000 */
[----:B------:R-:W-:Y:S01]  /*2760*/  FSEL R118, R117, -INF , !P5 ;  /* 0xff80000075767808 */ /* 0x000fe20006800000 */
[----:B------:R-:W-:Y:S01]  /*2770*/  VIADD R6, R153, 0xffffff50 ;  /* 0xffffff5099067836 */ /* 0x000fe20000000000 */
[----:B------:R-:W-:Y:S02]  /*2780*/  FSEL R117, R119, -INF , !P2 ;  /* 0xff80000077757808 */ /* 0x000fe40005000000 */
[----:B------:R-:W-:Y:S01]  /*2790*/  FSEL R119, R112, -INF , !P4 ;  /* 0xff80000070777808 */ /* 0x000fe20006000000 */
[----:B------:R-:W-:Y:S01]  /*27a0*/  VIADD R112, R153, 0xffffff48 ;  /* 0xffffff4899707836 */ /* 0x000fe20000000000 */
[----:B------:R-:W-:Y:S02]  /*27b0*/  FSEL R130, R114, -INF , !P3 ;  /* 0xff80000072827808 */ /* 0x000fe40005800000 */
[----:B------:R-:W-:-:S02]  /*27c0*/  ISETP.GE.AND P5, PT, R10, R155, PT ;  /* 0x0000009b0a00720c */ /* 0x000fc40003fa6270 */
[----:B------:R-:W-:Y:S02]  /*27d0*/  ISETP.GE.AND P2, PT, R10, R149, PT ;  /* 0x000000950a00720c */ /* 0x000fe40003f46270 */
[C---:B------:R-:W-:Y:S02]  /*27e0*/  ISETP.GE.AND P4, PT, R8.reuse, R155, PT ;  /* 0x0000009b0800720c */ /* 0x040fe40003f86270 */
[----:B------:R-:W-:Y:S02]  /*27f0*/  ISETP.GE.AND P3, PT, R8, R149, PT ;  /* 0x000000950800720c */ /* 0x000fe40003f66270 */
[----:B------:R-:W1:Y:S01]  /*2800*/  LDSM.16.M88.4 R8, [R233+0x1c00] ;  /* 0x001c0000e908783b */ /* 0x000e620000000200 */
[----:B------:R-:W-:Y:S02]  /*2810*/  FSEL R108, R108, -INF , !P5 ;  /* 0xff8000006c6c7808 */ /* 0x000fe40006800000 */
[----:B------:R-:W-:Y:S02]  /*2820*/  FSEL R132, R110, -INF , !P2 ;  /* 0xff8000006e847808 */ /* 0x000fe40005000000 */
[----:B------:R-:W-:-:S02]  /*2830*/  FSEL R113, R113, -INF , !P1 ;  /* 0xff80000071717808 */ /* 0x000fc40004800000 */
[----:B------:R-:W-:Y:S01]  /*2840*/  FSEL R248, R115, -INF , !P0 ;  /* 0xff80000073f87808 */ /* 0x000fe20004000000 */
[C---:B--2---:R-:W-:Y:S01]  /*2850*/  HMMA.16816.F32.BF16 R92, R140.reuse, R12, R92 ;  /* 0x0000000c8c5c723c */ /* 0x044fe2000004185c */
        /* <DEDUP_REMOVED lines=8> */
[----:B------:R-:W-:Y:S02]  /*28e0*/  FSEL R240, R111, -INF , !P3 ;  /* 0xff8000006ff07808 */ /* 0x000fe40005800000 */
[----:B------:R-:W-:Y:S01]  /*28f0*/  FSEL R104, R104, -INF , !P1 ;  /* 0xff80000068687808 */ /* 0x000fe20004800000 */
[C---:B------:R-:W-:Y:S01]  /*2900*/  VIADD R14, R153.reuse, 0xffffff60 ;  /* 0xffffff60990e7836 */ /* 0x040fe20000000000 */
[----:B------:R-:W-:Y:S01]  /*2910*/  FSEL R212, R106, -INF , !P0 ;  /* 0xff8000006ad47808 */ /* 0x000fe20004000000 */
[----:B------:R-:W-:Y:S01]  /*2920*/  VIADD R106, R153, 0xffffff58 ;  /* 0xffffff58996a7836 */ /* 0x000fe20000000000 */
[C---:B------:R-:W-:Y:S02]  /*2930*/  ISETP.GE.AND P4, PT, R6.reuse, R155, PT ;  /* 0x0000009b0600720c */ /* 0x040fe40003f86270 */
[----:B------:R-:W-:Y:S02]  /*2940*/  ISETP.GE.AND P3, PT, R6, R149, PT ;  /* 0x000000950600720c */ /* 0x000fe40003f66270 */
[----:B------:R-:W-:-:S02]  /*2950*/  ISETP.GE.AND P1, PT, R4, R155, PT ;  /* 0x0000009b0400720c */ /* 0x000fc40003f26270 */
[----:B------:R-:W-:Y:S02]  /*2960*/  ISETP.GE.AND P0, PT, R4, R149, PT ;  /* 0x000000950400720c */ /* 0x000fe40003f06270 */
[----:B------:R-:W2:Y:S01]  /*2970*/  LDSM.16.M88.4 R4, [R233+0x2000] ;  /* 0x00200000e904783b */ /* 0x000ea20000000200 */
[----:B------:R-:W-:Y:S02]  /*2980*/  FSEL R210, R107, -INF , !P2 ;  /* 0xff8000006bd27808 */ /* 0x000fe40005000000 */
[----:B------:R-:W-:Y:S02]  /*2990*/  FSEL R107, R100, -INF , !P4 ;  /* 0xff800000646b7808 */ /* 0x000fe40006000000 */
[----:B------:R-:W-:Y:S02]  /*29a0*/  FSEL R146, R102, -INF , !P3 ;  /* 0xff80000066927808 */ /* 0x000fe40005800000 */
[----:B------:R-:W-:Y:S01]  /*29b0*/  FSEL R111, R105, -INF , !P5 ;  /* 0xff800000696f7808 */ /* 0x000fe20006800000 */
[----:B-1----:R-:W-:Y:S01]  /*29c0*/  HMMA.16816.F32.BF16 R84, R140, R8, R84 ;  /* 0x000000088c54723c */ /* 0x002fe20000041854 */
[----:B------:R-:W-:-:S02]  /*29d0*/  ISETP.GE.AND P4, PT, R12, R155, PT ;  /* 0x0000009b0c00720c */ /* 0x000fc40003f86270 */
[----:B------:R-:W-:Y:S01]  /*29e0*/  ISETP.GE.AND P3, PT, R12, R149, PT ;  /* 0x000000950c00720c */ /* 0x000fe20003f66270 */
[C---:B------:R-:W-:Y:S01]  /*29f0*/  VIADD R12, R153.reuse, 0xffffff61 ;  /* 0xffffff61990c7836 */ /* 0x040fe20000000000 */
[C---:B------:R-:W-:Y:S01]  /*2a00*/  ISETP.GE.AND P5, PT, R106.reuse, R155, PT ;  /* 0x0000009b6a00720c */ /* 0x040fe20003fa6270 */
[----:B------:R-:W-:Y:S01]  /*2a10*/  HMMA.16816.F32.BF16 R80, R140, R10, R80 ;  /* 0x0000000a8c50723c */ /* 0x000fe20000041850 */
[----:B------:R-:W-:Y:S01]  /*2a20*/  ISETP.GE.AND P2, PT, R106, R149, PT ;  /* 0x000000956a00720c */ /* 0x000fe20003f46270 */
[----:B------:R-:W-:Y:S01]  /*2a30*/  VIADD R8, R153, 0xffffff69 ;  /* 0xffffff6999087836 */ /* 0x000fe20000000000 */
[----:B------:R-:W-:Y:S02]  /*2a40*/  FSEL R159, R101, -INF , !P1 ;  /* 0xff800000659f7808 */ /* 0x000fe40004800000 */
[----:B------:R-:W-:Y:S02]  /*2a50*/  FSEL R208, R103, -INF , !P0 ;  /* 0xff80000067d07808 */ /* 0x000fe40004000000 */
[----:B------:R-:W-:Y:S01]  /*2a60*/  FSEL R161, R96, -INF , !P5 ;  /* 0xff80000060a17808 */ /* 0x000fe20006800000 */
[C---:B------:R-:W-:Y:S01]  /*2a70*/  VIADD R96, R153.reuse, 0xffffff68 ;  /* 0xffffff6899607836 */ /* 0x040fe20000000000 */
[----:B------:R-:W-:Y:S01]  /*2a80*/  FSEL R160, R98, -INF , !P2 ;  /* 0xff80000062a07808 */ /* 0x000fe20005000000 */
[----:B------:R-:W-:Y:S01]  /*2a90*/  VIADD R10, R153, 0xffffff70 ;  /* 0xffffff70990a7836 */ /* 0x000fe20000000000 */
[----:B------:R-:W-:-:S02]  /*2aa0*/  ISETP.GE.AND P1, PT, R14, R155, PT ;  /* 0x0000009b0e00720c */ /* 0x000fc40003f26270 */
[----:B------:R-:W-:Y:S02]  /*2ab0*/  ISETP.GE.AND P0, PT, R14, R149, PT ;  /* 0x000000950e00720c */ /* 0x000fe40003f06270 */
[C---:B------:R-:W-:Y:S02]  /*2ac0*/  ISETP.GE.AND P5, PT, R12.reuse, R155, PT ;  /* 0x0000009b0c00720c */ /* 0x040fe40003fa6270 */
[----:B------:R-:W-:Y:S02]  /*2ad0*/  ISETP.GE.AND P2, PT, R12, R149, PT ;  /* 0x000000950c00720c */ /* 0x000fe40003f46270 */
[----:B------:R-:W1:Y:S01]  /*2ae0*/  LDSM.16.M88.4 R12, [R233+0x2400] ;  /* 0x00240000e90c783b */ /* 0x000e620000000200 */
[----:B------:R-:W-:Y:S02]  /*2af0*/  FSEL R92, R92, -INF , !P1 ;  /* 0xff8000005c5c7808 */ /* 0x000fe40004800000 */
[----:B------:R-:W-:Y:S01]  /*2b00*/  FSEL R204, R94, -INF , !P0 ;  /* 0xff8000005ecc7808 */ /* 0x000fe20004000000 */
[----:B------:R-:W-:Y:S01]  /*2b10*/  VIADD R94, R153, 0xffffff78 ;  /* 0xffffff78995e7836 */ /* 0x000fe20000000000 */
        /* <DEDUP_REMOVED lines=13> */
[----:B------:R-:W-:Y:S01]  /*2bf0*/  VIADD R6, R153, 0xffffff80 ;  /* 0xffffff8099067836 */ /* 0x000fe20000000000 */
[----:B------:R-:W-:Y:S02]  /*2c00*/  FSEL R202, R90, -INF , !P3 ;  /* 0xff8000005aca7808 */ /* 0x000fe40005800000 */
        /* <DEDUP_REMOVED lines=17> */
[----:B------:R-:W-:Y:S01]  /*2d20*/  FSEL R86, R85, -INF , !P4 ;  /* 0xff80000055567808 */ /* 0x000fe20006000000 */
[----:B------:R-:W-:Y:S01]  /*2d30*/  VIADD R94, R153, 0xffffff88 ;  /* 0xffffff88995e7836 */ /* 0x000fe20000000000 */
[----:B------:R-:W-:Y:S02]  /*2d40*/  FSEL R200, R87, -INF , !P3 ;  /* 0xff80000057c87808 */ /* 0x000fe40005800000 */
[----:B------:R-:W-:Y:S01]  /*2d50*/  FSEL R80, R80, -INF , !P1 ;  /* 0xff80000050507808 */ /* 0x000fe20004800000 */
[----:B------:R-:W-:Y:S01]  /*2d60*/  VIADD R14, R153, 0xffffff90 ;  /* 0xffffff90990e7836 */ /* 0x000fe20000000000 */
[----:B------:R-:W-:-:S02]  /*2d70*/  FSEL R194, R82, -INF , !P0 ;  /* 0xff80000052c27808 */ /* 0x000fc40004000000 */
[C---:B------:R-:W-:Y:S02]  /*2d80*/  ISETP.GE.AND P4, PT, R6.reuse, R155, PT ;  /* 0x0000009b0600720c */ /* 0x040fe40003f86270 */
[----:B------:R-:W-:Y:S02]  /*2d90*/  ISETP.GE.AND P3, PT, R6, R149, PT ;  /* 0x000000950600720c */ /* 0x000fe40003f66270 */
[C---:B------:R-:W-:Y:S02]  /*2da0*/  ISETP.GE.AND P1, PT, R4.reuse, R155, PT ;  /* 0x0000009b0400720c */ /* 0x040fe40003f26270 */
[----:B------:R-:W-:Y:S02]  /*2db0*/  ISETP.GE.AND P0, PT, R4, R149, PT ;  /* 0x000000950400720c */ /* 0x000fe40003f06270 */
[----:B------:R-:W1:Y:S01]  /*2dc0*/  LDSM.16.M88.4 R4, [R233+0x2c00] ;  /* 0x002c0000e904783b */ /* 0x000e620000000200 */
[----:B------:R-:W-:Y:S02]  /*2dd0*/  FSEL R76, R76, -INF , !P4 ;  /* 0xff8000004c4c7808 */ /* 0x000fe40006000000 */
[----:B------:R-:W-:-:S02]  /*2de0*/  FSEL R190, R78, -INF , !P3 ;  /* 0xff8000004ebe7808 */ /* 0x000fc40005800000 */
[----:B------:R-:W-:Y:S02]  /*2df0*/  FSEL R82, R81, -INF , !P5 ;  /* 0xff80000051527808 */ /* 0x000fe40006800000 */
        /* <DEDUP_REMOVED lines=11> */
[----:B------:R-:W-:-:S02]  /*2eb0*/  FSEL R188, R79, -INF , !P0 ;  /* 0xff8000004fbc7808 */ /* 0x000fc40004000000 */
[----:B------:R-:W-:Y:S01]  /*2ec0*/  FSEL R72, R72, -INF , !P5 ;  /* 0xff80000048487808 */ /* 0x000fe20006800000 */
[----:B------:R-:W-:Y:S01]  /*2ed0*/  VIADD R10, R153, 0xffffffa0 ;  /* 0xffffffa0990a7836 */ /* 0x000fe20000000000 */
[----:B------:R-:W-:Y:S02]  /*2ee0*/  FSEL R180, R74, -INF , !P2 ;  /* 0xff8000004ab47808 */ /* 0x000fe40005000000 */
[C---:B------:R-:W-:Y:S02]  /*2ef0*/  ISETP.GE.AND P1, PT, R14.reuse, R155, PT ;  /* 0x0000009b0e00720c */ /* 0x040fe40003f26270 */
[----:B------:R-:W-:Y:S02]  /*2f00*/  ISETP.GE.AND P0, PT, R14, R149, PT ;  /* 0x000000950e00720c */ /* 0x000fe40003f06270 */
[C---:B------:R-:W-:Y:S02]  /*2f10*/  ISETP.GE.AND P5, PT, R12.reuse, R155, PT ;  /* 0x0000009b0c00720c */ /* 0x040fe40003fa6270 */
[----:B------:R-:W-:-:S02]  /*2f20*/  ISETP.GE.AND P2, PT, R12, R149, PT ;  /* 0x000000950c00720c */ /* 0x000fc40003f46270 */
[----:B------:R-:W2:Y:S01]  /*2f30*/  LDSM.16.M88.4 R12, [R233+0x3000] ;  /* 0x00300000e90c783b */ /* 0x000ea20000000200 */
[----:B------:R-:W-:Y:S02]  /*2f40*/  FSEL R68, R68, -INF , !P1 ;  /* 0xff80000044447808 */ /* 0x000fe40004800000 */
[----:B------:R-:W-:Y:S02]  /*2f50*/  FSEL R174, R70, -INF , !P0 ;  /* 0xff80000046ae7808 */ /* 0x000fe40004000000 */
[----:B------:R-:W-:Y:S01]  /*2f60*/  FSEL R74, R73, -INF , !P4 ;  /* 0xff800000494a7808 */ /* 0x000fe20006000000 */
[C---:B-1----:R-:W-:Y:S01]  /*2f70*/  HMMA.16816.F32.BF16 R52, R140.reuse, R4, R52 ;  /* 0x000000048c34723c */ /* 0x042fe20000041834 */
[----:B------:R-:W-:Y:S02]  /*2f80*/  FSEL R186, R75, -INF , !P3 ;  /* 0xff8000004bba7808 */ /* 0x000fe40005800000 */
        /* <DEDUP_REMOVED lines=17> */
[----:B------:R-:W1:Y:S01]  /*30a0*/  LDSM.16.M88.4 R8, [R233+0x3400] ;  /* 0x00340000e908783b */ /* 0x000e620000000200 */
[----:B------:R-:W-:Y:S02]  /*30b0*/  FSEL R66, R65, -INF , !P1 ;  /* 0xff80000041427808 */ /* 0x000fe40004800000 */
[----:B------:R-:W-:Y:S02]  /*30c0*/  FSEL R65, R60, -INF , !P5 ;  /* 0xff8000003c417808 */ /* 0x000fe40006800000 */
[----:B------:R-:W-:Y:S01]  /*30d0*/  FSEL R158, R62, -INF , !P2 ;  /* 0xff8000003e9e7808 */ /* 0x000fe20005000000 */
[----:B--2---:R-:W-:Y:S01]  /*30e0*/  HMMA.16816.F32.BF16 R44, R140, R12, R44 ;  /* 0x0000000c8c2c723c */ /* 0x004fe2000004182c */
[----:B------:R-:W-:Y:S02]  /*30f0*/  FSEL R162, R67, -INF , !P0 ;  /* 0xff80000043a27808 */ /* 0x000fe40004000000 */
[----:B------:R-:W-:-:S02]  /*3100*/  ISETP.GE.AND P5, PT, R4, R155, PT ;  /* 0x0000009b0400720c */ /* 0x000fc40003fa6270 */
[----:B------:R-:W-:Y:S01]  /*3110*/  ISETP.GE.AND P2, PT, R4, R149, PT ;  /* 0x000000950400720c */ /* 0x000fe20003f46270 */
[C---:B------:R-:W-:Y:S01]  /*3120*/  VIADD R4, R153.reuse, 0xffffffb1 ;  /* 0xffffffb199047836 */ /* 0x040fe20000000000 */
[C---:B------:R-:W-:Y:S01]  /*3130*/  ISETP.GE.AND P1, PT, R64.reuse, R155, PT ;  /* 0x0000009b4000720c */ /* 0x040fe20003f26270 */
[----:B------:R-:W-:Y:S01]  /*3140*/  VIADD R12, R153, 0xffffffb9 ;  /* 0xffffffb9990c7836 */ /* 0x000fe20000000000 */
[----:B------:R-:W-:Y:S01]  /*3150*/  ISETP.GE.AND P0, PT, R64, R149, PT ;  /* 0x000000954000720c */ /* 0x000fe20003f06270 */
[----:B------:R-:W-:Y:S01]  /*3160*/  HMMA.16816.F32.BF16 R40, R140, R14, R40 ;  /* 0x0000000e8c28723c */ /* 0x000fe20000041828 */
        /* <DEDUP_REMOVED lines=10> */
[----:B------:R-:W2:Y:S01]  /*3210*/  LDSM.16.M88.4 R4, [R233+0x3800] ;  /* 0x00380000e904783b */ /* 0x000ea20000000200 */
[----:B------:R-:W-:Y:S02]  /*3220*/  FSEL R52, R52, -INF , !P4 ;  /* 0xff80000034347808 */ /* 0x000fe40006000000 */
[----:B------:R-:W-:Y:S02]  /*3230*/  FSEL R126, R54, -INF , !P3 ;  /* 0xff800000367e7808 */ /* 0x000fe40005800000 */
[----:B------:R-:W-:-:S02]  /*3240*/  FSEL R73, R57, -INF , !P5 ;  /* 0xff80000039497808 */ /* 0x000fc40006800000 */
[----:B------:R-:W-:Y:S01]  /*3250*/  FSEL R134, R59, -INF , !P2 ;  /* 0xff8000003b867808 */ /* 0x000fe20005000000 */
[C---:B-1----:R-:W-:Y:S01]  /*3260*/  HMMA.16816.F32.BF16 R36, R140.reuse, R8, R36 ;  /* 0x000000088c24723c */ /* 0x042fe20000041824 */
        /* <DEDUP_REMOVED lines=9> */
[----:B------:R-:W-:Y:S02]  /*3300*/  FSEL R48, R48, -INF , !P5 ;  /* 0xff80000030307808 */ /* 0x000fe40006800000 */
[----:B------:R-:W-:Y:S01]  /*3310*/  FSEL R114, R50, -INF , !P2 ;  /* 0xff80000032727808 */ /* 0x000fe20005000000 */
[----:B------:R-:W-:Y:S01]  /*3320*/  VIADD R50, R153, 0xffffffc9 ;  /* 0xffffffc999327836 */ /* 0x000fe20000000000 */
[C---:B------:R-:W-:Y:S02]  /*3330*/  ISETP.GE.AND P1, PT, R14.reuse, R155, PT ;  /* 0x0000009b0e00720c */ /* 0x040fe40003f26270 */
[----:B------:R-:W-:Y:S02]  /*3340*/  ISETP.GE.AND P0, PT, R14, R149, PT ;  /* 0x000000950e00720c */ /* 0x000fe40003f06270 */
[----:B------:R-:W-:-:S02]  /*3350*/  ISETP.GE.AND P5, PT, R12, R155, PT ;  /* 0x0000009b0c00720c */ /* 0x000fc40003fa6270 */
[----:B------:R-:W-:Y:S02]  /*3360*/  ISETP.GE.AND P2, PT, R12, R149, PT ;  /* 0x000000950c00720c */ /* 0x000fe40003f46270 */
[----:B------:R-:W1:Y:S01]  /*3370*/  LDSM.16.M88.4 R12, [R233+0x3c00] ;  /* 0x003c0000e90c783b */ /* 0x000e620000000200 */
[----:B------:R-:W-:Y:S01]  /*3380*/  FSEL R8, R49, -INF , !P4 ;  /* 0xff80000031087808 */ /* 0x000fe20006000000 */
[----:B------:R-:W-:-:S04]  /*3390*/  DEPBAR.LE SB0, 0x0 ;  /* 0x000080000000791a */ /* 0x000fc80000000000 */
[----:B------:R-:W-:Y:S01]  /*33a0*/  FSEL R112, R51, -INF , !P3 ;  /* 0xff80000033707808 */ /* 0x000fe20005800000 */
[C---:B--2---:R-:W-:Y:S01]  /*33b0*/  HMMA.16816.F32.BF16 R28, R140.reuse, R4, R28 ;  /* 0x000000048c1c723c */ /* 0x044fe2000004181c */
[----:B------:R-:W-:Y:S01]  /*33c0*/  FSEL R9, R44, -INF , !P1 ;  /* 0xff8000002c097808 */ /* 0x000fe20004800000 */
[C---:B------:R-:W-:Y:S01]  /*33d0*/  VIADD R44, R153.reuse, 0xffffffd1 ;  /* 0xffffffd1992c7836 */ /* 0x040fe20000000000 */
[C---:B------:R-:W-:Y:S02]  /*33e0*/  ISETP.GE.AND P4, PT, R56.reuse, R155, PT ;  /* 0x0000009b3800720c */ /* 0x040fe40003f86270 */
[----:B------:R-:W-:Y:S01]  /*33f0*/  ISETP.GE.AND P3, PT, R56, R149, PT ;  /* 0x000000953800720c */ /* 0x000fe20003f66270 */
[----:B------:R-:W-:Y:S01]  /*3400*/  HMMA.16816.F32.BF16 R24, R140, R6, R24 ;  /* 0x000000068c18723c */ /* 0x000fe20000041818 */
[----:B------:R-:W-:Y:S01]  /*3410*/  FSEL R106, R46, -INF , !P0 ;  /* 0xff8000002e6a7808 */ /* 0x000fe20004000000 */
[C---:B------:R-:W-:Y:S01]  /*3420*/  VIADD R46, R153.reuse, 0xffffffd0 ;  /* 0xffffffd0992e7836 */ /* 0x040fe20000000000 */
[----:B------:R-:W-:Y:S01]  /*3430*/  FSEL R40, R40, -INF , !P4 ;  /* 0xff80000028287808 */ /* 0x000fe20006000000 */
[----:B------:R-:W-:Y:S01]  /*3440*/  VIADD R4, R153, 0xffffffd9 ;  /* 0xffffffd999047836 */ /* 0x000fe20000000000 */
[----:B------:R-:W-:-:S02]  /*3450*/  FSEL R96, R42, -INF , !P3 ;  /* 0xff8000002a607808 */ /* 0x000fc40005800000 */
[C---:B------:R-:W-:Y:S02]  /*3460*/  ISETP.GE.AND P4, PT, R44.reuse, R155, PT ;  /* 0x0000009b2c00720c */ /* 0x040fe40003f86270 */
[----:B------:R-:W-:Y:S01]  /*3470*/  ISETP.GE.AND P3, PT, R44, R149, PT ;  /* 0x000000952c00720c */ /* 0x000fe20003f66270 */
[----:B------:R-:W-:Y:S01]  /*3480*/  VIADD R44, R153, 0xffffffd8 ;  /* 0xffffffd8992c7836 */ /* 0x000fe20000000000 */
[----:B------:R-:W-:Y:S01]  /*3490*/  BAR.SYNC.DEFER_BLOCKING 0x0 ;  /* 0x0000000000007b1d */ /* 0x000fe20000010000 */
[C---:B------:R-:W-:Y:S02]  /*34a0*/  ISETP.GE.AND P1, PT, R50.reuse, R155, PT ;  /* 0x0000009b3200720c */ /* 0x040fe40003f26270 */
[----:B------:R-:W-:Y:S02]  /*34b0*/  ISETP.GE.AND P0, PT, R50, R149, PT ;  /* 0x000000953200720c */ /* 0x000fe40003f06270 */
[----:B------:R-:W-:Y:S02]  /*34c0*/  FSEL R10, R45, -INF , !P5 ;  /* 0xff8000002d0a7808 */ /* 0x000fe40006800000 */
[----:B------:R-:W-:-:S02]  /*34d0*/  FSEL R100, R47, -INF , !P2 ;  /* 0xff8000002f647808 */ /* 0x000fc40005000000 */
[C---:B------:R-:W-:Y:S02]  /*34e0*/  ISETP.GE.AND P5, PT, R46.reuse, R155, PT ;  /* 0x0000009b2e00720c */ /* 0x040fe40003fa6270 */
[----:B------:R-:W-:Y:S02]  /*34f0*/  ISETP.GE.AND P2, PT, R46, R149, PT ;  /* 0x000000952e00720c */ /* 0x000fe40003f46270 */
[----:B------:R-:W-:Y:S02]  /*3500*/  FSEL R42, R41, -INF , !P1 ;  /* 0xff800000292a7808 */ /* 0x000fe40004800000 */
[----:B------:R-:W-:Y:S01]  /*3510*/  FSEL R94, R43, -INF , !P0 ;  /* 0xff8000002b5e7808 */ /* 0x000fe20004000000 */
[----:B-1----:R-:W-:Y:S01]  /*3520*/  HMMA.16816.F32.BF16 R20, R140, R12, R20 ;  /* 0x0000000c8c14723c */ /* 0x002fe20000041814 */
[C---:B------:R-:W-:Y:S02]  /*3530*/  ISETP.GE.AND P1, PT, R44.reuse, R155, PT ;  /* 0x0000009b2c00720c */ /* 0x040fe40003f26270 */
[----:B------:R-:W-:-:S02]  /*3540*/  ISETP.GE.AND P0, PT, R44, R149, PT ;  /* 0x000000952c00720c */ /* 0x000fc40003f06270 */
[----:B------:R-:W-:Y:S01]  /*3550*/  FSEL R36, R36, -INF , !P5 ;  /* 0xff80000024247808 */ /* 0x000fe20006800000 */
[----:B------:R-:W-:Y:S01]  /*3560*/  HMMA.16816.F32.BF16 R16, R140, R14, R16 ;  /* 0x0000000e8c10723c */ /* 0x000fe20000041810 */
[----:B------:R-:W-:Y:S01]  /*3570*/  FSEL R44, R38, -INF , !P2 ;  /* 0xff800000262c7808 */ /* 0x000fe20005000000 */
[C---:B------:R-:W-:Y:S01]  /*3580*/  VIADD R38, R153.reuse, 0xffffffe0 ;  /* 0xffffffe099267836 */ /* 0x040fe20000000000 */
[C---:B------:R-:W-:Y:S02]  /*3590*/  ISETP.GE.AND P5, PT, R4.reuse, R155, PT ;  /* 0x0000009b0400720c */ /* 0x040fe40003fa6270 */
[----:B------:R-:W-:Y:S01]  /*35a0*/  ISETP.GE.AND P2, PT, R4, R149, PT ;  /* 0x000000950400720c */ /* 0x000fe20003f46270 */
[C---:B------:R-:W-:Y:S01]  /*35b0*/  VIADD R4, R153.reuse, 0xffffffe1 ;  /* 0xffffffe199047836 */ /* 0x040fe20000000000 */
[----:B------:R-:W-:Y:S02]  /*35c0*/  FSEL R32, R32, -INF , !P1 ;  /* 0xff80000020207808 */ /* 0x000fe40004800000 */
[----:B------:R-:W-:Y:S01]  /*35d0*/  FSEL R46, R34, -INF , !P0 ;  /* 0xff800000222e7808 */ /* 0x000fe20004000000 */
[----:B------:R-:W-:Y:S01]  /*35e0*/  VIADD R34, R153, 0xffffffe8 ;  /* 0xffffffe899227836 */ /* 0x000fe20000000000 */
[----:B------:R-:W-:-:S02]  /*35f0*/  FSEL R6, R37, -INF , !P4 ;  /* 0xff80000025067808 */ /* 0x000fc40006000000 */
[----:B------:R-:W-:Y:S02]  /*3600*/  FSEL R47, R39, -INF , !P3 ;  /* 0xff800000272f7808 */ /* 0x000fe40005800000 */
[C---:B------:R-:W-:Y:S02]  /*3610*/  ISETP.GE.AND P1, PT, R4.reuse, R155, PT ;  /* 0x0000009b0400720c */ /* 0x040fe40003f26270 */
[----:B------:R-:W-:Y:S01]  /*3620*/  ISETP.GE.AND P0, PT, R4, R149, PT ;  /* 0x000000950400720c */ /* 0x000fe20003f06270 */
[----:B------:R-:W-:Y:S01]  /*3630*/  VIADD R4, R153, 0xffffffe9 ;  /* 0xffffffe999047836 */ /* 0x000fe20000000000 */
[C---:B------:R-:W-:Y:S02]  /*3640*/  ISETP.GE.AND P4, PT, R38.reuse, R155, PT ;  /* 0x0000009b2600720c */ /* 0x040fe40003f86270 */
[----:B------:R-:W-:Y:S02]  /*3650*/  ISETP.GE.AND P3, PT, R38, R149, PT ;  /* 0x000000952600720c */ /* 0x000fe40003f66270 */
[----:B------:R-:W-:-:S02]  /*3660*/  FSEL R28, R28, -INF , !P4 ;  /* 0xff8000001c1c7808 */ /* 0x000fc40006000000 */
[----:B------:R-:W-:Y:S01]  /*3670*/  FSEL R50, R30, -INF , !P3 ;  /* 0xff8000001e327808 */ /* 0x000fe20005800000 */
[----:B------:R-:W-:Y:S01]  /*3680*/  VIADD R30, R153, 0xfffffff0 ;  /* 0xfffffff0991e7836 */ /* 0x000fe20000000000 */
[----:B------:R-:W-:Y:S02]  /*3690*/  FSEL R12, R33, -INF , !P5 ;  /* 0xff800000210c7808 */ /* 0x000fe40006800000 */
[----:B------:R-:W-:Y:S02]  /*36a0*/  FSEL R51, R35, -INF , !P2 ;  /* 0xff80000023337808 */ /* 0x000fe40005000000 */
[C---:B------:R-:W-:Y:S02]  /*36b0*/  ISETP.GE.AND P4, PT, R4.reuse, R155, PT ;  /* 0x0000009b0400720c */ /* 0x040fe40003f86270 */
[----:B------:R-:W-:Y:S01]  /*36c0*/  ISETP.GE.AND P3, PT, R4, R149, PT ;  /* 0x000000950400720c */ /* 0x000fe20003f66270 */
[----:B------:R-:W-:Y:S01]  /*36d0*/  VIADD R4, R153, 0xfffffff1 ;  /* 0xfffffff199047836 */ /* 0x000fe20000000000 */
[----:B------:R-:W-:-:S02]  /*36e0*/  ISETP.GE.AND P5, PT, R34, R155, PT ;  /* 0x0000009b2200720c */ /* 0x000fc40003fa6270 */
[----:B------:R-:W-:Y:S02]  /*36f0*/  ISETP.GE.AND P2, PT, R34, R149, PT ;  /* 0x000000952200720c */ /* 0x000fe40003f46270 */
[----:B------:R-:W-:Y:S02]  /*3700*/  FSEL R24, R24, -INF , !P5 ;  /* 0xff80000018187808 */ /* 0x000fe40006800000 */
[----:B------:R-:W-:Y:S02]  /*3710*/  FSEL R61, R26, -INF , !P2 ;  /* 0xff8000001a3d7808 */ /* 0x000fe40005000000 */
[----:B------:R-:W-:Y:S02]  /*3720*/  FSEL R62, R31, -INF , !P0 ;  /* 0xff8000001f3e7808 */ /* 0x000fe40004000000 */
[C---:B------:R-:W-:Y:S02]  /*3730*/  ISETP.GE.AND P5, PT, R4.reuse, R155, PT ;  /* 0x0000009b0400720c */ /* 0x040fe40003fa6270 */
[-C--:B------:R-:W-:Y:S01]  /*3740*/  ISETP.GE.AND P2, PT, R4, R149.reuse, PT ;  /* 0x000000950400720c */ /* 0x080fe20003f46270 */
[----:B------:R-:W-:Y:S01]  /*3750*/  VIADD R4, R153, 0xfffffff9 ;  /* 0xfffffff999047836 */ /* 0x000fe20000000000 */
[----:B------:R-:W-:-:S02]  /*3760*/  ISETP.GE.AND P0, PT, R30, R149, PT ;  /* 0x000000951e00720c */ /* 0x000fc40003f06270 */
[----:B------:R-:W-:Y:S02]  /*3770*/  FSEL R14, R29, -INF , !P1 ;  /* 0xff8000001d0e7808 */ /* 0x000fe40004800000 */
[----:B------:R-:W-:Y:S02]  /*3780*/  FSEL R59, R22, -INF , !P0 ;  /* 0xff800000163b7808 */ /* 0x000fe40004000000 */
[----:B------:R-:W-:Y:S02]  /*3790*/  ISETP.GE.AND P0, PT, R4, R149, PT ;  /* 0x000000950400720c */ /* 0x000fe40003f06270 */
[----:B------:R-:W-:Y:S01]  /*37a0*/  ISETP.GE.AND P1, PT, R30, R155, PT ;  /* 0x0000009b1e00720c */ /* 0x000fe20003f26270 */
[----:B------:R-:W-:Y:S01]  /*37b0*/  VIADD R30, R153, 0xfffffff8 ;  /* 0xfffffff8991e7836 */ /* 0x000fe20000000000 */
[----:B------:R-:W-:Y:S02]  /*37c0*/  FSEL R56, R19, -INF , !P0 ;  /* 0xff80000013387808 */ /* 0x000fe40004000000 */
[----:B------:R-:W-:-:S02]  /*37d0*/  ISETP.GE.AND P0, PT, R148, 0x2, PT ;  /* 0x000000029400780c */ /* 0x000fc40003f06270 */
[----:B------:R-:W-:Y:S02]  /*37e0*/  FSEL R26, R25, -INF , !P4 ;  /* 0xff800000191a7808 */ /* 0x000fe40006000000 */
[----:B------:R-:W-:Y:S02]  /*37f0*/  FSEL R60, R27, -INF , !P3 ;  /* 0xff8000001b3c7808 */ /* 0x000fe40005800000 */
[----:B------:R-:W-:Y:S02]  /*3800*/  FSEL R128, R20, -INF , !P1 ;  /* 0xff80000014807808 */ /* 0x000fe40004800000 */
[-C--:B------:R-:W-:Y:S02]  /*3810*/  ISETP.GE.AND P4, PT, R30, R155.reuse, PT ;  /* 0x0000009b1e00720c */ /* 0x080fe40003f86270 */
[----:B------:R-:W-:Y:S01]  /*3820*/  ISETP.GE.AND P3, PT, R4, R155, PT ;  /* 0x0000009b0400720c */ /* 0x000fe20003f66270 */
[----:B------:R-:W-:Y:S01]  /*3830*/  IMAD.IADD R4, R2, 0x1, R151 ;  /* 0x0000000102047824 */ /* 0x000fe200078e0297 */
[----:B------:R-:W-:-:S02]  /*3840*/  ISETP.GE.AND P1, PT, R30, R149, PT ;  /* 0x000000951e00720c */ /* 0x000fc40003f26270 */
[----:B------:R-:W-:Y:S02]  /*3850*/  FSEL R102, R21, -INF , !P5 ;  /* 0xff80000015667808 */ /* 0x000fe40006800000 */
[----:B------:R-:W-:Y:S02]  /*3860*/  FSEL R58, R23, -INF , !P2 ;  /* 0xff800000173a7808 */ /* 0x000fe40005000000 */
[----:B------:R-:W-:Y:S02]  /*3870*/  FSEL R64, R16, -INF , !P4 ;  /* 0xff80000010407808 */ /* 0x000fe40006000000 */
[----:B------:R-:W-:Y:S02]  /*3880*/  FSEL R63, R17, -INF , !P3 ;  /* 0xff800000113f7808 */ /* 0x000fe40005800000 */
[----:B------:R-:W-:Y:S01]  /*3890*/  FSEL R57, R18, -INF , !P1 ;  /* 0xff80000012397808 */ /* 0x000fe20004800000 */
[----:B------:R-:W-:Y:S06]  /*38a0*/  @!P0 BRA `(.L_x_1520) ;  /* 0x0000000400748947 */ /* 0x000fec0003800000 */
[----:B------:R-:W-:Y:S05]  /*38b0*/  @P6 BRA `(.L_x_1521) ;  /* 0x0000000000ec6947 */ /* 0x000fea0003800000 */
[----:B------:R-:W1:Y:S01]  /*38c0*/  LDC R5, c[0x0][0x380] ;  /* 0x0000e000ff057b82 */ /* 0x000e620000000800 */
[C---:B------:R-:W-:Y:S01]  /*38d0*/  IADD3 R16, R0.reuse, -0x100, RZ ;  /* 0xffffff0000107810 */ /* 0x040fe20007ffe0ff */
[----:B------:R-:W-:-:S03]  /*38e0*/  VIADD R18, R0, 0xfffffe00 ;  /* 0xfffffe0000127836 */ /* 0x000fc60000000000 */
[----:B------:R-:W-:Y:S02]  /*38f0*/  IABS R13, R16 ;  /* 0x00000010000d7213 */ /* 0x000fe40000000000 */
        /* <DEDUP_REMOVED lines=28> */
[----:B------:R-:W-:-:S02]  /*3ac0*/  @!P2 IADD3 R15, R15, 0x1, RZ ;  /* 0x000000010f0fa810 */ /* 0x000fc40007ffe0ff */
[----:B------:R-:W-:-:S07]  /*3ad0*/  ISETP.NE.AND P2, PT, R5, RZ, PT ;  /* 0x000000ff0500720c */ /* 0x000fce0003f45270 */
[----:B------:R-:W-:Y:S02]  /*3ae0*/  @P5 VIADD R17, R17, 0x1 ;  /* 0x0000000111115836 */ /* 0x000fe40000000000 */
[----:B------:R-:W-:Y:S02]  /*3af0*/  @P4 IADD3 R15, R15, 0x1, RZ ;  /* 0x000000010f0f4810 */ /* 0x000fe40007ffe0ff */
[----:B------:R-:W-:Y:S02]  /*3b00*/  @!P3 IMAD.MOV R17, RZ, RZ, -R17 ;  /* 0x000000ffff11b224 */ /* 0x000fe400078e0a11 */
[----:B------:R-:W-:-:S03]  /*3b10*/  @!P1 IADD3 R15, -R15, RZ, RZ ;  /* 0x000000ff0f0f9210 */ /* 0x000fc60007ffe1ff */
[C---:B------:R-:W-:Y:S02]  /*3b20*/  SEL R11, R0.reuse, R17, !P2 ;  /* 0x00000011000b7207 */ /* 0x040fe40005000000 */
[----:B------:R-:W-:-:S03]  /*3b30*/  SEL R0, R0, R15, !P2 ;  /* 0x0000000f00007207 */ /* 0x000fc60005000000 */
[----:B------:R-:W-:-:S04]  /*3b40*/  IMAD.WIDE R20, R11, 0x4, R242 ;  /* 0x000000040b147825 */ /* 0x000fc800078e02f2 */
[----:B------:R-:W-:Y:S01]  /*3b50*/  IMAD.WIDE R18, R0, 0x4, R242 ;  /* 0x0000000400127825 */ /* 0x000fe200078e02f2 */
[----:B------:R-:W2:Y:S04]  /*3b60*/  LDG.E R2, desc[UR16][R20.64] ;  /* 0x0000001014027981 */ /* 0x000ea8000c1e1900 */
[----:B------:R-:W2:Y:S01]  /*3b70*/  LDG.E R7, desc[UR16][R18.64] ;  /* 0x0000001012077981 */ /* 0x000ea2000c1e1900 */
[----:B------:R-:W-:-:S04]  /*3b80*/  IMAD.IADD R0, R11, 0x1, -R0 ;  /* 0x000000010b007824 */ /* 0x000fc800078e0a00 */
[----:B------:R-:W-:-:S04]  /*3b90*/  IMAD R5, R0, R5, -0x100 ;  /* 0xffffff0000057424 */ /* 0x000fc800078e0205 */
[----:B------:R-:W-:Y:S01]  /*3ba0*/  IMAD.WIDE.U32 R16, R5, UR6, RZ ;  /* 0x0000000605107c25 */ /* 0x000fe2000f8e00ff */
[----:B------:R-:W-:-:S05]  /*3bb0*/  SHF.R.S32.HI R0, RZ, 0x1f, R5 ;  /* 0x0000001fff007819 */ /* 0x000fca0000011405 */
[----:B------:R-:W-:-:S04]  /*3bc0*/  IMAD R0, R0, UR6, RZ ;  /* 0x0000000600007c24 */ /* 0x000fc8000f8e02ff */
[----:B------:R-:W-:-:S04]  /*3bd0*/  IMAD R0, R5, UR7, R0 ;  /* 0x0000000705007c24 */ /* 0x000fc8000f8e0200 */
        /* <DEDUP_REMOVED lines=9> */
.L_x_1521:
[----:B------:R-:W-:-:S04]  /*3c70*/  ULEA UR6, -UR6, URZ, 0x8 ;  /* 0x0000003f06067291 */ /* 0x000fc8000f8e413f */
[----:B------:R-:W-:Y:S02]  /*3c80*/  USHF.R.S32.HI UR4, URZ, 0x1f, UR6 ;  /* 0x0000001f3f047899 */ /* 0x000fe40008011406 */
[----:B------:R-:W-:-:S04]  /*3c90*/  MOV R0, UR6 ;  /* 0x0000000600007c02 */ /* 0x000fc80008000f00 */
[----:B------:R-:W-:-:S07]  /*3ca0*/  MOV R2, UR4 ;  /* 0x0000000400027c02 */ /* 0x000fce0008000f00 */
.L_x_1522:
[----:B------:R-:W-:-:S04]  /*3cb0*/  LEA R238, P1, R0, R238, 0x1 ;  /* 0x000000ee00ee7211 */ /* 0x000fc800078208ff */
[----:B------:R-:W-:Y:S02]  /*3cc0*/  LEA.HI.X R237, R0, R237, R2, 0x1, P1 ;  /* 0x000000ed00ed7211 */ /* 0x000fe400008f0c02 */
[----:B------:R-:W-:-:S03]  /*3cd0*/  IADD3 R30, P1, R238, UR18, RZ ;  /* 0x00000012ee1e7c10 */ /* 0x000fc6000ff3e0ff */
[----:B------:R-:W-:Y:S01]  /*3ce0*/  IMAD.MOV.U32 R239, RZ, RZ, R237 ;  /* 0x000000ffffef7224 */ /* 0x000fe200078e00ed */
[----:B------:R-:W-:Y:S02]  /*3cf0*/  IADD3.X R31, R237, UR19, RZ, P1, !PT ;  /* 0x00000013ed1f7c10 */ /* 0x000fe40008ffe4ff */
[----:B------:R-:W-:Y:S02]  /*3d00*/  IADD3 R22, P1, R30, UR18, RZ ;  /* 0x000000121e167c10 */ /* 0x000fe4000ff3e0ff */
[----:B------:R-:W-:Y:S01]  /*3d10*/  @!PT LDS RZ, [RZ] ;  /* 0x00000000fffff984 */ /* 0x000fe20000000800 */
[----:B------:R-:W-:Y:S01]  /*3d20*/  @!PT LDS RZ, [RZ] ;  /* 0x00000000fffff984 */ /* 0x000fe20000000800 */
[----:B------:R-:W-:Y:S01]  /*3d30*/  @!PT LDS RZ, [RZ] ;  /* 0x00000000fffff984 */ /* 0x000fe20000000800 */
[----:B------:R1:W-:Y:S02]  /*3d40*/  LDGSTS.E.BYPASS.LTC128B.128 [R241+0x1000], desc[UR16][R238.64] ;  /* 0x01000000eef17fae */ /* 0x0003e4000b901d50 */
[----:B------:R-:W-:Y:S02]  /*3d50*/  IADD3.X R23, R31, UR19, RZ, P1, !PT ;  /* 0x000000131f177c10 */ /* 0x000fe40008ffe4ff */
[----:B------:R-:W-:Y:S01]  /*3d60*/  IADD3 R20, P1, R22, UR18, RZ ;  /* 0x0000001216147c10 */ /* 0x000fe2000ff3e0ff */
[----:B------:R1:W-:Y:S03]  /*3d70*/  LDGSTS.E.BYPASS.LTC128B.128 [R241+0x1800], desc[UR16][R30.64] ;  /* 0x018000001ef17fae */ /* 0x0003e6000b901d50 */
[----:B------:R-:W-:Y:S01]  /*3d80*/  IADD3.X R21, R23, UR19, RZ, P1, !PT ;  /* 0x0000001317157c10 */ /* 0x000fe20008ffe4ff */
[----:B------:R1:W-:Y:S01]  /*3d90*/  LDGSTS.E.BYPASS.LTC128B.128 [R241+0x2000], desc[UR16][R22.64] ;  /* 0x0200000016f17fae */ /* 0x0003e2000b901d50 */
[----:B------:R-:W-:-:S03]  /*3da0*/  IADD3 R18, P1, R20, UR18, RZ ;  /* 0x0000001214127c10 */ /* 0x000fc6000ff3e0ff */
[----:B------:R1:W-:Y:S01]  /*3db0*/  LDGSTS.E.BYPASS.LTC128B.128 [R241+0x2800], desc[UR16][R20.64] ;  /* 0x0280000014f17fae */ /* 0x0003e2000b901d50 */
[----:B------:R-:W-:Y:S02]  /*3dc0*/  IADD3.X R19, R21, UR19, RZ, P1, !PT ;  /* 0x0000001315137c10 */ /* 0x000fe40008ffe4ff */
        /* <DEDUP_REMOVED lines=8> */
[----:B------:R-:W-:-:S05]  /*3e50*/  IADD3.X R39, R35, UR19, RZ, P1, !PT ;  /* 0x0000001323277c10 */ /* 0x000fca0008ffe4ff */
[----:B------:R1:W-:Y:S04]  /*3e60*/  LDGSTS.E.BYPASS.LTC128B.128 [R241+0x4800], desc[UR16][R38.64] ;  /* 0x0480000026f17fae */ /* 0x0003e8000b901d50 */
[----:B------:R-:W0:Y:S02]  /*3e70*/  LDGDEPBAR ;  /* 0x00000000000079af */ /* 0x000e240000000000 */
.L_x_1520:
        /* <DEDUP_REMOVED lines=105> */
[----:B------:R-:W2:Y:S01]  /*4510*/  MUFU.EX2 R143, R143 ;  /* 0x0000008f008f7308 */ /* 0x000ea20000000800 */
        /* <DEDUP_REMOVED lines=16> */
[----:B--2---:R-:W-:Y:S01]  /*4620*/  F2FP.BF16.F32.PACK_AB R28, R143, R184 ;  /* 0x000000b88f1c723e */ /* 0x004fe200000010ff */
        /* <DEDUP_REMOVED lines=15> */
[----:B-1----:R-:W-:Y:S01]  /*4720*/  F2FP.BF16.F32.PACK_AB R30, R139, R178 ;  /* 0x000000b28b1e723e */ /* 0x002fe200000010ff */
        /* <DEDUP_REMOVED lines=31> */
[----:B-1----:R-:W-:Y:S01]  /*4920*/  F2FP.BF16.F32.PACK_AB R38, R125, R154 ;  /* 0x0000009a7d26723e */ /* 0x002fe200000010ff */
[--C-:B------:R-:W-:Y:S01]  /*4930*/  FFMA.FTZ R104, R161, UR4, -R93.reuse ;  /* 0x00000004a1687c23 */ /* 0x100fe2000801085d */
[----:B------:R-:W-:Y:S01]  /*4940*/  FMNMX.FTZ R5, R200, R5, !PT ;  /* 0x00000005c8057209 */ /* 0x000fe20007810000 */
[----:B------:R-:W-:Y:S01]  /*4950*/  FFMA.FTZ R95, R163, UR4, -R93 ;  /* 0x00000004a35f7c23 */ /* 0x000fe2000801085d */
[----:B------:R-:W-:Y:S01]  /*4960*/  FADD.FTZ R143, R184, R143 ;  /* 0x0000008fb88f7221 */ /* 0x000fe20000010000 */
[----:B------:R-:W-:Y:S01]  /*4970*/  FFMA.FTZ R64, R64, UR4, -R93 ;  /* 0x0000000440407c23 */ /* 0x000fe2000801085d */
[----:B------:R-:W-:Y:S01]  /*4980*/  FMNMX.FTZ R5, R194, R5, !PT ;  /* 0x00000005c2057209 */ /* 0x000fe20007810000 */
[----:B------:R-:W-:Y:S01]  /*4990*/  MUFU.EX2 R136, R136 ;  /* 0x0000008800887308 */ /* 0x000fe20000000800 */
[----:B------:R-:W-:Y:S01]  /*49a0*/  FADD.FTZ R178, R178, R143 ;  /* 0x0000008fb2b27221 */ /* 0x000fe20000010000 */
[----:B------:R-:W-:Y:S01]  /*49b0*/  FFMA.FTZ R249, R63, UR4, -R93 ;  /* 0x000000043ff97c23 */ /* 0x000fe2000801085d */
        /* <DEDUP_REMOVED lines=66> */
[--C-:B------:R-:W-:Y:S01]  /*4de0*/  FFMA.FTZ R164, R232, UR4, -R65.reuse ;  /* 0x00000004e8a47c23 */ /* 0x100fe20008010841 */
[----:B------:R-:W-:Y:S01]  /*4df0*/  LEA R232, R4, UR5, 0x1 ;  /* 0x0000000504e87c11 */ /* 0x000fe2000f8e08ff */
[--C-:B------:R-:W-:Y:S01]  /*4e00*/  FFMA.FTZ R182, R156, UR4, -R65.reuse ;  /* 0x000000049cb67c23 */ /* 0x100fe20008010841 */
[--C-:B------:R-:W-:Y:S01]  /*4e10*/  FFMA.FTZ R176, R176, UR4, -R65.reuse ;  /* 0x00000004b0b07c23 */ /* 0x100fe20008010841 */
[--C-:B------:R-:W-:Y:S01]  /*4e20*/  FFMA.FTZ R137, R214, UR4, -R65.reuse ;  /* 0x00000004d6897c23 */ /* 0x100fe20008010841 */
[----:B------:R-:W-:Y:S01]  /*4e30*/  IADD3 R231, R3, R232, RZ ;  /* 0x000000e803e77210 */ /* 0x000fe20007ffe0ff */
[----:B------:R-:W1:Y:S01]  /*4e40*/  LDSM.16.MT88.4 R12, [R232+0x5000] ;  /* 0x00500000e80c783b */ /* 0x000e620000004200 */
[----:B------:R-:W-:Y:S01]  /*4e50*/  MUFU.EX2 R141, R141 ;  /* 0x0000008d008d7308 */ /* 0x000fe20000000800 */
[--C-:B------:R-:W-:Y:S01]  /*4e60*/  FFMA.FTZ R129, R246, UR4, -R65.reuse ;  /* 0x00000004f6817c23 */ /* 0x100fe20008010841 */
[--C-:B------:R-:W-:Y:S01]  /*4e70*/  FFMA.FTZ R156, R138, UR4, -R65.reuse ;  /* 0x000000048a9c7c23 */ /* 0x100fe20008010841 */
[----:B------:R-:W2:Y:S01]  /*4e80*/  LDSM.16.MT88.4 R24, [R231+0x5000] ;  /* 0x00500000e718783b */ /* 0x000ea20000004200 */
[--C-:B------:R-:W-:Y:S01]  /*4e90*/  FFMA.FTZ R127, R252, UR4, -R65.reuse ;  /* 0x00000004fc7f7c23 */ /* 0x100fe20008010841 */
[--C-:B------:R-:W-:Y:S01]  /*4ea0*/  FFMA.FTZ R140, R250, UR4, -R65.reuse ;  /* 0x00000004fa8c7c23 */ /* 0x100fe20008010841 */
[--C-:B------:R-:W-:Y:S01]  /*4eb0*/  FFMA.FTZ R119, R131, UR4, -R65.reuse ;  /* 0x0000000483777c23 */ /* 0x100fe20008010841 */
[----:B------:R-:W3:Y:S01]  /*4ec0*/  LDSM.16.MT88.4 R4, [R232+0x5400] ;  /* 0x00540000e804783b */ /* 0x000ee20000004200 */
[----:B------:R-:W4:Y:S01]  /*4ed0*/  MUFU.EX2 R182, R182 ;  /* 0x000000b600b67308 */ /* 0x000f220000000800 */
[--C-:B------:R-:W-:Y:S01]  /*4ee0*/  FFMA.FTZ R138, R133, UR4, -R65.reuse ;  /* 0x00000004858a7c23 */ /* 0x100fe20008010841 */
[--C-:B------:R-:W-:Y:S01]  /*4ef0*/  FFMA.FTZ R111, R123, UR4, -R65.reuse ;  /* 0x000000047b6f7c23 */ /* 0x100fe20008010841 */
[----:B------:R-:W5:Y:S01]  /*4f00*/  LDSM.16.MT88.4 R40, [R231+0x5400] ;  /* 0x00540000e728783b */ /* 0x000f620000004200 */
[--C-:B------:R-:W-:Y:S01]  /*4f10*/  FFMA.FTZ R3, R130, UR4, -R65.reuse ;  /* 0x0000000482037c23 */ /* 0x100fe20008010841 */
[--C-:B------:R-:W-:Y:S01]  /*4f20*/  FFMA.FTZ R122, R122, UR4, -R65.reuse ;  /* 0x000000047a7a7c23 */ /* 0x100fe20008010841 */
[--C-:B------:R-:W-:Y:S01]  /*4f30*/  FFMA.FTZ R107, R117, UR4, -R65.reuse ;  /* 0x00000004756b7c23 */ /* 0x100fe20008010841 */
[----:B------:R-:W5:Y:S01]  /*4f40*/  LDSM.16.MT88.4 R20, [R232+0x5800] ;  /* 0x00580000e814783b */ /* 0x000f620000004200 */
[----:B------:R-:W-:Y:S01]  /*4f50*/  MUFU.EX2 R176, R176 ;  /* 0x000000b000b07308 */ /* 0x000fe20000000800 */
[--C-:B------:R-:W-:Y:S01]  /*4f60*/  FFMA.FTZ R130, R248, UR4, -R65.reuse ;  /* 0x00000004f8827c23 */ /* 0x100fe20008010841 */
[--C-:B------:R-:W-:Y:S01]  /*4f70*/  FFMA.FTZ R113, R132, UR4, -R65.reuse ;  /* 0x0000000484717c23 */ /* 0x100fe20008010841 */
[----:B------:R-:W5:Y:S01]  /*4f80*/  LDSM.16.MT88.4 R32, [R231+0x5800] ;  /* 0x00580000e720783b */ /* 0x000f620000004200 */
[--C-:B------:R-:W-:Y:S01]  /*4f90*/  FFMA.FTZ R132, R240, UR4, -R65.reuse ;  /* 0x00000004f0847c23 */ /* 0x100fe20008010841 */
[--C-:B------:R-:W-:Y:S01]  /*4fa0*/  FFMA.FTZ R117, R212, UR4, -R65.reuse ;  /* 0x00000004d4757c23 */ /* 0x100fe20008010841 */
[--C-:B------:R-:W-:Y:S01]  /*4fb0*/  FFMA.FTZ R142, R210, UR4, -R65.reuse ;  /* 0x00000004d28e7c23 */ /* 0x100fe20008010841 */
[--C-:B------:R-:W-:Y:S01]  /*4fc0*/  FFMA.FTZ R123, R146, UR4, -R65.reuse ;  /* 0x00000004927b7c23 */ /* 0x100fe20008010841 */
[----:B------:R-:W1:Y:S01]  /*4fd0*/  MUFU.EX2 R137, R137 ;  /* 0x0000008900897308 */ /* 0x000e620000000800 */
        /* <DEDUP_REMOVED lines=16> */
[----:B-1----:R-:W-:Y:S01]  /*50e0*/  F2FP.BF16.F32.PACK_AB R31, R137, R176 ;  /* 0x000000b0891f723e */ /* 0x002fe200000010ff */
[--C-:B------:R-:W-:Y:S01]  /*50f0*/  FFMA.FTZ R188, R188, UR4, -R65.reuse ;  /* 0x00000004bcbc7c23 */ /* 0x100fe20008010841 */
[----:B------:R-:W-:Y:S01]  /*5100*/  FFMA.FTZ R180, R186, UR4, -R65 ;  /* 0x00000004bab47c23 */ /* 0x000fe20008010841 */
[----:B------:R-:W-:Y:S01]  /*5110*/  FADD.FTZ R141, R182, R141 ;  /* 0x0000008db68d7221 */ /* 0x000fe20000010000 */
[--C-:B------:R-:W-:Y:S01]  /*5120*/  FFMA.FTZ R155, R174, UR4, -R65.reuse ;  /* 0x00000004ae9b7c23 */ /* 0x100fe20008010841 */
[--C-:B------:R-:W-:Y:S01]  /*5130*/  FFMA.FTZ R170, R170, UR4, -R65.reuse ;  /* 0x00000004aaaa7c23 */ /* 0x100fe20008010841 */
[----:B------:R-:W-:Y:S01]  /*5140*/  FFMA.FTZ R157, R166, UR4, -R65 ;  /* 0x00000004a69d7c23 */ /* 0x000fe20008010841 */
[C---:B------:R-:W-:Y:S01]  /*5150*/  HMMA.16816.F32.BF16 R16, R28.reuse, R12, RZ ;  /* 0x0000000c1c10723c */ /* 0x040fe200000418ff */
[----:B------:R-:W-:Y:S01]  /*5160*/  MUFU.EX2 R156, R156 ;  /* 0x0000009c009c7308 */ /* 0x000fe20000000800 */
[----:B------:R-:W-:Y:S01]  /*5170*/  FADD.FTZ R176, R176, R141 ;  /* 0x0000008db0b07221 */ /* 0x000fe20000010000 */
[--C-:B------:R-:W-:Y:S01]  /*5180*/  FFMA.FTZ R162, R162, UR4, -R65.reuse ;  /* 0x00000004a2a27c23 */ /* 0x100fe20008010841 */
[--C-:B------:R-:W-:Y:S01]  /*5190*/  FFMA.FTZ R159, R158, UR4, -R65.reuse ;  /* 0x000000049e9f7c23 */ /* 0x100fe20008010841 */
[--C-:B------:R-:W-:Y:S01]  /*51a0*/  FFMA.FTZ R150, R150, UR4, -R65.reuse ;  /* 0x0000000496967c23 */ /* 0x100fe20008010841 */
[C---:B------:R-:W-:Y:S01]  /*51b0*/  HMMA.16816.F32.BF16 R12, R28.reuse, R14, RZ ;  /* 0x0000000e1c0c723c */ /* 0x040fe200000418ff */
[--C-:B------:R-:W-:Y:S01]  /*51c0*/  FFMA.FTZ R134, R134, UR4, -R65.reuse ;  /* 0x0000000486867c23 */ /* 0x100fe20008010841 */
[--C-:B------:R-:W-:Y:S01]  /*51d0*/  FFMA.FTZ R126, R126, UR4, -R65.reuse ;  /* 0x000000047e7e7c23 */ /* 0x100fe20008010841 */
[----:B------:R-:W1:Y:S01]  /*51e0*/  MUFU.EX2 R127, R127 ;  /* 0x0000007f007f7308 */ /* 0x000e620000000800 */
[----:B----4-:R-:W-:Y:S01]  /*51f0*/  F2FP.BF16.F32.PACK_AB R37, R129, R164 ;  /* 0x000000a48125723e */ /* 0x010fe200000010ff */
[--C-:B------:R-:W-:Y:S01]  /*5200*/  FFMA.FTZ R124, R124, UR4, -R65.reuse ;  /* 0x000000047c7c7c23 */ /* 0x100fe20008010841 */
[C---:B--2---:R-:W-:Y:S01]  /*5210*/  HMMA.16816.F32.BF16 R8, R28.reuse, R24, RZ ;  /* 0x000000181c08723c */ /* 0x044fe200000418ff */
[--C-:B------:R-:W-:Y:S01]  /*5220*/  FFMA.FTZ R46, R46, UR4, -R65.reuse ;  /* 0x000000042e2e7c23 */ /* 0x100fe20008010841 */
[--C-:B------:R-:W-:Y:S01]  /*5230*/  FFMA.FTZ R51, R51, UR4, -R65.reuse ;  /* 0x0000000433337c23 */ /* 0x100fe20008010841 */
[--C-:B------:R-:W-:Y:S01]  /*5240*/  FFMA.FTZ R50, R50, UR4, -R65.reuse ;  /* 0x0000000432327c23 */ /* 0x100fe20008010841 */
[--C-:B------:R-:W-:Y:S01]  /*5250*/  FFMA.FTZ R61, R61, UR4, -R65.reuse ;  /* 0x000000043d3d7c23 */ /* 0x100fe20008010841 */
[----:B------:R-:W-:Y:S01]  /*5260*/  MUFU.EX2 R140, R140 ;  /* 0x0000008c008c7308 */ /* 0x000fe20000000800 */
[----:B------:R-:W-:Y:S01]  /*5270*/  HMMA.16816.F32.BF16 R28, R28, R26, RZ ;  /* 0x0000001a1c1c723c */ /* 0x000fe200000418ff */
[----:B------:R-:W-:Y:S01]  /*5280*/  F2FP.BF16.F32.PACK_AB R24, R121, R152 ;  /* 0x000000987918723e */ /* 0x000fe200000010ff */
[----:B------:R-:W-:-:S05]  /*5290*/  FFMA.FTZ R60, R60, UR4, -R65 ;  /* 0x000000043c3c7c23 */ /* 0x000fca0008010841 */
[----:B------:R-:W2:Y:S01]  /*52a0*/  MUFU.EX2 R119, R119 ;  /* 0x0000007700777308 */ /* 0x000ea20000000800 */
[----:B-1----:R-:W-:Y:S02]  /*52b0*/  F2FP.BF16.F32.PACK_AB R39, R127, R156 ;  /* 0x0000009c7f27723e */ /* 0x002fe400000010ff */
[----:B------:R-:W-:-:S05]  /*52c0*/  F2FP.BF16.F32.PACK_AB R26, R115, R136 ;  /* 0x00000088731a723e */ /* 0x000fca00000010ff */
[----:B------:R-:W-:Y:S01]  /*52d0*/  MUFU.EX2 R138, R138 ;  /* 0x0000008a008a7308 */ /* 0x000fe20000000800 */
[C---:B---3--:R-:W-:Y:S06]  /*52e0*/  HMMA.16816.F32.BF16 R16, R36.reuse, R4, R16 ;  /* 0x000000042410723c */ /* 0x048fec0000041810 */
[----:B------:R-:W-:Y:S01]  /*52f0*/  HMMA.16816.F32.BF16 R12, R36, R6, R12 ;  /* 0x00000006240c723c */ /* 0x000fe2000004180c */
[----:B------:R-:W1:Y:S01]  /*5300*/  MUFU.EX2 R111, R111 ;  /* 0x0000006f006f7308 */ /* 0x000e620000000800 */
[----:B------:R-:W3:Y:S01]  /*5310*/  LDSM.16.MT88.4 R4, [R232+0x5c00] ;  /* 0x005c0000e804783b */ /* 0x000ee20000004200 */
[----:B--2---:R-:W-:-:S03]  /*5320*/  F2FP.BF16.F32.PACK_AB R25, R119, R140 ;  /* 0x0000008c7719723e */ /* 0x004fc600000010ff */
[C---:B-----5:R-:W-:Y:S03]  /*5330*/  HMMA.16816.F32.BF16 R8, R36.reuse, R40, R8 ;  /* 0x000000282408723c */ /* 0x060fe60000041808 */
[----:B------:R-:W-:Y:S03]  /*5340*/  MUFU.EX2 R122, R122 ;  /* 0x0000007a007a7308 */ /* 0x000fe60000000800 */
[----:B------:R-:W-:Y:S01]  /*5350*/  HMMA.16816.F32.BF16 R28, R36, R42, R28 ;  /* 0x0000002a241c723c */ /* 0x000fe2000004181c */
[----:B------:R-:W2:Y:S04]  /*5360*/  LDSM.16.MT88.4 R36, [R231+0x5c00] ;  /* 0x005c0000e724783b */ /* 0x000ea80000004200 */
[----:B------:R-:W4:Y:S01]  /*5370*/  MUFU.EX2 R107, R107 ;  /* 0x0000006b006b7308 */ /* 0x000f220000000800 */
[----:B-1----:R-:W-:Y:S01]  /*5380*/  F2FP.BF16.F32.PACK_AB R27, R111, R138 ;  /* 0x0000008a6f1b723e */ /* 0x002fe200000010ff */
[----:B------:R-:W-:Y:S06]  /*5390*/  LDSM.16.MT88.4 R40, [R231+0x6000] ;  /* 0x00600000e728783b */ /* 0x000fec0000004200 */
[----:B------:R-:W-:Y:S01]  /*53a0*/  MUFU.EX2 R3, R3 ;  /* 0x0000000300037308 */ /* 0x000fe20000000800 */
[C---:B------:R-:W-:Y:S06]  /*53b0*/  HMMA.16816.F32.BF16 R16, R24.reuse, R20, R16 ;  /* 0x000000141810723c */ /* 0x040fec0000041810 */
[C---:B------:R-:W-:Y:S01]  /*53c0*/  HMMA.16816.F32.BF16 R12, R24.reuse, R22, R12 ;  /* 0x00000016180c723c */ /* 0x040fe2000004180c */
[----:B------:R-:W1:Y:S01]  /*53d0*/  MUFU.EX2 R130, R130 ;  /* 0x0000008200827308 */ /* 0x000e620000000800 */
[----:B------:R-:W5:Y:S04]  /*53e0*/  LDSM.16.MT88.4 R20, [R232+0x6000] ;  /* 0x00600000e814783b */ /* 0x000f680000004200 */
[C---:B------:R-:W-:Y:S03]  /*53f0*/  HMMA.16816.F32.BF16 R8, R24.reuse, R32, R8 ;  /* 0x000000201808723c */ /* 0x040fe60000041808 */
[----:B------:R-:W-:Y:S03]  /*5400*/  MUFU.EX2 R113, R113 ;  /* 0x0000007100717308 */ /* 0x000fe60000000800 */
[----:B------:R-:W-:Y:S01]  /*5410*/  HMMA.16816.F32.BF16 R28, R24, R34, R28 ;  /* 0x00000022181c723c */ /* 0x000fe2000004181c */
[----:B------:R-:W-:-:S04]  /*5420*/  F2FP.BF16.F32.PACK_AB R32, R103, R116 ;  /* 0x000000746720723e */ /* 0x000fc800000010ff */
[----:B------:R-:W2:Y:S02]  /*5430*/  MUFU.EX2 R132, R132 ;  /* 0x0000008400847308 */ /* 0x000ea40000000800 */
[----:B------:R-:W-:Y:S02]  /*5440*/  F2FP.BF16.F32.PACK_AB R24, R109, R120 ;  /* 0x000000786d18723e */ /* 0x000fe400000010ff */
[----:B----4-:R-:W-:Y:S02]  /*5450*/  F2FP.BF16.F32.PACK_AB R25, R107, R122 ;  /* 0x0000007a6b19723e */ /* 0x010fe400000010ff */
[----:B------:R-:W-:Y:S02]  /*5460*/  F2FP.BF16.F32.PACK_AB R26, R105, R118 ;  /* 0x00000076691a723e */ /* 0x000fe400000010ff */
[----:B-1----:R-:W-:Y:S01]  /*5470*/  F2FP.BF16.F32.PACK_AB R27, R130, R3 ;  /* 0x00000003821b723e */ /* 0x002fe200000010ff */
[----:B------:R-:W-:Y:S01]  /*5480*/  MUFU.EX2 R117, R117 ;  /* 0x0000007500757308 */ /* 0x000fe20000000800 */
[----:B------:R-:W-:-:S05]  /*5490*/  F2FP.BF16.F32.PACK_AB R34, R101, R110 ;  /* 0x0000006e6522723e */ /* 0x000fca00000010ff */
[----:B---3--:R-:W-:Y:S02]  /*54a0*/  HMMA.16816.F32.BF16 R16, R24, R4, R16 ;  /* 0x000000041810723c */ /* 0x008fe40000041810 */
[----:B------:R-:W1:Y:S01]  /*54b0*/  MUFU.EX2 R142, R142 ;  /* 0x0000008e008e7308 */ /* 0x000e620000000800 */
[----:B--2---:R-:W-:-:S03]  /*54c0*/  F2FP.BF16.F32.PACK_AB R33, R132, R113 ;  /* 0x000000718421723e */ /* 0x004fc600000010ff */
[C---:B------:R-:W-:Y:S01]  /*54d0*/  HMMA.16816.F32.BF16 R12, R24.reuse, R6, R12 ;  /* 0x00000006180c723c */ /* 0x040fe2000004180c */
[----:B------:R-:W2:Y:S03]  /*54e0*/  LDSM.16.MT88.4 R4, [R232+0x6400] ;  /* 0x00640000e804783b */ /* 0x000ea60000004200 */
[----:B------:R-:W-:Y:S02]  /*54f0*/  MUFU.EX2 R123, R123 ;  /* 0x0000007b007b7308 */ /* 0x000fe40000000800 */
[C---:B------:R-:W-:Y:S06]  /*5500*/  HMMA.16816.F32.BF16 R8, R24.reuse, R36, R8 ;  /* 0x000000241808723c */ /* 0x040fec0000041808 */
[----:B------:R-:W-:Y:S01]  /*5510*/  HMMA.16816.F32.BF16 R28, R24, R38, R28 ;  /* 0x00000026181c723c */ /* 0x000fe2000004181c */
[----:B-1----:R-:W-:Y:S01]  /*5520*/  F2FP.BF16.F32.PACK_AB R35, R142, R117 ;  /* 0x000000758e23723e */ /* 0x002fe200000010ff */
[----:B------:R-:W1:Y:S01]  /*5530*/  MUFU.EX2 R146, R146 ;  /* 0x0000009200927308 */ /* 0x000e620000000800 */
[----:B------:R-:W3:Y:S04]  /*5540*/  LDSM.16.MT88.4 R36, [R231+0x6400] ;  /* 0x00640000e724783b */ /* 0x000ee80000004200 */
[----:B------:R-:W4:Y:S01]  /*5550*/  LDSM.16.MT88.4 R24, [R232+0x6800] ;  /* 0x00680000e818783b */ /* 0x000f220000004200 */
[C---:B-----5:R-:W-:Y:S02]  /*5560*/  HMMA.16816.F32.BF16 R16, R32.reuse, R20, R16 ;  /* 0x000000142010723c */ /* 0x060fe40000041810 */
[----:B------:R-:W-:Y:S04]  /*5570*/  MUFU.EX2 R160, R160 ;  /* 0x000000a000a07308 */ /* 0x000fe80000000800 */
[----:B------:R-:W-:Y:S01]  /*5580*/  HMMA.16816.F32.BF16 R12, R32, R22, R12 ;  /* 0x00000016200c723c */ /* 0x000fe2000004180c */
[----:B------:R-:W-:-:S03]  /*5590*/  F2FP.BF16.F32.PACK_AB R20, R99, R108 ;  /* 0x0000006c6314723e */ /* 0x000fc600000010ff */
[----:B------:R-:W5:Y:S01]  /*55a0*/  MUFU.EX2 R131, R131 ;  /* 0x0000008300837308 */ /* 0x000f620000000800 */
[----:B-1----:R-:W-:Y:S01]  /*55b0*/  F2FP.BF16.F32.PACK_AB R21, R146, R123 ;  /* 0x0000007b9215723e */ /* 0x002fe200000010ff */
[----:B------:R-:W-:Y:S01]  /*55c0*/  HMMA.16816.F32.BF16 R8, R32, R40, R8 ;  /* 0x000000282008723c */ /* 0x000fe20000041808 */
[----:B------:R-:W-:-:S05]  /*55d0*/  F2FP.BF16.F32.PACK_AB R22, R97, R104 ;  /* 0x000000686116723e */ /* 0x000fca00000010ff */
[----:B------:R-:W-:Y:S01]  /*55e0*/  HMMA.16816.F32.BF16 R28, R32, R42, R28 ;  /* 0x0000002a201c723c */ /* 0x000fe2000004181c */
[----:B------:R-:W-:Y:S01]  /*55f0*/  MUFU.EX2 R133, R133 ;  /* 0x0000008500857308 */ /* 0x000fe20000000800 */
[----:B------:R-:W1:Y:S04]  /*5600*/  LDSM.16.MT88.4 R32, [R231+0x6800] ;  /* 0x00680000e720783b */ /* 0x000e680000004200 */
[----:B------:R-:W-:Y:S01]  /*5610*/  LDSM.16.MT88.4 R40, [R231+0x6c00] ;  /* 0x006c0000e728783b */ /* 0x000fe20000004200 */
[----:B-----5:R-:W-:Y:S02]  /*5620*/  F2FP.BF16.F32.PACK_AB R23, R131, R160 ;  /* 0x000000a08317723e */ /* 0x020fe400000010ff */
[----:B------:R-:W5:Y:S05]  /*5630*/  MUFU.EX2 R168, R168 ;  /* 0x000000a800a87308 */ /* 0x000f6a0000000800 */
[C---:B--2---:R-:W-:Y:S03]  /*5640*/  HMMA.16816.F32.BF16 R16, R20.reuse, R4, R16 ;  /* 0x000000041410723c */ /* 0x044fe60000041810 */
[----:B------:R-:W-:Y:S03]  /*5650*/  MUFU.EX2 R145, R145 ;  /* 0x0000009100917308 */ /* 0x000fe60000000800 */
[C---:B------:R-:W-:Y:S01]  /*5660*/  HMMA.16816.F32.BF16 R12, R20.reuse, R6, R12 ;  /* 0x00000006140c723c */ /* 0x040fe2000004180c */
[----:B------:R-:W2:Y:S04]  /*5670*/  LDSM.16.MT88.4 R4, [R232+0x6c00] ;  /* 0x006c0000e804783b */ /* 0x000ea80000004200 */
[----:B------:R-:W4:Y:S01]  /*5680*/  MUFU.EX2 R198, R198 ;  /* 0x000000c600c67308 */ /* 0x000f220000000800 */
[C---:B---3--:R-:W-:Y:S06]  /*5690*/  HMMA.16816.F32.BF16 R8, R20.reuse, R36, R8 ;  /* 0x000000241408723c */ /* 0x048fec0000041808 */
[----:B------:R-:W-:Y:S01]  /*56a0*/  HMMA.16816.F32.BF16 R28, R20, R38, R28 ;  /* 0x00000026141c723c */ /* 0x000fe2000004181c */
[----:B------:R-:W-:Y:S01]  /*56b0*/  MUFU.EX2 R147, R147 ;  /* 0x0000009300937308 */ /* 0x000fe20000000800 */
[----:B------:R-:W-:-:S05]  /*56c0*/  F2FP.BF16.F32.PACK_AB R36, R89, R90 ;  /* 0x0000005a5924723e */ /* 0x000fca00000010ff */
[----:B------:R-:W-:Y:S02]  /*56d0*/  F2FP.BF16.F32.PACK_AB R20, R95, R98 ;  /* 0x000000625f14723e */ /* 0x000fe400000010ff */
[----:B-----5:R-:W-:Y:S01]  /*56e0*/  F2FP.BF16.F32.PACK_AB R21, R168, R133 ;  /* 0x00000085a815723e */ /* 0x020fe200000010ff */
[----:B------:R-:W3:Y:S01]  /*56f0*/  MUFU.EX2 R196, R196 ;  /* 0x000000c400c47308 */ /* 0x000ee20000000800 */
[----:B------:R-:W-:Y:S02]  /*5700*/  F2FP.BF16.F32.PACK_AB R22, R91, R92 ;  /* 0x0000005c5b16723e */ /* 0x000fe400000010ff */
[----:B----4-:R-:W-:Y:S02]  /*5710*/  F2FP.BF16.F32.PACK_AB R23, R198, R145 ;  /* 0x00000091c617723e */ /* 0x010fe400000010ff */
[----:B------:R-:W-:-:S03]  /*5720*/  F2FP.BF16.F32.PACK_AB R38, R87, R88 ;  /* 0x000000585726723e */ /* 0x000fc600000010ff */
[----:B------:R-:W-:Y:S02]  /*5730*/  MUFU.EX2 R149, R149 ;  /* 0x0000009500957308 */ /* 0x000fe40000000800 */
[C---:B------:R-:W-:Y:S06]  /*5740*/  HMMA.16816.F32.BF16 R16, R20.reuse, R24, R16 ;  /* 0x000000181410723c */ /* 0x040fec0000041810 */
[----:B------:R-:W4:Y:S01]  /*5750*/  MUFU.EX2 R192, R192 ;  /* 0x000000c000c07308 */ /* 0x000f220000000800 */
[----:B------:R-:W-:Y:S01]  /*5760*/  HMMA.16816.F32.BF16 R12, R20, R26, R12 ;  /* 0x0000001a140c723c */ /* 0x000fe2000004180c */
[----:B------:R-:W5:Y:S01]  /*5770*/  LDSM.16.MT88.4 R24, [R232+0x7000] ;  /* 0x00700000e818783b */ /* 0x000f620000004200 */
[----:B---3--:R-:W-:-:S04]  /*5780*/  F2FP.BF16.F32.PACK_AB R37, R196, R147 ;  /* 0x00000093c425723e */ /* 0x008fc800000010ff */
[C---:B-1----:R-:W-:Y:S01]  /*5790*/  HMMA.16816.F32.BF16 R8, R20.reuse, R32, R8 ;  /* 0x000000201408723c */ /* 0x042fe20000041808 */
[----:B------:R-:W-:Y:S05]  /*57a0*/  MUFU.EX2 R151, R151 ;  /* 0x0000009700977308 */ /* 0x000fea0000000800 */
[----:B------:R-:W-:Y:S01]  /*57b0*/  HMMA.16816.F32.BF16 R28, R20, R34, R28 ;  /* 0x00000022141c723c */ /* 0x000fe2000004181c */
[----:B------:R-:W1:Y:S02]  /*57c0*/  LDSM.16.MT88.4 R32, [R231+0x7000] ;  /* 0x00700000e720783b */ /* 0x000e640000004200 */
[----:B------:R-:W3:Y:S01]  /*57d0*/  MUFU.EX2 R188, R188 ;  /* 0x000000bc00bc7308 */ /* 0x000ee20000000800 */
[----:B----4-:R-:W-:-:S03]  /*57e0*/  F2FP.BF16.F32.PACK_AB R39, R192, R149 ;  /* 0x00000095c027723e */ /* 0x010fc600000010ff */
[----:B------:R-:W-:Y:S02]  /*57f0*/  F2FP.BF16.F32.PACK_AB R20, R85, R86 ;  /* 0x000000565514723e */ /* 0x000fe400000010ff */
[----:B------:R-:W-:Y:S02]  /*5800*/  F2FP.BF16.F32.PACK_AB R22, R83, R84 ;  /* 0x000000545316723e */ /* 0x000fe400000010ff */
[----:B------:R-:W-:Y:S01]  /*5810*/  MUFU.EX2 R153, R153 ;  /* 0x0000009900997308 */ /* 0x000fe20000000800 */
[C---:B--2---:R-:W-:Y:S06]  /*5820*/  HMMA.16816.F32.BF16 R16, R36.reuse, R4, R16 ;  /* 0x000000042410723c */ /* 0x044fec0000041810 */
[----:B------:R-:W-:Y:S01]  /*5830*/  HMMA.16816.F32.BF16 R12, R36, R6, R12 ;  /* 0x00000006240c723c */ /* 0x000fe2000004180c */
[----:B------:R-:W2:Y:S01]  /*5840*/  MUFU.EX2 R180, R180 ;  /* 0x000000b400b47308 */ /* 0x000ea20000000800 */
[----:B------:R-:W4:Y:S01]  /*5850*/  LDSM.16.MT88.4 R4, [R232+0x7400] ;  /* 0x00740000e804783b */ /* 0x000f220000004200 */
[----:B---3--:R-:W-:-:S03]  /*5860*/  F2FP.BF16.F32.PACK_AB R21, R188, R151 ;  /* 0x00000097bc15723e */ /* 0x008fc600000010ff */
[C---:B------:R-:W-:Y:S03]  /*5870*/  HMMA.16816.F32.BF16 R8, R36.reuse, R40, R8 ;  /* 0x000000282408723c */ /* 0x040fe60000041808 */
[----:B------:R-:W-:Y:S03]  /*5880*/  MUFU.EX2 R82, R82 ;  /* 0x0000005200527308 */ /* 0x000fe60000000800 */
[----:B------:R-:W-:Y:S01]  /*5890*/  HMMA.16816.F32.BF16 R28, R36, R42, R28 ;  /* 0x0000002a241c723c */ /* 0x000fe2000004181c */
[----:B------:R-:W3:Y:S04]  /*58a0*/  LDSM.16.MT88.4 R40, [R231+0x7400] ;  /* 0x00740000e728783b */ /* 0x000ee80000004200 */
[----:B------:R-:W1:Y:S01]  /*58b0*/  MUFU.EX2 R81, R81 ;  /* 0x0000005100517308 */ /* 0x000e620000000800 */
[----:B--2---:R-:W-:Y:S01]  /*58c0*/  F2FP.BF16.F32.PACK_AB R23, R180, R153 ;  /* 0x00000099b417723e */ /* 0x004fe200000010ff */
[----:B------:R-:W-:Y:S01]  /*58d0*/  FADD.FTZ R37, R139, R178 ;  /* 0x000000b28b257221 */ /* 0x000fe20000010000 */
[----:B------:R-:W-:Y:S01]  /*58e0*/  FADD.FTZ R139, R137, R176 ;  /* 0x000000b0898b7221 */ /* 0x000fe20000010000 */
[----:B------:R-:W-:-:S02]  /*58f0*/  FFMA.FTZ R137, R144, UR4, -R65 ;  /* 0x0000000490897c23 */ /* 0x000fc40008010841 */
[----:B------:R-:W-:Y:S01]  /*5900*/  FADD.FTZ R172, R172, R37 ;  /* 0x00000025acac7221 */ /* 0x000fe20000010000 */
[----:B------:R-:W-:Y:S01]  /*5910*/  FADD.FTZ R164, R164, R139 ;  /* 0x0000008ba4a47221 */ /* 0x000fe20000010000 */
[----:B------:R-:W-:Y:S01]  /*5920*/  MUFU.EX2 R80, R80 ;  /* 0x0000005000507308 */ /* 0x000fe20000000800 */
[----:B-----5:R-:W-:Y:S01]  /*5930*/  HMMA.16816.F32.BF16 R16, R20, R24, R16 ;  /* 0x000000181410723c */ /* 0x020fe20000041810 */
[----:B------:R-:W-:Y:S01]  /*5940*/  FADD.FTZ R135, R135, R172 ;  /* 0x000000ac87877221 */ /* 0x000fe20000010000 */
[----:B------:R-:W-:-:S03]  /*5950*/  FADD.FTZ R129, R129, R164 ;  /* 0x000000a481817221 */ /* 0x000fc60000010000 */
[----:B------:R-:W-:Y:S01]  /*5960*/  FADD.FTZ R154, R154, R135 ;  /* 0x000000879a9a7221 */ /* 0x000fe20000010000 */
[C---:B------:R-:W-:Y:S01]  /*5970*/  HMMA.16816.F32.BF16 R12, R20.reuse, R26, R12 ;  /* 0x0000001a140c723c */ /* 0x040fe2000004180c */
[----:B------:R-:W2:Y:S01]  /*5980*/  MUFU.EX2 R79, R79 ;  /* 0x0000004f004f7308 */ /* 0x000ea20000000800 */
[----:B------:R-:W-:Y:S01]  /*5990*/  FADD.FTZ R156, R156, R129 ;  /* 0x000000819c9c7221 */ /* 0x000fe20000010000 */
[----:B------:R-:W5:Y:S01]  /*59a0*/  LDSM.16.MT88.4 R24, [R232+0x7800] ;  /* 0x00780000e818783b */ /* 0x000f620000004200 */
[----:B------:R-:W-:Y:S01]  /*59b0*/  FADD.FTZ R125, R125, R154 ;  /* 0x0000009a7d7d7221 */ /* 0x000fe20000010000 */
[----:B-1----:R-:W-:Y:S01]  /*59c0*/  F2FP.BF16.F32.PACK_AB R36, R81, R82 ;  /* 0x000000525124723e */ /* 0x002fe200000010ff */
[----:B------:R-:W-:Y:S01]  /*59d0*/  FADD.FTZ R127, R127, R156 ;  /* 0x0000009c7f7f7221 */ /* 0x000fe20000010000 */
[----:B------:R-:W-:Y:S01]  /*59e0*/  HMMA.16816.F32.BF16 R8, R20, R32, R8 ;  /* 0x000000201408723c */ /* 0x000fe20000041808 */
[----:B------:R-:W-:Y:S01]  /*59f0*/  FADD.FTZ R152, R152, R125 ;  /* 0x0000007d98987221 */ /* 0x000fe20000010000 */
[----:B------:R-:W-:Y:S01]  /*5a00*/  MUFU.EX2 R155, R155 ;  /* 0x0000009b009b7308 */ /* 0x000fe20000000800 */
[----:B------:R-:W-:-:S02]  /*5a10*/  FADD.FTZ R140, R140, R127 ;  /* 0x0000007f8c8c7221 */ /* 0x000fc40000010000 */
[----:B------:R-:W-:Y:S01]  /*5a20*/  FADD.FTZ R121, R121, R152 ;  /* 0x0000009879797221 */ /* 0x000fe20000010000 */
[----:B------:R-:W-:Y:S01]  /*5a30*/  HMMA.16816.F32.BF16 R28, R20, R34, R28 ;  /* 0x00000022141c723c */ /* 0x000fe2000004181c */
[----:B------:R-:W-:Y:S01]  /*5a40*/  FADD.FTZ R119, R119, R140 ;  /* 0x0000008c77777221 */ /* 0x000fe20000010000 */
[----:B------:R-:W1:Y:S01]  /*5a50*/  LDSM.16.MT88.4 R20, [R231+0x7800] ;  /* 0x00780000e714783b */ /* 0x000e620000004200 */
[----:B------:R-:W-:Y:S01]  /*5a60*/  FADD.FTZ R136, R136, R121 ;  /* 0x0000007988887221 */ /* 0x000fe20000010000 */
[----:B------:R-:W4:Y:S01]  /*5a70*/  MUFU.EX2 R170, R170 ;  /* 0x000000aa00aa7308 */ /* 0x000f220000000800 */
[----:B--2---:R-:W-:Y:S01]  /*5a80*/  F2FP.BF16.F32.PACK_AB R38, R79, R80 ;  /* 0x000000504f26723e */ /* 0x004fe200000010ff */
[----:B------:R-:W-:Y:S01]  /*5a90*/  FADD.FTZ R138, R138, R119 ;  /* 0x000000778a8a7221 */ /* 0x000fe20000010000 */
[----:B------:R-:W-:-:S03]  /*5aa0*/  FADD.FTZ R115, R115, R136 ;  /* 0x0000008873737221 */ /* 0x000fc60000010000 */
[----:B------:R-:W-:Y:S01]  /*5ab0*/  FADD.FTZ R111, R111, R138 ;  /* 0x0000008a6f6f7221 */ /* 0x000fe20000010000 */
[----:B------:R-:W-:Y:S01]  /*5ac0*/  FADD.FTZ R120, R120, R115 ;  /* 0x0000007378787221 */ /* 0x000fe20000010000 */
[----:B------:R-:W-:Y:S02]  /*5ad0*/  MUFU.EX2 R157, R157 ;  /* 0x0000009d009d7308 */ /* 0x000fe40000000800 */
[----:B------:R-:W-:Y:S01]  /*5ae0*/  FADD.FTZ R122, R122, R111 ;  /* 0x0000006f7a7a7221 */ /* 0x000fe20000010000 */
[----:B------:R-:W-:-:S03]  /*5af0*/  FADD.FTZ R109, R109, R120 ;  /* 0x000000786d6d7221 */ /* 0x000fc60000010000 */
[----:B------:R-:W-:Y:S01]  /*5b00*/  FADD.FTZ R122, R107, R122 ;  /* 0x0000007a6b7a7221 */ /* 0x000fe20000010000 */
[----:B------:R-:W-:Y:S01]  /*5b10*/  FADD.FTZ R118, R118, R109 ;  /* 0x0000006d76767221 */ /* 0x000fe20000010000 */
[----:B------:R-:W2:Y:S01]  /*5b20*/  MUFU.EX2 R158, R162 ;  /* 0x000000a2009e7308 */ /* 0x000ea20000000800 */
[----:B----4-:R-:W-:Y:S01]  /*5b30*/  F2FP.BF16.F32.PACK_AB R37, R170, R155 ;  /* 0x0000009baa25723e */ /* 0x010fe200000010ff */
[----:B------:R-:W-:Y:S01]  /*5b40*/  FADD.FTZ R3, R3, R122 ;  /* 0x0000007a03037221 */ /* 0x000fe20000010000 */
[----:B------:R-:W-:-:S03]  /*5b50*/  FADD.FTZ R105, R105, R118 ;  /* 0x0000007669697221 */ /* 0x000fc60000010000 */
[----:B------:R-:W-:Y:S01]  /*5b60*/  FADD.FTZ R130, R130, R3 ;  /* 0x0000000382827221 */ /* 0x000fe20000010000 */
[----:B------:R-:W-:Y:S01]  /*5b70*/  FADD.FTZ R116, R116, R105 ;  /* 0x0000006974747221 */ /* 0x000fe20000010000 */
[----:B------:R-:W-:Y:S01]  /*5b80*/  MUFU.EX2 R78, R78 ;  /* 0x0000004e004e7308 */ /* 0x000fe20000000800 */
[----:B------:R-:W-:Y:S01]  /*5b90*/  FFMA.FTZ R3, R102, UR4, -R93 ;  /* 0x0000000466037c23 */ /* 0x000fe2000801085d */
[----:B------:R-:W-:Y:S01]  /*5ba0*/  FADD.FTZ R113, R113, R130 ;  /* 0x0000008271717221 */ /* 0x000fe20000010000 */
[----:B------:R-:W-:-:S03]  /*5bb0*/  FADD.FTZ R103, R103, R116 ;  /* 0x0000007467677221 */ /* 0x000fc60000010000 */
[----:B------:R-:W-:Y:S01]  /*5bc0*/  FADD.FTZ R132, R132, R113 ;  /* 0x0000007184847221 */ /* 0x000fe20000010000 */
[----:B------:R-:W-:Y:S01]  /*5bd0*/  FADD.FTZ R110, R110, R103 ;  /* 0x000000676e6e7221 */ /* 0x000fe20000010000 */
[----:B------:R-:W4:Y:S01]  /*5be0*/  MUFU.EX2 R77, R77 ;  /* 0x0000004d004d7308 */ /* 0x000f220000000800 */
[----:B--2---:R-:W-:Y:S01]  /*5bf0*/  F2FP.BF16.F32.PACK_AB R39, R158, R157 ;  /* 0x0000009d9e27723e */ /* 0x004fe200000010ff */
[----:B------:R-:W-:Y:S01]  /*5c00*/  FADD.FTZ R117, R117, R132 ;  /* 0x0000008475757221 */ /* 0x000fe20000010000 */
[----:B------:R-:W-:-:S03]  /*5c10*/  FADD.FTZ R101, R101, R110 ;  /* 0x0000006e65657221 */ /* 0x000fc60000010000 */
[----:B------:R-:W-:Y:S01]  /*5c20*/  FADD.FTZ R142, R142, R117 ;  /* 0x000000758e8e7221 */ /* 0x000fe20000010000 */
[----:B------:R-:W-:Y:S01]  /*5c30*/  FADD.FTZ R108, R108, R101 ;  /* 0x000000656c6c7221 */ /* 0x000fe20000010000 */
[----:B------:R-:W-:Y:S01]  /*5c40*/  MUFU.EX2 R76, R76 ;  /* 0x0000004c004c7308 */ /* 0x000fe20000000800 */
[C---:B------:R-:W-:Y:S01]  /*5c50*/  HMMA.16816.F32.BF16 R16, R36.reuse, R4, R16 ;  /* 0x000000042410723c */ /* 0x040fe20000041810 */
[----:B------:R-:W-:Y:S01]  /*5c60*/  FADD.FTZ R123, R123, R142 ;  /* 0x0000008e7b7b7221 */ /* 0x000fe20000010000 */
[----:B------:R-:W-:Y:S01]  /*5c70*/  FADD.FTZ R99, R99, R108 ;  /* 0x0000006c63637221 */ /* 0x000fe20000010000 */
[----:B------:R-:W-:Y:S02]  /*5c80*/  LDSM.16.MT88.4 R140, [R232+0x8c00] ;  /* 0x008c0000e88c783b */ /* 0x000fe40000004200 */
[----:B------:R-:W-:Y:S01]  /*5c90*/  FADD.FTZ R123, R146, R123 ;  /* 0x0000007b927b7221 */ /* 0x000fe20000010000 */
[C---:B------:R-:W-:Y:S01]  /*5ca0*/  HMMA.16816.F32.BF16 R12, R36.reuse, R6, R12 ;  /* 0x00000006240c723c */ /* 0x040fe2000004180c */
[----:B------:R-:W2:Y:S01]  /*5cb0*/  MUFU.EX2 R75, R75 ;  /* 0x0000004b004b7308 */ /* 0x000ea20000000800 */
[----:B------:R-:W1:Y:S01]  /*5cc0*/  LDSM.16.MT88.4 R4, [R232+0x7c00] ;  /* 0x007c0000e804783b */ /* 0x000e620000004200 */
[----:B----4-:R-:W-:Y:S01]  /*5cd0*/  F2FP.BF16.F32.PACK_AB R32, R77, R78 ;  /* 0x0000004e4d20723e */ /* 0x010fe200000010ff */
[----:B------:R-:W-:Y:S01]  /*5ce0*/  FADD.FTZ R104, R104, R99 ;  /* 0x0000006368687221 */ /* 0x000fe20000010000 */
[----:B------:R-:W-:Y:S01]  /*5cf0*/  FADD.FTZ R160, R160, R123 ;  /* 0x0000007ba0a07221 */ /* 0x000fe20000010000 */
[----:B---3--:R-:W-:Y:S02]  /*5d00*/  HMMA.16816.F32.BF16 R8, R36, R40, R8 ;  /* 0x000000282408723c */ /* 0x008fe40000041808 */
[----:B------:R-:W-:Y:S01]  /*5d10*/  FADD.FTZ R97, R97, R104 ;  /* 0x0000006861617221 */ /* 0x000fe20000010000 */
[----:B------:R-:W-:Y:S01]  /*5d20*/  MUFU.EX2 R159, R159 ;  /* 0x0000009f009f7308 */ /* 0x000fe20000000800 */
[----:B------:R-:W-:-:S02]  /*5d30*/  FADD.FTZ R160, R131, R160 ;  /* 0x000000a083a07221 */ /* 0x000fc40000010000 */
[----:B------:R-:W-:Y:S01]  /*5d40*/  HMMA.16816.F32.BF16 R28, R36, R42, R28 ;  /* 0x0000002a241c723c */ /* 0x000fe2000004181c */
[----:B------:R-:W-:Y:S01]  /*5d50*/  FFMA.FTZ R40, R100, UR4, -R65 ;  /* 0x0000000464287c23 */ /* 0x000fe20008010841 */
[----:B------:R-:W-:Y:S01]  /*5d60*/  FADD.FTZ R98, R98, R97 ;  /* 0x0000006162627221 */ /* 0x000fe20000010000 */
[----:B------:R-:W-:Y:S02]  /*5d70*/  FADD.FTZ R133, R133, R160 ;  /* 0x000000a085857221 */ /* 0x000fe40000010000 */
[----:B------:R-:W3:Y:S01]  /*5d80*/  MUFU.EX2 R150, R150 ;  /* 0x0000009600967308 */ /* 0x000ee20000000800 */
[----:B--2---:R-:W-:Y:S01]  /*5d90*/  F2FP.BF16.F32.PACK_AB R34, R75, R76 ;  /* 0x0000004c4b22723e */ /* 0x004fe200000010ff */
[--C-:B------:R-:W-:Y:S01]  /*5da0*/  FFMA.FTZ R37, R114, UR4, -R65.reuse ;  /* 0x0000000472257c23 */ /* 0x100fe20008010841 */
[--C-:B------:R-:W-:Y:S01]  /*5db0*/  FFMA.FTZ R38, R112, UR4, -R65.reuse ;  /* 0x0000000470267c23 */ /* 0x100fe20008010841 */
[--C-:B------:R-:W-:Y:S01]  /*5dc0*/  FFMA.FTZ R39, R106, UR4, -R65.reuse ;  /* 0x000000046a277c23 */ /* 0x100fe20008010841 */
[--C-:B------:R-:W-:Y:S01]  /*5dd0*/  FFMA.FTZ R42, R96, UR4, -R65.reuse ;  /* 0x00000004602a7c23 */ /* 0x100fe20008010841 */
[----:B------:R-:W-:Y:S01]  /*5de0*/  FFMA.FTZ R43, R94, UR4, -R65 ;  /* 0x000000045e2b7c23 */ /* 0x000fe20008010841 */
[----:B------:R-:W-:Y:S01]  /*5df0*/  FADD.FTZ R95, R95, R98 ;  /* 0x000000625f5f7221 */ /* 0x000fe20000010000 */
[----:B------:R-:W-:Y:S01]  /*5e00*/  MUFU.EX2 R137, R137 ;  /* 0x0000008900897308 */ /* 0x000fe20000000800 */
[----:B------:R-:W-:Y:S01]  /*5e10*/  FADD.FTZ R168, R168, R133 ;  /* 0x00000085a8a87221 */ /* 0x000fe20000010000 */
[----:B------:R-:W-:Y:S01]  /*5e20*/  FFMA.FTZ R94, R44, UR4, -R65 ;  /* 0x000000042c5e7c23 */ /* 0x000fe20008010841 */
[----:B------:R-:W-:Y:S01]  /*5e30*/  FADD.FTZ R92, R92, R95 ;  /* 0x0000005f5c5c7221 */ /* 0x000fe20000010000 */
[----:B------:R-:W-:Y:S01]  /*5e40*/  FFMA.FTZ R44, R47, UR4, -R65 ;  /* 0x000000042f2c7c23 */ /* 0x000fe20008010841 */
[----:B------:R-:W-:Y:S01]  /*5e50*/  FADD.FTZ R145, R145, R168 ;  /* 0x000000a891917221 */ /* 0x000fe20000010000 */
[----:B------:R-:W-:Y:S01]  /*5e60*/  FFMA.FTZ R36, R128, UR4, -R93 ;  /* 0x0000000480247c23 */ /* 0x000fe2000801085d */
[----:B------:R-:W-:Y:S01]  /*5e70*/  FADD.FTZ R91, R91, R92 ;  /* 0x0000005c5b5b7221 */ /* 0x000fe20000010000 */
[----:B------:R-:W2:Y:S01]  /*5e80*/  MUFU.EX2 R134, R134 ;  /* 0x0000008600867308 */ /* 0x000ea20000000800 */
[----:B---3--:R-:W-:Y:S01]  /*5e90*/  F2FP.BF16.F32.PACK_AB R33, R150, R159 ;  /* 0x0000009f9621723e */ /* 0x008fe200000010ff */
        /* <DEDUP_REMOVED lines=9> */
[----:B------:R-:W3:Y:S01]  /*5f30*/  MUFU.EX2 R73, R73 ;  /* 0x0000004900497308 */ /* 0x000ee20000000800 */
[----:B--2---:R-:W-:Y:S01]  /*5f40*/  F2FP.BF16.F32.PACK_AB R35, R134, R137 ;  /* 0x000000898623723e */ /* 0x004fe200000010ff */
[----:B------:R-:W-:Y:S01]  /*5f50*/  FADD.FTZ R192, R192, R149 ;  /* 0x00000095c0c07221 */ /* 0x000fe20000010000 */
[----:B------:R-:W-:-:S03]  /*5f60*/  FADD.FTZ R86, R86, R87 ;  /* 0x0000005756567221 */ /* 0x000fc60000010000 */
[----:B------:R-:W-:Y:S02]  /*5f70*/  FADD.FTZ R151, R151, R192 ;  /* 0x000000c097977221 */ /* 0x000fe40000010000 */
[----:B------:R-:W-:Y:S01]  /*5f80*/  MUFU.EX2 R72, R72 ;  /* 0x0000004800487308 */ /* 0x000fe20000000800 */
[----:B-----5:R-:W-:Y:S01]  /*5f90*/  HMMA.16816.F32.BF16 R16, R32, R24, R16 ;  /* 0x000000182010723c */ /* 0x020fe20000041810 */
[----:B------:R-:W-:-:S04]  /*5fa0*/  FADD.FTZ R188, R188, R151 ;  /* 0x00000097bcbc7221 */ /* 0x000fc80000010000 */
[----:B------:R-:W-:Y:S01]  /*5fb0*/  FADD.FTZ R153, R153, R188 ;  /* 0x000000bc99997221 */ /* 0x000fe20000010000 */
[----:B------:R-:W-:Y:S01]  /*5fc0*/  HMMA.16816.F32.BF16 R12, R32, R26, R12 ;  /* 0x0000001a200c723c */ /* 0x000fe2000004180c */
[----:B------:R-:W2:Y:S01]  /*5fd0*/  MUFU.EX2 R71, R71 ;  /* 0x0000004700477308 */ /* 0x000ea20000000800 */
[----:B------:R-:W4:Y:S01]  /*5fe0*/  LDSM.16.MT88.4 R24, [R231+0x7c00] ;  /* 0x007c0000e718783b */ /* 0x000f220000004200 */
[----:B------:R-:W-:-:S03]  /*5ff0*/  FADD.FTZ R180, R180, R153 ;  /* 0x00000099b4b47221 */ /* 0x000fc60000010000 */
[C---:B-1----:R-:W-:Y:S01]  /*6000*/  HMMA.16816.F32.BF16 R8, R32.reuse, R20, R8 ;  /* 0x000000142008723c */ /* 0x042fe20000041808 */
[----:B------:R-:W-:Y:S02]  /*6010*/  FADD.FTZ R155, R155, R180 ;  /* 0x000000b49b9b7221 */ /* 0x000fe40000010000 */
[----:B------:R-:W-:Y:S02]  /*6020*/  MUFU.EX2 R126, R126 ;  /* 0x0000007e007e7308 */ /* 0x000fe40000000800 */
[----:B------:R-:W-:Y:S01]  /*6030*/  FADD.FTZ R170, R170, R155 ;  /* 0x0000009baaaa7221 */ /* 0x000fe20000010000 */
[----:B------:R-:W-:Y:S01]  /*6040*/  HMMA.16816.F32.BF16 R28, R32, R22, R28 ;  /* 0x00000016201c723c */ /* 0x000fe2000004181c */
[----:B---3--:R-:W-:Y:S01]  /*6050*/  F2FP.BF16.F32.PACK_AB R20, R73, R74 ;  /* 0x0000004a4914723e */ /* 0x008fe200000010ff */
[----:B------:R-:W1:Y:S01]  /*6060*/  LDSM.16.MT88.4 R32, [R232+0x8000] ;  /* 0x00800000e820783b */ /* 0x000e620000004200 */
[----:B------:R-:W-:Y:S02]  /*6070*/  FADD.FTZ R157, R157, R170 ;  /* 0x000000aa9d9d7221 */ /* 0x000fe40000010000 */
[----:B------:R-:W3:Y:S02]  /*6080*/  MUFU.EX2 R41, R124 ;  /* 0x0000007c00297308 */ /* 0x000ee40000000800 */
[----:B--2---:R-:W-:Y:S01]  /*6090*/  F2FP.BF16.F32.PACK_AB R22, R71, R72 ;  /* 0x000000484716723e */ /* 0x004fe200000010ff */
[----:B------:R-:W-:-:S04]  /*60a0*/  FADD.FTZ R158, R158, R157 ;  /* 0x0000009d9e9e7221 */ /* 0x000fc80000010000 */
[----:B------:R-:W-:Y:S01]  /*60b0*/  FADD.FTZ R159, R159, R158 ;  /* 0x0000009e9f9f7221 */ /* 0x000fe20000010000 */
[----:B------:R-:W-:Y:S03]  /*60c0*/  MUFU.EX2 R37, R37 ;  /* 0x0000002500257308 */ /* 0x000fe60000000800 */
[----:B------:R-:W-:-:S05]  /*60d0*/  FADD.FTZ R150, R150, R159 ;  /* 0x0000009f96967221 */ /* 0x000fca0000010000 */
[----:B------:R-:W2:Y:S01]  /*60e0*/  MUFU.EX2 R38, R38 ;  /* 0x0000002600267308 */ /* 0x000ea20000000800 */
[----:B---3--:R-:W-:-:S07]  /*60f0*/  F2FP.BF16.F32.PACK_AB R21, R41, R126 ;  /* 0x0000007e2915723e */ /* 0x008fce00000010ff */
[----:B------:R-:W-:Y:S08]  /*6100*/  MUFU.EX2 R70, R70 ;  /* 0x0000004600467308 */ /* 0x000ff00000000800 */
[----:B------:R-:W3:Y:S01]  /*6110*/  MUFU.EX2 R69, R69 ;  /* 0x0000004500457308 */ /* 0x000ee20000000800 */
[----:B--2---:R-:W-:-:S07]  /*6120*/  F2FP.BF16.F32.PACK_AB R23, R38, R37 ;  /* 0x000000252617723e */ /* 0x004fce00000010ff */
[C---:B------:R-:W-:Y:S01]  /*6130*/  HMMA.16816.F32.BF16 R16, R20.reuse, R4, R16 ;  /* 0x000000041410723c */ /* 0x040fe20000041810 */
[----:B------:R-:W-:Y:S05]  /*6140*/  MUFU.EX2 R68, R68 ;  /* 0x0000004400447308 */ /* 0x000fea0000000800 */
[C---:B------:R-:W-:Y:S01]  /*6150*/  HMMA.16816.F32.BF16 R12, R20.reuse, R6, R12 ;  /* 0x00000006140c723c */ /* 0x040fe2000004180c */
[----:B------:R-:W2:Y:S02]  /*6160*/  LDSM.16.MT88.4 R4, [R231+0x8000] ;  /* 0x00800000e704783b */ /* 0x000ea40000004200 */
[----:B------:R-:W5:Y:S03]  /*6170*/  MUFU.EX2 R67, R67 ;  /* 0x0000004300437308 */ /* 0x000f660000000800 */
[C---:B----4-:R-:W-:Y:S05]  /*6180*/  HMMA.16816.F32.BF16 R8, R20.reuse, R24, R8 ;  /* 0x000000181408723c */ /* 0x050fea0000041808 */
[----:B------:R-:W-:Y:S01]  /*6190*/  MUFU.EX2 R39, R39 ;  /* 0x0000002700277308 */ /* 0x000fe20000000800 */
[----:B------:R-:W-:Y:S01]  /*61a0*/  HMMA.16816.F32.BF16 R28, R20, R26, R28 ;  /* 0x0000001a141c723c */ /* 0x000fe2000004181c */
[----:B------:R-:W4:Y:S01]  /*61b0*/  LDSM.16.MT88.4 R20, [R232+0x8400] ;  /* 0x00840000e814783b */ /* 0x000f220000004200 */
[----:B---3--:R-:W-:-:S05]  /*61c0*/  F2FP.BF16.F32.PACK_AB R24, R69, R70 ;  /* 0x000000464518723e */ /* 0x008fca00000010ff */
[----:B------:R-:W3:Y:S01]  /*61d0*/  MUFU.EX2 R40, R40 ;  /* 0x0000002800287308 */ /* 0x000ee20000000800 */
[----:B-----5:R-:W-:-:S07]  /*61e0*/  F2FP.BF16.F32.PACK_AB R26, R67, R68 ;  /* 0x00000044431a723e */ /* 0x020fce00000010ff */
[----:B------:R-:W-:Y:S08]  /*61f0*/  MUFU.EX2 R42, R42 ;  /* 0x0000002a002a7308 */ /* 0x000ff00000000800 */
[----:B------:R-:W5:Y:S01]  /*6200*/  MUFU.EX2 R43, R43 ;  /* 0x0000002b002b7308 */ /* 0x000f620000000800 */
[----:B---3--:R-:W-:-:S07]  /*6210*/  F2FP.BF16.F32.PACK_AB R25, R40, R39 ;  /* 0x000000272819723e */ /* 0x008fce00000010ff */
[----:B------:R-:W-:Y:S08]  /*6220*/  MUFU.EX2 R66, R66 ;  /* 0x0000004200427308 */ /* 0x000ff00000000800 */
[----:B------:R-:W3:Y:S01]  /*6230*/  MUFU.EX2 R55, R55 ;  /* 0x0000003700377308 */ /* 0x000ee20000000800 */
[----:B-----5:R-:W-:-:S07]  /*6240*/  F2FP.BF16.F32.PACK_AB R27, R43, R42 ;  /* 0x0000002a2b1b723e */ /* 0x020fce00000010ff */
[----:B------:R-:W-:Y:S01]  /*6250*/  MUFU.EX2 R54, R54 ;  /* 0x0000003600367308 */ /* 0x000fe20000000800 */
[C---:B-1----:R-:W-:Y:S06]  /*6260*/  HMMA.16816.F32.BF16 R16, R24.reuse, R32, R16 ;  /* 0x000000201810723c */ /* 0x042fec0000041810 */
[C---:B------:R-:W-:Y:S01]  /*6270*/  HMMA.16816.F32.BF16 R12, R24.reuse, R34, R12 ;  /* 0x00000022180c723c */ /* 0x040fe2000004180c */
[----:B------:R-:W1:Y:S01]  /*6280*/  MUFU.EX2 R53, R53 ;  /* 0x0000003500357308 */ /* 0x000e620000000800 */
[----:B------:R-:W5:Y:S04]  /*6290*/  LDSM.16.MT88.4 R32, [R231+0x8400] ;  /* 0x00840000e720783b */ /* 0x000f680000004200 */
[C---:B--2---:R-:W-:Y:S03]  /*62a0*/  HMMA.16816.F32.BF16 R8, R24.reuse, R4, R8 ;  /* 0x000000041808723c */ /* 0x044fe60000041808 */
[----:B------:R-:W-:Y:S03]  /*62b0*/  MUFU.EX2 R47, R94 ;  /* 0x0000005e002f7308 */ /* 0x000fe60000000800 */
[----:B------:R-:W-:Y:S01]  /*62c0*/  HMMA.16816.F32.BF16 R28, R24, R6, R28 ;  /* 0x00000006181c723c */ /* 0x000fe2000004181c */
[----:B---3--:R-:W-:-:S04]  /*62d0*/  F2FP.BF16.F32.PACK_AB R4, R55, R66 ;  /* 0x000000423704723e */ /* 0x008fc800000010ff */
[----:B------:R-:W2:Y:S02]  /*62e0*/  MUFU.EX2 R44, R44 ;  /* 0x0000002c002c7308 */ /* 0x000ea40000000800 */
[----:B------:R-:W-:Y:S01]  /*62f0*/  FADD.FTZ R25, R85, R86 ;  /* 0x0000005655197221 */ /* 0x000fe20000010000 */
[----:B-1----:R-:W-:Y:S01]  /*6300*/  F2FP.BF16.F32.PACK_AB R6, R53, R54 ;  /* 0x000000363506723e */ /* 0x002fe200000010ff */
[----:B------:R-:W-:Y:S02]  /*6310*/  FFMA.FTZ R85, R62, UR4, -R65 ;  /* 0x000000043e557c23 */ /* 0x000fe40008010841 */
[----:B------:R-:W-:Y:S02]  /*6320*/  FADD.FTZ R84, R84, R25 ;  /* 0x0000001954547221 */ /* 0x000fe40000010000 */
[----:B------:R-:W-:Y:S01]  /*6330*/  MUFU.EX2 R46, R46 ;  /* 0x0000002e002e7308 */ /* 0x000fe20000000800 */
[----:B------:R-:W-:Y:S01]  /*6340*/  LDSM.16.MT88.4 R24, [R232+0x8800] ;  /* 0x00880000e818783b */ /* 0x000fe20000004200 */
[----:B------:R-:W-:-:S04]  /*6350*/  FADD.FTZ R83, R83, R84 ;  /* 0x0000005453537221 */ /* 0x000fc80000010000 */
[----:B------:R-:W-:Y:S02]  /*6360*/  FADD.FTZ R82, R82, R83 ;  /* 0x0000005352527221 */ /* 0x000fe40000010000 */
[----:B------:R-:W1:Y:S01]  /*6370*/  MUFU.EX2 R51, R51 ;  /* 0x0000003300337308 */ /* 0x000e620000000800 */
[----:B--2---:R-:W-:Y:S01]  /*6380*/  F2FP.BF16.F32.PACK_AB R5, R44, R47 ;  /* 0x0000002f2c05723e */ /* 0x004fe200000010ff */
[----:B------:R-:W-:-:S04]  /*6390*/  FADD.FTZ R81, R81, R82 ;  /* 0x0000005251517221 */ /* 0x000fc80000010000 */
[----:B------:R-:W-:Y:S02]  /*63a0*/  FADD.FTZ R80, R80, R81 ;  /* 0x0000005150507221 */ /* 0x000fe40000010000 */
[----:B------:R-:W-:Y:S02]  /*63b0*/  MUFU.EX2 R52, R52 ;  /* 0x0000003400347308 */ /* 0x000fe40000000800 */
[----:B------:R-:W-:-:S04]  /*63c0*/  FADD.FTZ R79, R79, R80 ;  /* 0x000000504f4f7221 */ /* 0x000fc80000010000 */
[----:B------:R-:W-:Y:S02]  /*63d0*/  FADD.FTZ R78, R78, R79 ;  /* 0x0000004f4e4e7221 */ /* 0x000fe40000010000 */
[----:B------:R-:W2:Y:S01]  /*63e0*/  MUFU.EX2 R49, R49 ;  /* 0x0000003100317308 */ /* 0x000ea20000000800 */
[----:B-1----:R-:W-:Y:S01]  /*63f0*/  F2FP.BF16.F32.PACK_AB R7, R51, R46 ;  /* 0x0000002e3307723e */ /* 0x002fe200000010ff */
[----:B------:R-:W-:-:S04]  /*6400*/  FADD.FTZ R77, R77, R78 ;  /* 0x0000004e4d4d7221 */ /* 0x000fc80000010000 */
[----:B------:R-:W-:Y:S02]  /*6410*/  FADD.FTZ R76, R76, R77 ;  /* 0x0000004d4c4c7221 */ /* 0x000fe40000010000 */
[----:B----4-:R-:W-:Y:S01]  /*6420*/  HMMA.16816.F32.BF16 R16, R4, R20, R16 ;  /* 0x000000140410723c */ /* 0x010fe20000041810 */
[----:B------:R-:W-:Y:S01]  /*6430*/  MUFU.EX2 R48, R48 ;  /* 0x0000003000307308 */ /* 0x000fe20000000800 */
[----:B------:R-:W-:-:S04]  /*6440*/  FADD.FTZ R75, R75, R76 ;  /* 0x0000004c4b4b7221 */ /* 0x000fc80000010000 */
[C---:B------:R-:W-:Y:S01]  /*6450*/  HMMA.16816.F32.BF16 R12, R4.reuse, R22, R12 ;  /* 0x00000016040c723c */ /* 0x040fe2000004180c */
[----:B------:R-:W1:Y:S01]  /*6460*/  LDSM.16.MT88.4 R20, [R231+0x8800] ;  /* 0x00880000e714783b */ /* 0x000e620000004200 */
[----:B------:R-:W-:Y:S01]  /*6470*/  FADD.FTZ R74, R74, R75 ;  /* 0x0000004b4a4a7221 */ /* 0x000fe20000010000 */
[----:B------:R-:W3:Y:S03]  /*6480*/  MUFU.EX2 R45, R45 ;  /* 0x0000002d002d7308 */ /* 0x000ee60000000800 */
[----:B-----5:R-:W-:Y:S01]  /*6490*/  HMMA.16816.F32.BF16 R8, R4, R32, R8 ;  /* 0x000000200408723c */ /* 0x020fe20000041808 */
[----:B------:R-:W-:-:S04]  /*64a0*/  FADD.FTZ R73, R73, R74 ;  /* 0x0000004a49497221 */ /* 0x000fc80000010000 */
[----:B------:R-:W-:Y:S01]  /*64b0*/  MUFU.EX2 R50, R50 ;  /* 0x0000003200327308 */ /* 0x000fe20000000800 */
[----:B------:R-:W-:Y:S01]  /*64c0*/  HMMA.16816.F32.BF16 R28, R4, R34, R28 ;  /* 0x00000022041c723c */ /* 0x000fe2000004181c */
[----:B------:R-:W-:Y:S01]  /*64d0*/  FADD.FTZ R72, R72, R73 ;  /* 0x0000004948487221 */ /* 0x000fe20000010000 */
[--C-:B------:R-:W-:Y:S01]  /*64e0*/  FFMA.FTZ R32, R59, UR4, -R65.reuse ;  /* 0x000000043b207c23 */ /* 0x100fe20008010841 */
[----:B------:R-:W-:Y:S02]  /*64f0*/  FFMA.FTZ R33, R58, UR4, -R65 ;  /* 0x000000043a217c23 */ /* 0x000fe40008010841 */
[----:B------:R-:W-:Y:S02]  /*6500*/  FADD.FTZ R71, R71, R72 ;  /* 0x0000004847477221 */ /* 0x000fe40000010000 */
[----:B------:R-:W4:Y:S01]  /*6510*/  MUFU.EX2 R85, R85 ;  /* 0x0000005500557308 */ /* 0x000f220000000800 */
[----:B------:R-:W-:Y:S01]  /*6520*/  FADD.FTZ R35, R137, R150 ;  /* 0x0000009689237221 */ /* 0x000fe20000010000 */
[----:B--2---:R-:W-:Y:S01]  /*6530*/  F2FP.BF16.F32.PACK_AB R4, R49, R52 ;  /* 0x000000343104723e */ /* 0x004fe200000010ff */
[----:B------:R-:W-:Y:S01]  /*6540*/  FADD.FTZ R70, R70, R71 ;  /* 0x0000004746467221 */ /* 0x000fe20000010000 */
[----:B---3--:R-:W-:Y:S01]  /*6550*/  F2FP.BF16.F32.PACK_AB R6, R45, R48 ;  /* 0x000000302d06723e */ /* 0x008fe200000010ff */
[----:B------:R-:W-:-:S02]  /*6560*/  FADD.FTZ R35, R134, R35 ;  /* 0x0000002386237221 */ /* 0x000fc40000010000 */
[----:B------:R-:W-:Y:S01]  /*6570*/  FADD.FTZ R69, R69, R70 ;  /* 0x0000004645457221 */ /* 0x000fe20000010000 */
[----:B------:R-:W-:Y:S01]  /*6580*/  MUFU.EX2 R61, R61 ;  /* 0x0000003d003d7308 */ /* 0x000fe20000000800 */
[----:B------:R-:W-:Y:S01]  /*6590*/  FADD.FTZ R126, R126, R35 ;  /* 0x000000237e7e7221 */ /* 0x000fe20000010000 */
[----:B------:R-:W2:Y:S01]  /*65a0*/  LDSM.16.MT88.4 R132, [R231+0x8c00] ;  /* 0x008c0000e784783b */ /* 0x000ea20000004200 */
[----:B------:R-:W-:Y:S02]  /*65b0*/  FADD.FTZ R68, R68, R69 ;  /* 0x0000004544447221 */ /* 0x000fe40000010000 */
[----:B------:R-:W-:Y:S02]  /*65c0*/  FADD.FTZ R126, R41, R126 ;  /* 0x0000007e297e7221 */ /* 0x000fe40000010000 */
[----:B------:R-:W-:Y:S01]  /*65d0*/  FADD.FTZ R67, R67, R68 ;  /* 0x0000004443437221 */ /* 0x000fe20000010000 */
[----:B------:R-:W3:Y:S01]  /*65e0*/  MUFU.EX2 R60, R60 ;  /* 0x0000003c003c7308 */ /* 0x000ee20000000800 */
[----:B----4-:R-:W-:Y:S01]  /*65f0*/  F2FP.BF16.F32.PACK_AB R5, R85, R50 ;  /* 0x000000325505723e */ /* 0x010fe200000010ff */
[----:B------:R-:W-:Y:S01]  /*6600*/  FADD.FTZ R37, R37, R126 ;  /* 0x0000007e25257221 */ /* 0x000fe20000010000 */
[----:B------:R-:W-:-:S03]  /*6610*/  FADD.FTZ R66, R66, R67 ;  /* 0x0000004342427221 */ /* 0x000fc60000010000 */
[----:B------:R-:W-:Y:S01]  /*6620*/  FADD.FTZ R38, R38, R37 ;  /* 0x0000002526267221 */ /* 0x000fe20000010000 */
[----:B------:R-:W-:Y:S01]  /*6630*/  FADD.FTZ R55, R55, R66 ;  /* 0x0000004237377221 */ /* 0x000fe20000010000 */
[----:B------:R-:W-:Y:S03]  /*6640*/  MUFU.EX2 R36, R36 ;  /* 0x0000002400247308 */ /* 0x000fe60000000800 */
[----:B------:R-:W-:-:S04]  /*6650*/  FADD.FTZ R54, R54, R55 ;  /* 0x0000003736367221 */ /* 0x000fc80000010000 */
[----:B------:R-:W-:Y:S01]  /*6660*/  FADD.FTZ R53, R53, R54 ;  /* 0x0000003635357221 */ /* 0x000fe20000010000 */
[----:B------:R-:W4:Y:S01]  /*6670*/  MUFU.EX2 R3, R3 ;  /* 0x0000000300037308 */ /* 0x000f220000000800 */
[----:B---3--:R-:W-:Y:S02]  /*6680*/  F2FP.BF16.F32.PACK_AB R7, R60, R61 ;  /* 0x0000003d3c07723e */ /* 0x008fe400000010ff */
[----:B------:R-:W-:-:S04]  /*6690*/  FADD.FTZ R52, R52, R53 ;  /* 0x0000003534347221 */ /* 0x000fc80000010000 */
[----:B------:R-:W-:Y:S01]  /*66a0*/  FADD.FTZ R49, R49, R52 ;  /* 0x0000003431317221 */ /* 0x000fe20000010000 */
[----:B-1----:R-:W-:Y:S01]  /*66b0*/  HMMA.16816.F32.BF16 R8, R4, R20, R8 ;  /* 0x000000140408723c */ /* 0x002fe20000041808 */
[----:B------:R-:W-:Y:S02]  /*66c0*/  MUFU.EX2 R32, R32 ;  /* 0x0000002000207308 */ /* 0x000fe40000000800 */
[----:B------:R-:W-:-:S03]  /*66d0*/  FADD.FTZ R48, R48, R49 ;  /* 0x0000003130307221 */ /* 0x000fc60000010000 */
[C---:B------:R-:W-:Y:S01]  /*66e0*/  HMMA.16816.F32.BF16 R16, R4.reuse, R24, R16 ;  /* 0x000000180410723c */ /* 0x040fe20000041810 */
[----:B------:R-:W-:Y:S01]  /*66f0*/  FADD.FTZ R21, R39, R38 ;  /* 0x0000002627157221 */ /* 0x000fe20000010000 */
[----:B------:R-:W-:Y:S01]  /*6700*/  FADD.FTZ R45, R45, R48 ;  /* 0x000000302d2d7221 */ /* 0x000fe20000010000 */
[----:B------:R-:W1:Y:S02]  /*6710*/  MUFU.EX2 R33, R33 ;  /* 0x0000002100217308 */ /* 0x000e640000000800 */
[----:B------:R-:W-:Y:S01]  /*6720*/  FADD.FTZ R21, R40, R21 ;  /* 0x0000001528157221 */ /* 0x000fe20000010000 */
[C---:B------:R-:W-:Y:S01]  /*6730*/  HMMA.16816.F32.BF16 R12, R4.reuse, R26, R12 ;  /* 0x0000001a040c723c */ /* 0x040fe2000004180c */
[--C-:B------:R-:W-:Y:S01]  /*6740*/  FFMA.FTZ R24, R57, UR4, -R65.reuse ;  /* 0x0000000439187c23 */ /* 0x100fe20008010841 */
[----:B------:R-:W-:Y:S01]  /*6750*/  FFMA.FTZ R25, R56, UR4, -R65 ;  /* 0x0000000438197c23 */ /* 0x000fe20008010841 */
[----:B------:R-:W-:Y:S02]  /*6760*/  FADD.FTZ R42, R42, R21 ;  /* 0x000000152a2a7221 */ /* 0x000fe40000010000 */
[----:B------:R-:W-:Y:S01]  /*6770*/  MUFU.EX2 R64, R64 ;  /* 0x0000004000407308 */ /* 0x000fe20000000800 */
[----:B------:R-:W-:Y:S01]  /*6780*/  HMMA.16816.F32.BF16 R28, R4, R22, R28 ;  /* 0x00000016041c723c */ /* 0x000fe2000004181c */
[----:B------:R-:W-:-:S04]  /*6790*/  FADD.FTZ R42, R43, R42 ;  /* 0x0000002a2b2a7221 */ /* 0x000fc80000010000 */
[----:B------:R-:W-:Y:S02]  /*67a0*/  FADD.FTZ R47, R47, R42 ;  /* 0x0000002a2f2f7221 */ /* 0x000fe40000010000 */
[----:B------:R-:W3:Y:S01]  /*67b0*/  MUFU.EX2 R249, R249 ;  /* 0x000000f900f97308 */ /* 0x000ee20000000800 */
[----:B----4-:R-:W-:Y:S01]  /*67c0*/  F2FP.BF16.F32.PACK_AB R4, R3, R36 ;  /* 0x000000240304723e */ /* 0x010fe200000010ff */
[----:B------:R-:W-:Y:S01]  /*67d0*/  FADD.FTZ R47, R44, R47 ;  /* 0x0000002f2c2f7221 */ /* 0x000fe20000010000 */
[----:B-1----:R-:W-:Y:S01]  /*67e0*/  F2FP.BF16.F32.PACK_AB R5, R33, R32 ;  /* 0x000000202105723e */ /* 0x002fe200000010ff */
[----:B------:R-:W-:Y:S02]  /*67f0*/  FADD.FTZ R36, R36, R45 ;  /* 0x0000002d24247221 */ /* 0x000fe40000010000 */
[----:B------:R-:W-:Y:S02]  /*6800*/  FADD.FTZ R46, R46, R47 ;  /* 0x0000002f2e2e7221 */ /* 0x000fe40000010000 */
[----:B------:R-:W-:Y:S01]  /*6810*/  MUFU.EX2 R24, R24 ;  /* 0x0000001800187308 */ /* 0x000fe20000000800 */
[----:B------:R-:W-:Y:S01]  /*6820*/  FADD.FTZ R3, R3, R36 ;  /* 0x0000002403037221 */ /* 0x000fe20000010000 */
[----:B------:R-:W-:-:S04]  /*6830*/  FADD.FTZ R51, R51, R46 ;  /* 0x0000002e33337221 */ /* 0x000fc80000010000 */
[----:B------:R-:W-:Y:S02]  /*6840*/  FADD.FTZ R50, R50, R51 ;  /* 0x0000003332327221 */ /* 0x000fe40000010000 */
[----:B------:R-:W1:Y:S01]  /*6850*/  MUFU.EX2 R25, R25 ;  /* 0x0000001900197308 */ /* 0x000e620000000800 */
[----:B---3--:R-:W-:Y:S01]  /*6860*/  F2FP.BF16.F32.PACK_AB R6, R249, R64 ;  /* 0x00000040f906723e */ /* 0x008fe200000010ff */
[----:B------:R-:W-:Y:S01]  /*6870*/  FADD.FTZ R50, R85, R50 ;  /* 0x0000003255327221 */ /* 0x000fe20000010000 */
[----:B------:R-:W-:-:S03]  /*6880*/  FADD.FTZ R64, R64, R3 ;  /* 0x0000000340407221 */ /* 0x000fc60000010000 */
[----:B------:R-:W-:Y:S01]  /*6890*/  FADD.FTZ R61, R61, R50 ;  /* 0x000000323d3d7221 */ /* 0x000fe20000010000 */
[----:B------:R-:W-:-:S03]  /*68a0*/  FADD.FTZ R249, R249, R64 ;  /* 0x00000040f9f97221 */ /* 0x000fc60000010000 */
[----:B------:R-:W-:-:S04]  /*68b0*/  FADD.FTZ R61, R60, R61 ;  /* 0x0000003d3c3d7221 */ /* 0x000fc80000010000 */
[----:B------:R-:W-:Y:S01]  /*68c0*/  FADD.FTZ R32, R32, R61 ;  /* 0x0000003d20207221 */ /* 0x000fe20000010000 */
[----:B-1----:R-:W-:-:S03]  /*68d0*/  F2FP.BF16.F32.PACK_AB R7, R25, R24 ;  /* 0x000000181907723e */ /* 0x002fc600000010ff */
[----:B------:R-:W-:-:S04]  /*68e0*/  FADD.FTZ R33, R33, R32 ;  /* 0x0000002021217221 */ /* 0x000fc80000010000 */
[----:B------:R-:W-:Y:S01]  /*68f0*/  FADD.FTZ R24, R24, R33 ;  /* 0x0000002118187221 */ /* 0x000fe20000010000 */
[----:B------:R-:W-:Y:S03]  /*6900*/  HMMA.16816.F32.BF16 R144, R4, R140, R16 ;  /* 0x0000008c0490723c */ /* 0x000fe60000041810 */
[----:B------:R-:W-:-:S03]  /*6910*/  FADD.FTZ R250, R25, R24 ;  /* 0x0000001819fa7221 */ /* 0x000fc60000010000 */
[C---:B--2---:R-:W-:Y:S06]  /*6920*/  HMMA.16816.F32.BF16 R136, R4.reuse, R132, R8 ;  /* 0x000000840488723c */ /* 0x044fec0000041808 */
[C---:B------:R-:W-:Y:S06]  /*6930*/  HMMA.16816.F32.BF16 R140, R4.reuse, R142, R12 ;  /* 0x0000008e048c723c */ /* 0x040fec000004180c */
[----:B------:R-:W-:Y:S01]  /*6940*/  HMMA.16816.F32.BF16 R132, R4, R134, R28 ;  /* 0x000000860484723c */ /* 0x000fe2000004181c */
[----:B------:R-:W-:-:S08]  /*6950*/  NOP ;  /* 0x0000000000007918 */ /* 0x000fd00000000000 */
[----:B------:R-:W-:-:S15]  /*6960*/  @!P0 BRA `(.L_x_1523) ;  /* 0x0000003c00e88947 */ /* 0x000fde0003800000 */
[----:B------:R-:W-:Y:S01]  /*6970*/  ULEA UR10, -UR10, URZ, 0x8 ;  /* 0x0000003f0a0a7291 */ /* 0x000fe2000f8e413f */
[----:B------:R-:W-:Y:S01]  /*6980*/  IMAD.MOV.U32 R246, RZ, RZ, R244 ;  /* 0x000000fffff67224 */ /* 0x000fe200078e00f4 */
[----:B------:R-:W-:Y:S01]  /*6990*/  MOV R3, R0 ;  /* 0x0000000000037202 */ /* 0x000fe20000000f00 */
[----:B------:R-:W-:Y:S01]  /*69a0*/  VIADD R248, R148, 0xfffffffe ;  /* 0xfffffffe94f87836 */ /* 0x000fe20000000000 */
[----:B------:R-:W-:Y:S01]  /*69b0*/  USHF.R.S32.HI UR4, URZ, 0x1f, UR10 ;  /* 0x0000001f3f047899 */ /* 0x000fe2000801140a */
[----:B------:R-:W-:Y:S01]  /*69c0*/  IMAD.MOV.U32 R149, RZ, RZ, R2 ;  /* 0x000000ffff957224 */ /* 0x000fe200078e0002 */
[----:B------:R-:W-:Y:S01]  /*69d0*/  MOV R244, UR10 ;  /* 0x0000000a00f47c02 */ /* 0x000fe20008000f00 */
[----:B------:R-:W-:-:S03]  /*69e0*/  ULDC UR7, c[0x0][0x248] ;  /* 0x0000920000077ab9 */ /* 0x000fc60000000800 */
[----:B------:R-:W-:Y:S01]  /*69f0*/  MOV R240, UR4 ;  /* 0x0000000400f07c02 */ /* 0x000fe20008000f00 */
[----:B------:R-:W-:-:S06]  /*6a00*/  ULDC UR4, c[0x0][0x2ec] ;  /* 0x0000bb0000047ab9 */ /* 0x000fcc0000000800 */
.L_x_1527:
[----:B------:R-:W-:Y:S04]  /*6a10*/  DEPBAR.LE SB0, 0x0 ;  /* 0x000080000000791a */ /* 0x000fe80000000000 */
[----:B------:R-:W-:Y:S01]  /*6a20*/  BAR.SYNC.DEFER_BLOCKING 0x0 ;  /* 0x0000000000007b1d */ /* 0x000fe20000010000 */
[----:B------:R-:W-:Y:S02]  /*6a30*/  MOV R8, R244 ;  /* 0x000000f400087202 */ /* 0x000fe40000000f00 */
[----:B------:R-:W-:Y:S03]  /*6a40*/  MOV R0, R240 ;  /* 0x000000f000007202 */ /* 0x000fe60000000f00 */
[----:B------:R-:W-:Y:S05]  /*6a50*/  @P6 BRA `(.L_x_1524) ;  /* 0x0000000000f46947 */ /* 0x000fea0003800000 */
[----:B------:R-:W1:Y:S01]  /*6a60*/  LDC R0, c[0x0][0x380] ;  /* 0x0000e000ff007b82 */ /* 0x000e620000000800 */
[----:B------:R-:W-:Y:S05]  /*6a70*/  SHF.L.U32 R5, R248, 0x8, RZ ;  /* 0x00000008f8057819 */ /* 0x000fea00000006ff */
[----:B------:R-:W-:Y:S05]  /*6a80*/  VIADD R11, R5, 0x100 ;  /* 0x00000100050b7836 */ /* 0x000fea0000000000 */
[----:B------:R-:W-:Y:S02]  /*6a90*/  IABS R6, R11 ;  /* 0x0000000b00067213 */ /* 0x000fe40000000000 */
[-C--:B-1----:R-:W-:Y:S02]  /*6aa0*/  IABS R2, R0.reuse ;  /* 0x0000000000027213 */ /* 0x082fe40000000000 */
[-C--:B------:R-:W-:Y:S02]  /*6ab0*/  LOP3.LUT R11, R11, R0.reuse, RZ, 0x3c, !PT ;  /* 0x000000000b0b7212 */ /* 0x080fe400078e3cff */
[----:B------:R-:W1:Y:S02]  /*6ac0*/  I2F.RP R10, R2 ;  /* 0x00000002000a7306 */ /* 0x000e640000209400 */
[----:B------:R-:W-:Y:S02]  /*6ad0*/  ISETP.GE.AND P2, PT, R11, RZ, PT ;  /* 0x000000ff0b00720c */ /* 0x000fe40003f46270 */
[-C--:B------:R-:W-:Y:S06]  /*6ae0*/  LOP3.LUT R11, RZ, R0.reuse, RZ, 0x33, !PT ;  /* 0x00000000ff0b7212 */ /* 0x080fec00078e33ff */
[----:B-1----:R-:W1:Y:S02]  /*6af0*/  MUFU.RCP R4, R10 ;  /* 0x0000000a00047308 */ /* 0x002e640000001000 */
[----:B-1----:R-:W-:Y:S01]  /*6b00*/  VIADD R8, R4, 0xffffffe ;  /* 0x0ffffffe04087836 */ /* 0x002fe20000000000 */
[----:B------:R-:W-:Y:S02]  /*6b10*/  IABS R4, R5 ;  /* 0x0000000500047213 */ /* 0x000fe40000000000 */
[----:B------:R-:W-:Y:S05]  /*6b20*/  LOP3.LUT R5, R5, R0, RZ, 0x3c, !PT ;  /* 0x0000000005057212 */ /* 0x000fea00078e3cff */
[----:B------:R-:W1:Y:S01]  /*6b30*/  F2I.FTZ.U32.TRUNC.NTZ R9, R8 ;  /* 0x0000000800097305 */ /* 0x000e62000021f000 */
[----:B------:R-:W-:Y:S01]  /*6b40*/  ISETP.GE.AND P0, PT, R5, RZ, PT ;  /* 0x000000ff0500720c */ /* 0x000fe20003f06270 */
        /* <DEDUP_REMOVED lines=19> */
[----:B------:R-:W1:Y:S09]  /*6c80*/  LDC.64 R6, c[0x0][0x250] ;  /* 0x00009400ff067b82 */ /* 0x000e720000000a00 */
        /* <DEDUP_REMOVED lines=11> */
[----:B------:R-:W2:Y:S01]  /*6d40*/  LDG.E R2, desc[UR16][R16.64] ;  /* 0x0000001010027981 */ /* 0x000ea2000c1e1900 */
[----:B------:R-:W3:Y:S01]  /*6d50*/  LDC.64 R4, c[0x0][0x238] ;  /* 0x00008e00ff047b82 */ /* 0x000ee20000000a00 */
[----:B------:R-:W-:Y:S02]  /*6d60*/  IMAD R11, R11, R0, -0x100 ;  /* 0xffffff000b0b7424 */ /* 0x000fe400078e0200 */
[----:B------:R-:W2:Y:S03]  /*6d70*/  LDG.E R9, desc[UR16][R14.64] ;  /* 0x000000100e097981 */ /* 0x000ea6000c1e1900 */
[----:B------:R-:W-:Y:S05]  /*6d80*/  SHF.R.S32.HI R13, RZ, 0x1f, R11 ;  /* 0x0000001fff0d7819 */ /* 0x000fea000001140b */
[----:B-1----:R-:W-:Y:S04]  /*6d90*/  IMAD R0, R13, R6, RZ ;  /* 0x000000060d007224 */ /* 0x002fe800078e02ff */
[----:B------:R-:W-:Y:S01]  /*6da0*/  IMAD R0, R11, R7, R0 ;  /* 0x000000070b007224 */ /* 0x000fe200078e0200 */
[----:B--2---:R-:W-:Y:S01]  /*6db0*/  IADD3 R2, -R9, R2, RZ ;  /* 0x0000000209027210 */ /* 0x004fe20007ffe1ff */
[----:B------:R-:W-:Y:S03]  /*6dc0*/  IMAD.WIDE.U32 R8, R11, R6, RZ ;  /* 0x000000060b087225 */ /* 0x000fe600078e00ff */
[----:B------:R-:W-:Y:S01]  /*6dd0*/  SHF.R.S32.HI R7, RZ, 0x1f, R2 ;  /* 0x0000001fff077819 */ /* 0x000fe20000011402 */
[----:B------:R-:W-:Y:S04]  /*6de0*/  IMAD.IADD R9, R9, 0x1, R0 ;  /* 0x0000000109097824 */ /* 0x000fe800078e0200 */
[-C--:B---3--:R-:W-:Y:S02]  /*6df0*/  IMAD R7, R7, R4.reuse, RZ ;  /* 0x0000000407077224 */ /* 0x088fe400078e02ff */
[C---:B------:R-:W-:Y:S04]  /*6e00*/  IMAD.WIDE.U32 R8, R2.reuse, R4, R8 ;  /* 0x0000000402087225 */ /* 0x040fe800078e0008 */
[----:B------:R-:W-:Y:S05]  /*6e10*/  IMAD R7, R2, R5, R7 ;  /* 0x0000000502077224 */ /* 0x000fea00078e0207 */
[----:B------:R-:W-:Y:S07]  /*6e20*/  IADD3 R0, R9, R7, RZ ;  /* 0x0000000709007210 */ /* 0x000fee0007ffe0ff */
.L_x_1524:
[C---:B------:R-:W-:Y:S04]  /*6e30*/  LEA R246, P0, R8.reuse, R246, 0x1 ;  /* 0x000000f608f67211 */ /* 0x040fe800078008ff */
[----:B------:R-:W-:Y:S02]  /*6e40*/  LEA.HI.X R245, R8, R245, R0, 0x1, P0 ;  /* 0x000000f508f57211 */ /* 0x000fe400000f0c00 */
[----:B------:R-:W-:Y:S03]  /*6e50*/  IADD3 R124, P0, R246, UR12, RZ ;  /* 0x0000000cf67c7c10 */ /* 0x000fe6000ff1e0ff */
[----:B------:R-:W-:Y:S01]  /*6e60*/  IMAD.MOV.U32 R247, RZ, RZ, R245 ;  /* 0x000000fffff77224 */ /* 0x000fe200078e00f5 */
[----:B------:R-:W-:Y:S02]  /*6e70*/  IADD3.X R125, R245, UR11, RZ, P0, !PT ;  /* 0x0000000bf57d7c10 */ /* 0x000fe400087fe4ff */
[----:B------:R-:W-:Y:S02]  /*6e80*/  IADD3 R122, P0, R124, UR12, RZ ;  /* 0x0000000c7c7a7c10 */ /* 0x000fe4000ff1e0ff */
[----:B------:R-:W-:Y:S01]  /*6e90*/  @!PT LDS RZ, [RZ] ;  /* 0x00000000fffff984 */ /* 0x000fe20000000800 */
[----:B------:R-:W-:Y:S01]  /*6ea0*/  @!PT LDS RZ, [RZ] ;  /* 0x00000000fffff984 */ /* 0x000fe20000000800 */
[----:B------:R-:W-:Y:S01]  /*6eb0*/  @!PT LDS RZ, [RZ] ;  /* 0x00000000fffff984 */ /* 0x000fe20000000800 */
[----:B------:R-:W-:Y:S02]  /*6ec0*/  LDGSTS.E.BYPASS.LTC128B.128 [R241+0x5000], desc[UR16][R246.64] ;  /* 0x05000000f6f17fae */ /* 0x000fe4000b901d50 */
[----:B------:R-:W-:Y:S02]  /*6ed0*/  IADD3.X R123, R125, UR11, RZ, P0, !PT ;  /* 0x0000000b7d7b7c10 */ /* 0x000fe400087fe4ff */
[----:B------:R-:W-:Y:S01]  /*6ee0*/  IADD3 R120, P0, R122, UR12, RZ ;  /* 0x0000000c7a787c10 */ /* 0x000fe2000ff1e0ff */
[----:B------:R-:W-:Y:S03]  /*6ef0*/  LDGSTS.E.BYPASS.LTC128B.128 [R241+0x5800], desc[UR16][R124.64] ;  /* 0x058000007cf17fae */ /* 0x000fe6000b901d50 */
[----:B------:R-:W-:Y:S01]  /*6f00*/  IADD3.X R121, R123, UR11, RZ, P0, !PT ;  /* 0x0000000b7b797c10 */ /* 0x000fe200087fe4ff */
[----:B------:R-:W-:Y:S01]  /*6f10*/  LDGSTS.E.BYPASS.LTC128B.128 [R241+0x6000], desc[UR16][R122.64] ;  /* 0x060000007af17fae */ /* 0x000fe2000b901d50 */
[----:B------:R-:W-:Y:S03]  /*6f20*/  IADD3 R118, P0, R120, UR12, RZ ;  /* 0x0000000c78767c10 */ /* 0x000fe6000ff1e0ff */
[----:B------:R-:W-:Y:S01]  /*6f30*/  LDGSTS.E.BYPASS.LTC128B.128 [R241+0x6800], desc[UR16][R120.64] ;  /* 0x0680000078f17fae */ /* 0x000fe2000b901d50 */
[----:B------:R-:W-:Y:S02]  /*6f40*/  IADD3.X R119, R121, UR11, RZ, P0, !PT ;  /* 0x0000000b79777c10 */ /* 0x000fe400087fe4ff */
[----:B------:R-:W-:Y:S03]  /*6f50*/  IADD3 R116, P0, R118, UR12, RZ ;  /* 0x0000000c76747c10 */ /* 0x000fe6000ff1e0ff */
[----:B------:R-:W-:Y:S01]  /*6f60*/  LDGSTS.E.BYPASS.LTC128B.128 [R241+0x7000], desc[UR16][R118.64] ;  /* 0x0700000076f17fae */ /* 0x000fe2000b901d50 */
[----:B------:R-:W-:Y:S02]  /*6f70*/  IADD3.X R117, R119, UR11, RZ, P0, !PT ;  /* 0x0000000b77757c10 */ /* 0x000fe400087fe4ff */
[----:B------:R-:W-:Y:S03]  /*6f80*/  IADD3 R126, P0, R116, UR12, RZ ;  /* 0x0000000c747e7c10 */ /* 0x000fe6000ff1e0ff */
[----:B------:R1:W-:Y:S01]  /*6f90*/  LDGSTS.E.BYPASS.LTC128B.128 [R241+0x7800], desc[UR16][R116.64] ;  /* 0x0780000074f17fae */ /* 0x0003e2000b901d50 */
[----:B------:R-:W-:Y:S02]  /*6fa0*/  IADD3.X R127, R117, UR11, RZ, P0, !PT ;  /* 0x0000000b757f7c10 */ /* 0x000fe400087fe4ff */
[----:B------:R-:W-:Y:S03]  /*6fb0*/  IADD3 R128, P0, R126, UR12, RZ ;  /* 0x0000000c7e807c10 */ /* 0x000fe6000ff1e0ff */
[----:B------:R2:W-:Y:S01]  /*6fc0*/  LDGSTS.E.BYPASS.LTC128B.128 [R241+0x8000], desc[UR16][R126.64] ;  /* 0x080000007ef17fae */ /* 0x0005e2000b901d50 */
[----:B------:R-:W-:Y:S02]  /*6fd0*/  IADD3.X R129, R127, UR11, RZ, P0, !PT ;  /* 0x0000000b7f817c10 */ /* 0x000fe400087fe4ff */
[----:B------:R-:W-:Y:S03]  /*6fe0*/  ISETP.GE.AND P0, PT, R248, 0x1, PT ;  /* 0x00000001f800780c */ /* 0x000fe60003f06270 */
[----:B------:R3:W-:Y:S04]  /*6ff0*/  LDGSTS.E.BYPASS.LTC128B.128 [R241+0x8800], desc[UR16][R128.64] ;  /* 0x0880000080f17fae */ /* 0x0007e8000b901d50 */
[----:B------:R-:W-:Y:S04]  /*7000*/  LDSM.16.M88.4 R152, [R236] ;  /* 0x00000000ec98783b */ /* 0x000fe80000000200 */
[----:B------:R-:W4:Y:S04]  /*7010*/  LDSM.16.M88.4 R156, [R235] ;  /* 0x00000000eb9c783b */ /* 0x000f280000000200 */
[----:B------:R-:W5:Y:S04]  /*7020*/  LDSM.16.M88.4 R160, [R235+0x400] ;  /* 0x00040000eba0783b */ /* 0x000f680000000200 */
[----:B------:R-:W1:Y:S04]  /*7030*/  LDSM.16.M88.4 R164, [R235+0x800] ;  /* 0x00080000eba4783b */ /* 0x000e680000000200 */
[----:B------:R-:W2:Y:S04]  /*7040*/  LDSM.16.M88.4 R168, [R235+0xc00] ;  /* 0x000c0000eba8783b */ /* 0x000ea80000000200 */
[----:B------:R-:W0:Y:S04]  /*7050*/  LDGDEPBAR ;  /* 0x00000000000079af */ /* 0x000e280000000000 */
[----:B------:R-:W3:Y:S04]  /*7060*/  LDSM.16.M88.4 R172, [R235+0x1000] ;  /* 0x00100000ebac783b */ /* 0x000ee80000000200 */
[----:B------:R-:W3:Y:S04]  /*7070*/  LDSM.16.M88.4 R176, [R235+0x1400] ;  /* 0x00140000ebb0783b */ /* 0x000ee80000000200 */
[----:B------:R-:W3:Y:S04]  /*7080*/  LDSM.16.M88.4 R180, [R235+0x1800] ;  /* 0x00180000ebb4783b */ /* 0x000ee80000000200 */
[----:B------:R-:W3:Y:S04]  /*7090*/  LDSM.16.M88.4 R184, [R235+0x1c00] ;  /* 0x001c0000ebb8783b */ /* 0x000ee80000000200 */
[----:B------:R-:W-:Y:S01]  /*70a0*/  LDSM.16.M88.4 R188, [R235+0x2800] ;  /* 0x00280000ebbc783b */ /* 0x000fe20000000200 */
[C---:B----4-:R-:W-:Y:S03]  /*70b0*/  HMMA.16816.F32.BF16 R4, R152.reuse, R156, RZ ;  /* 0x0000009c9804723c */ /* 0x050fe600000418ff */
[----:B------:R-:W-:Y:S04]  /*70c0*/  LDSM.16.M88.4 R192, [R235+0x2c00] ;  /* 0x002c0000ebc0783b */ /* 0x000fe80000000200 */
[----:B------:R-:W-:Y:S01]  /*70d0*/  LDSM.16.M88.4 R196, [R225] ;  /* 0x00000000e1c4783b */ /* 0x000fe20000000200 */
[C---:B------:R-:W-:Y:S03]  /*70e0*/  HMMA.16816.F32.BF16 R8, R152.reuse, R158, RZ ;  /* 0x0000009e9808723c */ /* 0x040fe600000418ff */
[----:B------:R-:W4:Y:S03]  /*70f0*/  LDSM.16.M88.4 R156, [R235+0x2000] ;  /* 0x00200000eb9c783b */ /* 0x000f260000000200 */
[C---:B-----5:R-:W-:Y:S01]  /*7100*/  HMMA.16816.F32.BF16 R12, R152.reuse, R160, RZ ;  /* 0x000000a0980c723c */ /* 0x060fe200000418ff */
[----:B------:R-:W-:Y:S04]  /*7110*/  LDSM.16.M88.4 R200, [R220] ;  /* 0x00000000dcc8783b */ /* 0x000fe80000000200 */
[----:B------:R-:W-:Y:S01]  /*7120*/  LDSM.16.M88.4 R204, [R219] ;  /* 0x00000000dbcc783b */ /* 0x000fe20000000200 */
[C---:B------:R-:W-:Y:S03]  /*7130*/  HMMA.16816.F32.BF16 R16, R152.reuse, R162, RZ ;  /* 0x000000a29810723c */ /* 0x040fe600000418ff */
[----:B------:R-:W5:Y:S03]  /*7140*/  LDSM.16.M88.4 R160, [R235+0x2400] ;  /* 0x00240000eba0783b */ /* 0x000f660000000200 */
[C---:B-1----:R-:W-:Y:S01]  /*7150*/  HMMA.16816.F32.BF16 R20, R152.reuse, R164, RZ ;  /* 0x000000a49814723c */ /* 0x042fe200000418ff */
[----:B------:R-:W-:Y:S04]  /*7160*/  LDSM.16.M88.4 R208, [R218] ;  /* 0x00000000dad0783b */ /* 0x000fe80000000200 */
[----:B------:R-:W-:Y:S01]  /*7170*/  LDSM.16.M88.4 R212, [R217] ;  /* 0x00000000d9d4783b */ /* 0x000fe20000000200 */
[C---:B------:R-:W-:Y:S03]  /*7180*/  HMMA.16816.F32.BF16 R24, R152.reuse, R166, RZ ;  /* 0x000000a69818723c */ /* 0x040fe600000418ff */
[----:B------:R-:W1:Y:S03]  /*7190*/  LDSM.16.M88.4 R164, [R235+0x3000] ;  /* 0x00300000eba4783b */ /* 0x000e660000000200 */
[C---:B--2---:R-:W-:Y:S06]  /*71a0*/  HMMA.16816.F32.BF16 R28, R152.reuse, R168, RZ ;  /* 0x000000a8981c723c */ /* 0x044fec00000418ff */
[C---:B------:R-:W-:Y:S01]  /*71b0*/  HMMA.16816.F32.BF16 R32, R152.reuse, R170, RZ ;  /* 0x000000aa9820723c */ /* 0x040fe200000418ff */
[----:B------:R-:W2:Y:S05]  /*71c0*/  LDSM.16.M88.4 R168, [R235+0x3400] ;  /* 0x00340000eba8783b */ /* 0x000eaa0000000200 */
[C---:B---3--:R-:W-:Y:S06]  /*71d0*/  HMMA.16816.F32.BF16 R36, R152.reuse, R172, RZ ;  /* 0x000000ac9824723c */ /* 0x048fec00000418ff */
[C---:B------:R-:W-:Y:S01]  /*71e0*/  HMMA.16816.F32.BF16 R40, R152.reuse, R174, RZ ;  /* 0x000000ae9828723c */ /* 0x040fe200000418ff */
[----:B------:R-:W3:Y:S05]  /*71f0*/  LDSM.16.M88.4 R172, [R235+0x3800] ;  /* 0x00380000ebac783b */ /* 0x000eea0000000200 */
[C---:B------:R-:W-:Y:S06]  /*7200*/  HMMA.16816.F32.BF16 R44, R152.reuse, R176, RZ ;  /* 0x000000b0982c723c */ /* 0x040fec00000418ff */
[C---:B------:R-:W-:Y:S01]  /*7210*/  HMMA.16816.F32.BF16 R48, R152.reuse, R178, RZ ;  /* 0x000000b29830723c */ /* 0x040fe200000418ff */
[----:B------:R-:W3:Y:S05]  /*7220*/  LDSM.16.M88.4 R176, [R235+0x3c00] ;  /* 0x003c0000ebb0783b */ /* 0x000eea0000000200 */
[C---:B------:R-:W-:Y:S06]  /*7230*/  HMMA.16816.F32.BF16 R52, R152.reuse, R180, RZ ;  /* 0x000000b49834723c */ /* 0x040fec00000418ff */
[C---:B------:R-:W-:Y:S01]  /*7240*/  HMMA.16816.F32.BF16 R56, R152.reuse, R182, RZ ;  /* 0x000000b69838723c */ /* 0x040fe200000418ff */
[----:B------:R-:W-:Y:S05]  /*7250*/  LDSM.16.M88.4 R180, [R234] ;  /* 0x00000000eab4783b */ /* 0x000fea0000000200 */
[C---:B------:R-:W-:Y:S06]  /*7260*/  HMMA.16816.F32.BF16 R60, R152.reuse, R184, RZ ;  /* 0x000000b8983c723c */ /* 0x040fec00000418ff */
[C---:B------:R-:W-:Y:S01]  /*7270*/  HMMA.16816.F32.BF16 R64, R152.reuse, R186, RZ ;  /* 0x000000ba9840723c */ /* 0x040fe200000418ff */
[----:B------:R-:W-:Y:S05]  /*7280*/  LDSM.16.M88.4 R184, [R228] ;  /* 0x00000000e4b8783b */ /* 0x000fea0000000200 */
[C---:B----4-:R-:W-:Y:S06]  /*7290*/  HMMA.16816.F32.BF16 R68, R152.reuse, R156, RZ ;  /* 0x0000009c9844723c */ /* 0x050fec00000418ff */
[C---:B------:R-:W-:Y:S01]  /*72a0*/  HMMA.16816.F32.BF16 R72, R152.reuse, R158, RZ ;  /* 0x0000009e9848723c */ /* 0x040fe200000418ff */
[----:B------:R-:W4:Y:S05]  /*72b0*/  LDSM.16.M88.4 R156, [R233] ;  /* 0x00000000e99c783b */ /* 0x000f2a0000000200 */
[C---:B-----5:R-:W-:Y:S06]  /*72c0*/  HMMA.16816.F32.BF16 R76, R152.reuse, R160, RZ ;  /* 0x000000a0984c723c */ /* 0x060fec00000418ff */
[C---:B------:R-:W-:Y:S01]  /*72d0*/  HMMA.16816.F32.BF16 R80, R152.reuse, R162, RZ ;  /* 0x000000a29850723c */ /* 0x040fe200000418ff */
[----:B------:R-:W5:Y:S05]  /*72e0*/  LDSM.16.M88.4 R160, [R230] ;  /* 0x00000000e6a0783b */ /* 0x000f6a0000000200 */
[C---:B------:R-:W-:Y:S06]  /*72f0*/  HMMA.16816.F32.BF16 R84, R152.reuse, R188, RZ ;  /* 0x000000bc9854723c */ /* 0x040fec00000418ff */
[C---:B------:R-:W-:Y:S01]  /*7300*/  HMMA.16816.F32.BF16 R88, R152.reuse, R190, RZ ;  /* 0x000000be9858723c */ /* 0x040fe200000418ff */
[----:B------:R-:W-:Y:S05]  /*7310*/  LDSM.16.M88.4 R188, [R227] ;  /* 0x00000000e3bc783b */ /* 0x000fea0000000200 */
[C---:B------:R-:W-:Y:S06]  /*7320*/  HMMA.16816.F32.BF16 R92, R152.reuse, R192, RZ ;  /* 0x000000c0985c723c */ /* 0x040fec00000418ff */
[C---:B------:R-:W-:Y:S01]  /*7330*/  HMMA.16816.F32.BF16 R96, R152.reuse, R194, RZ ;  /* 0x000000c29860723c */ /* 0x040fe200000418ff */
[----:B------:R-:W-:Y:S05]  /*7340*/  LDSM.16.M88.4 R192, [R226] ;  /* 0x00000000e2c0783b */ /* 0x000fea0000000200 */
[C---:B-1----:R-:W-:Y:S06]  /*7350*/  HMMA.16816.F32.BF16 R100, R152.reuse, R164, RZ ;  /* 0x000000a49864723c */ /* 0x042fec00000418ff */
[C---:B------:R-:W-:Y:S01]  /*7360*/  HMMA.16816.F32.BF16 R104, R152.reuse, R166, RZ ;  /* 0x000000a69868723c */ /* 0x040fe200000418ff */
[----:B------:R-:W1:Y:S05]  /*7370*/  LDSM.16.M88.4 R164, [R229] ;  /* 0x00000000e5a4783b */ /* 0x000e6a0000000200 */
[C---:B--2---:R-:W-:Y:S06]  /*7380*/  HMMA.16816.F32.BF16 R108, R152.reuse, R168, RZ ;  /* 0x000000a8986c723c */ /* 0x044fec00000418ff */
[C---:B------:R-:W-:Y:S01]  /*7390*/  HMMA.16816.F32.BF16 R112, R152.reuse, R170, RZ ;  /* 0x000000aa9870723c */ /* 0x040fe200000418ff */
[----:B------:R-:W2:Y:S05]  /*73a0*/  LDSM.16.M88.4 R168, [R224] ;  /* 0x00000000e0a8783b */ /* 0x000eaa0000000200 */
[C---:B---3--:R-:W-:Y:S06]  /*73b0*/  HMMA.16816.F32.BF16 R116, R152.reuse, R172, RZ ;  /* 0x000000ac9874723c */ /* 0x048fec00000418ff */
[C---:B------:R-:W-:Y:S01]  /*73c0*/  HMMA.16816.F32.BF16 R120, R152.reuse, R174, RZ ;  /* 0x000000ae9878723c */ /* 0x040fe200000418ff */
[----:B------:R-:W3:Y:S05]  /*73d0*/  LDSM.16.M88.4 R172, [R223] ;  /* 0x00000000dfac783b */ /* 0x000eea0000000200 */
[C---:B------:R-:W-:Y:S06]  /*73e0*/  HMMA.16816.F32.BF16 R124, R152.reuse, R176, RZ ;  /* 0x000000b0987c723c */ /* 0x040fec00000418ff */
[----:B------:R-:W-:Y:S01]  /*73f0*/  HMMA.16816.F32.BF16 R128, R152, R178, RZ ;  /* 0x000000b29880723c */ /* 0x000fe200000418ff */
[----:B------:R-:W3:Y:S04]  /*7400*/  LDSM.16.M88.4 R152, [R222] ;  /* 0x00000000de98783b */ /* 0x000ee80000000200 */
[----:B------:R-:W3:Y:S01]  /*7410*/  LDSM.16.M88.4 R176, [R221] ;  /* 0x00000000ddb0783b */ /* 0x000ee20000000200 */
[C---:B----4-:R-:W-:Y:S06]  /*7420*/  HMMA.16816.F32.BF16 R4, R180.reuse, R156, R4 ;  /* 0x0000009cb404723c */ /* 0x050fec0000041804 */
[C---:B------:R-:W-:Y:S01]  /*7430*/  HMMA.16816.F32.BF16 R8, R180.reuse, R158, R8 ;  /* 0x0000009eb408723c */ /* 0x040fe20000041808 */
[----:B------:R-:W4:Y:S01]  /*7440*/  LDSM.16.M88.4 R156, [R216] ;  /* 0x00000000d89c783b */ /* 0x000f220000000200 */
[----:B------:R-:W-:Y:S04]  /*7450*/  DEPBAR.LE SB0, 0x0 ;  /* 0x000080000000791a */ /* 0x000fe80000000000 */
[C---:B-----5:R-:W-:Y:S01]  /*7460*/  HMMA.16816.F32.BF16 R12, R180.reuse, R160, R12 ;  /* 0x000000a0b40c723c */ /* 0x060fe2000004180c */
[----:B------:R-:W-:Y:S05]  /*7470*/  BAR.SYNC.DEFER_BLOCKING 0x0 ;  /* 0x0000000000007b1d */ /* 0x000fea0000010000 */
        /* <DEDUP_REMOVED lines=12> */
[C---:B------:R-:W-:Y:S06]  /*7540*/  HMMA.16816.F32.BF16 R64, R180.reuse, R170, R64 ;  /* 0x000000aab440723c */ /* 0x040fec0000041840 */
[C---:B---3--:R-:W-:Y:S06]  /*7550*/  HMMA.16816.F32.BF16 R68, R180.reuse, R172, R68 ;  /* 0x000000acb444723c */ /* 0x048fec0000041844 */
        /* <DEDUP_REMOVED lines=13> */
[C---:B----4-:R-:W-:Y:S06]  /*7630*/  HMMA.16816.F32.BF16 R124, R180.reuse, R156, R124 ;  /* 0x0000009cb47c723c */ /* 0x050fec000004187c */
[----:B------:R-:W-:Y:S01]  /*7640*/  HMMA.16816.F32.BF16 R128, R180, R158, R128 ;  /* 0x0000009eb480723c */ /* 0x000fe20000041880 */
[----:B------:R-:W-:Y:S11]  /*7650*/  @!UPT UIADD3 URZ, URZ, URZ, URZ ;  /* 0x0000003f3f3ff290 */ /* 0x000ff6000fffe03f */
[----:B------:R-:W-:Y:S01]  /*7660*/  @!UPT UIADD3 URZ, URZ, URZ, URZ ;  /* 0x0000003f3f3ff290 */ /* 0x000fe2000fffe03f */
[----:B------:R-:W-:Y:S11]  /*7670*/  @!P0 BRA `(.L_x_1525) ;  /* 0x00000004007c8947 */ /* 0x000ff60003800000 */
[----:B------:R-:W-:Y:S04]  /*7680*/  ULEA UR6, -UR7, URZ, 0x8 ;  /* 0x0000003f07067291 */ /* 0x000fe8000f8e413f */
[----:B------:R-:W-:Y:S02]  /*7690*/  USHF.R.S32.HI UR5, URZ, 0x1f, UR6 ;  /* 0x0000001f3f057899 */ /* 0x000fe40008011406 */
[----:B------:R-:W-:Y:S04]  /*76a0*/  MOV R156, UR6 ;  /* 0x00000006009c7c02 */ /* 0x000fe80008000f00 */
[----:B------:R-:W-:Y:S01]  /*76b0*/  MOV R153, UR5 ;  /* 0x0000000500997c02 */ /* 0x000fe20008000f00 */
[----:B------:R-:W-:Y:S06]  /*76c0*/  @P6 BRA `(.L_x_1526) ;  /* 0x0000000000f46947 */ /* 0x000fec0003800000 */
[----:B------:R-:W1:Y:S01]  /*76d0*/  LDC R0, c[0x0][0x380] ;  /* 0x0000e000ff007b82 */ /* 0x000e620000000800 */
[----:B------:R-:W-:Y:S04]  /*76e0*/  SHF.L.U32 R151, R248, 0x8, RZ ;  /* 0x00000008f8977819 */ /* 0x000fe800000006ff */
[----:B------:R-:W-:Y:S01]  /*76f0*/  IABS R150, R151 ;  /* 0x0000009700967213 */ /* 0x000fe20000000000 */
[C---:B------:R-:W-:Y:S01]  /*7700*/  VIADD R157, R151.reuse, 0xffffff00 ;  /* 0xffffff00979d7836 */ /* 0x040fe20000000000 */
[-C--:B-1----:R-:W-:Y:S02]  /*7710*/  IABS R2, R0.reuse ;  /* 0x0000000000027213 */ /* 0x082fe40000000000 */
[-C--:B------:R-:W-:Y:S02]  /*7720*/  LOP3.LUT R151, R151, R0.reuse, RZ, 0x3c, !PT ;  /* 0x0000000097977212 */ /* 0x080fe400078e3cff */
[----:B------:R-:W1:Y:S02]  /*7730*/  I2F.RP R154, R2 ;  /* 0x00000002009a7306 */ /* 0x000e640000209400 */
[----:B------:R-:W-:Y:S08]  /*7740*/  ISETP.GE.AND P2, PT, R151, RZ, PT ;  /* 0x000000ff9700720c */ /* 0x000ff00003f46270 */
        /* <DEDUP_REMOVED lines=16> */
[----:B------:R-:W-:Y:S02]  /*7850*/  LOP3.LUT R155, RZ, R0, RZ, 0x33, !PT ;  /* 0x00000000ff9b7212 */ /* 0x000fe400078e33ff */
        /* <DEDUP_REMOVED lines=9> */
[----:B------:R-:W1:Y:S09]  /*78f0*/  LDC R2, c[0x0][0x24c] ;  /* 0x00009300ff027b82 */ /* 0x000e720000000800 */
        /* <DEDUP_REMOVED lines=14> */
[----:B------:R-:W2:Y:S02]  /*79e0*/  LDG.E R153, desc[UR16][R158.64] ;  /* 0x000000109e997981 */ /* 0x000ea4000c1e1900 */
[C---:B------:R-:W-:Y:S01]  /*79f0*/  IMAD.WIDE.U32 R156, R0.reuse, UR7, RZ ;  /* 0x00000007009c7c25 */ /* 0x040fe2000f8e00ff */
[----:B------:R-:W-:Y:S05]  /*7a00*/  SHF.R.S32.HI R155, RZ, 0x1f, R0 ;  /* 0x0000001fff9b7819 */ /* 0x000fea0000011400 */
[----:B------:R-:W-:Y:S04]  /*7a10*/  IMAD R155, R155, UR7, RZ ;  /* 0x000000079b9b7c24 */ /* 0x000fe8000f8e02ff */
[----:B-1----:R-:W-:Y:S04]  /*7a20*/  IMAD R155, R0, R2, R155 ;  /* 0x00000002009b7224 */ /* 0x002fe800078e029b */
[----:B------:R-:W-:Y:S01]  /*7a30*/  IMAD.IADD R157, R157, 0x1, R155 ;  /* 0x000000019d9d7824 */ /* 0x000fe200078e029b */
[----:B--2---:R-:W-:Y:S04]  /*7a40*/  IADD3 R148, -R153, R148, RZ ;  /* 0x0000009499947210 */ /* 0x004fe80007ffe1ff */
[----:B------:R-:W-:Y:S01]  /*7a50*/  SHF.R.S32.HI R153, RZ, 0x1f, R148 ;  /* 0x0000001fff997819 */ /* 0x000fe20000011494 */
[CC--:B---3--:R-:W-:Y:S04]  /*7a60*/  IMAD.WIDE.U32 R156, R148.reuse, R150.reuse, R156 ;  /* 0x00000096949c7225 */ /* 0x0c8fe800078e009c */
[----:B------:R-:W-:Y:S04]  /*7a70*/  IMAD R153, R153, R150, RZ ;  /* 0x0000009699997224 */ /* 0x000fe800078e02ff */
[----:B------:R-:W-:Y:S05]  /*7a80*/  IMAD R153, R148, R151, R153 ;  /* 0x0000009794997224 */ /* 0x000fea00078e0299 */
[----:B------:R-:W-:Y:S07]  /*7a90*/  IADD3 R153, R157, R153, RZ ;  /* 0x000000999d997210 */ /* 0x000fee0007ffe0ff */
.L_x_1526:
        /* <DEDUP_REMOVED lines=11> */
[----:B------:R1:W-:Y:S01]  /*7b50*/  LDGSTS.E.BYPASS.LTC128B.128 [R241+0x1800], desc[UR16][R158.64] ;  /* 0x018000009ef17fae */ /* 0x0003e2000b901d50 */
[----:B------:R-:W-:Y:S03]  /*7b60*/  IADD3 R154, P0, R156, UR18, RZ ;  /* 0x000000129c9a7c10 */ /* 0x000fe6000ff1e0ff */
[----:B------:R1:W-:Y:S01]  /*7b70*/  LDGSTS.E.BYPASS.LTC128B.128 [R241+0x2000], desc[UR16][R156.64] ;  /* 0x020000009cf17fae */ /* 0x0003e2000b901d50 */
[----:B------:R-:W-:Y:S02]  /*7b80*/  IADD3.X R155, R157, UR19, RZ, P0, !PT ;  /* 0x000000139d9b7c10 */ /* 0x000fe400087fe4ff */
        /* <DEDUP_REMOVED lines=11> */
[----:B------:R-:W-:Y:S05]  /*7c40*/  IADD3.X R163, R161, UR19, RZ, P0, !PT ;  /* 0x00000013a1a37c10 */ /* 0x000fea00087fe4ff */
[----:B------:R1:W-:Y:S04]  /*7c50*/  LDGSTS.E.BYPASS.LTC128B.128 [R241+0x4800], desc[UR16][R162.64] ;  /* 0x04800000a2f17fae */ /* 0x0003e8000b901d50 */
[----:B------:R-:W0:Y:S02]  /*7c60*/  LDGDEPBAR ;  /* 0x00000000000079af */ /* 0x000e240000000000 */
.L_x_1525:
[----:B------:R-:W-:Y:S02]  /*7c70*/  FMNMX.FTZ R0, R4, R149, !PT ;  /* 0x0000009504007209 */ /* 0x000fe40007810000 */
[----:B------:R-:W-:Y:S02]  /*7c80*/  FMNMX.FTZ R2, R6, R3, !PT ;  /* 0x0000000306027209 */ /* 0x000fe40007810000 */
        /* <DEDUP_REMOVED lines=122> */
[----:B------:R-:W-:Y:S04]  /*8430*/  FMNMX.FTZ R0, R128, R151, !PT ;  /* 0x0000009780007209 */ /* 0x000fe80007810000 */
        /* <DEDUP_REMOVED lines=18> */
[----:B------:R-:W-:Y:S01]  /*8560*/  MUFU.EX2 R3, R150 ;  /* 0x0000009600037308 */ /* 0x000fe20000000800 */
[----:B------:R-:W-:Y:S01]  /*8570*/  FSETP.NEU.FTZ.AND P0, PT, R0, -INF , PT ;  /* 0xff8000000000780b */ /* 0x000fe20003f1d000 */
[----:B------:R-:W-:Y:S02]  /*8580*/  FMUL.FTZ R149, R148, UR4 ;  /* 0x0000000494957c20 */ /* 0x000fe40008410000 */
        /* <DEDUP_REMOVED lines=11> */
[----:B------:R-:W-:Y:S03]  /*8640*/  FSEL R151, R151, RZ, P0 ;  /* 0x000000ff97977208 */ /* 0x000fe60000000000 */
[----:B------:R-:W-:Y:S01]  /*8650*/  MUFU.EX2 R199, R199 ;  /* 0x000000c700c77308 */ /* 0x000fe20000000800 */
[--C-:B------:R-:W-:Y:S01]  /*8660*/  FFMA.FTZ R207, R12, UR4, -R152.reuse ;  /* 0x000000040ccf7c23 */ /* 0x100fe20008010898 */
[--C-:B------:R-:W-:Y:S01]  /*8670*/  FFMA.FTZ R206, R13, UR4, -R152.reuse ;  /* 0x000000040dce7c23 */ /* 0x100fe20008010898 */
[--C-:B------:R-:W-:Y:S01]  /*8680*/  FFMA.FTZ R197, R24, UR4, -R152.reuse ;  /* 0x0000000418c57c23 */ /* 0x100fe20008010898 */
[--C-:B------:R-:W-:Y:S01]  /*8690*/  FFMA.FTZ R201, R22, UR4, -R151.reuse ;  /* 0x0000000416c97c23 */ /* 0x100fe20008010897 */
[--C-:B------:R-:W-:Y:S01]  /*86a0*/  FFMA.FTZ R196, R23, UR4, -R151.reuse ;  /* 0x0000000417c47c23 */ /* 0x100fe20008010897 */
[--C-:B------:R-:W-:Y:S01]  /*86b0*/  FFMA.FTZ R191, R30, UR4, -R151.reuse ;  /* 0x000000041ebf7c23 */ /* 0x100fe20008010897 */
[----:B------:R-:W2:Y:S03]  /*86c0*/  LDSM.16.MT88.4 R20, [R232+0x5000] ;  /* 0x00500000e814783b */ /* 0x000ea60000004200 */
[----:B------:R-:W-:Y:S01]  /*86d0*/  MUFU.EX2 R207, R207 ;  /* 0x000000cf00cf7308 */ /* 0x000fe20000000800 */
[--C-:B------:R-:W-:Y:S01]  /*86e0*/  FFMA.FTZ R188, R31, UR4, -R151.reuse ;  /* 0x000000041fbc7c23 */ /* 0x100fe20008010897 */
[--C-:B------:R-:W-:Y:S01]  /*86f0*/  FFMA.FTZ R185, R38, UR4, -R151.reuse ;  /* 0x0000000426b97c23 */ /* 0x100fe20008010897 */
[--C-:B------:R-:W-:Y:S01]  /*8700*/  FFMA.FTZ R180, R39, UR4, -R151.reuse ;  /* 0x0000000427b47c23 */ /* 0x100fe20008010897 */
[--C-:B------:R-:W-:Y:S01]  /*8710*/  FFMA.FTZ R178, R42, UR4, -R151.reuse ;  /* 0x000000042ab27c23 */ /* 0x100fe20008010897 */
[--C-:B------:R-:W-:Y:S01]  /*8720*/  FFMA.FTZ R179, R43, UR4, -R151.reuse ;  /* 0x000000042bb37c23 */ /* 0x100fe20008010897 */
[C---:B-1----:R-:W-:Y:S01]  /*8730*/  FMUL.FTZ R12, R148.reuse, R140 ;  /* 0x0000008c940c7220 */ /* 0x042fe20000410000 */
[----:B------:R-:W1:Y:S03]  /*8740*/  LDSM.16.MT88.4 R28, [R231+0x5000] ;  /* 0x00500000e71c783b */ /* 0x000e660000004200 */
[----:B------:R-:W3:Y:S01]  /*8750*/  MUFU.EX2 R206, R206 ;  /* 0x000000ce00ce7308 */ /* 0x000ee20000000800 */
[----:B------:R-:W-:Y:S01]  /*8760*/  FMUL.FTZ R13, R148, R141 ;  /* 0x0000008d940d7220 */ /* 0x000fe20000410000 */
[--C-:B------:R-:W-:Y:S01]  /*8770*/  FFMA.FTZ R177, R46, UR4, -R151.reuse ;  /* 0x000000042eb17c23 */ /* 0x100fe20008010897 */
[--C-:B------:R-:W-:Y:S01]  /*8780*/  FFMA.FTZ R172, R47, UR4, -R151.reuse ;  /* 0x000000042fac7c23 */ /* 0x100fe20008010897 */
[--C-:B------:R-:W-:Y:S01]  /*8790*/  FFMA.FTZ R209, R14, UR4, -R151.reuse ;  /* 0x000000040ed17c23 */ /* 0x100fe20008010897 */
[----:B------:R-:W-:Y:S01]  /*87a0*/  FMUL.FTZ R14, R3, R142 ;  /* 0x0000008e030e7220 */ /* 0x000fe20000410000 */
[--C-:B------:R-:W-:Y:S01]  /*87b0*/  FFMA.FTZ R204, R15, UR4, -R151.reuse ;  /* 0x000000040fcc7c23 */ /* 0x100fe20008010897 */
[----:B------:R-:W4:Y:S03]  /*87c0*/  LDSM.16.MT88.4 R36, [R232+0x5400] ;  /* 0x00540000e824783b */ /* 0x000f260000004200 */
[----:B------:R-:W-:Y:S01]  /*87d0*/  MUFU.EX2 R198, R198 ;  /* 0x000000c600c67308 */ /* 0x000fe20000000800 */
[----:B------:R-:W-:Y:S01]  /*87e0*/  FMUL.FTZ R15, R3, R143 ;  /* 0x0000008f030f7220 */ /* 0x000fe20000410000 */
[--C-:B------:R-:W-:Y:S01]  /*87f0*/  FFMA.FTZ R192, R25, UR4, -R152.reuse ;  /* 0x0000000419c07c23 */ /* 0x100fe20008010898 */
[--C-:B------:R-:W-:Y:S01]  /*8800*/  FFMA.FTZ R194, R26, UR4, -R151.reuse ;  /* 0x000000041ac27c23 */ /* 0x100fe20008010897 */
[--C-:B------:R-:W-:Y:S01]  /*8810*/  FFMA.FTZ R195, R27, UR4, -R151.reuse ;  /* 0x000000041bc37c23 */ /* 0x100fe20008010897 */
[--C-:B------:R-:W-:Y:S01]  /*8820*/  FFMA.FTZ R203, R16, UR4, -R152.reuse ;  /* 0x0000000410cb7c23 */ /* 0x100fe20008010898 */
[C---:B------:R-:W-:Y:S01]  /*8830*/  FMUL.FTZ R16, R148.reuse, R136 ;  /* 0x0000008894107220 */ /* 0x040fe20000410000 */
[----:B------:R-:W5:Y:S03]  /*8840*/  LDSM.16.MT88.4 R40, [R231+0x5400] ;  /* 0x00540000e728783b */ /* 0x000f660000004200 */
[----:B------:R-:W-:Y:S01]  /*8850*/  MUFU.EX2 R209, R209 ;  /* 0x000000d100d17308 */ /* 0x000fe20000000800 */
[--C-:B------:R-:W-:Y:S01]  /*8860*/  FFMA.FTZ R200, R17, UR4, -R152.reuse ;  /* 0x0000000411c87c23 */ /* 0x100fe20008010898 */
[----:B------:R-:W-:Y:S01]  /*8870*/  FMUL.FTZ R17, R148, R137 ;  /* 0x0000008994117220 */ /* 0x000fe20000410000 */
[--C-:B------:R-:W-:Y:S01]  /*8880*/  FFMA.FTZ R205, R18, UR4, -R151.reuse ;  /* 0x0000000412cd7c23 */ /* 0x100fe20008010897 */
[----:B------:R-:W-:Y:S01]  /*8890*/  FMUL.FTZ R18, R3, R138 ;  /* 0x0000008a03127220 */ /* 0x000fe20000410000 */
[--C-:B------:R-:W-:Y:S01]  /*88a0*/  FFMA.FTZ R202, R19, UR4, -R151.reuse ;  /* 0x0000000413ca7c23 */ /* 0x100fe20008010897 */
[----:B------:R-:W-:Y:S01]  /*88b0*/  FMUL.FTZ R19, R3, R139 ;  /* 0x0000008b03137220 */ /* 0x000fe20000410000 */
[----:B------:R-:W5:Y:S03]  /*88c0*/  LDSM.16.MT88.4 R44, [R232+0x5800] ;  /* 0x00580000e82c783b */ /* 0x000f660000004200 */
[----:B------:R-:W2:Y:S01]  /*88d0*/  MUFU.EX2 R204, R204 ;  /* 0x000000cc00cc7308 */ /* 0x000ea20000000800 */
[--C-:B------:R-:W-:Y:S01]  /*88e0*/  FFMA.FTZ R187, R32, UR4, -R152.reuse ;  /* 0x0000000420bb7c23 */ /* 0x100fe20008010898 */
[----:B---3--:R-:W-:Y:S01]  /*88f0*/  F2FP.BF16.F32.PACK_AB R32, R206, R207 ;  /* 0x000000cfce20723e */ /* 0x008fe200000010ff */
[--C-:B------:R-:W-:Y:S01]  /*8900*/  FFMA.FTZ R184, R33, UR4, -R152.reuse ;  /* 0x0000000421b87c23 */ /* 0x100fe20008010898 */
[--C-:B------:R-:W-:Y:S01]  /*8910*/  FFMA.FTZ R189, R34, UR4, -R151.reuse ;  /* 0x0000000422bd7c23 */ /* 0x100fe20008010897 */
[--C-:B------:R-:W-:Y:S01]  /*8920*/  FFMA.FTZ R186, R35, UR4, -R151.reuse ;  /* 0x0000000423ba7c23 */ /* 0x100fe20008010897 */
[--C-:B------:R-:W-:Y:S01]  /*8930*/  FFMA.FTZ R215, R4, UR4, -R152.reuse ;  /* 0x0000000404d77c23 */ /* 0x100fe20008010898 */
[----:B------:R-:W-:Y:S03]  /*8940*/  LDSM.16.MT88.4 R140, [R232+0x8c00] ;  /* 0x008c0000e88c783b */ /* 0x000fe60000004200 */
[----:B------:R-:W-:Y:S01]  /*8950*/  MUFU.EX2 R203, R203 ;  /* 0x000000cb00cb7308 */ /* 0x000fe20000000800 */
[--C-:B------:R-:W-:Y:S01]  /*8960*/  FFMA.FTZ R214, R5, UR4, -R152.reuse ;  /* 0x0000000405d67c23 */ /* 0x100fe20008010898 */
[--C-:B------:R-:W-:Y:S01]  /*8970*/  FFMA.FTZ R252, R6, UR4, -R151.reuse ;  /* 0x0000000406fc7c23 */ /* 0x100fe20008010897 */
[--C-:B------:R-:W-:Y:S01]  /*8980*/  FFMA.FTZ R212, R7, UR4, -R151.reuse ;  /* 0x0000000407d47c23 */ /* 0x100fe20008010897 */
[--C-:B------:R-:W-:Y:S01]  /*8990*/  FFMA.FTZ R213, R8, UR4, -R152.reuse ;  /* 0x0000000408d57c23 */ /* 0x100fe20008010898 */
[C---:B------:R-:W-:Y:S01]  /*89a0*/  FMUL.FTZ R8, R148.reuse, R144 ;  /* 0x0000009094087220 */ /* 0x040fe20000410000 */
[--C-:B------:R-:W-:Y:S01]  /*89b0*/  FFMA.FTZ R208, R9, UR4, -R152.reuse ;  /* 0x0000000409d07c23 */ /* 0x100fe20008010898 */
[----:B------:R-:W-:Y:S03]  /*89c0*/  FMUL.FTZ R9, R148, R145 ;  /* 0x0000009194097220 */ /* 0x000fe60000410000 */
[----:B------:R-:W-:Y:S01]  /*89d0*/  MUFU.EX2 R215, R215 ;  /* 0x000000d700d77308 */ /* 0x000fe20000000800 */
[----:B--2---:R-:W-:Y:S01]  /*89e0*/  F2FP.BF16.F32.PACK_AB R33, R204, R209 ;  /* 0x000000d1cc21723e */ /* 0x004fe200000010ff */
[--C-:B------:R-:W-:Y:S01]  /*89f0*/  FFMA.FTZ R210, R10, UR4, -R151.reuse ;  /* 0x000000040ad27c23 */ /* 0x100fe20008010897 */
[----:B------:R-:W-:Y:S01]  /*8a00*/  FMUL.FTZ R10, R3, R146 ;  /* 0x00000092030a7220 */ /* 0x000fe20000410000 */
[--C-:B------:R-:W-:Y:S01]  /*8a10*/  FFMA.FTZ R211, R11, UR4, -R151.reuse ;  /* 0x000000040bd37c23 */ /* 0x100fe20008010897 */
[----:B------:R-:W-:Y:S01]  /*8a20*/  FMUL.FTZ R11, R3, R147 ;  /* 0x00000093030b7220 */ /* 0x000fe20000410000 */
[--C-:B------:R-:W-:Y:S01]  /*8a30*/  FFMA.FTZ R171, R48, UR4, -R152.reuse ;  /* 0x0000000430ab7c23 */ /* 0x100fe20008010898 */
[--C-:B------:R-:W-:Y:S03]  /*8a40*/  FFMA.FTZ R168, R49, UR4, -R152.reuse ;  /* 0x0000000431a87c23 */ /* 0x100fe60008010898 */
[----:B------:R-:W2:Y:S01]  /*8a50*/  MUFU.EX2 R214, R214 ;  /* 0x000000d600d67308 */ /* 0x000ea20000000800 */
        /* <DEDUP_REMOVED lines=16> */
[----:B--2---:R-:W-:Y:S01]  /*8b60*/  F2FP.BF16.F32.PACK_AB R24, R214, R215 ;  /* 0x000000d7d618723e */ /* 0x004fe200000010ff */
        /* <DEDUP_REMOVED lines=13> */
[----:B------:R-:W-:Y:S03]  /*8c40*/  FFMA.FTZ R59, R76, UR4, -R152 ;  /* 0x000000044c3b7c23 */ /* 0x000fe60008010898 */
[----:B------:R-:W2:Y:S01]  /*8c50*/  MUFU.EX2 R208, R208 ;  /* 0x000000d000d07308 */ /* 0x000ea20000000800 */
[----:B---3--:R-:W-:Y:S01]  /*8c60*/  F2FP.BF16.F32.PACK_AB R25, R212, R252 ;  /* 0x000000fcd419723e */ /* 0x008fe200000010ff */
[----:B------:R-:W-:Y:S01]  /*8c70*/  FFMA.FTZ R252, R3, R250, R252 ;  /* 0x000000fa03fc7223 */ /* 0x000fe200000100fc */
        /* <DEDUP_REMOVED lines=39> */
[----:B--2---:R-:W-:Y:S01]  /*8ef0*/  F2FP.BF16.F32.PACK_AB R34, R200, R203 ;  /* 0x000000cbc822723e */ /* 0x004fe200000010ff */
[C---:B------:R-:W-:Y:S03]  /*8f00*/  HMMA.16816.F32.BF16 R12, R24.reuse, R22, R12 ;  /* 0x00000016180c723c */ /* 0x040fe6000004180c */
[----:B------:R-:W-:Y:S01]  /*8f10*/  MUFU.EX2 R201, R201 ;  /* 0x000000c900c97308 */ /* 0x000fe20000000800 */
[----:B------:R-:W-:Y:S01]  /*8f20*/  ISETP.GT.AND P0, PT, R248, RZ, PT ;  /* 0x000000fff800720c */ /* 0x000fe20003f04270 */
[----:B------:R-:W-:Y:S01]  /*8f30*/  FMUL.FTZ R20, R148, R132 ;  /* 0x0000008494147220 */ /* 0x000fe20000410000 */
[C---:B-1----:R-:W-:Y:S07]  /*8f40*/  HMMA.16816.F32.BF16 R16, R24.reuse, R28, R16 ;  /* 0x0000001c1810723c */ /* 0x042fee0000041810 */
        /* <DEDUP_REMOVED lines=13> */
[--C-:B------:R-:W-:Y:S01]  /*9020*/  FFMA.FTZ R77, R104, UR4, -R152.reuse ;  /* 0x00000004684d7c23 */ /* 0x100fe20008010898 */
[C---:B----4-:R-:W-:Y:S05]  /*9030*/  HMMA.16816.F32.BF16 R8, R32.reuse, R36, R8 ;  /* 0x000000242008723c */ /* 0x050fea0000041808 */
[----:B------:R-:W-:Y:S03]  /*9040*/  F2FP.BF16.F32.PACK_AB R24, R198, R199 ;  /* 0x000000c7c618723e */ /* 0x000fe600000010ff */
[----:B------:R-:W-:Y:S01]  /*9050*/  MUFU.EX2 R194, R194 ;  /* 0x000000c200c27308 */ /* 0x000fe20000000800 */
[C---:B------:R-:W-:Y:S01]  /*9060*/  HMMA.16816.F32.BF16 R12, R32.reuse, R38, R12 ;  /* 0x00000026200c723c */ /* 0x040fe2000004180c */
[----:B------:R-:W4:Y:S02]  /*9070*/  LDSM.16.MT88.4 R36, [R232+0x5c00] ;  /* 0x005c0000e824783b */ /* 0x000f240000004200 */
[----:B-1----:R-:W-:Y:S01]  /*9080*/  F2FP.BF16.F32.PACK_AB R25, R196, R201 ;  /* 0x000000c9c419723e */ /* 0x002fe200000010ff */
[----:B------:R-:W-:Y:S02]  /*9090*/  FFMA.FTZ R82, R105, UR4, -R152 ;  /* 0x0000000469527c23 */ /* 0x000fe40008010898 */
[C---:B-----5:R-:W-:Y:S03]  /*90a0*/  HMMA.16816.F32.BF16 R16, R32.reuse, R40, R16 ;  /* 0x000000282010723c */ /* 0x060fe60000041810 */
[----:B------:R-:W1:Y:S02]  /*90b0*/  MUFU.EX2 R195, R195 ;  /* 0x000000c300c37308 */ /* 0x000e640000000800 */
[----:B---3--:R-:W-:Y:S01]  /*90c0*/  F2FP.BF16.F32.PACK_AB R26, R192, R197 ;  /* 0x000000c5c01a723e */ /* 0x008fe200000010ff */
[----:B------:R-:W-:Y:S01]  /*90d0*/  HMMA.16816.F32.BF16 R20, R32, R42, R20 ;  /* 0x0000002a2014723c */ /* 0x000fe20000041814 */
[----:B------:R-:W3:Y:S06]  /*90e0*/  LDSM.16.MT88.4 R40, [R231+0x5c00] ;  /* 0x005c0000e728783b */ /* 0x000eec0000004200 */
[----:B------:R-:W-:Y:S01]  /*90f0*/  MUFU.EX2 R193, R193 ;  /* 0x000000c100c17308 */ /* 0x000fe20000000800 */
[--C-:B------:R-:W-:Y:S03]  /*9100*/  FFMA.FTZ R79, R106, UR4, -R151.reuse ;  /* 0x000000046a4f7c23 */ /* 0x100fe60008010897 */
[----:B------:R-:W-:Y:S01]  /*9110*/  FFMA.FTZ R84, R107, UR4, -R151 ;  /* 0x000000046b547c23 */ /* 0x000fe20008010897 */
[----:B------:R-:W-:Y:S01]  /*9120*/  FADD.FTZ R33, R212, R252 ;  /* 0x000000fcd4217221 */ /* 0x000fe20000010000 */
[----:B------:R-:W-:Y:S04]  /*9130*/  FFMA.FTZ R215, R148, R249, R215 ;  /* 0x000000f994d77223 */ /* 0x000fe800000100d7 */
[----:B------:R-:W5:Y:S01]  /*9140*/  MUFU.EX2 R190, R190 ;  /* 0x000000be00be7308 */ /* 0x000f620000000800 */
[----:B-1----:R-:W-:Y:S01]  /*9150*/  F2FP.BF16.F32.PACK_AB R27, R195, R194 ;  /* 0x000000c2c31b723e */ /* 0x002fe200000010ff */
[----:B------:R-:W-:Y:S01]  /*9160*/  FADD.FTZ R32, R210, R33 ;  /* 0x00000021d2207221 */ /* 0x000fe20000010000 */
[----:B------:R-:W-:Y:S01]  /*9170*/  FADD.FTZ R214, R214, R215 ;  /* 0x000000d7d6d67221 */ /* 0x000fe20000010000 */
[----:B------:R-:W-:Y:S01]  /*9180*/  FFMA.FTZ R89, R116, UR4, -R152 ;  /* 0x0000000474597c23 */ /* 0x000fe20008010898 */
[----:B------:R-:W-:Y:S01]  /*9190*/  MOV R149, R2 ;  /* 0x0000000200957202 */ /* 0x000fe20000000f00 */
[----:B------:R-:W-:Y:S01]  /*91a0*/  FADD.FTZ R32, R211, R32 ;  /* 0x00000020d3207221 */ /* 0x000fe20000010000 */
[----:B------:R-:W-:Y:S03]  /*91b0*/  FADD.FTZ R213, R213, R214 ;  /* 0x000000d6d5d57221 */ /* 0x000fe60000010000 */
[----:B------:R-:W-:Y:S01]  /*91c0*/  MUFU.EX2 R191, R191 ;  /* 0x000000bf00bf7308 */ /* 0x000fe20000000800 */
[C---:B------:R-:W-:Y:S05]  /*91d0*/  HMMA.16816.F32.BF16 R8, R24.reuse, R44, R8 ;  /* 0x0000002c1808723c */ /* 0x040fea0000041808 */
[----:B------:R-:W-:Y:S01]  /*91e0*/  FADD.FTZ R209, R209, R32 ;  /* 0x00000020d1d17221 */ /* 0x000fe20000010000 */
[C---:B------:R-:W-:Y:S03]  /*91f0*/  HMMA.16816.F32.BF16 R12, R24.reuse, R46, R12 ;  /* 0x0000002e180c723c */ /* 0x040fe6000004180c */
[----:B------:R-:W1:Y:S01]  /*9200*/  MUFU.EX2 R188, R188 ;  /* 0x000000bc00bc7308 */ /* 0x000e620000000800 */
[----:B------:R-:W3:Y:S01]  /*9210*/  LDSM.16.MT88.4 R44, [R232+0x6000] ;  /* 0x00600000e82c783b */ /* 0x000ee20000004200 */
[----:B-----5:R-:W-:Y:S01]  /*9220*/  F2FP.BF16.F32.PACK_AB R32, R190, R193 ;  /* 0x000000c1be20723e */ /* 0x020fe200000010ff */
[C---:B--2---:R-:W-:Y:S07]  /*9230*/  HMMA.16816.F32.BF16 R16, R24.reuse, R28, R16 ;  /* 0x0000001c1810723c */ /* 0x044fee0000041810 */
[----:B------:R-:W-:Y:S01]  /*9240*/  MUFU.EX2 R187, R187 ;  /* 0x000000bb00bb7308 */ /* 0x000fe20000000800 */
[----:B------:R-:W-:Y:S01]  /*9250*/  FADD.FTZ R204, R204, R209 ;  /* 0x000000d1cccc7221 */ /* 0x000fe20000010000 */
[----:B------:R-:W-:Y:S01]  /*9260*/  HMMA.16816.F32.BF16 R20, R24, R30, R20 ;  /* 0x0000001e1814723c */ /* 0x000fe20000041814 */
[----:B------:R-:W2:Y:S07]  /*9270*/  LDSM.16.MT88.4 R28, [R231+0x6000] ;  /* 0x00600000e71c783b */ /* 0x000eae0000004200 */
[----:B------:R-:W5:Y:S03]  /*9280*/  MUFU.EX2 R184, R184 ;  /* 0x000000b800b87308 */ /* 0x000f660000000800 */
        /* <DEDUP_REMOVED lines=14> */
[----:B-----5:R-:W-:Y:S01]  /*9370*/  F2FP.BF16.F32.PACK_AB R34, R184, R187 ;  /* 0x000000bbb822723e */ /* 0x020fe200000010ff */
[--C-:B------:R-:W-:Y:S01]  /*9380*/  FFMA.FTZ R120, R120, UR4, -R152.reuse ;  /* 0x0000000478787c23 */ /* 0x100fe20008010898 */
[----:B------:R-:W-:Y:S01]  /*9390*/  FADD.FTZ R200, R200, R203 ;  /* 0x000000cbc8c87221 */ /* 0x000fe20000010000 */
[--C-:B------:R-:W-:Y:S01]  /*93a0*/  FFMA.FTZ R122, R122, UR4, -R151.reuse ;  /* 0x000000047a7a7c23 */ /* 0x100fe20008010897 */
[--C-:B------:R-:W-:Y:S01]  /*93b0*/  FFMA.FTZ R123, R123, UR4, -R151.reuse ;  /* 0x000000047b7b7c23 */ /* 0x100fe20008010897 */
[----:B------:R-:W-:Y:S01]  /*93c0*/  FFMA.FTZ R124, R124, UR4, -R152 ;  /* 0x000000047c7c7c23 */ /* 0x000fe20008010898 */
[----:B------:R-:W-:Y:S03]  /*93d0*/  FADD.FTZ R199, R199, R200 ;  /* 0x000000c8c7c77221 */ /* 0x000fe60000010000 */
[----:B------:R-:W-:Y:S01]  /*93e0*/  MUFU.EX2 R183, R183 ;  /* 0x000000b700b77308 */ /* 0x000fe20000000800 */
[--C-:B------:R-:W-:Y:S01]  /*93f0*/  FFMA.FTZ R125, R125, UR4, -R152.reuse ;  /* 0x000000047d7d7c23 */ /* 0x100fe20008010898 */
[----:B------:R-:W-:Y:S01]  /*9400*/  FFMA.FTZ R126, R126, UR4, -R151 ;  /* 0x000000047e7e7c23 */ /* 0x000fe20008010897 */
[----:B------:R-:W-:Y:S01]  /*9410*/  FADD.FTZ R198, R198, R199 ;  /* 0x000000c7c6c67221 */ /* 0x000fe20000010000 */
[----:B------:R-:W-:Y:S03]  /*9420*/  FFMA.FTZ R128, R128, UR4, -R152 ;  /* 0x0000000480807c23 */ /* 0x000fe60008010898 */
[----:B------:R-:W-:Y:S03]  /*9430*/  FADD.FTZ R197, R197, R198 ;  /* 0x000000c6c5c57221 */ /* 0x000fe60000010000 */
[----:B------:R-:W5:Y:S01]  /*9440*/  MUFU.EX2 R182, R182 ;  /* 0x000000b600b67308 */ /* 0x000f620000000800 */
[----:B-1----:R-:W-:Y:S01]  /*9450*/  F2FP.BF16.F32.PACK_AB R35, R186, R189 ;  /* 0x000000bdba23723e */ /* 0x002fe200000010ff */
[----:B------:R-:W-:Y:S04]  /*9460*/  FADD.FTZ R192, R192, R197 ;  /* 0x000000c5c0c07221 */ /* 0x000fe80000010000 */
[----:B------:R-:W-:Y:S04]  /*9470*/  FADD.FTZ R193, R193, R192 ;  /* 0x000000c0c1c17221 */ /* 0x000fe80000010000 */
[----:B------:R-:W-:Y:S01]  /*9480*/  MUFU.EX2 R185, R185 ;  /* 0x000000b900b97308 */ /* 0x000fe20000000800 */
[C---:B----4-:R-:W-:Y:S05]  /*9490*/  HMMA.16816.F32.BF16 R8, R32.reuse, R36, R8 ;  /* 0x000000242008723c */ /* 0x050fea0000041808 */
[----:B------:R-:W-:Y:S01]  /*94a0*/  FADD.FTZ R190, R190, R193 ;  /* 0x000000c1bebe7221 */ /* 0x000fe20000010000 */
[C---:B------:R-:W-:Y:S03]  /*94b0*/  HMMA.16816.F32.BF16 R12, R32.reuse, R38, R12 ;  /* 0x00000026200c723c */ /* 0x040fe6000004180c */
[----:B------:R-:W1:Y:S01]  /*94c0*/  MUFU.EX2 R180, R180 ;  /* 0x000000b400b47308 */ /* 0x000e620000000800 */
[----:B------:R-:W4:Y:S01]  /*94d0*/  LDSM.16.MT88.4 R36, [R232+0x6400] ;  /* 0x00640000e824783b */ /* 0x000f220000004200 */
[----:B-----5:R-:W-:Y:S01]  /*94e0*/  F2FP.BF16.F32.PACK_AB R24, R182, R183 ;  /* 0x000000b7b618723e */ /* 0x020fe200000010ff */
[C---:B---3--:R-:W-:Y:S07]  /*94f0*/  HMMA.16816.F32.BF16 R16, R32.reuse, R40, R16 ;  /* 0x000000282010723c */ /* 0x048fee0000041810 */
[----:B------:R-:W-:Y:S01]  /*9500*/  MUFU.EX2 R181, R181 ;  /* 0x000000b500b57308 */ /* 0x000fe20000000800 */
[----:B------:R-:W-:Y:S01]  /*9510*/  FADD.FTZ R187, R187, R190 ;  /* 0x000000bebbbb7221 */ /* 0x000fe20000010000 */
[----:B------:R-:W-:Y:S01]  /*9520*/  HMMA.16816.F32.BF16 R20, R32, R42, R20 ;  /* 0x0000002a2014723c */ /* 0x000fe20000041814 */
[----:B------:R-:W3:Y:S07]  /*9530*/  LDSM.16.MT88.4 R40, [R231+0x6400] ;  /* 0x00640000e728783b */ /* 0x000eee0000004200 */
[----:B------:R-:W5:Y:S03]  /*9540*/  MUFU.EX2 R176, R176 ;  /* 0x000000b000b07308 */ /* 0x000f660000000800 */
        /* <DEDUP_REMOVED lines=8> */
[----:B------:R-:W-:Y:S04]  /*95d0*/  FADD.FTZ R188, R188, R191 ;  /* 0x000000bfbcbc7221 */ /* 0x000fe80000010000 */
[----:B------:R-:W1:Y:S01]  /*95e0*/  MUFU.EX2 R179, R179 ;  /* 0x000000b300b37308 */ /* 0x000e620000000800 */
[----:B-----5:R-:W-:Y:S01]  /*95f0*/  F2FP.BF16.F32.PACK_AB R26, R176, R181 ;  /* 0x000000b5b01a723e */ /* 0x020fe200000010ff */
[----:B------:R-:W-:Y:S01]  /*9600*/  FADD.FTZ R189, R189, R188 ;  /* 0x000000bcbdbd7221 */ /* 0x000fe20000010000 */
[----:B------:R-:W-:Y:S03]  /*9610*/  FADD.FTZ R181, R181, R182 ;  /* 0x000000b6b5b57221 */ /* 0x000fe60000010000 */
[----:B------:R-:W-:Y:S01]  /*9620*/  FADD.FTZ R186, R186, R189 ;  /* 0x000000bdbaba7221 */ /* 0x000fe20000010000 */
[----:B------:R-:W-:Y:S03]  /*9630*/  FADD.FTZ R176, R176, R181 ;  /* 0x000000b5b0b07221 */ /* 0x000fe60000010000 */
[----:B------:R-:W-:Y:S01]  /*9640*/  MUFU.EX2 R175, R175 ;  /* 0x000000af00af7308 */ /* 0x000fe20000000800 */
[----:B------:R-:W-:Y:S04]  /*9650*/  FADD.FTZ R185, R185, R186 ;  /* 0x000000bab9b97221 */ /* 0x000fe80000010000 */
[----:B------:R-:W-:Y:S05]  /*9660*/  FADD.FTZ R185, R180, R185 ;  /* 0x000000b9b4b97221 */ /* 0x000fea0000010000 */
[----:B------:R-:W5:Y:S01]  /*9670*/  MUFU.EX2 R174, R174 ;  /* 0x000000ae00ae7308 */ /* 0x000f620000000800 */
[----:B-1----:R-:W-:Y:S09]  /*9680*/  F2FP.BF16.F32.PACK_AB R27, R179, R178 ;  /* 0x000000b2b31b723e */ /* 0x002ff200000010ff */
[----:B------:R-:W-:Y:S01]  /*9690*/  MUFU.EX2 R177, R177 ;  /* 0x000000b100b17308 */ /* 0x000fe20000000800 */
[C---:B------:R-:W-:Y:S06]  /*96a0*/  HMMA.16816.F32.BF16 R8, R24.reuse, R44, R8 ;  /* 0x0000002c1808723c */ /* 0x040fec0000041808 */
        /* <DEDUP_REMOVED lines=11> */
[----:B------:R-:W-:Y:S06]  /*9760*/  FADD.FTZ R174, R174, R175 ;  /* 0x000000afaeae7221 */ /* 0x000fec0000010000 */
[----:B------:R-:W-:Y:S10]  /*9770*/  MUFU.EX2 R173, R173 ;  /* 0x000000ad00ad7308 */ /* 0x000ff40000000800 */
[----:B------:R-:W1:Y:S01]  /*9780*/  MUFU.EX2 R170, R170 ;  /* 0x000000aa00aa7308 */ /* 0x000e620000000800 */
[C---:B-----5:R-:W-:Y:S01]  /*9790*/  F2FP.BF16.F32.PACK_AB R34, R168.reuse, R171 ;  /* 0x000000aba822723e */ /* 0x060fe200000010ff */
[----:B------:R-:W-:Y:S04]  /*97a0*/  FADD.FTZ R171, R171, R174 ;  /* 0x000000aeabab7221 */ /* 0x000fe80000010000 */
[----:B------:R-:W-:Y:S04]  /*97b0*/  FADD.FTZ R168, R168, R171 ;  /* 0x000000aba8a87221 */ /* 0x000fe80000010000 */
[----:B------:R-:W-:Y:S10]  /*97c0*/  MUFU.EX2 R167, R167 ;  /* 0x000000a700a77308 */ /* 0x000ff40000000800 */
[----:B------:R-:W5:Y:S01]  /*97d0*/  MUFU.EX2 R166, R166 ;  /* 0x000000a600a67308 */ /* 0x000f620000000800 */
[----:B-1----:R-:W-:Y:S09]  /*97e0*/  F2FP.BF16.F32.PACK_AB R35, R170, R173 ;  /* 0x000000adaa23723e */ /* 0x002ff200000010ff */
[----:B------:R-:W-:Y:S01]  /*97f0*/  MUFU.EX2 R169, R169 ;  /* 0x000000a900a97308 */ /* 0x000fe20000000800 */
[C---:B----4-:R-:W-:Y:S06]  /*9800*/  HMMA.16816.F32.BF16 R8, R32.reuse, R36, R8 ;  /* 0x000000242008723c */ /* 0x050fec0000041808 */
        /* <DEDUP_REMOVED lines=13> */
[----:B------:R-:W-:Y:S02]  /*98e0*/  FADD.FTZ R32, R179, R32 ;  /* 0x00000020b3207221 */ /* 0x000fe40000010000 */
[----:B------:R-:W-:Y:S02]  /*98f0*/  MUFU.EX2 R162, R162 ;  /* 0x000000a200a27308 */ /* 0x000fe40000000800 */
[----:B------:R-:W-:Y:S04]  /*9900*/  FADD.FTZ R177, R177, R32 ;  /* 0x00000020b1b17221 */ /* 0x000fe80000010000 */
        /* <DEDUP_REMOVED lines=56> */
[----:B------:R-:W-:Y:S04]  /*9c90*/  FADD.FTZ R157, R157, R156 ;  /* 0x0000009c9d9d7221 */ /* 0x000fe80000010000 */
        /* <DEDUP_REMOVED lines=14> */
[----:B------:R-:W-:Y:S01]  /*9d80*/  HMMA.16816.F32.BF16 R20, R24, R30, R20 ;  /* 0x0000001e1814723c */ /* 0x000fe20000041814 */
[----:B------:R-:W2:Y:S08]  /*9d90*/  LDSM.16.MT88.4 R28, [R231+0x7800] ;  /* 0x00780000e71c783b */ /* 0x000eb00000004200 */
[----:B------:R-:W5:Y:S02]  /*9da0*/  MUFU.EX2 R51, R51 ;  /* 0x0000003300337308 */ /* 0x000f640000000800 */
[----:B-1----:R-:W-:Y:S08]  /*9db0*/  F2FP.BF16.F32.PACK_AB R33, R55, R62 ;  /* 0x0000003e3721723e */ /* 0x002ff000000010ff */
[----:B------:R-:W-:Y:S10]  /*9dc0*/  MUFU.EX2 R56, R56 ;  /* 0x0000003800387308 */ /* 0x000ff40000000800 */
[----:B------:R-:W1:Y:S01]  /*9dd0*/  MUFU.EX2 R53, R53 ;  /* 0x0000003500357308 */ /* 0x000e620000000800 */
[----:B-----5:R-:W-:Y:S09]  /*9de0*/  F2FP.BF16.F32.PACK_AB R34, R51, R54 ;  /* 0x000000363322723e */ /* 0x020ff200000010ff */
        /* <DEDUP_REMOVED lines=11> */
[----:B------:R-:W-:Y:S01]  /*9ea0*/  HMMA.16816.F32.BF16 R20, R32, R42, R20 ;  /* 0x0000002a2014723c */ /* 0x000fe20000041814 */
[----:B------:R-:W3:Y:S08]  /*9eb0*/  LDSM.16.MT88.4 R40, [R231+0x7c00] ;  /* 0x007c0000e728783b */ /* 0x000ef00000004200 */
[----:B------:R-:W5:Y:S02]  /*9ec0*/  MUFU.EX2 R6, R6 ;  /* 0x0000000600067308 */ /* 0x000f640000000800 */
[----:B-1----:R-:W-:Y:S01]  /*9ed0*/  F2FP.BF16.F32.PACK_AB R25, R5, R52 ;  /* 0x000000340519723e */ /* 0x002fe200000010ff */
[----:B------:R-:W-:Y:S01]  /*9ee0*/  FADD.FTZ R32, R60, R67 ;  /* 0x000000433c207221 */ /* 0x000fe20000010000 */
[----:B------:R-:W-:Y:S03]  /*9ef0*/  FADD.FTZ R33, R61, R70 ;  /* 0x000000463d217221 */ /* 0x000fe60000010000 */
[----:B------:R-:W-:Y:S01]  /*9f00*/  FADD.FTZ R61, R59, R32 ;  /* 0x000000203b3d7221 */ /* 0x000fe20000010000 */
[----:B------:R-:W-:Y:S02]  /*9f10*/  FADD.FTZ R33, R64, R33 ;  /* 0x0000002140217221 */ /* 0x000fe40000010000 */
[----:B------:R-:W-:Y:S01]  /*9f20*/  MUFU.EX2 R50, R50 ;  /* 0x0000003200327308 */ /* 0x000fe20000000800 */
[--C-:B------:R-:W-:Y:S01]  /*9f30*/  FFMA.FTZ R59, R121, UR4, -R152.reuse ;  /* 0x00000004793b7c23 */ /* 0x100fe20008010898 */
[----:B------:R-:W-:Y:S01]  /*9f40*/  FADD.FTZ R61, R58, R61 ;  /* 0x0000003d3a3d7221 */ /* 0x000fe20000010000 */
[----:B------:R-:W-:Y:S01]  /*9f50*/  FADD.FTZ R62, R62, R33 ;  /* 0x000000213e3e7221 */ /* 0x000fe20000010000 */
[----:B------:R-:W-:Y:S02]  /*9f60*/  FFMA.FTZ R152, R129, UR4, -R152 ;  /* 0x0000000481987c23 */ /* 0x000fe40008010898 */
[----:B------:R-:W-:Y:S04]  /*9f70*/  FADD.FTZ R54, R54, R61 ;  /* 0x0000003d36367221 */ /* 0x000fe80000010000 */
[----:B------:R-:W1:Y:S01]  /*9f80*/  MUFU.EX2 R57, R57 ;  /* 0x0000003900397308 */ /* 0x000e620000000800 */
[----:B-----5:R-:W-:Y:S09]  /*9f90*/  F2FP.BF16.F32.PACK_AB R26, R6, R7 ;  /* 0x00000007061a723e */ /* 0x020ff200000010ff */
[----:B------:R-:W-:Y:S10]  /*9fa0*/  MUFU.EX2 R63, R63 ;  /* 0x0000003f003f7308 */ /* 0x000ff40000000800 */
        /* <DEDUP_REMOVED lines=13> */
[----:B-1----:R-:W-:Y:S01]  /*a080*/  F2FP.BF16.F32.PACK_AB R33, R3, R72 ;  /* 0x000000480321723e */ /* 0x002fe200000010ff */
[----:B------:R-:W-:Y:S01]  /*a090*/  FADD.FTZ R25, R55, R62 ;  /* 0x0000003e37197221 */ /* 0x000fe20000010000 */
[----:B------:R-:W-:Y:S03]  /*a0a0*/  FADD.FTZ R24, R51, R54 ;  /* 0x0000003633187221 */ /* 0x000fe60000010000 */
[----:B------:R-:W-:Y:S01]  /*a0b0*/  FADD.FTZ R56, R56, R25 ;  /* 0x0000001938387221 */ /* 0x000fe20000010000 */
[----:B------:R-:W-:Y:S02]  /*a0c0*/  FADD.FTZ R49, R49, R24 ;  /* 0x0000001831317221 */ /* 0x000fe40000010000 */
[----:B------:R-:W-:Y:S01]  /*a0d0*/  MUFU.EX2 R71, R71 ;  /* 0x0000004700477308 */ /* 0x000fe20000000800 */
[----:B------:R-:W-:Y:S01]  /*a0e0*/  FADD.FTZ R53, R53, R56 ;  /* 0x0000003835357221 */ /* 0x000fe20000010000 */
[----:B------:R-:W-:Y:S03]  /*a0f0*/  FADD.FTZ R56, R48, R49 ;  /* 0x0000003130387221 */ /* 0x000fe60000010000 */
[----:B------:R-:W-:Y:S01]  /*a100*/  FADD.FTZ R52, R52, R53 ;  /* 0x0000003534347221 */ /* 0x000fe20000010000 */
[----:B------:R-:W-:Y:S04]  /*a110*/  FADD.FTZ R7, R7, R56 ;  /* 0x0000003807077221 */ /* 0x000fe80000010000 */
        /* <DEDUP_REMOVED lines=22> */
[----:B------:R-:W-:Y:S01]  /*a280*/  FFMA.FTZ R7, R127, UR4, -R151 ;  /* 0x000000047f077c23 */ /* 0x000fe20008010897 */
[----:B------:R-:W-:Y:S01]  /*a290*/  FADD.FTZ R57, R57, R50 ;  /* 0x0000003239397221 */ /* 0x000fe20000010000 */
[----:B------:R-:W-:Y:S03]  /*a2a0*/  FADD.FTZ R66, R66, R63 ;  /* 0x0000003f42427221 */ /* 0x000fe60000010000 */
[----:B------:R-:W-:Y:S01]  /*a2b0*/  FADD.FTZ R72, R72, R57 ;  /* 0x0000003948487221 */ /* 0x000fe20000010000 */
[----:B------:R-:W-:Y:S03]  /*a2c0*/  FADD.FTZ R69, R69, R66 ;  /* 0x0000004245457221 */ /* 0x000fe60000010000 */
[----:B------:R-:W1:Y:S01]  /*a2d0*/  MUFU.EX2 R84, R84 ;  /* 0x0000005400547308 */ /* 0x000e620000000800 */
[----:B-----5:R-:W-:Y:S01]  /*a2e0*/  F2FP.BF16.F32.PACK_AB R26, R82, R77 ;  /* 0x0000004d521a723e */ /* 0x020fe200000010ff */
        /* <DEDUP_REMOVED lines=9> */
[----:B------:R-:W5:Y:S01]  /*a380*/  MUFU.EX2 R86, R86 ;  /* 0x0000005600567308 */ /* 0x000f620000000800 */
[----:B-1----:R-:W-:Y:S01]  /*a390*/  F2FP.BF16.F32.PACK_AB R27, R84, R79 ;  /* 0x0000004f541b723e */ /* 0x002fe200000010ff */
[----:B------:R-:W-:Y:S01]  /*a3a0*/  FADD.FTZ R80, R75, R80 ;  /* 0x000000504b507221 */ /* 0x000fe20000010000 */
[----:B------:R-:W-:Y:S03]  /*a3b0*/  FADD.FTZ R82, R82, R77 ;  /* 0x0000004d52527221 */ /* 0x000fe60000010000 */
[----:B------:R-:W-:Y:S04]  /*a3c0*/  FADD.FTZ R79, R79, R80 ;  /* 0x000000504f4f7221 */ /* 0x000fe80000010000 */
        /* <DEDUP_REMOVED lines=16> */
[----:B------:R-:W-:Y:S02]  /*a4d0*/  FADD.FTZ R88, R88, R83 ;  /* 0x0000005358587221 */ /* 0x000fe40000010000 */
        /* <DEDUP_REMOVED lines=11> */
[----:B------:R-:W1:Y:S02]  /*a590*/  MUFU.EX2 R65, R119 ;  /* 0x0000007700417308 */ /* 0x000e640000000800 */
[----:B-----5:R-:W-:Y:S01]  /*a5a0*/  F2FP.BF16.F32.PACK_AB R24, R94, R89 ;  /* 0x000000595e18723e */ /* 0x020fe200000010ff */
[C---:B---3--:R-:W-:Y:S07]  /*a5b0*/  HMMA.16816.F32.BF16 R16, R32.reuse, R40, R16 ;  /* 0x000000282010723c */ /* 0x048fee0000041810 */
[----:B------:R-:W-:Y:S01]  /*a5c0*/  MUFU.EX2 R60, R120 ;  /* 0x00000078003c7308 */ /* 0x000fe20000000800 */
[--C-:B------:R-:W-:Y:S01]  /*a5d0*/  FFMA.FTZ R36, R130, UR4, -R151.reuse ;  /* 0x0000000482247c23 */ /* 0x100fe20008010897 */
[----:B------:R-:W-:Y:S01]  /*a5e0*/  HMMA.16816.F32.BF16 R20, R32, R42, R20 ;  /* 0x0000002a2014723c */ /* 0x000fe20000041814 */
[----:B------:R-:W3:Y:S07]  /*a5f0*/  LDSM.16.MT88.4 R32, [R231+0x8c00] ;  /* 0x008c0000e720783b */ /* 0x000eee0000004200 */
[----:B------:R-:W4:Y:S03]  /*a600*/  MUFU.EX2 R59, R59 ;  /* 0x0000003b003b7308 */ /* 0x000f260000000800 */
[----:B-1----:R-:W-:Y:S01]  /*a610*/  F2FP.BF16.F32.PACK_AB R25, R65, R68 ;  /* 0x000000444119723e */ /* 0x002fe200000010ff */
[----:B------:R-:W-:Y:S06]  /*a620*/  FFMA.FTZ R151, R131, UR4, -R151 ;  /* 0x0000000483977c23 */ /* 0x000fec0008010897 */
[----:B------:R-:W-:Y:S10]  /*a630*/  MUFU.EX2 R55, R122 ;  /* 0x0000007a00377308 */ /* 0x000ff40000000800 */
[----:B------:R-:W1:Y:S01]  /*a640*/  MUFU.EX2 R54, R123 ;  /* 0x0000007b00367308 */ /* 0x000e620000000800 */
[----:B----4-:R-:W-:Y:S09]  /*a650*/  F2FP.BF16.F32.PACK_AB R26, R59, R60 ;  /* 0x0000003c3b1a723e */ /* 0x010ff200000010ff */
[----:B------:R-:W-:Y:S10]  /*a660*/  MUFU.EX2 R48, R124 ;  /* 0x0000007c00307308 */ /* 0x000ff40000000800 */
[----:B------:R-:W4:Y:S01]  /*a670*/  MUFU.EX2 R5, R125 ;  /* 0x0000007d00057308 */ /* 0x000f220000000800 */
[----:B-1----:R-:W-:Y:S09]  /*a680*/  F2FP.BF16.F32.PACK_AB R27, R54, R55 ;  /* 0x00000037361b723e */ /* 0x002ff200000010ff */
[----:B------:R-:W-:Y:S01]  /*a690*/  MUFU.EX2 R6, R126 ;  /* 0x0000007e00067308 */ /* 0x000fe20000000800 */
[C---:B------:R-:W-:Y:S06]  /*a6a0*/  HMMA.16816.F32.BF16 R8, R24.reuse, R44, R8 ;  /* 0x0000002c1808723c */ /* 0x040fec0000041808 */
[C---:B------:R-:W-:Y:S03]  /*a6b0*/  HMMA.16816.F32.BF16 R12, R24.reuse, R46, R12 ;  /* 0x0000002e180c723c */ /* 0x040fe6000004180c */
[----:B------:R-:W1:Y:S02]  /*a6c0*/  MUFU.EX2 R7, R7 ;  /* 0x0000000700077308 */ /* 0x000e640000000800 */
[----:B----4-:R-:W-:Y:S01]  /*a6d0*/  F2FP.BF16.F32.PACK_AB R132, R5, R48 ;  /* 0x000000300584723e */ /* 0x010fe200000010ff */
[C---:B--2---:R-:W-:Y:S07]  /*a6e0*/  HMMA.16816.F32.BF16 R16, R24.reuse, R28, R16 ;  /* 0x0000001c1810723c */ /* 0x044fee0000041810 */
[----:B------:R-:W-:Y:S01]  /*a6f0*/  MUFU.EX2 R3, R128 ;  /* 0x0000008000037308 */ /* 0x000fe20000000800 */
[----:B------:R-:W-:Y:S09]  /*a700*/  HMMA.16816.F32.BF16 R20, R24, R30, R20 ;  /* 0x0000001e1814723c */ /* 0x000ff20000041814 */
[----:B------:R-:W2:Y:S02]  /*a710*/  MUFU.EX2 R152, R152 ;  /* 0x0000009800987308 */ /* 0x000ea40000000800 */
[----:B-1----:R-:W-:Y:S01]  /*a720*/  F2FP.BF16.F32.PACK_AB R133, R7, R6 ;  /* 0x000000060785723e */ /* 0x002fe200000010ff */
[----:B------:R-:W-:Y:S04]  /*a730*/  FADD.FTZ R25, R87, R88 ;  /* 0x0000005857197221 */ /* 0x000fe80000010000 */
[----:B------:R-:W-:Y:S03]  /*a740*/  FADD.FTZ R25, R92, R25 ;  /* 0x000000195c197221 */ /* 0x000fe60000010000 */
[----:B------:R-:W-:Y:S01]  /*a750*/  MUFU.EX2 R36, R36 ;  /* 0x0000002400247308 */ /* 0x000fe20000000800 */
[----:B------:R-:W-:Y:S04]  /*a760*/  FADD.FTZ R68, R68, R25 ;  /* 0x0000001944447221 */ /* 0x000fe80000010000 */
[----:B------:R-:W-:Y:S05]  /*a770*/  FADD.FTZ R68, R65, R68 ;  /* 0x0000004441447221 */ /* 0x000fea0000010000 */
[----:B------:R-:W1:Y:S01]  /*a780*/  MUFU.EX2 R151, R151 ;  /* 0x0000009700977308 */ /* 0x000e620000000800 */
[----:B--2---:R-:W-:Y:S01]  /*a790*/  F2FP.BF16.F32.PACK_AB R134, R152, R3 ;  /* 0x000000039886723e */ /* 0x004fe200000010ff */
[----:B------:R-:W-:Y:S04]  /*a7a0*/  FADD.FTZ R55, R55, R68 ;  /* 0x0000004437377221 */ /* 0x000fe80000010000 */
[----:B------:R-:W-:Y:S04]  /*a7b0*/  FADD.FTZ R55, R54, R55 ;  /* 0x0000003736377221 */ /* 0x000fe80000010000 */
[----:B------:R-:W-:Y:S04]  /*a7c0*/  FADD.FTZ R6, R6, R55 ;  /* 0x0000003706067221 */ /* 0x000fe80000010000 */
[----:B------:R-:W-:Y:S01]  /*a7d0*/  FADD.FTZ R7, R7, R6 ;  /* 0x0000000607077221 */ /* 0x000fe20000010000 */
[C---:B-1----:R-:W-:Y:S03]  /*a7e0*/  F2FP.BF16.F32.PACK_AB R135, R151.reuse, R36 ;  /* 0x000000249787723e */ /* 0x042fe600000010ff */
[----:B------:R-:W-:Y:S04]  /*a7f0*/  FADD.FTZ R36, R36, R7 ;  /* 0x0000000724247221 */ /* 0x000fe80000010000 */
[----:B------:R-:W-:Y:S01]  /*a800*/  FADD.FTZ R250, R151, R36 ;  /* 0x0000002497fa7221 */ /* 0x000fe20000010000 */
[C---:B------:R-:W-:Y:S06]  /*a810*/  HMMA.16816.F32.BF16 R144, R132.reuse, R140, R8 ;  /* 0x0000008c8490723c */ /* 0x040fec0000041808 */
[C---:B------:R-:W-:Y:S05]  /*a820*/  HMMA.16816.F32.BF16 R140, R132.reuse, R142, R12 ;  /* 0x0000008e848c723c */ /* 0x040fea000004180c */
[----:B------:R-:W-:Y:S01]  /*a830*/  FADD.FTZ R9, R89, R90 ;  /* 0x0000005a59097221 */ /* 0x000fe20000010000 */
[C---:B---3--:R-:W-:Y:S05]  /*a840*/  HMMA.16816.F32.BF16 R136, R132.reuse, R32, R16 ;  /* 0x000000208488723c */ /* 0x048fea0000041810 */
[----:B------:R-:W-:Y:S01]  /*a850*/  FADD.FTZ R9, R94, R9 ;  /* 0x000000095e097221 */ /* 0x000fe20000010000 */
[----:B------:R-:W-:Y:S05]  /*a860*/  HMMA.16816.F32.BF16 R132, R132, R34, R20 ;  /* 0x000000228484723c */ /* 0x000fea0000041814 */
[----:B------:R-:W-:Y:S06]  /*a870*/  FADD.FTZ R60, R60, R9 ;  /* 0x000000093c3c7221 */ /* 0x000fec0000010000 */
[----:B------:R-:W-:Y:S04]  /*a880*/  FADD.FTZ R59, R59, R60 ;  /* 0x0000003c3b3b7221 */ /* 0x000fe80000010000 */
[----:B------:R-:W-:Y:S04]  /*a890*/  FADD.FTZ R48, R48, R59 ;  /* 0x0000003b30307221 */ /* 0x000fe80000010000 */
[----:B------:R-:W-:Y:S04]  /*a8a0*/  FADD.FTZ R48, R5, R48 ;  /* 0x0000003005307221 */ /* 0x000fe80000010000 */
[----:B------:R-:W-:Y:S01]  /*a8b0*/  FADD.FTZ R249, R3, R48 ;  /* 0x0000003003f97221 */ /* 0x000fe20000010000 */
[----:B------:R-:W-:Y:S03]  /*a8c0*/  IADD3 R3, R248, -0x1, RZ ;  /* 0xfffffffff8037810 */ /* 0x000fe60007ffe0ff */
[----:B------:R-:W-:Y:S01]  /*a8d0*/  FADD.FTZ R249, R152, R249 ;  /* 0x000000f998f97221 */ /* 0x000fe20000010000 */
[----:B------:R-:W-:Y:S02]  /*a8e0*/  MOV R248, R3 ;  /* 0x0000000300f87202 */ /* 0x000fe40000000f00 */
[----:B------:R-:W-:Y:S01]  /*a8f0*/  MOV R3, R0 ;  /* 0x0000000000037202 */ /* 0x000fe20000000f00 */
[----:B------:R-:W-:Y:S06]  /*a900*/  @P0 BRA `(.L_x_1527) ;  /* 0xffffffc000400947 */ /* 0x000fec000383ffff */
.L_x_1523:
[----:B------:R-:W1:Y:S01]  /*a910*/  SHFL.BFLY PT, R5, R250, 0x2, 0x1f ;  /* 0x0c401f00fa057f89 */ /* 0x000e6200000e0000 */
[----:B------:R-:W-:Y:S01]  /*a920*/  IMAD.MOV.U32 R15, RZ, RZ, 0x3f800000 ;  /* 0x3f800000ff0f7424 */ /* 0x000fe200078e00ff */
[----:B------:R-:W2:Y:S01]  /*a930*/  S2UR UR4, SR_CgaCtaId ;  /* 0x00000000000479c3 */ /* 0x000ea20000008800 */
[----:B------:R-:W-:Y:S01]  /*a940*/  IMAD.MOV.U32 R13, RZ, RZ, 0x3f800000 ;  /* 0x3f800000ff0d7424 */ /* 0x000fe200078e00ff */
[----:B------:R-:W3:Y:S01]  /*a950*/  SHFL.BFLY PT, R4, R249, 0x2, 0x1f ;  /* 0x0c401f00f9047f89 */ /* 0x000ee200000e0000 */
[----:B------:R-:W-:Y:S01]  /*a960*/  UMOV UR5, 0x400 ;  /* 0x0000040000057882 */ /* 0x000fe20000000000 */
        /* <DEDUP_REMOVED lines=9> */
[----:B-----5:R-:W-:-:S04]  /*aa00*/  SHF.R.S32.HI R9, RZ, 0x1f, R10 ;  /* 0x0000001fff097819 */ /* 0x020fc8000001140a */
[CC--:B------:R-:W-:Y:S02]  /*aa10*/  LEA.HI R7, R9.reuse, R10.reuse, RZ, 0x2 ;  /* 0x0000000a09077211 */ /* 0x0c0fe400078f10ff */
[----:B------:R-:W-:Y:S01]  /*aa20*/  LEA.HI R9, R9, R10, RZ, 0x5 ;  /* 0x0000000a09097211 */ /* 0x000fe200078f28ff */
[----:B-1----:R-:W-:Y:S01]  /*aa30*/  FADD.FTZ R11, R8, R11 ;  /* 0x0000000b080b7221 */ /* 0x002fe20000010000 */
[----:B------:R-:W-:Y:S02]  /*aa40*/  LOP3.LUT R7, R7, 0xfffffffc, RZ, 0xc0, !PT ;  /* 0xfffffffc07077812 */ /* 0x000fe400078ec0ff */
[----:B------:R-:W-:Y:S01]  /*aa50*/  SHF.R.S32.HI R8, RZ, 0x5, R9 ;  /* 0x00000005ff087819 */ /* 0x000fe20000011409 */
[----:B--2---:R-:W-:Y:S01]  /*aa60*/  FADD.FTZ R12, R3, R12 ;  /* 0x0000000c030c7221 */ /* 0x004fe20000010000 */
[----:B------:R-:W-:Y:S01]  /*aa70*/  FSETP.NE.FTZ.AND P2, PT, R11, RZ, PT ;  /* 0x000000ff0b00720b */ /* 0x000fe20003f55000 */
[----:B------:R-:W-:Y:S01]  /*aa80*/  IMAD.IADD R7, R10, 0x1, -R7 ;  /* 0x000000010a077824 */ /* 0x000fe200078e0a07 */
[----:B------:R-:W-:-:S02]  /*aa90*/  SHF.R.S32.HI R3, RZ, 0x2, R4 ;  /* 0x00000002ff037819 */ /* 0x000fc40000011404 */
[----:B------:R-:W-:Y:S02]  /*aaa0*/  FSETP.NE.FTZ.AND P3, PT, R12, RZ, PT ;  /* 0x000000ff0c00720b */ /* 0x000fe40003f75000 */
[----:B------:R-:W-:Y:S02]  /*aab0*/  SHF.R.S32.HI R14, RZ, 0x1f, R3 ;  /* 0x0000001fff0e7819 */ /* 0x000fe40000011403 */
[----:B------:R-:W-:Y:S02]  /*aac0*/  LEA R7, R8, R7, 0x8 ;  /* 0x0000000708077211 */ /* 0x000fe400078e40ff */
[----:B------:R-:W-:-:S03]  /*aad0*/  LEA.HI R14, R14, R3, RZ, 0x3 ;  /* 0x000000030e0e7211 */ /* 0x000fc600078f18ff */
[----:B------:R-:W1:Y:S01]  /*aae0*/  @P2 MUFU.RCP R15, R11 ;  /* 0x0000000b000f2308 */ /* 0x000e620000001000 */
[----:B------:R-:W-:Y:S01]  /*aaf0*/  LOP3.LUT R14, R14, 0xfffffff8, RZ, 0xc0, !PT ;  /* 0xfffffff80e0e7812 */ /* 0x000fe200078ec0ff */
[----:B------:R-:W2:Y:S04]  /*ab00*/  @P2 LDC R19, c[0x0][0x2e8] ;  /* 0x0000ba00ff132b82 */ /* 0x000ea80000000800 */
[----:B------:R-:W-:Y:S02]  /*ab10*/  IMAD.IADD R14, R3, 0x1, -R14 ;  /* 0x00000001030e7824 */ /* 0x000fe400078e0a0e */
[----:B------:R-:W3:Y:S02]  /*ab20*/  @P3 MUFU.RCP R13, R12 ;  /* 0x0000000c000d3308 */ /* 0x000ee40000001000 */
[----:B------:R-:W4:Y:S01]  /*ab30*/  @P3 LDC R21, c[0x0][0x2e8] ;  /* 0x0000ba00ff153b82 */ /* 0x000f220000000800 */
[----:B------:R-:W-:-:S04]  /*ab40*/  LEA.HI R8, R14, R14, RZ, 0x1 ;  /* 0x0000000e0e087211 */ /* 0x000fc800078f08ff */
[----:B------:R-:W-:Y:S01]  /*ab50*/  LOP3.LUT R17, R8, 0x3fffffe, RZ, 0xc0, !PT ;  /* 0x03fffffe08117812 */ /* 0x000fe200078ec0ff */
[----:B------:R-:W5:Y:S01]  /*ab60*/  @P3 MUFU.LG2 R12, R12 ;  /* 0x0000000c000c3308 */ /* 0x000f620000000c00 */
        /* <DEDUP_REMOVED lines=8> */
[----:B------:R-:W-:Y:S01]  /*abf0*/  SHF.R.S32.HI R15, RZ, 0x1, R8 ;  /* 0x00000001ff0f7819 */ /* 0x000fe20000011408 */
[C---:B---3--:R-:W-:Y:S01]  /*ac00*/  FMUL.FTZ R144, R13.reuse, R144 ;  /* 0x000000900d907220 */ /* 0x048fe20000410000 */
[----:B------:R-:W-:Y:S01]  /*ac10*/  IADD3 R14, R14, -R17, RZ ;  /* 0x800000110e0e7210 */ /* 0x000fe20007ffe0ff */
[----:B------:R-:W-:Y:S01]  /*ac20*/  FMUL.FTZ R145, R13, R145 ;  /* 0x000000910d917220 */ /* 0x000fe20000410000 */
[C---:B------:R-:W-:Y:S01]  /*ac30*/  LOP3.LUT P0, RZ, R15.reuse, 0x2, RZ, 0xc0, !PT ;  /* 0x000000020fff7812 */ /* 0x040fe2000780c0ff */
[C---:B------:R-:W-:Y:S01]  /*ac40*/  IMAD.SHL.U32 R8, R15.reuse, 0x40, RZ ;  /* 0x000000400f087824 */ /* 0x040fe200078e00ff */
[----:B------:R-:W-:Y:S01]  /*ac50*/  LOP3.LUT R15, R15, 0x1, RZ, 0xc0, !PT ;  /* 0x000000010f0f7812 */ /* 0x000fe200078ec0ff */
[----:B------:R-:W-:-:S02]  /*ac60*/  IMAD R7, R14, 0x10, R7 ;  /* 0x000000100e077824 */ /* 0x000fc400078e0207 */
[C---:B------:R-:W-:Y:S01]  /*ac70*/  FMUL.FTZ R140, R13.reuse, R140 ;  /* 0x0000008c0d8c7220 */ /* 0x040fe20000410000 */
[----:B------:R-:W-:Y:S01]  /*ac80*/  IMAD.MOV.U32 R14, RZ, RZ, -0x10 ;  /* 0xfffffff0ff0e7424 */ /* 0x000fe200078e00ff */
[----:B------:R-:W-:Y:S01]  /*ac90*/  LOP3.LUT R8, R8, 0xc0, RZ, 0xc0, !PT ;  /* 0x000000c008087812 */ /* 0x000fe200078ec0ff */
[----:B------:R-:W-:Y:S01]  /*aca0*/  FMUL.FTZ R141, R13, R141 ;  /* 0x0000008d0d8d7220 */ /* 0x000fe20000410000 */
[----:B------:R-:W-:Y:S01]  /*acb0*/  ISETP.NE.U32.AND P1, PT, R15, 0x1, PT ;  /* 0x000000010f00780c */ /* 0x000fe20003f25070 */
[C---:B------:R-:W-:Y:S01]  /*acc0*/  FMUL.FTZ R136, R13.reuse, R136 ;  /* 0x000000880d887220 */ /* 0x040fe20000410000 */
[----:B------:R-:W-:Y:S01]  /*acd0*/  LEA.HI R8, R8, R8, RZ, 0x1d ;  /* 0x0000000808087211 */ /* 0x000fe200078fe8ff */
[C---:B------:R-:W-:Y:S01]  /*ace0*/  FMUL.FTZ R137, R13.reuse, R137 ;  /* 0x000000890d897220 */ /* 0x040fe20000410000 */
[----:B------:R-:W-:Y:S01]  /*acf0*/  SEL R14, R14, 0x10, !P1 ;  /* 0x000000100e0e7807 */ /* 0x000fe20004800000 */
[----:B------:R-:W-:Y:S01]  /*ad00*/  FMUL.FTZ R132, R13, R132 ;  /* 0x000000840d847220 */ /* 0x000fe20000410000 */
[----:B------:R-:W-:Y:S01]  /*ad10*/  LEA R7, R7, R8, 0x1 ;  /* 0x0000000807077211 */ /* 0x000fe200078e08ff */
[----:B------:R-:W-:Y:S01]  /*ad20*/  FMUL.FTZ R13, R13, R133 ;  /* 0x000000850d0d7220 */ /* 0x000fe20000410000 */
[----:B------:R-:W-:Y:S01]  /*ad30*/  F2FP.BF16.F32.PACK_AB R144, R145, R144 ;  /* 0x000000909190723e */ /* 0x000fe200000010ff */
[----:B------:R-:W1:Y:S01]  /*ad40*/  @P2 MUFU.LG2 R11, R11 ;  /* 0x0000000b000b2308 */ /* 0x000e620000000c00 */
[----:B------:R-:W-:Y:S01]  /*ad50*/  LEA R7, R7, UR4, 0x1 ;  /* 0x0000000407077c11 */ /* 0x000fe2000f8e08ff */
[----:B------:R-:W-:Y:S01]  /*ad60*/  ULDC.U8 UR4, c[0x0][0x3d8] ;  /* 0x0000f60000047ab9 */ /* 0x000fe20000000000 */
[----:B------:R-:W-:Y:S01]  /*ad70*/  F2FP.BF16.F32.PACK_AB R146, R147, R146 ;  /* 0x000000929392723e */ /* 0x000fe200000010ff */
[----:B-----5:R-:W-:Y:S01]  /*ad80*/  @P3 FMUL.FTZ R23, R12, 0.69314718246459960938 ;  /* 0x3f3172180c173820 */ /* 0x020fe20000410000 */
[----:B------:R-:W-:Y:S01]  /*ad90*/  F2FP.BF16.F32.PACK_AB R140, R141, R140 ;  /* 0x0000008c8d8c723e */ /* 0x000fe200000010ff */
[C---:B------:R-:W-:Y:S01]  /*ada0*/  VIADD R15, R7.reuse, 0x20 ;  /* 0x00000020070f7836 */ /* 0x040fe20000000000 */
[C---:B------:R-:W-:Y:S01]  /*adb0*/  @P0 IADD3 R15, R7.reuse, -0x20, RZ ;  /* 0xffffffe0070f0810 */ /* 0x040fe20007ffe0ff */
[----:B------:R-:W-:Y:S01]  /*adc0*/  IMAD.IADD R17, R7, 0x1, R14 ;  /* 0x0000000107117824 */ /* 0x000fe200078e020e */
[----:B------:R-:W-:Y:S01]  /*add0*/  F2FP.BF16.F32.PACK_AB R142, R143, R142 ;  /* 0x0000008e8f8e723e */ /* 0x000fe200000010ff */
[----:B------:R-:W-:Y:S01]  /*ade0*/  STS [R7], R144 ;  /* 0x0000009007007388 */ /* 0x000fe20000000800 */
[----:B------:R-:W-:Y:S01]  /*adf0*/  F2FP.BF16.F32.PACK_AB R136, R137, R136 ;  /* 0x000000888988723e */ /* 0x000fe200000010ff */
[----:B------:R-:W-:Y:S01]  /*ae00*/  IMAD.IADD R14, R14, 0x1, R15 ;  /* 0x000000010e0e7824 */ /* 0x000fe200078e020f */
[----:B------:R-:W-:Y:S01]  /*ae10*/  F2FP.BF16.F32.PACK_AB R138, R139, R138 ;  /* 0x0000008a8b8a723e */ /* 0x000fe200000010ff */
[----:B------:R3:W-:Y:S01]  /*ae20*/  STS [R7+0x200], R146 ;  /* 0x0002009207007388 */ /* 0x0007e20000000800 */
[----:B------:R-:W-:-:S02]  /*ae30*/  F2FP.BF16.F32.PACK_AB R13, R13, R132 ;  /* 0x000000840d0d723e */ /* 0x000fc400000010ff */
[----:B------:R-:W-:Y:S01]  /*ae40*/  F2FP.BF16.F32.PACK_AB R134, R135, R134 ;  /* 0x000000868786723e */ /* 0x000fe200000010ff */
[----:B------:R-:W-:Y:S01]  /*ae50*/  STS [R17], R140 ;  /* 0x0000008c11007388 */ /* 0x000fe20000000800 */
[----:B------:R-:W-:Y:S02]  /*ae60*/  ISETP.NE.AND P0, PT, RZ, UR4, PT ;  /* 0x00000004ff007c0c */ /* 0x000fe4000bf05270 */
[----:B------:R-:W-:Y:S01]  /*ae70*/  MOV R8, 0x7f800000 ;  /* 0x7f80000000087802 */ /* 0x000fe20000000f00 */
[----:B------:R1:W-:Y:S04]  /*ae80*/  STS [R17+0x200], R142 ;  /* 0x0002008e11007388 */ /* 0x0003e80000000800 */
[----:B------:R2:W-:Y:S04]  /*ae90*/  STS [R15], R136 ;  /* 0x000000880f007388 */ /* 0x0005e80000000800 */
[----:B------:R2:W-:Y:S04]  /*aea0*/  STS [R15+0x200], R138 ;  /* 0x0002008a0f007388 */ /* 0x0005e80000000800 */
[----:B------:R2:W-:Y:S04]  /*aeb0*/  STS [R14], R13 ;  /* 0x0000000d0e007388 */ /* 0x0005e80000000800 */
[----:B------:R2:W-:Y:S01]  /*aec0*/  STS [R14+0x200], R134 ;  /* 0x000200860e007388 */ /* 0x0005e20000000800 */
[----:B---3--:R-:W-:-:S02]  /*aed0*/  IMAD.MOV.U32 R7, RZ, RZ, 0x7f800000 ;  /* 0x7f800000ff077424 */ /* 0x008fc400078e00ff */
[----:B----4-:R-:W-:Y:S01]  /*aee0*/  @P3 FFMA.FTZ R7, R2, R21, R23 ;  /* 0x0000001502073223 */ /* 0x010fe20000010017 */
[----:B-1----:R-:W-:-:S04]  /*aef0*/  @P2 FMUL.FTZ R17, R11, 0.69314718246459960938 ;  /* 0x3f3172180b112820 */ /* 0x002fc80000410000 */
[----:B--2---:R-:W-:Y:S01]  /*af00*/  @P2 FFMA.FTZ R8, R0, R19, R17 ;  /* 0x0000001300082223 */ /* 0x004fe20000010011 */
[----:B------:R-:W-:Y:S05]  /*af10*/  @!P0 BRA `(.L_x_1528) ;  /* 0x00000000001c8947 */ /* 0x000fea0003800000 */
[----:B------:R-:W1:Y:S01]  /*af20*/  S2UR UR8, SR_CTAID.Z ;  /* 0x00000000000879c3 */ /* 0x000e620000002700 */
[----:B------:R-:W-:Y:S01]  /*af30*/  ULDC UR9, c[0x0][0x2e4] ;  /* 0x0000b90000097ab9 */ /* 0x000fe20000000800 */
[----:B------:R-:W-:-:S06]  /*af40*/  ULDC UR6, c[0x0][0x2c4] ;  /* 0x0000b10000067ab9 */ /* 0x000fcc0000000800 */
[----:B------:R-:W2:Y:S01]  /*af50*/  S2UR UR7, SR_CTAID.Y ;  /* 0x00000000000779c3 */ /* 0x000ea20000002600 */
[----:B-1----:R-:W-:-:S04]  /*af60*/  UIMAD UR9, UR8, UR9, URZ ;  /* 0x00000009080972a4 */ /* 0x002fc8000f8e023f */
[----:B--2---:R-:W-:Y:S01]  /*af70*/  UIMAD UR9, UR7, UR6, UR9 ;  /* 0x00000006070972a4 */ /* 0x004fe2000f8e0209 */
[----:B------:R-:W-:Y:S05]  /*af80*/  BRA `(.L_x_1529) ;  /* 0x0000000000187947 */ /* 0x000fea0003800000 */
.L_x_1528:
[----:B------:R-:W-:Y:S01]  /*af90*/  S2UR UR8, SR_CTAID.Z ;  /* 0x00000000000879c3 */ /* 0x000fe20000002700 */
[----:B------:R-:W-:Y:S01]  /*afa0*/  ULDC UR9, c[0x0][0x270] ;  /* 0x00009c0000097ab9 */ /* 0x000fe20000000800 */
[----:B------:R-:W-:-:S06]  /*afb0*/  ULDC UR6, c[0x0][0x2c4] ;  /* 0x0000b10000067ab9 */ /* 0x000fcc0000000800 */
[----:B------:R-:W1:Y:S02]  /*afc0*/  S2UR UR7, SR_CTAID.Y ;  /* 0x00000000000779c3 */ /* 0x000e640000002600 */
[----:B-1----:R-:W-:-:S04]  /*afd0*/  UIMAD UR9, UR7, UR9, UR8 ;  /* 0x00000009070972a4 */ /* 0x002fc8000f8e0208 */
[----:B------:R-:W-:Y:S02]  /*afe0*/  UIMAD UR9, UR9, UR6, URZ ;  /* 0x00000006090972a4 */ /* 0x000fe4000f8e023f */
.L_x_1529:
[----:B------:R-:W-:Y:S01]  /*aff0*/  LEA.HI R0, R5, R6, RZ, 0x5 ;  /* 0x0000000605007211 */ /* 0x000fe200078f28ff */
[----:B------:R-:W-:Y:S01]  /*b000*/  BAR.SYNC.DEFER_BLOCKING 0x0 ;  /* 0x0000000000007b1d */ /* 0x000fe20000010000 */
[----:B------:R-:W-:Y:S02]  /*b010*/  LOP3.LUT R9, R9, 0xffffffe0, RZ, 0xc0, !PT ;  /* 0xffffffe009097812 */ /* 0x000fe400078ec0ff */
[----:B------:R-:W-:Y:S02]  /*b020*/  LOP3.LUT R5, R0, 0xffffffe0, RZ, 0xc0, !PT ;  /* 0xffffffe000057812 */ /* 0x000fe400078ec0ff */
[--C-:B------:R-:W-:Y:S01]  /*b030*/  SHF.R.S32.HI R2, RZ, 0x5, R0.reuse ;  /* 0x00000005ff027819 */ /* 0x100fe20000011400 */
[----:B------:R-:W-:Y:S01]  /*b040*/  IMAD.IADD R9, R10, 0x1, -R9 ;  /* 0x000000010a097824 */ /* 0x000fe200078e0a09 */
[----:B------:R-:W-:Y:S01]  /*b050*/  SHF.R.S32.HI R11, RZ, 0x1f, R0 ;  /* 0x0000001fff0b7819 */ /* 0x000fe20000011400 */
[----:B------:R-:W-:Y:S01]  /*b060*/  IMAD.IADD R5, R6, 0x1, -R5 ;  /* 0x0000000106057824 */ /* 0x000fe200078e0a05 */
[----:B------:R-:W-:Y:S02]  /*b070*/  BSSY B0, `(.L_x_1530) ;  /* 0x0000018000007945 */ /* 0x000fe40003800000 */
[----:B------:R-:W-:-:S02]  /*b080*/  LOP3.LUT P0, RZ, R9, 0x3, RZ, 0xc0, !PT ;  /* 0x0000000309ff7812 */ /* 0x000fc4000780c0ff */
[----:B------:R-:W-:Y:S02]  /*b090*/  LEA.HI R11, R11, R2, RZ, 0x2 ;  /* 0x000000020b0b7211 */ /* 0x000fe400078f10ff */
[----:B------:R-:W-:Y:S02]  /*b0a0*/  SHF.R.S32.HI R0, RZ, 0x1f, R5 ;  /* 0x0000001fff007819 */ /* 0x000fe40000011405 */
[----:B------:R-:W-:Y:S02]  /*b0b0*/  LOP3.LUT R11, R11, 0xfffffffc, RZ, 0xc0, !PT ;  /* 0xfffffffc0b0b7812 */ /* 0x000fe400078ec0ff */
[----:B------:R-:W-:-:S03]  /*b0c0*/  LEA.HI R0, R0, R5, RZ, 0x2 ;  /* 0x0000000500007211 */ /* 0x000fc600078f10ff */
[----:B------:R-:W-:Y:S01]  /*b0d0*/  IMAD.IADD R2, R2, 0x1, -R11 ;  /* 0x0000000102027824 */ /* 0x000fe200078e0a0b */
[----:B------:R-:W-:-:S05]  /*b0e0*/  SHF.R.S32.HI R5, RZ, 0x2, R0 ;  /* 0x00000002ff057819 */ /* 0x000fca0000011400 */
[----:B------:R-:W-:Y:S01]  /*b0f0*/  IMAD R2, R2, 0x10, R5 ;  /* 0x0000001002027824 */ /* 0x000fe200078e0205 */
[----:B------:R-:W-:Y:S06]  /*b100*/  @P0 BRA `(.L_x_1531) ;  /* 0x0000000000380947 */ /* 0x000fec0003800000 */
[----:B------:R-:W1:Y:S01]  /*b110*/  S2UR UR5, SR_CTAID.X ;  /* 0x00000000000579c3 */ /* 0x000e620000002500 */
[C---:B------:R-:W-:Y:S01]  /*b120*/  VIADD R0, R2.reuse, 0x8 ;  /* 0x0000000802007836 */ /* 0x040fe20000000000 */
[----:B-1----:R-:W-:Y:S02]  /*b130*/  ULEA UR4, UR5, UR9, 0x6 ;  /* 0x0000000905047291 */ /* 0x002fe4000f8e303f */
[----:B------:R-:W-:Y:S02]  /*b140*/  UIMAD UR5, UR5, -0x40, UR6 ;  /* 0xffffffc0050578a4 */ /* 0x000fe4000f8e0206 */
[----:B------:R-:W-:Y:S02]  /*b150*/  USHF.R.S32.HI UR10, URZ, 0x1f, UR4 ;  /* 0x0000001f3f0a7899 */ /* 0x000fe40008011404 */
[----:B------:R-:W-:Y:S02]  /*b160*/  IADD3 R5, P0, R2, UR4, RZ ;  /* 0x0000000402057c10 */ /* 0x000fe4000ff1e0ff */
[----:B------:R-:W-:-:S02]  /*b170*/  ISETP.GE.AND P1, PT, R0, UR5, PT ;  /* 0x0000000500007c0c */ /* 0x000fc4000bf26270 */
[C---:B------:R-:W-:Y:S01]  /*b180*/  ISETP.GE.AND P2, PT, R2.reuse, UR5, PT ;  /* 0x0000000502007c0c */ /* 0x040fe2000bf46270 */
[----:B------:R-:W-:Y:S01]  /*b190*/  ULDC.64 UR4, c[0x0][0x2b0] ;  /* 0x0000ac0000047ab9 */ /* 0x000fe20000000a00 */
[----:B------:R-:W-:Y:S02]  /*b1a0*/  LEA.HI.X.SX32 R0, R2, UR10, 0x1, P0 ;  /* 0x0000000a02007c11 */ /* 0x000fe400080f0eff */
[----:B------:R-:W-:-:S04]  /*b1b0*/  LEA R10, P0, R5, UR4, 0x2 ;  /* 0x00000004050a7c11 */ /* 0x000fc8000f8010ff */
[----:B------:R-:W-:-:S05]  /*b1c0*/  LEA.HI.X R11, R5, UR5, R0, 0x2, P0 ;  /* 0x00000005050b7c11 */ /* 0x000fca00080f1400 */
[----:B------:R1:W-:Y:S04]  /*b1d0*/  @!P2 STG.E desc[UR16][R10.64], R7 ;  /* 0x000000070a00a986 */ /* 0x0003e8000c101910 */
[----:B------:R1:W-:Y:S02]  /*b1e0*/  @!P1 STG.E desc[UR16][R10.64+0x20], R8 ;  /* 0x000020080a009986 */ /* 0x0003e4000c101910 */
.L_x_1531:
[----:B------:R-:W-:Y:S05]  /*b1f0*/  BSYNC B0 ;  /* 0x0000000000007941 */ /* 0x000fea0003800000 */
.L_x_1530:
[----:B------:R-:W2:Y:S01]  /*b200*/  S2UR UR5, SR_CTAID.X ;  /* 0x00000000000579c3 */ /* 0x000ea20000002500 */
[----:B-1----:R-:W-:Y:S01]  /*b210*/  LOP3.LUT R7, R4, 0xfffffffc, RZ, 0xc0, !PT ;  /* 0xfffffffc04077812 */ /* 0x002fe200078ec0ff */
[----:B------:R-:W1:Y:S03]  /*b220*/  LDS.128 R12, [R241] ;  /* 0x00000000f10c7984 */ /* 0x000e660000000c00 */
[----:B------:R-:W-:Y:S01]  /*b230*/  IADD3 R7, -R7, R6, RZ ;  /* 0x0000000607077210 */ /* 0x000fe20007ffe1ff */
[----:B------:R-:W3:Y:S02]  /*b240*/  LDS.128 R16, [R241+0x800] ;  /* 0x00080000f1107984 */ /* 0x000ee40000000c00 */
[----:B------:R-:W4:Y:S01]  /*b250*/  LDC.64 R8, c[0x0][0x298] ;  /* 0x0000a600ff087b82 */ /* 0x000f220000000a00 */
[----:B------:R-:W-:-:S04]  /*b260*/  SHF.L.U32 R10, R7, 0x3, RZ ;  /* 0x00000003070a7819 */ /* 0x000fc800000006ff */
[----:B------:R-:W-:-:S03]  /*b270*/  SHF.R.S32.HI R11, RZ, 0x1f, R10 ;  /* 0x0000001fff0b7819 */ /* 0x000fc6000001140a */
[----:B------:R-:W5:Y:S01]  /*b280*/  LDC.64 R4, c[0x0][0x290] ;  /* 0x0000a400ff047b82 */ /* 0x000f620000000a00 */
[----:B--2---:R-:W-:-:S07]  /*b290*/  USHF.L.U32 UR5, UR5, 0x6, URZ ;  /* 0x0000000605057899 */ /* 0x004fce000800063f */
[----:B------:R-:W2:Y:S01]  /*b2a0*/  LDC.64 R6, c[0x0][0x2a0] ;  /* 0x0000a800ff067b82 */ /* 0x000ea20000000a00 */
[----:B------:R-:W-:Y:S01]  /*b2b0*/  USHF.R.S32.HI UR4, URZ, 0x1f, UR5 ;  /* 0x0000001f3f047899 */ /* 0x000fe20008011405 */
[----:B----4-:R-:W-:-:S05]  /*b2c0*/  IMAD.WIDE.U32 R10, R8, UR5, R10 ;  /* 0x00000005080a7c25 */ /* 0x010fca000f8e000a */
[----:B------:R-:W-:Y:S01]  /*b2d0*/  IMAD R2, R8, UR4, RZ ;  /* 0x0000000408027c24 */ /* 0x000fe2000f8e02ff */
[----:B------:R-:W-:-:S03]  /*b2e0*/  USHF.R.S32.HI UR4, URZ, 0x1f, UR7 ;  /* 0x0000001f3f047899 */ /* 0x000fc60008011407 */
[----:B------:R-:W-:-:S03]  /*b2f0*/  IMAD R2, R9, UR5, R2 ;  /* 0x0000000509027c24 */ /* 0x000fc6000f8e0202 */
[----:B-----5:R-:W-:Y:S01]  /*b300*/  IMAD R0, R4, UR4, RZ ;  /* 0x0000000404007c24 */ /* 0x020fe2000f8e02ff */
[----:B------:R-:W-:Y:S01]  /*b310*/  USHF.R.S32.HI UR4, URZ, 0x1f, UR8 ;  /* 0x0000001f3f047899 */ /* 0x000fe20008011408 */
[----:B------:R-:W-:Y:S02]  /*b320*/  IADD3 R11, R2, R11, RZ ;  /* 0x0000000b020b7210 */ /* 0x000fe40007ffe0ff */
[----:B------:R-:W-:Y:S02]  /*b330*/  IMAD R5, R5, UR7, R0 ;  /* 0x0000000705057c24 */ /* 0x000fe4000f8e0200 */
[----:B------:R-:W-:-:S04]  /*b340*/  IMAD.WIDE.U32 R10, R4, UR7, R10 ;  /* 0x00000007040a7c25 */ /* 0x000fc8000f8e000a */
[C---:B--2---:R-:W-:Y:S01]  /*b350*/  IMAD R0, R6.reuse, UR4, RZ ;  /* 0x0000000406007c24 */ /* 0x044fe2000f8e02ff */
[----:B------:R-:W-:Y:S01]  /*b360*/  IADD3 R11, R5, R11, RZ ;  /* 0x0000000b050b7210 */ /* 0x000fe20007ffe0ff */
[----:B------:R-:W-:Y:S01]  /*b370*/  ULDC.64 UR4, c[0x0][0x280] ;  /* 0x0000a00000047ab9 */ /* 0x000fe20000000a00 */
[----:B------:R-:W-:Y:S01]  /*b380*/  SHF.R.S32.HI R5, RZ, 0x1f, R3 ;  /* 0x0000001fff057819 */ /* 0x000fe20000011403 */
[----:B------:R-:W-:Y:S02]  /*b390*/  IMAD R0, R7, UR8, R0 ;  /* 0x0000000807007c24 */ /* 0x000fe4000f8e0200 */
[----:B------:R-:W-:-:S05]  /*b3a0*/  IMAD.WIDE.U32 R6, R6, UR8, R10 ;  /* 0x0000000806067c25 */ /* 0x000fca000f8e000a */
[----:B------:R-:W-:Y:S01]  /*b3b0*/  IADD3 R7, R0, R7, RZ ;  /* 0x0000000700077210 */ /* 0x000fe20007ffe0ff */
[----:B------:R-:W-:-:S04]  /*b3c0*/  IMAD R0, R5, R8, RZ ;  /* 0x0000000805007224 */ /* 0x000fc800078e02ff */
[C---:B------:R-:W-:Y:S02]  /*b3d0*/  IMAD R0, R3.reuse, R9, R0 ;  /* 0x0000000903007224 */ /* 0x040fe400078e0200 */
[----:B------:R-:W-:-:S05]  /*b3e0*/  IMAD.WIDE.U32 R6, R3, R8, R6 ;  /* 0x0000000803067225 */ /* 0x000fca00078e0006 */
[----:B------:R-:W-:Y:S02]  /*b3f0*/  IADD3 R0, R0, R7, RZ ;  /* 0x0000000700007210 */ /* 0x000fe40007ffe0ff */
[----:B------:R-:W-:-:S04]  /*b400*/  LEA R2, P0, R6, UR4, 0x1 ;  /* 0x0000000406027c11 */ /* 0x000fc8000f8008ff */
[----:B------:R-:W-:Y:S02]  /*b410*/  LEA.HI.X R3, R6, UR5, R0, 0x1, P0 ;  /* 0x0000000506037c11 */ /* 0x000fe400080f0c00 */
[----:B------:R-:W-:-:S03]  /*b420*/  LEA R4, P0, R8, R2, 0x6 ;  /* 0x0000000208047211 */ /* 0x000fc600078030ff */
[----:B-1----:R-:W-:Y:S01]  /*b430*/  STG.E.128 desc[UR16][R2.64], R12 ;  /* 0x0000000c02007986 */ /* 0x002fe2000c101d10 */
[----:B------:R-:W-:-:S05]  /*b440*/  LEA.HI.X R5, R8, R3, R9, 0x6, P0 ;  /* 0x0000000308057211 */ /* 0x000fca00000f3409 */
[----:B---3--:R-:W-:Y:S01]  /*b450*/  STG.E.128 desc[UR16][R4.64], R16 ;  /* 0x0000001004007986 */ /* 0x008fe2000c101d10 */
[----:B------:R-:W-:Y:S05]  /*b460*/  EXIT ;  /* 0x000000000000794d */ /* 0x000fea0003800000 */
.L_x_1532:
        /* <DEDUP_REMOVED lines=9> */
.L_x_5326:


//--------------------- .text._ZN5flash24flash_fwd_splitkv_kernelI23Flash_fwd_kernel_traitsILi32ELi64ELi256ELi4ELb0ELb0EN7cutlass10bfloat16_tE19Flash_kernel_traitsILi32ELi64ELi256ELi4ES3_EELb1ELb0ELb0ELb1ELb1ELb1ELb0ELb0EEEvNS_16Flash_fwd_paramsE --------------------------
	.section	.text._ZN5flash24flash_fwd_splitkv_kernelI23Flash_fwd_kernel_traitsILi32ELi64ELi256ELi4ELb0ELb0EN7cutlass10bfloat16_tE19Flash_kernel_traitsILi32ELi64ELi256ELi4ES3_EELb1ELb0ELb0ELb1ELb1ELb1ELb0ELb0EEEvNS_16Flash_fwd_paramsE,"ax",@progbits
	.align	128
        .global         _ZN5flash24flash_fwd_splitkv_kernelI23Flash_fwd_kernel_traitsILi32ELi64ELi256ELi4ELb0ELb0EN7cutlass10bfloat16_tE19Flash_kernel_traitsILi32ELi64ELi256ELi4ES3_EELb1ELb0ELb0ELb1ELb1ELb1ELb0ELb0EEEvNS_16Flash_fwd_paramsE
        .type           _ZN5flash24flash_fwd_splitkv_kernelI23Flash_fwd_kernel_traitsILi32ELi64ELi256ELi4ELb0ELb0EN7cutlass10bfloat16_tE19Flash_kernel_traitsILi32ELi64ELi256ELi4ES3_EELb1ELb0ELb0ELb1ELb1ELb1ELb0ELb0EEEvNS_16Flash_fwd_paramsE,@function
        .size           _ZN5flash24flash_fwd_splitkv_kernelI23Flash_fwd_kernel_traitsILi32ELi64ELi256ELi4ELb0ELb0EN7cutlass10bfloat16_tE19Flash_kernel_traitsILi32ELi64ELi256ELi4ES3_EELb1ELb0ELb0ELb1ELb1ELb1ELb0ELb0EEEvNS_16Flash_fwd_paramsE,(.L_x_5327 - _ZN5flash24flash_fwd_splitkv_kernelI23Flash_fwd_kernel_traitsILi32ELi64ELi256ELi4ELb0ELb0EN7cutlass10bfloat16_tE19Flash_kernel_traitsILi32ELi64ELi256ELi4ES3_EELb1ELb0ELb0ELb1ELb1ELb1ELb0ELb0EEEvNS_16Flash_fwd_paramsE)
        .other          _ZN5flash24flash_fwd_splitkv_kernelI23Flash_fwd_kernel_traitsILi32ELi64ELi256ELi4ELb0ELb0EN7cutlass10bfloat16_tE19Flash_kernel_traitsILi32ELi64ELi256ELi4ES3_EELb1ELb0ELb0ELb1ELb1ELb1ELb0ELb0EEEvNS_16Flash_fwd_paramsE,@"STO_CUDA_ENTRY STV_DEFAULT"
_ZN5flash24flash_fwd_splitkv_kernelI23Flash_fwd_kernel_traitsILi32ELi64ELi256ELi4ELb0ELb0EN7cutlass10bfloat16_tE19Flash_kernel_traitsILi32ELi64ELi256ELi4ES3_EELb1ELb0ELb0ELb1ELb1ELb1ELb0ELb0EEEvNS_16Flash_fwd_paramsE:
.text._ZN5flash24flash_fwd_splitkv_kernelI23Flash_fwd_kernel_traitsILi32ELi64ELi256ELi4ELb0ELb0EN7cutlass10bfloat16_tE19Flash_kernel_traitsILi32ELi64ELi256ELi4ES3_EELb1ELb0ELb0ELb1ELb1ELb1ELb0ELb0EEEvNS_16Flash_fwd_paramsE:
        /* <DEDUP_REMOVED lines=13> */
[----:B--2---:R-:W-:-:S05]  /*00d0*/  @P0 IMAD.WIDE R4, R19, 0x4, R2 ;  /* 0x0000000413040825 */ /* 0x004fca00078e0202 */
[----:B------:R2:W3:Y:S01]  /*00e0*/  @P0 LDG.E R12, desc[UR16][R4.64] ;  /* 0x00000010040c0981 */ /* 0x0004e2000c1e1900 */
[----:B-1----:R-:W-:-:S05]  /*00f0*/  @P2 IMAD.WIDE R2, R19, 0x4, R6 ;  /* 0x0000000413022825 */ /* 0x002fca00078e0206 */
[----:B------:R-:W3:Y:S01]  /*0100*/  @P2 LDG.E R0, desc[UR16][R2.64] ;  /* 0x0000001002002981 */ /* 0x000ee2000c1e1900 */
[----:B------:R-:W1:Y:S01]  /*0110*/  S2R R27, SR_CTAID.X ;  /* 0x00000000001b7919 */ /* 0x000e620000002500 */
[----:B--2---:R-:W2:Y:S08]  /*0120*/  @!P2 LDC.64 R4, c[0x0][0x2c8] ;  /* 0x0000b200ff04ab82 */ /* 0x004eb00000000a00 */
[----:B------:R-:W4:Y:S01]  /*0130*/  @!P2 LDC.64 R2, c[0x0][0x318] ;  /* 0x0000c600ff02ab82 */ /* 0x000f220000000a00 */
[----:B-1----:R-:W-:-:S05]  /*0140*/  IMAD.SHL.U32 R62, R27, 0x40, RZ ;  /* 0x000000401b3e7824 */ /* 0x002fca00078e00ff */
[----:B------:R-:W-:Y:S02]  /*0150*/  ISETP.GE.AND P1, PT, R62, UR15, PT ;  /* 0x0000000f3e007c0c */ /* 0x000fe4000bf26270 */
[----:B----4-:R-:W-:-:S04]  /*0160*/  @!P2 ISETP.NE.U32.AND P0, PT, R2, RZ, PT ;  /* 0x000000ff0200a20c */ /* 0x010fc80003f05070 */
[----:B------:R-:W-:Y:S01]  /*0170*/  @!P2 ISETP.NE.AND.EX P0, PT, R3, RZ, PT, P0 ;  /* 0x000000ff0300a20c */ /* 0x000fe20003f05300 */
[----:B---3--:R-:W-:-:S03]  /*0180*/  @P2 IMAD.IADD R56, R0, 0x1, -R12 ;  /* 0x0000000100382824 */ /* 0x008fc600078e0a0c */
[----:B--2---:R-:W-:-:S03]  /*0190*/  @!P2 SEL R0, R5, RZ, P0 ;  /* 0x000000ff0500a207 */ /* 0x004fc60000000000 */
        /* <DEDUP_REMOVED lines=28> */
[----:B------:R-:W-:Y:S02]  /*0360*/  SHF.R.S32.HI R4, RZ, 0x1f, R19 ;  /* 0x0000001fff047819 */ /* 0x000fe40000011413 */
[----:B------:R-:W-:Y:S02]  /*0370*/  LOP3.LUT R2, R5, 0x1ffffffc, RZ, 0xc0, !PT ;  /* 0x1ffffffc05027812 */ /* 0x000fe400078ec0ff */
[----:B------:R-:W-:Y:S01]  /*0380*/  SHF.R.S32.HI R6, RZ, 0x1f, R25 ;  /* 0x0000001fff067819 */ /* 0x000fe20000011419 */
[----:B------:R-:W-:Y:S01]  /*0390*/  IMAD R4, R4, UR4, RZ ;  /* 0x0000000404047c24 */ /* 0x000fe2000f8e02ff */
[C---:B------:R-:W-:Y:S01]  /*03a0*/  LOP3.LUT P3, RZ, R60.reuse, 0x3, RZ, 0xc0, !PT ;  /* 0x000000033cff7812 */ /* 0x040fe2000786c0ff */
[----:B------:R-:W-:Y:S01]  /*03b0*/  IMAD.IADD R2, R60, 0x1, -R2 ;  /* 0x000000013c027824 */ /* 0x000fe200078e0a02 */
[----:B------:R-:W-:-:S03]  /*03c0*/  IADD3 R13, -R62, UR15, RZ ;  /* 0x0000000f3e0d7c10 */ /* 0x000fc6000fffe1ff */
[----:B------:R-:W-:-:S05]  /*03d0*/  IMAD.SHL.U32 R2, R2, 0x8, RZ ;  /* 0x0000000802027824 */ /* 0x000fca00078e00ff */
[----:B------:R-:W-:Y:S01]  /*03e0*/  SHF.R.S32.HI R3, RZ, 0x1f, R2 ;  /* 0x0000001fff037819 */ /* 0x000fe20000011402 */
[----:B-1----:R-:W-:Y:S01]  /*03f0*/  IMAD R0, R0, R10, RZ ;  /* 0x0000000a00007224 */ /* 0x002fe200078e02ff */
[----:B------:R-:W-:-:S03]  /*0400*/  SHF.L.U32 R9, R11, 0x6, RZ ;  /* 0x000000060b097819 */ /* 0x000fc600000006ff */
[C---:B------:R-:W-:Y:S02]  /*0410*/  IMAD R0, R62.reuse, R11, R0 ;  /* 0x0000000b3e007224 */ /* 0x040fe400078e0200 */
[----:B------:R-:W-:-:S04]  /*0420*/  IMAD.WIDE.U32 R2, R62, R10, R2 ;  /* 0x0000000a3e027225 */ /* 0x000fc800078e0002 */
[----:B------:R-:W-:Y:S02]  /*0430*/  IMAD.IADD R3, R3, 0x1, R0 ;  /* 0x0000000103037824 */ /* 0x000fe400078e0200 */
[C---:B------:R-:W-:Y:S02]  /*0440*/  IMAD R0, R19.reuse, UR5, R4 ;  /* 0x0000000513007c24 */ /* 0x040fe4000f8e0204 */
[----:B------:R-:W-:Y:S01]  /*0450*/  IMAD.WIDE.U32 R2, R19, UR4, R2 ;  /* 0x0000000413027c25 */ /* 0x000fe2000f8e0002 */
[----:B------:R-:W-:-:S03]  /*0460*/  ULDC.64 UR4, c[0x0][0x2a0] ;  /* 0x0000a80000047ab9 */ /* 0x000fc60000000a00 */
[----:B------:R-:W-:Y:S01]  /*0470*/  IMAD R4, R6, UR4, RZ ;  /* 0x0000000406047c24 */ /* 0x000fe2000f8e02ff */
[----:B------:R-:W-:Y:S01]  /*0480*/  IADD3 R3, R3, R0, RZ ;  /* 0x0000000003037210 */ /* 0x000fe20007ffe0ff */
[----:B------:R-:W-:Y:S01]  /*0490*/  IMAD.WIDE.U32 R6, R10, 0x40, RZ ;  /* 0x000000400a067825 */ /* 0x000fe200078e00ff */
[----:B------:R-:W-:-:S03]  /*04a0*/  SHF.R.S32.HI R0, RZ, 0x2, R5 ;  /* 0x00000002ff007819 */ /* 0x000fc60000011405 */
[C---:B------:R-:W-:Y:S01]  /*04b0*/  IMAD R4, R25.reuse, UR5, R4 ;  /* 0x0000000519047c24 */ /* 0x040fe2000f8e0204 */
[----:B------:R-:W-:Y:S01]  /*04c0*/  SHF.R.S32.HI R12, RZ, 0x1f, R0 ;  /* 0x0000001fff0c7819 */ /* 0x000fe20000011400 */
[----:B------:R-:W-:Y:S01]  /*04d0*/  IMAD.WIDE.U32 R2, R25, UR4, R2 ;  /* 0x0000000419027c25 */ /* 0x000fe2000f8e0002 */
[----:B------:R-:W-:Y:S01]  /*04e0*/  ULDC UR4, c[0x0][0x270] ;  /* 0x00009c0000047ab9 */ /* 0x000fe20000000800 */
[----:B------:R-:W-:Y:S02]  /*04f0*/  ISETP.GE.OR P2, PT, R0, R13, P3 ;  /* 0x0000000d0000720c */ /* 0x000fe40001f46670 */
[----:B------:R-:W-:Y:S02]  /*0500*/  IMAD.IADD R3, R3, 0x1, R4 ;  /* 0x0000000103037824 */ /* 0x000fe400078e0204 */
[----:B------:R-:W-:Y:S01]  /*0510*/  IMAD R5, R19, UR4, R25 ;  /* 0x0000000413057c24 */ /* 0x000fe2000f8e0219 */
[----:B------:R-:W-:Y:S01]  /*0520*/  ULDC.64 UR4, c[0x0][0x280] ;  /* 0x0000a00000047ab9 */ /* 0x000fe20000000a00 */
[----:B------:R-:W-:-:S02]  /*0530*/  IMAD R4, R12, R10, RZ ;  /* 0x0000000a0c047224 */ /* 0x000fc400078e02ff */
[----:B------:R-:W-:Y:S02]  /*0540*/  IMAD R5, R5, UR15, R62 ;  /* 0x0000000f05057c24 */ /* 0x000fe4000f8e023e */
[C---:B------:R-:W-:Y:S02]  /*0550*/  IMAD R4, R0.reuse, R11, R4 ;  /* 0x0000000b00047224 */ /* 0x040fe400078e0204 */
[C---:B------:R-:W-:Y:S01]  /*0560*/  IMAD.WIDE.U32 R2, R0.reuse, R10, R2 ;  /* 0x0000000a00027225 */ /* 0x040fe200078e0002 */
[----:B------:R-:W-:Y:S02]  /*0570*/  IADD3 R8, P0, R5, R0, RZ ;  /* 0x0000000005087210 */ /* 0x000fe40007f1e0ff */
[----:B------:R-:W-:Y:S01]  /*0580*/  IADD3 R0, R0, 0x20, RZ ;  /* 0x0000002000007810 */ /* 0x000fe20007ffe0ff */
[----:B------:R-:W-:Y:S01]  /*0590*/  IMAD.IADD R3, R3, 0x1, R4 ;  /* 0x0000000103037824 */ /* 0x000fe200078e0204 */
[----:B------:R-:W-:Y:S02]  /*05a0*/  LEA R4, P1, R2, UR4, 0x1 ;  /* 0x0000000402047c11 */ /* 0x000fe4000f8208ff */
[----:B------:R-:W-:-:S02]  /*05b0*/  LEA.HI.X.SX32 R12, R5, R12, 0x1, P0 ;  /* 0x0000000c050c7211 */ /* 0x000fc400000f0eff */
[----:B------:R-:W-:Y:S01]  /*05c0*/  LEA.HI.X R5, R2, UR5, R3, 0x1, P1 ;  /* 0x0000000502057c11 */ /* 0x000fe200088f0c03 */
[----:B------:R-:W-:Y:S01]  /*05d0*/  ULDC.64 UR4, c[0x0][0x2b0] ;  /* 0x0000ac0000047ab9 */ /* 0x000fe20000000a00 */
[----:B------:R-:W-:Y:S02]  /*05e0*/  ISETP.GE.OR P3, PT, R0, R13, P3 ;  /* 0x0000000d0000720c */ /* 0x000fe40001f66670 */
[----:B------:R-:W-:Y:S01]  /*05f0*/  LEA R2, P0, R8, UR4, 0x2 ;  /* 0x0000000408027c11 */ /* 0x000fe2000f8010ff */
[----:B------:R1:W-:Y:S01]  /*0600*/  STG.E.128 desc[UR16][R4.64], RZ ;  /* 0x000000ff04007986 */ /* 0x0003e2000c101d10 */
[----:B------:R-:W-:Y:S02]  /*0610*/  IADD3 R6, P1, R4, R6, RZ ;  /* 0x0000000604067210 */ /* 0x000fe40007f3e0ff */
[----:B------:R-:W-:Y:S01]  /*0620*/  LEA.HI.X R3, R8, UR5, R12, 0x2, P0 ;  /* 0x0000000508037c11 */ /* 0x000fe200080f140c */
[----:B------:R-:W-:Y:S01]  /*0630*/  @!P2 IMAD.MOV.U32 R8, RZ, RZ, 0x7f800000 ;  /* 0x7f800000ff08a424 */ /* 0x000fe200078e00ff */
[----:B------:R-:W-:-:S05]  /*0640*/  IADD3.X R7, R5, R7, R9, P1, !PT ;  /* 0x0000000705077210 */ /* 0x000fca0000ffe409 */
[----:B------:R1:W-:Y:S04]  /*0650*/  STG.E.128 desc[UR16][R6.64], RZ ;  /* 0x000000ff06007986 */ /* 0x0003e8000c101d10 */
[----:B------:R1:W-:Y:S01]  /*0660*/  @!P2 STG.E desc[UR16][R2.64], R8 ;  /* 0x000000080200a986 */ /* 0x0003e2000c101910 */
[----:B------:R-:W-:Y:S05]  /*0670*/  @P3 EXIT ;  /* 0x000000000000394d */ /* 0x000fea0003800000 */
[----:B------:R-:W-:-:S05]  /*0680*/  MOV R0, 0x7f800000 ;  /* 0x7f80000000007802 */ /* 0x000fca0000000f00 */
[----:B------:R-:W-:Y:S01]  /*0690*/  STG.E desc[UR16][R2.64+0x80], R0 ;  /* 0x0000800002007986 */ /* 0x000fe2000c101910 */
[----:B------:R-:W-:Y:S05]  /*06a0*/  EXIT ;  /* 0x000000000000794d */ /* 0x000fea0003800000 */
.L_x_1533:
        /* <DEDUP_REMOVED lines=23> */
.L_x_1534:
[----:B------:R-:W-:Y:S02]  /*0820*/  MOV R212, R0 ;  /* 0x0000000000d47202 */ /* 0x000fe40000000f00 */
[----:B------:R-:W-:Y:S01]  /*0830*/  MOV R213, R2 ;  /* 0x0000000200d57202 */ /* 0x000fe20000000f00 */
[----:B------:R-:W-:Y:S06]  /*0840*/  @P6 BRA `(.L_x_1535) ;  /* 0x00000004004c6947 */ /* 0x000fec0003800000 */
[----:B------:R-:W1:Y:S01]  /*0850*/  LDC R14, c[0x0][0x380] ;  /* 0x0000e000ff0e7b82 */ /* 0x000e620000000800 */
[----:B------:R-:W-:Y:S01]  /*0860*/  LEA R5, R191, 0xffffff00, 0x8 ;  /* 0xffffff00bf057811 */ /* 0x000fe200078e40ff */
[----:B------:R-:W-:-:S06]  /*0870*/  ULDC.64 UR8, c[0x0][0x230] ;  /* 0x00008c0000087ab9 */ /* 0x000fcc0000000a00 */
[----:B------:R-:W3:Y:S01]  /*0880*/  LDC R8, c[0x0][0x278] ;  /* 0x00009e00ff087b82 */ /* 0x000ee20000000800 */
[----:B------:R-:W-:Y:S01]  /*0890*/  IABS R4, R5 ;  /* 0x0000000500047213 */ /* 0x000fe20000000000 */
[----:B------:R-:W-:Y:S01]  /*08a0*/  ULDC.64 UR6, c[0x0][0x248] ;  /* 0x0000920000067ab9 */ /* 0x000fe20000000a00 */
[----:B------:R-:W-:Y:S01]  /*08b0*/  IABS R9, R25 ;  /* 0x0000001900097213 */ /* 0x000fe20000000000 */
[----:B------:R-:W-:Y:S01]  /*08c0*/  ULDC.64 UR4, c[0x0][0x238] ;  /* 0x00008e0000047ab9 */ /* 0x000fe20000000a00 */
[----:B------:R-:W-:Y:S01]  /*08d0*/  ULDC.64 UR10, c[0x0][0x260] ;  /* 0x00009800000a7ab9 */ /* 0x000fe20000000a00 */
        /* <DEDUP_REMOVED lines=25> */
[----:B------:R1:W4:Y:S01]  /*0a70*/  LDG.E R6, desc[UR16][R2.64] ;  /* 0x0000001002067981 */ /* 0x000322000c1e1900 */
[----:B---3--:R-:W-:-:S04]  /*0a80*/  IABS R7, R8 ;  /* 0x0000000800077213 */ /* 0x008fc80000000000 */
[----:B-1----:R-:W1:Y:S08]  /*0a90*/  I2F.RP R2, R7 ;  /* 0x0000000700027306 */ /* 0x002e700000209400 */
        /* <DEDUP_REMOVED lines=23> */
[----:B------:R-:W-:Y:S02]  /*0c10*/  @!P0 IMAD.MOV R0, RZ, RZ, -R0 ;  /* 0x000000ffff008224 */ /* 0x000fe400078e0a00 */
[----:B------:R-:W-:-:S08]  /*0c20*/  IMAD R5, R14, UR7, R5 ;  /* 0x000000070e057c24 */ /* 0x000fd0000f8e0205 */
[----:B------:R-:W-:-:S04]  /*0c30*/  @!P1 LOP3.LUT R0, RZ, R8, RZ, 0x33, !PT ;  /* 0x00000008ff009212 */ /* 0x000fc800078e33ff */
[----:B------:R-:W-:Y:S02]  /*0c40*/  SHF.R.S32.HI R18, RZ, 0x1f, R0 ;  /* 0x0000001fff127819 */ /* 0x000fe40000011400 */
[----:B------:R-:W-:Y:S02]  /*0c50*/  MOV R10, R0 ;  /* 0x00000000000a7202 */ /* 0x000fe40000000f00 */
[----:B----4-:R-:W-:Y:S01]  /*0c60*/  SHF.R.S32.HI R7, RZ, 0x1f, R6 ;  /* 0x0000001fff077819 */ /* 0x010fe20000011406 */
[----:B------:R-:W-:-:S04]  /*0c70*/  IMAD.WIDE.U32 R2, R6, UR8, RZ ;  /* 0x0000000806027c25 */ /* 0x000fc8000f8e00ff */
[C---:B------:R-:W-:Y:S02]  /*0c80*/  IMAD R4, R7.reuse, UR8, RZ ;  /* 0x0000000807047c24 */ /* 0x040fe4000f8e02ff */
[----:B------:R-:W-:Y:S02]  /*0c90*/  IMAD R7, R7, UR4, RZ ;  /* 0x0000000407077c24 */ /* 0x000fe4000f8e02ff */
[----:B------:R-:W-:-:S05]  /*0ca0*/  IMAD R4, R6, UR9, R4 ;  /* 0x0000000906047c24 */ /* 0x000fca000f8e0204 */
[----:B------:R-:W-:Y:S01]  /*0cb0*/  IADD3 R3, R3, R4, RZ ;  /* 0x0000000403037210 */ /* 0x000fe20007ffe0ff */
[----:B------:R-:W-:Y:S02]  /*0cc0*/  IMAD R4, R18, UR10, RZ ;  /* 0x0000000a12047c24 */ /* 0x000fe4000f8e02ff */
[----:B------:R-:W-:-:S04]  /*0cd0*/  IMAD.WIDE.U32 R2, R14, UR6, R2 ;  /* 0x000000060e027c25 */ /* 0x000fc8000f8e0002 */
[----:B------:R-:W-:Y:S02]  /*0ce0*/  IMAD.IADD R3, R3, 0x1, R5 ;  /* 0x0000000103037824 */ /* 0x000fe400078e0205 */
[C---:B------:R-:W-:Y:S02]  /*0cf0*/  IMAD R5, R6.reuse, UR5, R7 ;  /* 0x0000000506057c24 */ /* 0x040fe4000f8e0207 */
[----:B------:R-:W-:-:S04]  /*0d00*/  IMAD.WIDE.U32 R6, R6, UR4, RZ ;  /* 0x0000000406067c25 */ /* 0x000fc8000f8e00ff */
[C---:B------:R-:W-:Y:S01]  /*0d10*/  IMAD.WIDE.U32 R2, R0.reuse, UR10, R2 ;  /* 0x0000000a00027c25 */ /* 0x040fe2000f8e0002 */
[----:B------:R-:W-:Y:S02]  /*0d20*/  MOV R12, R6 ;  /* 0x00000006000c7202 */ /* 0x000fe40000000f00 */
[----:B------:R-:W-:Y:S01]  /*0d30*/  IADD3 R15, R7, R5, RZ ;  /* 0x00000005070f7210 */ /* 0x000fe20007ffe0ff */
[----:B------:R-:W-:Y:S01]  /*0d40*/  IMAD R4, R0, UR11, R4 ;  /* 0x0000000b00047c24 */ /* 0x000fe2000f8e0204 */
[----:B------:R-:W-:-:S03]  /*0d50*/  MOV R9, R2 ;  /* 0x0000000200097202 */ /* 0x000fc60000000f00 */
[----:B-----5:R-:W-:Y:S01]  /*0d60*/  IMAD.IADD R11, R3, 0x1, R4 ;  /* 0x00000001030b7824 */ /* 0x020fe200078e0204 */
[----:B------:R-:W-:Y:S06]  /*0d70*/  BRA `(.L_x_1536) ;  /* 0x0000000000f87947 */ /* 0x000fec0003800000 */
.L_x_1535:
[----:B------:R-:W1:Y:S01]  /*0d80*/  LDC R7, c[0x0][0x278] ;  /* 0x00009e00ff077b82 */ /* 0x000e620000000800 */
[----:B------:R-:W-:Y:S01]  /*0d90*/  IABS R5, R25 ;  /* 0x0000001900057213 */ /* 0x000fe20000000000 */
[----:B------:R-:W-:Y:S01]  /*0da0*/  ULDC.64 UR6, c[0x0][0x248] ;  /* 0x0000920000067ab9 */ /* 0x000fe20000000a00 */
[----:B------:R-:W-:Y:S01]  /*0db0*/  LEA R14, R191, 0xffffff00, 0x8 ;  /* 0xffffff00bf0e7811 */ /* 0x000fe200078e40ff */
[----:B------:R-:W-:Y:S01]  /*0dc0*/  ULDC.64 UR8, c[0x0][0x230] ;  /* 0x00008c0000087ab9 */ /* 0x000fe20000000a00 */
[----:B-----5:R-:W-:Y:S02]  /*0dd0*/  SHF.R.S32.HI R10, RZ, 0x1f, R11 ;  /* 0x0000001fff0a7819 */ /* 0x020fe4000001140b */
[----:B------:R-:W-:Y:S01]  /*0de0*/  SHF.R.S32.HI R22, RZ, 0x1f, R14 ;  /* 0x0000001fff167819 */ /* 0x000fe2000001140e */
[----:B------:R-:W3:Y:S02]  /*0df0*/  LDC.64 R8, c[0x0][0x250] ;  /* 0x00009400ff087b82 */ /* 0x000ee40000000a00 */
[----:B------:R-:W-:-:S06]  /*0e00*/  IMAD R6, R10, UR8, RZ ;  /* 0x000000080a067c24 */ /* 0x000fcc000f8e02ff */
[----:B------:R-:W4:Y:S01]  /*0e10*/  LDC.64 R16, c[0x0][0x238] ;  /* 0x00008e00ff107b82 */ /* 0x000f220000000a00 */
[----:B-1----:R-:W-:-:S07]  /*0e20*/  IABS R4, R7 ;  /* 0x0000000700047213 */ /* 0x002fce0000000000 */
[----:B------:R-:W1:Y:S01]  /*0e30*/  LDC.64 R20, c[0x0][0x260] ;  /* 0x00009800ff147b82 */ /* 0x000e620000000a00 */
[----:B------:R-:W2:Y:S08]  /*0e40*/  I2F.RP R2, R4 ;  /* 0x0000000400027306 */ /* 0x000eb00000209400 */
[----:B--2---:R-:W2:Y:S02]  /*0e50*/  MUFU.RCP R2, R2 ;  /* 0x0000000200027308 */ /* 0x004ea40000001000 */
[----:B--2---:R-:W-:-:S06]  /*0e60*/  IADD3 R2, R2, 0xffffffe, RZ ;  /* 0x0ffffffe02027810 */ /* 0x004fcc0007ffe0ff */
[----:B------:R-:W2:Y:S02]  /*0e70*/  F2I.FTZ.U32.TRUNC.NTZ R3, R2 ;  /* 0x0000000200037305 */ /* 0x000ea4000021f000 */
[----:B--2---:R-:W-:Y:S01]  /*0e80*/  IMAD.MOV R0, RZ, RZ, -R3 ;  /* 0x000000ffff007224 */ /* 0x004fe200078e0a03 */
[----:B------:R-:W-:-:S03]  /*0e90*/  MOV R2, RZ ;  /* 0x000000ff00027202 */ /* 0x000fc60000000f00 */
[----:B------:R-:W-:-:S04]  /*0ea0*/  IMAD R0, R0, R4, RZ ;  /* 0x0000000400007224 */ /* 0x000fc800078e02ff */
[----:B------:R-:W-:-:S04]  /*0eb0*/  IMAD.HI.U32 R0, R3, R0, R2 ;  /* 0x0000000003007227 */ /* 0x000fc800078e0002 */
[----:B------:R-:W-:Y:S01]  /*0ec0*/  IMAD.MOV.U32 R3, RZ, RZ, R5 ;  /* 0x000000ffff037224 */ /* 0x000fe200078e0005 */
[----:B------:R-:W-:-:S03]  /*0ed0*/  LOP3.LUT R5, R25, R7, RZ, 0x3c, !PT ;  /* 0x0000000719057212 */ /* 0x000fc600078e3cff */
[----:B------:R-:W-:-:S05]  /*0ee0*/  IMAD.HI.U32 R0, R0, R3, RZ ;  /* 0x0000000300007227 */ /* 0x000fca00078e00ff */
[----:B------:R-:W-:-:S05]  /*0ef0*/  IADD3 R2, -R0, RZ, RZ ;  /* 0x000000ff00027210 */ /* 0x000fca0007ffe1ff */
[----:B------:R-:W-:Y:S01]  /*0f00*/  IMAD R2, R4, R2, R3 ;  /* 0x0000000204027224 */ /* 0x000fe200078e0203 */
[----:B------:R-:W-:-:S04]  /*0f10*/  SHF.R.S32.HI R3, RZ, 0x1f, R12 ;  /* 0x0000001fff037819 */ /* 0x000fc8000001140c */
[----:B------:R-:W-:-:S13]  /*0f20*/  ISETP.GT.U32.AND P0, PT, R4, R2, PT ;  /* 0x000000020400720c */ /* 0x000fda0003f04070 */
[----:B------:R-:W-:Y:S01]  /*0f30*/  @!P0 IMAD.IADD R2, R2, 0x1, -R4 ;  /* 0x0000000102028824 */ /* 0x000fe200078e0a04 */
[----:B------:R-:W-:Y:S02]  /*0f40*/  @!P0 IADD3 R0, R0, 0x1, RZ ;  /* 0x0000000100008810 */ /* 0x000fe40007ffe0ff */
[----:B------:R-:W-:Y:S02]  /*0f50*/  ISETP.NE.AND P0, PT, R7, RZ, PT ;  /* 0x000000ff0700720c */ /* 0x000fe40003f05270 */
[----:B------:R-:W-:Y:S02]  /*0f60*/  ISETP.GE.U32.AND P2, PT, R2, R4, PT ;  /* 0x000000040200720c */ /* 0x000fe40003f46070 */
[----:B------:R-:W-:-:S04]  /*0f70*/  IADD3 R2, P1, R12, R14, RZ ;  /* 0x0000000e0c027210 */ /* 0x000fc80007f3e0ff */
[----:B------:R-:W-:Y:S02]  /*0f80*/  IADD3.X R4, R3, R22, RZ, P1, !PT ;  /* 0x0000001603047210 */ /* 0x000fe40000ffe4ff */
[----:B------:R-:W-:Y:S01]  /*0f90*/  ISETP.GE.AND P1, PT, R5, RZ, PT ;  /* 0x000000ff0500720c */ /* 0x000fe20003f26270 */
[----:B---3--:R-:W-:Y:S02]  /*0fa0*/  IMAD R5, R3, R8, RZ ;  /* 0x0000000803057224 */ /* 0x008fe400078e02ff */
[----:B------:R-:W-:Y:S02]  /*0fb0*/  IMAD R4, R4, UR6, RZ ;  /* 0x0000000604047c24 */ /* 0x000fe4000f8e02ff */
[----:B------:R-:W-:Y:S02]  /*0fc0*/  @P2 VIADD R0, R0, 0x1 ;  /* 0x0000000100002836 */ /* 0x000fe40000000000 */
[C---:B------:R-:W-:Y:S02]  /*0fd0*/  IMAD R4, R2.reuse, UR7, R4 ;  /* 0x0000000702047c24 */ /* 0x040fe4000f8e0204 */
[----:B------:R-:W-:-:S04]  /*0fe0*/  IMAD.WIDE.U32 R2, R2, UR6, RZ ;  /* 0x0000000602027c25 */ /* 0x000fc8000f8e00ff */
[----:B------:R-:W-:Y:S01]  /*0ff0*/  @!P1 IADD3 R0, -R0, RZ, RZ ;  /* 0x000000ff00009210 */ /* 0x000fe20007ffe1ff */
[C---:B------:R-:W-:Y:S01]  /*1000*/  IMAD R13, R12.reuse, R9, R5 ;  /* 0x000000090c0d7224 */ /* 0x040fe200078e0205 */
[----:B------:R-:W-:Y:S01]  /*1010*/  IADD3 R3, R3, R4, RZ ;  /* 0x0000000403037210 */ /* 0x000fe20007ffe0ff */
[----:B------:R-:W-:Y:S01]  /*1020*/  IMAD.WIDE.U32 R4, R12, R8, RZ ;  /* 0x000000080c047225 */ /* 0x000fe200078e00ff */
[----:B------:R-:W-:-:S03]  /*1030*/  @!P0 LOP3.LUT R0, RZ, R7, RZ, 0x33, !PT ;  /* 0x00000007ff008212 */ /* 0x000fc600078e33ff */
[C---:B------:R-:W-:Y:S01]  /*1040*/  IMAD R7, R11.reuse, UR9, R6 ;  /* 0x000000090b077c24 */ /* 0x040fe2000f8e0206 */
[----:B------:R-:W-:Y:S01]  /*1050*/  SHF.R.S32.HI R18, RZ, 0x1f, R0 ;  /* 0x0000001fff127819 */ /* 0x000fe20000011400 */
[----:B------:R-:W-:Y:S01]  /*1060*/  IMAD.WIDE.U32 R8, R11, UR8, R2 ;  /* 0x000000080b087c25 */ /* 0x000fe2000f8e0002 */
[----:B------:R-:W-:-:S03]  /*1070*/  MOV R2, R4 ;  /* 0x0000000400027202 */ /* 0x000fc60000000f00 */
[----:B------:R-:W-:Y:S01]  /*1080*/  IMAD.IADD R3, R5, 0x1, R13 ;  /* 0x0000000105037824 */ /* 0x000fe200078e020d */
[----:B------:R-:W-:Y:S01]  /*1090*/  IADD3 R5, R9, R7, RZ ;  /* 0x0000000709057210 */ /* 0x000fe20007ffe0ff */
[----:B----4-:R-:W-:Y:S02]  /*10a0*/  IMAD R6, R10, R16, RZ ;  /* 0x000000100a067224 */ /* 0x010fe400078e02ff */
[----:B------:R-:W-:Y:S02]  /*10b0*/  IMAD.MOV.U32 R4, RZ, RZ, R8 ;  /* 0x000000ffff047224 */ /* 0x000fe400078e0008 */
[----:B-1----:R-:W-:Y:S02]  /*10c0*/  IMAD R9, R18, R20, RZ ;  /* 0x0000001412097224 */ /* 0x002fe400078e02ff */
[C---:B------:R-:W-:Y:S02]  /*10d0*/  IMAD R10, R11.reuse, R17, R6 ;  /* 0x000000110b0a7224 */ /* 0x040fe400078e0206 */
[----:B------:R-:W-:-:S04]  /*10e0*/  IMAD.WIDE.U32 R6, R11, R16, R2 ;  /* 0x000000100b067225 */ /* 0x000fc800078e0002 */
[C---:B------:R-:W-:Y:S01]  /*10f0*/  IMAD.WIDE.U32 R2, R0.reuse, R20, R4 ;  /* 0x0000001400027225 */ /* 0x040fe200078e0004 */
[----:B------:R-:W-:Y:S02]  /*1100*/  IADD3 R15, R7, R10, RZ ;  /* 0x0000000a070f7210 */ /* 0x000fe40007ffe0ff */
[----:B------:R-:W-:Y:S01]  /*1110*/  MOV R12, R6 ;  /* 0x00000006000c7202 */ /* 0x000fe20000000f00 */
[----:B------:R-:W-:Y:S01]  /*1120*/  IMAD R4, R0, R21, R9 ;  /* 0x0000001500047224 */ /* 0x000fe200078e0209 */
[----:B------:R-:W-:Y:S01]  /*1130*/  MOV R10, R0 ;  /* 0x00000000000a7202 */ /* 0x000fe20000000f00 */
[----:B------:R-:W-:-:S03]  /*1140*/  IMAD.MOV.U32 R9, RZ, RZ, R2 ;  /* 0x000000ffff097224 */ /* 0x000fc600078e0002 */
[----:B------:R-:W-:-:S07]  /*1150*/  IADD3 R11, R3, R4, RZ ;  /* 0x00000004030b7210 */ /* 0x000fce0007ffe0ff */
.L_x_1536:
[----:B--2---:R-:W-:Y:S01]  /*1160*/  SHF.R.S32.HI R17, RZ, 0x1f, R60 ;  /* 0x0000001fff117819 */ /* 0x004fe2000001143c */
[----:B------:R-:W-:Y:S01]  /*1170*/  ULDC.64 UR4, c[0x0][0x228] ;  /* 0x00008a0000047ab9 */ /* 0x000fe20000000a00 */
[----:B------:R-:W-:Y:S01]  /*1180*/  ULDC.64 UR10, c[0x0][0x268] ;  /* 0x00009a00000a7ab9 */ /* 0x000fe20000000a00 */
[----:B------:R-:W1:Y:S01]  /*1190*/  S2UR UR19, SR_CgaCtaId ;  /* 0x00000000001379c3 */ /* 0x000e620000008800 */
[CC--:B------:R-:W-:Y:S01]  /*11a0*/  LEA.HI R16, R17.reuse, R60.reuse, RZ, 0x2 ;  /* 0x0000003c11107211 */ /* 0x0c0fe200078f10ff */
[----:B------:R-:W-:Y:S01]  /*11b0*/  ULDC.64 UR12, c[0x0][0x210] ;  /* 0x00008400000c7ab9 */ /* 0x000fe20000000a00 */
[----:B------:R-:W-:Y:S01]  /*11c0*/  LEA.HI R28, R17, R60, RZ, 0x3 ;  /* 0x0000003c111c7211 */ /* 0x000fe200078f18ff */
[----:B------:R-:W-:Y:S01]  /*11d0*/  USHF.L.U32 UR18, UR6, 0x6, URZ ;  /* 0x0000000606127899 */ /* 0x000fe2000800063f */
[----:B------:R-:W-:Y:S01]  /*11e0*/  LOP3.LUT R4, R16, 0xfffffffc, RZ, 0xc0, !PT ;  /* 0xfffffffc10047812 */ /* 0x000fe200078ec0ff */
[----:B------:R-:W-:Y:S01]  /*11f0*/  IMAD.SHL.U32 R96, R191, 0x100, RZ ;  /* 0x00000100bf607824 */ /* 0x000fe200078e00ff */
[----:B------:R-:W-:-:S02]  /*1200*/  SHF.R.S32.HI R0, RZ, 0x3, R28 ;  /* 0x00000003ff007819 */ /* 0x000fc4000001141c */
[----:B------:R-:W-:Y:S01]  /*1210*/  LOP3.LUT R5, R28, 0xfffffff8, RZ, 0xc0, !PT ;  /* 0xfffffff81c057812 */ /* 0x000fe200078ec0ff */
[----:B------:R-:W-:Y:S01]  /*1220*/  IMAD.IADD R4, R60, 0x1, -R4 ;  /* 0x000000013c047824 */ /* 0x000fe200078e0a04 */
[----:B------:R-:W-:Y:S01]  /*1230*/  LEA.HI R23, R17, R60, RZ, 0x4 ;  /* 0x0000003c11177211 */ /* 0x000fe200078f20ff */
[----:B------:R-:W-:Y:S01]  /*1240*/  IMAD.SHL.U32 R0, R0, 0x40, RZ ;  /* 0x0000004000007824 */ /* 0x000fe200078e00ff */
[----:B------:R-:W-:Y:S01]  /*1250*/  SHF.R.S32.HI R2, RZ, 0x2, R16 ;  /* 0x00000002ff027819 */ /* 0x000fe20000011410 */
[----:B------:R-:W-:Y:S01]  /*1260*/  IMAD.IADD R5, R60, 0x1, -R5 ;  /* 0x000000013c057824 */ /* 0x000fe200078e0a05 */
[----:B------:R-:W-:Y:S01]  /*1270*/  SHF.R.S32.HI R13, RZ, 0x4, R23 ;  /* 0x00000004ff0d7819 */ /* 0x000fe20000011417 */
[----:B------:R-:W-:Y:S01]  /*1280*/  IMAD.SHL.U32 R4, R4, 0x8, RZ ;  /* 0x0000000804047824 */ /* 0x000fe200078e00ff */
[----:B------:R-:W-:Y:S02]  /*1290*/  LOP3.LUT R0, R0, 0xc0, RZ, 0xc0, !PT ;  /* 0x000000c000007812 */ /* 0x000fe400078ec0ff */
[----:B------:R-:W-:-:S02]  /*12a0*/  LEA.HI R24, R5, R5, RZ, 0x1 ;  /* 0x0000000505187211 */ /* 0x000fc400078f08ff */
[----:B------:R-:W-:Y:S02]  /*12b0*/  SHF.R.S32.HI R3, RZ, 0x1f, R2 ;  /* 0x0000001fff037819 */ /* 0x000fe40000011402 */
[----:B------:R-:W-:Y:S02]  /*12c0*/  LOP3.LUT R8, R0, 0x18, R4, 0xf8, !PT ;  /* 0x0000001800087812 */ /* 0x000fe400078ef804 */
[----:B------:R-:W-:Y:S01]  /*12d0*/  SHF.R.U32.HI R6, RZ, 0x3, R0 ;  /* 0x00000003ff067819 */ /* 0x000fe20000011600 */
[----:B------:R-:W-:Y:S01]  /*12e0*/  IMAD.WIDE R20, R27, 0x40, R2 ;  /* 0x000000401b147825 */ /* 0x000fe200078e0202 */
[----:B------:R-:W-:Y:S02]  /*12f0*/  LOP3.LUT R0, R24, 0x3fffffe, RZ, 0xc0, !PT ;  /* 0x03fffffe18007812 */ /* 0x000fe400078ec0ff */
[----:B------:R-:W-:Y:S02]  /*1300*/  LEA.HI R7, R23, R13, RZ, 0x1 ;  /* 0x0000000d17077211 */ /* 0x000fe400078f08ff */
[----:B------:R-:W-:Y:S01]  /*1310*/  LEA.HI R61, R17, R60, RZ, 0x5 ;  /* 0x0000003c113d7211 */ /* 0x000fe200078f28ff */
[----:B------:R-:W-:Y:S01]  /*1320*/  IMAD.IADD R27, R5, 0x1, -R0 ;  /* 0x00000001051b7824 */ /* 0x000fe200078e0a00 */
[----:B------:R-:W-:-:S02]  /*1330*/  LOP3.LUT R7, R7, 0xfffffffe, RZ, 0xc0, !PT ;  /* 0xfffffffe07077812 */ /* 0x000fc400078ec0ff */
[----:B------:R-:W-:Y:S02]  /*1340*/  LEA.HI R0, R16, R2, RZ, 0x1 ;  /* 0x0000000210007211 */ /* 0x000fe400078f08ff */
[----:B------:R-:W-:Y:S01]  /*1350*/  SHF.R.S32.HI R5, RZ, 0x1f, R19 ;  /* 0x0000001fff057819 */ /* 0x000fe20000011413 */
[----:B------:R-:W-:Y:S01]  /*1360*/  IMAD.IADD R26, R13, 0x1, -R7 ;  /* 0x000000010d1a7824 */ /* 0x000fe200078e0a07 */
[----:B------:R-:W-:Y:S02]  /*1370*/  LOP3.LUT R0, R0, 0x7fffffe, RZ, 0xc0, !PT ;  /* 0x07fffffe00007812 */ /* 0x000fe400078ec0ff */
[----:B------:R-:W-:Y:S01]  /*1380*/  LOP3.LUT R13, R8, R6, RZ, 0x3c, !PT ;  /* 0x00000006080d7212 */ /* 0x000fe200078e3cff */
[----:B------:R-:W-:Y:S01]  /*1390*/  IMAD R17, R5, UR4, RZ ;  /* 0x0000000405117c24 */ /* 0x000fe2000f8e02ff */
[----:B------:R-:W-:Y:S01]  /*13a0*/  SHF.R.S32.HI R5, RZ, 0x1f, R4 ;  /* 0x0000001fff057819 */ /* 0x000fe20000011404 */
[----:B------:R-:W-:Y:S01]  /*13b0*/  IMAD.IADD R0, R2, 0x1, -R0 ;  /* 0x0000000102007824 */ /* 0x000fe200078e0a00 */
[----:B------:R-:W-:Y:S01]  /*13c0*/  IADD3 R8, P1, R4, R9, RZ ;  /* 0x0000000904087210 */ /* 0x000fe20007f3e0ff */
[----:B------:R-:W-:Y:S01]  /*13d0*/  IMAD R17, R19, UR5, R17 ;  /* 0x0000000513117c24 */ /* 0x000fe2000f8e0211 */
[----:B------:R-:W-:-:S02]  /*13e0*/  SHF.R.S32.HI R59, RZ, 0x5, R61 ;  /* 0x00000005ff3b7819 */ /* 0x000fc4000001143d */
[----:B------:R-:W-:Y:S01]  /*13f0*/  IADD3 R6, P0, R4, R12, RZ ;  /* 0x0000000c04067210 */ /* 0x000fe20007f1e0ff */
[----:B------:R-:W-:Y:S01]  /*1400*/  IMAD.X R9, R5, 0x1, R11, P1 ;  /* 0x0000000105097824 */ /* 0x000fe200008e060b */
[----:B------:R-:W-:Y:S01]  /*1410*/  LOP3.LUT R12, R23, 0xfffffff0, RZ, 0xc0, !PT ;  /* 0xfffffff0170c7812 */ /* 0x000fe200078ec0ff */
[----:B------:R-:W-:Y:S02]  /*1420*/  IMAD R11, R59, 0x8, R0 ;  /* 0x000000083b0b7824 */ /* 0x000fe400078e0200 */
[----:B------:R-:W-:Y:S02]  /*1430*/  IMAD.X R7, R5, 0x1, R15, P0 ;  /* 0x0000000105077824 */ /* 0x000fe400000e060f */
[----:B------:R-:W-:Y:S01]  /*1440*/  IMAD.U32 R183, R11, 0x20, R13 ;  /* 0x000000200bb77824 */ /* 0x000fe200078e000d */
[----:B------:R-:W-:Y:S01]  /*1450*/  IADD3 R13, P0, R2, R14, RZ ;  /* 0x0000000e020d7210 */ /* 0x000fe20007f1e0ff */
[----:B------:R-:W-:Y:S01]  /*1460*/  IMAD R0, R18, UR10, RZ ;  /* 0x0000000a12007c24 */ /* 0x000fe2000f8e02ff */
[----:B------:R-:W2:Y:S01]  /*1470*/  LDC.64 R14, c[0x0][0x240] ;  /* 0x00009000ff0e7b82 */ /* 0x000ea20000000a00 */
[----:B------:R-:W-:-:S02]  /*1480*/  IMAD.IADD R16, R60, 0x1, -R12 ;  /* 0x000000013c107824 */ /* 0x000fc400078e0a0c */
[----:B------:R-:W-:Y:S01]  /*1490*/  IMAD.WIDE.U32 R4, R19, UR4, R4 ;  /* 0x0000000413047c25 */ /* 0x000fe2000f8e0004 */
[----:B------:R-:W-:Y:S02]  /*14a0*/  ULDC.64 UR4, c[0x0][0x258] ;  /* 0x0000960000047ab9 */ /* 0x000fe40000000a00 */
[----:B------:R-:W-:Y:S01]  /*14b0*/  LEA.HI R18, R16, R16, RZ, 0x1 ;  /* 0x0000001010127211 */ /* 0x000fe200078f08ff */
[C---:B------:R-:W-:Y:S02]  /*14c0*/  IMAD R19, R10.reuse, UR11, R0 ;  /* 0x0000000b0a137c24 */ /* 0x040fe4000f8e0200 */
[C---:B------:R-:W-:Y:S02]  /*14d0*/  IMAD R0, R3.reuse, UR6, RZ ;  /* 0x0000000603007c24 */ /* 0x040fe4000f8e02ff */
[----:B------:R-:W-:Y:S02]  /*14e0*/  IMAD.X R22, R3, 0x1, R22, P0 ;  /* 0x0000000103167824 */ /* 0x000fe400000e0616 */
[----:B------:R-:W-:Y:S01]  /*14f0*/  IMAD.WIDE.U32 R10, R10, UR10, R6 ;  /* 0x0000000a0a0a7c25 */ /* 0x000fe2000f8e0006 */
[----:B------:R-:W-:-:S03]  /*1500*/  ULDC.64 UR10, c[0x0][0x250] ;  /* 0x00009400000a7ab9 */ /* 0x000fc60000000a00 */
[C---:B------:R-:W-:Y:S01]  /*1510*/  IMAD R12, R2.reuse, UR7, R0 ;  /* 0x00000007020c7c24 */ /* 0x040fe2000f8e0200 */
[--C-:B------:R-:W-:Y:S01]  /*1520*/  SHF.R.S32.HI R0, RZ, 0x1f, R18.reuse ;  /* 0x0000001fff007819 */ /* 0x100fe20000011412 */
[----:B------:R-:W-:Y:S01]  /*1530*/  IMAD.IADD R3, R5, 0x1, R17 ;  /* 0x0000000105037824 */ /* 0x000fe200078e0211 */
[----:B------:R-:W-:Y:S01]  /*1540*/  SHF.R.S32.HI R5, RZ, 0x1, R18 ;  /* 0x00000001ff057819 */ /* 0x000fe20000011412 */
[----:B------:R-:W-:Y:S01]  /*1550*/  IMAD.WIDE.U32 R6, R2, UR6, R8 ;  /* 0x0000000602067c25 */ /* 0x000fe2000f8e0008 */
[----:B------:R-:W-:Y:S02]  /*1560*/  SHF.R.S32.HI R8, RZ, 0x1f, R25 ;  /* 0x0000001fff087819 */ /* 0x000fe40000011419 */
[----:B------:R-:W-:Y:S01]  /*1570*/  LEA.HI R0, R0, R5, RZ, 0x2 ;  /* 0x0000000500007211 */ /* 0x000fe200078f10ff */
[----:B------:R-:W-:Y:S02]  /*1580*/  IMAD.MOV.U32 R2, RZ, RZ, R4 ;  /* 0x000000ffff027224 */ /* 0x000fe400078e0004 */
[----:B------:R-:W-:Y:S01]  /*1590*/  IMAD R8, R8, UR4, RZ ;  /* 0x0000000408087c24 */ /* 0x000fe2000f8e02ff */
[----:B------:R-:W-:Y:S01]  /*15a0*/  LOP3.LUT R0, R0, 0xfffffffc, RZ, 0xc0, !PT ;  /* 0xfffffffc00007812 */ /* 0x000fe200078ec0ff */
[----:B------:R-:W-:-:S04]  /*15b0*/  IMAD.WIDE.U32 R2, R25, UR4, R2 ;  /* 0x0000000419027c25 */ /* 0x000fc8000f8e0002 */
[----:B------:R-:W-:Y:S01]  /*15c0*/  IMAD R4, R25, UR5, R8 ;  /* 0x0000000519047c24 */ /* 0x000fe2000f8e0208 */
[----:B------:R-:W-:Y:S01]  /*15d0*/  ULDC.64 UR4, c[0x0][0x218] ;  /* 0x0000860000047ab9 */ /* 0x000fe20000000a00 */
[----:B------:R-:W-:Y:S01]  /*15e0*/  IMAD.IADD R25, R5, 0x1, -R0 ;  /* 0x0000000105197824 */ /* 0x000fe200078e0a00 */
[----:B------:R-:W-:Y:S01]  /*15f0*/  LEA R245, P0, R6, UR4, 0x1 ;  /* 0x0000000406f57c11 */ /* 0x000fe2000f8008ff */
[----:B------:R-:W-:Y:S02]  /*1600*/  IMAD.IADD R3, R3, 0x1, R4 ;  /* 0x0000000103037824 */ /* 0x000fe400078e0204 */
[----:B--2---:R-:W-:Y:S02]  /*1610*/  IMAD R0, R21, R14, RZ ;  /* 0x0000000e15007224 */ /* 0x004fe400078e02ff */
[----:B------:R-:W-:Y:S02]  /*1620*/  IMAD.IADD R7, R7, 0x1, R12 ;  /* 0x0000000107077824 */ /* 0x000fe400078e020c */
[----:B------:R-:W-:-:S02]  /*1630*/  IMAD R0, R20, R15, R0 ;  /* 0x0000000f14007224 */ /* 0x000fc400078e0200 */
[----:B------:R-:W-:Y:S01]  /*1640*/  IMAD.WIDE.U32 R2, R20, R14, R2 ;  /* 0x0000000e14027225 */ /* 0x000fe200078e0002 */
[----:B------:R-:W-:Y:S01]  /*1650*/  LEA.HI.X R244, R6, UR5, R7, 0x1, P0 ;  /* 0x0000000506f47c11 */ /* 0x000fe200080f0c07 */
[----:B------:R-:W-:Y:S02]  /*1660*/  UMOV UR5, 0x400 ;  /* 0x0000040000057882 */ /* 0x000fe40000000000 */
[----:B------:R-:W-:Y:S01]  /*1670*/  IMAD.IADD R0, R3, 0x1, R0 ;  /* 0x0000000103007824 */ /* 0x000fe200078e0200 */
[C---:B------:R-:W-:Y:S01]  /*1680*/  LEA R6, P0, R2.reuse, UR12, 0x1 ;  /* 0x0000000c02067c11 */ /* 0x040fe2000f8008ff */
[----:B-1----:R-:W-:Y:S01]  /*1690*/  ULEA UR5, UR19, UR5, 0x18 ;  /* 0x0000000513057291 */ /* 0x002fe2000f8ec03f */
[----:B------:R-:W-:Y:S01]  /*16a0*/  IMAD.MOV.U32 R8, RZ, RZ, R10 ;  /* 0x000000ffff087224 */ /* 0x000fe200078e000a */
[----:B------:R-:W-:Y:S01]  /*16b0*/  USHF.L.U64.HI UR19, UR6, 0x6, UR7 ;  /* 0x0000000606137899 */ /* 0x000fe20008010207 */
[----:B------:R-:W-:Y:S01]  /*16c0*/  LEA.HI.X R7, R2, UR13, R0, 0x1, P0 ;  /* 0x0000000d02077c11 */ /* 0x000fe200080f0c00 */
[----:B------:R-:W-:Y:S01]  /*16d0*/  IMAD R3, R22, UR10, RZ ;  /* 0x0000000a16037c24 */ /* 0x000fe2000f8e02ff */
[----:B------:R-:W-:Y:S01]  /*16e0*/  IADD3 R4, P0, R245, UR18, RZ ;  /* 0x00000012f5047c10 */ /* 0x000fe2000ff1e0ff */
[----:B------:R-:W-:Y:S01]  /*16f0*/  IMAD.IADD R9, R11, 0x1, R19 ;  /* 0x000000010b097824 */ /* 0x000fe200078e0213 */
[----:B------:R-:W-:Y:S01]  /*1700*/  LEA R10, P1, R14, R6, 0x6 ;  /* 0x000000060e0a7211 */ /* 0x000fe200078230ff */
[----:B------:R-:W-:Y:S01]  /*1710*/  IMAD R17, R13, UR11, R3 ;  /* 0x0000000b0d117c24 */ /* 0x000fe2000f8e0203 */
[----:B------:R-:W-:Y:S01]  /*1720*/  LEA R183, R183, UR5, 0x1 ;  /* 0x00000005b7b77c11 */ /* 0x000fe2000f8e08ff */
[----:B------:R-:W-:Y:S01]  /*1730*/  IMAD.WIDE.U32 R12, R13, UR10, R8 ;  /* 0x0000000a0d0c7c25 */ /* 0x000fe2000f8e0008 */
[----:B------:R-:W-:Y:S01]  /*1740*/  IADD3.X R5, R244, UR19, RZ, P0, !PT ;  /* 0x00000013f4057c10 */ /* 0x000fe200087fe4ff */
[----:B------:R-:W-:Y:S01]  /*1750*/  ULDC.64 UR12, c[0x0][0x220] ;  /* 0x00008800000c7ab9 */ /* 0x000fe20000000a00 */
[----:B------:R-:W-:Y:S01]  /*1760*/  IADD3 R2, P0, R4, UR18, RZ ;  /* 0x0000001204027c10 */ /* 0x000fe2000ff1e0ff */
[----:B------:R-:W-:Y:S01]  /*1770*/  @!PT LDS RZ, [RZ] ;  /* 0x00000000fffff984 */ /* 0x000fe20000000800 */
[----:B------:R-:W-:Y:S01]  /*1780*/  @!PT LDS RZ, [RZ] ;  /* 0x00000000fffff984 */ /* 0x000fe20000000800 */
[----:B------:R-:W-:Y:S01]  /*1790*/  @!PT LDS RZ, [RZ] ;  /* 0x00000000fffff984 */ /* 0x000fe20000000800 */
[----:B------:R1:W-:Y:S01]  /*17a0*/  LDGSTS.E.BYPASS.LTC128B.128 [R183], desc[UR16][R6.64] ;  /* 0x0000000006b77fae */ /* 0x0003e2000b901d50 */
[----:B------:R-:W-:Y:S01]  /*17b0*/  LEA.HI.X R11, R14, R7, R15, 0x6, P1 ;  /* 0x000000070e0b7211 */ /* 0x000fe200008f340f */
[----:B------:R-:W-:Y:S01]  /*17c0*/  IMAD.MOV.U32 R8, RZ, RZ, R245 ;  /* 0x000000ffff087224 */ /* 0x000fe200078e00f5 */
[----:B------:R-:W-:Y:S01]  /*17d0*/  IADD3.X R3, R5, UR19, RZ, P0, !PT ;  /* 0x0000001305037c10 */ /* 0x000fe200087fe4ff */
[----:B------:R-:W-:Y:S01]  /*17e0*/  IMAD.MOV.U32 R9, RZ, RZ, R244 ;  /* 0x000000ffff097224 */ /* 0x000fe200078e00f4 */
[----:B------:R-:W-:Y:S01]  /*17f0*/  SHF.R.S32.HI R14, RZ, 0x1, R24 ;  /* 0x00000001ff0e7819 */ /* 0x000fe20000011418 */
[----:B------:R-:W-:Y:S01]  /*1800*/  LDGSTS.E.BYPASS.LTC128B.128 [R183+0x800], desc[UR16][R10.64] ;  /* 0x008000000ab77fae */ /* 0x000fe2000b901d50 */
[----:B------:R-:W-:Y:S01]  /*1810*/  USHF.L.U64.HI UR11, UR10, 0x6, UR11 ;  /* 0x000000060a0b7899 */ /* 0x000fe2000801020b */
[----:B------:R-:W-:Y:S01]  /*1820*/  LOP3.LUT P1, RZ, R25, 0x2, RZ, 0xc0, !PT ;  /* 0x0000000219ff7812 */ /* 0x000fe2000782c0ff */
[----:B------:R-:W-:Y:S01]  /*1830*/  UIADD3 UR4, UR5, 0x1000, URZ ;  /* 0x0000100005047890 */ /* 0x000fe2000fffe03f */
[----:B------:R2:W-:Y:S01]  /*1840*/  LDGSTS.E.BYPASS.LTC128B.128 [R183+0x1000], desc[UR16][R8.64] ;  /* 0x0100000008b77fae */ /* 0x0005e2000b901d50 */
[----:B------:R-:W-:-:S03]  /*1850*/  IMAD.SHL.U32 R0, R14, 0x40, RZ ;  /* 0x000000400e007824 */ /* 0x000fc600078e00ff */
[----:B------:R3:W-:Y:S02]  /*1860*/  LDGSTS.E.BYPASS.LTC128B.128 [R183+0x1800], desc[UR16][R4.64] ;  /* 0x0180000004b77fae */ /* 0x0007e4000b901d50 */
[----:B------:R-:W-:Y:S02]  /*1870*/  LOP3.LUT R0, R0, 0xc0, RZ, 0xc0, !PT ;  /* 0x000000c000007812 */ /* 0x000fe400078ec0ff */
[----:B------:R4:W-:Y:S01]  /*1880*/  LDGSTS.E.BYPASS.LTC128B.128 [R183+0x2000], desc[UR16][R2.64] ;  /* 0x0200000002b77fae */ /* 0x0009e2000b901d50 */
[----:B-1----:R-:W-:-:S04]  /*1890*/  IADD3 R6, P0, R2, UR18, RZ ;  /* 0x0000001202067c10 */ /* 0x002fc8000ff1e0ff */
[----:B------:R-:W-:-:S05]  /*18a0*/  IADD3.X R7, R3, UR19, RZ, P0, !PT ;  /* 0x0000001303077c10 */ /* 0x000fca00087fe4ff */
[----:B------:R1:W-:Y:S01]  /*18b0*/  LDGSTS.E.BYPASS.LTC128B.128 [R183+0x2800], desc[UR16][R6.64] ;  /* 0x0280000006b77fae */ /* 0x0003e2000b901d50 */
[----:B--2---:R-:W-:-:S04]  /*18c0*/  IADD3 R8, P0, R6, UR18, RZ ;  /* 0x0000001206087c10 */ /* 0x004fc8000ff1e0ff */
[----:B------:R-:W-:Y:S02]  /*18d0*/  IADD3.X R9, R7, UR19, RZ, P0, !PT ;  /* 0x0000001307097c10 */ /* 0x000fe400087fe4ff */
[----:B---3--:R-:W-:-:S03]  /*18e0*/  IADD3 R4, P0, R8, UR18, RZ ;  /* 0x0000001208047c10 */ /* 0x008fc6000ff1e0ff */
[----:B------:R-:W-:Y:S01]  /*18f0*/  LDGSTS.E.BYPASS.LTC128B.128 [R183+0x3000], desc[UR16][R8.64] ;  /* 0x0300000008b77fae */ /* 0x000fe2000b901d50 */
[----:B------:R-:W-:Y:S02]  /*1900*/  IADD3.X R5, R9, UR19, RZ, P0, !PT ;  /* 0x0000001309057c10 */ /* 0x000fe400087fe4ff */
[----:B----4-:R-:W-:-:S03]  /*1910*/  IADD3 R2, P0, R4, UR18, RZ ;  /* 0x0000001204027c10 */ /* 0x010fc6000ff1e0ff */
[----:B------:R2:W-:Y:S01]  /*1920*/  LDGSTS.E.BYPASS.LTC128B.128 [R183+0x3800], desc[UR16][R4.64] ;  /* 0x0380000004b77fae */ /* 0x0005e2000b901d50 */
[----:B------:R-:W-:-:S05]  /*1930*/  IADD3.X R3, R5, UR19, RZ, P0, !PT ;  /* 0x0000001305037c10 */ /* 0x000fca00087fe4ff */
[----:B------:R3:W-:Y:S01]  /*1940*/  LDGSTS.E.BYPASS.LTC128B.128 [R183+0x4000], desc[UR16][R2.64] ;  /* 0x0400000002b77fae */ /* 0x0007e2000b901d50 */
[----:B-1----:R-:W-:Y:S01]  /*1950*/  IMAD R6, R26, 0x8, R27 ;  /* 0x000000081a067824 */ /* 0x002fe200078e021b */
[----:B--2---:R-:W-:-:S04]  /*1960*/  IADD3 R4, P0, R2, UR18, RZ ;  /* 0x0000001202047c10 */ /* 0x004fc8000ff1e0ff */
[----:B------:R-:W-:Y:S02]  /*1970*/  IADD3.X R5, R3, UR19, RZ, P0, !PT ;  /* 0x0000001303057c10 */ /* 0x000fe400087fe4ff */
[----:B---3--:R-:W-:Y:S02]  /*1980*/  LOP3.LUT R3, R0, 0x8, R28, 0xf8, !PT ;  /* 0x0000000800037812 */ /* 0x008fe400078ef81c */
[----:B------:R-:W-:Y:S01]  /*1990*/  SHF.R.U32.HI R2, RZ, 0x3, R0 ;  /* 0x00000003ff027819 */ /* 0x000fe20000011600 */
[----:B------:R1:W-:Y:S01]  /*19a0*/  LDGSTS.E.BYPASS.LTC128B.128 [R183+0x4800], desc[UR16][R4.64] ;  /* 0x0480000004b77fae */ /* 0x0003e2000b901d50 */
[----:B------:R-:W-:Y:S01]  /*19b0*/  IMAD.IADD R0, R13, 0x1, R17 ;  /* 0x000000010d007824 */ /* 0x000fe200078e0211 */
[----:B------:R-:W-:Y:S01]  /*19c0*/  LEA R152, P0, R12, UR12, 0x1 ;  /* 0x0000000c0c987c11 */ /* 0x000fe2000f8008ff */
[----:B------:R-:W-:Y:S01]  /*19d0*/  USHF.L.U32 UR12, UR10, 0x6, URZ ;  /* 0x000000060a0c7899 */ /* 0x000fe2000800063f */
[----:B------:R-:W0:Y:S01]  /*19e0*/  LDGDEPBAR ;  /* 0x00000000000079af */ /* 0x000e220000000000 */
[----:B------:R-:W-:Y:S01]  /*19f0*/  LOP3.LUT R7, R3, R2, RZ, 0x3c, !PT ;  /* 0x0000000203077212 */ /* 0x000fe200078e3cff */
[----:B------:R-:W-:Y:S01]  /*1a00*/  IMAD.SHL.U32 R2, R26, 0x8, RZ ;  /* 0x000000081a027824 */ /* 0x000fe200078e00ff */
[----:B------:R-:W-:Y:S01]  /*1a10*/  LEA.HI.X R153, R12, UR13, R0, 0x1, P0 ;  /* 0x0000000d0c997c11 */ /* 0x000fe200080f0c00 */
[----:B------:R-:W-:Y:S01]  /*1a20*/  IMAD.SHL.U32 R0, R25, 0x40, RZ ;  /* 0x0000004019007824 */ /* 0x000fe200078e00ff */
[----:B------:R-:W-:-:S04]  /*1a30*/  SHF.R.S32.HI R3, RZ, 0x1f, R16 ;  /* 0x0000001fff037819 */ /* 0x000fc80000011410 */
[----:B------:R-:W-:Y:S02]  /*1a40*/  LOP3.LUT R0, R0, 0xc0, RZ, 0xc0, !PT ;  /* 0x000000c000007812 */ /* 0x000fe400078ec0ff */
[----:B------:R-:W-:Y:S02]  /*1a50*/  LEA.HI R8, R3, R16, RZ, 0x3 ;  /* 0x0000001003087211 */ /* 0x000fe400078f18ff */
[----:B------:R-:W-:-:S03]  /*1a60*/  SHF.R.U32.HI R3, RZ, 0x3, R0 ;  /* 0x00000003ff037819 */ /* 0x000fc60000011600 */
[----:B------:R-:W-:-:S05]  /*1a70*/  IMAD.SHL.U32 R8, R8, 0x20, RZ ;  /* 0x0000002008087824 */ /* 0x000fca00078e00ff */
[----:B------:R-:W-:Y:S02]  /*1a80*/  LOP3.LUT R57, R8, 0xffffff00, RZ, 0xc0, !PT ;  /* 0xffffff0008397812 */ /* 0x000fe400078ec0ff */
[----:B-1----:R-:W-:Y:S01]  /*1a90*/  LOP3.LUT R4, R18, 0x7fffffe, RZ, 0xc0, !PT ;  /* 0x07fffffe12047812 */ /* 0x002fe200078ec0ff */
[----:B------:R-:W-:-:S04]  /*1aa0*/  DEPBAR.LE SB0, 0x0 ;  /* 0x000080000000791a */ /* 0x000fc80000000000 */
[----:B------:R-:W-:Y:S01]  /*1ab0*/  BAR.SYNC.DEFER_BLOCKING 0x0 ;  /* 0x0000000000007b1d */ /* 0x000fe20000010000 */
[----:B------:R-:W-:Y:S01]  /*1ac0*/  LOP3.LUT R5, R0, 0x8, R2, 0xf8, !PT ;  /* 0x0000000800057812 */ /* 0x000fe200078ef802 */
[----:B------:R-:W-:Y:S01]  /*1ad0*/  IMAD.IADD R58, R16, 0x1, -R4 ;  /* 0x00000001103a7824 */ /* 0x000fe200078e0a04 */
[----:B------:R-:W-:Y:S01]  /*1ae0*/  IADD3 R2, P0, R152, UR12, RZ ;  /* 0x0000000c98027c10 */ /* 0x000fe2000ff1e0ff */
[----:B------:R-:W-:Y:S01]  /*1af0*/  IMAD.U32 R0, R6, 0x20, R7 ;  /* 0x0000002006007824 */ /* 0x000fe200078e0007 */
[----:B------:R-:W-:Y:S01]  /*1b00*/  LOP3.LUT R134, R5, R3, RZ, 0x3c, !PT ;  /* 0x0000000305867212 */ /* 0x000fe200078e3cff */
[--C-:B------:R-:W-:Y:S01]  /*1b10*/  IMAD R9, R59, 0x200, R57.reuse ;  /* 0x000002003b097824 */ /* 0x100fe200078e0239 */
[----:B------:R-:W-:Y:S01]  /*1b20*/  IADD3.X R3, R153, UR11, RZ, P0, !PT ;  /* 0x0000000b99037c10 */ /* 0x000fe200087fe4ff */
[----:B------:R-:W-:Y:S01]  /*1b30*/  IMAD R115, R58, 0x20, R57 ;  /* 0x000000203a737824 */ /* 0x000fe200078e0239 */
[----:B------:R-:W-:Y:S01]  /*1b40*/  IADD3 R4, P0, R2, UR12, RZ ;  /* 0x0000000c02047c10 */ /* 0x000fe2000ff1e0ff */
[----:B------:R-:W-:Y:S01]  /*1b50*/  IMAD R9, R58, 0x20, R9 ;  /* 0x000000203a097824 */ /* 0x000fe200078e0209 */
[----:B------:R-:W-:-:S02]  /*1b60*/  LEA R13, R0, UR5, 0x1 ;  /* 0x00000005000d7c11 */ /* 0x000fc4000f8e08ff */
[----:B------:R-:W-:Y:S02]  /*1b70*/  IADD3.X R5, R3, UR11, RZ, P0, !PT ;  /* 0x0000000b03057c10 */ /* 0x000fe400087fe4ff */
[----:B------:R-:W-:Y:S02]  /*1b80*/  IADD3 R6, P0, R4, UR12, RZ ;  /* 0x0000000c04067c10 */ /* 0x000fe4000ff1e0ff */
[----:B------:R-:W-:Y:S01]  /*1b90*/  LEA R164, R0, UR4, 0x1 ;  /* 0x0000000400a47c11 */ /* 0x000fe2000f8e08ff */
[----:B------:R-:W-:Y:S01]  /*1ba0*/  ULDC UR4, c[0x0][0x39c] ;  /* 0x0000e70000047ab9 */ /* 0x000fe20000000800 */
[----:B------:R-:W-:-:S03]  /*1bb0*/  IADD3.X R7, R5, UR11, RZ, P0, !PT ;  /* 0x0000000b05077c10 */ /* 0x000fc600087fe4ff */
[----:B------:R-:W-:Y:S01]  /*1bc0*/  VIADD R165, R164, 0x20 ;  /* 0x00000020a4a57836 */ /* 0x000fe20000000000 */
[----:B------:R-:W-:Y:S01]  /*1bd0*/  @!PT LDS RZ, [RZ] ;  /* 0x00000000fffff984 */ /* 0x000fe20000000800 */
[----:B------:R-:W-:Y:S01]  /*1be0*/  @!PT LDS RZ, [RZ] ;  /* 0x00000000fffff984 */ /* 0x000fe20000000800 */
[----:B------:R-:W-:Y:S01]  /*1bf0*/  @!PT LDS RZ, [RZ] ;  /* 0x00000000fffff984 */ /* 0x000fe20000000800 */
[----:B------:R-:W-:Y:S04]  /*1c00*/  LDGSTS.E.BYPASS.LTC128B.128 [R183+0x5000], desc[UR16][R152.64] ;  /* 0x0500000098b77fae */ /* 0x000fe8000b901d50 */
[----:B------:R1:W-:Y:S04]  /*1c10*/  LDGSTS.E.BYPASS.LTC128B.128 [R183+0x5800], desc[UR16][R2.64] ;  /* 0x0580000002b77fae */ /* 0x0003e8000b901d50 */
[----:B------:R2:W-:Y:S04]  /*1c20*/  LDGSTS.E.BYPASS.LTC128B.128 [R183+0x6000], desc[UR16][R4.64] ;  /* 0x0600000004b77fae */ /* 0x0005e8000b901d50 */
[----:B------:R3:W-:Y:S01]  /*1c30*/  LDGSTS.E.BYPASS.LTC128B.128 [R183+0x6800], desc[UR16][R6.64] ;  /* 0x0680000006b77fae */ /* 0x0007e2000b901d50 */
[----:B-1----:R-:W-:-:S04]  /*1c40*/  IADD3 R2, P0, R6, UR12, RZ ;  /* 0x0000000c06027c10 */ /* 0x002fc8000ff1e0ff */
[----:B------:R-:W-:Y:S02]  /*1c50*/  IADD3.X R3, R7, UR11, RZ, P0, !PT ;  /* 0x0000000b07037c10 */ /* 0x000fe400087fe4ff */
[----:B--2---:R-:W-:-:S03]  /*1c60*/  IADD3 R4, P0, R2, UR12, RZ ;  /* 0x0000000c02047c10 */ /* 0x004fc6000ff1e0ff */
[----:B------:R1:W-:Y:S01]  /*1c70*/  LDGSTS.E.BYPASS.LTC128B.128 [R183+0x7000], desc[UR16][R2.64] ;  /* 0x0700000002b77fae */ /* 0x0003e2000b901d50 */
[----:B------:R-:W-:Y:S02]  /*1c80*/  IADD3.X R5, R3, UR11, RZ, P0, !PT ;  /* 0x0000000b03057c10 */ /* 0x000fe400087fe4ff */
[----:B---3--:R-:W-:-:S03]  /*1c90*/  IADD3 R6, P0, R4, UR12, RZ ;  /* 0x0000000c04067c10 */ /* 0x008fc6000ff1e0ff */
[----:B------:R-:W-:Y:S01]  /*1ca0*/  LDGSTS.E.BYPASS.LTC128B.128 [R183+0x7800], desc[UR16][R4.64] ;  /* 0x0780000004b77fae */ /* 0x000fe2000b901d50 */
[----:B------:R-:W-:Y:S02]  /*1cb0*/  IADD3.X R7, R5, UR11, RZ, P0, !PT ;  /* 0x0000000b05077c10 */ /* 0x000fe400087fe4ff */
[----:B------:R-:W-:-:S03]  /*1cc0*/  IADD3 R8, P0, R6, UR12, RZ ;  /* 0x0000000c06087c10 */ /* 0x000fc6000ff1e0ff */
[----:B------:R2:W-:Y:S01]  /*1cd0*/  LDGSTS.E.BYPASS.LTC128B.128 [R183+0x8000], desc[UR16][R6.64] ;  /* 0x0800000006b77fae */ /* 0x0005e2000b901d50 */
[----:B-1----:R-:W-:Y:S01]  /*1ce0*/  IMAD.IADD R2, R134, 0x1, R9 ;  /* 0x0000000186027824 */ /* 0x002fe200078e0209 */
[----:B------:R-:W-:Y:S02]  /*1cf0*/  IADD3.X R9, R7, UR11, RZ, P0, !PT ;  /* 0x0000000b07097c10 */ /* 0x000fe400087fe4ff */
[----:B------:R-:W-:Y:S02]  /*1d00*/  LOP3.LUT P0, RZ, R14, 0x2, RZ, 0xc0, !PT ;  /* 0x000000020eff7812 */ /* 0x000fe4000780c0ff */
[----:B------:R-:W-:Y:S01]  /*1d10*/  LEA R166, R2, UR5, 0x1 ;  /* 0x0000000502a67c11 */ /* 0x000fe2000f8e08ff */
[----:B------:R1:W-:Y:S01]  /*1d20*/  LDGSTS.E.BYPASS.LTC128B.128 [R183+0x8800], desc[UR16][R8.64] ;  /* 0x0880000008b77fae */ /* 0x0003e2000b901d50 */
[----:B------:R-:W-:-:S03]  /*1d30*/  IMAD.MOV.U32 R2, RZ, RZ, 0x20 ;  /* 0x00000020ff027424 */ /* 0x000fc600078e00ff */
[----:B------:R-:W-:Y:S02]  /*1d40*/  LDSM.16.M88.4 R20, [R13+0x1000] ;  /* 0x001000000d14783b */ /* 0x000fe40000000200 */
[----:B------:R-:W-:Y:S02]  /*1d50*/  SEL R0, R2, 0xffffffe0, !P1 ;  /* 0xffffffe002007807 */ /* 0x000fe40004800000 */
[----:B------:R-:W-:Y:S02]  /*1d60*/  LDSM.16.M88.4 R36, [R13+0x1400] ;  /* 0x001400000d24783b */ /* 0x000fe40000000200 */
[----:B------:R-:W-:Y:S02]  /*1d70*/  @P0 VIADD R165, R164, 0xffffffe0 ;  /* 0xffffffe0a4a50836 */ /* 0x000fe40000000000 */
[----:B------:R-:W-:Y:S01]  /*1d80*/  IMAD.IADD R167, R166, 0x1, R0 ;  /* 0x00000001a6a77824 */ /* 0x000fe200078e0200 */
[----:B------:R-:W-:Y:S01]  /*1d90*/  LDSM.16.M88.4 R52, [R13+0x1800] ;  /* 0x001800000d34783b */ /* 0x000fe20000000200 */
[----:B------:R-:W-:-:S02]  /*1da0*/  VIADD R182, R165, 0x400 ;  /* 0x00000400a5b67836 */ /* 0x000fc40000000000 */
[C---:B------:R-:W-:Y:S01]  /*1db0*/  VIADD R181, R165.reuse, 0x800 ;  /* 0x00000800a5b57836 */ /* 0x040fe20000000000 */
[----:B--2---:R-:W-:Y:S01]  /*1dc0*/  LDSM.16.M88.4 R4, [R167] ;  /* 0x00000000a704783b */ /* 0x004fe20000000200 */
[C---:B------:R-:W-:Y:S02]  /*1dd0*/  VIADD R180, R165.reuse, 0xc00 ;  /* 0x00000c00a5b47836 */ /* 0x040fe40000000000 */
[C---:B------:R-:W-:Y:S01]  /*1de0*/  VIADD R179, R165.reuse, 0x1000 ;  /* 0x00001000a5b37836 */ /* 0x040fe20000000000 */
[----:B------:R-:W-:Y:S01]  /*1df0*/  LDSM.16.M88.4 R28, [R165] ;  /* 0x00000000a51c783b */ /* 0x000fe20000000200 */
[C---:B------:R-:W-:Y:S02]  /*1e00*/  VIADD R178, R165.reuse, 0x1400 ;  /* 0x00001400a5b27836 */ /* 0x040fe40000000000 */
[C---:B------:R-:W-:Y:S01]  /*1e10*/  VIADD R177, R165.reuse, 0x1800 ;  /* 0x00001800a5b17836 */ /* 0x040fe20000000000 */
[----:B------:R-:W-:Y:S01]  /*1e20*/  LDSM.16.M88.4 R44, [R165+0x400] ;  /* 0x00040000a52c783b */ /* 0x000fe20000000200 */
[----:B------:R-:W-:-:S02]  /*1e30*/  VIADD R176, R165, 0x1c00 ;  /* 0x00001c00a5b07836 */ /* 0x000fc40000000000 */
[C---:B------:R-:W-:Y:S01]  /*1e40*/  VIADD R175, R165.reuse, 0x2000 ;  /* 0x00002000a5af7836 */ /* 0x040fe20000000000 */
[----:B-1----:R-:W1:Y:S01]  /*1e50*/  LDSM.16.M88.4 R8, [R166] ;  /* 0x00000000a608783b */ /* 0x002e620000000200 */
        /* <DEDUP_REMOVED lines=8> */
[----:B------:R-:W0:Y:S01]  /*1ee0*/  LDGDEPBAR ;  /* 0x00000000000079af */ /* 0x000e220000000000 */
[----:B------:R-:W-:Y:S01]  /*1ef0*/  VIADD R168, R165, 0x3c00 ;  /* 0x00003c00a5a87836 */ /* 0x000fe20000000000 */
[C---:B-1----:R-:W-:Y:S06]  /*1f00*/  HMMA.16816.F32.BF16 R16, R8.reuse, R20, RZ ;  /* 0x000000140810723c */ /* 0x042fec00000418ff */
[C---:B------:R-:W-:Y:S06]  /*1f10*/  HMMA.16816.F32.BF16 R24, R8.reuse, R22, RZ ;  /* 0x000000160818723c */ /* 0x040fec00000418ff */
[----:B------:R-:W-:-:S12]  /*1f20*/  HMMA.16816.F32.BF16 R20, R8, R36, RZ ;  /* 0x000000240814723c */ /* 0x000fd800000418ff */
[C---:B------:R-:W-:Y:S06]  /*1f30*/  HMMA.16816.F32.BF16 R16, R4.reuse, R28, R16 ;  /* 0x0000001c0410723c */ /* 0x040fec0000041810 */
[C---:B------:R-:W-:Y:S06]  /*1f40*/  HMMA.16816.F32.BF16 R24, R4.reuse, R30, R24 ;  /* 0x0000001e0418723c */ /* 0x040fec0000041818 */
[----:B------:R-:W-:Y:S06]  /*1f50*/  HMMA.16816.F32.BF16 R32, R4, R44, R20 ;  /* 0x0000002c0420723c */ /* 0x000fec0000041814 */
[----:B------:R-:W-:Y:S06]  /*1f60*/  HMMA.16816.F32.BF16 R20, R8, R52, RZ ;  /* 0x000000340814723c */ /* 0x000fec00000418ff */
[----:B------:R-:W-:-:S04]  /*1f70*/  FMUL.FTZ R2, R16, UR4 ;  /* 0x0000000410027c20 */ /* 0x000fc80008410000 */
[----:B------:R1:W-:-:S14]  /*1f80*/  MUFU.TANH R105, R2 ;  /* 0x0000000200697308 */ /* 0x0003dc0000002400 */
[----:B--2---:R-:W-:Y:S01]  /*1f90*/  HMMA.16816.F32.BF16 R28, R4, R40, R20 ;  /* 0x00000028041c723c */ /* 0x004fe20000041814 */
[----:B-1----:R-:W-:-:S05]  /*1fa0*/  FMUL.FTZ R2, R17, UR4 ;  /* 0x0000000411027c20 */ /* 0x002fca0008410000 */
[----:B------:R-:W-:Y:S01]  /*1fb0*/  HMMA.16816.F32.BF16 R20, R8, R54, RZ ;  /* 0x000000360814723c */ /* 0x000fe200000418ff */
[----:B------:R1:W2:Y:S02]  /*1fc0*/  MUFU.TANH R104, R2 ;  /* 0x0000000200687308 */ /* 0x0002a40000002400 */
[----:B-1----:R-:W-:-:S06]  /*1fd0*/  FMUL.FTZ R2, R18, UR4 ;  /* 0x0000000412027c20 */ /* 0x002fcc0008410000 */
[----:B------:R1:W-:Y:S02]  /*1fe0*/  MUFU.TANH R126, R2 ;  /* 0x00000002007e7308 */ /* 0x0003e40000002400 */
[----:B-1----:R-:W-:Y:S02]  /*1ff0*/  FMUL.FTZ R2, R19, UR4 ;  /* 0x0000000413027c20 */ /* 0x002fe40008410000 */
[----:B------:R-:W-:Y:S01]  /*2000*/  HMMA.16816.F32.BF16 R16, R8, R38, RZ ;  /* 0x000000260810723c */ /* 0x000fe200000418ff */
[----:B------:R-:W1:Y:S03]  /*2010*/  LDSM.16.M88.4 R36, [R165+0xc00] ;  /* 0x000c0000a524783b */ /* 0x000e660000000200 */
[----:B------:R4:W5:Y:S02]  /*2020*/  MUFU.TANH R121, R2 ;  /* 0x0000000200797308 */ /* 0x0009640000002400 */
[----:B----4-:R-:W-:-:S06]  /*2030*/  FMUL.FTZ R2, R24, UR4 ;  /* 0x0000000418027c20 */ /* 0x010fcc0008410000 */
[----:B------:R4:W-:-:S12]  /*2040*/  MUFU.TANH R109, R2 ;  /* 0x00000002006d7308 */ /* 0x0009d80000002400 */
[----:B------:R-:W-:Y:S01]  /*2050*/  HMMA.16816.F32.BF16 R16, R4, R46, R16 ;  /* 0x0000002e0410723c */ /* 0x000fe20000041810 */
[----:B------:R-:W2:Y:S01]  /*2060*/  LDSM.16.M88.4 R44, [R13+0x2000] ;  /* 0x002000000d2c783b */ /* 0x000ea20000000200 */
[----:B----4-:R-:W-:-:S04]  /*2070*/  FMUL.FTZ R2, R25, UR4 ;  /* 0x0000000419027c20 */ /* 0x010fc80008410000 */
[----:B------:R4:W5:-:S15]  /*2080*/  MUFU.TANH R108, R2 ;  /* 0x00000002006c7308 */ /* 0x00095e0000002400 */
[----:B------:R-:W-:-:S03]  /*2090*/  NOP ;  /* 0x0000000000007918 */ /* 0x000fc60000000000 */
[----:B------:R-:W-:-:S04]  /*20a0*/  FMUL.FTZ R19, R19, UR4 ;  /* 0x0000000413137c20 */ /* 0x000fc80008410000 */
[----:B------:R-:W-:Y:S01]  /*20b0*/  MUFU.TANH R125, R19 ;  /* 0x00000013007d7308 */ /* 0x000fe20000002400 */
[----:B----4-:R-:W-:-:S07]  /*20c0*/  FMUL.FTZ R2, R26, UR4 ;  /* 0x000000041a027c20 */ /* 0x010fce0008410000 */
[----:B------:R4:W-:Y:S02]  /*20d0*/  MUFU.TANH R132, R2 ;  /* 0x0000000200847308 */ /* 0x0009e40000002400 */
[----:B----4-:R-:W-:Y:S02]  /*20e0*/  FMUL.FTZ R2, R27, UR4 ;  /* 0x000000041b027c20 */ /* 0x010fe40008410000 */
[----:B---3--:R-:W-:Y:S04]  /*20f0*/  HMMA.16816.F32.BF16 R24, R8, R48, RZ ;  /* 0x000000300818723c */ /* 0x008fe800000418ff */
[----:B------:R3:W4:Y:S02]  /*2100*/  MUFU.TANH R130, R2 ;  /* 0x0000000200827308 */ /* 0x0007240000002400 */
[----:B---3--:R-:W-:-:S06]  /*2110*/  FMUL.FTZ R2, R32, UR4 ;  /* 0x0000000420027c20 */ /* 0x008fcc0008410000 */
[----:B------:R3:W-:Y:S02]  /*2120*/  MUFU.TANH R107, R2 ;  /* 0x00000002006b7308 */ /* 0x0007e40000002400 */
[----:B---3--:R-:W-:-:S06]  /*2130*/  FMUL.FTZ R2, R33, UR4 ;  /* 0x0000000421027c20 */ /* 0x008fcc0008410000 */
[----:B------:R3:W4:Y:S02]  /*2140*/  MUFU.TANH R103, R2 ;  /* 0x0000000200677308 */ /* 0x0007240000002400 */
[----:B---3--:R-:W-:-:S06]  /*2150*/  FMUL.FTZ R2, R34, UR4 ;  /* 0x0000000422027c20 */ /* 0x008fcc0008410000 */
[----:B------:R3:W-:Y:S02]  /*2160*/  MUFU.TANH R129, R2 ;  /* 0x0000000200817308 */ /* 0x0007e40000002400 */
[----:B---3--:R-:W-:Y:S02]  /*2170*/  FMUL.FTZ R2, R35, UR4 ;  /* 0x0000000423027c20 */ /* 0x008fe40008410000 */
[----:B-1----:R-:W-:Y:S04]  /*2180*/  HMMA.16816.F32.BF16 R32, R4, R36, R24 ;  /* 0x000000240420723c */ /* 0x002fe80000041818 */
[----:B------:R1:W3:Y:S02]  /*2190*/  MUFU.TANH R120, R2 ;  /* 0x0000000200787308 */ /* 0x0002e40000002400 */
[----:B--2---:R-:W-:Y:S01]  /*21a0*/  HMMA.16816.F32.BF16 R24, R8, R44, RZ ;  /* 0x0000002c0818723c */ /* 0x004fe200000418ff */
[----:B-1----:R-:W-:-:S05]  /*21b0*/  FMUL.FTZ R2, R16, UR4 ;  /* 0x0000000410027c20 */ /* 0x002fca0008410000 */
[----:B------:R1:W2:-:S12]  /*21c0*/  MUFU.TANH R102, R2 ;  /* 0x0000000200667308 */ /* 0x0002980000002400 */
[----:B------:R-:W-:-:S04]  /*21d0*/  FMUL.FTZ R35, R35, UR4 ;  /* 0x0000000423237c20 */ /* 0x000fc80008410000 */
[----:B------:R-:W-:Y:S01]  /*21e0*/  MUFU.TANH R128, R35 ;  /* 0x0000002300807308 */ /* 0x000fe20000002400 */
[----:B-1----:R-:W-:-:S07]  /*21f0*/  FMUL.FTZ R2, R17, UR4 ;  /* 0x0000000411027c20 */ /* 0x002fce0008410000 */
[----:B------:R1:W-:Y:S02]  /*2200*/  MUFU.TANH R101, R2 ;  /* 0x0000000200657308 */ /* 0x0003e40000002400 */
[----:B-1----:R-:W-:Y:S02]  /*2210*/  FMUL.FTZ R2, R18, UR4 ;  /* 0x0000000412027c20 */ /* 0x002fe40008410000 */
[----:B------:R-:W-:Y:S01]  /*2220*/  HMMA.16816.F32.BF16 R16, R4, R42, R20 ;  /* 0x0000002a0410723c */ /* 0x000fe20000041814 */
[----:B------:R-:W1:Y:S03]  /*2230*/  LDSM.16.M88.4 R40, [R165+0x1000] ;  /* 0x00100000a528783b */ /* 0x000e660000000200 */
[----:B------:R5:W2:Y:S02]  /*2240*/  MUFU.TANH R119, R2 ;  /* 0x0000000200777308 */ /* 0x000aa40000002400 */
[----:B------:R-:W-:Y:S01]  /*2250*/  HMMA.16816.F32.BF16 R20, R8, R50, RZ ;  /* 0x000000320814723c */ /* 0x000fe200000418ff */
[----:B-----5:R-:W-:-:S05]  /*2260*/  FMUL.FTZ R2, R28, UR4 ;  /* 0x000000041c027c20 */ /* 0x020fca0008410000 */
[----:B------:R5:W2:Y:S02]  /*2270*/  MUFU.TANH R100, R2 ;  /* 0x0000000200647308 */ /* 0x000aa40000002400 */
[----:B-----5:R-:W-:Y:S01]  /*2280*/  FMUL.FTZ R2, R29, UR4 ;  /* 0x000000041d027c20 */ /* 0x020fe20008410000 */
[----:B-1----:R-:W-:Y:S05]  /*2290*/  HMMA.16816.F32.BF16 R24, R4, R40, R24 ;  /* 0x000000280418723c */ /* 0x002fea0000041818 */
[----:B------:R1:W-:Y:S02]  /*22a0*/  MUFU.TANH R98, R2 ;  /* 0x0000000200627308 */ /* 0x0003e40000002400 */
[----:B-1----:R-:W-:-:S06]  /*22b0*/  FMUL.FTZ R2, R30, UR4 ;  /* 0x000000041e027c20 */ /* 0x002fcc0008410000 */
[----:B------:R1:W5:Y:S02]  /*22c0*/  MUFU.TANH R122, R2 ;  /* 0x00000002007a7308 */ /* 0x0003640000002400 */
[----:B-1----:R-:W-:-:S06]  /*22d0*/  FMUL.FTZ R2, R31, UR4 ;  /* 0x000000041f027c20 */ /* 0x002fcc0008410000 */
        /* <DEDUP_REMOVED lines=12> */
[----:B------:R-:W3:Y:S01]  /*23a0*/  LDSM.16.M88.4 R44, [R165+0x1400] ;  /* 0x00140000a52c783b */ /* 0x000ee20000000200 */
[----:B----4-:R-:W-:-:S04]  /*23b0*/  FMUL.FTZ R2, R32, UR4 ;  /* 0x0000000420027c20 */ /* 0x010fc80008410000 */
[----:B------:R4:W5:-:S12]  /*23c0*/  MUFU.TANH R94, R2 ;  /* 0x00000002005e7308 */ /* 0x0009580000002400 */
[----:B------:R-:W-:-:S04]  /*23d0*/  FMUL.FTZ R16, R16, UR4 ;  /* 0x0000000410107c20 */ /* 0x000fc80008410000 */
[----:B------:R-:W-:Y:S01]  /*23e0*/  MUFU.TANH R92, R16 ;  /* 0x00000010005c7308 */ /* 0x000fe20000002400 */
[----:B----4-:R-:W-:Y:S01]  /*23f0*/  FMUL.FTZ R2, R33, UR4 ;  /* 0x0000000421027c20 */ /* 0x010fe20008410000 */
[----:B-1----:R-:W-:Y:S06]  /*2400*/  HMMA.16816.F32.BF16 R28, R8, R36, RZ ;  /* 0x00000024081c723c */ /* 0x002fec00000418ff */
[----:B------:R1:W-:Y:S02]  /*2410*/  MUFU.TANH R93, R2 ;  /* 0x00000002005d7308 */ /* 0x0003e40000002400 */
[----:B-1----:R-:W-:-:S02]  /*2420*/  FMUL.FTZ R2, R34, UR4 ;  /* 0x0000000422027c20 */ /* 0x002fc40008410000 */
[----:B------:R-:W-:Y:S04]  /*2430*/  LDSM.16.M88.4 R32, [R165+0x1800] ;  /* 0x00180000a520783b */ /* 0x000fe80000000200 */
[----:B------:R1:W4:Y:S10]  /*2440*/  MUFU.TANH R124, R2 ;  /* 0x00000002007c7308 */ /* 0x0003340000002400 */
[----:B---3--:R-:W-:Y:S01]  /*2450*/  HMMA.16816.F32.BF16 R28, R4, R44, R28 ;  /* 0x0000002c041c723c */ /* 0x008fe2000004181c */
[----:B-1----:R-:W-:-:S04]  /*2460*/  FMUL.FTZ R2, R17, UR4 ;  /* 0x0000000411027c20 */ /* 0x002fc80008410000 */
[----:B------:R1:W-:-:S15]  /*2470*/  MUFU.TANH R91, R2 ;  /* 0x00000002005b7308 */ /* 0x0003de0000002400 */
[----:B------:R-:W-:-:S04]  /*2480*/  NOP ;  /* 0x0000000000007918 */ /* 0x000fc80000000000 */
[----:B------:R-:W-:Y:S01]  /*2490*/  FMUL.FTZ R28, R28, UR4 ;  /* 0x000000041c1c7c20 */ /* 0x000fe20008410000 */
[----:B------:R-:W-:Y:S01]  /*24a0*/  FMUL.FTZ R29, R29, UR4 ;  /* 0x000000041d1d7c20 */ /* 0x000fe20008410000 */
[----:B------:R-:W-:Y:S01]  /*24b0*/  FMUL.FTZ R30, R30, UR4 ;  /* 0x000000041e1e7c20 */ /* 0x000fe20008410000 */
[----:B------:R-:W-:Y:S01]  /*24c0*/  FMUL.FTZ R31, R31, UR4 ;  /* 0x000000041f1f7c20 */ /* 0x000fe20008410000 */
[----:B------:R-:W-:Y:S08]  /*24d0*/  MUFU.TANH R85, R28 ;  /* 0x0000001c00557308 */ /* 0x000ff00000002400 */
[----:B------:R-:W-:Y:S01]  /*24e0*/  MUFU.TANH R84, R29 ;  /* 0x0000001d00547308 */ /* 0x000fe20000002400 */
[----:B-1----:R-:W-:-:S07]  /*24f0*/  FMUL.FTZ R2, R18, UR4 ;  /* 0x0000000412027c20 */ /* 0x002fce0008410000 */
[----:B------:R1:W3:Y:S08]  /*2500*/  MUFU.TANH R123, R2 ;  /* 0x00000002007b7308 */ /* 0x0002f00000002400 */
[----:B------:R-:W-:Y:S08]  /*2510*/  MUFU.TANH R138, R30 ;  /* 0x0000001e008a7308 */ /* 0x000ff00000002400 */
[----:B------:R-:W-:Y:S01]  /*2520*/  MUFU.TANH R139, R31 ;  /* 0x0000001f008b7308 */ /* 0x000fe20000002400 */
[----:B-1----:R-:W-:-:S02]  /*2530*/  FMUL.FTZ R2, R19, UR4 ;  /* 0x0000000413027c20 */ /* 0x002fc40008410000 */
[----:B------:R-:W-:Y:S01]  /*2540*/  HMMA.16816.F32.BF16 R16, R4, R42, R20 ;  /* 0x0000002a0410723c */ /* 0x000fe20000041814 */
[----:B------:R-:W1:Y:S04]  /*2550*/  LDSM.16.M88.4 R40, [R13+0x2800] ;  /* 0x002800000d28783b */ /* 0x000e680000000200 */
[----:B------:R2:W3:Y:S01]  /*2560*/  MUFU.TANH R127, R2 ;  /* 0x00000002007f7308 */ /* 0x0004e20000002400 */
[----:B------:R-:W-:Y:S01]  /*2570*/  HMMA.16816.F32.BF16 R20, R8, R38, RZ ;  /* 0x000000260814723c */ /* 0x000fe200000418ff */
[----:B------:R-:W5:Y:S01]  /*2580*/  LDSM.16.M88.4 R36, [R13+0x2c00] ;  /* 0x002c00000d24783b */ /* 0x000f620000000200 */
[----:B--2---:R-:W-:-:S05]  /*2590*/  FMUL.FTZ R2, R24, UR4 ;  /* 0x0000000418027c20 */ /* 0x004fca0008410000 */
[----:B------:R2:W3:-:S15]  /*25a0*/  MUFU.TANH R89, R2 ;  /* 0x0000000200597308 */ /* 0x0004de0000002400 */
[----:B------:R-:W-:-:S02]  /*25b0*/  NOP ;  /* 0x0000000000007918 */ /* 0x000fc40000000000 */
[----:B------:R-:W-:Y:S01]  /*25c0*/  HMMA.16816.F32.BF16 R20, R4, R46, R20 ;  /* 0x0000002e0414723c */ /* 0x000fe20000041814 */
[----:B------:R-:W-:Y:S01]  /*25d0*/  LDSM.16.M88.4 R44, [R165+0x1c00] ;  /* 0x001c0000a52c783b */ /* 0x000fe20000000200 */
[----:B--2---:R-:W-:-:S04]  /*25e0*/  FMUL.FTZ R2, R25, UR4 ;  /* 0x0000000419027c20 */ /* 0x004fc80008410000 */
[----:B------:R2:W-:-:S15]  /*25f0*/  MUFU.TANH R90, R2 ;  /* 0x00000002005a7308 */ /* 0x0005de0000002400 */
[----:B------:R-:W-:-:S03]  /*2600*/  NOP ;  /* 0x0000000000007918 */ /* 0x000fc60000000000 */
[----:B------:R-:W-:-:S04]  /*2610*/  FMUL.FTZ R20, R20, UR4 ;  /* 0x0000000414147c20 */ /* 0x000fc80008410000 */
[----:B------:R-:W-:Y:S01]  /*2620*/  MUFU.TANH R86, R20 ;  /* 0x0000001400567308 */ /* 0x000fe20000002400 */
[----:B--2---:R-:W-:-:S07]  /*2630*/  FMUL.FTZ R2, R26, UR4 ;  /* 0x000000041a027c20 */ /* 0x004fce0008410000 */
[----:B------:R2:W3:Y:S02]  /*2640*/  MUFU.TANH R133, R2 ;  /* 0x0000000200857308 */ /* 0x0004e40000002400 */
[----:B--2---:R-:W-:Y:S02]  /*2650*/  FMUL.FTZ R2, R27, UR4 ;  /* 0x000000041b027c20 */ /* 0x004fe40008410000 */
[----:B-1----:R-:W-:Y:S04]  /*2660*/  HMMA.16816.F32.BF16 R24, R8, R42, RZ ;  /* 0x0000002a0818723c */ /* 0x002fe800000418ff */
[----:B------:R1:W2:Y:S02]  /*2670*/  MUFU.TANH R136, R2 ;  /* 0x0000000200887308 */ /* 0x0002a40000002400 */
[----:B-1----:R-:W-:-:S06]  /*2680*/  FMUL.FTZ R2, R16, UR4 ;  /* 0x0000000410027c20 */ /* 0x002fcc0008410000 */
[----:B------:R1:W-:Y:S02]  /*2690*/  MUFU.TANH R87, R2 ;  /* 0x0000000200577308 */ /* 0x0003e40000002400 */
[----:B-1----:R-:W-:-:S06]  /*26a0*/  FMUL.FTZ R2, R17, UR4 ;  /* 0x0000000411027c20 */ /* 0x002fcc0008410000 */
[----:B------:R1:W2:Y:S02]  /*26b0*/  MUFU.TANH R83, R2 ;  /* 0x0000000200537308 */ /* 0x0002a40000002400 */
[----:B-1----:R-:W-:-:S06]  /*26c0*/  FMUL.FTZ R2, R18, UR4 ;  /* 0x0000000412027c20 */ /* 0x002fcc0008410000 */
[----:B------:R1:W-:Y:S02]  /*26d0*/  MUFU.TANH R131, R2 ;  /* 0x0000000200837308 */ /* 0x0003e40000002400 */
[----:B-1----:R-:W-:Y:S02]  /*26e0*/  FMUL.FTZ R2, R19, UR4 ;  /* 0x0000000413027c20 */ /* 0x002fe40008410000 */
[----:B------:R-:W-:Y:S01]  /*26f0*/  HMMA.16816.F32.BF16 R16, R8, R40, RZ ;  /* 0x000000280810723c */ /* 0x000fe200000418ff */
[----:B------:R-:W1:Y:S03]  /*2700*/  LDSM.16.M88.4 R40, [R13+0x3000] ;  /* 0x003000000d28783b */ /* 0x000e660000000200 */
[----:B------:R4:W2:Y:S02]  /*2710*/  MUFU.TANH R137, R2 ;  /* 0x0000000200897308 */ /* 0x0008a40000002400 */
[----:B----4-:R-:W-:-:S06]  /*2720*/  FMUL.FTZ R2, R21, UR4 ;  /* 0x0000000415027c20 */ /* 0x010fcc0008410000 */
[----:B------:R4:W-:-:S12]  /*2730*/  MUFU.TANH R81, R2 ;  /* 0x0000000200517308 */ /* 0x0009d80000002400 */
[C---:B------:R-:W-:Y:S06]  /*2740*/  HMMA.16816.F32.BF16 R16, R4.reuse, R32, R16 ;  /* 0x000000200410723c */ /* 0x040fec0000041810 */
[----:B------:R-:W-:Y:S06]  /*2750*/  HMMA.16816.F32.BF16 R32, R4, R34, R24 ;  /* 0x000000220420723c */ /* 0x000fec0000041818 */
[----:B-----5:R-:W-:Y:S01]  /*2760*/  HMMA.16816.F32.BF16 R24, R8, R38, RZ ;  /* 0x000000260818723c */ /* 0x020fe200000418ff */
[----:B----4-:R-:W-:-:S05]  /*2770*/  FMUL.FTZ R2, R22, UR4 ;  /* 0x0000000416027c20 */ /* 0x010fca0008410000 */
[----:B-1----:R-:W-:Y:S01]  /*2780*/  HMMA.16816.F32.BF16 R28, R8, R40, RZ ;  /* 0x00000028081c723c */ /* 0x002fe200000418ff */
[----:B------:R1:W4:Y:S11]  /*2790*/  MUFU.TANH R140, R2 ;  /* 0x00000002008c7308 */ /* 0x0003360000002400 */
[----:B------:R-:W-:-:S04]  /*27a0*/  FMUL.FTZ R35, R35, UR4 ;  /* 0x0000000423237c20 */ /* 0x000fc80008410000 */
[----:B------:R-:W-:Y:S02]  /*27b0*/  MUFU.TANH R146, R35 ;  /* 0x0000002300927308 */ /* 0x000fe40000002400 */
[----:B------:R-:W-:Y:S01]  /*27c0*/  HMMA.16816.F32.BF16 R24, R4, R46, R24 ;  /* 0x0000002e0418723c */ /* 0x000fe20000041818 */
[----:B-1----:R-:W-:-:S05]  /*27d0*/  FMUL.FTZ R2, R23, UR4 ;  /* 0x0000000417027c20 */ /* 0x002fca0008410000 */
[----:B------:R-:W-:Y:S01]  /*27e0*/  HMMA.16816.F32.BF16 R20, R8, R36, RZ ;  /* 0x000000240814723c */ /* 0x000fe200000418ff */
[----:B------:R1:W-:Y:S01]  /*27f0*/  MUFU.TANH R141, R2 ;  /* 0x00000002008d7308 */ /* 0x0003e20000002400 */
[----:B------:R-:W5:Y:S01]  /*2800*/  LDSM.16.M88.4 R36, [R165+0x2000] ;  /* 0x00200000a524783b */ /* 0x000f620000000200 */
[----:B-1----:R-:W-:-:S06]  /*2810*/  FMUL.FTZ R2, R16, UR4 ;  /* 0x0000000410027c20 */ /* 0x002fcc0008410000 */
[----:B------:R1:W4:Y:S02]  /*2820*/  MUFU.TANH R80, R2 ;  /* 0x0000000200507308 */ /* 0x0003240000002400 */
[----:B-1----:R-:W-:-:S06]  /*2830*/  FMUL.FTZ R2, R17, UR4 ;  /* 0x0000000411027c20 */ /* 0x002fcc0008410000 */
[----:B------:R1:W-:Y:S02]  /*2840*/  MUFU.TANH R78, R2 ;  /* 0x00000002004e7308 */ /* 0x0003e40000002400 */
[----:B-1----:R-:W-:-:S06]  /*2850*/  FMUL.FTZ R2, R18, UR4 ;  /* 0x0000000412027c20 */ /* 0x002fcc0008410000 */
[----:B------:R1:W4:Y:S02]  /*2860*/  MUFU.TANH R142, R2 ;  /* 0x00000002008e7308 */ /* 0x0003240000002400 */
[----:B-1----:R-:W-:Y:S02]  /*2870*/  FMUL.FTZ R2, R19, UR4 ;  /* 0x0000000413027c20 */ /* 0x002fe40008410000 */
[----:B------:R-:W-:Y:S04]  /*2880*/  HMMA.16816.F32.BF16 R16, R4, R44, R20 ;  /* 0x0000002c0410723c */ /* 0x000fe80000041814 */
[----:B------:R1:W4:Y:S02]  /*2890*/  MUFU.TANH R143, R2 ;  /* 0x00000002008f7308 */ /* 0x0003240000002400 */
[----:B------:R-:W-:Y:S01]  /*28a0*/  HMMA.16816.F32.BF16 R20, R8, R42, RZ ;  /* 0x0000002a0814723c */ /* 0x000fe200000418ff */
[----:B------:R-:W-:Y:S01]  /*28b0*/  LDSM.16.M88.4 R40, [R165+0x2c00] ;  /* 0x002c0000a528783b */ /* 0x000fe20000000200 */
[----:B-1----:R-:W-:-:S04]  /*28c0*/  FMUL.FTZ R2, R32, UR4 ;  /* 0x0000000420027c20 */ /* 0x002fc80008410000 */
[----:B------:R1:W-:-:S12]  /*28d0*/  MUFU.TANH R79, R2 ;  /* 0x00000002004f7308 */ /* 0x0003d80000002400 */
[----:B------:R-:W-:Y:S01]  /*28e0*/  FMUL.FTZ R16, R16, UR4 ;  /* 0x0000000410107c20 */ /* 0x000fe20008410000 */
[----:B------:R-:W-:-:S03]  /*28f0*/  FMUL.FTZ R17, R17, UR4 ;  /* 0x0000000411117c20 */ /* 0x000fc60008410000 */
[----:B------:R-:W-:Y:S08]  /*2900*/  MUFU.TANH R73, R16 ;  /* 0x0000001000497308 */ /* 0x000ff00000002400 */
[----:B------:R-:W-:Y:S01]  /*2910*/  MUFU.TANH R75, R17 ;  /* 0x00000011004b7308 */ /* 0x000fe20000002400 */
[----:B-1----:R-:W-:-:S07]  /*2920*/  FMUL.FTZ R2, R33, UR4 ;  /* 0x0000000421027c20 */ /* 0x002fce0008410000 */
[----:B------:R1:W4:Y:S02]  /*2930*/  MUFU.TANH R77, R2 ;  /* 0x00000002004d7308 */ /* 0x0003240000002400 */
[----:B-1----:R-:W-:Y:S02]  /*2940*/  FMUL.FTZ R2, R34, UR4 ;  /* 0x0000000422027c20 */ /* 0x002fe40008410000 */
[----:B------:R-:W1:Y:S04]  /*2950*/  LDSM.16.M88.4 R32, [R13+0x3400] ;  /* 0x003400000d20783b */ /* 0x000e680000000200 */
[----:B------:R3:W4:Y:S02]  /*2960*/  MUFU.TANH R144, R2 ;  /* 0x0000000200907308 */ /* 0x0007240000002400 */
[----:B---3--:R-:W-:-:S06]  /*2970*/  FMUL.FTZ R2, R18, UR4 ;  /* 0x0000000412027c20 */ /* 0x008fcc0008410000 */
[----:B------:R3:W-:Y:S02]  /*2980*/  MUFU.TANH R145, R2 ;  /* 0x0000000200917308 */ /* 0x0007e40000002400 */
[----:B---3--:R-:W-:Y:S02]  /*2990*/  FMUL.FTZ R2, R19, UR4 ;  /* 0x0000000413027c20 */ /* 0x008fe40008410000 */
[----:B-----5:R-:W-:Y:S01]  /*29a0*/  HMMA.16816.F32.BF16 R16, R4, R36, R28 ;  /* 0x000000240410723c */ /* 0x020fe2000004181c */
[----:B------:R-:W3:Y:S03]  /*29b0*/  LDSM.16.M88.4 R28, [R165+0x2400] ;  /* 0x00240000a51c783b */ /* 0x000ee60000000200 */
[----:B------:R5:W4:Y:S02]  /*29c0*/  MUFU.TANH R147, R2 ;  /* 0x0000000200937308 */ /* 0x000b240000002400 */
[----:B-----5:R-:W-:-:S06]  /*29d0*/  FMUL.FTZ R2, R24, UR4 ;  /* 0x0000000418027c20 */ /* 0x020fcc0008410000 */
[----:B------:R5:W-:-:S12]  /*29e0*/  MUFU.TANH R74, R2 ;  /* 0x00000002004a7308 */ /* 0x000bd80000002400 */
[----:B------:R-:W-:-:S04]  /*29f0*/  FMUL.FTZ R3, R18, UR4 ;  /* 0x0000000412037c20 */ /* 0x000fc80008410000 */
[----:B------:R2:W-:Y:S01]  /*2a00*/  MUFU.TANH R148, R3 ;  /* 0x0000000300947308 */ /* 0x0005e20000002400 */
[----:B-----5:R-:W-:-:S07]  /*2a10*/  FMUL.FTZ R2, R25, UR4 ;  /* 0x0000000419027c20 */ /* 0x020fce0008410000 */
[----:B------:R5:W-:Y:S01]  /*2a20*/  MUFU.TANH R76, R2 ;  /* 0x00000002004c7308 */ /* 0x000be20000002400 */
[----:B--2---:R-:W-:-:S07]  /*2a30*/  FMUL.FTZ R3, R19, UR4 ;  /* 0x0000000413037c20 */ /* 0x004fce0008410000 */
[----:B------:R2:W-:Y:S01]  /*2a40*/  MUFU.TANH R150, R3 ;  /* 0x0000000300967308 */ /* 0x0005e20000002400 */
[----:B-----5:R-:W-:-:S07]  /*2a50*/  FMUL.FTZ R2, R26, UR4 ;  /* 0x000000041a027c20 */ /* 0x020fce0008410000 */
[----:B------:R5:W-:Y:S01]  /*2a60*/  MUFU.TANH R50, R2 ;  /* 0x0000000200327308 */ /* 0x000be20000002400 */
[----:B--2---:R-:W-:Y:S02]  /*2a70*/  IMAD R3, R59, 0x10, R62 ;  /* 0x000000103b037824 */ /* 0x004fe400078e023e */
[----:B-----5:R-:W-:Y:S02]  /*2a80*/  FMUL.FTZ R2, R27, UR4 ;  /* 0x000000041b027c20 */ /* 0x020fe40008410000 */
[----:B------:R-:W-:Y:S01]  /*2a90*/  HMMA.16816.F32.BF16 R24, R4, R38, R20 ;  /* 0x000000260418723c */ /* 0x000fe20000041814 */
[----:B------:R-:W2:Y:S02]  /*2aa0*/  LDSM.16.M88.4 R36, [R13+0x3800] ;  /* 0x003800000d24783b */ /* 0x000ea40000000200 */
[----:B------:R5:W4:Y:S03]  /*2ab0*/  MUFU.TANH R51, R2 ;  /* 0x0000000200337308 */ /* 0x000b260000002400 */
[----:B-1----:R-:W-:Y:S01]  /*2ac0*/  HMMA.16816.F32.BF16 R20, R8, R32, RZ ;  /* 0x000000200814723c */ /* 0x002fe200000418ff */
[----:B-----5:R-:W-:-:S04]  /*2ad0*/  FMUL.FTZ R2, R16, UR4 ;  /* 0x0000000410027c20 */ /* 0x020fc80008410000 */
[----:B------:R1:W-:-:S13]  /*2ae0*/  MUFU.TANH R72, R2 ;  /* 0x0000000200487308 */ /* 0x0003da0000002400 */
[----:B------:R-:W-:Y:S01]  /*2af0*/  FMUL.FTZ R27, R27, UR4 ;  /* 0x000000041b1b7c20 */ /* 0x000fe20008410000 */
[----:B------:R-:W-:-:S05]  /*2b00*/  FMUL.FTZ R15, R26, UR4 ;  /* 0x000000041a0f7c20 */ /* 0x000fca0008410000 */
[----:B---3--:R-:W-:Y:S01]  /*2b10*/  HMMA.16816.F32.BF16 R20, R4, R28, R20 ;  /* 0x0000001c0414723c */ /* 0x008fe20000041814 */
[----:B------:R-:W-:Y:S08]  /*2b20*/  MUFU.TANH R49, R27 ;  /* 0x0000001b00317308 */ /* 0x000ff00000002400 */
[----:B------:R-:W3:Y:S01]  /*2b30*/  MUFU.TANH R48, R15 ;  /* 0x0000000f00307308 */ /* 0x000ee20000002400 */
[----:B-1----:R-:W-:-:S02]  /*2b40*/  FMUL.FTZ R2, R17, UR4 ;  /* 0x0000000411027c20 */ /* 0x002fc40008410000 */
[----:B------:R-:W-:Y:S01]  /*2b50*/  HMMA.16816.F32.BF16 R16, R8, R34, RZ ;  /* 0x000000220810723c */ /* 0x000fe200000418ff */
[----:B------:R-:W1:Y:S04]  /*2b60*/  LDSM.16.M88.4 R32, [R165+0x2800] ;  /* 0x00280000a520783b */ /* 0x000e680000000200 */
[----:B------:R5:W3:Y:S07]  /*2b70*/  MUFU.TANH R70, R2 ;  /* 0x0000000200467308 */ /* 0x000aee0000002400 */
[----:B------:R-:W-:Y:S01]  /*2b80*/  FMUL.FTZ R21, R21, UR4 ;  /* 0x0000000415157c20 */ /* 0x000fe20008410000 */
[----:B------:R-:W-:Y:S01]  /*2b90*/  FMUL.FTZ R22, R22, UR4 ;  /* 0x0000000416167c20 */ /* 0x000fe20008410000 */
[----:B------:R-:W-:-:S02]  /*2ba0*/  FMUL.FTZ R23, R23, UR4 ;  /* 0x0000000417177c20 */ /* 0x000fc40008410000 */
[----:B------:R-:W-:Y:S01]  /*2bb0*/  MUFU.TANH R68, R21 ;  /* 0x0000001500447308 */ /* 0x000fe20000002400 */
[----:B-----5:R-:W-:-:S07]  /*2bc0*/  LOP3.LUT R2, R61, 0xffffffe0, RZ, 0xc0, !PT ;  /* 0xffffffe03d027812 */ /* 0x020fce00078ec0ff */
[----:B------:R-:W-:Y:S01]  /*2bd0*/  MUFU.TANH R46, R22 ;  /* 0x00000016002e7308 */ /* 0x000fe20000002400 */
[C---:B------:R-:W-:Y:S02]  /*2be0*/  IMAD.IADD R2, R60.reuse, 0x1, -R2 ;  /* 0x000000013c027824 */ /* 0x040fe400078e0a02 */
[----:B------:R-:W-:-:S03]  /*2bf0*/  IMAD.SHL.U32 R60, R60, 0x2, RZ ;  /* 0x000000023c3c7824 */ /* 0x000fc600078e00ff */
[----:B------:R-:W-:Y:S02]  /*2c00*/  SHF.R.S32.HI R12, RZ, 0x1f, R2 ;  /* 0x0000001fff0c7819 */ /* 0x000fe40000011402 */
[----:B------:R-:W-:Y:S02]  /*2c10*/  MUFU.TANH R47, R23 ;  /* 0x00000017002f7308 */ /* 0x000fe40000002400 */
[----:B------:R-:W-:Y:S01]  /*2c20*/  LEA.HI R2, R12, R2, RZ, 0x2 ;  /* 0x000000020c027211 */ /* 0x000fe200078f10ff */
[----:B------:R-:W-:-:S03]  /*2c30*/  FMUL.FTZ R12, R24, UR4 ;  /* 0x00000004180c7c20 */ /* 0x000fc60008410000 */
[----:B------:R-:W-:Y:S02]  /*2c40*/  SHF.R.S32.HI R2, RZ, 0x2, R2 ;  /* 0x00000002ff027819 */ /* 0x000fe40000011402 */
[----:B------:R5:W-:Y:S02]  /*2c50*/  MUFU.TANH R69, R12 ;  /* 0x0000000c00457308 */ /* 0x000be40000002400 */
[----:B------:R-:W-:-:S04]  /*2c60*/  IADD3 R2, R3, 0x1, R2 ;  /* 0x0000000103027810 */ /* 0x000fc80007ffe002 */
[----:B------:R-:W-:Y:S02]  /*2c70*/  IADD3 R3, R56, -UR15, R2 ;  /* 0x8000000f38037c10 */ /* 0x000fe4000fffe002 */
[----:B------:R-:W-:-:S03]  /*2c80*/  LOP3.LUT R2, R96, 0x6, R60, 0xf8, !PT ;  /* 0x0000000660027812 */ /* 0x000fc600078ef83c */
[----:B------:R-:W-:Y:S02]  /*2c90*/  VIADD R3, R3, UR14 ;  /* 0x0000000e03037c36 */ /* 0x000fe40008000000 */
[C---:B------:R-:W-:Y:S02]  /*2ca0*/  VIADD R15, R2.reuse, 0xffffff01 ;  /* 0xffffff01020f7836 */ /* 0x040fe40000000000 */
[----:B------:R-:W-:Y:S02]  /*2cb0*/  VIADD R14, R2, 0xffffff00 ;  /* 0xffffff00020e7836 */ /* 0x000fe40000000000 */
[----:B-----5:R-:W-:Y:S02]  /*2cc0*/  FMUL.FTZ R12, R25, UR4 ;  /* 0x00000004190c7c20 */ /* 0x020fe40008410000 */
[----:B------:R-:W-:Y:S01]  /*2cd0*/  HMMA.16816.F32.BF16 R24, R4, R30, R16 ;  /* 0x0000001e0418723c */ /* 0x000fe20000041810 */
[----:B------:R-:W5:Y:S01]  /*2ce0*/  LDSM.16.M88.4 R28, [R13+0x3c00] ;  /* 0x003c00000d1c783b */ /* 0x000f620000000200 */
[----:B------:R4:W3:Y:S04]  /*2cf0*/  MUFU.TANH R71, R12 ;  /* 0x0000000c00477308 */ /* 0x0008e80000002400 */
[----:B--2---:R-:W-:Y:S01]  /*2d00*/  HMMA.16816.F32.BF16 R16, R8, R36, RZ ;  /* 0x000000240810723c */ /* 0x004fe200000418ff */
[----:B----4-:R-:W-:-:S02]  /*2d10*/  VIMNMX R12, R3, R56, PT ;  /* 0x00000038030c7248 */ /* 0x010fc40003fe0100 */
[----:B------:R-:W-:Y:S02]  /*2d20*/  VIADDMNMX R3, R3, 0x8, R56, PT ;  /* 0x0000000803037846 */ /* 0x000fe40003800138 */
[----:B------:R-:W-:-:S13]  /*2d30*/  ISETP.GE.AND P0, PT, R15, R12, PT ;  /* 0x0000000c0f00720c */ /* 0x000fda0003f06270 */
[----:B------:R-:W-:Y:S01]  /*2d40*/  FMUL.FTZ R24, R24, UR4 ;  /* 0x0000000418187c20 */ /* 0x000fe20008410000 */
[-C--:B------:R-:W-:Y:S01]  /*2d50*/  ISETP.GE.AND P3, PT, R15, R3.reuse, PT ;  /* 0x000000030f00720c */ /* 0x080fe20003f66270 */
[----:B------:R-:W-:Y:S01]  /*2d60*/  FMUL.FTZ R15, R20, UR4 ;  /* 0x00000004140f7c20 */ /* 0x000fe20008410000 */
[CC--:B------:R-:W-:Y:S01]  /*2d70*/  ISETP.GE.AND P2, PT, R14.reuse, R12.reuse, PT ;  /* 0x0000000c0e00720c */ /* 0x0c0fe20003f46270 */
[----:B------:R-:W-:Y:S01]  /*2d80*/  FMUL.FTZ R25, R25, UR4 ;  /* 0x0000000419197c20 */ /* 0x000fe20008410000 */
[-C--:B------:R-:W-:Y:S01]  /*2d90*/  ISETP.GE.AND P1, PT, R14, R3.reuse, PT ;  /* 0x000000030e00720c */ /* 0x080fe20003f26270 */
[----:B-1----:R-:W-:Y:S01]  /*2da0*/  HMMA.16816.F32.BF16 R20, R4, R32, R16 ;  /* 0x000000200414723c */ /* 0x002fe20000041810 */
[----:B------:R-:W-:Y:S01]  /*2db0*/  VIADD R14, R2, 0xffffff08 ;  /* 0xffffff08020e7836 */ /* 0x000fe20000000000 */
[----:B------:R1:W-:Y:S01]  /*2dc0*/  MUFU.TANH R67, R15 ;  /* 0x0000000f00437308 */ /* 0x0003e20000002400 */
[----:B------:R-:W-:Y:S01]  /*2dd0*/  FSEL R104, R104, -INF , !P0 ;  /* 0xff80000068687808 */ /* 0x000fe20004000000 */
[----:B------:R-:W-:Y:S01]  /*2de0*/  FMUL.FTZ R26, R26, UR4 ;  /* 0x000000041a1a7c20 */ /* 0x000fe20008410000 */
[----:B------:R-:W-:Y:S01]  /*2df0*/  FSEL R121, R121, -INF , !P3 ;  /* 0xff80000079797808 */ /* 0x000fe20005800000 */
[----:B------:R-:W-:Y:S01]  /*2e00*/  HMMA.16816.F32.BF16 R16, R8, R38, RZ ;  /* 0x000000260810723c */ /* 0x000fe200000418ff */
[C---:B------:R-:W-:Y:S01]  /*2e10*/  ISETP.GE.AND P5, PT, R14.reuse, R12, PT ;  /* 0x0000000c0e00720c */ /* 0x040fe20003fa6270 */
[----:B------:R-:W-:Y:S01]  /*2e20*/  LDSM.16.M88.4 R36, [R165+0x3000] ;  /* 0x00300000a524783b */ /* 0x000fe20000000200 */
[----:B------:R-:W-:Y:S01]  /*2e30*/  ISETP.GE.AND P4, PT, R14, R3, PT ;  /* 0x000000030e00720c */ /* 0x000fe20003f86270 */
[----:B------:R-:W-:Y:S01]  /*2e40*/  VIADD R14, R2, 0xffffff09 ;  /* 0xffffff09020e7836 */ /* 0x000fe20000000000 */
[----:B------:R-:W-:Y:S01]  /*2e50*/  FSEL R105, R105, -INF , !P2 ;  /* 0xff80000069697808 */ /* 0x000fe20005000000 */
[----:B------:R-:W2:Y:S01]  /*2e60*/  MUFU.TANH R64, R24 ;  /* 0x0000001800407308 */ /* 0x000ea20000002400 */
[----:B------:R-:W-:-:S02]  /*2e70*/  FSEL R126, R126, -INF , !P1 ;  /* 0xff8000007e7e7808 */ /* 0x000fc40004800000 */
[CC--:B------:R-:W-:Y:S02]  /*2e80*/  ISETP.GE.AND P2, PT, R14.reuse, R12.reuse, PT ;  /* 0x0000000c0e00720c */ /* 0x0c0fe40003f46270 */
[-C--:B------:R-:W-:Y:S01]  /*2e90*/  ISETP.GE.AND P1, PT, R14, R3.reuse, PT ;  /* 0x000000030e00720c */ /* 0x080fe20003f26270 */
[----:B------:R-:W-:Y:S01]  /*2ea0*/  VIADD R14, R2, 0xffffff11 ;  /* 0xffffff11020e7836 */ /* 0x000fe20000000000 */
[----:B------:R-:W-:Y:S01]  /*2eb0*/  FSEL R108, R108, -INF , !P2 ;  /* 0xff8000006c6c7808 */ /* 0x000fe20005000000 */
[----:B-1----:R-:W-:Y:S01]  /*2ec0*/  VIADD R15, R2, 0xffffff10 ;  /* 0xffffff10020f7836 */ /* 0x002fe20000000000 */
[----:B------:R-:W-:Y:S01]  /*2ed0*/  FSEL R130, R130, -INF , !P1 ;  /* 0xff80000082827808 */ /* 0x000fe20004800000 */
[----:B------:R-:W-:Y:S01]  /*2ee0*/  MUFU.TANH R65, R25 ;  /* 0x0000001900417308 */ /* 0x000fe20000002400 */
[----:B------:R-:W-:Y:S01]  /*2ef0*/  FSEL R109, R109, -INF , !P5 ;  /* 0xff8000006d6d7808 */ /* 0x000fe20006800000 */
[----:B------:R-:W-:Y:S01]  /*2f00*/  FMUL.FTZ R20, R20, UR4 ;  /* 0x0000000414147c20 */ /* 0x000fe20008410000 */
[-C--:B------:R-:W-:Y:S01]  /*2f10*/  ISETP.GE.AND P0, PT, R15, R12.reuse, PT ;  /* 0x0000000c0f00720c */ /* 0x080fe20003f06270 */
[----:B------:R-:W-:Y:S01]  /*2f20*/  FMUL.FTZ R21, R21, UR4 ;  /* 0x0000000415157c20 */ /* 0x000fe20008410000 */
[-C--:B------:R-:W-:Y:S01]  /*2f30*/  ISETP.GE.AND P3, PT, R15, R3.reuse, PT ;  /* 0x000000030f00720c */ /* 0x080fe20003f66270 */
[----:B------:R-:W-:Y:S01]  /*2f40*/  VIADD R15, R2, 0xffffff18 ;  /* 0xffffff18020f7836 */ /* 0x000fe20000000000 */
[----:B------:R-:W-:Y:S01]  /*2f50*/  FSEL R132, R132, -INF , !P4 ;  /* 0xff80000084847808 */ /* 0x000fe20006000000 */
[----:B------:R1:W4:Y:S01]  /*2f60*/  MUFU.TANH R45, R26 ;  /* 0x0000001a002d7308 */ /* 0x0003220000002400 */
[-C--:B------:R-:W-:Y:S01]  /*2f70*/  ISETP.GE.AND P5, PT, R14, R12.reuse, PT ;  /* 0x0000000c0e00720c */ /* 0x080fe20003fa6270 */
[----:B------:R-:W-:Y:S01]  /*2f80*/  FMUL.FTZ R22, R22, UR4 ;  /* 0x0000000416167c20 */ /* 0x000fe20008410000 */
[----:B------:R-:W-:Y:S01]  /*2f90*/  ISETP.GE.AND P2, PT, R15, R12, PT ;  /* 0x0000000c0f00720c */ /* 0x000fe20003f46270 */
[----:B------:R-:W-:Y:S01]  /*2fa0*/  FMUL.FTZ R23, R23, UR4 ;  /* 0x0000000417177c20 */ /* 0x000fe20008410000 */
[-C--:B------:R-:W-:Y:S01]  /*2fb0*/  ISETP.GE.AND P1, PT, R15, R3.reuse, PT ;  /* 0x000000030f00720c */ /* 0x080fe20003f26270 */
[----:B------:R-:W-:Y:S01]  /*2fc0*/  VIADD R15, R2, 0xffffff20 ;  /* 0xffffff20020f7836 */ /* 0x000fe20000000000 */
[----:B------:R-:W-:Y:S01]  /*2fd0*/  ISETP.GE.AND P4, PT, R14, R3, PT ;  /* 0x000000030e00720c */ /* 0x000fe20003f86270 */
[----:B------:R-:W-:Y:S01]  /*2fe0*/  VIADD R14, R2, 0xffffff19 ;  /* 0xffffff19020e7836 */ /* 0x000fe20000000000 */
[----:B------:R-:W-:Y:S01]  /*2ff0*/  FSEL R103, R103, -INF , !P5 ;  /* 0xff80000067677808 */ /* 0x000fe20006800000 */
[----:B------:R-:W-:Y:S01]  /*3000*/  MUFU.TANH R66, R20 ;  /* 0x0000001400427308 */ /* 0x000fe20000002400 */
[----:B------:R-:W-:-:S02]  /*3010*/  FSEL R120, R120, -INF , !P4 ;  /* 0xff80000078787808 */ /* 0x000fc40006000000 */
[CC--:B------:R-:W-:Y:S02]  /*3020*/  ISETP.GE.AND P5, PT, R15.reuse, R12.reuse, PT ;  /* 0x0000000c0f00720c */ /* 0x0c0fe40003fa6270 */
[-C--:B------:R-:W-:Y:S01]  /*3030*/  ISETP.GE.AND P4, PT, R15, R3.reuse, PT ;  /* 0x000000030f00720c */ /* 0x080fe20003f86270 */
[----:B------:R-:W-:Y:S01]  /*3040*/  FMUL.FTZ R15, R27, UR4 ;  /* 0x000000041b0f7c20 */ /* 0x000fe20008410000 */
[----:B------:R-:W-:Y:S01]  /*3050*/  FSEL R107, R107, -INF , !P0 ;  /* 0xff8000006b6b7808 */ /* 0x000fe20004000000 */
[----:B-1----:R-:W-:Y:S01]  /*3060*/  HMMA.16816.F32.BF16 R24, R4, R34, R16 ;  /* 0x000000220418723c */ /* 0x002fe20000041810 */
[----:B------:R-:W-:Y:S01]  /*3070*/  FSEL R129, R129, -INF , !P3 ;  /* 0xff80000081817808 */ /* 0x000fe20005800000 */
[----:B------:R-:W1:Y:S01]  /*3080*/  LDSM.16.M88.4 R32, [R13+0x4000] ;  /* 0x004000000d20783b */ /* 0x000e620000000200 */
[C---:B------:R-:W-:Y:S01]  /*3090*/  ISETP.GE.AND P0, PT, R14.reuse, R12, PT ;  /* 0x0000000c0e00720c */ /* 0x040fe20003f06270 */
[----:B------:R-:W-:Y:S01]  /*30a0*/  MUFU.TANH R63, R21 ;  /* 0x00000015003f7308 */ /* 0x000fe20000002400 */
[----:B------:R-:W-:Y:S01]  /*30b0*/  ISETP.GE.AND P3, PT, R14, R3, PT ;  /* 0x000000030e00720c */ /* 0x000fe20003f66270 */
[----:B-----5:R-:W-:Y:S01]  /*30c0*/  HMMA.16816.F32.BF16 R16, R8, R28, RZ ;  /* 0x0000001c0810723c */ /* 0x020fe200000418ff */
[----:B------:R-:W-:Y:S01]  /*30d0*/  VIADD R14, R2, 0xffffff21 ;  /* 0xffffff21020e7836 */ /* 0x000fe20000000000 */
[----:B------:R-:W-:-:S02]  /*30e0*/  FSEL R102, R102, -INF , !P2 ;  /* 0xff80000066667808 */ /* 0x000fc40005000000 */
[----:B------:R-:W-:Y:S02]  /*30f0*/  FSEL R119, R119, -INF , !P1 ;  /* 0xff80000077777808 */ /* 0x000fe40004800000 */
[CC--:B------:R-:W-:Y:S01]  /*3100*/  ISETP.GE.AND P2, PT, R14.reuse, R12.reuse, PT ;  /* 0x0000000c0e00720c */ /* 0x0c0fe20003f46270 */
[----:B------:R-:W5:Y:S01]  /*3110*/  MUFU.TANH R44, R22 ;  /* 0x00000016002c7308 */ /* 0x000f620000002400 */
[-C--:B------:R-:W-:Y:S01]  /*3120*/  ISETP.GE.AND P1, PT, R14, R3.reuse, PT ;  /* 0x000000030e00720c */ /* 0x080fe20003f26270 */
[----:B------:R-:W-:Y:S01]  /*3130*/  VIADD R14, R2, 0xffffff28 ;  /* 0xffffff28020e7836 */ /* 0x000fe20000000000 */
[----:B------:R-:W-:Y:S02]  /*3140*/  FSEL R101, R101, -INF , !P0 ;  /* 0xff80000065657808 */ /* 0x000fe40004000000 */
[----:B------:R-:W-:Y:S02]  /*3150*/  FSEL R125, R125, -INF , !P3 ;  /* 0xff8000007d7d7808 */ /* 0x000fe40005800000 */
[CC--:B------:R-:W-:Y:S01]  /*3160*/  ISETP.GE.AND P0, PT, R14.reuse, R12.reuse, PT ;  /* 0x0000000c0e00720c */ /* 0x0c0fe20003f06270 */
[----:B------:R3:W5:Y:S01]  /*3170*/  MUFU.TANH R113, R23 ;  /* 0x0000001700717308 */ /* 0x0007620000002400 */
[-C--:B------:R-:W-:Y:S01]  /*3180*/  ISETP.GE.AND P3, PT, R14, R3.reuse, PT ;  /* 0x000000030e00720c */ /* 0x080fe20003f66270 */
[----:B------:R-:W-:Y:S01]  /*3190*/  VIADD R14, R2, 0xffffff29 ;  /* 0xffffff29020e7836 */ /* 0x000fe20000000000 */
[----:B------:R-:W-:Y:S01]  /*31a0*/  FSEL R100, R100, -INF , !P5 ;  /* 0xff80000064647808 */ /* 0x000fe20006800000 */
[----:B------:R-:W-:Y:S01]  /*31b0*/  FMUL.FTZ R25, R25, UR4 ;  /* 0x0000000419197c20 */ /* 0x000fe20008410000 */
[----:B------:R-:W-:Y:S01]  /*31c0*/  FSEL R122, R122, -INF , !P4 ;  /* 0xff8000007a7a7808 */ /* 0x000fe20006000000 */
[----:B------:R-:W-:Y:S01]  /*31d0*/  FMUL.FTZ R26, R26, UR4 ;  /* 0x000000041a1a7c20 */ /* 0x000fe20008410000 */
[C---:B------:R-:W-:Y:S01]  /*31e0*/  ISETP.GE.AND P5, PT, R14.reuse, R12, PT ;  /* 0x0000000c0e00720c */ /* 0x040fe20003fa6270 */
[----:B------:R2:W5:Y:S01]  /*31f0*/  MUFU.TANH R114, R15 ;  /* 0x0000000f00727308 */ /* 0x0005620000002400 */
[----:B------:R-:W-:Y:S01]  /*3200*/  ISETP.GE.AND P4, PT, R14, R3, PT ;  /* 0x000000030e00720c */ /* 0x000fe20003f86270 */
[----:B------:R-:W-:Y:S01]  /*3210*/  VIADD R14, R2, 0xffffff30 ;  /* 0xffffff30020e7836 */ /* 0x000fe20000000000 */
[----:B------:R-:W-:-:S02]  /*3220*/  FSEL R97, R97, -INF , !P0 ;  /* 0xff80000061617808 */ /* 0x000fc40004000000 */
[----:B------:R-:W-:Y:S02]  /*3230*/  FSEL R116, R116, -INF , !P3 ;  /* 0xff80000074747808 */ /* 0x000fe40005800000 */
[----:B------:R-:W-:Y:S01]  /*3240*/  FSEL R98, R98, -INF , !P2 ;  /* 0xff80000062627808 */ /* 0x000fe20005000000 */
[----:B------:R-:W5:Y:S01]  /*3250*/  MUFU.TANH R112, R25 ;  /* 0x0000001900707308 */ /* 0x000f620000002400 */
[----:B---3--:R-:W-:Y:S01]  /*3260*/  HMMA.16816.F32.BF16 R20, R4, R40, R16 ;  /* 0x000000280414723c */ /* 0x008fe20000041810 */
[----:B------:R-:W-:Y:S02]  /*3270*/  FSEL R118, R118, -INF , !P1 ;  /* 0xff80000076767808 */ /* 0x000fe40004800000 */
[CC--:B------:R-:W-:Y:S02]  /*3280*/  ISETP.GE.AND P2, PT, R14.reuse, R12.reuse, PT ;  /* 0x0000000c0e00720c */ /* 0x0c0fe40003f46270 */
[-C--:B------:R-:W-:Y:S01]  /*3290*/  ISETP.GE.AND P1, PT, R14, R3.reuse, PT ;  /* 0x000000030e00720c */ /* 0x080fe20003f26270 */
[----:B------:R-:W-:Y:S01]  /*32a0*/  HMMA.16816.F32.BF16 R16, R8, R30, RZ ;  /* 0x0000001e0810723c */ /* 0x000fe200000418ff */
[----:B------:R-:W-:Y:S01]  /*32b0*/  FSEL R94, R94, -INF , !P2 ;  /* 0xff8000005e5e7808 */ /* 0x000fe20005000000 */
[----:B--2---:R-:W-:Y:S01]  /*32c0*/  VIADD R15, R2, 0xffffff31 ;  /* 0xffffff31020f7836 */ /* 0x004fe20000000000 */
[----:B------:R-:W-:Y:S01]  /*32d0*/  FSEL R124, R124, -INF , !P1 ;  /* 0xff8000007c7c7808 */ /* 0x000fe20004800000 */
[C---:B------:R-:W-:Y:S01]  /*32e0*/  VIADD R14, R2.reuse, 0xffffff38 ;  /* 0xffffff38020e7836 */ /* 0x040fe20000000000 */
[----:B------:R-:W-:Y:S01]  /*32f0*/  FSEL R95, R95, -INF , !P5 ;  /* 0xff8000005f5f7808 */ /* 0x000fe20006800000 */
[----:B------:R-:W-:Y:S01]  /*3300*/  MUFU.TANH R111, R26 ;  /* 0x0000001a006f7308 */ /* 0x000fe20000002400 */
[C---:B------:R-:W-:Y:S01]  /*3310*/  ISETP.GE.AND P0, PT, R15.reuse, R12, PT ;  /* 0x0000000c0f00720c */ /* 0x040fe20003f06270 */
[----:B------:R-:W2:Y:S01]  /*3320*/  LDSM.16.M88.4 R28, [R13+0x4400] ;  /* 0x004400000d1c783b */ /* 0x000ea20000000200 */
[----:B------:R-:W-:Y:S01]  /*3330*/  ISETP.GE.AND P3, PT, R15, R3, PT ;  /* 0x000000030f00720c */ /* 0x000fe20003f66270 */
[----:B------:R-:W-:Y:S01]  /*3340*/  VIADD R15, R2, 0xffffff39 ;  /* 0xffffff39020f7836 */ /* 0x000fe20000000000 */
[----:B------:R-:W-:-:S02]  /*3350*/  FSEL R117, R117, -INF , !P4 ;  /* 0xff80000075757808 */ /* 0x000fc40006000000 */
[-C--:B------:R-:W-:Y:S02]  /*3360*/  ISETP.GE.AND P5, PT, R14, R12.reuse, PT ;  /* 0x0000000c0e00720c */ /* 0x080fe40003fa6270 */
[CC--:B------:R-:W-:Y:S02]  /*3370*/  ISETP.GE.AND P2, PT, R15.reuse, R12.reuse, PT ;  /* 0x0000000c0f00720c */ /* 0x0c0fe40003f46270 */
[-C--:B------:R-:W-:Y:S01]  /*3380*/  ISETP.GE.AND P1, PT, R15, R3.reuse, PT ;  /* 0x000000030f00720c */ /* 0x080fe20003f26270 */
[----:B------:R-:W-:Y:S01]  /*3390*/  FMUL.FTZ R15, R24, UR4 ;  /* 0x00000004180f7c20 */ /* 0x000fe20008410000 */
[-C--:B------:R-:W-:Y:S01]  /*33a0*/  ISETP.GE.AND P4, PT, R14, R3.reuse, PT ;  /* 0x000000030e00720c */ /* 0x080fe20003f86270 */
[----:B------:R-:W-:Y:S01]  /*33b0*/  VIADD R14, R2, 0xffffff40 ;  /* 0xffffff40020e7836 */ /* 0x000fe20000000000 */
[----:B------:R-:W-:Y:S01]  /*33c0*/  FSEL R92, R92, -INF , !P5 ;  /* 0xff8000005c5c7808 */ /* 0x000fe20006800000 */
[----:B------:R3:W-:Y:S01]  /*33d0*/  MUFU.TANH R62, R15 ;  /* 0x0000000f003e7308 */ /* 0x0007e20000002400 */
[----:B------:R-:W-:Y:S01]  /*33e0*/  FSEL R123, R123, -INF , !P4 ;  /* 0xff8000007b7b7808 */ /* 0x000fe20006000000 */
[----:B------:R-:W-:Y:S01]  /*33f0*/  FMUL.FTZ R20, R20, UR4 ;  /* 0x0000000414147c20 */ /* 0x000fe20008410000 */
[----:B------:R-:W-:Y:S01]  /*3400*/  FSEL R93, R93, -INF , !P0 ;  /* 0xff8000005d5d7808 */ /* 0x000fe20004000000 */
[----:B------:R-:W-:Y:S01]  /*3410*/  FMUL.FTZ R21, R21, UR4 ;  /* 0x0000000415157c20 */ /* 0x000fe20008410000 */
[----:B------:R-:W-:Y:S01]  /*3420*/  FSEL R128, R128, -INF , !P3 ;  /* 0xff80000080807808 */ /* 0x000fe20005800000 */
[----:B------:R-:W-:Y:S01]  /*3430*/  FMUL.FTZ R22, R22, UR4 ;  /* 0x0000000416167c20 */ /* 0x000fe20008410000 */
[C---:B------:R-:W-:Y:S01]  /*3440*/  ISETP.GE.AND P0, PT, R14.reuse, R12, PT ;  /* 0x0000000c0e00720c */ /* 0x040fe20003f06270 */
[----:B------:R-:W-:Y:S01]  /*3450*/  FMUL.FTZ R23, R23, UR4 ;  /* 0x0000000417177c20 */ /* 0x000fe20008410000 */
[----:B------:R-:W-:Y:S01]  /*3460*/  ISETP.GE.AND P3, PT, R14, R3, PT ;  /* 0x000000030e00720c */ /* 0x000fe20003f66270 */
[----:B------:R-:W-:Y:S01]  /*3470*/  VIADD R14, R2, 0xffffff48 ;  /* 0xffffff48020e7836 */ /* 0x000fe20000000000 */
[----:B------:R-:W-:Y:S01]  /*3480*/  FSEL R91, R91, -INF , !P2 ;  /* 0xff8000005b5b7808 */ /* 0x000fe20005000000 */
[----:B------:R-:W-:Y:S01]  /*3490*/  MUFU.TANH R106, R20 ;  /* 0x00000014006a7308 */ /* 0x000fe20000002400 */
[----:B------:R-:W-:-:S02]  /*34a0*/  FSEL R127, R127, -INF , !P1 ;  /* 0xff8000007f7f7808 */ /* 0x000fc40004800000 */
[-C--:B------:R-:W-:Y:S01]  /*34b0*/  ISETP.GE.AND P2, PT, R14, R12.reuse, PT ;  /* 0x0000000c0e00720c */ /* 0x080fe20003f46270 */
[----:B---3--:R-:W-:Y:S01]  /*34c0*/  VIADD R15, R2, 0xffffff41 ;  /* 0xffffff41020f7836 */ /* 0x008fe20000000000 */
[-C--:B------:R-:W-:Y:S01]  /*34d0*/  ISETP.GE.AND P1, PT, R14, R3.reuse, PT ;  /* 0x000000030e00720c */ /* 0x080fe20003f26270 */
[----:B------:R-:W-:Y:S02]  /*34e0*/  VIADD R14, R2, 0xffffff49 ;  /* 0xffffff49020e7836 */ /* 0x000fe40000000000 */
[----:B------:R-:W-:Y:S01]  /*34f0*/  MUFU.TANH R99, R21 ;  /* 0x0000001500637308 */ /* 0x000fe20000002400 */
[----:B------:R-:W-:Y:S02]  /*3500*/  FSEL R89, R89, -INF , !P0 ;  /* 0xff80000059597808 */ /* 0x000fe40004000000 */
[CC--:B------:R-:W-:Y:S02]  /*3510*/  ISETP.GE.AND P5, PT, R15.reuse, R12.reuse, PT ;  /* 0x0000000c0f00720c */ /* 0x0c0fe40003fa6270 */
[-C--:B------:R-:W-:Y:S01]  /*3520*/  ISETP.GE.AND P4, PT, R15, R3.reuse, PT ;  /* 0x000000030f00720c */ /* 0x080fe20003f86270 */
[----:B------:R-:W-:Y:S01]  /*3530*/  FMUL.FTZ R15, R27, UR4 ;  /* 0x000000041b0f7c20 */ /* 0x000fe20008410000 */
[----:B------:R-:W-:Y:S01]  /*3540*/  FSEL R133, R133, -INF , !P3 ;  /* 0xff80000085857808 */ /* 0x000fe20005800000 */
[----:B------:R-:W-:Y:S01]  /*3550*/  HMMA.16816.F32.BF16 R24, R4, R42, R16 ;  /* 0x0000002a0418723c */ /* 0x000fe20000041810 */
[----:B------:R-:W-:Y:S01]  /*3560*/  MUFU.TANH R61, R22 ;  /* 0x00000016003d7308 */ /* 0x000fe20000002400 */
[C---:B------:R-:W-:Y:S01]  /*3570*/  ISETP.GE.AND P0, PT, R14.reuse, R12, PT ;  /* 0x0000000c0e00720c */ /* 0x040fe20003f06270 */
[----:B------:R-:W-:Y:S01]  /*3580*/  LDSM.16.M88.4 R40, [R13+0x4800] ;  /* 0x004800000d28783b */ /* 0x000fe20000000200 */
[----:B------:R-:W-:Y:S01]  /*3590*/  ISETP.GE.AND P3, PT, R14, R3, PT ;  /* 0x000000030e00720c */ /* 0x000fe20003f66270 */
[----:B------:R-:W-:Y:S01]  /*35a0*/  VIADD R14, R2, 0xffffff50 ;  /* 0xffffff50020e7836 */ /* 0x000fe20000000000 */
[----:B-1----:R-:W-:Y:S01]  /*35b0*/  HMMA.16816.F32.BF16 R16, R8, R32, RZ ;  /* 0x000000200810723c */ /* 0x002fe200000418ff */
[----:B------:R-:W-:-:S02]  /*35c0*/  FSEL R90, R90, -INF , !P5 ;  /* 0xff8000005a5a7808 */ /* 0x000fc40006800000 */
[----:B------:R1:W-:Y:S01]  /*35d0*/  MUFU.TANH R88, R23 ;  /* 0x0000001700587308 */ /* 0x0003e20000002400 */
[----:B------:R-:W-:Y:S02]  /*35e0*/  FSEL R136, R136, -INF , !P4 ;  /* 0xff80000088887808 */ /* 0x000fe40006000000 */
[C---:B------:R-:W-:Y:S02]  /*35f0*/  ISETP.GE.AND P5, PT, R14.reuse, R12, PT ;  /* 0x0000000c0e00720c */ /* 0x040fe40003fa6270 */
[----:B------:R-:W-:Y:S01]  /*3600*/  ISETP.GE.AND P4, PT, R14, R3, PT ;  /* 0x000000030e00720c */ /* 0x000fe20003f86270 */
[----:B------:R-:W-:Y:S01]  /*3610*/  VIADD R14, R2, 0xffffff51 ;  /* 0xffffff51020e7836 */ /* 0x000fe20000000000 */
[----:B------:R-:W-:Y:S01]  /*3620*/  FSEL R83, R83, -INF , !P0 ;  /* 0xff80000053537808 */ /* 0x000fe20004000000 */
[----:B------:R3:W5:Y:S01]  /*3630*/  MUFU.TANH R110, R15 ;  /* 0x0000000f006e7308 */ /* 0x0007620000002400 */
[----:B------:R-:W-:Y:S02]  /*3640*/  FSEL R137, R137, -INF , !P3 ;  /* 0xff80000089897808 */ /* 0x000fe40005800000 */
[----:B------:R-:W-:-:S02]  /*3650*/  FSEL R87, R87, -INF , !P2 ;  /* 0xff80000057577808 */ /* 0x000fc40005000000 */
[----:B------:R-:W-:Y:S02]  /*3660*/  FSEL R131, R131, -INF , !P1 ;  /* 0xff80000083837808 */ /* 0x000fe40004800000 */
[C---:B------:R-:W-:Y:S01]  /*3670*/  ISETP.GE.AND P2, PT, R14.reuse, R12, PT ;  /* 0x0000000c0e00720c */ /* 0x040fe20003f46270 */
[----:B------:R-:W-:Y:S01]  /*3680*/  FMUL.FTZ R25, R25, UR4 ;  /* 0x0000000419197c20 */ /* 0x000fe20008410000 */
[----:B------:R-:W-:Y:S01]  /*3690*/  ISETP.GE.AND P1, PT, R14, R3, PT ;  /* 0x000000030e00720c */ /* 0x000fe20003f26270 */
[----:B------:R-:W-:Y:S01]  /*36a0*/  FMUL.FTZ R26, R26, UR4 ;  /* 0x000000041a1a7c20 */ /* 0x000fe20008410000 */
[----:B------:R-:W-:Y:S01]  /*36b0*/  FMUL.FTZ R27, R27, UR4 ;  /* 0x000000041b1b7c20 */ /* 0x000fe20008410000 */
[----:B------:R-:W-:Y:S01]  /*36c0*/  FSEL R84, R84, -INF , !P2 ;  /* 0xff80000054547808 */ /* 0x000fe20005000000 */
[----:B-1----:R-:W-:Y:S01]  /*36d0*/  HMMA.16816.F32.BF16 R20, R4, R36, R16 ;  /* 0x000000240414723c */ /* 0x002fe20000041810 */
[----:B------:R-:W-:Y:S01]  /*36e0*/  FSEL R139, R139, -INF , !P1 ;  /* 0xff8000008b8b7808 */ /* 0x000fe20004800000 */
[----:B------:R-:W1:Y:S01]  /*36f0*/  MUFU.TANH R82, R25 ;  /* 0x0000001900527308 */ /* 0x000e620000002400 */
[C---:B------:R-:W-:Y:S01]  /*3700*/  VIADD R14, R2.reuse, 0xffffff59 ;  /* 0xffffff59020e7836 */ /* 0x040fe20000000000 */
[----:B------:R-:W-:Y:S01]  /*3710*/  FSEL R85, R85, -INF , !P5 ;  /* 0xff80000055557808 */ /* 0x000fe20006800000 */
[----:B---3--:R-:W-:Y:S01]  /*3720*/  VIADD R15, R2, 0xffffff58 ;  /* 0xffffff58020f7836 */ /* 0x008fe20000000000 */
[----:B------:R-:W-:Y:S01]  /*3730*/  HMMA.16816.F32.BF16 R16, R8, R34, RZ ;  /* 0x000000220810723c */ /* 0x000fe200000418ff */
[----:B------:R-:W3:Y:S01]  /*3740*/  LDSM.16.M88.4 R32, [R165+0x3400] ;  /* 0x00340000a520783b */ /* 0x000ee20000000200 */
[----:B------:R-:W-:-:S02]  /*3750*/  FSEL R138, R138, -INF , !P4 ;  /* 0xff8000008a8a7808 */ /* 0x000fc40006000000 */
[CC--:B------:R-:W-:Y:S01]  /*3760*/  ISETP.GE.AND P0, PT, R15.reuse, R12.reuse, PT ;  /* 0x0000000c0f00720c */ /* 0x0c0fe20003f06270 */
[----:B------:R-:W-:Y:S01]  /*3770*/  MUFU.TANH R59, R26 ;  /* 0x0000001a003b7308 */ /* 0x000fe20000002400 */
[-C--:B------:R-:W-:Y:S01]  /*3780*/  ISETP.GE.AND P3, PT, R15, R3.reuse, PT ;  /* 0x000000030f00720c */ /* 0x080fe20003f66270 */
[----:B------:R-:W-:Y:S01]  /*3790*/  VIADD R15, R2, 0xffffff60 ;  /* 0xffffff60020f7836 */ /* 0x000fe20000000000 */
[CC--:B------:R-:W-:Y:S02]  /*37a0*/  ISETP.GE.AND P5, PT, R14.reuse, R12.reuse, PT ;  /* 0x0000000c0e00720c */ /* 0x0c0fe40003fa6270 */
[-C--:B------:R-:W-:Y:S01]  /*37b0*/  ISETP.GE.AND P4, PT, R14, R3.reuse, PT ;  /* 0x000000030e00720c */ /* 0x080fe20003f86270 */
[----:B------:R-:W-:Y:S01]  /*37c0*/  VIADD R14, R2, 0xffffff61 ;  /* 0xffffff61020e7836 */ /* 0x000fe20000000000 */
[C---:B------:R-:W-:Y:S01]  /*37d0*/  ISETP.GE.AND P2, PT, R15.reuse, R12, PT ;  /* 0x0000000c0f00720c */ /* 0x040fe20003f46270 */
[----:B------:R4:W1:Y:S01]  /*37e0*/  MUFU.TANH R58, R27 ;  /* 0x0000001b003a7308 */ /* 0x0008620000002400 */
[----:B------:R-:W-:Y:S01]  /*37f0*/  ISETP.GE.AND P1, PT, R15, R3, PT ;  /* 0x000000030f00720c */ /* 0x000fe20003f26270 */
[----:B------:R-:W-:Y:S01]  /*3800*/  FMUL.FTZ R15, R24, UR4 ;  /* 0x00000004180f7c20 */ /* 0x000fe20008410000 */
[----:B------:R-:W-:-:S02]  /*3810*/  FSEL R86, R86, -INF , !P0 ;  /* 0xff80000056567808 */ /* 0x000fc40004000000 */
[----:B------:R-:W-:Y:S01]  /*3820*/  FSEL R140, R140, -INF , !P3 ;  /* 0xff8000008c8c7808 */ /* 0x000fe20005800000 */
[----:B------:R-:W-:Y:S01]  /*3830*/  FMUL.FTZ R20, R20, UR4 ;  /* 0x0000000414147c20 */ /* 0x000fe20008410000 */
[CC--:B------:R-:W-:Y:S01]  /*3840*/  ISETP.GE.AND P0, PT, R14.reuse, R12.reuse, PT ;  /* 0x0000000c0e00720c */ /* 0x0c0fe20003f06270 */
[----:B------:R-:W-:Y:S01]  /*3850*/  FMUL.FTZ R21, R21, UR4 ;  /* 0x0000000415157c20 */ /* 0x000fe20008410000 */
[-C--:B------:R-:W-:Y:S01]  /*3860*/  ISETP.GE.AND P3, PT, R14, R3.reuse, PT ;  /* 0x000000030e00720c */ /* 0x080fe20003f66270 */
[----:B------:R-:W-:Y:S01]  /*3870*/  VIADD R14, R2, 0xffffff69 ;  /* 0xffffff69020e7836 */ /* 0x000fe20000000000 */
[----:B------:R-:W-:Y:S01]  /*3880*/  FSEL R80, R80, -INF , !P2 ;  /* 0xff80000050507808 */ /* 0x000fe20005000000 */
[----:B------:R-:W-:Y:S01]  /*3890*/  FMUL.FTZ R22, R22, UR4 ;  /* 0x0000000416167c20 */ /* 0x000fe20008410000 */
[----:B------:R-:W-:Y:S01]  /*38a0*/  FSEL R142, R142, -INF , !P1 ;  /* 0xff8000008e8e7808 */ /* 0x000fe20004800000 */
[----:B------:R-:W-:Y:S01]  /*38b0*/  FMUL.FTZ R23, R23, UR4 ;  /* 0x0000000417177c20 */ /* 0x000fe20008410000 */
[C---:B------:R-:W-:Y:S01]  /*38c0*/  ISETP.GE.AND P2, PT, R14.reuse, R12, PT ;  /* 0x0000000c0e00720c */ /* 0x040fe20003f46270 */
[----:B------:R5:W1:Y:S01]  /*38d0*/  MUFU.TANH R60, R15 ;  /* 0x0000000f003c7308 */ /* 0x000a620000002400 */
[----:B----4-:R-:W-:Y:S01]  /*38e0*/  HMMA.16816.F32.BF16 R24, R4, R38, R16 ;  /* 0x000000260418723c */ /* 0x010fe20000041810 */
[----:B------:R-:W-:Y:S01]  /*38f0*/  ISETP.GE.AND P1, PT, R14, R3, PT ;  /* 0x000000030e00720c */ /* 0x000fe20003f26270 */
[----:B------:R-:W-:Y:S01]  /*3900*/  VIADD R14, R2, 0xffffff70 ;  /* 0xffffff70020e7836 */ /* 0x000fe20000000000 */
[----:B------:R-:W-:Y:S01]  /*3910*/  FSEL R78, R78, -INF , !P0 ;  /* 0xff8000004e4e7808 */ /* 0x000fe20004000000 */
[----:B------:R-:W4:Y:S01]  /*3920*/  LDSM.16.M88.4 R36, [R165+0x3800] ;  /* 0x00380000a524783b */ /* 0x000f220000000200 */
[----:B------:R-:W-:Y:S01]  /*3930*/  FSEL R143, R143, -INF , !P3 ;  /* 0xff8000008f8f7808 */ /* 0x000fe20005800000 */
[----:B--2---:R-:W-:Y:S01]  /*3940*/  HMMA.16816.F32.BF16 R16, R8, R28, RZ ;  /* 0x0000001c0810723c */ /* 0x004fe200000418ff */
[----:B------:R-:W-:Y:S01]  /*3950*/  MUFU.TANH R57, R20 ;  /* 0x0000001400397308 */ /* 0x000fe20000002400 */
[----:B------:R-:W-:-:S02]  /*3960*/  FSEL R81, R81, -INF , !P5 ;  /* 0xff80000051517808 */ /* 0x000fc40006800000 */
[----:B------:R-:W-:Y:S02]  /*3970*/  FSEL R141, R141, -INF , !P4 ;  /* 0xff8000008d8d7808 */ /* 0x000fe40006000000 */
[CC--:B------:R-:W-:Y:S02]  /*3980*/  ISETP.GE.AND P0, PT, R14.reuse, R12.reuse, PT ;  /* 0x0000000c0e00720c */ /* 0x0c0fe40003f06270 */
[----:B------:R-:W-:Y:S01]  /*3990*/  ISETP.GE.AND P3, PT, R14, R3, PT ;  /* 0x000000030e00720c */ /* 0x000fe20003f66270 */
[----:B------:R-:W2:Y:S01]  /*39a0*/  MUFU.TANH R56, R21 ;  /* 0x0000001500387308 */ /* 0x000ea20000002400 */
[C---:B-----5:R-:W-:Y:S01]  /*39b0*/  VIADD R15, R2.reuse, 0xffffff68 ;  /* 0xffffff68020f7836 */ /* 0x060fe20000000000 */
[----:B------:R-:W-:Y:S01]  /*39c0*/  FSEL R77, R77, -INF , !P2 ;  /* 0xff8000004d4d7808 */ /* 0x000fe20005000000 */
[----:B------:R-:W-:Y:S01]  /*39d0*/  VIADD R14, R2, 0xffffff71 ;  /* 0xffffff71020e7836 */ /* 0x000fe20000000000 */
[----:B------:R-:W-:Y:S02]  /*39e0*/  FSEL R146, R146, -INF , !P1 ;  /* 0xff80000092927808 */ /* 0x000fe40004800000 */
[----:B------:R-:W-:-:S02]  /*39f0*/  ISETP.GE.AND P5, PT, R15, R12, PT ;  /* 0x0000000c0f00720c */ /* 0x000fc40003fa6270 */
[----:B------:R-:W-:Y:S01]  /*3a00*/  MUFU.TANH R55, R22 ;  /* 0x0000001600377308 */ /* 0x000fe20000002400 */
        /* <DEDUP_REMOVED lines=10> */
[----:B------:R-:W-:Y:S01]  /*3ab0*/  FSEL R75, R75, -INF , !P5 ;  /* 0xff8000004b4b7808 */ /* 0x000fe20006800000 */
[----:B------:R-:W-:Y:S01]  /*3ac0*/  FMUL.FTZ R27, R27, UR4 ;  /* 0x000000041b1b7c20 */ /* 0x000fe20008410000 */
[----:B------:R-:W-:-:S02]  /*3ad0*/  FSEL R147, R147, -INF , !P4 ;  /* 0xff80000093937808 */ /* 0x000fc40006000000 */
[CC--:B------:R-:W-:Y:S01]  /*3ae0*/  ISETP.GE.AND P2, PT, R14.reuse, R12.reuse, PT ;  /* 0x0000000c0e00720c */ /* 0x0c0fe20003f46270 */
[----:B------:R-:W5:Y:S01]  /*3af0*/  MUFU.TANH R52, R24 ;  /* 0x0000001800347308 */ /* 0x000f620000002400 */
[-C--:B------:R-:W-:Y:S01]  /*3b00*/  ISETP.GE.AND P1, PT, R14, R3.reuse, PT ;  /* 0x000000030e00720c */ /* 0x080fe20003f26270 */
[----:B------:R-:W-:Y:S01]  /*3b10*/  VIADD R14, R2, 0xffffff80 ;  /* 0xffffff80020e7836 */ /* 0x000fe20000000000 */
[----:B------:R-:W-:Y:S02]  /*3b20*/  FSEL R145, R145, -INF , !P3 ;  /* 0xff80000091917808 */ /* 0x000fe40005800000 */
[-C--:B------:R-:W-:Y:S02]  /*3b30*/  ISETP.GE.AND P3, PT, R15, R3.reuse, PT ;  /* 0x000000030f00720c */ /* 0x080fe40003f66270 */
[C---:B------:R-:W-:Y:S01]  /*3b40*/  ISETP.GE.AND P5, PT, R14.reuse, R12, PT ;  /* 0x0000000c0e00720c */ /* 0x040fe20003fa6270 */
[----:B------:R-:W-:Y:S01]  /*3b50*/  MUFU.TANH R53, R25 ;  /* 0x0000001900357308 */ /* 0x000fe20000002400 */
[----:B---3--:R-:W-:Y:S01]  /*3b60*/  HMMA.16816.F32.BF16 R20, R4, R32, R16 ;  /* 0x000000200414723c */ /* 0x008fe20000041810 */
[----:B------:R-:W-:Y:S01]  /*3b70*/  ISETP.GE.AND P4, PT, R14, R3, PT ;  /* 0x000000030e00720c */ /* 0x000fe20003f86270 */
[----:B------:R-:W-:Y:S01]  /*3b80*/  VIADD R14, R2, 0xffffff88 ;  /* 0xffffff88020e7836 */ /* 0x000fe20000000000 */
[----:B------:R-:W-:-:S02]  /*3b90*/  FSEL R151, R51, -INF , !P3 ;  /* 0xff80000033977808 */ /* 0x000fc40005800000 */
[----:B------:R-:W-:Y:S01]  /*3ba0*/  FSEL R73, R73, -INF , !P0 ;  /* 0xff80000049497808 */ /* 0x000fe20004000000 */
[----:B------:R-:W-:Y:S01]  /*3bb0*/  HMMA.16816.F32.BF16 R16, R8, R30, RZ ;  /* 0x0000001e0810723c */ /* 0x000fe200000418ff */
[----:B------:R-:W-:Y:S01]  /*3bc0*/  ISETP.GE.AND P3, PT, R14, R3, PT ;  /* 0x000000030e00720c */ /* 0x000fe20003f66270 */
[----:B------:R-:W-:Y:S01]  /*3bd0*/  MUFU.TANH R51, R27 ;  /* 0x0000001b00337308 */ /* 0x000fe20000002400 */
[----:B------:R-:W-:Y:S01]  /*3be0*/  ISETP.GE.AND P0, PT, R15, R12, PT ;  /* 0x0000000c0f00720c */ /* 0x000fe20003f06270 */
[----:B------:R-:W-:Y:S01]  /*3bf0*/  VIADD R15, R2, 0xffffff81 ;  /* 0xffffff81020f7836 */ /* 0x000fe20000000000 */
[----:B------:R-:W-:Y:S02]  /*3c00*/  FSEL R156, R48, -INF , !P3 ;  /* 0xff800000309c7808 */ /* 0x000fe40005800000 */
[----:B------:R-:W-:Y:S02]  /*3c10*/  FSEL R74, R74, -INF , !P2 ;  /* 0xff8000004a4a7808 */ /* 0x000fe40005000000 */
[----:B------:R-:W-:-:S02]  /*3c20*/  FSEL R149, R50, -INF , !P1 ;  /* 0xff80000032957808 */ /* 0x000fc40004800000 */
[CC--:B------:R-:W-:Y:S02]  /*3c30*/  ISETP.GE.AND P2, PT, R15.reuse, R12.reuse, PT ;  /* 0x0000000c0f00720c */ /* 0x0c0fe40003f46270 */
[-C--:B------:R-:W-:Y:S01]  /*3c40*/  ISETP.GE.AND P1, PT, R15, R3.reuse, PT ;  /* 0x000000030f00720c */ /* 0x080fe20003f26270 */
[----:B------:R-:W-:Y:S01]  /*3c50*/  VIADD R15, R2, 0xffffff89 ;  /* 0xffffff89020f7836 */ /* 0x000fe20000000000 */
[----:B------:R-:W-:Y:S02]  /*3c60*/  FSEL R76, R76, -INF , !P0 ;  /* 0xff8000004c4c7808 */ /* 0x000fe40004000000 */
[-C--:B------:R-:W-:Y:S01]  /*3c70*/  ISETP.GE.AND P0, PT, R14, R12.reuse, PT ;  /* 0x0000000c0e00720c */ /* 0x080fe20003f06270 */
[----:B------:R-:W-:Y:S01]  /*3c80*/  VIADD R14, R2, 0xffffff90 ;  /* 0xffffff90020e7836 */ /* 0x000fe20000000000 */
[----:B------:R-:W-:Y:S01]  /*3c90*/  FSEL R72, R72, -INF , !P5 ;  /* 0xff80000048487808 */ /* 0x000fe20006800000 */
[----:B------:R-:W-:Y:S01]  /*3ca0*/  FMUL.FTZ R20, R20, UR4 ;  /* 0x0000000414147c20 */ /* 0x000fe20008410000 */
[----:B------:R-:W-:Y:S01]  /*3cb0*/  FSEL R148, R148, -INF , !P4 ;  /* 0xff80000094947808 */ /* 0x000fe20006000000 */
[----:B------:R-:W-:Y:S01]  /*3cc0*/  FMUL.FTZ R23, R23, UR4 ;  /* 0x0000000417177c20 */ /* 0x000fe20008410000 */
[C---:B------:R-:W-:Y:S01]  /*3cd0*/  ISETP.GE.AND P5, PT, R15.reuse, R12, PT ;  /* 0x0000000c0f00720c */ /* 0x040fe20003fa6270 */
[----:B------:R-:W-:Y:S01]  /*3ce0*/  HMMA.16816.F32.BF16 R28, R4, R34, R16 ;  /* 0x00000022041c723c */ /* 0x000fe20000041810 */
[----:B------:R3:W1:Y:S01]  /*3cf0*/  LDSM.16.M88.4 R32, [R13+0x4c00] ;  /* 0x004c00000d20783b */ /* 0x0006620000000200 */
[----:B------:R-:W-:Y:S01]  /*3d00*/  ISETP.GE.AND P4, PT, R15, R3, PT ;  /* 0x000000030f00720c */ /* 0x000fe20003f86270 */
[----:B------:R-:W-:Y:S01]  /*3d10*/  FMUL.FTZ R15, R26, UR4 ;  /* 0x000000041a0f7c20 */ /* 0x000fe20008410000 */
[----:B------:R-:W-:-:S02]  /*3d20*/  FSEL R70, R70, -INF , !P2 ;  /* 0xff80000046467808 */ /* 0x000fc40005000000 */
[----:B------:R-:W-:Y:S01]  /*3d30*/  FSEL R150, R150, -INF , !P1 ;  /* 0xff80000096967808 */ /* 0x000fe20004800000 */
[----:B------:R-:W-:Y:S01]  /*3d40*/  FMUL.FTZ R16, R21, UR4 ;  /* 0x0000000415107c20 */ /* 0x000fe20008410000 */
[CC--:B------:R-:W-:Y:S01]  /*3d50*/  ISETP.GE.AND P2, PT, R14.reuse, R12.reuse, PT ;  /* 0x0000000c0e00720c */ /* 0x0c0fe20003f46270 */
[----:B------:R2:W5:Y:S01]  /*3d60*/  MUFU.TANH R50, R15 ;  /* 0x0000000f00327308 */ /* 0x0005620000002400 */
[-C--:B------:R-:W-:Y:S01]  /*3d70*/  ISETP.GE.AND P1, PT, R14, R3.reuse, PT ;  /* 0x000000030e00720c */ /* 0x080fe20003f26270 */
[----:B------:R-:W-:Y:S01]  /*3d80*/  VIADD R14, R2, 0xffffff98 ;  /* 0xffffff98020e7836 */ /* 0x000fe20000000000 */
        /* <DEDUP_REMOVED lines=8> */
[----:B------:R-:W-:Y:S01]  /*3e10*/  FMUL.FTZ R29, R29, UR4 ;  /* 0x000000041d1d7c20 */ /* 0x000fe20008410000 */
[----:B------:R-:W-:Y:S01]  /*3e20*/  FMUL.FTZ R30, R30, UR4 ;  /* 0x000000041e1e7c20 */ /* 0x000fe20008410000 */
[C---:B--2---:R-:W-:Y:S02]  /*3e30*/  VIADD R15, R2.reuse, 0xffffff91 ;  /* 0xffffff91020f7836 */ /* 0x044fe40000000000 */
[----:B------:R-:W-:Y:S01]  /*3e40*/  FMUL.FTZ R31, R31, UR4 ;  /* 0x000000041f1f7c20 */ /* 0x000fe20008410000 */
[----:B------:R2:W5:Y:S01]  /*3e50*/  MUFU.TANH R49, R20 ;  /* 0x0000001400317308 */ /* 0x0005620000002400 */
[----:B------:R-:W-:Y:S01]  /*3e60*/  FSEL R158, R45, -INF , !P4 ;  /* 0xff8000002d9e7808 */ /* 0x000fe20006000000 */
[----:B---3--:R-:W-:Y:S01]  /*3e70*/  VIADD R13, R2, 0xffffffb8 ;  /* 0xffffffb8020d7836 */ /* 0x008fe20000000000 */
[----:B------:R-:W-:-:S02]  /*3e80*/  ISETP.GE.AND P3, PT, R15, R3, PT ;  /* 0x000000030f00720c */ /* 0x000fc40003f66270 */
[-C--:B------:R-:W-:Y:S01]  /*3e90*/  ISETP.GE.AND P0, PT, R15, R12.reuse, PT ;  /* 0x0000000c0f00720c */ /* 0x080fe20003f06270 */
[----:B----4-:R-:W-:Y:S01]  /*3ea0*/  HMMA.16816.F32.BF16 R16, R8, R40, RZ ;  /* 0x000000280810723c */ /* 0x010fe200000418ff */
[----:B------:R-:W-:Y:S01]  /*3eb0*/  FSEL R157, R47, -INF , !P3 ;  /* 0xff8000002f9d7808 */ /* 0x000fe20005800000 */
[----:B------:R-:W-:Y:S01]  /*3ec0*/  MUFU.TANH R41, R31 ;  /* 0x0000001f00297308 */ /* 0x000fe20000002400 */
[----:B------:R-:W-:Y:S01]  /*3ed0*/  ISETP.GE.AND P3, PT, R14, R3, PT ;  /* 0x000000030e00720c */ /* 0x000fe20003f66270 */
[----:B------:R-:W-:Y:S01]  /*3ee0*/  VIADD R15, R2, 0xffffff99 ;  /* 0xffffff99020f7836 */ /* 0x000fe20000000000 */
[----:B------:R-:W-:Y:S02]  /*3ef0*/  FSEL R68, R68, -INF , !P0 ;  /* 0xff80000044447808 */ /* 0x000fe40004000000 */
[----:B------:R-:W-:Y:S02]  /*3f00*/  FSEL R159, R44, -INF , !P3 ;  /* 0xff8000002c9f7808 */ /* 0x000fe40005800000 */
[----:B------:R-:W-:Y:S01]  /*3f10*/  ISETP.GE.AND P0, PT, R14, R12, PT ;  /* 0x0000000c0e00720c */ /* 0x000fe20003f06270 */
[----:B------:R-:W-:Y:S01]  /*3f20*/  MUFU.TANH R44, R29 ;  /* 0x0000001d002c7308 */ /* 0x000fe20000002400 */
[----:B--2---:R-:W-:Y:S01]  /*3f30*/  FMUL.FTZ R20, R28, UR4 ;  /* 0x000000041c147c20 */ /* 0x004fe20008410000 */
[----:B------:R-:W-:Y:S01]  /*3f40*/  VIADD R14, R2, 0xffffffa1 ;  /* 0xffffffa1020e7836 */ /* 0x000fe20000000000 */
[----:B------:R-:W-:-:S02]  /*3f50*/  FSEL R67, R67, -INF , !P2 ;  /* 0xff80000043437808 */ /* 0x000fc40005000000 */
[----:B------:R-:W-:Y:S02]  /*3f60*/  FSEL R154, R46, -INF , !P1 ;  /* 0xff8000002e9a7808 */ /* 0x000fe40004800000 */
[CC--:B------:R-:W-:Y:S01]  /*3f70*/  ISETP.GE.AND P5, PT, R14.reuse, R12.reuse, PT ;  /* 0x0000000c0e00720c */ /* 0x0c0fe20003fa6270 */
[----:B------:R-:W-:Y:S01]  /*3f80*/  MUFU.TANH R47, R23 ;  /* 0x00000017002f7308 */ /* 0x000fe20000002400 */
[-C--:B------:R-:W-:Y:S01]  /*3f90*/  ISETP.GE.AND P4, PT, R14, R3.reuse, PT ;  /* 0x000000030e00720c */ /* 0x080fe20003f86270 */
[----:B------:R-:W-:Y:S01]  /*3fa0*/  VIADD R14, R2, 0xffffffa9 ;  /* 0xffffffa9020e7836 */ /* 0x000fe20000000000 */
[C---:B------:R-:W-:Y:S02]  /*3fb0*/  ISETP.GE.AND P2, PT, R15.reuse, R12, PT ;  /* 0x0000000c0f00720c */ /* 0x040fe40003f46270 */
[----:B------:R-:W-:Y:S01]  /*3fc0*/  ISETP.GE.AND P1, PT, R15, R3, PT ;  /* 0x000000030f00720c */ /* 0x000fe20003f26270 */
[----:B------:R-:W-:Y:S01]  /*3fd0*/  HMMA.16816.F32.BF16 R24, R4, R36, R16 ;  /* 0x000000240418723c */ /* 0x000fe20000041810 */
[----:B------:R-:W-:Y:S01]  /*3fe0*/  FMUL.FTZ R15, R22, UR4 ;  /* 0x00000004160f7c20 */ /* 0x000fe20008410000 */
[----:B------:R2:W-:Y:S01]  /*3ff0*/  MUFU.TANH R37, R30 ;  /* 0x0000001e00257308 */ /* 0x0005e20000002400 */
[----:B------:R-:W-:-:S02]  /*4000*/  FSEL R66, R66, -INF , !P0 ;  /* 0xff80000042427808 */ /* 0x000fc40004000000 */
[C---:B------:R-:W-:Y:S01]  /*4010*/  ISETP.GE.AND P0, PT, R14.reuse, R12, PT ;  /* 0x0000000c0e00720c */ /* 0x040fe20003f06270 */
[----:B------:R-:W-:Y:S01]  /*4020*/  HMMA.16816.F32.BF16 R16, R8, R42, RZ ;  /* 0x0000002a0810723c */ /* 0x000fe200000418ff */
[----:B------:R-:W-:Y:S01]  /*4030*/  ISETP.GE.AND P3, PT, R14, R3, PT ;  /* 0x000000030e00720c */ /* 0x000fe20003f66270 */
[----:B------:R-:W-:Y:S01]  /*4040*/  VIADD R14, R2, 0xffffffb0 ;  /* 0xffffffb0020e7836 */ /* 0x000fe20000000000 */
[----:B------:R-:W-:Y:S01]  /*4050*/  FSEL R63, R63, -INF , !P5 ;  /* 0xff8000003f3f7808 */ /* 0x000fe20006800000 */
[----:B------:R3:W-:Y:S01]  /*4060*/  MUFU.TANH R45, R20 ;  /* 0x00000014002d7308 */ /* 0x0007e20000002400 */
[----:B------:R-:W-:Y:S02]  /*4070*/  FSEL R113, R113, -INF , !P4 ;  /* 0xff80000071717808 */ /* 0x000fe40006000000 */
[----:B------:R-:W-:Y:S02]  /*4080*/  FSEL R65, R65, -INF , !P2 ;  /* 0xff80000041417808 */ /* 0x000fe40005000000 */
[----:B------:R-:W-:-:S02]  /*4090*/  FSEL R114, R114, -INF , !P1 ;  /* 0xff80000072727808 */ /* 0x000fc40004800000 */
[C---:B------:R-:W-:Y:S01]  /*40a0*/  ISETP.GE.AND P5, PT, R14.reuse, R12, PT ;  /* 0x0000000c0e00720c */ /* 0x040fe20003fa6270 */
[----:B------:R4:W5:Y:S01]  /*40b0*/  MUFU.TANH R46, R15 ;  /* 0x0000000f002e7308 */ /* 0x0009620000002400 */
[----:B--2---:R-:W2:Y:S01]  /*40c0*/  LDSM.16.M88.4 R28, [R165+0x3c00] ;  /* 0x003c0000a51c783b */ /* 0x004ea20000000200 */
[----:B------:R-:W-:Y:S01]  /*40d0*/  ISETP.GE.AND P4, PT, R14, R3, PT ;  /* 0x000000030e00720c */ /* 0x000fe20003f86270 */
[----:B------:R-:W-:Y:S01]  /*40e0*/  VIADD R14, R2, 0xffffffb1 ;  /* 0xffffffb1020e7836 */ /* 0x000fe20000000000 */
[----:B------:R-:W-:Y:S01]  /*40f0*/  FSEL R43, R112, -INF , !P0 ;  /* 0xff800000702b7808 */ /* 0x000fe20004000000 */
[----:B------:R-:W-:-:S04]  /*4100*/  DEPBAR.LE SB0, 0x0 ;  /* 0x000080000000791a */ /* 0x000fc80000000000 */
[----:B------:R-:W-:Y:S01]  /*4110*/  FSEL R110, R110, -INF , !P3 ;  /* 0xff8000006e6e7808 */ /* 0x000fe20005800000 */
[----:B------:R-:W-:Y:S01]  /*4120*/  FMUL.FTZ R24, R24, UR4 ;  /* 0x0000000418187c20 */ /* 0x000fe20008410000 */
[CC--:B------:R-:W-:Y:S01]  /*4130*/  ISETP.GE.AND P0, PT, R13.reuse, R12.reuse, PT ;  /* 0x0000000c0d00720c */ /* 0x0c0fe20003f06270 */
[----:B---3--:R-:W-:Y:S01]  /*4140*/  HMMA.16816.F32.BF16 R20, R4, R38, R16 ;  /* 0x000000260414723c */ /* 0x008fe20000041810 */
[----:B------:R-:W-:Y:S01]  /*4150*/  ISETP.GE.AND P3, PT, R13, R3, PT ;  /* 0x000000030d00720c */ /* 0x000fe20003f66270 */
[----:B------:R-:W-:Y:S01]  /*4160*/  VIADD R13, R2, 0xffffffc0 ;  /* 0xffffffc0020d7836 */ /* 0x000fe20000000000 */
[----:B------:R-:W-:Y:S01]  /*4170*/  FSEL R42, R106, -INF , !P5 ;  /* 0xff8000006a2a7808 */ /* 0x000fe20006800000 */
[----:B------:R-:W-:Y:S01]  /*4180*/  FMUL.FTZ R25, R25, UR4 ;  /* 0x0000000419197c20 */ /* 0x000fe20008410000 */
[----:B----4-:R-:W-:Y:S01]  /*4190*/  VIADD R15, R2, 0xffffffa8 ;  /* 0xffffffa8020f7836 */ /* 0x010fe20000000000 */
[----:B-1----:R-:W-:Y:S01]  /*41a0*/  HMMA.16816.F32.BF16 R16, R8, R32, RZ ;  /* 0x000000200810723c */ /* 0x002fe200000418ff */
[----:B------:R-:W-:Y:S01]  /*41b0*/  FSEL R106, R61, -INF , !P4 ;  /* 0xff8000003d6a7808 */ /* 0x000fe20006000000 */
[----:B------:R-:W-:Y:S01]  /*41c0*/  FMUL.FTZ R26, R26, UR4 ;  /* 0x000000041a1a7c20 */ /* 0x000fe20008410000 */
[----:B------:R-:W1:Y:S01]  /*41d0*/  MUFU.TANH R40, R24 ;  /* 0x0000001800287308 */ /* 0x000e620000002400 */
[----:B------:R-:W-:-:S02]  /*41e0*/  ISETP.GE.AND P2, PT, R15, R12, PT ;  /* 0x0000000c0f00720c */ /* 0x000fc40003f46270 */
[-C--:B------:R-:W-:Y:S01]  /*41f0*/  ISETP.GE.AND P1, PT, R15, R3.reuse, PT ;  /* 0x000000030f00720c */ /* 0x080fe20003f26270 */
[----:B------:R-:W-:Y:S01]  /*4200*/  FMUL.FTZ R15, R27, UR4 ;  /* 0x000000041b0f7c20 */ /* 0x000fe20008410000 */
[----:B------:R-:W-:Y:S02]  /*4210*/  FSEL R62, R62, -INF , !P2 ;  /* 0xff8000003e3e7808 */ /* 0x000fe40005000000 */
[----:B------:R-:W-:Y:S01]  /*4220*/  FSEL R111, R111, -INF , !P1 ;  /* 0xff8000006f6f7808 */ /* 0x000fe20004800000 */
[----:B------:R-:W-:Y:S01]  /*4230*/  MUFU.TANH R36, R25 ;  /* 0x0000001900247308 */ /* 0x000fe20000002400 */
[C---:B------:R-:W-:Y:S02]  /*4240*/  ISETP.GE.AND P2, PT, R14.reuse, R12, PT ;  /* 0x0000000c0e00720c */ /* 0x040fe40003f46270 */
[----:B------:R-:W-:Y:S01]  /*4250*/  ISETP.GE.AND P1, PT, R14, R3, PT ;  /* 0x000000030e00720c */ /* 0x000fe20003f26270 */
[----:B------:R-:W-:Y:S01]  /*4260*/  VIADD R14, R2, 0xffffffb9 ;  /* 0xffffffb9020e7836 */ /* 0x000fe20000000000 */
[----:B------:R-:W-:-:S02]  /*4270*/  FSEL R61, R99, -INF , !P2 ;  /* 0xff800000633d7808 */ /* 0x000fc40005000000 */
[----:B------:R-:W-:Y:S01]  /*4280*/  FSEL R88, R88, -INF , !P1 ;  /* 0xff80000058587808 */ /* 0x000fe20004800000 */
[----:B------:R2:W3:Y:S01]  /*4290*/  MUFU.TANH R32, R26 ;  /* 0x0000001a00207308 */ /* 0x0004e20000002400 */
        /* <DEDUP_REMOVED lines=10> */
[----:B------:R-:W-:Y:S01]  /*4340*/  FSEL R82, R58, -INF , !P4 ;  /* 0xff8000003a527808 */ /* 0x000fe20006000000 */
[----:B------:R-:W-:Y:S01]  /*4350*/  FMUL.FTZ R21, R21, UR4 ;  /* 0x0000000415157c20 */ /* 0x000fe20008410000 */
[----:B------:R-:W-:-:S02]  /*4360*/  FSEL R60, R60, -INF , !P0 ;  /* 0xff8000003c3c7808 */ /* 0x000fc40004000000 */
[----:B------:R-:W-:Y:S01]  /*4370*/  FSEL R99, R59, -INF , !P3 ;  /* 0xff8000003b637808 */ /* 0x000fe20005800000 */
[----:B--2---:R-:W-:Y:S01]  /*4380*/  HMMA.16816.F32.BF16 R24, R4, R28, R16 ;  /* 0x0000001c0418723c */ /* 0x004fe20000041810 */
[CC--:B------:R-:W-:Y:S01]  /*4390*/  ISETP.GE.AND P5, PT, R13.reuse, R12.reuse, PT ;  /* 0x0000000c0d00720c */ /* 0x0c0fe20003fa6270 */
[----:B------:R-:W-:Y:S01]  /*43a0*/  MUFU.TANH R15, R15 ;  /* 0x0000000f000f7308 */ /* 0x000fe20000002400 */
[-C--:B------:R-:W-:Y:S01]  /*43b0*/  ISETP.GE.AND P4, PT, R13, R3.reuse, PT ;  /* 0x000000030d00720c */ /* 0x080fe20003f86270 */
[----:B------:R-:W-:Y:S01]  /*43c0*/  VIADD R13, R2, 0xffffffd0 ;  /* 0xffffffd0020d7836 */ /* 0x000fe20000000000 */
[C---:B------:R-:W-:Y:S01]  /*43d0*/  ISETP.GE.AND P0, PT, R14.reuse, R12, PT ;  /* 0x0000000c0e00720c */ /* 0x040fe20003f06270 */
[----:B------:R-:W-:Y:S01]  /*43e0*/  HMMA.16816.F32.BF16 R16, R8, R34, RZ ;  /* 0x000000220810723c */ /* 0x000fe200000418ff */
[----:B------:R-:W-:Y:S01]  /*43f0*/  ISETP.GE.AND P3, PT, R14, R3, PT ;  /* 0x000000030e00720c */ /* 0x000fe20003f66270 */
[----:B------:R-:W-:Y:S01]  /*4400*/  VIADD R14, R2, 0xffffffc9 ;  /* 0xffffffc9020e7836 */ /* 0x000fe20000000000 */
[----:B------:R-:W-:Y:S01]  /*4410*/  FSEL R56, R56, -INF , !P0 ;  /* 0xff80000038387808 */ /* 0x000fe20004000000 */
[----:B------:R-:W-:Y:S01]  /*4420*/  MUFU.TANH R23, R23 ;  /* 0x0000001700177308 */ /* 0x000fe20000002400 */
[----:B-----5:R-:W-:-:S02]  /*4430*/  FSEL R160, R54, -INF , !P3 ;  /* 0xff80000036a07808 */ /* 0x020fc40005800000 */
[CC--:B------:R-:W-:Y:S01]  /*4440*/  ISETP.GE.AND P0, PT, R13.reuse, R12.reuse, PT ;  /* 0x0000000c0d00720c */ /* 0x0c0fe20003f06270 */
[C---:B------:R-:W-:Y:S01]  /*4450*/  VIADD R8, R2.reuse, 0xffffffd9 ;  /* 0xffffffd902087836 */ /* 0x040fe20000000000 */
[----:B------:R-:W-:Y:S01]  /*4460*/  ISETP.GE.AND P3, PT, R13, R3, PT ;  /* 0x000000030d00720c */ /* 0x000fe20003f66270 */
[----:B------:R-:W-:Y:S01]  /*4470*/  VIADD R13, R2, 0xffffffd1 ;  /* 0xffffffd1020d7836 */ /* 0x000fe20000000000 */
[----:B------:R-:W-:Y:S01]  /*4480*/  FSEL R52, R52, -INF , !P5 ;  /* 0xff80000034347808 */ /* 0x000fe20006800000 */
[----:B------:R-:W-:Y:S01]  /*4490*/  VIADD R9, R2, 0xffffffe0 ;  /* 0xffffffe002097836 */ /* 0x000fe20000000000 */
[----:B------:R-:W-:Y:S01]  /*44a0*/  FSEL R162, R50, -INF , !P4 ;  /* 0xff80000032a27808 */ /* 0x000fe20006000000 */
[----:B------:R-:W-:Y:S01]  /*44b0*/  MUFU.TANH R21, R21 ;  /* 0x0000001500157308 */ /* 0x000fe20000002400 */
[----:B------:R-:W-:Y:S02]  /*44c0*/  FSEL R57, R57, -INF , !P2 ;  /* 0xff80000039397808 */ /* 0x000fe40005000000 */
[----:B------:R-:W-:Y:S01]  /*44d0*/  FSEL R112, R55, -INF , !P1 ;  /* 0xff80000037707808 */ /* 0x000fe20004800000 */
[----:B------:R-:W-:Y:S01]  /*44e0*/  FMUL.FTZ R24, R24, UR4 ;  /* 0x0000000418187c20 */ /* 0x000fe20008410000 */
[----:B------:R-:W-:Y:S01]  /*44f0*/  BAR.SYNC.DEFER_BLOCKING 0x0 ;  /* 0x0000000000007b1d */ /* 0x000fe20000010000 */
[----:B------:R-:W-:-:S02]  /*4500*/  ISETP.GE.AND P5, PT, R13, R12, PT ;  /* 0x0000000c0d00720c */ /* 0x000fc40003fa6270 */
[-C--:B------:R-:W-:Y:S01]  /*4510*/  ISETP.GE.AND P4, PT, R13, R3.reuse, PT ;  /* 0x000000030d00720c */ /* 0x080fe20003f86270 */
[----:B------:R-:W-:Y:S01]  /*4520*/  VIADD R13, R2, 0xffffffd8 ;  /* 0xffffffd8020d7836 */ /* 0x000fe20000000000 */
[C---:B------:R-:W-:Y:S01]  /*4530*/  ISETP.GE.AND P2, PT, R14.reuse, R12, PT ;  /* 0x0000000c0e00720c */ /* 0x040fe20003f46270 */
[----:B------:R-:W-:Y:S01]  /*4540*/  MUFU.TANH R24, R24 ;  /* 0x0000001800187308 */ /* 0x000fe20000002400 */
[----:B------:R-:W-:Y:S01]  /*4550*/  ISETP.GE.AND P1, PT, R14, R3, PT ;  /* 0x000000030e00720c */ /* 0x000fe20003f26270 */
[----:B------:R-:W-:Y:S01]  /*4560*/  FMUL.FTZ R14, R20, UR4 ;  /* 0x00000004140e7c20 */ /* 0x000fe20008410000 */
[----:B------:R-:W-:Y:S02]  /*4570*/  FSEL R49, R49, -INF , !P0 ;  /* 0xff80000031317808 */ /* 0x000fe40004000000 */
[----:B------:R-:W-:Y:S02]  /*4580*/  FSEL R184, R46, -INF , !P3 ;  /* 0xff8000002eb87808 */ /* 0x000fe40005800000 */
[----:B------:R-:W-:Y:S01]  /*4590*/  FSEL R53, R53, -INF , !P2 ;  /* 0xff80000035357808 */ /* 0x000fe20005000000 */
[----:B------:R-:W2:Y:S01]  /*45a0*/  MUFU.TANH R14, R14 ;  /* 0x0000000e000e7308 */ /* 0x000ea20000002400 */
[----:B------:R-:W-:-:S02]  /*45b0*/  FSEL R161, R51, -INF , !P1 ;  /* 0xff80000033a17808 */ /* 0x000fc40004800000 */
[CC--:B------:R-:W-:Y:S02]  /*45c0*/  ISETP.GE.AND P0, PT, R8.reuse, R12.reuse, PT ;  /* 0x0000000c0800720c */ /* 0x0c0fe40003f06270 */
[-C--:B------:R-:W-:Y:S01]  /*45d0*/  ISETP.GE.AND P3, PT, R8, R3.reuse, PT ;  /* 0x000000030800720c */ /* 0x080fe20003f66270 */
[----:B------:R-:W-:Y:S01]  /*45e0*/  VIADD R8, R2, 0xffffffe1 ;  /* 0xffffffe102087836 */ /* 0x000fe20000000000 */
[C---:B------:R-:W-:Y:S02]  /*45f0*/  ISETP.GE.AND P2, PT, R13.reuse, R12, PT ;  /* 0x0000000c0d00720c */ /* 0x040fe40003f46270 */
[----:B------:R-:W-:Y:S02]  /*4600*/  ISETP.GE.AND P1, PT, R13, R3, PT ;  /* 0x000000030d00720c */ /* 0x000fe40003f26270 */
[----:B------:R-:W-:Y:S02]  /*4610*/  FSEL R48, R48, -INF , !P5 ;  /* 0xff80000030307808 */ /* 0x000fe40006800000 */
[----:B------:R-:W-:-:S02]  /*4620*/  FSEL R163, R47, -INF , !P4 ;  /* 0xff8000002fa37808 */ /* 0x000fc40006000000 */
[----:B------:R-:W-:Y:S02]  /*4630*/  FSEL R45, R45, -INF , !P2 ;  /* 0xff8000002d2d7808 */ /* 0x000fe40005000000 */
[----:B------:R-:W-:Y:S02]  /*4640*/  FSEL R186, R37, -INF , !P1 ;  /* 0xff80000025ba7808 */ /* 0x000fe40004800000 */
[CC--:B------:R-:W-:Y:S02]  /*4650*/  ISETP.GE.AND P5, PT, R9.reuse, R12.reuse, PT ;  /* 0x0000000c0900720c */ /* 0x0c0fe40003fa6270 */
[-C--:B------:R-:W-:Y:S02]  /*4660*/  ISETP.GE.AND P4, PT, R9, R3.reuse, PT ;  /* 0x000000030900720c */ /* 0x080fe40003f86270 */
[C---:B------:R-:W-:Y:S02]  /*4670*/  ISETP.GE.AND P2, PT, R8.reuse, R12, PT ;  /* 0x0000000c0800720c */ /* 0x040fe40003f46270 */
[----:B------:R-:W-:-:S02]  /*4680*/  ISETP.GE.AND P1, PT, R8, R3, PT ;  /* 0x000000030800720c */ /* 0x000fc40003f26270 */
[----:B------:R-:W-:Y:S01]  /*4690*/  HMMA.16816.F32.BF16 R8, R4, R30, R16 ;  /* 0x0000001e0408723c */ /* 0x000fe20000041810 */
[----:B------:R-:W-:Y:S02]  /*46a0*/  FSEL R44, R44, -INF , !P0 ;  /* 0xff8000002c2c7808 */ /* 0x000fe40004000000 */
[----:B------:R-:W-:Y:S02]  /*46b0*/  FSEL R185, R41, -INF , !P3 ;  /* 0xff80000029b97808 */ /* 0x000fe40005800000 */
[----:B-1----:R-:W-:Y:S02]  /*46c0*/  FSEL R40, R40, -INF , !P5 ;  /* 0xff80000028287808 */ /* 0x002fe40006800000 */
[----:B------:R-:W-:Y:S01]  /*46d0*/  VIADD R5, R2, 0xffffffe8 ;  /* 0xffffffe802057836 */ /* 0x000fe20000000000 */
[----:B---3--:R-:W-:Y:S01]  /*46e0*/  FSEL R187, R32, -INF , !P4 ;  /* 0xff80000020bb7808 */ /* 0x008fe20006000000 */
[----:B------:R-:W-:Y:S02]  /*46f0*/  VIADD R4, R2, 0xffffffe9 ;  /* 0xffffffe902047836 */ /* 0x000fe40000000000 */
[----:B------:R-:W-:Y:S01]  /*4700*/  FMUL.FTZ R6, R25, UR4 ;  /* 0x0000000419067c20 */ /* 0x000fe20008410000 */
[----:B------:R-:W-:-:S02]  /*4710*/  FSEL R36, R36, -INF , !P2 ;  /* 0xff80000024247808 */ /* 0x000fc40005000000 */
[CC--:B------:R-:W-:Y:S01]  /*4720*/  ISETP.GE.AND P0, PT, R5.reuse, R12.reuse, PT ;  /* 0x0000000c0500720c */ /* 0x0c0fe20003f06270 */
[----:B------:R1:W3:Y:S01]  /*4730*/  MUFU.TANH R13, R6 ;  /* 0x00000006000d7308 */ /* 0x0002e20000002400 */
[-C--:B------:R-:W-:Y:S01]  /*4740*/  ISETP.GE.AND P3, PT, R5, R3.reuse, PT ;  /* 0x000000030500720c */ /* 0x080fe20003f66270 */
[----:B------:R-:W-:Y:S01]  /*4750*/  FMUL.FTZ R5, R26, UR4 ;  /* 0x000000041a057c20 */ /* 0x000fe20008410000 */
[CC--:B------:R-:W-:Y:S02]  /*4760*/  ISETP.GE.AND P5, PT, R4.reuse, R12.reuse, PT ;  /* 0x0000000c0400720c */ /* 0x0c0fe40003fa6270 */
[-C--:B------:R-:W-:Y:S01]  /*4770*/  ISETP.GE.AND P4, PT, R4, R3.reuse, PT ;  /* 0x000000030400720c */ /* 0x080fe20003f86270 */
[----:B------:R-:W-:Y:S01]  /*4780*/  VIADD R4, R2, 0xfffffff1 ;  /* 0xfffffff102047836 */ /* 0x000fe20000000000 */
[----:B--2---:R-:W-:Y:S01]  /*4790*/  FSEL R16, R14, -INF , !P0 ;  /* 0xff8000000e107808 */ /* 0x004fe20004000000 */
[----:B------:R2:W4:Y:S01]  /*47a0*/  MUFU.TANH R7, R5 ;  /* 0x0000000500077308 */ /* 0x0005220000002400 */
[----:B------:R-:W-:Y:S01]  /*47b0*/  FSEL R190, R22, -INF , !P3 ;  /* 0xff80000016be7808 */ /* 0x000fe20005800000 */
[----:B------:R-:W-:Y:S01]  /*47c0*/  FMUL.FTZ R8, R8, UR4 ;  /* 0x0000000408087c20 */ /* 0x000fe20008410000 */
[C---:B------:R-:W-:Y:S01]  /*47d0*/  ISETP.GE.AND P0, PT, R4.reuse, R12, PT ;  /* 0x0000000c0400720c */ /* 0x040fe20003f06270 */
[----:B------:R-:W-:Y:S01]  /*47e0*/  FMUL.FTZ R9, R9, UR4 ;  /* 0x0000000409097c20 */ /* 0x000fe20008410000 */
[----:B------:R-:W-:Y:S01]  /*47f0*/  ISETP.GE.AND P3, PT, R4, R3, PT ;  /* 0x000000030400720c */ /* 0x000fe20003f66270 */
[----:B------:R-:W-:Y:S01]  /*4800*/  VIADD R4, R2, 0xfffffff8 ;  /* 0xfffffff802047836 */ /* 0x000fe20000000000 */
[----:B------:R-:W-:Y:S01]  /*4810*/  FSEL R189, R15, -INF , !P1 ;  /* 0xff8000000fbd7808 */ /* 0x000fe20004800000 */
[----:B------:R-:W-:Y:S01]  /*4820*/  FMUL.FTZ R11, R11, UR4 ;  /* 0x000000040b0b7c20 */ /* 0x000fe20008410000 */
[----:B-1----:R-:W-:Y:S01]  /*4830*/  FMUL.FTZ R6, R27, UR4 ;  /* 0x000000041b067c20 */ /* 0x002fe20008410000 */
[----:B------:R-:W-:Y:S01]  /*4840*/  MUFU.TANH R8, R8 ;  /* 0x0000000800087308 */ /* 0x000fe20000002400 */
[----:B------:R-:W-:-:S02]  /*4850*/  FSEL R192, R23, -INF , !P4 ;  /* 0xff80000017c07808 */ /* 0x000fc40006000000 */
[----:B---3--:R-:W-:Y:S02]  /*4860*/  FSEL R23, R13, -INF , !P0 ;  /* 0xff8000000d177808 */ /* 0x008fe40004000000 */
[----:B------:R-:W-:Y:S01]  /*4870*/  ISETP.GE.AND P0, PT, R191, 0x2, PT ;  /* 0x00000002bf00780c */ /* 0x000fe20003f06270 */
[C---:B--2---:R-:W-:Y:S02]  /*4880*/  VIADD R5, R2.reuse, 0xfffffff0 ;  /* 0xfffffff002057836 */ /* 0x044fe40000000000 */
[----:B------:R-:W1:Y:S01]  /*4890*/  MUFU.TANH R6, R6 ;  /* 0x0000000600067308 */ /* 0x000e620000002400 */
[----:B------:R-:W-:Y:S01]  /*48a0*/  VIADD R2, R2, 0xfffffff9 ;  /* 0xfffffff902027836 */ /* 0x000fe20000000000 */
[----:B------:R-:W-:Y:S02]  /*48b0*/  FSEL R21, R21, -INF , !P5 ;  /* 0xff80000015157808 */ /* 0x000fe40006800000 */
[C---:B------:R-:W-:Y:S02]  /*48c0*/  ISETP.GE.AND P2, PT, R5.reuse, R12, PT ;  /* 0x0000000c0500720c */ /* 0x040fe40003f46270 */
[----:B------:R-:W-:-:S02]  /*48d0*/  ISETP.GE.AND P1, PT, R5, R3, PT ;  /* 0x000000030500720c */ /* 0x000fc40003f26270 */
[----:B------:R-:W-:Y:S01]  /*48e0*/  FSEL R22, R24, -INF , !P2 ;  /* 0xff80000018167808 */ /* 0x000fe20005000000 */
[----:B------:R-:W2:Y:S01]  /*48f0*/  MUFU.TANH R9, R9 ;  /* 0x0000000900097308 */ /* 0x000ea20000002400 */
[----:B----4-:R-:W-:Y:S02]  /*4900*/  FSEL R194, R7, -INF , !P1 ;  /* 0xff80000007c27808 */ /* 0x010fe40004800000 */
[-C--:B------:R-:W-:Y:S02]  /*4910*/  ISETP.GE.AND P2, PT, R4, R3.reuse, PT ;  /* 0x000000030400720c */ /* 0x080fe40003f46270 */
[----:B------:R-:W-:Y:S01]  /*4920*/  ISETP.GE.AND P1, PT, R2, R3, PT ;  /* 0x000000030200720c */ /* 0x000fe20003f26270 */
[----:B------:R-:W-:Y:S01]  /*4930*/  FMUL.FTZ R3, R10, UR4 ;  /* 0x000000040a037c20 */ /* 0x000fe20008410000 */
[-C--:B------:R-:W-:Y:S01]  /*4940*/  ISETP.GE.AND P5, PT, R4, R12.reuse, PT ;  /* 0x0000000c0400720c */ /* 0x080fe20003fa6270 */
[----:B------:R-:W3:Y:S01]  /*4950*/  MUFU.TANH R11, R11 ;  /* 0x0000000b000b7308 */ /* 0x000ee20000002400 */
[----:B------:R-:W-:Y:S01]  /*4960*/  ISETP.GE.AND P4, PT, R2, R12, PT ;  /* 0x0000000c0200720c */ /* 0x000fe20003f86270 */
[----:B------:R-:W-:Y:S01]  /*4970*/  IMAD.IADD R2, R134, 0x1, R115 ;  /* 0x0000000186027824 */ /* 0x000fe200078e0273 */
[----:B-1----:R-:W-:-:S02]  /*4980*/  FSEL R193, R6, -INF , !P3 ;  /* 0xff80000006c17808 */ /* 0x002fc40005800000 */
[----:B------:R-:W-:-:S03]  /*4990*/  FSEL R115, R8, -INF , !P5 ;  /* 0xff80000008737808 */ /* 0x000fc60006800000 */
[----:B------:R-:W1:Y:S01]  /*49a0*/  MUFU.TANH R3, R3 ;  /* 0x0000000300037308 */ /* 0x000e620000002400 */
[----:B--2---:R-:W-:Y:S02]  /*49b0*/  FSEL R188, R9, -INF , !P4 ;  /* 0xff80000009bc7808 */ /* 0x004fe40006000000 */
[----:B---3--:R-:W-:Y:S02]  /*49c0*/  FSEL R196, R11, -INF , !P1 ;  /* 0xff8000000bc47808 */ /* 0x008fe40004800000 */
[----:B-1----:R-:W-:Y:S01]  /*49d0*/  FSEL R195, R3, -INF , !P2 ;  /* 0xff80000003c37808 */ /* 0x002fe20005000000 */
[----:B------:R-:W-:Y:S06]  /*49e0*/  @!P0 BRA `(.L_x_1537) ;  /* 0x00000004007c8947 */ /* 0x000fec0003800000 */
[----:B------:R-:W-:Y:S05]  /*49f0*/  @P6 BRA `(.L_x_1538) ;  /* 0x0000000000f06947 */ /* 0x000fea0003800000 */
[----:B------:R-:W1:Y:S01]  /*4a00*/  LDC R12, c[0x0][0x380] ;  /* 0x0000e000ff0c7b82 */ /* 0x000e620000000800 */
[C---:B------:R-:W-:Y:S01]  /*4a10*/  IADD3 R10, R96.reuse, -0x200, RZ ;  /* 0xfffffe00600a7810 */ /* 0x040fe20007ffe0ff */
[----:B------:R-:W-:-:S03]  /*4a20*/  VIADD R9, R96, 0xffffff00 ;  /* 0xffffff0060097836 */ /* 0x000fc60000000000 */
[----:B------:R-:W-:Y:S02]  /*4a30*/  IABS R7, R10 ;  /* 0x0000000a00077213 */ /* 0x000fe40000000000 */
[----:B------:R-:W-:Y:S02]  /*4a40*/  IABS R6, R9 ;  /* 0x0000000900067213 */ /* 0x000fe40000000000 */
[----:B-1----:R-:W-:-:S04]  /*4a50*/  IABS R11, R12 ;  /* 0x0000000c000b7213 */ /* 0x002fc80000000000 */
[----:B------:R-:W1:Y:S08]  /*4a60*/  I2F.RP R4, R11 ;  /* 0x0000000b00047306 */ /* 0x000e700000209400 */
[----:B-1----:R-:W1:Y:S02]  /*4a70*/  MUFU.RCP R4, R4 ;  /* 0x0000000400047308 */ /* 0x002e640000001000 */
[----:B-1----:R-:W-:-:S06]  /*4a80*/  VIADD R4, R4, 0xffffffe ;  /* 0x0ffffffe04047836 */ /* 0x002fcc0000000000 */
[----:B------:R-:W1:Y:S02]  /*4a90*/  F2I.FTZ.U32.TRUNC.NTZ R5, R4 ;  /* 0x0000000400057305 */ /* 0x000e64000021f000 */
[----:B-1----:R-:W-:Y:S01]  /*4aa0*/  IADD3 R3, RZ, -R5, RZ ;  /* 0x80000005ff037210 */ /* 0x002fe20007ffe0ff */
[----:B------:R-:W-:-:S04]  /*4ab0*/  IMAD.MOV.U32 R4, RZ, RZ, RZ ;  /* 0x000000ffff047224 */ /* 0x000fc800078e00ff */
        /* <DEDUP_REMOVED lines=35> */
[----:B------:R-:W-:Y:S02]  /*4cf0*/  SHF.R.S32.HI R4, RZ, 0x1f, R3 ;  /* 0x0000001fff047819 */ /* 0x000fe40000011403 */
[----:B--2---:R-:W-:-:S03]  /*4d00*/  IADD3 R8, -R6, R8, RZ ;  /* 0x0000000806087210 */ /* 0x004fc60007ffe1ff */
[----:B------:R-:W-:Y:S02]  /*4d10*/  IMAD R6, R4, UR6, RZ ;  /* 0x0000000604067c24 */ /* 0x000fe4000f8e02ff */
[----:B------:R-:W-:Y:S01]  /*4d20*/  IMAD.WIDE.U32 R4, R3, UR6, RZ ;  /* 0x0000000603047c25 */ /* 0x000fe2000f8e00ff */
[----:B------:R-:W-:-:S03]  /*4d30*/  SHF.R.S32.HI R7, RZ, 0x1f, R8 ;  /* 0x0000001fff077819 */ /* 0x000fc60000011408 */
[----:B------:R-:W-:Y:S02]  /*4d40*/  IMAD R3, R3, UR7, R6 ;  /* 0x0000000703037c24 */ /* 0x000fe4000f8e0206 */
[----:B------:R-:W-:Y:S02]  /*4d50*/  IMAD R6, R7, UR8, RZ ;  /* 0x0000000807067c24 */ /* 0x000fe4000f8e02ff */
[----:B------:R-:W-:Y:S02]  /*4d60*/  IMAD.IADD R5, R5, 0x1, R3 ;  /* 0x0000000105057824 */ /* 0x000fe400078e0203 */
[C---:B------:R-:W-:Y:S02]  /*4d70*/  IMAD R6, R8.reuse, UR9, R6 ;  /* 0x0000000908067c24 */ /* 0x040fe4000f8e0206 */
[----:B------:R-:W-:-:S04]  /*4d80*/  IMAD.WIDE.U32 R4, R8, UR8, R4 ;  /* 0x0000000808047c25 */ /* 0x000fc8000f8e0004 */
[----:B------:R-:W-:Y:S01]  /*4d90*/  IMAD.MOV.U32 R3, RZ, RZ, R4 ;  /* 0x000000ffff037224 */ /* 0x000fe200078e0004 */
[----:B------:R-:W-:Y:S01]  /*4da0*/  IADD3 R5, R5, R6, RZ ;  /* 0x0000000605057210 */ /* 0x000fe20007ffe0ff */
[----:B------:R-:W-:Y:S06]  /*4db0*/  BRA `(.L_x_1539) ;  /* 0x0000000000107947 */ /* 0x000fec0003800000 */
.L_x_1538:
[----:B------:R-:W-:-:S04]  /*4dc0*/  ULEA UR6, -UR6, URZ, 0x8 ;  /* 0x0000003f06067291 */ /* 0x000fc8000f8e413f */
[----:B------:R-:W-:Y:S02]  /*4dd0*/  USHF.R.S32.HI UR4, URZ, 0x1f, UR6 ;  /* 0x0000001f3f047899 */ /* 0x000fe40008011406 */
[----:B------:R-:W-:-:S04]  /*4de0*/  MOV R3, UR6 ;  /* 0x0000000600037c02 */ /* 0x000fc80008000f00 */
[----:B------:R-:W-:-:S07]  /*4df0*/  MOV R5, UR4 ;  /* 0x0000000400057c02 */ /* 0x000fce0008000f00 */
.L_x_1539:
[----:B------:R-:W-:-:S04]  /*4e00*/  LEA R245, P1, R3, R245, 0x1 ;  /* 0x000000f503f57211 */ /* 0x000fc800078208ff */
[----:B------:R-:W-:Y:S01]  /*4e10*/  LEA.HI.X R244, R3, R244, R5, 0x1, P1 ;  /* 0x000000f403f47211 */ /* 0x000fe200008f0c05 */
[----:B------:R-:W-:Y:S01]  /*4e20*/  IMAD.MOV.U32 R14, RZ, RZ, R245 ;  /* 0x000000ffff0e7224 */ /* 0x000fe200078e00f5 */
[----:B------:R-:W-:-:S03]  /*4e30*/  IADD3 R4, P1, R245, UR18, RZ ;  /* 0x00000012f5047c10 */ /* 0x000fc6000ff3e0ff */
        /* <DEDUP_REMOVED lines=17> */
[----:B------:R-:W-:-:S05]  /*4f50*/  IADD3.X R7, R9, UR19, RZ, P1, !PT ;  /* 0x0000001309077c10 */ /* 0x000fca0008ffe4ff */
[----:B------:R3:W-:Y:S01]  /*4f60*/  LDGSTS.E.BYPASS.LTC128B.128 [R183+0x3800], desc[UR16][R6.64] ;  /* 0x0380000006b77fae */ /* 0x0007e2000b901d50 */
[----:B-1----:R-:W-:-:S04]  /*4f70*/  IADD3 R4, P1, R6, UR18, RZ ;  /* 0x0000001206047c10 */ /* 0x002fc8000ff3e0ff */
[----:B------:R-:W-:Y:S02]  /*4f80*/  IADD3.X R5, R7, UR19, RZ, P1, !PT ;  /* 0x0000001307057c10 */ /* 0x000fe40008ffe4ff */
[----:B--2---:R-:W-:-:S03]  /*4f90*/  IADD3 R12, P1, R4, UR18, RZ ;  /* 0x00000012040c7c10 */ /* 0x004fc6000ff3e0ff */
[----:B------:R3:W-:Y:S01]  /*4fa0*/  LDGSTS.E.BYPASS.LTC128B.128 [R183+0x4000], desc[UR16][R4.64] ;  /* 0x0400000004b77fae */ /* 0x0007e2000b901d50 */
[----:B------:R-:W-:-:S05]  /*4fb0*/  IADD3.X R13, R5, UR19, RZ, P1, !PT ;  /* 0x00000013050d7c10 */ /* 0x000fca0008ffe4ff */
[----:B------:R3:W-:Y:S04]  /*4fc0*/  LDGSTS.E.BYPASS.LTC128B.128 [R183+0x4800], desc[UR16][R12.64] ;  /* 0x048000000cb77fae */ /* 0x0007e8000b901d50 */
[----:B------:R-:W0:Y:S02]  /*4fd0*/  LDGDEPBAR ;  /* 0x00000000000079af */ /* 0x000e240000000000 */
.L_x_1537:
[----:B------:R-:W-:Y:S01]  /*4fe0*/  FMNMX.FTZ R20, R105, R104, !PT ;  /* 0x0000006869147209 */ /* 0x000fe20007810000 */
[----:B------:R-:W-:Y:S01]  /*4ff0*/  ULDC UR4, c[0x0][0x2ec] ;  /* 0x0000bb0000047ab9 */ /* 0x000fe20000000800 */
[----:B------:R-:W-:Y:S02]  /*5000*/  LEA R134, R2, UR5, 0x1 ;  /* 0x0000000502867c11 */ /* 0x000fe4000f8e08ff */
[----:B------:R-:W-:Y:S02]  /*5010*/  FMNMX.FTZ R20, R109, R20, !PT ;  /* 0x000000146d147209 */ /* 0x000fe40007810000 */
[----:B------:R-:W-:Y:S02]  /*5020*/  IADD3 R135, R0, R134, RZ ;  /* 0x0000008600877210 */ /* 0x000fe40007ffe0ff */
        /* <DEDUP_REMOVED lines=67> */
[----:B---3--:R-:W-:-:S05]  /*5460*/  FMUL.FTZ R5, R20, UR4 ;  /* 0x0000000414057c20 */ /* 0x008fca0008410000 */
[----:B------:R-:W-:-:S05]  /*5470*/  FSEL R5, R5, RZ, P1 ;  /* 0x000000ff05057208 */ /* 0x000fca0000800000 */
[--C-:B------:R-:W-:Y:S01]  /*5480*/  FFMA.FTZ R3, R105, UR4, -R5.reuse ;  /* 0x0000000469037c23 */ /* 0x100fe20008010805 */
[--C-:B------:R-:W-:Y:S01]  /*5490*/  FFMA.FTZ R4, R91, UR4, -R5.reuse ;  /* 0x000000045b047c23 */ /* 0x100fe20008010805 */
[--C-:B------:R-:W-:Y:S02]  /*54a0*/  FFMA.FTZ R6, R53, UR4, -R5.reuse ;  /* 0x0000000435067c23 */ /* 0x100fe40008010805 */
[----:B------:R1:W-:Y:S08]  /*54b0*/  MUFU.EX2 R197, R3 ;  /* 0x0000000300c57308 */ /* 0x0003f00000000800 */
[----:B------:R2:W-:Y:S08]  /*54c0*/  MUFU.EX2 R209, R4 ;  /* 0x0000000400d17308 */ /* 0x0005f00000000800 */
[----:B------:R-:W-:Y:S01]  /*54d0*/  MUFU.EX2 R249, R6 ;  /* 0x0000000600f97308 */ /* 0x000fe20000000800 */
        /* <DEDUP_REMOVED lines=170> */
[----:B-1----:R-:W-:-:S02]  /*5f80*/  FFMA.FTZ R4, R52, UR4, -R5 ;  /* 0x0000000434047c23 */ /* 0x002fc40008010805 */
        /* <DEDUP_REMOVED lines=16> */
[----:B------:R1:W3:Y:S02]  /*6090*/  MUFU.EX2 R10, R4 ;  /* 0x00000004000a7308 */ /* 0x0002e40000000800 */
[----:B-1----:R-:W-:-:S05]  /*60a0*/  FMUL.FTZ R4, R3, UR4 ;  /* 0x0000000403047c20 */ /* 0x002fca0008410000 */
[----:B------:R-:W-:-:S05]  /*60b0*/  FSEL R4, R4, RZ, P1 ;  /* 0x000000ff04047208 */ /* 0x000fca0000800000 */
[--C-:B------:R-:W-:Y:S01]  /*60c0*/  FFMA.FTZ R6, R126, UR4, -R4.reuse ;  /* 0x000000047e067c23 */ /* 0x100fe20008010804 */
[----:B--2---:R-:W-:Y:S01]  /*60d0*/  MOV R126, R12 ;  /* 0x0000000c007e7202 */ /* 0x004fe20000000f00 */
[--C-:B------:R-:W-:Y:S01]  /*60e0*/  FFMA.FTZ R2, R119, UR4, -R4.reuse ;  /* 0x0000000477027c23 */ /* 0x100fe20008010804 */
[----:B------:R-:W1:Y:S01]  /*60f0*/  LDSM.16.MT88.4 R12, [R134+0x5000] ;  /* 0x00500000860c783b */ /* 0x000e620000004200 */
[----:B------:R2:W-:Y:S01]  /*6100*/  MUFU.EX2 R66, R6 ;  /* 0x0000000600427308 */ /* 0x0005e20000000800 */
[----:B------:R-:W-:-:S07]  /*6110*/  FFMA.FTZ R0, R122, UR4, -R4 ;  /* 0x000000047a007c23 */ /* 0x000fce0008010804 */
[----:B------:R4:W-:Y:S08]  /*6120*/  MUFU.EX2 R78, R2 ;  /* 0x00000002004e7308 */ /* 0x0009f00000000800 */
[----:B------:R5:W-:Y:S01]  /*6130*/  MUFU.EX2 R90, R0 ;  /* 0x00000000005a7308 */ /* 0x000be20000000800 */
[----:B--2---:R-:W-:Y:S01]  /*6140*/  FFMA.FTZ R6, R121, UR4, -R4 ;  /* 0x0000000479067c23 */ /* 0x004fe20008010804 */
[----:B------:R-:W-:-:S06]  /*6150*/  MOV R121, R11 ;  /* 0x0000000b00797202 */ /* 0x000fcc0000000f00 */
[----:B------:R2:W1:Y:S01]  /*6160*/  MUFU.EX2 R7, R6 ;  /* 0x0000000600077308 */ /* 0x0004620000000800 */
[----:B----4-:R-:W-:-:S07]  /*6170*/  FFMA.FTZ R2, R125, UR4, -R4 ;  /* 0x000000047d027c23 */ /* 0x010fce0008010804 */
[----:B------:R4:W-:Y:S01]  /*6180*/  MUFU.EX2 R83, R2 ;  /* 0x0000000200537308 */ /* 0x0009e20000000800 */
[----:B-----5:R-:W-:-:S07]  /*6190*/  FFMA.FTZ R0, R118, UR4, -R4 ;  /* 0x0000000476007c23 */ /* 0x020fce0008010804 */
[----:B------:R5:W-:Y:S01]  /*61a0*/  MUFU.EX2 R91, R0 ;  /* 0x00000000005b7308 */ /* 0x000be20000000800 */
[----:B--2---:R-:W-:Y:S01]  /*61b0*/  FFMA.FTZ R6, R132, UR4, -R4 ;  /* 0x0000000484067c23 */ /* 0x004fe20008010804 */
[----:B---3--:R-:W-:Y:S02]  /*61c0*/  MOV R132, R10 ;  /* 0x0000000a00847202 */ /* 0x008fe40000000f00 */
[----:B------:R-:W-:-:S04]  /*61d0*/  F2FP.BF16.F32.PACK_AB R10, R108, R109 ;  /* 0x0000006d6c0a723e */ /* 0x000fc800000010ff */
[----:B------:R2:W-:Y:S01]  /*61e0*/  MUFU.EX2 R67, R6 ;  /* 0x0000000600437308 */ /* 0x0005e20000000800 */
[--C-:B----4-:R-:W-:Y:S01]  /*61f0*/  FFMA.FTZ R2, R159, UR4, -R4.reuse ;  /* 0x000000049f027c23 */ /* 0x110fe20008010804 */
[----:B-----5:R-:W-:-:S06]  /*6200*/  FFMA.FTZ R0, R116, UR4, -R4 ;  /* 0x0000000474007c23 */ /* 0x020fcc0008010804 */
[----:B------:R3:W-:Y:S01]  /*6210*/  MUFU.EX2 R93, R0 ;  /* 0x00000000005d7308 */ /* 0x0007e20000000800 */
[----:B--2---:R-:W-:Y:S01]  /*6220*/  FFMA.FTZ R6, R130, UR4, -R4 ;  /* 0x0000000482067c23 */ /* 0x004fe20008010804 */
[----:B------:R-:W-:Y:S02]  /*6230*/  MOV R130, R9 ;  /* 0x0000000900827202 */ /* 0x000fe40000000f00 */
[----:B-1----:R-:W-:-:S04]  /*6240*/  F2FP.BF16.F32.PACK_AB R9, R7, R66 ;  /* 0x000000420709723e */ /* 0x002fc800000010ff */
[----:B------:R1:W2:Y:S01]  /*6250*/  MUFU.EX2 R70, R6 ;  /* 0x0000000600467308 */ /* 0x0002a20000000800 */
[----:B---3--:R-:W-:-:S07]  /*6260*/  FFMA.FTZ R0, R117, UR4, -R4 ;  /* 0x0000000475007c23 */ /* 0x008fce0008010804 */
[----:B------:R3:W-:Y:S01]  /*6270*/  MUFU.EX2 R96, R0 ;  /* 0x0000000000607308 */ /* 0x0007e20000000800 */
[----:B-1----:R-:W-:Y:S01]  /*6280*/  FFMA.FTZ R6, R129, UR4, -R4 ;  /* 0x0000000481067c23 */ /* 0x002fe20008010804 */
[----:B------:R-:W-:Y:S02]  /*6290*/  MOV R129, R8 ;  /* 0x0000000800817202 */ /* 0x000fe40000000f00 */
[----:B------:R-:W-:-:S04]  /*62a0*/  F2FP.BF16.F32.PACK_AB R8, R105, R197 ;  /* 0x000000c56908723e */ /* 0x000fc800000010ff */
[----:B------:R1:W-:Y:S01]  /*62b0*/  MUFU.EX2 R76, R6 ;  /* 0x00000006004c7308 */ /* 0x0003e20000000800 */
[----:B--2---:R-:W-:-:S07]  /*62c0*/  F2FP.BF16.F32.PACK_AB R11, R70, R67 ;  /* 0x00000043460b723e */ /* 0x004fce00000010ff */
[----:B------:R-:W-:Y:S01]  /*62d0*/  HMMA.16816.F32.BF16 R24, R8, R12, RZ ;  /* 0x0000000c0818723c */ /* 0x000fe200000418ff */
[----:B---3--:R-:W-:-:S04]  /*62e0*/  FFMA.FTZ R0, R124, UR4, -R4 ;  /* 0x000000047c007c23 */ /* 0x008fc80008010804 */
[----:B------:R2:W-:Y:S01]  /*62f0*/  MUFU.EX2 R102, R0 ;  /* 0x0000000000667308 */ /* 0x0005e20000000800 */
[----:B------:R-:W-:Y:S01]  /*6300*/  HMMA.16816.F32.BF16 R16, R8, R14, RZ ;  /* 0x0000000e0810723c */ /* 0x000fe200000418ff */
[----:B------:R-:W-:Y:S01]  /*6310*/  F2FP.BF16.F32.PACK_AB R12, R198, R107 ;  /* 0x0000006bc60c723e */ /* 0x000fe200000010ff */
[----:B-1----:R-:W-:-:S04]  /*6320*/  FFMA.FTZ R6, R120, UR4, -R4 ;  /* 0x0000000478067c23 */ /* 0x002fc80008010804 */
[C---:B------:R-:W-:Y:S01]  /*6330*/  HMMA.16816.F32.BF16 R32, R8.reuse, R28, RZ ;  /* 0x0000001c0820723c */ /* 0x040fe200000418ff */
[----:B------:R1:W3:Y:S01]  /*6340*/  MUFU.EX2 R79, R6 ;  /* 0x00000006004f7308 */ /* 0x0002e20000000800 */
[----:B------:R-:W-:Y:S02]  /*6350*/  F2FP.BF16.F32.PACK_AB R14, R200, R199 ;  /* 0x000000c7c80e723e */ /* 0x000fe400000010ff */
[----:B------:R-:W-:Y:S02]  /*6360*/  F2FP.BF16.F32.PACK_AB R15, R83, R78 ;  /* 0x0000004e530f723e */ /* 0x000fe400000010ff */
[----:B------:R-:W-:Y:S01]  /*6370*/  HMMA.16816.F32.BF16 R28, R8, R30, RZ ;  /* 0x0000001e081c723c */ /* 0x000fe200000418ff */
[----:B--2---:R-:W-:-:S06]  /*6380*/  FFMA.FTZ R0, R128, UR4, -R4 ;  /* 0x0000000480007c23 */ /* 0x004fcc0008010804 */
[----:B------:R-:W-:Y:S01]  /*6390*/  F2FP.BF16.F32.PACK_AB R8, R202, R201 ;  /* 0x000000c9ca08723e */ /* 0x000fe200000010ff */
[----:B------:R2:W4:Y:S01]  /*63a0*/  MUFU.EX2 R103, R0 ;  /* 0x0000000000677308 */ /* 0x0005220000000800 */
[----:B------:R-:W-:Y:S02]  /*63b0*/  F2FP.BF16.F32.PACK_AB R9, R91, R90 ;  /* 0x0000005a5b09723e */ /* 0x000fe400000010ff */
[----:B------:R-:W-:Y:S01]  /*63c0*/  F2FP.BF16.F32.PACK_AB R10, R204, R203 ;  /* 0x000000cbcc0a723e */ /* 0x000fe200000010ff */
[----:B-1----:R-:W-:Y:S01]  /*63d0*/  FADD.FTZ R6, R66, R7 ;  /* 0x0000000742067221 */ /* 0x002fe20000010000 */
[----:B---3--:R-:W-:Y:S02]  /*63e0*/  F2FP.BF16.F32.PACK_AB R13, R79, R76 ;  /* 0x0000004c4f0d723e */ /* 0x008fe400000010ff */
[----:B------:R-:W-:Y:S01]  /*63f0*/  F2FP.BF16.F32.PACK_AB R11, R96, R93 ;  /* 0x0000005d600b723e */ /* 0x000fe200000010ff */
[----:B------:R-:W-:-:S04]  /*6400*/  FADD.FTZ R6, R67, R6 ;  /* 0x0000000643067221 */ /* 0x000fc80000010000 */
[----:B------:R-:W-:Y:S01]  /*6410*/  HMMA.16816.F32.BF16 R36, R12, R40, R24 ;  /* 0x000000280c24723c */ /* 0x000fe20000041818 */
[----:B------:R-:W-:Y:S01]  /*6420*/  FADD.FTZ R6, R70, R6 ;  /* 0x0000000646067221 */ /* 0x000fe20000010000 */
[----:B--2---:R-:W-:-:S04]  /*6430*/  FFMA.FTZ R0, R123, UR4, -R4 ;  /* 0x000000047b007c23 */ /* 0x004fc80008010804 */
[C---:B------:R-:W-:Y:S01]  /*6440*/  HMMA.16816.F32.BF16 R24, R12.reuse, R42, R16 ;  /* 0x0000002a0c18723c */ /* 0x040fe20000041810 */
[----:B------:R-:W-:Y:S01]  /*6450*/  FADD.FTZ R6, R76, R6 ;  /* 0x000000064c067221 */ /* 0x000fe20000010000 */
[----:B------:R1:W-:Y:S04]  /*6460*/  MUFU.EX2 R104, R0 ;  /* 0x0000000000687308 */ /* 0x0003e80000000800 */
[C---:B------:R-:W-:Y:S06]  /*6470*/  HMMA.16816.F32.BF16 R16, R12.reuse, R44, R32 ;  /* 0x0000002c0c10723c */ /* 0x040fec0000041820 */
[----:B------:R-:W-:Y:S01]  /*6480*/  HMMA.16816.F32.BF16 R12, R12, R46, R28 ;  /* 0x0000002e0c0c723c */ /* 0x000fe2000004181c */
[----:B------:R-:W2:Y:S05]  /*6490*/  LDSM.16.MT88.4 R44, [R135+0x5c00] ;  /* 0x005c0000872c783b */ /* 0x000eaa0000004200 */
[----:B------:R-:W-:Y:S01]  /*64a0*/  HMMA.16816.F32.BF16 R36, R8, R48, R36 ;  /* 0x000000300824723c */ /* 0x000fe20000041824 */
[----:B-1----:R-:W-:-:S04]  /*64b0*/  FFMA.FTZ R0, R127, UR4, -R4 ;  /* 0x000000047f007c23 */ /* 0x002fc80008010804 */
[----:B------:R1:W3:Y:S01]  /*64c0*/  MUFU.EX2 R101, R0 ;  /* 0x0000000000657308 */ /* 0x0002e20000000800 */
        /* <DEDUP_REMOVED lines=8> */
[----:B----4-:R-:W-:Y:S02]  /*6550*/  F2FP.BF16.F32.PACK_AB R9, R103, R102 ;  /* 0x000000666709723e */ /* 0x010fe400000010ff */
[----:B------:R-:W-:Y:S02]  /*6560*/  F2FP.BF16.F32.PACK_AB R10, R209, R207 ;  /* 0x000000cfd10a723e */ /* 0x000fe400000010ff */
[----:B---3--:R-:W-:Y:S02]  /*6570*/  F2FP.BF16.F32.PACK_AB R11, R101, R104 ;  /* 0x00000068650b723e */ /* 0x008fe400000010ff */
[----:B------:R-:W-:Y:S02]  /*6580*/  F2FP.BF16.F32.PACK_AB R12, R210, R208 ;  /* 0x000000d0d20c723e */ /* 0x000fe400000010ff */
[----:B------:R-:W-:-:S03]  /*6590*/  F2FP.BF16.F32.PACK_AB R14, R215, R211 ;  /* 0x000000d3d70e723e */ /* 0x000fc600000010ff */
[----:B------:R-:W-:Y:S01]  /*65a0*/  HMMA.16816.F32.BF16 R24, R8, R52, R36 ;  /* 0x000000340818723c */ /* 0x000fe20000041824 */
[----:B-1----:R-:W-:-:S05]  /*65b0*/  FFMA.FTZ R0, R136, UR4, -R4 ;  /* 0x0000000488007c23 */ /* 0x002fca0008010804 */
[C---:B------:R-:W-:Y:S01]  /*65c0*/  HMMA.16816.F32.BF16 R16, R8.reuse, R54, R32 ;  /* 0x000000360810723c */ /* 0x040fe20000041820 */
[----:B------:R-:W1:Y:S01]  /*65d0*/  LDSM.16.MT88.4 R52, [R135+0x6400] ;  /* 0x006400008734783b */ /* 0x000e620000004200 */
[----:B------:R3:W4:Y:S04]  /*65e0*/  MUFU.EX2 R98, R0 ;  /* 0x0000000000627308 */ /* 0x0007280000000800 */
[C---:B--2---:R-:W-:Y:S06]  /*65f0*/  HMMA.16816.F32.BF16 R28, R8.reuse, R44, R28 ;  /* 0x0000002c081c723c */ /* 0x044fec000004181c */
[----:B------:R-:W-:Y:S01]  /*6600*/  HMMA.16816.F32.BF16 R36, R8, R46, R40 ;  /* 0x0000002e0824723c */ /* 0x000fe20000041828 */
[----:B------:R-:W-:Y:S04]  /*6610*/  LDSM.16.MT88.4 R40, [R135+0x6800] ;  /* 0x006800008728783b */ /* 0x000fe80000004200 */
[----:B------:R-:W-:Y:S02]  /*6620*/  LDSM.16.MT88.4 R44, [R134+0x6c00] ;  /* 0x006c0000862c783b */ /* 0x000fe40000004200 */
[----:B------:R-:W-:Y:S01]  /*6630*/  F2FP.BF16.F32.PACK_AB R8, R216, R214 ;  /* 0x000000d6d808723e */ /* 0x000fe200000010ff */
[----:B---3--:R-:W-:Y:S01]  /*6640*/  FFMA.FTZ R0, R131, UR4, -R4 ;  /* 0x0000000483007c23 */ /* 0x008fe20008010804 */
        /* <DEDUP_REMOVED lines=12> */
[----:B--2---:R-:W-:-:S02]  /*6710*/  FFMA.FTZ R0, R139, UR4, -R4 ;  /* 0x000000048b007c23 */ /* 0x004fc40008010804 */
[----:B------:R-:W-:Y:S02]  /*6720*/  LDSM.16.MT88.4 R136, [R134+0x7c00] ;  /* 0x007c00008688783b */ /* 0x000fe40000004200 */
        /* <DEDUP_REMOVED lines=13> */
[----:B------:R4:W-:Y:S05]  /*6800*/  MUFU.EX2 R63, R2 ;  /* 0x00000002003f7308 */ /* 0x0009ea0000000800 */
[----:B-1----:R-:W-:Y:S01]  /*6810*/  HMMA.16816.F32.BF16 R28, R8, R52, R16 ;  /* 0x00000034081c723c */ /* 0x002fe20000041810 */
[----:B--2---:R-:W-:-:S04]  /*6820*/  FFMA.FTZ R0, R143, UR4, -R4 ;  /* 0x000000048f007c23 */ /* 0x004fc80008010804 */
[----:B------:R1:W2:Y:S01]  /*6830*/  MUFU.EX2 R85, R0 ;  /* 0x0000000000557308 */ /* 0x0002a20000000800 */
[----:B------:R-:W-:Y:S01]  /*6840*/  HMMA.16816.F32.BF16 R24, R8, R54, R12 ;  /* 0x000000360818723c */ /* 0x000fe2000004180c */
[----:B------:R-:W5:Y:S01]  /*6850*/  LDSM.16.MT88.4 R52, [R135+0x6c00] ;  /* 0x006c00008734783b */ /* 0x000f620000004200 */
[----:B----4-:R-:W-:-:S05]  /*6860*/  FADD.FTZ R2, R197, R105 ;  /* 0x00000069c5027221 */ /* 0x010fca0000010000 */
[----:B------:R-:W-:Y:S02]  /*6870*/  F2FP.BF16.F32.PACK_AB R8, R220, R219 ;  /* 0x000000dbdc08723e */ /* 0x000fe400000010ff */
[----:B------:R-:W-:Y:S01]  /*6880*/  F2FP.BF16.F32.PACK_AB R10, R221, R222 ;  /* 0x000000dedd0a723e */ /* 0x000fe200000010ff */
[----:B------:R-:W-:Y:S01]  /*6890*/  FADD.FTZ R2, R109, R2 ;  /* 0x000000026d027221 */ /* 0x000fe20000010000 */
[----:B------:R-:W-:Y:S02]  /*68a0*/  F2FP.BF16.F32.PACK_AB R12, R223, R224 ;  /* 0x000000e0df0c723e */ /* 0x000fe400000010ff */
[----:B------:R-:W-:Y:S01]  /*68b0*/  F2FP.BF16.F32.PACK_AB R14, R226, R225 ;  /* 0x000000e1e20e723e */ /* 0x000fe200000010ff */
[----:B------:R-:W-:Y:S01]  /*68c0*/  FADD.FTZ R2, R108, R2 ;  /* 0x000000026c027221 */ /* 0x000fe20000010000 */
[----:B-1----:R-:W-:Y:S01]  /*68d0*/  FFMA.FTZ R0, R144, UR4, -R4 ;  /* 0x0000000490007c23 */ /* 0x002fe20008010804 */
[----:B--2---:R-:W-:Y:S02]  /*68e0*/  F2FP.BF16.F32.PACK_AB R9, R85, R87 ;  /* 0x000000575509723e */ /* 0x004fe400000010ff */
[----:B------:R-:W-:Y:S01]  /*68f0*/  FADD.FTZ R2, R107, R2 ;  /* 0x000000026b027221 */ /* 0x000fe20000010000 */
[----:B------:R1:W-:Y:S03]  /*6900*/  MUFU.EX2 R84, R0 ;  /* 0x0000000000547308 */ /* 0x0003e60000000800 */
[----:B------:R-:W-:-:S04]  /*6910*/  FADD.FTZ R2, R198, R2 ;  /* 0x00000002c6027221 */ /* 0x000fc80000010000 */
[----:B------:R-:W-:-:S04]  /*6920*/  FADD.FTZ R2, R199, R2 ;  /* 0x00000002c7027221 */ /* 0x000fc80000010000 */
[----:B------:R-:W-:-:S04]  /*6930*/  FADD.FTZ R2, R200, R2 ;  /* 0x00000002c8027221 */ /* 0x000fc80000010000 */
[----:B------:R-:W-:Y:S01]  /*6940*/  FADD.FTZ R7, R201, R2 ;  /* 0x00000002c9077221 */ /* 0x000fe20000010000 */
[--C-:B------:R-:W-:Y:S01]  /*6950*/  FFMA.FTZ R2, R99, UR4, -R4.reuse ;  /* 0x0000000463027c23 */ /* 0x100fe20008010804 */
[----:B-1----:R-:W-:-:S04]  /*6960*/  FFMA.FTZ R0, R146, UR4, -R4 ;  /* 0x0000000492007c23 */ /* 0x002fc80008010804 */
        /* <DEDUP_REMOVED lines=25> */
[----:B-----5:R-:W-:Y:S01]  /*6b00*/  HMMA.16816.F32.BF16 R32, R12, R52, R32 ;  /* 0x000000340c20723c */ /* 0x020fe20000041820 */
        /* <DEDUP_REMOVED lines=15> */
[C---:B------:R-:W-:Y:S06]  /*6c00*/  HMMA.16816.F32.BF16 R16, R8.reuse, R48, R16 ;  /* 0x000000300810723c */ /* 0x040fec0000041810 */
[----:B----4-:R-:W-:Y:S01]  /*6c10*/  HMMA.16816.F32.BF16 R36, R8, R40, R32 ;  /* 0x000000280824723c */ /* 0x010fe20000041820 */
[----:B-1----:R-:W-:-:S04]  /*6c20*/  FFMA.FTZ R0, R157, UR4, -R4 ;  /* 0x000000049d007c23 */ /* 0x002fc80008010804 */
[----:B------:R1:W2:Y:S01]  /*6c30*/  MUFU.EX2 R65, R0 ;  /* 0x0000000000417308 */ /* 0x0002a20000000800 */
[----:B------:R-:W-:Y:S01]  /*6c40*/  HMMA.16816.F32.BF16 R32, R8, R42, R28 ;  /* 0x0000002a0820723c */ /* 0x000fe2000004181c */
[----:B------:R-:W3:Y:S06]  /*6c50*/  LDSM.16.MT88.4 R40, [R135+0x7800] ;  /* 0x007800008728783b */ /* 0x000eec0000004200 */
        /* <DEDUP_REMOVED lines=9> */
[----:B------:R1:W2:Y:S02]  /*6cf0*/  MUFU.EX2 R62, R0 ;  /* 0x00000000003e7308 */ /* 0x0002a40000000800 */
[C---:B------:R-:W-:Y:S06]  /*6d00*/  HMMA.16816.F32.BF16 R24, R12.reuse, R58, R24 ;  /* 0x0000003a0c18723c */ /* 0x040fec0000041818 */
[C---:B------:R-:W-:Y:S01]  /*6d10*/  HMMA.16816.F32.BF16 R28, R12.reuse, R56, R16 ;  /* 0x000000380c1c723c */ /* 0x040fe20000041810 */
[----:B------:R-:W-:Y:S05]  /*6d20*/  MUFU.EX2 R56, R2 ;  /* 0x0000000200387308 */ /* 0x000fea0000000800 */
[C---:B-----5:R-:W-:Y:S01]  /*6d30*/  HMMA.16816.F32.BF16 R16, R12.reuse, R52, R36 ;  /* 0x000000340c10723c */ /* 0x060fe20000041824 */
[--C-:B-1----:R-:W-:Y:S01]  /*6d40*/  FFMA.FTZ R0, R111, UR4, -R4.reuse ;  /* 0x000000046f007c23 */ /* 0x102fe20008010804 */
[----:B--2---:R-:W-:Y:S01]  /*6d50*/  F2FP.BF16.F32.PACK_AB R9, R62, R63 ;  /* 0x0000003f3e09723e */ /* 0x004fe200000010ff */
[----:B------:R-:W-:Y:S02]  /*6d60*/  LDSM.16.MT88.4 R36, [R135+0x8000] ;  /* 0x008000008724783b */ /* 0x000fe40000004200 */
[----:B------:R1:W-:Y:S01]  /*6d70*/  MUFU.EX2 R61, R0 ;  /* 0x00000000003d7308 */ /* 0x0003e20000000800 */
[----:B------:R-:W-:Y:S01]  /*6d80*/  HMMA.16816.F32.BF16 R12, R12, R54, R32 ;  /* 0x000000360c0c723c */ /* 0x000fe20000041820 */
[----:B------:R-:W-:Y:S01]  /*6d90*/  LDSM.16.MT88.4 R32, [R134+0x8000] ;  /* 0x008000008620783b */ /* 0x000fe20000004200 */
[----:B-1----:R-:W-:-:S05]  /*6da0*/  FFMA.FTZ R0, R110, UR4, -R4 ;  /* 0x000000046e007c23 */ /* 0x002fca0008010804 */
[----:B------:R1:W2:Y:S02]  /*6db0*/  MUFU.EX2 R60, R0 ;  /* 0x00000000003c7308 */ /* 0x0002a40000000800 */
[----:B-1----:R-:W-:Y:S01]  /*6dc0*/  FADD.FTZ R0, R79, R6 ;  /* 0x000000064f007221 */ /* 0x002fe20000010000 */
[----:B------:R-:W-:Y:S01]  /*6dd0*/  FFMA.FTZ R6, R106, UR4, -R4 ;  /* 0x000000046a067c23 */ /* 0x000fe20008010804 */
[----:B--2---:R-:W-:Y:S02]  /*6de0*/  F2FP.BF16.F32.PACK_AB R11, R60, R61 ;  /* 0x0000003d3c0b723e */ /* 0x004fe400000010ff */
[----:B------:R-:W-:Y:S02]  /*6df0*/  FADD.FTZ R0, R78, R0 ;  /* 0x000000004e007221 */ /* 0x000fe40000010000 */
[----:B------:R1:W-:Y:S03]  /*6e00*/  MUFU.EX2 R58, R6 ;  /* 0x00000006003a7308 */ /* 0x0003e60000000800 */
[C---:B------:R-:W-:Y:S06]  /*6e10*/  HMMA.16816.F32.BF16 R28, R8.reuse, R44, R28 ;  /* 0x0000002c081c723c */ /* 0x040fec000004181c */
[C---:B------:R-:W-:Y:S01]  /*6e20*/  HMMA.16816.F32.BF16 R24, R8.reuse, R46, R24 ;  /* 0x0000002e0818723c */ /* 0x040fe20000041818 */
[----:B------:R-:W2:Y:S05]  /*6e30*/  LDSM.16.MT88.4 R44, [R135+0x7c00] ;  /* 0x007c0000872c783b */ /* 0x000eaa0000004200 */
[----:B---3--:R-:W-:Y:S01]  /*6e40*/  HMMA.16816.F32.BF16 R12, R8, R42, R12 ;  /* 0x0000002a080c723c */ /* 0x008fe2000004180c */
[----:B-1----:R-:W-:Y:S01]  /*6e50*/  FADD.FTZ R6, R83, R0 ;  /* 0x0000000053067221 */ /* 0x002fe20000010000 */
[----:B------:R-:W-:-:S04]  /*6e60*/  FFMA.FTZ R0, R88, UR4, -R4 ;  /* 0x0000000458007c23 */ /* 0x000fc80008010804 */
[----:B------:R1:W3:Y:S01]  /*6e70*/  MUFU.EX2 R57, R0 ;  /* 0x0000000000397308 */ /* 0x0002e20000000800 */
[----:B------:R-:W-:Y:S01]  /*6e80*/  HMMA.16816.F32.BF16 R16, R8, R40, R16 ;  /* 0x000000280810723c */ /* 0x000fe20000041810 */
[----:B------:R-:W4:Y:S06]  /*6e90*/  LDSM.16.MT88.4 R40, [R134+0x8400] ;  /* 0x008400008628783b */ /* 0x000f2c0000004200 */
[----:B------:R-:W-:Y:S02]  /*6ea0*/  F2FP.BF16.F32.PACK_AB R8, R241, R239 ;  /* 0x000000eff108723e */ /* 0x000fe400000010ff */
[----:B------:R-:W-:Y:S01]  /*6eb0*/  F2FP.BF16.F32.PACK_AB R10, R242, R240 ;  /* 0x000000f0f20a723e */ /* 0x000fe200000010ff */
[----:B-1----:R-:W-:Y:S01]  /*6ec0*/  FADD.FTZ R0, R90, R6 ;  /* 0x000000065a007221 */ /* 0x002fe20000010000 */
[----:B------:R-:W-:Y:S01]  /*6ed0*/  FADD.FTZ R6, R202, R7 ;  /* 0x00000007ca067221 */ /* 0x000fe20000010000 */
[----:B------:R-:W-:Y:S01]  /*6ee0*/  FFMA.FTZ R7, R82, UR4, -R4 ;  /* 0x0000000452077c23 */ /* 0x000fe20008010804 */
[----:B---3--:R-:W-:Y:S01]  /*6ef0*/  F2FP.BF16.F32.PACK_AB R9, R57, R58 ;  /* 0x0000003a3909723e */ /* 0x008fe200000010ff */
[----:B------:R-:W-:Y:S01]  /*6f00*/  FADD.FTZ R0, R91, R0 ;  /* 0x000000005b007221 */ /* 0x000fe20000010000 */
[----:B------:R-:W-:Y:S01]  /*6f10*/  FADD.FTZ R2, R203, R6 ;  /* 0x00000006cb027221 */ /* 0x000fe20000010000 */
[----:B------:R-:W-:Y:S01]  /*6f20*/  FFMA.FTZ R6, R22, UR4, -R5 ;  /* 0x0000000416067c23 */ /* 0x000fe20008010805 */
[----:B------:R-:W1:Y:S01]  /*6f30*/  MUFU.EX2 R55, R7 ;  /* 0x0000000700377308 */ /* 0x000e620000000800 */
[----:B------:R-:W-:Y:S01]  /*6f40*/  FADD.FTZ R0, R93, R0 ;  /* 0x000000005d007221 */ /* 0x000fe20000010000 */
[----:B------:R-:W-:-:S03]  /*6f50*/  FADD.FTZ R2, R204, R2 ;  /* 0x00000002cc027221 */ /* 0x000fc60000010000 */
[----:B------:R-:W-:Y:S01]  /*6f60*/  FADD.FTZ R0, R96, R0 ;  /* 0x0000000060007221 */ /* 0x000fe20000010000 */
[----:B------:R-:W-:Y:S02]  /*6f70*/  FADD.FTZ R2, R205, R2 ;  /* 0x00000002cd027221 */ /* 0x000fe40000010000 */
[----:B------:R3:W-:Y:S01]  /*6f80*/  MUFU.EX2 R59, R6 ;  /* 0x00000006003b7308 */ /* 0x0007e20000000800 */
[----:B------:R-:W-:Y:S01]  /*6f90*/  FADD.FTZ R0, R102, R0 ;  /* 0x0000000066007221 */ /* 0x000fe20000010000 */
[----:B------:R-:W-:-:S03]  /*6fa0*/  FADD.FTZ R2, R206, R2 ;  /* 0x00000002ce027221 */ /* 0x000fc60000010000 */
[----:B------:R-:W-:Y:S01]  /*6fb0*/  FADD.FTZ R0, R103, R0 ;  /* 0x0000000067007221 */ /* 0x000fe20000010000 */
[----:B------:R-:W-:-:S03]  /*6fc0*/  FADD.FTZ R2, R207, R2 ;  /* 0x00000002cf027221 */ /* 0x000fc60000010000 */
[----:B------:R-:W-:Y:S01]  /*6fd0*/  FADD.FTZ R0, R104, R0 ;  /* 0x0000000068007221 */ /* 0x000fe20000010000 */
[----:B------:R-:W-:Y:S01]  /*6fe0*/  FADD.FTZ R2, R209, R2 ;  /* 0x00000002d1027221 */ /* 0x000fe20000010000 */
[----:B-1----:R-:W-:Y:S01]  /*6ff0*/  F2FP.BF16.F32.PACK_AB R11, R55, R56 ;  /* 0x00000038370b723e */ /* 0x002fe200000010ff */
[----:B------:R-:W-:Y:S01]  /*7000*/  FFMA.FTZ R7, R23, UR4, -R5 ;  /* 0x0000000417077c23 */ /* 0x000fe20008010805 */
[----:B------:R-:W-:Y:S01]  /*7010*/  FADD.FTZ R0, R101, R0 ;  /* 0x0000000065007221 */ /* 0x000fe20000010000 */
[----:B------:R-:W-:Y:S02]  /*7020*/  FADD.FTZ R2, R208, R2 ;  /* 0x00000002d0027221 */ /* 0x000fe40000010000 */
[----:B------:R1:W5:Y:S01]  /*7030*/  MUFU.EX2 R54, R7 ;  /* 0x0000000700367308 */ /* 0x0003620000000800 */
[----:B------:R-:W-:Y:S01]  /*7040*/  FADD.FTZ R0, R100, R0 ;  /* 0x0000000064007221 */ /* 0x000fe20000010000 */
[----:B---3--:R-:W-:Y:S01]  /*7050*/  FFMA.FTZ R6, R112, UR4, -R4 ;  /* 0x0000000470067c23 */ /* 0x008fe20008010804 */
[----:B------:R-:W-:Y:S01]  /*7060*/  FADD.FTZ R2, R210, R2 ;  /* 0x00000002d2027221 */ /* 0x000fe20000010000 */
[----:B--2---:R-:W-:Y:S01]  /*7070*/  HMMA.16816.F32.BF16 R12, R8, R46, R12 ;  /* 0x0000002e080c723c */ /* 0x004fe2000004180c */
        /* <DEDUP_REMOVED lines=8> */
[C---:B------:R-:W-:Y:S01]  /*7100*/  HMMA.16816.F32.BF16 R136, R8.reuse, R138, R24 ;  /* 0x0000008a0888723c */ /* 0x040fe20000041818 */
[----:B------:R-:W-:Y:S01]  /*7110*/  FADD.FTZ R0, R94, R0 ;  /* 0x000000005e007221 */ /* 0x000fe20000010000 */
[----:B-1----:R-:W-:Y:S01]  /*7120*/  FFMA.FTZ R7, R163, UR4, -R4 ;  /* 0x00000004a3077c23 */ /* 0x002fe20008010804 */
[----:B------:R-:W-:Y:S01]  /*7130*/  FADD.FTZ R2, R216, R2 ;  /* 0x00000002d8027221 */ /* 0x000fe20000010000 */
[----:B-----5:R-:W-:Y:S01]  /*7140*/  F2FP.BF16.F32.PACK_AB R144, R54, R59 ;  /* 0x0000003b3690723e */ /* 0x020fe200000010ff */
[----:B------:R-:W-:Y:S01]  /*7150*/  FADD.FTZ R0, R92, R0 ;  /* 0x000000005c007221 */ /* 0x000fe20000010000 */
[----:B------:R-:W-:Y:S01]  /*7160*/  HMMA.16816.F32.BF16 R24, R8, R44, R16 ;  /* 0x0000002c0818723c */ /* 0x000fe20000041810 */
[----:B------:R-:W-:Y:S01]  /*7170*/  MUFU.EX2 R49, R7 ;  /* 0x0000000700317308 */ /* 0x000fe20000000800 */
[----:B--2---:R-:W-:-:S05]  /*7180*/  FFMA.FTZ R6, R160, UR4, -R4 ;  /* 0x00000004a0067c23 */ /* 0x004fca0008010804 */
[----:B------:R-:W-:Y:S02]  /*7190*/  F2FP.BF16.F32.PACK_AB R8, R248, R246 ;  /* 0x000000f6f808723e */ /* 0x000fe400000010ff */
[----:B------:R1:W2:Y:S01]  /*71a0*/  MUFU.EX2 R52, R6 ;  /* 0x0000000600347308 */ /* 0x0002a20000000800 */
[----:B------:R-:W-:Y:S01]  /*71b0*/  F2FP.BF16.F32.PACK_AB R10, R249, R247 ;  /* 0x000000f7f90a723e */ /* 0x000fe200000010ff */
[----:B-1----:R-:W-:Y:S01]  /*71c0*/  FFMA.FTZ R6, R162, UR4, -R4 ;  /* 0x00000004a2067c23 */ /* 0x002fe20008010804 */
[----:B--2---:R-:W-:-:S05]  /*71d0*/  F2FP.BF16.F32.PACK_AB R9, R52, R53 ;  /* 0x000000353409723e */ /* 0x004fca00000010ff */
[----:B------:R1:W-:Y:S02]  /*71e0*/  MUFU.EX2 R51, R6 ;  /* 0x0000000600337308 */ /* 0x0003e40000000800 */
[----:B-1----:R-:W-:-:S06]  /*71f0*/  FFMA.FTZ R6, R161, UR4, -R4 ;  /* 0x00000004a1067c23 */ /* 0x002fcc0008010804 */
[----:B------:R1:W2:Y:S02]  /*7200*/  MUFU.EX2 R50, R6 ;  /* 0x0000000600327308 */ /* 0x0002a40000000800 */
[----:B-1----:R-:W-:Y:S01]  /*7210*/  FADD.FTZ R6, R218, R2 ;  /* 0x00000002da067221 */ /* 0x002fe20000010000 */
[----:B------:R-:W-:Y:S01]  /*7220*/  FADD.FTZ R2, R86, R0 ;  /* 0x0000000056027221 */ /* 0x000fe20000010000 */
[----:B------:R-:W-:Y:S01]  /*7230*/  FFMA.FTZ R0, R184, UR4, -R4 ;  /* 0x00000004b8007c23 */ /* 0x000fe20008010804 */
[----:B--2---:R-:W-:Y:S01]  /*7240*/  F2FP.BF16.F32.PACK_AB R11, R50, R51 ;  /* 0x00000033320b723e */ /* 0x004fe200000010ff */
[----:B------:R-:W-:Y:S01]  /*7250*/  FADD.FTZ R6, R217, R6 ;  /* 0x00000006d9067221 */ /* 0x000fe20000010000 */
[----:B------:R-:W-:Y:S01]  /*7260*/  FADD.FTZ R2, R89, R2 ;  /* 0x0000000259027221 */ /* 0x000fe20000010000 */
[----:B------:R1:W2:Y:S02]  /*7270*/  MUFU.EX2 R47, R0 ;  /* 0x00000000002f7308 */ /* 0x0002a40000000800 */
[----:B------:R-:W-:-:S02]  /*7280*/  FADD.FTZ R6, R219, R6 ;  /* 0x00000006db067221 */ /* 0x000fc40000010000 */
[C---:B------:R-:W-:Y:S01]  /*7290*/  HMMA.16816.F32.BF16 R16, R8.reuse, R32, R28 ;  /* 0x000000200810723c */ /* 0x040fe2000004181c */
[----:B------:R-:W3:Y:S05]  /*72a0*/  LDSM.16.MT88.4 R28, [R135+0x8400] ;  /* 0x00840000871c783b */ /* 0x000eea0000004200 */
[C---:B------:R-:W-:Y:S01]  /*72b0*/  HMMA.16816.F32.BF16 R136, R8.reuse, R34, R136 ;  /* 0x000000220888723c */ /* 0x040fe20000041888 */
[----:B------:R-:W5:Y:S05]  /*72c0*/  LDSM.16.MT88.4 R32, [R134+0x8800] ;  /* 0x008800008620783b */ /* 0x000f6a0000004200 */
[----:B------:R-:W-:Y:S01]  /*72d0*/  HMMA.16816.F32.BF16 R24, R8, R36, R24 ;  /* 0x000000240818723c */ /* 0x000fe20000041818 */
        /* <DEDUP_REMOVED lines=9> */
[----:B------:R-:W5:Y:S02]  /*7370*/  LDSM.16.MT88.4 R36, [R135+0x8800] ;  /* 0x008800008724783b */ /* 0x000f640000004200 */
[----:B------:R-:W-:Y:S01]  /*7380*/  FADD.FTZ R0, R81, R0 ;  /* 0x0000000051007221 */ /* 0x000fe20000010000 */
[----:B------:R-:W-:Y:S01]  /*7390*/  FADD.FTZ R2, R224, R2 ;  /* 0x00000002e0027221 */ /* 0x000fe20000010000 */
[----:B------:R-:W-:-:S02]  /*73a0*/  F2FP.BF16.F32.PACK_AB R8, R252, R250 ;  /* 0x000000fafc08723e */ /* 0x000fc400000010ff */
[----:B------:R-:W-:Y:S01]  /*73b0*/  FADD.FTZ R0, R80, R0 ;  /* 0x0000000050007221 */ /* 0x000fe20000010000 */
[----:B------:R-:W-:Y:S01]  /*73c0*/  FADD.FTZ R2, R223, R2 ;  /* 0x00000002df027221 */ /* 0x000fe20000010000 */
[----:B--2---:R-:W-:Y:S02]  /*73d0*/  F2FP.BF16.F32.PACK_AB R9, R49, R47 ;  /* 0x0000002f3109723e */ /* 0x004fe400000010ff */
[----:B------:R-:W-:Y:S01]  /*73e0*/  FADD.FTZ R0, R77, R0 ;  /* 0x000000004d007221 */ /* 0x000fe20000010000 */
[----:B------:R-:W-:Y:S01]  /*73f0*/  FADD.FTZ R2, R225, R2 ;  /* 0x00000002e1027221 */ /* 0x000fe20000010000 */
[----:B------:R-:W-:Y:S01]  /*7400*/  F2FP.BF16.F32.PACK_AB R10, R129, R251 ;  /* 0x000000fb810a723e */ /* 0x000fe200000010ff */
[----:B-1----:R-:W-:Y:S01]  /*7410*/  FFMA.FTZ R6, R185, UR4, -R4 ;  /* 0x00000004b9067c23 */ /* 0x002fe20008010804 */
[----:B------:R-:W-:Y:S01]  /*7420*/  FADD.FTZ R0, R75, R0 ;  /* 0x000000004b007221 */ /* 0x000fe20000010000 */
[----:B------:R-:W-:Y:S02]  /*7430*/  FADD.FTZ R2, R226, R2 ;  /* 0x00000002e2027221 */ /* 0x000fe40000010000 */
[----:B------:R1:W2:Y:S01]  /*7440*/  MUFU.EX2 R45, R6 ;  /* 0x00000006002d7308 */ /* 0x0002a20000000800 */
        /* <DEDUP_REMOVED lines=10> */
[--C-:B-1----:R-:W-:Y:S01]  /*74f0*/  FFMA.FTZ R6, R115, UR4, -R5.reuse ;  /* 0x0000000473067c23 */ /* 0x102fe20008010805 */
[----:B------:R-:W-:Y:S01]  /*7500*/  FFMA.FTZ R5, R188, UR4, -R5 ;  /* 0x00000004bc057c23 */ /* 0x000fe20008010805 */
[----:B------:R-:W-:Y:S01]  /*7510*/  FADD.FTZ R0, R68, R0 ;  /* 0x0000000044007221 */ /* 0x000fe20000010000 */
[----:B------:R-:W-:Y:S01]  /*7520*/  FADD.FTZ R2, R231, R2 ;  /* 0x00000002e7027221 */ /* 0x000fe20000010000 */
[----:B------:R1:W-:Y:S01]  /*7530*/  MUFU.EX2 R48, R6 ;  /* 0x0000000600307308 */ /* 0x0003e20000000800 */
[----:B--2---:R-:W-:Y:S01]  /*7540*/  F2FP.BF16.F32.PACK_AB R11, R45, R46 ;  /* 0x0000002e2d0b723e */ /* 0x004fe200000010ff */
[----:B------:R-:W-:Y:S01]  /*7550*/  FADD.FTZ R0, R65, R0 ;  /* 0x0000000041007221 */ /* 0x000fe20000010000 */
[----:B------:R-:W-:-:S03]  /*7560*/  FADD.FTZ R2, R234, R2 ;  /* 0x00000002ea027221 */ /* 0x000fc60000010000 */
[----:B------:R-:W-:Y:S01]  /*7570*/  FADD.FTZ R0, R21, R0 ;  /* 0x0000000015007221 */ /* 0x000fe20000010000 */
[----:B------:R-:W-:Y:S01]  /*7580*/  FADD.FTZ R2, R233, R2 ;  /* 0x00000002e9027221 */ /* 0x000fe20000010000 */
[----:B------:R2:W5:Y:S01]  /*7590*/  MUFU.EX2 R243, R5 ;  /* 0x0000000500f37308 */ /* 0x0005620000000800 */
[----:B----4-:R-:W-:Y:S01]  /*75a0*/  HMMA.16816.F32.BF16 R16, R8, R40, R16 ;  /* 0x000000280810723c */ /* 0x010fe20000041810 */
[----:B------:R-:W-:Y:S01]  /*75b0*/  FADD.FTZ R0, R64, R0 ;  /* 0x0000000040007221 */ /* 0x000fe20000010000 */
[----:B------:R-:W-:-:S03]  /*75c0*/  FADD.FTZ R2, R236, R2 ;  /* 0x00000002ec027221 */ /* 0x000fc60000010000 */
[----:B------:R-:W-:Y:S01]  /*75d0*/  FADD.FTZ R0, R63, R0 ;  /* 0x000000003f007221 */ /* 0x000fe20000010000 */
[----:B------:R-:W-:Y:S01]  /*75e0*/  HMMA.16816.F32.BF16 R136, R8, R42, R136 ;  /* 0x0000002a0888723c */ /* 0x000fe20000041888 */
[----:B-1----:R-:W-:-:S04]  /*75f0*/  FFMA.FTZ R6, R187, UR4, -R4 ;  /* 0x00000004bb067c23 */ /* 0x002fc80008010804 */
[----:B------:R1:W-:Y:S01]  /*7600*/  MUFU.EX2 R44, R6 ;  /* 0x00000006002c7308 */ /* 0x0003e20000000800 */
[C---:B---3--:R-:W-:Y:S01]  /*7610*/  HMMA.16816.F32.BF16 R148, R8.reuse, R28, R24 ;  /* 0x0000001c0894723c */ /* 0x048fe20000041818 */
[----:B------:R-:W3:Y:S01]  /*7620*/  LDSM.16.MT88.4 R24, [R134+0x8c00] ;  /* 0x008c00008618783b */ /* 0x000ee20000004200 */
[----:B--2---:R-:W-:Y:S01]  /*7630*/  FADD.FTZ R5, R235, R2 ;  /* 0x00000002eb057221 */ /* 0x004fe20000010000 */
[----:B------:R-:W-:Y:S01]  /*7640*/  FADD.FTZ R2, R62, R0 ;  /* 0x000000003e027221 */ /* 0x000fe20000010000 */
[----:B------:R-:W-:Y:S02]  /*7650*/  FFMA.FTZ R0, R194, UR4, -R4 ;  /* 0x00000004c2007c23 */ /* 0x000fe40008010804 */
[----:B------:R-:W-:Y:S01]  /*7660*/  HMMA.16816.F32.BF16 R12, R8, R30, R12 ;  /* 0x0000001e080c723c */ /* 0x000fe2000004180c */
[----:B------:R-:W-:Y:S01]  /*7670*/  FADD.FTZ R5, R237, R5 ;  /* 0x00000005ed057221 */ /* 0x000fe20000010000 */
[----:B------:R-:W-:Y:S01]  /*7680*/  FADD.FTZ R2, R61, R2 ;  /* 0x000000023d027221 */ /* 0x000fe20000010000 */
[----:B------:R2:W-:Y:S01]  /*7690*/  MUFU.EX2 R7, R0 ;  /* 0x0000000000077308 */ /* 0x0005e20000000800 */
[----:B-----5:R-:W-:Y:S01]  /*76a0*/  F2FP.BF16.F32.PACK_AB R146, R243, R48 ;  /* 0x00000030f392723e */ /* 0x020fe200000010ff */
[----:B------:R-:W-:-:S02]  /*76b0*/  FADD.FTZ R5, R238, R5 ;  /* 0x00000005ee057221 */ /* 0x000fc40000010000 */
[----:B------:R-:W-:Y:S02]  /*76c0*/  F2FP.BF16.F32.PACK_AB R8, R132, R130 ;  /* 0x000000828408723e */ /* 0x000fe400000010ff */
[----:B------:R-:W-:Y:S01]  /*76d0*/  F2FP.BF16.F32.PACK_AB R10, R126, R121 ;  /* 0x000000797e0a723e */ /* 0x000fe200000010ff */
[----:B-1----:R-:W-:-:S04]  /*76e0*/  FFMA.FTZ R6, R189, UR4, -R4 ;  /* 0x00000004bd067c23 */ /* 0x002fc80008010804 */
[----:B------:R1:W4:Y:S01]  /*76f0*/  MUFU.EX2 R23, R6 ;  /* 0x0000000600177308 */ /* 0x0003220000000800 */
[----:B--2---:R-:W-:Y:S01]  /*7700*/  FADD.FTZ R0, R60, R2 ;  /* 0x000000023c007221 */ /* 0x004fe20000010000 */
[----:B------:R-:W-:Y:S01]  /*7710*/  FADD.FTZ R2, R239, R5 ;  /* 0x00000005ef027221 */ /* 0x000fe20000010000 */
[----:B------:R-:W-:Y:S02]  /*7720*/  FFMA.FTZ R5, R195, UR4, -R4 ;  /* 0x00000004c3057c23 */ /* 0x000fe40008010804 */
[----:B------:R-:W-:Y:S01]  /*7730*/  FADD.FTZ R0, R58, R0 ;  /* 0x000000003a007221 */ /* 0x000fe20000010000 */
[----:B------:R-:W-:-:S03]  /*7740*/  FADD.FTZ R2, R241, R2 ;  /* 0x00000002f1027221 */ /* 0x000fc60000010000 */
[----:B------:R-:W-:Y:S01]  /*7750*/  FADD.FTZ R0, R57, R0 ;  /* 0x0000000039007221 */ /* 0x000fe20000010000 */
[----:B------:R-:W-:Y:S01]  /*7760*/  FADD.FTZ R2, R240, R2 ;  /* 0x00000002f0027221 */ /* 0x000fe20000010000 */
[----:B------:R-:W-:Y:S01]  /*7770*/  MUFU.EX2 R5, R5 ;  /* 0x0000000500057308 */ /* 0x000fe20000000800 */
[----:B-1----:R-:W-:Y:S01]  /*7780*/  FFMA.FTZ R6, R190, UR4, -R4 ;  /* 0x00000004be067c23 */ /* 0x002fe20008010804 */
[----:B------:R-:W-:Y:S01]  /*7790*/  FADD.FTZ R0, R56, R0 ;  /* 0x0000000038007221 */ /* 0x000fe20000010000 */
[----:B------:R-:W-:Y:S01]  /*77a0*/  FADD.FTZ R2, R242, R2 ;  /* 0x00000002f2027221 */ /* 0x000fe20000010000 */
[----:B----4-:R-:W-:Y:S02]  /*77b0*/  F2FP.BF16.F32.PACK_AB R9, R23, R44 ;  /* 0x0000002c1709723e */ /* 0x010fe400000010ff */
        /* <DEDUP_REMOVED lines=23> */
[----:B-1----:R-:W-:Y:S01]  /*7930*/  F2FP.BF16.F32.PACK_AB R11, R21, R22 ;  /* 0x00000016150b723e */ /* 0x002fe200000010ff */
[--C-:B------:R-:W-:Y:S01]  /*7940*/  FFMA.FTZ R6, R193, UR4, -R4.reuse ;  /* 0x00000004c1067c23 */ /* 0x100fe20008010804 */
[----:B------:R-:W-:Y:S01]  /*7950*/  FFMA.FTZ R4, R196, UR4, -R4 ;  /* 0x00000004c4047c23 */ /* 0x000fe20008010804 */
[----:B------:R-:W-:Y:S01]  /*7960*/  FADD.FTZ R0, R23, R0 ;  /* 0x0000000017007221 */ /* 0x000fe20000010000 */
[----:B------:R-:W-:-:S03]  /*7970*/  FADD.FTZ R2, R121, R2 ;  /* 0x0000000279027221 */ /* 0x000fc60000010000 */
[C---:B------:R-:W-:Y:S01]  /*7980*/  HMMA.16816.F32.BF16 R140, R8.reuse, R32, R16 ;  /* 0x00000020088c723c */ /* 0x040fe20000041810 */
[----:B------:R-:W1:Y:S01]  /*7990*/  LDSM.16.MT88.4 R16, [R135+0x8c00] ;  /* 0x008c00008710783b */ /* 0x000e620000004200 */
[----:B------:R-:W2:Y:S01]  /*79a0*/  MUFU.EX2 R6, R6 ;  /* 0x0000000600067308 */ /* 0x000ea20000000800 */
[----:B------:R-:W-:Y:S01]  /*79b0*/  FADD.FTZ R0, R22, R0 ;  /* 0x0000000016007221 */ /* 0x000fe20000010000 */
[----:B------:R-:W-:Y:S02]  /*79c0*/  FADD.FTZ R2, R126, R2 ;  /* 0x000000027e027221 */ /* 0x000fe40000010000 */
[C---:B------:R-:W-:Y:S01]  /*79d0*/  HMMA.16816.F32.BF16 R136, R8.reuse, R34, R136 ;  /* 0x000000220888723c */ /* 0x040fe20000041888 */
[----:B------:R-:W-:Y:S01]  /*79e0*/  FADD.FTZ R0, R21, R0 ;  /* 0x0000000015007221 */ /* 0x000fe20000010000 */
[----:B------:R-:W-:Y:S02]  /*79f0*/  FADD.FTZ R2, R59, R2 ;  /* 0x000000023b027221 */ /* 0x000fe40000010000 */
[----:B------:R-:W4:Y:S01]  /*7a00*/  MUFU.EX2 R4, R4 ;  /* 0x0000000400047308 */ /* 0x000f220000000800 */
[----:B------:R-:W-:Y:S01]  /*7a10*/  FADD.FTZ R0, R7, R0 ;  /* 0x0000000007007221 */ /* 0x000fe20000010000 */
[----:B------:R-:W-:Y:S01]  /*7a20*/  HMMA.16816.F32.BF16 R148, R8, R36, R148 ;  /* 0x000000240894723c */ /* 0x000fe20000041894 */
[----:B------:R-:W-:-:S04]  /*7a30*/  FADD.FTZ R2, R54, R2 ;  /* 0x0000000236027221 */ /* 0x000fc80000010000 */
[----:B------:R-:W-:Y:S01]  /*7a40*/  FADD.FTZ R2, R48, R2 ;  /* 0x0000000230027221 */ /* 0x000fe20000010000 */
[----:B------:R-:W-:Y:S01]  /*7a50*/  HMMA.16816.F32.BF16 R12, R8, R38, R12 ;  /* 0x00000026080c723c */ /* 0x000fe2000004180c */
[C---:B--2---:R-:W-:Y:S01]  /*7a60*/  F2FP.BF16.F32.PACK_AB R145, R6.reuse, R7 ;  /* 0x000000070691723e */ /* 0x044fe200000010ff */
[----:B------:R-:W-:Y:S01]  /*7a70*/  FADD.FTZ R0, R6, R0 ;  /* 0x0000000006007221 */ /* 0x000fe20000010000 */
[----:B------:R-:W-:-:S03]  /*7a80*/  FADD.FTZ R243, R243, R2 ;  /* 0x00000002f3f37221 */ /* 0x000fc60000010000 */
[----:B------:R-:W-:Y:S01]  /*7a90*/  FADD.FTZ R0, R5, R0 ;  /* 0x0000000005007221 */ /* 0x000fe20000010000 */
[----:B----4-:R-:W-:-:S03]  /*7aa0*/  F2FP.BF16.F32.PACK_AB R147, R4, R5 ;  /* 0x000000050493723e */ /* 0x010fc600000010ff */
[----:B------:R-:W-:-:S04]  /*7ab0*/  FADD.FTZ R242, R4, R0 ;  /* 0x0000000004f27221 */ /* 0x000fc80000010000 */
[C---:B---3--:R-:W-:Y:S06]  /*7ac0*/  HMMA.16816.F32.BF16 R140, R144.reuse, R24, R140 ;  /* 0x00000018908c723c */ /* 0x048fec000004188c */
[C---:B------:R-:W-:Y:S06]  /*7ad0*/  HMMA.16816.F32.BF16 R136, R144.reuse, R26, R136 ;  /* 0x0000001a9088723c */ /* 0x040fec0000041888 */
[C---:B-1----:R-:W-:Y:S06]  /*7ae0*/  HMMA.16816.F32.BF16 R148, R144.reuse, R16, R148 ;  /* 0x000000109094723c */ /* 0x042fec0000041894 */
[----:B------:R-:W-:Y:S01]  /*7af0*/  HMMA.16816.F32.BF16 R144, R144, R18, R12 ;  /* 0x000000129090723c */ /* 0x000fe2000004180c */
[----:B------:R-:W-:-:S08]  /*7b00*/  NOP ;  /* 0x0000000000007918 */ /* 0x000fd00000000000 */
[----:B------:R-:W-:-:S15]  /*7b10*/  @!P0 BRA `(.L_x_1540) ;  /* 0x0000004c00f48947 */ /* 0x000fde0003800000 */
[----:B------:R-:W-:Y:S01]  /*7b20*/  ULEA UR10, -UR10, URZ, 0x8 ;  /* 0x0000003f0a0a7291 */ /* 0x000fe2000f8e413f */
[----:B------:R-:W-:Y:S01]  /*7b30*/  IADD3 R191, R191, -0x2, RZ ;  /* 0xfffffffebfbf7810 */ /* 0x000fe20007ffe0ff */
[----:B------:R-:W-:Y:S01]  /*7b40*/  IMAD.MOV.U32 R217, RZ, RZ, R153 ;  /* 0x000000ffffd97224 */ /* 0x000fe200078e0099 */
[----:B------:R-:W-:Y:S01]  /*7b50*/  MOV R218, R152 ;  /* 0x0000009800da7202 */ /* 0x000fe20000000f00 */
[----:B------:R-:W-:Y:S01]  /*7b60*/  USHF.R.S32.HI UR4, URZ, 0x1f, UR10 ;  /* 0x0000001f3f047899 */ /* 0x000fe2000801140a */
[----:B------:R-:W-:Y:S01]  /*7b70*/  MOV R133, R3 ;  /* 0x0000000300857202 */ /* 0x000fe20000000f00 */
[----:B------:R-:W-:Y:S01]  /*7b80*/  IMAD.MOV.U32 R132, RZ, RZ, R20 ;  /* 0x000000ffff847224 */ /* 0x000fe200078e0014 */
[----:B------:R-:W-:Y:S01]  /*7b90*/  MOV R247, UR10 ;  /* 0x0000000a00f77c02 */ /* 0x000fe20008000f00 */
[----:B------:R-:W-:Y:S01]  /*7ba0*/  ULDC UR8, c[0x0][0x39c] ;  /* 0x0000e70000087ab9 */ /* 0x000fe20000000800 */
[----:B------:R-:W-:Y:S01]  /*7bb0*/  ULDC UR7, c[0x0][0x248] ;  /* 0x0000920000077ab9 */ /* 0x000fe20000000800 */
[----:B------:R-:W-:Y:S01]  /*7bc0*/  IMAD.U32 R246, RZ, RZ, UR4 ;  /* 0x00000004fff67e24 */ /* 0x000fe2000f8e00ff */
[----:B------:R-:W-:-:S06]  /*7bd0*/  ULDC UR4, c[0x0][0x2ec] ;  /* 0x0000bb0000047ab9 */ /* 0x000fcc0000000800 */
.L_x_1544:
[----:B------:R-:W-:Y:S04]  /*7be0*/  DEPBAR.LE SB0, 0x0 ;  /* 0x000080000000791a */ /* 0x000fe80000000000 */
[----:B------:R-:W-:Y:S01]  /*7bf0*/  BAR.SYNC.DEFER_BLOCKING 0x0 ;  /* 0x0000000000007b1d */ /* 0x000fe20000010000 */
[----:B------:R-:W-:Y:S02]  /*7c00*/  MOV R2, R247 ;  /* 0x000000f700027202 */ /* 0x000fe40000000f00 */
[----:B------:R-:W-:Y:S03]  /*7c10*/  MOV R0, R246 ;  /* 0x000000f600007202 */ /* 0x000fe60000000f00 */
[----:B------:R-:W-:Y:S05]  /*7c20*/  @P6 BRA `(.L_x_1541) ;  /* 0x0000000000f46947 */ /* 0x000fea0003800000 */
        /* <DEDUP_REMOVED lines=49> */
[----:B-1----:R-:W1:Y:S08]  /*7f40*/  LDC.64 R6, c[0x0][0x238] ;  /* 0x00008e00ff067b82 */ /* 0x002e700000000a00 */
[----:B---3--:R-:W3:Y:S02]  /*7f50*/  LDC.64 R4, c[0x0][0x250] ;  /* 0x00009400ff047b82 */ /* 0x008ee40000000a00 */
[-C--:B---3--:R-:W-:Y:S04]  /*7f60*/  IMAD R8, R2, R4.reuse, RZ ;  /* 0x0000000402087224 */ /* 0x088fe800078e02ff */
[C---:B------:R-:W-:Y:S01]  /*7f70*/  IMAD R5, R0.reuse, R5, R8 ;  /* 0x0000000500057224 */ /* 0x040fe200078e0208 */
[----:B--2---:R-:W-:Y:S01]  /*7f80*/  IADD3 R9, -R3, R9, RZ ;  /* 0x0000000903097210 */ /* 0x004fe20007ffe1ff */
[----:B------:R-:W-:Y:S03]  /*7f90*/  IMAD.WIDE.U32 R2, R0, R4, RZ ;  /* 0x0000000400027225 */ /* 0x000fe600078e00ff */
[----:B------:R-:W-:Y:S01]  /*7fa0*/  SHF.R.S32.HI R0, RZ, 0x1f, R9 ;  /* 0x0000001fff007819 */ /* 0x000fe20000011409 */
[----:B------:R-:W-:Y:S04]  /*7fb0*/  IMAD.IADD R3, R3, 0x1, R5 ;  /* 0x0000000103037824 */ /* 0x000fe800078e0205 */
[-C--:B-1----:R-:W-:Y:S02]  /*7fc0*/  IMAD R0, R0, R6.reuse, RZ ;  /* 0x0000000600007224 */ /* 0x082fe400078e02ff */
[C---:B------:R-:W-:Y:S04]  /*7fd0*/  IMAD.WIDE.U32 R2, R9.reuse, R6, R2 ;  /* 0x0000000609027225 */ /* 0x040fe800078e0002 */
[----:B------:R-:W-:Y:S05]  /*7fe0*/  IMAD R7, R9, R7, R0 ;  /* 0x0000000709077224 */ /* 0x000fea00078e0200 */
[----:B------:R-:W-:Y:S07]  /*7ff0*/  IADD3 R0, R3, R7, RZ ;  /* 0x0000000703007210 */ /* 0x000fee0007ffe0ff */
.L_x_1541:
[C---:B------:R-:W-:Y:S04]  /*8000*/  LEA R218, P0, R2.reuse, R218, 0x1 ;  /* 0x000000da02da7211 */ /* 0x040fe800078008ff */
[----:B------:R-:W-:Y:S02]  /*8010*/  MOV R12, R218 ;  /* 0x000000da000c7202 */ /* 0x000fe40000000f00 */
[----:B------:R-:W-:Y:S02]  /*8020*/  LEA.HI.X R217, R2, R217, R0, 0x1, P0 ;  /* 0x000000d902d97211 */ /* 0x000fe400000f0c00 */
[----:B------:R-:W-:Y:S02]  /*8030*/  IADD3 R2, P0, R218, UR12, RZ ;  /* 0x0000000cda027c10 */ /* 0x000fe4000ff1e0ff */
[----:B------:R-:W-:Y:S02]  /*8040*/  MOV R13, R217 ;  /* 0x000000d9000d7202 */ /* 0x000fe40000000f00 */
[----:B------:R-:W-:Y:S02]  /*8050*/  IADD3.X R3, R217, UR11, RZ, P0, !PT ;  /* 0x0000000bd9037c10 */ /* 0x000fe400087fe4ff */
[----:B------:R-:W-:Y:S01]  /*8060*/  IADD3 R10, P0, R2, UR12, RZ ;  /* 0x0000000c020a7c10 */ /* 0x000fe2000ff1e0ff */
[----:B------:R-:W-:Y:S01]  /*8070*/  @!PT LDS RZ, [RZ] ;  /* 0x00000000fffff984 */ /* 0x000fe20000000800 */
[----:B------:R-:W-:Y:S01]  /*8080*/  @!PT LDS RZ, [RZ] ;  /* 0x00000000fffff984 */ /* 0x000fe20000000800 */
[----:B------:R-:W-:Y:S01]  /*8090*/  @!PT LDS RZ, [RZ] ;  /* 0x00000000fffff984 */ /* 0x000fe20000000800 */
[----:B------:R-:W-:Y:S03]  /*80a0*/  LDGSTS.E.BYPASS.LTC128B.128 [R183+0x5000], desc[UR16][R12.64] ;  /* 0x050000000cb77fae */ /* 0x000fe6000b901d50 */
[----:B------:R-:W-:Y:S02]  /*80b0*/  IADD3.X R11, R3, UR11, RZ, P0, !PT ;  /* 0x0000000b030b7c10 */ /* 0x000fe400087fe4ff */
[----:B------:R-:W-:Y:S03]  /*80c0*/  IADD3 R8, P0, R10, UR12, RZ ;  /* 0x0000000c0a087c10 */ /* 0x000fe6000ff1e0ff */
[----:B------:R1:W-:Y:S01]  /*80d0*/  LDGSTS.E.BYPASS.LTC128B.128 [R183+0x5800], desc[UR16][R2.64] ;  /* 0x0580000002b77fae */ /* 0x0003e2000b901d50 */
[----:B------:R-:W-:Y:S02]  /*80e0*/  IADD3.X R9, R11, UR11, RZ, P0, !PT ;  /* 0x0000000b0b097c10 */ /* 0x000fe400087fe4ff */
[----:B------:R-:W-:Y:S04]  /*80f0*/  IADD3 R6, P0, R8, UR12, RZ ;  /* 0x0000000c08067c10 */ /* 0x000fe8000ff1e0ff */
[----:B------:R-:W-:Y:S01]  /*8100*/  IADD3.X R7, R9, UR11, RZ, P0, !PT ;  /* 0x0000000b09077c10 */ /* 0x000fe200087fe4ff */
[----:B------:R2:W-:Y:S01]  /*8110*/  LDGSTS.E.BYPASS.LTC128B.128 [R183+0x6000], desc[UR16][R10.64] ;  /* 0x060000000ab77fae */ /* 0x0005e2000b901d50 */
[----:B------:R-:W-:Y:S04]  /*8120*/  IADD3 R4, P0, R6, UR12, RZ ;  /* 0x0000000c06047c10 */ /* 0x000fe8000ff1e0ff */
[----:B------:R-:W-:Y:S03]  /*8130*/  IADD3.X R5, R7, UR11, RZ, P0, !PT ;  /* 0x0000000b07057c10 */ /* 0x000fe600087fe4ff */
[----:B------:R-:W-:Y:S08]  /*8140*/  LDGSTS.E.BYPASS.LTC128B.128 [R183+0x6800], desc[UR16][R8.64] ;  /* 0x0680000008b77fae */ /* 0x000ff0000b901d50 */
[----:B------:R-:W-:Y:S01]  /*8150*/  LDGSTS.E.BYPASS.LTC128B.128 [R183+0x7000], desc[UR16][R6.64] ;  /* 0x0700000006b77fae */ /* 0x000fe2000b901d50 */
[----:B-1----:R-:W-:Y:S04]  /*8160*/  IADD3 R2, P0, R4, UR12, RZ ;  /* 0x0000000c04027c10 */ /* 0x002fe8000ff1e0ff */
[----:B------:R-:W-:Y:S03]  /*8170*/  IADD3.X R3, R5, UR11, RZ, P0, !PT ;  /* 0x0000000b05037c10 */ /* 0x000fe600087fe4ff */
[----:B------:R-:W-:Y:S01]  /*8180*/  LDGSTS.E.BYPASS.LTC128B.128 [R183+0x7800], desc[UR16][R4.64] ;  /* 0x0780000004b77fae */ /* 0x000fe2000b901d50 */
[----:B--2---:R-:W-:Y:S04]  /*8190*/  IADD3 R10, P0, R2, UR12, RZ ;  /* 0x0000000c020a7c10 */ /* 0x004fe8000ff1e0ff */
[----:B------:R-:W-:Y:S03]  /*81a0*/  IADD3.X R11, R3, UR11, RZ, P0, !PT ;  /* 0x0000000b030b7c10 */ /* 0x000fe600087fe4ff */
[----:B------:R-:W-:Y:S01]  /*81b0*/  LDGSTS.E.BYPASS.LTC128B.128 [R183+0x8000], desc[UR16][R2.64] ;  /* 0x0800000002b77fae */ /* 0x000fe2000b901d50 */
[----:B------:R-:W-:Y:S07]  /*81c0*/  ISETP.GE.AND P0, PT, R191, 0x1, PT ;  /* 0x00000001bf00780c */ /* 0x000fee0003f06270 */
[----:B------:R1:W-:Y:S08]  /*81d0*/  LDGSTS.E.BYPASS.LTC128B.128 [R183+0x8800], desc[UR16][R10.64] ;  /* 0x088000000ab77fae */ /* 0x0003f0000b901d50 */
[----:B------:R-:W-:Y:S08]  /*81e0*/  LDSM.16.M88.4 R128, [R166] ;  /* 0x00000000a680783b */ /* 0x000ff00000000200 */
[----:B------:R-:W0:Y:S08]  /*81f0*/  LDGDEPBAR ;  /* 0x00000000000079af */ /* 0x000e300000000000 */
[----:B------:R-:W-:Y:S08]  /*8200*/  LDSM.16.M88.4 R16, [R164+0x400] ;  /* 0x00040000a410783b */ /* 0x000ff00000000200 */
[----:B-1----:R-:W1:Y:S08]  /*8210*/  LDSM.16.M88.4 R8, [R164] ;  /* 0x00000000a408783b */ /* 0x002e700000000200 */
[----:B------:R-:W2:Y:S08]  /*8220*/  LDSM.16.M88.4 R24, [R164+0x800] ;  /* 0x00080000a418783b */ /* 0x000eb00000000200 */
[----:B------:R-:W3:Y:S08]  /*8230*/  LDSM.16.M88.4 R32, [R164+0xc00] ;  /* 0x000c0000a420783b */ /* 0x000ef00000000200 */
[----:B------:R-:W4:Y:S08]  /*8240*/  LDSM.16.M88.4 R40, [R164+0x1000] ;  /* 0x00100000a428783b */ /* 0x000f300000000200 */
[----:B------:R-:W5:Y:S08]  /*8250*/  LDSM.16.M88.4 R48, [R164+0x1400] ;  /* 0x00140000a430783b */ /* 0x000f700000000200 */
        /* <DEDUP_REMOVED lines=10> */
[----:B------:R-:W-:Y:S08]  /*8300*/  LDSM.16.M88.4 R156, [R167] ;  /* 0x00000000a79c783b */ /* 0x000ff00000000200 */
[----:B------:R-:W5:Y:S01]  /*8310*/  LDSM.16.M88.4 R160, [R165] ;  /* 0x00000000a5a0783b */ /* 0x000f620000000200 */
[C---:B-1----:R-:W-:Y:S06]  /*8320*/  HMMA.16816.F32.BF16 R4, R128.reuse, R8, RZ ;  /* 0x000000088004723c */ /* 0x042fec00000418ff */
[C---:B------:R-:W-:Y:S06]  /*8330*/  HMMA.16816.F32.BF16 R8, R128.reuse, R10, RZ ;  /* 0x0000000a8008723c */ /* 0x040fec00000418ff */
[C---:B------:R-:W-:Y:S06]  /*8340*/  HMMA.16816.F32.BF16 R12, R128.reuse, R16, RZ ;  /* 0x00000010800c723c */ /* 0x040fec00000418ff */
[C---:B------:R-:W-:Y:S06]  /*8350*/  HMMA.16816.F32.BF16 R16, R128.reuse, R18, RZ ;  /* 0x000000128010723c */ /* 0x040fec00000418ff */
[C---:B--2---:R-:W-:Y:S06]  /*8360*/  HMMA.16816.F32.BF16 R20, R128.reuse, R24, RZ ;  /* 0x000000188014723c */ /* 0x044fec00000418ff */
[C---:B------:R-:W-:Y:S06]  /*8370*/  HMMA.16816.F32.BF16 R24, R128.reuse, R26, RZ ;  /* 0x0000001a8018723c */ /* 0x040fec00000418ff */
[C---:B---3--:R-:W-:Y:S06]  /*8380*/  HMMA.16816.F32.BF16 R28, R128.reuse, R32, RZ ;  /* 0x00000020801c723c */ /* 0x048fec00000418ff */
[C---:B------:R-:W-:Y:S06]  /*8390*/  HMMA.16816.F32.BF16 R32, R128.reuse, R34, RZ ;  /* 0x000000228020723c */ /* 0x040fec00000418ff */
[C---:B----4-:R-:W-:Y:S06]  /*83a0*/  HMMA.16816.F32.BF16 R36, R128.reuse, R40, RZ ;  /* 0x000000288024723c */ /* 0x050fec00000418ff */
        /* <DEDUP_REMOVED lines=75> */
[----:B------:R1:W1:Y:S01]  /*8860*/  MUFU.TANH R19, R22 ;  /* 0x0000001600137308 */ /* 0x0002620000002400 */
[----:B------:R-:W5:Y:S09]  /*8870*/  LDSM.16.M88.4 R8, [R178] ;  /* 0x00000000b208783b */ /* 0x000f720000000200 */
[----:B------:R1:W1:Y:S01]  /*8880*/  MUFU.TANH R189, R12 ;  /* 0x0000000c00bd7308 */ /* 0x0002620000002400 */
[C---:B--2---:R-:W-:Y:S06]  /*8890*/  HMMA.16816.F32.BF16 R36, R156.reuse, R4, R36 ;  /* 0x000000049c24723c */ /* 0x044fec0000041824 */
[C---:B------:R-:W-:Y:S03]  /*88a0*/  HMMA.16816.F32.BF16 R40, R156.reuse, R6, R40 ;  /* 0x000000069c28723c */ /* 0x040fe60000041828 */
[----:B------:R2:W1:Y:S01]  /*88b0*/  MUFU.TANH R188, R13 ;  /* 0x0000000d00bc7308 */ /* 0x0004620000002400 */
[----:B------:R-:W4:Y:S01]  /*88c0*/  LDSM.16.M88.4 R4, [R177] ;  /* 0x00000000b104783b */ /* 0x000f220000000200 */
[----:B------:R-:W-:Y:S01]  /*88d0*/  FMUL.FTZ R28, R28, UR8 ;  /* 0x000000081c1c7c20 */ /* 0x000fe20008410000 */
[----:B------:R-:W-:Y:S01]  /*88e0*/  FMUL.FTZ R29, R29, UR8 ;  /* 0x000000081d1d7c20 */ /* 0x000fe20008410000 */
[----:B------:R-:W-:Y:S01]  /*88f0*/  FMUL.FTZ R30, R30, UR8 ;  /* 0x000000081e1e7c20 */ /* 0x000fe20008410000 */
[----:B------:R-:W-:Y:S05]  /*8900*/  FMUL.FTZ R31, R31, UR8 ;  /* 0x000000081f1f7c20 */ /* 0x000fea0008410000 */
[----:B------:R2:W1:Y:S01]  /*8910*/  MUFU.TANH R153, R20 ;  /* 0x0000001400997308 */ /* 0x0004620000002400 */
[----:B------:R-:W-:Y:S01]  /*8920*/  FMUL.FTZ R32, R32, UR8 ;  /* 0x0000000820207c20 */ /* 0x000fe20008410000 */
[----:B------:R-:W-:Y:S01]  /*8930*/  FMUL.FTZ R33, R33, UR8 ;  /* 0x0000000821217c20 */ /* 0x000fe20008410000 */
[----:B------:R-:W-:Y:S01]  /*8940*/  FMUL.FTZ R34, R34, UR8 ;  /* 0x0000000822227c20 */ /* 0x000fe20008410000 */
[----:B------:R-:W-:Y:S06]  /*8950*/  FMUL.FTZ R35, R35, UR8 ;  /* 0x0000000823237c20 */ /* 0x000fec0008410000 */
[----:B------:R2:W1:Y:S01]  /*8960*/  MUFU.TANH R18, R23 ;  /* 0x0000001700127308 */ /* 0x0004620000002400 */
        /* <DEDUP_REMOVED lines=124> */
[----:B------:R-:W5:Y:S02]  /*9130*/  LDSM.16.M88.4 R8, [R168] ;  /* 0x00000000a808783b */ /* 0x000f640000000200 */
[----:B------:R-:W-:Y:S07]  /*9140*/  DEPBAR.LE SB0, 0x0 ;  /* 0x000080000000791a */ /* 0x000fee0000000000 */
[----:B------:R1:W1:Y:S01]  /*9150*/  MUFU.TANH R15, R50 ;  /* 0x00000032000f7308 */ /* 0x0002620000002400 */
[----:B------:R-:W-:Y:S01]  /*9160*/  BAR.SYNC.DEFER_BLOCKING 0x0 ;  /* 0x0000000000007b1d */ /* 0x000fe20000010000 */
[C---:B---3--:R-:W-:Y:S08]  /*9170*/  HMMA.16816.F32.BF16 R116, R156.reuse, R4, R116 ;  /* 0x000000049c74723c */ /* 0x048ff00000041874 */
[----:B------:R3:W1:Y:S01]  /*9180*/  MUFU.TANH R14, R51 ;  /* 0x00000033000e7308 */ /* 0x0006620000002400 */
        /* <DEDUP_REMOVED lines=107> */
[----:B--2-4-:R-:W-:Y:S05]  /*9840*/  @!P0 BRA `(.L_x_1542) ;  /* 0x0000000400808947 */ /* 0x014fea0003800000 */
[----:B------:R-:W-:Y:S04]  /*9850*/  ULEA UR6, -UR7, URZ, 0x8 ;  /* 0x0000003f07067291 */ /* 0x000fe8000f8e413f */
[----:B------:R-:W-:Y:S02]  /*9860*/  USHF.R.S32.HI UR5, URZ, 0x1f, UR6 ;  /* 0x0000001f3f057899 */ /* 0x000fe40008011406 */
[----:B------:R-:W-:Y:S04]  /*9870*/  MOV R2, UR6 ;  /* 0x0000000600027c02 */ /* 0x000fe80008000f00 */
[----:B---3--:R-:W-:Y:S01]  /*9880*/  MOV R0, UR5 ;  /* 0x0000000500007c02 */ /* 0x008fe20008000f00 */
[----:B------:R-:W-:Y:S06]  /*9890*/  @P6 BRA `(.L_x_1543) ;  /* 0x0000000000f46947 */ /* 0x000fec0003800000 */
[----:B------:R-:W2:Y:S01]  /*98a0*/  LDC R10, c[0x0][0x380] ;  /* 0x0000e000ff0a7b82 */ /* 0x000ea20000000800 */
[----:B------:R-:W-:Y:S04]  /*98b0*/  SHF.L.U32 R6, R191, 0x8, RZ ;  /* 0x00000008bf067819 */ /* 0x000fe800000006ff */
[----:B------:R-:W-:Y:S01]  /*98c0*/  IABS R4, R6 ;  /* 0x0000000600047213 */ /* 0x000fe20000000000 */
[----:B------:R-:W-:Y:S05]  /*98d0*/  VIADD R8, R6, 0xffffff00 ;  /* 0xffffff0006087836 */ /* 0x000fea0000000000 */
[----:B------:R-:W-:Y:S02]  /*98e0*/  IABS R5, R8 ;  /* 0x0000000800057213 */ /* 0x000fe40000000000 */
[-C--:B--2---:R-:W-:Y:S02]  /*98f0*/  IABS R9, R10.reuse ;  /* 0x0000000a00097213 */ /* 0x084fe40000000000 */
[-C--:B------:R-:W-:Y:S02]  /*9900*/  LOP3.LUT R8, R8, R10.reuse, RZ, 0x3c, !PT ;  /* 0x0000000a08087212 */ /* 0x080fe400078e3cff */
[----:B------:R-:W2:Y:S01]  /*9910*/  I2F.RP R2, R9 ;  /* 0x0000000900027306 */ /* 0x000ea20000209400 */
[----:B------:R-:W-:Y:S02]  /*9920*/  LOP3.LUT R6, R6, R10, RZ, 0x3c, !PT ;  /* 0x0000000a06067212 */ /* 0x000fe400078e3cff */
[----:B------:R-:W-:Y:S02]  /*9930*/  ISETP.GE.AND P0, PT, R8, RZ, PT ;  /* 0x000000ff0800720c */ /* 0x000fe40003f06270 */
[----:B------:R-:W-:Y:S05]  /*9940*/  ISETP.GE.AND P2, PT, R6, RZ, PT ;  /* 0x000000ff0600720c */ /* 0x000fea0003f46270 */
[----:B--2---:R-:W2:Y:S02]  /*9950*/  MUFU.RCP R2, R2 ;  /* 0x0000000200027308 */ /* 0x004ea40000001000 */
[----:B--2---:R-:W-:Y:S08]  /*9960*/  VIADD R2, R2, 0xffffffe ;  /* 0x0ffffffe02027836 */ /* 0x004ff00000000000 */
[----:B------:R-:W2:Y:S02]  /*9970*/  F2I.FTZ.U32.TRUNC.NTZ R3, R2 ;  /* 0x0000000200037305 */ /* 0x000ea4000021f000 */
[--C-:B--2---:R-:W-:Y:S02]  /*9980*/  IMAD.MOV R0, RZ, RZ, -R3.reuse ;  /* 0x000000ffff007224 */ /* 0x104fe400078e0a03 */
        /* <DEDUP_REMOVED lines=34> */
[----:B------:R-:W-:Y:S01]  /*9bb0*/  IMAD R0, R0, UR7, RZ ;  /* 0x0000000700007c24 */ /* 0x000fe2000f8e02ff */
[----:B--2---:R-:W2:Y:S08]  /*9bc0*/  LDC R7, c[0x0][0x24c] ;  /* 0x00009300ff077b82 */ /* 0x004eb00000000800 */
[----:B----4-:R-:W4:Y:S01]  /*9bd0*/  LDC.64 R4, c[0x0][0x230] ;  /* 0x00008c00ff047b82 */ /* 0x010f220000000a00 */
[C---:B--2---:R-:W-:Y:S01]  /*9be0*/  IMAD R0, R2.reuse, R7, R0 ;  /* 0x0000000702007224 */ /* 0x044fe200078e0200 */
[----:B---3--:R-:W-:Y:S01]  /*9bf0*/  IADD3 R6, -R3, R6, RZ ;  /* 0x0000000603067210 */ /* 0x008fe20007ffe1ff */
[----:B------:R-:W-:Y:S03]  /*9c00*/  IMAD.WIDE.U32 R2, R2, UR7, RZ ;  /* 0x0000000702027c25 */ /* 0x000fe6000f8e00ff */
[----:B------:R-:W-:Y:S01]  /*9c10*/  SHF.R.S32.HI R7, RZ, 0x1f, R6 ;  /* 0x0000001fff077819 */ /* 0x000fe20000011406 */
[----:B------:R-:W-:Y:S04]  /*9c20*/  IMAD.IADD R3, R3, 0x1, R0 ;  /* 0x0000000103037824 */ /* 0x000fe800078e0200 */
[-C--:B----4-:R-:W-:Y:S02]  /*9c30*/  IMAD R0, R7, R4.reuse, RZ ;  /* 0x0000000407007224 */ /* 0x090fe400078e02ff */
[C---:B------:R-:W-:Y:S04]  /*9c40*/  IMAD.WIDE.U32 R2, R6.reuse, R4, R2 ;  /* 0x0000000406027225 */ /* 0x040fe800078e0002 */
[----:B------:R-:W-:Y:S05]  /*9c50*/  IMAD R5, R6, R5, R0 ;  /* 0x0000000506057224 */ /* 0x000fea00078e0200 */
[----:B------:R-:W-:Y:S07]  /*9c60*/  IADD3 R0, R3, R5, RZ ;  /* 0x0000000503007210 */ /* 0x000fee0007ffe0ff */
.L_x_1543:
[C---:B------:R-:W-:Y:S04]  /*9c70*/  LEA R245, P0, R2.reuse, R245, 0x1 ;  /* 0x000000f502f57211 */ /* 0x040fe800078008ff */
[----:B------:R-:W-:Y:S01]  /*9c80*/  LEA.HI.X R244, R2, R244, R0, 0x1, P0 ;  /* 0x000000f402f47211 */ /* 0x000fe200000f0c00 */
[----:B-1----:R-:W-:Y:S01]  /*9c90*/  IMAD.MOV.U32 R12, RZ, RZ, R245 ;  /* 0x000000ffff0c7224 */ /* 0x002fe200078e00f5 */
        /* <DEDUP_REMOVED lines=19> */
[----:B------:R4:W-:Y:S01]  /*9dd0*/  LDGSTS.E.BYPASS.LTC128B.128 [R183+0x3800], desc[UR16][R4.64] ;  /* 0x0380000004b77fae */ /* 0x0009e2000b901d50 */
[----:B-1----:R-:W-:Y:S04]  /*9de0*/  IADD3 R2, P0, R4, UR18, RZ ;  /* 0x0000001204027c10 */ /* 0x002fe8000ff1e0ff */
[----:B------:R-:W-:Y:S02]  /*9df0*/  IADD3.X R3, R5, UR19, RZ, P0, !PT ;  /* 0x0000001305037c10 */ /* 0x000fe400087fe4ff */
[----:B--2---:R-:W-:Y:S03]  /*9e00*/  IADD3 R10, P0, R2, UR18, RZ ;  /* 0x00000012020a7c10 */ /* 0x004fe6000ff1e0ff */
[----:B------:R4:W-:Y:S01]  /*9e10*/  LDGSTS.E.BYPASS.LTC128B.128 [R183+0x4000], desc[UR16][R2.64] ;  /* 0x0400000002b77fae */ /* 0x0009e2000b901d50 */
[----:B------:R-:W-:Y:S05]  /*9e20*/  IADD3.X R11, R3, UR19, RZ, P0, !PT ;  /* 0x00000013030b7c10 */ /* 0x000fea00087fe4ff */
[----:B------:R4:W-:Y:S04]  /*9e30*/  LDGSTS.E.BYPASS.LTC128B.128 [R183+0x4800], desc[UR16][R10.64] ;  /* 0x048000000ab77fae */ /* 0x0009e8000b901d50 */
[----:B------:R-:W0:Y:S02]  /*9e40*/  LDGDEPBAR ;  /* 0x00000000000079af */ /* 0x000e240000000000 */
.L_x_1542:
[----:B---3--:R-:W-:Y:S04]  /*9e50*/  FMNMX.FTZ R0, R184, R132, !PT ;  /* 0x00000084b8007209 */ /* 0x008fe80007810000 */
[----:B-1--4-:R-:W-:Y:S02]  /*9e60*/  FMNMX.FTZ R2, R196, R0, !PT ;  /* 0x00000000c4027209 */ /* 0x012fe40007810000 */
        /* <DEDUP_REMOVED lines=153> */
[----:B------:R-:W-:Y:S07]  /*a800*/  ISETP.GT.AND P0, PT, R191, RZ, PT ;  /* 0x000000ffbf00720c */ /* 0x000fee0003f04270 */
[----:B------:R3:W-:Y:S01]  /*a810*/  MUFU.EX2 R112, R6 ;  /* 0x0000000600707308 */ /* 0x0007e20000000800 */
[----:B-1----:R-:W-:Y:S09]  /*a820*/  FMUL.FTZ R11, R0, R139 ;  /* 0x0000008b000b7220 */ /* 0x002ff20000410000 */
        /* <DEDUP_REMOVED lines=24> */
[--C-:B-1----:R-:W-:Y:S01]  /*a9b0*/  FFMA.FTZ R7, R32, UR4, -R23.reuse ;  /* 0x0000000420077c23 */ /* 0x102fe20008010817 */
[--C-:B------:R-:W-:Y:S08]  /*a9c0*/  FFMA.FTZ R32, R91, UR4, -R48.reuse ;  /* 0x000000045b207c23 */ /* 0x100ff00008010830 */
        /* <DEDUP_REMOVED lines=8> */
[----:B------:R2:W4:Y:S01]  /*aa50*/  MUFU.EX2 R111, R4 ;  /* 0x00000004006f7308 */ /* 0x0005220000000800 */
[C---:B---3--:R-:W-:Y:S09]  /*aa60*/  FMUL.FTZ R9, R2.reuse, R137 ;  /* 0x0000008902097220 */ /* 0x048ff20000410000 */
[----:B------:R3:W-:Y:S01]  /*aa70*/  MUFU.EX2 R88, R32 ;  /* 0x0000002000587308 */ /* 0x0007e20000000800 */
[--C-:B-1----:R-:W-:Y:S01]  /*aa80*/  FFMA.FTZ R7, R17, UR4, -R23.reuse ;  /* 0x0000000411077c23 */ /* 0x102fe20008010817 */
[----:B------:R-:W-:Y:S08]  /*aa90*/  FMUL.FTZ R17, R2, R145 ;  /* 0x0000009102117220 */ /* 0x000ff00000410000 */
[----:B------:R1:W-:Y:S01]  /*aaa0*/  MUFU.EX2 R194, R7 ;  /* 0x0000000700c27308 */ /* 0x0003e20000000800 */
[--C-:B--2---:R-:W-:Y:S09]  /*aab0*/  FFMA.FTZ R4, R187, UR4, -R48.reuse ;  /* 0x00000004bb047c23 */ /* 0x104ff20008010830 */
[----:B------:R2:W-:Y:S01]  /*aac0*/  MUFU.EX2 R110, R4 ;  /* 0x00000004006e7308 */ /* 0x0005e20000000800 */
[----:B---3--:R-:W-:Y:S01]  /*aad0*/  F2FP.BF16.F32.PACK_AB R32, R114, R112 ;  /* 0x000000707220723e */ /* 0x008fe200000010ff */
[--C-:B-1----:R-:W-:Y:S01]  /*aae0*/  FFMA.FTZ R7, R56, UR4, -R23.reuse ;  /* 0x0000000438077c23 */ /* 0x102fe20008010817 */
[--C-:B--2---:R-:W-:Y:S07]  /*aaf0*/  FFMA.FTZ R4, R185, UR4, -R48.reuse ;  /* 0x00000004b9047c23 */ /* 0x104fee0008010830 */
[----:B------:R1:W2:Y:S02]  /*ab00*/  MUFU.EX2 R116, R4 ;  /* 0x0000000400747308 */ /* 0x0002a40000000800 */
        /* <DEDUP_REMOVED lines=10> */
[----:B------:R3:W5:Y:S10]  /*abb0*/  MUFU.EX2 R119, R4 ;  /* 0x0000000400777308 */ /* 0x0007740000000800 */
[----:B------:R4:W-:Y:S01]  /*abc0*/  MUFU.EX2 R155, R6 ;  /* 0x00000006009b7308 */ /* 0x0009e20000000800 */
[--C-:B-1----:R-:W-:Y:S01]  /*abd0*/  FFMA.FTZ R5, R61, UR4, -R23.reuse ;  /* 0x000000043d057c23 */ /* 0x102fe20008010817 */
[--C-:B---3--:R-:W-:Y:S01]  /*abe0*/  FFMA.FTZ R4, R19, UR4, -R48.reuse ;  /* 0x0000000413047c23 */ /* 0x108fe20008010830 */
[----:B------:R-:W-:Y:S07]  /*abf0*/  FMUL.FTZ R19, R0, R147 ;  /* 0x0000009300137220 */ /* 0x000fee0000410000 */
[----:B------:R1:W-:Y:S01]  /*ac00*/  MUFU.EX2 R118, R4 ;  /* 0x0000000400767308 */ /* 0x0003e20000000800 */
[--C-:B----4-:R-:W-:Y:S09]  /*ac10*/  FFMA.FTZ R6, R44, UR4, -R23.reuse ;  /* 0x000000042c067c23 */ /* 0x110ff20008010817 */
[----:B------:R3:W-:Y:S01]  /*ac20*/  MUFU.EX2 R189, R6 ;  /* 0x0000000600bd7308 */ /* 0x0007e20000000800 */
[--C-:B-1----:R-:W-:Y:S01]  /*ac30*/  FFMA.FTZ R4, R18, UR4, -R48.reuse ;  /* 0x0000000412047c23 */ /* 0x102fe20008010830 */
[----:B------:R-:W-:Y:S08]  /*ac40*/  FMUL.FTZ R18, R0, R146 ;  /* 0x0000009200127220 */ /* 0x000ff00000410000 */
[----:B------:R1:W4:Y:S01]  /*ac50*/  MUFU.EX2 R124, R4 ;  /* 0x00000004007c7308 */ /* 0x0003220000000800 */
[--C-:B---3--:R-:W-:Y:S09]  /*ac60*/  FFMA.FTZ R6, R52, UR4, -R23.reuse ;  /* 0x0000000434067c23 */ /* 0x108ff20008010817 */
[----:B------:R3:W-:Y:S01]  /*ac70*/  MUFU.EX2 R216, R6 ;  /* 0x0000000600d87308 */ /* 0x0007e20000000800 */
[----:B-1----:R-:W-:Y:S01]  /*ac80*/  FFMA.FTZ R4, R25, UR4, -R23 ;  /* 0x0000000419047c23 */ /* 0x002fe20008010817 */
[----:B------:R-:W-:Y:S01]  /*ac90*/  F2FP.BF16.F32.PACK_AB R25, R106, R49 ;  /* 0x000000316a19723e */ /* 0x000fe200000010ff */
[----:B------:R-:W-:Y:S07]  /*aca0*/  FFMA.FTZ R49, R0, R242, R49 ;  /* 0x000000f200317223 */ /* 0x000fee0000010031 */
[----:B------:R1:W4:Y:S01]  /*acb0*/  MUFU.EX2 R129, R4 ;  /* 0x0000000400817308 */ /* 0x0003220000000800 */
[--C-:B---3--:R-:W-:Y:S09]  /*acc0*/  FFMA.FTZ R6, R60, UR4, -R23.reuse ;  /* 0x000000043c067c23 */ /* 0x108ff20008010817 */
[----:B------:R3:W-:Y:S01]  /*acd0*/  MUFU.EX2 R60, R5 ;  /* 0x00000005003c7308 */ /* 0x0007e20000000800 */
[--C-:B-1----:R-:W-:Y:S01]  /*ace0*/  FFMA.FTZ R4, R26, UR4, -R48.reuse ;  /* 0x000000041a047c23 */ /* 0x102fe20008010830 */
[----:B------:R-:W-:Y:S08]  /*acf0*/  F2FP.BF16.F32.PACK_AB R26, R113, R107 ;  /* 0x0000006b711a723e */ /* 0x000ff000000010ff */
[----:B------:R1:W-:Y:S01]  /*ad00*/  MUFU.EX2 R125, R4 ;  /* 0x00000004007d7308 */ /* 0x0003e20000000800 */
[--C-:B---3--:R-:W-:Y:S09]  /*ad10*/  FFMA.FTZ R5, R69, UR4, -R23.reuse ;  /* 0x0000000445057c23 */ /* 0x108ff20008010817 */
[----:B------:R3:W-:Y:S01]  /*ad20*/  MUFU.EX2 R225, R5 ;  /* 0x0000000500e17308 */ /* 0x0007e20000000800 */
[--C-:B-1----:R-:W-:Y:S01]  /*ad30*/  FFMA.FTZ R4, R27, UR4, -R48.reuse ;  /* 0x000000041b047c23 */ /* 0x102fe20008010830 */
[----:B------:R-:W-:Y:S08]  /*ad40*/  F2FP.BF16.F32.PACK_AB R27, R111, R109 ;  /* 0x0000006d6f1b723e */ /* 0x000ff000000010ff */
[----:B------:R1:W4:Y:S01]  /*ad50*/  MUFU.EX2 R127, R4 ;  /* 0x00000004007f7308 */ /* 0x0003220000000800 */
[--C-:B---3--:R-:W-:Y:S09]  /*ad60*/  FFMA.FTZ R5, R77, UR4, -R23.reuse ;  /* 0x000000044d057c23 */ /* 0x108ff20008010817 */
[----:B------:R3:W-:Y:S01]  /*ad70*/  MUFU.EX2 R233, R5 ;  /* 0x0000000500e97308 */ /* 0x0007e20000000800 */
[--C-:B-1----:R-:W-:Y:S09]  /*ad80*/  FFMA.FTZ R4, R30, UR4, -R48.reuse ;  /* 0x000000041e047c23 */ /* 0x102ff20008010830 */
[----:B------:R1:W-:Y:S01]  /*ad90*/  MUFU.EX2 R126, R4 ;  /* 0x00000004007e7308 */ /* 0x0003e20000000800 */
[----:B---3--:R-:W-:Y:S01]  /*ada0*/  FMUL.FTZ R5, R2, R141 ;  /* 0x0000008d02057220 */ /* 0x008fe20000410000 */
[--C-:B-1----:R-:W-:Y:S02]  /*adb0*/  FFMA.FTZ R4, R31, UR4, -R48.reuse ;  /* 0x000000041f047c23 */ /* 0x102fe40008010830 */
[----:B------:R-:W-:Y:S06]  /*adc0*/  LDSM.16.MT88.4 R28, [R135+0x5000] ;  /* 0x00500000871c783b */ /* 0x000fec0000004200 */
[----:B------:R1:W-:Y:S02]  /*add0*/  MUFU.EX2 R132, R4 ;  /* 0x0000000400847308 */ /* 0x0003e40000000800 */
[--C-:B-1----:R-:W-:Y:S01]  /*ade0*/  FFMA.FTZ R4, R33, UR4, -R23.reuse ;  /* 0x0000000421047c23 */ /* 0x102fe20008010817 */
[----:B--2---:R-:W-:Y:S07]  /*adf0*/  F2FP.BF16.F32.PACK_AB R33, R116, R110 ;  /* 0x0000006e7421723e */ /* 0x004fee00000010ff */
[----:B------:R1:W2:Y:S02]  /*ae00*/  MUFU.EX2 R160, R4 ;  /* 0x0000000400a07308 */ /* 0x0002a40000000800 */
[--C-:B-1----:R-:W-:Y:S01]  /*ae10*/  FFMA.FTZ R4, R34, UR4, -R48.reuse ;  /* 0x0000000422047c23 */ /* 0x102fe20008010830 */
[----:B-----5:R-:W-:Y:S07]  /*ae20*/  F2FP.BF16.F32.PACK_AB R34, R121, R117 ;  /* 0x000000757922723e */ /* 0x020fee00000010ff */
[----:B------:R1:W-:Y:S02]  /*ae30*/  MUFU.EX2 R131, R4 ;  /* 0x0000000400837308 */ /* 0x0003e40000000800 */
[--C-:B-1----:R-:W-:Y:S01]  /*ae40*/  FFMA.FTZ R4, R35, UR4, -R48.reuse ;  /* 0x0000000423047c23 */ /* 0x102fe20008010830 */
[----:B------:R-:W-:Y:S07]  /*ae50*/  F2FP.BF16.F32.PACK_AB R35, R119, R115 ;  /* 0x000000737723723e */ /* 0x000fee00000010ff */
[----:B------:R1:W3:Y:S02]  /*ae60*/  MUFU.EX2 R153, R4 ;  /* 0x0000000400997308 */ /* 0x0002e40000000800 */
[--C-:B-1----:R-:W-:Y:S08]  /*ae70*/  FFMA.FTZ R4, R38, UR4, -R48.reuse ;  /* 0x0000000426047c23 */ /* 0x102ff00008010830 */
[----:B------:R1:W-:Y:S02]  /*ae80*/  MUFU.EX2 R152, R4 ;  /* 0x0000000400987308 */ /* 0x0003e40000000800 */
[--C-:B-1----:R-:W-:Y:S02]  /*ae90*/  FFMA.FTZ R4, R39, UR4, -R48.reuse ;  /* 0x0000000427047c23 */ /* 0x102fe40008010830 */
[----:B------:R-:W-:Y:S06]  /*aea0*/  LDSM.16.MT88.4 R36, [R134+0x5400] ;  /* 0x005400008624783b */ /* 0x000fec0000004200 */
[----:B------:R1:W5:Y:S02]  /*aeb0*/  MUFU.EX2 R184, R4 ;  /* 0x0000000400b87308 */ /* 0x0003640000000800 */
        /* <DEDUP_REMOVED lines=12> */
[--C-:B-1----:R-:W-:Y:S01]  /*af80*/  FFMA.FTZ R4, R16, UR4, -R23.reuse ;  /* 0x0000000410047c23 */ /* 0x102fe20008010817 */
[--C-:B------:R-:W-:Y:S07]  /*af90*/  FFMA.FTZ R16, R90, UR4, -R48.reuse ;  /* 0x000000045a107c23 */ /* 0x100fee0008010830 */
[----:B------:R1:W5:Y:S02]  /*afa0*/  MUFU.EX2 R196, R4 ;  /* 0x0000000400c47308 */ /* 0x0003640000000800 */
[--C-:B-1----:R-:W-:Y:S08]  /*afb0*/  FFMA.FTZ R4, R15, UR4, -R48.reuse ;  /* 0x000000040f047c23 */ /* 0x102ff00008010830 */
[----:B------:R1:W-:Y:S02]  /*afc0*/  MUFU.EX2 R193, R4 ;  /* 0x0000000400c17308 */ /* 0x0003e40000000800 */
[--C-:B-1----:R-:W-:Y:S02]  /*afd0*/  FFMA.FTZ R4, R14, UR4, -R48.reuse ;  /* 0x000000040e047c23 */ /* 0x102fe40008010830 */
[----:B------:R-:W1:Y:S06]  /*afe0*/  LDSM.16.MT88.4 R12, [R134+0x5000] ;  /* 0x00500000860c783b */ /* 0x000e6c0000004200 */
[----:B------:R4:W5:Y:S02]  /*aff0*/  MUFU.EX2 R195, R4 ;  /* 0x0000000400c37308 */ /* 0x0009640000000800 */
[--C-:B----4-:R-:W-:Y:S08]  /*b000*/  FFMA.FTZ R4, R54, UR4, -R48.reuse ;  /* 0x0000000436047c23 */ /* 0x110ff00008010830 */
[----:B------:R4:W-:Y:S10]  /*b010*/  MUFU.EX2 R54, R7 ;  /* 0x0000000700367308 */ /* 0x0009f40000000800 */
[----:B------:R2:W-:Y:S01]  /*b020*/  MUFU.EX2 R52, R4 ;  /* 0x0000000400347308 */ /* 0x0005e20000000800 */
[--C-:B----4-:R-:W-:Y:S09]  /*b030*/  FFMA.FTZ R7, R64, UR4, -R23.reuse ;  /* 0x0000000440077c23 */ /* 0x110ff20008010817 */
[----:B------:R4:W-:Y:S01]  /*b040*/  MUFU.EX2 R220, R7 ;  /* 0x0000000700dc7308 */ /* 0x0009e20000000800 */
[--C-:B--2---:R-:W-:Y:S09]  /*b050*/  FFMA.FTZ R4, R55, UR4, -R48.reuse ;  /* 0x0000000437047c23 */ /* 0x104ff20008010830 */
[----:B------:R2:W5:Y:S01]  /*b060*/  MUFU.EX2 R55, R4 ;  /* 0x0000000400377308 */ /* 0x0005620000000800 */
[--C-:B----4-:R-:W-:Y:S09]  /*b070*/  FFMA.FTZ R7, R72, UR4, -R23.reuse ;  /* 0x0000000448077c23 */ /* 0x110ff20008010817 */
[----:B------:R4:W-:Y:S01]  /*b080*/  MUFU.EX2 R226, R7 ;  /* 0x0000000700e27308 */ /* 0x0009e20000000800 */
[--C-:B--2---:R-:W-:Y:S09]  /*b090*/  FFMA.FTZ R4, R57, UR4, -R23.reuse ;  /* 0x0000000439047c23 */ /* 0x104ff20008010817 */
[----:B------:R2:W5:Y:S01]  /*b0a0*/  MUFU.EX2 R219, R4 ;  /* 0x0000000400db7308 */ /* 0x0005620000000800 */
[----:B----4-:R-:W-:Y:S01]  /*b0b0*/  FMUL.FTZ R7, R0, R143 ;  /* 0x0000008f00077220 */ /* 0x010fe20000410000 */
[--C-:B--2---:R-:W-:Y:S08]  /*b0c0*/  FFMA.FTZ R4, R58, UR4, -R48.reuse ;  /* 0x000000043a047c23 */ /* 0x104ff00008010830 */
[----:B------:R2:W-:Y:S02]  /*b0d0*/  MUFU.EX2 R56, R4 ;  /* 0x0000000400387308 */ /* 0x0005e40000000800 */
[--C-:B--2---:R-:W-:Y:S08]  /*b0e0*/  FFMA.FTZ R4, R59, UR4, -R48.reuse ;  /* 0x000000043b047c23 */ /* 0x104ff00008010830 */
[----:B------:R2:W-:Y:S10]  /*b0f0*/  MUFU.EX2 R59, R6 ;  /* 0x00000006003b7308 */ /* 0x0005f40000000800 */
[----:B------:R4:W5:Y:S01]  /*b100*/  MUFU.EX2 R57, R4 ;  /* 0x0000000400397308 */ /* 0x0009620000000800 */
[--C-:B--2---:R-:W-:Y:S09]  /*b110*/  FFMA.FTZ R6, R68, UR4, -R23.reuse ;  /* 0x0000000444067c23 */ /* 0x104ff20008010817 */
[----:B------:R2:W-:Y:S01]  /*b120*/  MUFU.EX2 R224, R6 ;  /* 0x0000000600e07308 */ /* 0x0005e20000000800 */
[--C-:B----4-:R-:W-:Y:S09]  /*b130*/  FFMA.FTZ R4, R62, UR4, -R48.reuse ;  /* 0x000000043e047c23 */ /* 0x110ff20008010830 */
[----:B------:R4:W-:Y:S01]  /*b140*/  MUFU.EX2 R58, R4 ;  /* 0x00000004003a7308 */ /* 0x0009e20000000800 */
[--C-:B--2---:R-:W-:Y:S09]  /*b150*/  FFMA.FTZ R6, R76, UR4, -R23.reuse ;  /* 0x000000044c067c23 */ /* 0x104ff20008010817 */
[----:B------:R2:W-:Y:S01]  /*b160*/  MUFU.EX2 R232, R6 ;  /* 0x0000000600e87308 */ /* 0x0005e20000000800 */
[--C-:B----4-:R-:W-:Y:S09]  /*b170*/  FFMA.FTZ R4, R63, UR4, -R48.reuse ;  /* 0x000000043f047c23 */ /* 0x110ff20008010830 */
[----:B------:R4:W-:Y:S01]  /*b180*/  MUFU.EX2 R61, R4 ;  /* 0x00000004003d7308 */ /* 0x0009e20000000800 */
[--C-:B--2---:R-:W-:Y:S09]  /*b190*/  FFMA.FTZ R6, R84, UR4, -R23.reuse ;  /* 0x0000000454067c23 */ /* 0x104ff20008010817 */
[----:B------:R2:W-:Y:S01]  /*b1a0*/  MUFU.EX2 R240, R6 ;  /* 0x0000000600f07308 */ /* 0x0005e20000000800 */
[--C-:B----4-:R-:W-:Y:S09]  /*b1b0*/  FFMA.FTZ R4, R65, UR4, -R23.reuse ;  /* 0x0000000441047c23 */ /* 0x110ff20008010817 */
[----:B------:R4:W5:Y:S01]  /*b1c0*/  MUFU.EX2 R223, R4 ;  /* 0x0000000400df7308 */ /* 0x0009620000000800 */
[----:B--2---:R-:W-:Y:S01]  /*b1d0*/  FMUL.FTZ R6, R0, R142 ;  /* 0x0000008e00067220 */ /* 0x004fe20000410000 */
[--C-:B----4-:R-:W-:Y:S08]  /*b1e0*/  FFMA.FTZ R4, R66, UR4, -R48.reuse ;  /* 0x0000000442047c23 */ /* 0x110ff00008010830 */
        /* <DEDUP_REMOVED lines=16> */
[----:B------:R2:W-:Y:S02]  /*b2f0*/  MUFU.EX2 R234, R4 ;  /* 0x0000000400ea7308 */ /* 0x0005e40000000800 */
        /* <DEDUP_REMOVED lines=10> */
[----:B--2---:R-:W-:Y:S08]  /*b3a0*/  FFMA.FTZ R4, R86, UR4, -R48 ;  /* 0x0000000456047c23 */ /* 0x004ff00008010830 */
[----:B------:R2:W-:Y:S02]  /*b3b0*/  MUFU.EX2 R238, R4 ;  /* 0x0000000400ee7308 */ /* 0x0005e40000000800 */
[C---:B--2---:R-:W-:Y:S08]  /*b3c0*/  FMUL.FTZ R4, R2.reuse, R140 ;  /* 0x0000008c02047220 */ /* 0x044ff00000410000 */
[----:B------:R2:W-:Y:S01]  /*b3d0*/  MUFU.EX2 R140, R8 ;  /* 0x00000008008c7308 */ /* 0x0005e20000000800 */
[C---:B-1----:R-:W-:Y:S07]  /*b3e0*/  HMMA.16816.F32.BF16 R4, R24.reuse, R12, R4 ;  /* 0x0000000c1804723c */ /* 0x042fee0000041804 */
[----:B------:R-:W-:Y:S01]  /*b3f0*/  FFMA.FTZ R12, R89, UR4, -R23 ;  /* 0x00000004590c7c23 */ /* 0x000fe20008010817 */
[C---:B------:R-:W-:Y:S01]  /*b400*/  FMUL.FTZ R13, R2.reuse, R149 ;  /* 0x00000095020d7220 */ /* 0x040fe20000410000 */
[----:B------:R1:W-:Y:S02]  /*b410*/  MUFU.EX2 R89, R16 ;  /* 0x0000001000597308 */ /* 0x0003e40000000800 */
[C---:B--2---:R-:W-:Y:S08]  /*b420*/  FMUL.FTZ R8, R2.reuse, R136 ;  /* 0x0000008802087220 */ /* 0x044ff00000410000 */
[----:B------:R2:W-:Y:S10]  /*b430*/  MUFU.EX2 R136, R10 ;  /* 0x0000000a00887308 */ /* 0x0005f40000000800 */
[----:B------:R3:W4:Y:S01]  /*b440*/  MUFU.EX2 R137, R12 ;  /* 0x0000000c00897308 */ /* 0x0007220000000800 */
[----:B-1----:R-:W-:Y:S01]  /*b450*/  FMUL.FTZ R16, R2, R144 ;  /* 0x0000009002107220 */ /* 0x002fe20000410000 */
[----:B--2---:R-:W-:Y:S07]  /*b460*/  FMUL.FTZ R10, R0, R138 ;  /* 0x0000008a000a7220 */ /* 0x004fee0000410000 */
[C---:B------:R-:W-:Y:S03]  /*b470*/  HMMA.16816.F32.BF16 R8, R24.reuse, R14, R8 ;  /* 0x0000000e1808723c */ /* 0x040fe60000041808 */
[C---:B---3--:R-:W-:Y:S01]  /*b480*/  FMUL.FTZ R12, R2.reuse, R148 ;  /* 0x00000094020c7220 */ /* 0x048fe20000410000 */
[----:B------:R-:W-:Y:S03]  /*b490*/  FFMA.FTZ R2, R2, R243, R50 ;  /* 0x000000f302027223 */ /* 0x000fe60000010032 */
[C---:B------:R-:W-:Y:S01]  /*b4a0*/  FMUL.FTZ R14, R0.reuse, R150 ;  /* 0x00000096000e7220 */ /* 0x040fe20000410000 */
[----:B------:R-:W-:Y:S03]  /*b4b0*/  FMUL.FTZ R15, R0, R151 ;  /* 0x00000097000f7220 */ /* 0x000fe60000410000 */
[----:B------:R-:W-:Y:S01]  /*b4c0*/  FFMA.FTZ R0, R94, UR4, -R48 ;  /* 0x000000045e007c23 */ /* 0x000fe20008010830 */
[----:B------:R-:W-:Y:S01]  /*b4d0*/  FADD.FTZ R50, R51, R2 ;  /* 0x0000000233327221 */ /* 0x000fe20000010000 */
[----:B------:R-:W-:Y:S01]  /*b4e0*/  FADD.FTZ R2, R106, R49 ;  /* 0x000000316a027221 */ /* 0x000fe20000010000 */
[--C-:B------:R-:W-:Y:S01]  /*b4f0*/  FFMA.FTZ R49, R98, UR4, -R48.reuse ;  /* 0x0000000462317c23 */ /* 0x100fe20008010830 */
[C---:B------:R-:W-:Y:S01]  /*b500*/  HMMA.16816.F32.BF16 R12, R24.reuse, R28, R12 ;  /* 0x0000001c180c723c */ /* 0x040fe2000004180c */
        /* <DEDUP_REMOVED lines=350> */
.L_x_1540:
        /* <DEDUP_REMOVED lines=11> */
[----:B----4-:R-:W-:Y:S02]  /*cba0*/  SHF.R.S32.HI R19, RZ, 0x1f, R23 ;  /* 0x0000001fff137819 */ /* 0x010fe40000011417 */
[----:B-----5:R-:W-:-:S04]  /*cbb0*/  SHF.R.S32.HI R21, RZ, 0x1f, R22 ;  /* 0x0000001fff157819 */ /* 0x020fc80000011416 */
[----:B------:R-:W-:-:S04]  /*cbc0*/  LEA.HI R17, R21, R22, RZ, 0x2 ;  /* 0x0000001615117211 */ /* 0x000fc800078f10ff */
[----:B------:R-:W-:Y:S01]  /*cbd0*/  SHF.R.S32.HI R18, RZ, 0x2, R17 ;  /* 0x00000002ff127819 */ /* 0x000fe20000011411 */
[----:B-1----:R-:W-:Y:S01]  /*cbe0*/  FADD.FTZ R14, R2, R5 ;  /* 0x00000005020e7221 */ /* 0x002fe20000010000 */
[----:B------:R-:W-:Y:S02]  /*cbf0*/  IMAD.MOV.U32 R2, RZ, RZ, 0x3f800000 ;  /* 0x3f800000ff027424 */ /* 0x000fe400078e00ff */
[----:B------:R-:W-:Y:S01]  /*cc00*/  SHF.R.S32.HI R6, RZ, 0x1f, R18 ;  /* 0x0000001fff067819 */ /* 0x000fe20000011412 */
[----:B--2---:R-:W-:Y:S01]  /*cc10*/  FADD.FTZ R15, R0, R4 ;  /* 0x00000004000f7221 */ /* 0x004fe20000010000 */
[----:B------:R-:W-:Y:S01]  /*cc20*/  LEA.HI R4, R19, R23, RZ, 0x2 ;  /* 0x0000001713047211 */ /* 0x000fe200078f10ff */
[----:B------:R-:W-:Y:S01]  /*cc30*/  IMAD.MOV.U32 R0, RZ, RZ, 0x3f800000 ;  /* 0x3f800000ff007424 */ /* 0x000fe200078e00ff */
[----:B------:R-:W-:Y:S02]  /*cc40*/  FSETP.NE.FTZ.AND P3, PT, R14, RZ, PT ;  /* 0x000000ff0e00720b */ /* 0x000fe40003f75000 */
[----:B------:R-:W-:-:S02]  /*cc50*/  LOP3.LUT R4, R4, 0xfffffffc, RZ, 0xc0, !PT ;  /* 0xfffffffc04047812 */ /* 0x000fc400078ec0ff */
[----:B------:R-:W-:Y:S02]  /*cc60*/  FSETP.NE.FTZ.AND P2, PT, R15, RZ, PT ;  /* 0x000000ff0f00720b */ /* 0x000fe40003f55000 */
[----:B------:R-:W-:Y:S01]  /*cc70*/  LEA.HI R19, R19, R23, RZ, 0x5 ;  /* 0x0000001713137211 */ /* 0x000fe200078f28ff */
[----:B------:R-:W-:-:S03]  /*cc80*/  IMAD.IADD R4, R23, 0x1, -R4 ;  /* 0x0000000117047824 */ /* 0x000fc600078e0a04 */
[----:B------:R-:W-:-:S03]  /*cc90*/  SHF.R.S32.HI R5, RZ, 0x5, R19 ;  /* 0x00000005ff057819 */ /* 0x000fc60000011413 */
[----:B------:R-:W1:Y:S01]  /*cca0*/  @P3 MUFU.RCP R0, R14 ;  /* 0x0000000e00003308 */ /* 0x000e620000001000 */
[----:B------:R-:W-:Y:S02]  /*ccb0*/  LEA R16, R5, R4, 0x8 ;  /* 0x0000000405107211 */ /* 0x000fe400078e40ff */
[----:B------:R-:W-:-:S04]  /*ccc0*/  LEA.HI R5, R6, R18, RZ, 0x3 ;  /* 0x0000001206057211 */ /* 0x000fc800078f18ff */
[----:B------:R-:W-:Y:S01]  /*ccd0*/  LOP3.LUT R5, R5, 0xfffffff8, RZ, 0xc0, !PT ;  /* 0xfffffff805057812 */ /* 0x000fe200078ec0ff */
[----:B------:R-:W2:Y:S04]  /*cce0*/  @P2 MUFU.RCP R2, R15 ;  /* 0x0000000f00022308 */ /* 0x000ea80000001000 */
[----:B------:R-:W-:-:S05]  /*ccf0*/  IMAD.IADD R5, R18, 0x1, -R5 ;  /* 0x0000000112057824 */ /* 0x000fca00078e0a05 */
[----:B------:R-:W-:Y:S01]  /*cd00*/  LEA.HI R4, R5, R5, RZ, 0x1 ;  /* 0x0000000505047211 */ /* 0x000fe200078f08ff */
        /* <DEDUP_REMOVED lines=17> */
[----:B------:R-:W-:Y:S01]  /*ce20*/  LOP3.LUT R2, R4, 0x3fffffe, RZ, 0xc0, !PT ;  /* 0x03fffffe04027812 */ /* 0x000fe200078ec0ff */
[C---:B------:R-:W-:Y:S01]  /*ce30*/  IMAD.SHL.U32 R4, R0.reuse, 0x40, RZ ;  /* 0x0000004000047824 */ /* 0x040fe200078e00ff */
[----:B------:R-:W-:-:S02]  /*ce40*/  LOP3.LUT P0, RZ, R0, 0x2, RZ, 0xc0, !PT ;  /* 0x0000000200ff7812 */ /* 0x000fc4000780c0ff */
[----:B------:R-:W-:Y:S02]  /*ce50*/  IADD3 R2, R5, -R2, RZ ;  /* 0x8000000205027210 */ /* 0x000fe40007ffe0ff */
[----:B------:R-:W-:Y:S02]  /*ce60*/  LOP3.LUT R5, R4, 0xc0, RZ, 0xc0, !PT ;  /* 0x000000c004057812 */ /* 0x000fe400078ec0ff */
[----:B------:R-:W-:Y:S01]  /*ce70*/  LOP3.LUT R4, R0, 0x1, RZ, 0xc0, !PT ;  /* 0x0000000100047812 */ /* 0x000fe200078ec0ff */
[----:B------:R-:W-:Y:S01]  /*ce80*/  IMAD R0, R2, 0x10, R16 ;  /* 0x0000001002007824 */ /* 0x000fe200078e0210 */
[----:B------:R-:W-:Y:S01]  /*ce90*/  LEA.HI R2, R5, R5, RZ, 0x1d ;  /* 0x0000000505027211 */ /* 0x000fe200078fe8ff */
[----:B------:R-:W-:Y:S01]  /*cea0*/  IMAD.MOV.U32 R5, RZ, RZ, -0x10 ;  /* 0xfffffff0ff057424 */ /* 0x000fe200078e00ff */
[----:B------:R-:W-:Y:S02]  /*ceb0*/  ISETP.NE.U32.AND P1, PT, R4, 0x1, PT ;  /* 0x000000010400780c */ /* 0x000fe40003f25070 */
[----:B------:R-:W-:-:S02]  /*cec0*/  LEA R0, R0, R2, 0x1 ;  /* 0x0000000200007211 */ /* 0x000fc400078e08ff */
[----:B------:R-:W-:Y:S02]  /*ced0*/  SEL R5, R5, 0x10, !P1 ;  /* 0x0000001005057807 */ /* 0x000fe40004800000 */
[----:B------:R-:W-:Y:S01]  /*cee0*/  LEA R0, R0, UR4, 0x1 ;  /* 0x0000000400007c11 */ /* 0x000fe2000f8e08ff */
[----:B------:R-:W-:Y:S01]  /*cef0*/  ULDC.U8 UR4, c[0x0][0x3d8] ;  /* 0x0000f60000047ab9 */ /* 0x000fe20000000000 */
[----:B------:R-:W-:Y:S02]  /*cf00*/  F2FP.BF16.F32.PACK_AB R13, R13, R140 ;  /* 0x0000008c0d0d723e */ /* 0x000fe400000010ff */
[----:B------:R-:W-:Y:S01]  /*cf10*/  F2FP.BF16.F32.PACK_AB R12, R143, R12 ;  /* 0x0000000c8f0c723e */ /* 0x000fe200000010ff */
[C---:B------:R-:W-:Y:S01]  /*cf20*/  IMAD.IADD R4, R0.reuse, 0x1, R5 ;  /* 0x0000000100047824 */ /* 0x040fe200078e0205 */
[----:B------:R-:W-:Y:S01]  /*cf30*/  F2FP.BF16.F32.PACK_AB R11, R11, R136 ;  /* 0x000000880b0b723e */ /* 0x000fe200000010ff */
[----:B------:R1:W-:Y:S01]  /*cf40*/  STS [R0], R13 ;  /* 0x0000000d00007388 */ /* 0x0003e20000000800 */
[----:B------:R-:W-:Y:S01]  /*cf50*/  F2FP.BF16.F32.PACK_AB R10, R139, R10 ;  /* 0x0000000a8b0a723e */ /* 0x000fe200000010ff */
[C---:B------:R-:W-:Y:S01]  /*cf60*/  VIADD R2, R0.reuse, 0x20 ;  /* 0x0000002000027836 */ /* 0x040fe20000000000 */
[----:B------:R-:W-:Y:S01]  /*cf70*/  @P0 IADD3 R2, R0, -0x20, RZ ;  /* 0xffffffe000020810 */ /* 0x000fe20007ffe0ff */
[----:B------:R2:W-:Y:S01]  /*cf80*/  STS [R0+0x200], R12 ;  /* 0x0002000c00007388 */ /* 0x0005e20000000800 */
[----:B------:R-:W-:-:S02]  /*cf90*/  ISETP.NE.AND P0, PT, RZ, UR4, PT ;  /* 0x00000004ff007c0c */ /* 0x000fc4000bf05270 */
[----:B------:R-:W-:Y:S01]  /*cfa0*/  F2FP.BF16.F32.PACK_AB R9, R9, R148 ;  /* 0x000000940909723e */ /* 0x000fe200000010ff */
[----:B------:R3:W-:Y:S01]  /*cfb0*/  STS [R4], R11 ;  /* 0x0000000b04007388 */ /* 0x0007e20000000800 */
[----:B------:R-:W-:Y:S02]  /*cfc0*/  F2FP.BF16.F32.PACK_AB R8, R151, R8 ;  /* 0x000000089708723e */ /* 0x000fe400000010ff */
[----:B------:R-:W-:Y:S01]  /*cfd0*/  F2FP.BF16.F32.PACK_AB R7, R7, R144 ;  /* 0x000000900707723e */ /* 0x000fe200000010ff */
[----:B------:R4:W-:Y:S01]  /*cfe0*/  STS [R4+0x200], R10 ;  /* 0x0002000a04007388 */ /* 0x0009e20000000800 */
[----:B------:R-:W-:-:S03]  /*cff0*/  F2FP.BF16.F32.PACK_AB R6, R147, R6 ;  /* 0x000000069306723e */ /* 0x000fc600000010ff */
[----:B------:R-:W-:Y:S04]  /*d000*/  STS [R2], R9 ;  /* 0x0000000902007388 */ /* 0x000fe80000000800 */
[----:B------:R5:W-:Y:S01]  /*d010*/  STS [R2+0x200], R8 ;  /* 0x0002000802007388 */ /* 0x000be20000000800 */
[----:B-1----:R-:W5:Y:S01]  /*d020*/  @P3 MUFU.LG2 R13, R14 ;  /* 0x0000000e000d3308 */ /* 0x002f620000000c00 */
[----:B--2---:R-:W1:Y:S01]  /*d030*/  @P3 LDC R12, c[0x0][0x2e8] ;  /* 0x0000ba00ff0c3b82 */ /* 0x004e620000000800 */
[----:B------:R-:W-:-:S05]  /*d040*/  IMAD.IADD R0, R5, 0x1, R2 ;  /* 0x0000000105007824 */ /* 0x000fca00078e0202 */
[----:B------:R2:W-:Y:S02]  /*d050*/  STS [R0], R7 ;  /* 0x0000000700007388 */ /* 0x0005e40000000800 */
[----:B---3--:R-:W3:Y:S01]  /*d060*/  @P2 LDC R11, c[0x0][0x2e8] ;  /* 0x0000ba00ff0b2b82 */ /* 0x008ee20000000800 */
[----:B----4-:R-:W4:Y:S01]  /*d070*/  @P2 MUFU.LG2 R4, R15 ;  /* 0x0000000f00042308 */ /* 0x010f220000000c00 */
[----:B------:R4:W-:Y:S01]  /*d080*/  STS [R0+0x200], R6 ;  /* 0x0002000600007388 */ /* 0x0009e20000000800 */
[----:B-----5:R-:W-:Y:S01]  /*d090*/  @P3 FMUL.FTZ R2, R13, 0.69314718246459960938 ;  /* 0x3f3172180d023820 */ /* 0x020fe20000410000 */
[----:B--2---:R-:W-:Y:S01]  /*d0a0*/  MOV R7, 0x7f800000 ;  /* 0x7f80000000077802 */ /* 0x004fe20000000f00 */
[----:B----4-:R-:W-:Y:S01]  /*d0b0*/  @P2 FMUL.FTZ R0, R4, 0.69314718246459960938 ;  /* 0x3f31721804002820 */ /* 0x010fe20000410000 */
[----:B------:R-:W-:Y:S02]  /*d0c0*/  IMAD.MOV.U32 R6, RZ, RZ, 0x7f800000 ;  /* 0x7f800000ff067424 */ /* 0x000fe400078e00ff */
[----:B-1----:R-:W-:Y:S01]  /*d0d0*/  @P3 FFMA.FTZ R6, R20, R12, R2 ;  /* 0x0000000c14063223 */ /* 0x002fe20000010002 */
[----:B---3--:R-:W-:Y:S01]  /*d0e0*/  @P2 FFMA.FTZ R7, R3, R11, R0 ;  /* 0x0000000b03072223 */ /* 0x008fe20000010000 */
        /* <DEDUP_REMOVED lines=8> */
.L_x_1545:
[----:B------:R-:W-:Y:S01]  /*d170*/  S2UR UR8, SR_CTAID.Z ;  /* 0x00000000000879c3 */ /* 0x000fe20000002700 */
[----:B------:R-:W-:Y:S01]  /*d180*/  ULDC UR9, c[0x0][0x270] ;  /* 0x00009c0000097ab9 */ /* 0x000fe20000000800 */
[----:B------:R-:W-:-:S06]  /*d190*/  ULDC UR6, c[0x0][0x2c4] ;  /* 0x0000b10000067ab9 */ /* 0x000fcc0000000800 */
[----:B------:R-:W1:Y:S02]  /*d1a0*/  S2UR UR7, SR_CTAID.Y ;  /* 0x00000000000779c3 */ /* 0x000e640000002600 */
[----:B-1----:R-:W-:-:S04]  /*d1b0*/  UIMAD UR9, UR7, UR9, UR8 ;  /* 0x00000009070972a4 */ /* 0x002fc8000f8e0208 */
[----:B------:R-:W-:Y:S02]  /*d1c0*/  UIMAD UR9, UR9, UR6, URZ ;  /* 0x00000006090972a4 */ /* 0x000fe4000f8e023f */
.L_x_1546:
        /* <DEDUP_REMOVED lines=32> */
.L_x_1548:
[----:B------:R-:W-:Y:S05]  /*d3d0*/  BSYNC B0 ;  /* 0x0000000000007941 */ /* 0x000fea0003800000 */
.L_x_1547:
[----:B------:R-:W2:Y:S01]  /*d3e0*/  S2UR UR5, SR_CTAID.X ;  /* 0x00000000000579c3 */ /* 0x000ea20000002500 */
[----:B-1----:R-:W-:Y:S01]  /*d3f0*/  LOP3.LUT R2, R17, 0xfffffffc, RZ, 0xc0, !PT ;  /* 0xfffffffc11027812 */ /* 0x002fe200078ec0ff */
[----:B------:R-:W1:Y:S03]  /*d400*/  LDS.128 R12, [R183] ;  /* 0x00000000b70c7984 */ /* 0x000e660000000c00 */
[----:B------:R-:W-:-:S03]  /*d410*/  IADD3 R2, -R2, R22, RZ ;  /* 0x0000001602027210 */ /* 0x000fc60007ffe1ff */
[----:B------:R-:W3:Y:S01]  /*d420*/  LDC.64 R6, c[0x0][0x298] ;  /* 0x0000a600ff067b82 */ /* 0x000ee20000000a00 */
[----:B------:R-:W-:-:S04]  /*d430*/  SHF.L.U32 R2, R2, 0x3, RZ ;  /* 0x0000000302027819 */ /* 0x000fc800000006ff */
[----:B------:R-:W-:-:S03]  /*d440*/  SHF.R.S32.HI R3, RZ, 0x1f, R2 ;  /* 0x0000001fff037819 */ /* 0x000fc60000011402 */
[----:B------:R-:W4:Y:S01]  /*d450*/  LDC.64 R8, c[0x0][0x290] ;  /* 0x0000a400ff087b82 */ /* 0x000f220000000a00 */
[----:B--2---:R-:W-:-:S07]  /*d460*/  USHF.L.U32 UR5, UR5, 0x6, URZ ;  /* 0x0000000605057899 */ /* 0x004fce000800063f */
[----:B------:R-:W2:Y:S01]  /*d470*/  LDC.64 R16, c[0x0][0x2a0] ;  /* 0x0000a800ff107b82 */ /* 0x000ea20000000a00 */
[----:B------:R-:W-:Y:S01]  /*d480*/  USHF.R.S32.HI UR4, URZ, 0x1f, UR5 ;  /* 0x0000001f3f047899 */ /* 0x000fe20008011405 */
[----:B---3--:R-:W-:-:S05]  /*d490*/  IMAD.WIDE.U32 R2, R6, UR5, R2 ;  /* 0x0000000506027c25 */ /* 0x008fca000f8e0002 */
[----:B------:R-:W-:Y:S01]  /*d4a0*/  IMAD R0, R6, UR4, RZ ;  /* 0x0000000406007c24 */ /* 0x000fe2000f8e02ff */
[----:B------:R-:W-:-:S03]  /*d4b0*/  USHF.R.S32.HI UR4, URZ, 0x1f, UR7 ;  /* 0x0000001f3f047899 */ /* 0x000fc60008011407 */
[----:B------:R-:W-:-:S03]  /*d4c0*/  IMAD R0, R7, UR5, R0 ;  /* 0x0000000507007c24 */ /* 0x000fc6000f8e0200 */
[----:B----4-:R-:W-:Y:S01]  /*d4d0*/  IMAD R4, R8, UR4, RZ ;  /* 0x0000000408047c24 */ /* 0x010fe2000f8e02ff */
[----:B------:R-:W-:Y:S01]  /*d4e0*/  USHF.R.S32.HI UR4, URZ, 0x1f, UR8 ;  /* 0x0000001f3f047899 */ /* 0x000fe20008011408 */
[----:B------:R-:W-:Y:S02]  /*d4f0*/  IADD3 R3, R0, R3, RZ ;  /* 0x0000000300037210 */ /* 0x000fe40007ffe0ff */
[----:B------:R-:W-:Y:S01]  /*d500*/  IMAD R0, R9, UR7, R4 ;  /* 0x0000000709007c24 */ /* 0x000fe2000f8e0204 */
[----:B------:R-:W-:Y:S01]  /*d510*/  SHF.R.S32.HI R4, RZ, 0x1f, R18 ;  /* 0x0000001fff047819 */ /* 0x000fe20000011412 */
[----:B------:R-:W-:Y:S02]  /*d520*/  IMAD.WIDE.U32 R2, R8, UR7, R2 ;  /* 0x0000000708027c25 */ /* 0x000fe4000f8e0002 */
[----:B------:R-:W3:Y:S03]  /*d530*/  LDS.128 R8, [R183+0x800] ;  /* 0x00080000b7087984 */ /* 0x000ee60000000c00 */
[----:B------:R-:W-:Y:S01]  /*d540*/  IADD3 R3, R0, R3, RZ ;  /* 0x0000000300037210 */ /* 0x000fe20007ffe0ff */
[----:B--2---:R-:W-:Y:S01]  /*d550*/  IMAD R0, R16, UR4, RZ ;  /* 0x0000000410007c24 */ /* 0x004fe2000f8e02ff */
[----:B------:R-:W-:-:S03]  /*d560*/  ULDC.64 UR4, c[0x0][0x280] ;  /* 0x0000a00000047ab9 */ /* 0x000fc60000000a00 */
        /* <DEDUP_REMOVED lines=14> */
.L_x_1549:
        /* <DEDUP_REMOVED lines=11> */
.L_x_5327:


//--------------------- .text._ZN5flash24flash_fwd_splitkv_kernelI23Flash_fwd_kernel_traitsILi32ELi64ELi256ELi4ELb0ELb0EN7cutlass10bfloat16_tE19Flash_kernel_traitsILi32ELi64ELi256ELi4ES3_EELb1ELb0ELb0ELb1ELb1ELb0ELb1ELb0EEEvNS_16Flash_fwd_paramsE --------------------------
	.section	.text._ZN5flash24flash_fwd_splitkv_kernelI23Flash_fwd_kernel_traitsILi32ELi64ELi256ELi4ELb0ELb0EN7cutlass10bfloat16_tE19Flash_kernel_traitsILi32ELi64ELi256ELi4ES3_EELb1ELb0ELb0ELb1ELb1ELb0ELb1ELb0EEEvNS_16Flash_fwd_paramsE,"ax",@progbits
	.align	128
        .global         _ZN5flash24flash_fwd_splitkv_kernelI23Flash_fwd_kernel_traitsILi32ELi64ELi256ELi4ELb0ELb0EN7cutlass10bfloat16_tE19Flash_kernel_traitsILi32ELi64ELi256ELi4ES3_EELb1ELb0ELb0ELb1ELb1ELb0ELb1ELb0EEEvNS_16Flash_fwd_paramsE
        .type           _ZN5flash24flash_fwd_splitkv_kernelI23Flash_fwd_kernel_traitsILi32ELi64ELi256ELi4ELb0ELb0EN7cutlass10bfloat16_tE19Flash_kernel_traitsILi32ELi64ELi256ELi4ES3_EELb1ELb0ELb0ELb1ELb1ELb0ELb1ELb0EEEvNS_16Flash_fwd_paramsE,@function
        .size           _ZN5flash24flash_fwd_splitkv_kernelI23Flash_fwd_kernel_traitsILi32ELi64ELi256ELi4ELb0ELb0EN7cutlass10bfloat16_tE19Flash_kernel_traitsILi32ELi64ELi256ELi4ES3_EELb1ELb0ELb0ELb1ELb1ELb0ELb1ELb0EEEvNS_16Flash_fwd_paramsE,(.L_x_5328 - _ZN5flash24flash_fwd_splitkv_kernelI23Flash_fwd_kernel_traitsILi32ELi64ELi256ELi4ELb0ELb0EN7cutlass10bfloat16_tE19Flash_kernel_traitsILi32ELi64ELi256ELi4ES3_EELb1ELb0ELb0ELb1ELb1ELb0ELb1ELb0EEEvNS_16Flash_fwd_paramsE)
        .other          _ZN5flash24flash_fwd_splitkv_kernelI23Flash_fwd_kernel_traitsILi32ELi64ELi256ELi4ELb0ELb0EN7cutlass10bfloat16_tE19Flash_kernel_traitsILi32ELi64ELi256ELi4ES3_EELb1ELb0ELb0ELb1ELb1ELb0ELb1ELb0EEEvNS_16Flash_fwd_paramsE,@"STO_CUDA_ENTRY STV_DEFAULT"
_ZN5flash24flash_fwd_splitkv_kernelI23Flash_fwd_kernel_traitsILi32ELi64ELi256ELi4ELb0ELb0EN7cutlass10bfloat16_tE19Flash_kernel_traitsILi32ELi64ELi256ELi4ES3_EELb1ELb0ELb0ELb1ELb1ELb0ELb1ELb0EEEvNS_16Flash_fwd_paramsE:
.text._ZN5flash24flash_fwd_splitkv_kernelI23Flash_fwd_kernel_traitsILi32ELi64ELi256ELi4ELb0ELb0EN7cutlass10bfloat16_tE19Flash_kernel_traitsILi32ELi64ELi256ELi4ES3_EELb1ELb0ELb0ELb1ELb1ELb0ELb1ELb0EEEvNS_16Flash_fwd_paramsE:
[----:B------:R-:W-:Y:S08]  /*0000*/  LDC R1, c[0x0][0x28] ;  /* 0x00000a00ff017b82 */ /* 0x000ff00000000800 */
[----:B------:R-:W1:Y:S01]  /*0010*/  LDC R7, c[0x0][0x270] ;  /* 0x00009c00ff077b82 */ /* 0x000e620000000800 */
[----:B------:R-:W-:-:S07]  /*0020*/  ULDC.64 UR16, c[0x0][0x208] ;  /* 0x0000820000107ab9 */ /* 0x000fce0000000a00 */
[----:B------:R-:W2:Y:S08]  /*0030*/  S2UR UR4, SR_CTAID.Z ;  /* 0x00000000000479c3 */ /* 0x000eb00000002700 */
[----:B------:R-:W3:Y:S08]  /*0040*/  LDC.64 R2, c[0x0][0x308] ;  /* 0x0000c200ff027b82 */ /* 0x000ef00000000a00 */
[----:B------:R-:W4:Y:S01]  /*0050*/  LDC.64 R4, c[0x0][0x300] ;  /* 0x0000c000ff047b82 */ /* 0x000f220000000a00 */
[----:B-1----:R-:W1:Y:S01]  /*0060*/  I2F.U32.RP R6, R7 ;  /* 0x0000000700067306 */ /* 0x002e620000209000 */
[----:B------:R-:W-:Y:S01]  /*0070*/  ISETP.NE.U32.AND P2, PT, R7, RZ, PT ;  /* 0x000000ff0700720c */ /* 0x000fe20003f45070 */
[----:B------:R-:W2:Y:S01]  /*0080*/  S2R R21, SR_CTAID.X ;  /* 0x0000000000157919 */ /* 0x000ea20000002500 */
[----:B------:R-:W-:Y:S01]  /*0090*/  IMAD.MOV.U32 R17, RZ, RZ, RZ ;  /* 0x000000ffff117224 */ /* 0x000fe200078e00ff */
[----:B------:R-:W-:-:S04]  /*00a0*/  ULDC UR15, c[0x0][0x2c4] ;  /* 0x0000b100000f7ab9 */ /* 0x000fc80000000800 */
[----:B-1----:R-:W1:Y:S01]  /*00b0*/  MUFU.RCP R8, R6 ;  /* 0x0000000600087308 */ /* 0x002e620000001000 */
[----:B---3--:R-:W-:-:S04]  /*00c0*/  ISETP.NE.U32.AND P0, PT, R2, RZ, PT ;  /* 0x000000ff0200720c */ /* 0x008fc80003f05070 */
[----:B------:R-:W-:Y:S02]  /*00d0*/  ISETP.NE.AND.EX P0, PT, R3, RZ, PT, P0 ;  /* 0x000000ff0300720c */ /* 0x000fe40003f05300 */
[----:B----4-:R-:W-:-:S04]  /*00e0*/  ISETP.NE.U32.AND P1, PT, R4, RZ, PT ;  /* 0x000000ff0400720c */ /* 0x010fc80003f25070 */
[----:B------:R-:W-:Y:S01]  /*00f0*/  ISETP.NE.AND.EX P1, PT, R5, RZ, PT, P1 ;  /* 0x000000ff0500720c */ /* 0x000fe20003f25310 */
[----:B-1----:R-:W-:-:S06]  /*0100*/  VIADD R8, R8, 0xffffffe ;  /* 0x0ffffffe08087836 */ /* 0x002fcc0000000000 */
[----:B------:R-:W1:Y:S01]  /*0110*/  @P0 LDC.64 R2, c[0x0][0x308] ;  /* 0x0000c200ff020b82 */ /* 0x000e620000000a00 */
[----:B------:R-:W3:Y:S07]  /*0120*/  F2I.FTZ.U32.TRUNC.NTZ R9, R8 ;  /* 0x0000000800097305 */ /* 0x000eee000021f000 */
[----:B------:R-:W4:Y:S01]  /*0130*/  @P1 LDC.64 R4, c[0x0][0x300] ;  /* 0x0000c000ff041b82 */ /* 0x000f220000000a00 */
[----:B---3--:R-:W-:Y:S01]  /*0140*/  IMAD.MOV R0, RZ, RZ, -R9 ;  /* 0x000000ffff007224 */ /* 0x008fe200078e0a09 */
[----:B------:R-:W-:-:S03]  /*0150*/  MOV R8, RZ ;  /* 0x000000ff00087202 */ /* 0x000fc60000000f00 */
[----:B------:R-:W-:-:S04]  /*0160*/  IMAD R11, R0, R7, RZ ;  /* 0x00000007000b7224 */ /* 0x000fc800078e02ff */
[----:B------:R-:W-:-:S06]  /*0170*/  IMAD.HI.U32 R11, R9, R11, R8 ;  /* 0x0000000b090b7227 */ /* 0x000fcc00078e0008 */
[----:B--2---:R-:W-:-:S04]  /*0180*/  IMAD.HI.U32 R245, R11, UR4, RZ ;  /* 0x000000040bf57c27 */ /* 0x004fc8000f8e00ff */
[----:B------:R-:W-:-:S04]  /*0190*/  IMAD.MOV R0, RZ, RZ, -R245 ;  /* 0x000000ffff007224 */ /* 0x000fc800078e0af5 */
[----:B------:R-:W-:-:S05]  /*01a0*/  IMAD R0, R7, R0, UR4 ;  /* 0x0000000407007e24 */ /* 0x000fca000f8e0200 */
[----:B------:R-:W-:-:S13]  /*01b0*/  ISETP.GE.U32.AND P4, PT, R0, R7, PT ;  /* 0x000000070000720c */ /* 0x000fda0003f86070 */
[----:B------:R-:W-:Y:S01]  /*01c0*/  @P4 IADD3 R0, R0, -R7, RZ ;  /* 0x8000000700004210 */ /* 0x000fe20007ffe0ff */
[----:B------:R-:W-:-:S03]  /*01d0*/  @P4 VIADD R245, R245, 0x1 ;  /* 0x00000001f5f54836 */ /* 0x000fc60000000000 */
[----:B------:R-:W-:-:S13]  /*01e0*/  ISETP.GE.U32.AND P3, PT, R0, R7, PT ;  /* 0x000000070000720c */ /* 0x000fda0003f66070 */
[----:B------:R-:W-:Y:S02]  /*01f0*/  @P3 IADD3 R245, R245, 0x1, RZ ;  /* 0x00000001f5f53810 */ /* 0x000fe40007ffe0ff */
[----:B------:R-:W-:-:S05]  /*0200*/  @!P2 LOP3.LUT R245, RZ, R7, RZ, 0x33, !PT ;  /* 0x00000007fff5a212 */ /* 0x000fca00078e33ff */
[----:B-1----:R-:W-:Y:S01]  /*0210*/  @P0 IMAD.WIDE R2, R245, 0x4, R2 ;  /* 0x00000004f5020825 */ /* 0x002fe200078e0202 */
[----:B------:R-:W-:-:S03]  /*0220*/  SHF.L.U32 R28, R21, 0x6, RZ ;  /* 0x00000006151c7819 */ /* 0x000fc600000006ff */
[----:B----4-:R-:W-:Y:S01]  /*0230*/  @P1 IMAD.WIDE R4, R245, 0x4, R4 ;  /* 0x00000004f5041825 */ /* 0x010fe200078e0204 */
[----:B------:R1:W5:Y:S04]  /*0240*/  @P0 LDG.E R12, desc[UR16][R2.64] ;  /* 0x00000010020c0981 */ /* 0x000368000c1e1900 */
[----:B------:R1:W5:Y:S01]  /*0250*/  @P1 LDG.E R17, desc[UR16][R4.64] ;  /* 0x0000001004111981 */ /* 0x000362000c1e1900 */
[----:B------:R-:W-:Y:S01]  /*0260*/  ISETP.GE.AND P1, PT, R28, UR15, PT ;  /* 0x0000000f1c007c0c */ /* 0x000fe2000bf26270 */
[----:B------:R-:W-:-:S04]  /*0270*/  IMAD.MOV R14, RZ, RZ, -R245 ;  /* 0x000000ffff0e7224 */ /* 0x000fc800078e0af5 */
[----:B------:R-:W-:-:S08]  /*0280*/  IMAD R14, R7, R14, UR4 ;  /* 0x00000004070e7e24 */ /* 0x000fd0000f8e020e */
[----:B------:R-:W-:Y:S05]  /*0290*/  @P1 EXIT ;  /* 0x000000000000194d */ /* 0x000fea0003800000 */
[----:B------:R-:W2:Y:S01]  /*02a0*/  LDC R6, c[0x0][0x10] ;  /* 0x00000400ff067b82 */ /* 0x000ea20000000800 */
[----:B-----5:R-:W-:Y:S01]  /*02b0*/  @P0 IMAD.IADD R47, R12, 0x1, -R17 ;  /* 0x000000010c2f0824 */ /* 0x020fe200078e0a11 */
[----:B------:R-:W-:-:S06]  /*02c0*/  ULDC UR14, c[0x0][0x398] ;  /* 0x0000e600000e7ab9 */ /* 0x000fcc0000000800 */
[----:B------:R-:W3:Y:S01]  /*02d0*/  LDC R0, c[0x0][0x2c8] ;  /* 0x0000b200ff007b82 */ /* 0x000ee20000000800 */
[-C--:B--2---:R-:W-:Y:S02]  /*02e0*/  IABS R9, R6.reuse ;  /* 0x0000000600097213 */ /* 0x084fe40000000000 */
[----:B-1----:R-:W-:Y:S02]  /*02f0*/  IABS R3, R6 ;  /* 0x0000000600037213 */ /* 0x002fe40000000000 */
[----:B------:R-:W1:Y:S03]  /*0300*/  I2F.RP R2, R9 ;  /* 0x0000000900027306 */ /* 0x000e660000209400 */
[----:B------:R-:W-:Y:S02]  /*0310*/  IMAD.MOV R3, RZ, RZ, -R3 ;  /* 0x000000ffff037224 */ /* 0x000fe400078e0a03 */
[----:B---3--:R-:W-:-:S05]  /*0320*/  VIADD R0, R0, 0xff ;  /* 0x000000ff00007836 */ /* 0x008fca0000000000 */
[----:B------:R-:W-:-:S04]  /*0330*/  SHF.R.S32.HI R11, RZ, 0x1f, R0 ;  /* 0x0000001fff0b7819 */ /* 0x000fc80000011400 */
[----:B------:R-:W-:Y:S01]  /*0340*/  LEA.HI R11, R11, R0, RZ, 0x8 ;  /* 0x000000000b0b7211 */ /* 0x000fe200078f40ff */
[----:B-1----:R-:W1:Y:S03]  /*0350*/  MUFU.RCP R4, R2 ;  /* 0x0000000200047308 */ /* 0x002e660000001000 */
[----:B------:R-:W-:-:S05]  /*0360*/  LEA.HI.SX32 R11, R11, R6, 0x18 ;  /* 0x000000060b0b7211 */ /* 0x000fca00078fc2ff */
[----:B------:R-:W-:-:S05]  /*0370*/  VIADD R11, R11, 0xffffffff ;  /* 0xffffffff0b0b7836 */ /* 0x000fca0000000000 */
[----:B------:R-:W-:Y:S02]  /*0380*/  IABS R10, R11 ;  /* 0x0000000b000a7213 */ /* 0x000fe40000000000 */
[----:B------:R-:W-:Y:S01]  /*0390*/  LOP3.LUT R11, R11, R6, RZ, 0x3c, !PT ;  /* 0x000000060b0b7212 */ /* 0x000fe200078e3cff */
[----:B-1----:R-:W-:-:S04]  /*03a0*/  VIADD R4, R4, 0xffffffe ;  /* 0x0ffffffe04047836 */ /* 0x002fc80000000000 */
[----:B------:R-:W1:Y:S02]  /*03b0*/  F2I.FTZ.U32.TRUNC.NTZ R5, R4 ;  /* 0x0000000400057305 */ /* 0x000e64000021f000 */
[--C-:B-1----:R-:W-:Y:S02]  /*03c0*/  IMAD.MOV R0, RZ, RZ, -R5.reuse ;  /* 0x000000ffff007224 */ /* 0x102fe400078e0a05 */
[----:B------:R-:W-:Y:S02]  /*03d0*/  IMAD.MOV.U32 R4, RZ, RZ, RZ ;  /* 0x000000ffff047224 */ /* 0x000fe400078e00ff */
[----:B------:R-:W-:Y:S02]  /*03e0*/  IMAD R13, R0, R9, RZ ;  /* 0x00000009000d7224 */ /* 0x000fe400078e02ff */
[----:B------:R-:W1:Y:S02]  /*03f0*/  S2R R0, SR_CTAID.Y ;  /* 0x0000000000007919 */ /* 0x000e640000002600 */
[----:B------:R-:W-:-:S02]  /*0400*/  IMAD.HI.U32 R13, R5, R13, R4 ;  /* 0x0000000d050d7227 */ /* 0x000fc400078e0004 */
[----:B------:R-:W2:Y:S04]  /*0410*/  @!P0 LDC.64 R4, c[0x0][0x318] ;  /* 0x0000c600ff048b82 */ /* 0x000ea80000000a00 */
[----:B------:R-:W-:-:S04]  /*0420*/  IMAD.HI.U32 R8, R13, R10, RZ ;  /* 0x0000000a0d087227 */ /* 0x000fc800078e00ff */
[----:B------:R-:W-:Y:S02]  /*0430*/  IMAD R10, R8, R3, R10 ;  /* 0x00000003080a7224 */ /* 0x000fe400078e020a */
[----:B------:R-:W3:Y:S03]  /*0440*/  @!P0 LDC.64 R2, c[0x0][0x2c8] ;  /* 0x0000b200ff028b82 */ /* 0x000ee60000000a00 */
[----:B------:R-:W-:Y:S02]  /*0450*/  ISETP.GT.U32.AND P2, PT, R9, R10, PT ;  /* 0x0000000a0900720c */ /* 0x000fe40003f44070 */
[----:B--2---:R-:W-:-:S11]  /*0460*/  @!P0 ISETP.NE.U32.AND P1, PT, R4, RZ, PT ;  /* 0x000000ff0400820c */ /* 0x004fd60003f25070 */
[----:B------:R-:W-:Y:S01]  /*0470*/  @!P2 IMAD.IADD R10, R10, 0x1, -R9 ;  /* 0x000000010a0aa824 */ /* 0x000fe200078e0a09 */
[----:B------:R-:W-:Y:S01]  /*0480*/  @!P0 ISETP.NE.AND.EX P1, PT, R5, RZ, PT, P1 ;  /* 0x000000ff0500820c */ /* 0x000fe20003f25310 */
[----:B------:R-:W-:-:S03]  /*0490*/  @!P2 VIADD R8, R8, 0x1 ;  /* 0x000000010808a836 */ /* 0x000fc60000000000 */
[----:B------:R-:W-:Y:S02]  /*04a0*/  ISETP.GE.U32.AND P3, PT, R10, R9, PT ;  /* 0x000000090a00720c */ /* 0x000fe40003f66070 */
[----:B---3--:R-:W-:Y:S02]  /*04b0*/  @!P0 SEL R3, R3, RZ, P1 ;  /* 0x000000ff03038207 */ /* 0x008fe40000800000 */
[----:B------:R-:W-:Y:S02]  /*04c0*/  ISETP.GE.AND P1, PT, R11, RZ, PT ;  /* 0x000000ff0b00720c */ /* 0x000fe40003f26270 */
[----:B------:R-:W-:Y:S01]  /*04d0*/  @!P0 IADD3 R47, R3, R2, -R17 ;  /* 0x00000002032f8210 */ /* 0x000fe20007ffe811 */
[----:B------:R-:W-:Y:S01]  /*04e0*/  VIADD R2, R28, 0x13f ;  /* 0x0000013f1c027836 */ /* 0x000fe20000000000 */
[----:B------:R-:W-:-:S03]  /*04f0*/  ISETP.NE.AND P0, PT, R6, RZ, PT ;  /* 0x000000ff0600720c */ /* 0x000fc60003f05270 */
[C---:B------:R-:W-:Y:S01]  /*0500*/  VIADD R4, R47.reuse, 0xff ;  /* 0x000000ff2f047836 */ /* 0x040fe20000000000 */
[----:B------:R-:W-:Y:S01]  /*0510*/  IADD3 R2, R47, -UR15, R2 ;  /* 0x8000000f2f027c10 */ /* 0x000fe2000fffe002 */
[----:B------:R-:W-:-:S03]  /*0520*/  @P3 VIADD R8, R8, 0x1 ;  /* 0x0000000108083836 */ /* 0x000fc60000000000 */
[----:B------:R-:W-:Y:S01]  /*0530*/  SHF.R.S32.HI R3, RZ, 0x1f, R4 ;  /* 0x0000001fff037819 */ /* 0x000fe20000011404 */
[----:B------:R-:W-:Y:S02]  /*0540*/  VIADD R2, R2, UR14 ;  /* 0x0000000e02027c36 */ /* 0x000fe40008000000 */
[----:B------:R-:W-:Y:S01]  /*0550*/  @!P1 IMAD.MOV R8, RZ, RZ, -R8 ;  /* 0x000000ffff089224 */ /* 0x000fe200078e0a08 */
[----:B------:R-:W-:Y:S02]  /*0560*/  LEA.HI R3, R3, R4, RZ, 0x8 ;  /* 0x0000000403037211 */ /* 0x000fe400078f40ff */
[----:B------:R-:W-:Y:S02]  /*0570*/  @!P0 LOP3.LUT R8, RZ, R6, RZ, 0x33, !PT ;  /* 0x00000006ff088212 */ /* 0x000fe400078e33ff */
[----:B------:R-:W-:Y:S02]  /*0580*/  SHF.R.S32.HI R5, RZ, 0x1f, R2 ;  /* 0x0000001fff057819 */ /* 0x000fe40000011402 */
[----:B------:R-:W-:Y:S01]  /*0590*/  SHF.R.S32.HI R3, RZ, 0x8, R3 ;  /* 0x00000008ff037819 */ /* 0x000fe20000011403 */
[----:B-1----:R-:W-:Y:S01]  /*05a0*/  IMAD R237, R8, R0, RZ ;  /* 0x0000000008ed7224 */ /* 0x002fe200078e02ff */
[----:B------:R-:W-:-:S02]  /*05b0*/  LEA.HI R5, R5, R2, RZ, 0x8 ;  /* 0x0000000205057211 */ /* 0x000fc400078f40ff */
[----:B------:R-:W1:Y:S02]  /*05c0*/  S2R R2, SR_TID.X ;  /* 0x0000000000027919 */ /* 0x000e640000002100 */
[----:B------:R-:W-:Y:S02]  /*05d0*/  SHF.R.S32.HI R5, RZ, 0x8, R5 ;  /* 0x00000008ff057819 */ /* 0x000fe40000011405 */
[----:B------:R-:W-:-:S04]  /*05e0*/  VIADDMNMX R44, R237, R8, R3, PT ;  /* 0x00000008ed2c7246 */ /* 0x000fc80003800103 */
[----:B------:R-:W-:-:S04]  /*05f0*/  VIMNMX R44, R44, R5, PT ;  /* 0x000000052c2c7248 */ /* 0x000fc80003fe0100 */
[----:B------:R-:W-:-:S13]  /*0600*/  ISETP.GE.AND P0, PT, R237, R44, PT ;  /* 0x0000002ced00720c */ /* 0x000fda0003f06270 */
[----:B------:R-:W-:Y:S05]  /*0610*/  @!P0 BRA `(.L_x_1550) ;  /* 0x0000000000c08947 */ /* 0x000fea0003800000 */
[----:B------:R-:W2:Y:S01]  /*0620*/  LDC R4, c[0x0][0x2c0] ;  /* 0x0000b000ff047b82 */ /* 0x000ea20000000800 */
[----:B-1----:R-:W-:Y:S01]  /*0630*/  SHF.R.S32.HI R3, RZ, 0x1f, R2 ;  /* 0x0000001fff037819 */ /* 0x002fe20000011402 */
[----:B------:R-:W-:Y:S01]  /*0640*/  ULDC UR4, c[0x0][0x2dc] ;  /* 0x0000b70000047ab9 */ /* 0x000fe20000000800 */
[----:B------:R-:W-:Y:S01]  /*0650*/  LOP3.LUT P5, RZ, R2, 0x7, RZ, 0xc0, !PT ;  /* 0x0000000702ff7812 */ /* 0x000fe200078ac0ff */
[----:B------:R-:W-:Y:S01]  /*0660*/  ULDC.64 UR6, c[0x0][0x288] ;  /* 0x0000a20000067ab9 */ /* 0x000fe20000000a00 */
[----:B------:R-:W-:-:S04]  /*0670*/  LEA.HI R3, R3, R2, RZ, 0x3 ;  /* 0x0000000203037211 */ /* 0x000fc800078f18ff */
[----:B------:R-:W-:-:S05]  /*0680*/  LOP3.LUT R5, R3, 0x3ffffff8, RZ, 0xc0, !PT ;  /* 0x3ffffff803057812 */ /* 0x000fca00078ec0ff */
[----:B------:R-:W-:-:S04]  /*0690*/  IMAD.IADD R5, R2, 0x1, -R5 ;  /* 0x0000000102057824 */ /* 0x000fc800078e0a05 */
[----:B------:R-:W-:-:S05]  /*06a0*/  IMAD.SHL.U32 R10, R5, 0x4, RZ ;  /* 0x00000004050a7824 */ /* 0x000fca00078e00ff */
[----:B------:R-:W-:Y:S01]  /*06b0*/  SHF.R.S32.HI R11, RZ, 0x1f, R10 ;  /* 0x0000001fff0b7819 */ /* 0x000fe2000001140a */
[----:B--2---:R-:W-:Y:S01]  /*06c0*/  IMAD R4, R0, R4, R245 ;  /* 0x0000000400047224 */ /* 0x004fe200078e02f5 */
[----:B------:R-:W-:-:S03]  /*06d0*/  SHF.R.S32.HI R0, RZ, 0x3, R3 ;  /* 0x00000003ff007819 */ /* 0x000fc60000011403 */
[----:B------:R-:W-:Y:S02]  /*06e0*/  IMAD R7, R4, R7, R14 ;  /* 0x0000000704077224 */ /* 0x000fe400078e020e */
[----:B------:R-:W-:Y:S02]  /*06f0*/  VIADD R4, R0, 0x20 ;  /* 0x0000002000047836 */ /* 0x000fe40000000000 */
[----:B------:R-:W-:Y:S01]  /*0700*/  IMAD R5, R7, UR15, R28 ;  /* 0x0000000f07057c24 */ /* 0x000fe2000f8e021c */
[----:B------:R-:W-:Y:S01]  /*0710*/  IADD3 R7, -R28, UR15, RZ ;  /* 0x0000000f1c077c10 */ /* 0x000fe2000fffe1ff */
[C---:B------:R-:W-:Y:S02]  /*0720*/  VIADD R6, R0.reuse, 0x10 ;  /* 0x0000001000067836 */ /* 0x040fe40000000000 */
[C---:B------:R-:W-:Y:S01]  /*0730*/  IMAD R2, R5.reuse, UR4, RZ ;  /* 0x0000000405027c24 */ /* 0x040fe2000f8e02ff */
[----:B------:R-:W-:Y:S01]  /*0740*/  SHF.R.S32.HI R9, RZ, 0x1f, R5 ;  /* 0x0000001fff097819 */ /* 0x000fe20000011405 */
[----:B------:R-:W-:Y:S01]  /*0750*/  IMAD.WIDE R10, R0, 0x20, R10 ;  /* 0x00000020000a7825 */ /* 0x000fe200078e020a */
[----:B------:R-:W-:Y:S01]  /*0760*/  IADD3 R5, P0, R5, R0, RZ ;  /* 0x0000000005057210 */ /* 0x000fe20007f1e0ff */
[----:B------:R-:W-:Y:S01]  /*0770*/  ULDC.64 UR4, c[0x0][0x2b8] ;  /* 0x0000ae0000047ab9 */ /* 0x000fe20000000a00 */
[----:B------:R-:W-:-:S02]  /*0780*/  ISETP.GE.OR P2, PT, R4, R7, P5 ;  /* 0x000000070400720c */ /* 0x000fc40002f46670 */
[-C--:B------:R-:W-:Y:S02]  /*0790*/  ISETP.GE.OR P3, PT, R6, R7.reuse, P5 ;  /* 0x000000070600720c */ /* 0x080fe40002f66670 */
[C---:B------:R-:W-:Y:S02]  /*07a0*/  ISETP.GE.OR P4, PT, R0.reuse, R7, P5 ;  /* 0x000000070000720c */ /* 0x040fe40002f86670 */
[C---:B------:R-:W-:Y:S01]  /*07b0*/  LEA.HI.X.SX32 R4, R0.reuse, R9, 0x1, P0 ;  /* 0x0000000900047211 */ /* 0x040fe200000f0eff */
[----:B------:R-:W-:Y:S01]  /*07c0*/  VIADD R0, R0, 0x30 ;  /* 0x0000003000007836 */ /* 0x000fe20000000000 */
[----:B------:R-:W-:Y:S02]  /*07d0*/  IADD3 R3, P1, R2, R10, RZ ;  /* 0x0000000a02037210 */ /* 0x000fe40007f3e0ff */
[----:B------:R-:W-:Y:S02]  /*07e0*/  LEA R8, P0, R5, UR4, 0x2 ;  /* 0x0000000405087c11 */ /* 0x000fe4000f8010ff */
[----:B------:R-:W-:-:S02]  /*07f0*/  ISETP.GE.OR P5, PT, R0, R7, P5 ;  /* 0x000000070000720c */ /* 0x000fc40002fa6670 */
[----:B------:R-:W-:Y:S02]  /*0800*/  LEA.HI.X.SX32 R2, R2, R11, 0x1, P1 ;  /* 0x0000000b02027211 */ /* 0x000fe400008f0eff */
[----:B------:R-:W-:Y:S01]  /*0810*/  LEA R10, P1, R3, UR6, 0x2 ;  /* 0x00000006030a7c11 */ /* 0x000fe2000f8210ff */
[----:B------:R-:W-:Y:S01]  /*0820*/  @!P4 IMAD.MOV.U32 R13, RZ, RZ, -0x800000 ;  /* 0xff800000ff0dc424 */ /* 0x000fe200078e00ff */
[----:B------:R-:W-:Y:S01]  /*0830*/  LEA.HI.X R9, R5, UR5, R4, 0x2, P0 ;  /* 0x0000000505097c11 */ /* 0x000fe200080f1404 */
[----:B------:R-:W-:Y:S01]  /*0840*/  @!P3 IMAD.MOV.U32 R5, RZ, RZ, -0x800000 ;  /* 0xff800000ff05b424 */ /* 0x000fe200078e00ff */
[----:B------:R-:W-:Y:S01]  /*0850*/  LEA.HI.X R11, R3, UR7, R2, 0x2, P1 ;  /* 0x00000007030b7c11 */ /* 0x000fe200088f1402 */
[----:B------:R-:W-:-:S04]  /*0860*/  @!P2 IMAD.MOV.U32 R3, RZ, RZ, -0x800000 ;  /* 0xff800000ff03a424 */ /* 0x000fc800078e00ff */
[----:B------:R1:W-:Y:S04]  /*0870*/  STG.E.128 desc[UR16][R10.64], RZ ;  /* 0x000000ff0a007986 */ /* 0x0003e8000c101d10 */
[----:B------:R1:W-:Y:S04]  /*0880*/  STG.E.128 desc[UR16][R10.64+0x800], RZ ;  /* 0x000800ff0a007986 */ /* 0x0003e8000c101d10 */
[----:B------:R1:W-:Y:S04]  /*0890*/  STG.E.128 desc[UR16][R10.64+0x1000], RZ ;  /* 0x001000ff0a007986 */ /* 0x0003e8000c101d10 */
[----:B------:R1:W-:Y:S04]  /*08a0*/  STG.E.128 desc[UR16][R10.64+0x1800], RZ ;  /* 0x001800ff0a007986 */ /* 0x0003e8000c101d10 */
[----:B------:R1:W-:Y:S04]  /*08b0*/  @!P4 STG.E desc[UR16][R8.64], R13 ;  /* 0x0000000d0800c986 */ /* 0x0003e8000c101910 */
[----:B------:R1:W-:Y:S04]  /*08c0*/  @!P3 STG.E desc[UR16][R8.64+0x40], R5 ;  /* 0x000040050800b986 */ /* 0x0003e8000c101910 */
[----:B------:R1:W-:Y:S01]  /*08d0*/  @!P2 STG.E desc[UR16][R8.64+0x80], R3 ;  /* 0x000080030800a986 */ /* 0x0003e2000c101910 */
[----:B------:R-:W-:Y:S05]  /*08e0*/  @P5 EXIT ;  /* 0x000000000000594d */ /* 0x000fea0003800000 */
[----:B-1----:R-:W-:-:S05]  /*08f0*/  MOV R3, 0xff800000 ;  /* 0xff80000000037802 */ /* 0x002fca0000000f00 */
[----:B------:R-:W-:Y:S01]  /*0900*/  STG.E desc[UR16][R8.64+0xc0], R3 ;  /* 0x0000c00308007986 */ /* 0x000fe2000c101910 */
[----:B------:R-:W-:Y:S05]  /*0910*/  EXIT ;  /* 0x000000000000794d */ /* 0x000fea0003800000 */
.L_x_1550:
[----:B------:R-:W2:Y:S01]  /*0920*/  LDC.64 R4, c[0x0][0x368] ;  /* 0x0000da00ff047b82 */ /* 0x000ea20000000a00 */
[----:B------:R-:W-:Y:S01]  /*0930*/  IMAD.MOV.U32 R0, RZ, RZ, R245 ;  /* 0x000000ffff007224 */ /* 0x000fe200078e00f5 */
[----:B------:R-:W-:Y:S01]  /*0940*/  ULDC.64 UR4, c[0x0][0x370] ;  /* 0x0000dc0000047ab9 */ /* 0x000fe20000000a00 */
[----:B--2---:R-:W-:-:S04]  /*0950*/  ISETP.NE.U32.AND P0, PT, R4, RZ, PT ;  /* 0x000000ff0400720c */ /* 0x004fc80003f05070 */
[----:B------:R-:W-:-:S13]  /*0960*/  ISETP.NE.AND.EX P0, PT, R5, RZ, PT, P0 ;  /* 0x000000ff0500720c */ /* 0x000fda0003f05300 */
[----:B------:R-:W2:Y:S02]  /*0970*/  @P0 LDC.64 R4, c[0x0][0x368] ;  /* 0x0000da00ff040b82 */ /* 0x000ea40000000a00 */
[----:B--2---:R-:W-:-:S05]  /*0980*/  @P0 IMAD.WIDE R4, R245, 0x4, R4 ;  /* 0x00000004f5040825 */ /* 0x004fca00078e0204 */
[----:B------:R2:W5:Y:S01]  /*0990*/  @P0 LDG.E R0, desc[UR16][R4.64] ;  /* 0x0000001004000981 */ /* 0x000562000c1e1900 */
[----:B------:R-:W-:Y:S02]  /*09a0*/  ISETP.NE.U32.AND P0, PT, RZ, UR4, PT ;  /* 0x00000004ff007c0c */ /* 0x000fe4000bf05070 */
[----:B------:R-:W-:Y:S02]  /*09b0*/  CS2R R246, SRZ ;  /* 0x0000000000f67805 */ /* 0x000fe4000001ff00 */
[----:B------:R-:W-:Y:S02]  /*09c0*/  PLOP3.LUT P6, PT, PT, PT, PT, 0x80, 0x0 ;  /* 0x000000000000781c */ /* 0x000fe40003fcf070 */
[----:B------:R-:W-:-:S13]  /*09d0*/  ISETP.NE.AND.EX P0, PT, RZ, UR5, PT, P0 ;  /* 0x00000005ff007c0c */ /* 0x000fda000bf05300 */
[----:B------:R-:W-:Y:S05]  /*09e0*/  @!P0 BRA `(.L_x_1551) ;  /* 0x0000000000248947 */ /* 0x000fea0003800000 */
[----:B--2---:R-:W2:Y:S01]  /*09f0*/  LDC.64 R4, c[0x0][0x378] ;  /* 0x0000de00ff047b82 */ /* 0x004ea20000000a00 */
[----:B------:R-:W-:Y:S02]  /*0a00*/  SHF.R.S32.HI R3, RZ, 0x1f, R245 ;  /* 0x0000001fff037819 */ /* 0x000fe400000114f5 */
[----:B------:R-:W-:-:S03]  /*0a10*/  PLOP3.LUT P6, PT, PT, PT, PT, 0x8, 0x0 ;  /* 0x000000000000781c */ /* 0x000fc60003fce170 */
[-C--:B--2---:R-:W-:Y:S02]  /*0a20*/  IMAD R6, R3, R4.reuse, RZ ;  /* 0x0000000403067224 */ /* 0x084fe400078e02ff */
[----:B------:R-:W-:-:S04]  /*0a30*/  IMAD.WIDE.U32 R8, R245, R4, RZ ;  /* 0x00000004f5087225 */ /* 0x000fc800078e00ff */
[----:B------:R-:W-:Y:S01]  /*0a40*/  IMAD R5, R245, R5, R6 ;  /* 0x00000005f5057224 */ /* 0x000fe200078e0206 */
[----:B------:R-:W-:-:S04]  /*0a50*/  LEA R246, P0, R8, UR4, 0x2 ;  /* 0x0000000408f67c11 */ /* 0x000fc8000f8010ff */
[----:B------:R-:W-:-:S04]  /*0a60*/  IADD3 R5, R9, R5, RZ ;  /* 0x0000000509057210 */ /* 0x000fc80007ffe0ff */
[----:B------:R-:W-:-:S07]  /*0a70*/  LEA.HI.X R247, R8, UR5, R5, 0x2, P0 ;  /* 0x0000000508f77c11 */ /* 0x000fce00080f1405 */
.L_x_1551:
[----:B------:R-:W-:Y:S05]  /*0a80*/  @P6 BRA `(.L_x_1552) ;  /* 0x0000000400346947 */ /* 0x000fea0003800000 */
[----:B------:R-:W2:Y:S01]  /*0a90*/  LDC R7, c[0x0][0x380] ;  /* 0x0000e000ff077b82 */ /* 0x000ea20000000800 */
[----:B------:R-:W-:Y:S01]  /*0aa0*/  LEA R12, R44, 0xffffff00, 0x8 ;  /* 0xffffff002c0c7811 */ /* 0x000fe200078e40ff */
[----:B------:R-:W-:Y:S01]  /*0ab0*/  ULDC.64 UR8, c[0x0][0x230] ;  /* 0x00008c0000087ab9 */ /* 0x000fe20000000a00 */
[----:B------:R-:W-:Y:S01]  /*0ac0*/  ULDC.64 UR6, c[0x0][0x248] ;  /* 0x0000920000067ab9 */ /* 0x000fe20000000a00 */
[----:B------:R-:W-:Y:S01]  /*0ad0*/  ULDC.64 UR4, c[0x0][0x238] ;  /* 0x00008e0000047ab9 */ /* 0x000fe20000000a00 */
[----:B-----5:R-:W-:Y:S01]  /*0ae0*/  IABS R0, R12 ;  /* 0x0000000c00007213 */ /* 0x020fe20000000000 */
[----:B------:R-:W-:Y:S01]  /*0af0*/  ULDC.64 UR10, c[0x0][0x260] ;  /* 0x00009800000a7ab9 */ /* 0x000fe20000000a00 */
[----:B--2---:R-:W-:-:S04]  /*0b00*/  IABS R4, R7 ;  /* 0x0000000700047213 */ /* 0x004fc80000000000 */
[----:B------:R-:W2:Y:S08]  /*0b10*/  I2F.RP R5, R4 ;  /* 0x0000000400057306 */ /* 0x000eb00000209400 */
[----:B--2---:R-:W2:Y:S02]  /*0b20*/  MUFU.RCP R8, R5 ;  /* 0x0000000500087308 */ /* 0x004ea40000001000 */
[----:B--2---:R-:W-:-:S06]  /*0b30*/  IADD3 R8, R8, 0xffffffe, RZ ;  /* 0x0ffffffe08087810 */ /* 0x004fcc0007ffe0ff */
[----:B------:R-:W2:Y:S02]  /*0b40*/  F2I.FTZ.U32.TRUNC.NTZ R9, R8 ;  /* 0x0000000800097305 */ /* 0x000ea4000021f000 */
[----:B--2---:R-:W-:Y:S01]  /*0b50*/  IMAD.MOV R3, RZ, RZ, -R9 ;  /* 0x000000ffff037224 */ /* 0x004fe200078e0a09 */
[----:B------:R-:W-:-:S03]  /*0b60*/  MOV R8, RZ ;  /* 0x000000ff00087202 */ /* 0x000fc60000000f00 */
        /* <DEDUP_REMOVED lines=11> */
[----:B------:R-:W-:Y:S02]  /*0c20*/  ISETP.GE.U32.AND P2, PT, R3, R4, PT ;  /* 0x000000040300720c */ /* 0x000fe40003f46070 */
[----:B------:R-:W2:Y:S11]  /*0c30*/  LDC R3, c[0x0][0x278] ;  /* 0x00009e00ff037b82 */ /* 0x000eb60000000800 */
[----:B------:R-:W-:-:S05]  /*0c40*/  @P2 IADD3 R5, R5, 0x1, RZ ;  /* 0x0000000105052810 */ /* 0x000fca0007ffe0ff */
[----:B------:R-:W-:Y:S01]  /*0c50*/  @!P0 IMAD.MOV R5, RZ, RZ, -R5 ;  /* 0x000000ffff058224 */ /* 0x000fe200078e0a05 */
[----:B------:R-:W-:-:S05]  /*0c60*/  @!P1 LOP3.LUT R5, RZ, R7, RZ, 0x33, !PT ;  /* 0x00000007ff059212 */ /* 0x000fca00078e33ff */
[----:B------:R-:W-:-:S06]  /*0c70*/  IMAD.WIDE R24, R5, 0x4, R246 ;  /* 0x0000000405187825 */ /* 0x000fcc00078e02f6 */
[----:B------:R-:W3:Y:S01]  /*0c80*/  LDG.E R24, desc[UR16][R24.64] ;  /* 0x0000001018187981 */ /* 0x000ee2000c1e1900 */
[----:B--2---:R-:W-:-:S04]  /*0c90*/  IABS R0, R3 ;  /* 0x0000000300007213 */ /* 0x004fc80000000000 */
[----:B------:R-:W2:Y:S08]  /*0ca0*/  I2F.RP R10, R0 ;  /* 0x00000000000a7306 */ /* 0x000eb00000209400 */
[----:B--2---:R-:W2:Y:S02]  /*0cb0*/  MUFU.RCP R8, R10 ;  /* 0x0000000a00087308 */ /* 0x004ea40000001000 */
[----:B--2---:R-:W-:-:S06]  /*0cc0*/  IADD3 R8, R8, 0xffffffe, RZ ;  /* 0x0ffffffe08087810 */ /* 0x004fcc0007ffe0ff */
[----:B------:R-:W2:Y:S02]  /*0cd0*/  F2I.FTZ.U32.TRUNC.NTZ R9, R8 ;  /* 0x0000000800097305 */ /* 0x000ea4000021f000 */
[----:B--2---:R-:W-:Y:S01]  /*0ce0*/  IMAD.MOV R4, RZ, RZ, -R9 ;  /* 0x000000ffff047224 */ /* 0x004fe200078e0a09 */
[----:B------:R-:W-:-:S03]  /*0cf0*/  MOV R8, RZ ;  /* 0x000000ff00087202 */ /* 0x000fc60000000f00 */
[----:B------:R-:W-:Y:S01]  /*0d00*/  IMAD R6, R4, R0, RZ ;  /* 0x0000000004067224 */ /* 0x000fe200078e02ff */
[----:B------:R-:W-:-:S03]  /*0d10*/  IABS R4, R14 ;  /* 0x0000000e00047213 */ /* 0x000fc60000000000 */
[----:B------:R-:W-:-:S06]  /*0d20*/  IMAD.HI.U32 R9, R9, R6, R8 ;  /* 0x0000000609097227 */ /* 0x000fcc00078e0008 */
[----:B------:R-:W-:-:S04]  /*0d30*/  IMAD.HI.U32 R16, R9, R4, RZ ;  /* 0x0000000409107227 */ /* 0x000fc800078e00ff */
[----:B------:R-:W-:-:S04]  /*0d40*/  IMAD.MOV R9, RZ, RZ, -R16 ;  /* 0x000000ffff097224 */ /* 0x000fc800078e0a10 */
[----:B------:R-:W-:Y:S01]  /*0d50*/  IMAD R9, R0, R9, R4 ;  /* 0x0000000900097224 */ /* 0x000fe200078e0204 */
[----:B------:R-:W-:-:S04]  /*0d60*/  LOP3.LUT R4, R14, R3, RZ, 0x3c, !PT ;  /* 0x000000030e047212 */ /* 0x000fc800078e3cff */
[----:B------:R-:W-:-:S13]  /*0d70*/  ISETP.GT.U32.AND P0, PT, R0, R9, PT ;  /* 0x000000090000720c */ /* 0x000fda0003f04070 */
[-C--:B------:R-:W-:Y:S02]  /*0d80*/  @!P0 IADD3 R9, R9, -R0.reuse, RZ ;  /* 0x8000000009098210 */ /* 0x080fe40007ffe0ff */
[----:B------:R-:W-:Y:S02]  /*0d90*/  @!P0 IADD3 R16, R16, 0x1, RZ ;  /* 0x0000000110108810 */ /* 0x000fe40007ffe0ff */
[----:B------:R-:W-:Y:S01]  /*0da0*/  ISETP.GE.U32.AND P1, PT, R9, R0, PT ;  /* 0x000000000900720c */ /* 0x000fe20003f26070 */
[----:B------:R-:W-:Y:S01]  /*0db0*/  IMAD.MOV R0, RZ, RZ, -R5 ;  /* 0x000000ffff007224 */ /* 0x000fe200078e0a05 */
[----:B------:R-:W-:-:S03]  /*0dc0*/  ISETP.GE.AND P0, PT, R4, RZ, PT ;  /* 0x000000ff0400720c */ /* 0x000fc60003f06270 */
[----:B------:R-:W-:-:S05]  /*0dd0*/  IMAD R12, R7, R0, R12 ;  /* 0x00000000070c7224 */ /* 0x000fca00078e020c */
[----:B------:R-:W-:-:S03]  /*0de0*/  SHF.R.S32.HI R11, RZ, 0x1f, R12 ;  /* 0x0000001fff0b7819 */ /* 0x000fc6000001140c */
[----:B------:R-:W-:Y:S01]  /*0df0*/  @P1 VIADD R16, R16, 0x1 ;  /* 0x0000000110101836 */ /* 0x000fe20000000000 */
[----:B------:R-:W-:-:S04]  /*0e00*/  ISETP.NE.AND P1, PT, R3, RZ, PT ;  /* 0x000000ff0300720c */ /* 0x000fc80003f25270 */
[----:B------:R-:W-:-:S09]  /*0e10*/  @!P0 IADD3 R16, -R16, RZ, RZ ;  /* 0x000000ff10108210 */ /* 0x000fd20007ffe1ff */
[----:B------:R-:W-:-:S04]  /*0e20*/  @!P1 LOP3.LUT R16, RZ, R3, RZ, 0x33, !PT ;  /* 0x00000003ff109212 */ /* 0x000fc800078e33ff */
[----:B------:R-:W-:Y:S02]  /*0e30*/  SHF.R.S32.HI R13, RZ, 0x1f, R16 ;  /* 0x0000001fff0d7819 */ /* 0x000fe40000011410 */
[----:B---3--:R-:W-:Y:S01]  /*0e40*/  SHF.R.S32.HI R5, RZ, 0x1f, R24 ;  /* 0x0000001fff057819 */ /* 0x008fe20000011418 */
[----:B------:R-:W-:-:S04]  /*0e50*/  IMAD.WIDE.U32 R8, R24, UR8, RZ ;  /* 0x0000000818087c25 */ /* 0x000fc8000f8e00ff */
[C---:B------:R-:W-:Y:S02]  /*0e60*/  IMAD R7, R5.reuse, UR8, RZ ;  /* 0x0000000805077c24 */ /* 0x040fe4000f8e02ff */
[----:B------:R-:W-:Y:S02]  /*0e70*/  IMAD R5, R5, UR4, RZ ;  /* 0x0000000405057c24 */ /* 0x000fe4000f8e02ff */
[C---:B------:R-:W-:Y:S02]  /*0e80*/  IMAD R0, R24.reuse, UR9, R7 ;  /* 0x0000000918007c24 */ /* 0x040fe4000f8e0207 */
[----:B------:R-:W-:Y:S02]  /*0e90*/  IMAD R7, R11, UR6, RZ ;  /* 0x000000060b077c24 */ /* 0x000fe4000f8e02ff */
[----:B------:R-:W-:Y:S01]  /*0ea0*/  IMAD R5, R24, UR5, R5 ;  /* 0x0000000518057c24 */ /* 0x000fe2000f8e0205 */
[----:B------:R-:W-:Y:S01]  /*0eb0*/  IADD3 R9, R9, R0, RZ ;  /* 0x0000000009097210 */ /* 0x000fe20007ffe0ff */
[----:B------:R-:W-:-:S02]  /*0ec0*/  IMAD R3, R12, UR7, R7 ;  /* 0x000000070c037c24 */ /* 0x000fc4000f8e0207 */
[----:B------:R-:W-:-:S04]  /*0ed0*/  IMAD.WIDE.U32 R24, R24, UR4, RZ ;  /* 0x0000000418187c25 */ /* 0x000fc8000f8e00ff */
[----:B------:R-:W-:Y:S01]  /*0ee0*/  IMAD.WIDE.U32 R6, R12, UR6, R8 ;  /* 0x000000060c067c25 */ /* 0x000fe2000f8e0008 */
[----:B------:R-:W-:-:S03]  /*0ef0*/  IADD3 R5, R25, R5, RZ ;  /* 0x0000000519057210 */ /* 0x000fc60007ffe0ff */
[----:B------:R-:W-:Y:S02]  /*0f00*/  IMAD.IADD R7, R7, 0x1, R3 ;  /* 0x0000000107077824 */ /* 0x000fe400078e0203 */
[----:B------:R-:W-:Y:S02]  /*0f10*/  IMAD R3, R13, UR10, RZ ;  /* 0x0000000a0d037c24 */ /* 0x000fe4000f8e02ff */
[----:B------:R-:W-:-:S04]  /*0f20*/  IMAD.WIDE.U32 R6, R16, UR10, R6 ;  /* 0x0000000a10067c25 */ /* 0x000fc8000f8e0006 */
[----:B------:R-:W-:-:S05]  /*0f30*/  IMAD R3, R16, UR11, R3 ;  /* 0x0000000b10037c24 */ /* 0x000fca000f8e0203 */
[----:B------:R-:W-:Y:S01]  /*0f40*/  IADD3 R3, R7, R3, RZ ;  /* 0x0000000307037210 */ /* 0x000fe20007ffe0ff */
[----:B------:R-:W-:Y:S06]  /*0f50*/  BRA `(.L_x_1553) ;  /* 0x0000000000e87947 */ /* 0x000fec0003800000 */
.L_x_1552:
[----:B------:R-:W2:Y:S01]  /*0f60*/  LDC R3, c[0x0][0x278] ;  /* 0x00009e00ff037b82 */ /* 0x000ea20000000800 */
[----:B------:R-:W-:Y:S01]  /*0f70*/  LEA R12, R44, 0xffffff00, 0x8 ;  /* 0xffffff002c0c7811 */ /* 0x000fe200078e40ff */
[----:B------:R-:W-:Y:S01]  /*0f80*/  ULDC.64 UR6, c[0x0][0x248] ;  /* 0x0000920000067ab9 */ /* 0x000fe20000000a00 */
[----:B------:R-:W-:Y:S01]  /*0f90*/  SHF.R.S32.HI R10, RZ, 0x1f, R17 ;  /* 0x0000001fff0a7819 */ /* 0x000fe20000011411 */
[----:B------:R-:W-:Y:S01]  /*0fa0*/  ULDC.64 UR8, c[0x0][0x230] ;  /* 0x00008c0000087ab9 */ /* 0x000fe20000000a00 */
[----:B------:R-:W-:Y:S02]  /*0fb0*/  SHF.R.S32.HI R11, RZ, 0x1f, R12 ;  /* 0x0000001fff0b7819 */ /* 0x000fe4000001140c */
[----:B------:R-:W-:Y:S02]  /*0fc0*/  IADD3 R18, P1, R17, R12, RZ ;  /* 0x0000000c11127210 */ /* 0x000fe40007f3e0ff */
[----:B-----5:R-:W-:Y:S02]  /*0fd0*/  SHF.R.S32.HI R13, RZ, 0x1f, R0 ;  /* 0x0000001fff0d7819 */ /* 0x020fe40000011400 */
[----:B------:R-:W-:-:S05]  /*0fe0*/  IADD3.X R15, R10, R11, RZ, P1, !PT ;  /* 0x0000000b0a0f7210 */ /* 0x000fca0000ffe4ff */
[----:B------:R-:W-:-:S04]  /*0ff0*/  IMAD R15, R15, UR6, RZ ;  /* 0x000000060f0f7c24 */ /* 0x000fc8000f8e02ff */
[C---:B------:R-:W-:Y:S02]  /*1000*/  IMAD R15, R18.reuse, UR7, R15 ;  /* 0x00000007120f7c24 */ /* 0x040fe4000f8e020f */
[----:B------:R-:W-:Y:S01]  /*1010*/  IMAD.WIDE.U32 R18, R18, UR6, RZ ;  /* 0x0000000612127c25 */ /* 0x000fe2000f8e00ff */
[----:B--2---:R-:W-:-:S04]  /*1020*/  IABS R5, R3 ;  /* 0x0000000300057213 */ /* 0x004fc80000000000 */
[----:B------:R-:W-:Y:S01]  /*1030*/  IADD3 R19, R19, R15, RZ ;  /* 0x0000000f13137210 */ /* 0x000fe20007ffe0ff */
[----:B------:R-:W2:Y:S01]  /*1040*/  I2F.RP R7, R5 ;  /* 0x0000000500077306 */ /* 0x000ea20000209400 */
[----:B------:R-:W-:Y:S02]  /*1050*/  IMAD R15, R13, UR8, RZ ;  /* 0x000000080d0f7c24 */ /* 0x000fe4000f8e02ff */
[----:B------:R-:W-:-:S04]  /*1060*/  IMAD.WIDE.U32 R18, R0, UR8, R18 ;  /* 0x0000000800127c25 */ /* 0x000fc8000f8e0012 */
[----:B------:R-:W-:-:S05]  /*1070*/  IMAD R15, R0, UR9, R15 ;  /* 0x00000009000f7c24 */ /* 0x000fca000f8e020f */
[----:B------:R-:W-:Y:S01]  /*1080*/  IADD3 R19, R19, R15, RZ ;  /* 0x0000000f13137210 */ /* 0x000fe20007ffe0ff */
[----:B--2---:R-:W2:Y:S02]  /*1090*/  MUFU.RCP R8, R7 ;  /* 0x0000000700087308 */ /* 0x004ea40000001000 */
[----:B--2---:R-:W-:-:S06]  /*10a0*/  IADD3 R8, R8, 0xffffffe, RZ ;  /* 0x0ffffffe08087810 */ /* 0x004fcc0007ffe0ff */
[----:B------:R-:W2:Y:S02]  /*10b0*/  F2I.FTZ.U32.TRUNC.NTZ R9, R8 ;  /* 0x0000000800097305 */ /* 0x000ea4000021f000 */
[----:B--2---:R-:W-:Y:S01]  /*10c0*/  IADD3 R4, RZ, -R9, RZ ;  /* 0x80000009ff047210 */ /* 0x004fe20007ffe0ff */
[----:B------:R-:W-:-:S04]  /*10d0*/  IMAD.MOV.U32 R8, RZ, RZ, RZ ;  /* 0x000000ffff087224 */ /* 0x000fc800078e00ff */
[----:B------:R-:W-:Y:S01]  /*10e0*/  IMAD R6, R4, R5, RZ ;  /* 0x0000000504067224 */ /* 0x000fe200078e02ff */
[----:B------:R-:W-:-:S03]  /*10f0*/  IABS R4, R14 ;  /* 0x0000000e00047213 */ /* 0x000fc60000000000 */
[----:B------:R-:W-:Y:S01]  /*1100*/  IMAD.HI.U32 R9, R9, R6, R8 ;  /* 0x0000000609097227 */ /* 0x000fe200078e0008 */
[----:B------:R-:W-:-:S05]  /*1110*/  MOV R6, R4 ;  /* 0x0000000400067202 */ /* 0x000fca0000000f00 */
[----:B------:R-:W-:Y:S02]  /*1120*/  IMAD.HI.U32 R16, R9, R6, RZ ;  /* 0x0000000609107227 */ /* 0x000fe400078e00ff */
[----:B------:R-:W2:Y:S02]  /*1130*/  LDC.64 R8, c[0x0][0x250] ;  /* 0x00009400ff087b82 */ /* 0x000ea40000000a00 */
[----:B------:R-:W-:-:S04]  /*1140*/  IMAD.MOV R4, RZ, RZ, -R16 ;  /* 0x000000ffff047224 */ /* 0x000fc800078e0a10 */
[C---:B------:R-:W-:Y:S02]  /*1150*/  IMAD R4, R5.reuse, R4, R6 ;  /* 0x0000000405047224 */ /* 0x040fe400078e0206 */
[----:B------:R-:W3:Y:S03]  /*1160*/  LDC.64 R6, c[0x0][0x260] ;  /* 0x00009800ff067b82 */ /* 0x000ee60000000a00 */
[----:B------:R-:W-:-:S13]  /*1170*/  ISETP.GT.U32.AND P0, PT, R5, R4, PT ;  /* 0x000000040500720c */ /* 0x000fda0003f04070 */
[-C--:B------:R-:W-:Y:S01]  /*1180*/  @!P0 IADD3 R4, R4, -R5.reuse, RZ ;  /* 0x8000000504048210 */ /* 0x080fe20007ffe0ff */
[----:B------:R-:W-:Y:S01]  /*1190*/  @!P0 VIADD R16, R16, 0x1 ;  /* 0x0000000110108836 */ /* 0x000fe20000000000 */
[----:B------:R-:W-:Y:S01]  /*11a0*/  ISETP.NE.AND P0, PT, R3, RZ, PT ;  /* 0x000000ff0300720c */ /* 0x000fe20003f05270 */
[-C--:B--2---:R-:W-:Y:S01]  /*11b0*/  IMAD R10, R10, R8.reuse, RZ ;  /* 0x000000080a0a7224 */ /* 0x084fe200078e02ff */
[----:B------:R-:W-:Y:S01]  /*11c0*/  ISETP.GE.U32.AND P2, PT, R4, R5, PT ;  /* 0x000000050400720c */ /* 0x000fe20003f46070 */
[----:B------:R-:W-:Y:S01]  /*11d0*/  IMAD.WIDE.U32 R22, R17, R8, RZ ;  /* 0x0000000811167225 */ /* 0x000fe200078e00ff */
[----:B------:R-:W-:-:S03]  /*11e0*/  LOP3.LUT R4, R14, R3, RZ, 0x3c, !PT ;  /* 0x000000030e047212 */ /* 0x000fc600078e3cff */
[----:B------:R-:W-:Y:S01]  /*11f0*/  IMAD R9, R17, R9, R10 ;  /* 0x0000000911097224 */ /* 0x000fe200078e020a */
[----:B------:R-:W-:Y:S02]  /*1200*/  ISETP.GE.AND P1, PT, R4, RZ, PT ;  /* 0x000000ff0400720c */ /* 0x000fe40003f26270 */
[----:B------:R-:W2:Y:S02]  /*1210*/  LDC.64 R4, c[0x0][0x238] ;  /* 0x00008e00ff047b82 */ /* 0x000ea40000000a00 */
[----:B------:R-:W-:-:S03]  /*1220*/  IADD3 R23, R23, R9, RZ ;  /* 0x0000000917177210 */ /* 0x000fc60007ffe0ff */
[----:B------:R-:W-:-:S06]  /*1230*/  @P2 IADD3 R16, R16, 0x1, RZ ;  /* 0x0000000110102810 */ /* 0x000fcc0007ffe0ff */
[----:B------:R-:W-:Y:S01]  /*1240*/  @!P1 IMAD.MOV R16, RZ, RZ, -R16 ;  /* 0x000000ffff109224 */ /* 0x000fe200078e0a10 */
[----:B------:R-:W-:-:S05]  /*1250*/  @!P0 LOP3.LUT R16, RZ, R3, RZ, 0x33, !PT ;  /* 0x00000003ff108212 */ /* 0x000fca00078e33ff */
[----:B---3--:R-:W-:-:S04]  /*1260*/  IMAD.WIDE.U32 R18, R16, R6, R18 ;  /* 0x0000000610127225 */ /* 0x008fc800078e0012 */
[-C--:B--2---:R-:W-:Y:S01]  /*1270*/  IMAD R3, R13, R4.reuse, RZ ;  /* 0x000000040d037224 */ /* 0x084fe200078e02ff */
[----:B------:R-:W-:Y:S01]  /*1280*/  SHF.R.S32.HI R13, RZ, 0x1f, R16 ;  /* 0x0000001fff0d7819 */ /* 0x000fe20000011410 */
[----:B------:R-:W-:-:S04]  /*1290*/  IMAD.WIDE.U32 R24, R0, R4, R22 ;  /* 0x0000000400187225 */ /* 0x000fc800078e0016 */
[----:B------:R-:W-:Y:S02]  /*12a0*/  IMAD R5, R0, R5, R3 ;  /* 0x0000000500057224 */ /* 0x000fe400078e0203 */
[----:B------:R-:W-:Y:S01]  /*12b0*/  IMAD R3, R13, R6, RZ ;  /* 0x000000060d037224 */ /* 0x000fe200078e02ff */
[----:B------:R-:W-:Y:S01]  /*12c0*/  MOV R6, R18 ;  /* 0x0000001200067202 */ /* 0x000fe20000000f00 */
[----:B------:R-:W-:Y:S02]  /*12d0*/  IMAD.IADD R5, R25, 0x1, R5 ;  /* 0x0000000119057824 */ /* 0x000fe400078e0205 */
[----:B------:R-:W-:-:S05]  /*12e0*/  IMAD R3, R16, R7, R3 ;  /* 0x0000000710037224 */ /* 0x000fca00078e0203 */
[----:B------:R-:W-:-:S07]  /*12f0*/  IADD3 R3, R19, R3, RZ ;  /* 0x0000000313037210 */ /* 0x000fce0007ffe0ff */
.L_x_1553:
[----:B-1----:R-:W-:Y:S01]  /*1300*/  SHF.R.S32.HI R19, RZ, 0x1f, R2 ;  /* 0x0000001fff137819 */ /* 0x002fe20000011402 */
[----:B------:R-:W-:Y:S01]  /*1310*/  ULDC.64 UR10, c[0x0][0x268] ;  /* 0x00009a00000a7ab9 */ /* 0x000fe20000000a00 */
[----:B------:R-:W-:Y:S01]  /*1320*/  SHF.R.S32.HI R10, RZ, 0x1f, R245 ;  /* 0x0000001fff0a7819 */ /* 0x000fe200000114f5 */
[----:B------:R-:W-:Y:S01]  /*1330*/  IMAD R13, R13, UR10, RZ ;  /* 0x0000000a0d0d7c24 */ /* 0x000fe2000f8e02ff */
[CC--:B------:R-:W-:Y:S01]  /*1340*/  LEA.HI R15, R19.reuse, R2.reuse, RZ, 0x2 ;  /* 0x00000002130f7211 */ /* 0x0c0fe200078f10ff */
[----:B------:R-:W-:Y:S01]  /*1350*/  ULDC.64 UR4, c[0x0][0x228] ;  /* 0x00008a0000047ab9 */ /* 0x000fe20000000a00 */
[CC--:B------:R-:W-:Y:S01]  /*1360*/  LEA.HI R27, R19.reuse, R2.reuse, RZ, 0x3 ;  /* 0x00000002131b7211 */ /* 0x0c0fe200078f18ff */
[----:B------:R-:W-:Y:S01]  /*1370*/  IMAD R13, R16, UR11, R13 ;  /* 0x0000000b100d7c24 */ /* 0x000fe2000f8e020d */
[----:B------:R-:W-:Y:S01]  /*1380*/  LEA.HI R29, R19, R2, RZ, 0x4 ;  /* 0x00000002131d7211 */ /* 0x000fe200078f20ff */
[----:B------:R-:W-:Y:S01]  /*1390*/  IMAD R10, R10, UR4, RZ ;  /* 0x000000040a0a7c24 */ /* 0x000fe2000f8e02ff */
[----:B------:R-:W-:Y:S01]  /*13a0*/  LOP3.LUT R9, R15, 0xfffffffc, RZ, 0xc0, !PT ;  /* 0xfffffffc0f097812 */ /* 0x000fe200078ec0ff */
[----:B------:R-:W1:Y:S01]  /*13b0*/  S2UR UR19, SR_CgaCtaId ;  /* 0x00000000001379c3 */ /* 0x000e620000008800 */
[----:B------:R-:W-:Y:S01]  /*13c0*/  SHF.R.S32.HI R8, RZ, 0x3, R27 ;  /* 0x00000003ff087819 */ /* 0x000fe2000001141b */
[----:B------:R-:W-:Y:S01]  /*13d0*/  IMAD R10, R245, UR5, R10 ;  /* 0x00000005f50a7c24 */ /* 0x000fe2000f8e020a */
[----:B------:R-:W-:Y:S01]  /*13e0*/  SHF.R.S32.HI R22, RZ, 0x2, R15 ;  /* 0x00000002ff167819 */ /* 0x000fe2000001140f */
[----:B------:R-:W-:Y:S01]  /*13f0*/  IMAD.IADD R18, R2, 0x1, -R9 ;  /* 0x0000000102127824 */ /* 0x000fe200078e0a09 */
[----:B------:R-:W-:Y:S01]  /*1400*/  SHF.R.S32.HI R0, RZ, 0x4, R29 ;  /* 0x00000004ff007819 */ /* 0x000fe2000001141d */
[----:B------:R-:W-:Y:S01]  /*1410*/  IMAD.SHL.U32 R31, R8, 0x40, RZ ;  /* 0x00000040081f7824 */ /* 0x000fe200078e00ff */
[----:B------:R-:W-:Y:S01]  /*1420*/  LOP3.LUT R17, R27, 0xfffffff8, RZ, 0xc0, !PT ;  /* 0xfffffff81b117812 */ /* 0x000fe200078ec0ff */
[----:B------:R-:W-:Y:S01]  /*1430*/  IMAD.SHL.U32 R18, R18, 0x8, RZ ;  /* 0x0000000812127824 */ /* 0x000fe200078e00ff */
[----:B------:R-:W-:Y:S01]  /*1440*/  LEA.HI R7, R29, R0, RZ, 0x1 ;  /* 0x000000001d077211 */ /* 0x000fe200078f08ff */
[----:B------:R-:W-:Y:S01]  /*1450*/  ULDC.64 UR12, c[0x0][0x210] ;  /* 0x00008400000c7ab9 */ /* 0x000fe20000000a00 */
[----:B------:R-:W-:Y:S01]  /*1460*/  LEA.HI R15, R15, R22, RZ, 0x1 ;  /* 0x000000160f0f7211 */ /* 0x000fe200078f08ff */
[----:B------:R-:W-:Y:S01]  /*1470*/  IMAD.IADD R17, R2, 0x1, -R17 ;  /* 0x0000000102117824 */ /* 0x000fe200078e0a11 */
[----:B------:R-:W-:Y:S01]  /*1480*/  LOP3.LUT R31, R31, 0xc0, RZ, 0xc0, !PT ;  /* 0x000000c01f1f7812 */ /* 0x000fe200078ec0ff */
[----:B------:R-:W-:Y:S01]  /*1490*/  USHF.L.U32 UR18, UR6, 0x6, URZ ;  /* 0x0000000606127899 */ /* 0x000fe2000800063f */
[----:B------:R-:W-:-:S02]  /*14a0*/  LOP3.LUT R7, R7, 0xfffffffe, RZ, 0xc0, !PT ;  /* 0xfffffffe07077812 */ /* 0x000fc400078ec0ff */
[----:B------:R-:W-:Y:S02]  /*14b0*/  LEA.HI R30, R19, R2, RZ, 0x5 ;  /* 0x00000002131e7211 */ /* 0x000fe400078f28ff */
[----:B------:R-:W-:Y:S01]  /*14c0*/  LOP3.LUT R15, R15, 0x7fffffe, RZ, 0xc0, !PT ;  /* 0x07fffffe0f0f7812 */ /* 0x000fe200078ec0ff */
[----:B------:R-:W-:Y:S01]  /*14d0*/  IMAD.IADD R7, R0, 0x1, -R7 ;  /* 0x0000000100077824 */ /* 0x000fe200078e0a07 */
[----:B------:R-:W-:Y:S02]  /*14e0*/  LEA.HI R9, R17, R17, RZ, 0x1 ;  /* 0x0000001111097211 */ /* 0x000fe400078f08ff */
[----:B------:R-:W-:Y:S01]  /*14f0*/  LOP3.LUT R25, R31, 0x18, R18, 0xf8, !PT ;  /* 0x000000181f197812 */ /* 0x000fe200078ef812 */
[----:B------:R-:W-:Y:S01]  /*1500*/  IMAD.IADD R26, R22, 0x1, -R15 ;  /* 0x00000001161a7824 */ /* 0x000fe200078e0a0f */
[----:B------:R-:W-:Y:S02]  /*1510*/  SHF.R.U32.HI R4, RZ, 0x3, R31 ;  /* 0x00000003ff047819 */ /* 0x000fe4000001161f */
[----:B------:R-:W-:-:S02]  /*1520*/  IADD3 R24, P0, R18, R24, RZ ;  /* 0x0000001812187210 */ /* 0x000fc40007f1e0ff */
[----:B------:R-:W-:Y:S02]  /*1530*/  SHF.R.S32.HI R19, RZ, 0x1f, R18 ;  /* 0x0000001fff137819 */ /* 0x000fe40000011412 */
[----:B------:R-:W-:Y:S02]  /*1540*/  SHF.R.S32.HI R31, RZ, 0x5, R30 ;  /* 0x00000005ff1f7819 */ /* 0x000fe4000001141e */
[----:B------:R-:W-:Y:S02]  /*1550*/  LOP3.LUT R0, R9, 0xfffffffe, RZ, 0xc0, !PT ;  /* 0xfffffffe09007812 */ /* 0x000fe400078ec0ff */
[----:B------:R-:W-:Y:S01]  /*1560*/  LOP3.LUT R4, R25, R4, RZ, 0x3c, !PT ;  /* 0x0000000419047212 */ /* 0x000fe200078e3cff */
[----:B------:R-:W-:Y:S01]  /*1570*/  IMAD.X R25, R19, 0x1, R5, P0 ;  /* 0x0000000113197824 */ /* 0x000fe200000e0605 */
[----:B------:R-:W-:Y:S01]  /*1580*/  LOP3.LUT R29, R29, 0xfffffff0, RZ, 0xc0, !PT ;  /* 0xfffffff01d1d7812 */ /* 0x000fe200078ec0ff */
[----:B------:R-:W-:Y:S01]  /*1590*/  IMAD R243, R31, 0x8, R26 ;  /* 0x000000081ff37824 */ /* 0x000fe200078e021a */
[----:B------:R-:W-:Y:S01]  /*15a0*/  SHF.R.S32.HI R23, RZ, 0x1f, R22 ;  /* 0x0000001fff177819 */ /* 0x000fe20000011416 */
[----:B------:R-:W-:Y:S01]  /*15b0*/  IMAD.IADD R0, R17, 0x1, -R0 ;  /* 0x0000000111007824 */ /* 0x000fe200078e0a00 */
[----:B------:R-:W-:Y:S01]  /*15c0*/  IADD3 R12, P0, R22, R12, RZ ;  /* 0x0000000c160c7210 */ /* 0x000fe20007f1e0ff */
[----:B------:R-:W-:Y:S01]  /*15d0*/  IMAD.WIDE.U32 R16, R16, UR10, R24 ;  /* 0x0000000a10107c25 */ /* 0x000fe2000f8e0018 */
[----:B------:R-:W-:Y:S01]  /*15e0*/  IADD3 R24, P1, R18, R6, RZ ;  /* 0x0000000612187210 */ /* 0x000fe20007f3e0ff */
[----:B------:R-:W-:Y:S01]  /*15f0*/  ULDC.64 UR10, c[0x0][0x250] ;  /* 0x00009400000a7ab9 */ /* 0x000fe20000000a00 */
[----:B------:R-:W-:Y:S01]  /*1600*/  LEA.HI R27, R27, R8, RZ, 0x1 ;  /* 0x000000081b1b7211 */ /* 0x000fe200078f08ff */
[----:B------:R-:W-:Y:S01]  /*1610*/  IMAD.U32 R243, R243, 0x20, R4 ;  /* 0x00000020f3f37824 */ /* 0x000fe200078e0004 */
[----:B------:R-:W-:Y:S01]  /*1620*/  LOP3.LUT R33, R30, 0xffffffe0, RZ, 0xc0, !PT ;  /* 0xffffffe01e217812 */ /* 0x000fe200078ec0ff */
[----:B------:R-:W2:Y:S01]  /*1630*/  LDC.64 R4, c[0x0][0x240] ;  /* 0x00009000ff047b82 */ /* 0x000ea20000000a00 */
[----:B------:R-:W-:Y:S01]  /*1640*/  IMAD.IADD R29, R2, 0x1, -R29 ;  /* 0x00000001021d7824 */ /* 0x000fe200078e0a1d */
[----:B------:R-:W-:Y:S01]  /*1650*/  LOP3.LUT R27, R27, 0xfffffffe, RZ, 0xc0, !PT ;  /* 0xfffffffe1b1b7812 */ /* 0x000fe200078ec0ff */
[----:B------:R-:W-:-:S02]  /*1660*/  IMAD R241, R23, UR6, RZ ;  /* 0x0000000617f17c24 */ /* 0x000fc4000f8e02ff */
[----:B------:R-:W-:Y:S01]  /*1670*/  IMAD.X R25, R19, 0x1, R3, P1 ;  /* 0x0000000113197824 */ /* 0x000fe200008e0603 */
[----:B------:R-:W-:Y:S01]  /*1680*/  LEA.HI R6, R29, R29, RZ, 0x1 ;  /* 0x0000001d1d067211 */ /* 0x000fe200078f08ff */
[----:B------:R-:W-:Y:S01]  /*1690*/  IMAD.WIDE.U32 R18, R245, UR4, R18 ;  /* 0x00000004f5127c25 */ /* 0x000fe2000f8e0012 */
[----:B------:R-:W-:Y:S01]  /*16a0*/  SHF.R.S32.HI R3, RZ, 0x1f, R14 ;  /* 0x0000001fff037819 */ /* 0x000fe2000001140e */
[----:B------:R-:W-:Y:S01]  /*16b0*/  ULDC.64 UR4, c[0x0][0x258] ;  /* 0x0000960000047ab9 */ /* 0x000fe20000000a00 */
[----:B------:R-:W-:Y:S01]  /*16c0*/  SHF.R.S32.HI R62, RZ, 0x1f, R29 ;  /* 0x0000001fff3e7819 */ /* 0x000fe2000001141d */
[----:B------:R-:W-:-:S03]  /*16d0*/  IMAD.WIDE R20, R21, 0x40, R22 ;  /* 0x0000004015147825 */ /* 0x000fc600078e0216 */
[----:B------:R-:W-:Y:S01]  /*16e0*/  LEA.HI R62, R62, R29, RZ, 0x3 ;  /* 0x0000001d3e3e7211 */ /* 0x000fe200078f18ff */
[----:B------:R-:W-:Y:S02]  /*16f0*/  IMAD.X R11, R23, 0x1, R11, P0 ;  /* 0x00000001170b7824 */ /* 0x000fe400000e060b */
[C---:B------:R-:W-:Y:S02]  /*1700*/  IMAD R241, R22.reuse, UR7, R241 ;  /* 0x0000000716f17c24 */ /* 0x040fe4000f8e02f1 */
[----:B------:R-:W-:-:S04]  /*1710*/  IMAD.WIDE.U32 R22, R22, UR6, R24 ;  /* 0x0000000616167c25 */ /* 0x000fc8000f8e0018 */
[----:B------:R-:W-:Y:S01]  /*1720*/  IMAD.IADD R25, R19, 0x1, R10 ;  /* 0x0000000113197824 */ /* 0x000fe200078e020a */
[--C-:B------:R-:W-:Y:S01]  /*1730*/  SHF.R.S32.HI R19, RZ, 0x1, R6.reuse ;  /* 0x00000001ff137819 */ /* 0x100fe20000011406 */
[----:B------:R-:W-:Y:S01]  /*1740*/  IMAD R3, R3, UR4, RZ ;  /* 0x0000000403037c24 */ /* 0x000fe2000f8e02ff */
[----:B------:R-:W-:Y:S01]  /*1750*/  SHF.R.S32.HI R10, RZ, 0x1f, R6 ;  /* 0x0000001fff0a7819 */ /* 0x000fe20000011406 */
[----:B------:R-:W-:Y:S02]  /*1760*/  IMAD.MOV.U32 R24, RZ, RZ, R18 ;  /* 0x000000ffff187224 */ /* 0x000fe400078e0012 */
[----:B------:R-:W-:Y:S01]  /*1770*/  IMAD R3, R14, UR5, R3 ;  /* 0x000000050e037c24 */ /* 0x000fe2000f8e0203 */
[----:B------:R-:W-:Y:S01]  /*1780*/  LEA.HI R10, R10, R19, RZ, 0x2 ;  /* 0x000000130a0a7211 */ /* 0x000fe200078f10ff */
[----:B------:R-:W-:Y:S01]  /*1790*/  IMAD.WIDE.U32 R14, R14, UR4, R24 ;  /* 0x000000040e0e7c25 */ /* 0x000fe2000f8e0018 */
[----:B------:R-:W-:Y:S02]  /*17a0*/  ULDC.64 UR4, c[0x0][0x218] ;  /* 0x0000860000047ab9 */ /* 0x000fe40000000a00 */
[----:B------:R-:W-:Y:S01]  /*17b0*/  LOP3.LUT R10, R10, 0xfffffffc, RZ, 0xc0, !PT ;  /* 0xfffffffc0a0a7812 */ /* 0x000fe200078ec0ff */
[----:B------:R-:W-:Y:S01]  /*17c0*/  IMAD.IADD R15, R15, 0x1, R3 ;  /* 0x000000010f0f7824 */ /* 0x000fe200078e0203 */
[----:B------:R-:W-:Y:S01]  /*17d0*/  LEA R240, P0, R22, UR4, 0x1 ;  /* 0x0000000416f07c11 */ /* 0x000fe2000f8008ff */
[----:B------:R-:W-:-:S02]  /*17e0*/  IMAD.IADD R241, R23, 0x1, R241 ;  /* 0x0000000117f17824 */ /* 0x000fc400078e02f1 */
[----:B------:R-:W-:Y:S02]  /*17f0*/  IMAD.IADD R3, R19, 0x1, -R10 ;  /* 0x0000000113037824 */ /* 0x000fe400078e0a0a */
[-C--:B--2---:R-:W-:Y:S01]  /*1800*/  IMAD R10, R21, R4.reuse, RZ ;  /* 0x00000004150a7224 */ /* 0x084fe200078e02ff */
[----:B------:R-:W-:Y:S01]  /*1810*/  LEA.HI.X R241, R22, UR5, R241, 0x1, P0 ;  /* 0x0000000516f17c11 */ /* 0x000fe200080f0cf1 */
[C---:B------:R-:W-:Y:S01]  /*1820*/  IMAD.WIDE.U32 R14, R20.reuse, R4, R14 ;  /* 0x00000004140e7225 */ /* 0x040fe200078e000e */
[----:B------:R-:W-:Y:S02]  /*1830*/  UMOV UR5, 0x400 ;  /* 0x0000040000057882 */ /* 0x000fe40000000000 */
[----:B-1----:R-:W-:Y:S01]  /*1840*/  ULEA UR5, UR19, UR5, 0x18 ;  /* 0x0000000513057291 */ /* 0x002fe2000f8ec03f */
[----:B------:R-:W-:Y:S01]  /*1850*/  IMAD R10, R20, R5, R10 ;  /* 0x00000005140a7224 */ /* 0x000fe200078e020a */
[----:B------:R-:W-:Y:S01]  /*1860*/  LEA R18, P0, R14, UR12, 0x1 ;  /* 0x0000000c0e127c11 */ /* 0x000fe2000f8008ff */
[----:B------:R-:W-:Y:S01]  /*1870*/  USHF.L.U64.HI UR19, UR6, 0x6, UR7 ;  /* 0x0000000606137899 */ /* 0x000fe20008010207 */
[----:B------:R-:W-:Y:S01]  /*1880*/  IMAD.IADD R8, R8, 0x1, -R27 ;  /* 0x0000000108087824 */ /* 0x000fe200078e0a1b */
[----:B------:R-:W-:Y:S01]  /*1890*/  UIADD3 UR4, UR5, 0x1000, URZ ;  /* 0x0000100005047890 */ /* 0x000fe2000fffe03f */
[----:B------:R-:W-:Y:S01]  /*18a0*/  IMAD.IADD R10, R15, 0x1, R10 ;  /* 0x000000010f0a7824 */ /* 0x000fe200078e020a */
[----:B------:R-:W-:Y:S01]  /*18b0*/  LEA R243, R243, UR5, 0x1 ;  /* 0x00000005f3f37c11 */ /* 0x000fe2000f8e08ff */
[----:B------:R-:W-:Y:S01]  /*18c0*/  IMAD R11, R11, UR10, RZ ;  /* 0x0000000a0b0b7c24 */ /* 0x000fe2000f8e02ff */
[----:B------:R-:W-:Y:S01]  /*18d0*/  LEA R20, P1, R4, R18, 0x6 ;  /* 0x0000001204147211 */ /* 0x000fe200078230ff */
[----:B------:R-:W-:Y:S01]  /*18e0*/  IMAD.IADD R17, R17, 0x1, R13 ;  /* 0x0000000111117824 */ /* 0x000fe200078e020d */
[----:B------:R-:W-:Y:S01]  /*18f0*/  LEA.HI.X R19, R14, UR13, R10, 0x1, P0 ;  /* 0x0000000d0e137c11 */ /* 0x000fe200080f0c0a */
[----:B------:R-:W-:Y:S01]  /*1900*/  IMAD R11, R12, UR11, R11 ;  /* 0x0000000b0c0b7c24 */ /* 0x000fe2000f8e020b */
[----:B------:R-:W-:Y:S01]  /*1910*/  IADD3 R14, P0, R240, UR18, RZ ;  /* 0x00000012f00e7c10 */ /* 0x000fe2000ff1e0ff */
[----:B------:R-:W-:Y:S01]  /*1920*/  IMAD.WIDE.U32 R12, R12, UR10, R16 ;  /* 0x0000000a0c0c7c25 */ /* 0x000fe2000f8e0010 */
[----:B------:R-:W-:Y:S01]  /*1930*/  LEA.HI.X R21, R4, R19, R5, 0x6, P1 ;  /* 0x0000001304157211 */ /* 0x000fe200008f3405 */
[----:B------:R-:W-:Y:S01]  /*1940*/  @!PT LDS RZ, [RZ] ;  /* 0x00000000fffff984 */ /* 0x000fe20000000800 */
[----:B------:R-:W-:Y:S01]  /*1950*/  @!PT LDS RZ, [RZ] ;  /* 0x00000000fffff984 */ /* 0x000fe20000000800 */
[----:B------:R-:W-:Y:S01]  /*1960*/  @!PT LDS RZ, [RZ] ;  /* 0x00000000fffff984 */ /* 0x000fe20000000800 */
[----:B------:R1:W-:Y:S01]  /*1970*/  LDGSTS.E.BYPASS.LTC128B.128 [R243], desc[UR16][R18.64] ;  /* 0x0000000012f37fae */ /* 0x0003e2000b901d50 */
[----:B------:R-:W-:Y:S01]  /*1980*/  IADD3.X R15, R241, UR19, RZ, P0, !PT ;  /* 0x00000013f10f7c10 */ /* 0x000fe200087fe4ff */
[----:B------:R-:W-:Y:S01]  /*1990*/  ULDC.64 UR12, c[0x0][0x220] ;  /* 0x00008800000c7ab9 */ /* 0x000fe20000000a00 */
[----:B------:R-:W-:Y:S01]  /*19a0*/  IADD3 R24, P0, R14, UR18, RZ ;  /* 0x000000120e187c10 */ /* 0x000fe2000ff1e0ff */
[----:B------:R-:W-:Y:S01]  /*19b0*/  LDGSTS.E.BYPASS.LTC128B.128 [R243+0x800], desc[UR16][R20.64] ;  /* 0x0080000014f37fae */ /* 0x000fe2000b901d50 */
[----:B------:R-:W-:Y:S01]  /*19c0*/  SHF.R.S32.HI R4, RZ, 0x1, R9 ;  /* 0x00000001ff047819 */ /* 0x000fe20000011409 */
[----:B------:R-:W-:Y:S01]  /*19d0*/  IMAD.SHL.U32 R8, R8, 0x8, RZ ;  /* 0x0000000808087824 */ /* 0x000fe200078e00ff */
[----:B------:R-:W-:Y:S01]  /*19e0*/  IADD3.X R25, R15, UR19, RZ, P0, !PT ;  /* 0x000000130f197c10 */ /* 0x000fe200087fe4ff */
[----:B------:R-:W-:Y:S01]  /*19f0*/  LDGSTS.E.BYPASS.LTC128B.128 [R243+0x1000], desc[UR16][R240.64] ;  /* 0x01000000f0f37fae */ /* 0x000fe2000b901d50 */
[----:B------:R-:W-:Y:S01]  /*1a00*/  IADD3 R26, P0, R24, UR18, RZ ;  /* 0x00000012181a7c10 */ /* 0x000fe2000ff1e0ff */
[----:B------:R-:W-:Y:S01]  /*1a10*/  IMAD.SHL.U32 R5, R4, 0x40, RZ ;  /* 0x0000004004057824 */ /* 0x000fe200078e00ff */
[----:B------:R-:W-:Y:S01]  /*1a20*/  USHF.L.U64.HI UR11, UR10, 0x6, UR11 ;  /* 0x000000060a0b7899 */ /* 0x000fe2000801020b */
[----:B------:R2:W-:Y:S01]  /*1a30*/  LDGSTS.E.BYPASS.LTC128B.128 [R243+0x1800], desc[UR16][R14.64] ;  /* 0x018000000ef37fae */ /* 0x0005e2000b901d50 */
[----:B------:R-:W-:Y:S01]  /*1a40*/  IADD3.X R27, R25, UR19, RZ, P0, !PT ;  /* 0x00000013191b7c10 */ /* 0x000fe200087fe4ff */
[----:B------:R-:W-:Y:S01]  /*1a50*/  IMAD.IADD R11, R13, 0x1, R11 ;  /* 0x000000010d0b7824 */ /* 0x000fe200078e020b */
[----:B------:R-:W-:Y:S01]  /*1a60*/  IADD3 R22, P0, R26, UR18, RZ ;  /* 0x000000121a167c10 */ /* 0x000fe2000ff1e0ff */
[----:B------:R-:W-:Y:S01]  /*1a70*/  LDGSTS.E.BYPASS.LTC128B.128 [R243+0x2000], desc[UR16][R24.64] ;  /* 0x0200000018f37fae */ /* 0x000fe2000b901d50 */
[----:B------:R-:W-:Y:S01]  /*1a80*/  LOP3.LUT R5, R5, 0xc0, RZ, 0xc0, !PT ;  /* 0x000000c005057812 */ /* 0x000fe200078ec0ff */
[----:B------:R-:W-:Y:S01]  /*1a90*/  IMAD R0, R7, 0x8, R0 ;  /* 0x0000000807007824 */ /* 0x000fe200078e0200 */
[----:B------:R-:W-:Y:S01]  /*1aa0*/  IADD3.X R23, R27, UR19, RZ, P0, !PT ;  /* 0x000000131b177c10 */ /* 0x000fe200087fe4ff */
[----:B------:R-:W-:Y:S01]  /*1ab0*/  LDGSTS.E.BYPASS.LTC128B.128 [R243+0x2800], desc[UR16][R26.64] ;  /* 0x028000001af37fae */ /* 0x000fe2000b901d50 */
[----:B------:R-:W-:Y:S01]  /*1ac0*/  LOP3.LUT R8, R5, 0x8, R8, 0xf8, !PT ;  /* 0x0000000805087812 */ /* 0x000fe200078ef808 */
[----:B------:R-:W-:Y:S01]  /*1ad0*/  IMAD.SHL.U32 R45, R3, 0x40, RZ ;  /* 0x00000040032d7824 */ /* 0x000fe200078e00ff */
[----:B------:R-:W-:Y:S01]  /*1ae0*/  SHF.R.U32.HI R5, RZ, 0x3, R5 ;  /* 0x00000003ff057819 */ /* 0x000fe20000011605 */
[----:B------:R-:W-:Y:S01]  /*1af0*/  LDGSTS.E.BYPASS.LTC128B.128 [R243+0x3000], desc[UR16][R22.64] ;  /* 0x0300000016f37fae */ /* 0x000fe2000b901d50 */
[----:B------:R-:W-:Y:S01]  /*1b00*/  LOP3.LUT R10, R6, 0x7fffffe, RZ, 0xc0, !PT ;  /* 0x07fffffe060a7812 */ /* 0x000fe200078ec0ff */
[----:B------:R-:W-:Y:S01]  /*1b10*/  IMAD.SHL.U32 R62, R62, 0x20, RZ ;  /* 0x000000203e3e7824 */ /* 0x000fe200078e00ff */
[----:B-1----:R-:W-:-:S02]  /*1b20*/  IADD3 R18, P0, R22, UR18, RZ ;  /* 0x0000001216127c10 */ /* 0x002fc4000ff1e0ff */
[----:B------:R-:W-:Y:S01]  /*1b30*/  LOP3.LUT R5, R8, R5, RZ, 0x3c, !PT ;  /* 0x0000000508057212 */ /* 0x000fe200078e3cff */
[----:B------:R-:W-:Y:S01]  /*1b40*/  IMAD.SHL.U32 R8, R7, 0x8, RZ ;  /* 0x0000000807087824 */ /* 0x000fe200078e00ff */
[----:B------:R-:W-:Y:S01]  /*1b50*/  IADD3.X R19, R23, UR19, RZ, P0, !PT ;  /* 0x0000001317137c10 */ /* 0x000fe200087fe4ff */
[----:B------:R-:W-:Y:S01]  /*1b60*/  IMAD.IADD R29, R29, 0x1, -R10 ;  /* 0x000000011d1d7824 */ /* 0x000fe200078e0a0a */
[----:B------:R-:W-:Y:S01]  /*1b70*/  IADD3 R16, P0, R18, UR18, RZ ;  /* 0x0000001212107c10 */ /* 0x000fe2000ff1e0ff */
[----:B------:R-:W-:Y:S01]  /*1b80*/  IMAD.U32 R0, R0, 0x20, R5 ;  /* 0x0000002000007824 */ /* 0x000fe200078e0005 */
[----:B------:R-:W-:Y:S01]  /*1b90*/  LOP3.LUT R45, R45, 0xc0, RZ, 0xc0, !PT ;  /* 0x000000c02d2d7812 */ /* 0x000fe200078ec0ff */
[----:B------:R-:W-:Y:S01]  /*1ba0*/  LDGSTS.E.BYPASS.LTC128B.128 [R243+0x3800], desc[UR16][R18.64] ;  /* 0x0380000012f37fae */ /* 0x000fe2000b901d50 */
[----:B------:R-:W-:Y:S02]  /*1bb0*/  IADD3.X R17, R19, UR19, RZ, P0, !PT ;  /* 0x0000001313117c10 */ /* 0x000fe400087fe4ff */
[----:B--2---:R-:W-:-:S02]  /*1bc0*/  IADD3 R14, P0, R16, UR18, RZ ;  /* 0x00000012100e7c10 */ /* 0x004fc4000ff1e0ff */
[----:B------:R-:W-:Y:S01]  /*1bd0*/  LOP3.LUT R62, R62, 0xffffff00, RZ, 0xc0, !PT ;  /* 0xffffff003e3e7812 */ /* 0x000fe200078ec0ff */
[----:B------:R1:W-:Y:S01]  /*1be0*/  LDGSTS.E.BYPASS.LTC128B.128 [R243+0x4000], desc[UR16][R16.64] ;  /* 0x0400000010f37fae */ /* 0x0003e2000b901d50 */
[----:B------:R-:W-:Y:S02]  /*1bf0*/  IADD3.X R15, R17, UR19, RZ, P0, !PT ;  /* 0x00000013110f7c10 */ /* 0x000fe400087fe4ff */
[C---:B------:R-:W-:Y:S01]  /*1c00*/  LEA R238, P0, R12.reuse, UR12, 0x1 ;  /* 0x0000000c0cee7c11 */ /* 0x040fe2000f8008ff */
[----:B------:R-:W-:Y:S01]  /*1c10*/  USHF.L.U32 UR12, UR10, 0x6, URZ ;  /* 0x000000060a0c7899 */ /* 0x000fe2000800063f */
[----:B------:R-:W-:Y:S01]  /*1c20*/  LOP3.LUT R8, R45, 0x8, R8, 0xf8, !PT ;  /* 0x000000082d087812 */ /* 0x000fe200078ef808 */
[----:B------:R2:W-:Y:S01]  /*1c30*/  LDGSTS.E.BYPASS.LTC128B.128 [R243+0x4800], desc[UR16][R14.64] ;  /* 0x048000000ef37fae */ /* 0x0005e2000b901d50 */
[----:B------:R-:W-:Y:S01]  /*1c40*/  LEA.HI.X R239, R12, UR13, R11, 0x1, P0 ;  /* 0x0000000d0cef7c11 */ /* 0x000fe200080f0c0b */
[----:B------:R-:W-:Y:S01]  /*1c50*/  IMAD R236, R31, 0x200, R62 ;  /* 0x000002001fec7824 */ /* 0x000fe200078e023e */
[----:B------:R-:W-:Y:S01]  /*1c60*/  SHF.R.U32.HI R45, RZ, 0x3, R45 ;  /* 0x00000003ff2d7819 */ /* 0x000fe2000001162d */
[----:B------:R-:W0:Y:S01]  /*1c70*/  LDGDEPBAR ;  /* 0x00000000000079af */ /* 0x000e220000000000 */
[----:B------:R-:W-:Y:S01]  /*1c80*/  IADD3 R6, P0, R238, UR12, RZ ;  /* 0x0000000cee067c10 */ /* 0x000fe2000ff1e0ff */
[C---:B------:R-:W-:Y:S01]  /*1c90*/  IMAD R236, R29.reuse, 0x20, R236 ;  /* 0x000000201dec7824 */ /* 0x040fe200078e02ec */
[----:B------:R-:W-:Y:S01]  /*1ca0*/  LOP3.LUT R45, R8, R45, RZ, 0x3c, !PT ;  /* 0x0000002d082d7212 */ /* 0x000fe200078e3cff */
[----:B------:R-:W-:Y:S01]  /*1cb0*/  IMAD R62, R29, 0x20, R62 ;  /* 0x000000201d3e7824 */ /* 0x000fe200078e023e */
[----:B------:R-:W-:-:S02]  /*1cc0*/  IADD3.X R7, R239, UR11, RZ, P0, !PT ;  /* 0x0000000bef077c10 */ /* 0x000fc400087fe4ff */
[C---:B------:R-:W-:Y:S01]  /*1cd0*/  LEA R56, R0.reuse, UR5, 0x1 ;  /* 0x0000000500387c11 */ /* 0x040fe2000f8e08ff */
[----:B------:R-:W-:Y:S01]  /*1ce0*/  IMAD.IADD R236, R45, 0x1, R236 ;  /* 0x000000012dec7824 */ /* 0x000fe200078e02ec */
[----:B------:R-:W-:Y:S01]  /*1cf0*/  LOP3.LUT P1, RZ, R3, 0x2, RZ, 0xc0, !PT ;  /* 0x0000000203ff7812 */ /* 0x000fe2000782c0ff */
[----:B------:R-:W-:Y:S01]  /*1d00*/  IMAD.MOV.U32 R3, RZ, RZ, 0x20 ;  /* 0x00000020ff037424 */ /* 0x000fe200078e00ff */
[----:B------:R-:W-:Y:S01]  /*1d10*/  LEA R235, R0, UR4, 0x1 ;  /* 0x0000000400eb7c11 */ /* 0x000fe2000f8e08ff */
[----:B------:R-:W-:Y:S01]  /*1d20*/  IMAD.IADD R0, R2, 0x1, -R33 ;  /* 0x0000000102007824 */ /* 0x000fe200078e0a21 */
[----:B------:R-:W-:Y:S02]  /*1d30*/  LEA R236, R236, UR5, 0x1 ;  /* 0x00000005ecec7c11 */ /* 0x000fe4000f8e08ff */
[----:B------:R-:W-:Y:S01]  /*1d40*/  SEL R3, R3, 0xffffffe0, !P1 ;  /* 0xffffffe003037807 */ /* 0x000fe20004800000 */
[----:B------:R-:W-:Y:S01]  /*1d50*/  VIADD R233, R235, 0x20 ;  /* 0x00000020ebe97836 */ /* 0x000fe20000000000 */
[----:B-1----:R-:W-:-:S02]  /*1d60*/  IADD3 R16, P0, R6, UR12, RZ ;  /* 0x0000000c06107c10 */ /* 0x002fc4000ff1e0ff */
[----:B------:R-:W-:Y:S01]  /*1d70*/  SHF.R.S32.HI R37, RZ, 0x1f, R0 ;  /* 0x0000001fff257819 */ /* 0x000fe20000011400 */
[----:B------:R-:W-:Y:S01]  /*1d80*/  IMAD.IADD R234, R236, 0x1, R3 ;  /* 0x00000001ecea7824 */ /* 0x000fe200078e0203 */
[----:B------:R-:W-:Y:S02]  /*1d90*/  IADD3.X R17, R7, UR11, RZ, P0, !PT ;  /* 0x0000000b07117c10 */ /* 0x000fe400087fe4ff */
[----:B--2---:R-:W-:Y:S01]  /*1da0*/  IADD3 R14, P0, R16, UR12, RZ ;  /* 0x0000000c100e7c10 */ /* 0x004fe2000ff1e0ff */
[----:B------:R-:W-:-:S04]  /*1db0*/  DEPBAR.LE SB0, 0x0 ;  /* 0x000080000000791a */ /* 0x000fc80000000000 */
[----:B------:R-:W-:Y:S01]  /*1dc0*/  BAR.SYNC.DEFER_BLOCKING 0x0 ;  /* 0x0000000000007b1d */ /* 0x000fe20000010000 */
[----:B------:R-:W-:Y:S02]  /*1dd0*/  IADD3.X R15, R17, UR11, RZ, P0, !PT ;  /* 0x0000000b110f7c10 */ /* 0x000fe400087fe4ff */
[----:B------:R-:W-:Y:S02]  /*1de0*/  IADD3 R12, P0, R14, UR12, RZ ;  /* 0x0000000c0e0c7c10 */ /* 0x000fe4000ff1e0ff */
[----:B------:R-:W-:Y:S01]  /*1df0*/  LEA.HI R37, R37, R0, RZ, 0x2 ;  /* 0x0000000025257211 */ /* 0x000fe200078f10ff */
[----:B------:R-:W-:Y:S01]  /*1e00*/  IMAD R0, R31, 0x10, R28 ;  /* 0x000000101f007824 */ /* 0x000fe200078e021c */
[----:B------:R-:W-:Y:S02]  /*1e10*/  IADD3.X R13, R15, UR11, RZ, P0, !PT ;  /* 0x0000000b0f0d7c10 */ /* 0x000fe400087fe4ff */
[----:B------:R-:W-:Y:S02]  /*1e20*/  IADD3 R10, P0, R12, UR12, RZ ;  /* 0x0000000c0c0a7c10 */ /* 0x000fe4000ff1e0ff */
[----:B------:R-:W-:-:S02]  /*1e30*/  SHF.R.S32.HI R37, RZ, 0x2, R37 ;  /* 0x00000002ff257819 */ /* 0x000fc40000011425 */
[----:B------:R-:W-:Y:S02]  /*1e40*/  IADD3.X R11, R13, UR11, RZ, P0, !PT ;  /* 0x0000000b0d0b7c10 */ /* 0x000fe400087fe4ff */
[----:B------:R-:W-:Y:S02]  /*1e50*/  IADD3 R8, P0, R10, UR12, RZ ;  /* 0x0000000c0a087c10 */ /* 0x000fe4000ff1e0ff */
[----:B------:R-:W-:Y:S02]  /*1e60*/  IADD3 R0, R0, 0x1, R37 ;  /* 0x0000000100007810 */ /* 0x000fe40007ffe025 */
[----:B------:R-:W-:Y:S02]  /*1e70*/  IADD3.X R9, R11, UR11, RZ, P0, !PT ;  /* 0x0000000b0b097c10 */ /* 0x000fe400087fe4ff */
[----:B------:R-:W-:Y:S01]  /*1e80*/  IADD3 R0, R47, -UR15, R0 ;  /* 0x8000000f2f007c10 */ /* 0x000fe2000fffe000 */
[----:B------:R-:W-:Y:S01]  /*1e90*/  @!PT LDS RZ, [RZ] ;  /* 0x00000000fffff984 */ /* 0x000fe20000000800 */
[----:B------:R-:W-:Y:S01]  /*1ea0*/  @!PT LDS RZ, [RZ] ;  /* 0x00000000fffff984 */ /* 0x000fe20000000800 */
[----:B------:R-:W-:Y:S01]  /*1eb0*/  @!PT LDS RZ, [RZ] ;  /* 0x00000000fffff984 */ /* 0x000fe20000000800 */
[----:B------:R-:W-:Y:S04]  /*1ec0*/  LDGSTS.E.BYPASS.LTC128B.128 [R243+0x5000], desc[UR16][R238.64] ;  /* 0x05000000eef37fae */ /* 0x000fe8000b901d50 */
[----:B------:R-:W-:Y:S01]  /*1ed0*/  VIADD R0, R0, UR14 ;  /* 0x0000000e00007c36 */ /* 0x000fe20008000000 */
[----:B------:R1:W-:Y:S04]  /*1ee0*/  LDGSTS.E.BYPASS.LTC128B.128 [R243+0x5800], desc[UR16][R6.64] ;  /* 0x0580000006f37fae */ /* 0x0003e8000b901d50 */
[C---:B------:R-:W-:Y:S01]  /*1ef0*/  VIMNMX R63, R0.reuse, R47, PT ;  /* 0x0000002f003f7248 */ /* 0x040fe20003fe0100 */
[----:B------:R-:W-:Y:S01]  /*1f00*/  LDGSTS.E.BYPASS.LTC128B.128 [R243+0x6000], desc[UR16][R16.64] ;  /* 0x0600000010f37fae */ /* 0x000fe2000b901d50 */
[----:B------:R-:W-:-:S03]  /*1f10*/  VIADDMNMX R47, R0, 0x8, R47, PT ;  /* 0x00000008002f7846 */ /* 0x000fc6000380012f */
[----:B------:R-:W-:Y:S04]  /*1f20*/  LDGSTS.E.BYPASS.LTC128B.128 [R243+0x6800], desc[UR16][R14.64] ;  /* 0x068000000ef37fae */ /* 0x000fe8000b901d50 */
[----:B------:R2:W-:Y:S04]  /*1f30*/  LDGSTS.E.BYPASS.LTC128B.128 [R243+0x7000], desc[UR16][R12.64] ;  /* 0x070000000cf37fae */ /* 0x0005e8000b901d50 */
[----:B------:R-:W-:Y:S04]  /*1f40*/  LDGSTS.E.BYPASS.LTC128B.128 [R243+0x7800], desc[UR16][R10.64] ;  /* 0x078000000af37fae */ /* 0x000fe8000b901d50 */
[----:B------:R3:W-:Y:S01]  /*1f50*/  LDGSTS.E.BYPASS.LTC128B.128 [R243+0x8000], desc[UR16][R8.64] ;  /* 0x0800000008f37fae */ /* 0x0007e2000b901d50 */
[----:B-1----:R-:W-:-:S04]  /*1f60*/  IADD3 R6, P0, R8, UR12, RZ ;  /* 0x0000000c08067c10 */ /* 0x002fc8000ff1e0ff */
[----:B------:R-:W-:Y:S02]  /*1f70*/  IADD3.X R7, R9, UR11, RZ, P0, !PT ;  /* 0x0000000b09077c10 */ /* 0x000fe400087fe4ff */
[----:B------:R-:W-:-:S03]  /*1f80*/  LOP3.LUT P0, RZ, R4, 0x2, RZ, 0xc0, !PT ;  /* 0x0000000204ff7812 */ /* 0x000fc6000780c0ff */
[----:B------:R1:W-:Y:S04]  /*1f90*/  LDGSTS.E.BYPASS.LTC128B.128 [R243+0x8800], desc[UR16][R6.64] ;  /* 0x0880000006f37fae */ /* 0x0003e8000b901d50 */
[----:B------:R-:W-:Y:S04]  /*1fa0*/  LDSM.16.M88.4 R24, [R236] ;  /* 0x00000000ec18783b */ /* 0x000fe80000000200 */
[----:B--2---:R-:W2:Y:S02]  /*1fb0*/  LDSM.16.M88.4 R12, [R56+0x1000] ;  /* 0x00100000380c783b */ /* 0x004ea40000000200 */
[----:B------:R-:W-:-:S02]  /*1fc0*/  @P0 VIADD R233, R235, 0xffffffe0 ;  /* 0xffffffe0ebe90836 */ /* 0x000fc40000000000 */
[----:B------:R-:W4:Y:S02]  /*1fd0*/  LDSM.16.M88.4 R228, [R56+0x1400] ;  /* 0x0014000038e4783b */ /* 0x000f240000000200 */
[C---:B------:R-:W-:Y:S02]  /*1fe0*/  VIADD R227, R233.reuse, 0x1000 ;  /* 0x00001000e9e37836 */ /* 0x040fe40000000000 */
[----:B------:R-:W-:Y:S01]  /*1ff0*/  LDSM.16.M88.4 R16, [R233] ;  /* 0x00000000e910783b */ /* 0x000fe20000000200 */
[C---:B------:R-:W-:Y:S02]  /*2000*/  VIADD R226, R233.reuse, 0x1400 ;  /* 0x00001400e9e27836 */ /* 0x040fe40000000000 */
[C---:B------:R-:W-:Y:S01]  /*2010*/  VIADD R225, R233.reuse, 0x1800 ;  /* 0x00001800e9e17836 */ /* 0x040fe20000000000 */
[----:B---3--:R-:W-:Y:S01]  /*2020*/  LDSM.16.M88.4 R8, [R233+0x400] ;  /* 0x00040000e908783b */ /* 0x008fe20000000200 */
        /* <DEDUP_REMOVED lines=8> */
[----:B------:R-:W3:Y:S01]  /*20b0*/  LDSM.16.M88.4 R208, [R56+0x1c00] ;  /* 0x001c000038d0783b */ /* 0x000ee20000000200 */
[C---:B------:R-:W-:Y:S02]  /*20c0*/  VIADD R218, R233.reuse, 0x3400 ;  /* 0x00003400e9da7836 */ /* 0x040fe40000000000 */
[C---:B------:R-:W-:Y:S01]  /*20d0*/  VIADD R217, R233.reuse, 0x3800 ;  /* 0x00003800e9d97836 */ /* 0x040fe20000000000 */
[----:B------:R-:W5:Y:S01]  /*20e0*/  LDSM.16.M88.4 R36, [R233+0x800] ;  /* 0x00080000e924783b */ /* 0x000f620000000200 */
[----:B------:R-:W-:-:S03]  /*20f0*/  VIADD R216, R233, 0x3c00 ;  /* 0x00003c00e9d87836 */ /* 0x000fc60000000000 */
[----:B------:R-:W5:Y:S04]  /*2100*/  LDSM.16.M88.4 R28, [R233+0xc00] ;  /* 0x000c0000e91c783b */ /* 0x000f680000000200 */
[----:B------:R-:W-:Y:S01]  /*2110*/  LDSM.16.M88.4 R156, [R56+0x2800] ;  /* 0x00280000389c783b */ /* 0x000fe20000000200 */
[C---:B--2---:R-:W-:Y:S03]  /*2120*/  HMMA.16816.F32.BF16 R52, R24.reuse, R12, RZ ;  /* 0x0000000c1834723c */ /* 0x044fe600000418ff */
[----:B------:R-:W-:Y:S04]  /*2130*/  LDSM.16.M88.4 R40, [R233+0x1800] ;  /* 0x00180000e928783b */ /* 0x000fe80000000200 */
[----:B------:R-:W-:Y:S01]  /*2140*/  LDSM.16.M88.4 R184, [R56+0x3000] ;  /* 0x0030000038b8783b */ /* 0x000fe20000000200 */
[C---:B------:R-:W-:Y:S03]  /*2150*/  HMMA.16816.F32.BF16 R12, R24.reuse, R14, RZ ;  /* 0x0000000e180c723c */ /* 0x040fe600000418ff */
[----:B------:R-:W-:Y:S03]  /*2160*/  LDSM.16.M88.4 R120, [R56+0x3c00] ;  /* 0x003c00003878783b */ /* 0x000fe60000000200 */
[C---:B----4-:R-:W-:Y:S01]  /*2170*/  HMMA.16816.F32.BF16 R32, R24.reuse, R228, RZ ;  /* 0x000000e41820723c */ /* 0x050fe200000418ff */
[----:B------:R-:W-:Y:S04]  /*2180*/  LDSM.16.M88.4 R48, [R233+0x3000] ;  /* 0x00300000e930783b */ /* 0x000fe80000000200 */
[----:B------:R-:W0:Y:S01]  /*2190*/  LDGDEPBAR ;  /* 0x00000000000079af */ /* 0x000e220000000000 */
[----:B------:R-:W-:Y:S06]  /*21a0*/  HMMA.16816.F32.BF16 R228, R24, R230, RZ ;  /* 0x000000e618e4723c */ /* 0x000fec00000418ff */
[C---:B-1----:R-:W-:Y:S06]  /*21b0*/  HMMA.16816.F32.BF16 R52, R4.reuse, R16, R52 ;  /* 0x000000100434723c */ /* 0x042fec0000041834 */
[----:B------:R-:W-:Y:S01]  /*21c0*/  HMMA.16816.F32.BF16 R12, R4, R18, R12 ;  /* 0x00000012040c723c */ /* 0x000fe2000004180c */
[----:B------:R-:W-:-:S02]  /*21d0*/  VIADD R16, R44, 0xffffffff ;  /* 0xffffffff2c107836 */ /* 0x000fc40000000000 */
[----:B------:R-:W-:Y:S02]  /*21e0*/  IMAD.SHL.U32 R17, R2, 0x2, RZ ;  /* 0x0000000202117824 */ /* 0x000fe400078e00ff */
[C---:B------:R-:W-:Y:S01]  /*21f0*/  IMAD.SHL.U32 R2, R16.reuse, 0x100, RZ ;  /* 0x0000010010027824 */ /* 0x040fe200078e00ff */
[----:B------:R-:W-:Y:S01]  /*2200*/  HMMA.16816.F32.BF16 R32, R4, R8, R32 ;  /* 0x000000080420723c */ /* 0x000fe20000041820 */
[----:B------:R-:W-:-:S03]  /*2210*/  ISETP.GT.AND P0, PT, R16, R237, PT ;  /* 0x000000ed1000720c */ /* 0x000fc60003f04270 */
[----:B------:R-:W-:Y:S02]  /*2220*/  LOP3.LUT R96, R2, 0x6, R17, 0xf8, !PT ;  /* 0x0000000602607812 */ /* 0x000fe400078ef811 */
[----:B------:R-:W-:Y:S01]  /*2230*/  HMMA.16816.F32.BF16 R228, R4, R10, R228 ;  /* 0x0000000a04e4723c */ /* 0x000fe200000418e4 */
[----:B------:R-:W-:Y:S01]  /*2240*/  LDSM.16.M88.4 R16, [R56+0x2400] ;  /* 0x002400003810783b */ /* 0x000fe20000000200 */
[C---:B------:R-:W-:Y:S02]  /*2250*/  LOP3.LUT R8, R96.reuse, 0x1, RZ, 0xfc, !PT ;  /* 0x0000000160087812 */ /* 0x040fe400078efcff */
[----:B------:R-:W-:Y:S02]  /*2260*/  LOP3.LUT R0, R96, 0x8, RZ, 0xfc, !PT ;  /* 0x0000000860007812 */ /* 0x000fe400078efcff */
[C---:B------:R-:W-:Y:S01]  /*2270*/  ISETP.GE.AND P3, PT, R8.reuse, R63, PT ;  /* 0x0000003f0800720c */ /* 0x040fe20003f66270 */
[----:B------:R-:W-:Y:S01]  /*2280*/  HMMA.16816.F32.BF16 R248, R24, R20, RZ ;  /* 0x0000001418f8723c */ /* 0x000fe200000418ff */
[----:B------:R-:W-:-:S02]  /*2290*/  ISETP.GE.AND P1, PT, R8, R47, PT ;  /* 0x0000002f0800720c */ /* 0x000fc40003f26270 */
[----:B------:R-:W1:Y:S01]  /*22a0*/  LDSM.16.M88.4 R8, [R56+0x2000] ;  /* 0x002000003808783b */ /* 0x000e620000000200 */
[C---:B------:R-:W-:Y:S02]  /*22b0*/  ISETP.GE.AND P4, PT, R0.reuse, R63, PT ;  /* 0x0000003f0000720c */ /* 0x040fe40003f86270 */
[C---:B------:R-:W-:Y:S01]  /*22c0*/  HMMA.16816.F32.BF16 R20, R24.reuse, R22, RZ ;  /* 0x000000161814723c */ /* 0x040fe200000418ff */
[-C--:B------:R-:W-:Y:S02]  /*22d0*/  ISETP.GE.AND P2, PT, R0, R47.reuse, PT ;  /* 0x0000002f0000720c */ /* 0x080fe40003f46270 */
[C---:B------:R-:W-:Y:S02]  /*22e0*/  ISETP.GE.AND P5, PT, R96.reuse, R47, PT ;  /* 0x0000002f6000720c */ /* 0x040fe40003fa6270 */
[----:B------:R-:W-:Y:S01]  /*22f0*/  LOP3.LUT R0, R96, 0x9, RZ, 0xfc, !PT ;  /* 0x0000000960007812 */ /* 0x000fe200078efcff */
[----:B---3--:R-:W-:Y:S01]  /*2300*/  HMMA.16816.F32.BF16 R212, R24, R208, RZ ;  /* 0x000000d018d4723c */ /* 0x008fe200000418ff */
[----:B------:R-:W-:-:S02]  /*2310*/  FSEL R169, R54, -INF , !P5 ;  /* 0xff80000036a97808 */ /* 0x000fc40006800000 */
[----:B------:R-:W-:Y:S02]  /*2320*/  FSEL R104, R12, -INF , !P4 ;  /* 0xff8000000c687808 */ /* 0x000fe40006000000 */
[----:B------:R-:W-:Y:S01]  /*2330*/  ISETP.GE.AND P5, PT, R0, R63, PT ;  /* 0x0000003f0000720c */ /* 0x000fe20003fa6270 */
[----:B------:R-:W-:Y:S01]  /*2340*/  HMMA.16816.F32.BF16 R208, R24, R210, RZ ;  /* 0x000000d218d0723c */ /* 0x000fe200000418ff */
[----:B------:R-:W-:Y:S02]  /*2350*/  FSEL R106, R53, -INF , !P3 ;  /* 0xff800000356a7808 */ /* 0x000fe40005800000 */
[----:B------:R-:W-:Y:S02]  /*2360*/  LOP3.LUT R12, R96, 0x11, RZ, 0xfc, !PT ;  /* 0x00000011600c7812 */ /* 0x000fe400078efcff */
[----:B------:R-:W-:Y:S01]  /*2370*/  ISETP.GE.AND P3, PT, R0, R47, PT ;  /* 0x0000002f0000720c */ /* 0x000fe20003f66270 */
[----:B-----5:R-:W-:Y:S01]  /*2380*/  HMMA.16816.F32.BF16 R248, R4, R36, R248 ;  /* 0x0000002404f8723c */ /* 0x020fe200000418f8 */
[----:B------:R-:W-:-:S02]  /*2390*/  LOP3.LUT R0, R96, 0x10, RZ, 0xfc, !PT ;  /* 0x0000001060007812 */ /* 0x000fc400078efcff */
[----:B------:R-:W-:Y:S02]  /*23a0*/  FSEL R163, R14, -INF , !P2 ;  /* 0xff8000000ea37808 */ /* 0x000fe40005000000 */
[----:B------:R-:W-:Y:S01]  /*23b0*/  FSEL R102, R13, -INF , !P5 ;  /* 0xff8000000d667808 */ /* 0x000fe20006800000 */
[C---:B------:R-:W-:Y:S01]  /*23c0*/  HMMA.16816.F32.BF16 R20, R4.reuse, R38, R20 ;  /* 0x000000260414723c */ /* 0x040fe20000041814 */
[C---:B------:R-:W-:Y:S02]  /*23d0*/  ISETP.GE.AND P2, PT, R12.reuse, R63, PT ;  /* 0x0000003f0c00720c */ /* 0x040fe40003f46270 */
[----:B------:R-:W-:Y:S02]  /*23e0*/  ISETP.GE.AND P5, PT, R12, R47, PT ;  /* 0x0000002f0c00720c */ /* 0x000fe40003fa6270 */
[----:B------:R-:W-:Y:S01]  /*23f0*/  FSEL R114, R15, -INF , !P3 ;  /* 0xff8000000f727808 */ /* 0x000fe20005800000 */
[----:B------:R-:W-:Y:S01]  /*2400*/  HMMA.16816.F32.BF16 R212, R4, R28, R212 ;  /* 0x0000001c04d4723c */ /* 0x000fe200000418d4 */
[----:B------:R-:W-:Y:S01]  /*2410*/  FSEL R116, R55, -INF , !P1 ;  /* 0xff80000037747808 */ /* 0x000fe20004800000 */
[----:B------:R-:W2:Y:S01]  /*2420*/  LDSM.16.M88.4 R12, [R233+0x1000] ;  /* 0x00100000e90c783b */ /* 0x000ea20000000200 */
[----:B------:R-:W-:-:S02]  /*2430*/  ISETP.GE.AND P1, PT, R0, R63, PT ;  /* 0x0000003f0000720c */ /* 0x000fc40003f26270 */
[----:B------:R-:W-:Y:S01]  /*2440*/  ISETP.GE.AND P4, PT, R0, R47, PT ;  /* 0x0000002f0000720c */ /* 0x000fe20003f86270 */
[----:B------:R-:W-:Y:S01]  /*2450*/  HMMA.16816.F32.BF16 R208, R4, R30, R208 ;  /* 0x0000001e04d0723c */ /* 0x000fe200000418d0 */
[----:B------:R-:W-:Y:S01]  /*2460*/  FSEL R100, R32, -INF , !P1 ;  /* 0xff80000020647808 */ /* 0x000fe20004800000 */
[----:B------:R-:W-:Y:S01]  /*2470*/  LDSM.16.M88.4 R28, [R233+0x1c00] ;  /* 0x001c0000e91c783b */ /* 0x000fe20000000200 */
[C---:B------:R-:W-:Y:S02]  /*2480*/  LOP3.LUT R32, R96.reuse, 0x19, RZ, 0xfc, !PT ;  /* 0x0000001960207812 */ /* 0x040fe400078efcff */
[----:B------:R-:W-:Y:S01]  /*2490*/  LOP3.LUT R0, R96, 0x18, RZ, 0xfc, !PT ;  /* 0x0000001860007812 */ /* 0x000fe200078efcff */
[----:B-1----:R-:W-:Y:S01]  /*24a0*/  HMMA.16816.F32.BF16 R204, R24, R8, RZ ;  /* 0x0000000818cc723c */ /* 0x002fe200000418ff */
[----:B------:R-:W-:Y:S02]  /*24b0*/  FSEL R151, R34, -INF , !P4 ;  /* 0xff80000022977808 */ /* 0x000fe40006000000 */
[----:B------:R-:W-:-:S02]  /*24c0*/  FSEL R90, R33, -INF , !P2 ;  /* 0xff800000215a7808 */ /* 0x000fc40005000000 */
[C---:B------:R-:W-:Y:S01]  /*24d0*/  ISETP.GE.AND P4, PT, R32.reuse, R63, PT ;  /* 0x0000003f2000720c */ /* 0x040fe20003f86270 */
[C---:B------:R-:W-:Y:S01]  /*24e0*/  HMMA.16816.F32.BF16 R8, R24.reuse, R10, RZ ;  /* 0x0000000a1808723c */ /* 0x040fe200000418ff */
[-C--:B------:R-:W-:Y:S02]  /*24f0*/  ISETP.GE.AND P2, PT, R32, R47.reuse, PT ;  /* 0x0000002f2000720c */ /* 0x080fe40003f46270 */
[----:B------:R-:W-:Y:S02]  /*2500*/  ISETP.GE.AND P1, PT, R0, R47, PT ;  /* 0x0000002f0000720c */ /* 0x000fe40003f26270 */
[----:B------:R-:W-:Y:S01]  /*2510*/  LOP3.LUT R32, R96, 0x21, RZ, 0xfc, !PT ;  /* 0x0000002160207812 */ /* 0x000fe200078efcff */
[C---:B------:R-:W-:Y:S01]  /*2520*/  HMMA.16816.F32.BF16 R36, R24.reuse, R16, RZ ;  /* 0x000000101824723c */ /* 0x040fe200000418ff */
[----:B------:R-:W-:Y:S01]  /*2530*/  FSEL R145, R230, -INF , !P1 ;  /* 0xff800000e6917808 */ /* 0x000fe20004800000 */
[----:B------:R-:W-:Y:S01]  /*2540*/  VIADD R230, R233, 0x400 ;  /* 0x00000400e9e67836 */ /* 0x000fe20000000000 */
[----:B------:R-:W-:Y:S01]  /*2550*/  FSEL R86, R229, -INF , !P4 ;  /* 0xff800000e5567808 */ /* 0x000fe20006000000 */
[----:B------:R-:W-:Y:S01]  /*2560*/  VIADD R229, R233, 0x800 ;  /* 0x00000800e9e57836 */ /* 0x000fe20000000000 */
[----:B------:R-:W-:Y:S01]  /*2570*/  FSEL R108, R35, -INF , !P5 ;  /* 0xff800000236c7808 */ /* 0x000fe20006800000 */
[----:B------:R-:W-:Y:S01]  /*2580*/  HMMA.16816.F32.BF16 R16, R24, R18, RZ ;  /* 0x000000121810723c */ /* 0x000fe200000418ff */
[----:B------:R-:W-:-:S02]  /*2590*/  ISETP.GE.AND P1, PT, R32, R63, PT ;  /* 0x0000003f2000720c */ /* 0x000fc40003f26270 */
[----:B------:R-:W-:Y:S02]  /*25a0*/  ISETP.GE.AND P4, PT, R32, R47, PT ;  /* 0x0000002f2000720c */ /* 0x000fe40003f86270 */
[----:B------:R-:W1:Y:S01]  /*25b0*/  LDSM.16.M88.4 R32, [R233+0x1400] ;  /* 0x00140000e920783b */ /* 0x000e620000000200 */
[-C--:B------:R-:W-:Y:S01]  /*25c0*/  ISETP.GE.AND P3, PT, R0, R63.reuse, PT ;  /* 0x0000003f0000720c */ /* 0x080fe20003f66270 */
[----:B------:R-:W-:Y:S01]  /*25d0*/  HMMA.16816.F32.BF16 R176, R24, R184, RZ ;  /* 0x000000b818b0723c */ /* 0x000fe200000418ff */
[----:B------:R-:W-:Y:S02]  /*25e0*/  LOP3.LUT R0, R96, 0x20, RZ, 0xfc, !PT ;  /* 0x0000002060007812 */ /* 0x000fe400078efcff */
[----:B------:R-:W-:Y:S01]  /*25f0*/  FSEL R88, R228, -INF , !P3 ;  /* 0xff800000e4587808 */ /* 0x000fe20005800000 */
[----:B------:R-:W-:Y:S01]  /*2600*/  VIADD R228, R233, 0xc00 ;  /* 0x00000c00e9e47836 */ /* 0x000fe20000000000 */
[C---:B------:R-:W-:Y:S01]  /*2610*/  ISETP.GE.AND P5, PT, R0.reuse, R63, PT ;  /* 0x0000003f0000720c */ /* 0x040fe20003fa6270 */
[----:B--2---:R-:W-:Y:S01]  /*2620*/  HMMA.16816.F32.BF16 R204, R4, R12, R204 ;  /* 0x0000000c04cc723c */ /* 0x004fe200000418cc */
[----:B------:R-:W-:-:S02]  /*2630*/  ISETP.GE.AND P3, PT, R0, R47, PT ;  /* 0x0000002f0000720c */ /* 0x000fc40003f66270 */
[----:B------:R-:W-:Y:S02]  /*2640*/  LOP3.LUT R0, R96, 0x28, RZ, 0xfc, !PT ;  /* 0x0000002860007812 */ /* 0x000fe400078efcff */
[----:B------:R-:W-:Y:S01]  /*2650*/  FSEL R231, R231, -INF , !P2 ;  /* 0xff800000e7e77808 */ /* 0x000fe20005000000 */
[----:B------:R-:W-:Y:S01]  /*2660*/  HMMA.16816.F32.BF16 R8, R4, R14, R8 ;  /* 0x0000000e0408723c */ /* 0x000fe20000041808 */
[----:B------:R-:W-:Y:S02]  /*2670*/  FSEL R84, R248, -INF , !P5 ;  /* 0xff800000f8547808 */ /* 0x000fe40006800000 */
[C---:B------:R-:W-:Y:S02]  /*2680*/  ISETP.GE.AND P2, PT, R0.reuse, R63, PT ;  /* 0x0000003f0000720c */ /* 0x040fe40003f46270 */
[----:B------:R-:W-:Y:S01]  /*2690*/  ISETP.GE.AND P5, PT, R0, R47, PT ;  /* 0x0000002f0000720c */ /* 0x000fe20003fa6270 */
[----:B------:R-:W-:Y:S01]  /*26a0*/  HMMA.16816.F32.BF16 R184, R24, R186, RZ ;  /* 0x000000ba18b8723c */ /* 0x000fe200000418ff */
[----:B------:R-:W-:-:S02]  /*26b0*/  LOP3.LUT R0, R96, 0x29, RZ, 0xfc, !PT ;  /* 0x0000002960007812 */ /* 0x000fc400078efcff */
[----:B------:R-:W-:Y:S02]  /*26c0*/  FSEL R131, R250, -INF , !P3 ;  /* 0xff800000fa837808 */ /* 0x000fe40005800000 */
[----:B------:R-:W-:Y:S02]  /*26d0*/  FSEL R80, R20, -INF , !P2 ;  /* 0xff80000014507808 */ /* 0x000fe40005000000 */
[----:B------:R-:W-:Y:S02]  /*26e0*/  ISETP.GE.AND P3, PT, R0, R63, PT ;  /* 0x0000003f0000720c */ /* 0x000fe40003f66270 */
[----:B------:R-:W-:Y:S02]  /*26f0*/  FSEL R82, R249, -INF , !P1 ;  /* 0xff800000f9527808 */ /* 0x000fe40004800000 */
[----:B------:R-:W-:Y:S02]  /*2700*/  LOP3.LUT R20, R96, 0x31, RZ, 0xfc, !PT ;  /* 0x0000003160147812 */ /* 0x000fe400078efcff */
[----:B------:R-:W-:-:S02]  /*2710*/  ISETP.GE.AND P1, PT, R0, R47, PT ;  /* 0x0000002f0000720c */ /* 0x000fc40003f26270 */
[----:B------:R-:W-:Y:S02]  /*2720*/  FSEL R127, R22, -INF , !P5 ;  /* 0xff800000167f7808 */ /* 0x000fe40006800000 */
[----:B------:R-:W-:Y:S02]  /*2730*/  FSEL R78, R21, -INF , !P3 ;  /* 0xff800000154e7808 */ /* 0x000fe40005800000 */
[C---:B------:R-:W-:Y:S01]  /*2740*/  ISETP.GE.AND P5, PT, R20.reuse, R63, PT ;  /* 0x0000003f1400720c */ /* 0x040fe20003fa6270 */
[C---:B-1----:R-:W-:Y:S01]  /*2750*/  HMMA.16816.F32.BF16 R36, R4.reuse, R32, R36 ;  /* 0x000000200424723c */ /* 0x042fe20000041824 */
[----:B------:R-:W-:Y:S02]  /*2760*/  ISETP.GE.AND P3, PT, R20, R47, PT ;  /* 0x0000002f1400720c */ /* 0x000fe40003f66270 */
[----:B------:R-:W-:Y:S02]  /*2770*/  FSEL R249, R23, -INF , !P1 ;  /* 0xff80000017f97808 */ /* 0x000fe40004800000 */
[----:B------:R-:W1:Y:S01]  /*2780*/  LDSM.16.M88.4 R20, [R56+0x2c00] ;  /* 0x002c00003814783b */ /* 0x000e620000000200 */
[----:B------:R-:W-:Y:S01]  /*2790*/  LOP3.LUT R0, R96, 0x30, RZ, 0xfc, !PT ;  /* 0x0000003060007812 */ /* 0x000fe200078efcff */
[----:B------:R-:W-:Y:S01]  /*27a0*/  HMMA.16816.F32.BF16 R16, R4, R34, R16 ;  /* 0x000000220410723c */ /* 0x000fe20000041810 */
[----:B------:R-:W-:Y:S01]  /*27b0*/  FSEL R251, R251, -INF , !P4 ;  /* 0xff800000fbfb7808 */ /* 0x000fe20006000000 */
[----:B------:R-:W2:Y:S01]  /*27c0*/  LDSM.16.M88.4 R32, [R233+0x2000] ;  /* 0x00200000e920783b */ /* 0x000ea20000000200 */
[----:B------:R-:W-:-:S02]  /*27d0*/  ISETP.GE.AND P4, PT, R0, R63, PT ;  /* 0x0000003f0000720c */ /* 0x000fc40003f86270 */
[----:B------:R-:W-:Y:S02]  /*27e0*/  ISETP.GE.AND P2, PT, R0, R47, PT ;  /* 0x0000002f0000720c */ /* 0x000fe40003f46270 */
[C---:B------:R-:W-:Y:S02]  /*27f0*/  LOP3.LUT R0, R96.reuse, 0x38, RZ, 0xfc, !PT ;  /* 0x0000003860007812 */ /* 0x040fe400078efcff */
[----:B------:R-:W-:Y:S02]  /*2800*/  LOP3.LUT R12, R96, 0x39, RZ, 0xfc, !PT ;  /* 0x00000039600c7812 */ /* 0x000fe400078efcff */
[----:B------:R-:W-:Y:S02]  /*2810*/  FSEL R76, R212, -INF , !P4 ;  /* 0xff800000d44c7808 */ /* 0x000fe40006000000 */
[----:B------:R-:W-:Y:S02]  /*2820*/  FSEL R119, R214, -INF , !P2 ;  /* 0xff800000d6777808 */ /* 0x000fe40005000000 */
[----:B------:R-:W-:-:S02]  /*2830*/  FSEL R74, R213, -INF , !P5 ;  /* 0xff800000d54a7808 */ /* 0x000fc40006800000 */
[----:B------:R-:W-:Y:S02]  /*2840*/  ISETP.GE.AND P4, PT, R0, R47, PT ;  /* 0x0000002f0000720c */ /* 0x000fe40003f86270 */
[C---:B------:R-:W-:Y:S02]  /*2850*/  ISETP.GE.AND P2, PT, R12.reuse, R63, PT ;  /* 0x0000003f0c00720c */ /* 0x040fe40003f46270 */
[----:B------:R-:W-:Y:S02]  /*2860*/  ISETP.GE.AND P5, PT, R12, R47, PT ;  /* 0x0000002f0c00720c */ /* 0x000fe40003fa6270 */
[----:B------:R-:W-:Y:S02]  /*2870*/  LOP3.LUT R12, R96, 0x41, RZ, 0xfc, !PT ;  /* 0x00000041600c7812 */ /* 0x000fe400078efcff */
[----:B------:R-:W-:Y:S02]  /*2880*/  ISETP.GE.AND P1, PT, R0, R63, PT ;  /* 0x0000003f0000720c */ /* 0x000fe40003f26270 */
[----:B------:R-:W-:-:S02]  /*2890*/  FSEL R213, R210, -INF , !P4 ;  /* 0xff800000d2d57808 */ /* 0x000fc40006000000 */
[----:B------:R-:W-:Y:S02]  /*28a0*/  FSEL R70, R209, -INF , !P2 ;  /* 0xff800000d1467808 */ /* 0x000fe40005000000 */
[----:B------:R-:W-:Y:S02]  /*28b0*/  LOP3.LUT R0, R96, 0x40, RZ, 0xfc, !PT ;  /* 0x0000004060007812 */ /* 0x000fe400078efcff */
[C---:B------:R-:W-:Y:S02]  /*28c0*/  ISETP.GE.AND P4, PT, R12.reuse, R63, PT ;  /* 0x0000003f0c00720c */ /* 0x040fe40003f86270 */
[----:B------:R-:W-:Y:S02]  /*28d0*/  ISETP.GE.AND P2, PT, R12, R47, PT ;  /* 0x0000002f0c00720c */ /* 0x000fe40003f46270 */
[----:B------:R-:W-:Y:S01]  /*28e0*/  HMMA.16816.F32.BF16 R12, R24, R156, RZ ;  /* 0x0000009c180c723c */ /* 0x000fe200000418ff */
[----:B------:R-:W-:Y:S02]  /*28f0*/  FSEL R215, R215, -INF , !P3 ;  /* 0xff800000d7d77808 */ /* 0x000fe40005800000 */
[----:B------:R-:W-:-:S02]  /*2900*/  FSEL R72, R208, -INF , !P1 ;  /* 0xff800000d0487808 */ /* 0x000fc40004800000 */
[C---:B------:R-:W-:Y:S01]  /*2910*/  ISETP.GE.AND P3, PT, R0.reuse, R63, PT ;  /* 0x0000003f0000720c */ /* 0x040fe20003f66270 */
[C---:B------:R-:W-:Y:S01]  /*2920*/  HMMA.16816.F32.BF16 R156, R24.reuse, R158, RZ ;  /* 0x0000009e189c723c */ /* 0x040fe200000418ff */
[----:B------:R-:W-:Y:S02]  /*2930*/  ISETP.GE.AND P1, PT, R0, R47, PT ;  /* 0x0000002f0000720c */ /* 0x000fe40003f26270 */
[----:B------:R-:W-:Y:S02]  /*2940*/  LOP3.LUT R0, R96, 0x48, RZ, 0xfc, !PT ;  /* 0x0000004860007812 */ /* 0x000fe400078efcff */
[----:B------:R-:W-:Y:S01]  /*2950*/  FSEL R211, R211, -INF , !P5 ;  /* 0xff800000d3d37808 */ /* 0x000fe20006800000 */
[----:B-1----:R-:W-:Y:S01]  /*2960*/  HMMA.16816.F32.BF16 R164, R24, R20, RZ ;  /* 0x0000001418a4723c */ /* 0x002fe200000418ff */
[----:B------:R-:W-:Y:S02]  /*2970*/  FSEL R68, R204, -INF , !P3 ;  /* 0xff800000cc447808 */ /* 0x000fe40005800000 */
[----:B------:R-:W-:-:S02]  /*2980*/  ISETP.GE.AND P5, PT, R0, R63, PT ;  /* 0x0000003f0000720c */ /* 0x000fc40003fa6270 */
[----:B------:R-:W-:Y:S01]  /*2990*/  ISETP.GE.AND P3, PT, R0, R47, PT ;  /* 0x0000002f0000720c */ /* 0x000fe20003f66270 */
[----:B------:R-:W-:Y:S01]  /*29a0*/  HMMA.16816.F32.BF16 R20, R24, R22, RZ ;  /* 0x000000161814723c */ /* 0x000fe200000418ff */
[----:B------:R-:W-:Y:S02]  /*29b0*/  LOP3.LUT R0, R96, 0x49, RZ, 0xfc, !PT ;  /* 0x0000004960007812 */ /* 0x000fe400078efcff */
[----:B------:R-:W-:Y:S02]  /*29c0*/  FSEL R209, R206, -INF , !P1 ;  /* 0xff800000ced17808 */ /* 0x000fe40004800000 */
[----:B------:R-:W-:Y:S01]  /*29d0*/  FSEL R66, R205, -INF , !P4 ;  /* 0xff800000cd427808 */ /* 0x000fe20006000000 */
[----:B------:R-:W-:Y:S01]  /*29e0*/  HMMA.16816.F32.BF16 R12, R4, R40, R12 ;  /* 0x00000028040c723c */ /* 0x000fe2000004180c */
[C---:B------:R-:W-:Y:S02]  /*29f0*/  ISETP.GE.AND P1, PT, R0.reuse, R63, PT ;  /* 0x0000003f0000720c */ /* 0x040fe40003f26270 */
[----:B------:R-:W-:-:S02]  /*2a00*/  ISETP.GE.AND P4, PT, R0, R47, PT ;  /* 0x0000002f0000720c */ /* 0x000fc40003f86270 */
[----:B------:R-:W-:Y:S01]  /*2a10*/  LOP3.LUT R0, R96, 0x50, RZ, 0xfc, !PT ;  /* 0x0000005060007812 */ /* 0x000fe200078efcff */
[C---:B------:R-:W-:Y:S01]  /*2a20*/  HMMA.16816.F32.BF16 R156, R4.reuse, R42, R156 ;  /* 0x0000002a049c723c */ /* 0x040fe2000004189c */
[----:B------:R-:W-:Y:S02]  /*2a30*/  FSEL R207, R207, -INF , !P2 ;  /* 0xff800000cfcf7808 */ /* 0x000fe40005000000 */
[----:B------:R-:W-:Y:S02]  /*2a40*/  FSEL R64, R8, -INF , !P5 ;  /* 0xff80000008407808 */ /* 0x000fe40006800000 */
[C---:B------:R-:W-:Y:S01]  /*2a50*/  ISETP.GE.AND P2, PT, R0.reuse, R63, PT ;  /* 0x0000003f0000720c */ /* 0x040fe20003f46270 */
[----:B------:R-:W-:Y:S01]  /*2a60*/  HMMA.16816.F32.BF16 R164, R4, R28, R164 ;  /* 0x0000001c04a4723c */ /* 0x000fe200000418a4 */
[----:B------:R-:W-:Y:S02]  /*2a70*/  ISETP.GE.AND P5, PT, R0, R47, PT ;  /* 0x0000002f0000720c */ /* 0x000fe40003fa6270 */
[----:B------:R-:W-:-:S02]  /*2a80*/  LOP3.LUT R0, R96, 0x51, RZ, 0xfc, !PT ;  /* 0x0000005160007812 */ /* 0x000fc400078efcff */
[----:B------:R-:W-:Y:S01]  /*2a90*/  LOP3.LUT R8, R96, 0x58, RZ, 0xfc, !PT ;  /* 0x0000005860087812 */ /* 0x000fe200078efcff */
[C---:B------:R-:W-:Y:S01]  /*2aa0*/  HMMA.16816.F32.BF16 R20, R4.reuse, R30, R20 ;  /* 0x0000001e0414723c */ /* 0x040fe20000041814 */
[----:B------:R-:W-:Y:S01]  /*2ab0*/  FSEL R205, R10, -INF , !P3 ;  /* 0xff8000000acd7808 */ /* 0x000fe20005800000 */
[----:B------:R-:W1:Y:S01]  /*2ac0*/  LDSM.16.M88.4 R28, [R56+0x3800] ;  /* 0x00380000381c783b */ /* 0x000e620000000200 */
[----:B------:R-:W-:Y:S02]  /*2ad0*/  FSEL R46, R9, -INF , !P1 ;  /* 0xff800000092e7808 */ /* 0x000fe40004800000 */
[C---:B------:R-:W-:Y:S01]  /*2ae0*/  ISETP.GE.AND P3, PT, R0.reuse, R63, PT ;  /* 0x0000003f0000720c */ /* 0x040fe20003f66270 */
[----:B--2---:R-:W-:Y:S01]  /*2af0*/  HMMA.16816.F32.BF16 R176, R4, R32, R176 ;  /* 0x0000002004b0723c */ /* 0x004fe200000418b0 */
[----:B------:R-:W-:Y:S02]  /*2b00*/  ISETP.GE.AND P1, PT, R0, R47, PT ;  /* 0x0000002f0000720c */ /* 0x000fe40003f26270 */
[----:B------:R-:W-:-:S02]  /*2b10*/  FSEL R133, R11, -INF , !P4 ;  /* 0xff8000000b857808 */ /* 0x000fc40006000000 */
[----:B------:R-:W-:Y:S01]  /*2b20*/  FSEL R0, R36, -INF , !P2 ;  /* 0xff80000024007808 */ /* 0x000fe20005000000 */
[----:B------:R-:W-:Y:S01]  /*2b30*/  HMMA.16816.F32.BF16 R184, R4, R34, R184 ;  /* 0x0000002204b8723c */ /* 0x000fe200000418b8 */
[C---:B------:R-:W-:Y:S02]  /*2b40*/  ISETP.GE.AND P4, PT, R8.reuse, R63, PT ;  /* 0x0000003f0800720c */ /* 0x040fe40003f86270 */
[----:B------:R-:W-:Y:S02]  /*2b50*/  ISETP.GE.AND P2, PT, R8, R47, PT ;  /* 0x0000002f0800720c */ /* 0x000fe40003f46270 */
[----:B------:R-:W2:Y:S01]  /*2b60*/  LDSM.16.M88.4 R8, [R56+0x3400] ;  /* 0x003400003808783b */ /* 0x000ea20000000200 */
[C---:B------:R-:W-:Y:S02]  /*2b70*/  LOP3.LUT R40, R96.reuse, 0x59, RZ, 0xfc, !PT ;  /* 0x0000005960287812 */ /* 0x040fe400078efcff */
[----:B------:R-:W-:Y:S02]  /*2b80*/  LOP3.LUT R36, R96, 0x60, RZ, 0xfc, !PT ;  /* 0x0000006060247812 */ /* 0x000fe400078efcff */
[----:B------:R-:W-:-:S02]  /*2b90*/  FSEL R98, R37, -INF , !P3 ;  /* 0xff80000025627808 */ /* 0x000fc40005800000 */
[----:B------:R-:W-:Y:S02]  /*2ba0*/  FSEL R135, R39, -INF , !P1 ;  /* 0xff80000027877808 */ /* 0x000fe40004800000 */
[----:B------:R-:W-:Y:S02]  /*2bb0*/  FSEL R118, R16, -INF , !P4 ;  /* 0xff80000010767808 */ /* 0x000fe40006000000 */
[----:B------:R-:W-:Y:S02]  /*2bc0*/  FSEL R203, R38, -INF , !P5 ;  /* 0xff80000026cb7808 */ /* 0x000fe40006800000 */
[----:B------:R-:W-:Y:S02]  /*2bd0*/  ISETP.GE.AND P3, PT, R40, R47, PT ;  /* 0x0000002f2800720c */ /* 0x000fe40003f66270 */
[----:B------:R-:W-:Y:S02]  /*2be0*/  ISETP.GE.AND P1, PT, R36, R63, PT ;  /* 0x0000003f2400720c */ /* 0x000fe40003f26270 */
[----:B------:R-:W-:-:S02]  /*2bf0*/  LOP3.LUT R16, R96, 0x68, RZ, 0xfc, !PT ;  /* 0x0000006860107812 */ /* 0x000fc400078efcff */
[-C--:B------:R-:W-:Y:S02]  /*2c00*/  ISETP.GE.AND P5, PT, R40, R63.reuse, PT ;  /* 0x0000003f2800720c */ /* 0x080fe40003fa6270 */
[----:B------:R-:W-:Y:S02]  /*2c10*/  FSEL R201, R19, -INF , !P3 ;  /* 0xff80000013c97808 */ /* 0x000fe40005800000 */
[----:B------:R-:W-:Y:S02]  /*2c20*/  FSEL R128, R12, -INF , !P1 ;  /* 0xff8000000c807808 */ /* 0x000fe40004800000 */
[----:B------:R-:W-:Y:S01]  /*2c30*/  FSEL R147, R18, -INF , !P2 ;  /* 0xff80000012937808 */ /* 0x000fe20005000000 */
[----:B-1----:R-:W-:Y:S01]  /*2c40*/  HMMA.16816.F32.BF16 R40, R24, R28, RZ ;  /* 0x0000001c1828723c */ /* 0x002fe200000418ff */
[----:B------:R-:W-:Y:S02]  /*2c50*/  FSEL R124, R17, -INF , !P5 ;  /* 0xff800000117c7808 */ /* 0x000fe40006800000 */
[----:B------:R-:W-:-:S02]  /*2c60*/  ISETP.GE.AND P3, PT, R16, R63, PT ;  /* 0x0000003f1000720c */ /* 0x000fc40003f66270 */
[-C--:B------:R-:W-:Y:S01]  /*2c70*/  ISETP.GE.AND P1, PT, R16, R47.reuse, PT ;  /* 0x0000002f1000720c */ /* 0x080fe20003f26270 */
[C---:B------:R-:W-:Y:S01]  /*2c80*/  HMMA.16816.F32.BF16 R28, R24.reuse, R30, RZ ;  /* 0x0000001e181c723c */ /* 0x040fe200000418ff */
[----:B------:R-:W1:Y:S01]  /*2c90*/  LDSM.16.M88.4 R16, [R233+0x2400] ;  /* 0x00240000e910783b */ /* 0x000e620000000200 */
[----:B------:R-:W-:Y:S02]  /*2ca0*/  ISETP.GE.AND P4, PT, R36, R47, PT ;  /* 0x0000002f2400720c */ /* 0x000fe40003f86270 */
[C---:B------:R-:W-:Y:S02]  /*2cb0*/  LOP3.LUT R36, R96.reuse, 0x61, RZ, 0xfc, !PT ;  /* 0x0000006160247812 */ /* 0x040fe400078efcff */
[----:B------:R-:W-:Y:S02]  /*2cc0*/  LOP3.LUT R12, R96, 0x69, RZ, 0xfc, !PT ;  /* 0x00000069600c7812 */ /* 0x000fe400078efcff */
[----:B------:R-:W-:Y:S01]  /*2cd0*/  ISETP.GE.AND P2, PT, R36, R63, PT ;  /* 0x0000003f2400720c */ /* 0x000fe20003f46270 */
[----:B--2---:R-:W-:Y:S01]  /*2ce0*/  HMMA.16816.F32.BF16 R180, R24, R8, RZ ;  /* 0x0000000818b4723c */ /* 0x004fe200000418ff */
[----:B------:R-:W-:-:S02]  /*2cf0*/  FSEL R199, R14, -INF , !P4 ;  /* 0xff8000000ec77808 */ /* 0x000fc40006000000 */
[----:B------:R-:W-:Y:S02]  /*2d00*/  FSEL R132, R13, -INF , !P2 ;  /* 0xff8000000d847808 */ /* 0x000fe40005000000 */
[----:B------:R-:W-:Y:S02]  /*2d10*/  ISETP.GE.AND P5, PT, R36, R47, PT ;  /* 0x0000002f2400720c */ /* 0x000fe40003fa6270 */
[C---:B------:R-:W-:Y:S02]  /*2d20*/  ISETP.GE.AND P4, PT, R12.reuse, R63, PT ;  /* 0x0000003f0c00720c */ /* 0x040fe40003f86270 */
[----:B------:R-:W-:Y:S02]  /*2d30*/  ISETP.GE.AND P2, PT, R12, R47, PT ;  /* 0x0000002f0c00720c */ /* 0x000fe40003f46270 */
[----:B------:R-:W-:Y:S02]  /*2d40*/  LOP3.LUT R12, R96, 0x70, RZ, 0xfc, !PT ;  /* 0x00000070600c7812 */ /* 0x000fe400078efcff */
[----:B------:R-:W-:-:S02]  /*2d50*/  FSEL R153, R15, -INF , !P5 ;  /* 0xff8000000f997808 */ /* 0x000fc40006800000 */
[----:B------:R-:W-:Y:S02]  /*2d60*/  FSEL R156, R156, -INF , !P3 ;  /* 0xff8000009c9c7808 */ /* 0x000fe40005800000 */
[C---:B------:R-:W-:Y:S02]  /*2d70*/  ISETP.GE.AND P5, PT, R12.reuse, R63, PT ;  /* 0x0000003f0c00720c */ /* 0x040fe40003fa6270 */
[----:B------:R-:W-:Y:S02]  /*2d80*/  ISETP.GE.AND P3, PT, R12, R47, PT ;  /* 0x0000002f0c00720c */ /* 0x000fe40003f66270 */
[----:B------:R-:W-:Y:S02]  /*2d90*/  LOP3.LUT R12, R96, 0x71, RZ, 0xfc, !PT ;  /* 0x00000071600c7812 */ /* 0x000fe400078efcff */
[----:B------:R-:W-:Y:S02]  /*2da0*/  FSEL R197, R158, -INF , !P1 ;  /* 0xff8000009ec57808 */ /* 0x000fe40004800000 */
[----:B------:R-:W-:-:S02]  /*2db0*/  FSEL R134, R157, -INF , !P4 ;  /* 0xff8000009d867808 */ /* 0x000fc40006000000 */
[C---:B------:R-:W-:Y:S02]  /*2dc0*/  ISETP.GE.AND P1, PT, R12.reuse, R63, PT ;  /* 0x0000003f0c00720c */ /* 0x040fe40003f26270 */
[----:B------:R-:W-:Y:S02]  /*2dd0*/  ISETP.GE.AND P4, PT, R12, R47, PT ;  /* 0x0000002f0c00720c */ /* 0x000fe40003f86270 */
[----:B------:R-:W2:Y:S01]  /*2de0*/  LDSM.16.M88.4 R12, [R233+0x2800] ;  /* 0x00280000e90c783b */ /* 0x000ea20000000200 */
[----:B------:R-:W-:Y:S01]  /*2df0*/  LOP3.LUT R8, R96, 0x78, RZ, 0xfc, !PT ;  /* 0x0000007860087812 */ /* 0x000fe200078efcff */
[----:B-1----:R-:W-:Y:S01]  /*2e00*/  HMMA.16816.F32.BF16 R180, R4, R16, R180 ;  /* 0x0000001004b4723c */ /* 0x002fe200000418b4 */
[----:B------:R-:W-:Y:S02]  /*2e10*/  FSEL R159, R159, -INF , !P2 ;  /* 0xff8000009f9f7808 */ /* 0x000fe40005000000 */
[----:B------:R-:W-:Y:S02]  /*2e20*/  FSEL R164, R164, -INF , !P5 ;  /* 0xff800000a4a47808 */ /* 0x000fe40006800000 */
[----:B------:R-:W-:-:S02]  /*2e30*/  ISETP.GE.AND P2, PT, R8, R63, PT ;  /* 0x0000003f0800720c */ /* 0x000fc40003f46270 */
[----:B------:R-:W-:Y:S02]  /*2e40*/  ISETP.GE.AND P5, PT, R8, R47, PT ;  /* 0x0000002f0800720c */ /* 0x000fe40003fa6270 */
[----:B------:R-:W-:Y:S01]  /*2e50*/  HMMA.16816.F32.BF16 R8, R24, R10, RZ ;  /* 0x0000000a1808723c */ /* 0x000fe200000418ff */
[----:B------:R-:W-:Y:S02]  /*2e60*/  LOP3.LUT R36, R96, 0x79, RZ, 0xfc, !PT ;  /* 0x0000007960247812 */ /* 0x000fe400078efcff */
[----:B------:R-:W-:Y:S02]  /*2e70*/  FSEL R195, R166, -INF , !P3 ;  /* 0xff800000a6c37808 */ /* 0x000fe40005800000 */
[----:B------:R-:W-:Y:S02]  /*2e80*/  FSEL R138, R20, -INF , !P2 ;  /* 0xff800000148a7808 */ /* 0x000fe40005000000 */
[----:B------:R-:W-:Y:S02]  /*2e90*/  LOP3.LUT R32, R96, 0x80, RZ, 0xfc, !PT ;  /* 0x0000008060207812 */ /* 0x000fe400078efcff */
[----:B------:R-:W-:-:S02]  /*2ea0*/  ISETP.GE.AND P3, PT, R36, R63, PT ;  /* 0x0000003f2400720c */ /* 0x000fc40003f66270 */
[----:B------:R-:W-:Y:S02]  /*2eb0*/  FSEL R136, R165, -INF , !P1 ;  /* 0xff800000a5887808 */ /* 0x000fe40004800000 */
[----:B------:R-:W-:Y:S02]  /*2ec0*/  LOP3.LUT R20, R96, 0x81, RZ, 0xfc, !PT ;  /* 0x0000008160147812 */ /* 0x000fe400078efcff */
[----:B------:R-:W-:Y:S02]  /*2ed0*/  ISETP.GE.AND P1, PT, R36, R47, PT ;  /* 0x0000002f2400720c */ /* 0x000fe40003f26270 */
[----:B------:R-:W-:Y:S01]  /*2ee0*/  FSEL R167, R167, -INF , !P4 ;  /* 0xff800000a7a77808 */ /* 0x000fe20006000000 */
[----:B------:R-:W-:Y:S01]  /*2ef0*/  LDSM.16.M88.4 R36, [R56+0x4000] ;  /* 0x004000003824783b */ /* 0x000fe20000000200 */
[----:B------:R-:W-:Y:S02]  /*2f00*/  ISETP.GE.AND P4, PT, R32, R63, PT ;  /* 0x0000003f2000720c */ /* 0x000fe40003f86270 */
[----:B------:R-:W-:-:S02]  /*2f10*/  FSEL R193, R22, -INF , !P5 ;  /* 0xff80000016c17808 */ /* 0x000fc40006800000 */
[----:B------:R-:W-:Y:S01]  /*2f20*/  FSEL R142, R21, -INF , !P3 ;  /* 0xff800000158e7808 */ /* 0x000fe20005800000 */
[C---:B------:R-:W-:Y:S01]  /*2f30*/  HMMA.16816.F32.BF16 R8, R4.reuse, R18, R8 ;  /* 0x000000120408723c */ /* 0x040fe20000041808 */
[----:B------:R-:W-:Y:S02]  /*2f40*/  LOP3.LUT R16, R96, 0x88, RZ, 0xfc, !PT ;  /* 0x0000008860107812 */ /* 0x000fe400078efcff */
[C---:B------:R-:W-:Y:S02]  /*2f50*/  ISETP.GE.AND P5, PT, R20.reuse, R63, PT ;  /* 0x0000003f1400720c */ /* 0x040fe40003fa6270 */
[----:B------:R-:W-:Y:S01]  /*2f60*/  ISETP.GE.AND P3, PT, R20, R47, PT ;  /* 0x0000002f1400720c */ /* 0x000fe20003f66270 */
[----:B--2---:R-:W-:Y:S01]  /*2f70*/  HMMA.16816.F32.BF16 R40, R4, R12, R40 ;  /* 0x0000000c0428723c */ /* 0x004fe20000041828 */
[----:B------:R-:W-:Y:S02]  /*2f80*/  FSEL R173, R23, -INF , !P1 ;  /* 0xff80000017ad7808 */ /* 0x000fe40004800000 */
[----:B------:R-:W1:Y:S01]  /*2f90*/  LDSM.16.M88.4 R20, [R233+0x2c00] ;  /* 0x002c0000e914783b */ /* 0x000e620000000200 */
[----:B------:R-:W-:-:S02]  /*2fa0*/  FSEL R176, R176, -INF , !P4 ;  /* 0xff800000b0b07808 */ /* 0x000fc40006000000 */
[----:B------:R-:W-:Y:S01]  /*2fb0*/  ISETP.GE.AND P2, PT, R32, R47, PT ;  /* 0x0000002f2000720c */ /* 0x000fe20003f46270 */
[----:B------:R-:W-:Y:S01]  /*2fc0*/  HMMA.16816.F32.BF16 R28, R4, R14, R28 ;  /* 0x0000000e041c723c */ /* 0x000fe2000004181c */
[C---:B------:R-:W-:Y:S02]  /*2fd0*/  ISETP.GE.AND P1, PT, R16.reuse, R63, PT ;  /* 0x0000003f1000720c */ /* 0x040fe40003f26270 */
[----:B------:R-:W-:Y:S02]  /*2fe0*/  ISETP.GE.AND P4, PT, R16, R47, PT ;  /* 0x0000002f1000720c */ /* 0x000fe40003f86270 */
[----:B------:R-:W-:Y:S01]  /*2ff0*/  LOP3.LUT R16, R96, 0x89, RZ, 0xfc, !PT ;  /* 0x0000008960107812 */ /* 0x000fe200078efcff */
[----:B------:R-:W-:Y:S01]  /*3000*/  HMMA.16816.F32.BF16 R32, R24, R120, RZ ;  /* 0x000000781820723c */ /* 0x000fe200000418ff */
[----:B------:R-:W-:Y:S02]  /*3010*/  FSEL R191, R178, -INF , !P2 ;  /* 0xff800000b2bf7808 */ /* 0x000fe40005000000 */
[----:B------:R-:W-:-:S02]  /*3020*/  FSEL R144, R177, -INF , !P5 ;  /* 0xff800000b1907808 */ /* 0x000fc40006800000 */
[C---:B------:R-:W-:Y:S01]  /*3030*/  ISETP.GE.AND P2, PT, R16.reuse, R63, PT ;  /* 0x0000003f1000720c */ /* 0x040fe20003f46270 */
[----:B------:R-:W-:Y:S01]  /*3040*/  HMMA.16816.F32.BF16 R120, R24, R122, RZ ;  /* 0x0000007a1878723c */ /* 0x000fe200000418ff */
[----:B------:R-:W-:Y:S02]  /*3050*/  ISETP.GE.AND P5, PT, R16, R47, PT ;  /* 0x0000002f1000720c */ /* 0x000fe40003fa6270 */
[----:B------:R-:W-:Y:S02]  /*3060*/  LOP3.LUT R16, R96, 0x90, RZ, 0xfc, !PT ;  /* 0x0000009060107812 */ /* 0x000fe400078efcff */
[----:B------:R-:W-:Y:S02]  /*3070*/  FSEL R179, R179, -INF , !P3 ;  /* 0xff800000b3b37808 */ /* 0x000fe40005800000 */
[----:B------:R-:W-:Y:S02]  /*3080*/  FSEL R184, R184, -INF , !P1 ;  /* 0xff800000b8b87808 */ /* 0x000fe40004800000 */
[----:B------:R-:W-:-:S02]  /*3090*/  ISETP.GE.AND P3, PT, R16, R63, PT ;  /* 0x0000003f1000720c */ /* 0x000fc40003f66270 */
[----:B------:R-:W-:Y:S02]  /*30a0*/  ISETP.GE.AND P1, PT, R16, R47, PT ;  /* 0x0000002f1000720c */ /* 0x000fe40003f26270 */
[C---:B------:R-:W-:Y:S02]  /*30b0*/  LOP3.LUT R18, R96.reuse, 0x91, RZ, 0xfc, !PT ;  /* 0x0000009160127812 */ /* 0x040fe400078efcff */
[----:B------:R-:W-:Y:S02]  /*30c0*/  LOP3.LUT R16, R96, 0x98, RZ, 0xfc, !PT ;  /* 0x0000009860107812 */ /* 0x000fe400078efcff */
        /* <DEDUP_REMOVED lines=9> */
[----:B------:R-:W-:Y:S01]  /*3160*/  ISETP.GE.AND P3, PT, R16, R47, PT ;  /* 0x0000002f1000720c */ /* 0x000fe20003f66270 */
[----:B------:R-:W-:Y:S01]  /*3170*/  LDSM.16.M88.4 R20, [R56+0x4800] ;  /* 0x004800003814783b */ /* 0x000fe20000000200 */
[----:B------:R-:W-:-:S02]  /*3180*/  LOP3.LUT R54, R96, 0x99, RZ, 0xfc, !PT ;  /* 0x0000009960367812 */ /* 0x000fc400078efcff */
[----:B------:R-:W-:Y:S01]  /*3190*/  LOP3.LUT R12, R96, 0xa0, RZ, 0xfc, !PT ;  /* 0x000000a0600c7812 */ /* 0x000fe200078efcff */
[----:B------:R-:W1:Y:S01]  /*31a0*/  LDSM.16.M88.4 R16, [R56+0x4400] ;  /* 0x004400003810783b */ /* 0x000e620000000200 */
[----:B------:R-:W-:Y:S02]  /*31b0*/  FSEL R185, R182, -INF , !P1 ;  /* 0xff800000b6b97808 */ /* 0x000fe40004800000 */
[----:B------:R-:W-:Y:S02]  /*31c0*/  FSEL R183, R183, -INF , !P2 ;  /* 0xff800000b7b77808 */ /* 0x000fe40005000000 */
[----:B------:R-:W-:Y:S02]  /*31d0*/  FSEL R154, R8, -INF , !P5 ;  /* 0xff800000089a7808 */ /* 0x000fe40006800000 */
[-C--:B------:R-:W-:Y:S02]  /*31e0*/  ISETP.GE.AND P1, PT, R54, R63.reuse, PT ;  /* 0x0000003f3600720c */ /* 0x080fe40003f26270 */
[----:B------:R-:W-:-:S02]  /*31f0*/  ISETP.GE.AND P2, PT, R12, R63, PT ;  /* 0x0000003f0c00720c */ /* 0x000fc40003f46270 */
[-C--:B------:R-:W-:Y:S02]  /*3200*/  ISETP.GE.AND P5, PT, R12, R47.reuse, PT ;  /* 0x0000002f0c00720c */ /* 0x080fe40003fa6270 */
[----:B------:R-:W-:Y:S02]  /*3210*/  LOP3.LUT R12, R96, 0xa1, RZ, 0xfc, !PT ;  /* 0x000000a1600c7812 */ /* 0x000fe400078efcff */
[----:B------:R-:W-:Y:S02]  /*3220*/  FSEL R150, R181, -INF , !P4 ;  /* 0xff800000b5967808 */ /* 0x000fe40006000000 */
[----:B------:R-:W-:Y:S02]  /*3230*/  FSEL R181, R10, -INF , !P3 ;  /* 0xff8000000ab57808 */ /* 0x000fe40005800000 */
[----:B------:R-:W-:Y:S02]  /*3240*/  FSEL R158, R9, -INF , !P1 ;  /* 0xff800000099e7808 */ /* 0x000fe40004800000 */
[----:B------:R-:W-:-:S02]  /*3250*/  ISETP.GE.AND P4, PT, R54, R47, PT ;  /* 0x0000002f3600720c */ /* 0x000fc40003f86270 */
[----:B------:R-:W-:Y:S02]  /*3260*/  LOP3.LUT R8, R96, 0xa8, RZ, 0xfc, !PT ;  /* 0x000000a860087812 */ /* 0x000fe400078efcff */
[C---:B------:R-:W-:Y:S02]  /*3270*/  ISETP.GE.AND P3, PT, R12.reuse, R63, PT ;  /* 0x0000003f0c00720c */ /* 0x040fe40003f66270 */
[----:B------:R-:W-:Y:S02]  /*3280*/  ISETP.GE.AND P1, PT, R12, R47, PT ;  /* 0x0000002f0c00720c */ /* 0x000fe40003f26270 */
[----:B------:R-:W-:Y:S01]  /*3290*/  HMMA.16816.F32.BF16 R12, R24, R36, RZ ;  /* 0x00000024180c723c */ /* 0x000fe200000418ff */
[----:B------:R-:W-:Y:S02]  /*32a0*/  FSEL R177, R11, -INF , !P4 ;  /* 0xff8000000bb17808 */ /* 0x000fe40006000000 */
[----:B------:R-:W-:Y:S02]  /*32b0*/  FSEL R160, R40, -INF , !P2 ;  /* 0xff80000028a07808 */ /* 0x000fe40005000000 */
[----:B------:R-:W-:-:S02]  /*32c0*/  ISETP.GE.AND P4, PT, R8, R63, PT ;  /* 0x0000003f0800720c */ /* 0x000fc40003f86270 */
[----:B------:R-:W-:Y:S02]  /*32d0*/  ISETP.GE.AND P2, PT, R8, R47, PT ;  /* 0x0000002f0800720c */ /* 0x000fe40003f46270 */
[----:B------:R-:W2:Y:S01]  /*32e0*/  LDSM.16.M88.4 R8, [R233+0x3400] ;  /* 0x00340000e908783b */ /* 0x000ea20000000200 */
[----:B------:R-:W-:Y:S01]  /*32f0*/  LOP3.LUT R36, R96, 0xa9, RZ, 0xfc, !PT ;  /* 0x000000a960247812 */ /* 0x000fe200078efcff */
[----:B-1----:R-:W-:Y:S01]  /*3300*/  HMMA.16816.F32.BF16 R92, R24, R16, RZ ;  /* 0x00000010185c723c */ /* 0x002fe200000418ff */
[----:B------:R-:W-:Y:S02]  /*3310*/  FSEL R175, R42, -INF , !P5 ;  /* 0xff8000002aaf7808 */ /* 0x000fe40006800000 */
[----:B------:R-:W-:Y:S02]  /*3320*/  FSEL R162, R41, -INF , !P3 ;  /* 0xff80000029a27808 */ /* 0x000fe40005800000 */
[----:B------:R-:W-:Y:S02]  /*3330*/  LOP3.LUT R40, R96, 0xb0, RZ, 0xfc, !PT ;  /* 0x000000b060287812 */ /* 0x000fe400078efcff */
[----:B------:R-:W-:-:S02]  /*3340*/  ISETP.GE.AND P5, PT, R36, R63, PT ;  /* 0x0000003f2400720c */ /* 0x000fc40003fa6270 */
[----:B------:R-:W-:Y:S02]  /*3350*/  ISETP.GE.AND P3, PT, R36, R47, PT ;  /* 0x0000002f2400720c */ /* 0x000fe40003f66270 */
[----:B------:R-:W-:Y:S01]  /*3360*/  HMMA.16816.F32.BF16 R36, R24, R38, RZ ;  /* 0x000000261824723c */ /* 0x000fe200000418ff */
[----:B------:R-:W-:Y:S02]  /*3370*/  FSEL R161, R43, -INF , !P1 ;  /* 0xff8000002ba17808 */ /* 0x000fe40004800000 */
[----:B------:R-:W-:Y:S02]  /*3380*/  ISETP.GE.AND P1, PT, R40, R63, PT ;  /* 0x0000003f2800720c */ /* 0x000fe40003f26270 */
[----:B------:R-:W-:Y:S01]  /*3390*/  LOP3.LUT R16, R96, 0xb8, RZ, 0xfc, !PT ;  /* 0x000000b860107812 */ /* 0x000fe200078efcff */
[----:B------:R-:W-:Y:S01]  /*33a0*/  HMMA.16816.F32.BF16 R12, R4, R48, R12 ;  /* 0x00000030040c723c */ /* 0x000fe2000004180c */
[----:B------:R-:W-:Y:S02]  /*33b0*/  FSEL R149, R31, -INF , !P3 ;  /* 0xff8000001f957808 */ /* 0x000fe40005800000 */
[----:B------:R-:W-:-:S02]  /*33c0*/  FSEL R166, R28, -INF , !P4 ;  /* 0xff8000001ca67808 */ /* 0x000fc40006000000 */
[----:B------:R-:W-:Y:S02]  /*33d0*/  ISETP.GE.AND P3, PT, R16, R63, PT ;  /* 0x0000003f1000720c */ /* 0x000fe40003f66270 */
[----:B------:R-:W-:Y:S02]  /*33e0*/  FSEL R48, R32, -INF , !P1 ;  /* 0xff80000020307808 */ /* 0x000fe40004800000 */
[-C--:B------:R-:W-:Y:S02]  /*33f0*/  ISETP.GE.AND P1, PT, R16, R47.reuse, PT ;  /* 0x0000002f1000720c */ /* 0x080fe40003f26270 */
[----:B------:R-:W-:Y:S01]  /*3400*/  ISETP.GE.AND P4, PT, R40, R47, PT ;  /* 0x0000002f2800720c */ /* 0x000fe20003f86270 */
[----:B------:R-:W-:Y:S01]  /*3410*/  HMMA.16816.F32.BF16 R16, R24, R18, RZ ;  /* 0x000000121810723c */ /* 0x000fe200000418ff */
[----:B------:R-:W1:Y:S01]  /*3420*/  LDSM.16.M88.4 R40, [R56+0x4c00] ;  /* 0x004c00003828783b */ /* 0x000e620000000200 */
[----:B------:R-:W-:Y:S02]  /*3430*/  LOP3.LUT R28, R96, 0xb1, RZ, 0xfc, !PT ;  /* 0x000000b1601c7812 */ /* 0x000fe400078efcff */
[----:B------:R-:W-:-:S02]  /*3440*/  FSEL R157, R30, -INF , !P2 ;  /* 0xff8000001e9d7808 */ /* 0x000fc40005000000 */
[----:B------:R-:W-:Y:S01]  /*3450*/  FSEL R168, R29, -INF , !P5 ;  /* 0xff8000001da87808 */ /* 0x000fe20006800000 */
[C---:B------:R-:W-:Y:S01]  /*3460*/  HMMA.16816.F32.BF16 R36, R4.reuse, R50, R36 ;  /* 0x000000320424723c */ /* 0x040fe20000041824 */
[C---:B------:R-:W-:Y:S02]  /*3470*/  ISETP.GE.AND P2, PT, R28.reuse, R63, PT ;  /* 0x0000003f1c00720c */ /* 0x040fe40003f46270 */
[----:B------:R-:W-:Y:S02]  /*3480*/  ISETP.GE.AND P5, PT, R28, R47, PT ;  /* 0x0000002f1c00720c */ /* 0x000fe40003fa6270 */
[C---:B------:R-:W-:Y:S01]  /*3490*/  LOP3.LUT R54, R96.reuse, 0xb9, RZ, 0xfc, !PT ;  /* 0x000000b960367812 */ /* 0x040fe200078efcff */
[----:B------:R-:W3:Y:S01]  /*34a0*/  LDSM.16.M88.4 R28, [R233+0x3800] ;  /* 0x00380000e91c783b */ /* 0x000ee20000000200 */
[----:B------:R-:W-:Y:S01]  /*34b0*/  LOP3.LUT R32, R96, 0xc0, RZ, 0xfc, !PT ;  /* 0x000000c060207812 */ /* 0x000fe200078efcff */
[----:B--2---:R-:W-:Y:S01]  /*34c0*/  HMMA.16816.F32.BF16 R92, R4, R8, R92 ;  /* 0x00000008045c723c */ /* 0x004fe2000004185c */
[----:B------:R-:W-:-:S02]  /*34d0*/  FSEL R170, R33, -INF , !P2 ;  /* 0xff80000021aa7808 */ /* 0x000fc40005000000 */
[----:B------:R-:W-:Y:S02]  /*34e0*/  FSEL R137, R35, -INF , !P5 ;  /* 0xff80000023897808 */ /* 0x000fe40006800000 */
[----:B------:R-:W-:Y:S02]  /*34f0*/  ISETP.GE.AND P2, PT, R54, R47, PT ;  /* 0x0000002f3600720c */ /* 0x000fe40003f46270 */
[----:B------:R-:W-:Y:S02]  /*3500*/  ISETP.GE.AND P5, PT, R32, R63, PT ;  /* 0x0000003f2000720c */ /* 0x000fe40003fa6270 */
[----:B------:R-:W-:Y:S01]  /*3510*/  LOP3.LUT R8, R96, 0xc8, RZ, 0xfc, !PT ;  /* 0x000000c860087812 */ /* 0x000fe200078efcff */
[----:B------:R-:W-:Y:S01]  /*3520*/  HMMA.16816.F32.BF16 R16, R4, R10, R16 ;  /* 0x0000000a0410723c */ /* 0x000fe20000041810 */
[----:B------:R-:W-:Y:S02]  /*3530*/  FSEL R123, R123, -INF , !P2 ;  /* 0xff8000007b7b7808 */ /* 0x000fe40005000000 */
[----:B------:R-:W-:-:S02]  /*3540*/  FSEL R172, R12, -INF , !P5 ;  /* 0xff8000000cac7808 */ /* 0x000fc40006800000 */
[----:B------:R-:W-:Y:S02]  /*3550*/  FSEL R141, R34, -INF , !P4 ;  /* 0xff800000228d7808 */ /* 0x000fe40006000000 */
[----:B------:R-:W-:Y:S02]  /*3560*/  FSEL R50, R120, -INF , !P3 ;  /* 0xff80000078327808 */ /* 0x000fe40005800000 */
[C---:B------:R-:W-:Y:S02]  /*3570*/  ISETP.GE.AND P2, PT, R8.reuse, R63, PT ;  /* 0x0000003f0800720c */ /* 0x040fe40003f46270 */
[----:B------:R-:W-:Y:S02]  /*3580*/  ISETP.GE.AND P5, PT, R8, R47, PT ;  /* 0x0000002f0800720c */ /* 0x000fe40003fa6270 */
[----:B------:R-:W-:Y:S01]  /*3590*/  ISETP.GE.AND P4, PT, R54, R63, PT ;  /* 0x0000003f3600720c */ /* 0x000fe20003f86270 */
[----:B------:R-:W2:Y:S01]  /*35a0*/  LDSM.16.M88.4 R8, [R233+0x3c00] ;  /* 0x003c0000e908783b */ /* 0x000ea20000000200 */
[----:B------:R-:W-:Y:S01]  /*35b0*/  ISETP.GE.AND P3, PT, R32, R47, PT ;  /* 0x0000002f2000720c */ /* 0x000fe20003f66270 */
[----:B------:R-:W-:-:S04]  /*35c0*/  DEPBAR.LE SB0, 0x0 ;  /* 0x000080000000791a */ /* 0x000fc80000000000 */
[----:B------:R-:W-:Y:S02]  /*35d0*/  LOP3.LUT R32, R96, 0xc1, RZ, 0xfc, !PT ;  /* 0x000000c160207812 */ /* 0x000fe400078efcff */
[----:B------:R-:W-:Y:S02]  /*35e0*/  FSEL R129, R122, -INF , !P1 ;  /* 0xff8000007a817808 */ /* 0x000fe40004800000 */
[----:B------:R-:W-:Y:S01]  /*35f0*/  FSEL R122, R121, -INF , !P4 ;  /* 0xff800000797a7808 */ /* 0x000fe20006000000 */
[----:B------:R-:W-:Y:S01]  /*3600*/  BAR.SYNC.DEFER_BLOCKING 0x0 ;  /* 0x0000000000007b1d */ /* 0x000fe20000010000 */
[C---:B------:R-:W-:Y:S02]  /*3610*/  ISETP.GE.AND P1, PT, R32.reuse, R63, PT ;  /* 0x0000003f2000720c */ /* 0x040fe40003f26270 */
[----:B------:R-:W-:Y:S02]  /*3620*/  ISETP.GE.AND P4, PT, R32, R47, PT ;  /* 0x0000002f2000720c */ /* 0x000fe40003f86270 */
[----:B------:R-:W-:Y:S01]  /*3630*/  HMMA.16816.F32.BF16 R32, R24, R20, RZ ;  /* 0x000000141820723c */ /* 0x000fe200000418ff */
[----:B------:R-:W-:-:S02]  /*3640*/  LOP3.LUT R12, R96, 0xc9, RZ, 0xfc, !PT ;  /* 0x000000c9600c7812 */ /* 0x000fc400078efcff */
[----:B------:R-:W-:Y:S02]  /*3650*/  FSEL R115, R14, -INF , !P3 ;  /* 0xff8000000e737808 */ /* 0x000fe40005800000 */
[----:B------:R-:W-:Y:S01]  /*3660*/  FSEL R174, R13, -INF , !P1 ;  /* 0xff8000000dae7808 */ /* 0x000fe20004800000 */
[----:B------:R-:W-:Y:S01]  /*3670*/  HMMA.16816.F32.BF16 R20, R24, R22, RZ ;  /* 0x000000161814723c */ /* 0x000fe200000418ff */
[C---:B------:R-:W-:Y:S02]  /*3680*/  ISETP.GE.AND P3, PT, R12.reuse, R63, PT ;  /* 0x0000003f0c00720c */ /* 0x040fe40003f66270 */
[----:B------:R-:W-:Y:S02]  /*3690*/  ISETP.GE.AND P1, PT, R12, R47, PT ;  /* 0x0000002f0c00720c */ /* 0x000fe40003f26270 */
[----:B------:R-:W-:Y:S02]  /*36a0*/  LOP3.LUT R12, R96, 0xd0, RZ, 0xfc, !PT ;  /* 0x000000d0600c7812 */ /* 0x000fe400078efcff */
[----:B------:R-:W-:-:S02]  /*36b0*/  FSEL R109, R15, -INF , !P4 ;  /* 0xff8000000f6d7808 */ /* 0x000fc40006000000 */
[----:B------:R-:W-:Y:S02]  /*36c0*/  FSEL R36, R36, -INF , !P2 ;  /* 0xff80000024247808 */ /* 0x000fe40005000000 */
[C---:B------:R-:W-:Y:S02]  /*36d0*/  ISETP.GE.AND P4, PT, R12.reuse, R63, PT ;  /* 0x0000003f0c00720c */ /* 0x040fe40003f86270 */
[----:B------:R-:W-:Y:S02]  /*36e0*/  ISETP.GE.AND P2, PT, R12, R47, PT ;  /* 0x0000002f0c00720c */ /* 0x000fe40003f46270 */
[C---:B-1----:R-:W-:Y:S01]  /*36f0*/  HMMA.16816.F32.BF16 R12, R24.reuse, R40, RZ ;  /* 0x00000028180c723c */ /* 0x042fe200000418ff */
[----:B------:R-:W-:Y:S02]  /*3700*/  LOP3.LUT R54, R96, 0xd1, RZ, 0xfc, !PT ;  /* 0x000000d160367812 */ /* 0x000fe400078efcff */
[----:B------:R-:W-:Y:S02]  /*3710*/  FSEL R105, R38, -INF , !P5 ;  /* 0xff80000026697808 */ /* 0x000fe40006800000 */
[----:B------:R-:W-:Y:S01]  /*3720*/  FSEL R38, R37, -INF , !P3 ;  /* 0xff80000025267808 */ /* 0x000fe20005800000 */
[----:B------:R-:W-:Y:S01]  /*3730*/  HMMA.16816.F32.BF16 R24, R24, R42, RZ ;  /* 0x0000002a1818723c */ /* 0x000fe200000418ff */
[----:B------:R-:W-:-:S02]  /*3740*/  ISETP.GE.AND P5, PT, R54, R63, PT ;  /* 0x0000003f3600720c */ /* 0x000fc40003fa6270 */
[----:B------:R-:W-:Y:S02]  /*3750*/  ISETP.GE.AND P3, PT, R54, R47, PT ;  /* 0x0000002f3600720c */ /* 0x000fe40003f66270 */
[C---:B------:R-:W-:Y:S01]  /*3760*/  LOP3.LUT R40, R96.reuse, 0xd8, RZ, 0xfc, !PT ;  /* 0x000000d860287812 */ /* 0x040fe200078efcff */
[C---:B---3--:R-:W-:Y:S01]  /*3770*/  HMMA.16816.F32.BF16 R32, R4.reuse, R28, R32 ;  /* 0x0000001c0420723c */ /* 0x048fe20000041820 */
[----:B------:R-:W-:Y:S02]  /*3780*/  LOP3.LUT R54, R96, 0xd9, RZ, 0xfc, !PT ;  /* 0x000000d960367812 */ /* 0x000fe400078efcff */
[----:B------:R-:W-:Y:S02]  /*3790*/  FSEL R97, R94, -INF , !P2 ;  /* 0xff8000005e617808 */ /* 0x000fe40005000000 */
[----:B------:R-:W-:Y:S01]  /*37a0*/  ISETP.GE.AND P2, PT, R54, R63, PT ;  /* 0x0000003f3600720c */ /* 0x000fe20003f46270 */
[----:B------:R-:W-:Y:S01]  /*37b0*/  HMMA.16816.F32.BF16 R20, R4, R30, R20 ;  /* 0x0000001e0414723c */ /* 0x000fe20000041814 */
[----:B------:R-:W-:-:S02]  /*37c0*/  FSEL R28, R92, -INF , !P4 ;  /* 0xff8000005c1c7808 */ /* 0x000fc40006000000 */
[----:B------:R-:W-:Y:S02]  /*37d0*/  ISETP.GE.AND P4, PT, R40, R47, PT ;  /* 0x0000002f2800720c */ /* 0x000fe40003f86270 */
[C---:B------:R-:W-:Y:S01]  /*37e0*/  LOP3.LUT R42, R96.reuse, 0xe0, RZ, 0xfc, !PT ;  /* 0x000000e0602a7812 */ /* 0x040fe200078efcff */
[C---:B--2---:R-:W-:Y:S01]  /*37f0*/  HMMA.16816.F32.BF16 R12, R4.reuse, R8, R12 ;  /* 0x00000008040c723c */ /* 0x044fe2000004180c */
[----:B------:R-:W-:Y:S02]  /*3800*/  LOP3.LUT R30, R96, 0xe1, RZ, 0xfc, !PT ;  /* 0x000000e1601e7812 */ /* 0x000fe400078efcff */
[----:B------:R-:W-:Y:S02]  /*3810*/  FSEL R101, R39, -INF , !P1 ;  /* 0xff80000027657808 */ /* 0x000fe40004800000 */
[----:B------:R-:W-:Y:S01]  /*3820*/  ISETP.GE.AND P1, PT, R40, R63, PT ;  /* 0x0000003f2800720c */ /* 0x000fe20003f26270 */
[----:B------:R-:W-:Y:S01]  /*3830*/  HMMA.16816.F32.BF16 R24, R4, R10, R24 ;  /* 0x0000000a0418723c */ /* 0x000fe20000041818 */
[----:B------:R-:W-:-:S02]  /*3840*/  FSEL R61, R18, -INF , !P4 ;  /* 0xff800000123d7808 */ /* 0x000fc40006000000 */
[----:B------:R-:W-:Y:S02]  /*3850*/  FSEL R40, R93, -INF , !P5 ;  /* 0xff8000005d287808 */ /* 0x000fe40006800000 */
[----:B------:R-:W-:Y:S02]  /*3860*/  FSEL R95, R95, -INF , !P3 ;  /* 0xff8000005f5f7808 */ /* 0x000fe40005800000 */
[----:B------:R-:W-:Y:S02]  /*3870*/  FSEL R18, R17, -INF , !P2 ;  /* 0xff80000011127808 */ /* 0x000fe40005000000 */
[----:B------:R-:W-:Y:S02]  /*3880*/  ISETP.GE.AND P5, PT, R54, R47, PT ;  /* 0x0000002f3600720c */ /* 0x000fe40003fa6270 */
        /* <DEDUP_REMOVED lines=8> */
[C---:B------:R-:W-:Y:S02]  /*3910*/  ISETP.GE.AND P5, PT, R30.reuse, R63, PT ;  /* 0x0000003f1e00720c */ /* 0x040fe40003fa6270 */
[----:B------:R-:W-:Y:S02]  /*3920*/  ISETP.GE.AND P3, PT, R30, R47, PT ;  /* 0x0000002f1e00720c */ /* 0x000fe40003f66270 */
[C---:B------:R-:W-:Y:S02]  /*3930*/  LOP3.LUT R42, R96.reuse, 0xe9, RZ, 0xfc, !PT ;  /* 0x000000e9602a7812 */ /* 0x040fe400078efcff */
[----:B------:R-:W-:Y:S02]  /*3940*/  LOP3.LUT R30, R96, 0xf0, RZ, 0xfc, !PT ;  /* 0x000000f0601e7812 */ /* 0x000fe400078efcff */
        /* <DEDUP_REMOVED lines=8> */
[C---:B------:R-:W-:Y:S02]  /*39d0*/  LOP3.LUT R30, R96.reuse, 0xf1, RZ, 0xfc, !PT ;  /* 0x000000f1601e7812 */ /* 0x040fe400078efcff */
[----:B------:R-:W-:Y:S02]  /*39e0*/  LOP3.LUT R4, R96, 0xf8, RZ, 0xfc, !PT ;  /* 0x000000f860047812 */ /* 0x000fe400078efcff */
        /* <DEDUP_REMOVED lines=8> */
[----:B------:R-:W-:Y:S02]  /*3a70*/  LOP3.LUT R4, R96, 0xf9, RZ, 0xfc, !PT ;  /* 0x000000f960047812 */ /* 0x000fe400078efcff */
[----:B------:R-:W-:-:S02]  /*3a80*/  FSEL R55, R14, -INF , !P5 ;  /* 0xff8000000e377808 */ /* 0x000fc40006800000 */
[-C--:B------:R-:W-:Y:S02]  /*3a90*/  ISETP.GE.AND P5, PT, R96, R63.reuse, PT ;  /* 0x0000003f6000720c */ /* 0x080fe40003fa6270 */
[----:B------:R-:W-:Y:S02]  /*3aa0*/  FSEL R96, R13, -INF , !P3 ;  /* 0xff8000000d607808 */ /* 0x000fe40005800000 */
[----:B------:R-:W-:Y:S02]  /*3ab0*/  FSEL R54, R15, -INF , !P1 ;  /* 0xff8000000f367808 */ /* 0x000fe40004800000 */
        /* <DEDUP_REMOVED lines=9> */
[----:B------:R-:W-:Y:S05]  /*3b50*/  @P6 BRA `(.L_x_1555) ;  /* 0x0000000000e46947 */ /* 0x000fea0003800000 */
[----:B------:R-:W1:Y:S01]  /*3b60*/  LDC R7, c[0x0][0x380] ;  /* 0x0000e000ff077b82 */ /* 0x000e620000000800 */
[C---:B------:R-:W-:Y:S02]  /*3b70*/  IADD3 R22, R2.reuse, -0x100, RZ ;  /* 0xffffff0002167810 */ /* 0x040fe40007ffe0ff */
[----:B------:R-:W-:Y:S02]  /*3b80*/  IABS R11, R2 ;  /* 0x00000002000b7213 */ /* 0x000fe40000000000 */
[----:B------:R-:W-:Y:S02]  /*3b90*/  IABS R9, R22 ;  /* 0x0000001600097213 */ /* 0x000fe40000000000 */
[-C--:B-1----:R-:W-:Y:S02]  /*3ba0*/  IABS R5, R7.reuse ;  /* 0x0000000700057213 */ /* 0x082fe40000000000 */
[-C--:B------:R-:W-:Y:S02]  /*3bb0*/  LOP3.LUT R2, R2, R7.reuse, RZ, 0x3c, !PT ;  /* 0x0000000702027212 */ /* 0x080fe400078e3cff */
[----:B------:R-:W1:Y:S01]  /*3bc0*/  I2F.RP R13, R5 ;  /* 0x00000005000d7306 */ /* 0x000e620000209400 */
[----:B------:R-:W-:-:S02]  /*3bd0*/  LOP3.LUT R22, R22, R7, RZ, 0x3c, !PT ;  /* 0x0000000716167212 */ /* 0x000fc400078e3cff */
[----:B------:R-:W-:Y:S02]  /*3be0*/  ISETP.GE.AND P3, PT, R2, RZ, PT ;  /* 0x000000ff0200720c */ /* 0x000fe40003f66270 */
[----:B------:R-:W-:-:S03]  /*3bf0*/  LOP3.LUT R2, RZ, R7, RZ, 0x33, !PT ;  /* 0x00000007ff027212 */ /* 0x000fc600078e33ff */
        /* <DEDUP_REMOVED lines=25> */
[----:B------:R-:W-:Y:S02]  /*3d90*/  @!P3 IADD3 R15, -R15, RZ, RZ ;  /* 0x000000ff0f0fb210 */ /* 0x000fe40007ffe1ff */
[----:B------:R-:W-:Y:S02]  /*3da0*/  @!P1 IMAD.MOV R13, RZ, RZ, -R13 ;  /* 0x000000ffff0d9224 */ /* 0x000fe400078e0a0d */
[----:B------:R-:W-:-:S03]  /*3db0*/  SEL R5, R2, R15, !P2 ;  /* 0x0000000f02057207 */ /* 0x000fc60005000000 */
[----:B------:R-:W-:Y:S02]  /*3dc0*/  SEL R2, R2, R13, !P2 ;  /* 0x0000000d02027207 */ /* 0x000fe40005000000 */
[----:B------:R-:W-:-:S04]  /*3dd0*/  IMAD.WIDE R24, R5, 0x4, R246 ;  /* 0x0000000405187825 */ /* 0x000fc800078e02f6 */
[----:B------:R-:W-:Y:S01]  /*3de0*/  IMAD.WIDE R22, R2, 0x4, R246 ;  /* 0x0000000402167825 */ /* 0x000fe200078e02f6 */
[----:B------:R-:W2:Y:S04]  /*3df0*/  LDG.E R12, desc[UR16][R24.64] ;  /* 0x00000010180c7981 */ /* 0x000ea8000c1e1900 */
[----:B------:R-:W2:Y:S01]  /*3e00*/  LDG.E R9, desc[UR16][R22.64] ;  /* 0x0000001016097981 */ /* 0x000ea2000c1e1900 */
[----:B------:R-:W-:-:S05]  /*3e10*/  IADD3 R2, R5, -R2, RZ ;  /* 0x8000000205027210 */ /* 0x000fca0007ffe0ff */
[----:B------:R-:W-:-:S05]  /*3e20*/  IMAD R7, R2, R7, -0x100 ;  /* 0xffffff0002077424 */ /* 0x000fca00078e0207 */
[----:B------:R-:W-:-:S05]  /*3e30*/  SHF.R.S32.HI R2, RZ, 0x1f, R7 ;  /* 0x0000001fff027819 */ /* 0x000fca0000011407 */
[----:B------:R-:W-:-:S04]  /*3e40*/  IMAD R2, R2, UR6, RZ ;  /* 0x0000000602027c24 */ /* 0x000fc8000f8e02ff */
[----:B------:R-:W-:Y:S02]  /*3e50*/  IMAD R2, R7, UR7, R2 ;  /* 0x0000000707027c24 */ /* 0x000fe4000f8e0202 */
[----:B--2---:R-:W-:Y:S02]  /*3e60*/  IMAD.IADD R9, R9, 0x1, -R12 ;  /* 0x0000000109097824 */ /* 0x004fe400078e0a0c */
[----:B------:R-:W-:-:S03]  /*3e70*/  IMAD.WIDE.U32 R12, R7, UR6, RZ ;  /* 0x00000006070c7c25 */ /* 0x000fc6000f8e00ff */
[----:B------:R-:W-:Y:S02]  /*3e80*/  SHF.R.S32.HI R5, RZ, 0x1f, R9 ;  /* 0x0000001fff057819 */ /* 0x000fe40000011409 */
[----:B------:R-:W-:-:S03]  /*3e90*/  IADD3 R13, R13, R2, RZ ;  /* 0x000000020d0d7210 */ /* 0x000fc60007ffe0ff */
[----:B------:R-:W-:Y:S02]  /*3ea0*/  IMAD R14, R5, UR8, RZ ;  /* 0x00000008050e7c24 */ /* 0x000fe4000f8e02ff */
[----:B------:R-:W-:-:S04]  /*3eb0*/  IMAD.WIDE.U32 R12, R9, UR8, R12 ;  /* 0x00000008090c7c25 */ /* 0x000fc8000f8e000c */
[----:B------:R-:W-:-:S04]  /*3ec0*/  IMAD R14, R9, UR9, R14 ;  /* 0x00000009090e7c24 */ /* 0x000fc8000f8e020e */
[----:B------:R-:W-:Y:S01]  /*3ed0*/  IMAD.IADD R14, R13, 0x1, R14 ;  /* 0x000000010d0e7824 */ /* 0x000fe200078e020e */
[----:B------:R-:W-:Y:S06]  /*3ee0*/  BRA `(.L_x_1556) ;  /* 0x0000000000107947 */ /* 0x000fec0003800000 */
.L_x_1555:
[----:B------:R-:W-:-:S04]  /*3ef0*/  ULEA UR6, -UR6, URZ, 0x8 ;  /* 0x0000003f06067291 */ /* 0x000fc8000f8e413f */
[----:B------:R-:W-:Y:S02]  /*3f00*/  USHF.R.S32.HI UR4, URZ, 0x1f, UR6 ;  /* 0x0000001f3f047899 */ /* 0x000fe40008011406 */
[----:B------:R-:W-:-:S04]  /*3f10*/  MOV R12, UR6 ;  /* 0x00000006000c7c02 */ /* 0x000fc80008000f00 */
[----:B------:R-:W-:-:S07]  /*3f20*/  MOV R14, UR4 ;  /* 0x00000004000e7c02 */ /* 0x000fce0008000f00 */
.L_x_1556:
[----:B------:R-:W-:-:S04]  /*3f30*/  LEA R240, P1, R12, R240, 0x1 ;  /* 0x000000f00cf07211 */ /* 0x000fc800078208ff */
[----:B------:R-:W-:Y:S02]  /*3f40*/  LEA.HI.X R241, R12, R241, R14, 0x1, P1 ;  /* 0x000000f10cf17211 */ /* 0x000fe400008f0c0e */
[----:B------:R-:W-:-:S03]  /*3f50*/  IADD3 R26, P1, R240, UR18, RZ ;  /* 0x00000012f01a7c10 */ /* 0x000fc6000ff3e0ff */
[----:B------:R-:W-:Y:S01]  /*3f60*/  @!PT LDS RZ, [RZ] ;  /* 0x00000000fffff984 */ /* 0x000fe20000000800 */
[----:B------:R-:W-:Y:S01]  /*3f70*/  @!PT LDS RZ, [RZ] ;  /* 0x00000000fffff984 */ /* 0x000fe20000000800 */
[----:B------:R-:W-:Y:S01]  /*3f80*/  @!PT LDS RZ, [RZ] ;  /* 0x00000000fffff984 */ /* 0x000fe20000000800 */
        /* <DEDUP_REMOVED lines=22> */
.L_x_1554:
[----:B------:R-:W-:Y:S01]  /*40f0*/  FMNMX.FTZ R5, R10, R106, !PT ;  /* 0x0000006a0a057209 */ /* 0x000fe20007810000 */
[----:B------:R-:W-:Y:S01]  /*4100*/  ULDC UR4, c[0x0][0x2ec] ;  /* 0x0000bb0000047ab9 */ /* 0x000fe20000000800 */
[----:B------:R-:W-:Y:S02]  /*4110*/  LEA R232, R4, UR5, 0x1 ;  /* 0x0000000504e87c11 */ /* 0x000fe4000f8e08ff */
        /* <DEDUP_REMOVED lines=61> */
[----:B-1----:R-:W-:-:S05]  /*44f0*/  FMNMX.FTZ R12, R62, R5, !PT ;  /* 0x000000053e0c7209 */ /* 0x002fca0007810000 */
[----:B------:R-:W1:Y:S02]  /*4500*/  SHFL.BFLY PT, R5, R12, 0x2, 0x1f ;  /* 0x0c401f000c057f89 */ /* 0x000e6400000e0000 */
[----:B-1----:R-:W-:Y:S02]  /*4510*/  FMNMX.FTZ R5, R12, R5, !PT ;  /* 0x000000050c057209 */ /* 0x002fe40007810000 */
[----:B------:R-:W-:Y:S04]  /*4520*/  LDSM.16.MT88.4 R12, [R232+0x5000] ;  /* 0x00500000e80c783b */ /* 0x000fe80000004200 */
[----:B------:R-:W1:Y:S02]  /*4530*/  SHFL.BFLY PT, R2, R5, 0x1, 0x1f ;  /* 0x0c201f0005027f89 */ /* 0x000e6400000e0000 */
        /* <DEDUP_REMOVED lines=99> */
[----:B------:R-:W-:Y:S01]  /*4b70*/  FADD.FTZ R152, R171, R152 ;  /* 0x00000098ab987221 */ /* 0x000fe20000010000 */
[--C-:B------:R-:W-:Y:S01]  /*4b80*/  FFMA.FTZ R76, R166, UR4, -R91.reuse ;  /* 0x00000004a64c7c23 */ /* 0x100fe2000801085b */
[----:B------:R-:W-:Y:S01]  /*4b90*/  FMNMX.FTZ R0, R153, R0, !PT ;  /* 0x0000000099007209 */ /* 0x000fe20007810000 */
[--C-:B------:R-:W-:Y:S01]  /*4ba0*/  FFMA.FTZ R73, R168, UR4, -R91.reuse ;  /* 0x00000004a8497c23 */ /* 0x100fe2000801085b */
[----:B------:R-:W-:Y:S01]  /*4bb0*/  FADD.FTZ R165, R165, R152 ;  /* 0x00000098a5a57221 */ /* 0x000fe20000010000 */
[----:B------:R-:W-:Y:S01]  /*4bc0*/  MUFU.EX2 R120, R120 ;  /* 0x0000007800787308 */ /* 0x000fe20000000800 */
[----:B------:R-:W-:Y:S01]  /*4bd0*/  FMNMX.FTZ R0, R197, R0, !PT ;  /* 0x00000000c5007209 */ /* 0x000fe20007810000 */
[--C-:B------:R-:W-:Y:S01]  /*4be0*/  FFMA.FTZ R71, R170, UR4, -R91.reuse ;  /* 0x00000004aa477c23 */ /* 0x100fe2000801085b */
[--C-:B------:R-:W-:Y:S01]  /*4bf0*/  FFMA.FTZ R70, R172, UR4, -R91.reuse ;  /* 0x00000004ac467c23 */ /* 0x100fe2000801085b */
[--C-:B------:R-:W-:Y:S01]  /*4c00*/  FFMA.FTZ R67, R174, UR4, -R91.reuse ;  /* 0x00000004ae437c23 */ /* 0x100fe2000801085b */
[----:B------:R-:W-:Y:S01]  /*4c10*/  FMNMX.FTZ R0, R159, R0, !PT ;  /* 0x000000009f007209 */ /* 0x000fe20007810000 */
[--C-:B------:R-:W-:Y:S01]  /*4c20*/  FFMA.FTZ R63, R63, UR4, -R91.reuse ;  /* 0x000000043f3f7c23 */ /* 0x100fe2000801085b */
[----:B------:R-:W-:Y:S01]  /*4c30*/  FFMA.FTZ R62, R62, UR4, -R91 ;  /* 0x000000043e3e7c23 */ /* 0x000fe2000801085b */
        /* <DEDUP_REMOVED lines=66> */
[----:B------:R-:W-:Y:S01]  /*5060*/  LDSM.16.MT88.4 R4, [R232+0x5400] ;  /* 0x00540000e804783b */ /* 0x000fe20000004200 */
[C---:B------:R-:W-:Y:S01]  /*5070*/  FSETP.NEU.FTZ.AND P1, PT, R0.reuse, -INF , PT ;  /* 0xff8000000000780b */ /* 0x040fe20003f3d000 */
[----:B------:R-:W-:-:S05]  /*5080*/  FMUL.FTZ R64, R0, UR4 ;  /* 0x0000000400407c20 */ /* 0x000fca0008410000 */
[----:B------:R-:W-:Y:S01]  /*5090*/  MUFU.EX2 R80, R80 ;  /* 0x0000005000507308 */ /* 0x000fe20000000800 */
[----:B------:R-:W-:-:S05]  /*50a0*/  FSEL R64, R64, RZ, P1 ;  /* 0x000000ff40407208 */ /* 0x000fca0000800000 */
[--C-:B------:R-:W-:Y:S01]  /*50b0*/  FFMA.FTZ R132, R231, UR4, -R64.reuse ;  /* 0x00000004e7847c23 */ /* 0x100fe20008010840 */
[--C-:B------:R-:W-:Y:S01]  /*50c0*/  FFMA.FTZ R169, R169, UR4, -R64.reuse ;  /* 0x00000004a9a97c23 */ /* 0x100fe20008010840 */
[--C-:B------:R-:W-:Y:S01]  /*50d0*/  FFMA.FTZ R150, R116, UR4, -R64.reuse ;  /* 0x0000000474967c23 */ /* 0x100fe20008010840 */
[--C-:B------:R-:W-:Y:S01]  /*50e0*/  FFMA.FTZ R163, R163, UR4, -R64.reuse ;  /* 0x00000004a3a37c23 */ /* 0x100fe20008010840 */
[--C-:B------:R-:W-:Y:S01]  /*50f0*/  FFMA.FTZ R144, R114, UR4, -R64.reuse ;  /* 0x0000000472907c23 */ /* 0x100fe20008010840 */
[----:B------:R-:W-:Y:S01]  /*5100*/  IADD3 R231, R3, R232, RZ ;  /* 0x000000e803e77210 */ /* 0x000fe20007ffe0ff */
[--C-:B------:R-:W-:Y:S01]  /*5110*/  FFMA.FTZ R151, R151, UR4, -R64.reuse ;  /* 0x0000000497977c23 */ /* 0x100fe20008010840 */
[----:B------:R-:W-:Y:S01]  /*5120*/  MUFU.EX2 R169, R169 ;  /* 0x000000a900a97308 */ /* 0x000fe20000000800 */
[--C-:B------:R-:W-:Y:S01]  /*5130*/  FFMA.FTZ R134, R108, UR4, -R64.reuse ;  /* 0x000000046c867c23 */ /* 0x100fe20008010840 */
[--C-:B------:R-:W-:Y:S01]  /*5140*/  FFMA.FTZ R145, R145, UR4, -R64.reuse ;  /* 0x0000000491917c23 */ /* 0x100fe20008010840 */
[----:B------:R-:W1:Y:S01]  /*5150*/  LDSM.16.MT88.4 R24, [R231+0x5000] ;  /* 0x00500000e718783b */ /* 0x000e620000004200 */
[--C-:B------:R-:W-:Y:S01]  /*5160*/  FFMA.FTZ R131, R131, UR4, -R64.reuse ;  /* 0x0000000483837c23 */ /* 0x100fe20008010840 */
[--C-:B------:R-:W-:Y:S01]  /*5170*/  FFMA.FTZ R124, R251, UR4, -R64.reuse ;  /* 0x00000004fb7c7c23 */ /* 0x100fe20008010840 */
[--C-:B------:R-:W-:Y:S01]  /*5180*/  FFMA.FTZ R127, R127, UR4, -R64.reuse ;  /* 0x000000047f7f7c23 */ /* 0x100fe20008010840 */
[----:B------:R-:W2:Y:S01]  /*5190*/  LDSM.16.MT88.4 R40, [R231+0x5400] ;  /* 0x00540000e728783b */ /* 0x000ea20000004200 */
[----:B------:R-:W3:Y:S01]  /*51a0*/  MUFU.EX2 R150, R150 ;  /* 0x0000009600967308 */ /* 0x000ee20000000800 */
[--C-:B------:R-:W-:Y:S01]  /*51b0*/  FFMA.FTZ R116, R249, UR4, -R64.reuse ;  /* 0x00000004f9747c23 */ /* 0x100fe20008010840 */
[--C-:B------:R-:W-:Y:S01]  /*51c0*/  FFMA.FTZ R119, R119, UR4, -R64.reuse ;  /* 0x0000000477777c23 */ /* 0x100fe20008010840 */
[----:B------:R-:W4:Y:S01]  /*51d0*/  LDSM.16.MT88.4 R32, [R231+0x5800] ;  /* 0x00580000e720783b */ /* 0x000f220000004200 */
        /* <DEDUP_REMOVED lines=29> */
[----:B-----5:R-:W-:Y:S01]  /*53b0*/  F2FP.BF16.F32.PACK_AB R31, R144, R163 ;  /* 0x000000a3901f723e */ /* 0x020fe200000010ff */
[--C-:B------:R-:W-:Y:S01]  /*53c0*/  FFMA.FTZ R183, R183, UR4, -R64.reuse ;  /* 0x00000004b7b77c23 */ /* 0x100fe20008010840 */
[--C-:B------:R-:W-:Y:S01]  /*53d0*/  FFMA.FTZ R162, R181, UR4, -R64.reuse ;  /* 0x00000004b5a27c23 */ /* 0x100fe20008010840 */
[--C-:B------:R-:W-:Y:S01]  /*53e0*/  FFMA.FTZ R177, R177, UR4, -R64.reuse ;  /* 0x00000004b1b17c23 */ /* 0x100fe20008010840 */
[----:B------:R-:W-:Y:S01]  /*53f0*/  FFMA.FTZ R164, R175, UR4, -R64 ;  /* 0x00000004afa47c23 */ /* 0x000fe20008010840 */
[----:B------:R-:W-:Y:S01]  /*5400*/  FADD.FTZ R150, R169, R150 ;  /* 0x00000096a9967221 */ /* 0x000fe20000010000 */
[----:B------:R-:W-:Y:S01]  /*5410*/  FFMA.FTZ R161, R161, UR4, -R64 ;  /* 0x00000004a1a17c23 */ /* 0x000fe20008010840 */
[----:B------:R-:W-:Y:S01]  /*5420*/  MUFU.EX2 R145, R145 ;  /* 0x0000009100917308 */ /* 0x000fe20000000800 */
[C---:B------:R-:W-:Y:S01]  /*5430*/  HMMA.16816.F32.BF16 R16, R28.reuse, R12, RZ ;  /* 0x0000000c1c10723c */ /* 0x040fe200000418ff */
[----:B------:R-:W-:Y:S01]  /*5440*/  FADD.FTZ R163, R163, R150 ;  /* 0x00000096a3a37221 */ /* 0x000fe20000010000 */
[--C-:B------:R-:W-:Y:S01]  /*5450*/  FFMA.FTZ R149, R149, UR4, -R64.reuse ;  /* 0x0000000495957c23 */ /* 0x100fe20008010840 */
[--C-:B------:R-:W-:Y:S01]  /*5460*/  FFMA.FTZ R137, R137, UR4, -R64.reuse ;  /* 0x0000000489897c23 */ /* 0x100fe20008010840 */
[--C-:B------:R-:W-:Y:S01]  /*5470*/  FFMA.FTZ R61, R61, UR4, -R64.reuse ;  /* 0x000000043d3d7c23 */ /* 0x100fe20008010840 */
[--C-:B------:R-:W-:Y:S01]  /*5480*/  FFMA.FTZ R60, R60, UR4, -R64.reuse ;  /* 0x000000043c3c7c23 */ /* 0x100fe20008010840 */
[C---:B------:R-:W-:Y:S01]  /*5490*/  HMMA.16816.F32.BF16 R12, R28.reuse, R14, RZ ;  /* 0x0000000e1c0c723c */ /* 0x040fe200000418ff */
[----:B------:R-:W5:Y:S01]  /*54a0*/  MUFU.EX2 R132, R132 ;  /* 0x0000008400847308 */ /* 0x000f620000000800 */
[----:B---3--:R-:W-:Y:S01]  /*54b0*/  F2FP.BF16.F32.PACK_AB R37, R134, R151 ;  /* 0x000000978625723e */ /* 0x008fe200000010ff */
[--C-:B------:R-:W-:Y:S01]  /*54c0*/  FFMA.FTZ R97, R97, UR4, -R64.reuse ;  /* 0x0000000461617c23 */ /* 0x100fe20008010840 */
[--C-:B------:R-:W-:Y:S01]  /*54d0*/  FFMA.FTZ R59, R59, UR4, -R64.reuse ;  /* 0x000000043b3b7c23 */ /* 0x100fe20008010840 */
[--C-:B------:R-:W-:Y:S01]  /*54e0*/  FFMA.FTZ R58, R58, UR4, -R64.reuse ;  /* 0x000000043a3a7c23 */ /* 0x100fe20008010840 */
[C---:B-1----:R-:W-:Y:S01]  /*54f0*/  HMMA.16816.F32.BF16 R8, R28.reuse, R24, RZ ;  /* 0x000000181c08723c */ /* 0x042fe200000418ff */
[--C-:B------:R-:W-:Y:S01]  /*5500*/  FFMA.FTZ R57, R57, UR4, -R64.reuse ;  /* 0x0000000439397c23 */ /* 0x100fe20008010840 */
[----:B------:R-:W-:Y:S01]  /*5510*/  FFMA.FTZ R56, R56, UR4, -R64 ;  /* 0x0000000438387c23 */ /* 0x000fe20008010840 */
[----:B------:R-:W-:Y:S03]  /*5520*/  MUFU.EX2 R131, R131 ;  /* 0x0000008300837308 */ /* 0x000fe60000000800 */
[----:B------:R-:W-:Y:S01]  /*5530*/  HMMA.16816.F32.BF16 R28, R28, R26, RZ ;  /* 0x0000001a1c1c723c */ /* 0x000fe200000418ff */
[----:B------:R-:W-:-:S04]  /*5540*/  F2FP.BF16.F32.PACK_AB R24, R126, R139 ;  /* 0x0000008b7e18723e */ /* 0x000fc800000010ff */
[----:B------:R-:W1:Y:S01]  /*5550*/  MUFU.EX2 R124, R124 ;  /* 0x0000007c007c7308 */ /* 0x000e620000000800 */
[----:B-----5:R-:W-:Y:S02]  /*5560*/  F2FP.BF16.F32.PACK_AB R39, R132, R145 ;  /* 0x000000918427723e */ /* 0x020fe400000010ff */
[----:B------:R-:W-:-:S05]  /*5570*/  F2FP.BF16.F32.PACK_AB R26, R120, R125 ;  /* 0x0000007d781a723e */ /* 0x000fca00000010ff */
[----:B------:R-:W-:Y:S01]  /*5580*/  MUFU.EX2 R127, R127 ;  /* 0x0000007f007f7308 */ /* 0x000fe20000000800 */
[C---:B------:R-:W-:Y:S06]  /*5590*/  HMMA.16816.F32.BF16 R16, R36.reuse, R4, R16 ;  /* 0x000000042410723c */ /* 0x040fec0000041810 */
[----:B------:R-:W-:Y:S01]  /*55a0*/  HMMA.16816.F32.BF16 R12, R36, R6, R12 ;  /* 0x00000006240c723c */ /* 0x000fe2000004180c */
[----:B------:R-:W3:Y:S01]  /*55b0*/  MUFU.EX2 R116, R116 ;  /* 0x0000007400747308 */ /* 0x000ee20000000800 */
[----:B------:R-:W5:Y:S01]  /*55c0*/  LDSM.16.MT88.4 R4, [R232+0x5c00] ;  /* 0x005c0000e804783b */ /* 0x000f620000004200 */
[----:B-1----:R-:W-:-:S03]  /*55d0*/  F2FP.BF16.F32.PACK_AB R25, R124, R131 ;  /* 0x000000837c19723e */ /* 0x002fc600000010ff */
[C---:B--2---:R-:W-:Y:S03]  /*55e0*/  HMMA.16816.F32.BF16 R8, R36.reuse, R40, R8 ;  /* 0x000000282408723c */ /* 0x044fe60000041808 */
[----:B------:R-:W-:Y:S03]  /*55f0*/  MUFU.EX2 R119, R119 ;  /* 0x0000007700777308 */ /* 0x000fe60000000800 */
[----:B------:R-:W-:Y:S01]  /*5600*/  HMMA.16816.F32.BF16 R28, R36, R42, R28 ;  /* 0x0000002a241c723c */ /* 0x000fe2000004181c */
[----:B------:R-:W1:Y:S04]  /*5610*/  LDSM.16.MT88.4 R36, [R231+0x5c00] ;  /* 0x005c0000e724783b */ /* 0x000e680000004200 */
[----:B------:R-:W2:Y:S01]  /*5620*/  MUFU.EX2 R108, R108 ;  /* 0x0000006c006c7308 */ /* 0x000ea20000000800 */
[----:B---3--:R-:W-:Y:S01]  /*5630*/  F2FP.BF16.F32.PACK_AB R27, R116, R127 ;  /* 0x0000007f741b723e */ /* 0x008fe200000010ff */
[----:B------:R-:W-:Y:S06]  /*5640*/  LDSM.16.MT88.4 R40, [R231+0x6000] ;  /* 0x00600000e728783b */ /* 0x000fec0000004200 */
[----:B------:R-:W-:Y:S01]  /*5650*/  MUFU.EX2 R3, R3 ;  /* 0x0000000300037308 */ /* 0x000fe20000000800 */
[C---:B------:R-:W-:Y:S06]  /*5660*/  HMMA.16816.F32.BF16 R16, R24.reuse, R20, R16 ;  /* 0x000000141810723c */ /* 0x040fec0000041810 */
[C---:B------:R-:W-:Y:S01]  /*5670*/  HMMA.16816.F32.BF16 R12, R24.reuse, R22, R12 ;  /* 0x00000016180c723c */ /* 0x040fe2000004180c */
[----:B------:R-:W3:Y:S01]  /*5680*/  MUFU.EX2 R114, R114 ;  /* 0x0000007200727308 */ /* 0x000ee20000000800 */
[----:B------:R-:W1:Y:S04]  /*5690*/  LDSM.16.MT88.4 R20, [R232+0x6000] ;  /* 0x00600000e814783b */ /* 0x000e680000004200 */
[C---:B----4-:R-:W-:Y:S03]  /*56a0*/  HMMA.16816.F32.BF16 R8, R24.reuse, R32, R8 ;  /* 0x000000201808723c */ /* 0x050fe60000041808 */
[----:B------:R-:W-:Y:S03]  /*56b0*/  MUFU.EX2 R118, R118 ;  /* 0x0000007600767308 */ /* 0x000fe60000000800 */
[----:B------:R-:W-:Y:S01]  /*56c0*/  HMMA.16816.F32.BF16 R28, R24, R34, R28 ;  /* 0x00000022181c723c */ /* 0x000fe2000004181c */
[----:B------:R-:W-:-:S04]  /*56d0*/  F2FP.BF16.F32.PACK_AB R32, R104, R111 ;  /* 0x0000006f6820723e */ /* 0x000fc800000010ff */
[----:B------:R-:W4:Y:S02]  /*56e0*/  MUFU.EX2 R121, R121 ;  /* 0x0000007900797308 */ /* 0x000f240000000800 */
[----:B------:R-:W-:Y:S02]  /*56f0*/  F2FP.BF16.F32.PACK_AB R24, R110, R117 ;  /* 0x000000756e18723e */ /* 0x000fe400000010ff */
[----:B--2---:R-:W-:Y:S02]  /*5700*/  F2FP.BF16.F32.PACK_AB R25, R108, R119 ;  /* 0x000000776c19723e */ /* 0x004fe400000010ff */
[----:B------:R-:W-:Y:S02]  /*5710*/  F2FP.BF16.F32.PACK_AB R26, R106, R113 ;  /* 0x000000716a1a723e */ /* 0x000fe400000010ff */
[----:B---3--:R-:W-:Y:S01]  /*5720*/  F2FP.BF16.F32.PACK_AB R27, R114, R3 ;  /* 0x00000003721b723e */ /* 0x008fe200000010ff */
[----:B------:R-:W-:Y:S01]  /*5730*/  MUFU.EX2 R122, R122 ;  /* 0x0000007a007a7308 */ /* 0x000fe20000000800 */
[----:B------:R-:W-:-:S05]  /*5740*/  F2FP.BF16.F32.PACK_AB R34, R102, R107 ;  /* 0x0000006b6622723e */ /* 0x000fca00000010ff */
[----:B-----5:R-:W-:Y:S02]  /*5750*/  HMMA.16816.F32.BF16 R16, R24, R4, R16 ;  /* 0x000000041810723c */ /* 0x020fe40000041810 */
[----:B------:R-:W2:Y:S01]  /*5760*/  MUFU.EX2 R133, R133 ;  /* 0x0000008500857308 */ /* 0x000ea20000000800 */
[----:B----4-:R-:W-:-:S03]  /*5770*/  F2FP.BF16.F32.PACK_AB R33, R121, R118 ;  /* 0x000000767921723e */ /* 0x010fc600000010ff */
[C---:B------:R-:W-:Y:S01]  /*5780*/  HMMA.16816.F32.BF16 R12, R24.reuse, R6, R12 ;  /* 0x00000006180c723c */ /* 0x040fe2000004180c */
[----:B------:R-:W3:Y:S03]  /*5790*/  LDSM.16.MT88.4 R4, [R232+0x6400] ;  /* 0x00640000e804783b */ /* 0x000ee60000004200 */
[----:B------:R-:W-:Y:S02]  /*57a0*/  MUFU.EX2 R128, R128 ;  /* 0x0000008000807308 */ /* 0x000fe40000000800 */
[C---:B-1----:R-:W-:Y:S06]  /*57b0*/  HMMA.16816.F32.BF16 R8, R24.reuse, R36, R8 ;  /* 0x000000241808723c */ /* 0x042fec0000041808 */
[----:B------:R-:W-:Y:S01]  /*57c0*/  HMMA.16816.F32.BF16 R28, R24, R38, R28 ;  /* 0x00000026181c723c */ /* 0x000fe2000004181c */
[----:B--2---:R-:W-:Y:S01]  /*57d0*/  F2FP.BF16.F32.PACK_AB R35, R133, R122 ;  /* 0x0000007a8523723e */ /* 0x004fe200000010ff */
[----:B------:R-:W1:Y:S01]  /*57e0*/  MUFU.EX2 R135, R135 ;  /* 0x0000008700877308 */ /* 0x000e620000000800 */
[----:B------:R-:W2:Y:S04]  /*57f0*/  LDSM.16.MT88.4 R36, [R231+0x6400] ;  /* 0x00640000e724783b */ /* 0x000ea80000004200 */
[----:B------:R-:W4:Y:S01]  /*5800*/  LDSM.16.MT88.4 R24, [R232+0x6800] ;  /* 0x00680000e818783b */ /* 0x000f220000004200 */
[C---:B------:R-:W-:Y:S02]  /*5810*/  HMMA.16816.F32.BF16 R16, R32.reuse, R20, R16 ;  /* 0x000000142010723c */ /* 0x040fe40000041810 */
        /* <DEDUP_REMOVED lines=13> */
[C---:B---3--:R-:W-:Y:S03]  /*58f0*/  HMMA.16816.F32.BF16 R16, R20.reuse, R4, R16 ;  /* 0x000000041410723c */ /* 0x048fe60000041810 */
[----:B------:R-:W-:Y:S03]  /*5900*/  MUFU.EX2 R142, R142 ;  /* 0x0000008e008e7308 */ /* 0x000fe60000000800 */
[C---:B------:R-:W-:Y:S01]  /*5910*/  HMMA.16816.F32.BF16 R12, R20.reuse, R6, R12 ;  /* 0x00000006140c723c */ /* 0x040fe2000004180c */
[----:B------:R-:W3:Y:S04]  /*5920*/  LDSM.16.MT88.4 R4, [R232+0x6c00] ;  /* 0x006c0000e804783b */ /* 0x000ee80000004200 */
[----:B------:R-:W4:Y:S01]  /*5930*/  MUFU.EX2 R159, R159 ;  /* 0x0000009f009f7308 */ /* 0x000f220000000800 */
[C---:B--2---:R-:W-:Y:S06]  /*5940*/  HMMA.16816.F32.BF16 R8, R20.reuse, R36, R8 ;  /* 0x000000241408723c */ /* 0x044fec0000041808 */
[----:B------:R-:W-:Y:S01]  /*5950*/  HMMA.16816.F32.BF16 R28, R20, R38, R28 ;  /* 0x00000026141c723c */ /* 0x000fe2000004181c */
[----:B------:R-:W-:Y:S01]  /*5960*/  MUFU.EX2 R148, R148 ;  /* 0x0000009400947308 */ /* 0x000fe20000000800 */
[----:B------:R-:W-:-:S05]  /*5970*/  F2FP.BF16.F32.PACK_AB R36, R87, R90 ;  /* 0x0000005a5724723e */ /* 0x000fca00000010ff */
[----:B------:R-:W-:Y:S02]  /*5980*/  F2FP.BF16.F32.PACK_AB R20, R93, R94 ;  /* 0x0000005e5d14723e */ /* 0x000fe400000010ff */
[----:B-----5:R-:W-:Y:S01]  /*5990*/  F2FP.BF16.F32.PACK_AB R21, R153, R138 ;  /* 0x0000008a9915723e */ /* 0x020fe200000010ff */
[----:B------:R-:W2:Y:S01]  /*59a0*/  MUFU.EX2 R167, R167 ;  /* 0x000000a700a77308 */ /* 0x000ea20000000800 */
        /* <DEDUP_REMOVED lines=8> */
[----:B--2---:R-:W-:-:S04]  /*5a30*/  F2FP.BF16.F32.PACK_AB R37, R167, R148 ;  /* 0x00000094a725723e */ /* 0x004fc800000010ff */
[C---:B-1----:R-:W-:Y:S01]  /*5a40*/  HMMA.16816.F32.BF16 R8, R20.reuse, R32, R8 ;  /* 0x000000201408723c */ /* 0x042fe20000041808 */
[----:B------:R-:W-:Y:S05]  /*5a50*/  MUFU.EX2 R156, R156 ;  /* 0x0000009c009c7308 */ /* 0x000fea0000000800 */
[----:B------:R-:W-:Y:S01]  /*5a60*/  HMMA.16816.F32.BF16 R28, R20, R34, R28 ;  /* 0x00000022141c723c */ /* 0x000fe2000004181c */
[----:B------:R-:W1:Y:S02]  /*5a70*/  LDSM.16.MT88.4 R32, [R231+0x7000] ;  /* 0x00700000e720783b */ /* 0x000e640000004200 */
[----:B------:R-:W2:Y:S01]  /*5a80*/  MUFU.EX2 R179, R179 ;  /* 0x000000b300b37308 */ /* 0x000ea20000000800 */
[----:B----4-:R-:W-:-:S03]  /*5a90*/  F2FP.BF16.F32.PACK_AB R39, R173, R154 ;  /* 0x0000009aad27723e */ /* 0x010fc600000010ff */
[----:B------:R-:W-:Y:S02]  /*5aa0*/  F2FP.BF16.F32.PACK_AB R20, R83, R86 ;  /* 0x000000565314723e */ /* 0x000fe400000010ff */
[----:B------:R-:W-:Y:S02]  /*5ab0*/  F2FP.BF16.F32.PACK_AB R22, R81, R84 ;  /* 0x000000545116723e */ /* 0x000fe400000010ff */
[----:B------:R-:W-:Y:S01]  /*5ac0*/  MUFU.EX2 R158, R158 ;  /* 0x0000009e009e7308 */ /* 0x000fe20000000800 */
[C---:B---3--:R-:W-:Y:S06]  /*5ad0*/  HMMA.16816.F32.BF16 R16, R36.reuse, R4, R16 ;  /* 0x000000042410723c */ /* 0x048fec0000041810 */
[----:B------:R-:W-:Y:S01]  /*5ae0*/  HMMA.16816.F32.BF16 R12, R36, R6, R12 ;  /* 0x00000006240c723c */ /* 0x000fe2000004180c */
[----:B------:R-:W3:Y:S01]  /*5af0*/  MUFU.EX2 R187, R187 ;  /* 0x000000bb00bb7308 */ /* 0x000ee20000000800 */
[----:B------:R-:W4:Y:S01]  /*5b00*/  LDSM.16.MT88.4 R4, [R232+0x7400] ;  /* 0x00740000e804783b */ /* 0x000f220000004200 */
[----:B--2---:R-:W-:-:S03]  /*5b10*/  F2FP.BF16.F32.PACK_AB R21, R179, R156 ;  /* 0x0000009cb315723e */ /* 0x004fc600000010ff */
[C---:B------:R-:W-:Y:S03]  /*5b20*/  HMMA.16816.F32.BF16 R8, R36.reuse, R40, R8 ;  /* 0x000000282408723c */ /* 0x040fe60000041808 */
[----:B------:R-:W2:Y:S03]  /*5b30*/  MUFU.EX2 R77, R77 ;  /* 0x0000004d004d7308 */ /* 0x000ea60000000800 */
[----:B------:R-:W-:Y:S01]  /*5b40*/  HMMA.16816.F32.BF16 R28, R36, R42, R28 ;  /* 0x0000002a241c723c */ /* 0x000fe2000004181c */
[----:B------:R-:W4:Y:S04]  /*5b50*/  LDSM.16.MT88.4 R40, [R231+0x7400] ;  /* 0x00740000e728783b */ /* 0x000f280000004200 */
[----:B------:R-:W-:Y:S01]  /*5b60*/  MUFU.EX2 R160, R160 ;  /* 0x000000a000a07308 */ /* 0x000fe20000000800 */
[----:B---3--:R-:W-:Y:S01]  /*5b70*/  F2FP.BF16.F32.PACK_AB R23, R187, R158 ;  /* 0x0000009ebb17723e */ /* 0x008fe200000010ff */
[----:B------:R-:W-:Y:S01]  /*5b80*/  FADD.FTZ R36, R146, R165 ;  /* 0x000000a592247221 */ /* 0x000fe20000010000 */
[----:B------:R-:W-:Y:S01]  /*5b90*/  FADD.FTZ R146, R144, R163 ;  /* 0x000000a390927221 */ /* 0x000fe20000010000 */
[----:B------:R-:W-:-:S02]  /*5ba0*/  FFMA.FTZ R144, R157, UR4, -R64 ;  /* 0x000000049d907c23 */ /* 0x000fc40008010840 */
[----:B------:R-:W-:Y:S01]  /*5bb0*/  FADD.FTZ R155, R155, R36 ;  /* 0x000000249b9b7221 */ /* 0x000fe20000010000 */
[----:B------:R-:W-:Y:S01]  /*5bc0*/  F2FP.BF16.F32.PACK_AB R36, R79, R82 ;  /* 0x000000524f24723e */ /* 0x000fe200000010ff */
[----:B------:R-:W3:Y:S01]  /*5bd0*/  MUFU.EX2 R183, R183 ;  /* 0x000000b700b77308 */ /* 0x000ee20000000800 */
[----:B-----5:R-:W-:Y:S01]  /*5be0*/  HMMA.16816.F32.BF16 R16, R20, R24, R16 ;  /* 0x000000181410723c */ /* 0x020fe20000041810 */
[----:B--2---:R-:W-:Y:S01]  /*5bf0*/  F2FP.BF16.F32.PACK_AB R38, R77, R80 ;  /* 0x000000504d26723e */ /* 0x004fe200000010ff */
[----:B------:R-:W-:Y:S01]  /*5c00*/  FADD.FTZ R151, R151, R146 ;  /* 0x0000009297977221 */ /* 0x000fe20000010000 */
[----:B------:R-:W-:-:S03]  /*5c10*/  FADD.FTZ R140, R140, R155 ;  /* 0x0000009b8c8c7221 */ /* 0x000fc60000010000 */
[----:B------:R-:W-:Y:S01]  /*5c20*/  HMMA.16816.F32.BF16 R12, R20, R26, R12 ;  /* 0x0000001a140c723c */ /* 0x000fe2000004180c */
[----:B------:R-:W-:Y:S01]  /*5c30*/  MUFU.EX2 R162, R162 ;  /* 0x000000a200a27308 */ /* 0x000fe20000000800 */
[----:B------:R-:W2:Y:S01]  /*5c40*/  LDSM.16.MT88.4 R24, [R232+0x7800] ;  /* 0x00780000e818783b */ /* 0x000ea20000004200 */
[----:B------:R-:W-:-:S03]  /*5c50*/  FADD.FTZ R143, R143, R140 ;  /* 0x0000008c8f8f7221 */ /* 0x000fc60000010000 */
[C---:B-1----:R-:W-:Y:S01]  /*5c60*/  HMMA.16816.F32.BF16 R8, R20.reuse, R32, R8 ;  /* 0x000000201408723c */ /* 0x042fe20000041808 */
[----:B------:R-:W-:Y:S02]  /*5c70*/  FADD.FTZ R130, R130, R143 ;  /* 0x0000008f82827221 */ /* 0x000fe40000010000 */
[----:B------:R-:W1:Y:S01]  /*5c80*/  MUFU.EX2 R175, R177 ;  /* 0x000000b100af7308 */ /* 0x000e620000000800 */
[----:B---3--:R-:W-:Y:S01]  /*5c90*/  F2FP.BF16.F32.PACK_AB R37, R183, R160 ;  /* 0x000000a0b725723e */ /* 0x008fe200000010ff */
[----:B------:R-:W-:Y:S01]  /*5ca0*/  FADD.FTZ R139, R139, R130 ;  /* 0x000000828b8b7221 */ /* 0x000fe20000010000 */
[----:B------:R-:W-:Y:S01]  /*5cb0*/  HMMA.16816.F32.BF16 R28, R20, R34, R28 ;  /* 0x00000022141c723c */ /* 0x000fe2000004181c */
[----:B------:R-:W3:Y:S02]  /*5cc0*/  LDSM.16.MT88.4 R20, [R231+0x7800] ;  /* 0x00780000e714783b */ /* 0x000ee40000004200 */
[----:B------:R-:W-:Y:S02]  /*5cd0*/  FADD.FTZ R126, R126, R139 ;  /* 0x0000008b7e7e7221 */ /* 0x000fe40000010000 */
[----:B------:R-:W-:Y:S02]  /*5ce0*/  MUFU.EX2 R78, R78 ;  /* 0x0000004e004e7308 */ /* 0x000fe40000000800 */
[----:B------:R-:W-:-:S04]  /*5cf0*/  FADD.FTZ R125, R125, R126 ;  /* 0x0000007e7d7d7221 */ /* 0x000fc80000010000 */
[----:B------:R-:W-:Y:S02]  /*5d00*/  FADD.FTZ R120, R120, R125 ;  /* 0x0000007d78787221 */ /* 0x000fe40000010000 */
[----:B------:R-:W5:Y:S01]  /*5d10*/  MUFU.EX2 R75, R75 ;  /* 0x0000004b004b7308 */ /* 0x000f620000000800 */
[----:B-1----:R-:W-:Y:S01]  /*5d20*/  F2FP.BF16.F32.PACK_AB R39, R175, R162 ;  /* 0x000000a2af27723e */ /* 0x002fe200000010ff */
[----:B------:R-:W-:-:S04]  /*5d30*/  FADD.FTZ R117, R117, R120 ;  /* 0x0000007875757221 */ /* 0x000fc80000010000 */
[----:B------:R-:W-:Y:S02]  /*5d40*/  FADD.FTZ R110, R110, R117 ;  /* 0x000000756e6e7221 */ /* 0x000fe40000010000 */
[----:B----4-:R-:W-:Y:S01]  /*5d50*/  HMMA.16816.F32.BF16 R16, R36, R4, R16 ;  /* 0x000000042410723c */ /* 0x010fe20000041810 */
[----:B------:R-:W-:Y:S01]  /*5d60*/  MUFU.EX2 R76, R76 ;  /* 0x0000004c004c7308 */ /* 0x000fe20000000800 */
[----:B------:R-:W-:-:S04]  /*5d70*/  FADD.FTZ R113, R113, R110 ;  /* 0x0000006e71717221 */ /* 0x000fc80000010000 */
[C---:B------:R-:W-:Y:S01]  /*5d80*/  HMMA.16816.F32.BF16 R12, R36.reuse, R6, R12 ;  /* 0x00000006240c723c */ /* 0x040fe2000004180c */
[----:B------:R-:W-:Y:S01]  /*5d90*/  FADD.FTZ R4, R134, R151 ;  /* 0x0000009786047221 */ /* 0x000fe20000010000 */
[----:B------:R-:W-:Y:S01]  /*5da0*/  FFMA.FTZ R134, R141, UR4, -R64 ;  /* 0x000000048d867c23 */ /* 0x000fe20008010840 */
[----:B------:R-:W1:Y:S01]  /*5db0*/  MUFU.EX2 R73, R73 ;  /* 0x0000004900497308 */ /* 0x000e620000000800 */
[----:B-----5:R-:W-:Y:S01]  /*5dc0*/  F2FP.BF16.F32.PACK_AB R32, R75, R78 ;  /* 0x0000004e4b20723e */ /* 0x020fe200000010ff */
[----:B------:R-:W-:Y:S01]  /*5dd0*/  FADD.FTZ R145, R145, R4 ;  /* 0x0000000491917221 */ /* 0x000fe20000010000 */
[C---:B------:R-:W-:Y:S01]  /*5de0*/  HMMA.16816.F32.BF16 R8, R36.reuse, R40, R8 ;  /* 0x000000282408723c */ /* 0x040fe20000041808 */
[----:B------:R-:W-:Y:S01]  /*5df0*/  LDSM.16.MT88.4 R4, [R232+0x7c00] ;  /* 0x007c0000e804783b */ /* 0x000fe20000004200 */
[----:B------:R-:W-:Y:S01]  /*5e00*/  FADD.FTZ R106, R106, R113 ;  /* 0x000000716a6a7221 */ /* 0x000fe20000010000 */
[----:B------:R-:W-:Y:S02]  /*5e10*/  FADD.FTZ R132, R132, R145 ;  /* 0x0000009184847221 */ /* 0x000fe40000010000 */
[----:B------:R-:W-:Y:S01]  /*5e20*/  MUFU.EX2 R164, R164 ;  /* 0x000000a400a47308 */ /* 0x000fe20000000800 */
[----:B------:R-:W-:Y:S01]  /*5e30*/  HMMA.16816.F32.BF16 R28, R36, R42, R28 ;  /* 0x0000002a241c723c */ /* 0x000fe2000004181c */
[----:B------:R-:W-:Y:S01]  /*5e40*/  FADD.FTZ R131, R131, R132 ;  /* 0x0000008483837221 */ /* 0x000fe20000010000 */
[----:B------:R-:W-:Y:S01]  /*5e50*/  FADD.FTZ R111, R111, R106 ;  /* 0x0000006a6f6f7221 */ /* 0x000fe20000010000 */
[----:B------:R-:W-:-:S02]  /*5e60*/  FFMA.FTZ R40, R109, UR4, -R64 ;  /* 0x000000046d287c23 */ /* 0x000fc40008010840 */
[----:B------:R-:W-:Y:S01]  /*5e70*/  FADD.FTZ R124, R124, R131 ;  /* 0x000000837c7c7221 */ /* 0x000fe20000010000 */
[----:B------:R-:W-:Y:S01]  /*5e80*/  FADD.FTZ R104, R104, R111 ;  /* 0x0000006f68687221 */ /* 0x000fe20000010000 */
[----:B------:R-:W4:Y:S01]  /*5e90*/  MUFU.EX2 R161, R161 ;  /* 0x000000a100a17308 */ /* 0x000f220000000800 */
[----:B-1----:R-:W-:Y:S01]  /*5ea0*/  F2FP.BF16.F32.PACK_AB R34, R73, R76 ;  /* 0x0000004c4922723e */ /* 0x002fe200000010ff */
[----:B------:R-:W-:Y:S01]  /*5eb0*/  FADD.FTZ R127, R127, R124 ;  /* 0x0000007c7f7f7221 */ /* 0x000fe20000010000 */
[--C-:B------:R-:W-:Y:S01]  /*5ec0*/  FFMA.FTZ R37, R129, UR4, -R64.reuse ;  /* 0x0000000481257c23 */ /* 0x100fe20008010840 */
[----:B------:R-:W-:Y:S01]  /*5ed0*/  FFMA.FTZ R38, R123, UR4, -R64 ;  /* 0x000000047b267c23 */ /* 0x000fe20008010840 */
[----:B------:R-:W-:Y:S01]  /*5ee0*/  FADD.FTZ R107, R107, R104 ;  /* 0x000000686b6b7221 */ /* 0x000fe20000010000 */
[----:B------:R-:W-:Y:S01]  /*5ef0*/  FADD.FTZ R116, R116, R127 ;  /* 0x0000007f74747221 */ /* 0x000fe20000010000 */
[----:B------:R-:W-:Y:S01]  /*5f00*/  FFMA.FTZ R39, R115, UR4, -R64 ;  /* 0x0000000473277c23 */ /* 0x000fe20008010840 */
[----:B------:R-:W-:Y:S01]  /*5f10*/  MUFU.EX2 R144, R144 ;  /* 0x0000009000907308 */ /* 0x000fe20000000800 */
[----:B------:R-:W-:Y:S01]  /*5f20*/  FADD.FTZ R102, R102, R107 ;  /* 0x0000006b66667221 */ /* 0x000fe20000010000 */
[----:B------:R-:W-:Y:S01]  /*5f30*/  FADD.FTZ R119, R119, R116 ;  /* 0x0000007477777221 */ /* 0x000fe20000010000 */
[--C-:B------:R-:W-:Y:S01]  /*5f40*/  FFMA.FTZ R42, R105, UR4, -R64.reuse ;  /* 0x00000004692a7c23 */ /* 0x100fe20008010840 */
[----:B------:R-:W-:Y:S01]  /*5f50*/  FFMA.FTZ R43, R101, UR4, -R64 ;  /* 0x00000004652b7c23 */ /* 0x000fe20008010840 */
[----:B------:R-:W-:Y:S01]  /*5f60*/  FADD.FTZ R103, R103, R102 ;  /* 0x0000006667677221 */ /* 0x000fe20000010000 */
[----:B------:R-:W-:Y:S01]  /*5f70*/  FADD.FTZ R108, R108, R119 ;  /* 0x000000776c6c7221 */ /* 0x000fe20000010000 */
[----:B------:R-:W-:Y:S01]  /*5f80*/  FFMA.FTZ R36, R112, UR4, -R91 ;  /* 0x0000000470247c23 */ /* 0x000fe2000801085b */
[----:B------:R-:W1:Y:S01]  /*5f90*/  MUFU.EX2 R149, R149 ;  /* 0x0000009500957308 */ /* 0x000e620000000800 */
[----:B----4-:R-:W-:Y:S01]  /*5fa0*/  F2FP.BF16.F32.PACK_AB R33, R161, R164 ;  /* 0x000000a4a121723e */ /* 0x010fe200000010ff */
[----:B------:R-:W-:Y:S01]  /*5fb0*/  FADD.FTZ R3, R3, R108 ;  /* 0x0000006c03037221 */ /* 0x000fe20000010000 */
[----:B------:R-:W-:-:S03]  /*5fc0*/  FADD.FTZ R100, R100, R103 ;  /* 0x0000006764647221 */ /* 0x000fc60000010000 */
[----:B------:R-:W-:Y:S02]  /*5fd0*/  FADD.FTZ R3, R114, R3 ;  /* 0x0000000372037221 */ /* 0x000fe40000010000 */
[----:B------:R-:W-:Y:S02]  /*5fe0*/  MUFU.EX2 R74, R74 ;  /* 0x0000004a004a7308 */ /* 0x000fe40000000800 */
[----:B------:R-:W-:Y:S01]  /*5ff0*/  FADD.FTZ R118, R118, R3 ;  /* 0x0000000376767221 */ /* 0x000fe20000010000 */
[----:B------:R-:W-:Y:S01]  /*6000*/  FFMA.FTZ R3, R96, UR4, -R91 ;  /* 0x0000000460037c23 */ /* 0x000fe2000801085b */
[----:B------:R-:W-:Y:S02]  /*6010*/  FFMA.FTZ R96, R95, UR4, -R64 ;  /* 0x000000045f607c23 */ /* 0x000fe40008010840 */
[----:B------:R-:W-:Y:S02]  /*6020*/  FADD.FTZ R121, R121, R118 ;  /* 0x0000007679797221 */ /* 0x000fe40000010000 */
[----:B------:R-:W4:Y:S01]  /*6030*/  MUFU.EX2 R71, R71 ;  /* 0x0000004700477308 */ /* 0x000f220000000800 */
[----:B-1----:R-:W-:Y:S01]  /*6040*/  F2FP.BF16.F32.PACK_AB R35, R149, R144 ;  /* 0x000000909523723e */ /* 0x002fe200000010ff */
[----:B------:R-:W-:-:S04]  /*6050*/  FADD.FTZ R122, R122, R121 ;  /* 0x000000797a7a7221 */ /* 0x000fc80000010000 */
[----:B------:R-:W-:Y:S02]  /*6060*/  FADD.FTZ R133, R133, R122 ;  /* 0x0000007a85857221 */ /* 0x000fe40000010000 */
[----:B--2---:R-:W-:Y:S01]  /*6070*/  HMMA.16816.F32.BF16 R16, R32, R24, R16 ;  /* 0x000000182010723c */ /* 0x004fe20000041810 */
[----:B------:R-:W-:Y:S01]  /*6080*/  MUFU.EX2 R72, R72 ;  /* 0x0000004800487308 */ /* 0x000fe20000000800 */
[----:B------:R-:W-:-:S04]  /*6090*/  FADD.FTZ R128, R128, R133 ;  /* 0x0000008580807221 */ /* 0x000fc80000010000 */
[C---:B------:R-:W-:Y:S01]  /*60a0*/  HMMA.16816.F32.BF16 R12, R32.reuse, R26, R12 ;  /* 0x0000001a200c723c */ /* 0x040fe2000004180c */
[----:B------:R-:W1:Y:S01]  /*60b0*/  LDSM.16.MT88.4 R24, [R231+0x7c00] ;  /* 0x007c0000e718783b */ /* 0x000e620000004200 */
[----:B------:R-:W-:Y:S01]  /*60c0*/  FADD.FTZ R128, R135, R128 ;  /* 0x0000008087807221 */ /* 0x000fe20000010000 */
[----:B------:R-:W2:Y:S03]  /*60d0*/  MUFU.EX2 R69, R69 ;  /* 0x0000004500457308 */ /* 0x000ea60000000800 */
[----:B---3--:R-:W-:Y:S01]  /*60e0*/  HMMA.16816.F32.BF16 R8, R32, R20, R8 ;  /* 0x000000142008723c */ /* 0x008fe20000041808 */
[----:B------:R-:W-:-:S04]  /*60f0*/  FADD.FTZ R147, R147, R128 ;  /* 0x0000008093937221 */ /* 0x000fc80000010000 */
[----:B------:R-:W-:Y:S01]  /*6100*/  MUFU.EX2 R134, R134 ;  /* 0x0000008600867308 */ /* 0x000fe20000000800 */
[----:B------:R-:W-:Y:S01]  /*6110*/  HMMA.16816.F32.BF16 R28, R32, R22, R28 ;  /* 0x00000016201c723c */ /* 0x000fe2000004181c */
[----:B----4-:R-:W-:Y:S01]  /*6120*/  F2FP.BF16.F32.PACK_AB R20, R71, R74 ;  /* 0x0000004a4714723e */ /* 0x010fe200000010ff */
[----:B------:R-:W3:Y:S01]  /*6130*/  LDSM.16.MT88.4 R32, [R232+0x8000] ;  /* 0x00800000e820783b */ /* 0x000ee20000004200 */
[----:B------:R-:W-:-:S04]  /*6140*/  FADD.FTZ R147, R136, R147 ;  /* 0x0000009388937221 */ /* 0x000fc80000010000 */
[----:B------:R-:W4:Y:S01]  /*6150*/  MUFU.EX2 R41, R137 ;  /* 0x0000008900297308 */ /* 0x000f220000000800 */
[----:B--2---:R-:W-:Y:S01]  /*6160*/  F2FP.BF16.F32.PACK_AB R22, R69, R72 ;  /* 0x000000484516723e */ /* 0x004fe200000010ff */
[----:B------:R-:W-:-:S04]  /*6170*/  FADD.FTZ R138, R138, R147 ;  /* 0x000000938a8a7221 */ /* 0x000fc80000010000 */
[----:B------:R-:W-:Y:S02]  /*6180*/  FADD.FTZ R153, R153, R138 ;  /* 0x0000008a99997221 */ /* 0x000fe40000010000 */
[----:B------:R-:W-:Y:S02]  /*6190*/  MUFU.EX2 R37, R37 ;  /* 0x0000002500257308 */ /* 0x000fe40000000800 */
[----:B------:R-:W-:-:S04]  /*61a0*/  FADD.FTZ R142, R142, R153 ;  /* 0x000000998e8e7221 */ /* 0x000fc80000010000 */
[----:B------:R-:W-:Y:S02]  /*61b0*/  FADD.FTZ R159, R159, R142 ;  /* 0x0000008e9f9f7221 */ /* 0x000fe40000010000 */
[----:B------:R-:W2:Y:S01]  /*61c0*/  MUFU.EX2 R38, R38 ;  /* 0x0000002600267308 */ /* 0x000ea20000000800 */
[----:B----4-:R-:W-:Y:S01]  /*61d0*/  F2FP.BF16.F32.PACK_AB R21, R41, R134 ;  /* 0x000000862915723e */ /* 0x010fe200000010ff */
[----:B------:R-:W-:Y:S01]  /*61e0*/  FADD.FTZ R148, R148, R159 ;  /* 0x0000009f94947221 */ /* 0x000fe20000010000 */
[----:B------:R-:W-:Y:S03]  /*61f0*/  LDSM.16.MT88.4 R140, [R232+0x8c00] ;  /* 0x008c0000e88c783b */ /* 0x000fe60000004200 */
[----:B------:R-:W-:Y:S02]  /*6200*/  FADD.FTZ R167, R167, R148 ;  /* 0x00000094a7a77221 */ /* 0x000fe40000010000 */
[----:B------:R-:W-:Y:S02]  /*6210*/  MUFU.EX2 R70, R70 ;  /* 0x0000004600467308 */ /* 0x000fe40000000800 */
[----:B------:R-:W-:-:S04]  /*6220*/  FADD.FTZ R154, R154, R167 ;  /* 0x000000a79a9a7221 */ /* 0x000fc80000010000 */
[----:B------:R-:W-:Y:S02]  /*6230*/  FADD.FTZ R173, R173, R154 ;  /* 0x0000009aadad7221 */ /* 0x000fe40000010000 */
[----:B------:R-:W4:Y:S01]  /*6240*/  MUFU.EX2 R67, R67 ;  /* 0x0000004300437308 */ /* 0x000f220000000800 */
[----:B--2---:R-:W-:Y:S01]  /*6250*/  F2FP.BF16.F32.PACK_AB R23, R38, R37 ;  /* 0x000000252617723e */ /* 0x004fe200000010ff */
[----:B------:R-:W-:-:S04]  /*6260*/  FADD.FTZ R156, R156, R173 ;  /* 0x000000ad9c9c7221 */ /* 0x000fc80000010000 */
[----:B------:R-:W-:Y:S02]  /*6270*/  FADD.FTZ R179, R179, R156 ;  /* 0x0000009cb3b37221 */ /* 0x000fe40000010000 */
[----:B-1----:R-:W-:Y:S01]  /*6280*/  HMMA.16816.F32.BF16 R8, R20, R24, R8 ;  /* 0x000000181408723c */ /* 0x002fe20000041808 */
[----:B------:R-:W-:Y:S01]  /*6290*/  MUFU.EX2 R68, R68 ;  /* 0x0000004400447308 */ /* 0x000fe20000000800 */
[----:B------:R-:W-:-:S04]  /*62a0*/  FADD.FTZ R158, R158, R179 ;  /* 0x000000b39e9e7221 */ /* 0x000fc80000010000 */
[C---:B------:R-:W-:Y:S01]  /*62b0*/  HMMA.16816.F32.BF16 R16, R20.reuse, R4, R16 ;  /* 0x000000041410723c */ /* 0x040fe20000041810 */
[----:B------:R-:W-:Y:S01]  /*62c0*/  FADD.FTZ R25, R99, R100 ;  /* 0x0000006463197221 */ /* 0x000fe20000010000 */
[----:B------:R-:W-:Y:S01]  /*62d0*/  FADD.FTZ R187, R187, R158 ;  /* 0x0000009ebbbb7221 */ /* 0x000fe20000010000 */
[----:B------:R-:W1:Y:S01]  /*62e0*/  MUFU.EX2 R65, R65 ;  /* 0x0000004100417308 */ /* 0x000e620000000800 */
[----:B----4-:R-:W-:Y:S01]  /*62f0*/  F2FP.BF16.F32.PACK_AB R24, R67, R70 ;  /* 0x000000464318723e */ /* 0x010fe200000010ff */
[----:B------:R-:W-:Y:S01]  /*6300*/  FADD.FTZ R25, R98, R25 ;  /* 0x0000001962197221 */ /* 0x000fe20000010000 */
[----:B------:R-:W-:Y:S01]  /*6310*/  HMMA.16816.F32.BF16 R12, R20, R6, R12 ;  /* 0x00000006140c723c */ /* 0x000fe2000004180c */
[----:B------:R-:W2:Y:S01]  /*6320*/  LDSM.16.MT88.4 R4, [R231+0x8000] ;  /* 0x00800000e704783b */ /* 0x000ea20000004200 */
[----:B------:R-:W-:-:S03]  /*6330*/  FADD.FTZ R160, R160, R187 ;  /* 0x000000bba0a07221 */ /* 0x000fc60000010000 */
[----:B------:R-:W-:Y:S01]  /*6340*/  MUFU.EX2 R39, R39 ;  /* 0x0000002700277308 */ /* 0x000fe20000000800 */
[----:B------:R-:W-:Y:S01]  /*6350*/  HMMA.16816.F32.BF16 R28, R20, R26, R28 ;  /* 0x0000001a141c723c */ /* 0x000fe2000004181c */
[----:B------:R-:W-:-:S04]  /*6360*/  FADD.FTZ R183, R183, R160 ;  /* 0x000000a0b7b77221 */ /* 0x000fc80000010000 */
[----:B------:R-:W-:Y:S02]  /*6370*/  FADD.FTZ R162, R162, R183 ;  /* 0x000000b7a2a27221 */ /* 0x000fe40000010000 */
[----:B------:R-:W-:Y:S01]  /*6380*/  FADD.FTZ R20, R94, R25 ;  /* 0x000000195e147221 */ /* 0x000fe20000010000 */
[----:B------:R-:W4:Y:S01]  /*6390*/  MUFU.EX2 R40, R40 ;  /* 0x0000002800287308 */ /* 0x000f220000000800 */
[----:B-1----:R-:W-:Y:S01]  /*63a0*/  F2FP.BF16.F32.PACK_AB R26, R65, R68 ;  /* 0x00000044411a723e */ /* 0x002fe200000010ff */
[----:B------:R-:W-:Y:S01]  /*63b0*/  FADD.FTZ R175, R175, R162 ;  /* 0x000000a2afaf7221 */ /* 0x000fe20000010000 */
[----:B------:R-:W-:Y:S02]  /*63c0*/  FADD.FTZ R95, R93, R20 ;  /* 0x000000145d5f7221 */ /* 0x000fe40000010000 */
[----:B------:R-:W1:Y:S01]  /*63d0*/  LDSM.16.MT88.4 R20, [R232+0x8400] ;  /* 0x00840000e814783b */ /* 0x000e620000004200 */
[----:B------:R-:W-:Y:S01]  /*63e0*/  FADD.FTZ R164, R164, R175 ;  /* 0x000000afa4a47221 */ /* 0x000fe20000010000 */
[----:B------:R-:W-:Y:S01]  /*63f0*/  FADD.FTZ R92, R92, R95 ;  /* 0x0000005f5c5c7221 */ /* 0x000fe20000010000 */
[----:B------:R-:W-:Y:S02]  /*6400*/  MUFU.EX2 R42, R42 ;  /* 0x0000002a002a7308 */ /* 0x000fe40000000800 */
[----:B------:R-:W-:Y:S01]  /*6410*/  FADD.FTZ R161, R161, R164 ;  /* 0x000000a4a1a17221 */ /* 0x000fe20000010000 */
[----:B------:R-:W-:-:S03]  /*6420*/  FADD.FTZ R89, R89, R92 ;  /* 0x0000005c59597221 */ /* 0x000fc60000010000 */
[----:B------:R-:W-:Y:S01]  /*6430*/  FADD.FTZ R144, R144, R161 ;  /* 0x000000a190907221 */ /* 0x000fe20000010000 */
[----:B------:R-:W-:Y:S01]  /*6440*/  FADD.FTZ R90, R90, R89 ;  /* 0x000000595a5a7221 */ /* 0x000fe20000010000 */
[----:B------:R-:W5:Y:S01]  /*6450*/  MUFU.EX2 R43, R43 ;  /* 0x0000002b002b7308 */ /* 0x000f620000000800 */
[----:B----4-:R-:W-:Y:S01]  /*6460*/  F2FP.BF16.F32.PACK_AB R25, R40, R39 ;  /* 0x000000272819723e */ /* 0x010fe200000010ff */
        /* <DEDUP_REMOVED lines=9> */
[----:B------:R-:W4:Y:S01]  /*6500*/  MUFU.EX2 R51, R51 ;  /* 0x0000003300337308 */ /* 0x000f220000000800 */
[----:B-----5:R-:W-:Y:S01]  /*6510*/  F2FP.BF16.F32.PACK_AB R27, R43, R42 ;  /* 0x0000002a2b1b723e */ /* 0x020fe200000010ff */
[----:B------:R-:W-:Y:S01]  /*6520*/  FADD.FTZ R38, R38, R37 ;  /* 0x0000002526267221 */ /* 0x000fe20000010000 */
[----:B------:R-:W-:Y:S01]  /*6530*/  FADD.FTZ R83, R83, R86 ;  /* 0x0000005653537221 */ /* 0x000fe20000010000 */
[----:B------:R-:W-:Y:S03]  /*6540*/  LDSM.16.MT88.4 R132, [R231+0x8c00] ;  /* 0x008c0000e784783b */ /* 0x000fe60000004200 */
[----:B------:R-:W-:Y:S01]  /*6550*/  FADD.FTZ R84, R84, R83 ;  /* 0x0000005354547221 */ /* 0x000fe20000010000 */
[----:B------:R-:W-:Y:S01]  /*6560*/  MUFU.EX2 R50, R50 ;  /* 0x0000003200327308 */ /* 0x000fe20000000800 */
[----:B---3--:R-:W-:Y:S02]  /*6570*/  HMMA.16816.F32.BF16 R16, R24, R32, R16 ;  /* 0x000000201810723c */ /* 0x008fe40000041810 */
[----:B------:R-:W-:-:S04]  /*6580*/  FADD.FTZ R81, R81, R84 ;  /* 0x0000005451517221 */ /* 0x000fc80000010000 */
[----:B------:R-:W-:Y:S01]  /*6590*/  HMMA.16816.F32.BF16 R12, R24, R34, R12 ;  /* 0x00000022180c723c */ /* 0x000fe2000004180c */
[----:B------:R-:W3:Y:S01]  /*65a0*/  MUFU.EX2 R49, R49 ;  /* 0x0000003100317308 */ /* 0x000ee20000000800 */
[----:B------:R-:W5:Y:S01]  /*65b0*/  LDSM.16.MT88.4 R32, [R231+0x8400] ;  /* 0x00840000e720783b */ /* 0x000f620000004200 */
[----:B------:R-:W-:-:S03]  /*65c0*/  FADD.FTZ R82, R82, R81 ;  /* 0x0000005152527221 */ /* 0x000fc60000010000 */
[C---:B--2---:R-:W-:Y:S01]  /*65d0*/  HMMA.16816.F32.BF16 R8, R24.reuse, R4, R8 ;  /* 0x000000041808723c */ /* 0x044fe20000041808 */
[----:B------:R-:W-:Y:S02]  /*65e0*/  FADD.FTZ R79, R79, R82 ;  /* 0x000000524f4f7221 */ /* 0x000fe40000010000 */
[----:B------:R-:W-:Y:S02]  /*65f0*/  MUFU.EX2 R94, R97 ;  /* 0x00000061005e7308 */ /* 0x000fe40000000800 */
[----:B------:R-:W-:Y:S01]  /*6600*/  FADD.FTZ R80, R80, R79 ;  /* 0x0000004f50507221 */ /* 0x000fe20000010000 */
[----:B------:R-:W-:Y:S01]  /*6610*/  HMMA.16816.F32.BF16 R28, R24, R6, R28 ;  /* 0x00000006181c723c */ /* 0x000fe2000004181c */
[----:B----4-:R-:W-:Y:S01]  /*6620*/  F2FP.BF16.F32.PACK_AB R4, R51, R66 ;  /* 0x000000423304723e */ /* 0x010fe200000010ff */
[----:B------:R-:W-:Y:S01]  /*6630*/  LDSM.16.MT88.4 R24, [R232+0x8800] ;  /* 0x00880000e818783b */ /* 0x000fe20000004200 */
[----:B------:R-:W-:Y:S02]  /*6640*/  FADD.FTZ R77, R77, R80 ;  /* 0x000000504d4d7221 */ /* 0x000fe40000010000 */
[----:B------:R-:W2:Y:S02]  /*6650*/  MUFU.EX2 R93, R96 ;  /* 0x00000060005d7308 */ /* 0x000ea40000000800 */
[----:B---3--:R-:W-:Y:S01]  /*6660*/  F2FP.BF16.F32.PACK_AB R6, R49, R50 ;  /* 0x000000323106723e */ /* 0x008fe200000010ff */
[----:B------:R-:W-:-:S04]  /*6670*/  FADD.FTZ R78, R78, R77 ;  /* 0x0000004d4e4e7221 */ /* 0x000fc80000010000 */
[----:B------:R-:W-:Y:S01]  /*6680*/  FADD.FTZ R75, R75, R78 ;  /* 0x0000004e4b4b7221 */ /* 0x000fe20000010000 */
[----:B------:R-:W-:Y:S03]  /*6690*/  MUFU.EX2 R61, R61 ;  /* 0x0000003d003d7308 */ /* 0x000fe60000000800 */
[----:B------:R-:W-:-:S04]  /*66a0*/  FADD.FTZ R76, R76, R75 ;  /* 0x0000004b4c4c7221 */ /* 0x000fc80000010000 */
[----:B------:R-:W-:Y:S01]  /*66b0*/  FADD.FTZ R73, R73, R76 ;  /* 0x0000004c49497221 */ /* 0x000fe20000010000 */
[----:B------:R-:W3:Y:S01]  /*66c0*/  MUFU.EX2 R60, R60 ;  /* 0x0000003c003c7308 */ /* 0x000ee20000000800 */
[----:B--2---:R-:W-:Y:S02]  /*66d0*/  F2FP.BF16.F32.PACK_AB R5, R93, R94 ;  /* 0x0000005e5d05723e */ /* 0x004fe400000010ff */
[----:B------:R-:W-:-:S04]  /*66e0*/  FADD.FTZ R74, R74, R73 ;  /* 0x000000494a4a7221 */ /* 0x000fc80000010000 */
[----:B------:R-:W-:Y:S01]  /*66f0*/  FADD.FTZ R71, R71, R74 ;  /* 0x0000004a47477221 */ /* 0x000fe20000010000 */
[----:B------:R-:W-:Y:S03]  /*6700*/  MUFU.EX2 R48, R48 ;  /* 0x0000003000307308 */ /* 0x000fe60000000800 */
[----:B------:R-:W-:-:S04]  /*6710*/  FADD.FTZ R72, R72, R71 ;  /* 0x0000004748487221 */ /* 0x000fc80000010000 */
[----:B------:R-:W-:Y:S01]  /*6720*/  FADD.FTZ R69, R69, R72 ;  /* 0x0000004845457221 */ /* 0x000fe20000010000 */
[----:B------:R-:W2:Y:S01]  /*6730*/  MUFU.EX2 R47, R47 ;  /* 0x0000002f002f7308 */ /* 0x000ea20000000800 */
[----:B---3--:R-:W-:Y:S02]  /*6740*/  F2FP.BF16.F32.PACK_AB R7, R60, R61 ;  /* 0x0000003d3c07723e */ /* 0x008fe400000010ff */
[----:B------:R-:W-:-:S04]  /*6750*/  FADD.FTZ R70, R70, R69 ;  /* 0x0000004546467221 */ /* 0x000fc80000010000 */
[----:B------:R-:W-:Y:S01]  /*6760*/  FADD.FTZ R67, R67, R70 ;  /* 0x0000004643437221 */ /* 0x000fe20000010000 */
[----:B-1----:R-:W-:Y:S01]  /*6770*/  HMMA.16816.F32.BF16 R16, R4, R20, R16 ;  /* 0x000000140410723c */ /* 0x002fe20000041810 */
[----:B------:R-:W-:Y:S02]  /*6780*/  MUFU.EX2 R46, R46 ;  /* 0x0000002e002e7308 */ /* 0x000fe40000000800 */
[----:B------:R-:W-:-:S03]  /*6790*/  FADD.FTZ R68, R68, R67 ;  /* 0x0000004344447221 */ /* 0x000fc60000010000 */
        /* <DEDUP_REMOVED lines=9> */
[----:B------:R-:W-:-:S03]  /*6830*/  FFMA.FTZ R33, R55, UR4, -R64 ;  /* 0x0000000437217c23 */ /* 0x000fc60008010840 */
[----:B------:R-:W-:Y:S02]  /*6840*/  FADD.FTZ R50, R50, R51 ;  /* 0x0000003332327221 */ /* 0x000fe40000010000 */
[----:B------:R-:W4:Y:S01]  /*6850*/  MUFU.EX2 R58, R58 ;  /* 0x0000003a003a7308 */ /* 0x000f220000000800 */
[----:B--2---:R-:W-:Y:S01]  /*6860*/  F2FP.BF16.F32.PACK_AB R4, R47, R48 ;  /* 0x000000302f04723e */ /* 0x004fe200000010ff */
[----:B------:R-:W-:Y:S01]  /*6870*/  FFMA.FTZ R34, R54, UR4, -R64 ;  /* 0x0000000436227c23 */ /* 0x000fe20008010840 */
[----:B---3--:R-:W-:Y:S01]  /*6880*/  F2FP.BF16.F32.PACK_AB R6, R45, R46 ;  /* 0x0000002e2d06723e */ /* 0x008fe200000010ff */
[----:B------:R-:W-:-:S04]  /*6890*/  FADD.FTZ R49, R49, R50 ;  /* 0x0000003231317221 */ /* 0x000fc80000010000 */
[----:B------:R-:W-:Y:S01]  /*68a0*/  MUFU.EX2 R57, R57 ;  /* 0x0000003900397308 */ /* 0x000fe20000000800 */
[----:B------:R-:W-:-:S04]  /*68b0*/  FADD.FTZ R48, R48, R49 ;  /* 0x0000003130307221 */ /* 0x000fc80000010000 */
[----:B------:R-:W-:-:S03]  /*68c0*/  FADD.FTZ R47, R47, R48 ;  /* 0x000000302f2f7221 */ /* 0x000fc60000010000 */
[----:B------:R-:W2:Y:S01]  /*68d0*/  MUFU.EX2 R56, R56 ;  /* 0x0000003800387308 */ /* 0x000ea20000000800 */
[----:B----4-:R-:W-:Y:S01]  /*68e0*/  F2FP.BF16.F32.PACK_AB R5, R58, R59 ;  /* 0x0000003b3a05723e */ /* 0x010fe200000010ff */
[----:B------:R-:W-:-:S04]  /*68f0*/  FADD.FTZ R46, R46, R47 ;  /* 0x0000002f2e2e7221 */ /* 0x000fc80000010000 */
[----:B------:R-:W-:Y:S02]  /*6900*/  FADD.FTZ R45, R45, R46 ;  /* 0x0000002e2d2d7221 */ /* 0x000fe40000010000 */
[----:B------:R-:W-:Y:S08]  /*6910*/  MUFU.EX2 R36, R36 ;  /* 0x0000002400247308 */ /* 0x000ff00000000800 */
[----:B------:R-:W3:Y:S01]  /*6920*/  MUFU.EX2 R3, R3 ;  /* 0x0000000300037308 */ /* 0x000ee20000000800 */
[----:B--2---:R-:W-:-:S07]  /*6930*/  F2FP.BF16.F32.PACK_AB R7, R56, R57 ;  /* 0x000000393807723e */ /* 0x004fce00000010ff */
[C---:B-1----:R-:W-:Y:S01]  /*6940*/  HMMA.16816.F32.BF16 R8, R4.reuse, R20, R8 ;  /* 0x000000140408723c */ /* 0x042fe20000041808 */
[----:B------:R-:W-:Y:S05]  /*6950*/  MUFU.EX2 R33, R33 ;  /* 0x0000002100217308 */ /* 0x000fea0000000800 */
[C---:B------:R-:W-:Y:S01]  /*6960*/  HMMA.16816.F32.BF16 R16, R4.reuse, R24, R16 ;  /* 0x000000180410723c */ /* 0x040fe20000041810 */
[----:B------:R-:W-:Y:S02]  /*6970*/  FADD.FTZ R21, R39, R38 ;  /* 0x0000002627157221 */ /* 0x000fe40000010000 */
[----:B------:R-:W1:Y:S02]  /*6980*/  MUFU.EX2 R34, R34 ;  /* 0x0000002200227308 */ /* 0x000e640000000800 */
[----:B------:R-:W-:Y:S01]  /*6990*/  FADD.FTZ R21, R40, R21 ;  /* 0x0000001528157221 */ /* 0x000fe20000010000 */
[----:B------:R-:W-:Y:S01]  /*69a0*/  HMMA.16816.F32.BF16 R12, R4, R26, R12 ;  /* 0x0000001a040c723c */ /* 0x000fe2000004180c */
[--C-:B------:R-:W-:Y:S01]  /*69b0*/  FFMA.FTZ R24, R53, UR4, -R64.reuse ;  /* 0x0000000435187c23 */ /* 0x100fe20008010840 */
[----:B------:R-:W-:Y:S01]  /*69c0*/  FFMA.FTZ R25, R52, UR4, -R64 ;  /* 0x0000000434197c23 */ /* 0x000fe20008010840 */
[----:B------:R-:W-:-:S02]  /*69d0*/  FADD.FTZ R42, R42, R21 ;  /* 0x000000152a2a7221 */ /* 0x000fc40000010000 */
[----:B------:R-:W-:Y:S01]  /*69e0*/  MUFU.EX2 R63, R63 ;  /* 0x0000003f003f7308 */ /* 0x000fe20000000800 */
[----:B------:R-:W-:Y:S01]  /*69f0*/  HMMA.16816.F32.BF16 R28, R4, R22, R28 ;  /* 0x00000016041c723c */ /* 0x000fe2000004181c */
[----:B------:R-:W-:-:S04]  /*6a00*/  FADD.FTZ R43, R43, R42 ;  /* 0x0000002a2b2b7221 */ /* 0x000fc80000010000 */
[----:B------:R-:W-:Y:S02]  /*6a10*/  FADD.FTZ R94, R94, R43 ;  /* 0x0000002b5e5e7221 */ /* 0x000fe40000010000 */
[----:B------:R-:W2:Y:S01]  /*6a20*/  MUFU.EX2 R32, R62 ;  /* 0x0000003e00207308 */ /* 0x000ea20000000800 */
[----:B---3--:R-:W-:Y:S01]  /*6a30*/  F2FP.BF16.F32.PACK_AB R4, R3, R36 ;  /* 0x000000240304723e */ /* 0x008fe200000010ff */
        /* <DEDUP_REMOVED lines=9> */
[----:B--2---:R-:W-:Y:S01]  /*6ad0*/  F2FP.BF16.F32.PACK_AB R6, R32, R63 ;  /* 0x0000003f2006723e */ /* 0x004fe200000010ff */
        /* <DEDUP_REMOVED lines=11> */
[C---:B------:R-:W-:Y:S06]  /*6b90*/  HMMA.16816.F32.BF16 R136, R4.reuse, R132, R8 ;  /* 0x000000840488723c */ /* 0x040fec0000041808 */
[C---:B------:R-:W-:Y:S06]  /*6ba0*/  HMMA.16816.F32.BF16 R140, R4.reuse, R142, R12 ;  /* 0x0000008e048c723c */ /* 0x040fec000004180c */
[----:B------:R-:W-:Y:S01]  /*6bb0*/  HMMA.16816.F32.BF16 R132, R4, R134, R28 ;  /* 0x000000860484723c */ /* 0x000fe2000004181c */
[----:B------:R-:W-:-:S08]  /*6bc0*/  NOP ;  /* 0x0000000000007918 */ /* 0x000fd00000000000 */
[----:B------:R-:W-:-:S15]  /*6bd0*/  @!P0 BRA `(.L_x_1557) ;  /* 0x0000003c00dc8947 */ /* 0x000fde0003800000 */
[----:B------:R-:W-:Y:S01]  /*6be0*/  ULEA UR10, -UR10, URZ, 0x8 ;  /* 0x0000003f0a0a7291 */ /* 0x000fe2000f8e413f */
[----:B------:R-:W-:Y:S01]  /*6bf0*/  IADD3 R248, R44, -0x2, RZ ;  /* 0xfffffffe2cf87810 */ /* 0x000fe20007ffe0ff */
[----:B------:R-:W-:Y:S01]  /*6c00*/  IMAD.MOV.U32 R149, RZ, RZ, R2 ;  /* 0x000000ffff957224 */ /* 0x000fe200078e0002 */
[----:B------:R-:W-:Y:S01]  /*6c10*/  MOV R3, R0 ;  /* 0x0000000000037202 */ /* 0x000fe20000000f00 */
[----:B------:R-:W-:Y:S02]  /*6c20*/  USHF.R.S32.HI UR4, URZ, 0x1f, UR10 ;  /* 0x0000001f3f047899 */ /* 0x000fe4000801140a */
[----:B------:R-:W-:Y:S01]  /*6c30*/  MOV R244, UR10 ;  /* 0x0000000a00f47c02 */ /* 0x000fe20008000f00 */
[----:B------:R-:W-:-:S03]  /*6c40*/  ULDC UR7, c[0x0][0x248] ;  /* 0x0000920000077ab9 */ /* 0x000fc60000000800 */
[----:B------:R-:W-:Y:S01]  /*6c50*/  IMAD.U32 R242, RZ, RZ, UR4 ;  /* 0x00000004fff27e24 */ /* 0x000fe2000f8e00ff */
[----:B------:R-:W-:-:S06]  /*6c60*/  ULDC UR4, c[0x0][0x2ec] ;  /* 0x0000bb0000047ab9 */ /* 0x000fcc0000000800 */
.L_x_1561:
        /* <DEDUP_REMOVED lines=66> */
.L_x_1558:
[C---:B------:R-:W-:Y:S04]  /*7090*/  LEA R238, P0, R8.reuse, R238, 0x1 ;  /* 0x000000ee08ee7211 */ /* 0x040fe800078008ff */
[----:B------:R-:W-:Y:S02]  /*70a0*/  LEA.HI.X R239, R8, R239, R0, 0x1, P0 ;  /* 0x000000ef08ef7211 */ /* 0x000fe400000f0c00 */
[----:B------:R-:W-:Y:S03]  /*70b0*/  IADD3 R124, P0, R238, UR12, RZ ;  /* 0x0000000cee7c7c10 */ /* 0x000fe6000ff1e0ff */
[----:B------:R-:W-:Y:S01]  /*70c0*/  @!PT LDS RZ, [RZ] ;  /* 0x00000000fffff984 */ /* 0x000fe20000000800 */
[----:B------:R-:W-:Y:S01]  /*70d0*/  @!PT LDS RZ, [RZ] ;  /* 0x00000000fffff984 */ /* 0x000fe20000000800 */
[----:B------:R-:W-:Y:S01]  /*70e0*/  @!PT LDS RZ, [RZ] ;  /* 0x00000000fffff984 */ /* 0x000fe20000000800 */
[----:B------:R-:W-:Y:S01]  /*70f0*/  LDGSTS.E.BYPASS.LTC128B.128 [R243+0x5000], desc[UR16][R238.64] ;  /* 0x05000000eef37fae */ /* 0x000fe2000b901d50 */
[----:B------:R-:W-:Y:S02]  /*7100*/  IADD3.X R125, R239, UR11, RZ, P0, !PT ;  /* 0x0000000bef7d7c10 */ /* 0x000fe400087fe4ff */
[----:B------:R-:W-:Y:S03]  /*7110*/  IADD3 R122, P0, R124, UR12, RZ ;  /* 0x0000000c7c7a7c10 */ /* 0x000fe6000ff1e0ff */
        /* <DEDUP_REMOVED lines=17> */
[----:B------:R-:W-:Y:S03]  /*7230*/  ISETP.GT.AND P0, PT, R248, R237, PT ;  /* 0x000000edf800720c */ /* 0x000fe60003f04270 */
        /* <DEDUP_REMOVED lines=171> */
.L_x_1560:
[C---:B------:R-:W-:Y:S04]  /*7cf0*/  LEA R240, P0, R156.reuse, R240, 0x1 ;  /* 0x000000f09cf07211 */ /* 0x040fe800078008ff */
[----:B------:R-:W-:Y:S02]  /*7d00*/  LEA.HI.X R241, R156, R241, R153, 0x1, P0 ;  /* 0x000000f19cf17211 */ /* 0x000fe400000f0c99 */
[----:B------:R-:W-:Y:S03]  /*7d10*/  IADD3 R158, P0, R240, UR18, RZ ;  /* 0x00000012f09e7c10 */ /* 0x000fe6000ff1e0ff */
[----:B------:R-:W-:Y:S01]  /*7d20*/  @!PT LDS RZ, [RZ] ;  /* 0x00000000fffff984 */ /* 0x000fe20000000800 */
[----:B------:R-:W-:Y:S01]  /*7d30*/  @!PT LDS RZ, [RZ] ;  /* 0x00000000fffff984 */ /* 0x000fe20000000800 */
[----:B------:R-:W-:Y:S01]  /*7d40*/  @!PT LDS RZ, [RZ] ;  /* 0x00000000fffff984 */ /* 0x000fe20000000800 */
        /* <DEDUP_REMOVED lines=22> */
.L_x_1559:
        /* <DEDUP_REMOVED lines=299> */
[----:B------:R-:W-:Y:S01]  /*9160*/  ISETP.GT.AND P0, PT, R248, R237, PT ;  /* 0x000000edf800720c */ /* 0x000fe20003f04270 */
        /* <DEDUP_REMOVED lines=414> */
.L_x_1557:
[----:B------:R-:W1:Y:S01]  /*ab50*/  SHFL.BFLY PT, R4, R249, 0x2, 0x1f ;  /* 0x0c401f00f9047f89 */ /* 0x000e6200000e0000 */
[----:B------:R-:W2:Y:S01]  /*ab60*/  S2UR UR5, SR_CgaCtaId ;  /* 0x00000000000579c3 */ /* 0x000ea20000008800 */
[----:B------:R-:W-:Y:S01]  /*ab70*/  IMAD.MOV.U32 R11, RZ, RZ, 0x3f800000 ;  /* 0x3f800000ff0b7424 */ /* 0x000fe200078e00ff */
[----:B------:R-:W-:Y:S01]  /*ab80*/  UMOV UR4, 0x400 ;  /* 0x0000040000047882 */ /* 0x000fe20000000000 */
[----:B------:R-:W3:Y:S01]  /*ab90*/  S2R R18, SR_TID.X ;  /* 0x0000000000127919 */ /* 0x000ee20000002100 */
[----:B------:R-:W-:Y:S01]  /*aba0*/  IMAD.MOV.U32 R10, RZ, RZ, 0x3f800000 ;  /* 0x3f800000ff0a7424 */ /* 0x000fe200078e00ff */
[----:B------:R-:W-:Y:S01]  /*abb0*/  BSSY B0, `(.L_x_1562) ;  /* 0x000009d000007945 */ /* 0x000fe20003800000 */
[----:B------:R-:W4:Y:S01]  /*abc0*/  S2R R7, SR_TID.X ;  /* 0x0000000000077919 */ /* 0x000f220000002100 */
[----:B------:R-:W5:Y:S01]  /*abd0*/  SHFL.BFLY PT, R5, R250, 0x2, 0x1f ;  /* 0x0c401f00fa057f89 */ /* 0x000f6200000e0000 */
[----:B------:R-:W-:Y:S01]  /*abe0*/  BAR.SYNC.DEFER_BLOCKING 0x0 ;  /* 0x0000000000007b1d */ /* 0x000fe20000010000 */
[----:B-1----:R-:W-:Y:S01]  /*abf0*/  FADD.FTZ R4, R4, R249 ;  /* 0x000000f904047221 */ /* 0x002fe20000010000 */
[----:B--2---:R-:W-:-:S04]  /*ac00*/  ULEA UR5, UR5, UR4, 0x18 ;  /* 0x0000000405057291 */ /* 0x004fc8000f8ec03f */
[----:B------:R-:W1:Y:S02]  /*ac10*/  S2R R28, SR_CTAID.Y ;  /* 0x00000000001c7919 */ /* 0x000e640000002600 */
[----:B------:R-:W2:Y:S01]  /*ac20*/  S2UR UR4, SR_CTAID.Z ;  /* 0x00000000000479c3 */ /* 0x000ea20000002700 */
[----:B------:R-:W2:Y:S01]  /*ac30*/  SHFL.BFLY PT, R9, R4, 0x1, 0x1f ;  /* 0x0c201f0004097f89 */ /* 0x000ea200000e0000 */
[----:B------:R-:W1:Y:S01]  /*ac40*/  S2R R30, SR_CTAID.X ;  /* 0x00000000001e7919 */ /* 0x000e620000002500 */
[----:B-----5:R-:W-:Y:S01]  /*ac50*/  FADD.FTZ R5, R5, R250 ;  /* 0x000000fa05057221 */ /* 0x020fe20000010000 */
[----:B---3--:R-:W-:Y:S02]  /*ac60*/  SHF.R.S32.HI R3, RZ, 0x1f, R18 ;  /* 0x0000001fff037819 */ /* 0x008fe40000011412 */
[----:B----4-:R-:W-:Y:S02]  /*ac70*/  SHF.R.S32.HI R6, RZ, 0x1f, R7 ;  /* 0x0000001fff067819 */ /* 0x010fe40000011407 */
[----:B------:R-:W3:Y:S01]  /*ac80*/  SHFL.BFLY PT, R8, R5, 0x1, 0x1f ;  /* 0x0c201f0005087f89 */ /* 0x000ee200000e0000 */
[----:B------:R-:W-:-:S02]  /*ac90*/  LEA.HI R13, R3, R18, RZ, 0x3 ;  /* 0x00000012030d7211 */ /* 0x000fc400078f18ff */
[----:B------:R-:W-:Y:S02]  /*aca0*/  LEA.HI R15, R6, R7, RZ, 0x2 ;  /* 0x00000007060f7211 */ /* 0x000fe400078f10ff */
[----:B------:R-:W-:Y:S02]  /*acb0*/  SHF.R.S32.HI R16, RZ, 0x3, R13 ;  /* 0x00000003ff107819 */ /* 0x000fe4000001140d */
[----:B------:R-:W-:Y:S02]  /*acc0*/  LOP3.LUT R19, R13, 0xfffffff8, RZ, 0xc0, !PT ;  /* 0xfffffff80d137812 */ /* 0x000fe400078ec0ff */
[----:B------:R-:W-:Y:S02]  /*acd0*/  LOP3.LUT R14, R15, 0xfffffffc, RZ, 0xc0, !PT ;  /* 0xfffffffc0f0e7812 */ /* 0x000fe400078ec0ff */
[----:B------:R-:W-:Y:S01]  /*ace0*/  SHF.R.S32.HI R15, RZ, 0x2, R15 ;  /* 0x00000002ff0f7819 */ /* 0x000fe2000001140f */
[----:B------:R-:W-:Y:S02]  /*acf0*/  IMAD.IADD R12, R18, 0x1, -R19 ;  /* 0x00000001120c7824 */ /* 0x000fe400078e0a13 */
[----:B--2---:R-:W-:Y:S01]  /*ad00*/  FADD.FTZ R9, R4, R9 ;  /* 0x0000000904097221 */ /* 0x004fe20000010000 */
[----:B------:R-:W-:Y:S01]  /*ad10*/  LEA.HI R4, R3, R18, RZ, 0x5 ;  /* 0x0000001203047211 */ /* 0x000fe200078f28ff */
[----:B------:R-:W-:Y:S01]  /*ad20*/  IMAD.IADD R14, R7, 0x1, -R14 ;  /* 0x00000001070e7824 */ /* 0x000fe200078e0a0e */
[----:B------:R-:W-:-:S02]  /*ad30*/  LEA.HI R13, R13, R16, RZ, 0x1 ;  /* 0x000000100d0d7211 */ /* 0x000fc400078f08ff */
[----:B------:R-:W-:Y:S02]  /*ad40*/  LOP3.LUT R3, R4, 0xffffffe0, RZ, 0xc0, !PT ;  /* 0xffffffe004037812 */ /* 0x000fe400078ec0ff */
[----:B------:R-:W-:Y:S02]  /*ad50*/  LOP3.LUT R13, R13, 0xfffffffe, RZ, 0xc0, !PT ;  /* 0xfffffffe0d0d7812 */ /* 0x000fe400078ec0ff */
[----:B------:R-:W-:Y:S01]  /*ad60*/  FSETP.NE.FTZ.AND P3, PT, R9, RZ, PT ;  /* 0x000000ff0900720b */ /* 0x000fe20003f75000 */
[----:B------:R-:W-:Y:S01]  /*ad70*/  IMAD.IADD R3, R18, 0x1, -R3 ;  /* 0x0000000112037824 */ /* 0x000fe200078e0a03 */
[----:B------:R-:W-:Y:S01]  /*ad80*/  SHF.R.S32.HI R18, RZ, 0x1f, R15 ;  /* 0x0000001fff127819 */ /* 0x000fe2000001140f */
[----:B---3--:R-:W-:Y:S01]  /*ad90*/  FADD.FTZ R8, R5, R8 ;  /* 0x0000000805087221 */ /* 0x008fe20000010000 */
[----:B------:R-:W-:Y:S02]  /*ada0*/  IADD3 R13, R16, -R13, RZ ;  /* 0x8000000d100d7210 */ /* 0x000fe40007ffe0ff */
[----:B------:R-:W-:-:S02]  /*adb0*/  LEA.HI R20, R18, R15, RZ, 0x3 ;  /* 0x0000000f12147211 */ /* 0x000fc400078f18ff */
[-C--:B------:R-:W-:Y:S02]  /*adc0*/  LEA.HI R16, R6, R7.reuse, RZ, 0x6 ;  /* 0x0000000706107211 */ /* 0x080fe400078f30ff */
[----:B------:R-:W-:Y:S02]  /*add0*/  LOP3.LUT R20, R20, 0xfffffff8, RZ, 0xc0, !PT ;  /* 0xfffffff814147812 */ /* 0x000fe400078ec0ff */
[----:B------:R-:W-:Y:S01]  /*ade0*/  LEA.HI R5, R6, R7, RZ, 0x5 ;  /* 0x0000000706057211 */ /* 0x000fe200078f28ff */
[----:B------:R-:W-:Y:S01]  /*adf0*/  IMAD.SHL.U32 R18, R16, 0x4, RZ ;  /* 0x0000000410127824 */ /* 0x000fe200078e00ff */
[----:B------:R-:W-:Y:S01]  /*ae00*/  LEA.HI R21, R12, R12, RZ, 0x1 ;  /* 0x0000000c0c157211 */ /* 0x000fe200078f08ff */
[----:B------:R-:W-:Y:S01]  /*ae10*/  IMAD.IADD R15, R15, 0x1, -R20 ;  /* 0x000000010f0f7824 */ /* 0x000fe200078e0a14 */
[----:B------:R-:W-:Y:S01]  /*ae20*/  SHF.R.S32.HI R17, RZ, 0x5, R5 ;  /* 0x00000005ff117819 */ /* 0x000fe20000011405 */
[----:B------:R-:W2:Y:S01]  /*ae30*/  @P3 MUFU.RCP R11, R9 ;  /* 0x00000009000b3308 */ /* 0x000ea20000001000 */
[----:B------:R-:W-:Y:S01]  /*ae40*/  LOP3.LUT R18, R18, 0x3fffff00, RZ, 0xc0, !PT ;  /* 0x3fffff0012127812 */ /* 0x000fe200078ec0ff */
[----:B------:R-:W3:Y:S01]  /*ae50*/  @P3 LDC R31, c[0x0][0x2e8] ;  /* 0x0000ba00ff1f3b82 */ /* 0x000ee20000000800 */
[----:B------:R-:W-:Y:S01]  /*ae60*/  LEA.HI R20, R15, R15, RZ, 0x1 ;  /* 0x0000000f0f147211 */ /* 0x000fe200078f08ff */
[----:B------:R-:W-:Y:S01]  /*ae70*/  IMAD R14, R17, 0x100, R14 ;  /* 0x00000100110e7824 */ /* 0x000fe200078e020e */
[----:B------:R-:W-:Y:S01]  /*ae80*/  FSETP.NE.FTZ.AND P2, PT, R8, RZ, PT ;  /* 0x000000ff0800720b */ /* 0x000fe20003f55000 */
[----:B------:R-:W-:Y:S01]  /*ae90*/  IMAD R17, R13, 0x20, R18 ;  /* 0x000000200d117824 */ /* 0x000fe200078e0212 */
[----:B------:R-:W-:Y:S01]  /*aea0*/  SHF.R.S32.HI R13, RZ, 0x1, R20 ;  /* 0x00000001ff0d7819 */ /* 0x000fe20000011414 */
[----:B------:R-:W-:Y:S01]  /*aeb0*/  @P3 MUFU.LG2 R9, R9 ;  /* 0x0000000900093308 */ /* 0x000fe20000000c00 */
[----:B------:R-:W-:-:S02]  /*aec0*/  SHF.R.S32.HI R19, RZ, 0x1, R21 ;  /* 0x00000001ff137819 */ /* 0x000fc40000011415 */
[----:B------:R-:W-:Y:S01]  /*aed0*/  LOP3.LUT R21, R21, 0xfffffffe, RZ, 0xc0, !PT ;  /* 0xfffffffe15157812 */ /* 0x000fe200078ec0ff */
[----:B------:R-:W-:Y:S01]  /*aee0*/  IMAD.SHL.U32 R18, R13, 0x40, RZ ;  /* 0x000000400d127824 */ /* 0x000fe200078e00ff */
[----:B------:R-:W-:Y:S01]  /*aef0*/  LOP3.LUT R20, R20, 0x1fffffe, RZ, 0xc0, !PT ;  /* 0x01fffffe14147812 */ /* 0x000fe200078ec0ff */
[----:B------:R-:W-:Y:S01]  /*af00*/  IMAD.SHL.U32 R19, R19, 0x8, RZ ;  /* 0x0000000813137824 */ /* 0x000fe200078e00ff */
[----:B------:R-:W-:Y:S02]  /*af10*/  IADD3 R12, R12, -R21, RZ ;  /* 0x800000150c0c7210 */ /* 0x000fe40007ffe0ff */
[----:B------:R-:W-:Y:S01]  /*af20*/  LOP3.LUT R18, R18, 0xc0, RZ, 0xc0, !PT ;  /* 0x000000c012127812 */ /* 0x000fe200078ec0ff */
[----:B------:R-:W-:Y:S01]  /*af30*/  IMAD.IADD R15, R15, 0x1, -R20 ;  /* 0x000000010f0f7824 */ /* 0x000fe200078e0a14 */
[----:B------:R-:W4:Y:S01]  /*af40*/  @P2 MUFU.RCP R10, R8 ;  /* 0x00000008000a2308 */ /* 0x000f220000001000 */
[----:B------:R-:W-:Y:S01]  /*af50*/  IMAD R12, R12, 0x4, R17 ;  /* 0x000000040c0c7824 */ /* 0x000fe200078e0211 */
[----:B------:R-:W-:Y:S01]  /*af60*/  LEA.HI R17, R18, R18, RZ, 0x1d ;  /* 0x0000001212117211 */ /* 0x000fe200078fe8ff */
[----:B------:R-:W-:Y:S01]  /*af70*/  IMAD R14, R15, 0x10, R14 ;  /* 0x000000100f0e7824 */ /* 0x000fe200078e020e */
[----:B------:R-:W-:Y:S01]  /*af80*/  LOP3.LUT P0, RZ, R13, 0x2, RZ, 0xc0, !PT ;  /* 0x000000020dff7812 */ /* 0x000fe2000780c0ff */
[----:B--2---:R-:W-:Y:S01]  /*af90*/  FMUL.FTZ R144, R11, R144 ;  /* 0x000000900b907220 */ /* 0x004fe20000410000 */
[----:B------:R-:W-:Y:S01]  /*afa0*/  LOP3.LUT R15, R13, 0x1, RZ, 0xc0, !PT ;  /* 0x000000010d0f7812 */ /* 0x000fe200078ec0ff */
[----:B------:R-:W-:Y:S01]  /*afb0*/  IMAD.U32 R14, R14, 0x2, R17 ;  /* 0x000000020e0e7824 */ /* 0x000fe200078e0011 */
[----:B------:R-:W-:Y:S01]  /*afc0*/  MOV R13, 0x20 ;  /* 0x00000020000d7802 */ /* 0x000fe20000000f00 */
[----:B------:R-:W-:Y:S01]  /*afd0*/  FMUL.FTZ R145, R11, R145 ;  /* 0x000000910b917220 */ /* 0x000fe20000410000 */
[----:B------:R-:W-:Y:S01]  /*afe0*/  ISETP.NE.U32.AND P1, PT, R15, 0x1, PT ;  /* 0x000000010f00780c */ /* 0x000fe20003f25070 */
[C---:B------:R-:W-:Y:S01]  /*aff0*/  FMUL.FTZ R140, R11.reuse, R140 ;  /* 0x0000008c0b8c7220 */ /* 0x040fe20000410000 */
[----:B------:R-:W-:Y:S01]  /*b000*/  LEA R14, R14, UR5, 0x2 ;  /* 0x000000050e0e7c11 */ /* 0x000fe2000f8e10ff */
[C---:B------:R-:W-:Y:S01]  /*b010*/  FMUL.FTZ R141, R11.reuse, R141 ;  /* 0x0000008d0b8d7220 */ /* 0x040fe20000410000 */
[C---:B------:R-:W-:Y:S01]  /*b020*/  FMUL.FTZ R136, R11.reuse, R136 ;  /* 0x000000880b887220 */ /* 0x040fe20000410000 */
[C---:B------:R-:W-:Y:S01]  /*b030*/  FMUL.FTZ R137, R11.reuse, R137 ;  /* 0x000000890b897220 */ /* 0x040fe20000410000 */
[----:B------:R-:W-:Y:S01]  /*b040*/  LEA.HI R16, R6, R7, RZ, 0x4 ;  /* 0x0000000706107211 */ /* 0x000fe200078f20ff */
[C---:B------:R-:W-:Y:S01]  /*b050*/  FMUL.FTZ R132, R11.reuse, R132 ;  /* 0x000000840b847220 */ /* 0x040fe20000410000 */
[----:B------:R-:W-:Y:S01]  /*b060*/  FMUL.FTZ R133, R11, R133 ;  /* 0x000000850b857220 */ /* 0x000fe20000410000 */
[----:B------:R-:W-:Y:S01]  /*b070*/  SEL R11, R13, 0xffffffe0, P1 ;  /* 0xffffffe00d0b7807 */ /* 0x000fe20000800000 */
[C---:B------:R-:W-:Y:S01]  /*b080*/  VIADD R13, R14.reuse, 0x40 ;  /* 0x000000400e0d7836 */ /* 0x040fe20000000000 */
[----:B------:R-:W-:Y:S01]  /*b090*/  SHF.R.S32.HI R16, RZ, 0x4, R16 ;  /* 0x00000004ff107819 */ /* 0x000fe20000011410 */
[----:B------:R-:W-:-:S02]  /*b0a0*/  @P0 VIADD R13, R14, 0xffffffc0 ;  /* 0xffffffc00e0d0836 */ /* 0x000fc40000000000 */
[C---:B----4-:R-:W-:Y:S01]  /*b0b0*/  FMUL.FTZ R147, R10.reuse, R147 ;  /* 0x000000930a937220 */ /* 0x050fe20000410000 */
[C---:B------:R-:W-:Y:S01]  /*b0c0*/  FMUL.FTZ R146, R10.reuse, R146 ;  /* 0x000000920a927220 */ /* 0x040fe20000410000 */
[C---:B------:R-:W-:Y:S01]  /*b0d0*/  FMUL.FTZ R143, R10.reuse, R143 ;  /* 0x0000008f0a8f7220 */ /* 0x040fe20000410000 */
[----:B------:R-:W-:Y:S01]  /*b0e0*/  FMUL.FTZ R142, R10, R142 ;  /* 0x0000008e0a8e7220 */ /* 0x000fe20000410000 */
[----:B------:R-:W-:Y:S02]  /*b0f0*/  IMAD.IADD R15, R14, 0x1, R11 ;  /* 0x000000010e0f7824 */ /* 0x000fe400078e020b */
[C---:B------:R-:W-:Y:S01]  /*b100*/  FMUL.FTZ R139, R10.reuse, R139 ;  /* 0x0000008b0a8b7220 */ /* 0x040fe20000410000 */
[C---:B------:R-:W-:Y:S01]  /*b110*/  FMUL.FTZ R138, R10.reuse, R138 ;  /* 0x0000008a0a8a7220 */ /* 0x040fe20000410000 */
[C---:B------:R-:W-:Y:S01]  /*b120*/  FMUL.FTZ R135, R10.reuse, R135 ;  /* 0x000000870a877220 */ /* 0x040fe20000410000 */
[----:B------:R-:W-:Y:S01]  /*b130*/  FMUL.FTZ R134, R10, R134 ;  /* 0x000000860a867220 */ /* 0x000fe20000410000 */
[----:B------:R-:W-:Y:S01]  /*b140*/  IMAD.IADD R29, R11, 0x1, R13 ;  /* 0x000000010b1d7824 */ /* 0x000fe200078e020d */
[----:B------:R-:W-:Y:S01]  /*b150*/  STS.64 [R14], R144 ;  /* 0x000000900e007388 */ /* 0x000fe20000000a00 */
[----:B------:R-:W-:Y:S01]  /*b160*/  IMAD.SHL.U32 R16, R16, 0x40, RZ ;  /* 0x0000004010107824 */ /* 0x000fe200078e00ff */
[----:B------:R-:W1:Y:S01]  /*b170*/  LDC.64 R10, c[0x0][0x2c0] ;  /* 0x0000b000ff0a7b82 */ /* 0x000e620000000a00 */
[--C-:B------:R-:W-:Y:S01]  /*b180*/  SHF.R.S32.HI R32, RZ, 0x5, R4.reuse ;  /* 0x00000005ff207819 */ /* 0x100fe20000011404 */
[----:B------:R-:W-:Y:S01]  /*b190*/  STS.64 [R14+0x400], R146 ;  /* 0x000400920e007388 */ /* 0x000fe20000000a00 */
[----:B------:R-:W-:Y:S01]  /*b1a0*/  SHF.R.S32.HI R35, RZ, 0x1f, R4 ;  /* 0x0000001fff237819 */ /* 0x000fe20000011404 */
[----:B------:R-:W2:Y:S01]  /*b1b0*/  @P2 MUFU.LG2 R8, R8 ;  /* 0x0000000800082308 */ /* 0x000ea20000000c00 */
[----:B------:R-:W-:Y:S01]  /*b1c0*/  LOP3.LUT R16, R16, 0xc0, RZ, 0xc0, !PT ;  /* 0x000000c010107812 */ /* 0x000fe200078ec0ff */
[----:B------:R-:W-:Y:S01]  /*b1d0*/  STS.64 [R15], R140 ;  /* 0x0000008c0f007388 */ /* 0x000fe20000000a00 */
[----:B------:R-:W-:Y:S01]  /*b1e0*/  LOP3.LUT R34, R5, 0xffffffe0, RZ, 0xc0, !PT ;  /* 0xffffffe005227812 */ /* 0x000fe200078ec0ff */
[----:B------:R-:W4:Y:S01]  /*b1f0*/  @P2 LDC R33, c[0x0][0x2e8] ;  /* 0x0000ba00ff212b82 */ /* 0x000f220000000800 */
[----:B------:R-:W-:Y:S01]  /*b200*/  LOP3.LUT R19, R16, 0x18, R19, 0xf8, !PT ;  /* 0x0000001810137812 */ /* 0x000fe200078ef813 */
[----:B------:R-:W-:Y:S01]  /*b210*/  STS.64 [R15+0x400], R142 ;  /* 0x0004008e0f007388 */ /* 0x000fe20000000a00 */
[----:B------:R-:W-:Y:S01]  /*b220*/  SHF.R.U32.HI R16, RZ, 0x3, R16 ;  /* 0x00000003ff107819 */ /* 0x000fe20000011610 */
[----:B------:R-:W-:Y:S01]  /*b230*/  @P3 FMUL.FTZ R9, R9, 0.69314718246459960938 ;  /* 0x3f31721809093820 */ /* 0x000fe20000410000 */
[----:B------:R-:W-:Y:S01]  /*b240*/  LEA.HI R5, R35, R32, RZ, 0x2 ;  /* 0x0000002023057211 */ /* 0x000fe200078f10ff */
[----:B------:R-:W-:Y:S01]  /*b250*/  STS.64 [R13], R136 ;  /* 0x000000880d007388 */ /* 0x000fe20000000a00 */
[----:B------:R-:W-:-:S02]  /*b260*/  LOP3.LUT R19, R19, R16, RZ, 0x3c, !PT ;  /* 0x0000001013137212 */ /* 0x000fc400078e3cff */
[-C--:B------:R-:W-:Y:S01]  /*b270*/  IADD3 R34, -R34, R7.reuse, RZ ;  /* 0x0000000722227210 */ /* 0x080fe20007ffe1ff */
[----:B------:R-:W-:Y:S01]  /*b280*/  STS.64 [R13+0x400], R138 ;  /* 0x0004008a0d007388 */ /* 0x000fe20000000a00 */
[----:B------:R-:W-:Y:S01]  /*b290*/  LEA.HI R6, R6, R7, RZ, 0x3 ;  /* 0x0000000706067211 */ /* 0x000fe200078f18ff */
[----:B------:R-:W-:Y:S01]  /*b2a0*/  IMAD.IADD R12, R12, 0x1, R19 ;  /* 0x000000010c0c7824 */ /* 0x000fe200078e0213 */
[----:B------:R-:W-:Y:S01]  /*b2b0*/  SHF.R.S32.HI R4, RZ, 0x1f, R3 ;  /* 0x0000001fff047819 */ /* 0x000fe20000011403 */
[----:B------:R-:W-:Y:S01]  /*b2c0*/  STS.64 [R29], R132 ;  /* 0x000000841d007388 */ /* 0x000fe20000000a00 */
[----:B------:R-:W-:Y:S01]  /*b2d0*/  LOP3.LUT R5, R5, 0xfffffffc, RZ, 0xc0, !PT ;  /* 0xfffffffc05057812 */ /* 0x000fe200078ec0ff */
[----:B-1----:R-:W-:Y:S01]  /*b2e0*/  IMAD R10, R28, R10, R245 ;  /* 0x0000000a1c0a7224 */ /* 0x002fe200078e02f5 */
[----:B------:R-:W-:Y:S01]  /*b2f0*/  LEA R36, R12, UR5, 0x2 ;  /* 0x000000050c247c11 */ /* 0x000fe2000f8e10ff */
[----:B------:R1:W-:Y:S01]  /*b300*/  STS.64 [R29+0x400], R134 ;  /* 0x000400861d007388 */ /* 0x0003e20000000a00 */
[----:B------:R-:W-:Y:S01]  /*b310*/  BAR.SYNC.DEFER_BLOCKING 0x0 ;  /* 0x0000000000007b1d */ /* 0x000fe20000010000 */
[----:B------:R-:W-:Y:S01]  /*b320*/  LOP3.LUT P0, RZ, R34, 0x3, RZ, 0xc0, !PT ;  /* 0x0000000322ff7812 */ /* 0x000fe2000780c0ff */
[----:B------:R-:W-:Y:S01]  /*b330*/  IMAD.IADD R5, R32, 0x1, -R5 ;  /* 0x0000000120057824 */ /* 0x000fe200078e0a05 */
[----:B------:R-:W-:Y:S01]  /*b340*/  LEA.HI R4, R4, R3, RZ, 0x2 ;  /* 0x0000000304047211 */ /* 0x000fe200078f10ff */
[----:B------:R-:W-:-:S02]  /*b350*/  IMAD.MOV R32, RZ, RZ, -R245 ;  /* 0x000000ffff207224 */ /* 0x000fc400078e0af5 */
[----:B------:R-:W-:Y:S01]  /*b360*/  IMAD.MOV.U32 R3, RZ, RZ, -0x800000 ;  /* 0xff800000ff037424 */ /* 0x000fe200078e00ff */
[----:B------:R-:W-:Y:S01]  /*b370*/  SHF.R.S32.HI R4, RZ, 0x2, R4 ;  /* 0x00000002ff047819 */ /* 0x000fe20000011404 */
[----:B---3--:R-:W-:Y:S01]  /*b380*/  @P3 FFMA.FTZ R3, R2, R31, R9 ;  /* 0x0000001f02033223 */ /* 0x008fe20000010009 */
[----:B------:R-:W-:Y:S02]  /*b390*/  IMAD.MOV.U32 R2, RZ, RZ, -0x800000 ;  /* 0xff800000ff027424 */ /* 0x000fe400078e00ff */
[----:B------:R-:W-:Y:S01]  /*b3a0*/  LEA R4, R5, R4, 0x4 ;  /* 0x0000000405047211 */ /* 0x000fe200078e20ff */
[----:B--2---:R-:W-:Y:S01]  /*b3b0*/  @P2 FMUL.FTZ R5, R8, 0.69314718246459960938 ;  /* 0x3f31721808052820 */ /* 0x004fe20000410000 */
[----:B------:R-:W-:-:S03]  /*b3c0*/  IMAD.SHL.U32 R8, R30, 0x40, RZ ;  /* 0x000000401e087824 */ /* 0x000fc600078e00ff */
[----:B----4-:R-:W-:Y:S01]  /*b3d0*/  @P2 FFMA.FTZ R2, R0, R33, R5 ;  /* 0x0000002100022223 */ /* 0x010fe20000010005 */
[----:B-1----:R-:W1:Y:S01]  /*b3e0*/  LDC R29, c[0x0][0x270] ;  /* 0x00009c00ff1d7b82 */ /* 0x002e620000000800 */
[----:B------:R-:W2:Y:S04]  /*b3f0*/  LDS.128 R24, [R36] ;  /* 0x0000000024187984 */ /* 0x000ea80000000c00 */
[----:B------:R-:W3:Y:S04]  /*b400*/  LDS.128 R20, [R36+0x800] ;  /* 0x0008000024147984 */ /* 0x000ee80000000c00 */
[----:B------:R-:W4:Y:S04]  /*b410*/  LDS.128 R16, [R36+0x1000] ;  /* 0x0010000024107984 */ /* 0x000f280000000c00 */
[----:B------:R5:W2:Y:S01]  /*b420*/  LDS.128 R12, [R36+0x1800] ;  /* 0x00180000240c7984 */ /* 0x000aa20000000c00 */
[----:B-1----:R-:W-:-:S04]  /*b430*/  IMAD R32, R29, R32, UR4 ;  /* 0x000000041d207e24 */ /* 0x002fc8000f8e0220 */
[----:B------:R-:W-:-:S04]  /*b440*/  IMAD R10, R10, R29, R32 ;  /* 0x0000001d0a0a7224 */ /* 0x000fc800078e0220 */
[----:B------:R-:W-:Y:S01]  /*b450*/  IMAD R5, R10, R11, R8 ;  /* 0x0000000b0a057224 */ /* 0x000fe200078e0208 */
[----:B-----5:R-:W-:Y:S02]  /*b460*/  LOP3.LUT R36, R6, 0xfffffff8, RZ, 0xc0, !PT ;  /* 0xfffffff806247812 */ /* 0x020fe400078ec0ff */
[----:B------:R-:W-:-:S03]  /*b470*/  SHF.R.S32.HI R6, RZ, 0x3, R6 ;  /* 0x00000003ff067819 */ /* 0x000fc60000011406 */
[----:B------:R-:W-:-:S04]  /*b480*/  IMAD.IADD R36, R7, 0x1, -R36 ;  /* 0x0000000107247824 */ /* 0x000fc800078e0a24 */
[----:B------:R-:W-:-:S05]  /*b490*/  IMAD.SHL.U32 R36, R36, 0x4, RZ ;  /* 0x0000000424247824 */ /* 0x000fca00078e00ff */
[----:B------:R-:W-:Y:S01]  /*b4a0*/  SHF.R.S32.HI R37, RZ, 0x1f, R36 ;  /* 0x0000001fff257819 */ /* 0x000fe20000011424 */
[----:B--234-:R-:W-:Y:S06]  /*b4b0*/  @P0 BRA `(.L_x_1563) ;  /* 0x0000000000300947 */ /* 0x01cfec0003800000 */
[----:B------:R-:W-:Y:S01]  /*b4c0*/  IMAD R11, R30, -0x40, R11 ;  /* 0xffffffc01e0b7824 */ /* 0x000fe200078e020b */
[----:B------:R-:W-:Y:S01]  /*b4d0*/  SHF.R.S32.HI R8, RZ, 0x1f, R4 ;  /* 0x0000001fff087819 */ /* 0x000fe20000011404 */
[C---:B------:R-:W-:Y:S01]  /*b4e0*/  VIADD R7, R4.reuse, 0x8 ;  /* 0x0000000804077836 */ /* 0x040fe20000000000 */
        /* <DEDUP_REMOVED lines=9> */
.L_x_1563:
[----:B------:R-:W-:Y:S05]  /*b580*/  BSYNC B0 ;  /* 0x0000000000007941 */ /* 0x000fea0003800000 */
.L_x_1562:
[----:B------:R-:W-:Y:S01]  /*b590*/  ULDC UR4, c[0x0][0x2dc] ;  /* 0x0000b70000047ab9 */ /* 0x000fe20000000800 */
[----:B------:R-:W-:-:S04]  /*b5a0*/  IMAD.WIDE R6, R6, 0x20, R36 ;  /* 0x0000002006067825 */ /* 0x000fc800078e0224 */
[----:B------:R-:W-:Y:S01]  /*b5b0*/  IMAD R5, R5, UR4, RZ ;  /* 0x0000000405057c24 */ /* 0x000fe2000f8e02ff */
[----:B------:R-:W-:-:S04]  /*b5c0*/  ULDC.64 UR4, c[0x0][0x288] ;  /* 0x0000a20000047ab9 */ /* 0x000fc80000000a00 */
[----:B------:R-:W-:-:S04]  /*b5d0*/  IADD3 R0, P0, R5, R6, RZ ;  /* 0x0000000605007210 */ /* 0x000fc80007f1e0ff */
[----:B------:R-:W-:Y:S02]  /*b5e0*/  LEA.HI.X.SX32 R5, R5, R7, 0x1, P0 ;  /* 0x0000000705057211 */ /* 0x000fe400000f0eff */
[----:B-1----:R-:W-:-:S04]  /*b5f0*/  LEA R2, P0, R0, UR4, 0x2 ;  /* 0x0000000400027c11 */ /* 0x002fc8000f8010ff */
[----:B------:R-:W-:-:S05]  /*b600*/  LEA.HI.X R3, R0, UR5, R5, 0x2, P0 ;  /* 0x0000000500037c11 */ /* 0x000fca00080f1405 */
[----:B------:R-:W-:Y:S04]  /*b610*/  STG.E.128 desc[UR16][R2.64], R24 ;  /* 0x0000001802007986 */ /* 0x000fe8000c101d10 */
[----:B------:R-:W-:Y:S04]  /*b620*/  STG.E.128 desc[UR16][R2.64+0x800], R20 ;  /* 0x0008001402007986 */ /* 0x000fe8000c101d10 */
[----:B------:R-:W-:Y:S04]  /*b630*/  STG.E.128 desc[UR16][R2.64+0x1000], R16 ;  /* 0x0010001002007986 */ /* 0x000fe8000c101d10 */
[----:B------:R-:W-:Y:S01]  /*b640*/  STG.E.128 desc[UR16][R2.64+0x1800], R12 ;  /* 0x0018000c02007986 */ /* 0x000fe2000c101d10 */
[----:B------:R-:W-:Y:S05]  /*b650*/  EXIT ;  /* 0x000000000000794d */ /* 0x000fea0003800000 */
.L_x_1564:
        /* <DEDUP_REMOVED lines=10> */
.L_x_5328:


//--------------------- .text._ZN5flash24flash_fwd_splitkv_kernelI23Flash_fwd_kernel_traitsILi32ELi64ELi256ELi4ELb0ELb0EN7cutlass10bfloat16_tE19Flash_kernel_traitsILi32ELi64ELi256ELi4ES3_EELb1ELb0ELb0ELb1ELb1ELb1ELb1ELb0EEEvNS_16Flash_fwd_paramsE --------------------------
	.section	.text._ZN5flash24flash_fwd_splitkv_kernelI23Flash_fwd_kernel_traitsILi32ELi64ELi256ELi4ELb0ELb0EN7cutlass10bfloat16_tE19Flash_kernel_traitsILi32ELi64ELi256ELi4ES3_EELb1ELb0ELb0ELb1ELb1ELb1ELb1ELb0EEEvNS_16Flash_fwd_paramsE,"ax",@progbits
	.align	128
        .global         _ZN5flash24flash_fwd_splitkv_kernelI23Flash_fwd_kernel_traitsILi32ELi64ELi256ELi4ELb0ELb0EN7cutlass10bfloat16_tE19Flash_kernel_traitsILi32ELi64ELi256ELi4ES3_EELb1ELb0ELb0ELb1ELb1ELb1ELb1ELb0EEEvNS_16Flash_fwd_paramsE
        .type           _ZN5flash24flash_fwd_splitkv_kernelI23Flash_fwd_kernel_traitsILi32ELi64ELi256ELi4ELb0ELb0EN7cutlass10bfloat16_tE19Flash_kernel_traitsILi32ELi64ELi256ELi4ES3_EELb1ELb0ELb0ELb1ELb1ELb1ELb1ELb0EEEvNS_16Flash_fwd_paramsE,@function
        .size           _ZN5flash24flash_fwd_splitkv_kernelI23Flash_fwd_kernel_traitsILi32ELi64ELi256ELi4ELb0ELb0EN7cutlass10bfloat16_tE19Flash_kernel_traitsILi32ELi64ELi256ELi4ES3_EELb1ELb0ELb0ELb1ELb1ELb1ELb1ELb0EEEvNS_16Flash_fwd_paramsE,(.L_x_5329 - _ZN5flash24flash_fwd_splitkv_kernelI23Flash_fwd_kernel_traitsILi32ELi64ELi256ELi4ELb0ELb0EN7cutlass10bfloat16_tE19Flash_kernel_traitsILi32ELi64ELi256ELi4ES3_EELb1ELb0ELb0ELb1ELb1ELb1ELb1ELb0EEEvNS_16Flash_fwd_paramsE)
        .other          _ZN5flash24flash_fwd_splitkv_kernelI23Flash_fwd_kernel_traitsILi32ELi64ELi256ELi4ELb0ELb0EN7cutlass10bfloat16_tE19Flash_kernel_traitsILi32ELi64ELi256ELi4ES3_EELb1ELb0ELb0ELb1ELb1ELb1ELb1ELb0EEEvNS_16Flash_fwd_paramsE,@"STO_CUDA_ENTRY STV_DEFAULT"
_ZN5flash24flash_fwd_splitkv_kernelI23Flash_fwd_kernel_traitsILi32ELi64ELi256ELi4ELb0ELb0EN7cutlass10bfloat16_tE19Flash_kernel_traitsILi32ELi64ELi256ELi4ES3_EELb1ELb0ELb0ELb1ELb1ELb1ELb1ELb0EEEvNS_16Flash_fwd_paramsE:
.text._ZN5flash24flash_fwd_splitkv_kernelI23Flash_fwd_kernel_traitsILi32ELi64ELi256ELi4ELb0ELb0EN7cutlass10bfloat16_tE19Flash_kernel_traitsILi32ELi64ELi256ELi4ES3_EELb1ELb0ELb0ELb1ELb1ELb1ELb1ELb0EEEvNS_16Flash_fwd_paramsE:
        /* <DEDUP_REMOVED lines=16> */
[----:B-1----:R-:W-:-:S04]  /*0100*/  VIADD R2, R2, 0xffffffe ;  /* 0x0ffffffe02027836 */ /* 0x002fc80000000000 */
[----:B------:R-:W1:Y:S08]  /*0110*/  F2I.FTZ.U32.TRUNC.NTZ R3, R2 ;  /* 0x0000000200037305 */ /* 0x000e70000021f000 */
[----:B------:R-:W3:Y:S01]  /*0120*/  @P1 LDC.64 R4, c[0x0][0x300] ;  /* 0x0000c000ff041b82 */ /* 0x000ee20000000a00 */
[----:B-1----:R-:W-:Y:S01]  /*0130*/  IMAD.MOV R0, RZ, RZ, -R3 ;  /* 0x000000ffff007224 */ /* 0x002fe200078e0a03 */
[----:B------:R-:W-:-:S03]  /*0140*/  MOV R2, RZ ;  /* 0x000000ff00027202 */ /* 0x000fc60000000f00 */
[----:B------:R-:W-:-:S04]  /*0150*/  IMAD R0, R0, R13, RZ ;  /* 0x0000000d00007224 */ /* 0x000fc800078e02ff */
[----:B------:R-:W-:-:S06]  /*0160*/  IMAD.HI.U32 R2, R3, R0, R2 ;  /* 0x0000000003027227 */ /* 0x000fcc00078e0002 */
[----:B--2---:R-:W-:Y:S02]  /*0170*/  IMAD.HI.U32 R249, R2, UR4, RZ ;  /* 0x0000000402f97c27 */ /* 0x004fe4000f8e00ff */
[----:B------:R-:W1:Y:S02]  /*0180*/  @P0 LDC.64 R2, c[0x0][0x308] ;  /* 0x0000c200ff020b82 */ /* 0x000e640000000a00 */
        /* <DEDUP_REMOVED lines=10> */
[----:B---3--:R-:W-:Y:S01]  /*0230*/  @P1 IMAD.WIDE R4, R249, 0x4, R4 ;  /* 0x00000004f9041825 */ /* 0x008fe200078e0204 */
        /* <DEDUP_REMOVED lines=8> */
[----:B------:R-:W-:Y:S01]  /*02c0*/  ULDC UR14, c[0x0][0x398] ;  /* 0x0000e600000e7ab9 */ /* 0x000fe20000000800 */
[----:B------:R-:W3:Y:S05]  /*02d0*/  S2R R63, SR_TID.X ;  /* 0x00000000003f7919 */ /* 0x000eea0000002100 */
[----:B------:R-:W4:Y:S01]  /*02e0*/  @!P0 LDC.64 R10, c[0x0][0x318] ;  /* 0x0000c600ff0a8b82 */ /* 0x000f220000000a00 */
[-C--:B--2---:R-:W-:Y:S02]  /*02f0*/  IABS R0, R6.reuse ;  /* 0x0000000600007213 */ /* 0x084fe40000000000 */
[----:B------:R-:W-:-:S03]  /*0300*/  IABS R8, R6 ;  /* 0x0000000600087213 */ /* 0x000fc60000000000 */
[----:B-1----:R-:W-:Y:S02]  /*0310*/  IMAD.MOV.U32 R4, RZ, RZ, R0 ;  /* 0x000000ffff047224 */ /* 0x002fe400078e0000 */
[----:B------:R-:W1:Y:S01]  /*0320*/  LDC R0, c[0x0][0x2c8] ;  /* 0x0000b200ff007b82 */ /* 0x000e620000000800 */
[----:B----4-:R-:W-:Y:S01]  /*0330*/  @!P0 ISETP.NE.U32.AND P1, PT, R10, RZ, PT ;  /* 0x000000ff0a00820c */ /* 0x010fe20003f25070 */
[----:B------:R-:W2:Y:S01]  /*0340*/  I2F.RP R2, R4 ;  /* 0x0000000400027306 */ /* 0x000ea20000209400 */
[----:B------:R-:W4:Y:S02]  /*0350*/  S2R R10, SR_CTAID.Y ;  /* 0x00000000000a7919 */ /* 0x000f240000002600 */
[----:B------:R-:W-:-:S05]  /*0360*/  @!P0 ISETP.NE.AND.EX P1, PT, R11, RZ, PT, P1 ;  /* 0x000000ff0b00820c */ /* 0x000fca0003f25310 */
[----:B--2---:R-:W2:Y:S01]  /*0370*/  MUFU.RCP R2, R2 ;  /* 0x0000000200027308 */ /* 0x004ea20000001000 */
[----:B-1----:R-:W-:Y:S02]  /*0380*/  VIADD R0, R0, 0xff ;  /* 0x000000ff00007836 */ /* 0x002fe40000000000 */
        /* <DEDUP_REMOVED lines=16> */
[----:B------:R-:W-:-:S05]  /*0490*/  IMAD R2, R0, R3, R2 ;  /* 0x0000000300027224 */ /* 0x000fca00078e0202 */
[----:B------:R-:W-:-:S13]  /*04a0*/  ISETP.GT.U32.AND P2, PT, R4, R2, PT ;  /* 0x000000020400720c */ /* 0x000fda0003f44070 */
[----:B------:R-:W-:Y:S01]  /*04b0*/  @!P2 IMAD.IADD R2, R2, 0x1, -R4 ;  /* 0x000000010202a824 */ /* 0x000fe200078e0a04 */
[----:B-1----:R-:W-:Y:S01]  /*04c0*/  @!P0 SEL R3, R9, RZ, P1 ;  /* 0x000000ff09038207 */ /* 0x002fe20000800000 */
[----:B------:R-:W-:-:S03]  /*04d0*/  @!P2 VIADD R0, R0, 0x1 ;  /* 0x000000010000a836 */ /* 0x000fc60000000000 */
[----:B------:R-:W-:Y:S02]  /*04e0*/  ISETP.GE.U32.AND P3, PT, R2, R4, PT ;  /* 0x000000040200720c */ /* 0x000fe40003f66070 */
[----:B------:R-:W-:Y:S02]  /*04f0*/  LOP3.LUT R2, R7, R6, RZ, 0x3c, !PT ;  /* 0x0000000607027212 */ /* 0x000fe400078e3cff */
[----:B------:R-:W-:Y:S01]  /*0500*/  @!P0 IADD3 R60, R3, R8, -R14 ;  /* 0x00000008033c8210 */ /* 0x000fe20007ffe80e */
[----:B------:R-:W-:Y:S01]  /*0510*/  VIADD R3, R65, 0x13f ;  /* 0x0000013f41037836 */ /* 0x000fe20000000000 */
[----:B------:R-:W-:Y:S02]  /*0520*/  ISETP.GE.AND P1, PT, R2, RZ, PT ;  /* 0x000000ff0200720c */ /* 0x000fe40003f26270 */
[----:B------:R-:W-:Y:S01]  /*0530*/  ISETP.NE.AND P0, PT, R6, RZ, PT ;  /* 0x000000ff0600720c */ /* 0x000fe20003f05270 */
[C---:B------:R-:W-:Y:S01]  /*0540*/  VIADD R2, R60.reuse, 0xff ;  /* 0x000000ff3c027836 */ /* 0x040fe20000000000 */
[----:B------:R-:W-:-:S03]  /*0550*/  IADD3 R3, R60, -UR15, R3 ;  /* 0x8000000f3c037c10 */ /* 0x000fc6000fffe003 */
[----:B------:R-:W-:Y:S02]  /*0560*/  @P3 VIADD R0, R0, 0x1 ;  /* 0x0000000100003836 */ /* 0x000fe40000000000 */
[----:B------:R-:W-:Y:S01]  /*0570*/  VIADD R5, R3, UR14 ;  /* 0x0000000e03057c36 */ /* 0x000fe20008000000 */
[----:B------:R-:W-:-:S03]  /*0580*/  SHF.R.S32.HI R3, RZ, 0x1f, R2 ;  /* 0x0000001fff037819 */ /* 0x000fc60000011402 */
[----:B------:R-:W-:Y:S01]  /*0590*/  @!P1 IMAD.MOV R0, RZ, RZ, -R0 ;  /* 0x000000ffff009224 */ /* 0x000fe200078e0a00 */
[----:B------:R-:W-:Y:S02]  /*05a0*/  SHF.R.S32.HI R4, RZ, 0x1f, R5 ;  /* 0x0000001fff047819 */ /* 0x000fe40000011405 */
[----:B------:R-:W-:Y:S02]  /*05b0*/  @!P0 LOP3.LUT R0, RZ, R6, RZ, 0x33, !PT ;  /* 0x00000006ff008212 */ /* 0x000fe400078e33ff */
[----:B------:R-:W-:Y:S02]  /*05c0*/  LEA.HI R2, R3, R2, RZ, 0x8 ;  /* 0x0000000203027211 */ /* 0x000fe400078f40ff */
[----:B------:R-:W-:Y:S01]  /*05d0*/  LEA.HI R3, R4, R5, RZ, 0x8 ;  /* 0x0000000504037211 */ /* 0x000fe200078f40ff */
[----:B----4-:R-:W-:Y:S01]  /*05e0*/  IMAD R246, R0, R10, RZ ;  /* 0x0000000a00f67224 */ /* 0x010fe200078e02ff */
[----:B------:R-:W-:Y:S02]  /*05f0*/  SHF.R.S32.HI R2, RZ, 0x8, R2 ;  /* 0x00000008ff027819 */ /* 0x000fe40000011402 */
[----:B------:R-:W-:-:S02]  /*0600*/  SHF.R.S32.HI R3, RZ, 0x8, R3 ;  /* 0x00000008ff037819 */ /* 0x000fc40000011403 */
[----:B------:R-:W-:-:S04]  /*0610*/  VIADDMNMX R0, R246, R0, R2, PT ;  /* 0x00000000f6007246 */ /* 0x000fc80003800102 */
[----:B------:R-:W-:-:S04]  /*0620*/  VIMNMX R191, R0, R3, PT ;  /* 0x0000000300bf7248 */ /* 0x000fc80003fe0100 */
[----:B------:R-:W-:-:S13]  /*0630*/  ISETP.GE.AND P0, PT, R246, R191, PT ;  /* 0x000000bff600720c */ /* 0x000fda0003f06270 */
[----:B---3--:R-:W-:Y:S05]  /*0640*/  @!P0 BRA `(.L_x_1565) ;  /* 0x0000000000c08947 */ /* 0x008fea0003800000 */
[----:B------:R-:W1:Y:S01]  /*0650*/  LDC R0, c[0x0][0x2c0] ;  /* 0x0000b000ff007b82 */ /* 0x000e620000000800 */
[----:B------:R-:W-:Y:S01]  /*0660*/  SHF.R.S32.HI R3, RZ, 0x1f, R63 ;  /* 0x0000001fff037819 */ /* 0x000fe2000001143f */
[----:B------:R-:W-:Y:S01]  /*0670*/  ULDC UR4, c[0x0][0x2dc] ;  /* 0x0000b70000047ab9 */ /* 0x000fe20000000800 */
[----:B------:R-:W-:Y:S01]  /*0680*/  LOP3.LUT P5, RZ, R63, 0x7, RZ, 0xc0, !PT ;  /* 0x000000073fff7812 */ /* 0x000fe200078ac0ff */
[----:B------:R-:W-:Y:S01]  /*0690*/  ULDC.64 UR6, c[0x0][0x288] ;  /* 0x0000a20000067ab9 */ /* 0x000fe20000000a00 */
[----:B------:R-:W-:Y:S02]  /*06a0*/  LEA.HI R3, R3, R63, RZ, 0x3 ;  /* 0x0000003f03037211 */ /* 0x000fe400078f18ff */
[----:B------:R-:W-:Y:S02]  /*06b0*/  IADD3 R9, -R65, UR15, RZ ;  /* 0x0000000f41097c10 */ /* 0x000fe4000fffe1ff */
[----:B------:R-:W-:-:S05]  /*06c0*/  LOP3.LUT R2, R3, 0x3ffffff8, RZ, 0xc0, !PT ;  /* 0x3ffffff803027812 */ /* 0x000fca00078ec0ff */
[----:B------:R-:W-:-:S04]  /*06d0*/  IMAD.IADD R2, R63, 0x1, -R2 ;  /* 0x000000013f027824 */ /* 0x000fc800078e0a02 */
[----:B------:R-:W-:Y:S02]  /*06e0*/  IMAD.SHL.U32 R2, R2, 0x4, RZ ;  /* 0x0000000402027824 */ /* 0x000fe400078e00ff */
[----:B-1----:R-:W-:-:S04]  /*06f0*/  IMAD R0, R10, R0, R249 ;  /* 0x000000000a007224 */ /* 0x002fc800078e02f9 */
[----:B------:R-:W-:Y:S01]  /*0700*/  IMAD R4, R0, R13, R22 ;  /* 0x0000000d00047224 */ /* 0x000fe200078e0216 */
[----:B------:R-:W-:Y:S02]  /*0710*/  SHF.R.S32.HI R0, RZ, 0x3, R3 ;  /* 0x00000003ff007819 */ /* 0x000fe40000011403 */
[----:B------:R-:W-:Y:S01]  /*0720*/  SHF.R.S32.HI R3, RZ, 0x1f, R2 ;  /* 0x0000001fff037819 */ /* 0x000fe20000011402 */
[----:B------:R-:W-:Y:S01]  /*0730*/  IMAD R4, R4, UR15, R65 ;  /* 0x0000000f04047c24 */ /* 0x000fe2000f8e0241 */
[CC--:B------:R-:W-:Y:S01]  /*0740*/  ISETP.GE.OR P4, PT, R0.reuse, R9.reuse, P5 ;  /* 0x000000090000720c */ /* 0x0c0fe20002f86670 */
[C---:B------:R-:W-:Y:S02]  /*0750*/  VIADD R6, R0.reuse, 0x20 ;  /* 0x0000002000067836 */ /* 0x040fe40000000000 */
[----:B------:R-:W-:Y:S01]  /*0760*/  VIADD R7, R0, 0x10 ;  /* 0x0000001000077836 */ /* 0x000fe20000000000 */
[----:B------:R-:W-:Y:S01]  /*0770*/  SHF.R.S32.HI R8, RZ, 0x1f, R4 ;  /* 0x0000001fff087819 */ /* 0x000fe20000011404 */
[----:B------:R-:W-:Y:S01]  /*0780*/  IMAD R5, R4, UR4, RZ ;  /* 0x0000000404057c24 */ /* 0x000fe2000f8e02ff */
[-C--:B------:R-:W-:Y:S01]  /*0790*/  ISETP.GE.OR P2, PT, R6, R9.reuse, P5 ;  /* 0x000000090600720c */ /* 0x080fe20002f46670 */
[----:B------:R-:W-:Y:S01]  /*07a0*/  IMAD.WIDE R2, R0, 0x20, R2 ;  /* 0x0000002000027825 */ /* 0x000fe200078e0202 */
[----:B------:R-:W-:Y:S01]  /*07b0*/  IADD3 R6, P0, R4, R0, RZ ;  /* 0x0000000004067210 */ /* 0x000fe20007f1e0ff */
[----:B------:R-:W-:Y:S01]  /*07c0*/  ULDC.64 UR4, c[0x0][0x2b8] ;  /* 0x0000ae0000047ab9 */ /* 0x000fe20000000a00 */
[----:B------:R-:W-:-:S02]  /*07d0*/  ISETP.GE.OR P3, PT, R7, R9, P5 ;  /* 0x000000090700720c */ /* 0x000fc40002f66670 */
[C---:B------:R-:W-:Y:S01]  /*07e0*/  LEA.HI.X.SX32 R8, R0.reuse, R8, 0x1, P0 ;  /* 0x0000000800087211 */ /* 0x040fe200000f0eff */
[----:B------:R-:W-:Y:S01]  /*07f0*/  VIADD R0, R0, 0x30 ;  /* 0x0000003000007836 */ /* 0x000fe20000000000 */
[C---:B------:R-:W-:Y:S02]  /*0800*/  IADD3 R7, P1, R5.reuse, R2, RZ ;  /* 0x0000000205077210 */ /* 0x040fe40007f3e0ff */
[----:B------:R-:W-:Y:S02]  /*0810*/  LEA R2, P0, R6, UR4, 0x2 ;  /* 0x0000000406027c11 */ /* 0x000fe4000f8010ff */
[----:B------:R-:W-:Y:S02]  /*0820*/  LEA.HI.X.SX32 R3, R5, R3, 0x1, P1 ;  /* 0x0000000305037211 */ /* 0x000fe400008f0eff */
[----:B------:R-:W-:Y:S02]  /*0830*/  ISETP.GE.OR P5, PT, R0, R9, P5 ;  /* 0x000000090000720c */ /* 0x000fe40002fa6670 */
[----:B------:R-:W-:-:S04]  /*0840*/  LEA R4, P1, R7, UR6, 0x2 ;  /* 0x0000000607047c11 */ /* 0x000fc8000f8210ff */
[----:B------:R-:W-:Y:S01]  /*0850*/  LEA.HI.X R5, R7, UR7, R3, 0x2, P1 ;  /* 0x0000000707057c11 */ /* 0x000fe200088f1403 */
[----:B------:R-:W-:Y:S01]  /*0860*/  @!P3 IMAD.MOV.U32 R7, RZ, RZ, -0x800000 ;  /* 0xff800000ff07b424 */ /* 0x000fe200078e00ff */
[----:B------:R-:W-:Y:S01]  /*0870*/  LEA.HI.X R3, R6, UR5, R8, 0x2, P0 ;  /* 0x0000000506037c11 */ /* 0x000fe200080f1408 */
[----:B------:R-:W-:Y:S02]  /*0880*/  @!P4 IMAD.MOV.U32 R8, RZ, RZ, -0x800000 ;  /* 0xff800000ff08c424 */ /* 0x000fe400078e00ff */
[----:B------:R-:W-:Y:S01]  /*0890*/  @!P2 IMAD.MOV.U32 R6, RZ, RZ, -0x800000 ;  /* 0xff800000ff06a424 */ /* 0x000fe200078e00ff */
        /* <DEDUP_REMOVED lines=8> */
[----:B------:R-:W-:-:S05]  /*0920*/  MOV R0, 0xff800000 ;  /* 0xff80000000007802 */ /* 0x000fca0000000f00 */
[----:B------:R-:W-:Y:S01]  /*0930*/  STG.E desc[UR16][R2.64+0xc0], R0 ;  /* 0x0000c00002007986 */ /* 0x000fe2000c101910 */
[----:B------:R-:W-:Y:S05]  /*0940*/  EXIT ;  /* 0x000000000000794d */ /* 0x000fea0003800000 */
.L_x_1565:
        /* <DEDUP_REMOVED lines=10> */
[----:B------:R-:W-:Y:S01]  /*09f0*/  PLOP3.LUT P6, PT, PT, PT, PT, 0x80, 0x0 ;  /* 0x000000000000781c */ /* 0x000fe20003fcf070 */
[----:B------:R-:W-:Y:S01]  /*0a00*/  IMAD.MOV.U32 R0, RZ, RZ, RZ ;  /* 0x000000ffff007224 */ /* 0x000fe200078e00ff */
[----:B------:R-:W-:-:S13]  /*0a10*/  ISETP.NE.AND.EX P0, PT, RZ, UR5, PT, P0 ;  /* 0x00000005ff007c0c */ /* 0x000fda000bf05300 */
[----:B------:R-:W-:Y:S05]  /*0a20*/  @!P0 BRA `(.L_x_1566) ;  /* 0x0000000000248947 */ /* 0x000fea0003800000 */
[----:B------:R-:W2:Y:S01]  /*0a30*/  LDC.64 R4, c[0x0][0x378] ;  /* 0x0000de00ff047b82 */ /* 0x000ea20000000a00 */
[----:B------:R-:W-:Y:S02]  /*0a40*/  SHF.R.S32.HI R0, RZ, 0x1f, R249 ;  /* 0x0000001fff007819 */ /* 0x000fe400000114f9 */
[----:B------:R-:W-:-:S03]  /*0a50*/  PLOP3.LUT P6, PT, PT, PT, PT, 0x8, 0x0 ;  /* 0x000000000000781c */ /* 0x000fc60003fce170 */
[-C--:B--2---:R-:W-:Y:S02]  /*0a60*/  IMAD R0, R0, R4.reuse, RZ ;  /* 0x0000000400007224 */ /* 0x084fe400078e02ff */
[----:B-1----:R-:W-:-:S04]  /*0a70*/  IMAD.WIDE.U32 R2, R249, R4, RZ ;  /* 0x00000004f9027225 */ /* 0x002fc800078e00ff */
[----:B------:R-:W-:Y:S01]  /*0a80*/  IMAD R5, R249, R5, R0 ;  /* 0x00000005f9057224 */ /* 0x000fe200078e0200 */
[----:B------:R-:W-:-:S04]  /*0a90*/  LEA R4, P0, R2, UR4, 0x2 ;  /* 0x0000000402047c11 */ /* 0x000fc8000f8010ff */
[----:B------:R-:W-:-:S04]  /*0aa0*/  IADD3 R5, R3, R5, RZ ;  /* 0x0000000503057210 */ /* 0x000fc80007ffe0ff */
[----:B------:R-:W-:-:S07]  /*0ab0*/  LEA.HI.X R0, R2, UR5, R5, 0x2, P0 ;  /* 0x0000000502007c11 */ /* 0x000fce00080f1405 */
.L_x_1566:
[----:B------:R-:W-:Y:S02]  /*0ac0*/  MOV R212, R4 ;  /* 0x0000000400d47202 */ /* 0x000fe40000000f00 */
[----:B------:R-:W-:Y:S01]  /*0ad0*/  MOV R213, R0 ;  /* 0x0000000000d57202 */ /* 0x000fe20000000f00 */
[----:B------:R-:W-:Y:S06]  /*0ae0*/  @P6 BRA `(.L_x_1567) ;  /* 0x00000004004c6947 */ /* 0x000fec0003800000 */
[----:B------:R-:W2:Y:S01]  /*0af0*/  LDC R8, c[0x0][0x380] ;  /* 0x0000e000ff087b82 */ /* 0x000ea20000000800 */
[----:B------:R-:W-:Y:S01]  /*0b00*/  LEA R13, R191, 0xffffff00, 0x8 ;  /* 0xffffff00bf0d7811 */ /* 0x000fe200078e40ff */
[----:B------:R-:W-:Y:S01]  /*0b10*/  ULDC.64 UR8, c[0x0][0x230] ;  /* 0x00008c0000087ab9 */ /* 0x000fe20000000a00 */
[----:B------:R-:W-:Y:S01]  /*0b20*/  ULDC.64 UR6, c[0x0][0x248] ;  /* 0x0000920000067ab9 */ /* 0x000fe20000000a00 */
[----:B------:R-:W-:Y:S01]  /*0b30*/  ULDC.64 UR4, c[0x0][0x238] ;  /* 0x00008e0000047ab9 */ /* 0x000fe20000000a00 */
[----:B------:R-:W-:Y:S01]  /*0b40*/  IABS R4, R13 ;  /* 0x0000000d00047213 */ /* 0x000fe20000000000 */
[----:B------:R-:W-:Y:S02]  /*0b50*/  ULDC.64 UR10, c[0x0][0x260] ;  /* 0x00009800000a7ab9 */ /* 0x000fe40000000a00 */
[----:B------:R-:W3:Y:S01]  /*0b60*/  LDC R9, c[0x0][0x278] ;  /* 0x00009e00ff097b82 */ /* 0x000ee20000000800 */
[----:B--2---:R-:W-:-:S04]  /*0b70*/  IABS R5, R8 ;  /* 0x0000000800057213 */ /* 0x004fc80000000000 */
        /* <DEDUP_REMOVED lines=25> */
[----:B---3--:R-:W-:Y:S02]  /*0d10*/  IABS R7, R9 ;  /* 0x0000000900077213 */ /* 0x008fe40000000000 */
[----:B------:R-:W-:Y:S02]  /*0d20*/  IABS R5, R22 ;  /* 0x0000001600057213 */ /* 0x000fe40000000000 */
        /* <DEDUP_REMOVED lines=29> */
[----:B--2---:R-:W-:Y:S01]  /*0f00*/  SHF.R.S32.HI R7, RZ, 0x1f, R6 ;  /* 0x0000001fff077819 */ /* 0x004fe20000011406 */
        /* <DEDUP_REMOVED lines=11> */
[----:B-----5:R-:W-:Y:S02]  /*0fc0*/  MOV R12, R6 ;  /* 0x00000006000c7202 */ /* 0x020fe40000000f00 */
[----:B------:R-:W-:Y:S01]  /*0fd0*/  IADD3 R15, R7, R5, RZ ;  /* 0x00000005070f7210 */ /* 0x000fe20007ffe0ff */
[----:B------:R-:W-:Y:S01]  /*0fe0*/  IMAD R4, R0, UR11, R4 ;  /* 0x0000000b00047c24 */ /* 0x000fe2000f8e0204 */
[----:B------:R-:W-:-:S03]  /*0ff0*/  MOV R16, R2 ;  /* 0x0000000200107202 */ /* 0x000fc60000000f00 */
[----:B------:R-:W-:Y:S01]  /*1000*/  IMAD.IADD R17, R3, 0x1, R4 ;  /* 0x0000000103117824 */ /* 0x000fe200078e0204 */
[----:B------:R-:W-:Y:S06]  /*1010*/  BRA `(.L_x_1568) ;  /* 0x0000000000f87947 */ /* 0x000fec0003800000 */
.L_x_1567:
[----:B------:R-:W2:Y:S01]  /*1020*/  LDC R10, c[0x0][0x278] ;  /* 0x00009e00ff0a7b82 */ /* 0x000ea20000000800 */
        /* <DEDUP_REMOVED lines=9> */
[----:B--2---:R-:W-:-:S07]  /*10c0*/  IABS R5, R10 ;  /* 0x0000000a00057213 */ /* 0x004fce0000000000 */
[----:B------:R-:W2:Y:S01]  /*10d0*/  LDC.64 R18, c[0x0][0x260] ;  /* 0x00009800ff127b82 */ /* 0x000ea20000000a00 */
        /* <DEDUP_REMOVED lines=21> */
[----:B------:R-:W-:-:S03]  /*1230*/  ISETP.GE.AND P1, PT, R4, RZ, PT ;  /* 0x000000ff0400720c */ /* 0x000fc60003f26270 */
[----:B------:R-:W-:Y:S02]  /*1240*/  IMAD R4, R5, UR6, RZ ;  /* 0x0000000605047c24 */ /* 0x000fe4000f8e02ff */
[----:B---3--:R-:W-:Y:S02]  /*1250*/  IMAD R5, R3, R8, RZ ;  /* 0x0000000803057224 */ /* 0x008fe400078e02ff */
[C---:B------:R-:W-:Y:S02]  /*1260*/  IMAD R4, R2.reuse, UR7, R4 ;  /* 0x0000000702047c24 */ /* 0x040fe4000f8e0204 */
[----:B------:R-:W-:-:S04]  /*1270*/  IMAD.WIDE.U32 R2, R2, UR6, RZ ;  /* 0x0000000602027c25 */ /* 0x000fc8000f8e00ff */
[----:B------:R-:W-:Y:S01]  /*1280*/  @P2 VIADD R0, R0, 0x1 ;  /* 0x0000000100002836 */ /* 0x000fe20000000000 */
[----:B------:R-:W-:Y:S01]  /*1290*/  IADD3 R3, R3, R4, RZ ;  /* 0x0000000403037210 */ /* 0x000fe20007ffe0ff */
[C---:B------:R-:W-:Y:S02]  /*12a0*/  IMAD R11, R14.reuse, R9, R5 ;  /* 0x000000090e0b7224 */ /* 0x040fe400078e0205 */
[----:B------:R-:W-:Y:S01]  /*12b0*/  IMAD.WIDE.U32 R4, R14, R8, RZ ;  /* 0x000000080e047225 */ /* 0x000fe200078e00ff */
[----:B------:R-:W-:Y:S02]  /*12c0*/  @!P1 IADD3 R0, -R0, RZ, RZ ;  /* 0x000000ff00009210 */ /* 0x000fe40007ffe1ff */
[----:B------:R-:W-:Y:S01]  /*12d0*/  @!P0 LOP3.LUT R0, RZ, R10, RZ, 0x33, !PT ;  /* 0x0000000aff008212 */ /* 0x000fe200078e33ff */
[C---:B------:R-:W-:Y:S02]  /*12e0*/  IMAD R10, R12.reuse, UR9, R6 ;  /* 0x000000090c0a7c24 */ /* 0x040fe4000f8e0206 */
[----:B------:R-:W-:Y:S01]  /*12f0*/  IMAD.WIDE.U32 R8, R12, UR8, R2 ;  /* 0x000000080c087c25 */ /* 0x000fe2000f8e0002 */
[----:B------:R-:W-:-:S02]  /*1300*/  SHF.R.S32.HI R14, RZ, 0x1f, R0 ;  /* 0x0000001fff0e7819 */ /* 0x000fc40000011400 */
[----:B------:R-:W-:Y:S01]  /*1310*/  MOV R2, R4 ;  /* 0x0000000400027202 */ /* 0x000fe20000000f00 */
[----:B------:R-:W-:Y:S01]  /*1320*/  IMAD.IADD R3, R5, 0x1, R11 ;  /* 0x0000000105037824 */ /* 0x000fe200078e020b */
[----:B------:R-:W-:Y:S01]  /*1330*/  IADD3 R5, R9, R10, RZ ;  /* 0x0000000a09057210 */ /* 0x000fe20007ffe0ff */
[----:B----4-:R-:W-:Y:S02]  /*1340*/  IMAD R6, R7, R16, RZ ;  /* 0x0000001007067224 */ /* 0x010fe400078e02ff */
[----:B------:R-:W-:Y:S01]  /*1350*/  IMAD.MOV.U32 R4, RZ, RZ, R8 ;  /* 0x000000ffff047224 */ /* 0x000fe200078e0008 */
[----:B------:R-:W-:Y:S01]  /*1360*/  MOV R8, R0 ;  /* 0x0000000000087202 */ /* 0x000fe20000000f00 */
[----:B--2---:R-:W-:Y:S02]  /*1370*/  IMAD R9, R14, R18, RZ ;  /* 0x000000120e097224 */ /* 0x004fe400078e02ff */
[C---:B------:R-:W-:Y:S02]  /*1380*/  IMAD R10, R12.reuse, R17, R6 ;  /* 0x000000110c0a7224 */ /* 0x040fe400078e0206 */
[----:B------:R-:W-:-:S04]  /*1390*/  IMAD.WIDE.U32 R6, R12, R16, R2 ;  /* 0x000000100c067225 */ /* 0x000fc800078e0002 */
[C---:B------:R-:W-:Y:S01]  /*13a0*/  IMAD.WIDE.U32 R2, R0.reuse, R18, R4 ;  /* 0x0000001200027225 */ /* 0x040fe200078e0004 */
[----:B------:R-:W-:Y:S02]  /*13b0*/  IADD3 R15, R7, R10, RZ ;  /* 0x0000000a070f7210 */ /* 0x000fe40007ffe0ff */
[----:B------:R-:W-:Y:S01]  /*13c0*/  MOV R12, R6 ;  /* 0x00000006000c7202 */ /* 0x000fe20000000f00 */
[----:B------:R-:W-:Y:S02]  /*13d0*/  IMAD R4, R0, R19, R9 ;  /* 0x0000001300047224 */ /* 0x000fe400078e0209 */
[----:B------:R-:W-:-:S03]  /*13e0*/  IMAD.MOV.U32 R16, RZ, RZ, R2 ;  /* 0x000000ffff107224 */ /* 0x000fc600078e0002 */
[----:B------:R-:W-:-:S07]  /*13f0*/  IADD3 R17, R3, R4, RZ ;  /* 0x0000000403117210 */ /* 0x000fce0007ffe0ff */
.L_x_1568:
[----:B------:R-:W-:Y:S01]  /*1400*/  SHF.R.S32.HI R21, RZ, 0x1f, R63 ;  /* 0x0000001fff157819 */ /* 0x000fe2000001143f */
[----:B------:R-:W-:Y:S01]  /*1410*/  ULDC.64 UR10, c[0x0][0x268] ;  /* 0x00009a00000a7ab9 */ /* 0x000fe20000000a00 */
[----:B------:R-:W-:Y:S01]  /*1420*/  ULDC.64 UR4, c[0x0][0x228] ;  /* 0x00008a0000047ab9 */ /* 0x000fe20000000a00 */
[----:B------:R-:W1:Y:S01]  /*1430*/  S2UR UR19, SR_CgaCtaId ;  /* 0x00000000001379c3 */ /* 0x000e620000008800 */
[CC--:B------:R-:W-:Y:S01]  /*1440*/  LEA.HI R11, R21.reuse, R63.reuse, RZ, 0x2 ;  /* 0x0000003f150b7211 */ /* 0x0c0fe200078f10ff */
[----:B------:R-:W-:Y:S01]  /*1450*/  ULDC.64 UR12, c[0x0][0x210] ;  /* 0x00008400000c7ab9 */ /* 0x000fe20000000a00 */
[CC--:B------:R-:W-:Y:S01]  /*1460*/  LEA.HI R23, R21.reuse, R63.reuse, RZ, 0x4 ;  /* 0x0000003f15177211 */ /* 0x0c0fe200078f20ff */
[----:B------:R-:W-:Y:S01]  /*1470*/  USHF.L.U32 UR18, UR6, 0x6, URZ ;  /* 0x0000000606127899 */ /* 0x000fe2000800063f */
[----:B------:R-:W-:Y:S02]  /*1480*/  LEA.HI R7, R21, R63, RZ, 0x3 ;  /* 0x0000003f15077211 */ /* 0x000fe400078f18ff */
[----:B------:R-:W-:-:S02]  /*1490*/  SHF.R.S32.HI R10, RZ, 0x4, R23 ;  /* 0x00000004ff0a7819 */ /* 0x000fc40000011417 */
[----:B------:R-:W-:Y:S02]  /*14a0*/  LOP3.LUT R4, R11, 0xfffffffc, RZ, 0xc0, !PT ;  /* 0xfffffffc0b047812 */ /* 0x000fe400078ec0ff */
[----:B------:R-:W-:Y:S02]  /*14b0*/  SHF.R.S32.HI R0, RZ, 0x3, R7 ;  /* 0x00000003ff007819 */ /* 0x000fe40000011407 */
[----:B------:R-:W-:Y:S01]  /*14c0*/  LEA.HI R9, R23, R10, RZ, 0x1 ;  /* 0x0000000a17097211 */ /* 0x000fe200078f08ff */
[----:B------:R-:W-:Y:S01]  /*14d0*/  IMAD.IADD R4, R63, 0x1, -R4 ;  /* 0x000000013f047824 */ /* 0x000fe200078e0a04 */
[----:B------:R-:W-:Y:S01]  /*14e0*/  LOP3.LUT R5, R7, 0xfffffff8, RZ, 0xc0, !PT ;  /* 0xfffffff807057812 */ /* 0x000fe200078ec0ff */
[----:B------:R-:W-:Y:S01]  /*14f0*/  IMAD.SHL.U32 R6, R0, 0x40, RZ ;  /* 0x0000004000067824 */ /* 0x000fe200078e00ff */
[----:B------:R-:W-:Y:S01]  /*1500*/  LOP3.LUT R9, R9, 0xfffffffe, RZ, 0xc0, !PT ;  /* 0xfffffffe09097812 */ /* 0x000fe200078ec0ff */
[----:B------:R-:W-:Y:S01]  /*1510*/  IMAD.SHL.U32 R4, R4, 0x8, RZ ;  /* 0x0000000804047824 */ /* 0x000fe200078e00ff */
[----:B------:R-:W-:Y:S01]  /*1520*/  LEA.HI R7, R7, R0, RZ, 0x1 ;  /* 0x0000000007077211 */ /* 0x000fe200078f08ff */
[----:B------:R-:W-:Y:S01]  /*1530*/  IMAD.IADD R5, R63, 0x1, -R5 ;  /* 0x000000013f057824 */ /* 0x000fe200078e0a05 */
[----:B------:R-:W-:Y:S01]  /*1540*/  LOP3.LUT R6, R6, 0xc0, RZ, 0xc0, !PT ;  /* 0x000000c006067812 */ /* 0x000fe200078ec0ff */
[----:B------:R-:W-:Y:S01]  /*1550*/  IMAD.IADD R26, R10, 0x1, -R9 ;  /* 0x000000010a1a7824 */ /* 0x000fe200078e0a09 */
[----:B------:R-:W-:-:S02]  /*1560*/  SHF.R.S32.HI R2, RZ, 0x2, R11 ;  /* 0x00000002ff027819 */ /* 0x000fc4000001140b */
[----:B------:R-:W-:Y:S02]  /*1570*/  LOP3.LUT R7, R7, 0xfffffffe, RZ, 0xc0, !PT ;  /* 0xfffffffe07077812 */ /* 0x000fe400078ec0ff */
[----:B------:R-:W-:Y:S02]  /*1580*/  LOP3.LUT R10, R6, 0x18, R4, 0xf8, !PT ;  /* 0x00000018060a7812 */ /* 0x000fe400078ef804 */
[----:B------:R-:W-:Y:S01]  /*1590*/  SHF.R.U32.HI R9, RZ, 0x3, R6 ;  /* 0x00000003ff097819 */ /* 0x000fe20000011606 */
[----:B------:R-:W-:Y:S01]  /*15a0*/  IMAD.IADD R27, R0, 0x1, -R7 ;  /* 0x00000001001b7824 */ /* 0x000fe200078e0a07 */
[----:B------:R-:W-:Y:S02]  /*15b0*/  LEA.HI R24, R5, R5, RZ, 0x1 ;  /* 0x0000000505187211 */ /* 0x000fe400078f08ff */
[----:B------:R-:W-:Y:S02]  /*15c0*/  LEA.HI R6, R11, R2, RZ, 0x1 ;  /* 0x000000020b067211 */ /* 0x000fe400078f08ff */
[----:B------:R-:W-:-:S02]  /*15d0*/  LOP3.LUT R0, R24, 0xfffffffe, RZ, 0xc0, !PT ;  /* 0xfffffffe18007812 */ /* 0x000fc400078ec0ff */
[----:B------:R-:W-:Y:S02]  /*15e0*/  LOP3.LUT R6, R6, 0x7fffffe, RZ, 0xc0, !PT ;  /* 0x07fffffe06067812 */ /* 0x000fe400078ec0ff */
[----:B------:R-:W-:Y:S01]  /*15f0*/  LEA.HI R64, R21, R63, RZ, 0x5 ;  /* 0x0000003f15407211 */ /* 0x000fe200078f28ff */
[----:B------:R-:W-:Y:S01]  /*1600*/  IMAD.IADD R28, R5, 0x1, -R0 ;  /* 0x00000001051c7824 */ /* 0x000fe200078e0a00 */
[----:B------:R-:W-:Y:S01]  /*1610*/  SHF.R.S32.HI R5, RZ, 0x1f, R4 ;  /* 0x0000001fff057819 */ /* 0x000fe20000011404 */
[----:B------:R-:W-:Y:S01]  /*1620*/  IMAD.IADD R7, R2, 0x1, -R6 ;  /* 0x0000000102077824 */ /* 0x000fe200078e0a06 */
[----:B------:R-:W-:Y:S02]  /*1630*/  SHF.R.S32.HI R62, RZ, 0x5, R64 ;  /* 0x00000005ff3e7819 */ /* 0x000fe40000011440 */
[----:B------:R-:W-:Y:S02]  /*1640*/  IADD3 R6, P0, R4, R12, RZ ;  /* 0x0000000c04067210 */ /* 0x000fe40007f1e0ff */
[----:B------:R-:W-:-:S02]  /*1650*/  SHF.R.S32.HI R0, RZ, 0x1f, R249 ;  /* 0x0000001fff007819 */ /* 0x000fc400000114f9 */
[----:B------:R-:W-:Y:S01]  /*1660*/  LOP3.LUT R11, R10, R9, RZ, 0x3c, !PT ;  /* 0x000000090a0b7212 */ /* 0x000fe200078e3cff */
[----:B------:R-:W-:Y:S01]  /*1670*/  IMAD R10, R62, 0x8, R7 ;  /* 0x000000083e0a7824 */ /* 0x000fe200078e0207 */
[----:B------:R-:W-:Y:S01]  /*1680*/  SHF.R.S32.HI R3, RZ, 0x1f, R2 ;  /* 0x0000001fff037819 */ /* 0x000fe20000011402 */
[----:B------:R-:W-:Y:S02]  /*1690*/  IMAD R9, R14, UR10, RZ ;  /* 0x0000000a0e097c24 */ /* 0x000fe4000f8e02ff */
[----:B------:R-:W-:Y:S01]  /*16a0*/  IMAD.X R7, R5, 0x1, R15, P0 ;  /* 0x0000000105077824 */ /* 0x000fe200000e060f */
[----:B------:R-:W-:Y:S01]  /*16b0*/  IADD3 R13, P0, R2, R13, RZ ;  /* 0x0000000d020d7210 */ /* 0x000fe20007f1e0ff */
[----:B------:R-:W-:Y:S01]  /*16c0*/  IMAD R0, R0, UR4, RZ ;  /* 0x0000000400007c24 */ /* 0x000fe2000f8e02ff */
[----:B------:R-:W2:Y:S01]  /*16d0*/  LDC.64 R14, c[0x0][0x240] ;  /* 0x00009000ff0e7b82 */ /* 0x000ea20000000a00 */
[----:B------:R-:W-:Y:S02]  /*16e0*/  IMAD.U32 R183, R10, 0x20, R11 ;  /* 0x000000200ab77824 */ /* 0x000fe400078e000b */
[----:B------:R-:W-:-:S02]  /*16f0*/  IMAD R21, R8, UR11, R9 ;  /* 0x0000000b08157c24 */ /* 0x000fc4000f8e0209 */
[----:B------:R-:W-:Y:S01]  /*1700*/  IMAD.WIDE.U32 R10, R8, UR10, R6 ;  /* 0x0000000a080a7c25 */ /* 0x000fe2000f8e0006 */
[----:B------:R-:W-:Y:S01]  /*1710*/  IADD3 R6, P1, R4, R16, RZ ;  /* 0x0000001004067210 */ /* 0x000fe20007f3e0ff */
[----:B------:R-:W-:Y:S01]  /*1720*/  ULDC.64 UR10, c[0x0][0x250] ;  /* 0x00009400000a7ab9 */ /* 0x000fe20000000a00 */
[----:B------:R-:W-:Y:S01]  /*1730*/  LOP3.LUT R8, R23, 0xfffffff0, RZ, 0xc0, !PT ;  /* 0xfffffff017087812 */ /* 0x000fe200078ec0ff */
[----:B------:R-:W-:Y:S02]  /*1740*/  IMAD R9, R249, UR5, R0 ;  /* 0x00000005f9097c24 */ /* 0x000fe4000f8e0200 */
[----:B------:R-:W-:Y:S02]  /*1750*/  IMAD R0, R3, UR6, RZ ;  /* 0x0000000603007c24 */ /* 0x000fe4000f8e02ff */
[----:B------:R-:W-:Y:S02]  /*1760*/  IMAD.X R7, R5, 0x1, R17, P1 ;  /* 0x0000000105077824 */ /* 0x000fe400008e0611 */
[----:B------:R-:W-:Y:S01]  /*1770*/  IMAD R12, R2, UR7, R0 ;  /* 0x00000007020c7c24 */ /* 0x000fe2000f8e0200 */
[----:B------:R-:W-:Y:S01]  /*1780*/  SHF.R.S32.HI R0, RZ, 0x1f, R22 ;  /* 0x0000001fff007819 */ /* 0x000fe20000011416 */
[----:B------:R-:W-:Y:S01]  /*1790*/  IMAD.WIDE.U32 R4, R249, UR4, R4 ;  /* 0x00000004f9047c25 */ /* 0x000fe2000f8e0004 */
[----:B------:R-:W-:-:S03]  /*17a0*/  ULDC.64 UR4, c[0x0][0x258] ;  /* 0x0000960000047ab9 */ /* 0x000fc60000000a00 */
[----:B------:R-:W-:Y:S02]  /*17b0*/  IMAD.IADD R16, R63, 0x1, -R8 ;  /* 0x000000013f107824 */ /* 0x000fe400078e0a08 */
[----:B------:R-:W-:-:S03]  /*17c0*/  IMAD.WIDE R18, R25, 0x40, R2 ;  /* 0x0000004019127825 */ /* 0x000fc600078e0202 */
[----:B------:R-:W-:Y:S01]  /*17d0*/  LEA.HI R17, R16, R16, RZ, 0x1 ;  /* 0x0000001010117211 */ /* 0x000fe200078f08ff */
[----:B------:R-:W-:Y:S02]  /*17e0*/  IMAD.X R20, R3, 0x1, R20, P0 ;  /* 0x0000000103147824 */ /* 0x000fe400000e0614 */
[----:B------:R-:W-:Y:S01]  /*17f0*/  IMAD.WIDE.U32 R6, R2, UR6, R6 ;  /* 0x0000000602067c25 */ /* 0x000fe2000f8e0006 */
[----:B------:R-:W-:-:S03]  /*1800*/  SHF.R.S32.HI R8, RZ, 0x1, R17 ;  /* 0x00000001ff087819 */ /* 0x000fc60000011411 */
[----:B------:R-:W-:Y:S01]  /*1810*/  IMAD.IADD R3, R5, 0x1, R9 ;  /* 0x0000000105037824 */ /* 0x000fe200078e0209 */
[----:B------:R-:W-:Y:S01]  /*1820*/  SHF.R.S32.HI R5, RZ, 0x1f, R17 ;  /* 0x0000001fff057819 */ /* 0x000fe20000011411 */
[----:B------:R-:W-:Y:S02]  /*1830*/  IMAD R0, R0, UR4, RZ ;  /* 0x0000000400007c24 */ /* 0x000fe4000f8e02ff */
[----:B------:R-:W-:Y:S01]  /*1840*/  IMAD.MOV.U32 R2, RZ, RZ, R4 ;  /* 0x000000ffff027224 */ /* 0x000fe200078e0004 */
[----:B------:R-:W-:Y:S01]  /*1850*/  LEA.HI R4, R5, R8, RZ, 0x2 ;  /* 0x0000000805047211 */ /* 0x000fe200078f10ff */
[C---:B------:R-:W-:Y:S02]  /*1860*/  IMAD R0, R22.reuse, UR5, R0 ;  /* 0x0000000516007c24 */ /* 0x040fe4000f8e0200 */
[----:B------:R-:W-:Y:S01]  /*1870*/  IMAD.WIDE.U32 R2, R22, UR4, R2 ;  /* 0x0000000416027c25 */ /* 0x000fe2000f8e0002 */
[----:B------:R-:W-:Y:S01]  /*1880*/  ULDC.64 UR4, c[0x0][0x218] ;  /* 0x0000860000047ab9 */ /* 0x000fe20000000a00 */
[----:B------:R-:W-:-:S02]  /*1890*/  LOP3.LUT R4, R4, 0xfffffffc, RZ, 0xc0, !PT ;  /* 0xfffffffc04047812 */ /* 0x000fc400078ec0ff */
[----:B------:R-:W-:Y:S01]  /*18a0*/  IMAD.IADD R3, R3, 0x1, R0 ;  /* 0x0000000103037824 */ /* 0x000fe200078e0200 */
[----:B------:R-:W-:Y:S01]  /*18b0*/  LEA R243, P0, R6, UR4, 0x1 ;  /* 0x0000000406f37c11 */ /* 0x000fe2000f8008ff */
[-C--:B--2---:R-:W-:Y:S02]  /*18c0*/  IMAD R0, R19, R14.reuse, RZ ;  /* 0x0000000e13007224 */ /* 0x084fe400078e02ff */
[----:B------:R-:W-:Y:S02]  /*18d0*/  IMAD.IADD R5, R7, 0x1, R12 ;  /* 0x0000000107057824 */ /* 0x000fe400078e020c */
[C---:B------:R-:W-:Y:S02]  /*18e0*/  IMAD R0, R18.reuse, R15, R0 ;  /* 0x0000000f12007224 */ /* 0x040fe400078e0200 */
[----:B------:R-:W-:Y:S01]  /*18f0*/  IMAD.WIDE.U32 R2, R18, R14, R2 ;  /* 0x0000000e12027225 */ /* 0x000fe200078e0002 */
[----:B------:R-:W-:Y:S01]  /*1900*/  LEA.HI.X R242, R6, UR5, R5, 0x1, P0 ;  /* 0x0000000506f27c11 */ /* 0x000fe200080f0c05 */
[----:B------:R-:W-:-:S02]  /*1910*/  UMOV UR5, 0x400 ;  /* 0x0000040000057882 */ /* 0x000fc40000000000 */
[----:B------:R-:W-:Y:S01]  /*1920*/  IMAD.IADD R0, R3, 0x1, R0 ;  /* 0x0000000103007824 */ /* 0x000fe200078e0200 */
[----:B------:R-:W-:Y:S01]  /*1930*/  LEA R6, P0, R2, UR12, 0x1 ;  /* 0x0000000c02067c11 */ /* 0x000fe2000f8008ff */
[----:B-1----:R-:W-:Y:S01]  /*1940*/  ULEA UR5, UR19, UR5, 0x18 ;  /* 0x0000000513057291 */ /* 0x002fe2000f8ec03f */
[----:B------:R-:W-:Y:S01]  /*1950*/  IMAD.IADD R25, R8, 0x1, -R4 ;  /* 0x0000000108197824 */ /* 0x000fe200078e0a04 */
[----:B------:R-:W-:Y:S01]  /*1960*/  USHF.L.U64.HI UR19, UR6, 0x6, UR7 ;  /* 0x0000000606137899 */ /* 0x000fe20008010207 */
[----:B------:R-:W-:Y:S01]  /*1970*/  LEA.HI.X R7, R2, UR13, R0, 0x1, P0 ;  /* 0x0000000d02077c11 */ /* 0x000fe200080f0c00 */
[----:B------:R-:W-:Y:S01]  /*1980*/  IMAD.MOV.U32 R8, RZ, RZ, R10 ;  /* 0x000000ffff087224 */ /* 0x000fe200078e000a */
[----:B------:R-:W-:Y:S01]  /*1990*/  IADD3 R4, P0, R243, UR18, RZ ;  /* 0x00000012f3047c10 */ /* 0x000fe2000ff1e0ff */
[----:B------:R-:W-:Y:S01]  /*19a0*/  IMAD R3, R20, UR10, RZ ;  /* 0x0000000a14037c24 */ /* 0x000fe2000f8e02ff */
[----:B------:R-:W-:Y:S01]  /*19b0*/  LEA R10, P1, R14, R6, 0x6 ;  /* 0x000000060e0a7211 */ /* 0x000fe200078230ff */
[----:B------:R-:W-:Y:S01]  /*19c0*/  IMAD.IADD R9, R11, 0x1, R21 ;  /* 0x000000010b097824 */ /* 0x000fe200078e0215 */
[----:B------:R-:W-:Y:S01]  /*19d0*/  LEA R183, R183, UR5, 0x1 ;  /* 0x00000005b7b77c11 */ /* 0x000fe2000f8e08ff */
[C---:B------:R-:W-:Y:S01]  /*19e0*/  IMAD R18, R13.reuse, UR11, R3 ;  /* 0x0000000b0d127c24 */ /* 0x040fe2000f8e0203 */
[----:B------:R-:W-:Y:S01]  /*19f0*/  IADD3.X R5, R242, UR19, RZ, P0, !PT ;  /* 0x00000013f2057c10 */ /* 0x000fe200087fe4ff */
[----:B------:R-:W-:Y:S01]  /*1a00*/  IMAD.WIDE.U32 R12, R13, UR10, R8 ;  /* 0x0000000a0d0c7c25 */ /* 0x000fe2000f8e0008 */
        /* <DEDUP_REMOVED lines=11> */
[----:B------:R-:W-:Y:S01]  /*1ac0*/  ULDC.64 UR12, c[0x0][0x220] ;  /* 0x00008800000c7ab9 */ /* 0x000fe20000000a00 */
[----:B------:R-:W-:Y:S01]  /*1ad0*/  USHF.L.U64.HI UR11, UR10, 0x6, UR11 ;  /* 0x000000060a0b7899 */ /* 0x000fe2000801020b */
[----:B------:R-:W-:Y:S01]  /*1ae0*/  LOP3.LUT P1, RZ, R25, 0x2, RZ, 0xc0, !PT ;  /* 0x0000000219ff7812 */ /* 0x000fe2000782c0ff */
[----:B------:R2:W-:Y:S01]  /*1af0*/  LDGSTS.E.BYPASS.LTC128B.128 [R183+0x1000], desc[UR16][R8.64] ;  /* 0x0100000008b77fae */ /* 0x0005e2000b901d50 */
[----:B------:R-:W-:Y:S01]  /*1b00*/  IMAD.SHL.U32 R0, R14, 0x40, RZ ;  /* 0x000000400e007824 */ /* 0x000fe200078e00ff */
[----:B------:R-:W-:-:S02]  /*1b10*/  UIADD3 UR4, UR5, 0x1000, URZ ;  /* 0x0000100005047890 */ /* 0x000fc4000fffe03f */
        /* <DEDUP_REMOVED lines=15> */
[----:B-1----:R-:W-:Y:S01]  /*1c10*/  IMAD.SHL.U32 R6, R27, 0x8, RZ ;  /* 0x000000081b067824 */ /* 0x002fe200078e00ff */
[----:B--2---:R-:W-:-:S04]  /*1c20*/  IADD3 R4, P0, R2, UR18, RZ ;  /* 0x0000001202047c10 */ /* 0x004fc8000ff1e0ff */
[----:B------:R-:W-:Y:S02]  /*1c30*/  IADD3.X R5, R3, UR19, RZ, P0, !PT ;  /* 0x0000001303057c10 */ /* 0x000fe400087fe4ff */
[----:B---3--:R-:W-:Y:S01]  /*1c40*/  LOP3.LUT R3, R0, 0x8, R6, 0xf8, !PT ;  /* 0x0000000800037812 */ /* 0x008fe200078ef806 */
[----:B------:R-:W-:Y:S01]  /*1c50*/  IMAD R6, R26, 0x8, R28 ;  /* 0x000000081a067824 */ /* 0x000fe200078e021c */
        /* <DEDUP_REMOVED lines=18> */
[----:B------:R-:W-:Y:S01]  /*1d80*/  LOP3.LUT R5, R0, 0x8, R2, 0xf8, !PT ;  /* 0x0000000800057812 */ /* 0x000fe200078ef802 */
[----:B------:R-:W-:Y:S01]  /*1d90*/  IMAD.U32 R0, R6, 0x20, R7 ;  /* 0x0000002006007824 */ /* 0x000fe200078e0007 */
[----:B------:R-:W-:Y:S01]  /*1da0*/  IADD3 R2, P0, R245, UR12, RZ ;  /* 0x0000000cf5027c10 */ /* 0x000fe2000ff1e0ff */
[----:B------:R-:W-:Y:S01]  /*1db0*/  IMAD.IADD R61, R16, 0x1, -R4 ;  /* 0x00000001103d7824 */ /* 0x000fe200078e0a04 */
[----:B------:R-:W-:Y:S01]  /*1dc0*/  LOP3.LUT R134, R5, R3, RZ, 0x3c, !PT ;  /* 0x0000000305867212 */ /* 0x000fe200078e3cff */
[----:B------:R-:W-:Y:S01]  /*1dd0*/  IMAD.MOV.U32 R6, RZ, RZ, R245 ;  /* 0x000000ffff067224 */ /* 0x000fe200078e00f5 */
[----:B------:R-:W-:Y:S01]  /*1de0*/  IADD3.X R3, R244, UR11, RZ, P0, !PT ;  /* 0x0000000bf4037c10 */ /* 0x000fe200087fe4ff */
[----:B------:R-:W-:Y:S01]  /*1df0*/  IMAD.MOV.U32 R7, RZ, RZ, R244 ;  /* 0x000000ffff077224 */ /* 0x000fe200078e00f4 */
[----:B------:R-:W-:Y:S01]  /*1e00*/  BAR.SYNC.DEFER_BLOCKING 0x0 ;  /* 0x0000000000007b1d */ /* 0x000fe20000010000 */
[----:B------:R-:W-:Y:S01]  /*1e10*/  IADD3 R4, P0, R2, UR12, RZ ;  /* 0x0000000c02047c10 */ /* 0x000fe2000ff1e0ff */
[--C-:B------:R-:W-:Y:S01]  /*1e20*/  IMAD R9, R62, 0x200, R15.reuse ;  /* 0x000002003e097824 */ /* 0x100fe200078e020f */
[C---:B------:R-:W-:Y:S01]  /*1e30*/  LEA R13, R0.reuse, UR5, 0x1 ;  /* 0x00000005000d7c11 */ /* 0x040fe2000f8e08ff */
[----:B------:R-:W-:Y:S01]  /*1e40*/  IMAD R114, R61, 0x20, R15 ;  /* 0x000000203d727824 */ /* 0x000fe200078e020f */
[----:B------:R-:W-:Y:S01]  /*1e50*/  IADD3.X R5, R3, UR11, RZ, P0, !PT ;  /* 0x0000000b03057c10 */ /* 0x000fe200087fe4ff */
[----:B------:R-:W-:Y:S01]  /*1e60*/  IMAD R9, R61, 0x20, R9 ;  /* 0x000000203d097824 */ /* 0x000fe200078e0209 */
[----:B------:R-:W-:Y:S01]  /*1e70*/  LEA R164, R0, UR4, 0x1 ;  /* 0x0000000400a47c11 */ /* 0x000fe2000f8e08ff */
[----:B------:R-:W-:-:S04]  /*1e80*/  ULDC UR4, c[0x0][0x39c] ;  /* 0x0000e70000047ab9 */ /* 0x000fc80000000800 */
[----:B------:R-:W-:Y:S01]  /*1e90*/  VIADD R165, R164, 0x20 ;  /* 0x00000020a4a57836 */ /* 0x000fe20000000000 */
[----:B------:R-:W-:Y:S01]  /*1ea0*/  @!PT LDS RZ, [RZ] ;  /* 0x00000000fffff984 */ /* 0x000fe20000000800 */
[----:B------:R-:W-:Y:S01]  /*1eb0*/  @!PT LDS RZ, [RZ] ;  /* 0x00000000fffff984 */ /* 0x000fe20000000800 */
[----:B------:R-:W-:Y:S01]  /*1ec0*/  @!PT LDS RZ, [RZ] ;  /* 0x00000000fffff984 */ /* 0x000fe20000000800 */
        /* <DEDUP_REMOVED lines=9> */
[----:B------:R2:W-:Y:S01]  /*1f60*/  LDGSTS.E.BYPASS.LTC128B.128 [R183+0x7000], desc[UR16][R2.64] ;  /* 0x0700000002b77fae */ /* 0x0005e2000b901d50 */
[----:B------:R-:W-:-:S05]  /*1f70*/  IADD3.X R5, R3, UR11, RZ, P0, !PT ;  /* 0x0000000b03057c10 */ /* 0x000fca00087fe4ff */
[----:B------:R-:W-:Y:S01]  /*1f80*/  LDGSTS.E.BYPASS.LTC128B.128 [R183+0x7800], desc[UR16][R4.64] ;  /* 0x0780000004b77fae */ /* 0x000fe2000b901d50 */
[----:B-1----:R-:W-:-:S04]  /*1f90*/  IADD3 R6, P0, R4, UR12, RZ ;  /* 0x0000000c04067c10 */ /* 0x002fc8000ff1e0ff */
[----:B------:R-:W-:Y:S02]  /*1fa0*/  IADD3.X R7, R5, UR11, RZ, P0, !PT ;  /* 0x0000000b05077c10 */ /* 0x000fe400087fe4ff */
[----:B------:R-:W-:Y:S01]  /*1fb0*/  IADD3 R8, P0, R6, UR12, RZ ;  /* 0x0000000c06087c10 */ /* 0x000fe2000ff1e0ff */
[----:B--2---:R-:W-:Y:S02]  /*1fc0*/  IMAD.IADD R2, R134, 0x1, R9 ;  /* 0x0000000186027824 */ /* 0x004fe400078e0209 */
[----:B------:R1:W-:Y:S01]  /*1fd0*/  LDGSTS.E.BYPASS.LTC128B.128 [R183+0x8000], desc[UR16][R6.64] ;  /* 0x0800000006b77fae */ /* 0x0003e2000b901d50 */
[----:B------:R-:W-:Y:S02]  /*1fe0*/  IADD3.X R9, R7, UR11, RZ, P0, !PT ;  /* 0x0000000b07097c10 */ /* 0x000fe400087fe4ff */
[----:B------:R-:W-:Y:S01]  /*1ff0*/  LEA R166, R2, UR5, 0x1 ;  /* 0x0000000502a67c11 */ /* 0x000fe2000f8e08ff */
[----:B------:R-:W-:Y:S01]  /*2000*/  IMAD.MOV.U32 R2, RZ, RZ, 0x20 ;  /* 0x00000020ff027424 */ /* 0x000fe200078e00ff */
[----:B------:R-:W-:Y:S01]  /*2010*/  LOP3.LUT P0, RZ, R14, 0x2, RZ, 0xc0, !PT ;  /* 0x000000020eff7812 */ /* 0x000fe2000780c0ff */
[----:B------:R2:W-:Y:S03]  /*2020*/  LDGSTS.E.BYPASS.LTC128B.128 [R183+0x8800], desc[UR16][R8.64] ;  /* 0x0880000008b77fae */ /* 0x0005e6000b901d50 */
[----:B------:R-:W-:Y:S01]  /*2030*/  SEL R0, R2, 0xffffffe0, !P1 ;  /* 0xffffffe002007807 */ /* 0x000fe20004800000 */
[----:B------:R-:W-:Y:S04]  /*2040*/  LDSM.16.M88.4 R20, [R13+0x1000] ;  /* 0x001000000d14783b */ /* 0x000fe80000000200 */
[----:B------:R-:W-:Y:S01]  /*2050*/  IMAD.IADD R167, R166, 0x1, R0 ;  /* 0x00000001a6a77824 */ /* 0x000fe200078e0200 */
[----:B------:R-:W-:Y:S03]  /*2060*/  LDSM.16.M88.4 R36, [R13+0x1400] ;  /* 0x001400000d24783b */ /* 0x000fe60000000200 */
[----:B------:R-:W-:Y:S01]  /*2070*/  @P0 VIADD R165, R164, 0xffffffe0 ;  /* 0xffffffe0a4a50836 */ /* 0x000fe20000000000 */
[----:B------:R-:W-:Y:S03]  /*2080*/  LDSM.16.M88.4 R52, [R13+0x1800] ;  /* 0x001800000d34783b */ /* 0x000fe60000000200 */
[C---:B------:R-:W-:Y:S01]  /*2090*/  VIADD R182, R165.reuse, 0x400 ;  /* 0x00000400a5b67836 */ /* 0x040fe20000000000 */
[----:B------:R-:W-:Y:S01]  /*20a0*/  LDSM.16.M88.4 R28, [R165] ;  /* 0x00000000a51c783b */ /* 0x000fe20000000200 */
[----:B------:R-:W-:-:S02]  /*20b0*/  VIADD R181, R165, 0x800 ;  /* 0x00000800a5b57836 */ /* 0x000fc40000000000 */
[C---:B------:R-:W-:Y:S01]  /*20c0*/  VIADD R180, R165.reuse, 0xc00 ;  /* 0x00000c00a5b47836 */ /* 0x040fe20000000000 */
[----:B-1----:R-:W-:Y:S01]  /*20d0*/  LDSM.16.M88.4 R4, [R167] ;  /* 0x00000000a704783b */ /* 0x002fe20000000200 */
[C---:B------:R-:W-:Y:S02]  /*20e0*/  VIADD R179, R165.reuse, 0x1000 ;  /* 0x00001000a5b37836 */ /* 0x040fe40000000000 */
[C---:B------:R-:W-:Y:S01]  /*20f0*/  VIADD R178, R165.reuse, 0x1400 ;  /* 0x00001400a5b27836 */ /* 0x040fe20000000000 */
[----:B------:R-:W-:Y:S01]  /*2100*/  LDSM.16.M88.4 R44, [R165+0x400] ;  /* 0x00040000a52c783b */ /* 0x000fe20000000200 */
[C---:B------:R-:W-:Y:S02]  /*2110*/  VIADD R177, R165.reuse, 0x1800 ;  /* 0x00001800a5b17836 */ /* 0x040fe40000000000 */
[C---:B------:R-:W-:Y:S01]  /*2120*/  VIADD R176, R165.reuse, 0x1c00 ;  /* 0x00001c00a5b07836 */ /* 0x040fe20000000000 */
[----:B--2---:R-:W1:Y:S01]  /*2130*/  LDSM.16.M88.4 R8, [R166] ;  /* 0x00000000a608783b */ /* 0x004e620000000200 */
[----:B------:R-:W-:-:S02]  /*2140*/  VIADD R175, R165, 0x2000 ;  /* 0x00002000a5af7836 */ /* 0x000fc40000000000 */
[C---:B------:R-:W-:Y:S01]  /*2150*/  VIADD R174, R165.reuse, 0x2400 ;  /* 0x00002400a5ae7836 */ /* 0x040fe20000000000 */
[----:B------:R-:W2:Y:S01]  /*2160*/  LDSM.16.M88.4 R40, [R165+0x800] ;  /* 0x00080000a528783b */ /* 0x000ea20000000200 */
[C---:B------:R-:W-:Y:S02]  /*2170*/  VIADD R173, R165.reuse, 0x2800 ;  /* 0x00002800a5ad7836 */ /* 0x040fe40000000000 */
[C---:B------:R-:W-:Y:S01]  /*2180*/  VIADD R172, R165.reuse, 0x2c00 ;  /* 0x00002c00a5ac7836 */ /* 0x040fe20000000000 */
[----:B------:R-:W3:Y:S01]  /*2190*/  LDSM.16.M88.4 R48, [R13+0x1c00] ;  /* 0x001c00000d30783b */ /* 0x000ee20000000200 */
[C---:B------:R-:W-:Y:S02]  /*21a0*/  VIADD R171, R165.reuse, 0x3000 ;  /* 0x00003000a5ab7836 */ /* 0x040fe40000000000 */
[C---:B------:R-:W-:Y:S01]  /*21b0*/  VIADD R170, R165.reuse, 0x3400 ;  /* 0x00003400a5aa7836 */ /* 0x040fe20000000000 */
[----:B------:R-:W-:Y:S01]  /*21c0*/  LDSM.16.M88.4 R56, [R13+0x2000] ;  /* 0x002000000d38783b */ /* 0x000fe20000000200 */
[----:B------:R-:W-:-:S02]  /*21d0*/  VIADD R169, R165, 0x3800 ;  /* 0x00003800a5a97836 */ /* 0x000fc40000000000 */
[----:B------:R-:W-:Y:S01]  /*21e0*/  VIADD R168, R165, 0x3c00 ;  /* 0x00003c00a5a87836 */ /* 0x000fe20000000000 */
[----:B------:R-:W0:Y:S01]  /*21f0*/  LDGDEPBAR ;  /* 0x00000000000079af */ /* 0x000e220000000000 */
        /* <DEDUP_REMOVED lines=12> */
[----:B------:R1:W-:Y:S01]  /*22c0*/  MUFU.TANH R105, R2 ;  /* 0x0000000200697308 */ /* 0x0003e20000002400 */
[----:B------:R-:W-:Y:S01]  /*22d0*/  LDSM.16.M88.4 R52, [R13+0x2400] ;  /* 0x002400000d34783b */ /* 0x000fe20000000200 */
[----:B-1----:R-:W-:-:S06]  /*22e0*/  FMUL.FTZ R2, R18, UR4 ;  /* 0x0000000412027c20 */ /* 0x002fcc0008410000 */
[----:B------:R1:W2:Y:S02]  /*22f0*/  MUFU.TANH R125, R2 ;  /* 0x00000002007d7308 */ /* 0x0002a40000002400 */
[----:B-1----:R-:W-:Y:S02]  /*2300*/  FMUL.FTZ R2, R19, UR4 ;  /* 0x0000000413027c20 */ /* 0x002fe40008410000 */
[----:B------:R-:W-:Y:S01]  /*2310*/  HMMA.16816.F32.BF16 R16, R8, R38, RZ ;  /* 0x000000260810723c */ /* 0x000fe200000418ff */
[----:B------:R-:W1:Y:S03]  /*2320*/  LDSM.16.M88.4 R36, [R165+0xc00] ;  /* 0x000c0000a524783b */ /* 0x000e660000000200 */
[----:B------:R4:W5:Y:S02]  /*2330*/  MUFU.TANH R119, R2 ;  /* 0x0000000200777308 */ /* 0x0009640000002400 */
[----:B----4-:R-:W-:-:S06]  /*2340*/  FMUL.FTZ R2, R24, UR4 ;  /* 0x0000000418027c20 */ /* 0x010fcc0008410000 */
[----:B------:R4:W5:-:S12]  /*2350*/  MUFU.TANH R109, R2 ;  /* 0x00000002006d7308 */ /* 0x0009580000002400 */
        /* <DEDUP_REMOVED lines=13> */
[----:B------:R3:W4:Y:S02]  /*2430*/  MUFU.TANH R107, R2 ;  /* 0x00000002006b7308 */ /* 0x0007240000002400 */
[----:B---3--:R-:W-:-:S06]  /*2440*/  FMUL.FTZ R2, R33, UR4 ;  /* 0x0000000421027c20 */ /* 0x008fcc0008410000 */
[----:B------:R3:W-:Y:S02]  /*2450*/  MUFU.TANH R106, R2 ;  /* 0x00000002006a7308 */ /* 0x0007e40000002400 */
[----:B---3--:R-:W-:-:S06]  /*2460*/  FMUL.FTZ R2, R34, UR4 ;  /* 0x0000000422027c20 */ /* 0x008fcc0008410000 */
[----:B------:R3:W-:Y:S02]  /*2470*/  MUFU.TANH R129, R2 ;  /* 0x0000000200817308 */ /* 0x0007e40000002400 */
[----:B---3--:R-:W-:Y:S02]  /*2480*/  FMUL.FTZ R2, R35, UR4 ;  /* 0x0000000423027c20 */ /* 0x008fe40008410000 */
[----:B-1----:R-:W-:Y:S04]  /*2490*/  HMMA.16816.F32.BF16 R32, R4, R36, R24 ;  /* 0x000000240420723c */ /* 0x002fe80000041818 */
[----:B------:R1:W3:Y:S02]  /*24a0*/  MUFU.TANH R124, R2 ;  /* 0x00000002007c7308 */ /* 0x0002e40000002400 */
[----:B------:R-:W-:Y:S01]  /*24b0*/  HMMA.16816.F32.BF16 R24, R8, R56, RZ ;  /* 0x000000380818723c */ /* 0x000fe200000418ff */
[----:B-1----:R-:W-:-:S05]  /*24c0*/  FMUL.FTZ R2, R16, UR4 ;  /* 0x0000000410027c20 */ /* 0x002fca0008410000 */
[----:B------:R1:W3:Y:S02]  /*24d0*/  MUFU.TANH R103, R2 ;  /* 0x0000000200677308 */ /* 0x0002e40000002400 */
[----:B-1----:R-:W-:-:S06]  /*24e0*/  FMUL.FTZ R2, R17, UR4 ;  /* 0x0000000411027c20 */ /* 0x002fcc0008410000 */
[----:B------:R1:W-:Y:S02]  /*24f0*/  MUFU.TANH R102, R2 ;  /* 0x0000000200667308 */ /* 0x0003e40000002400 */
[----:B-1----:R-:W-:Y:S02]  /*2500*/  FMUL.FTZ R2, R18, UR4 ;  /* 0x0000000412027c20 */ /* 0x002fe40008410000 */
[----:B------:R-:W-:Y:S01]  /*2510*/  HMMA.16816.F32.BF16 R16, R4, R42, R20 ;  /* 0x0000002a0410723c */ /* 0x000fe20000041814 */
[----:B------:R-:W1:Y:S03]  /*2520*/  LDSM.16.M88.4 R40, [R165+0x1400] ;  /* 0x00140000a528783b */ /* 0x000e660000000200 */
[----:B------:R5:W3:Y:S02]  /*2530*/  MUFU.TANH R120, R2 ;  /* 0x0000000200787308 */ /* 0x000ae40000002400 */
[----:B------:R-:W-:Y:S01]  /*2540*/  HMMA.16816.F32.BF16 R20, R8, R50, RZ ;  /* 0x000000320814723c */ /* 0x000fe200000418ff */
[----:B------:R-:W4:Y:S01]  /*2550*/  LDSM.16.M88.4 R48, [R13+0x2800] ;  /* 0x002800000d30783b */ /* 0x000f220000000200 */
[----:B-----5:R-:W-:-:S04]  /*2560*/  FMUL.FTZ R2, R28, UR4 ;  /* 0x000000041c027c20 */ /* 0x020fc80008410000 */
[----:B------:R5:W3:Y:S02]  /*2570*/  MUFU.TANH R101, R2 ;  /* 0x0000000200657308 */ /* 0x000ae40000002400 */
[----:B-----5:R-:W-:-:S06]  /*2580*/  FMUL.FTZ R2, R29, UR4 ;  /* 0x000000041d027c20 */ /* 0x020fcc0008410000 */
[----:B------:R5:W-:Y:S02]  /*2590*/  MUFU.TANH R100, R2 ;  /* 0x0000000200647308 */ /* 0x000be40000002400 */
[----:B-----5:R-:W-:-:S06]  /*25a0*/  FMUL.FTZ R2, R30, UR4 ;  /* 0x000000041e027c20 */ /* 0x020fcc0008410000 */
[----:B------:R5:W3:Y:S02]  /*25b0*/  MUFU.TANH R121, R2 ;  /* 0x0000000200797308 */ /* 0x000ae40000002400 */
[----:B-----5:R-:W-:Y:S02]  /*25c0*/  FMUL.FTZ R2, R31, UR4 ;  /* 0x000000041f027c20 */ /* 0x020fe40008410000 */
[----:B--2---:R-:W-:Y:S04]  /*25d0*/  HMMA.16816.F32.BF16 R28, R4, R44, R24 ;  /* 0x0000002c041c723c */ /* 0x004fe80000041818 */
[----:B------:R2:W-:Y:S02]  /*25e0*/  MUFU.TANH R118, R2 ;  /* 0x0000000200767308 */ /* 0x0005e40000002400 */
[----:B------:R-:W-:Y:S01]  /*25f0*/  HMMA.16816.F32.BF16 R24, R8, R52, RZ ;  /* 0x000000340818723c */ /* 0x000fe200000418ff */
[----:B--2---:R-:W-:-:S05]  /*2600*/  FMUL.FTZ R2, R16, UR4 ;  /* 0x0000000410027c20 */ /* 0x004fca0008410000 */
[----:B------:R2:W5:Y:S02]  /*2610*/  MUFU.TANH R98, R2 ;  /* 0x0000000200627308 */ /* 0x0005640000002400 */
[----:B--2---:R-:W-:-:S06]  /*2620*/  FMUL.FTZ R2, R17, UR4 ;  /* 0x0000000411027c20 */ /* 0x004fcc0008410000 */
[----:B------:R2:W-:Y:S02]  /*2630*/  MUFU.TANH R96, R2 ;  /* 0x0000000200607308 */ /* 0x0005e40000002400 */
[----:B--2---:R-:W-:-:S06]  /*2640*/  FMUL.FTZ R2, R18, UR4 ;  /* 0x0000000412027c20 */ /* 0x004fcc0008410000 */
[----:B------:R2:W5:Y:S02]  /*2650*/  MUFU.TANH R116, R2 ;  /* 0x0000000200747308 */ /* 0x0005640000002400 */
[----:B--2---:R-:W-:Y:S02]  /*2660*/  FMUL.FTZ R2, R19, UR4 ;  /* 0x0000000413027c20 */ /* 0x004fe40008410000 */
[----:B------:R-:W-:Y:S01]  /*2670*/  HMMA.16816.F32.BF16 R16, R4, R38, R20 ;  /* 0x000000260410723c */ /* 0x000fe20000041814 */
[----:B------:R-:W2:Y:S03]  /*2680*/  LDSM.16.M88.4 R36, [R165+0x1800] ;  /* 0x00180000a524783b */ /* 0x000ea60000000200 */
[----:B------:R1:W-:Y:S02]  /*2690*/  MUFU.TANH R117, R2 ;  /* 0x0000000200757308 */ /* 0x0003e40000002400 */
[----:B------:R-:W-:Y:S01]  /*26a0*/  HMMA.16816.F32.BF16 R20, R8, R58, RZ ;  /* 0x0000003a0814723c */ /* 0x000fe200000418ff */
[----:B-1----:R-:W-:-:S05]  /*26b0*/  FMUL.FTZ R2, R32, UR4 ;  /* 0x0000000420027c20 */ /* 0x002fca0008410000 */
[----:B------:R1:W-:Y:S02]  /*26c0*/  MUFU.TANH R95, R2 ;  /* 0x00000002005f7308 */ /* 0x0003e40000002400 */
[----:B-1----:R-:W-:-:S06]  /*26d0*/  FMUL.FTZ R2, R33, UR4 ;  /* 0x0000000421027c20 */ /* 0x002fcc0008410000 */
[----:B------:R1:W-:Y:S02]  /*26e0*/  MUFU.TANH R94, R2 ;  /* 0x00000002005e7308 */ /* 0x0003e40000002400 */
[----:B-1----:R-:W-:-:S06]  /*26f0*/  FMUL.FTZ R2, R34, UR4 ;  /* 0x0000000422027c20 */ /* 0x002fcc0008410000 */
[----:B------:R1:W5:Y:S02]  /*2700*/  MUFU.TANH R123, R2 ;  /* 0x00000002007b7308 */ /* 0x0003640000002400 */
[----:B-1----:R-:W-:Y:S02]  /*2710*/  FMUL.FTZ R2, R35, UR4 ;  /* 0x0000000423027c20 */ /* 0x002fe40008410000 */
[----:B------:R-:W-:Y:S04]  /*2720*/  HMMA.16816.F32.BF16 R32, R4, R40, R24 ;  /* 0x000000280420723c */ /* 0x000fe80000041818 */
[----:B------:R1:W-:Y:S02]  /*2730*/  MUFU.TANH R128, R2 ;  /* 0x0000000200807308 */ /* 0x0003e40000002400 */
[----:B----4-:R-:W-:Y:S01]  /*2740*/  HMMA.16816.F32.BF16 R24, R8, R48, RZ ;  /* 0x000000300818723c */ /* 0x010fe200000418ff */
[----:B-1----:R-:W-:-:S05]  /*2750*/  FMUL.FTZ R2, R16, UR4 ;  /* 0x0000000410027c20 */ /* 0x002fca0008410000 */
[----:B------:R1:W-:Y:S02]  /*2760*/  MUFU.TANH R93, R2 ;  /* 0x00000002005d7308 */ /* 0x0003e40000002400 */
[----:B-1----:R-:W-:-:S06]  /*2770*/  FMUL.FTZ R2, R17, UR4 ;  /* 0x0000000411027c20 */ /* 0x002fcc0008410000 */
[----:B------:R1:W4:Y:S02]  /*2780*/  MUFU.TANH R87, R2 ;  /* 0x0000000200577308 */ /* 0x0003240000002400 */
[----:B-1----:R-:W-:-:S06]  /*2790*/  FMUL.FTZ R2, R18, UR4 ;  /* 0x0000000412027c20 */ /* 0x002fcc0008410000 */
[----:B------:R1:W4:Y:S02]  /*27a0*/  MUFU.TANH R126, R2 ;  /* 0x00000002007e7308 */ /* 0x0003240000002400 */
[----:B-1----:R-:W-:Y:S02]  /*27b0*/  FMUL.FTZ R2, R19, UR4 ;  /* 0x0000000413027c20 */ /* 0x002fe40008410000 */
[----:B------:R-:W-:Y:S01]  /*27c0*/  HMMA.16816.F32.BF16 R16, R4, R46, R20 ;  /* 0x0000002e0410723c */ /* 0x000fe20000041814 */
[----:B------:R-:W1:Y:S03]  /*27d0*/  LDSM.16.M88.4 R44, [R13+0x2c00] ;  /* 0x002c00000d2c783b */ /* 0x000e660000000200 */
[----:B------:R3:W4:Y:S02]  /*27e0*/  MUFU.TANH R127, R2 ;  /* 0x00000002007f7308 */ /* 0x0007240000002400 */
[----:B------:R-:W-:Y:S01]  /*27f0*/  HMMA.16816.F32.BF16 R20, R8, R54, RZ ;  /* 0x000000360814723c */ /* 0x000fe200000418ff */
[----:B---3--:R-:W-:-:S05]  /*2800*/  FMUL.FTZ R2, R28, UR4 ;  /* 0x000000041c027c20 */ /* 0x008fca0008410000 */
[----:B------:R3:W4:-:S12]  /*2810*/  MUFU.TANH R90, R2 ;  /* 0x00000002005a7308 */ /* 0x0007180000002400 */
[----:B------:R-:W-:-:S04]  /*2820*/  FMUL.FTZ R19, R19, UR4 ;  /* 0x0000000413137c20 */ /* 0x000fc80008410000 */
[----:B------:R-:W-:Y:S01]  /*2830*/  MUFU.TANH R137, R19 ;  /* 0x0000001300897308 */ /* 0x000fe20000002400 */
[----:B---3--:R-:W-:-:S07]  /*2840*/  FMUL.FTZ R2, R29, UR4 ;  /* 0x000000041d027c20 */ /* 0x008fce0008410000 */
[----:B------:R3:W-:Y:S02]  /*2850*/  MUFU.TANH R89, R2 ;  /* 0x0000000200597308 */ /* 0x0007e40000002400 */
[----:B---3--:R-:W-:-:S06]  /*2860*/  FMUL.FTZ R2, R30, UR4 ;  /* 0x000000041e027c20 */ /* 0x008fcc0008410000 */
[----:B------:R3:W4:Y:S02]  /*2870*/  MUFU.TANH R132, R2 ;  /* 0x0000000200847308 */ /* 0x0007240000002400 */
[----:B---3--:R-:W-:Y:S02]  /*2880*/  FMUL.FTZ R2, R31, UR4 ;  /* 0x000000041f027c20 */ /* 0x008fe40008410000 */
[----:B--2---:R-:W-:Y:S04]  /*2890*/  HMMA.16816.F32.BF16 R28, R4, R36, R24 ;  /* 0x00000024041c723c */ /* 0x004fe80000041818 */
[----:B------:R2:W3:Y:S02]  /*28a0*/  MUFU.TANH R136, R2 ;  /* 0x0000000200887308 */ /* 0x0004e40000002400 */
[----:B-1----:R-:W-:Y:S01]  /*28b0*/  HMMA.16816.F32.BF16 R24, R8, R44, RZ ;  /* 0x0000002c0818723c */ /* 0x002fe200000418ff */
[----:B--2---:R-:W-:-:S05]  /*28c0*/  FMUL.FTZ R2, R16, UR4 ;  /* 0x0000000410027c20 */ /* 0x004fca0008410000 */
[----:B------:R1:W2:-:S12]  /*28d0*/  MUFU.TANH R88, R2 ;  /* 0x0000000200587308 */ /* 0x0002980000002400 */
[----:B------:R-:W-:-:S04]  /*28e0*/  FMUL.FTZ R31, R31, UR4 ;  /* 0x000000041f1f7c20 */ /* 0x000fc80008410000 */
[----:B------:R-:W-:Y:S01]  /*28f0*/  MUFU.TANH R143, R31 ;  /* 0x0000001f008f7308 */ /* 0x000fe20000002400 */
[----:B-1----:R-:W-:-:S07]  /*2900*/  FMUL.FTZ R2, R17, UR4 ;  /* 0x0000000411027c20 */ /* 0x002fce0008410000 */
[----:B------:R1:W2:Y:S02]  /*2910*/  MUFU.TANH R86, R2 ;  /* 0x0000000200567308 */ /* 0x0002a40000002400 */
[----:B-1----:R-:W-:Y:S02]  /*2920*/  FMUL.FTZ R2, R18, UR4 ;  /* 0x0000000412027c20 */ /* 0x002fe40008410000 */
[----:B------:R-:W-:Y:S01]  /*2930*/  HMMA.16816.F32.BF16 R16, R4, R42, R20 ;  /* 0x0000002a0410723c */ /* 0x000fe20000041814 */
[----:B------:R-:W1:Y:S03]  /*2940*/  LDSM.16.M88.4 R40, [R165+0x1c00] ;  /* 0x001c0000a528783b */ /* 0x000e660000000200 */
[----:B------:R5:W-:Y:S02]  /*2950*/  MUFU.TANH R131, R2 ;  /* 0x0000000200837308 */ /* 0x000be40000002400 */
[----:B------:R-:W-:Y:S01]  /*2960*/  HMMA.16816.F32.BF16 R20, R8, R50, RZ ;  /* 0x000000320814723c */ /* 0x000fe200000418ff */
[----:B-----5:R-:W-:-:S05]  /*2970*/  FMUL.FTZ R2, R32, UR4 ;  /* 0x0000000420027c20 */ /* 0x020fca0008410000 */
[----:B------:R5:W2:Y:S02]  /*2980*/  MUFU.TANH R82, R2 ;  /* 0x0000000200527308 */ /* 0x000aa40000002400 */
[----:B-----5:R-:W-:-:S06]  /*2990*/  FMUL.FTZ R2, R33, UR4 ;  /* 0x0000000421027c20 */ /* 0x020fcc0008410000 */
[----:B------:R5:W-:Y:S02]  /*29a0*/  MUFU.TANH R84, R2 ;  /* 0x0000000200547308 */ /* 0x000be40000002400 */
[----:B-----5:R-:W-:-:S06]  /*29b0*/  FMUL.FTZ R2, R34, UR4 ;  /* 0x0000000422027c20 */ /* 0x020fcc0008410000 */
[----:B------:R5:W-:Y:S02]  /*29c0*/  MUFU.TANH R138, R2 ;  /* 0x00000002008a7308 */ /* 0x000be40000002400 */
[----:B-----5:R-:W-:Y:S02]  /*29d0*/  FMUL.FTZ R2, R35, UR4 ;  /* 0x0000000423027c20 */ /* 0x020fe40008410000 */
[----:B-1----:R-:W-:Y:S04]  /*29e0*/  HMMA.16816.F32.BF16 R32, R4, R40, R24 ;  /* 0x000000280420723c */ /* 0x002fe80000041818 */
[----:B------:R1:W5:Y:S02]  /*29f0*/  MUFU.TANH R139, R2 ;  /* 0x00000002008b7308 */ /* 0x0003640000002400 */
[----:B-1----:R-:W-:-:S06]  /*2a00*/  FMUL.FTZ R2, R16, UR4 ;  /* 0x0000000410027c20 */ /* 0x002fcc0008410000 */
[----:B------:R1:W5:-:S12]  /*2a10*/  MUFU.TANH R83, R2 ;  /* 0x0000000200537308 */ /* 0x0003580000002400 */
[----:B------:R-:W-:Y:S01]  /*2a20*/  FMUL.FTZ R32, R32, UR4 ;  /* 0x0000000420207c20 */ /* 0x000fe20008410000 */
[----:B------:R-:W-:-:S03]  /*2a30*/  FMUL.FTZ R33, R33, UR4 ;  /* 0x0000000421217c20 */ /* 0x000fc60008410000 */
[----:B------:R-:W-:Y:S08]  /*2a40*/  MUFU.TANH R77, R32 ;  /* 0x00000020004d7308 */ /* 0x000ff00000002400 */
        /* <DEDUP_REMOVED lines=9> */
[----:B------:R-:W-:Y:S01]  /*2ae0*/  HMMA.16816.F32.BF16 R20, R8, R46, RZ ;  /* 0x0000002e0814723c */ /* 0x000fe200000418ff */
[----:B------:R-:W-:Y:S01]  /*2af0*/  LDSM.16.M88.4 R44, [R13+0x3800] ;  /* 0x003800000d2c783b */ /* 0x000fe20000000200 */
[----:B----4-:R-:W-:-:S04]  /*2b00*/  FMUL.FTZ R2, R28, UR4 ;  /* 0x000000041c027c20 */ /* 0x010fc80008410000 */
[----:B------:R4:W-:-:S12]  /*2b10*/  MUFU.TANH R78, R2 ;  /* 0x00000002004e7308 */ /* 0x0009d80000002400 */
[----:B------:R-:W-:Y:S01]  /*2b20*/  FMUL.FTZ R16, R16, UR4 ;  /* 0x0000000410107c20 */ /* 0x000fe20008410000 */
[----:B------:R-:W-:Y:S01]  /*2b30*/  FMUL.FTZ R17, R17, UR4 ;  /* 0x0000000411117c20 */ /* 0x000fe20008410000 */
[----:B------:R-:W-:Y:S01]  /*2b40*/  FMUL.FTZ R18, R18, UR4 ;  /* 0x0000000412127c20 */ /* 0x000fe20008410000 */
[----:B------:R-:W-:Y:S01]  /*2b50*/  FMUL.FTZ R19, R19, UR4 ;  /* 0x0000000413137c20 */ /* 0x000fe20008410000 */
[----:B------:R-:W-:Y:S08]  /*2b60*/  MUFU.TANH R80, R16 ;  /* 0x0000001000507308 */ /* 0x000ff00000002400 */
[----:B------:R-:W-:Y:S01]  /*2b70*/  MUFU.TANH R79, R17 ;  /* 0x00000011004f7308 */ /* 0x000fe20000002400 */
[----:B----4-:R-:W-:Y:S01]  /*2b80*/  FMUL.FTZ R2, R29, UR4 ;  /* 0x000000041d027c20 */ /* 0x010fe20008410000 */
[----:B-1----:R-:W-:Y:S06]  /*2b90*/  HMMA.16816.F32.BF16 R24, R8, R36, RZ ;  /* 0x000000240818723c */ /* 0x002fec00000418ff */
[----:B------:R1:W-:Y:S08]  /*2ba0*/  MUFU.TANH R81, R2 ;  /* 0x0000000200517308 */ /* 0x0003f00000002400 */
[----:B------:R-:W-:Y:S08]  /*2bb0*/  MUFU.TANH R144, R18 ;  /* 0x0000001200907308 */ /* 0x000ff00000002400 */
[----:B------:R4:W-:Y:S01]  /*2bc0*/  MUFU.TANH R146, R19 ;  /* 0x0000001300927308 */ /* 0x0009e20000002400 */
[----:B-1----:R-:W-:-:S02]  /*2bd0*/  FMUL.FTZ R2, R30, UR4 ;  /* 0x000000041e027c20 */ /* 0x002fc40008410000 */
[----:B------:R-:W1:Y:S05]  /*2be0*/  LDSM.16.M88.4 R28, [R165+0x2000] ;  /* 0x00200000a51c783b */ /* 0x000e6a0000000200 */
[----:B------:R3:W5:Y:S01]  /*2bf0*/  MUFU.TANH R142, R2 ;  /* 0x00000002008e7308 */ /* 0x0007620000002400 */
[----:B----4-:R-:W-:Y:S01]  /*2c00*/  HMMA.16816.F32.BF16 R16, R4, R42, R20 ;  /* 0x0000002a0410723c */ /* 0x010fe20000041814 */
[----:B------:R-:W4:Y:S05]  /*2c10*/  LDSM.16.M88.4 R40, [R13+0x3400] ;  /* 0x003400000d28783b */ /* 0x000f2a0000000200 */
[----:B------:R-:W-:Y:S01]  /*2c20*/  HMMA.16816.F32.BF16 R20, R8, R38, RZ ;  /* 0x000000260814723c */ /* 0x000fe200000418ff */
[----:B------:R-:W2:Y:S01]  /*2c30*/  LDSM.16.M88.4 R36, [R165+0x2400] ;  /* 0x00240000a524783b */ /* 0x000ea20000000200 */
[----:B---3--:R-:W-:-:S04]  /*2c40*/  FMUL.FTZ R2, R34, UR4 ;  /* 0x0000000422027c20 */ /* 0x008fc80008410000 */
[----:B------:R3:W-:Y:S01]  /*2c50*/  MUFU.TANH R145, R2 ;  /* 0x0000000200917308 */ /* 0x0007e20000002400 */
[----:B-1----:R-:W-:Y:S01]  /*2c60*/  HMMA.16816.F32.BF16 R24, R4, R28, R24 ;  /* 0x0000001c0418723c */ /* 0x002fe20000041818 */
[----:B---3--:R-:W-:Y:S02]  /*2c70*/  FMUL.FTZ R2, R35, UR4 ;  /* 0x0000000423027c20 */ /* 0x008fe40008410000 */
[----:B------:R-:W1:-:S14]  /*2c80*/  LDSM.16.M88.4 R32, [R165+0x2800] ;  /* 0x00280000a520783b */ /* 0x000e5c0000000200 */
[----:B------:R-:W-:Y:S01]  /*2c90*/  HMMA.16816.F32.BF16 R20, R4, R30, R20 ;  /* 0x0000001e0414723c */ /* 0x000fe20000041814 */
[----:B------:R3:W5:Y:S02]  /*2ca0*/  MUFU.TANH R147, R2 ;  /* 0x0000000200937308 */ /* 0x0007640000002400 */
[----:B---3--:R-:W-:-:S04]  /*2cb0*/  FMUL.FTZ R2, R16, UR4 ;  /* 0x0000000410027c20 */ /* 0x008fc80008410000 */
[----:B------:R-:W-:Y:S02]  /*2cc0*/  FMUL.FTZ R3, R26, UR4 ;  /* 0x000000041a037c20 */ /* 0x000fe40008410000 */
[----:B------:R3:W5:-:S15]  /*2cd0*/  MUFU.TANH R75, R2 ;  /* 0x00000002004b7308 */ /* 0x00075e0000002400 */
[----:B------:R-:W-:Y:S01]  /*2ce0*/  FMUL.FTZ R23, R23, UR4 ;  /* 0x0000000417177c20 */ /* 0x000fe20008410000 */
[----:B------:R4:W-:Y:S08]  /*2cf0*/  MUFU.TANH R149, R3 ;  /* 0x0000000300957308 */ /* 0x0009f00000002400 */
[----:B------:R-:W-:Y:S01]  /*2d00*/  MUFU.TANH R50, R23 ;  /* 0x0000001700327308 */ /* 0x000fe20000002400 */
[----:B---3--:R-:W-:-:S07]  /*2d10*/  FMUL.FTZ R2, R17, UR4 ;  /* 0x0000000411027c20 */ /* 0x008fce0008410000 */
[----:B------:R3:W-:Y:S01]  /*2d20*/  MUFU.TANH R74, R2 ;  /* 0x00000002004a7308 */ /* 0x0007e20000002400 */
[----:B----4-:R-:W-:-:S07]  /*2d30*/  FMUL.FTZ R3, R27, UR4 ;  /* 0x000000041b037c20 */ /* 0x010fce0008410000 */
[----:B------:R4:W-:Y:S01]  /*2d40*/  MUFU.TANH R150, R3 ;  /* 0x0000000300967308 */ /* 0x0009e20000002400 */
[----:B---3--:R-:W-:-:S07]  /*2d50*/  FMUL.FTZ R2, R18, UR4 ;  /* 0x0000000412027c20 */ /* 0x008fce0008410000 */
[----:B------:R3:W-:Y:S01]  /*2d60*/  MUFU.TANH R51, R2 ;  /* 0x0000000200337308 */ /* 0x0007e20000002400 */
[----:B----4-:R-:W-:Y:S02]  /*2d70*/  IMAD R3, R62, 0x10, R65 ;  /* 0x000000103e037824 */ /* 0x010fe400078e0241 */
[----:B---3--:R-:W-:Y:S02]  /*2d80*/  FMUL.FTZ R2, R19, UR4 ;  /* 0x0000000413027c20 */ /* 0x008fe40008410000 */
[----:B------:R-:W-:Y:S03]  /*2d90*/  HMMA.16816.F32.BF16 R16, R8, R40, RZ ;  /* 0x000000280810723c */ /* 0x000fe600000418ff */
[----:B------:R3:W4:Y:S02]  /*2da0*/  MUFU.TANH R52, R2 ;  /* 0x0000000200347308 */ /* 0x0007240000002400 */
[----:B---3--:R-:W-:-:S06]  /*2db0*/  FMUL.FTZ R2, R24, UR4 ;  /* 0x0000000418027c20 */ /* 0x008fcc0008410000 */
[----:B------:R3:W4:-:S13]  /*2dc0*/  MUFU.TANH R76, R2 ;  /* 0x00000002004c7308 */ /* 0x00071a0000002400 */
[----:B--2---:R-:W-:Y:S06]  /*2dd0*/  HMMA.16816.F32.BF16 R28, R4, R36, R16 ;  /* 0x00000024041c723c */ /* 0x004fec0000041810 */
[----:B------:R-:W-:Y:S01]  /*2de0*/  HMMA.16816.F32.BF16 R16, R8, R42, RZ ;  /* 0x0000002a0810723c */ /* 0x000fe200000418ff */
[----:B------:R-:W-:Y:S01]  /*2df0*/  LDSM.16.M88.4 R40, [R165+0x2c00] ;  /* 0x002c0000a528783b */ /* 0x000fe20000000200 */
[----:B---3--:R-:W-:-:S04]  /*2e00*/  FMUL.FTZ R2, R25, UR4 ;  /* 0x0000000419027c20 */ /* 0x008fc80008410000 */
[----:B------:R2:W-:-:S12]  /*2e10*/  MUFU.TANH R69, R2 ;  /* 0x0000000200457308 */ /* 0x0005d80000002400 */
[----:B------:R-:W-:Y:S01]  /*2e20*/  FMUL.FTZ R30, R30, UR4 ;  /* 0x000000041e1e7c20 */ /* 0x000fe20008410000 */
[----:B------:R-:W-:-:S03]  /*2e30*/  FMUL.FTZ R31, R31, UR4 ;  /* 0x000000041f1f7c20 */ /* 0x000fc60008410000 */
[----:B------:R-:W-:Y:S02]  /*2e40*/  MUFU.TANH R49, R30 ;  /* 0x0000001e00317308 */ /* 0x000fe40000002400 */
[----:B------:R-:W-:Y:S01]  /*2e50*/  HMMA.16816.F32.BF16 R24, R4, R38, R16 ;  /* 0x000000260418723c */ /* 0x000fe20000041810 */
[----:B------:R-:W-:Y:S05]  /*2e60*/  LDSM.16.M88.4 R36, [R165+0x3000] ;  /* 0x00300000a524783b */ /* 0x000fea0000000200 */
[----:B------:R-:W-:Y:S01]  /*2e70*/  HMMA.16816.F32.BF16 R16, R8, R44, RZ ;  /* 0x0000002c0810723c */ /* 0x000fe200000418ff */
[----:B--2---:R-:W-:Y:S01]  /*2e80*/  LOP3.LUT R2, R64, 0xffffffe0, RZ, 0xc0, !PT ;  /* 0xffffffe040027812 */ /* 0x004fe200078ec0ff */
[----:B------:R-:W-:Y:S04]  /*2e90*/  MUFU.TANH R115, R31 ;  /* 0x0000001f00737308 */ /* 0x000fe80000002400 */
[----:B------:R-:W-:-:S02]  /*2ea0*/  IMAD.IADD R2, R63, 0x1, -R2 ;  /* 0x000000013f027824 */ /* 0x000fc400078e0a02 */
[----:B------:R-:W-:-:S03]  /*2eb0*/  IMAD.SHL.U32 R63, R63, 0x2, RZ ;  /* 0x000000023f3f7824 */ /* 0x000fc600078e00ff */
[----:B------:R-:W-:-:S04]  /*2ec0*/  SHF.R.S32.HI R12, RZ, 0x1f, R2 ;  /* 0x0000001fff0c7819 */ /* 0x000fc80000011402 */
[----:B------:R-:W-:Y:S01]  /*2ed0*/  LEA.HI R2, R12, R2, RZ, 0x2 ;  /* 0x000000020c027211 */ /* 0x000fe200078f10ff */
[----:B------:R-:W-:Y:S01]  /*2ee0*/  FMUL.FTZ R12, R20, UR4 ;  /* 0x00000004140c7c20 */ /* 0x000fe20008410000 */
[----:B------:R-:W-:Y:S01]  /*2ef0*/  FMUL.FTZ R20, R29, UR4 ;  /* 0x000000041d147c20 */ /* 0x000fe20008410000 */
[----:B------:R-:W-:Y:S01]  /*2f00*/  FMUL.FTZ R24, R24, UR4 ;  /* 0x0000000418187c20 */ /* 0x000fe20008410000 */
[----:B------:R-:W-:Y:S01]  /*2f10*/  SHF.R.S32.HI R2, RZ, 0x2, R2 ;  /* 0x00000002ff027819 */ /* 0x000fe20000011402 */
[----:B------:R2:W3:Y:S01]  /*2f20*/  MUFU.TANH R72, R12 ;  /* 0x0000000c00487308 */ /* 0x0004e20000002400 */
[----:B------:R-:W-:Y:S01]  /*2f30*/  FMUL.FTZ R25, R25, UR4 ;  /* 0x0000000419197c20 */ /* 0x000fe20008410000 */
[----:B------:R-:W-:Y:S01]  /*2f40*/  FMUL.FTZ R26, R26, UR4 ;  /* 0x000000041a1a7c20 */ /* 0x000fe20008410000 */
[----:B------:R-:W-:Y:S01]  /*2f50*/  IADD3 R3, R3, 0x1, R2 ;  /* 0x0000000103037810 */ /* 0x000fe20007ffe002 */
[----:B------:R-:W-:-:S03]  /*2f60*/  VIADD R2, R191, 0xffffffff ;  /* 0xffffffffbf027836 */ /* 0x000fc60000000000 */
[----:B------:R-:W-:Y:S01]  /*2f70*/  IADD3 R3, R60, -UR15, R3 ;  /* 0x8000000f3c037c10 */ /* 0x000fe2000fffe003 */
[C---:B------:R-:W-:Y:S01]  /*2f80*/  IMAD.SHL.U32 R48, R2.reuse, 0x100, RZ ;  /* 0x0000010002307824 */ /* 0x040fe200078e00ff */
[----:B------:R-:W-:Y:S01]  /*2f90*/  ISETP.GT.AND P0, PT, R2, R246, PT ;  /* 0x000000f60200720c */ /* 0x000fe20003f04270 */
[----:B------:R-:W-:Y:S02]  /*2fa0*/  MUFU.TANH R68, R20 ;  /* 0x0000001400447308 */ /* 0x000fe40000002400 */
[----:B------:R-:W-:Y:S01]  /*2fb0*/  VIADD R3, R3, UR14 ;  /* 0x0000000e03037c36 */ /* 0x000fe20008000000 */
[----:B------:R-:W-:Y:S01]  /*2fc0*/  LOP3.LUT R2, R48, 0x6, R63, 0xf8, !PT ;  /* 0x0000000630027812 */ /* 0x000fe200078ef83f */
[----:B--2---:R-:W-:-:S03]  /*2fd0*/  FMUL.FTZ R12, R21, UR4 ;  /* 0x00000004150c7c20 */ /* 0x004fc60008410000 */
[C---:B------:R-:W-:Y:S01]  /*2fe0*/  LOP3.LUT R15, R2.reuse, 0x1, RZ, 0xfc, !PT ;  /* 0x00000001020f7812 */ /* 0x040fe200078efcff */
[----:B------:R-:W-:Y:S01]  /*2ff0*/  MUFU.TANH R66, R24 ;  /* 0x0000001800427308 */ /* 0x000fe20000002400 */
[----:B------:R-:W-:-:S07]  /*3000*/  LOP3.LUT R14, R2, 0x8, RZ, 0xfc, !PT ;  /* 0x00000008020e7812 */ /* 0x000fce00078efcff */
[----:B------:R2:W-:Y:S08]  /*3010*/  MUFU.TANH R71, R12 ;  /* 0x0000000c00477308 */ /* 0x0005f00000002400 */
[----:B------:R-:W-:Y:S08]  /*3020*/  MUFU.TANH R65, R25 ;  /* 0x0000001900417308 */ /* 0x000ff00000002400 */
[----:B------:R-:W-:Y:S01]  /*3030*/  MUFU.TANH R45, R26 ;  /* 0x0000001a002d7308 */ /* 0x000fe20000002400 */
[----:B--2---:R-:W-:-:S02]  /*3040*/  FMUL.FTZ R12, R22, UR4 ;  /* 0x00000004160c7c20 */ /* 0x004fc40008410000 */
[----:B-1----:R-:W-:Y:S05]  /*3050*/  HMMA.16816.F32.BF16 R20, R4, R32, R16 ;  /* 0x000000200414723c */ /* 0x002fea0000041810 */
[----:B------:R1:W2:Y:S01]  /*3060*/  MUFU.TANH R53, R12 ;  /* 0x0000000c00357308 */ /* 0x0002a20000002400 */
[----:B------:R-:W-:Y:S01]  /*3070*/  HMMA.16816.F32.BF16 R16, R8, R46, RZ ;  /* 0x0000002e0810723c */ /* 0x000fe200000418ff */
[C---:B-1----:R-:W-:Y:S02]  /*3080*/  VIMNMX R12, R3.reuse, R60, PT ;  /* 0x0000003c030c7248 */ /* 0x042fe40003fe0100 */
[----:B------:R-:W-:-:S15]  /*3090*/  VIADDMNMX R3, R3, 0x8, R60, PT ;  /* 0x0000000803037846 */ /* 0x000fde000380013c */
[----:B------:R-:W-:Y:S01]  /*30a0*/  FMUL.FTZ R20, R20, UR4 ;  /* 0x0000000414147c20 */ /* 0x000fe20008410000 */
[-C--:B------:R-:W-:Y:S01]  /*30b0*/  ISETP.GE.AND P3, PT, R15, R12.reuse, PT ;  /* 0x0000000c0f00720c */ /* 0x080fe20003f66270 */
[----:B------:R-:W-:Y:S01]  /*30c0*/  FMUL.FTZ R21, R21, UR4 ;  /* 0x0000000415157c20 */ /* 0x000fe20008410000 */
[-C--:B------:R-:W-:Y:S01]  /*30d0*/  ISETP.GE.AND P1, PT, R15, R3.reuse, PT ;  /* 0x000000030f00720c */ /* 0x080fe20003f26270 */
[----:B------:R-:W-:Y:S01]  /*30e0*/  FMUL.FTZ R15, R28, UR4 ;  /* 0x000000041c0f7c20 */ /* 0x000fe20008410000 */
[C---:B------:R-:W-:Y:S01]  /*30f0*/  ISETP.GE.AND P4, PT, R14.reuse, R12, PT ;  /* 0x0000000c0e00720c */ /* 0x040fe20003f86270 */
[----:B------:R-:W1:Y:S01]  /*3100*/  LDSM.16.M88.4 R28, [R13+0x3c00] ;  /* 0x003c00000d1c783b */ /* 0x000e620000000200 */
[-C--:B------:R-:W-:Y:S01]  /*3110*/  ISETP.GE.AND P2, PT, R14, R3.reuse, PT ;  /* 0x000000030e00720c */ /* 0x080fe20003f46270 */
[----:B------:R5:W2:Y:S01]  /*3120*/  MUFU.TANH R70, R15 ;  /* 0x0000000f00467308 */ /* 0x000aa20000002400 */
[----:B------:R-:W-:Y:S01]  /*3130*/  ISETP.GE.AND P5, PT, R2, R3, PT ;  /* 0x000000030200720c */ /* 0x000fe20003fa6270 */
[----:B------:R-:W-:Y:S01]  /*3140*/  FMUL.FTZ R22, R22, UR4 ;  /* 0x0000000416167c20 */ /* 0x000fe20008410000 */
[----:B------:R-:W-:Y:S01]  /*3150*/  LOP3.LUT R14, R2, 0x9, RZ, 0xfc, !PT ;  /* 0x00000009020e7812 */ /* 0x000fe200078efcff */
[----:B------:R-:W-:Y:S01]  /*3160*/  FMUL.FTZ R23, R23, UR4 ;  /* 0x0000000417177c20 */ /* 0x000fe20008410000 */
[----:B------:R-:W-:-:S02]  /*3170*/  FSEL R125, R125, -INF , !P5 ;  /* 0xff8000007d7d7808 */ /* 0x000fc40006800000 */
[----:B------:R-:W-:Y:S01]  /*3180*/  FSEL R105, R105, -INF , !P3 ;  /* 0xff80000069697808 */ /* 0x000fe20005800000 */
[----:B------:R-:W-:Y:S01]  /*3190*/  MUFU.TANH R64, R20 ;  /* 0x0000001400407308 */ /* 0x000fe20000002400 */
[----:B------:R-:W-:Y:S02]  /*31a0*/  FSEL R119, R119, -INF , !P1 ;  /* 0xff80000077777808 */ /* 0x000fe40004800000 */
[----:B------:R-:W-:Y:S02]  /*31b0*/  FSEL R109, R109, -INF , !P4 ;  /* 0xff8000006d6d7808 */ /* 0x000fe40006000000 */
[C---:B------:R-:W-:Y:S02]  /*31c0*/  ISETP.GE.AND P5, PT, R14.reuse, R12, PT ;  /* 0x0000000c0e00720c */ /* 0x040fe40003fa6270 */
[----:B------:R-:W-:Y:S01]  /*31d0*/  ISETP.GE.AND P3, PT, R14, R3, PT ;  /* 0x000000030e00720c */ /* 0x000fe20003f66270 */
[----:B------:R-:W-:Y:S01]  /*31e0*/  MUFU.TANH R67, R21 ;  /* 0x0000001500437308 */ /* 0x000fe20000002400 */
[----:B-----5:R-:W-:-:S02]  /*31f0*/  LOP3.LUT R15, R2, 0x10, RZ, 0xfc, !PT ;  /* 0x00000010020f7812 */ /* 0x020fc400078efcff */
[C---:B------:R-:W-:Y:S02]  /*3200*/  LOP3.LUT R14, R2.reuse, 0x11, RZ, 0xfc, !PT ;  /* 0x00000011020e7812 */ /* 0x040fe400078efcff */
[C---:B------:R-:W-:Y:S02]  /*3210*/  ISETP.GE.AND P1, PT, R15.reuse, R12, PT ;  /* 0x0000000c0f00720c */ /* 0x040fe40003f26270 */
[----:B------:R-:W-:Y:S01]  /*3220*/  ISETP.GE.AND P4, PT, R15, R3, PT ;  /* 0x000000030f00720c */ /* 0x000fe20003f86270 */
[----:B------:R-:W5:Y:S01]  /*3230*/  MUFU.TANH R44, R22 ;  /* 0x00000016002c7308 */ /* 0x000f620000002400 */
[----:B------:R-:W-:Y:S02]  /*3240*/  LOP3.LUT R15, R2, 0x18, RZ, 0xfc, !PT ;  /* 0x00000018020f7812 */ /* 0x000fe400078efcff */
[----:B------:R-:W-:Y:S02]  /*3250*/  FSEL R108, R108, -INF , !P5 ;  /* 0xff8000006c6c7808 */ /* 0x000fe40006800000 */
[----:B------:R-:W-:-:S02]  /*3260*/  FSEL R130, R130, -INF , !P3 ;  /* 0xff80000082827808 */ /* 0x000fc40005800000 */
[----:B------:R-:W-:Y:S01]  /*3270*/  FSEL R107, R107, -INF , !P1 ;  /* 0xff8000006b6b7808 */ /* 0x000fe20004800000 */
[----:B------:R4:W-:Y:S01]  /*3280*/  MUFU.TANH R112, R23 ;  /* 0x0000001700707308 */ /* 0x0009e20000002400 */
[-C--:B------:R-:W-:Y:S02]  /*3290*/  ISETP.GE.AND P5, PT, R14, R3.reuse, PT ;  /* 0x000000030e00720c */ /* 0x080fe40003fa6270 */
[C---:B------:R-:W-:Y:S02]  /*32a0*/  ISETP.GE.AND P3, PT, R15.reuse, R12, PT ;  /* 0x0000000c0f00720c */ /* 0x040fe40003f66270 */
[----:B------:R-:W-:Y:S02]  /*32b0*/  ISETP.GE.AND P1, PT, R15, R3, PT ;  /* 0x000000030f00720c */ /* 0x000fe40003f26270 */
[----:B------:R-:W-:Y:S02]  /*32c0*/  LOP3.LUT R15, R2, 0x20, RZ, 0xfc, !PT ;  /* 0x00000020020f7812 */ /* 0x000fe400078efcff */
[----:B------:R-:W-:-:S02]  /*32d0*/  FSEL R124, R124, -INF , !P5 ;  /* 0xff8000007c7c7808 */ /* 0x000fc40006800000 */
[----:B------:R-:W-:Y:S02]  /*32e0*/  FSEL R103, R103, -INF , !P3 ;  /* 0xff80000067677808 */ /* 0x000fe40005800000 */
[CC--:B------:R-:W-:Y:S02]  /*32f0*/  ISETP.GE.AND P5, PT, R15.reuse, R12.reuse, PT ;  /* 0x0000000c0f00720c */ /* 0x0c0fe40003fa6270 */
[----:B------:R-:W-:Y:S01]  /*3300*/  ISETP.GE.AND P3, PT, R15, R3, PT ;  /* 0x000000030f00720c */ /* 0x000fe20003f66270 */
[----:B------:R-:W-:Y:S01]  /*3310*/  FMUL.FTZ R15, R27, UR4 ;  /* 0x000000041b0f7c20 */ /* 0x000fe20008410000 */
[----:B------:R-:W-:Y:S01]  /*3320*/  FSEL R133, R133, -INF , !P2 ;  /* 0xff80000085857808 */ /* 0x000fe20005000000 */
[----:B------:R-:W-:Y:S01]  /*3330*/  HMMA.16816.F32.BF16 R24, R4, R34, R16 ;  /* 0x000000220418723c */ /* 0x000fe20000041810 */
[----:B------:R-:W-:Y:S01]  /*3340*/  ISETP.GE.AND P2, PT, R14, R12, PT ;  /* 0x0000000c0e00720c */ /* 0x000fe20003f46270 */
[----:B------:R-:W3:Y:S01]  /*3350*/  LDSM.16.M88.4 R32, [R13+0x4000] ;  /* 0x004000000d20783b */ /* 0x000ee20000000200 */
[----:B------:R-:W-:Y:S01]  /*3360*/  LOP3.LUT R14, R2, 0x19, RZ, 0xfc, !PT ;  /* 0x00000019020e7812 */ /* 0x000fe200078efcff */
[----:B------:R2:W5:Y:S01]  /*3370*/  MUFU.TANH R113, R15 ;  /* 0x0000000f00717308 */ /* 0x0005620000002400 */
[----:B------:R-:W-:Y:S01]  /*3380*/  FSEL R129, R129, -INF , !P4 ;  /* 0xff80000081817808 */ /* 0x000fe20006000000 */
[----:B-1----:R-:W-:Y:S01]  /*3390*/  HMMA.16816.F32.BF16 R16, R8, R28, RZ ;  /* 0x0000001c0810723c */ /* 0x002fe200000418ff */
[----:B------:R-:W-:-:S02]  /*33a0*/  FSEL R106, R106, -INF , !P2 ;  /* 0xff8000006a6a7808 */ /* 0x000fc40005000000 */
[CC--:B------:R-:W-:Y:S02]  /*33b0*/  ISETP.GE.AND P4, PT, R14.reuse, R12.reuse, PT ;  /* 0x0000000c0e00720c */ /* 0x0c0fe40003f86270 */
[----:B------:R-:W-:Y:S02]  /*33c0*/  ISETP.GE.AND P2, PT, R14, R3, PT ;  /* 0x000000030e00720c */ /* 0x000fe40003f46270 */
[----:B------:R-:W-:Y:S02]  /*33d0*/  LOP3.LUT R14, R2, 0x21, RZ, 0xfc, !PT ;  /* 0x00000021020e7812 */ /* 0x000fe400078efcff */
[----:B------:R-:W-:Y:S02]  /*33e0*/  FSEL R120, R120, -INF , !P1 ;  /* 0xff80000078787808 */ /* 0x000fe40004800000 */
[----:B------:R-:W-:Y:S02]  /*33f0*/  FSEL R102, R102, -INF , !P4 ;  /* 0xff80000066667808 */ /* 0x000fe40006000000 */
[----:B------:R-:W-:-:S02]  /*3400*/  ISETP.GE.AND P1, PT, R14, R12, PT ;  /* 0x0000000c0e00720c */ /* 0x000fc40003f26270 */
[-C--:B------:R-:W-:Y:S02]  /*3410*/  ISETP.GE.AND P4, PT, R14, R3.reuse, PT ;  /* 0x000000030e00720c */ /* 0x080fe40003f86270 */
[----:B------:R-:W-:Y:S01]  /*3420*/  LOP3.LUT R14, R2, 0x28, RZ, 0xfc, !PT ;  /* 0x00000028020e7812 */ /* 0x000fe200078efcff */
[----:B------:R-:W-:Y:S01]  /*3430*/  FMUL.FTZ R25, R25, UR4 ;  /* 0x0000000419197c20 */ /* 0x000fe20008410000 */
[----:B------:R-:W-:Y:S01]  /*3440*/  FSEL R122, R122, -INF , !P2 ;  /* 0xff8000007a7a7808 */ /* 0x000fe20005000000 */
[----:B------:R-:W-:Y:S01]  /*3450*/  FMUL.FTZ R26, R26, UR4 ;  /* 0x000000041a1a7c20 */ /* 0x000fe20008410000 */
[----:B------:R-:W-:Y:S01]  /*3460*/  FSEL R101, R101, -INF , !P5 ;  /* 0xff80000065657808 */ /* 0x000fe20006800000 */
[----:B------:R-:W-:Y:S01]  /*3470*/  MUFU.TANH R111, R25 ;  /* 0x00000019006f7308 */ /* 0x000fe20000002400 */
[C---:B------:R-:W-:Y:S01]  /*3480*/  ISETP.GE.AND P2, PT, R14.reuse, R12, PT ;  /* 0x0000000c0e00720c */ /* 0x040fe20003f46270 */
[----:B----4-:R-:W-:Y:S01]  /*3490*/  HMMA.16816.F32.BF16 R20, R4, R40, R16 ;  /* 0x000000280414723c */ /* 0x010fe20000041810 */
[----:B------:R-:W-:-:S02]  /*34a0*/  ISETP.GE.AND P5, PT, R14, R3, PT ;  /* 0x000000030e00720c */ /* 0x000fc40003fa6270 */
[----:B------:R-:W-:Y:S02]  /*34b0*/  LOP3.LUT R14, R2, 0x29, RZ, 0xfc, !PT ;  /* 0x00000029020e7812 */ /* 0x000fe400078efcff */
[----:B------:R-:W-:Y:S01]  /*34c0*/  FSEL R121, R121, -INF , !P3 ;  /* 0xff80000079797808 */ /* 0x000fe20005800000 */
[----:B------:R-:W-:Y:S01]  /*34d0*/  HMMA.16816.F32.BF16 R16, R8, R30, RZ ;  /* 0x0000001e0810723c */ /* 0x000fe200000418ff */
[----:B------:R-:W-:Y:S01]  /*34e0*/  FSEL R100, R100, -INF , !P1 ;  /* 0xff80000064647808 */ /* 0x000fe20004800000 */
[----:B------:R-:W-:Y:S01]  /*34f0*/  MUFU.TANH R104, R26 ;  /* 0x0000001a00687308 */ /* 0x000fe20000002400 */
[C---:B------:R-:W-:Y:S01]  /*3500*/  ISETP.GE.AND P3, PT, R14.reuse, R12, PT ;  /* 0x0000000c0e00720c */ /* 0x040fe20003f66270 */
[----:B------:R-:W1:Y:S01]  /*3510*/  LDSM.16.M88.4 R28, [R13+0x4400] ;  /* 0x004400000d1c783b */ /* 0x000e620000000200 */
[----:B------:R-:W-:Y:S02]  /*3520*/  ISETP.GE.AND P1, PT, R14, R3, PT ;  /* 0x000000030e00720c */ /* 0x000fe40003f26270 */
[----:B------:R-:W-:-:S02]  /*3530*/  LOP3.LUT R14, R2, 0x30, RZ, 0xfc, !PT ;  /* 0x00000030020e7812 */ /* 0x000fc400078efcff */
[----:B--2---:R-:W-:Y:S02]  /*3540*/  LOP3.LUT R15, R2, 0x31, RZ, 0xfc, !PT ;  /* 0x00000031020f7812 */ /* 0x004fe400078efcff */
[----:B------:R-:W-:Y:S02]  /*3550*/  FSEL R98, R98, -INF , !P2 ;  /* 0xff80000062627808 */ /* 0x000fe40005000000 */
[----:B------:R-:W-:Y:S02]  /*3560*/  FSEL R116, R116, -INF , !P5 ;  /* 0xff80000074747808 */ /* 0x000fe40006800000 */
[----:B------:R-:W-:Y:S02]  /*3570*/  FSEL R96, R96, -INF , !P3 ;  /* 0xff80000060607808 */ /* 0x000fe40005800000 */
[-C--:B------:R-:W-:Y:S01]  /*3580*/  ISETP.GE.AND P2, PT, R14, R3.reuse, PT ;  /* 0x000000030e00720c */ /* 0x080fe20003f46270 */
[----:B------:R-:W-:Y:S01]  /*3590*/  FMUL.FTZ R20, R20, UR4 ;  /* 0x0000000414147c20 */ /* 0x000fe20008410000 */
[----:B------:R-:W-:Y:S01]  /*35a0*/  ISETP.GE.AND P5, PT, R15, R12, PT ;  /* 0x0000000c0f00720c */ /* 0x000fe20003fa6270 */
[----:B------:R-:W-:Y:S01]  /*35b0*/  FMUL.FTZ R21, R21, UR4 ;  /* 0x0000000415157c20 */ /* 0x000fe20008410000 */
[----:B------:R-:W-:Y:S01]  /*35c0*/  ISETP.GE.AND P3, PT, R15, R3, PT ;  /* 0x000000030f00720c */ /* 0x000fe20003f66270 */
[----:B------:R-:W-:Y:S01]  /*35d0*/  FMUL.FTZ R22, R22, UR4 ;  /* 0x0000000416167c20 */ /* 0x000fe20008410000 */
[----:B------:R-:W-:Y:S01]  /*35e0*/  LOP3.LUT R15, R2, 0x39, RZ, 0xfc, !PT ;  /* 0x00000039020f7812 */ /* 0x000fe200078efcff */
[----:B------:R-:W-:Y:S01]  /*35f0*/  FMUL.FTZ R23, R23, UR4 ;  /* 0x0000000417177c20 */ /* 0x000fe20008410000 */
[----:B------:R-:W-:Y:S01]  /*3600*/  FSEL R118, R118, -INF , !P4 ;  /* 0xff80000076767808 */ /* 0x000fe20006000000 */
[----:B------:R-:W-:Y:S01]  /*3610*/  MUFU.TANH R62, R20 ;  /* 0x00000014003e7308 */ /* 0x000fe20000002400 */
[----:B------:R-:W-:-:S02]  /*3620*/  FSEL R123, R123, -INF , !P2 ;  /* 0xff8000007b7b7808 */ /* 0x000fc40005000000 */
[----:B------:R-:W-:Y:S02]  /*3630*/  FSEL R94, R94, -INF , !P5 ;  /* 0xff8000005e5e7808 */ /* 0x000fe40006800000 */
[-C--:B------:R-:W-:Y:S02]  /*3640*/  ISETP.GE.AND P4, PT, R14, R12.reuse, PT ;  /* 0x0000000c0e00720c */ /* 0x080fe40003f86270 */
[C---:B------:R-:W-:Y:S01]  /*3650*/  ISETP.GE.AND P2, PT, R15.reuse, R12, PT ;  /* 0x0000000c0f00720c */ /* 0x040fe20003f46270 */
[----:B------:R-:W-:Y:S01]  /*3660*/  MUFU.TANH R99, R21 ;  /* 0x0000001500637308 */ /* 0x000fe20000002400 */
[----:B------:R-:W-:Y:S01]  /*3670*/  ISETP.GE.AND P5, PT, R15, R3, PT ;  /* 0x000000030f00720c */ /* 0x000fe20003fa6270 */
[----:B------:R-:W-:Y:S01]  /*3680*/  FMUL.FTZ R15, R24, UR4 ;  /* 0x00000004180f7c20 */ /* 0x000fe20008410000 */
[----:B------:R-:W-:Y:S02]  /*3690*/  LOP3.LUT R14, R2, 0x38, RZ, 0xfc, !PT ;  /* 0x00000038020e7812 */ /* 0x000fe400078efcff */
[----:B------:R-:W-:-:S02]  /*36a0*/  FSEL R95, R95, -INF , !P4 ;  /* 0xff8000005f5f7808 */ /* 0x000fc40006000000 */
[----:B------:R-:W-:Y:S01]  /*36b0*/  ISETP.GE.AND P4, PT, R14, R3, PT ;  /* 0x000000030e00720c */ /* 0x000fe20003f86270 */
[----:B------:R2:W4:Y:S01]  /*36c0*/  MUFU.TANH R63, R15 ;  /* 0x0000000f003f7308 */ /* 0x0005220000002400 */
[----:B------:R-:W-:Y:S02]  /*36d0*/  FSEL R87, R87, -INF , !P2 ;  /* 0xff80000057577808 */ /* 0x000fe40005000000 */
[----:B------:R-:W-:Y:S02]  /*36e0*/  FSEL R126, R126, -INF , !P4 ;  /* 0xff8000007e7e7808 */ /* 0x000fe40006000000 */
[----:B------:R-:W-:Y:S02]  /*36f0*/  FSEL R117, R117, -INF , !P1 ;  /* 0xff80000075757808 */ /* 0x000fe40004800000 */
[----:B------:R-:W-:Y:S01]  /*3700*/  ISETP.GE.AND P1, PT, R14, R12, PT ;  /* 0x0000000c0e00720c */ /* 0x000fe20003f26270 */
[----:B------:R-:W-:Y:S01]  /*3710*/  MUFU.TANH R97, R22 ;  /* 0x0000001600617308 */ /* 0x000fe20000002400 */
[----:B------:R-:W-:-:S02]  /*3720*/  LOP3.LUT R14, R2, 0x40, RZ, 0xfc, !PT ;  /* 0x00000040020e7812 */ /* 0x000fc400078efcff */
[----:B------:R-:W-:Y:S02]  /*3730*/  FSEL R128, R128, -INF , !P3 ;  /* 0xff80000080807808 */ /* 0x000fe40005800000 */
[----:B------:R-:W-:Y:S02]  /*3740*/  FSEL R93, R93, -INF , !P1 ;  /* 0xff8000005d5d7808 */ /* 0x000fe40004800000 */
[-C--:B------:R-:W-:Y:S01]  /*3750*/  ISETP.GE.AND P3, PT, R14, R12.reuse, PT ;  /* 0x0000000c0e00720c */ /* 0x080fe20003f66270 */
[----:B------:R5:W-:Y:S01]  /*3760*/  MUFU.TANH R92, R23 ;  /* 0x00000017005c7308 */ /* 0x000be20000002400 */
[----:B--2---:R-:W-:Y:S02]  /*3770*/  LOP3.LUT R15, R2, 0x41, RZ, 0xfc, !PT ;  /* 0x00000041020f7812 */ /* 0x004fe400078efcff */
[----:B------:R-:W-:Y:S02]  /*3780*/  ISETP.GE.AND P1, PT, R14, R3, PT ;  /* 0x000000030e00720c */ /* 0x000fe40003f26270 */
[----:B------:R-:W-:-:S02]  /*3790*/  ISETP.GE.AND P4, PT, R15, R12, PT ;  /* 0x0000000c0f00720c */ /* 0x000fc40003f86270 */
[-C--:B------:R-:W-:Y:S01]  /*37a0*/  ISETP.GE.AND P2, PT, R15, R3.reuse, PT ;  /* 0x000000030f00720c */ /* 0x080fe20003f46270 */
[----:B------:R-:W-:Y:S01]  /*37b0*/  FMUL.FTZ R15, R27, UR4 ;  /* 0x000000041b0f7c20 */ /* 0x000fe20008410000 */
[----:B------:R-:W-:Y:S01]  /*37c0*/  LOP3.LUT R14, R2, 0x48, RZ, 0xfc, !PT ;  /* 0x00000048020e7812 */ /* 0x000fe200078efcff */
[----:B------:R-:W-:Y:S01]  /*37d0*/  HMMA.16816.F32.BF16 R24, R4, R42, R16 ;  /* 0x0000002a0418723c */ /* 0x000fe20000041810 */
[----:B------:R-:W-:Y:S01]  /*37e0*/  FSEL R127, R127, -INF , !P5 ;  /* 0xff8000007f7f7808 */ /* 0x000fe20006800000 */
[----:B------:R2:W4:Y:S01]  /*37f0*/  MUFU.TANH R110, R15 ;  /* 0x0000000f006e7308 */ /* 0x0005220000002400 */
[----:B------:R-:W-:Y:S01]  /*3800*/  FSEL R90, R90, -INF , !P3 ;  /* 0xff8000005a5a7808 */ /* 0x000fe20005800000 */
[----:B------:R-:W-:Y:S01]  /*3810*/  LDSM.16.M88.4 R40, [R13+0x4800] ;  /* 0x004800000d28783b */ /* 0x000fe20000000200 */
[C---:B------:R-:W-:Y:S01]  /*3820*/  ISETP.GE.AND P5, PT, R14.reuse, R12, PT ;  /* 0x0000000c0e00720c */ /* 0x040fe20003fa6270 */
[----:B---3--:R-:W-:Y:S01]  /*3830*/  HMMA.16816.F32.BF16 R16, R8, R32, RZ ;  /* 0x000000200810723c */ /* 0x008fe200000418ff */
[----:B------:R-:W-:-:S02]  /*3840*/  ISETP.GE.AND P3, PT, R14, R3, PT ;  /* 0x000000030e00720c */ /* 0x000fc40003f66270 */
[----:B------:R-:W-:Y:S02]  /*3850*/  LOP3.LUT R14, R2, 0x49, RZ, 0xfc, !PT ;  /* 0x00000049020e7812 */ /* 0x000fe400078efcff */
[----:B------:R-:W-:Y:S02]  /*3860*/  FSEL R132, R132, -INF , !P1 ;  /* 0xff80000084847808 */ /* 0x000fe40004800000 */
[----:B------:R-:W-:Y:S02]  /*3870*/  FSEL R89, R89, -INF , !P4 ;  /* 0xff80000059597808 */ /* 0x000fe40006000000 */
[C---:B------:R-:W-:Y:S02]  /*3880*/  ISETP.GE.AND P1, PT, R14.reuse, R12, PT ;  /* 0x0000000c0e00720c */ /* 0x040fe40003f26270 */
[----:B------:R-:W-:Y:S02]  /*3890*/  ISETP.GE.AND P4, PT, R14, R3, PT ;  /* 0x000000030e00720c */ /* 0x000fe40003f86270 */
[----:B------:R-:W-:-:S02]  /*38a0*/  LOP3.LUT R14, R2, 0x50, RZ, 0xfc, !PT ;  /* 0x00000050020e7812 */ /* 0x000fc400078efcff */
[----:B------:R-:W-:Y:S02]  /*38b0*/  FSEL R136, R136, -INF , !P2 ;  /* 0xff80000088887808 */ /* 0x000fe40005000000 */
[----:B------:R-:W-:Y:S01]  /*38c0*/  FSEL R88, R88, -INF , !P5 ;  /* 0xff80000058587808 */ /* 0x000fe20006800000 */
[----:B------:R-:W-:Y:S01]  /*38d0*/  FMUL.FTZ R25, R25, UR4 ;  /* 0x0000000419197c20 */ /* 0x000fe20008410000 */
[----:B------:R-:W-:Y:S01]  /*38e0*/  ISETP.GE.AND P2, PT, R14, R12, PT ;  /* 0x0000000c0e00720c */ /* 0x000fe20003f46270 */
[----:B------:R-:W-:Y:S01]  /*38f0*/  FMUL.FTZ R26, R26, UR4 ;  /* 0x000000041a1a7c20 */ /* 0x000fe20008410000 */
[----:B------:R-:W-:Y:S01]  /*3900*/  ISETP.GE.AND P5, PT, R14, R3, PT ;  /* 0x000000030e00720c */ /* 0x000fe20003fa6270 */
[----:B------:R-:W-:Y:S01]  /*3910*/  FMUL.FTZ R27, R27, UR4 ;  /* 0x000000041b1b7c20 */ /* 0x000fe20008410000 */
[C---:B------:R-:W-:Y:S01]  /*3920*/  LOP3.LUT R14, R2.reuse, 0x51, RZ, 0xfc, !PT ;  /* 0x00000051020e7812 */ /* 0x040fe200078efcff */
[----:B-----5:R-:W-:Y:S01]  /*3930*/  HMMA.16816.F32.BF16 R20, R4, R36, R16 ;  /* 0x000000240414723c */ /* 0x020fe20000041810 */
[----:B--2---:R-:W-:Y:S01]  /*3940*/  LOP3.LUT R15, R2, 0x58, RZ, 0xfc, !PT ;  /* 0x00000058020f7812 */ /* 0x004fe200078efcff */
[----:B------:R-:W-:Y:S01]  /*3950*/  MUFU.TANH R91, R25 ;  /* 0x00000019005b7308 */ /* 0x000fe20000002400 */
[----:B------:R-:W-:-:S02]  /*3960*/  FSEL R86, R86, -INF , !P1 ;  /* 0xff80000056567808 */ /* 0x000fc40004800000 */
[----:B------:R-:W-:Y:S01]  /*3970*/  FSEL R137, R137, -INF , !P4 ;  /* 0xff80000089897808 */ /* 0x000fe20006000000 */
[----:B------:R-:W-:Y:S01]  /*3980*/  HMMA.16816.F32.BF16 R16, R8, R34, RZ ;  /* 0x000000220810723c */ /* 0x000fe200000418ff */
[----:B------:R-:W2:Y:S01]  /*3990*/  LDSM.16.M88.4 R32, [R165+0x3400] ;  /* 0x00340000a520783b */ /* 0x000ea20000000200 */
[----:B------:R-:W-:Y:S02]  /*39a0*/  FSEL R82, R82, -INF , !P2 ;  /* 0xff80000052527808 */ /* 0x000fe40005000000 */
[-C--:B------:R-:W-:Y:S01]  /*39b0*/  ISETP.GE.AND P1, PT, R14, R3.reuse, PT ;  /* 0x000000030e00720c */ /* 0x080fe20003f26270 */
[----:B------:R-:W-:Y:S01]  /*39c0*/  MUFU.TANH R59, R26 ;  /* 0x0000001a003b7308 */ /* 0x000fe20000002400 */
[C---:B------:R-:W-:Y:S02]  /*39d0*/  ISETP.GE.AND P4, PT, R15.reuse, R12, PT ;  /* 0x0000000c0f00720c */ /* 0x040fe40003f86270 */
[----:B------:R-:W-:Y:S02]  /*39e0*/  ISETP.GE.AND P2, PT, R15, R3, PT ;  /* 0x000000030f00720c */ /* 0x000fe40003f46270 */
[----:B------:R-:W-:-:S02]  /*39f0*/  LOP3.LUT R15, R2, 0x60, RZ, 0xfc, !PT ;  /* 0x00000060020f7812 */ /* 0x000fc400078efcff */
[----:B------:R-:W-:Y:S01]  /*3a00*/  FSEL R139, R139, -INF , !P1 ;  /* 0xff8000008b8b7808 */ /* 0x000fe20004800000 */
[----:B------:R3:W-:Y:S01]  /*3a10*/  MUFU.TANH R61, R27 ;  /* 0x0000001b003d7308 */ /* 0x0007e20000002400 */
[----:B------:R-:W-:Y:S02]  /*3a20*/  FSEL R83, R83, -INF , !P4 ;  /* 0xff80000053537808 */ /* 0x000fe40006000000 */
[CC--:B------:R-:W-:Y:S02]  /*3a30*/  ISETP.GE.AND P1, PT, R15.reuse, R12.reuse, PT ;  /* 0x0000000c0f00720c */ /* 0x0c0fe40003f26270 */
[-C--:B------:R-:W-:Y:S01]  /*3a40*/  ISETP.GE.AND P4, PT, R15, R3.reuse, PT ;  /* 0x000000030f00720c */ /* 0x080fe20003f86270 */
[----:B------:R-:W-:Y:S01]  /*3a50*/  FMUL.FTZ R15, R24, UR4 ;  /* 0x00000004180f7c20 */ /* 0x000fe20008410000 */
[----:B------:R-:W-:Y:S01]  /*3a60*/  FSEL R131, R131, -INF , !P3 ;  /* 0xff80000083837808 */ /* 0x000fe20005800000 */
[----:B------:R-:W-:Y:S01]  /*3a70*/  FMUL.FTZ R20, R20, UR4 ;  /* 0x0000000414147c20 */ /* 0x000fe20008410000 */
[-C--:B------:R-:W-:Y:S01]  /*3a80*/  ISETP.GE.AND P3, PT, R14, R12.reuse, PT ;  /* 0x0000000c0e00720c */ /* 0x080fe20003f66270 */
[----:B------:R5:W4:Y:S01]  /*3a90*/  MUFU.TANH R60, R15 ;  /* 0x0000000f003c7308 */ /* 0x000b220000002400 */
[----:B------:R-:W-:Y:S01]  /*3aa0*/  LOP3.LUT R14, R2, 0x59, RZ, 0xfc, !PT ;  /* 0x00000059020e7812 */ /* 0x000fe200078efcff */
[----:B------:R-:W-:Y:S01]  /*3ab0*/  FMUL.FTZ R21, R21, UR4 ;  /* 0x0000000415157c20 */ /* 0x000fe20008410000 */
[----:B------:R-:W-:Y:S01]  /*3ac0*/  FSEL R138, R138, -INF , !P5 ;  /* 0xff8000008a8a7808 */ /* 0x000fe20006800000 */
[----:B------:R-:W-:Y:S01]  /*3ad0*/  FMUL.FTZ R22, R22, UR4 ;  /* 0x0000000416167c20 */ /* 0x000fe20008410000 */
[----:B------:R-:W-:Y:S01]  /*3ae0*/  FSEL R84, R84, -INF , !P3 ;  /* 0xff80000054547808 */ /* 0x000fe20005800000 */
[----:B------:R-:W-:Y:S01]  /*3af0*/  FMUL.FTZ R23, R23, UR4 ;  /* 0x0000000417177c20 */ /* 0x000fe20008410000 */
[----:B---3--:R-:W-:Y:S01]  /*3b00*/  HMMA.16816.F32.BF16 R24, R4, R38, R16 ;  /* 0x000000260418723c */ /* 0x008fe20000041810 */
[C---:B------:R-:W-:Y:S01]  /*3b10*/  ISETP.GE.AND P5, PT, R14.reuse, R12, PT ;  /* 0x0000000c0e00720c */ /* 0x040fe20003fa6270 */
[----:B------:R-:W3:Y:S01]  /*3b20*/  MUFU.TANH R58, R20 ;  /* 0x00000014003a7308 */ /* 0x000ee20000002400 */
[----:B------:R-:W-:Y:S01]  /*3b30*/  ISETP.GE.AND P3, PT, R14, R3, PT ;  /* 0x000000030e00720c */ /* 0x000fe20003f66270 */
[----:B------:R-:W4:Y:S01]  /*3b40*/  LDSM.16.M88.4 R36, [R165+0x3800] ;  /* 0x00380000a524783b */ /* 0x000f220000000200 */
[----:B------:R-:W-:Y:S01]  /*3b50*/  LOP3.LUT R14, R2, 0x61, RZ, 0xfc, !PT ;  /* 0x00000061020e7812 */ /* 0x000fe200078efcff */
[----:B-1----:R-:W-:Y:S01]  /*3b60*/  HMMA.16816.F32.BF16 R16, R8, R28, RZ ;  /* 0x0000001c0810723c */ /* 0x002fe200000418ff */
[----:B------:R-:W-:-:S02]  /*3b70*/  FSEL R140, R140, -INF , !P2 ;  /* 0xff8000008c8c7808 */ /* 0x000fc40005000000 */
[----:B------:R-:W-:Y:S01]  /*3b80*/  FSEL R85, R85, -INF , !P5 ;  /* 0xff80000055557808 */ /* 0x000fe20006800000 */
[----:B------:R-:W-:Y:S01]  /*3b90*/  MUFU.TANH R57, R21 ;  /* 0x0000001500397308 */ /* 0x000fe20000002400 */
[C---:B------:R-:W-:Y:S02]  /*3ba0*/  ISETP.GE.AND P2, PT, R14.reuse, R12, PT ;  /* 0x0000000c0e00720c */ /* 0x040fe40003f46270 */
[----:B------:R-:W-:Y:S02]  /*3bb0*/  ISETP.GE.AND P5, PT, R14, R3, PT ;  /* 0x000000030e00720c */ /* 0x000fe40003fa6270 */
[C---:B-----5:R-:W-:Y:S02]  /*3bc0*/  LOP3.LUT R15, R2.reuse, 0x68, RZ, 0xfc, !PT ;  /* 0x00000068020f7812 */ /* 0x060fe400078efcff */
[----:B------:R-:W-:Y:S01]  /*3bd0*/  LOP3.LUT R14, R2, 0x69, RZ, 0xfc, !PT ;  /* 0x00000069020e7812 */ /* 0x000fe200078efcff */
[----:B------:R-:W1:Y:S01]  /*3be0*/  MUFU.TANH R56, R22 ;  /* 0x0000001600387308 */ /* 0x000e620000002400 */
[----:B------:R-:W-:-:S02]  /*3bf0*/  FSEL R141, R141, -INF , !P3 ;  /* 0xff8000008d8d7808 */ /* 0x000fc40005800000 */
[----:B------:R-:W-:Y:S02]  /*3c00*/  FSEL R142, R142, -INF , !P4 ;  /* 0xff8000008e8e7808 */ /* 0x000fe40006000000 */
[----:B------:R-:W-:Y:S01]  /*3c10*/  FSEL R81, R81, -INF , !P2 ;  /* 0xff80000051517808 */ /* 0x000fe20005000000 */
[----:B------:R-:W-:Y:S01]  /*3c20*/  FMUL.FTZ R24, R24, UR4 ;  /* 0x0000000418187c20 */ /* 0x000fe20008410000 */
[-C--:B------:R-:W-:Y:S01]  /*3c30*/  ISETP.GE.AND P3, PT, R15, R12.reuse, PT ;  /* 0x0000000c0f00720c */ /* 0x080fe20003f66270 */
[----:B------:R2:W5:Y:S01]  /*3c40*/  MUFU.TANH R55, R23 ;  /* 0x0000001700377308 */ /* 0x0005620000002400 */
[C---:B------:R-:W-:Y:S01]  /*3c50*/  ISETP.GE.AND P4, PT, R14.reuse, R12, PT ;  /* 0x0000000c0e00720c */ /* 0x040fe20003f86270 */
[----:B------:R-:W-:Y:S01]  /*3c60*/  FMUL.FTZ R25, R25, UR4 ;  /* 0x0000000419197c20 */ /* 0x000fe20008410000 */
[----:B------:R-:W-:Y:S01]  /*3c70*/  ISETP.GE.AND P2, PT, R14, R3, PT ;  /* 0x000000030e00720c */ /* 0x000fe20003f46270 */
[----:B------:R-:W-:Y:S01]  /*3c80*/  FMUL.FTZ R27, R27, UR4 ;  /* 0x000000041b1b7c20 */ /* 0x000fe20008410000 */
[----:B------:R-:W-:-:S02]  /*3c90*/  LOP3.LUT R14, R2, 0x70, RZ, 0xfc, !PT ;  /* 0x00000070020e7812 */ /* 0x000fc400078efcff */
[----:B------:R-:W-:Y:S01]  /*3ca0*/  FSEL R78, R78, -INF , !P1 ;  /* 0xff8000004e4e7808 */ /* 0x000fe20004800000 */
[----:B------:R-:W-:Y:S01]  /*3cb0*/  MUFU.TANH R54, R25 ;  /* 0x0000001900367308 */ /* 0x000fe20000002400 */
[----:B------:R-:W-:Y:S02]  /*3cc0*/  FSEL R143, R143, -INF , !P5 ;  /* 0xff8000008f8f7808 */ /* 0x000fe40006800000 */
[----:B------:R-:W-:Y:S02]  /*3cd0*/  FSEL R80, R80, -INF , !P3 ;  /* 0xff80000050507808 */ /* 0x000fe40005800000 */
[-C--:B------:R-:W-:Y:S02]  /*3ce0*/  ISETP.GE.AND P1, PT, R15, R3.reuse, PT ;  /* 0x000000030f00720c */ /* 0x080fe40003f26270 */
[C---:B------:R-:W-:Y:S02]  /*3cf0*/  ISETP.GE.AND P5, PT, R14.reuse, R12, PT ;  /* 0x0000000c0e00720c */ /* 0x040fe40003fa6270 */
[----:B------:R-:W-:Y:S01]  /*3d00*/  ISETP.GE.AND P3, PT, R14, R3, PT ;  /* 0x000000030e00720c */ /* 0x000fe20003f66270 */
[----:B--2---:R-:W-:Y:S01]  /*3d10*/  HMMA.16816.F32.BF16 R20, R4, R32, R16 ;  /* 0x000000200414723c */ /* 0x004fe20000041810 */
        /* <DEDUP_REMOVED lines=11> */
[C---:B------:R-:W-:Y:S02]  /*3dd0*/  LOP3.LUT R15, R2.reuse, 0x79, RZ, 0xfc, !PT ;  /* 0x00000079020f7812 */ /* 0x040fe400078efcff */
[----:B------:R-:W-:Y:S01]  /*3de0*/  LOP3.LUT R14, R2, 0x80, RZ, 0xfc, !PT ;  /* 0x00000080020e7812 */ /* 0x000fe200078efcff */
[----:B------:R-:W-:Y:S01]  /*3df0*/  FMUL.FTZ R20, R20, UR4 ;  /* 0x0000000414147c20 */ /* 0x000fe20008410000 */
[----:B------:R-:W-:Y:S01]  /*3e00*/  FSEL R73, R73, -INF , !P1 ;  /* 0xff80000049497808 */ /* 0x000fe20004800000 */
[----:B------:R-:W-:Y:S01]  /*3e10*/  FMUL.FTZ R23, R23, UR4 ;  /* 0x0000000417177c20 */ /* 0x000fe20008410000 */
[----:B------:R-:W-:-:S02]  /*3e20*/  FSEL R147, R147, -INF , !P4 ;  /* 0xff80000093937808 */ /* 0x000fc40006000000 */
[----:B------:R-:W-:Y:S01]  /*3e30*/  FSEL R75, R75, -INF , !P2 ;  /* 0xff8000004b4b7808 */ /* 0x000fe20005000000 */
[----:B------:R-:W-:Y:S01]  /*3e40*/  HMMA.16816.F32.BF16 R28, R4, R34, R16 ;  /* 0x00000022041c723c */ /* 0x000fe20000041810 */
[-C--:B------:R-:W-:Y:S01]  /*3e50*/  ISETP.GE.AND P1, PT, R15, R3.reuse, PT ;  /* 0x000000030f00720c */ /* 0x080fe20003f26270 */
[----:B------:R2:W3:Y:S01]  /*3e60*/  LDSM.16.M88.4 R32, [R13+0x4c00] ;  /* 0x004c00000d20783b */ /* 0x0004e20000000200 */
[C---:B------:R-:W-:Y:S01]  /*3e70*/  ISETP.GE.AND P4, PT, R14.reuse, R12, PT ;  /* 0x0000000c0e00720c */ /* 0x040fe20003f86270 */
[----:B------:R-:W-:Y:S01]  /*3e80*/  MUFU.TANH R46, R23 ;  /* 0x00000017002e7308 */ /* 0x000fe20000002400 */
[----:B------:R-:W-:Y:S02]  /*3e90*/  ISETP.GE.AND P2, PT, R14, R3, PT ;  /* 0x000000030e00720c */ /* 0x000fe40003f46270 */
[----:B------:R-:W-:Y:S01]  /*3ea0*/  LOP3.LUT R14, R2, 0x88, RZ, 0xfc, !PT ;  /* 0x00000088020e7812 */ /* 0x000fe200078efcff */
[----:B------:R-:W-:Y:S01]  /*3eb0*/  FMUL.FTZ R16, R21, UR4 ;  /* 0x0000000415107c20 */ /* 0x000fe20008410000 */
[----:B------:R-:W-:-:S02]  /*3ec0*/  FSEL R151, R52, -INF , !P1 ;  /* 0xff80000034977808 */ /* 0x000fc40004800000 */
[----:B------:R-:W-:Y:S01]  /*3ed0*/  FSEL R76, R76, -INF , !P4 ;  /* 0xff8000004c4c7808 */ /* 0x000fe20006000000 */
[----:B------:R-:W5:Y:S01]  /*3ee0*/  MUFU.TANH R52, R24 ;  /* 0x0000001800347308 */ /* 0x000f620000002400 */
[C---:B------:R-:W-:Y:S02]  /*3ef0*/  ISETP.GE.AND P1, PT, R14.reuse, R12, PT ;  /* 0x0000000c0e00720c */ /* 0x040fe40003f26270 */
[-C--:B------:R-:W-:Y:S02]  /*3f00*/  ISETP.GE.AND P4, PT, R14, R3.reuse, PT ;  /* 0x000000030e00720c */ /* 0x080fe40003f86270 */
[----:B------:R-:W-:Y:S02]  /*3f10*/  LOP3.LUT R14, R2, 0x90, RZ, 0xfc, !PT ;  /* 0x00000090020e7812 */ /* 0x000fe400078efcff */
[----:B------:R-:W-:Y:S02]  /*3f20*/  FSEL R72, R72, -INF , !P1 ;  /* 0xff80000048487808 */ /* 0x000fe40004800000 */
[----:B------:R-:W-:-:S02]  /*3f30*/  ISETP.GE.AND P1, PT, R14, R3, PT ;  /* 0x000000030e00720c */ /* 0x000fc40003f26270 */
[----:B------:R-:W-:Y:S01]  /*3f40*/  FSEL R145, R145, -INF , !P3 ;  /* 0xff80000091917808 */ /* 0x000fe20005800000 */
[----:B------:R-:W-:Y:S01]  /*3f50*/  FMUL.FTZ R29, R29, UR4 ;  /* 0x000000041d1d7c20 */ /* 0x000fe20008410000 */
[----:B------:R-:W-:Y:S01]  /*3f60*/  FSEL R152, R49, -INF , !P1 ;  /* 0xff80000031987808 */ /* 0x000fe20004800000 */
[----:B------:R-:W-:Y:S01]  /*3f70*/  FMUL.FTZ R30, R30, UR4 ;  /* 0x000000041e1e7c20 */ /* 0x000fe20008410000 */
[----:B------:R1:W-:Y:S01]  /*3f80*/  MUFU.TANH R49, R16 ;  /* 0x0000001000317308 */ /* 0x0003e20000002400 */
[----:B------:R-:W-:Y:S01]  /*3f90*/  ISETP.GE.AND P3, PT, R15, R12, PT ;  /* 0x0000000c0f00720c */ /* 0x000fe20003f66270 */
[----:B------:R-:W-:Y:S01]  /*3fa0*/  FMUL.FTZ R31, R31, UR4 ;  /* 0x000000041f1f7c20 */ /* 0x000fe20008410000 */
[----:B------:R-:W-:Y:S02]  /*3fb0*/  LOP3.LUT R15, R2, 0x81, RZ, 0xfc, !PT ;  /* 0x00000081020f7812 */ /* 0x000fe400078efcff */
[----:B------:R-:W-:Y:S02]  /*3fc0*/  FSEL R148, R51, -INF , !P5 ;  /* 0xff80000033947808 */ /* 0x000fe40006800000 */
[----:B------:R-:W-:-:S02]  /*3fd0*/  FSEL R74, R74, -INF , !P3 ;  /* 0xff8000004a4a7808 */ /* 0x000fc40005800000 */
[C---:B------:R-:W-:Y:S02]  /*3fe0*/  ISETP.GE.AND P5, PT, R15.reuse, R12, PT ;  /* 0x0000000c0f00720c */ /* 0x040fe40003fa6270 */
[-C--:B------:R-:W-:Y:S02]  /*3ff0*/  ISETP.GE.AND P3, PT, R15, R3.reuse, PT ;  /* 0x000000030f00720c */ /* 0x080fe40003f66270 */
[----:B------:R-:W-:Y:S02]  /*4000*/  LOP3.LUT R15, R2, 0x89, RZ, 0xfc, !PT ;  /* 0x00000089020f7812 */ /* 0x000fe400078efcff */
[----:B------:R-:W-:Y:S01]  /*4010*/  FSEL R69, R69, -INF , !P5 ;  /* 0xff80000045457808 */ /* 0x000fe20006800000 */
[----:B-1----:R-:W-:Y:S01]  /*4020*/  HMMA.16816.F32.BF16 R16, R8, R40, RZ ;  /* 0x000000280810723c */ /* 0x002fe200000418ff */
[----:B------:R-:W-:Y:S01]  /*4030*/  FSEL R150, R150, -INF , !P3 ;  /* 0xff80000096967808 */ /* 0x000fe20005800000 */
[----:B------:R-:W-:Y:S01]  /*4040*/  MUFU.TANH R41, R31 ;  /* 0x0000001f00297308 */ /* 0x000fe20000002400 */
[----:B------:R-:W-:-:S02]  /*4050*/  ISETP.GE.AND P5, PT, R15, R3, PT ;  /* 0x000000030f00720c */ /* 0x000fc40003fa6270 */
[-C--:B------:R-:W-:Y:S02]  /*4060*/  ISETP.GE.AND P3, PT, R14, R12.reuse, PT ;  /* 0x0000000c0e00720c */ /* 0x080fe40003f66270 */
[----:B------:R-:W-:Y:S02]  /*4070*/  LOP3.LUT R14, R2, 0x98, RZ, 0xfc, !PT ;  /* 0x00000098020e7812 */ /* 0x000fe400078efcff */
[----:B------:R-:W-:Y:S02]  /*4080*/  FSEL R149, R149, -INF , !P2 ;  /* 0xff80000095957808 */ /* 0x000fe40005000000 */
[----:B------:R-:W-:Y:S01]  /*4090*/  ISETP.GE.AND P2, PT, R15, R12, PT ;  /* 0x0000000c0f00720c */ /* 0x000fe20003f46270 */
[----:B------:R-:W-:Y:S01]  /*40a0*/  FMUL.FTZ R15, R26, UR4 ;  /* 0x000000041a0f7c20 */ /* 0x000fe20008410000 */
[----:B------:R-:W-:Y:S02]  /*40b0*/  FSEL R153, R53, -INF , !P4 ;  /* 0xff80000035997808 */ /* 0x000fe40006000000 */
[----:B------:R-:W-:Y:S01]  /*40c0*/  FSEL R154, R50, -INF , !P5 ;  /* 0xff800000329a7808 */ /* 0x000fe20006800000 */
[----:B------:R4:W-:Y:S01]  /*40d0*/  MUFU.TANH R53, R27 ;  /* 0x0000001b00357308 */ /* 0x0009e20000002400 */
[----:B------:R-:W-:-:S02]  /*40e0*/  FSEL R70, R70, -INF , !P3 ;  /* 0xff80000046467808 */ /* 0x000fc40005800000 */
[C---:B------:R-:W-:Y:S02]  /*40f0*/  ISETP.GE.AND P5, PT, R14.reuse, R12, PT ;  /* 0x0000000c0e00720c */ /* 0x040fe40003fa6270 */
[-C--:B------:R-:W-:Y:S02]  /*4100*/  ISETP.GE.AND P3, PT, R14, R3.reuse, PT ;  /* 0x000000030e00720c */ /* 0x080fe40003f66270 */
[----:B------:R-:W-:Y:S01]  /*4110*/  LOP3.LUT R14, R2, 0xa0, RZ, 0xfc, !PT ;  /* 0x000000a0020e7812 */ /* 0x000fe200078efcff */
[----:B------:R1:W-:Y:S01]  /*4120*/  MUFU.TANH R50, R20 ;  /* 0x0000001400327308 */ /* 0x0003e20000002400 */
[----:B------:R-:W-:Y:S02]  /*4130*/  FSEL R66, R66, -INF , !P5 ;  /* 0xff80000042427808 */ /* 0x000fe40006800000 */
[----:B------:R-:W-:Y:S02]  /*4140*/  ISETP.GE.AND P5, PT, R14, R3, PT ;  /* 0x000000030e00720c */ /* 0x000fe40003fa6270 */
[----:B------:R-:W-:-:S02]  /*4150*/  FSEL R71, R71, -INF , !P2 ;  /* 0xff80000047477808 */ /* 0x000fc40005000000 */
[----:B------:R-:W-:Y:S01]  /*4160*/  FSEL R156, R44, -INF , !P5 ;  /* 0xff8000002c9c7808 */ /* 0x000fe20006800000 */
[----:B------:R5:W3:Y:S01]  /*4170*/  MUFU.TANH R51, R15 ;  /* 0x0000000f00337308 */ /* 0x000ae20000002400 */
[----:B----4-:R-:W-:Y:S01]  /*4180*/  HMMA.16816.F32.BF16 R24, R4, R36, R16 ;  /* 0x000000240418723c */ /* 0x010fe20000041810 */
[----:B------:R-:W-:Y:S02]  /*4190*/  FSEL R155, R45, -INF , !P3 ;  /* 0xff8000002d9b7808 */ /* 0x000fe40005800000 */
[----:B--2---:R-:W-:-:S03]  /*41a0*/  LOP3.LUT R13, R2, 0xb8, RZ, 0xfc, !PT ;  /* 0x000000b8020d7812 */ /* 0x004fc600078efcff */
[----:B------:R-:W-:Y:S01]  /*41b0*/  HMMA.16816.F32.BF16 R16, R8, R42, RZ ;  /* 0x0000002a0810723c */ /* 0x000fe200000418ff */
[----:B------:R-:W-:Y:S01]  /*41c0*/  MUFU.TANH R44, R29 ;  /* 0x0000001d002c7308 */ /* 0x000fe20000002400 */
[----:B-1----:R-:W-:-:S07]  /*41d0*/  FMUL.FTZ R20, R28, UR4 ;  /* 0x000000041c147c20 */ /* 0x002fce0008410000 */
[----:B------:R1:W-:Y:S01]  /*41e0*/  MUFU.TANH R37, R30 ;  /* 0x0000001e00257308 */ /* 0x0003e20000002400 */
[----:B-----5:R-:W-:-:S04]  /*41f0*/  LOP3.LUT R15, R2, 0x91, RZ, 0xfc, !PT ;  /* 0x00000091020f7812 */ /* 0x020fc800078efcff */
[CC--:B------:R-:W-:Y:S02]  /*4200*/  ISETP.GE.AND P4, PT, R15.reuse, R12.reuse, PT ;  /* 0x0000000c0f00720c */ /* 0x0c0fe40003f86270 */
[-C--:B------:R-:W-:Y:S01]  /*4210*/  ISETP.GE.AND P2, PT, R15, R3.reuse, PT ;  /* 0x000000030f00720c */ /* 0x080fe20003f46270 */
[----:B------:R2:W-:Y:S01]  /*4220*/  MUFU.TANH R45, R20 ;  /* 0x00000014002d7308 */ /* 0x0005e20000002400 */
[----:B------:R-:W-:Y:S01]  /*4230*/  LOP3.LUT R15, R2, 0x99, RZ, 0xfc, !PT ;  /* 0x00000099020f7812 */ /* 0x000fe200078efcff */
[----:B------:R-:W-:Y:S01]  /*4240*/  FMUL.FTZ R24, R24, UR4 ;  /* 0x0000000418187c20 */ /* 0x000fe20008410000 */
[----:B------:R-:W-:Y:S01]  /*4250*/  FSEL R68, R68, -INF , !P4 ;  /* 0xff80000044447808 */ /* 0x000fe20006000000 */
[----:B------:R-:W-:Y:S01]  /*4260*/  FMUL.FTZ R25, R25, UR4 ;  /* 0x0000000419197c20 */ /* 0x000fe20008410000 */
[----:B------:R-:W-:Y:S01]  /*4270*/  FSEL R115, R115, -INF , !P2 ;  /* 0xff80000073737808 */ /* 0x000fe20005000000 */
[----:B------:R-:W-:Y:S01]  /*4280*/  FMUL.FTZ R26, R26, UR4 ;  /* 0x000000041a1a7c20 */ /* 0x000fe20008410000 */
[CC--:B------:R-:W-:Y:S01]  /*4290*/  ISETP.GE.AND P1, PT, R15.reuse, R12.reuse, PT ;  /* 0x0000000c0f00720c */ /* 0x0c0fe20003f26270 */
[----:B------:R-:W-:Y:S01]  /*42a0*/  MUFU.TANH R40, R24 ;  /* 0x0000001800287308 */ /* 0x000fe20000002400 */
[----:B-1----:R-:W1:Y:S01]  /*42b0*/  LDSM.16.M88.4 R28, [R165+0x3c00] ;  /* 0x003c0000a51c783b */ /* 0x002e620000000200 */
[----:B------:R-:W-:Y:S01]  /*42c0*/  ISETP.GE.AND P4, PT, R15, R3, PT ;  /* 0x000000030f00720c */ /* 0x000fe20003f86270 */
[----:B------:R-:W-:Y:S01]  /*42d0*/  FMUL.FTZ R15, R22, UR4 ;  /* 0x00000004160f7c20 */ /* 0x000fe20008410000 */
[----:B------:R-:W-:Y:S01]  /*42e0*/  ISETP.GE.AND P2, PT, R14, R12, PT ;  /* 0x0000000c0e00720c */ /* 0x000fe20003f46270 */
[----:B------:R-:W-:-:S04]  /*42f0*/  DEPBAR.LE SB0, 0x0 ;  /* 0x000080000000791a */ /* 0x000fc80000000000 */
[----:B------:R-:W-:Y:S01]  /*4300*/  LOP3.LUT R14, R2, 0xa1, RZ, 0xfc, !PT ;  /* 0x000000a1020e7812 */ /* 0x000fe200078efcff */
[----:B--2---:R-:W-:Y:S01]  /*4310*/  HMMA.16816.F32.BF16 R20, R4, R38, R16 ;  /* 0x000000260414723c */ /* 0x004fe20000041810 */
[----:B------:R-:W-:Y:S01]  /*4320*/  FSEL R65, R65, -INF , !P1 ;  /* 0xff80000041417808 */ /* 0x000fe20004800000 */
[----:B------:R2:W4:Y:S01]  /*4330*/  MUFU.TANH R47, R15 ;  /* 0x0000000f002f7308 */ /* 0x0005220000002400 */
[C---:B------:R-:W-:Y:S02]  /*4340*/  ISETP.GE.AND P3, PT, R14.reuse, R12, PT ;  /* 0x0000000c0e00720c */ /* 0x040fe40003f66270 */
[----:B------:R-:W-:Y:S01]  /*4350*/  ISETP.GE.AND P1, PT, R14, R3, PT ;  /* 0x000000030e00720c */ /* 0x000fe20003f26270 */
[----:B---3--:R-:W-:Y:S01]  /*4360*/  HMMA.16816.F32.BF16 R16, R8, R32, RZ ;  /* 0x000000200810723c */ /* 0x008fe200000418ff */
[----:B------:R-:W-:Y:S02]  /*4370*/  LOP3.LUT R14, R2, 0xa9, RZ, 0xfc, !PT ;  /* 0x000000a9020e7812 */ /* 0x000fe400078efcff */
[----:B------:R-:W-:Y:S01]  /*4380*/  FSEL R113, R113, -INF , !P4 ;  /* 0xff80000071717808 */ /* 0x000fe20006000000 */
[----:B------:R-:W-:Y:S01]  /*4390*/  MUFU.TANH R36, R25 ;  /* 0x0000001900247308 */ /* 0x000fe20000002400 */
[----:B------:R-:W-:-:S02]  /*43a0*/  FSEL R67, R67, -INF , !P3 ;  /* 0xff80000043437808 */ /* 0x000fc40005800000 */
[CC--:B------:R-:W-:Y:S02]  /*43b0*/  ISETP.GE.AND P5, PT, R14.reuse, R12.reuse, PT ;  /* 0x0000000c0e00720c */ /* 0x0c0fe40003fa6270 */
[-C--:B------:R-:W-:Y:S02]  /*43c0*/  ISETP.GE.AND P3, PT, R14, R3.reuse, PT ;  /* 0x000000030e00720c */ /* 0x080fe40003f66270 */
[C---:B------:R-:W-:Y:S01]  /*43d0*/  LOP3.LUT R14, R2.reuse, 0xb0, RZ, 0xfc, !PT ;  /* 0x000000b0020e7812 */ /* 0x040fe200078efcff */
[----:B------:R1:W3:Y:S01]  /*43e0*/  MUFU.TANH R32, R26 ;  /* 0x0000001a00207308 */ /* 0x0002e20000002400 */
[----:B--2---:R-:W-:Y:S02]  /*43f0*/  LOP3.LUT R15, R2, 0xa8, RZ, 0xfc, !PT ;  /* 0x000000a8020f7812 */ /* 0x004fe400078efcff */
[----:B------:R-:W-:Y:S02]  /*4400*/  FSEL R64, R64, -INF , !P2 ;  /* 0xff80000040407808 */ /* 0x000fe40005000000 */
[-C--:B------:R-:W-:Y:S01]  /*4410*/  ISETP.GE.AND P4, PT, R15, R12.reuse, PT ;  /* 0x0000000c0f00720c */ /* 0x080fe20003f86270 */
[----:B------:R-:W-:Y:S01]  /*4420*/  FMUL.FTZ R21, R21, UR4 ;  /* 0x0000000415157c20 */ /* 0x000fe20008410000 */
[----:B------:R-:W-:Y:S01]  /*4430*/  FSEL R112, R112, -INF , !P1 ;  /* 0xff80000070707808 */ /* 0x000fe20004800000 */
[----:B------:R-:W-:Y:S01]  /*4440*/  FMUL.FTZ R22, R22, UR4 ;  /* 0x0000000416167c20 */ /* 0x000fe20008410000 */
[----:B------:R-:W-:Y:S01]  /*4450*/  FSEL R63, R63, -INF , !P4 ;  /* 0xff8000003f3f7808 */ /* 0x000fe20006000000 */
[----:B------:R-:W-:Y:S01]  /*4460*/  FMUL.FTZ R23, R23, UR4 ;  /* 0x0000000417177c20 */ /* 0x000fe20008410000 */
[-C--:B------:R-:W-:Y:S01]  /*4470*/  ISETP.GE.AND P2, PT, R15, R3.reuse, PT ;  /* 0x000000030f00720c */ /* 0x080fe20003f46270 */
[----:B------:R-:W-:Y:S01]  /*4480*/  FMUL.FTZ R15, R27, UR4 ;  /* 0x000000041b0f7c20 */ /* 0x000fe20008410000 */
[C---:B------:R-:W-:Y:S01]  /*4490*/  ISETP.GE.AND P1, PT, R14.reuse, R12, PT ;  /* 0x0000000c0e00720c */ /* 0x040fe20003f26270 */
[----:B------:R-:W-:Y:S01]  /*44a0*/  MUFU.TANH R21, R21 ;  /* 0x0000001500157308 */ /* 0x000fe20000002400 */
[----:B------:R-:W-:-:S02]  /*44b0*/  ISETP.GE.AND P4, PT, R14, R3, PT ;  /* 0x000000030e00720c */ /* 0x000fc40003f86270 */
[----:B------:R-:W-:Y:S01]  /*44c0*/  LOP3.LUT R14, R2, 0xb1, RZ, 0xfc, !PT ;  /* 0x000000b1020e7812 */ /* 0x000fe200078efcff */
[----:B-1----:R-:W-:Y:S01]  /*44d0*/  HMMA.16816.F32.BF16 R24, R4, R28, R16 ;  /* 0x0000001c0418723c */ /* 0x002fe20000041810 */
[----:B------:R-:W-:Y:S02]  /*44e0*/  FSEL R104, R104, -INF , !P2 ;  /* 0xff80000068687808 */ /* 0x000fe40005000000 */
[----:B------:R-:W-:Y:S01]  /*44f0*/  FSEL R42, R111, -INF , !P5 ;  /* 0xff8000006f2a7808 */ /* 0x000fe20006800000 */
[----:B------:R-:W1:Y:S01]  /*4500*/  MUFU.TANH R15, R15 ;  /* 0x0000000f000f7308 */ /* 0x000e620000002400 */
[C---:B------:R-:W-:Y:S01]  /*4510*/  ISETP.GE.AND P2, PT, R14.reuse, R12, PT ;  /* 0x0000000c0e00720c */ /* 0x040fe20003f46270 */
[----:B------:R-:W-:Y:S01]  /*4520*/  HMMA.16816.F32.BF16 R16, R8, R34, RZ ;  /* 0x000000220810723c */ /* 0x000fe200000418ff */
[----:B------:R-:W-:Y:S02]  /*4530*/  ISETP.GE.AND P5, PT, R14, R3, PT ;  /* 0x000000030e00720c */ /* 0x000fe40003fa6270 */
[----:B------:R-:W-:-:S02]  /*4540*/  FSEL R110, R110, -INF , !P3 ;  /* 0xff8000006e6e7808 */ /* 0x000fc40005800000 */
[----:B------:R-:W-:Y:S01]  /*4550*/  FSEL R62, R62, -INF , !P1 ;  /* 0xff8000003e3e7808 */ /* 0x000fe20004800000 */
[----:B------:R-:W2:Y:S01]  /*4560*/  MUFU.TANH R22, R22 ;  /* 0x0000001600167308 */ /* 0x000ea20000002400 */
[CC--:B------:R-:W-:Y:S02]  /*4570*/  ISETP.GE.AND P3, PT, R13.reuse, R12.reuse, PT ;  /* 0x0000000c0d00720c */ /* 0x0c0fe40003f66270 */
[----:B------:R-:W-:Y:S02]  /*4580*/  ISETP.GE.AND P1, PT, R13, R3, PT ;  /* 0x000000030d00720c */ /* 0x000fe40003f26270 */
[C---:B------:R-:W-:Y:S02]  /*4590*/  LOP3.LUT R14, R2.reuse, 0xb9, RZ, 0xfc, !PT ;  /* 0x000000b9020e7812 */ /* 0x040fe400078efcff */
[----:B------:R-:W-:Y:S01]  /*45a0*/  LOP3.LUT R13, R2, 0xc0, RZ, 0xfc, !PT ;  /* 0x000000c0020d7812 */ /* 0x000fe200078efcff */
[----:B------:R-:W5:Y:S01]  /*45b0*/  MUFU.TANH R23, R23 ;  /* 0x0000001700177308 */ /* 0x000f620000002400 */
[----:B------:R-:W-:Y:S01]  /*45c0*/  FSEL R97, R97, -INF , !P4 ;  /* 0xff80000061617808 */ /* 0x000fe20006000000 */
[----:B------:R-:W-:Y:S01]  /*45d0*/  BAR.SYNC.DEFER_BLOCKING 0x0 ;  /* 0x0000000000007b1d */ /* 0x000fe20000010000 */
[----:B------:R-:W-:Y:S01]  /*45e0*/  ISETP.GE.AND P4, PT, R14, R12, PT ;  /* 0x0000000c0e00720c */ /* 0x000fe20003f86270 */
[----:B------:R-:W-:Y:S01]  /*45f0*/  FMUL.FTZ R24, R24, UR4 ;  /* 0x0000000418187c20 */ /* 0x000fe20008410000 */
[----:B------:R-:W-:-:S02]  /*4600*/  FSEL R43, R99, -INF , !P2 ;  /* 0xff800000632b7808 */ /* 0x000fc40005000000 */
[----:B------:R-:W-:Y:S02]  /*4610*/  FSEL R92, R92, -INF , !P5 ;  /* 0xff8000005c5c7808 */ /* 0x000fe40006800000 */
[----:B------:R-:W-:Y:S01]  /*4620*/  FSEL R60, R60, -INF , !P3 ;  /* 0xff8000003c3c7808 */ /* 0x000fe20005800000 */
[----:B------:R-:W5:Y:S01]  /*4630*/  MUFU.TANH R24, R24 ;  /* 0x0000001800187308 */ /* 0x000f620000002400 */
[-C--:B------:R-:W-:Y:S02]  /*4640*/  ISETP.GE.AND P2, PT, R14, R3.reuse, PT ;  /* 0x000000030e00720c */ /* 0x080fe40003f46270 */
[C---:B------:R-:W-:Y:S02]  /*4650*/  ISETP.GE.AND P5, PT, R13.reuse, R12, PT ;  /* 0x0000000c0d00720c */ /* 0x040fe40003fa6270 */
[----:B------:R-:W-:Y:S02]  /*4660*/  ISETP.GE.AND P3, PT, R13, R3, PT ;  /* 0x000000030d00720c */ /* 0x000fe40003f66270 */
[----:B------:R-:W-:-:S02]  /*4670*/  LOP3.LUT R14, R2, 0xc1, RZ, 0xfc, !PT ;  /* 0x000000c1020e7812 */ /* 0x000fc400078efcff */
[----:B------:R-:W-:Y:S02]  /*4680*/  LOP3.LUT R13, R2, 0xc8, RZ, 0xfc, !PT ;  /* 0x000000c8020d7812 */ /* 0x000fe400078efcff */
[----:B------:R-:W-:Y:S02]  /*4690*/  FSEL R33, R91, -INF , !P4 ;  /* 0xff8000005b217808 */ /* 0x000fe40006000000 */
[----:B------:R-:W-:Y:S02]  /*46a0*/  FSEL R99, R59, -INF , !P1 ;  /* 0xff8000003b637808 */ /* 0x000fe40004800000 */
[----:B------:R-:W-:Y:S02]  /*46b0*/  FSEL R91, R61, -INF , !P2 ;  /* 0xff8000003d5b7808 */ /* 0x000fe40005000000 */
[----:B------:R-:W-:Y:S02]  /*46c0*/  FSEL R58, R58, -INF , !P5 ;  /* 0xff8000003a3a7808 */ /* 0x000fe40006800000 */
[----:B------:R-:W-:-:S02]  /*46d0*/  ISETP.GE.AND P1, PT, R14, R12, PT ;  /* 0x0000000c0e00720c */ /* 0x000fc40003f26270 */
[-C--:B------:R-:W-:Y:S02]  /*46e0*/  ISETP.GE.AND P4, PT, R14, R3.reuse, PT ;  /* 0x000000030e00720c */ /* 0x080fe40003f86270 */
[C---:B------:R-:W-:Y:S02]  /*46f0*/  ISETP.GE.AND P2, PT, R13.reuse, R12, PT ;  /* 0x0000000c0d00720c */ /* 0x040fe40003f46270 */
[----:B------:R-:W-:Y:S02]  /*4700*/  ISETP.GE.AND P5, PT, R13, R3, PT ;  /* 0x000000030d00720c */ /* 0x000fe40003fa6270 */
[C---:B------:R-:W-:Y:S02]  /*4710*/  LOP3.LUT R14, R2.reuse, 0xc9, RZ, 0xfc, !PT ;  /* 0x000000c9020e7812 */ /* 0x040fe400078efcff */
[----:B------:R-:W-:Y:S02]  /*4720*/  LOP3.LUT R13, R2, 0xd0, RZ, 0xfc, !PT ;  /* 0x000000d0020d7812 */ /* 0x000fe400078efcff */
[----:B------:R-:W-:-:S02]  /*4730*/  FSEL R111, R56, -INF , !P3 ;  /* 0xff800000386f7808 */ /* 0x000fc40005800000 */
[----:B------:R-:W-:Y:S02]  /*4740*/  FSEL R157, R55, -INF , !P4 ;  /* 0xff800000379d7808 */ /* 0x000fe40006000000 */
[----:B------:R-:W-:Y:S02]  /*4750*/  FSEL R52, R52, -INF , !P2 ;  /* 0xff80000034347808 */ /* 0x000fe40005000000 */
[-C--:B------:R-:W-:Y:S02]  /*4760*/  ISETP.GE.AND P3, PT, R14, R12.reuse, PT ;  /* 0x0000000c0e00720c */ /* 0x080fe40003f66270 */
[C---:B------:R-:W-:Y:S02]  /*4770*/  ISETP.GE.AND P4, PT, R13.reuse, R12, PT ;  /* 0x0000000c0d00720c */ /* 0x040fe40003f86270 */
[----:B------:R-:W-:Y:S02]  /*4780*/  ISETP.GE.AND P2, PT, R13, R3, PT ;  /* 0x000000030d00720c */ /* 0x000fe40003f46270 */
[----:B------:R-:W-:-:S02]  /*4790*/  LOP3.LUT R13, R2, 0xd1, RZ, 0xfc, !PT ;  /* 0x000000d1020d7812 */ /* 0x000fc400078efcff */
[----:B------:R-:W-:Y:S02]  /*47a0*/  FSEL R57, R57, -INF , !P1 ;  /* 0xff80000039397808 */ /* 0x000fe40004800000 */
[----:B------:R-:W-:Y:S02]  /*47b0*/  FSEL R159, R51, -INF , !P5 ;  /* 0xff800000339f7808 */ /* 0x000fe40006800000 */
[----:B------:R-:W-:Y:S02]  /*47c0*/  FSEL R54, R54, -INF , !P3 ;  /* 0xff80000036367808 */ /* 0x000fe40005800000 */
[-C--:B------:R-:W-:Y:S01]  /*47d0*/  ISETP.GE.AND P1, PT, R14, R3.reuse, PT ;  /* 0x000000030e00720c */ /* 0x080fe20003f26270 */
[----:B------:R-:W-:Y:S01]  /*47e0*/  FMUL.FTZ R14, R20, UR4 ;  /* 0x00000004140e7c20 */ /* 0x000fe20008410000 */
[C---:B------:R-:W-:Y:S02]  /*47f0*/  ISETP.GE.AND P5, PT, R13.reuse, R12, PT ;  /* 0x0000000c0d00720c */ /* 0x040fe40003fa6270 */
[----:B------:R-:W-:-:S02]  /*4800*/  ISETP.GE.AND P3, PT, R13, R3, PT ;  /* 0x000000030d00720c */ /* 0x000fc40003f66270 */
[C---:B------:R-:W-:Y:S01]  /*4810*/  LOP3.LUT R13, R2.reuse, 0xd8, RZ, 0xfc, !PT ;  /* 0x000000d8020d7812 */ /* 0x040fe200078efcff */
[----:B------:R-:W5:Y:S01]  /*4820*/  MUFU.TANH R14, R14 ;  /* 0x0000000e000e7308 */ /* 0x000f620000002400 */
[----:B------:R-:W-:Y:S02]  /*4830*/  LOP3.LUT R8, R2, 0xd9, RZ, 0xfc, !PT ;  /* 0x000000d902087812 */ /* 0x000fe400078efcff */
[----:B------:R-:W-:Y:S02]  /*4840*/  FSEL R158, R53, -INF , !P1 ;  /* 0xff800000359e7808 */ /* 0x000fe40004800000 */
[----:B------:R-:W-:Y:S02]  /*4850*/  FSEL R50, R50, -INF , !P4 ;  /* 0xff80000032327808 */ /* 0x000fe40006000000 */
[----:B----4-:R-:W-:Y:S02]  /*4860*/  FSEL R161, R47, -INF , !P2 ;  /* 0xff8000002fa17808 */ /* 0x010fe40005000000 */
[----:B------:R-:W-:-:S02]  /*4870*/  FSEL R49, R49, -INF , !P5 ;  /* 0xff80000031317808 */ /* 0x000fc40006800000 */
[CC--:B------:R-:W-:Y:S02]  /*4880*/  ISETP.GE.AND P1, PT, R13.reuse, R12.reuse, PT ;  /* 0x0000000c0d00720c */ /* 0x0c0fe40003f26270 */
[-C--:B------:R-:W-:Y:S02]  /*4890*/  ISETP.GE.AND P4, PT, R13, R3.reuse, PT ;  /* 0x000000030d00720c */ /* 0x080fe40003f86270 */
[C---:B------:R-:W-:Y:S02]  /*48a0*/  ISETP.GE.AND P2, PT, R8.reuse, R12, PT ;  /* 0x0000000c0800720c */ /* 0x040fe40003f46270 */
[----:B------:R-:W-:Y:S02]  /*48b0*/  ISETP.GE.AND P5, PT, R8, R3, PT ;  /* 0x000000030800720c */ /* 0x000fe40003fa6270 */
[C---:B------:R-:W-:Y:S02]  /*48c0*/  LOP3.LUT R9, R2.reuse, 0xe0, RZ, 0xfc, !PT ;  /* 0x000000e002097812 */ /* 0x040fe400078efcff */
[----:B------:R-:W-:-:S02]  /*48d0*/  LOP3.LUT R8, R2, 0xe1, RZ, 0xfc, !PT ;  /* 0x000000e102087812 */ /* 0x000fc400078efcff */
        /* <DEDUP_REMOVED lines=8> */
[----:B------:R-:W-:Y:S01]  /*4960*/  HMMA.16816.F32.BF16 R8, R4, R30, R16 ;  /* 0x0000001e0408723c */ /* 0x000fe20000041810 */
[----:B------:R-:W-:Y:S02]  /*4970*/  FSEL R162, R41, -INF , !P5 ;  /* 0xff80000029a27808 */ /* 0x000fe40006800000 */
[----:B------:R-:W-:Y:S02]  /*4980*/  FSEL R40, R40, -INF , !P3 ;  /* 0xff80000028287808 */ /* 0x000fe40005800000 */
[----:B---3--:R-:W-:Y:S02]  /*4990*/  FSEL R184, R32, -INF , !P1 ;  /* 0xff80000020b87808 */ /* 0x008fe40004800000 */
[----:B------:R-:W-:Y:S01]  /*49a0*/  FMUL.FTZ R6, R25, UR4 ;  /* 0x0000000419067c20 */ /* 0x000fe20008410000 */
[----:B------:R-:W-:-:S02]  /*49b0*/  LOP3.LUT R5, R2, 0xe8, RZ, 0xfc, !PT ;  /* 0x000000e802057812 */ /* 0x000fc400078efcff */
[----:B------:R-:W-:Y:S01]  /*49c0*/  LOP3.LUT R4, R2, 0xe9, RZ, 0xfc, !PT ;  /* 0x000000e902047812 */ /* 0x000fe200078efcff */
[----:B------:R3:W4:Y:S01]  /*49d0*/  MUFU.TANH R13, R6 ;  /* 0x00000006000d7308 */ /* 0x0007220000002400 */
[CC--:B------:R-:W-:Y:S02]  /*49e0*/  ISETP.GE.AND P5, PT, R5.reuse, R12.reuse, PT ;  /* 0x0000000c0500720c */ /* 0x0c0fe40003fa6270 */
[-C--:B------:R-:W-:Y:S01]  /*49f0*/  ISETP.GE.AND P3, PT, R5, R3.reuse, PT ;  /* 0x000000030500720c */ /* 0x080fe20003f66270 */
[----:B------:R-:W-:Y:S01]  /*4a00*/  FMUL.FTZ R5, R26, UR4 ;  /* 0x000000041a057c20 */ /* 0x000fe20008410000 */
[----:B------:R-:W-:Y:S02]  /*4a10*/  FSEL R36, R36, -INF , !P4 ;  /* 0xff80000024247808 */ /* 0x000fe40006000000 */
[C---:B------:R-:W-:Y:S01]  /*4a20*/  ISETP.GE.AND P1, PT, R4.reuse, R12, PT ;  /* 0x0000000c0400720c */ /* 0x040fe20003f26270 */
[----:B------:R5:W-:Y:S01]  /*4a30*/  MUFU.TANH R7, R5 ;  /* 0x0000000500077308 */ /* 0x000be20000002400 */
[----:B------:R-:W-:-:S02]  /*4a40*/  ISETP.GE.AND P4, PT, R4, R3, PT ;  /* 0x000000030400720c */ /* 0x000fc40003f86270 */
[----:B------:R-:W-:Y:S02]  /*4a50*/  LOP3.LUT R4, R2, 0xf1, RZ, 0xfc, !PT ;  /* 0x000000f102047812 */ /* 0x000fe400078efcff */
[----:B-1----:R-:W-:Y:S01]  /*4a60*/  FSEL R186, R15, -INF , !P2 ;  /* 0xff8000000fba7808 */ /* 0x002fe20005000000 */
[----:B------:R-:W-:Y:S01]  /*4a70*/  FMUL.FTZ R8, R8, UR4 ;  /* 0x0000000408087c20 */ /* 0x000fe20008410000 */
[----:B--2---:R-:W-:Y:S01]  /*4a80*/  FSEL R187, R22, -INF , !P3 ;  /* 0xff80000016bb7808 */ /* 0x004fe20005800000 */
[----:B------:R-:W-:Y:S01]  /*4a90*/  FMUL.FTZ R9, R9, UR4 ;  /* 0x0000000409097c20 */ /* 0x000fe20008410000 */
[----:B---3--:R-:W-:Y:S01]  /*4aa0*/  FMUL.FTZ R6, R27, UR4 ;  /* 0x000000041b067c20 */ /* 0x008fe20008410000 */
[----:B------:R-:W-:Y:S01]  /*4ab0*/  FSEL R21, R21, -INF , !P1 ;  /* 0xff80000015157808 */ /* 0x000fe20004800000 */
[----:B------:R-:W-:Y:S01]  /*4ac0*/  FMUL.FTZ R11, R11, UR4 ;  /* 0x000000040b0b7c20 */ /* 0x000fe20008410000 */
[C---:B------:R-:W-:Y:S01]  /*4ad0*/  ISETP.GE.AND P3, PT, R4.reuse, R12, PT ;  /* 0x0000000c0400720c */ /* 0x040fe20003f66270 */
[----:B------:R-:W-:Y:S01]  /*4ae0*/  MUFU.TANH R8, R8 ;  /* 0x0000000800087308 */ /* 0x000fe20000002400 */
[----:B------:R-:W-:-:S02]  /*4af0*/  ISETP.GE.AND P1, PT, R4, R3, PT ;  /* 0x000000030400720c */ /* 0x000fc40003f26270 */
[C---:B------:R-:W-:Y:S02]  /*4b00*/  LOP3.LUT R4, R2.reuse, 0xf8, RZ, 0xfc, !PT ;  /* 0x000000f802047812 */ /* 0x040fe400078efcff */
[----:B-----5:R-:W-:Y:S02]  /*4b10*/  LOP3.LUT R5, R2, 0xf0, RZ, 0xfc, !PT ;  /* 0x000000f002057812 */ /* 0x020fe400078efcff */
[----:B------:R-:W-:Y:S01]  /*4b20*/  FSEL R188, R23, -INF , !P4 ;  /* 0xff80000017bc7808 */ /* 0x000fe20006000000 */
[----:B------:R-:W1:Y:S01]  /*4b30*/  MUFU.TANH R6, R6 ;  /* 0x0000000600067308 */ /* 0x000e620000002400 */
[-C--:B------:R-:W-:Y:S02]  /*4b40*/  ISETP.GE.AND P2, PT, R5, R12.reuse, PT ;  /* 0x0000000c0500720c */ /* 0x080fe40003f46270 */
[----:B------:R-:W-:Y:S02]  /*4b50*/  ISETP.GE.AND P4, PT, R4, R12, PT ;  /* 0x0000000c0400720c */ /* 0x000fe40003f86270 */
[----:B------:R-:W-:-:S02]  /*4b60*/  FSEL R22, R24, -INF , !P2 ;  /* 0xff80000018167808 */ /* 0x000fc40005000000 */
[-C--:B------:R-:W-:Y:S01]  /*4b70*/  ISETP.GE.AND P2, PT, R4, R3.reuse, PT ;  /* 0x000000030400720c */ /* 0x080fe20003f46270 */
[----:B------:R-:W2:Y:S01]  /*4b80*/  MUFU.TANH R9, R9 ;  /* 0x0000000900097308 */ /* 0x000ea20000002400 */
[----:B------:R-:W-:Y:S02]  /*4b90*/  LOP3.LUT R4, R2, 0xf9, RZ, 0xfc, !PT ;  /* 0x000000f902047812 */ /* 0x000fe400078efcff */
[----:B------:R-:W-:Y:S02]  /*4ba0*/  FSEL R17, R14, -INF , !P5 ;  /* 0xff8000000e117808 */ /* 0x000fe40006800000 */
[----:B------:R-:W-:Y:S02]  /*4bb0*/  ISETP.GE.AND P5, PT, R5, R3, PT ;  /* 0x000000030500720c */ /* 0x000fe40003fa6270 */
[----:B----4-:R-:W-:Y:S01]  /*4bc0*/  FSEL R23, R13, -INF , !P3 ;  /* 0xff8000000d177808 */ /* 0x010fe20005800000 */
[----:B------:R-:W3:Y:S01]  /*4bd0*/  MUFU.TANH R11, R11 ;  /* 0x0000000b000b7308 */ /* 0x000ee20000002400 */
[----:B-1----:R-:W-:-:S02]  /*4be0*/  FSEL R189, R6, -INF , !P1 ;  /* 0xff80000006bd7808 */ /* 0x002fc40004800000 */
[----:B------:R-:W-:Y:S01]  /*4bf0*/  ISETP.GE.AND P1, PT, R4, R3, PT ;  /* 0x000000030400720c */ /* 0x000fe20003f26270 */
[----:B------:R-:W-:Y:S01]  /*4c00*/  FMUL.FTZ R3, R10, UR4 ;  /* 0x000000040a037c20 */ /* 0x000fe20008410000 */
[----:B------:R-:W-:Y:S02]  /*4c10*/  FSEL R190, R7, -INF , !P5 ;  /* 0xff80000007be7808 */ /* 0x000fe40006800000 */
[-C--:B------:R-:W-:Y:S01]  /*4c20*/  ISETP.GE.AND P5, PT, R2, R12.reuse, PT ;  /* 0x0000000c0200720c */ /* 0x080fe20003fa6270 */
[----:B------:R-:W-:Y:S01]  /*4c30*/  IMAD.IADD R2, R134, 0x1, R114 ;  /* 0x0000000186027824 */ /* 0x000fe200078e0272 */
[----:B------:R-:W-:Y:S01]  /*4c40*/  ISETP.GE.AND P3, PT, R4, R12, PT ;  /* 0x0000000c0400720c */ /* 0x000fe20003f66270 */
[----:B------:R-:W1:Y:S01]  /*4c50*/  MUFU.TANH R3, R3 ;  /* 0x0000000300037308 */ /* 0x000e620000002400 */
[----:B------:R-:W-:Y:S02]  /*4c60*/  FSEL R114, R8, -INF , !P4 ;  /* 0xff80000008727808 */ /* 0x000fe40006000000 */
[----:B------:R-:W-:-:S02]  /*4c70*/  FSEL R16, R135, -INF , !P5 ;  /* 0xff80000087107808 */ /* 0x000fc40006800000 */
[----:B--2---:R-:W-:Y:S02]  /*4c80*/  FSEL R185, R9, -INF , !P3 ;  /* 0xff80000009b97808 */ /* 0x004fe40005800000 */
[----:B---3--:R-:W-:Y:S02]  /*4c90*/  FSEL R193, R11, -INF , !P1 ;  /* 0xff8000000bc17808 */ /* 0x008fe40004800000 */
[----:B-1----:R-:W-:Y:S01]  /*4ca0*/  FSEL R192, R3, -INF , !P2 ;  /* 0xff80000003c07808 */ /* 0x002fe20005000000 */
[----:B------:R-:W-:Y:S06]  /*4cb0*/  @!P0 BRA `(.L_x_1569) ;  /* 0x0000000400788947 */ /* 0x000fec0003800000 */
[----:B------:R-:W-:Y:S05]  /*4cc0*/  @P6 BRA `(.L_x_1570) ;  /* 0x0000000000ec6947 */ /* 0x000fea0003800000 */
[----:B------:R-:W1:Y:S01]  /*4cd0*/  LDC R11, c[0x0][0x380] ;  /* 0x0000e000ff0b7b82 */ /* 0x000e620000000800 */
[----:B------:R-:W-:Y:S02]  /*4ce0*/  IADD3 R7, R48, -0x100, RZ ;  /* 0xffffff0030077810 */ /* 0x000fe40007ffe0ff */
        /* <DEDUP_REMOVED lines=57> */
.L_x_1570:
[----:B------:R-:W-:-:S04]  /*5080*/  ULEA UR6, -UR6, URZ, 0x8 ;  /* 0x0000003f06067291 */ /* 0x000fc8000f8e413f */
[----:B------:R-:W-:Y:S02]  /*5090*/  USHF.R.S32.HI UR4, URZ, 0x1f, UR6 ;  /* 0x0000001f3f047899 */ /* 0x000fe40008011406 */
[----:B------:R-:W-:-:S04]  /*50a0*/  MOV R3, UR6 ;  /* 0x0000000600037c02 */ /* 0x000fc80008000f00 */
[----:B------:R-:W-:-:S07]  /*50b0*/  MOV R5, UR4 ;  /* 0x0000000400057c02 */ /* 0x000fce0008000f00 */
.L_x_1571:
        /* <DEDUP_REMOVED lines=30> */
.L_x_1569:
        /* <DEDUP_REMOVED lines=257> */
[----:B------:R1:W3:Y:S02]  /*62b0*/  MUFU.EX2 R8, R4 ;  /* 0x0000000400087308 */ /* 0x0002e40000000800 */
        /* <DEDUP_REMOVED lines=9> */
[----:B------:R1:W4:Y:S02]  /*6350*/  MUFU.EX2 R12, R4 ;  /* 0x00000004000c7308 */ /* 0x0003240000000800 */
[----:B-1----:R-:W-:-:S05]  /*6360*/  FMUL.FTZ R4, R3, UR4 ;  /* 0x0000000403047c20 */ /* 0x002fca0008410000 */
[----:B------:R-:W-:-:S05]  /*6370*/  FSEL R4, R4, RZ, P1 ;  /* 0x000000ff04047208 */ /* 0x000fca0000800000 */
[--C-:B------:R-:W-:Y:S01]  /*6380*/  FFMA.FTZ R6, R125, UR4, -R4.reuse ;  /* 0x000000047d067c23 */ /* 0x100fe20008010804 */
[----:B--2---:R-:W-:Y:S01]  /*6390*/  MOV R125, R14 ;  /* 0x0000000e007d7202 */ /* 0x004fe20000000f00 */
[--C-:B------:R-:W-:Y:S01]  /*63a0*/  FFMA.FTZ R2, R120, UR4, -R4.reuse ;  /* 0x0000000478027c23 */ /* 0x100fe20008010804 */
[----:B---3--:R-:W-:Y:S01]  /*63b0*/  MOV R120, R8 ;  /* 0x0000000800787202 */ /* 0x008fe20000000f00 */
[----:B------:R1:W-:Y:S01]  /*63c0*/  MUFU.EX2 R66, R6 ;  /* 0x0000000600427308 */ /* 0x0003e20000000800 */
[----:B------:R-:W-:Y:S01]  /*63d0*/  F2FP.BF16.F32.PACK_AB R8, R194, R195 ;  /* 0x000000c3c208723e */ /* 0x000fe200000010ff */
[----:B------:R-:W-:-:S06]  /*63e0*/  FFMA.FTZ R0, R121, UR4, -R4 ;  /* 0x0000000479007c23 */ /* 0x000fcc0008010804 */
[----:B------:R2:W-:Y:S08]  /*63f0*/  MUFU.EX2 R78, R2 ;  /* 0x00000002004e7308 */ /* 0x0005f00000000800 */
[----:B------:R3:W-:Y:S01]  /*6400*/  MUFU.EX2 R88, R0 ;  /* 0x0000000000587308 */ /* 0x0007e20000000800 */
[----:B-1----:R-:W-:Y:S01]  /*6410*/  FFMA.FTZ R6, R119, UR4, -R4 ;  /* 0x0000000477067c23 */ /* 0x002fe20008010804 */
[----:B------:R-:W-:-:S06]  /*6420*/  MOV R119, R13 ;  /* 0x0000000d00777202 */ /* 0x000fcc0000000f00 */
[----:B------:R1:W-:Y:S01]  /*6430*/  MUFU.EX2 R7, R6 ;  /* 0x0000000600077308 */ /* 0x0003e20000000800 */
[----:B--2---:R-:W-:-:S07]  /*6440*/  FFMA.FTZ R2, R122, UR4, -R4 ;  /* 0x000000047a027c23 */ /* 0x004fce0008010804 */
[----:B------:R2:W-:Y:S01]  /*6450*/  MUFU.EX2 R82, R2 ;  /* 0x0000000200527308 */ /* 0x0005e20000000800 */
[----:B---3--:R-:W-:-:S07]  /*6460*/  FFMA.FTZ R0, R118, UR4, -R4 ;  /* 0x0000000476007c23 */ /* 0x008fce0008010804 */
[----:B------:R3:W-:Y:S01]  /*6470*/  MUFU.EX2 R89, R0 ;  /* 0x0000000000597308 */ /* 0x0007e20000000800 */
[--C-:B-1----:R-:W-:Y:S01]  /*6480*/  FFMA.FTZ R6, R133, UR4, -R4.reuse ;  /* 0x0000000485067c23 */ /* 0x102fe20008010804 */
[----:B----4-:R-:W-:Y:S02]  /*6490*/  MOV R133, R12 ;  /* 0x0000000c00857202 */ /* 0x010fe40000000f00 */
[----:B------:R-:W1:Y:S04]  /*64a0*/  LDSM.16.MT88.4 R12, [R134+0x5000] ;  /* 0x00500000860c783b */ /* 0x000e680000004200 */
[----:B------:R4:W-:Y:S01]  /*64b0*/  MUFU.EX2 R67, R6 ;  /* 0x0000000600437308 */ /* 0x0009e20000000800 */
[--C-:B--2---:R-:W-:Y:S01]  /*64c0*/  FFMA.FTZ R2, R156, UR4, -R4.reuse ;  /* 0x000000049c027c23 */ /* 0x104fe20008010804 */
[----:B---3--:R-:W-:-:S06]  /*64d0*/  FFMA.FTZ R0, R116, UR4, -R4 ;  /* 0x0000000474007c23 */ /* 0x008fcc0008010804 */
[----:B------:R2:W-:Y:S01]  /*64e0*/  MUFU.EX2 R93, R0 ;  /* 0x00000000005d7308 */ /* 0x0005e20000000800 */
[----:B----4-:R-:W-:Y:S01]  /*64f0*/  FFMA.FTZ R6, R130, UR4, -R4 ;  /* 0x0000000482067c23 */ /* 0x010fe20008010804 */
[----:B------:R-:W-:-:S06]  /*6500*/  MOV R130, R11 ;  /* 0x0000000b00827202 */ /* 0x000fcc0000000f00 */
[----:B------:R3:W4:Y:S01]  /*6510*/  MUFU.EX2 R70, R6 ;  /* 0x0000000600467308 */ /* 0x0007220000000800 */
[----:B--2---:R-:W-:-:S07]  /*6520*/  FFMA.FTZ R0, R117, UR4, -R4 ;  /* 0x0000000475007c23 */ /* 0x004fce0008010804 */
[----:B------:R2:W-:Y:S01]  /*6530*/  MUFU.EX2 R96, R0 ;  /* 0x0000000000607308 */ /* 0x0005e20000000800 */
[----:B---3--:R-:W-:Y:S01]  /*6540*/  FFMA.FTZ R6, R129, UR4, -R4 ;  /* 0x0000000481067c23 */ /* 0x008fe20008010804 */
[----:B------:R-:W-:Y:S02]  /*6550*/  MOV R129, R10 ;  /* 0x0000000a00817202 */ /* 0x000fe40000000f00 */
[----:B------:R-:W-:-:S04]  /*6560*/  F2FP.BF16.F32.PACK_AB R10, R108, R109 ;  /* 0x0000006d6c0a723e */ /* 0x000fc800000010ff */
[----:B------:R3:W-:Y:S01]  /*6570*/  MUFU.EX2 R76, R6 ;  /* 0x00000006004c7308 */ /* 0x0007e20000000800 */
[----:B----4-:R-:W-:Y:S01]  /*6580*/  F2FP.BF16.F32.PACK_AB R11, R70, R67 ;  /* 0x00000043460b723e */ /* 0x010fe200000010ff */
[----:B--2---:R-:W-:-:S06]  /*6590*/  FFMA.FTZ R0, R123, UR4, -R4 ;  /* 0x000000047b007c23 */ /* 0x004fcc0008010804 */
[----:B------:R2:W-:Y:S01]  /*65a0*/  MUFU.EX2 R103, R0 ;  /* 0x0000000000677308 */ /* 0x0005e20000000800 */
[----:B---3--:R-:W-:Y:S01]  /*65b0*/  FFMA.FTZ R6, R124, UR4, -R4 ;  /* 0x000000047c067c23 */ /* 0x008fe20008010804 */
[----:B------:R-:W-:Y:S02]  /*65c0*/  MOV R124, R9 ;  /* 0x00000009007c7202 */ /* 0x000fe40000000f00 */
[----:B------:R-:W-:-:S04]  /*65d0*/  F2FP.BF16.F32.PACK_AB R9, R7, R66 ;  /* 0x000000420709723e */ /* 0x000fc800000010ff */
[----:B------:R-:W3:Y:S03]  /*65e0*/  MUFU.EX2 R79, R6 ;  /* 0x00000006004f7308 */ /* 0x000ee60000000800 */
[----:B-1----:R-:W-:Y:S01]  /*65f0*/  HMMA.16816.F32.BF16 R24, R8, R12, RZ ;  /* 0x0000000c0818723c */ /* 0x002fe200000418ff */
[----:B--2---:R-:W-:-:S05]  /*6600*/  FFMA.FTZ R0, R128, UR4, -R4 ;  /* 0x0000000480007c23 */ /* 0x004fca0008010804 */
[----:B------:R-:W-:Y:S01]  /*6610*/  HMMA.16816.F32.BF16 R16, R8, R14, RZ ;  /* 0x0000000e0810723c */ /* 0x000fe200000418ff */
[----:B------:R-:W-:Y:S01]  /*6620*/  F2FP.BF16.F32.PACK_AB R12, R196, R107 ;  /* 0x0000006bc40c723e */ /* 0x000fe200000010ff */
[----:B------:R1:W2:Y:S01]  /*6630*/  MUFU.EX2 R105, R0 ;  /* 0x0000000000697308 */ /* 0x0002a20000000800 */
[----:B---3--:R-:W-:-:S03]  /*6640*/  F2FP.BF16.F32.PACK_AB R13, R79, R76 ;  /* 0x0000004c4f0d723e */ /* 0x008fc600000010ff */
[----:B------:R-:W-:Y:S01]  /*6650*/  HMMA.16816.F32.BF16 R32, R8, R28, RZ ;  /* 0x0000001c0820723c */ /* 0x000fe200000418ff */
[----:B------:R-:W-:Y:S01]  /*6660*/  F2FP.BF16.F32.PACK_AB R14, R198, R197 ;  /* 0x000000c5c60e723e */ /* 0x000fe200000010ff */
[----:B------:R-:W-:Y:S01]  /*6670*/  FADD.FTZ R6, R66, R7 ;  /* 0x0000000742067221 */ /* 0x000fe20000010000 */
[----:B------:R-:W-:-:S03]  /*6680*/  F2FP.BF16.F32.PACK_AB R15, R82, R78 ;  /* 0x0000004e520f723e */ /* 0x000fc600000010ff */
[----:B------:R-:W-:Y:S01]  /*6690*/  HMMA.16816.F32.BF16 R28, R8, R30, RZ ;  /* 0x0000001e081c723c */ /* 0x000fe200000418ff */
[----:B------:R-:W-:-:S04]  /*66a0*/  FADD.FTZ R6, R67, R6 ;  /* 0x0000000643067221 */ /* 0x000fc80000010000 */
[----:B------:R-:W-:Y:S01]  /*66b0*/  FADD.FTZ R6, R70, R6 ;  /* 0x0000000646067221 */ /* 0x000fe20000010000 */
[C---:B------:R-:W-:Y:S01]  /*66c0*/  HMMA.16816.F32.BF16 R36, R12.reuse, R40, R24 ;  /* 0x000000280c24723c */ /* 0x040fe20000041818 */
[----:B-1----:R-:W-:Y:S01]  /*66d0*/  FFMA.FTZ R0, R126, UR4, -R4 ;  /* 0x000000047e007c23 */ /* 0x002fe20008010804 */
[----:B------:R-:W-:Y:S01]  /*66e0*/  F2FP.BF16.F32.PACK_AB R8, R200, R199 ;  /* 0x000000c7c808723e */ /* 0x000fe200000010ff */
[----:B------:R-:W-:Y:S01]  /*66f0*/  FADD.FTZ R6, R76, R6 ;  /* 0x000000064c067221 */ /* 0x000fe20000010000 */
[----:B------:R-:W-:Y:S01]  /*6700*/  F2FP.BF16.F32.PACK_AB R9, R89, R88 ;  /* 0x000000585909723e */ /* 0x000fe200000010ff */
[----:B------:R1:W-:Y:S01]  /*6710*/  MUFU.EX2 R106, R0 ;  /* 0x00000000006a7308 */ /* 0x0003e20000000800 */
[----:B------:R-:W-:Y:S01]  /*6720*/  HMMA.16816.F32.BF16 R24, R12, R42, R16 ;  /* 0x0000002a0c18723c */ /* 0x000fe20000041810 */
[----:B------:R-:W-:Y:S02]  /*6730*/  F2FP.BF16.F32.PACK_AB R10, R202, R201 ;  /* 0x000000c9ca0a723e */ /* 0x000fe400000010ff */
[----:B------:R-:W-:-:S03]  /*6740*/  F2FP.BF16.F32.PACK_AB R11, R96, R93 ;  /* 0x0000005d600b723e */ /* 0x000fc600000010ff */
[C---:B------:R-:W-:Y:S06]  /*6750*/  HMMA.16816.F32.BF16 R16, R12.reuse, R44, R32 ;  /* 0x0000002c0c10723c */ /* 0x040fec0000041820 */
[----:B------:R-:W-:Y:S01]  /*6760*/  HMMA.16816.F32.BF16 R12, R12, R46, R28 ;  /* 0x0000002e0c0c723c */ /* 0x000fe2000004181c */
[----:B------:R-:W3:Y:S01]  /*6770*/  LDSM.16.MT88.4 R44, [R135+0x5c00] ;  /* 0x005c0000872c783b */ /* 0x000ee20000004200 */
[----:B-1----:R-:W-:-:S04]  /*6780*/  FFMA.FTZ R0, R127, UR4, -R4 ;  /* 0x000000047f007c23 */ /* 0x002fc80008010804 */
[C---:B------:R-:W-:Y:S01]  /*6790*/  HMMA.16816.F32.BF16 R36, R8.reuse, R48, R36 ;  /* 0x000000300824723c */ /* 0x040fe20000041824 */
[----:B------:R1:W4:Y:S05]  /*67a0*/  MUFU.EX2 R102, R0 ;  /* 0x0000000000667308 */ /* 0x00032a0000000800 */
[C---:B------:R-:W-:Y:S01]  /*67b0*/  HMMA.16816.F32.BF16 R32, R8.reuse, R50, R24 ;  /* 0x000000320820723c */ /* 0x040fe20000041818 */
[----:B------:R-:W5:Y:S05]  /*67c0*/  LDSM.16.MT88.4 R48, [R134+0x6000] ;  /* 0x006000008630783b */ /* 0x000f6a0000004200 */
        /* <DEDUP_REMOVED lines=8> */
[----:B----4-:R-:W-:Y:S02]  /*6850*/  F2FP.BF16.F32.PACK_AB R11, R102, R106 ;  /* 0x0000006a660b723e */ /* 0x010fe400000010ff */
[----:B------:R-:W-:Y:S02]  /*6860*/  F2FP.BF16.F32.PACK_AB R12, R208, R206 ;  /* 0x000000ced00c723e */ /* 0x000fe400000010ff */
[----:B------:R-:W-:-:S03]  /*6870*/  F2FP.BF16.F32.PACK_AB R14, R211, R209 ;  /* 0x000000d1d30e723e */ /* 0x000fc600000010ff */
[----:B------:R-:W-:Y:S01]  /*6880*/  HMMA.16816.F32.BF16 R24, R8, R52, R36 ;  /* 0x000000340818723c */ /* 0x000fe20000041824 */
[----:B---3--:R-:W-:-:S04]  /*6890*/  FFMA.FTZ R0, R136, UR4, -R4 ;  /* 0x0000000488007c23 */ /* 0x008fc80008010804 */
[----:B------:R2:W3:Y:S01]  /*68a0*/  MUFU.EX2 R100, R0 ;  /* 0x0000000000647308 */ /* 0x0004e20000000800 */
[C---:B------:R-:W-:Y:S01]  /*68b0*/  HMMA.16816.F32.BF16 R16, R8.reuse, R54, R32 ;  /* 0x000000360810723c */ /* 0x040fe20000041820 */
[----:B------:R-:W4:Y:S05]  /*68c0*/  LDSM.16.MT88.4 R52, [R135+0x6400] ;  /* 0x006400008734783b */ /* 0x000f2a0000004200 */
[C---:B------:R-:W-:Y:S06]  /*68d0*/  HMMA.16816.F32.BF16 R28, R8.reuse, R44, R28 ;  /* 0x0000002c081c723c */ /* 0x040fec000004181c */
        /* <DEDUP_REMOVED lines=16> */
[----:B-1----:R-:W-:Y:S01]  /*69e0*/  HMMA.16816.F32.BF16 R16, R12, R56, R28 ;  /* 0x000000380c10723c */ /* 0x002fe2000004181c */
[----:B--2---:R-:W-:-:S02]  /*69f0*/  FFMA.FTZ R0, R139, UR4, -R4 ;  /* 0x000000048b007c23 */ /* 0x004fc40008010804 */
[----:B------:R-:W-:Y:S02]  /*6a00*/  LDSM.16.MT88.4 R136, [R134+0x7c00] ;  /* 0x007c00008688783b */ /* 0x000fe40000004200 */
        /* <DEDUP_REMOVED lines=13> */
[----:B------:R2:W-:Y:S05]  /*6ae0*/  MUFU.EX2 R63, R2 ;  /* 0x00000002003f7308 */ /* 0x0005ea0000000800 */
[----:B----4-:R-:W-:Y:S01]  /*6af0*/  HMMA.16816.F32.BF16 R28, R8, R52, R16 ;  /* 0x00000034081c723c */ /* 0x010fe20000041810 */
[----:B-1----:R-:W-:-:S04]  /*6b00*/  FFMA.FTZ R0, R143, UR4, -R4 ;  /* 0x000000048f007c23 */ /* 0x002fc80008010804 */
[----:B------:R1:W4:Y:S01]  /*6b10*/  MUFU.EX2 R84, R0 ;  /* 0x0000000000547308 */ /* 0x0003220000000800 */
[----:B------:R-:W-:Y:S01]  /*6b20*/  HMMA.16816.F32.BF16 R24, R8, R54, R12 ;  /* 0x000000360818723c */ /* 0x000fe2000004180c */
[----:B------:R-:W5:Y:S01]  /*6b30*/  LDSM.16.MT88.4 R52, [R135+0x6c00] ;  /* 0x006c00008734783b */ /* 0x000f620000004200 */
[----:B--2---:R-:W-:-:S05]  /*6b40*/  FADD.FTZ R2, R195, R194 ;  /* 0x000000c2c3027221 */ /* 0x004fca0000010000 */
[----:B------:R-:W-:Y:S02]  /*6b50*/  F2FP.BF16.F32.PACK_AB R8, R218, R217 ;  /* 0x000000d9da08723e */ /* 0x000fe400000010ff */
[----:B------:R-:W-:Y:S01]  /*6b60*/  F2FP.BF16.F32.PACK_AB R10, R219, R220 ;  /* 0x000000dcdb0a723e */ /* 0x000fe200000010ff */
[----:B------:R-:W-:Y:S01]  /*6b70*/  FADD.FTZ R2, R109, R2 ;  /* 0x000000026d027221 */ /* 0x000fe20000010000 */
[----:B------:R-:W-:Y:S02]  /*6b80*/  F2FP.BF16.F32.PACK_AB R12, R221, R222 ;  /* 0x000000dedd0c723e */ /* 0x000fe400000010ff */
[----:B------:R-:W-:Y:S01]  /*6b90*/  F2FP.BF16.F32.PACK_AB R14, R224, R223 ;  /* 0x000000dfe00e723e */ /* 0x000fe200000010ff */
        /* <DEDUP_REMOVED lines=300> */
[----:B------:R-:W-:Y:S01]  /*7e60*/  ULDC UR8, c[0x0][0x39c] ;  /* 0x0000e70000087ab9 */ /* 0x000fe20000000800 */
[----:B------:R-:W-:Y:S02]  /*7e70*/  ULDC UR7, c[0x0][0x248] ;  /* 0x0000920000077ab9 */ /* 0x000fe40000000800 */
[----:B------:R-:W-:Y:S01]  /*7e80*/  IMAD.U32 R247, RZ, RZ, UR4 ;  /* 0x00000004fff77e24 */ /* 0x000fe2000f8e00ff */
[----:B------:R-:W-:-:S06]  /*7e90*/  ULDC UR4, c[0x0][0x2ec] ;  /* 0x0000bb0000047ab9 */ /* 0x000fcc0000000800 */
.L_x_1576:
        /* <DEDUP_REMOVED lines=66> */
.L_x_1573:
        /* <DEDUP_REMOVED lines=28> */
[----:B------:R-:W-:Y:S07]  /*8480*/  ISETP.GT.AND P0, PT, R191, R246, PT ;  /* 0x000000f6bf00720c */ /* 0x000fee0003f04270 */
        /* <DEDUP_REMOVED lines=426> */
.L_x_1575:
        /* <DEDUP_REMOVED lines=30> */
.L_x_1574:
        /* <DEDUP_REMOVED lines=714> */
.L_x_1572:
[----:B------:R-:W1:Y:S01]  /*cdb0*/  SHFL.BFLY PT, R2, R241, 0x2, 0x1f ;  /* 0x0c401f00f1027f89 */ /* 0x000e6200000e0000 */
[----:B------:R-:W2:Y:S01]  /*cdc0*/  S2UR UR5, SR_CgaCtaId ;  /* 0x00000000000579c3 */ /* 0x000ea20000008800 */
[----:B------:R-:W-:Y:S01]  /*cdd0*/  UMOV UR4, 0x400 ;  /* 0x0000040000047882 */ /* 0x000fe20000000000 */
[----:B------:R-:W-:Y:S01]  /*cde0*/  BSSY B0, `(.L_x_1577) ;  /* 0x00000a0000007945 */ /* 0x000fe20003800000 */
[----:B------:R-:W3:Y:S01]  /*cdf0*/  SHFL.BFLY PT, R0, R240, 0x2, 0x1f ;  /* 0x0c401f00f0007f89 */ /* 0x000ee200000e0000 */
[----:B------:R-:W4:Y:S04]  /*ce00*/  S2R R36, SR_TID.X ;  /* 0x0000000000247919 */ /* 0x000f280000002100 */
[----:B------:R-:W5:Y:S01]  /*ce10*/  LDC R39, c[0x0][0x270] ;  /* 0x00009c00ff277b82 */ /* 0x000f620000000800 */
[----:B------:R-:W4:Y:S01]  /*ce20*/  S2R R22, SR_TID.X ;  /* 0x0000000000167919 */ /* 0x000f220000002100 */
[----:B------:R-:W5:Y:S01]  /*ce30*/  S2R R40, SR_CTAID.Y ;  /* 0x0000000000287919 */ /* 0x000f620000002600 */
[----:B------:R-:W5:Y:S01]  /*ce40*/  S2R R38, SR_CTAID.X ;  /* 0x0000000000267919 */ /* 0x000f620000002500 */
[----:B-1----:R-:W-:Y:S01]  /*ce50*/  FADD.FTZ R2, R2, R241 ;  /* 0x000000f102027221 */ /* 0x002fe20000010000 */
[----:B--2---:R-:W-:-:S03]  /*ce60*/  ULEA UR5, UR5, UR4, 0x18 ;  /* 0x0000000405057291 */ /* 0x004fc6000f8ec03f */
[----:B------:R-:W5:Y:S01]  /*ce70*/  S2UR UR4, SR_CTAID.Z ;  /* 0x00000000000479c3 */ /* 0x000f620000002700 */
[----:B---3--:R-:W-:Y:S01]  /*ce80*/  FADD.FTZ R0, R0, R240 ;  /* 0x000000f000007221 */ /* 0x008fe20000010000 */
[----:B------:R-:W1:Y:S04]  /*ce90*/  SHFL.BFLY PT, R5, R2, 0x1, 0x1f ;  /* 0x0c201f0002057f89 */ /* 0x000e6800000e0000 */
[----:B------:R-:W2:Y:S01]  /*cea0*/  SHFL.BFLY PT, R4, R0, 0x1, 0x1f ;  /* 0x0c201f0000047f89 */ /* 0x000ea200000e0000 */
[----:B----4-:R-:W-:Y:S02]  /*ceb0*/  SHF.R.S32.HI R37, RZ, 0x1f, R36 ;  /* 0x0000001fff257819 */ /* 0x010fe40000011424 */
[----:B------:R-:W-:Y:S02]  /*cec0*/  SHF.R.S32.HI R21, RZ, 0x1f, R22 ;  /* 0x0000001fff157819 */ /* 0x000fe40000011416 */
[----:B------:R-:W-:-:S02]  /*ced0*/  LEA.HI R8, R37, R36, RZ, 0x2 ;  /* 0x0000002425087211 */ /* 0x000fc400078f10ff */
[----:B------:R-:W-:Y:S02]  /*cee0*/  LEA.HI R23, R37, R36, RZ, 0x5 ;  /* 0x0000002425177211 */ /* 0x000fe400078f28ff */
[----:B------:R-:W-:Y:S02]  /*cef0*/  LOP3.LUT R7, R8, 0xfffffffc, RZ, 0xc0, !PT ;  /* 0xfffffffc08077812 */ /* 0x000fe400078ec0ff */
[----:B------:R-:W-:Y:S01]  /*cf00*/  SHF.R.S32.HI R14, RZ, 0x5, R23 ;  /* 0x00000005ff0e7819 */ /* 0x000fe20000011417 */
[----:B-1----:R-:W-:Y:S01]  /*cf10*/  FADD.FTZ R13, R2, R5 ;  /* 0x00000005020d7221 */ /* 0x002fe20000010000 */
[CC--:B------:R-:W-:Y:S01]  /*cf20*/  LEA.HI R2, R21.reuse, R22.reuse, RZ, 0x3 ;  /* 0x0000001615027211 */ /* 0x0c0fe200078f18ff */
[----:B------:R-:W-:Y:S01]  /*cf30*/  IMAD.IADD R7, R36, 0x1, -R7 ;  /* 0x0000000124077824 */ /* 0x000fe200078e0a07 */
[----:B------:R-:W-:Y:S01]  /*cf40*/  LEA.HI R21, R21, R22, RZ, 0x5 ;  /* 0x0000001615157211 */ /* 0x000fe200078f28ff */
[----:B--2---:R-:W-:Y:S01]  /*cf50*/  FADD.FTZ R15, R0, R4 ;  /* 0x00000004000f7221 */ /* 0x004fe20000010000 */
[----:B------:R-:W-:Y:S01]  /*cf60*/  SHF.R.S32.HI R0, RZ, 0x3, R2 ;  /* 0x00000003ff007819 */ /* 0x000fe20000011402 */
[----:B------:R-:W-:Y:S01]  /*cf70*/  IMAD R14, R14, 0x100, R7 ;  /* 0x000001000e0e7824 */ /* 0x000fe200078e0207 */
[C---:B------:R-:W-:Y:S01]  /*cf80*/  LOP3.LUT R6, R2.reuse, 0xfffffff8, RZ, 0xc0, !PT ;  /* 0xfffffff802067812 */ /* 0x040fe200078ec0ff */
[----:B------:R-:W-:Y:S01]  /*cf90*/  IMAD.MOV.U32 R4, RZ, RZ, 0x3f800000 ;  /* 0x3f800000ff047424 */ /* 0x000fe200078e00ff */
[----:B------:R-:W-:Y:S01]  /*cfa0*/  LEA.HI R2, R2, R0, RZ, 0x1 ;  /* 0x0000000002027211 */ /* 0x000fe200078f08ff */
[----:B------:R-:W-:Y:S01]  /*cfb0*/  IMAD.MOV.U32 R5, RZ, RZ, 0x3f800000 ;  /* 0x3f800000ff057424 */ /* 0x000fe200078e00ff */
[----:B------:R-:W-:Y:S01]  /*cfc0*/  SHF.R.S32.HI R7, RZ, 0x2, R8 ;  /* 0x00000002ff077819 */ /* 0x000fe20000011408 */
[----:B------:R-:W-:Y:S01]  /*cfd0*/  IMAD.IADD R11, R22, 0x1, -R6 ;  /* 0x00000001160b7824 */ /* 0x000fe200078e0a06 */
[----:B------:R-:W-:-:S02]  /*cfe0*/  LOP3.LUT R2, R2, 0xfffffffe, RZ, 0xc0, !PT ;  /* 0xfffffffe02027812 */ /* 0x000fc400078ec0ff */
[----:B------:R-:W-:Y:S02]  /*cff0*/  LOP3.LUT R9, R21, 0xffffffe0, RZ, 0xc0, !PT ;  /* 0xffffffe015097812 */ /* 0x000fe400078ec0ff */
[----:B------:R-:W-:Y:S02]  /*d000*/  IADD3 R12, R0, -R2, RZ ;  /* 0x80000002000c7210 */ /* 0x000fe40007ffe0ff */
[----:B------:R-:W-:Y:S01]  /*d010*/  SHF.R.S32.HI R2, RZ, 0x1f, R7 ;  /* 0x0000001fff027819 */ /* 0x000fe20000011407 */
[----:B------:R-:W-:Y:S01]  /*d020*/  IMAD.IADD R22, R22, 0x1, -R9 ;  /* 0x0000000116167824 */ /* 0x000fe200078e0a09 */
[CC--:B------:R-:W-:Y:S02]  /*d030*/  LEA.HI R0, R37.reuse, R36.reuse, RZ, 0x6 ;  /* 0x0000002425007211 */ /* 0x0c0fe400078f30ff */
[----:B------:R-:W-:Y:S02]  /*d040*/  LEA.HI R2, R2, R7, RZ, 0x3 ;  /* 0x0000000702027211 */ /* 0x000fe400078f18ff */
[----:B------:R-:W-:Y:S01]  /*d050*/  LEA.HI R9, R37, R36, RZ, 0x4 ;  /* 0x0000002425097211 */ /* 0x000fe200078f20ff */
[----:B------:R-:W-:Y:S01]  /*d060*/  IMAD.SHL.U32 R0, R0, 0x4, RZ ;  /* 0x0000000400007824 */ /* 0x000fe200078e00ff */
[----:B------:R-:W-:-:S02]  /*d070*/  LOP3.LUT R8, R2, 0xfffffff8, RZ, 0xc0, !PT ;  /* 0xfffffff802087812 */ /* 0x000fc400078ec0ff */
[----:B------:R-:W-:Y:S02]  /*d080*/  SHF.R.S32.HI R2, RZ, 0x4, R9 ;  /* 0x00000004ff027819 */ /* 0x000fe40000011409 */
[----:B------:R-:W-:Y:S01]  /*d090*/  LOP3.LUT R6, R0, 0x3fffff00, RZ, 0xc0, !PT ;  /* 0x3fffff0000067812 */ /* 0x000fe200078ec0ff */
[----:B------:R-:W-:Y:S01]  /*d0a0*/  IMAD.IADD R7, R7, 0x1, -R8 ;  /* 0x0000000107077824 */ /* 0x000fe200078e0a08 */
[----:B------:R-:W-:Y:S01]  /*d0b0*/  LEA.HI R0, R11, R11, RZ, 0x1 ;  /* 0x0000000b0b007211 */ /* 0x000fe200078f08ff */
[----:B------:R-:W-:Y:S01]  /*d0c0*/  IMAD.SHL.U32 R2, R2, 0x40, RZ ;  /* 0x0000004002027824 */ /* 0x000fe200078e00ff */
[----:B------:R-:W-:Y:S01]  /*d0d0*/  BAR.SYNC.DEFER_BLOCKING 0x0 ;  /* 0x0000000000007b1d */ /* 0x000fe20000010000 */
[----:B------:R-:W-:Y:S01]  /*d0e0*/  IMAD R12, R12, 0x20, R6 ;  /* 0x000000200c0c7824 */ /* 0x000fe200078e0206 */
[----:B------:R-:W-:Y:S02]  /*d0f0*/  SHF.R.S32.HI R8, RZ, 0x1, R0 ;  /* 0x00000001ff087819 */ /* 0x000fe40000011400 */
[----:B------:R-:W-:-:S02]  /*d100*/  LEA.HI R6, R7, R7, RZ, 0x1 ;  /* 0x0000000707067211 */ /* 0x000fc400078f08ff */
[----:B------:R-:W-:Y:S01]  /*d110*/  FSETP.NE.FTZ.AND P3, PT, R13, RZ, PT ;  /* 0x000000ff0d00720b */ /* 0x000fe20003f75000 */
[----:B------:R-:W-:Y:S01]  /*d120*/  IMAD.SHL.U32 R8, R8, 0x8, RZ ;  /* 0x0000000808087824 */ /* 0x000fe200078e00ff */
[----:B------:R-:W-:Y:S02]  /*d130*/  FSETP.NE.FTZ.AND P2, PT, R15, RZ, PT ;  /* 0x000000ff0f00720b */ /* 0x000fe40003f55000 */
[----:B------:R-:W-:Y:S02]  /*d140*/  LOP3.LUT R9, R0, 0xfffffffe, RZ, 0xc0, !PT ;  /* 0xfffffffe00097812 */ /* 0x000fe400078ec0ff */
[----:B------:R-:W-:Y:S02]  /*d150*/  LOP3.LUT R2, R2, 0xc0, RZ, 0xc0, !PT ;  /* 0x000000c002027812 */ /* 0x000fe400078ec0ff */
[----:B------:R-:W-:Y:S02]  /*d160*/  SHF.R.S32.HI R0, RZ, 0x1, R6 ;  /* 0x00000001ff007819 */ /* 0x000fe40000011406 */
[----:B------:R-:W-:-:S02]  /*d170*/  IADD3 R11, R11, -R9, RZ ;  /* 0x800000090b0b7210 */ /* 0x000fc40007ffe0ff */
[----:B------:R-:W-:Y:S01]  /*d180*/  LOP3.LUT R9, R6, 0x1fffffe, RZ, 0xc0, !PT ;  /* 0x01fffffe06097812 */ /* 0x000fe200078ec0ff */
[----:B------:R-:W1:Y:S01]  /*d190*/  @P3 MUFU.RCP R4, R13 ;  /* 0x0000000d00043308 */ /* 0x000e620000001000 */
[----:B------:R-:W-:Y:S01]  /*d1a0*/  LOP3.LUT R10, R2, 0x18, R8, 0xf8, !PT ;  /* 0x00000018020a7812 */ /* 0x000fe200078ef808 */
[C---:B------:R-:W-:Y:S01]  /*d1b0*/  IMAD.SHL.U32 R8, R0.reuse, 0x40, RZ ;  /* 0x0000004000087824 */ /* 0x040fe200078e00ff */
[----:B------:R-:W-:Y:S01]  /*d1c0*/  SHF.R.U32.HI R6, RZ, 0x3, R2 ;  /* 0x00000003ff067819 */ /* 0x000fe20000011602 */
[----:B------:R-:W-:Y:S01]  /*d1d0*/  IMAD.IADD R2, R7, 0x1, -R9 ;  /* 0x0000000107027824 */ /* 0x000fe200078e0a09 */
[----:B------:R-:W-:Y:S01]  /*d1e0*/  LOP3.LUT P0, RZ, R0, 0x2, RZ, 0xc0, !PT ;  /* 0x0000000200ff7812 */ /* 0x000fe2000780c0ff */
[----:B------:R-:W-:Y:S01]  /*d1f0*/  IMAD R11, R11, 0x4, R12 ;  /* 0x000000040b0b7824 */ /* 0x000fe200078e020c */
[----:B------:R-:W-:Y:S01]  /*d200*/  LOP3.LUT R7, R8, 0xc0, RZ, 0xc0, !PT ;  /* 0x000000c008077812 */ /* 0x000fe200078ec0ff */
[----:B------:R-:W2:Y:S01]  /*d210*/  @P2 MUFU.RCP R5, R15 ;  /* 0x0000000f00052308 */ /* 0x000ea20000001000 */
[----:B------:R-:W-:Y:S01]  /*d220*/  LOP3.LUT R10, R10, R6, RZ, 0x3c, !PT ;  /* 0x000000060a0a7212 */ /* 0x000fe200078e3cff */
[----:B------:R-:W-:Y:S01]  /*d230*/  IMAD R2, R2, 0x10, R14 ;  /* 0x0000001002027824 */ /* 0x000fe200078e020e */
[----:B------:R-:W-:Y:S01]  /*d240*/  LEA.HI R6, R7, R7, RZ, 0x1d ;  /* 0x0000000707067211 */ /* 0x000fe200078fe8ff */
[----:B------:R-:W3:Y:S01]  /*d250*/  @P3 LDC R8, c[0x0][0x2e8] ;  /* 0x0000ba00ff083b82 */ /* 0x000ee20000000800 */
[----:B------:R-:W-:Y:S01]  /*d260*/  LOP3.LUT R7, R0, 0x1, RZ, 0xc0, !PT ;  /* 0x0000000100077812 */ /* 0x000fe200078ec0ff */
[----:B------:R-:W-:-:S02]  /*d270*/  IMAD.MOV.U32 R12, RZ, RZ, -0x800000 ;  /* 0xff800000ff0c7424 */ /* 0x000fc400078e00ff */
[----:B------:R-:W-:Y:S01]  /*d280*/  IMAD.U32 R2, R2, 0x2, R6 ;  /* 0x0000000202027824 */ /* 0x000fe200078e0006 */
[----:B------:R-:W-:Y:S01]  /*d290*/  ISETP.NE.U32.AND P1, PT, R7, 0x1, PT ;  /* 0x000000010700780c */ /* 0x000fe20003f25070 */
[C---:B-1----:R-:W-:Y:S01]  /*d2a0*/  FMUL.FTZ R140, R4.reuse, R140 ;  /* 0x0000008c048c7220 */ /* 0x042fe20000410000 */
[----:B------:R-:W-:Y:S01]  /*d2b0*/  MOV R6, 0x20 ;  /* 0x0000002000067802 */ /* 0x000fe20000000f00 */
[----:B------:R-:W-:Y:S01]  /*d2c0*/  FMUL.FTZ R141, R4, R141 ;  /* 0x0000008d048d7220 */ /* 0x000fe20000410000 */
[----:B------:R-:W-:Y:S01]  /*d2d0*/  LEA R2, R2, UR5, 0x2 ;  /* 0x0000000502027c11 */ /* 0x000fe2000f8e10ff */
[----:B------:R-:W-:Y:S01]  /*d2e0*/  FMUL.FTZ R136, R4, R136 ;  /* 0x0000008804887220 */ /* 0x000fe20000410000 */
[----:B------:R-:W-:Y:S01]  /*d2f0*/  SEL R6, R6, 0xffffffe0, P1 ;  /* 0xffffffe006067807 */ /* 0x000fe20000800000 */
[----:B------:R-:W-:Y:S01]  /*d300*/  FMUL.FTZ R137, R4, R137 ;  /* 0x0000008904897220 */ /* 0x000fe20000410000 */
[C---:B--2---:R-:W-:Y:S01]  /*d310*/  FMUL.FTZ R143, R5.reuse, R143 ;  /* 0x0000008f058f7220 */ /* 0x044fe20000410000 */
[----:B------:R-:W-:Y:S01]  /*d320*/  FMUL.FTZ R142, R5, R142 ;  /* 0x0000008e058e7220 */ /* 0x000fe20000410000 */
[----:B------:R-:W-:-:S02]  /*d330*/  VIADD R0, R2, 0x40 ;  /* 0x0000004002007836 */ /* 0x000fc40000000000 */
[----:B------:R-:W-:Y:S01]  /*d340*/  FMUL.FTZ R148, R4, R148 ;  /* 0x0000009404947220 */ /* 0x000fe20000410000 */
[----:B------:R-:W-:Y:S02]  /*d350*/  @P0 VIADD R0, R2, 0xffffffc0 ;  /* 0xffffffc002000836 */ /* 0x000fe40000000000 */
[C---:B------:R-:W-:Y:S01]  /*d360*/  FMUL.FTZ R149, R4.reuse, R149 ;  /* 0x0000009504957220 */ /* 0x040fe20000410000 */
[C---:B------:R-:W-:Y:S01]  /*d370*/  FMUL.FTZ R144, R4.reuse, R144 ;  /* 0x0000009004907220 */ /* 0x040fe20000410000 */
[----:B------:R-:W-:Y:S01]  /*d380*/  FMUL.FTZ R145, R4, R145 ;  /* 0x0000009104917220 */ /* 0x000fe20000410000 */
[C---:B------:R-:W-:Y:S01]  /*d390*/  FMUL.FTZ R139, R5.reuse, R139 ;  /* 0x0000008b058b7220 */ /* 0x040fe20000410000 */
[C---:B------:R-:W-:Y:S01]  /*d3a0*/  FMUL.FTZ R138, R5.reuse, R138 ;  /* 0x0000008a058a7220 */ /* 0x040fe20000410000 */
[----:B------:R-:W-:Y:S02]  /*d3b0*/  IMAD.IADD R4, R2, 0x1, R6 ;  /* 0x0000000102047824 */ /* 0x000fe400078e0206 */
[C---:B------:R-:W-:Y:S01]  /*d3c0*/  FMUL.FTZ R151, R5.reuse, R151 ;  /* 0x0000009705977220 */ /* 0x040fe20000410000 */
[C---:B------:R-:W-:Y:S01]  /*d3d0*/  FMUL.FTZ R150, R5.reuse, R150 ;  /* 0x0000009605967220 */ /* 0x040fe20000410000 */
[----:B------:R-:W-:Y:S01]  /*d3e0*/  STS.64 [R2], R140 ;  /* 0x0000008c02007388 */ /* 0x000fe20000000a00 */
[C---:B------:R-:W-:Y:S01]  /*d3f0*/  FMUL.FTZ R147, R5.reuse, R147 ;  /* 0x0000009305937220 */ /* 0x040fe20000410000 */
[----:B------:R-:W-:Y:S01]  /*d400*/  FMUL.FTZ R146, R5, R146 ;  /* 0x0000009205927220 */ /* 0x000fe20000410000 */
[----:B------:R-:W-:Y:S01]  /*d410*/  IMAD.IADD R5, R11, 0x1, R10 ;  /* 0x000000010b057824 */ /* 0x000fe200078e020a */
[----:B------:R1:W-:Y:S01]  /*d420*/  STS.64 [R2+0x400], R142 ;  /* 0x0004008e02007388 */ /* 0x0003e20000000a00 */
[----:B------:R-:W2:Y:S01]  /*d430*/  LDC.64 R10, c[0x0][0x2c0] ;  /* 0x0000b000ff0a7b82 */ /* 0x000ea20000000a00 */
[----:B------:R-:W-:Y:S02]  /*d440*/  @P2 MUFU.LG2 R9, R15 ;  /* 0x0000000f00092308 */ /* 0x000fe40000000c00 */
[----:B------:R-:W-:Y:S04]  /*d450*/  STS.64 [R4], R136 ;  /* 0x0000008804007388 */ /* 0x000fe80000000a00 */
[----:B------:R4:W-:Y:S01]  /*d460*/  STS.64 [R4+0x400], R138 ;  /* 0x0004008a04007388 */ /* 0x0009e20000000a00 */
[----:B------:R-:W3:Y:S03]  /*d470*/  @P2 LDC R14, c[0x0][0x2e8] ;  /* 0x0000ba00ff0e2b82 */ /* 0x000ee60000000800 */
[----:B------:R-:W-:Y:S04]  /*d480*/  STS.64 [R0], R148 ;  /* 0x0000009400007388 */ /* 0x000fe80000000a00 */
[----:B------:R5:W-:Y:S01]  /*d490*/  STS.64 [R0+0x400], R150 ;  /* 0x0004009600007388 */ /* 0x000be20000000a00 */
[----:B-1----:R-:W-:-:S02]  /*d4a0*/  IMAD.IADD R2, R6, 0x1, R0 ;  /* 0x0000000106027824 */ /* 0x002fc400078e0200 */
[----:B------:R1:W2:Y:S03]  /*d4b0*/  @P3 MUFU.LG2 R6, R13 ;  /* 0x0000000d00063308 */ /* 0x0002a60000000c00 */
[----:B------:R-:W-:Y:S01]  /*d4c0*/  STS.64 [R2], R144 ;  /* 0x0000009002007388 */ /* 0x000fe20000000a00 */
[----:B----4-:R-:W-:-:S03]  /*d4d0*/  SHF.R.S32.HI R4, RZ, 0x1f, R22 ;  /* 0x0000001fff047819 */ /* 0x010fc60000011416 */
[----:B------:R4:W-:Y:S01]  /*d4e0*/  STS.64 [R2+0x400], R146 ;  /* 0x0004009202007388 */ /* 0x0009e20000000a00 */
[----:B------:R-:W-:Y:S02]  /*d4f0*/  LEA.HI R4, R4, R22, RZ, 0x2 ;  /* 0x0000001604047211 */ /* 0x000fe400078f10ff */
[----:B-----5:R-:W-:Y:S01]  /*d500*/  LEA R0, R5, UR5, 0x2 ;  /* 0x0000000505007c11 */ /* 0x020fe2000f8e10ff */
[----:B------:R-:W-:Y:S01]  /*d510*/  BAR.SYNC.DEFER_BLOCKING 0x0 ;  /* 0x0000000000007b1d */ /* 0x000fe20000010000 */
[----:B------:R-:W-:Y:S02]  /*d520*/  LOP3.LUT R5, R23, 0xffffffe0, RZ, 0xc0, !PT ;  /* 0xffffffe017057812 */ /* 0x000fe400078ec0ff */
[-C--:B-1----:R-:W-:Y:S02]  /*d530*/  LEA.HI R13, R37, R36.reuse, RZ, 0x3 ;  /* 0x00000024250d7211 */ /* 0x082fe400078f18ff */
[----:B------:R-:W-:Y:S02]  /*d540*/  IADD3 R5, -R5, R36, RZ ;  /* 0x0000002405057210 */ /* 0x000fe40007ffe1ff */
[----:B------:R-:W-:-:S02]  /*d550*/  LOP3.LUT R7, R13, 0xfffffff8, RZ, 0xc0, !PT ;  /* 0xfffffff80d077812 */ /* 0x000fc400078ec0ff */
[----:B------:R-:W-:Y:S01]  /*d560*/  LOP3.LUT P0, RZ, R5, 0x3, RZ, 0xc0, !PT ;  /* 0x0000000305ff7812 */ /* 0x000fe2000780c0ff */
[----:B------:R-:W-:Y:S02]  /*d570*/  IMAD.MOV R5, RZ, RZ, -R249 ;  /* 0x000000ffff057224 */ /* 0x000fe400078e0af9 */
[----:B------:R-:W-:Y:S01]  /*d580*/  IMAD.IADD R7, R36, 0x1, -R7 ;  /* 0x0000000124077824 */ /* 0x000fe200078e0a07 */
[--C-:B----4-:R-:W-:Y:S01]  /*d590*/  SHF.R.S32.HI R2, RZ, 0x5, R21.reuse ;  /* 0x00000005ff027819 */ /* 0x110fe20000011415 */
[----:B------:R-:W1:Y:S04]  /*d5a0*/  LDS.128 R32, [R0] ;  /* 0x0000000000207984 */ /* 0x000e680000000c00 */
[----:B------:R-:W4:Y:S04]  /*d5b0*/  LDS.128 R28, [R0+0x800] ;  /* 0x00080000001c7984 */ /* 0x000f280000000c00 */
[----:B------:R-:W1:Y:S04]  /*d5c0*/  LDS.128 R24, [R0+0x1000] ;  /* 0x0010000000187984 */ /* 0x000e680000000c00 */
[----:B------:R5:W1:Y:S02]  /*d5d0*/  LDS.128 R16, [R0+0x1800] ;  /* 0x0018000000107984 */ /* 0x000a640000000c00 */
[----:B-----5:R-:W-:-:S04]  /*d5e0*/  SHF.R.S32.HI R0, RZ, 0x1f, R21 ;  /* 0x0000001fff007819 */ /* 0x020fc80000011415 */
[----:B------:R-:W-:-:S04]  /*d5f0*/  LEA.HI R0, R0, R2, RZ, 0x2 ;  /* 0x0000000200007211 */ /* 0x000fc800078f10ff */
[----:B------:R-:W-:-:S05]  /*d600*/  LOP3.LUT R0, R0, 0xfffffffc, RZ, 0xc0, !PT ;  /* 0xfffffffc00007812 */ /* 0x000fca00078ec0ff */
[----:B------:R-:W-:Y:S01]  /*d610*/  IMAD.IADD R2, R2, 0x1, -R0 ;  /* 0x0000000102027824 */ /* 0x000fe200078e0a00 */
[----:B------:R-:W-:Y:S01]  /*d620*/  SHF.R.S32.HI R0, RZ, 0x2, R4 ;  /* 0x00000002ff007819 */ /* 0x000fe20000011404 */
[----:B--2---:R-:W-:Y:S01]  /*d630*/  @P3 FMUL.FTZ R4, R6, 0.69314718246459960938 ;  /* 0x3f31721806043820 */ /* 0x004fe20000410000 */
[----:B------:R-:W-:Y:S02]  /*d640*/  IMAD R6, R39, R5, UR4 ;  /* 0x0000000427067e24 */ /* 0x000fe4000f8e0205 */
[----:B------:R-:W-:Y:S01]  /*d650*/  @P2 FMUL.FTZ R5, R9, 0.69314718246459960938 ;  /* 0x3f31721809052820 */ /* 0x000fe20000410000 */
[----:B------:R-:W-:Y:S01]  /*d660*/  LEA R0, R2, R0, 0x4 ;  /* 0x0000000002007211 */ /* 0x000fe200078e20ff */
[----:B------:R-:W-:Y:S02]  /*d670*/  IMAD R2, R40, R10, R249 ;  /* 0x0000000a28027224 */ /* 0x000fe400078e02f9 */
[----:B---3--:R-:W-:Y:S01]  /*d680*/  @P3 FFMA.FTZ R12, R20, R8, R4 ;  /* 0x00000008140c3223 */ /* 0x008fe20000010004 */
[----:B------:R-:W-:Y:S01]  /*d690*/  IMAD.SHL.U32 R4, R7, 0x4, RZ ;  /* 0x0000000407047824 */ /* 0x000fe200078e00ff */
[----:B------:R-:W-:Y:S01]  /*d6a0*/  SHF.R.S32.HI R9, RZ, 0x3, R13 ;  /* 0x00000003ff097819 */ /* 0x000fe2000001140d */
[----:B------:R-:W-:-:S02]  /*d6b0*/  IMAD.SHL.U32 R10, R38, 0x40, RZ ;  /* 0x00000040260a7824 */ /* 0x000fc400078e00ff */
[----:B------:R-:W-:Y:S02]  /*d6c0*/  IMAD R2, R2, R39, R6 ;  /* 0x0000002702027224 */ /* 0x000fe400078e0206 */
[----:B------:R-:W-:Y:S02]  /*d6d0*/  IMAD.MOV.U32 R8, RZ, RZ, -0x800000 ;  /* 0xff800000ff087424 */ /* 0x000fe400078e00ff */
[----:B------:R-:W-:Y:S01]  /*d6e0*/  @P2 FFMA.FTZ R8, R3, R14, R5 ;  /* 0x0000000e03082223 */ /* 0x000fe20000010005 */
[----:B------:R-:W-:Y:S01]  /*d6f0*/  SHF.R.S32.HI R5, RZ, 0x1f, R4 ;  /* 0x0000001fff057819 */ /* 0x000fe20000011404 */
[----:B------:R-:W-:Y:S01]  /*d700*/  IMAD R6, R2, R11, R10 ;  /* 0x0000000b02067224 */ /* 0x000fe200078e020a */
[----:B-1--4-:R-:W-:Y:S06]  /*d710*/  @P0 BRA `(.L_x_1578) ;  /* 0x0000000000300947 */ /* 0x012fec0003800000 */
        /* <DEDUP_REMOVED lines=12> */
.L_x_1578:
[----:B------:R-:W-:Y:S05]  /*d7e0*/  BSYNC B0 ;  /* 0x0000000000007941 */ /* 0x000fea0003800000 */
.L_x_1577:
[----:B------:R-:W-:Y:S01]  /*d7f0*/  ULDC UR4, c[0x0][0x2dc] ;  /* 0x0000b70000047ab9 */ /* 0x000fe20000000800 */
[----:B-1----:R-:W-:-:S04]  /*d800*/  IMAD.WIDE R2, R9, 0x20, R4 ;  /* 0x0000002009027825 */ /* 0x002fc800078e0204 */
[----:B------:R-:W-:Y:S01]  /*d810*/  IMAD R0, R6, UR4, RZ ;  /* 0x0000000406007c24 */ /* 0x000fe2000f8e02ff */
[----:B------:R-:W-:-:S04]  /*d820*/  ULDC.64 UR4, c[0x0][0x288] ;  /* 0x0000a20000047ab9 */ /* 0x000fc80000000a00 */
[----:B------:R-:W-:-:S04]  /*d830*/  IADD3 R4, P0, R0, R2, RZ ;  /* 0x0000000200047210 */ /* 0x000fc80007f1e0ff */
[----:B------:R-:W-:Y:S02]  /*d840*/  LEA.HI.X.SX32 R0, R0, R3, 0x1, P0 ;  /* 0x0000000300007211 */ /* 0x000fe400000f0eff */
[----:B------:R-:W-:-:S04]  /*d850*/  LEA R2, P0, R4, UR4, 0x2 ;  /* 0x0000000404027c11 */ /* 0x000fc8000f8010ff */
[----:B------:R-:W-:-:S05]  /*d860*/  LEA.HI.X R3, R4, UR5, R0, 0x2, P0 ;  /* 0x0000000504037c11 */ /* 0x000fca00080f1400 */
[----:B------:R-:W-:Y:S04]  /*d870*/  STG.E.128 desc[UR16][R2.64], R32 ;  /* 0x0000002002007986 */ /* 0x000fe8000c101d10 */
[----:B------:R-:W-:Y:S04]  /*d880*/  STG.E.128 desc[UR16][R2.64+0x800], R28 ;  /* 0x0008001c02007986 */ /* 0x000fe8000c101d10 */
[----:B------:R-:W-:Y:S04]  /*d890*/  STG.E.128 desc[UR16][R2.64+0x1000], R24 ;  /* 0x0010001802007986 */ /* 0x000fe8000c101d10 */
[----:B------:R-:W-:Y:S01]  /*d8a0*/  STG.E.128 desc[UR16][R2.64+0x1800], R16 ;  /* 0x0018001002007986 */ /* 0x000fe2000c101d10 */
[----:B------:R-:W-:Y:S05]  /*d8b0*/  EXIT ;  /* 0x000000000000794d */ /* 0x000fea0003800000 */
.L_x_1579:
        /* <DEDUP_REMOVED lines=12> */
.L_x_5329:


//--------------------- .text._ZN5flash24flash_fwd_splitkv_kernelI23Flash_fwd_kernel_traitsILi32ELi64ELi256ELi4ELb0ELb0EN7cutlass10bfloat16_tE19Flash_kernel_traitsILi32ELi64ELi256ELi4ES3_EELb1ELb0ELb0ELb0ELb1ELb0ELb0ELb0EEEvNS_16Flash_fwd_paramsE --------------------------
	.section	.text._ZN5flash24flash_fwd_splitkv_kernelI23Flash_fwd_kernel_traitsILi32ELi64ELi256ELi4ELb0ELb0EN7cutlass10bfloat16_tE19Flash_kernel_traitsILi32ELi64ELi256ELi4ES3_EELb1ELb0ELb0ELb0ELb1ELb0ELb0ELb0EEEvNS_16Flash_fwd_paramsE,"ax",@progbits
	.align	128
        .global         _ZN5flash24flash_fwd_splitkv_kernelI23Flash_fwd_kernel_traitsILi32ELi64ELi256ELi4ELb0ELb0EN7cutlass10bfloat16_tE19Flash_kernel_traitsILi32ELi64ELi256ELi4ES3_EELb1ELb0ELb0ELb0ELb1ELb0ELb0ELb0EEEvNS_16Flash_fwd_paramsE
        .type           _ZN5flash24flash_fwd_splitkv_kernelI23Flash_fwd_kernel_traitsILi32ELi64ELi256ELi4ELb0ELb0EN7cutlass10bfloat16_tE19Flash_kernel_traitsILi32ELi64ELi256ELi4ES3_EELb1ELb0ELb0ELb0ELb1ELb0ELb0ELb0EEEvNS_16Flash_fwd_paramsE,@function
        .size           _ZN5flash24flash_fwd_splitkv_kernelI23Flash_fwd_kernel_traitsILi32ELi64ELi256ELi4ELb0ELb0EN7cutlass10bfloat16_tE19Flash_kernel_traitsILi32ELi64ELi256ELi4ES3_EELb1ELb0ELb0ELb0ELb1ELb0ELb0ELb0EEEvNS_16Flash_fwd_paramsE,(.L_x_5330 - _ZN5flash24flash_fwd_splitkv_kernelI23Flash_fwd_kernel_traitsILi32ELi64ELi256ELi4ELb0ELb0EN7cutlass10bfloat16_tE19Flash_kernel_traitsILi32ELi64ELi256ELi4ES3_EELb1ELb0ELb0ELb0ELb1ELb0ELb0ELb0EEEvNS_16Flash_fwd_paramsE)
        .other          _ZN5flash24flash_fwd_splitkv_kernelI23Flash_fwd_kernel_traitsILi32ELi64ELi256ELi4ELb0ELb0EN7cutlass10bfloat16_tE19Flash_kernel_traitsILi32ELi64ELi256ELi4ES3_EELb1ELb0ELb0ELb0ELb1ELb0ELb0ELb0EEEvNS_16Flash_fwd_paramsE,@"STO_CUDA_ENTRY STV_DEFAULT"
_ZN5flash24flash_fwd_splitkv_kernelI23Flash_fwd_kernel_traitsILi32ELi64ELi256ELi4ELb0ELb0EN7cutlass10bfloat16_tE19Flash_kernel_traitsILi32ELi64ELi256ELi4ES3_EELb1ELb0ELb0ELb0ELb1ELb0ELb0ELb0EEEvNS_16Flash_fwd_paramsE:
.text._ZN5flash24flash_fwd_splitkv_kernelI23Flash_fwd_kernel_traitsILi32ELi64ELi256ELi4ELb0ELb0EN7cutlass10bfloat16_tE19Flash_kernel_traitsILi32ELi64ELi256ELi4ES3_EELb1ELb0ELb0ELb0ELb1ELb0ELb0ELb0EEEvNS_16Flash_fwd_paramsE:
        /* <DEDUP_REMOVED lines=10> */
[----:B---3--:R-:W-:-:S05]  /*00a0*/  ISETP.NE.U32.AND P1, PT, R2, RZ, PT ;  /* 0x000000ff0200720c */ /* 0x008fca0003f25070 */
[----:B------:R-:W3:Y:S01]  /*00b0*/  LDC.64 R10, c[0x0][0x2f8] ;  /* 0x0000be00ff0a7b82 */ /* 0x000ee20000000a00 */
[----:B------:R-:W-:Y:S01]  /*00c0*/  ISETP.NE.AND.EX P1, PT, R3, RZ, PT, P1 ;  /* 0x000000ff0300720c */ /* 0x000fe20003f25310 */
[----:B--2---:R-:W-:-:S06]  /*00d0*/  IMAD.WIDE R16, R9, 0x4, R6 ;  /* 0x0000000409107825 */ /* 0x004fcc00078e0206 */
[----:B------:R-:W2:Y:S01]  /*00e0*/  LDC.64 R2, c[0x0][0x2f8] ;  /* 0x0000be00ff027b82 */ /* 0x000ea20000000a00 */
[----:B------:R-:W4:Y:S04]  /*00f0*/  @P2 LDG.E R226, desc[UR8][R16.64] ;  /* 0x0000000810e22981 */ /* 0x000f28000c1e1900 */
[----:B------:R-:W4:Y:S03]  /*0100*/  @P2 LDG.E R5, desc[UR8][R16.64+0x4] ;  /* 0x0000040810052981 */ /* 0x000f26000c1e1900 */
[----:B------:R-:W1:Y:S01]  /*0110*/  @P1 LDC.64 R6, c[0x0][0x300] ;  /* 0x0000c000ff061b82 */ /* 0x000e620000000a00 */
[----:B------:R-:W-:Y:S02]  /*0120*/  IMAD.MOV.U32 R12, RZ, RZ, RZ ;  /* 0x000000ffff0c7224 */ /* 0x000fe400078e00ff */
[----:B-1----:R-:W-:-:S05]  /*0130*/  @P1 IMAD.WIDE R14, R9, 0x4, R6 ;  /* 0x00000004090e1825 */ /* 0x002fca00078e0206 */
[----:B------:R1:W5:Y:S01]  /*0140*/  @P1 LDG.E R12, desc[UR8][R14.64] ;  /* 0x000000080e0c1981 */ /* 0x000362000c1e1900 */
[----:B------:R-:W-:Y:S02]  /*0150*/  ISETP.NE.AND P3, PT, R0, RZ, PT ;  /* 0x000000ff0000720c */ /* 0x000fe40003f65270 */
[----:B--2---:R-:W-:-:S04]  /*0160*/  ISETP.EQ.U32.AND P0, PT, R2, RZ, PT ;  /* 0x000000ff0200720c */ /* 0x004fc80003f02070 */
[----:B------:R-:W-:Y:S01]  /*0170*/  ISETP.EQ.OR.EX P0, PT, R3, RZ, !P3, P0 ;  /* 0x000000ff0300720c */ /* 0x000fe20005f02700 */
[----:B------:R-:W-:Y:S02]  /*0180*/  IMAD.MOV.U32 R13, RZ, RZ, -0x1 ;  /* 0xffffffffff0d7424 */ /* 0x000fe400078e00ff */
[----:B---3--:R-:W-:Y:S01]  /*0190*/  IMAD.WIDE R10, R9, 0x4, R10 ;  /* 0x00000004090a7825 */ /* 0x008fe200078e020a */
        /* <DEDUP_REMOVED lines=12> */
.L_x_1580:
[----:B------:R-:W1:Y:S02]  /*0260*/  LDC R5, c[0x0][0x2c8] ;  /* 0x0000b200ff057b82 */ /* 0x000e640000000800 */
.L_x_1581:
[----:B------:R-:W3:Y:S02]  /*0270*/  LDC.64 R2, c[0x0][0x308] ;  /* 0x0000c200ff027b82 */ /* 0x000ee40000000a00 */
[----:B---3--:R-:W-:-:S04]  /*0280*/  ISETP.NE.U32.AND P1, PT, R2, RZ, PT ;  /* 0x000000ff0200720c */ /* 0x008fc80003f25070 */
[----:B------:R-:W-:-:S13]  /*0290*/  ISETP.NE.AND.EX P1, PT, R3, RZ, PT, P1 ;  /* 0x000000ff0300720c */ /* 0x000fda0003f25310 */
[----:B------:R-:W2:Y:S01]  /*02a0*/  @P1 LDC.64 R2, c[0x0][0x308] ;  /* 0x0000c200ff021b82 */ /* 0x000ea20000000a00 */
[----:B------:R-:W-:-:S07]  /*02b0*/  IMAD.SHL.U32 R201, R35, 0x40, RZ ;  /* 0x0000004023c97824 */ /* 0x000fce00078e00ff */
[----:B------:R-:W3:Y:S01]  /*02c0*/  @!P1 LDC R4, c[0x0][0x2cc] ;  /* 0x0000b300ff049b82 */ /* 0x000ee20000000800 */
[----:B--2---:R-:W-:-:S07]  /*02d0*/  @P1 IMAD.WIDE R10, R9, 0x4, R2 ;  /* 0x00000004090a1825 */ /* 0x004fce00078e0202 */
[----:B------:R-:W2:Y:S01]  /*02e0*/  @!P1 LDC.64 R2, c[0x0][0x318] ;  /* 0x0000c600ff029b82 */ /* 0x000ea20000000a00 */
[----:B------:R1:W5:Y:S01]  /*02f0*/  @P1 LDG.E R197, desc[UR8][R10.64] ;  /* 0x000000080ac51981 */ /* 0x000362000c1e1900 */
[----:B----4-:R-:W-:-:S13]  /*0300*/  ISETP.GT.AND P0, PT, R228, R201, PT ;  /* 0x000000c9e400720c */ /* 0x010fda0003f04270 */
[----:B---3--:R-:W-:Y:S05]  /*0310*/  @!P0 EXIT ;  /* 0x000000000000894d */ /* 0x008fea0003800000 */
[----:B------:R-:W3:Y:S01]  /*0320*/  LDC R0, c[0x0][0x398] ;  /* 0x0000e600ff007b82 */ /* 0x000ee20000000800 */
[----:B--2---:R-:W-:Y:S01]  /*0330*/  @!P1 ISETP.NE.U32.AND P0, PT, R2, RZ, PT ;  /* 0x000000ff0200920c */ /* 0x004fe20003f05070 */
        /* <DEDUP_REMOVED lines=8> */
[----:B-1----:R-:W-:Y:S01]  /*03c0*/  @!P1 IADD3 R197, R4, R5, -R12 ;  /* 0x0000000504c59210 */ /* 0x002fe20007ffe80c */
[----:B------:R-:W-:-:S04]  /*03d0*/  ULEA.HI UR4, UR4, UR5, URZ, 0x8 ;  /* 0x0000000504047291 */ /* 0x000fc8000f8f403f */
[----:B------:R-:W-:Y:S01]  /*03e0*/  VIADD R5, R197, 0xff ;  /* 0x000000ffc5057836 */ /* 0x000fe20000000000 */
[----:B------:R-:W-:-:S04]  /*03f0*/  USHF.R.S32.HI UR4, URZ, 0x8, UR4 ;  /* 0x000000083f047899 */ /* 0x000fc80008011404 */
[----:B------:R-:W-:Y:S02]  /*0400*/  SHF.R.S32.HI R4, RZ, 0x1f, R5 ;  /* 0x0000001fff047819 */ /* 0x000fe40000011405 */
[----:B---3--:R-:W-:Y:S02]  /*0410*/  IADD3 R3, R3, R0, R197 ;  /* 0x0000000003037210 */ /* 0x008fe40007ffe0c5 */
        /* <DEDUP_REMOVED lines=12> */
[----:B------:R-:W-:Y:S01]  /*04e0*/  IADD3 R228, -R201, R228, RZ ;  /* 0x000000e4c9e47210 */ /* 0x000fe20007ffe1ff */
[----:B------:R-:W-:Y:S01]  /*04f0*/  ULDC.64 UR4, c[0x0][0x2a0] ;  /* 0x0000a80000047ab9 */ /* 0x000fe20000000a00 */
[----:B------:R-:W-:Y:S01]  /*0500*/  LEA.HI R8, R11, R198, RZ, 0x2 ;  /* 0x000000c60b087211 */ /* 0x000fe200078f10ff */
[----:B------:R-:W-:Y:S01]  /*0510*/  ULDC UR6, c[0x0][0x2c4] ;  /* 0x0000b10000067ab9 */ /* 0x000fe20000000800 */
[----:B------:R-:W-:Y:S01]  /*0520*/  LOP3.LUT P4, RZ, R198, 0x3, RZ, 0xc0, !PT ;  /* 0x00000003c6ff7812 */ /* 0x000fe2000788c0ff */
[----:B------:R-:W-:Y:S04]  /*0530*/  BSSY B0, `(.L_x_1583) ;  /* 0x000002c000007945 */ /* 0x000fe80003800000 */
[----:B------:R-:W2:Y:S01]  /*0540*/  @!P0 LDC.64 R2, c[0x0][0x290] ;  /* 0x0000a400ff028b82 */ /* 0x000ea20000000a00 */
[----:B------:R-:W-:Y:S01]  /*0550*/  @!P0 SHF.R.S32.HI R7, RZ, 0x1f, R9 ;  /* 0x0000001fff078819 */ /* 0x000fe20000011409 */
[----:B-1----:R-:W-:-:S04]  /*0560*/  @P0 IMAD.WIDE.U32 R10, R226, R4, RZ ;  /* 0x00000004e20a0225 */ /* 0x002fc800078e00ff */
[----:B------:R-:W-:Y:S02]  /*0570*/  @P0 IMAD R226, R226, R5, R11 ;  /* 0x00000005e2e20224 */ /* 0x000fe400078e020b */
[----:B--2---:R-:W-:Y:S01]  /*0580*/  @!P0 IMAD R0, R7, R2, RZ ;  /* 0x0000000207008224 */ /* 0x004fe200078e02ff */
[----:B------:R-:W-:-:S03]  /*0590*/  LOP3.LUT R7, R8, 0x1ffffffc, RZ, 0xc0, !PT ;  /* 0x1ffffffc08077812 */ /* 0x000fc600078ec0ff */
[C---:B------:R-:W-:Y:S02]  /*05a0*/  @!P0 IMAD R0, R9.reuse, R3, R0 ;  /* 0x0000000309008224 */ /* 0x040fe400078e0200 */
[----:B------:R-:W-:Y:S02]  /*05b0*/  IMAD.IADD R7, R198, 0x1, -R7 ;  /* 0x00000001c6077824 */ /* 0x000fe400078e0a07 */
[----:B------:R-:W-:-:S04]  /*05c0*/  @!P0 IMAD.WIDE.U32 R2, R9, R2, RZ ;  /* 0x0000000209028225 */ /* 0x000fc800078e00ff */
[----:B------:R-:W-:Y:S01]  /*05d0*/  IMAD.SHL.U32 R12, R7, 0x8, RZ ;  /* 0x00000008070c7824 */ /* 0x000fe200078e00ff */
[----:B------:R-:W-:Y:S01]  /*05e0*/  @!P0 MOV R10, R2 ;  /* 0x00000002000a8202 */ /* 0x000fe20000000f00 */
[----:B------:R-:W-:Y:S01]  /*05f0*/  @!P0 IMAD.IADD R226, R3, 0x1, R0 ;  /* 0x0000000103e28824 */ /* 0x000fe200078e0200 */
[----:B------:R-:W-:Y:S01]  /*0600*/  SHF.R.S32.HI R3, RZ, 0x1f, R201 ;  /* 0x0000001fff037819 */ /* 0x000fe200000114c9 */
[----:B------:R-:W-:Y:S01]  /*0610*/  IMAD R2, R9, UR7, R6 ;  /* 0x0000000709027c24 */ /* 0x000fe2000f8e0206 */
[----:B------:R-:W-:Y:S02]  /*0620*/  SHF.R.S32.HI R13, RZ, 0x1f, R12 ;  /* 0x0000001fff0d7819 */ /* 0x000fe4000001140c */
[----:B------:R-:W-:Y:S01]  /*0630*/  SHF.R.S32.HI R9, RZ, 0x2, R8 ;  /* 0x00000002ff097819 */ /* 0x000fe20000011408 */
[-C--:B------:R-:W-:Y:S01]  /*0640*/  IMAD R14, R3, R4.reuse, RZ ;  /* 0x00000004030e7224 */ /* 0x080fe200078e02ff */
[----:B------:R-:W-:Y:S01]  /*0650*/  SHF.R.S32.HI R0, RZ, 0x1f, R6 ;  /* 0x0000001fff007819 */ /* 0x000fe20000011406 */
[----:B------:R-:W-:Y:S01]  /*0660*/  IMAD.WIDE.U32 R12, R201, R4, R12 ;  /* 0x00000004c90c7225 */ /* 0x000fe200078e000c */
[----:B------:R-:W-:-:S02]  /*0670*/  ISETP.GE.AND P1, PT, R9, R228, PT ;  /* 0x000000e40900720c */ /* 0x000fc40003f26270 */
[----:B------:R-:W-:Y:S01]  /*0680*/  ISETP.GE.OR P3, PT, R9, R228, P4 ;  /* 0x000000e40900720c */ /* 0x000fe20002766670 */
[----:B------:R-:W-:Y:S01]  /*0690*/  IMAD R3, R201, R5, R14 ;  /* 0x00000005c9037224 */ /* 0x000fe200078e020e */
[----:B------:R-:W-:Y:S01]  /*06a0*/  IADD3 R10, P0, R10, R12, RZ ;  /* 0x0000000c0a0a7210 */ /* 0x000fe20007f1e0ff */
[----:B------:R-:W-:Y:S02]  /*06b0*/  IMAD R7, R0, UR4, RZ ;  /* 0x0000000400077c24 */ /* 0x000fe4000f8e02ff */
[----:B------:R-:W-:Y:S01]  /*06c0*/  IMAD R2, R2, UR6, R201 ;  /* 0x0000000602027c24 */ /* 0x000fe2000f8e02c9 */
[----:B------:R-:W-:Y:S01]  /*06d0*/  IADD3.X R11, R226, R13, R3, P0, !PT ;  /* 0x0000000de20b7210 */ /* 0x000fe200007fe403 */
[----:B------:R-:W-:Y:S01]  /*06e0*/  IMAD R13, R6, UR5, R7 ;  /* 0x00000005060d7c24 */ /* 0x000fe2000f8e0207 */
[----:B------:R-:W-:Y:S01]  /*06f0*/  SHF.R.S32.HI R7, RZ, 0x1f, R9 ;  /* 0x0000001fff077819 */ /* 0x000fe20000011409 */
[----:B------:R-:W-:Y:S01]  /*0700*/  VIADD R3, R9, 0x20 ;  /* 0x0000002009037836 */ /* 0x000fe20000000000 */
[----:B------:R-:W-:Y:S01]  /*0710*/  IADD3 R0, P0, R2, R9, RZ ;  /* 0x0000000902007210 */ /* 0x000fe20007f1e0ff */
[----:B------:R-:W-:-:S03]  /*0720*/  IMAD.WIDE.U32 R10, R6, UR4, R10 ;  /* 0x00000004060a7c25 */ /* 0x000fc6000f8e000a */
[----:B------:R-:W-:Y:S02]  /*0730*/  ISETP.GE.AND P2, PT, R3, R228, PT ;  /* 0x000000e40300720c */ /* 0x000fe40003f46270 */
[----:B------:R-:W-:Y:S01]  /*0740*/  IADD3 R13, R11, R13, RZ ;  /* 0x0000000d0b0d7210 */ /* 0x000fe20007ffe0ff */
[----:B------:R-:W-:Y:S10]  /*0750*/  @P1 BRA `(.L_x_1584) ;  /* 0x0000000000241947 */ /* 0x000ff40003800000 */
        /* <DEDUP_REMOVED lines=9> */
.L_x_1584:
[----:B------:R-:W-:Y:S05]  /*07f0*/  BSYNC B0 ;  /* 0x0000000000007941 */ /* 0x000fea0003800000 */
.L_x_1583:
[----:B------:R-:W-:Y:S04]  /*0800*/  BSSY B0, `(.L_x_1585) ;  /* 0x000000d000007945 */ /* 0x000fe80003800000 */
[----:B------:R-:W-:Y:S05]  /*0810*/  @P2 BRA `(.L_x_1586) ;  /* 0x00000000002c2947 */ /* 0x000fea0003800000 */
[----:B------:R-:W-:Y:S01]  /*0820*/  IADD3 R9, P1, R9, 0x20, RZ ;  /* 0x0000002009097810 */ /* 0x000fe20007f3e0ff */
[----:B------:R-:W-:-:S03]  /*0830*/  ULDC.64 UR4, c[0x0][0x280] ;  /* 0x0000a00000047ab9 */ /* 0x000fc60000000a00 */
[----:B------:R-:W-:-:S05]  /*0840*/  IADD3.X R11, RZ, R7, RZ, P1, !PT ;  /* 0x00000007ff0b7210 */ /* 0x000fca0000ffe4ff */
[----:B------:R-:W-:Y:S01]  /*0850*/  IMAD R6, R11, R4, RZ ;  /* 0x000000040b067224 */ /* 0x000fe200078e02ff */
[----:B------:R-:W-:-:S03]  /*0860*/  MOV R11, R13 ;  /* 0x0000000d000b7202 */ /* 0x000fc60000000f00 */
[C---:B------:R-:W-:Y:S02]  /*0870*/  IMAD R5, R9.reuse, R5, R6 ;  /* 0x0000000509057224 */ /* 0x040fe400078e0206 */
[----:B------:R-:W-:-:S03]  /*0880*/  IMAD.WIDE.U32 R10, R9, R4, R10 ;  /* 0x00000004090a7225 */ /* 0x000fc600078e000a */
[----:B------:R-:W-:Y:S02]  /*0890*/  LEA R4, P1, R10, UR4, 0x1 ;  /* 0x000000040a047c11 */ /* 0x000fe4000f8208ff */
[----:B------:R-:W-:-:S04]  /*08a0*/  IADD3 R5, R11, R5, RZ ;  /* 0x000000050b057210 */ /* 0x000fc80007ffe0ff */
[----:B------:R-:W-:-:S05]  /*08b0*/  LEA.HI.X R5, R10, UR5, R5, 0x1, P1 ;  /* 0x000000050a057c11 */ /* 0x000fca00088f0c05 */
[----:B------:R2:W-:Y:S02]  /*08c0*/  STG.E.128 desc[UR8][R4.64], RZ ;  /* 0x000000ff04007986 */ /* 0x0005e4000c101d08 */
.L_x_1586:
[----:B------:R-:W-:Y:S05]  /*08d0*/  BSYNC B0 ;  /* 0x0000000000007941 */ /* 0x000fea0003800000 */
.L_x_1585:
[----:B------:R-:W-:Y:S01]  /*08e0*/  ISETP.GE.OR P4, PT, R3, R228, P4 ;  /* 0x000000e40300720c */ /* 0x000fe20002786670 */
[----:B------:R-:W-:Y:S01]  /*08f0*/  ULDC.64 UR4, c[0x0][0x2b0] ;  /* 0x0000ac0000047ab9 */ /* 0x000fe20000000a00 */
[----:B------:R-:W-:Y:S01]  /*0900*/  LEA.HI.X.SX32 R7, R2, R7, 0x1, P0 ;  /* 0x0000000702077211 */ /* 0x000fe200000f0eff */
[----:B--2---:R-:W-:Y:S01]  /*0910*/  @!P3 IMAD.MOV.U32 R5, RZ, RZ, 0x7f800000 ;  /* 0x7f800000ff05b424 */ /* 0x004fe200078e00ff */
[----:B------:R-:W-:-:S04]  /*0920*/  LEA R2, P0, R0, UR4, 0x2 ;  /* 0x0000000400027c11 */ /* 0x000fc8000f8010ff */
[----:B------:R-:W-:-:S05]  /*0930*/  LEA.HI.X R3, R0, UR5, R7, 0x2, P0 ;  /* 0x0000000500037c11 */ /* 0x000fca00080f1407 */
[----:B------:R2:W-:Y:S01]  /*0940*/  @!P3 STG.E desc[UR8][R2.64], R5 ;  /* 0x000000050200b986 */ /* 0x0005e2000c101908 */
[----:B------:R-:W-:Y:S05]  /*0950*/  @P4 EXIT ;  /* 0x000000000000494d */ /* 0x000fea0003800000 */
[----:B--2---:R-:W-:-:S05]  /*0960*/  MOV R5, 0x7f800000 ;  /* 0x7f80000000057802 */ /* 0x004fca0000000f00 */
[----:B------:R-:W-:Y:S01]  /*0970*/  STG.E desc[UR8][R2.64+0x80], R5 ;  /* 0x0000800502007986 */ /* 0x000fe2000c101908 */
[----:B------:R-:W-:Y:S05]  /*0980*/  EXIT ;  /* 0x000000000000794d */ /* 0x000fea0003800000 */
.L_x_1582:
        /* <DEDUP_REMOVED lines=24> */
.L_x_1587:
[----:B------:R-:W-:Y:S05]  /*0b10*/  @!P6 BRA `(.L_x_1588) ;  /* 0x000000040034e947 */ /* 0x000fea0003800000 */
[----:B------:R-:W2:Y:S01]  /*0b20*/  LDC R10, c[0x0][0x380] ;  /* 0x0000e000ff0a7b82 */ /* 0x000ea20000000800 */
[----:B------:R-:W-:Y:S01]  /*0b30*/  LEA R19, R195, 0xffffff00, 0x8 ;  /* 0xffffff00c3137811 */ /* 0x000fe200078e40ff */
[----:B------:R-:W-:-:S03]  /*0b40*/  ULDC.64 UR4, c[0x0][0x230] ;  /* 0x00008c0000047ab9 */ /* 0x000fc60000000a00 */
[----:B-1----:R-:W-:-:S03]  /*0b50*/  IABS R2, R19 ;  /* 0x0000001300027213 */ /* 0x002fc60000000000 */
[----:B-----5:R-:W1:Y:S08]  /*0b60*/  LDC R7, c[0x0][0x278] ;  /* 0x00009e00ff077b82 */ /* 0x020e700000000800 */
[----:B------:R-:W3:Y:S01]  /*0b70*/  LDC.64 R192, c[0x0][0x248] ;  /* 0x00009200ffc07b82 */ /* 0x000ee20000000a00 */
        /* <DEDUP_REMOVED lines=22> */
[----:B------:R-:W-:-:S05]  /*0ce0*/  IMAD.WIDE R14, R11, 0x4, R238 ;  /* 0x000000040b0e7825 */ /* 0x000fca00078e02ee */
[----:B------:R-:W2:Y:S01]  /*0cf0*/  LDG.E R4, desc[UR8][R14.64] ;  /* 0x000000080e047981 */ /* 0x000ea2000c1e1900 */
[----:B-1----:R-:W-:-:S04]  /*0d00*/  IABS R2, R7 ;  /* 0x0000000700027213 */ /* 0x002fc80000000000 */
[----:B------:R-:W1:Y:S08]  /*0d10*/  I2F.RP R8, R2 ;  /* 0x0000000200087306 */ /* 0x000e700000209400 */
[----:B-1----:R-:W1:Y:S02]  /*0d20*/  MUFU.RCP R13, R8 ;  /* 0x00000008000d7308 */ /* 0x002e640000001000 */
[----:B-1----:R-:W-:-:S02]  /*0d30*/  IADD3 R13, R13, 0xffffffe, RZ ;  /* 0x0ffffffe0d0d7810 */ /* 0x002fc40007ffe0ff */
[----:B------:R-:W-:-:S04]  /*0d40*/  IADD3 R8, -R11, RZ, RZ ;  /* 0x000000ff0b087210 */ /* 0x000fc80007ffe1ff */
[----:B------:R-:W1:Y:S01]  /*0d50*/  F2I.FTZ.U32.TRUNC.NTZ R13, R13 ;  /* 0x0000000d000d7305 */ /* 0x000e62000021f000 */
[----:B------:R-:W-:-:S05]  /*0d60*/  IMAD R19, R10, R8, R19 ;  /* 0x000000080a137224 */ /* 0x000fca00078e0213 */
[----:B------:R-:W-:Y:S01]  /*0d70*/  SHF.R.S32.HI R17, RZ, 0x1f, R19 ;  /* 0x0000001fff117819 */ /* 0x000fe20000011413 */
[----:B-1----:R-:W-:-:S04]  /*0d80*/  IMAD.MOV R3, RZ, RZ, -R13 ;  /* 0x000000ffff037224 */ /* 0x002fc800078e0a0d */
        /* <DEDUP_REMOVED lines=14> */
[----:B------:R-:W1:Y:S05]  /*0e70*/  LDC.64 R2, c[0x0][0x238] ;  /* 0x00008e00ff027b82 */ /* 0x000e6a0000000a00 */
[----:B------:R-:W-:-:S06]  /*0e80*/  @P2 VIADD R20, R20, 0x1 ;  /* 0x0000000114142836 */ /* 0x000fcc0000000000 */
[----:B------:R-:W-:Y:S02]  /*0e90*/  @!P0 IADD3 R20, -R20, RZ, RZ ;  /* 0x000000ff14148210 */ /* 0x000fe40007ffe1ff */
[----:B------:R-:W-:-:S04]  /*0ea0*/  @!P1 LOP3.LUT R20, RZ, R7, RZ, 0x33, !PT ;  /* 0x00000007ff149212 */ /* 0x000fc800078e33ff */
[----:B------:R-:W-:Y:S02]  /*0eb0*/  SHF.R.S32.HI R21, RZ, 0x1f, R20 ;  /* 0x0000001fff157819 */ /* 0x000fe40000011414 */
[----:B--2---:R-:W-:Y:S01]  /*0ec0*/  SHF.R.S32.HI R5, RZ, 0x1f, R4 ;  /* 0x0000001fff057819 */ /* 0x004fe20000011404 */
        /* <DEDUP_REMOVED lines=8> */
[-C--:B---3--:R-:W-:Y:S02]  /*0f50*/  IMAD R8, R17, R192.reuse, RZ ;  /* 0x000000c011087224 */ /* 0x088fe400078e02ff */
[----:B------:R-:W-:-:S04]  /*0f60*/  IMAD.WIDE.U32 R10, R19, R192, R10 ;  /* 0x000000c0130a7225 */ /* 0x000fc800078e000a */
[----:B------:R-:W-:-:S04]  /*0f70*/  IMAD R7, R19, R193, R8 ;  /* 0x000000c113077224 */ /* 0x000fc800078e0208 */
[----:B------:R-:W-:Y:S02]  /*0f80*/  IMAD.IADD R11, R11, 0x1, R7 ;  /* 0x000000010b0b7824 */ /* 0x000fe400078e0207 */
[----:B------:R-:W-:Y:S02]  /*0f90*/  IMAD R7, R21, UR4, RZ ;  /* 0x0000000415077c24 */ /* 0x000fe4000f8e02ff */
[----:B------:R-:W-:Y:S01]  /*0fa0*/  IMAD.WIDE.U32 R30, R20, UR4, R10 ;  /* 0x00000004141e7c25 */ /* 0x000fe2000f8e000a */
[----:B------:R-:W-:-:S03]  /*0fb0*/  IADD3 R10, R25, R3, RZ ;  /* 0x00000003190a7210 */ /* 0x000fc60007ffe0ff */
[----:B------:R-:W-:-:S05]  /*0fc0*/  IMAD R7, R20, UR5, R7 ;  /* 0x0000000514077c24 */ /* 0x000fca000f8e0207 */
[----:B------:R-:W-:Y:S01]  /*0fd0*/  IADD3 R8, R31, R7, RZ ;  /* 0x000000071f087210 */ /* 0x000fe20007ffe0ff */
[----:B------:R-:W-:Y:S06]  /*0fe0*/  BRA `(.L_x_1589) ;  /* 0x0000000400287947 */ /* 0x000fec0003800000 */
.L_x_1588:
[----:B------:R-:W1:Y:S01]  /*0ff0*/  LDC R15, c[0x0][0x278] ;  /* 0x00009e00ff0f7b82 */ /* 0x000e620000000800 */
[----:B------:R-:W-:Y:S02]  /*1000*/  ISETP.NE.AND P3, PT, R13, -0x1, PT ;  /* 0xffffffff0d00780c */ /* 0x000fe40003f65270 */
[----:B------:R-:W-:-:S04]  /*1010*/  LEA R19, R195, 0xffffff00, 0x8 ;  /* 0xffffff00c3137811 */ /* 0x000fc800078e40ff */
[----:B------:R-:W-:-:S07]  /*1020*/  SHF.R.S32.HI R17, RZ, 0x1f, R19 ;  /* 0x0000001fff117819 */ /* 0x000fce0000011413 */
[----:B------:R-:W2:Y:S01]  /*1030*/  @P3 LDC.64 R192, c[0x0][0x248] ;  /* 0x00009200ffc03b82 */ /* 0x000ea20000000a00 */
[----:B------:R-:W-:Y:S01]  /*1040*/  @P3 IMAD.IADD R22, R12, 0x1, R13 ;  /* 0x000000010c163824 */ /* 0x000fe200078e020d */
        /* <DEDUP_REMOVED lines=9> */
[----:B------:R-:W-:Y:S01]  /*10e0*/  IMAD R4, R2, R3, RZ ;  /* 0x0000000302047224 */ /* 0x000fe200078e02ff */
[----:B------:R-:W-:-:S03]  /*10f0*/  IABS R2, R6 ;  /* 0x0000000600027213 */ /* 0x000fc60000000000 */
[----:B------:R-:W-:-:S04]  /*1100*/  IMAD.HI.U32 R11, R11, R4, R10 ;  /* 0x000000040b0b7227 */ /* 0x000fc800078e000a */
[----:B------:R-:W-:-:S04]  /*1110*/  IMAD.MOV.U32 R4, RZ, RZ, R2 ;  /* 0x000000ffff047224 */ /* 0x000fc800078e0002 */
[----:B------:R-:W-:-:S04]  /*1120*/  IMAD.HI.U32 R20, R11, R4, RZ ;  /* 0x000000040b147227 */ /* 0x000fc800078e00ff */
[----:B------:R-:W-:Y:S02]  /*1130*/  IMAD.MOV R2, RZ, RZ, -R20 ;  /* 0x000000ffff027224 */ /* 0x000fe400078e0a14 */
[C---:B--2---:R-:W-:Y:S02]  /*1140*/  @P3 IMAD R11, R22.reuse, R193, RZ ;  /* 0x000000c1160b3224 */ /* 0x044fe400078e02ff */
[C---:B------:R-:W-:Y:S02]  /*1150*/  IMAD R2, R3.reuse, R2, R4 ;  /* 0x0000000203027224 */ /* 0x040fe400078e0204 */
[----:B------:R-:W1:Y:S01]  /*1160*/  @P3 LDC.64 R4, c[0x0][0x250] ;  /* 0x00009400ff043b82 */ /* 0x000e620000000a00 */
[----:B------:R-:W-:Y:S02]  /*1170*/  @P3 IMAD.WIDE.U32 R22, R22, R192, RZ ;  /* 0x000000c016163225 */ /* 0x000fe400078e00ff */
[----:B------:R-:W-:-:S03]  /*1180*/  ISETP.GT.U32.AND P0, PT, R3, R2, PT ;  /* 0x000000020300720c */ /* 0x000fc60003f04070 */
[----:B------:R-:W-:Y:S02]  /*1190*/  @P3 IADD3 R11, R23, R11, RZ ;  /* 0x0000000b170b3210 */ /* 0x000fe40007ffe0ff */
[----:B------:R-:W-:-:S08]  /*11a0*/  @P3 MOV R10, R22 ;  /* 0x00000016000a3202 */ /* 0x000fd00000000f00 */
        /* <DEDUP_REMOVED lines=9> */
[----:B------:R-:W-:-:S07]  /*1240*/  SHF.R.S32.HI R21, RZ, 0x1f, R12 ;  /* 0x0000001fff157819 */ /* 0x000fce000001140c */
[----:B------:R-:W4:Y:S01]  /*1250*/  LDC.64 R10, c[0x0][0x230] ;  /* 0x00008c00ff0a7b82 */ /* 0x000f220000000a00 */
[-C--:B---3--:R-:W-:Y:S01]  /*1260*/  IMAD R14, R21, R192.reuse, RZ ;  /* 0x000000c0150e7224 */ /* 0x088fe200078e02ff */
[----:B-----5:R-:W-:Y:S01]  /*1270*/  SHF.R.S32.HI R21, RZ, 0x1f, R7 ;  /* 0x0000001fff157819 */ /* 0x020fe20000011407 */
[----:B------:R-:W-:-:S04]  /*1280*/  IMAD.WIDE.U32 R22, R12, R192, RZ ;  /* 0x000000c00c167225 */ /* 0x000fc800078e00ff */
[----:B------:R-:W-:Y:S02]  /*1290*/  IMAD R14, R12, R193, R14 ;  /* 0x000000c10c0e7224 */ /* 0x000fe400078e020e */
[----:B----4-:R-:W-:-:S03]  /*12a0*/  IMAD R8, R21, R10, RZ ;  /* 0x0000000a15087224 */ /* 0x010fc600078e02ff */
[----:B------:R-:W-:Y:S01]  /*12b0*/  IADD3 R23, R23, R14, RZ ;  /* 0x0000000e17177210 */ /* 0x000fe20007ffe0ff */
[C---:B------:R-:W-:Y:S02]  /*12c0*/  IMAD R8, R7.reuse, R11, R8 ;  /* 0x0000000b07087224 */ /* 0x040fe400078e0208 */
[----:B------:R-:W-:-:S05]  /*12d0*/  IMAD.WIDE.U32 R10, R7, R10, R22 ;  /* 0x0000000a070a7225 */ /* 0x000fca00078e0016 */
[----:B------:R-:W-:-:S07]  /*12e0*/  IADD3 R11, R11, R8, RZ ;  /* 0x000000080b0b7210 */ /* 0x000fce0007ffe0ff */
.L_x_1590:
[----:B------:R-:W-:Y:S01]  /*12f0*/  IMAD R8, R17, R192, RZ ;  /* 0x000000c011087224 */ /* 0x000fe200078e02ff */
[----:B------:R-:W-:Y:S01]  /*1300*/  @!P0 LOP3.LUT R20, RZ, R15, RZ, 0x33, !PT ;  /* 0x0000000fff148212 */ /* 0x000fe200078e33ff */
[----:B------:R-:W-:Y:S01]  /*1310*/  IMAD.WIDE.U32 R14, R192, R19, R10 ;  /* 0x00000013c00e7225 */ /* 0x000fe200078e000a */
[----:B------:R-:W-:Y:S02]  /*1320*/  @P3 IADD3 R10, R12, R13, RZ ;  /* 0x0000000d0c0a3210 */ /* 0x000fe40007ffe0ff */
[----:B------:R-:W-:Y:S01]  /*1330*/  SHF.R.S32.HI R21, RZ, 0x1f, R20 ;  /* 0x0000001fff157819 */ /* 0x000fe20000011414 */
[----:B------:R-:W-:Y:S02]  /*1340*/  IMAD R11, R193, R19, R8 ;  /* 0x00000013c10b7224 */ /* 0x000fe400078e0208 */
[----:B-1----:R-:W-:-:S03]  /*1350*/  @P3 IMAD.WIDE.U32 R24, R10, R4, RZ ;  /* 0x000000040a183225 */ /* 0x002fc600078e00ff */
[----:B------:R-:W-:Y:S01]  /*1360*/  IADD3 R15, R15, R11, RZ ;  /* 0x0000000b0f0f7210 */ /* 0x000fe20007ffe0ff */
[-C--:B--2---:R-:W-:Y:S02]  /*1370*/  IMAD R8, R21, R2.reuse, RZ ;  /* 0x0000000215087224 */ /* 0x084fe400078e02ff */
[----:B------:R-:W-:Y:S02]  /*1380*/  @P3 IMAD R10, R10, R5, R25 ;  /* 0x000000050a0a3224 */ /* 0x000fe400078e0219 */
[----:B------:R-:W-:-:S04]  /*1390*/  IMAD.WIDE.U32 R30, R20, R2, R14 ;  /* 0x00000002141e7225 */ /* 0x000fc800078e000e */
[----:B------:R-:W-:-:S05]  /*13a0*/  IMAD R8, R20, R3, R8 ;  /* 0x0000000314087224 */ /* 0x000fca00078e0208 */
[----:B------:R-:W-:Y:S01]  /*13b0*/  IADD3 R8, R31, R8, RZ ;  /* 0x000000081f087210 */ /* 0x000fe20007ffe0ff */
[----:B------:R-:W-:Y:S06]  /*13c0*/  @P3 BRA `(.L_x_1589) ;  /* 0x0000000000303947 */ /* 0x000fec0003800000 */
[----:B------:R-:W1:Y:S01]  /*13d0*/  LDC.64 R4, c[0x0][0x250] ;  /* 0x00009400ff047b82 */ /* 0x000e620000000a00 */
[----:B------:R-:W-:-:S07]  /*13e0*/  SHF.R.S32.HI R11, RZ, 0x1f, R12 ;  /* 0x0000001fff0b7819 */ /* 0x000fce000001140c */
[----:B------:R-:W2:Y:S01]  /*13f0*/  LDC.64 R2, c[0x0][0x238] ;  /* 0x00008e00ff027b82 */ /* 0x000ea20000000a00 */
[----:B-1----:R-:W-:Y:S01]  /*1400*/  IMAD R10, R11, R4, RZ ;  /* 0x000000040b0a7224 */ /* 0x002fe200078e02ff */
[----:B-----5:R-:W-:-:S03]  /*1410*/  SHF.R.S32.HI R11, RZ, 0x1f, R7 ;  /* 0x0000001fff0b7819 */ /* 0x020fc60000011407 */
[C---:B------:R-:W-:Y:S02]  /*1420*/  IMAD R5, R12.reuse, R5, R10 ;  /* 0x000000050c057224 */ /* 0x040fe400078e020a */
[----:B------:R-:W-:-:S04]  /*1430*/  IMAD.WIDE.U32 R12, R12, R4, RZ ;  /* 0x000000040c0c7225 */ /* 0x000fc800078e00ff */
[----:B--2---:R-:W-:Y:S01]  /*1440*/  IMAD R4, R11, R2, RZ ;  /* 0x000000020b047224 */ /* 0x004fe200078e02ff */
[----:B------:R-:W-:-:S03]  /*1450*/  IADD3 R13, R13, R5, RZ ;  /* 0x000000050d0d7210 */ /* 0x000fc60007ffe0ff */
[C---:B------:R-:W-:Y:S02]  /*1460*/  IMAD R3, R7.reuse, R3, R4 ;  /* 0x0000000307037224 */ /* 0x040fe400078e0204 */
[----:B------:R-:W-:-:S05]  /*1470*/  IMAD.WIDE.U32 R24, R7, R2, R12 ;  /* 0x0000000207187225 */ /* 0x000fca00078e000c */
[----:B------:R-:W-:-:S07]  /*1480*/  IADD3 R10, R25, R3, RZ ;  /* 0x00000003190a7210 */ /* 0x000fce0007ffe0ff */
.L_x_1589:
[----:B------:R-:W-:Y:S01]  /*1490*/  ISETP.NE.AND P1, PT, R226, -0x1, PT ;  /* 0xffffffffe200780c */ /* 0x000fe20003f25270 */
[----:B------:R-:W-:Y:S01]  /*14a0*/  VIADD R227, R195, 0xffffffff ;  /* 0xffffffffc3e37836 */ /* 0x000fe20000000000 */
[----:B------:R-:W-:Y:S01]  /*14b0*/  SHF.R.S32.HI R15, RZ, 0x1f, R198 ;  /* 0x0000001fff0f7819 */ /* 0x000fe200000114c6 */
[----:B------:R-:W-:Y:S01]  /*14c0*/  IMAD.IADD R222, R228, 0x1, -R201 ;  /* 0x00000001e4de7824 */ /* 0x000fe200078e0ac9 */
[----:B------:R-:W-:Y:S01]  /*14d0*/  ULDC.64 UR4, c[0x0][0x258] ;  /* 0x0000960000047ab9 */ /* 0x000fe20000000a00 */
[----:B------:R-:W-:Y:S01]  /*14e0*/  IMAD.SHL.U32 R196, R227, 0x100, RZ ;  /* 0x00000100e3c47824 */ /* 0x000fe200078e00ff */
[CC--:B-----5:R-:W-:Y:S01]  /*14f0*/  LEA.HI R7, R15.reuse, R198.reuse, RZ, 0x2 ;  /* 0x000000c60f077211 */ /* 0x0e0fe200078f10ff */
[----:B------:R-:W-:Y:S01]  /*1500*/  ULDC.64 UR6, c[0x0][0x268] ;  /* 0x00009a0000067ab9 */ /* 0x000fe20000000a00 */
[----:B------:R-:W-:Y:S01]  /*1510*/  LEA.HI R14, R15, R198, RZ, 0x3 ;  /* 0x000000c60f0e7211 */ /* 0x000fe200078f18ff */
[----:B------:R-:W-:Y:S01]  /*1520*/  IMAD.IADD R13, R197, 0x1, -R196 ;  /* 0x00000001c50d7824 */ /* 0x000fe200078e0ac4 */
[----:B------:R-:W-:Y:S01]  /*1530*/  SHF.R.S32.HI R232, RZ, 0x2, R7 ;  /* 0x00000002ffe87819 */ /* 0x000fe20000011407 */
[----:B------:R-:W-:Y:S01]  /*1540*/  IMAD.MOV.U32 R56, RZ, RZ, 0x10 ;  /* 0x00000010ff387424 */ /* 0x000fe200078e00ff */
[----:B------:R-:W-:Y:S01]  /*1550*/  SHF.R.S32.HI R12, RZ, 0x3, R14 ;  /* 0x00000003ff0c7819 */ /* 0x000fe2000001140e */
[----:B------:R-:W1:Y:S01]  /*1560*/  @P1 LDC.64 R4, c[0x0][0x240] ;  /* 0x00009000ff041b82 */ /* 0x000e620000000a00 */
[C---:B------:R-:W-:Y:S01]  /*1570*/  ISETP.GE.AND P4, PT, R232.reuse, R13, PT ;  /* 0x0000000de800720c */ /* 0x040fe20003f86270 */
[----:B------:R-:W-:Y:S01]  /*1580*/  VIADD R22, R232, 0x20 ;  /* 0x00000020e8167836 */ /* 0x000fe20000000000 */
[----:B------:R-:W-:-:S02]  /*1590*/  @!P1 SHF.R.S32.HI R11, RZ, 0x1f, R9 ;  /* 0x0000001fff0b9819 */ /* 0x000fc40000011409 */
[-C--:B------:R-:W-:Y:S02]  /*15a0*/  ISETP.GE.AND P0, PT, R232, R222.reuse, PT ;  /* 0x000000dee800720c */ /* 0x080fe40003f06270 */
[----:B------:R-:W-:Y:S01]  /*15b0*/  ISETP.GE.AND P5, PT, R22, R222, PT ;  /* 0x000000de1600720c */ /* 0x000fe20003fa6270 */
[----:B------:R-:W2:Y:S01]  /*15c0*/  @!P1 LDC.64 R2, c[0x0][0x228] ;  /* 0x00008a00ff029b82 */ /* 0x000ea20000000a00 */
[----:B------:R-:W-:Y:S02]  /*15d0*/  LEA.HI R29, R7, R232, RZ, 0x1 ;  /* 0x000000e8071d7211 */ /* 0x000fe400078f08ff */
[----:B------:R-:W-:Y:S02]  /*15e0*/  LEA.HI R203, R15, R198, RZ, 0x5 ;  /* 0x000000c60fcb7211 */ /* 0x000fe400078f28ff */
[----:B------:R-:W-:Y:S01]  /*15f0*/  LOP3.LUT R29, R29, 0x7fffffe, RZ, 0xc0, !PT ;  /* 0x07fffffe1d1d7812 */ /* 0x000fe200078ec0ff */
[----:B------:R-:W3:Y:S01]  /*1600*/  @!P4 S2R R23, SR_CgaCtaId ;  /* 0x000000000017c919 */ /* 0x000ee20000008800 */
[----:B------:R-:W-:-:S02]  /*1610*/  SHF.R.S32.HI R202, RZ, 0x5, R203 ;  /* 0x00000005ffca7819 */ /* 0x000fc400000114cb */
[----:B------:R-:W-:Y:S01]  /*1620*/  SHF.R.S32.HI R233, RZ, 0x1f, R232 ;  /* 0x0000001fffe97819 */ /* 0x000fe200000114e8 */
[----:B------:R-:W-:Y:S01]  /*1630*/  IMAD.IADD R29, R232, 0x1, -R29 ;  /* 0x00000001e81d7824 */ /* 0x000fe200078e0a1d */
[----:B------:R-:W-:Y:S01]  /*1640*/  LEA.HI R15, R15, R198, RZ, 0x4 ;  /* 0x000000c60f0f7211 */ /* 0x000fe200078f20ff */
[C---:B------:R-:W-:Y:S01]  /*1650*/  IMAD R201, R202.reuse, 0x10, R201 ;  /* 0x00000010cac97824 */ /* 0x040fe200078e02c9 */
[----:B------:R-:W-:Y:S01]  /*1660*/  LOP3.LUT R203, R203, 0xffffffe0, RZ, 0xc0, !PT ;  /* 0xffffffe0cbcb7812 */ /* 0x000fe200078ec0ff */
[----:B------:R-:W-:Y:S02]  /*1670*/  IMAD R16, R202, 0x8, R29 ;  /* 0x00000008ca107824 */ /* 0x000fe400078e021d */
[----:B-1----:R-:W-:-:S04]  /*1680*/  @P1 IMAD.WIDE.U32 R36, R226, R4, RZ ;  /* 0x00000004e2241225 */ /* 0x002fc800078e00ff */
[----:B------:R-:W-:Y:S02]  /*1690*/  @P1 IMAD R5, R226, R5, R37 ;  /* 0x00000005e2051224 */ /* 0x000fe400078e0225 */
[----:B------:R-:W-:-:S04]  /*16a0*/  IMAD.WIDE R34, R35, 0x40, R232 ;  /* 0x0000004023227825 */ /* 0x000fc800078e02e8 */
[-C--:B--2---:R-:W-:Y:S02]  /*16b0*/  @!P1 IMAD R4, R11, R2.reuse, RZ ;  /* 0x000000020b049224 */ /* 0x084fe400078e02ff */
[----:B------:R-:W-:-:S04]  /*16c0*/  @!P1 IMAD.WIDE.U32 R26, R9, R2, RZ ;  /* 0x00000002091a9225 */ /* 0x000fc800078e00ff */
[----:B------:R-:W-:Y:S01]  /*16d0*/  @!P1 IMAD R3, R9, R3, R4 ;  /* 0x0000000309039224 */ /* 0x000fe200078e0204 */
[----:B------:R-:W-:Y:S01]  /*16e0*/  LOP3.LUT R9, R7, 0xfffffffc, RZ, 0xc0, !PT ;  /* 0xfffffffc07097812 */ /* 0x000fe200078ec0ff */
[----:B------:R-:W-:Y:S01]  /*16f0*/  @!P1 IMAD.MOV.U32 R36, RZ, RZ, R26 ;  /* 0x000000ffff249224 */ /* 0x000fe200078e001a */
[----:B------:R-:W-:Y:S01]  /*1700*/  @!P4 MOV R4, 0x400 ;  /* 0x000004000004c802 */ /* 0x000fe20000000f00 */
[----:B------:R-:W-:Y:S02]  /*1710*/  @!P1 IMAD.IADD R5, R27, 0x1, R3 ;  /* 0x000000011b059824 */ /* 0x000fe400078e0203 */
[----:B------:R-:W-:Y:S01]  /*1720*/  IMAD.IADD R230, R198, 0x1, -R9 ;  /* 0x00000001c6e67824 */ /* 0x000fe200078e0a09 */
[----:B------:R-:W1:Y:S01]  /*1730*/  @!P5 S2R R27, SR_CgaCtaId ;  /* 0x00000000001bd919 */ /* 0x000e620000008800 */
[----:B------:R-:W-:Y:S01]  /*1740*/  IMAD.SHL.U32 R9, R12, 0x40, RZ ;  /* 0x000000400c097824 */ /* 0x000fe200078e00ff */
[----:B---3--:R-:W-:Y:S01]  /*1750*/  @!P4 LEA R23, R23, R4, 0x18 ;  /* 0x000000041717c211 */ /* 0x008fe200078ec0ff */
[----:B------:R-:W-:Y:S01]  /*1760*/  IMAD.SHL.U32 R230, R230, 0x8, RZ ;  /* 0x00000008e6e67824 */ /* 0x000fe200078e00ff */
[----:B------:R-:W-:Y:S01]  /*1770*/  SHF.R.S32.HI R4, RZ, 0x1f, R6 ;  /* 0x0000001fff047819 */ /* 0x000fe20000011406 */
[----:B------:R-:W-:Y:S01]  /*1780*/  IMAD.SHL.U32 R12, R12, 0x8, RZ ;  /* 0x000000080c0c7824 */ /* 0x000fe200078e00ff */
[----:B------:R-:W-:-:S02]  /*1790*/  LOP3.LUT R9, R9, 0xc0, RZ, 0xc0, !PT ;  /* 0x000000c009097812 */ /* 0x000fc400078ec0ff */
[----:B------:R-:W-:Y:S01]  /*17a0*/  IADD3 R24, P2, R230, R24, RZ ;  /* 0x00000018e6187210 */ /* 0x000fe20007f5e0ff */
[----:B------:R-:W-:Y:S01]  /*17b0*/  IMAD R7, R4, UR4, RZ ;  /* 0x0000000404077c24 */ /* 0x000fe2000f8e02ff */
[--C-:B------:R-:W-:Y:S02]  /*17c0*/  SHF.R.S32.HI R3, RZ, 0x1f, R230.reuse ;  /* 0x0000001fff037819 */ /* 0x100fe400000114e6 */
[----:B------:R-:W-:Y:S01]  /*17d0*/  LOP3.LUT R2, R9, 0x18, R230, 0xf8, !PT ;  /* 0x0000001809027812 */ /* 0x000fe200078ef8e6 */
[----:B------:R-:W-:Y:S01]  /*17e0*/  IMAD R7, R6, UR5, R7 ;  /* 0x0000000506077c24 */ /* 0x000fe2000f8e0207 */
[C---:B------:R-:W-:Y:S01]  /*17f0*/  IADD3 R30, P3, R230.reuse, R30, RZ ;  /* 0x0000001ee61e7210 */ /* 0x040fe20007f7e0ff */
[C---:B------:R-:W-:Y:S01]  /*1800*/  IMAD.X R25, R3.reuse, 0x1, R10, P2 ;  /* 0x0000000103197824 */ /* 0x040fe200010e060a */
[----:B------:R-:W-:Y:S01]  /*1810*/  IADD3 R36, P1, R230, R36, RZ ;  /* 0x00000024e6247210 */ /* 0x000fe20007f3e0ff */
[----:B------:R-:W2:Y:S01]  /*1820*/  @!P0 LDC.64 R10, c[0x0][0x240] ;  /* 0x00009000ff0a8b82 */ /* 0x000ea20000000a00 */
[----:B------:R-:W-:Y:S01]  /*1830*/  SHF.R.U32.HI R9, RZ, 0x3, R9 ;  /* 0x00000003ff097819 */ /* 0x000fe20000011609 */
[C---:B------:R-:W-:Y:S01]  /*1840*/  IMAD.X R31, R3.reuse, 0x1, R8, P3 ;  /* 0x00000001031f7824 */ /* 0x040fe200018e0608 */
[----:B------:R-:W-:Y:S01]  /*1850*/  @!P5 MOV R8, 0x400 ;  /* 0x000004000008d802 */ /* 0x000fe20000000f00 */
[----:B------:R-:W-:Y:S01]  /*1860*/  IMAD.X R37, R3, 0x1, R5, P1 ;  /* 0x0000000103257824 */ /* 0x000fe200008e0605 */
[----:B------:R-:W-:Y:S01]  /*1870*/  LOP3.LUT R9, R2, R9, RZ, 0x3c, !PT ;  /* 0x0000000902097212 */ /* 0x000fe200078e3cff */
[----:B------:R-:W-:Y:S01]  /*1880*/  IMAD.WIDE.U32 R30, R232, R192, R30 ;  /* 0x000000c0e81e7225 */ /* 0x000fe200078e001e */
[----:B------:R-:W-:Y:S01]  /*1890*/  ISETP.GE.AND P3, PT, R22, R13, PT ;  /* 0x0000000d1600720c */ /* 0x000fe20003f66270 */
[----:B------:R-:W3:Y:S01]  /*18a0*/  @!P5 LDC.64 R2, c[0x0][0x240] ;  /* 0x00009000ff02db82 */ /* 0x000ee20000000a00 */
[----:B------:R-:W-:Y:S01]  /*18b0*/  @!P5 IADD3 R18, P1, R34, 0x20, RZ ;  /* 0x000000202212d810 */ /* 0x000fe20007f3e0ff */
[----:B------:R-:W-:Y:S01]  /*18c0*/  IMAD.U32 R16, R16, 0x20, R9 ;  /* 0x0000002010107824 */ /* 0x000fe200078e0009 */
[----:B------:R-:W-:Y:S01]  /*18d0*/  UMOV UR5, 0x400 ;  /* 0x0000040000057882 */ /* 0x000fe20000000000 */
[----:B------:R-:W-:Y:S01]  /*18e0*/  IMAD.WIDE.U32 R36, R6, UR4, R36 ;  /* 0x0000000406247c25 */ /* 0x000fe2000f8e0024 */
[----:B-1----:R-:W-:-:S03]  /*18f0*/  @!P5 LEA R27, R27, R8, 0x18 ;  /* 0x000000081b1bd211 */ /* 0x002fc600078ec0ff */
[----:B------:R-:W1:Y:S01]  /*1900*/  @!P0 LDC.64 R4, c[0x0][0x210] ;  /* 0x00008400ff048b82 */ /* 0x000e620000000a00 */
[----:B------:R-:W-:Y:S02]  /*1910*/  IMAD.IADD R39, R37, 0x1, R7 ;  /* 0x0000000125277824 */ /* 0x000fe400078e0207 */
[----:B------:R-:W-:Y:S01]  /*1920*/  @!P5 IMAD.X R29, RZ, RZ, R35, P1 ;  /* 0x000000ffff1dd224 */ /* 0x000fe200008e0623 */
[----:B------:R-:W4:Y:S01]  /*1930*/  @!P3 S2R R26, SR_CgaCtaId ;  /* 0x00000000001ab919 */ /* 0x000f220000008800 */
[----:B------:R-:W-:Y:S02]  /*1940*/  @!P0 IMAD.MOV.U32 R38, RZ, RZ, R36 ;  /* 0x000000ffff268224 */ /* 0x000fe400078e0024 */
[----:B------:R-:W-:Y:S01]  /*1950*/  @!P5 IMAD.MOV.U32 R37, RZ, RZ, R39 ;  /* 0x000000ffff25d224 */ /* 0x000fe200078e0027 */
[----:B------:R-:W4:Y:S01]  /*1960*/  @!P5 LDC.64 R8, c[0x0][0x210] ;  /* 0x00008400ff08db82 */ /* 0x000f220000000a00 */
[----:B--2---:R-:W-:Y:S02]  /*1970*/  @!P0 IMAD R32, R35, R10, RZ ;  /* 0x0000000a23208224 */ /* 0x004fe400078e02ff */
[----:B------:R-:W-:-:S02]  /*1980*/  IMAD.MOV.U32 R194, RZ, RZ, R30 ;  /* 0x000000ffffc27224 */ /* 0x000fc400078e001e */
[C---:B------:R-:W-:Y:S02]  /*1990*/  @!P0 IMAD R11, R34.reuse, R11, R32 ;  /* 0x0000000b220b8224 */ /* 0x040fe400078e0220 */
[----:B------:R-:W-:Y:S01]  /*19a0*/  @!P0 IMAD.WIDE.U32 R34, R34, R10, R38 ;  /* 0x0000000a22228225 */ /* 0x000fe200078e0026 */
[----:B------:R-:W2:Y:S03]  /*19b0*/  S2UR UR4, SR_CgaCtaId ;  /* 0x00000000000479c3 */ /* 0x000ea60000008800 */
[-C--:B---3--:R-:W-:Y:S02]  /*19c0*/  @!P5 IMAD R28, R29, R2.reuse, RZ ;  /* 0x000000021d1cd224 */ /* 0x088fe400078e02ff */
[----:B------:R-:W-:-:S03]  /*19d0*/  @!P5 IMAD.WIDE.U32 R36, R18, R2, R36 ;  /* 0x000000021224d225 */ /* 0x000fc600078e0024 */
[----:B------:R-:W3:Y:S01]  /*19e0*/  @!P4 LDC.64 R6, c[0x0][0x218] ;  /* 0x00008600ff06cb82 */ /* 0x000ee20000000a00 */
[----:B------:R-:W-:Y:S01]  /*19f0*/  @!P5 IMAD R10, R18, R3, R28 ;  /* 0x00000003120ad224 */ /* 0x000fe200078e021c */
[----:B-1----:R-:W-:Y:S01]  /*1a00*/  @!P0 LEA R32, P1, R34, R4, 0x1 ;  /* 0x0000000422208211 */ /* 0x002fe200078208ff */
[----:B------:R-:W-:Y:S02]  /*1a10*/  @!P0 IMAD.IADD R11, R35, 0x1, R11 ;  /* 0x00000001230b8824 */ /* 0x000fe400078e020b */
[----:B------:R-:W-:Y:S02]  /*1a20*/  VIADD R18, R232, 0x40 ;  /* 0x00000040e8127836 */ /* 0x000fe40000000000 */
[----:B------:R-:W-:Y:S01]  /*1a30*/  IMAD R29, R233, R192, RZ ;  /* 0x000000c0e91d7224 */ /* 0x000fe200078e02ff */
[----:B------:R-:W-:Y:S01]  /*1a40*/  @!P0 LEA.HI.X R33, R34, R5, R11, 0x1, P1 ;  /* 0x0000000522218211 */ /* 0x000fe200008f0c0b */
[----:B------:R-:W1:Y:S01]  /*1a50*/  @!P3 LDC.64 R2, c[0x0][0x218] ;  /* 0x00008600ff02bb82 */ /* 0x000e620000000a00 */
[----:B------:R-:W-:Y:S01]  /*1a60*/  ISETP.GE.AND P1, PT, R18, R13, PT ;  /* 0x0000000d1200720c */ /* 0x000fe20003f26270 */
[----:B------:R-:W-:Y:S01]  /*1a70*/  @!P5 IMAD.IADD R10, R37, 0x1, R10 ;  /* 0x00000001250ad824 */ /* 0x000fe200078e020a */
[----:B----4-:R-:W-:Y:S01]  /*1a80*/  @!P5 LEA R34, P2, R36, R8, 0x1 ;  /* 0x000000082422d211 */ /* 0x010fe200078408ff */
[----:B------:R-:W-:Y:S01]  /*1a90*/  IMAD R29, R232, R193, R29 ;  /* 0x000000c1e81d7224 */ /* 0x000fe200078e021d */
[----:B------:R-:W-:Y:S01]  /*1aa0*/  @!P3 MOV R11, 0x400 ;  /* 0x00000400000bb802 */ /* 0x000fe20000000f00 */
[----:B------:R-:W-:Y:S01]  /*1ab0*/  IMAD.WIDE.U32 R38, R192, 0x40, RZ ;  /* 0x00000040c0267825 */ /* 0x000fe200078e00ff */
[----:B--2---:R-:W-:Y:S01]  /*1ac0*/  ULEA UR4, UR4, UR5, 0x18 ;  /* 0x0000000504047291 */ /* 0x004fe2000f8ec03f */
[----:B------:R-:W-:-:S02]  /*1ad0*/  @!P5 LEA.HI.X R35, R36, R9, R10, 0x1, P2 ;  /* 0x000000092423d211 */ /* 0x000fc400010f0c0a */
[----:B------:R-:W-:Y:S01]  /*1ae0*/  IMAD.IADD R5, R31, 0x1, R29 ;  /* 0x000000011f057824 */ /* 0x000fe200078e021d */
[----:B------:R-:W-:Y:S01]  /*1af0*/  @!P3 LEA R9, R26, R11, 0x18 ;  /* 0x0000000b1a09b211 */ /* 0x000fe200078ec0ff */
[C---:B------:R-:W-:Y:S01]  /*1b00*/  @!P5 IMAD R27, R16.reuse, 0x2, R27 ;  /* 0x00000002101bd824 */ /* 0x040fe200078e021b */
[----:B------:R-:W-:Y:S01]  /*1b10*/  LEA R229, R16, UR4, 0x1 ;  /* 0x0000000410e57c11 */ /* 0x000fe2000f8e08ff */
[----:B------:R-:W2:Y:S01]  /*1b20*/  @!P1 S2R R11, SR_CgaCtaId ;  /* 0x00000000000b9919 */ /* 0x000ea20000008800 */
[----:B---3--:R-:W-:Y:S01]  /*1b30*/  @!P4 LEA R36, P2, R194, R6, 0x1 ;  /* 0x00000006c224c211 */ /* 0x008fe200078408ff */
[----:B------:R-:W-:Y:S02]  /*1b40*/  @!P4 IMAD R23, R16, 0x2, R23 ;  /* 0x000000021017c824 */ /* 0x000fe400078e0217 */
[----:B------:R-:W-:Y:S01]  /*1b50*/  @!PT LDS RZ, [RZ] ;  /* 0x00000000fffff984 */ /* 0x000fe20000000800 */
[----:B------:R-:W-:Y:S01]  /*1b60*/  @!PT LDS RZ, [RZ] ;  /* 0x00000000fffff984 */ /* 0x000fe20000000800 */
[----:B------:R-:W-:Y:S01]  /*1b70*/  @!PT LDS RZ, [RZ] ;  /* 0x00000000fffff984 */ /* 0x000fe20000000800 */
[----:B------:R3:W-:Y:S01]  /*1b80*/  @!P0 LDGSTS.E.BYPASS.LTC128B.128 [R229], desc[UR8][R32.64] ;  /* 0x0000000020e58fae */ /* 0x0007e2000b901d48 */
[----:B------:R-:W-:Y:S01]  /*1b90*/  @!P4 LEA.HI.X R37, R194, R7, R5, 0x1, P2 ;  /* 0x00000007c225c211 */ /* 0x000fe200010f0c05 */
[----:B------:R-:W-:Y:S01]  /*1ba0*/  VIADD R28, R232, 0xa0 ;  /* 0x000000a0e81c7836 */ /* 0x000fe20000000000 */
[----:B------:R-:W4:Y:S01]  /*1bb0*/  @!P1 LDC.64 R6, c[0x0][0x218] ;  /* 0x00008600ff069b82 */ /* 0x000f220000000a00 */
[----:B------:R-:W-:Y:S01]  /*1bc0*/  @!P3 LEA R4, P0, R192, R194, 0x5 ;  /* 0x000000c2c004b211 */ /* 0x000fe200078028ff */
[----:B------:R2:W-:Y:S01]  /*1bd0*/  @!P5 LDGSTS.E.BYPASS.LTC128B.128 [R27+0x800], desc[UR8][R34.64] ;  /* 0x00800000221bdfae */ /* 0x0005e2000b901d48 */
[----:B------:R-:W-:-:S02]  /*1be0*/  @!P3 IMAD R29, R16, 0x2, R9 ;  /* 0x00000002101db824 */ /* 0x000fc400078e0209 */
[----:B------:R-:W-:Y:S01]  /*1bf0*/  @!P3 LEA.HI.X R8, R192, R5, R193, 0x5, P0 ;  /* 0x00000005c008b211 */ /* 0x000fe200000f2cc1 */
[----:B------:R4:W-:Y:S01]  /*1c00*/  @!P4 LDGSTS.E.BYPASS.LTC128B.128 [R23+0x1000], desc[UR8][R36.64] ;  /* 0x010000002417cfae */ /* 0x0009e2000b901d48 */
[----:B-1----:R-:W-:Y:S01]  /*1c10*/  @!P3 LEA R2, P0, R4, R2, 0x1 ;  /* 0x000000020402b211 */ /* 0x002fe200078008ff */
[----:B------:R-:W-:Y:S01]  /*1c20*/  VIADD R26, R232, 0xc0 ;  /* 0x000000c0e81a7836 */ /* 0x000fe20000000000 */
[----:B------:R-:W-:Y:S01]  /*1c30*/  ISETP.GE.AND P4, PT, R28, R13, PT ;  /* 0x0000000d1c00720c */ /* 0x000fe20003f86270 */
[----:B------:R-:W-:Y:S01]  /*1c40*/  VIADD R30, R232, 0x80 ;  /* 0x00000080e81e7836 */ /* 0x000fe20000000000 */
[----:B------:R-:W-:Y:S01]  /*1c50*/  @!P3 LEA.HI.X R3, R4, R3, R8, 0x1, P0 ;  /* 0x000000030403b211 */ /* 0x000fe200000f0c08 */
[----:B------:R-:W-:Y:S01]  /*1c60*/  IMAD.SHL.U32 R4, R193, 0x40, RZ ;  /* 0x00000040c1047824 */ /* 0x000fe200078e00ff */
[----:B------:R-:W-:Y:S01]  /*1c70*/  @!P1 IADD3 R8, P2, R194, R38, RZ ;  /* 0x00000026c2089210 */ /* 0x000fe20007f5e0ff */
[----:B------:R-:W-:Y:S01]  /*1c80*/  IMAD R31, R21, UR6, RZ ;  /* 0x00000006151f7c24 */ /* 0x000fe2000f8e02ff */
[----:B------:R-:W-:Y:S01]  /*1c90*/  ISETP.GE.AND P5, PT, R30, R13, PT ;  /* 0x0000000d1e00720c */ /* 0x000fe20003fa6270 */
[----:B------:R1:W-:Y:S01]  /*1ca0*/  @!P3 LDGSTS.E.BYPASS.LTC128B.128 [R29+0x1800], desc[UR8][R2.64] ;  /* 0x01800000021dbfae */ /* 0x0003e2000b901d48 */
[----:B------:R-:W-:Y:S01]  /*1cb0*/  @!P1 IADD3.X R9, R5, R39, R4, P2, !PT ;  /* 0x0000002705099210 */ /* 0x000fe200017fe404 */
[----:B------:R-:W-:Y:S01]  /*1cc0*/  VIADD R4, R232, 0xe0 ;  /* 0x000000e0e8047836 */ /* 0x000fe20000000000 */
[----:B------:R-:W-:Y:S01]  /*1cd0*/  ISETP.GE.AND P3, PT, R26, R13, PT ;  /* 0x0000000d1a00720c */ /* 0x000fe20003f66270 */
[----:B---3--:R-:W-:-:S05]  /*1ce0*/  VIADD R32, R232, 0x60 ;  /* 0x00000060e8207836 */ /* 0x008fca0000000000 */
[----:B------:R-:W-:Y:S01]  /*1cf0*/  ISETP.GE.AND P0, PT, R32, R13, PT ;  /* 0x0000000d2000720c */ /* 0x000fe20003f06270 */
[----:B--2---:R-:W2:Y:S01]  /*1d00*/  @!P4 S2R R27, SR_CgaCtaId ;  /* 0x00000000001bc919 */ /* 0x004ea20000008800 */
[----:B----4-:R-:W-:-:S05]  /*1d10*/  @!P1 LEA R36, P2, R8, R6, 0x1 ;  /* 0x0000000608249211 */ /* 0x010fca00078408ff */
[----:B------:R-:W3:Y:S01]  /*1d20*/  @!P3 S2R R23, SR_CgaCtaId ;  /* 0x000000000017b919 */ /* 0x000ee20000008800 */
[----:B------:R-:W-:Y:S02]  /*1d30*/  @!P1 LEA.HI.X R37, R8, R7, R9, 0x1, P2 ;  /* 0x0000000708259211 */ /* 0x000fe400010f0c09 */
[----:B------:R-:W-:Y:S01]  /*1d40*/  ISETP.GE.AND P2, PT, R4, R13, PT ;  /* 0x0000000d0400720c */ /* 0x000fe20003f46270 */
[----:B------:R-:W4:Y:S02]  /*1d50*/  @!P5 S2R R8, SR_CgaCtaId ;  /* 0x000000000008d919 */ /* 0x000f240000008800 */
[----:B------:R-:W2:Y:S01]  /*1d60*/  @!P0 LDC.64 R6, c[0x0][0x218] ;  /* 0x00008600ff068b82 */ /* 0x000ea20000000a00 */
[----:B-1----:R-:W-:Y:S01]  /*1d70*/  @!P1 MOV R2, 0x400 ;  /* 0x0000040000029802 */ /* 0x002fe20000000f00 */
[----:B------:R-:W1:Y:S01]  /*1d80*/  @!P0 S2R R9, SR_CgaCtaId ;  /* 0x0000000000098919 */ /* 0x000e620000008800 */
[----:B------:R-:W-:Y:S02]  /*1d90*/  @!P0 IMAD.MOV.U32 R3, RZ, RZ, R5 ;  /* 0x000000ffff038224 */ /* 0x000fe400078e0005 */
[----:B------:R-:W-:Y:S01]  /*1da0*/  @!P1 LEA R11, R11, R2, 0x18 ;  /* 0x000000020b0b9211 */ /* 0x000fe200078ec0ff */
[----:B------:R-:W-:-:S02]  /*1db0*/  @!P0 IMAD.MOV.U32 R2, RZ, RZ, R194 ;  /* 0x000000ffff028224 */ /* 0x000fc400078e00c2 */
[----:B------:R-:W-:Y:S02]  /*1dc0*/  @!P0 IMAD R10, R193, 0x60, RZ ;  /* 0x00000060c10a8824 */ /* 0x000fe400078e02ff */
[----:B------:R-:W4:Y:S01]  /*1dd0*/  @!P2 S2R R29, SR_CgaCtaId ;  /* 0x00000000001da919 */ /* 0x000f220000008800 */
[----:B------:R-:W-:Y:S02]  /*1de0*/  @!P1 IMAD R11, R16, 0x2, R11 ;  /* 0x00000002100b9824 */ /* 0x000fe400078e020b */
[----:B------:R-:W-:Y:S02]  /*1df0*/  @!P0 IMAD.WIDE.U32 R34, R192, 0x60, R2 ;  /* 0x00000060c0228825 */ /* 0x000fe400078e0002 */
[----:B------:R-:W4:Y:S01]  /*1e00*/  @!P5 LDC.64 R2, c[0x0][0x218] ;  /* 0x00008600ff02db82 */ /* 0x000f220000000a00 */
[----:B------:R3:W-:Y:S01]  /*1e10*/  @!P1 LDGSTS.E.BYPASS.LTC128B.128 [R11+0x2000], desc[UR8][R36.64] ;  /* 0x02000000240b9fae */ /* 0x0007e2000b901d48 */
[----:B------:R-:W-:Y:S01]  /*1e20*/  @!P0 IMAD.IADD R10, R35, 0x1, R10 ;  /* 0x00000001230a8824 */ /* 0x000fe200078e020a */
[----:B--2---:R-:W-:-:S02]  /*1e30*/  @!P0 LEA R38, P1, R34, R6, 0x1 ;  /* 0x0000000622268211 */ /* 0x004fc400078208ff */
[----:B------:R-:W-:Y:S02]  /*1e40*/  @!P0 MOV R6, 0x400 ;  /* 0x0000040000068802 */ /* 0x000fe40000000f00 */
[----:B------:R-:W-:Y:S02]  /*1e50*/  @!P0 LEA.HI.X R39, R34, R7, R10, 0x1, P1 ;  /* 0x0000000722278211 */ /* 0x000fe400008f0c0a */
[----:B------:R-:W-:Y:S02]  /*1e60*/  @!P4 MOV R10, 0x400 ;  /* 0x00000400000ac802 */ /* 0x000fe40000000f00 */
[----:B------:R-:W-:Y:S02]  /*1e70*/  ISETP.GE.AND P1, PT, R22, R13, PT ;  /* 0x0000000d1600720c */ /* 0x000fe40003f26270 */
[----:B-1----:R-:W-:Y:S02]  /*1e80*/  @!P0 LEA R9, R9, R6, 0x18 ;  /* 0x0000000609098211 */ /* 0x002fe400078ec0ff */
[----:B------:R-:W-:-:S02]  /*1e90*/  @!P3 MOV R6, 0x400 ;  /* 0x000004000006b802 */ /* 0x000fc40000000f00 */
[----:B------:R-:W-:Y:S01]  /*1ea0*/  @!P4 LEA R27, R27, R10, 0x18 ;  /* 0x0000000a1b1bc211 */ /* 0x000fe200078ec0ff */
[----:B------:R-:W-:Y:S01]  /*1eb0*/  @!P0 IMAD R33, R16, 0x2, R9 ;  /* 0x0000000210218824 */ /* 0x000fe200078e0209 */
[----:B------:R-:W-:Y:S02]  /*1ec0*/  @!P5 MOV R7, 0x400 ;  /* 0x000004000007d802 */ /* 0x000fe40000000f00 */
[----:B---3--:R-:W-:Y:S01]  /*1ed0*/  @!P3 LEA R23, R23, R6, 0x18 ;  /* 0x000000061717b211 */ /* 0x008fe200078ec0ff */
[----:B------:R-:W1:Y:S01]  /*1ee0*/  @!P4 LDC.64 R10, c[0x0][0x218] ;  /* 0x00008600ff0acb82 */ /* 0x000e620000000a00 */
[----:B------:R2:W-:Y:S01]  /*1ef0*/  @!P0 LDGSTS.E.BYPASS.LTC128B.128 [R33+0x2800], desc[UR8][R38.64] ;  /* 0x0280000026218fae */ /* 0x0005e2000b901d48 */
[----:B------:R-:W-:Y:S01]  /*1f00*/  @!P2 MOV R22, 0x400 ;  /* 0x000004000016a802 */ /* 0x000fe20000000f00 */
[----:B------:R-:W-:Y:S01]  /*1f10*/  IMAD.WIDE.U32 R36, R20, UR6, R24 ;  /* 0x0000000614247c25 */ /* 0x000fe2000f8e0018 */
[----:B------:R-:W-:Y:S02]  /*1f20*/  @!P5 LEA R6, P0, R192, R194, 0x7 ;  /* 0x000000c2c006d211 */ /* 0x000fe400078038ff */
[----:B----4-:R-:W-:Y:S01]  /*1f30*/  @!P5 LEA R7, R8, R7, 0x18 ;  /* 0x000000070807d211 */ /* 0x010fe200078ec0ff */
[----:B------:R-:W-:Y:S01]  /*1f40*/  @!P4 IMAD R24, R193, 0xa0, RZ ;  /* 0x000000a0c118c824 */ /* 0x000fe200078e02ff */
[----:B------:R-:W-:Y:S01]  /*1f50*/  @!P2 LEA R21, R29, R22, 0x18 ;  /* 0x000000161d15a211 */ /* 0x000fe200078ec0ff */
[----:B------:R-:W3:Y:S01]  /*1f60*/  @!P3 LDC.64 R8, c[0x0][0x218] ;  /* 0x00008600ff08bb82 */ /* 0x000ee20000000a00 */
[----:B------:R-:W-:Y:S01]  /*1f70*/  @!P5 LEA.HI.X R29, R192, R5, R193, 0x7, P0 ;  /* 0x00000005c01dd211 */ /* 0x000fe200000f3cc1 */
[----:B------:R-:W-:Y:S01]  /*1f80*/  @!P5 IMAD R25, R16, 0x2, R7 ;  /* 0x000000021019d824 */ /* 0x000fe200078e0207 */
[----:B------:R-:W-:Y:S01]  /*1f90*/  @!P5 LEA R34, P0, R6, R2, 0x1 ;  /* 0x000000020622d211 */ /* 0x000fe200078008ff */
[----:B------:R-:W-:-:S02]  /*1fa0*/  @!P3 IMAD.MOV.U32 R7, RZ, RZ, R5 ;  /* 0x000000ffff07b224 */ /* 0x000fc400078e0005 */
[----:B------:R-:W-:Y:S01]  /*1fb0*/  IMAD R22, R20, UR7, R31 ;  /* 0x0000000714167c24 */ /* 0x000fe2000f8e021f */
[----:B------:R-:W-:Y:S01]  /*1fc0*/  @!P5 LEA.HI.X R35, R6, R3, R29, 0x1, P0 ;  /* 0x000000030623d211 */ /* 0x000fe200000f0c1d */
[----:B------:R-:W-:Y:S01]  /*1fd0*/  @!P3 IMAD.MOV.U32 R6, RZ, RZ, R194 ;  /* 0x000000ffff06b224 */ /* 0x000fe200078e00c2 */
[----:B------:R-:W4:Y:S01]  /*1fe0*/  @!P2 LDC.64 R2, c[0x0][0x218] ;  /* 0x00008600ff02ab82 */ /* 0x000f220000000a00 */
[----:B------:R-:W-:Y:S01]  /*1ff0*/  @!P3 IMAD R20, R193, 0xc0, RZ ;  /* 0x000000c0c114b824 */ /* 0x000fe200078e02ff */
[----:B------:R-:W-:Y:S01]  /*2000*/  ULDC.64 UR6, c[0x0][0x220] ;  /* 0x0000880000067ab9 */ /* 0x000fe20000000a00 */
[----:B------:R-:W-:Y:S01]  /*2010*/  @!P3 IMAD.WIDE.U32 R40, R192, 0xc0, R6 ;  /* 0x000000c0c028b825 */ /* 0x000fe200078e0006 */
[----:B------:R3:W-:Y:S01]  /*2020*/  @!P5 LDGSTS.E.BYPASS.LTC128B.128 [R25+0x3000], desc[UR8][R34.64] ;  /* 0x030000002219dfae */ /* 0x0007e2000b901d48 */
[----:B------:R-:W-:Y:S02]  /*2030*/  IADD3 R19, P5, R232, R19, RZ ;  /* 0x00000013e8137210 */ /* 0x000fe40007fbe0ff */
[----:B------:R-:W-:Y:S01]  /*2040*/  @!P3 IMAD.IADD R20, R41, 0x1, R20 ;  /* 0x000000012914b824 */ /* 0x000fe200078e0214 */
[----:B------:R-:W4:Y:S01]  /*2050*/  LDC.64 R6, c[0x0][0x250] ;  /* 0x00009400ff067b82 */ /* 0x000f220000000a00 */
[----:B------:R-:W-:-:S02]  /*2060*/  @!P4 IMAD R27, R16, 0x2, R27 ;  /* 0x00000002101bc824 */ /* 0x000fc400078e021b */
[----:B--2---:R-:W-:Y:S02]  /*2070*/  @!P4 IMAD.MOV.U32 R38, RZ, RZ, R194 ;  /* 0x000000ffff26c224 */ /* 0x004fe400078e00c2 */
[----:B------:R-:W-:Y:S02]  /*2080*/  @!P4 IMAD.MOV.U32 R39, RZ, RZ, R5 ;  /* 0x000000ffff27c224 */ /* 0x000fe400078e0005 */
[----:B------:R-:W-:Y:S02]  /*2090*/  @!P3 IMAD R23, R16, 0x2, R23 ;  /* 0x000000021017b824 */ /* 0x000fe400078e0217 */
[----:B------:R-:W-:-:S04]  /*20a0*/  @!P4 IMAD.WIDE.U32 R38, R192, 0xa0, R38 ;  /* 0x000000a0c026c825 */ /* 0x000fc800078e0026 */
[----:B------:R-:W-:Y:S01]  /*20b0*/  @!P4 IMAD.IADD R24, R39, 0x1, R24 ;  /* 0x000000012718c824 */ /* 0x000fe200078e0218 */
[----:B-1----:R-:W-:Y:S01]  /*20c0*/  @!P4 LEA R10, P0, R38, R10, 0x1 ;  /* 0x0000000a260ac211 */ /* 0x002fe200078008ff */
[----:B------:R-:W-:Y:S02]  /*20d0*/  @!P2 IMAD R21, R16, 0x2, R21 ;  /* 0x000000021015a824 */ /* 0x000fe400078e0215 */
[----:B------:R-:W-:Y:S01]  /*20e0*/  IMAD.X R17, R233, 0x1, R17, P5 ;  /* 0x00000001e9117824 */ /* 0x000fe200028e0611 */
[----:B------:R-:W-:Y:S01]  /*20f0*/  @!P4 LEA.HI.X R11, R38, R11, R24, 0x1, P0 ;  /* 0x0000000b260bc211 */ /* 0x000fe200000f0c18 */
[----:B------:R-:W-:Y:S01]  /*2100*/  @!P2 IMAD.MOV.U32 R24, RZ, RZ, R194 ;  /* 0x000000ffff18a224 */ /* 0x000fe200078e00c2 */
[----:B---3--:R-:W-:Y:S01]  /*2110*/  @!P3 LEA R42, P0, R40, R8, 0x1 ;  /* 0x00000008282ab211 */ /* 0x008fe200078008ff */
[----:B------:R-:W-:Y:S01]  /*2120*/  @!P2 IMAD R8, R193, 0xe0, RZ ;  /* 0x000000e0c108a824 */ /* 0x000fe200078e02ff */
[----:B------:R-:W-:Y:S01]  /*2130*/  ISETP.GE.AND P5, PT, R32, R13, PT ;  /* 0x0000000d2000720c */ /* 0x000fe20003fa6270 */
[----:B------:R-:W-:Y:S01]  /*2140*/  @!P2 IMAD.MOV.U32 R25, RZ, RZ, R5 ;  /* 0x000000ffff19a224 */ /* 0x000fe200078e0005 */
[----:B------:R-:W-:Y:S01]  /*2150*/  @!P3 LEA.HI.X R43, R40, R9, R20, 0x1, P0 ;  /* 0x00000009282bb211 */ /* 0x000fe200000f0c14 */
[----:B------:R-:W-:Y:S01]  /*2160*/  @!P4 LDGSTS.E.BYPASS.LTC128B.128 [R27+0x3800], desc[UR8][R10.64] ;  /* 0x038000000a1bcfae */ /* 0x000fe2000b901d48 */
[----:B------:R-:W-:Y:S01]  /*2170*/  IMAD.IADD R37, R37, 0x1, R22 ;  /* 0x0000000125257824 */ /* 0x000fe200078e0216 */
[-C--:B------:R-:W-:Y:S01]  /*2180*/  ISETP.GE.AND P4, PT, R30, R13.reuse, PT ;  /* 0x0000000d1e00720c */ /* 0x080fe20003f86270 */
[----:B------:R-:W-:Y:S01]  /*2190*/  @!P2 IMAD.WIDE.U32 R38, R192, 0xe0, R24 ;  /* 0x000000e0c026a825 */ /* 0x000fe200078e0018 */
[----:B------:R-:W-:Y:S01]  /*21a0*/  @!P3 LDGSTS.E.BYPASS.LTC128B.128 [R23+0x4000], desc[UR8][R42.64] ;  /* 0x040000002a17bfae */ /* 0x000fe2000b901d48 */
[----:B------:R-:W-:-:S02]  /*21b0*/  ISETP.GE.AND P3, PT, R232, R13, PT ;  /* 0x0000000de800720c */ /* 0x000fc40003f66270 */
[----:B------:R-:W-:Y:S01]  /*21c0*/  @!P2 IMAD.IADD R8, R39, 0x1, R8 ;  /* 0x000000012708a824 */ /* 0x000fe200078e0208 */
[----:B----4-:R-:W-:Y:S01]  /*21d0*/  @!P2 LEA R2, P0, R38, R2, 0x1 ;  /* 0x000000022602a211 */ /* 0x010fe200078008ff */
[----:B------:R-:W-:-:S03]  /*21e0*/  IMAD.WIDE.U32 R36, R19, R6, R36 ;  /* 0x0000000613247225 */ /* 0x000fc600078e0024 */
[----:B------:R-:W-:Y:S01]  /*21f0*/  @!P2 LEA.HI.X R3, R38, R3, R8, 0x1, P0 ;  /* 0x000000032603a211 */ /* 0x000fe200000f0c08 */
[----:B------:R-:W-:Y:S01]  /*2200*/  IMAD R8, R17, R6, RZ ;  /* 0x0000000611087224 */ /* 0x000fe200078e02ff */
[----:B------:R-:W-:Y:S01]  /*2210*/  LEA R224, P0, R36, UR6, 0x1 ;  /* 0x0000000624e07c11 */ /* 0x000fe2000f8008ff */
[----:B------:R-:W-:Y:S02]  /*2220*/  IMAD.SHL.U32 R9, R6, 0x20, RZ ;  /* 0x0000002006097824 */ /* 0x000fe400078e00ff */
[----:B------:R1:W-:Y:S01]  /*2230*/  @!P2 LDGSTS.E.BYPASS.LTC128B.128 [R21+0x4800], desc[UR8][R2.64] ;  /* 0x048000000215afae */ /* 0x0003e2000b901d48 */
[----:B------:R-:W-:Y:S02]  /*2240*/  IMAD R8, R19, R7, R8 ;  /* 0x0000000713087224 */ /* 0x000fe400078e0208 */
[----:B------:R-:W-:Y:S01]  /*2250*/  @!P1 LEA R20, P2, R9, R224, 0x1 ;  /* 0x000000e009149211 */ /* 0x000fe200078408ff */
[----:B------:R-:W0:Y:S01]  /*2260*/  LDGDEPBAR ;  /* 0x00000000000079af */ /* 0x000e220000000000 */
[----:B------:R-:W-:-:S05]  /*2270*/  IMAD.IADD R8, R37, 0x1, R8 ;  /* 0x0000000125087824 */ /* 0x000fca00078e0208 */
[----:B------:R-:W-:Y:S02]  /*2280*/  LEA.HI.X R223, R36, UR7, R8, 0x1, P0 ;  /* 0x0000000724df7c11 */ /* 0x000fe400080f0c08 */
[----:B------:R-:W-:Y:S02]  /*2290*/  SHF.L.U64.HI R8, R6, 0x5, R7 ;  /* 0x0000000506087819 */ /* 0x000fe40000010207 */
[----:B------:R-:W-:Y:S01]  /*22a0*/  ISETP.GE.AND P0, PT, R18, R13, PT ;  /* 0x0000000d1200720c */ /* 0x000fe20003f06270 */
[----:B------:R-:W-:Y:S01]  /*22b0*/  @!P3 IMAD.MOV.U32 R225, RZ, RZ, R223 ;  /* 0x000000ffffe1b224 */ /* 0x000fe200078e00df */
[----:B-1----:R-:W-:Y:S01]  /*22c0*/  LOP3.LUT R3, R14, 0xfffffff8, RZ, 0xc0, !PT ;  /* 0xfffffff80e037812 */ /* 0x002fe200078ec0ff */
[----:B------:R-:W-:-:S04]  /*22d0*/  DEPBAR.LE SB0, 0x0 ;  /* 0x000080000000791a */ /* 0x000fc80000000000 */
[----:B------:R-:W-:Y:S01]  /*22e0*/  BAR.SYNC.DEFER_BLOCKING 0x0 ;  /* 0x0000000000007b1d */ /* 0x000fe20000010000 */
[----:B------:R-:W-:Y:S01]  /*22f0*/  @!P1 LEA.HI.X R21, R9, R223, R8, 0x1, P2 ;  /* 0x000000df09159211 */ /* 0x000fe200010f0c08 */
[C---:B------:R-:W-:Y:S01]  /*2300*/  IMAD.IADD R3, R198.reuse, 0x1, -R3 ;  /* 0x00000001c6037824 */ /* 0x040fe200078e0a03 */
[----:B------:R-:W-:Y:S02]  /*2310*/  LOP3.LUT R9, R15, 0xfffffff0, RZ, 0xc0, !PT ;  /* 0xfffffff00f097812 */ /* 0x000fe400078ec0ff */
[----:B------:R-:W-:Y:S02]  /*2320*/  SHF.R.S32.HI R8, RZ, 0x4, R15 ;  /* 0x00000004ff087819 */ /* 0x000fe4000001140f */
[----:B------:R-:W-:Y:S01]  /*2330*/  LEA.HI R14, R3, R3, RZ, 0x1 ;  /* 0x00000003030e7211 */ /* 0x000fe200078f08ff */
[----:B------:R-:W-:Y:S01]  /*2340*/  IMAD.IADD R200, R198, 0x1, -R9 ;  /* 0x00000001c6c87824 */ /* 0x000fe200078e0a09 */
[----:B------:R-:W-:Y:S02]  /*2350*/  LEA.HI R15, R15, R8, RZ, 0x1 ;  /* 0x000000080f0f7211 */ /* 0x000fe400078f08ff */
[----:B------:R-:W-:-:S02]  /*2360*/  SHF.R.S32.HI R2, RZ, 0x1, R14 ;  /* 0x00000001ff027819 */ /* 0x000fc4000001140e */
[----:B------:R-:W-:Y:S02]  /*2370*/  LEA.HI R9, R200, R200, RZ, 0x1 ;  /* 0x000000c8c8097211 */ /* 0x000fe400078f08ff */
[----:B------:R-:W-:Y:S02]  /*2380*/  ISETP.GE.AND P2, PT, R26, R13, PT ;  /* 0x0000000d1a00720c */ /* 0x000fe40003f46270 */
[--C-:B------:R-:W-:Y:S02]  /*2390*/  SHF.R.S32.HI R17, RZ, 0x1, R9.reuse ;  /* 0x00000001ff117819 */ /* 0x100fe40000011409 */
[----:B------:R-:W-:Y:S02]  /*23a0*/  SHF.R.S32.HI R16, RZ, 0x1f, R9 ;  /* 0x0000001fff107819 */ /* 0x000fe40000011409 */
[----:B------:R-:W-:Y:S02]  /*23b0*/  LOP3.LUT R15, R15, 0xfffffffe, RZ, 0xc0, !PT ;  /* 0xfffffffe0f0f7812 */ /* 0x000fe400078ec0ff */
[----:B------:R-:W-:Y:S01]  /*23c0*/  LEA.HI R16, R16, R17, RZ, 0x2 ;  /* 0x0000001110107211 */ /* 0x000fe200078f10ff */
[----:B------:R-:W-:Y:S01]  /*23d0*/  @P3 STS [R229+0x5000], RZ ;  /* 0x005000ffe5003388 */ /* 0x000fe20000000800 */
[----:B------:R-:W-:Y:S01]  /*23e0*/  LOP3.LUT R14, R14, 0x7fffffe, RZ, 0xc0, !PT ;  /* 0x07fffffe0e0e7812 */ /* 0x000fe200078ec0ff */
[----:B------:R-:W-:Y:S01]  /*23f0*/  IMAD.IADD R15, R8, 0x1, -R15 ;  /* 0x00000001080f7824 */ /* 0x000fe200078e0a0f */
[----:B------:R-:W-:Y:S01]  /*2400*/  LOP3.LUT R9, R9, 0x7fffffe, RZ, 0xc0, !PT ;  /* 0x07fffffe09097812 */ /* 0x000fe200078ec0ff */
[----:B------:R-:W-:Y:S01]  /*2410*/  @P3 STS [R229+0x5004], RZ ;  /* 0x005004ffe5003388 */ /* 0x000fe20000000800 */
[----:B------:R-:W-:-:S03]  /*2420*/  @!P5 IMAD R8, R7, 0xc0, RZ ;  /* 0x000000c00708d824 */ /* 0x000fc600078e02ff */
[----:B------:R-:W-:Y:S04]  /*2430*/  @P3 STS.64 [R229+0x5008], RZ ;  /* 0x005008ffe5003388 */ /* 0x000fe80000000a00 */
[----:B------:R-:W-:Y:S01]  /*2440*/  @!PT LDS RZ, [RZ] ;  /* 0x00000000fffff984 */ /* 0x000fe20000000800 */
[----:B------:R-:W-:Y:S01]  /*2450*/  @!PT LDS RZ, [RZ] ;  /* 0x00000000fffff984 */ /* 0x000fe20000000800 */
[----:B------:R-:W-:Y:S01]  /*2460*/  @!PT LDS RZ, [RZ] ;  /* 0x00000000fffff984 */ /* 0x000fe20000000800 */
[----:B------:R1:W-:Y:S01]  /*2470*/  @!P3 LDGSTS.E.BYPASS.LTC128B.128 [R229+0x5000], desc[UR8][R224.64] ;  /* 0x05000000e0e5bfae */ /* 0x0003e2000b901d48 */
[----:B------:R-:W-:-:S03]  /*2480*/  ISETP.GE.AND P3, PT, R28, R13, PT ;  /* 0x0000000d1c00720c */ /* 0x000fc60003f66270 */
[----:B------:R-:W-:Y:S04]  /*2490*/  @P1 STS.128 [R229+0x5800], RZ ;  /* 0x005800ffe5001388 */ /* 0x000fe80000000c00 */
[----:B------:R-:W-:Y:S01]  /*24a0*/  @!PT LDS RZ, [RZ] ;  /* 0x00000000fffff984 */ /* 0x000fe20000000800 */
[----:B------:R-:W-:Y:S01]  /*24b0*/  @!PT LDS RZ, [RZ] ;  /* 0x00000000fffff984 */ /* 0x000fe20000000800 */
[----:B------:R-:W-:Y:S01]  /*24c0*/  @!PT LDS RZ, [RZ] ;  /* 0x00000000fffff984 */ /* 0x000fe20000000800 */
[----:B------:R2:W-:Y:S01]  /*24d0*/  @!P1 LDGSTS.E.BYPASS.LTC128B.128 [R229+0x5800], desc[UR8][R20.64] ;  /* 0x0580000014e59fae */ /* 0x0005e2000b901d48 */
[----:B------:R-:W-:-:S03]  /*24e0*/  @!P0 LEA R10, P1, R6, R224, 0x7 ;  /* 0x000000e0060a8211 */ /* 0x000fc600078238ff */
[----:B------:R-:W-:Y:S01]  /*24f0*/  @P0 STS.128 [R229+0x6000], RZ ;  /* 0x006000ffe5000388 */ /* 0x000fe20000000c00 */
[----:B------:R-:W-:Y:S02]  /*2500*/  @!P0 LEA.HI.X R11, R6, R223, R7, 0x7, P1 ;  /* 0x000000df060b8211 */ /* 0x000fe400008f3c07 */
[----:B------:R-:W-:Y:S01]  /*2510*/  ISETP.GE.AND P1, PT, R4, R13, PT ;  /* 0x0000000d0400720c */ /* 0x000fe20003f26270 */
[----:B------:R-:W-:Y:S02]  /*2520*/  IMAD.SHL.U32 R4, R2, 0x40, RZ ;  /* 0x0000004002047824 */ /* 0x000fe400078e00ff */
[----:B------:R-:W-:Y:S01]  /*2530*/  @!PT LDS RZ, [RZ] ;  /* 0x00000000fffff984 */ /* 0x000fe20000000800 */
[----:B------:R-:W-:Y:S01]  /*2540*/  @!PT LDS RZ, [RZ] ;  /* 0x00000000fffff984 */ /* 0x000fe20000000800 */
[----:B------:R-:W-:Y:S01]  /*2550*/  @!PT LDS RZ, [RZ] ;  /* 0x00000000fffff984 */ /* 0x000fe20000000800 */
[----:B------:R3:W-:Y:S03]  /*2560*/  @!P0 LDGSTS.E.BYPASS.LTC128B.128 [R229+0x6000], desc[UR8][R10.64] ;  /* 0x060000000ae58fae */ /* 0x0007e6000b901d48 */
[----:B------:R-:W-:Y:S01]  /*2570*/  LOP3.LUT R13, R4, 0xc0, RZ, 0xc0, !PT ;  /* 0x000000c0040d7812 */ /* 0x000fe200078ec0ff */
[----:B------:R-:W-:Y:S01]  /*2580*/  @P5 STS.128 [R229+0x6800], RZ ;  /* 0x006800ffe5005388 */ /* 0x000fe20000000c00 */
[----:B------:R-:W-:Y:S01]  /*2590*/  LOP3.LUT R4, R16, 0xfffffffc, RZ, 0xc0, !PT ;  /* 0xfffffffc10047812 */ /* 0x000fe200078ec0ff */
[----:B------:R-:W-:Y:S01]  /*25a0*/  IMAD.IADD R16, R3, 0x1, -R14 ;  /* 0x0000000103107824 */ /* 0x000fe200078e0a0e */
[----:B------:R-:W-:-:S02]  /*25b0*/  LOP3.LUT R12, R13, 0x8, R12, 0xf8, !PT ;  /* 0x000000080d0c7812 */ /* 0x000fc400078ef80c */
[----:B------:R-:W-:Y:S01]  /*25c0*/  SHF.R.U32.HI R13, RZ, 0x3, R13 ;  /* 0x00000003ff0d7819 */ /* 0x000fe2000001160d */
[----:B-1----:R-:W-:Y:S02]  /*25d0*/  @!P5 IMAD.MOV.U32 R225, RZ, RZ, R223 ;  /* 0x000000ffffe1d224 */ /* 0x002fe400078e00df */
[----:B------:R-:W-:Y:S01]  /*25e0*/  IMAD.IADD R4, R17, 0x1, -R4 ;  /* 0x0000000111047824 */ /* 0x000fe200078e0a04 */
[----:B------:R-:W-:Y:S01]  /*25f0*/  LOP3.LUT R14, R12, R13, RZ, 0x3c, !PT ;  /* 0x0000000d0c0e7212 */ /* 0x000fe200078e3cff */
[----:B------:R-:W-:Y:S01]  /*2600*/  IMAD R219, R15, 0x8, R16 ;  /* 0x000000080fdb7824 */ /* 0x000fe200078e0210 */
[----:B------:R-:W-:Y:S01]  /*2610*/  SHF.R.S32.HI R13, RZ, 0x1f, R200 ;  /* 0x0000001fff0d7819 */ /* 0x000fe200000114c8 */
[C---:B------:R-:W-:Y:S01]  /*2620*/  @!P5 IMAD.WIDE.U32 R16, R6.reuse, 0xc0, R224 ;  /* 0x000000c00610d825 */ /* 0x040fe200078e00e0 */
[----:B--2---:R-:W-:-:S03]  /*2630*/  @!P4 LEA R20, P0, R6, R224, 0x8 ;  /* 0x000000e00614c211 */ /* 0x004fc600078040ff */
[----:B------:R-:W-:Y:S01]  /*2640*/  @!P5 IMAD.IADD R17, R17, 0x1, R8 ;  /* 0x000000011111d824 */ /* 0x000fe200078e0208 */
[----:B------:R-:W-:Y:S01]  /*2650*/  LEA.HI R8, R13, R200, RZ, 0x3 ;  /* 0x000000c80d087211 */ /* 0x000fe200078f18ff */
[----:B------:R-:W-:Y:S01]  /*2660*/  @!P2 IMAD.MOV.U32 R225, RZ, RZ, R223 ;  /* 0x000000ffffe1a224 */ /* 0x000fe200078e00df */
[----:B------:R-:W-:Y:S01]  /*2670*/  @!P4 LEA.HI.X R21, R6, R223, R7, 0x8, P0 ;  /* 0x000000df0615c211 */ /* 0x000fe200000f4407 */
[----:B------:R-:W-:Y:S01]  /*2680*/  IMAD.SHL.U32 R3, R4, 0x40, RZ ;  /* 0x0000004004037824 */ /* 0x000fe200078e00ff */
[----:B------:R-:W-:Y:S01]  /*2690*/  @!PT LDS RZ, [RZ] ;  /* 0x00000000fffff984 */ /* 0x000fe20000000800 */
[----:B------:R-:W-:Y:S01]  /*26a0*/  @!PT LDS RZ, [RZ] ;  /* 0x00000000fffff984 */ /* 0x000fe20000000800 */
[----:B------:R-:W-:Y:S01]  /*26b0*/  @!PT LDS RZ, [RZ] ;  /* 0x00000000fffff984 */ /* 0x000fe20000000800 */
[----:B------:R-:W-:Y:S01]  /*26c0*/  @!P5 LDGSTS.E.BYPASS.LTC128B.128 [R229+0x6800], desc[UR8][R16.64] ;  /* 0x0680000010e5dfae */ /* 0x000fe2000b901d48 */
[----:B------:R-:W-:Y:S01]  /*26d0*/  IMAD.SHL.U32 R12, R15, 0x8, RZ ;  /* 0x000000080f0c7824 */ /* 0x000fe200078e00ff */
[----:B------:R-:W-:Y:S01]  /*26e0*/  LOP3.LUT P0, RZ, R2, 0x2, RZ, 0xc0, !PT ;  /* 0x0000000202ff7812 */ /* 0x000fe2000780c0ff */
[----:B------:R-:W-:Y:S01]  /*26f0*/  IMAD.U32 R219, R219, 0x20, R14 ;  /* 0x00000020dbdb7824 */ /* 0x000fe200078e000e */
[----:B------:R-:W-:Y:S01]  /*2700*/  LOP3.LUT R3, R3, 0xc0, RZ, 0xc0, !PT ;  /* 0x000000c003037812 */ /* 0x000fe200078ec0ff */
[----:B------:R-:W-:Y:S01]  /*2710*/  @!P2 IMAD.WIDE.U32 R14, R6, 0x180, R224 ;  /* 0x00000180060ea825 */ /* 0x000fe200078e00e0 */
[----:B------:R-:W-:Y:S01]  /*2720*/  @P4 STS.128 [R229+0x7000], RZ ;  /* 0x007000ffe5004388 */ /* 0x000fe20000000c00 */
[----:B------:R-:W-:-:S02]  /*2730*/  SEL R2, R56, 0xfffffff0, !P0 ;  /* 0xfffffff038027807 */ /* 0x000fc40004000000 */
[----:B------:R-:W-:Y:S01]  /*2740*/  IMAD.SHL.U32 R8, R8, 0x20, RZ ;  /* 0x0000002008087824 */ /* 0x000fe200078e00ff */
[----:B------:R-:W-:Y:S01]  /*2750*/  LOP3.LUT R12, R3, 0x8, R12, 0xf8, !PT ;  /* 0x00000008030c7812 */ /* 0x000fe200078ef80c */
[----:B------:R-:W-:Y:S01]  /*2760*/  @!P1 IMAD.MOV.U32 R225, RZ, RZ, R223 ;  /* 0x000000ffffe19224 */ /* 0x000fe200078e00df */
[----:B------:R-:W-:Y:S01]  /*2770*/  SHF.R.U32.HI R3, RZ, 0x3, R3 ;  /* 0x00000003ff037819 */ /* 0x000fe20000011603 */
[----:B------:R-:W-:Y:S01]  /*2780*/  IMAD.IADD R200, R200, 0x1, -R9 ;  /* 0x00000001c8c87824 */ /* 0x000fe200078e0a09 */
[----:B------:R-:W-:Y:S01]  /*2790*/  LOP3.LUT R199, R8, 0xffffff00, RZ, 0xc0, !PT ;  /* 0xffffff0008c77812 */ /* 0x000fe200078ec0ff */
[----:B------:R-:W-:Y:S01]  /*27a0*/  @!P1 IMAD R9, R7, 0x1c0, RZ ;  /* 0x000001c007099824 */ /* 0x000fe200078e02ff */
[----:B------:R-:W-:Y:S01]  /*27b0*/  LOP3.LUT R3, R12, R3, RZ, 0x3c, !PT ;  /* 0x000000030c037212 */ /* 0x000fe200078e3cff */
[----:B------:R-:W-:Y:S01]  /*27c0*/  @!P1 IMAD.WIDE.U32 R18, R6, 0x1c0, R224 ;  /* 0x000001c006129825 */ /* 0x000fe200078e00e0 */
[----:B------:R-:W-:Y:S01]  /*27d0*/  @!PT LDS RZ, [RZ] ;  /* 0x00000000fffff984 */ /* 0x000fe20000000800 */
[----:B------:R-:W-:Y:S01]  /*27e0*/  @!PT LDS RZ, [RZ] ;  /* 0x00000000fffff984 */ /* 0x000fe20000000800 */
[----:B------:R-:W-:Y:S01]  /*27f0*/  @!PT LDS RZ, [RZ] ;  /* 0x00000000fffff984 */ /* 0x000fe20000000800 */
[----:B------:R-:W-:Y:S01]  /*2800*/  @!P4 LDGSTS.E.BYPASS.LTC128B.128 [R229+0x7000], desc[UR8][R20.64] ;  /* 0x0700000014e5cfae */ /* 0x000fe2000b901d48 */
[----:B------:R-:W-:-:S02]  /*2810*/  LEA R219, R219, UR4, 0x1 ;  /* 0x00000004dbdb7c11 */ /* 0x000fc4000f8e08ff */
[----:B------:R-:W-:Y:S01]  /*2820*/  @!P1 IMAD.IADD R19, R19, 0x1, R9 ;  /* 0x0000000113139824 */ /* 0x000fe200078e0209 */
[----:B------:R-:W-:Y:S01]  /*2830*/  @P3 STS.128 [R229+0x7800], RZ ;  /* 0x007800ffe5003388 */ /* 0x000fe20000000c00 */
[----:B---3--:R-:W-:Y:S02]  /*2840*/  @!P3 IMAD.MOV.U32 R10, RZ, RZ, R224 ;  /* 0x000000ffff0ab224 */ /* 0x008fe400078e00e0 */
[----:B------:R-:W-:Y:S02]  /*2850*/  @!P3 IMAD.MOV.U32 R11, RZ, RZ, R223 ;  /* 0x000000ffff0bb224 */ /* 0x000fe400078e00df */
[----:B------:R-:W-:Y:S02]  /*2860*/  IMAD R9, R202, 0x200, R199 ;  /* 0x00000200ca097824 */ /* 0x000fe400078e02c7 */
[C---:B------:R-:W-:Y:S02]  /*2870*/  @!P2 IMAD R12, R7.reuse, 0x180, RZ ;  /* 0x00000180070ca824 */ /* 0x040fe400078e02ff */
[----:B------:R-:W-:-:S02]  /*2880*/  @!P3 IMAD R13, R7, 0x140, RZ ;  /* 0x00000140070db824 */ /* 0x000fc400078e02ff */
[----:B------:R-:W-:-:S04]  /*2890*/  @!P3 IMAD.WIDE.U32 R22, R6, 0x140, R10 ;  /* 0x000001400616b825 */ /* 0x000fc800078e000a */
[----:B------:R-:W-:Y:S02]  /*28a0*/  IMAD R8, R200, 0x20, R9 ;  /* 0x00000020c8087824 */ /* 0x000fe400078e0209 */
[----:B------:R-:W-:Y:S02]  /*28b0*/  @!P2 IMAD.IADD R11, R15, 0x1, R12 ;  /* 0x000000010f0ba824 */ /* 0x000fe400078e020c */
[----:B------:R-:W-:Y:S02]  /*28c0*/  @!P3 IMAD.IADD R13, R23, 0x1, R13 ;  /* 0x00000001170db824 */ /* 0x000fe400078e020d */
[----:B------:R-:W-:Y:S02]  /*28d0*/  @!P3 IMAD.MOV.U32 R12, RZ, RZ, R22 ;  /* 0x000000ffff0cb224 */ /* 0x000fe400078e0016 */
[----:B------:R-:W-:Y:S02]  /*28e0*/  IMAD.IADD R221, R3, 0x1, R8 ;  /* 0x0000000103dd7824 */ /* 0x000fe400078e0208 */
[----:B------:R-:W-:Y:S01]  /*28f0*/  @!P2 IMAD.MOV.U32 R10, RZ, RZ, R14 ;  /* 0x000000ffff0aa224 */ /* 0x000fe200078e000e */
[----:B------:R-:W-:Y:S01]  /*2900*/  @!PT LDS RZ, [RZ] ;  /* 0x00000000fffff984 */ /* 0x000fe20000000800 */
[----:B------:R-:W-:Y:S01]  /*2910*/  @!PT LDS RZ, [RZ] ;  /* 0x00000000fffff984 */ /* 0x000fe20000000800 */
[----:B------:R-:W-:Y:S01]  /*2920*/  @!PT LDS RZ, [RZ] ;  /* 0x00000000fffff984 */ /* 0x000fe20000000800 */
[----:B------:R1:W-:Y:S01]  /*2930*/  @!P3 LDGSTS.E.BYPASS.LTC128B.128 [R229+0x7800], desc[UR8][R12.64] ;  /* 0x078000000ce5bfae */ /* 0x0003e2000b901d48 */
[----:B------:R-:W-:Y:S01]  /*2940*/  IMAD R204, R2, 0x2, R219 ;  /* 0x0000000202cc7824 */ /* 0x000fe200078e02db */
[----:B------:R-:W-:Y:S01]  /*2950*/  LEA R221, R221, UR4, 0x1 ;  /* 0x00000004dddd7c11 */ /* 0x000fe2000f8e08ff */
[----:B------:R-:W-:Y:S01]  /*2960*/  IMAD R200, R200, 0x20, R199 ;  /* 0x00000020c8c87824 */ /* 0x000fe200078e02c7 */
[----:B------:R-:W-:Y:S03]  /*2970*/  @P2 STS.128 [R229+0x8000], RZ ;  /* 0x008000ffe5002388 */ /* 0x000fe60000000c00 */
[----:B------:R-:W-:Y:S01]  /*2980*/  IMAD.IADD R3, R3, 0x1, R200 ;  /* 0x0000000103037824 */ /* 0x000fe200078e02c8 */
        /* <DEDUP_REMOVED lines=8> */
[----:B------:R2:W-:Y:S01]  /*2a10*/  @!P1 LDGSTS.E.BYPASS.LTC128B.128 [R229+0x8800], desc[UR8][R18.64] ;  /* 0x0880000012e59fae */ /* 0x0005e2000b901d48 */
[----:B------:R-:W-:-:S03]  /*2a20*/  LOP3.LUT P1, RZ, R4, 0x2, RZ, 0xc0, !PT ;  /* 0x0000000204ff7812 */ /* 0x000fc6000782c0ff */
[----:B------:R-:W-:Y:S01]  /*2a30*/  LDSM.16.M88.4 R52, [R221] ;  /* 0x00000000dd34783b */ /* 0x000fe20000000200 */
[----:B------:R-:W-:Y:S02]  /*2a40*/  SEL R4, R56, 0xfffffff0, !P1 ;  /* 0xfffffff038047807 */ /* 0x000fe40004800000 */
[----:B------:R-:W-:Y:S01]  /*2a50*/  ISETP.GT.AND P1, PT, R195, 0x1, PT ;  /* 0x00000001c300780c */ /* 0x000fe20003f24270 */
[----:B------:R-:W3:Y:S02]  /*2a60*/  LDSM.16.M88.4 R36, [R219+0x1400] ;  /* 0x00140000db24783b */ /* 0x000ee40000000200 */
[----:B------:R-:W-:Y:S02]  /*2a70*/  IMAD R220, R4, 0x2, R221 ;  /* 0x0000000204dc7824 */ /* 0x000fe400078e02dd */
[----:B------:R-:W4:Y:S04]  /*2a80*/  LDSM.16.M88.4 R44, [R219+0x1000] ;  /* 0x00100000db2c783b */ /* 0x000f280000000200 */
[----:B-1----:R-:W2:Y:S04]  /*2a90*/  LDSM.16.M88.4 R12, [R219+0x2000] ;  /* 0x00200000db0c783b */ /* 0x002ea80000000200 */
[----:B------:R-:W-:Y:S04]  /*2aa0*/  LDSM.16.M88.4 R56, [R220] ;  /* 0x00000000dc38783b */ /* 0x000fe80000000200 */
[----:B------:R-:W1:Y:S04]  /*2ab0*/  LDSM.16.M88.4 R144, [R204+0x1400] ;  /* 0x00140000cc90783b */ /* 0x000e680000000200 */
        /* <DEDUP_REMOVED lines=15> */
[C---:B--2---:R-:W-:Y:S01]  /*2bb0*/  HMMA.16816.F32.BF16 R16, R52.reuse, R12, RZ ;  /* 0x0000000c3410723c */ /* 0x044fe200000418ff */
[----:B------:R-:W2:Y:S04]  /*2bc0*/  LDSM.16.M88.4 R76, [R219+0x4400] ;  /* 0x00440000db4c783b */ /* 0x000ea80000000200 */
[----:B------:R-:W2:Y:S01]  /*2bd0*/  LDSM.16.M88.4 R68, [R219+0x4800] ;  /* 0x00480000db44783b */ /* 0x000ea20000000200 */
[----:B------:R-:W-:Y:S03]  /*2be0*/  HMMA.16816.F32.BF16 R12, R52, R14, RZ ;  /* 0x0000000e340c723c */ /* 0x000fe600000418ff */
[----:B------:R-:W2:Y:S03]  /*2bf0*/  LDSM.16.M88.4 R152, [R219+0x4c00] ;  /* 0x004c0000db98783b */ /* 0x000ea60000000200 */
[C---:B-1----:R-:W-:Y:S01]  /*2c00*/  HMMA.16816.F32.BF16 R40, R56.reuse, R144, R40 ;  /* 0x000000903828723c */ /* 0x042fe20000041828 */
[----:B------:R-:W1:Y:S04]  /*2c10*/  LDSM.16.M88.4 R60, [R204+0x2000] ;  /* 0x00200000cc3c783b */ /* 0x000e680000000200 */
[----:B------:R-:W-:Y:S01]  /*2c20*/  LDSM.16.M88.4 R188, [R204+0x1800] ;  /* 0x00180000ccbc783b */ /* 0x000fe20000000200 */
[C---:B------:R-:W-:Y:S03]  /*2c30*/  HMMA.16816.F32.BF16 R36, R56.reuse, R146, R36 ;  /* 0x000000923824723c */ /* 0x040fe60000041824 */
[----:B------:R-:W1:Y:S03]  /*2c40*/  LDSM.16.M88.4 R144, [R204+0x4800] ;  /* 0x00480000cc90783b */ /* 0x000e660000000200 */
[C---:B------:R-:W-:Y:S01]  /*2c50*/  HMMA.16816.F32.BF16 R48, R56.reuse, R148, R48 ;  /* 0x000000943830723c */ /* 0x040fe20000041830 */
[----:B------:R-:W-:Y:S04]  /*2c60*/  LDSM.16.M88.4 R184, [R204+0x1c00] ;  /* 0x001c0000ccb8783b */ /* 0x000fe80000000200 */
[----:B------:R-:W-:Y:S01]  /*2c70*/  LDSM.16.M88.4 R180, [R204+0x2400] ;  /* 0x00240000ccb4783b */ /* 0x000fe20000000200 */
[----:B------:R-:W-:Y:S03]  /*2c80*/  HMMA.16816.F32.BF16 R44, R56, R150, R44 ;  /* 0x00000096382c723c */ /* 0x000fe6000004182c */
[----:B------:R-:W1:Y:S03]  /*2c90*/  LDSM.16.M88.4 R148, [R204+0x4400] ;  /* 0x00440000cc94783b */ /* 0x000e660000000200 */
[C---:B------:R-:W-:Y:S01]  /*2ca0*/  HMMA.16816.F32.BF16 R32, R52.reuse, R28, RZ ;  /* 0x0000001c3420723c */ /* 0x040fe200000418ff */
[----:B------:R-:W1:Y:S04]  /*2cb0*/  LDSM.16.M88.4 R176, [R204+0x2800] ;  /* 0x00280000ccb0783b */ /* 0x000e680000000200 */
[----:B------:R-:W1:Y:S01]  /*2cc0*/  LDSM.16.M88.4 R172, [R204+0x2c00] ;  /* 0x002c0000ccac783b */ /* 0x000e620000000200 */
[C---:B------:R-:W-:Y:S03]  /*2cd0*/  HMMA.16816.F32.BF16 R24, R52.reuse, R20, RZ ;  /* 0x000000143418723c */ /* 0x040fe600000418ff */
[----:B------:R-:W1:Y:S03]  /*2ce0*/  LDSM.16.M88.4 R168, [R204+0x3000] ;  /* 0x00300000cca8783b */ /* 0x000e660000000200 */
[C---:B------:R-:W-:Y:S01]  /*2cf0*/  HMMA.16816.F32.BF16 R8, R52.reuse, R140, RZ ;  /* 0x0000008c3408723c */ /* 0x040fe200000418ff */
[----:B------:R-:W1:Y:S04]  /*2d00*/  LDSM.16.M88.4 R164, [R204+0x3400] ;  /* 0x00340000cca4783b */ /* 0x000e680000000200 */
[----:B------:R-:W1:Y:S01]  /*2d10*/  LDSM.16.M88.4 R160, [R204+0x3800] ;  /* 0x00380000cca0783b */ /* 0x000e620000000200 */
[C---:B------:R-:W-:Y:S03]  /*2d20*/  HMMA.16816.F32.BF16 R136, R52.reuse, R132, RZ ;  /* 0x000000843488723c */ /* 0x040fe600000418ff */
[----:B------:R-:W1:Y:S03]  /*2d30*/  LDSM.16.M88.4 R156, [R204+0x3c00] ;  /* 0x003c0000cc9c783b */ /* 0x000e660000000200 */
[C---:B---3--:R-:W-:Y:S01]  /*2d40*/  HMMA.16816.F32.BF16 R128, R52.reuse, R124, RZ ;  /* 0x0000007c3480723c */ /* 0x048fe200000418ff */
[----:B------:R-:W0:Y:S05]  /*2d50*/  LDGDEPBAR ;  /* 0x00000000000079af */ /* 0x000e2a0000000000 */
[C---:B------:R-:W-:Y:S06]  /*2d60*/  HMMA.16816.F32.BF16 R120, R52.reuse, R116, RZ ;  /* 0x000000743478723c */ /* 0x040fec00000418ff */
[C---:B------:R-:W-:Y:S06]  /*2d70*/  HMMA.16816.F32.BF16 R112, R52.reuse, R108, RZ ;  /* 0x0000006c3470723c */ /* 0x040fec00000418ff */
[C---:B----4-:R-:W-:Y:S06]  /*2d80*/  HMMA.16816.F32.BF16 R104, R52.reuse, R100, RZ ;  /* 0x000000643468723c */ /* 0x050fec00000418ff */
        /* <DEDUP_REMOVED lines=20> */
[----:B------:R-:W-:Y:S01]  /*2ed0*/  HMMA.16816.F32.BF16 R12, R56, R62, R12 ;  /* 0x0000003e380c723c */ /* 0x000fe2000004180c */
[----:B------:R-:W1:Y:S01]  /*2ee0*/  LDSM.16.M88.4 R60, [R204+0x4c00] ;  /* 0x004c0000cc3c783b */ /* 0x000e620000000200 */
[----:B------:R-:W-:-:S04]  /*2ef0*/  DEPBAR.LE SB0, 0x0 ;  /* 0x000080000000791a */ /* 0x000fc80000000000 */
[C---:B------:R-:W-:Y:S06]  /*2f00*/  HMMA.16816.F32.BF16 R72, R56.reuse, R144, R72 ;  /* 0x000000903848723c */ /* 0x040fec0000041848 */
[C---:B------:R-:W-:Y:S01]  /*2f10*/  HMMA.16816.F32.BF16 R80, R56.reuse, R148, R80 ;  /* 0x000000943850723c */ /* 0x040fe20000041850 */
[----:B------:R-:W-:Y:S01]  /*2f20*/  IMAD.IADD R144, R198, 0x1, -R203 ;  /* 0x00000001c6907824 */ /* 0x000fe200078e0acb */
[----:B------:R-:W3:Y:S04]  /*2f30*/  @!P1 LDC.64 R148, c[0x0][0x218] ;  /* 0x00008600ff949b82 */ /* 0x000ee80000000a00 */
[----:B------:R-:W-:Y:S01]  /*2f40*/  SHF.R.S32.HI R145, RZ, 0x1f, R144 ;  /* 0x0000001fff917819 */ /* 0x000fe20000011490 */
[----:B------:R-:W-:Y:S03]  /*2f50*/  HMMA.16816.F32.BF16 R32, R56, R188, R32 ;  /* 0x000000bc3820723c */ /* 0x000fe60000041820 */
[----:B------:R-:W-:-:S03]  /*2f60*/  LEA.HI R236, R145, R144, RZ, 0x2 ;  /* 0x0000009091ec7211 */ /* 0x000fc600078f10ff */
[----:B------:R-:W-:Y:S01]  /*2f70*/  HMMA.16816.F32.BF16 R28, R56, R190, R28 ;  /* 0x000000be381c723c */ /* 0x000fe2000004181c */
[----:B------:R-:W-:-:S05]  /*2f80*/  SHF.R.S32.HI R236, RZ, 0x2, R236 ;  /* 0x00000002ffec7819 */ /* 0x000fca00000114ec */
[C---:B------:R-:W-:Y:S06]  /*2f90*/  HMMA.16816.F32.BF16 R24, R56.reuse, R184, R24 ;  /* 0x000000b83818723c */ /* 0x040fec0000041818 */
[----:B------:R-:W-:Y:S01]  /*2fa0*/  HMMA.16816.F32.BF16 R20, R56, R186, R20 ;  /* 0x000000ba3814723c */ /* 0x000fe20000041814 */
[----:B---3--:R-:W-:-:S04]  /*2fb0*/  @!P1 LEA R234, P0, R194, R148, 0x1 ;  /* 0x00000094c2ea9211 */ /* 0x008fc800078008ff */
[----:B------:R-:W-:Y:S01]  /*2fc0*/  @!P1 LEA.HI.X R235, R194, R149, R5, 0x1, P0 ;  /* 0x00000095c2eb9211 */ /* 0x000fe200000f0c05 */
        /* <DEDUP_REMOVED lines=16> */
[C---:B------:R-:W-:Y:S06]  /*30d0*/  HMMA.16816.F32.BF16 R76, R56.reuse, R150, R76 ;  /* 0x00000096384c723c */ /* 0x040fec000004184c */
[C---:B------:R-:W-:Y:S06]  /*30e0*/  HMMA.16816.F32.BF16 R68, R56.reuse, R146, R68 ;  /* 0x000000923844723c */ /* 0x040fec0000041844 */
[C---:B-1----:R-:W-:Y:S06]  /*30f0*/  HMMA.16816.F32.BF16 R64, R56.reuse, R60, R64 ;  /* 0x0000003c3840723c */ /* 0x042fec0000041840 */
[----:B------:R-:W-:Y:S07]  /*3100*/  HMMA.16816.F32.BF16 R52, R56, R62, R52 ;  /* 0x0000003e3834723c */ /* 0x000fee0000041834 */
[----:B------:R-:W-:-:S04]  /*3110*/  IADD3 R57, R201, 0x1, R236 ;  /* 0x00000001c9397810 */ /* 0x000fc80007ffe0ec */
[----:B------:R-:W-:-:S05]  /*3120*/  IADD3 R57, R197, R57, -R228 ;  /* 0x00000039c5397210 */ /* 0x000fca0007ffe8e4 */
[----:B------:R-:W-:Y:S02]  /*3130*/  IMAD.IADD R150, R57, 0x1, R0 ;  /* 0x0000000139967824 */ /* 0x000fe400078e0200 */
[----:B------:R-:W-:Y:S02]  /*3140*/  IMAD.SHL.U32 R57, R198, 0x2, RZ ;  /* 0x00000002c6397824 */ /* 0x000fe400078e00ff */
[----:B------:R-:W-:Y:S01]  /*3150*/  VIADD R0, R219, 0x1000 ;  /* 0x00001000db007836 */ /* 0x000fe20000000000 */
[C---:B------:R-:W-:Y:S02]  /*3160*/  VIMNMX R151, R150.reuse, R197, PT ;  /* 0x000000c596977248 */ /* 0x040fe40003fe0100 */
[----:B------:R-:W-:Y:S01]  /*3170*/  VIADDMNMX R150, R150, 0x8, R197, PT ;  /* 0x0000000896967846 */ /* 0x000fe200038001c5 */
[----:B------:R-:W-:Y:S01]  /*3180*/  IMAD R218, R2, 0x2, R0 ;  /* 0x0000000202da7824 */ /* 0x000fe200078e0200 */
[----:B------:R-:W-:Y:S01]  /*3190*/  LOP3.LUT R57, R57, 0x6, RZ, 0xc0, !PT ;  /* 0x0000000639397812 */ /* 0x000fe200078ec0ff */
[----:B------:R-:W-:Y:S06]  /*31a0*/  BAR.SYNC.DEFER_BLOCKING 0x0 ;  /* 0x0000000000007b1d */ /* 0x000fec0000010000 */
[----:B------:R-:W-:Y:S05]  /*31b0*/  @!P1 BRA `(.L_x_1591) ;  /* 0x00000004007c9947 */ /* 0x000fea0003800000 */
        /* <DEDUP_REMOVED lines=18> */
[----:B------:R-:W-:Y:S01]  /*32e0*/  IMAD.HI.U32 R62, R61, R56, RZ ;  /* 0x000000383d3e7227 */ /* 0x000fe200078e00ff */
[----:B------:R-:W-:-:S03]  /*32f0*/  IADD3 R61, -R58, RZ, RZ ;  /* 0x000000ff3a3d7210 */ /* 0x000fc60007ffe1ff */
[----:B------:R-:W-:Y:S02]  /*3300*/  IMAD.MOV R63, RZ, RZ, -R62 ;  /* 0x000000ffff3f7224 */ /* 0x000fe400078e0a3e */
[C---:B------:R-:W-:Y:S01]  /*3310*/  IMAD R61, R0.reuse, R61, R2 ;  /* 0x0000003d003d7224 */ /* 0x040fe200078e0202 */
[----:B------:R-:W-:Y:S01]  /*3320*/  LOP3.LUT R2, RZ, R59, RZ, 0x33, !PT ;  /* 0x0000003bff027212 */ /* 0x000fe200078e33ff */
        /* <DEDUP_REMOVED lines=11> */
[----:B------:R-:W-:-:S05]  /*33e0*/  ISETP.GE.AND P2, PT, R0, RZ, PT ;  /* 0x000000ff0000720c */ /* 0x000fca0003f46270 */
[----:B------:R-:W-:Y:S02]  /*33f0*/  @P4 IADD3 R58, R58, 0x1, RZ ;  /* 0x000000013a3a4810 */ /* 0x000fe40007ffe0ff */
[----:B------:R-:W-:Y:S02]  /*3400*/  @P5 VIADD R62, R62, 0x1 ;  /* 0x000000013e3e5836 */ /* 0x000fe40000000000 */
[----:B------:R-:W-:-:S04]  /*3410*/  @!P0 IADD3 R58, -R58, RZ, RZ ;  /* 0x000000ff3a3a8210 */ /* 0x000fc80007ffe1ff */
[----:B------:R-:W-:-:S05]  /*3420*/  @!P2 IMAD.MOV R62, RZ, RZ, -R62 ;  /* 0x000000ffff3ea224 */ /* 0x000fca00078e0a3e */
[C---:B------:R-:W-:Y:S02]  /*3430*/  SEL R61, R2.reuse, R62, !P1 ;  /* 0x0000003e023d7207 */ /* 0x040fe40004800000 */
[----:B------:R-:W-:-:S03]  /*3440*/  SEL R2, R2, R58, !P1 ;  /* 0x0000003a02027207 */ /* 0x000fc60004800000 */
[----:B------:R-:W-:-:S04]  /*3450*/  IMAD.WIDE R146, R61, 0x4, R238 ;  /* 0x000000043d927825 */ /* 0x000fc800078e02ee */
[----:B------:R-:W-:Y:S01]  /*3460*/  IMAD.WIDE R144, R2, 0x4, R238 ;  /* 0x0000000402907825 */ /* 0x000fe200078e02ee */
[----:B------:R-:W2:Y:S04]  /*3470*/  LDG.E R63, desc[UR8][R146.64] ;  /* 0x00000008923f7981 */ /* 0x000ea8000c1e1900 */
[----:B------:R-:W2:Y:S01]  /*3480*/  LDG.E R0, desc[UR8][R144.64] ;  /* 0x0000000890007981 */ /* 0x000ea2000c1e1900 */
[----:B------:R-:W-:-:S04]  /*3490*/  IMAD.IADD R2, R61, 0x1, -R2 ;  /* 0x000000013d027824 */ /* 0x000fc800078e0a02 */
[----:B------:R-:W-:-:S05]  /*34a0*/  IMAD R2, R2, R59, -0x100 ;  /* 0xffffff0002027424 */ /* 0x000fca00078e023b */
[----:B------:R-:W-:-:S05]  /*34b0*/  SHF.R.S32.HI R59, RZ, 0x1f, R2 ;  /* 0x0000001fff3b7819 */ /* 0x000fca0000011402 */
[----:B------:R-:W-:-:S04]  /*34c0*/  IMAD R59, R59, R192, RZ ;  /* 0x000000c03b3b7224 */ /* 0x000fc800078e02ff */
[C---:B------:R-:W-:Y:S01]  /*34d0*/  IMAD R59, R2.reuse, R193, R59 ;  /* 0x000000c1023b7224 */ /* 0x040fe200078e023b */
[----:B--2---:R-:W-:Y:S01]  /*34e0*/  IADD3 R0, -R63, R0, RZ ;  /* 0x000000003f007210 */ /* 0x004fe20007ffe1ff */
[----:B------:R-:W-:-:S03]  /*34f0*/  IMAD.WIDE.U32 R62, R2, R192, RZ ;  /* 0x000000c0023e7225 */ /* 0x000fc600078e00ff */
[----:B------:R-:W-:Y:S01]  /*3500*/  SHF.R.S32.HI R56, RZ, 0x1f, R0 ;  /* 0x0000001fff387819 */ /* 0x000fe20000011400 */
[----:B------:R-:W-:-:S04]  /*3510*/  IMAD.IADD R63, R63, 0x1, R59 ;  /* 0x000000013f3f7824 */ /* 0x000fc800078e023b */
[----:B------:R-:W-:Y:S02]  /*3520*/  IMAD R61, R56, UR6, RZ ;  /* 0x00000006383d7c24 */ /* 0x000fe4000f8e02ff */
[----:B------:R-:W-:-:S04]  /*3530*/  IMAD.WIDE.U32 R62, R0, UR6, R62 ;  /* 0x00000006003e7c25 */ /* 0x000fc8000f8e003e */
[----:B------:R-:W-:Y:S02]  /*3540*/  IMAD R61, R0, UR7, R61 ;  /* 0x00000007003d7c24 */ /* 0x000fe4000f8e023d */
[----:B------:R-:W-:-:S03]  /*3550*/  IMAD.MOV.U32 R2, RZ, RZ, R62 ;  /* 0x000000ffff027224 */ /* 0x000fc600078e003e */
[----:B------:R-:W-:Y:S01]  /*3560*/  IADD3 R0, R63, R61, RZ ;  /* 0x0000003d3f007210 */ /* 0x000fe20007ffe0ff */
[----:B------:R-:W-:Y:S06]  /*3570*/  BRA `(.L_x_1593) ;  /* 0x0000000000087947 */ /* 0x000fec0003800000 */
.L_x_1592:
[----:B------:R-:W-:-:S04]  /*3580*/  LEA R2, -R192, RZ, 0x8 ;  /* 0x000000ffc0027211 */ /* 0x000fc800078e41ff */
[----:B------:R-:W-:-:S07]  /*3590*/  SHF.R.S32.HI R0, RZ, 0x1f, R2 ;  /* 0x0000001fff007819 */ /* 0x000fce0000011402 */
.L_x_1593:
[----:B------:R-:W1:Y:S01]  /*35a0*/  LDC.64 R148, c[0x0][0x218] ;  /* 0x00008600ff947b82 */ /* 0x000e620000000a00 */
[----:B------:R-:W-:Y:S01]  /*35b0*/  IADD3 R194, P0, R2, R194, RZ ;  /* 0x000000c202c27210 */ /* 0x000fe20007f1e0ff */
[----:B------:R-:W-:-:S04]  /*35c0*/  IMAD.SHL.U32 R59, R192, 0x40, RZ ;  /* 0x00000040c03b7824 */ /* 0x000fc800078e00ff */
[----:B------:R-:W-:Y:S01]  /*35d0*/  IMAD.X R5, R0, 0x1, R5, P0 ;  /* 0x0000000100057824 */ /* 0x000fe200000e0605 */
[----:B------:R-:W-:Y:S02]  /*35e0*/  SHF.L.U64.HI R0, R192, 0x6, R193 ;  /* 0x00000006c0007819 */ /* 0x000fe400000102c1 */
[----:B-1----:R-:W-:-:S04]  /*35f0*/  LEA R234, P1, R194, R148, 0x1 ;  /* 0x00000094c2ea7211 */ /* 0x002fc800078208ff */
[----:B------:R-:W-:Y:S02]  /*3600*/  IADD3 R152, P0, R59, R234, RZ ;  /* 0x000000ea3b987210 */ /* 0x000fe40007f1e0ff */
[----:B------:R-:W-:Y:S02]  /*3610*/  LEA.HI.X R235, R194, R149, R5, 0x1, P1 ;  /* 0x00000095c2eb7211 */ /* 0x000fe400008f0c05 */
[----:B------:R-:W-:-:S03]  /*3620*/  IADD3 R146, P1, R152, R59, RZ ;  /* 0x0000003b98927210 */ /* 0x000fc60007f3e0ff */
[----:B------:R-:W-:Y:S01]  /*3630*/  IMAD.X R153, R0, 0x1, R235, P0 ;  /* 0x0000000100997824 */ /* 0x000fe200000e06eb */
[-C--:B------:R-:W-:Y:S01]  /*3640*/  IADD3 R144, P0, R146, R59.reuse, RZ ;  /* 0x0000003b92907210 */ /* 0x080fe20007f1e0ff */
[----:B------:R-:W-:Y:S01]  /*3650*/  @!PT LDS RZ, [RZ] ;  /* 0x00000000fffff984 */ /* 0x000fe20000000800 */
[----:B------:R-:W-:Y:S01]  /*3660*/  @!PT LDS RZ, [RZ] ;  /* 0x00000000fffff984 */ /* 0x000fe20000000800 */
[----:B------:R-:W-:Y:S01]  /*3670*/  @!PT LDS RZ, [RZ] ;  /* 0x00000000fffff984 */ /* 0x000fe20000000800 */
[----:B------:R1:W-:Y:S02]  /*3680*/  LDGSTS.E.BYPASS.LTC128B.128 [R229+0x1000], desc[UR8][R234.64] ;  /* 0x01000000eae57fae */ /* 0x0003e4000b901d48 */
[--C-:B------:R-:W-:Y:S01]  /*3690*/  IMAD.X R147, R153, 0x1, R0.reuse, P1 ;  /* 0x0000000199937824 */ /* 0x100fe200008e0600 */
[-C--:B------:R-:W-:Y:S01]  /*36a0*/  IADD3 R62, P1, R144, R59.reuse, RZ ;  /* 0x0000003b903e7210 */ /* 0x080fe20007f3e0ff */
        /* <DEDUP_REMOVED lines=8> */
[----:B------:R-:W-:Y:S01]  /*3730*/  IADD3 R154, P0, R58, R59, RZ ;  /* 0x0000003b3a9a7210 */ /* 0x000fe20007f1e0ff */
[----:B------:R1:W-:Y:S02]  /*3740*/  LDGSTS.E.BYPASS.LTC128B.128 [R229+0x3000], desc[UR8][R62.64] ;  /* 0x030000003ee57fae */ /* 0x0003e4000b901d48 */
[----:B------:R-:W-:-:S02]  /*3750*/  IMAD.X R59, R61, 0x1, R0, P1 ;  /* 0x000000013d3b7824 */ /* 0x000fc400008e0600 */
[----:B------:R1:W-:Y:S02]  /*3760*/  LDGSTS.E.BYPASS.LTC128B.128 [R229+0x3800], desc[UR8][R60.64] ;  /* 0x038000003ce57fae */ /* 0x0003e4000b901d48 */
[----:B------:R-:W-:Y:S02]  /*3770*/  IMAD.X R155, R59, 0x1, R0, P0 ;  /* 0x000000013b9b7824 */ /* 0x000fe400000e0600 */
[----:B------:R1:W-:Y:S04]  /*3780*/  LDGSTS.E.BYPASS.LTC128B.128 [R229+0x4000], desc[UR8][R58.64] ;  /* 0x040000003ae57fae */ /* 0x0003e8000b901d48 */
[----:B------:R1:W-:Y:S04]  /*3790*/  LDGSTS.E.BYPASS.LTC128B.128 [R229+0x4800], desc[UR8][R154.64] ;  /* 0x048000009ae57fae */ /* 0x0003e8000b901d48 */
[----:B------:R-:W0:Y:S02]  /*37a0*/  LDGDEPBAR ;  /* 0x00000000000079af */ /* 0x000e240000000000 */
.L_x_1591:
[----:B------:R-:W-:Y:S01]  /*37b0*/  IMAD.IADD R246, R196, 0x1, R57 ;  /* 0x00000001c4f67824 */ /* 0x000fe200078e0239 */
[----:B------:R-:W-:-:S03]  /*37c0*/  ULDC UR6, c[0x0][0x2ec] ;  /* 0x0000bb0000067ab9 */ /* 0x000fc60000000800 */
[C---:B------:R-:W-:Y:S01]  /*37d0*/  VIADD R245, R246.reuse, 0x1 ;  /* 0x00000001f6f57836 */ /* 0x040fe20000000000 */
[CC--:B------:R-:W-:Y:S01]  /*37e0*/  ISETP.GE.AND P1, PT, R246.reuse, R150.reuse, PT ;  /* 0x00000096f600720c */ /* 0x0c0fe20003f26270 */
[C---:B------:R-:W-:Y:S01]  /*37f0*/  VIADD R243, R246.reuse, 0x8 ;  /* 0x00000008f6f37836 */ /* 0x040fe20000000000 */
[C---:B------:R-:W-:Y:S01]  /*3800*/  ISETP.GE.AND P2, PT, R246.reuse, R151, PT ;  /* 0x00000097f600720c */ /* 0x040fe20003f46270 */
[C---:B------:R-:W-:Y:S01]  /*3810*/  VIADD R242, R246.reuse, 0x9 ;  /* 0x00000009f6f27836 */ /* 0x040fe20000000000 */
[-C--:B------:R-:W-:Y:S01]  /*3820*/  ISETP.GE.AND P0, PT, R245, R150.reuse, PT ;  /* 0x00000096f500720c */ /* 0x080fe20003f06270 */
[----:B------:R-:W-:Y:S01]  /*3830*/  VIADD R241, R246, 0x10 ;  /* 0x00000010f6f17836 */ /* 0x000fe20000000000 */
[----:B------:R-:W-:Y:S01]  /*3840*/  FSEL R2, R50, -INF , !P1 ;  /* 0xff80000032027808 */ /* 0x000fe20004800000 */
[C---:B------:R-:W-:Y:S01]  /*3850*/  VIADD R237, R246.reuse, 0x11 ;  /* 0x00000011f6ed7836 */ /* 0x040fe20000000000 */
[-C--:B------:R-:W-:Y:S01]  /*3860*/  ISETP.GE.AND P1, PT, R243, R150.reuse, PT ;  /* 0x00000096f300720c */ /* 0x080fe20003f26270 */
[C---:B------:R-:W-:Y:S01]  /*3870*/  VIADD R225, R246.reuse, 0x18 ;  /* 0x00000018f6e17836 */ /* 0x040fe20000000000 */
[----:B------:R-:W-:Y:S01]  /*3880*/  FSEL R51, R51, -INF , !P0 ;  /* 0xff80000033337808 */ /* 0x000fe20004000000 */
[----:B-1----:R-:W-:Y:S01]  /*3890*/  VIADD R62, R246, 0x19 ;  /* 0x00000019f63e7836 */ /* 0x002fe20000000000 */
[-C--:B------:R-:W-:Y:S01]  /*38a0*/  ISETP.GE.AND P0, PT, R242, R150.reuse, PT ;  /* 0x00000096f200720c */ /* 0x080fe20003f06270 */
[----:B------:R-:W-:Y:S01]  /*38b0*/  VIADD R217, R246, 0x20 ;  /* 0x00000020f6d97836 */ /* 0x000fe20000000000 */
[----:B------:R-:W-:Y:S01]  /*38c0*/  FSEL R46, R46, -INF , !P1 ;  /* 0xff8000002e2e7808 */ /* 0x000fe20004800000 */
[----:B------:R-:W-:Y:S01]  /*38d0*/  VIADD R63, R246, 0x21 ;  /* 0x00000021f63f7836 */ /* 0x000fe20000000000 */
[----:B------:R-:W-:Y:S01]  /*38e0*/  FMNMX.FTZ R0, R2, R51, !PT ;  /* 0x0000003302007209 */ /* 0x000fe20007810000 */
[C---:B------:R-:W-:Y:S01]  /*38f0*/  VIADD R215, R246.reuse, 0x28 ;  /* 0x00000028f6d77836 */ /* 0x040fe20000000000 */
[----:B------:R-:W-:Y:S01]  /*3900*/  ISETP.GE.AND P1, PT, R241, R150, PT ;  /* 0x00000096f100720c */ /* 0x000fe20003f26270 */
[C---:B------:R-:W-:Y:S01]  /*3910*/  VIADD R213, R246.reuse, 0x29 ;  /* 0x00000029f6d57836 */ /* 0x040fe20000000000 */
        /* <DEDUP_REMOVED lines=70> */
[----:B------:R-:W-:Y:S01]  /*3d80*/  FSEL R250, R23, -INF , !P0 ;  /* 0xff80000017fa7808 */ /* 0x000fe20004000000 */
[C---:B------:R-:W-:Y:S01]  /*3d90*/  VIADD R163, R246.reuse, 0xb9 ;  /* 0x000000b9f6a37836 */ /* 0x040fe20000000000 */
[-C--:B------:R-:W-:Y:S01]  /*3da0*/  ISETP.GE.AND P1, PT, R207, R150.reuse, PT ;  /* 0x00000096cf00720c */ /* 0x080fe20003f26270 */
        /* <DEDUP_REMOVED lines=9> */
[----:B------:R-:W-:Y:S01]  /*3e40*/  FSEL R30, R19, -INF , !P0 ;  /* 0xff800000131e7808 */ /* 0x000fe20004000000 */
[C---:B------:R-:W-:Y:S01]  /*3e50*/  VIADD R147, R246.reuse, 0xd1 ;  /* 0x000000d1f6937836 */ /* 0x040fe20000000000 */
[-C--:B------:R-:W-:Y:S01]  /*3e60*/  ISETP.GE.AND P1, PT, R205, R150.reuse, PT ;  /* 0x00000096cd00720c */ /* 0x080fe20003f26270 */
[----:B------:R-:W-:Y:S01]  /*3e70*/  VIADD R145, R246, 0xd8 ;  /* 0x000000d8f6917836 */ /* 0x000fe20000000000 */
[----:B------:R-:W-:Y:S01]  /*3e80*/  FMNMX.FTZ R19, R34, R23, !PT ;  /* 0x0000001722137209 */ /* 0x000fe20007810000 */
[C---:B------:R-:W-:Y:S01]  /*3e90*/  VIADD R39, R246.reuse, 0xf1 ;  /* 0x000000f1f6277836 */ /* 0x040fe20000000000 */
[----:B------:R-:W-:Y:S01]  /*3ea0*/  ISETP.GE.AND P0, PT, R203, R150, PT ;  /* 0x00000096cb00720c */ /* 0x000fe20003f06270 */
[----:B------:R-:W-:Y:S01]  /*3eb0*/  VIADD R35, R246, 0xf8 ;  /* 0x000000f8f6237836 */ /* 0x000fe20000000000 */
[----:B------:R-:W-:Y:S01]  /*3ec0*/  FSEL R26, R14, -INF , !P1 ;  /* 0xff8000000e1a7808 */ /* 0x000fe20004800000 */
[----:B------:R-:W-:Y:S01]  /*3ed0*/  VIADD R31, R246, 0xf9 ;  /* 0x000000f9f61f7836 */ /* 0x000fe20000000000 */
[----:B------:R-:W-:-:S02]  /*3ee0*/  FMNMX.FTZ R19, R30, R19, !PT ;  /* 0x000000131e137209 */ /* 0x000fc40007810000 */
[----:B------:R-:W-:Y:S02]  /*3ef0*/  FSEL R22, R15, -INF , !P0 ;  /* 0xff8000000f167808 */ /* 0x000fe40004000000 */
[-C--:B------:R-:W-:Y:S02]  /*3f00*/  ISETP.GE.AND P1, PT, R156, R150.reuse, PT ;  /* 0x000000969c00720c */ /* 0x080fe40003f26270 */
[----:B------:R-:W-:Y:S01]  /*3f10*/  FMNMX.FTZ R15, R26, R19, !PT ;  /* 0x000000131a0f7209 */ /* 0x000fe20007810000 */
[----:B------:R-:W-:Y:S01]  /*3f20*/  IMAD.MOV.U32 R19, RZ, RZ, R38 ;  /* 0x000000ffff137224 */ /* 0x000fe200078e0026 */
[----:B------:R-:W-:Y:S02]  /*3f30*/  ISETP.GE.AND P0, PT, R201, R150, PT ;  /* 0x00000096c900720c */ /* 0x000fe40003f06270 */
[----:B------:R-:W-:Y:S02]  /*3f40*/  FSEL R14, R10, -INF , !P1 ;  /* 0xff8000000a0e7808 */ /* 0x000fe40004800000 */
[----:B------:R-:W-:-:S02]  /*3f50*/  FMNMX.FTZ R15, R22, R15, !PT ;  /* 0x0000000f160f7209 */ /* 0x000fc40007810000 */
[----:B------:R-:W-:Y:S02]  /*3f60*/  FSEL R244, R11, -INF , !P0 ;  /* 0xff8000000bf47808 */ /* 0x000fe40004000000 */
[-C--:B------:R-:W-:Y:S02]  /*3f70*/  ISETP.GE.AND P1, PT, R160, R150.reuse, PT ;  /* 0x00000096a000720c */ /* 0x080fe40003f26270 */
[----:B------:R-:W-:Y:S01]  /*3f80*/  FMNMX.FTZ R11, R14, R15, !PT ;  /* 0x0000000f0e0b7209 */ /* 0x000fe20007810000 */
[----:B------:R-:W-:Y:S01]  /*3f90*/  IMAD.MOV.U32 R15, RZ, RZ, R43 ;  /* 0x000000ffff0f7224 */ /* 0x000fe200078e002b */
[----:B------:R-:W-:Y:S01]  /*3fa0*/  ISETP.GE.AND P0, PT, R166, R150, PT ;  /* 0x00000096a600720c */ /* 0x000fe20003f06270 */
[----:B------:R-:W-:Y:S01]  /*3fb0*/  VIADD R43, R246, 0xf0 ;  /* 0x000000f0f62b7836 */ /* 0x000fe20000000000 */
[----:B------:R-:W-:Y:S01]  /*3fc0*/  FSEL R240, R142, -INF , !P1 ;  /* 0xff8000008ef07808 */ /* 0x000fe20004800000 */
[----:B------:R-:W-:Y:S01]  /*3fd0*/  IMAD.MOV.U32 R142, RZ, RZ, R2 ;  /* 0x000000ffff8e7224 */ /* 0x000fe200078e0002 */
[----:B------:R-:W-:-:S02]  /*3fe0*/  FMNMX.FTZ R11, R244, R11, !PT ;  /* 0x0000000bf40b7209 */ /* 0x000fc40007810000 */
[-C--:B------:R-:W-:Y:S02]  /*3ff0*/  ISETP.GE.AND P1, PT, R200, R150.reuse, PT ;  /* 0x00000096c800720c */ /* 0x080fe40003f26270 */
[----:B------:R-:W-:Y:S01]  /*4000*/  FSEL R214, R143, -INF , !P0 ;  /* 0xff8000008fd67808 */ /* 0x000fe20004000000 */
[----:B------:R-:W-:Y:S01]  /*4010*/  VIADD R143, R246, 0xd9 ;  /* 0x000000d9f68f7836 */ /* 0x000fe20000000000 */
[----:B------:R-:W-:Y:S02]  /*4020*/  FMNMX.FTZ R11, R240, R11, !PT ;  /* 0x0000000bf00b7209 */ /* 0x000fe40007810000 */
[----:B------:R-:W-:Y:S02]  /*4030*/  ISETP.GE.AND P0, PT, R199, R150, PT ;  /* 0x00000096c700720c */ /* 0x000fe40003f06270 */
        /* <DEDUP_REMOVED lines=8> */
[----:B------:R-:W-:Y:S02]  /*40c0*/  FSEL R202, R134, -INF , !P1 ;  /* 0xff80000086ca7808 */ /* 0x000fe40004800000 */
        /* <DEDUP_REMOVED lines=11> */
[----:B------:R-:W-:Y:S01]  /*4180*/  IMAD.MOV.U32 R131, RZ, RZ, R51 ;  /* 0x000000ffff837224 */ /* 0x000fe200078e0033 */
[----:B------:R-:W-:Y:S02]  /*4190*/  FMNMX.FTZ R11, R190, R11, !PT ;  /* 0x0000000bbe0b7209 */ /* 0x000fe40007810000 */
[-C--:B------:R-:W-:Y:S02]  /*41a0*/  ISETP.GE.AND P0, PT, R191, R150.reuse, PT ;  /* 0x00000096bf00720c */ /* 0x080fe40003f06270 */
[----:B------:R-:W-:Y:S01]  /*41b0*/  FSEL R178, R126, -INF , !P1 ;  /* 0xff8000007eb27808 */ /* 0x000fe20004800000 */
[----:B------:R-:W-:Y:S01]  /*41c0*/  IMAD.MOV.U32 R126, RZ, RZ, R47 ;  /* 0x000000ffff7e7224 */ /* 0x000fe200078e002f */
[----:B------:R-:W-:Y:S01]  /*41d0*/  FMNMX.FTZ R11, R188, R11, !PT ;  /* 0x0000000bbc0b7209 */ /* 0x000fe20007810000 */
[----:B------:R-:W-:Y:S01]  /*41e0*/  VIADD R47, R246, 0xe9 ;  /* 0x000000e9f62f7836 */ /* 0x000fe20000000000 */
        /* <DEDUP_REMOVED lines=37> */
[----:B------:R-:W-:Y:S01]  /*4440*/  FSEL R102, R103, -INF , !P0 ;  /* 0xff80000067667808 */ /* 0x000fe20004000000 */
[----:B------:R-:W-:Y:S01]  /*4450*/  VIADD R103, R246, 0xe8 ;  /* 0x000000e8f6677836 */ /* 0x000fe20000000000 */
        /* <DEDUP_REMOVED lines=58> */
[----:B------:R-:W-:-:S02]  /*4800*/  FSEL R60, R55, -INF , !P0 ;  /* 0xff800000373c7808 */ /* 0x000fc40004000000 */
        /* <DEDUP_REMOVED lines=12> */
[--C-:B------:R-:W-:Y:S01]  /*48d0*/  FFMA.FTZ R123, R15, UR6, -R61.reuse ;  /* 0x000000060f7b7c23 */ /* 0x100fe2000801083d */
        /* <DEDUP_REMOVED lines=11> */
[----:B------:R-:W-:Y:S01]  /*4990*/  FSEL R252, R45, -INF , !P1 ;  /* 0xff8000002dfc7808 */ /* 0x000fe20004800000 */
[--C-:B------:R-:W-:Y:S01]  /*49a0*/  FFMA.FTZ R71, R244, UR6, -R61.reuse ;  /* 0x00000006f4477c23 */ /* 0x100fe2000801083d */
[-C--:B------:R-:W-:Y:S01]  /*49b0*/  ISETP.GE.AND P0, PT, R241, R151.reuse, PT ;  /* 0x00000097f100720c */ /* 0x080fe20003f06270 */
        /* <DEDUP_REMOVED lines=20> */
[----:B------:R1:W-:Y:S01]  /*4b00*/  MUFU.EX2 R62, R10 ;  /* 0x0000000a003e7308 */ /* 0x0003e20000000800 */
        /* <DEDUP_REMOVED lines=9> */
[----:B------:R2:W-:Y:S01]  /*4ba0*/  MUFU.EX2 R63, R36 ;  /* 0x00000024003f7308 */ /* 0x0005e20000000800 */
        /* <DEDUP_REMOVED lines=10> */
[----:B-1----:R-:W-:Y:S01]  /*4c50*/  FSEL R10, R28, -INF , !P0 ;  /* 0xff8000001c0a7808 */ /* 0x002fe20004000000 */
        /* <DEDUP_REMOVED lines=8> */
[----:B------:R-:W1:Y:S01]  /*4ce0*/  MUFU.EX2 R131, R131 ;  /* 0x0000008300837308 */ /* 0x000e620000000800 */
        /* <DEDUP_REMOVED lines=15> */
[----:B------:R-:W3:Y:S01]  /*4de0*/  MUFU.EX2 R127, R127 ;  /* 0x0000007f007f7308 */ /* 0x000ee20000000800 */
[----:B------:R-:W-:Y:S01]  /*4df0*/  FMNMX.FTZ R45, R24, R45, !PT ;  /* 0x0000002d182d7209 */ /* 0x000fe20007810000 */
[--C-:B------:R-:W-:Y:S01]  /*4e00*/  FFMA.FTZ R114, R114, UR6, -R61.reuse ;  /* 0x0000000672727c23 */ /* 0x100fe2000801083d */
[----:B------:R-:W-:Y:S01]  /*4e10*/  ISETP.GE.AND P0, PT, R207, R151, PT ;  /* 0x00000097cf00720c */ /* 0x000fe20003f06270 */
[----:B------:R-:W-:Y:S01]  /*4e20*/  FFMA.FTZ R110, R110, UR6, -R61 ;  /* 0x000000066e6e7c23 */ /* 0x000fe2000801083d */
[----:B--2---:R-:W-:-:S02]  /*4e30*/  FSEL R36, R21, -INF , !P1 ;  /* 0xff80000015247808 */ /* 0x004fc40004800000 */
[----:B------:R-:W-:Y:S01]  /*4e40*/  FMNMX.FTZ R45, R14, R45, !PT ;  /* 0x0000002d0e2d7209 */ /* 0x000fe20007810000 */
[----:B------:R-:W-:Y:S01]  /*4e50*/  MUFU.EX2 R130, R130 ;  /* 0x0000008200827308 */ /* 0x000fe20000000800 */
[----:B------:R-:W-:Y:S02]  /*4e60*/  ISETP.GE.AND P1, PT, R206, R151, PT ;  /* 0x00000097ce00720c */ /* 0x000fe40003f26270 */
[----:B------:R-:W-:Y:S02]  /*4e70*/  FSEL R246, R16, -INF , !P0 ;  /* 0xff80000010f67808 */ /* 0x000fe40004000000 */
[----:B------:R-:W-:Y:S02]  /*4e80*/  FMNMX.FTZ R45, R36, R45, !PT ;  /* 0x0000002d242d7209 */ /* 0x000fe40007810000 */
[----:B------:R-:W-:Y:S01]  /*4e90*/  ISETP.GE.AND P0, PT, R205, R151, PT ;  /* 0x00000097cd00720c */ /* 0x000fe20003f06270 */
[----:B------:R-:W2:Y:S01]  /*4ea0*/  MUFU.EX2 R123, R123 ;  /* 0x0000007b007b7308 */ /* 0x000ea20000000800 */
        /* <DEDUP_REMOVED lines=9> */
[----:B------:R-:W4:Y:S01]  /*4f40*/  MUFU.EX2 R119, R119 ;  /* 0x0000007700777308 */ /* 0x000f220000000800 */
[----:B------:R-:W-:Y:S02]  /*4f50*/  ISETP.GE.AND P1, PT, R201, R151, PT ;  /* 0x00000097c900720c */ /* 0x000fe40003f26270 */
[----:B------:R-:W-:Y:S01]  /*4f60*/  FSEL R240, R8, -INF , !P0 ;  /* 0xff80000008f07808 */ /* 0x000fe20004000000 */
[----:B------:R-:W-:Y:S01]  /*4f70*/  FFMA.FTZ R8, R134, UR6, -R61 ;  /* 0x0000000686087c23 */ /* 0x000fe2000801083d */
        /* <DEDUP_REMOVED lines=59> */
[----:B------:R-:W-:Y:S01]  /*5330*/  FSEL R196, R112, -INF , !P0 ;  /* 0xff80000070c47808 */ /* 0x000fe20004000000 */
[--C-:B------:R-:W-:Y:S01]  /*5340*/  FFMA.FTZ R112, R216, UR6, -R61.reuse ;  /* 0x00000006d8707c23 */ /* 0x100fe2000801083d */
[----:B------:R-:W-:Y:S02]  /*5350*/  FMNMX.FTZ R45, R200, R45, !PT ;  /* 0x0000002dc82d7209 */ /* 0x000fe40007810000 */
[----:B------:R-:W-:Y:S01]  /*5360*/  ISETP.GE.AND P0, PT, R179, R151, PT ;  /* 0x00000097b300720c */ /* 0x000fe20003f06270 */
[----:B------:R-:W-:Y:S01]  /*5370*/  MUFU.EX2 R74, R74 ;  /* 0x0000004a004a7308 */ /* 0x000fe20000000800 */
[----:B------:R-:W-:Y:S01]  /*5380*/  FSEL R188, R113, -INF , !P1 ;  /* 0xff80000071bc7808 */ /* 0x000fe20004800000 */
[----:B------:R-:W-:Y:S01]  /*5390*/  FFMA.FTZ R113, R248, UR6, -R61 ;  /* 0x00000006f8717c23 */ /* 0x000fe2000801083d */
[----:B------:R-:W-:-:S02]  /*53a0*/  FMNMX.FTZ R45, R196, R45, !PT ;  /* 0x0000002dc42d7209 */ /* 0x000fc40007810000 */
[----:B------:R-:W-:Y:S02]  /*53b0*/  ISETP.GE.AND P1, PT, R177, R151, PT ;  /* 0x00000097b100720c */ /* 0x000fe40003f26270 */
[----:B------:R-:W-:Y:S01]  /*53c0*/  FSEL R182, R108, -INF , !P0 ;  /* 0xff8000006cb67808 */ /* 0x000fe20004000000 */
[--C-:B------:R-:W-:Y:S01]  /*53d0*/  FFMA.FTZ R108, R170, UR6, -R61.reuse ;  /* 0x00000006aa6c7c23 */ /* 0x100fe2000801083d */
        /* <DEDUP_REMOVED lines=17> */
[----:B------:R-:W-:Y:S01]  /*54f0*/  FFMA.FTZ R100, R154, UR6, -R61 ;  /* 0x000000069a647c23 */ /* 0x000fe2000801083d */
[----:B------:R-:W-:Y:S02]  /*5500*/  FMNMX.FTZ R45, R168, R45, !PT ;  /* 0x0000002da82d7209 */ /* 0x000fe40007810000 */
[----:B------:R-:W-:Y:S01]  /*5510*/  ISETP.GE.AND P0, PT, R169, R151, PT ;  /* 0x00000097a900720c */ /* 0x000fe20003f06270 */
[----:B------:R-:W-:Y:S01]  /*5520*/  MUFU.EX2 R82, R82 ;  /* 0x0000005200527308 */ /* 0x000fe20000000800 */
[----:B------:R-:W-:Y:S02]  /*5530*/  FSEL R158, R101, -INF , !P1 ;  /* 0xff800000659e7808 */ /* 0x000fe40004800000 */
        /* <DEDUP_REMOVED lines=15> */
[----:B------:R5:W-:Y:S01]  /*5630*/  MUFU.EX2 R92, R8 ;  /* 0x00000008005c7308 */ /* 0x000be20000000800 */
[----:B------:R-:W-:Y:S01]  /*5640*/  FMNMX.FTZ R45, R134, R45, !PT ;  /* 0x0000002d862d7209 */ /* 0x000fe20007810000 */
[----:B------:R-:W-:Y:S01]  /*5650*/  FFMA.FTZ R93, R115, UR6, -R61 ;  /* 0x00000006735d7c23 */ /* 0x000fe2000801083d */
[----:B------:R-:W-:Y:S02]  /*5660*/  ISETP.GE.AND P1, PT, R159, R151, PT ;  /* 0x000000979f00720c */ /* 0x000fe40003f26270 */
[----:B------:R-:W-:-:S02]  /*5670*/  FSEL R128, R88, -INF , !P0 ;  /* 0xff80000058807808 */ /* 0x000fc40004000000 */
[----:B------:R-:W-:Y:S01]  /*5680*/  FMNMX.FTZ R45, R132, R45, !PT ;  /* 0x0000002d842d7209 */ /* 0x000fe20007810000 */
[----:B------:R-:W-:Y:S01]  /*5690*/  MUFU.EX2 R87, R87 ;  /* 0x0000005700577308 */ /* 0x000fe20000000800 */
[----:B------:R-:W-:Y:S02]  /*56a0*/  ISETP.GE.AND P0, PT, R157, R151, PT ;  /* 0x000000979d00720c */ /* 0x000fe40003f06270 */
[----:B------:R-:W-:Y:S01]  /*56b0*/  FSEL R124, R89, -INF , !P1 ;  /* 0xff800000597c7808 */ /* 0x000fe20004800000 */
[--C-:B------:R-:W-:Y:S01]  /*56c0*/  FFMA.FTZ R89, R107, UR6, -R61.reuse ;  /* 0x000000066b597c23 */ /* 0x100fe2000801083d */
[----:B------:R-:W-:Y:S01]  /*56d0*/  FMNMX.FTZ R45, R128, R45, !PT ;  /* 0x0000002d802d7209 */ /* 0x000fe20007810000 */
[--C-:B------:R-:W-:Y:S01]  /*56e0*/  FFMA.FTZ R107, R162, UR6, -R61.reuse ;  /* 0x00000006a26b7c23 */ /* 0x100fe2000801083d */
[----:B------:R-:W-:Y:S01]  /*56f0*/  ISETP.GE.AND P1, PT, R155, R151, PT ;  /* 0x000000979b00720c */ /* 0x000fe20003f26270 */
[----:B------:R-:W-:Y:S01]  /*5700*/  MUFU.EX2 R90, R90 ;  /* 0x0000005a005a7308 */ /* 0x000fe20000000800 */
[----:B-----5:R-:W-:Y:S01]  /*5710*/  FFMA.FTZ R8, R122, UR6, -R61 ;  /* 0x000000067a087c23 */ /* 0x020fe2000801083d */
[----:B------:R-:W-:-:S02]  /*5720*/  FSEL R122, R84, -INF , !P0 ;  /* 0xff800000547a7808 */ /* 0x000fc40004000000 */
[----:B------:R-:W-:Y:S02]  /*5730*/  FMNMX.FTZ R45, R124, R45, !PT ;  /* 0x0000002d7c2d7209 */ /* 0x000fe40007810000 */
[----:B------:R-:W-:Y:S02]  /*5740*/  ISETP.GE.AND P0, PT, R153, R151, PT ;  /* 0x000000979900720c */ /* 0x000fe40003f06270 */
[----:B------:R-:W-:Y:S01]  /*5750*/  FSEL R120, R85, -INF , !P1 ;  /* 0xff80000055787808 */ /* 0x000fe20004800000 */
[----:B------:R5:W-:Y:S01]  /*5760*/  MUFU.EX2 R84, R8 ;  /* 0x0000000800547308 */ /* 0x000be20000000800 */
[----:B------:R-:W-:Y:S01]  /*5770*/  FMNMX.FTZ R45, R122, R45, !PT ;  /* 0x0000002d7a2d7209 */ /* 0x000fe20007810000 */
[--C-:B------:R-:W-:Y:S01]  /*5780*/  FFMA.FTZ R85, R111, UR6, -R61.reuse ;  /* 0x000000066f557c23 */ /* 0x100fe2000801083d */
[----:B------:R-:W-:Y:S01]  /*5790*/  ISETP.GE.AND P1, PT, R147, R151, PT ;  /* 0x000000979300720c */ /* 0x000fe20003f26270 */
[----:B------:R-:W-:Y:S01]  /*57a0*/  FFMA.FTZ R111, R186, UR6, -R61 ;  /* 0x00000006ba6f7c23 */ /* 0x000fe2000801083d */
[----:B------:R-:W-:-:S02]  /*57b0*/  FSEL R80, R80, -INF , !P0 ;  /* 0xff80000050507808 */ /* 0x000fc40004000000 */
[----:B------:R-:W-:Y:S01]  /*57c0*/  FMNMX.FTZ R45, R120, R45, !PT ;  /* 0x0000002d782d7209 */ /* 0x000fe20007810000 */
[----:B------:R-:W-:Y:S01]  /*57d0*/  MUFU.EX2 R91, R91 ;  /* 0x0000005b005b7308 */ /* 0x000fe20000000800 */
[-C--:B------:R-:W-:Y:S02]  /*57e0*/  ISETP.GE.AND P0, PT, R145, R151.reuse, PT ;  /* 0x000000979100720c */ /* 0x080fe40003f06270 */
[----:B------:R-:W-:Y:S02]  /*57f0*/  FSEL R81, R81, -INF , !P1 ;  /* 0xff80000051517808 */ /* 0x000fe40004800000 */
[----:B------:R-:W-:Y:S02]  /*5800*/  ISETP.GE.AND P1, PT, R143, R151, PT ;  /* 0x000000978f00720c */ /* 0x000fe40003f26270 */
[----:B------:R-:W-:Y:S01]  /*5810*/  FSEL R88, R76, -INF , !P0 ;  /* 0xff8000004c587808 */ /* 0x000fe20004000000 */
[----:B------:R-:W-:Y:S01]  /*5820*/  MUFU.EX2 R94, R94 ;  /* 0x0000005e005e7308 */ /* 0x000fe20000000800 */
[----:B-----5:R-:W-:-:S02]  /*5830*/  FMNMX.FTZ R8, R80, R45, !PT ;  /* 0x0000002d50087209 */ /* 0x020fc40007810000 */
[----:B------:R-:W-:Y:S02]  /*5840*/  ISETP.GE.AND P0, PT, R139, R151, PT ;  /* 0x000000978b00720c */ /* 0x000fe40003f06270 */
[----:B------:R-:W-:Y:S02]  /*5850*/  FMNMX.FTZ R9, R81, R8, !PT ;  /* 0x0000000851097209 */ /* 0x000fe40007810000 */
[----:B------:R-:W-:Y:S01]  /*5860*/  FSEL R77, R77, -INF , !P1 ;  /* 0xff8000004d4d7808 */ /* 0x000fe20004800000 */
[----:B------:R5:W-:Y:S01]  /*5870*/  MUFU.EX2 R76, R27 ;  /* 0x0000001b004c7308 */ /* 0x000be20000000800 */
[----:B------:R-:W-:Y:S02]  /*5880*/  FMNMX.FTZ R8, R88, R9, !PT ;  /* 0x0000000958087209 */ /* 0x000fe40007810000 */
[----:B------:R-:W-:Y:S02]  /*5890*/  ISETP.GE.AND P1, PT, R135, R151, PT ;  /* 0x000000978700720c */ /* 0x000fe40003f26270 */
[----:B------:R-:W-:-:S02]  /*58a0*/  FSEL R72, R72, -INF , !P0 ;  /* 0xff80000048487808 */ /* 0x000fc40004000000 */
[----:B------:R-:W-:Y:S01]  /*58b0*/  FMNMX.FTZ R9, R77, R8, !PT ;  /* 0x000000084d097209 */ /* 0x000fe20007810000 */
[----:B------:R-:W-:Y:S01]  /*58c0*/  MUFU.EX2 R95, R95 ;  /* 0x0000005f005f7308 */ /* 0x000fe20000000800 */
[----:B------:R-:W-:Y:S01]  /*58d0*/  ISETP.GE.AND P0, PT, R103, R151, PT ;  /* 0x000000976700720c */ /* 0x000fe20003f06270 */
[--C-:B------:R-:W-:Y:S01]  /*58e0*/  FFMA.FTZ R103, R102, UR6, -R61.reuse ;  /* 0x0000000666677c23 */ /* 0x100fe2000801083d */
[----:B------:R-:W-:Y:S02]  /*58f0*/  FSEL R73, R73, -INF , !P1 ;  /* 0xff80000049497808 */ /* 0x000fe40004800000 */
[----:B------:R-:W-:Y:S02]  /*5900*/  FMNMX.FTZ R8, R72, R9, !PT ;  /* 0x0000000948087209 */ /* 0x000fe40007810000 */
[----:B------:R-:W-:Y:S01]  /*5910*/  ISETP.GE.AND P1, PT, R47, R151, PT ;  /* 0x000000972f00720c */ /* 0x000fe20003f26270 */
[----:B------:R-:W-:Y:S01]  /*5920*/  MUFU.EX2 R98, R98 ;  /* 0x0000006200627308 */ /* 0x000fe20000000800 */
[----:B------:R-:W-:Y:S01]  /*5930*/  FSEL R97, R68, -INF , !P0 ;  /* 0xff80000044617808 */ /* 0x000fe20004000000 */
[----:B------:R-:W-:Y:S01]  /*5940*/  FFMA.FTZ R68, R46, UR6, -R61 ;  /* 0x000000062e447c23 */ /* 0x000fe2000801083d */
[----:B------:R-:W-:-:S02]  /*5950*/  FMNMX.FTZ R8, R73, R8, !PT ;  /* 0x0000000849087209 */ /* 0x000fc40007810000 */
[-C--:B------:R-:W-:Y:S02]  /*5960*/  ISETP.GE.AND P0, PT, R43, R151.reuse, PT ;  /* 0x000000972b00720c */ /* 0x080fe40003f06270 */
        /* <DEDUP_REMOVED lines=15> */
[--C-:B------:R-:W-:Y:S01]  /*5a60*/  FFMA.FTZ R52, R18, UR6, -R61.reuse ;  /* 0x0000000612347c23 */ /* 0x100fe2000801083d */
[----:B------:R-:W-:Y:S01]  /*5a70*/  FMNMX.FTZ R9, R104, R9, !PT ;  /* 0x0000000968097209 */ /* 0x000fe20007810000 */
[----:B------:R-:W-:Y:S01]  /*5a80*/  MUFU.EX2 R85, R85 ;  /* 0x0000005500557308 */ /* 0x000fe20000000800 */
[----:B------:R-:W-:Y:S01]  /*5a90*/  FSEL R116, R53, -INF , !P1 ;  /* 0xff80000035747808 */ /* 0x000fe20004800000 */
[----:B------:R-:W-:Y:S01]  /*5aa0*/  FFMA.FTZ R53, R38, UR6, -R61 ;  /* 0x0000000626357c23 */ /* 0x000fe2000801083d */
[----:B------:R-:W-:-:S02]  /*5ab0*/  FMNMX.FTZ R9, R106, R9, !PT ;  /* 0x000000096a097209 */ /* 0x000fc40007810000 */
[----:B------:R-:W-:Y:S02]  /*5ac0*/  LEA R217, R3, UR4, 0x1 ;  /* 0x0000000403d97c11 */ /* 0x000fe4000f8e08ff */
[----:B------:R-:W-:Y:S01]  /*5ad0*/  FMNMX.FTZ R9, R116, R9, !PT ;  /* 0x0000000974097209 */ /* 0x000fe20007810000 */
[----:B------:R-:W-:Y:S01]  /*5ae0*/  MUFU.EX2 R89, R89 ;  /* 0x0000005900597308 */ /* 0x000fe20000000800 */
[----:B-1----:R-:W-:Y:S01]  /*5af0*/  F2FP.BF16.F32.PACK_AB R33, R131, R142 ;  /* 0x0000008e8321723e */ /* 0x002fe200000010ff */
[----:B------:R-:W-:Y:S01]  /*5b00*/  IMAD R216, R4, 0x2, R217 ;  /* 0x0000000204d87824 */ /* 0x000fe200078e02d9 */
[----:B---3--:R-:W-:Y:S01]  /*5b10*/  F2FP.BF16.F32.PACK_AB R35, R127, R138 ;  /* 0x0000008a7f23723e */ /* 0x008fe200000010ff */
[----:B------:R-:W1:Y:S01]  /*5b20*/  SHFL.BFLY PT, R8, R9, 0x2, 0x1f ;  /* 0x0c401f0009087f89 */ /* 0x000e6200000e0000 */
[----:B--2---:R-:W-:Y:S01]  /*5b30*/  F2FP.BF16.F32.PACK_AB R41, R123, R130 ;  /* 0x000000827b29723e */ /* 0x004fe200000010ff */
[----:B------:R-:W-:Y:S01]  /*5b40*/  FADD.FTZ R131, R142, R131 ;  /* 0x000000838e837221 */ /* 0x000fe20000010000 */
[----:B----4-:R-:W-:Y:S01]  /*5b50*/  F2FP.BF16.F32.PACK_AB R43, R119, R126 ;  /* 0x0000007e772b723e */ /* 0x010fe200000010ff */
        /* <DEDUP_REMOVED lines=13> */
[----:B------:R-:W-:Y:S02]  /*5c30*/  FSEL R115, R115, RZ, P0 ;  /* 0x000000ff73737208 */ /* 0x000fe40000000000 */
[----:B------:R-:W-:-:S03]  /*5c40*/  ISETP.GE.AND P0, PT, R195, 0x2, PT ;  /* 0x00000002c300780c */ /* 0x000fc60003f06270 */
[--C-:B------:R-:W-:Y:S01]  /*5c50*/  FFMA.FTZ R186, R19, UR6, -R115.reuse ;  /* 0x0000000613ba7c23 */ /* 0x100fe20008010873 */
[--C-:B------:R-:W-:Y:S01]  /*5c60*/  FFMA.FTZ R154, R30, UR6, -R115.reuse ;  /* 0x000000061e9a7c23 */ /* 0x100fe20008010873 */
[----:B------:R-:W1:Y:S01]  /*5c70*/  LDSM.16.MT88.4 R16, [R217+0x5000] ;  /* 0x00500000d910783b */ /* 0x000e620000004200 */
[--C-:B------:R-:W-:Y:S01]  /*5c80*/  FFMA.FTZ R155, R15, UR6, -R115.reuse ;  /* 0x000000060f9b7c23 */ /* 0x100fe20008010873 */
[--C-:B------:R-:W-:Y:S01]  /*5c90*/  FFMA.FTZ R180, R11, UR6, -R115.reuse ;  /* 0x000000060bb47c23 */ /* 0x100fe20008010873 */
[--C-:B------:R-:W-:Y:S01]  /*5ca0*/  FFMA.FTZ R147, R252, UR6, -R115.reuse ;  /* 0x00000006fc937c23 */ /* 0x100fe20008010873 */
[----:B------:R-:W2:Y:S01]  /*5cb0*/  LDSM.16.MT88.4 R28, [R216+0x5000] ;  /* 0x00500000d81c783b */ /* 0x000ea20000004200 */
[----:B------:R-:W-:Y:S01]  /*5cc0*/  MUFU.EX2 R186, R186 ;  /* 0x000000ba00ba7308 */ /* 0x000fe20000000800 */
[--C-:B------:R-:W-:Y:S01]  /*5cd0*/  FFMA.FTZ R139, R44, UR6, -R115.reuse ;  /* 0x000000062c8b7c23 */ /* 0x100fe20008010873 */
[--C-:B------:R-:W-:Y:S01]  /*5ce0*/  FFMA.FTZ R144, R10, UR6, -R115.reuse ;  /* 0x000000060a907c23 */ /* 0x100fe20008010873 */
[----:B------:R-:W-:Y:S01]  /*5cf0*/  LDSM.16.MT88.4 R44, [R216+0x5400] ;  /* 0x00540000d82c783b */ /* 0x000fe20000004200 */
[--C-:B------:R-:W-:Y:S01]  /*5d00*/  FFMA.FTZ R137, R34, UR6, -R115.reuse ;  /* 0x0000000622897c23 */ /* 0x100fe20008010873 */
[--C-:B------:R-:W-:Y:S01]  /*5d10*/  FFMA.FTZ R133, R32, UR6, -R115.reuse ;  /* 0x0000000620857c23 */ /* 0x100fe20008010873 */
[--C-:B------:R-:W-:Y:S01]  /*5d20*/  FFMA.FTZ R170, R250, UR6, -R115.reuse ;  /* 0x00000006faaa7c23 */ /* 0x100fe20008010873 */
[----:B------:R-:W3:Y:S01]  /*5d30*/  LDSM.16.MT88.4 R8, [R217+0x5400] ;  /* 0x00540000d908783b */ /* 0x000ee20000004200 */
[----:B------:R-:W4:Y:S01]  /*5d40*/  MUFU.EX2 R155, R155 ;  /* 0x0000009b009b7308 */ /* 0x000f220000000800 */
[--C-:B------:R-:W-:Y:S01]  /*5d50*/  FFMA.FTZ R162, R40, UR6, -R115.reuse ;  /* 0x0000000628a27c23 */ /* 0x100fe20008010873 */
[--C-:B------:R-:W-:Y:S01]  /*5d60*/  FFMA.FTZ R117, R22, UR6, -R115.reuse ;  /* 0x0000000616757c23 */ /* 0x100fe20008010873 */
[--C-:B------:R-:W-:Y:S01]  /*5d70*/  FFMA.FTZ R3, R14, UR6, -R115.reuse ;  /* 0x000000060e037c23 */ /* 0x100fe20008010873 */
[--C-:B------:R-:W-:Y:S01]  /*5d80*/  FFMA.FTZ R121, R26, UR6, -R115.reuse ;  /* 0x000000061a797c23 */ /* 0x100fe20008010873 */
[--C-:B------:R-:W-:Y:S01]  /*5d90*/  FFMA.FTZ R4, R24, UR6, -R115.reuse ;  /* 0x0000000618047c23 */ /* 0x100fe20008010873 */
[--C-:B------:R-:W-:Y:S01]  /*5da0*/  FFMA.FTZ R136, R36, UR6, -R115.reuse ;  /* 0x0000000624887c23 */ /* 0x100fe20008010873 */
[----:B-----5:R-:W5:Y:S01]  /*5db0*/  LDSM.16.MT88.4 R24, [R217+0x5800] ;  /* 0x00580000d918783b */ /* 0x020f620000004200 */
        /* <DEDUP_REMOVED lines=27> */
[--C-:B------:R-:W-:Y:S01]  /*5f70*/  FFMA.FTZ R163, R196, UR6, -R115.reuse ;  /* 0x00000006c4a37c23 */ /* 0x100fe20008010873 */
[--C-:B------:R-:W-:Y:S01]  /*5f80*/  FFMA.FTZ R188, R188, UR6, -R115.reuse ;  /* 0x00000006bcbc7c23 */ /* 0x100fe20008010873 */
        /* <DEDUP_REMOVED lines=8> */
[----:B------:R-:W-:Y:S01]  /*6010*/  FFMA.FTZ R152, R152, UR6, -R115 ;  /* 0x0000000698987c23 */ /* 0x000fe20008010873 */
[C---:B------:R-:W-:Y:S01]  /*6020*/  HMMA.16816.F32.BF16 R16, R32.reuse, R18, RZ ;  /* 0x000000122010723c */ /* 0x040fe200000418ff */
[----:B------:R-:W-:Y:S01]  /*6030*/  FADD.FTZ R180, R180, R155 ;  /* 0x0000009bb4b47221 */ /* 0x000fe20000010000 */
[--C-:B------:R-:W-:Y:S01]  /*6040*/  FFMA.FTZ R146, R146, UR6, -R115.reuse ;  /* 0x0000000692927c23 */ /* 0x100fe20008010873 */
[----:B------:R-:W1:Y:S01]  /*6050*/  MUFU.EX2 R137, R137 ;  /* 0x0000008900897308 */ /* 0x000e620000000800 */
[----:B----4-:R-:W-:Y:S01]  /*6060*/  F2FP.BF16.F32.PACK_AB R40, R139, R170 ;  /* 0x000000aa8b28723e */ /* 0x010fe200000010ff */
[----:B------:R-:W-:Y:S01]  /*6070*/  FADD.FTZ R147, R147, R180 ;  /* 0x000000b493937221 */ /* 0x000fe20000010000 */
[C---:B--2---:R-:W-:Y:S01]  /*6080*/  HMMA.16816.F32.BF16 R12, R32.reuse, R28, RZ ;  /* 0x0000001c200c723c */ /* 0x044fe200000418ff */
[----:B------:R-:W-:Y:S01]  /*6090*/  FFMA.FTZ R128, R128, UR6, -R115 ;  /* 0x0000000680807c23 */ /* 0x000fe20008010873 */
[----:B------:R-:W-:Y:S01]  /*60a0*/  FFMA.FTZ R242, R60, UR6, -R61 ;  /* 0x000000063cf27c23 */ /* 0x000fe2000801083d */
[----:B------:R-:W-:Y:S01]  /*60b0*/  FADD.FTZ R170, R170, R147 ;  /* 0x00000093aaaa7221 */ /* 0x000fe20000010000 */
[----:B------:R-:W-:Y:S01]  /*60c0*/  FFMA.FTZ R241, R116, UR6, -R115 ;  /* 0x0000000674f17c23 */ /* 0x000fe20008010873 */
[----:B------:R-:W-:Y:S01]  /*60d0*/  MUFU.EX2 R154, R154 ;  /* 0x0000009a009a7308 */ /* 0x000fe20000000800 */
[----:B------:R-:W-:Y:S01]  /*60e0*/  HMMA.16816.F32.BF16 R32, R32, R30, RZ ;  /* 0x0000001e2020723c */ /* 0x000fe200000418ff */
[----:B------:R-:W-:Y:S01]  /*60f0*/  F2FP.BF16.F32.PACK_AB R29, R59, R118 ;  /* 0x000000763b1d723e */ /* 0x000fe200000010ff */
[----:B------:R-:W-:-:S05]  /*6100*/  FADD.FTZ R139, R139, R170 ;  /* 0x000000aa8b8b7221 */ /* 0x000fca0000010000 */
[----:B------:R-:W2:Y:S01]  /*6110*/  MUFU.EX2 R133, R133 ;  /* 0x0000008500857308 */ /* 0x000ea20000000800 */
[----:B-1----:R-:W-:Y:S01]  /*6120*/  F2FP.BF16.F32.PACK_AB R42, R137, R162 ;  /* 0x000000a2892a723e */ /* 0x002fe200000010ff */
[----:B------:R-:W-:Y:S01]  /*6130*/  FADD.FTZ R162, R162, R139 ;  /* 0x0000008ba2a27221 */ /* 0x000fe20000010000 */
[----:B------:R-:W-:-:S03]  /*6140*/  F2FP.BF16.F32.PACK_AB R31, R57, R58 ;  /* 0x0000003a391f723e */ /* 0x000fc600000010ff */
[----:B------:R-:W-:Y:S02]  /*6150*/  FADD.FTZ R137, R137, R162 ;  /* 0x000000a289897221 */ /* 0x000fe40000010000 */
[----:B------:R-:W-:Y:S01]  /*6160*/  MUFU.EX2 R144, R144 ;  /* 0x0000009000907308 */ /* 0x000fe20000000800 */
[C---:B---3--:R-:W-:Y:S06]  /*6170*/  HMMA.16816.F32.BF16 R20, R40.reuse, R8, R20 ;  /* 0x000000082814723c */ /* 0x048fec0000041814 */
[----:B------:R-:W-:Y:S01]  /*6180*/  HMMA.16816.F32.BF16 R16, R40, R10, R16 ;  /* 0x0000000a2810723c */ /* 0x000fe20000041810 */
[----:B------:R-:W1:Y:S01]  /*6190*/  MUFU.EX2 R121, R121 ;  /* 0x0000007900797308 */ /* 0x000e620000000800 */
[----:B------:R-:W3:Y:S01]  /*61a0*/  LDSM.16.MT88.4 R8, [R217+0x5c00] ;  /* 0x005c0000d908783b */ /* 0x000ee20000004200 */
[----:B--2---:R-:W-:Y:S01]  /*61b0*/  F2FP.BF16.F32.PACK_AB R28, R133, R154 ;  /* 0x0000009a851c723e */ /* 0x004fe200000010ff */
[----:B------:R-:W-:-:S02]  /*61c0*/  FADD.FTZ R154, R154, R137 ;  /* 0x000000899a9a7221 */ /* 0x000fc40000010000 */
[C---:B------:R-:W-:Y:S02]  /*61d0*/  HMMA.16816.F32.BF16 R12, R40.reuse, R44, R12 ;  /* 0x0000002c280c723c */ /* 0x040fe4000004180c */
[----:B------:R-:W-:Y:S01]  /*61e0*/  FADD.FTZ R133, R133, R154 ;  /* 0x0000009a85857221 */ /* 0x000fe20000010000 */
[----:B------:R-:W-:Y:S03]  /*61f0*/  MUFU.EX2 R117, R117 ;  /* 0x0000007500757308 */ /* 0x000fe60000000800 */
[----:B------:R-:W-:Y:S01]  /*6200*/  HMMA.16816.F32.BF16 R32, R40, R46, R32 ;  /* 0x0000002e2820723c */ /* 0x000fe20000041820 */
[----:B------:R-:W2:Y:S04]  /*6210*/  LDSM.16.MT88.4 R40, [R216+0x5c00] ;  /* 0x005c0000d828783b */ /* 0x000ea80000004200 */
[----:B------:R-:W4:Y:S01]  /*6220*/  MUFU.EX2 R4, R4 ;  /* 0x0000000400047308 */ /* 0x000f220000000800 */
[----:B-1----:R-:W-:Y:S01]  /*6230*/  F2FP.BF16.F32.PACK_AB R30, R121, R144 ;  /* 0x00000090791e723e */ /* 0x002fe200000010ff */
[----:B------:R-:W-:Y:S01]  /*6240*/  LDSM.16.MT88.4 R44, [R216+0x6000] ;  /* 0x00600000d82c783b */ /* 0x000fe20000004200 */
[----:B------:R-:W-:-:S04]  /*6250*/  FADD.FTZ R144, R144, R133 ;  /* 0x0000008590907221 */ /* 0x000fc80000010000 */
[----:B------:R-:W-:Y:S01]  /*6260*/  FADD.FTZ R144, R121, R144 ;  /* 0x0000009079907221 */ /* 0x000fe20000010000 */
[----:B------:R-:W-:Y:S01]  /*6270*/  MUFU.EX2 R3, R3 ;  /* 0x0000000300037308 */ /* 0x000fe20000000800 */
[C---:B-----5:R-:W-:Y:S06]  /*6280*/  HMMA.16816.F32.BF16 R20, R28.reuse, R24, R20 ;  /* 0x000000181c14723c */ /* 0x060fec0000041814 */
        /* <DEDUP_REMOVED lines=9> */
[----:B------:R-:W-:Y:S02]  /*6320*/  F2FP.BF16.F32.PACK_AB R31, R49, R48 ;  /* 0x00000030311f723e */ /* 0x000fe400000010ff */
[----:B----4-:R-:W-:Y:S01]  /*6330*/  F2FP.BF16.F32.PACK_AB R28, R4, R117 ;  /* 0x00000075041c723e */ /* 0x010fe200000010ff */
[----:B------:R-:W-:Y:S01]  /*6340*/  FADD.FTZ R117, R117, R144 ;  /* 0x0000009075757221 */ /* 0x000fe20000010000 */
        /* <DEDUP_REMOVED lines=11> */
[----:B------:R-:W3:Y:S01]  /*6400*/  LDSM.16.MT88.4 R40, [R216+0x6400] ;  /* 0x00640000d828783b */ /* 0x000ee20000004200 */
[----:B-1----:R-:W-:Y:S01]  /*6410*/  F2FP.BF16.F32.PACK_AB R38, R156, R129 ;  /* 0x000000819c26723e */ /* 0x002fe200000010ff */
[----:B------:R-:W1:Y:S02]  /*6420*/  MUFU.EX2 R160, R160 ;  /* 0x000000a000a07308 */ /* 0x000e640000000800 */
[----:B------:R-:W4:Y:S04]  /*6430*/  LDSM.16.MT88.4 R28, [R217+0x6800] ;  /* 0x00680000d91c783b */ /* 0x000f280000004200 */
        /* <DEDUP_REMOVED lines=9> */
[----:B------:R-:W1:Y:S01]  /*64d0*/  LDSM.16.MT88.4 R36, [R216+0x6800] ;  /* 0x00680000d824783b */ /* 0x000e620000004200 */
[----:B------:R-:W-:Y:S03]  /*64e0*/  MUFU.EX2 R143, R143 ;  /* 0x0000008f008f7308 */ /* 0x000fe60000000800 */
[----:B------:R-:W-:Y:S01]  /*64f0*/  LDSM.16.MT88.4 R44, [R216+0x6c00] ;  /* 0x006c0000d82c783b */ /* 0x000fe20000004200 */
[----:B-----5:R-:W-:-:S04]  /*6500*/  F2FP.BF16.F32.PACK_AB R26, R141, R166 ;  /* 0x000000a68d1a723e */ /* 0x020fc800000010ff */
[----:B------:R-:W5:Y:S03]  /*6510*/  MUFU.EX2 R172, R172 ;  /* 0x000000ac00ac7308 */ /* 0x000f660000000800 */
[C---:B--2---:R-:W-:Y:S05]  /*6520*/  HMMA.16816.F32.BF16 R20, R24.reuse, R8, R20 ;  /* 0x000000081814723c */ /* 0x044fea0000041814 */
[----:B------:R-:W-:Y:S01]  /*6530*/  MUFU.EX2 R145, R145 ;  /* 0x0000009100917308 */ /* 0x000fe20000000800 */
[C---:B------:R-:W-:Y:S01]  /*6540*/  HMMA.16816.F32.BF16 R16, R24.reuse, R10, R16 ;  /* 0x0000000a1810723c */ /* 0x040fe20000041810 */
[----:B------:R-:W2:Y:S06]  /*6550*/  LDSM.16.MT88.4 R8, [R217+0x6c00] ;  /* 0x006c0000d908783b */ /* 0x000eac0000004200 */
[----:B------:R-:W4:Y:S01]  /*6560*/  MUFU.EX2 R176, R176 ;  /* 0x000000b000b07308 */ /* 0x000f220000000800 */
[C---:B---3--:R-:W-:Y:S06]  /*6570*/  HMMA.16816.F32.BF16 R12, R24.reuse, R40, R12 ;  /* 0x00000028180c723c */ /* 0x048fec000004180c */
[----:B------:R-:W-:Y:S01]  /*6580*/  HMMA.16816.F32.BF16 R32, R24, R42, R32 ;  /* 0x0000002a1820723c */ /* 0x000fe20000041820 */
[----:B------:R-:W-:Y:S01]  /*6590*/  MUFU.EX2 R153, R153 ;  /* 0x0000009900997308 */ /* 0x000fe20000000800 */
[----:B------:R-:W-:-:S05]  /*65a0*/  F2FP.BF16.F32.PACK_AB R41, R87, R86 ;  /* 0x000000565729723e */ /* 0x000fca00000010ff */
[----:B------:R-:W-:Y:S02]  /*65b0*/  F2FP.BF16.F32.PACK_AB R25, R79, R78 ;  /* 0x0000004e4f19723e */ /* 0x000fe400000010ff */
[----:B------:R-:W-:Y:S01]  /*65c0*/  F2FP.BF16.F32.PACK_AB R27, R83, R82 ;  /* 0x00000052531b723e */ /* 0x000fe200000010ff */
[----:B------:R-:W3:Y:S01]  /*65d0*/  MUFU.EX2 R184, R184 ;  /* 0x000000b800b87308 */ /* 0x000ee20000000800 */
[----:B-----5:R-:W-:Y:S02]  /*65e0*/  F2FP.BF16.F32.PACK_AB R24, R172, R143 ;  /* 0x0000008fac18723e */ /* 0x020fe400000010ff */
        /* <DEDUP_REMOVED lines=27> */
[----:B--2---:R-:W-:-:S02]  /*67a0*/  F2FP.BF16.F32.PACK_AB R26, R200, R161 ;  /* 0x000000a1c81a723e */ /* 0x004fc400000010ff */
[----:B------:R-:W-:-:S05]  /*67b0*/  F2FP.BF16.F32.PACK_AB R43, R85, R84 ;  /* 0x00000054552b723e */ /* 0x000fca00000010ff */
[----:B------:R-:W-:Y:S01]  /*67c0*/  MUFU.EX2 R165, R165 ;  /* 0x000000a500a57308 */ /* 0x000fe20000000800 */
[C---:B-----5:R-:W-:Y:S06]  /*67d0*/  HMMA.16816.F32.BF16 R20, R24.reuse, R28, R20 ;  /* 0x0000001c1814723c */ /* 0x060fec0000041814 */
[----:B------:R-:W-:Y:S01]  /*67e0*/  HMMA.16816.F32.BF16 R16, R24, R30, R16 ;  /* 0x0000001e1810723c */ /* 0x000fe20000041810 */
[----:B------:R-:W2:Y:S01]  /*67f0*/  MUFU.EX2 R174, R178 ;  /* 0x000000b200ae7308 */ /* 0x000ea20000000800 */
[----:B------:R-:W-:Y:S01]  /*6800*/  FADD.FTZ R28, R138, R131 ;  /* 0x000000838a1c7221 */ /* 0x000fe20000010000 */
[----:B-1----:R-:W-:-:S03]  /*6810*/  F2FP.BF16.F32.PACK_AB R40, R188, R163 ;  /* 0x000000a3bc28723e */ /* 0x002fc600000010ff */
[C---:B------:R-:W-:Y:S01]  /*6820*/  HMMA.16816.F32.BF16 R12, R24.reuse, R36, R12 ;  /* 0x00000024180c723c */ /* 0x040fe2000004180c */
[----:B------:R-:W-:Y:S01]  /*6830*/  FADD.FTZ R41, R127, R28 ;  /* 0x0000001c7f297221 */ /* 0x000fe20000010000 */
[----:B------:R-:W-:Y:S01]  /*6840*/  FFMA.FTZ R127, R164, UR6, -R115 ;  /* 0x00000006a47f7c23 */ /* 0x000fe20008010873 */
[----:B------:R-:W1:Y:S01]  /*6850*/  LDSM.16.MT88.4 R28, [R217+0x7800] ;  /* 0x00780000d91c783b */ /* 0x000e620000004200 */
[----:B------:R-:W-:Y:S01]  /*6860*/  MUFU.EX2 R167, R167 ;  /* 0x000000a700a77308 */ /* 0x000fe20000000800 */
[----:B------:R-:W-:Y:S01]  /*6870*/  FADD.FTZ R130, R130, R41 ;  /* 0x0000002982827221 */ /* 0x000fe20000010000 */
[----:B------:R-:W-:Y:S01]  /*6880*/  HMMA.16816.F32.BF16 R32, R24, R38, R32 ;  /* 0x000000261820723c */ /* 0x000fe20000041820 */
[----:B------:R-:W5:Y:S01]  /*6890*/  LDSM.16.MT88.4 R24, [R216+0x7800] ;  /* 0x00780000d818783b */ /* 0x000f620000004200 */
[----:B------:R-:W-:Y:S01]  /*68a0*/  F2FP.BF16.F32.PACK_AB R41, R93, R92 ;  /* 0x0000005c5d29723e */ /* 0x000fe200000010ff */
[----:B------:R-:W-:Y:S01]  /*68b0*/  FADD.FTZ R123, R123, R130 ;  /* 0x000000827b7b7221 */ /* 0x000fe20000010000 */
[----:B------:R-:W-:-:S02]  /*68c0*/  F2FP.BF16.F32.PACK_AB R37, R89, R76 ;  /* 0x0000004c5925723e */ /* 0x000fc400000010ff */
[----:B--2---:R-:W-:Y:S01]  /*68d0*/  F2FP.BF16.F32.PACK_AB R42, R174, R165 ;  /* 0x000000a5ae2a723e */ /* 0x004fe200000010ff */
[----:B------:R-:W-:Y:S01]  /*68e0*/  FADD.FTZ R126, R126, R123 ;  /* 0x0000007b7e7e7221 */ /* 0x000fe20000010000 */
[----:B------:R-:W2:Y:S01]  /*68f0*/  MUFU.EX2 R138, R168 ;  /* 0x000000a8008a7308 */ /* 0x000ea20000000800 */
[----:B------:R-:W-:Y:S02]  /*6900*/  F2FP.BF16.F32.PACK_AB R39, R103, R96 ;  /* 0x000000606727723e */ /* 0x000fe400000010ff */
[----:B------:R-:W-:Y:S02]  /*6910*/  FADD.FTZ R119, R119, R126 ;  /* 0x0000007e77777221 */ /* 0x000fe40000010000 */
[C---:B----4-:R-:W-:Y:S02]  /*6920*/  HMMA.16816.F32.BF16 R20, R40.reuse, R8, R20 ;  /* 0x000000082814723c */ /* 0x050fe40000041814 */
[----:B------:R-:W-:Y:S01]  /*6930*/  FADD.FTZ R118, R118, R119 ;  /* 0x0000007776767221 */ /* 0x000fe20000010000 */
[----:B------:R-:W-:Y:S03]  /*6940*/  MUFU.EX2 R127, R127 ;  /* 0x0000007f007f7308 */ /* 0x000fe60000000800 */
[C---:B------:R-:W-:Y:S01]  /*6950*/  HMMA.16816.F32.BF16 R16, R40.reuse, R10, R16 ;  /* 0x0000000a2810723c */ /* 0x040fe20000041810 */
[----:B------:R-:W-:Y:S01]  /*6960*/  FADD.FTZ R59, R59, R118 ;  /* 0x000000763b3b7221 */ /* 0x000fe20000010000 */
[----:B------:R-:W4:Y:S03]  /*6970*/  LDSM.16.MT88.4 R8, [R217+0x7c00] ;  /* 0x007c0000d908783b */ /* 0x000f260000004200 */
[----:B------:R-:W1:Y:S01]  /*6980*/  MUFU.EX2 R130, R158 ;  /* 0x0000009e00827308 */ /* 0x000e620000000800 */
[----:B---3--:R-:W-:Y:S01]  /*6990*/  HMMA.16816.F32.BF16 R12, R40, R44, R12 ;  /* 0x0000002c280c723c */ /* 0x008fe2000004180c */
[----:B------:R-:W-:Y:S01]  /*69a0*/  FADD.FTZ R58, R58, R59 ;  /* 0x0000003b3a3a7221 */ /* 0x000fe20000010000 */
[----:B--2---:R-:W-:-:S03]  /*69b0*/  F2FP.BF16.F32.PACK_AB R36, R138, R167 ;  /* 0x000000a78a24723e */ /* 0x004fc600000010ff */
[----:B------:R-:W-:Y:S01]  /*69c0*/  FADD.FTZ R57, R57, R58 ;  /* 0x0000003a39397221 */ /* 0x000fe20000010000 */
[----:B------:R-:W-:Y:S01]  /*69d0*/  HMMA.16816.F32.BF16 R32, R40, R46, R32 ;  /* 0x0000002e2820723c */ /* 0x000fe20000041820 */
[----:B------:R-:W-:Y:S01]  /*69e0*/  MUFU.EX2 R123, R152 ;  /* 0x00000098007b7308 */ /* 0x000fe20000000800 */
[----:B------:R-:W-:Y:S01]  /*69f0*/  FFMA.FTZ R45, R122, UR6, -R115 ;  /* 0x000000067a2d7c23 */ /* 0x000fe20008010873 */
[----:B------:R-:W-:Y:S01]  /*6a00*/  FADD.FTZ R56, R56, R57 ;  /* 0x0000003938387221 */ /* 0x000fe20000010000 */
[----:B------:R-:W-:-:S03]  /*6a10*/  FFMA.FTZ R57, R101, UR6, -R115 ;  /* 0x0000000665397c23 */ /* 0x000fc60008010873 */
[----:B------:R-:W-:Y:S01]  /*6a20*/  FADD.FTZ R55, R55, R56 ;  /* 0x0000003837377221 */ /* 0x000fe20000010000 */
[--C-:B------:R-:W-:Y:S01]  /*6a30*/  FFMA.FTZ R41, R134, UR6, -R115.reuse ;  /* 0x0000000686297c23 */ /* 0x100fe20008010873 */
[----:B------:R-:W-:Y:S01]  /*6a40*/  FFMA.FTZ R42, R132, UR6, -R115 ;  /* 0x00000006842a7c23 */ /* 0x000fe20008010873 */
[----:B-1----:R-:W-:Y:S01]  /*6a50*/  F2FP.BF16.F32.PACK_AB R38, R130, R127 ;  /* 0x0000007f8226723e */ /* 0x002fe200000010ff */
[----:B------:R-:W-:Y:S01]  /*6a60*/  FADD.FTZ R48, R48, R55 ;  /* 0x0000003730307221 */ /* 0x000fe20000010000 */
[----:B------:R-:W1:Y:S01]  /*6a70*/  MUFU.EX2 R44, R146 ;  /* 0x00000092002c7308 */ /* 0x000e620000000800 */
[----:B------:R-:W-:Y:S01]  /*6a80*/  FFMA.FTZ R46, R120, UR6, -R115 ;  /* 0x00000006782e7c23 */ /* 0x000fe20008010873 */
        /* <DEDUP_REMOVED lines=8> */
[----:B------:R-:W-:Y:S01]  /*6b10*/  FFMA.FTZ R50, R77, UR6, -R115 ;  /* 0x000000064d327c23 */ /* 0x000fe20008010873 */
[C---:B------:R-:W-:Y:S01]  /*6b20*/  HMMA.16816.F32.BF16 R16, R36.reuse, R30, R16 ;  /* 0x0000001e2410723c */ /* 0x040fe20000041810 */
[----:B------:R-:W-:Y:S01]  /*6b30*/  FADD.FTZ R63, R63, R62 ;  /* 0x0000003e3f3f7221 */ /* 0x000fe20000010000 */
[----:B------:R-:W2:Y:S01]  /*6b40*/  LDSM.16.MT88.4 R28, [R216+0x7c00] ;  /* 0x007c0000d81c783b */ /* 0x000ea20000004200 */
[--C-:B------:R-:W-:Y:S01]  /*6b50*/  FFMA.FTZ R43, R51, UR6, -R61.reuse ;  /* 0x00000006332b7c23 */ /* 0x100fe2000801083d */
[----:B------:R-:W-:Y:S01]  /*6b60*/  FFMA.FTZ R51, R54, UR6, -R61 ;  /* 0x0000000636337c23 */ /* 0x000fe2000801083d */
[----:B------:R-:W-:Y:S01]  /*6b70*/  FADD.FTZ R66, R66, R63 ;  /* 0x0000003f42427221 */ /* 0x000fe20000010000 */
[C---:B-----5:R-:W-:Y:S01]  /*6b80*/  HMMA.16816.F32.BF16 R12, R36.reuse, R24, R12 ;  /* 0x00000018240c723c */ /* 0x060fe2000004180c */
[----:B------:R-:W3:Y:S01]  /*6b90*/  MUFU.EX2 R42, R42 ;  /* 0x0000002a002a7308 */ /* 0x000ee20000000800 */
[--C-:B------:R-:W-:Y:S01]  /*6ba0*/  FFMA.FTZ R54, R72, UR6, -R115.reuse ;  /* 0x0000000648367c23 */ /* 0x100fe20008010873 */
[----:B------:R-:W-:Y:S01]  /*6bb0*/  FADD.FTZ R67, R67, R66 ;  /* 0x0000004243437221 */ /* 0x000fe20000010000 */
[--C-:B------:R-:W-:Y:S01]  /*6bc0*/  FFMA.FTZ R55, R73, UR6, -R115.reuse ;  /* 0x0000000649377c23 */ /* 0x100fe20008010873 */
[----:B------:R-:W-:Y:S01]  /*6bd0*/  FFMA.FTZ R56, R97, UR6, -R115 ;  /* 0x0000000661387c23 */ /* 0x000fe20008010873 */
[----:B------:R-:W-:Y:S01]  /*6be0*/  HMMA.16816.F32.BF16 R32, R36, R26, R32 ;  /* 0x0000001a2420723c */ /* 0x000fe20000041820 */
[----:B------:R-:W-:Y:S01]  /*6bf0*/  FADD.FTZ R70, R70, R67 ;  /* 0x0000004346467221 */ /* 0x000fe20000010000 */
[----:B------:R-:W-:Y:S01]  /*6c00*/  F2FP.BF16.F32.PACK_AB R25, R114, R105 ;  /* 0x000000697219723e */ /* 0x000fe200000010ff */
[----:B------:R-:W-:Y:S01]  /*6c10*/  MUFU.EX2 R109, R109 ;  /* 0x0000006d006d7308 */ /* 0x000fe20000000800 */
[----:B-1----:R-:W-:Y:S01]  /*6c20*/  F2FP.BF16.F32.PACK_AB R24, R44, R123 ;  /* 0x0000007b2c18723e */ /* 0x002fe200000010ff */
[----:B------:R-:W-:-:S02]  /*6c30*/  FADD.FTZ R71, R71, R70 ;  /* 0x0000004647477221 */ /* 0x000fc40000010000 */
[----:B------:R-:W-:Y:S01]  /*6c40*/  FADD.FTZ R36, R4, R117 ;  /* 0x0000007504247221 */ /* 0x000fe20000010000 */
[----:B------:R-:W-:Y:S01]  /*6c50*/  F2FP.BF16.F32.PACK_AB R27, R112, R113 ;  /* 0x00000071701b723e */ /* 0x000fe200000010ff */
[----:B------:R-:W-:Y:S02]  /*6c60*/  FADD.FTZ R74, R74, R71 ;  /* 0x000000474a4a7221 */ /* 0x000fe40000010000 */
[----:B------:R-:W-:Y:S01]  /*6c70*/  FADD.FTZ R37, R3, R36 ;  /* 0x0000002403257221 */ /* 0x000fe20000010000 */
[----:B---3--:R-:W-:Y:S01]  /*6c80*/  F2FP.BF16.F32.PACK_AB R26, R42, R41 ;  /* 0x000000292a1a723e */ /* 0x008fe200000010ff */
[----:B------:R-:W-:Y:S01]  /*6c90*/  FADD.FTZ R75, R75, R74 ;  /* 0x0000004a4b4b7221 */ /* 0x000fe20000010000 */
[----:B------:R-:W-:Y:S01]  /*6ca0*/  FFMA.FTZ R3, R124, UR6, -R115 ;  /* 0x000000067c037c23 */ /* 0x000fe20008010873 */
[----:B------:R-:W-:Y:S01]  /*6cb0*/  FADD.FTZ R136, R136, R37 ;  /* 0x0000002588887221 */ /* 0x000fe20000010000 */
[----:B------:R-:W1:Y:S01]  /*6cc0*/  MUFU.EX2 R108, R108 ;  /* 0x0000006c006c7308 */ /* 0x000e620000000800 */
[----:B------:R-:W3:Y:S01]  /*6cd0*/  LDSM.16.MT88.4 R36, [R217+0x8000] ;  /* 0x00800000d924783b */ /* 0x000ee20000004200 */
[----:B------:R-:W-:Y:S01]  /*6ce0*/  FADD.FTZ R78, R78, R75 ;  /* 0x0000004b4e4e7221 */ /* 0x000fe20000010000 */
[----:B------:R-:W-:Y:S01]  /*6cf0*/  FADD.FTZ R125, R125, R136 ;  /* 0x000000887d7d7221 */ /* 0x000fe20000010000 */
[C---:B----4-:R-:W-:Y:S02]  /*6d00*/  HMMA.16816.F32.BF16 R20, R24.reuse, R8, R20 ;  /* 0x000000081814723c */ /* 0x050fe40000041814 */
[----:B------:R-:W-:Y:S01]  /*6d10*/  FADD.FTZ R79, R79, R78 ;  /* 0x0000004e4f4f7221 */ /* 0x000fe20000010000 */
[----:B------:R-:W-:Y:S01]  /*6d20*/  FADD.FTZ R140, R140, R125 ;  /* 0x0000007d8c8c7221 */ /* 0x000fe20000010000 */
[----:B------:R-:W-:Y:S02]  /*6d30*/  MUFU.EX2 R4, R128 ;  /* 0x0000008000047308 */ /* 0x000fe40000000800 */
[----:B------:R-:W-:Y:S01]  /*6d40*/  HMMA.16816.F32.BF16 R16, R24, R10, R16 ;  /* 0x0000000a1810723c */ /* 0x000fe20000041810 */
[----:B------:R-:W-:Y:S01]  /*6d50*/  FADD.FTZ R129, R129, R140 ;  /* 0x0000008c81817221 */ /* 0x000fe20000010000 */
[----:B------:R-:W4:Y:S01]  /*6d60*/  LDSM.16.MT88.4 R8, [R216+0x8000] ;  /* 0x00800000d808783b */ /* 0x000f220000004200 */
[----:B------:R-:W-:-:S02]  /*6d70*/  FADD.FTZ R82, R82, R79 ;  /* 0x0000004f52527221 */ /* 0x000fc40000010000 */
[----:B------:R-:W-:Y:S01]  /*6d80*/  FADD.FTZ R156, R156, R129 ;  /* 0x000000819c9c7221 */ /* 0x000fe20000010000 */
[----:B------:R-:W5:Y:S01]  /*6d90*/  MUFU.EX2 R3, R3 ;  /* 0x0000000300037308 */ /* 0x000f620000000800 */
[----:B------:R-:W-:Y:S01]  /*6da0*/  FADD.FTZ R83, R83, R82 ;  /* 0x0000005253537221 */ /* 0x000fe20000010000 */
[C---:B--2---:R-:W-:Y:S01]  /*6db0*/  HMMA.16816.F32.BF16 R12, R24.reuse, R28, R12 ;  /* 0x0000001c180c723c */ /* 0x044fe2000004180c */
[----:B------:R-:W-:Y:S02]  /*6dc0*/  FADD.FTZ R135, R135, R156 ;  /* 0x0000009c87877221 */ /* 0x000fe40000010000 */
[----:B------:R-:W-:Y:S02]  /*6dd0*/  FADD.FTZ R86, R86, R83 ;  /* 0x0000005356567221 */ /* 0x000fe40000010000 */
[----:B------:R-:W-:Y:S01]  /*6de0*/  FADD.FTZ R135, R160, R135 ;  /* 0x00000087a0877221 */ /* 0x000fe20000010000 */
[----:B------:R-:W-:Y:S01]  /*6df0*/  MUFU.EX2 R45, R45 ;  /* 0x0000002d002d7308 */ /* 0x000fe20000000800 */
[----:B------:R-:W-:Y:S01]  /*6e00*/  FADD.FTZ R87, R87, R86 ;  /* 0x0000005657577221 */ /* 0x000fe20000010000 */
[----:B------:R-:W-:Y:S01]  /*6e10*/  HMMA.16816.F32.BF16 R32, R24, R30, R32 ;  /* 0x0000001e1820723c */ /* 0x000fe20000041820 */
[----:B------:R-:W-:Y:S01]  /*6e20*/  FADD.FTZ R166, R166, R135 ;  /* 0x00000087a6a67221 */ /* 0x000fe20000010000 */
[----:B------:R-:W-:Y:S01]  /*6e30*/  LDSM.16.MT88.4 R28, [R217+0x8400] ;  /* 0x00840000d91c783b */ /* 0x000fe20000004200 */
[----:B------:R-:W-:-:S02]  /*6e40*/  FADD.FTZ R90, R90, R87 ;  /* 0x000000575a5a7221 */ /* 0x000fc40000010000 */
[----:B------:R-:W-:Y:S01]  /*6e50*/  FADD.FTZ R166, R141, R166 ;  /* 0x000000a68da67221 */ /* 0x000fe20000010000 */
[----:B------:R-:W2:Y:S01]  /*6e60*/  MUFU.EX2 R46, R46 ;  /* 0x0000002e002e7308 */ /* 0x000ea20000000800 */
[----:B------:R-:W-:Y:S01]  /*6e70*/  F2FP.BF16.F32.PACK_AB R25, R110, R111 ;  /* 0x0000006f6e19723e */ /* 0x000fe200000010ff */
[----:B------:R-:W-:Y:S01]  /*6e80*/  FADD.FTZ R91, R91, R90 ;  /* 0x0000005a5b5b7221 */ /* 0x000fe20000010000 */
[----:B------:R-:W-:Y:S01]  /*6e90*/  FADD.FTZ R143, R143, R166 ;  /* 0x000000a68f8f7221 */ /* 0x000fe20000010000 */
[----:B-1----:R-:W-:Y:S01]  /*6ea0*/  F2FP.BF16.F32.PACK_AB R27, R108, R109 ;  /* 0x0000006d6c1b723e */ /* 0x002fe200000010ff */
[----:B------:R-:W-:Y:S01]  /*6eb0*/  LDSM.16.MT88.4 R132, [R216+0x8c00] ;  /* 0x008c0000d884783b */ /* 0x000fe20000004200 */
[----:B-----5:R-:W-:Y:S01]  /*6ec0*/  F2FP.BF16.F32.PACK_AB R24, R3, R4 ;  /* 0x000000040318723e */ /* 0x020fe200000010ff */
[----:B------:R-:W-:Y:S01]  /*6ed0*/  FADD.FTZ R172, R172, R143 ;  /* 0x0000008facac7221 */ /* 0x000fe20000010000 */
[----:B------:R-:W-:Y:S01]  /*6ee0*/  FADD.FTZ R94, R94, R91 ;  /* 0x0000005b5e5e7221 */ /* 0x000fe20000010000 */
[----:B------:R-:W-:Y:S01]  /*6ef0*/  MUFU.EX2 R107, R107 ;  /* 0x0000006b006b7308 */ /* 0x000fe20000000800 */
[----:B------:R-:W-:Y:S01]  /*6f00*/  LDSM.16.MT88.4 R140, [R217+0x8c00] ;  /* 0x008c0000d98c783b */ /* 0x000fe20000004200 */
[----:B------:R-:W-:Y:S01]  /*6f10*/  FADD.FTZ R145, R145, R172 ;  /* 0x000000ac91917221 */ /* 0x000fe20000010000 */
[----:B------:R-:W-:-:S03]  /*6f20*/  FADD.FTZ R95, R95, R94 ;  /* 0x0000005e5f5f7221 */ /* 0x000fc60000010000 */
[----:B------:R-:W-:Y:S01]  /*6f30*/  FADD.FTZ R176, R176, R145 ;  /* 0x00000091b0b07221 */ /* 0x000fe20000010000 */
[----:B------:R-:W-:Y:S01]  /*6f40*/  FADD.FTZ R98, R98, R95 ;  /* 0x0000005f62627221 */ /* 0x000fe20000010000 */
[----:B--2---:R-:W-:Y:S01]  /*6f50*/  F2FP.BF16.F32.PACK_AB R26, R46, R45 ;  /* 0x0000002d2e1a723e */ /* 0x004fe200000010ff */
[----:B------:R-:W1:Y:S01]  /*6f60*/  MUFU.EX2 R100, R100 ;  /* 0x0000006400647308 */ /* 0x000e620000000800 */
[----:B------:R-:W-:Y:S01]  /*6f70*/  FADD.FTZ R153, R153, R176 ;  /* 0x000000b099997221 */ /* 0x000fe20000010000 */
[----:B------:R-:W-:-:S03]  /*6f80*/  FADD.FTZ R99, R99, R98 ;  /* 0x0000006263637221 */ /* 0x000fc60000010000 */
[----:B------:R-:W-:Y:S01]  /*6f90*/  FADD.FTZ R184, R184, R153 ;  /* 0x00000099b8b87221 */ /* 0x000fe20000010000 */
[C---:B---3--:R-:W-:Y:S01]  /*6fa0*/  HMMA.16816.F32.BF16 R20, R24.reuse, R36, R20 ;  /* 0x000000241814723c */ /* 0x048fe20000041814 */
[----:B------:R-:W-:Y:S01]  /*6fb0*/  FADD.FTZ R92, R92, R99 ;  /* 0x000000635c5c7221 */ /* 0x000fe20000010000 */
[----:B------:R-:W-:Y:S01]  /*6fc0*/  MUFU.EX2 R69, R69 ;  /* 0x0000004500457308 */ /* 0x000fe20000000800 */
[----:B------:R-:W-:Y:S02]  /*6fd0*/  FADD.FTZ R157, R157, R184 ;  /* 0x000000b89d9d7221 */ /* 0x000fe40000010000 */
[----:B------:R-:W-:Y:S01]  /*6fe0*/  FADD.FTZ R93, R93, R92 ;  /* 0x0000005c5d5d7221 */ /* 0x000fe20000010000 */
[C---:B------:R-:W-:Y:S01]  /*6ff0*/  HMMA.16816.F32.BF16 R16, R24.reuse, R38, R16 ;  /* 0x000000261810723c */ /* 0x040fe20000041810 */
[----:B------:R-:W-:Y:S01]  /*7000*/  FADD.FTZ R190, R190, R157 ;  /* 0x0000009dbebe7221 */ /* 0x000fe20000010000 */
[----:B------:R-:W2:Y:S01]  /*7010*/  LDSM.16.MT88.4 R36, [R216+0x8400] ;  /* 0x00840000d824783b */ /* 0x000ea20000004200 */
[----:B------:R-:W-:Y:S01]  /*7020*/  FADD.FTZ R84, R84, R93 ;  /* 0x0000005d54547221 */ /* 0x000fe20000010000 */
[----:B------:R-:W3:Y:S01]  /*7030*/  MUFU.EX2 R68, R68 ;  /* 0x0000004400447308 */ /* 0x000ee20000000800 */
[----:B------:R-:W-:Y:S01]  /*7040*/  FADD.FTZ R159, R159, R190 ;  /* 0x000000be9f9f7221 */ /* 0x000fe20000010000 */
[----:B----4-:R-:W-:Y:S01]  /*7050*/  HMMA.16816.F32.BF16 R32, R24, R10, R32 ;  /* 0x0000000a1820723c */ /* 0x010fe20000041820 */
[----:B------:R-:W-:-:S02]  /*7060*/  FADD.FTZ R85, R85, R84 ;  /* 0x0000005455557221 */ /* 0x000fc40000010000 */
[----:B------:R-:W-:Y:S02]  /*7070*/  FADD.FTZ R198, R198, R159 ;  /* 0x0000009fc6c67221 */ /* 0x000fe40000010000 */
[----:B------:R-:W-:Y:S01]  /*7080*/  FADD.FTZ R76, R76, R85 ;  /* 0x000000554c4c7221 */ /* 0x000fe20000010000 */
[----:B------:R-:W-:Y:S01]  /*7090*/  MUFU.EX2 R48, R48 ;  /* 0x0000003000307308 */ /* 0x000fe20000000800 */
[----:B------:R-:W-:Y:S01]  /*70a0*/  FADD.FTZ R161, R161, R198 ;  /* 0x000000c6a1a17221 */ /* 0x000fe20000010000 */
[----:B------:R-:W-:Y:S01]  /*70b0*/  HMMA.16816.F32.BF16 R12, R24, R8, R12 ;  /* 0x00000008180c723c */ /* 0x000fe2000004180c */
[----:B------:R-:W-:Y:S01]  /*70c0*/  FADD.FTZ R89, R89, R76 ;  /* 0x0000004c59597221 */ /* 0x000fe20000010000 */
[----:B------:R-:W4:Y:S01]  /*70d0*/  LDSM.16.MT88.4 R24, [R217+0x8800] ;  /* 0x00880000d918783b */ /* 0x000f220000004200 */
[----:B------:R-:W-:-:S03]  /*70e0*/  FADD.FTZ R200, R200, R161 ;  /* 0x000000a1c8c87221 */ /* 0x000fc60000010000 */
[----:B------:R-:W5:Y:S01]  /*70f0*/  MUFU.EX2 R47, R47 ;  /* 0x0000002f002f7308 */ /* 0x000f620000000800 */
[----:B------:R-:W-:Y:S01]  /*7100*/  FADD.FTZ R163, R163, R200 ;  /* 0x000000c8a3a37221 */ /* 0x000fe20000010000 */
[----:B-1----:R-:W-:Y:S02]  /*7110*/  F2FP.BF16.F32.PACK_AB R9, R100, R107 ;  /* 0x0000006b6409723e */ /* 0x002fe400000010ff */
[----:B---3--:R-:W-:Y:S01]  /*7120*/  F2FP.BF16.F32.PACK_AB R11, R68, R69 ;  /* 0x00000045440b723e */ /* 0x008fe200000010ff */
[----:B------:R-:W-:-:S03]  /*7130*/  FADD.FTZ R188, R188, R163 ;  /* 0x000000a3bcbc7221 */ /* 0x000fc60000010000 */
[----:B------:R-:W-:Y:S01]  /*7140*/  MUFU.EX2 R49, R49 ;  /* 0x0000003100317308 */ /* 0x000fe20000000800 */
[----:B------:R-:W-:-:S04]  /*7150*/  FADD.FTZ R165, R165, R188 ;  /* 0x000000bca5a57221 */ /* 0x000fc80000010000 */
[----:B------:R-:W-:-:S03]  /*7160*/  FADD.FTZ R174, R174, R165 ;  /* 0x000000a5aeae7221 */ /* 0x000fc60000010000 */
[----:B------:R-:W1:Y:S01]  /*7170*/  MUFU.EX2 R50, R50 ;  /* 0x0000003200327308 */ /* 0x000e620000000800 */
[----:B-----5:R-:W-:Y:S01]  /*7180*/  F2FP.BF16.F32.PACK_AB R8, R47, R48 ;  /* 0x000000302f08723e */ /* 0x020fe200000010ff */
[----:B------:R-:W-:-:S04]  /*7190*/  FADD.FTZ R167, R167, R174 ;  /* 0x000000aea7a77221 */ /* 0x000fc80000010000 */
[----:B------:R-:W-:Y:S02]  /*71a0*/  FADD.FTZ R138, R138, R167 ;  /* 0x000000a78a8a7221 */ /* 0x000fe40000010000 */
[----:B------:R-:W-:Y:S02]  /*71b0*/  MUFU.EX2 R65, R65 ;  /* 0x0000004100417308 */ /* 0x000fe40000000800 */
[----:B------:R-:W-:-:S04]  /*71c0*/  FADD.FTZ R127, R127, R138 ;  /* 0x0000008a7f7f7221 */ /* 0x000fc80000010000 */
[----:B------:R-:W-:Y:S02]  /*71d0*/  FADD.FTZ R130, R130, R127 ;  /* 0x0000007f82827221 */ /* 0x000fe40000010000 */
[----:B------:R-:W3:Y:S01]  /*71e0*/  MUFU.EX2 R64, R64 ;  /* 0x0000004000407308 */ /* 0x000ee20000000800 */
[----:B-1----:R-:W-:Y:S01]  /*71f0*/  F2FP.BF16.F32.PACK_AB R10, R50, R49 ;  /* 0x00000031320a723e */ /* 0x002fe200000010ff */
[----:B------:R-:W-:-:S04]  /*7200*/  FADD.FTZ R123, R123, R130 ;  /* 0x000000827b7b7221 */ /* 0x000fc80000010000 */
[----:B------:R-:W-:Y:S02]  /*7210*/  FADD.FTZ R44, R44, R123 ;  /* 0x0000007b2c2c7221 */ /* 0x000fe40000010000 */
[----:B--2---:R-:W-:Y:S01]  /*7220*/  HMMA.16816.F32.BF16 R32, R8, R38, R32 ;  /* 0x000000260820723c */ /* 0x004fe20000041820 */
[----:B------:R-:W-:Y:S01]  /*7230*/  MUFU.EX2 R53, R53 ;  /* 0x0000003500357308 */ /* 0x000fe20000000800 */
[----:B------:R-:W-:-:S04]  /*7240*/  FADD.FTZ R41, R41, R44 ;  /* 0x0000002c29297221 */ /* 0x000fc80000010000 */
[C---:B------:R-:W-:Y:S01]  /*7250*/  HMMA.16816.F32.BF16 R20, R8.reuse, R28, R20 ;  /* 0x0000001c0814723c */ /* 0x040fe20000041814 */
[----:B------:R-:W-:Y:S01]  /*7260*/  FADD.FTZ R38, R96, R89 ;  /* 0x0000005960267221 */ /* 0x000fe20000010000 */
[----:B------:R-:W-:Y:S01]  /*7270*/  FADD.FTZ R41, R42, R41 ;  /* 0x000000292a297221 */ /* 0x000fe20000010000 */
[----:B------:R-:W1:Y:S02]  /*7280*/  MUFU.EX2 R52, R52 ;  /* 0x0000003400347308 */ /* 0x000e640000000800 */
[----:B------:R-:W-:Y:S01]  /*7290*/  FADD.FTZ R38, R103, R38 ;  /* 0x0000002667267221 */ /* 0x000fe20000010000 */
[C---:B------:R-:W-:Y:S01]  /*72a0*/  HMMA.16816.F32.BF16 R16, R8.reuse, R30, R16 ;  /* 0x0000001e0810723c */ /* 0x040fe20000041810 */
[----:B------:R-:W2:Y:S01]  /*72b0*/  LDSM.16.MT88.4 R28, [R216+0x8800] ;  /* 0x00880000d81c783b */ /* 0x000ea20000004200 */
[----:B------:R-:W-:Y:S01]  /*72c0*/  FADD.FTZ R4, R4, R41 ;  /* 0x0000002904047221 */ /* 0x000fe20000010000 */
[----:B------:R-:W-:Y:S02]  /*72d0*/  FADD.FTZ R105, R105, R38 ;  /* 0x0000002669697221 */ /* 0x000fe40000010000 */
[----:B------:R-:W-:Y:S01]  /*72e0*/  MUFU.EX2 R54, R54 ;  /* 0x0000003600367308 */ /* 0x000fe20000000800 */
[----:B------:R-:W-:Y:S01]  /*72f0*/  FADD.FTZ R4, R3, R4 ;  /* 0x0000000403047221 */ /* 0x000fe20000010000 */
[----:B------:R-:W-:Y:S01]  /*7300*/  FADD.FTZ R114, R114, R105 ;  /* 0x0000006972727221 */ /* 0x000fe20000010000 */
[----:B------:R-:W-:Y:S02]  /*7310*/  HMMA.16816.F32.BF16 R12, R8, R36, R12 ;  /* 0x00000024080c723c */ /* 0x000fe4000004180c */
[----:B------:R-:W-:Y:S01]  /*7320*/  FADD.FTZ R45, R45, R4 ;  /* 0x000000042d2d7221 */ /* 0x000fe20000010000 */
[----:B------:R-:W-:-:S02]  /*7330*/  FADD.FTZ R113, R113, R114 ;  /* 0x0000007271717221 */ /* 0x000fc40000010000 */
[----:B------:R-:W5:Y:S01]  /*7340*/  MUFU.EX2 R55, R55 ;  /* 0x0000003700377308 */ /* 0x000f620000000800 */
[----:B------:R-:W-:Y:S01]  /*7350*/  FADD.FTZ R45, R46, R45 ;  /* 0x0000002d2e2d7221 */ /* 0x000fe20000010000 */
[----:B------:R-:W-:Y:S01]  /*7360*/  FADD.FTZ R112, R112, R113 ;  /* 0x0000007170707221 */ /* 0x000fe20000010000 */
[----:B---3--:R-:W-:Y:S01]  /*7370*/  F2FP.BF16.F32.PACK_AB R9, R64, R65 ;  /* 0x000000414009723e */ /* 0x008fe200000010ff */
[----:B------:R-:W-:Y:S01]  /*7380*/  FFMA.FTZ R36, R102, UR6, -R115 ;  /* 0x0000000666247c23 */ /* 0x000fe20008010873 */
[----:B------:R-:W-:Y:S01]  /*7390*/  FADD.FTZ R48, R48, R45 ;  /* 0x0000002d30307221 */ /* 0x000fe20000010000 */
[----:B------:R-:W-:Y:S01]  /*73a0*/  FADD.FTZ R111, R111, R112 ;  /* 0x000000706f6f7221 */ /* 0x000fe20000010000 */
[----:B-1----:R-:W-:Y:S01]  /*73b0*/  F2FP.BF16.F32.PACK_AB R11, R52, R53 ;  /* 0x00000035340b723e */ /* 0x002fe200000010ff */
[----:B------:R-:W-:Y:S01]  /*73c0*/  MUFU.EX2 R56, R56 ;  /* 0x0000003800387308 */ /* 0x000fe20000000800 */
[----:B------:R-:W-:Y:S01]  /*73d0*/  FADD.FTZ R48, R47, R48 ;  /* 0x000000302f307221 */ /* 0x000fe20000010000 */
[----:B------:R-:W-:Y:S01]  /*73e0*/  FADD.FTZ R110, R110, R111 ;  /* 0x0000006f6e6e7221 */ /* 0x000fe20000010000 */
[----:B------:R-:W-:-:S02]  /*73f0*/  FFMA.FTZ R37, R104, UR6, -R115 ;  /* 0x0000000668257c23 */ /* 0x000fc40008010873 */
[----:B------:R-:W-:Y:S01]  /*7400*/  FADD.FTZ R49, R49, R48 ;  /* 0x0000003031317221 */ /* 0x000fe20000010000 */
[----:B------:R-:W-:Y:S02]  /*7410*/  FADD.FTZ R109, R109, R110 ;  /* 0x0000006e6d6d7221 */ /* 0x000fe40000010000 */
[----:B------:R-:W1:Y:S01]  /*7420*/  MUFU.EX2 R57, R57 ;  /* 0x0000003900397308 */ /* 0x000e620000000800 */
[----:B-----5:R-:W-:Y:S01]  /*7430*/  F2FP.BF16.F32.PACK_AB R8, R55, R54 ;  /* 0x000000363708723e */ /* 0x020fe200000010ff */
[----:B------:R-:W-:Y:S01]  /*7440*/  FADD.FTZ R108, R108, R109 ;  /* 0x0000006d6c6c7221 */ /* 0x000fe20000010000 */
[----:B------:R-:W-:-:S03]  /*7450*/  FADD.FTZ R49, R50, R49 ;  /* 0x0000003132317221 */ /* 0x000fc60000010000 */
[----:B------:R-:W-:Y:S01]  /*7460*/  FADD.FTZ R107, R107, R108 ;  /* 0x0000006c6b6b7221 */ /* 0x000fe20000010000 */
[----:B------:R-:W-:Y:S01]  /*7470*/  FADD.FTZ R54, R54, R49 ;  /* 0x0000003136367221 */ /* 0x000fe20000010000 */
[----:B------:R-:W-:Y:S02]  /*7480*/  MUFU.EX2 R40, R40 ;  /* 0x0000002800287308 */ /* 0x000fe40000000800 */
[----:B------:R-:W-:Y:S01]  /*7490*/  FADD.FTZ R100, R100, R107 ;  /* 0x0000006b64647221 */ /* 0x000fe20000010000 */
[----:B------:R-:W-:-:S03]  /*74a0*/  FADD.FTZ R55, R55, R54 ;  /* 0x0000003637377221 */ /* 0x000fc60000010000 */
[----:B------:R-:W-:Y:S02]  /*74b0*/  FADD.FTZ R69, R69, R100 ;  /* 0x0000006445457221 */ /* 0x000fe40000010000 */
[----:B------:R-:W3:Y:S01]  /*74c0*/  MUFU.EX2 R43, R43 ;  /* 0x0000002b002b7308 */ /* 0x000ee20000000800 */
[----:B-1----:R-:W-:Y:S01]  /*74d0*/  F2FP.BF16.F32.PACK_AB R10, R57, R56 ;  /* 0x00000038390a723e */ /* 0x002fe200000010ff */
[----:B------:R-:W-:Y:S01]  /*74e0*/  FADD.FTZ R68, R68, R69 ;  /* 0x0000004544447221 */ /* 0x000fe20000010000 */
[----:B------:R-:W-:-:S03]  /*74f0*/  FADD.FTZ R56, R56, R55 ;  /* 0x0000003738387221 */ /* 0x000fc60000010000 */
[----:B------:R-:W-:Y:S01]  /*7500*/  FADD.FTZ R65, R65, R68 ;  /* 0x0000004441417221 */ /* 0x000fe20000010000 */
[----:B------:R-:W-:Y:S01]  /*7510*/  FADD.FTZ R57, R57, R56 ;  /* 0x0000003839397221 */ /* 0x000fe20000010000 */
[----:B----4-:R-:W-:Y:S01]  /*7520*/  HMMA.16816.F32.BF16 R20, R8, R24, R20 ;  /* 0x000000180814723c */ /* 0x010fe20000041814 */
[----:B------:R-:W-:Y:S01]  /*7530*/  MUFU.EX2 R36, R36 ;  /* 0x0000002400247308 */ /* 0x000fe20000000800 */
[----:B------:R-:W-:-:S04]  /*7540*/  FADD.FTZ R64, R64, R65 ;  /* 0x0000004140407221 */ /* 0x000fc80000010000 */
[C---:B--2---:R-:W-:Y:S01]  /*7550*/  HMMA.16816.F32.BF16 R12, R8.reuse, R28, R12 ;  /* 0x0000001c080c723c */ /* 0x044fe2000004180c */
[----:B------:R-:W-:Y:S01]  /*7560*/  FFMA.FTZ R24, R106, UR6, -R115 ;  /* 0x000000066a187c23 */ /* 0x000fe20008010873 */
[----:B------:R-:W-:Y:S01]  /*7570*/  FADD.FTZ R53, R53, R64 ;  /* 0x0000004035357221 */ /* 0x000fe20000010000 */
[----:B------:R-:W1:Y:S03]  /*7580*/  MUFU.EX2 R37, R37 ;  /* 0x0000002500257308 */ /* 0x000e660000000800 */
[----:B------:R-:W-:Y:S01]  /*7590*/  HMMA.16816.F32.BF16 R16, R8, R26, R16 ;  /* 0x0000001a0810723c */ /* 0x000fe20000041810 */
[----:B------:R-:W-:-:S04]  /*75a0*/  FADD.FTZ R53, R52, R53 ;  /* 0x0000003534357221 */ /* 0x000fc80000010000 */
[----:B------:R-:W-:Y:S01]  /*75b0*/  MUFU.EX2 R51, R51 ;  /* 0x0000003300337308 */ /* 0x000fe20000000800 */
[----:B------:R-:W-:Y:S07]  /*75c0*/  HMMA.16816.F32.BF16 R32, R8, R30, R32 ;  /* 0x0000001e0820723c */ /* 0x000fee0000041820 */
[----:B------:R-:W2:Y:S01]  /*75d0*/  MUFU.EX2 R242, R242 ;  /* 0x000000f200f27308 */ /* 0x000ea20000000800 */
[----:B---3--:R-:W-:Y:S01]  /*75e0*/  F2FP.BF16.F32.PACK_AB R9, R43, R40 ;  /* 0x000000282b09723e */ /* 0x008fe200000010ff */
[----:B------:R-:W-:Y:S01]  /*75f0*/  FADD.FTZ R40, R40, R53 ;  /* 0x0000003528287221 */ /* 0x000fe20000010000 */
[----:B-1----:R-:W-:Y:S01]  /*7600*/  F2FP.BF16.F32.PACK_AB R8, R37, R36 ;  /* 0x000000242508723e */ /* 0x002fe200000010ff */
[----:B------:R-:W-:-:S02]  /*7610*/  FADD.FTZ R36, R36, R57 ;  /* 0x0000003924247221 */ /* 0x000fc40000010000 */
[----:B------:R-:W-:Y:S02]  /*7620*/  FADD.FTZ R40, R43, R40 ;  /* 0x000000282b287221 */ /* 0x000fe40000010000 */
[----:B------:R-:W-:Y:S01]  /*7630*/  MUFU.EX2 R24, R24 ;  /* 0x0000001800187308 */ /* 0x000fe20000000800 */
[----:B------:R-:W-:-:S07]  /*7640*/  FADD.FTZ R37, R37, R36 ;  /* 0x0000002425257221 */ /* 0x000fce0000010000 */
[----:B------:R-:W1:Y:S01]  /*7650*/  MUFU.EX2 R241, R241 ;  /* 0x000000f100f17308 */ /* 0x000e620000000800 */
[----:B--2---:R-:W-:Y:S01]  /*7660*/  F2FP.BF16.F32.PACK_AB R11, R242, R51 ;  /* 0x00000033f20b723e */ /* 0x004fe200000010ff */
[----:B------:R-:W-:-:S04]  /*7670*/  FADD.FTZ R51, R51, R40 ;  /* 0x0000002833337221 */ /* 0x000fc80000010000 */
[----:B------:R-:W-:Y:S01]  /*7680*/  FADD.FTZ R242, R242, R51 ;  /* 0x00000033f2f27221 */ /* 0x000fe20000010000 */
[----:B-1----:R-:W-:Y:S01]  /*7690*/  F2FP.BF16.F32.PACK_AB R10, R241, R24 ;  /* 0x00000018f10a723e */ /* 0x002fe200000010ff */
[----:B------:R-:W-:-:S04]  /*76a0*/  FADD.FTZ R24, R24, R37 ;  /* 0x0000002518187221 */ /* 0x000fc80000010000 */
[----:B------:R-:W-:Y:S02]  /*76b0*/  FADD.FTZ R241, R241, R24 ;  /* 0x00000018f1f17221 */ /* 0x000fe40000010000 */
        /* <DEDUP_REMOVED lines=70> */
.L_x_1595:
[----:B------:R-:W-:-:S04]  /*7b20*/  LEA R3, -R6, RZ, 0x8 ;  /* 0x000000ff06037211 */ /* 0x000fc800078e41ff */
[----:B------:R-:W-:-:S07]  /*7b30*/  SHF.R.S32.HI R4, RZ, 0x1f, R3 ;  /* 0x0000001fff047819 */ /* 0x000fce0000011403 */
.L_x_1596:
[C---:B------:R-:W-:Y:S01]  /*7b40*/  IMAD.SHL.U32 R9, R6.reuse, 0x40, RZ ;  /* 0x0000004006097824 */ /* 0x040fe200078e00ff */
[----:B------:R-:W-:Y:S01]  /*7b50*/  LEA R224, P1, R3, R224, 0x1 ;  /* 0x000000e003e07211 */ /* 0x000fe200078208ff */
[----:B------:R-:W-:Y:S01]  /*7b60*/  IMAD.SHL.U32 R176, R227, 0x100, RZ ;  /* 0x00000100e3b07824 */ /* 0x000fe200078e00ff */
[----:B------:R-:W-:Y:S02]  /*7b70*/  SHF.L.U64.HI R8, R6, 0x6, R7 ;  /* 0x0000000606087819 */ /* 0x000fe40000010207 */
[----:B------:R-:W-:Y:S02]  /*7b80*/  IADD3 R10, P0, R9, R224, RZ ;  /* 0x000000e0090a7210 */ /* 0x000fe40007f1e0ff */
[----:B------:R-:W-:Y:S02]  /*7b90*/  LEA.HI.X R223, R3, R223, R4, 0x1, P1 ;  /* 0x000000df03df7211 */ /* 0x000fe400008f0c04 */
[-C--:B------:R-:W-:Y:S01]  /*7ba0*/  IADD3 R16, P1, R10, R9.reuse, RZ ;  /* 0x000000090a107210 */ /* 0x080fe20007f3e0ff */
[----:B------:R-:W1:Y:S02]  /*7bb0*/  S2R R3, SR_TID.X ;  /* 0x0000000000037919 */ /* 0x000e640000002100 */
[--C-:B------:R-:W-:Y:S01]  /*7bc0*/  IMAD.X R11, R8, 0x1, R223.reuse, P0 ;  /* 0x00000001080b7824 */ /* 0x100fe200000e06df */
[----:B------:R-:W-:Y:S01]  /*7bd0*/  IADD3 R14, P0, R16, R9, RZ ;  /* 0x00000009100e7210 */ /* 0x000fe20007f1e0ff */
[----:B------:R-:W-:-:S02]  /*7be0*/  IMAD.MOV.U32 R225, RZ, RZ, R223 ;  /* 0x000000ffffe17224 */ /* 0x000fc400078e00df */
[--C-:B------:R-:W-:Y:S01]  /*7bf0*/  IMAD.X R17, R11, 0x1, R8.reuse, P1 ;  /* 0x000000010b117824 */ /* 0x100fe200008e0608 */
[-C--:B------:R-:W-:Y:S02]  /*7c00*/  IADD3 R12, P1, R14, R9.reuse, RZ ;  /* 0x000000090e0c7210 */ /* 0x080fe40007f3e0ff */
[----:B------:R-:W-:Y:S01]  /*7c10*/  @!PT LDS RZ, [RZ] ;  /* 0x00000000fffff984 */ /* 0x000fe20000000800 */
[----:B------:R-:W-:Y:S01]  /*7c20*/  @!PT LDS RZ, [RZ] ;  /* 0x00000000fffff984 */ /* 0x000fe20000000800 */
[----:B------:R-:W-:Y:S01]  /*7c30*/  @!PT LDS RZ, [RZ] ;  /* 0x00000000fffff984 */ /* 0x000fe20000000800 */
[----:B------:R-:W-:Y:S01]  /*7c40*/  LDGSTS.E.BYPASS.LTC128B.128 [R229+0x5000], desc[UR8][R224.64] ;  /* 0x05000000e0e57fae */ /* 0x000fe2000b901d48 */
[--C-:B------:R-:W-:Y:S01]  /*7c50*/  IMAD.X R15, R17, 0x1, R8.reuse, P0 ;  /* 0x00000001110f7824 */ /* 0x100fe200000e0608 */
[-C--:B------:R-:W-:Y:S02]  /*7c60*/  IADD3 R20, P0, R12, R9.reuse, RZ ;  /* 0x000000090c147210 */ /* 0x080fe40007f1e0ff */
[----:B------:R-:W-:Y:S01]  /*7c70*/  LDGSTS.E.BYPASS.LTC128B.128 [R229+0x5800], desc[UR8][R10.64] ;  /* 0x058000000ae57fae */ /* 0x000fe2000b901d48 */
[--C-:B------:R-:W-:Y:S01]  /*7c80*/  IMAD.X R13, R15, 0x1, R8.reuse, P1 ;  /* 0x000000010f0d7824 */ /* 0x100fe200008e0608 */
[-C--:B------:R-:W-:Y:S02]  /*7c90*/  IADD3 R22, P1, R20, R9.reuse, RZ ;  /* 0x0000000914167210 */ /* 0x080fe40007f3e0ff */
[----:B------:R-:W-:Y:S01]  /*7ca0*/  LDGSTS.E.BYPASS.LTC128B.128 [R229+0x6000], desc[UR8][R16.64] ;  /* 0x0600000010e57fae */ /* 0x000fe2000b901d48 */
[----:B------:R-:W-:Y:S01]  /*7cb0*/  IMAD.X R21, R13, 0x1, R8, P0 ;  /* 0x000000010d157824 */ /* 0x000fe200000e0608 */
[----:B------:R-:W-:-:S02]  /*7cc0*/  IADD3 R24, P0, R22, R9, RZ ;  /* 0x0000000916187210 */ /* 0x000fc40007f1e0ff */
[----:B------:R-:W-:Y:S01]  /*7cd0*/  LDGSTS.E.BYPASS.LTC128B.128 [R229+0x6800], desc[UR8][R14.64] ;  /* 0x068000000ee57fae */ /* 0x000fe2000b901d48 */
[----:B------:R-:W-:-:S03]  /*7ce0*/  IMAD.X R23, R21, 0x1, R8, P1 ;  /* 0x0000000115177824 */ /* 0x000fc600008e0608 */
[----:B------:R2:W-:Y:S01]  /*7cf0*/  LDGSTS.E.BYPASS.LTC128B.128 [R229+0x7000], desc[UR8][R12.64] ;  /* 0x070000000ce57fae */ /* 0x0005e2000b901d48 */
[----:B------:R-:W-:Y:S01]  /*7d00*/  IMAD.X R25, R23, 0x1, R8, P0 ;  /* 0x0000000117197824 */ /* 0x000fe200000e0608 */
[----:B------:R-:W-:Y:S02]  /*7d10*/  ISETP.GE.AND P0, PT, R195, 0x3, PT ;  /* 0x00000003c300780c */ /* 0x000fe40003f06270 */
[----:B------:R-:W-:Y:S01]  /*7d20*/  LDGSTS.E.BYPASS.LTC128B.128 [R229+0x7800], desc[UR8][R20.64] ;  /* 0x0780000014e57fae */ /* 0x000fe2000b901d48 */
[----:B-1----:R-:W-:-:S03]  /*7d30*/  IMAD.SHL.U32 R3, R3, 0x2, RZ ;  /* 0x0000000203037824 */ /* 0x002fc600078e00ff */
[----:B------:R-:W-:Y:S04]  /*7d40*/  LDGSTS.E.BYPASS.LTC128B.128 [R229+0x8000], desc[UR8][R22.64] ;  /* 0x0800000016e57fae */ /* 0x000fe8000b901d48 */
[----:B------:R1:W-:Y:S01]  /*7d50*/  LDGSTS.E.BYPASS.LTC128B.128 [R229+0x8800], desc[UR8][R24.64] ;  /* 0x0880000018e57fae */ /* 0x0003e2000b901d48 */
[----:B------:R-:W-:-:S03]  /*7d60*/  LOP3.LUT R215, R3, 0x6, RZ, 0xc0, !PT ;  /* 0x0000000603d77812 */ /* 0x000fc600078ec0ff */
[----:B------:R-:W-:Y:S01]  /*7d70*/  LDSM.16.M88.4 R92, [R221] ;  /* 0x00000000dd5c783b */ /* 0x000fe20000000200 */
[C---:B------:R-:W-:Y:S02]  /*7d80*/  LOP3.LUT R3, R176.reuse, 0x8, R215, 0xfe, !PT ;  /* 0x00000008b0037812 */ /* 0x040fe400078efed7 */
[----:B------:R-:W-:Y:S01]  /*7d90*/  LOP3.LUT R180, R176, R215, RZ, 0xfc, !PT ;  /* 0x000000d7b0b47212 */ /* 0x000fe200078efcff */
[----:B------:R-:W3:Y:S01]  /*7da0*/  LDSM.16.M88.4 R64, [R219+0x1400] ;  /* 0x00140000db40783b */ /* 0x000ee20000000200 */
[CC--:B------:R-:W-:Y:S02]  /*7db0*/  ISETP.GE.AND P5, PT, R3.reuse, R151.reuse, PT ;  /* 0x000000970300720c */ /* 0x0c0fe40003fa6270 */
[----:B------:R-:W-:Y:S01]  /*7dc0*/  ISETP.GE.AND P2, PT, R3, R150, PT ;  /* 0x000000960300720c */ /* 0x000fe20003f46270 */
[----:B------:R-:W4:Y:S01]  /*7dd0*/  LDSM.16.M88.4 R56, [R219+0x1800] ;  /* 0x00180000db38783b */ /* 0x000f220000000200 */
[C---:B------:R-:W-:Y:S02]  /*7de0*/  VIADD R3, R180.reuse, 0x1 ;  /* 0x00000001b4037836 */ /* 0x040fe40000000000 */
[C---:B------:R-:W-:Y:S01]  /*7df0*/  VIADD R4, R180.reuse, 0x9 ;  /* 0x00000009b4047836 */ /* 0x040fe20000000000 */
[----:B------:R-:W5:Y:S01]  /*7e00*/  LDSM.16.M88.4 R72, [R219+0x1000] ;  /* 0x00100000db48783b */ /* 0x000f620000000200 */
[----:B------:R-:W-:Y:S01]  /*7e10*/  VIADD R7, R180, 0x99 ;  /* 0x00000099b4077836 */ /* 0x000fe20000000000 */
[----:B------:R-:W-:-:S02]  /*7e20*/  ISETP.GE.AND P3, PT, R3, R151, PT ;  /* 0x000000970300720c */ /* 0x000fc40003f66270 */
[----:B------:R-:W-:Y:S01]  /*7e30*/  LDSM.16.M88.4 R80, [R220] ;  /* 0x00000000dc50783b */ /* 0x000fe20000000200 */
[----:B------:R-:W-:Y:S01]  /*7e40*/  ISETP.GE.AND P4, PT, R3, R150, PT ;  /* 0x000000960300720c */ /* 0x000fe20003f86270 */
[----:B------:R-:W-:Y:S01]  /*7e50*/  VIADD R3, R180, 0x11 ;  /* 0x00000011b4037836 */ /* 0x000fe20000000000 */
[----:B------:R-:W-:Y:S01]  /*7e60*/  ISETP.GE.AND P1, PT, R4, R151, PT ;  /* 0x000000970400720c */ /* 0x000fe20003f26270 */
[----:B--2---:R-:W2:Y:S04]  /*7e70*/  LDSM.16.M88.4 R12, [R218+0x400] ;  /* 0x00040000da0c783b */ /* 0x004ea80000000200 */
[----:B------:R-:W2:Y:S04]  /*7e80*/  LDSM.16.M88.4 R48, [R219+0x1c00] ;  /* 0x001c0000db30783b */ /* 0x000ea80000000200 */
[----:B------:R-:W2:Y:S04]  /*7e90*/  LDSM.16.M88.4 R8, [R218+0x800] ;  /* 0x00080000da08783b */ /* 0x000ea80000000200 */
[----:B------:R-:W2:Y:S04]  /*7ea0*/  LDSM.16.M88.4 R16, [R218] ;  /* 0x00000000da10783b */ /* 0x000ea80000000200 */
[----:B-1----:R-:W1:Y:S04]  /*7eb0*/  LDSM.16.M88.4 R24, [R219+0x2800] ;  /* 0x00280000db18783b */ /* 0x002e680000000200 */
[----:B------:R-:W1:Y:S01]  /*7ec0*/  LDSM.16.M88.4 R40, [R219+0x2000] ;  /* 0x00200000db28783b */ /* 0x000e620000000200 */
[C---:B---3--:R-:W-:Y:S03]  /*7ed0*/  HMMA.16816.F32.BF16 R68, R92.reuse, R64, RZ ;  /* 0x000000405c44723c */ /* 0x048fe600000418ff */
[----:B------:R-:W3:Y:S04]  /*7ee0*/  LDSM.16.M88.4 R32, [R219+0x2400] ;  /* 0x00240000db20783b */ /* 0x000ee80000000200 */
[----:B------:R-:W3:Y:S01]  /*7ef0*/  LDSM.16.M88.4 R96, [R218+0xc00] ;  /* 0x000c0000da60783b */ /* 0x000ee20000000200 */
[C---:B------:R-:W-:Y:S03]  /*7f00*/  HMMA.16816.F32.BF16 R64, R92.reuse, R66, RZ ;  /* 0x000000425c40723c */ /* 0x040fe600000418ff */
[----:B------:R-:W-:Y:S03]  /*7f10*/  LDSM.16.M88.4 R88, [R218+0x1000] ;  /* 0x00100000da58783b */ /* 0x000fe60000000200 */
[C---:B----4-:R-:W-:Y:S01]  /*7f20*/  HMMA.16816.F32.BF16 R60, R92.reuse, R56, RZ ;  /* 0x000000385c3c723c */ /* 0x050fe200000418ff */
[----:B------:R-:W-:Y:S04]  /*7f30*/  LDSM.16.M88.4 R76, [R219+0x2c00] ;  /* 0x002c0000db4c783b */ /* 0x000fe80000000200 */
[----:B------:R-:W-:Y:S01]  /*7f40*/  LDSM.16.M88.4 R84, [R218+0x1c00] ;  /* 0x001c0000da54783b */ /* 0x000fe20000000200 */
[C---:B------:R-:W-:Y:S03]  /*7f50*/  HMMA.16816.F32.BF16 R56, R92.reuse, R58, RZ ;  /* 0x0000003a5c38723c */ /* 0x040fe600000418ff */
[----:B------:R-:W-:Y:S03]  /*7f60*/  LDSM.16.M88.4 R108, [R219+0x3400] ;  /* 0x00340000db6c783b */ /* 0x000fe60000000200 */
[C---:B-----5:R-:W-:Y:S01]  /*7f70*/  HMMA.16816.F32.BF16 R104, R92.reuse, R72, RZ ;  /* 0x000000485c68723c */ /* 0x060fe200000418ff */
[----:B------:R-:W-:Y:S04]  /*7f80*/  LDSM.16.M88.4 R120, [R219+0x4000] ;  /* 0x00400000db78783b */ /* 0x000fe80000000200 */
[----:B------:R-:W-:Y:S01]  /*7f90*/  LDSM.16.M88.4 R112, [R218+0x2c00] ;  /* 0x002c0000da70783b */ /* 0x000fe20000000200 */
[----:B------:R-:W-:Y:S03]  /*7fa0*/  HMMA.16816.F32.BF16 R72, R92, R74, RZ ;  /* 0x0000004a5c48723c */ /* 0x000fe600000418ff */
[----:B------:R-:W-:Y:S03]  /*7fb0*/  LDSM.16.M88.4 R156, [R219+0x4800] ;  /* 0x00480000db9c783b */ /* 0x000fe60000000200 */
[C---:B--2---:R-:W-:Y:S01]  /*7fc0*/  HMMA.16816.F32.BF16 R68, R80.reuse, R12, R68 ;  /* 0x0000000c5044723c */ /* 0x044fe20000041844 */
[----:B------:R-:W-:Y:S04]  /*7fd0*/  LDSM.16.M88.4 R128, [R218+0x3400] ;  /* 0x00340000da80783b */ /* 0x000fe80000000200 */
[----:B------:R-:W-:Y:S01]  /*7fe0*/  LDSM.16.M88.4 R164, [R218+0x3c00] ;  /* 0x003c0000daa4783b */ /* 0x000fe20000000200 */
[----:B------:R-:W-:Y:S03]  /*7ff0*/  HMMA.16816.F32.BF16 R64, R80, R14, R64 ;  /* 0x0000000e5040723c */ /* 0x000fe60000041840 */
[----:B------:R-:W2:Y:S03]  /*8000*/  LDSM.16.M88.4 R12, [R218+0x1800] ;  /* 0x00180000da0c783b */ /* 0x000ea60000000200 */
[----:B------:R-:W-:Y:S01]  /*8010*/  HMMA.16816.F32.BF16 R52, R92, R48, RZ ;  /* 0x000000305c34723c */ /* 0x000fe200000418ff */
[----:B------:R-:W0:Y:S05]  /*8020*/  LDGDEPBAR ;  /* 0x00000000000079af */ /* 0x000e2a0000000000 */
[C---:B------:R-:W-:Y:S06]  /*8030*/  HMMA.16816.F32.BF16 R60, R80.reuse, R8, R60 ;  /* 0x00000008503c723c */ /* 0x040fec000004183c */
[----:B------:R-:W-:Y:S01]  /*8040*/  HMMA.16816.F32.BF16 R56, R80, R10, R56 ;  /* 0x0000000a5038723c */ /* 0x000fe20000041838 */
[----:B------:R-:W4:Y:S05]  /*8050*/  LDSM.16.M88.4 R8, [R219+0x3000] ;  /* 0x00300000db08783b */ /* 0x000f2a0000000200 */
[----:B------:R-:W-:Y:S06]  /*8060*/  HMMA.16816.F32.BF16 R48, R92, R50, RZ ;  /* 0x000000325c30723c */ /* 0x000fec00000418ff */
[C---:B------:R-:W-:Y:S06]  /*8070*/  HMMA.16816.F32.BF16 R104, R80.reuse, R16, R104 ;  /* 0x000000105068723c */ /* 0x040fec0000041868 */
[----:B------:R-:W-:Y:S01]  /*8080*/  HMMA.16816.F32.BF16 R72, R80, R18, R72 ;  /* 0x000000125048723c */ /* 0x000fe20000041848 */
[----:B------:R-:W5:Y:S05]  /*8090*/  LDSM.16.M88.4 R16, [R218+0x1400] ;  /* 0x00140000da10783b */ /* 0x000f6a0000000200 */
[C---:B-1----:R-:W-:Y:S06]  /*80a0*/  HMMA.16816.F32.BF16 R28, R92.reuse, R24, RZ ;  /* 0x000000185c1c723c */ /* 0x042fec00000418ff */
[C---:B------:R-:W-:Y:S06]  /*80b0*/  HMMA.16816.F32.BF16 R44, R92.reuse, R40, RZ ;  /* 0x000000285c2c723c */ /* 0x040fec00000418ff */
[----:B------:R-:W-:Y:S01]  /*80c0*/  HMMA.16816.F32.BF16 R24, R92, R26, RZ ;  /* 0x0000001a5c18723c */ /* 0x000fe200000418ff */
[----:B------:R-:W-:-:S02]  /*80d0*/  FSEL R178, R105, -INF , !P3 ;  /* 0xff80000069b27808 */ /* 0x000fc40005800000 */
[-C--:B------:R-:W-:Y:S01]  /*80e0*/  ISETP.GE.AND P3, PT, R4, R150.reuse, PT ;  /* 0x000000960400720c */ /* 0x080fe20003f66270 */
[C---:B------:R-:W-:Y:S01]  /*80f0*/  VIADD R4, R180.reuse, 0x19 ;  /* 0x00000019b4047836 */ /* 0x040fe20000000000 */
[----:B------:R-:W-:Y:S01]  /*8100*/  FSEL R195, R107, -INF , !P4 ;  /* 0xff8000006bc37808 */ /* 0x000fe20006000000 */
[C---:B------:R-:W-:Y:S01]  /*8110*/  HMMA.16816.F32.BF16 R40, R92.reuse, R42, RZ ;  /* 0x0000002a5c28723c */ /* 0x040fe200000418ff */
[----:B------:R-:W-:Y:S02]  /*8120*/  FSEL R182, R73, -INF , !P1 ;  /* 0xff80000049b67808 */ /* 0x000fe40004800000 */
[CC--:B------:R-:W-:Y:S02]  /*8130*/  ISETP.GE.AND P4, PT, R3.reuse, R151.reuse, PT ;  /* 0x000000970300720c */ /* 0x0c0fe40003f86270 */
[----:B------:R-:W-:Y:S01]  /*8140*/  ISETP.GE.AND P1, PT, R3, R150, PT ;  /* 0x000000960300720c */ /* 0x000fe20003f26270 */
[----:B---3--:R-:W-:Y:S01]  /*8150*/  HMMA.16816.F32.BF16 R36, R92, R32, RZ ;  /* 0x000000205c24723c */ /* 0x008fe200000418ff */
[----:B------:R-:W-:Y:S01]  /*8160*/  FSEL R199, R75, -INF , !P3 ;  /* 0xff8000004bc77808 */ /* 0x000fe20005800000 */
[----:B------:R-:W-:Y:S01]  /*8170*/  VIADD R3, R180, 0x21 ;  /* 0x00000021b4037836 */ /* 0x000fe20000000000 */
[----:B------:R-:W-:-:S02]  /*8180*/  ISETP.GE.AND P3, PT, R4, R151, PT ;  /* 0x000000970400720c */ /* 0x000fc40003f66270 */
[----:B------:R-:W-:Y:S01]  /*8190*/  FSEL R184, R69, -INF , !P4 ;  /* 0xff80000045b87808 */ /* 0x000fe20006000000 */
[----:B------:R-:W-:Y:S01]  /*81a0*/  HMMA.16816.F32.BF16 R32, R92, R34, RZ ;  /* 0x000000225c20723c */ /* 0x000fe200000418ff */
[-C--:B------:R-:W-:Y:S01]  /*81b0*/  ISETP.GE.AND P4, PT, R4, R150.reuse, PT ;  /* 0x000000960400720c */ /* 0x080fe20003f86270 */
[C---:B------:R-:W-:Y:S01]  /*81c0*/  VIADD R4, R180.reuse, 0x29 ;  /* 0x00000029b4047836 */ /* 0x040fe20000000000 */
[----:B------:R-:W-:Y:S02]  /*81d0*/  FSEL R201, R71, -INF , !P1 ;  /* 0xff80000047c97808 */ /* 0x000fe40004800000 */
[----:B------:R-:W-:Y:S01]  /*81e0*/  FSEL R186, R65, -INF , !P3 ;  /* 0xff80000041ba7808 */ /* 0x000fe20005800000 */
[C---:B------:R-:W-:Y:S01]  /*81f0*/  HMMA.16816.F32.BF16 R52, R80.reuse, R96, R52 ;  /* 0x000000605034723c */ /* 0x040fe20000041834 */
[C---:B------:R-:W-:Y:S02]  /*8200*/  ISETP.GE.AND P1, PT, R3.reuse, R151, PT ;  /* 0x000000970300720c */ /* 0x040fe40003f26270 */
[----:B------:R-:W-:Y:S01]  /*8210*/  ISETP.GE.AND P3, PT, R3, R150, PT ;  /* 0x000000960300720c */ /* 0x000fe20003f66270 */
[----:B------:R-:W-:Y:S01]  /*8220*/  VIADD R3, R180, 0x31 ;  /* 0x00000031b4037836 */ /* 0x000fe20000000000 */
[----:B------:R-:W-:Y:S01]  /*8230*/  FSEL R203, R67, -INF , !P4 ;  /* 0xff80000043cb7808 */ /* 0x000fe20006000000 */
[----:B------:R-:W-:Y:S01]  /*8240*/  HMMA.16816.F32.BF16 R48, R80, R98, R48 ;  /* 0x000000625030723c */ /* 0x000fe20000041830 */
[----:B------:R-:W1:Y:S01]  /*8250*/  LDSM.16.M88.4 R96, [R218+0x2000] ;  /* 0x00200000da60783b */ /* 0x000e620000000200 */
[----:B------:R-:W-:-:S02]  /*8260*/  FSEL R188, R61, -INF , !P1 ;  /* 0xff8000003dbc7808 */ /* 0x000fc40004800000 */
[CC--:B------:R-:W-:Y:S02]  /*8270*/  ISETP.GE.AND P4, PT, R4.reuse, R151.reuse, PT ;  /* 0x000000970400720c */ /* 0x0c0fe40003f86270 */
[C---:B--2---:R-:W-:Y:S01]  /*8280*/  HMMA.16816.F32.BF16 R28, R80.reuse, R12, R28 ;  /* 0x0000000c501c723c */ /* 0x044fe2000004181c */
[-C--:B------:R-:W-:Y:S01]  /*8290*/  ISETP.GE.AND P1, PT, R4, R150.reuse, PT ;  /* 0x000000960400720c */ /* 0x080fe20003f26270 */
[C---:B------:R-:W-:Y:S01]  /*82a0*/  VIADD R4, R180.reuse, 0x39 ;  /* 0x00000039b4047836 */ /* 0x040fe20000000000 */
[----:B------:R-:W-:Y:S02]  /*82b0*/  FSEL R205, R63, -INF , !P3 ;  /* 0xff8000003fcd7808 */ /* 0x000fe40005800000 */
[----:B------:R-:W-:Y:S01]  /*82c0*/  ISETP.GE.AND P3, PT, R3, R151, PT ;  /* 0x000000970300720c */ /* 0x000fe20003f66270 */
[C---:B------:R-:W-:Y:S01]  /*82d0*/  HMMA.16816.F32.BF16 R24, R80.reuse, R14, R24 ;  /* 0x0000000e5018723c */ /* 0x040fe20000041818 */
[----:B------:R-:W-:Y:S02]  /*82e0*/  FSEL R190, R57, -INF , !P4 ;  /* 0xff80000039be7808 */ /* 0x000fe40006000000 */
[----:B------:R-:W-:Y:S01]  /*82f0*/  ISETP.GE.AND P4, PT, R3, R150, PT ;  /* 0x000000960300720c */ /* 0x000fe20003f86270 */
[----:B------:R-:W-:Y:S01]  /*8300*/  VIADD R3, R180, 0x41 ;  /* 0x00000041b4037836 */ /* 0x000fe20000000000 */
[----:B------:R-:W-:Y:S01]  /*8310*/  FSEL R207, R59, -INF , !P1 ;  /* 0xff8000003bcf7808 */ /* 0x000fe20004800000 */
[----:B------:R-:W-:Y:S01]  /*8320*/  HMMA.16816.F32.BF16 R44, R80, R88, R44 ;  /* 0x00000058502c723c */ /* 0x000fe2000004182c */
[----:B------:R-:W-:-:S02]  /*8330*/  FSEL R196, R53, -INF , !P3 ;  /* 0xff80000035c47808 */ /* 0x000fc40005800000 */
[CC--:B------:R-:W-:Y:S02]  /*8340*/  ISETP.GE.AND P1, PT, R4.reuse, R151.reuse, PT ;  /* 0x000000970400720c */ /* 0x0c0fe40003f26270 */
[----:B------:R-:W-:Y:S01]  /*8350*/  ISETP.GE.AND P3, PT, R4, R150, PT ;  /* 0x000000960400720c */ /* 0x000fe20003f66270 */
[----:B------:R-:W-:Y:S01]  /*8360*/  HMMA.16816.F32.BF16 R40, R80, R90, R40 ;  /* 0x0000005a5028723c */ /* 0x000fe20000041828 */
[----:B------:R-:W2:Y:S01]  /*8370*/  LDSM.16.M88.4 R88, [R219+0x3800] ;  /* 0x00380000db58783b */ /* 0x000ea20000000200 */
[----:B------:R-:W-:Y:S01]  /*8380*/  VIADD R4, R180, 0x49 ;  /* 0x00000049b4047836 */ /* 0x000fe20000000000 */
[----:B------:R-:W-:Y:S02]  /*8390*/  FSEL R211, R55, -INF , !P4 ;  /* 0xff80000037d37808 */ /* 0x000fe40006000000 */
[----:B------:R-:W-:Y:S01]  /*83a0*/  FSEL R198, R49, -INF , !P1 ;  /* 0xff80000031c67808 */ /* 0x000fe20004800000 */
[----:B----4-:R-:W-:Y:S01]  /*83b0*/  HMMA.16816.F32.BF16 R12, R92, R8, RZ ;  /* 0x000000085c0c723c */ /* 0x010fe200000418ff */
[----:B------:R-:W-:-:S02]  /*83c0*/  ISETP.GE.AND P4, PT, R3, R151, PT ;  /* 0x000000970300720c */ /* 0x000fc40003f86270 */
[----:B------:R-:W-:Y:S01]  /*83d0*/  ISETP.GE.AND P1, PT, R3, R150, PT ;  /* 0x000000960300720c */ /* 0x000fe20003f26270 */
[----:B------:R-:W-:Y:S01]  /*83e0*/  VIADD R3, R180, 0x51 ;  /* 0x00000051b4037836 */ /* 0x000fe20000000000 */
[----:B------:R-:W-:Y:S01]  /*83f0*/  FSEL R209, R51, -INF , !P3 ;  /* 0xff80000033d17808 */ /* 0x000fe20005800000 */
[----:B------:R-:W-:Y:S01]  /*8400*/  HMMA.16816.F32.BF16 R8, R92, R10, RZ ;  /* 0x0000000a5c08723c */ /* 0x000fe200000418ff */
[----:B------:R-:W-:-:S05]  /*8410*/  ISETP.GE.AND P3, PT, R4, R151, PT ;  /* 0x000000970400720c */ /* 0x000fca0003f66270 */
[C---:B-----5:R-:W-:Y:S01]  /*8420*/  HMMA.16816.F32.BF16 R36, R80.reuse, R16, R36 ;  /* 0x000000105024723c */ /* 0x060fe20000041824 */
[----:B------:R-:W-:Y:S02]  /*8430*/  FSEL R200, R45, -INF , !P4 ;  /* 0xff8000002dc87808 */ /* 0x000fe40006000000 */
[-C--:B------:R-:W-:Y:S01]  /*8440*/  ISETP.GE.AND P4, PT, R4, R150.reuse, PT ;  /* 0x000000960400720c */ /* 0x080fe20003f86270 */
[C---:B------:R-:W-:Y:S01]  /*8450*/  VIADD R4, R180.reuse, 0x59 ;  /* 0x00000059b4047836 */ /* 0x040fe20000000000 */
[----:B------:R-:W-:Y:S01]  /*8460*/  FSEL R191, R47, -INF , !P1 ;  /* 0xff8000002fbf7808 */ /* 0x000fe20004800000 */
[----:B------:R-:W-:Y:S01]  /*8470*/  HMMA.16816.F32.BF16 R32, R80, R18, R32 ;  /* 0x000000125020723c */ /* 0x000fe20000041820 */
[----:B------:R-:W-:Y:S02]  /*8480*/  FSEL R202, R41, -INF , !P3 ;  /* 0xff80000029ca7808 */ /* 0x000fe40005800000 */
[C---:B------:R-:W-:Y:S02]  /*8490*/  ISETP.GE.AND P1, PT, R3.reuse, R151, PT ;  /* 0x000000970300720c */ /* 0x040fe40003f26270 */
[----:B------:R-:W-:Y:S01]  /*84a0*/  ISETP.GE.AND P3, PT, R3, R150, PT ;  /* 0x000000960300720c */ /* 0x000fe20003f66270 */
[----:B------:R-:W-:Y:S01]  /*84b0*/  HMMA.16816.F32.BF16 R20, R92, R76, RZ ;  /* 0x0000004c5c14723c */ /* 0x000fe200000418ff */
[----:B------:R-:W-:Y:S01]  /*84c0*/  VIADD R3, R180, 0x61 ;  /* 0x00000061b4037836 */ /* 0x000fe20000000000 */
[----:B------:R-:W-:-:S02]  /*84d0*/  FSEL R189, R43, -INF , !P4 ;  /* 0xff8000002bbd7808 */ /* 0x000fc40006000000 */
[CC--:B------:R-:W-:Y:S02]  /*84e0*/  ISETP.GE.AND P4, PT, R4.reuse, R151.reuse, PT ;  /* 0x000000970400720c */ /* 0x0c0fe40003f86270 */
[----:B------:R-:W-:Y:S01]  /*84f0*/  HMMA.16816.F32.BF16 R16, R92, R78, RZ ;  /* 0x0000004e5c10723c */ /* 0x000fe200000418ff */
[----:B------:R-:W-:Y:S05]  /*8500*/  LDSM.16.M88.4 R76, [R218+0x2400] ;  /* 0x00240000da4c783b */ /* 0x000fea0000000200 */
[C---:B-1----:R-:W-:Y:S01]  /*8510*/  HMMA.16816.F32.BF16 R12, R80.reuse, R96, R12 ;  /* 0x00000060500c723c */ /* 0x042fe2000004180c */
[----:B------:R-:W-:Y:S02]  /*8520*/  FSEL R204, R37, -INF , !P1 ;  /* 0xff80000025cc7808 */ /* 0x000fe40004800000 */
[----:B------:R-:W-:Y:S01]  /*8530*/  ISETP.GE.AND P1, PT, R4, R150, PT ;  /* 0x000000960400720c */ /* 0x000fe20003f26270 */
[----:B------:R-:W-:Y:S01]  /*8540*/  VIADD R4, R180, 0x69 ;  /* 0x00000069b4047836 */ /* 0x000fe20000000000 */
[----:B------:R-:W-:Y:S01]  /*8550*/  FSEL R187, R39, -INF , !P3 ;  /* 0xff80000027bb7808 */ /* 0x000fe20005800000 */
[----:B------:R-:W-:Y:S01]  /*8560*/  HMMA.16816.F32.BF16 R8, R80, R98, R8 ;  /* 0x000000625008723c */ /* 0x000fe20000041808 */
[----:B------:R-:W1:Y:S01]  /*8570*/  LDSM.16.M88.4 R96, [R218+0x2800] ;  /* 0x00280000da60783b */ /* 0x000e620000000200 */
[----:B------:R-:W-:-:S02]  /*8580*/  ISETP.GE.AND P3, PT, R3, R151, PT ;  /* 0x000000970300720c */ /* 0x000fc40003f66270 */
[----:B------:R-:W-:Y:S02]  /*8590*/  FSEL R206, R33, -INF , !P4 ;  /* 0xff80000021ce7808 */ /* 0x000fe40006000000 */
[C---:B------:R-:W-:Y:S01]  /*85a0*/  HMMA.16816.F32.BF16 R20, R80.reuse, R84, R20 ;  /* 0x000000545014723c */ /* 0x040fe20000041814 */
[----:B------:R-:W-:Y:S01]  /*85b0*/  ISETP.GE.AND P4, PT, R3, R150, PT ;  /* 0x000000960300720c */ /* 0x000fe20003f86270 */
[----:B------:R-:W-:Y:S01]  /*85c0*/  VIADD R3, R180, 0x71 ;  /* 0x00000071b4037836 */ /* 0x000fe20000000000 */
[----:B------:R-:W-:Y:S02]  /*85d0*/  FSEL R185, R35, -INF , !P1 ;  /* 0xff80000023b97808 */ /* 0x000fe40004800000 */
[----:B------:R-:W-:Y:S01]  /*85e0*/  FSEL R208, R29, -INF , !P3 ;  /* 0xff8000001dd07808 */ /* 0x000fe20005800000 */
[----:B------:R-:W-:Y:S01]  /*85f0*/  HMMA.16816.F32.BF16 R16, R80, R86, R16 ;  /* 0x000000565010723c */ /* 0x000fe20000041810 */
[----:B------:R-:W3:Y:S01]  /*8600*/  LDSM.16.M88.4 R84, [R219+0x3c00] ;  /* 0x003c0000db54783b */ /* 0x000ee20000000200 */
[----:B------:R-:W-:-:S02]  /*8610*/  ISETP.GE.AND P1, PT, R4, R151, PT ;  /* 0x000000970400720c */ /* 0x000fc40003f26270 */
[-C--:B------:R-:W-:Y:S01]  /*8620*/  ISETP.GE.AND P3, PT, R4, R150.reuse, PT ;  /* 0x000000960400720c */ /* 0x080fe20003f66270 */
[C---:B------:R-:W-:Y:S01]  /*8630*/  VIADD R4, R180.reuse, 0x79 ;  /* 0x00000079b4047836 */ /* 0x040fe20000000000 */
[C---:B--2---:R-:W-:Y:S01]  /*8640*/  HMMA.16816.F32.BF16 R116, R92.reuse, R88, RZ ;  /* 0x000000585c74723c */ /* 0x044fe200000418ff */
[----:B------:R-:W-:Y:S02]  /*8650*/  FSEL R183, R31, -INF , !P4 ;  /* 0xff8000001fb77808 */ /* 0x000fe40006000000 */
[----:B------:R-:W-:Y:S02]  /*8660*/  FSEL R210, R25, -INF , !P1 ;  /* 0xff80000019d27808 */ /* 0x000fe40004800000 */
[C---:B------:R-:W-:Y:S01]  /*8670*/  ISETP.GE.AND P4, PT, R3.reuse, R151, PT ;  /* 0x000000970300720c */ /* 0x040fe20003f86270 */
[----:B------:R-:W-:Y:S01]  /*8680*/  HMMA.16816.F32.BF16 R88, R92, R90, RZ ;  /* 0x0000005a5c58723c */ /* 0x000fe200000418ff */
[----:B------:R-:W-:Y:S01]  /*8690*/  ISETP.GE.AND P1, PT, R3, R150, PT ;  /* 0x000000960300720c */ /* 0x000fe20003f26270 */
[----:B------:R-:W-:Y:S01]  /*86a0*/  VIADD R3, R180, 0x81 ;  /* 0x00000081b4037836 */ /* 0x000fe20000000000 */
[----:B------:R-:W-:-:S02]  /*86b0*/  FSEL R181, R27, -INF , !P3 ;  /* 0xff8000001bb57808 */ /* 0x000fc40005800000 */
[-C--:B------:R-:W-:Y:S01]  /*86c0*/  ISETP.GE.AND P3, PT, R4, R151.reuse, PT ;  /* 0x000000970400720c */ /* 0x080fe20003f66270 */
[C---:B------:R-:W-:Y:S01]  /*86d0*/  HMMA.16816.F32.BF16 R100, R92.reuse, R108, RZ ;  /* 0x0000006c5c64723c */ /* 0x040fe200000418ff */
[----:B------:R-:W-:Y:S02]  /*86e0*/  FSEL R179, R23, -INF , !P1 ;  /* 0xff80000017b37808 */ /* 0x000fe40004800000 */
[----:B------:R-:W-:Y:S02]  /*86f0*/  FSEL R212, R21, -INF , !P4 ;  /* 0xff80000015d47808 */ /* 0x000fe40006000000 */
[----:B------:R-:W-:Y:S01]  /*8700*/  ISETP.GE.AND P1, PT, R3, R151, PT ;  /* 0x000000970300720c */ /* 0x000fe20003f26270 */
[----:B------:R-:W-:Y:S01]  /*8710*/  HMMA.16816.F32.BF16 R108, R92, R110, RZ ;  /* 0x0000006e5c6c723c */ /* 0x000fe200000418ff */
[----:B------:R-:W-:Y:S01]  /*8720*/  FSEL R214, R17, -INF , !P3 ;  /* 0xff80000011d67808 */ /* 0x000fe20005800000 */
[C---:B------:R-:W-:Y:S01]  /*8730*/  VIADD R17, R180.reuse, 0xe1 ;  /* 0x000000e1b4117836 */ /* 0x040fe20000000000 */
[-C--:B------:R-:W-:Y:S01]  /*8740*/  ISETP.GE.AND P3, PT, R3, R150.reuse, PT ;  /* 0x000000960300720c */ /* 0x080fe20003f66270 */
[----:B------:R-:W-:Y:S01]  /*8750*/  VIADD R3, R180, 0x89 ;  /* 0x00000089b4037836 */ /* 0x000fe20000000000 */
[----:B------:R-:W-:Y:S01]  /*8760*/  ISETP.GE.AND P4, PT, R4, R150, PT ;  /* 0x000000960400720c */ /* 0x000fe20003f86270 */
[----:B-1----:R-:W-:Y:S01]  /*8770*/  HMMA.16816.F32.BF16 R116, R80, R96, R116 ;  /* 0x000000605074723c */ /* 0x002fe20000041874 */
[C---:B------:R-:W-:Y:S01]  /*8780*/  VIADD R4, R180.reuse, 0x91 ;  /* 0x00000091b4047836 */ /* 0x040fe20000000000 */
[----:B------:R-:W-:Y:S01]  /*8790*/  FSEL R240, R13, -INF , !P1 ;  /* 0xff8000000df07808 */ /* 0x000fe20004800000 */
[----:B------:R-:W-:Y:S01]  /*87a0*/  VIADD R13, R180, 0xd1 ;  /* 0x000000d1b40d7836 */ /* 0x000fe20000000000 */
[----:B------:R-:W-:-:S02]  /*87b0*/  FSEL R177, R19, -INF , !P4 ;  /* 0xff80000013b17808 */ /* 0x000fc40006000000 */
[----:B------:R-:W-:Y:S01]  /*87c0*/  HMMA.16816.F32.BF16 R88, R80, R98, R88 ;  /* 0x000000625058723c */ /* 0x000fe20000041858 */
[----:B------:R-:W1:Y:S01]  /*87d0*/  LDSM.16.M88.4 R96, [R218+0x3000] ;  /* 0x00300000da60783b */ /* 0x000e620000000200 */
[CC--:B------:R-:W-:Y:S02]  /*87e0*/  ISETP.GE.AND P4, PT, R3.reuse, R151.reuse, PT ;  /* 0x000000970300720c */ /* 0x0c0fe40003f86270 */
[-C--:B------:R-:W-:Y:S02]  /*87f0*/  ISETP.GE.AND P1, PT, R3, R150.reuse, PT ;  /* 0x000000960300720c */ /* 0x080fe40003f26270 */
[----:B---3--:R-:W-:Y:S01]  /*8800*/  HMMA.16816.F32.BF16 R124, R92, R84, RZ ;  /* 0x000000545c7c723c */ /* 0x008fe200000418ff */
[----:B------:R-:W-:Y:S02]  /*8810*/  FSEL R3, R15, -INF , !P3 ;  /* 0xff8000000f037808 */ /* 0x000fe40005800000 */
[----:B------:R-:W-:Y:S01]  /*8820*/  FSEL R244, R9, -INF , !P4 ;  /* 0xff80000009f47808 */ /* 0x000fe20006000000 */
[----:B------:R-:W-:Y:S01]  /*8830*/  VIADD R9, R180, 0xa1 ;  /* 0x000000a1b4097836 */ /* 0x000fe20000000000 */
[C---:B------:R-:W-:Y:S01]  /*8840*/  ISETP.GE.AND P3, PT, R4.reuse, R151, PT ;  /* 0x000000970400720c */ /* 0x040fe20003f66270 */
[----:B------:R-:W-:Y:S01]  /*8850*/  HMMA.16816.F32.BF16 R100, R80, R76, R100 ;  /* 0x0000004c5064723c */ /* 0x000fe20000041864 */
[----:B------:R-:W-:-:S02]  /*8860*/  ISETP.GE.AND P4, PT, R4, R150, PT ;  /* 0x000000960400720c */ /* 0x000fc40003f86270 */
[----:B------:R-:W-:Y:S01]  /*8870*/  FSEL R4, R11, -INF , !P1 ;  /* 0xff8000000b047808 */ /* 0x000fe20004800000 */
[----:B------:R-:W-:Y:S01]  /*8880*/  VIADD R11, R180, 0xa9 ;  /* 0x000000a9b40b7836 */ /* 0x000fe20000000000 */
[----:B------:R-:W-:Y:S01]  /*8890*/  ISETP.GE.AND P1, PT, R7, R151, PT ;  /* 0x000000970700720c */ /* 0x000fe20003f26270 */
[----:B------:R-:W-:Y:S01]  /*88a0*/  HMMA.16816.F32.BF16 R108, R80, R78, R108 ;  /* 0x0000004e506c723c */ /* 0x000fe2000004186c */
[----:B------:R-:W2:Y:S01]  /*88b0*/  LDSM.16.M88.4 R76, [R219+0x4400] ;  /* 0x00440000db4c783b */ /* 0x000ea20000000200 */
[----:B------:R-:W-:Y:S02]  /*88c0*/  FSEL R39, R72, -INF , !P5 ;  /* 0xff80000048277808 */ /* 0x000fe40006800000 */
[----:B------:R-:W-:Y:S02]  /*88d0*/  FSEL R33, R74, -INF , !P2 ;  /* 0xff8000004a217808 */ /* 0x000fe40005000000 */
[----:B------:R-:W-:Y:S01]  /*88e0*/  HMMA.16816.F32.BF16 R84, R92, R86, RZ ;  /* 0x000000565c54723c */ /* 0x000fe200000418ff */
[----:B------:R-:W-:-:S05]  /*88f0*/  LOP3.LUT R37, R176, 0x50, R215, 0xfe, !PT ;  /* 0x00000050b0257812 */ /* 0x000fca00078efed7 */
[C---:B------:R-:W-:Y:S06]  /*8900*/  HMMA.16816.F32.BF16 R152, R92.reuse, R120, RZ ;  /* 0x000000785c98723c */ /* 0x040fec00000418ff */
[----:B------:R-:W-:Y:S06]  /*8910*/  HMMA.16816.F32.BF16 R120, R92, R122, RZ ;  /* 0x0000007a5c78723c */ /* 0x000fec00000418ff */
[----:B------:R-:W-:Y:S01]  /*8920*/  HMMA.16816.F32.BF16 R124, R80, R112, R124 ;  /* 0x00000070507c723c */ /* 0x000fe2000004187c */
[----:B------:R-:W-:-:S02]  /*8930*/  FSEL R246, R109, -INF , !P1 ;  /* 0xff8000006df67808 */ /* 0x000fc40004800000 */
[----:B------:R-:W-:-:S03]  /*8940*/  ISETP.GE.AND P1, PT, R9, R150, PT ;  /* 0x000000960900720c */ /* 0x000fc60003f26270 */
[----:B------:R-:W-:Y:S01]  /*8950*/  HMMA.16816.F32.BF16 R84, R80, R114, R84 ;  /* 0x000000725054723c */ /* 0x000fe20000041854 */
[----:B------:R-:W3:Y:S01]  /*8960*/  LDSM.16.M88.4 R112, [R219+0x4c00] ;  /* 0x004c0000db70783b */ /* 0x000ee20000000200 */
[----:B------:R-:W-:-:S04]  /*8970*/  FSEL R43, R119, -INF , !P1 ;  /* 0xff800000772b7808 */ /* 0x000fc80004800000 */
[C---:B-1----:R-:W-:Y:S06]  /*8980*/  HMMA.16816.F32.BF16 R152, R80.reuse, R96, R152 ;  /* 0x000000605098723c */ /* 0x042fec0000041898 */
[----:B------:R-:W-:Y:S01]  /*8990*/  HMMA.16816.F32.BF16 R120, R80, R98, R120 ;  /* 0x000000625078723c */ /* 0x000fe20000041878 */
[----:B------:R-:W1:Y:S01]  /*89a0*/  LDSM.16.M88.4 R96, [R218+0x3800] ;  /* 0x00380000da60783b */ /* 0x000e620000000200 */
[----:B------:R-:W-:-:S04]  /*89b0*/  DEPBAR.LE SB0, 0x0 ;  /* 0x000080000000791a */ /* 0x000fc80000000000 */
[C---:B--2---:R-:W-:Y:S06]  /*89c0*/  HMMA.16816.F32.BF16 R160, R92.reuse, R76, RZ ;  /* 0x0000004c5ca0723c */ /* 0x044fec00000418ff */
[C---:B------:R-:W-:Y:S06]  /*89d0*/  HMMA.16816.F32.BF16 R76, R92.reuse, R78, RZ ;  /* 0x0000004e5c4c723c */ /* 0x040fec00000418ff */
[C---:B------:R-:W-:Y:S06]  /*89e0*/  HMMA.16816.F32.BF16 R168, R92.reuse, R156, RZ ;  /* 0x0000009c5ca8723c */ /* 0x040fec00000418ff */
[----:B------:R-:W-:Y:S06]  /*89f0*/  HMMA.16816.F32.BF16 R156, R92, R158, RZ ;  /* 0x0000009e5c9c723c */ /* 0x000fec00000418ff */
[----:B------:R-:W-:Y:S06]  /*8a00*/  HMMA.16816.F32.BF16 R160, R80, R128, R160 ;  /* 0x0000008050a0723c */ /* 0x000fec00000418a0 */
[----:B---3--:R-:W-:Y:S01]  /*8a10*/  HMMA.16816.F32.BF16 R172, R92, R112, RZ ;  /* 0x000000705cac723c */ /* 0x008fe200000418ff */
[----:B------:R-:W-:Y:S01]  /*8a20*/  FSEL R128, R101, -INF , !P3 ;  /* 0xff80000065807808 */ /* 0x000fe20005800000 */
[----:B------:R-:W-:Y:S01]  /*8a30*/  BAR.SYNC.DEFER_BLOCKING 0x0 ;  /* 0x0000000000007b1d */ /* 0x000fe20000010000 */
[----:B------:R-:W-:-:S02]  /*8a40*/  ISETP.GE.AND P3, PT, R7, R150, PT ;  /* 0x000000960700720c */ /* 0x000fc40003f66270 */
[----:B------:R-:W-:Y:S01]  /*8a50*/  FSEL R7, R103, -INF , !P4 ;  /* 0xff80000067077808 */ /* 0x000fe20006000000 */
[C---:B------:R-:W-:Y:S01]  /*8a60*/  HMMA.16816.F32.BF16 R76, R80.reuse, R130, R76 ;  /* 0x00000082504c723c */ /* 0x040fe2000004184c */
[-C--:B------:R-:W-:Y:S01]  /*8a70*/  ISETP.GE.AND P4, PT, R9, R151.reuse, PT ;  /* 0x000000970900720c */ /* 0x080fe20003f86270 */
[C---:B------:R-:W-:Y:S01]  /*8a80*/  VIADD R9, R180.reuse, 0xb1 ;  /* 0x000000b1b4097836 */ /* 0x040fe20000000000 */
[----:B------:R-:W-:Y:S02]  /*8a90*/  FSEL R41, R111, -INF , !P3 ;  /* 0xff8000006f297808 */ /* 0x000fe40005800000 */
[-C--:B------:R-:W-:Y:S01]  /*8aa0*/  ISETP.GE.AND P3, PT, R11, R151.reuse, PT ;  /* 0x000000970b00720c */ /* 0x080fe20003f66270 */
[C---:B-1----:R-:W-:Y:S01]  /*8ab0*/  HMMA.16816.F32.BF16 R168, R80.reuse, R96, R168 ;  /* 0x0000006050a8723c */ /* 0x042fe200000418a8 */
[----:B------:R-:W-:Y:S02]  /*8ac0*/  FSEL R248, R117, -INF , !P4 ;  /* 0xff80000075f87808 */ /* 0x000fe40006000000 */
[----:B------:R-:W-:Y:S01]  /*8ad0*/  ISETP.GE.AND P4, PT, R11, R150, PT ;  /* 0x000000960b00720c */ /* 0x000fe20003f86270 */
[----:B------:R-:W-:Y:S01]  /*8ae0*/  VIADD R11, R180, 0xb9 ;  /* 0x000000b9b40b7836 */ /* 0x000fe20000000000 */
[----:B------:R-:W-:Y:S01]  /*8af0*/  ISETP.GE.AND P1, PT, R9, R151, PT ;  /* 0x000000970900720c */ /* 0x000fe20003f26270 */
[----:B------:R-:W-:Y:S01]  /*8b00*/  HMMA.16816.F32.BF16 R156, R80, R98, R156 ;  /* 0x00000062509c723c */ /* 0x000fe2000004189c */
[----:B------:R-:W-:-:S02]  /*8b10*/  FSEL R250, R89, -INF , !P3 ;  /* 0xff80000059fa7808 */ /* 0x000fc40005800000 */
[-C--:B------:R-:W-:Y:S01]  /*8b20*/  ISETP.GE.AND P3, PT, R9, R150.reuse, PT ;  /* 0x000000960900720c */ /* 0x080fe20003f66270 */
[C---:B------:R-:W-:Y:S01]  /*8b30*/  VIADD R9, R180.reuse, 0xc1 ;  /* 0x000000c1b4097836 */ /* 0x040fe20000000000 */
[----:B------:R-:W-:Y:S01]  /*8b40*/  FSEL R45, R91, -INF , !P4 ;  /* 0xff8000005b2d7808 */ /* 0x000fe20006000000 */
[----:B------:R-:W-:Y:S01]  /*8b50*/  HMMA.16816.F32.BF16 R172, R80, R164, R172 ;  /* 0x000000a450ac723c */ /* 0x000fe200000418ac */
[----:B------:R-:W-:Y:S02]  /*8b60*/  FSEL R252, R125, -INF , !P1 ;  /* 0xff8000007dfc7808 */ /* 0x000fe40004800000 */
[CC--:B------:R-:W-:Y:S02]  /*8b70*/  ISETP.GE.AND P4, PT, R11.reuse, R151.reuse, PT ;  /* 0x000000970b00720c */ /* 0x0c0fe40003f86270 */
[----:B------:R-:W-:Y:S01]  /*8b80*/  ISETP.GE.AND P1, PT, R11, R150, PT ;  /* 0x000000960b00720c */ /* 0x000fe20003f26270 */
[----:B------:R-:W-:Y:S01]  /*8b90*/  VIADD R11, R180, 0xc9 ;  /* 0x000000c9b40b7836 */ /* 0x000fe20000000000 */
[----:B------:R-:W-:Y:S01]  /*8ba0*/  FSEL R47, R127, -INF , !P3 ;  /* 0xff8000007f2f7808 */ /* 0x000fe20005800000 */
[----:B------:R-:W-:Y:S01]  /*8bb0*/  HMMA.16816.F32.BF16 R92, R92, R114, RZ ;  /* 0x000000725c5c723c */ /* 0x000fe200000418ff */
[----:B------:R-:W-:-:S02]  /*8bc0*/  ISETP.GE.AND P3, PT, R9, R151, PT ;  /* 0x000000970900720c */ /* 0x000fc40003f66270 */
[----:B------:R-:W-:Y:S02]  /*8bd0*/  FSEL R130, R85, -INF , !P4 ;  /* 0xff80000055827808 */ /* 0x000fe40006000000 */
[----:B------:R-:W-:Y:S02]  /*8be0*/  FSEL R49, R87, -INF , !P1 ;  /* 0xff80000057317808 */ /* 0x000fe40004800000 */
[-C--:B------:R-:W-:Y:S02]  /*8bf0*/  ISETP.GE.AND P4, PT, R9, R150.reuse, PT ;  /* 0x000000960900720c */ /* 0x080fe40003f86270 */
[----:B------:R-:W-:Y:S02]  /*8c00*/  ISETP.GE.AND P1, PT, R11, R151, PT ;  /* 0x000000970b00720c */ /* 0x000fe40003f26270 */
[----:B------:R-:W-:Y:S02]  /*8c10*/  FSEL R9, R153, -INF , !P3 ;  /* 0xff80000099097808 */ /* 0x000fe40005800000 */
[----:B------:R-:W-:-:S02]  /*8c20*/  ISETP.GE.AND P3, PT, R11, R150, PT ;  /* 0x000000960b00720c */ /* 0x000fc40003f66270 */
[----:B------:R-:W-:Y:S02]  /*8c30*/  FSEL R51, R155, -INF , !P4 ;  /* 0xff8000009b337808 */ /* 0x000fe40006000000 */
[----:B------:R-:W-:Y:S02]  /*8c40*/  FSEL R11, R121, -INF , !P1 ;  /* 0xff800000790b7808 */ /* 0x000fe40004800000 */
[C---:B------:R-:W-:Y:S02]  /*8c50*/  ISETP.GE.AND P4, PT, R13.reuse, R151, PT ;  /* 0x000000970d00720c */ /* 0x040fe40003f86270 */
[----:B------:R-:W-:Y:S01]  /*8c60*/  ISETP.GE.AND P1, PT, R13, R150, PT ;  /* 0x000000960d00720c */ /* 0x000fe20003f26270 */
[----:B------:R-:W-:Y:S01]  /*8c70*/  VIADD R13, R180, 0xd9 ;  /* 0x000000d9b40d7836 */ /* 0x000fe20000000000 */
[----:B------:R-:W-:Y:S01]  /*8c80*/  FSEL R53, R123, -INF , !P3 ;  /* 0xff8000007b357808 */ /* 0x000fe20005800000 */
[----:B------:R-:W-:Y:S01]  /*8c90*/  HMMA.16816.F32.BF16 R92, R80, R166, R92 ;  /* 0x000000a6505c723c */ /* 0x000fe2000004185c */
[----:B------:R-:W-:-:S02]  /*8ca0*/  FSEL R19, R161, -INF , !P4 ;  /* 0xff800000a1137808 */ /* 0x000fc40006000000 */
[CC--:B------:R-:W-:Y:S02]  /*8cb0*/  ISETP.GE.AND P3, PT, R13.reuse, R151.reuse, PT ;  /* 0x000000970d00720c */ /* 0x0c0fe40003f66270 */
[-C--:B------:R-:W-:Y:S01]  /*8cc0*/  ISETP.GE.AND P4, PT, R13, R150.reuse, PT ;  /* 0x000000960d00720c */ /* 0x080fe20003f86270 */
[C---:B------:R-:W-:Y:S01]  /*8cd0*/  VIADD R13, R180.reuse, 0xe9 ;  /* 0x000000e9b40d7836 */ /* 0x040fe20000000000 */
[----:B------:R-:W-:Y:S02]  /*8ce0*/  FSEL R55, R163, -INF , !P1 ;  /* 0xff800000a3377808 */ /* 0x000fe40004800000 */
[----:B------:R-:W-:Y:S02]  /*8cf0*/  ISETP.GE.AND P1, PT, R17, R151, PT ;  /* 0x000000971100720c */ /* 0x000fe40003f26270 */
[----:B------:R-:W-:Y:S02]  /*8d00*/  FSEL R15, R77, -INF , !P3 ;  /* 0xff8000004d0f7808 */ /* 0x000fe40005800000 */
[----:B------:R-:W-:Y:S01]  /*8d10*/  ISETP.GE.AND P3, PT, R17, R150, PT ;  /* 0x000000961100720c */ /* 0x000fe20003f66270 */
[----:B------:R-:W-:Y:S01]  /*8d20*/  VIADD R17, R180, 0xf1 ;  /* 0x000000f1b4117836 */ /* 0x000fe20000000000 */
[----:B------:R-:W-:-:S02]  /*8d30*/  FSEL R57, R79, -INF , !P4 ;  /* 0xff8000004f397808 */ /* 0x000fc40006000000 */
[----:B------:R-:W-:Y:S02]  /*8d40*/  FSEL R164, R169, -INF , !P1 ;  /* 0xff800000a9a47808 */ /* 0x000fe40004800000 */
[CC--:B------:R-:W-:Y:S02]  /*8d50*/  ISETP.GE.AND P4, PT, R13.reuse, R151.reuse, PT ;  /* 0x000000970d00720c */ /* 0x0c0fe40003f86270 */
[----:B------:R-:W-:Y:S02]  /*8d60*/  ISETP.GE.AND P1, PT, R13, R150, PT ;  /* 0x000000960d00720c */ /* 0x000fe40003f26270 */
[----:B------:R-:W-:Y:S02]  /*8d70*/  FSEL R59, R171, -INF , !P3 ;  /* 0xff800000ab3b7808 */ /* 0x000fe40005800000 */
[----:B------:R-:W-:Y:S02]  /*8d80*/  ISETP.GE.AND P3, PT, R180, R151, PT ;  /* 0x00000097b400720c */ /* 0x000fe40003f66270 */
[----:B------:R-:W-:-:S02]  /*8d90*/  FSEL R61, R157, -INF , !P4 ;  /* 0xff8000009d3d7808 */ /* 0x000fc40006000000 */
[----:B------:R-:W-:Y:S02]  /*8da0*/  FSEL R63, R159, -INF , !P1 ;  /* 0xff8000009f3f7808 */ /* 0x000fe40004800000 */
[CC--:B------:R-:W-:Y:S01]  /*8db0*/  ISETP.GE.AND P4, PT, R180.reuse, R150.reuse, PT ;  /* 0x00000096b400720c */ /* 0x0c0fe20003f86270 */
[----:B------:R-:W-:Y:S01]  /*8dc0*/  VIADD R180, R180, 0xf9 ;  /* 0x000000f9b4b47836 */ /* 0x000fe20000000000 */
[C---:B------:R-:W-:Y:S02]  /*8dd0*/  ISETP.GE.AND P1, PT, R17.reuse, R151, PT ;  /* 0x000000971100720c */ /* 0x040fe40003f26270 */
[----:B------:R-:W-:Y:S02]  /*8de0*/  LOP3.LUT R13, R176, 0x10, R215, 0xfe, !PT ;  /* 0x00000010b00d7812 */ /* 0x000fe400078efed7 */
[----:B------:R-:W-:Y:S02]  /*8df0*/  FSEL R104, R104, -INF , !P3 ;  /* 0xff80000068687808 */ /* 0x000fe40005800000 */
[----:B------:R-:W-:-:S02]  /*8e00*/  ISETP.GE.AND P3, PT, R17, R150, PT ;  /* 0x000000961100720c */ /* 0x000fc40003f66270 */
[----:B------:R-:W-:Y:S02]  /*8e10*/  FSEL R21, R106, -INF , !P4 ;  /* 0xff8000006a157808 */ /* 0x000fe40006000000 */
[C-C-:B------:R-:W-:Y:S02]  /*8e20*/  LOP3.LUT R17, R176.reuse, 0x18, R215.reuse, 0xfe, !PT ;  /* 0x00000018b0117812 */ /* 0x140fe400078efed7 */
[----:B------:R-:W-:Y:S02]  /*8e30*/  FSEL R65, R173, -INF , !P1 ;  /* 0xff800000ad417808 */ /* 0x000fe40004800000 */
[C---:B------:R-:W-:Y:S02]  /*8e40*/  ISETP.GE.AND P4, PT, R13.reuse, R151, PT ;  /* 0x000000970d00720c */ /* 0x040fe40003f86270 */
[----:B------:R-:W-:Y:S02]  /*8e50*/  ISETP.GE.AND P1, PT, R13, R150, PT ;  /* 0x000000960d00720c */ /* 0x000fe40003f26270 */
[----:B------:R-:W-:-:S02]  /*8e60*/  LOP3.LUT R13, R176, 0x20, R215, 0xfe, !PT ;  /* 0x00000020b00d7812 */ /* 0x000fc400078efed7 */
[----:B------:R-:W-:Y:S02]  /*8e70*/  FSEL R67, R175, -INF , !P3 ;  /* 0xff800000af437808 */ /* 0x000fe40005800000 */
[CC--:B------:R-:W-:Y:S02]  /*8e80*/  ISETP.GE.AND P3, PT, R17.reuse, R151.reuse, PT ;  /* 0x000000971100720c */ /* 0x0c0fe40003f66270 */
[----:B------:R-:W-:Y:S02]  /*8e90*/  ISETP.GE.AND P5, PT, R17, R150, PT ;  /* 0x000000961100720c */ /* 0x000fe40003fa6270 */
[----:B------:R-:W-:Y:S02]  /*8ea0*/  LOP3.LUT R17, R176, 0x28, R215, 0xfe, !PT ;  /* 0x00000028b0117812 */ /* 0x000fe400078efed7 */
[----:B------:R-:W-:Y:S02]  /*8eb0*/  FSEL R35, R68, -INF , !P4 ;  /* 0xff80000044237808 */ /* 0x000fe40006000000 */
[----:B------:R-:W-:-:S02]  /*8ec0*/  ISETP.GE.AND P2, PT, R13, R151, PT ;  /* 0x000000970d00720c */ /* 0x000fc40003f46270 */
[-C--:B------:R-:W-:Y:S02]  /*8ed0*/  ISETP.GE.AND P4, PT, R13, R150.reuse, PT ;  /* 0x000000960d00720c */ /* 0x080fe40003f86270 */
[----:B------:R-:W-:Y:S02]  /*8ee0*/  LOP3.LUT R13, R176, 0x30, R215, 0xfe, !PT ;  /* 0x00000030b00d7812 */ /* 0x000fe400078efed7 */
[----:B------:R-:W-:Y:S02]  /*8ef0*/  FSEL R31, R70, -INF , !P1 ;  /* 0xff800000461f7808 */ /* 0x000fe40004800000 */
[----:B------:R-:W-:Y:S02]  /*8f00*/  FSEL R106, R64, -INF , !P3 ;  /* 0xff800000406a7808 */ /* 0x000fe40005800000 */
[C---:B------:R-:W-:Y:S02]  /*8f10*/  ISETP.GE.AND P1, PT, R17.reuse, R151, PT ;  /* 0x000000971100720c */ /* 0x040fe40003f26270 */
[----:B------:R-:W-:-:S02]  /*8f20*/  ISETP.GE.AND P3, PT, R17, R150, PT ;  /* 0x000000961100720c */ /* 0x000fc40003f66270 */
[----:B------:R-:W-:Y:S02]  /*8f30*/  FSEL R29, R66, -INF , !P5 ;  /* 0xff800000421d7808 */ /* 0x000fe40006800000 */
[--C-:B------:R-:W-:Y:S02]  /*8f40*/  LOP3.LUT R17, R176, 0x38, R215.reuse, 0xfe, !PT ;  /* 0x00000038b0117812 */ /* 0x100fe400078efed7 */
[----:B------:R-:W-:Y:S02]  /*8f50*/  FSEL R98, R60, -INF , !P2 ;  /* 0xff8000003c627808 */ /* 0x000fe40005000000 */
[C---:B------:R-:W-:Y:S02]  /*8f60*/  ISETP.GE.AND P5, PT, R13.reuse, R151, PT ;  /* 0x000000970d00720c */ /* 0x040fe40003fa6270 */
[----:B------:R-:W-:Y:S02]  /*8f70*/  ISETP.GE.AND P2, PT, R13, R150, PT ;  /* 0x000000960d00720c */ /* 0x000fe40003f46270 */
[----:B------:R-:W-:-:S02]  /*8f80*/  LOP3.LUT R13, R176, 0x40, R215, 0xfe, !PT ;  /* 0x00000040b00d7812 */ /* 0x000fc400078efed7 */
[----:B------:R-:W-:Y:S02]  /*8f90*/  FSEL R27, R62, -INF , !P4 ;  /* 0xff8000003e1b7808 */ /* 0x000fe40006000000 */
[----:B------:R-:W-:Y:S02]  /*8fa0*/  FSEL R96, R56, -INF , !P1 ;  /* 0xff80000038607808 */ /* 0x000fe40004800000 */
[C---:B------:R-:W-:Y:S02]  /*8fb0*/  ISETP.GE.AND P4, PT, R17.reuse, R151, PT ;  /* 0x000000971100720c */ /* 0x040fe40003f86270 */
[----:B------:R-:W-:Y:S02]  /*8fc0*/  ISETP.GE.AND P1, PT, R17, R150, PT ;  /* 0x000000961100720c */ /* 0x000fe40003f26270 */
[----:B------:R-:W-:Y:S02]  /*8fd0*/  FSEL R25, R58, -INF , !P3 ;  /* 0xff8000003a197808 */ /* 0x000fe40005800000 */
[----:B------:R-:W-:-:S02]  /*8fe0*/  LOP3.LUT R17, R176, 0x48, R215, 0xfe, !PT ;  /* 0x00000048b0117812 */ /* 0x000fc400078efed7 */
[CC--:B------:R-:W-:Y:S02]  /*8ff0*/  ISETP.GE.AND P3, PT, R13.reuse, R151.reuse, PT ;  /* 0x000000970d00720c */ /* 0x0c0fe40003f66270 */
[----:B------:R-:W-:Y:S02]  /*9000*/  FSEL R74, R52, -INF , !P5 ;  /* 0xff800000344a7808 */ /* 0x000fe40006800000 */
[----:B------:R-:W-:Y:S02]  /*9010*/  ISETP.GE.AND P5, PT, R13, R150, PT ;  /* 0x000000960d00720c */ /* 0x000fe40003fa6270 */
[----:B------:R-:W-:Y:S02]  /*9020*/  FSEL R23, R54, -INF , !P2 ;  /* 0xff80000036177808 */ /* 0x000fe40005000000 */
[----:B------:R-:W-:Y:S02]  /*9030*/  ISETP.GE.AND P2, PT, R17, R151, PT ;  /* 0x000000971100720c */ /* 0x000fe40003f46270 */
[----:B------:R-:W-:-:S02]  /*9040*/  FSEL R72, R48, -INF , !P4 ;  /* 0xff80000030487808 */ /* 0x000fc40006000000 */
[----:B------:R-:W-:Y:S02]  /*9050*/  FSEL R13, R50, -INF , !P1 ;  /* 0xff800000320d7808 */ /* 0x000fe40004800000 */
[--C-:B------:R-:W-:Y:S02]  /*9060*/  LOP3.LUT R48, R176, 0x58, R215.reuse, 0xfe, !PT ;  /* 0x00000058b0307812 */ /* 0x100fe400078efed7 */
[----:B------:R-:W-:Y:S02]  /*9070*/  ISETP.GE.AND P1, PT, R37, R151, PT ;  /* 0x000000972500720c */ /* 0x000fe40003f26270 */
[----:B------:R-:W-:Y:S02]  /*9080*/  FSEL R70, R44, -INF , !P3 ;  /* 0xff8000002c467808 */ /* 0x000fe40005800000 */
[----:B------:R-:W-:Y:S02]  /*9090*/  LOP3.LUT R44, R176, 0x60, R215, 0xfe, !PT ;  /* 0x00000060b02c7812 */ /* 0x000fe400078efed7 */
[----:B------:R-:W-:-:S02]  /*90a0*/  ISETP.GE.AND P4, PT, R17, R150, PT ;  /* 0x000000961100720c */ /* 0x000fc40003f86270 */
[-C--:B------:R-:W-:Y:S02]  /*90b0*/  ISETP.GE.AND P3, PT, R37, R150.reuse, PT ;  /* 0x000000962500720c */ /* 0x080fe40003f66270 */
[----:B------:R-:W-:Y:S02]  /*90c0*/  FSEL R17, R46, -INF , !P5 ;  /* 0xff8000002e117808 */ /* 0x000fe40006800000 */
[----:B------:R-:W-:Y:S02]  /*90d0*/  FSEL R68, R40, -INF , !P2 ;  /* 0xff80000028447808 */ /* 0x000fe40005000000 */
[C---:B------:R-:W-:Y:S02]  /*90e0*/  ISETP.GE.AND P5, PT, R48.reuse, R151, PT ;  /* 0x000000973000720c */ /* 0x040fe40003fa6270 */
[----:B------:R-:W-:Y:S02]  /*90f0*/  ISETP.GE.AND P2, PT, R48, R150, PT ;  /* 0x000000963000720c */ /* 0x000fe40003f46270 */
[----:B------:R-:W-:-:S02]  /*9100*/  LOP3.LUT R40, R176, 0x68, R215, 0xfe, !PT ;  /* 0x00000068b0287812 */ /* 0x000fc400078efed7 */
[----:B------:R-:W-:Y:S02]  /*9110*/  FSEL R66, R36, -INF , !P1 ;  /* 0xff80000024427808 */ /* 0x000fe40004800000 */
[----:B------:R-:W-:Y:S02]  /*9120*/  ISETP.GE.AND P1, PT, R44, R150, PT ;  /* 0x000000962c00720c */ /* 0x000fe40003f26270 */
[----:B------:R-:W-:Y:S02]  /*9130*/  FSEL R37, R42, -INF , !P4 ;  /* 0xff8000002a257808 */ /* 0x000fe40006000000 */
[----:B------:R-:W-:Y:S02]  /*9140*/  ISETP.GE.AND P4, PT, R44, R151, PT ;  /* 0x000000972c00720c */ /* 0x000fe40003f86270 */
[----:B------:R-:W-:Y:S02]  /*9150*/  FSEL R243, R38, -INF , !P3 ;  /* 0xff80000026f37808 */ /* 0x000fe40005800000 */
[----:B------:R-:W-:-:S02]  /*9160*/  LOP3.LUT R38, R176, 0x70, R215, 0xfe, !PT ;  /* 0x00000070b0267812 */ /* 0x000fc400078efed7 */
[----:B------:R-:W-:Y:S02]  /*9170*/  ISETP.GE.AND P3, PT, R40, R151, PT ;  /* 0x000000972800720c */ /* 0x000fe40003f66270 */
[----:B------:R-:W-:Y:S02]  /*9180*/  FSEL R36, R32, -INF , !P5 ;  /* 0xff80000020247808 */ /* 0x000fe40006800000 */
[----:B------:R-:W-:Y:S02]  /*9190*/  FSEL R237, R34, -INF , !P2 ;  /* 0xff80000022ed7808 */ /* 0x000fe40005000000 */
[----:B------:R-:W-:Y:S02]  /*91a0*/  ISETP.GE.AND P5, PT, R40, R150, PT ;  /* 0x000000962800720c */ /* 0x000fe40003fa6270 */
[----:B------:R-:W-:Y:S02]  /*91b0*/  LOP3.LUT R34, R176, 0x78, R215, 0xfe, !PT ;  /* 0x00000078b0227812 */ /* 0x000fe400078efed7 */
[----:B------:R-:W-:-:S02]  /*91c0*/  FSEL R225, R30, -INF , !P1 ;  /* 0xff8000001ee17808 */ /* 0x000fc40004800000 */
[----:B------:R-:W-:Y:S02]  /*91d0*/  LOP3.LUT R30, R176, 0x80, R215, 0xfe, !PT ;  /* 0x00000080b01e7812 */ /* 0x000fe400078efed7 */
[----:B------:R-:W-:Y:S02]  /*91e0*/  FSEL R32, R28, -INF , !P4 ;  /* 0xff8000001c207808 */ /* 0x000fe40006000000 */
[CC--:B------:R-:W-:Y:S02]  /*91f0*/  ISETP.GE.AND P2, PT, R38.reuse, R151.reuse, PT ;  /* 0x000000972600720c */ /* 0x0c0fe40003f46270 */
[----:B------:R-:W-:Y:S02]  /*9200*/  ISETP.GE.AND P4, PT, R38, R150, PT ;  /* 0x000000962600720c */ /* 0x000fe40003f86270 */
[----:B------:R-:W-:Y:S02]  /*9210*/  FSEL R28, R24, -INF , !P3 ;  /* 0xff800000181c7808 */ /* 0x000fe40005800000 */
[----:B------:R-:W-:-:S02]  /*9220*/  ISETP.GE.AND P1, PT, R34, R151, PT ;  /* 0x000000972200720c */ /* 0x000fc40003f26270 */
[----:B------:R-:W-:Y:S02]  /*9230*/  ISETP.GE.AND P3, PT, R34, R150, PT ;  /* 0x000000962200720c */ /* 0x000fe40003f66270 */
[----:B------:R-:W-:Y:S02]  /*9240*/  FSEL R173, R26, -INF , !P5 ;  /* 0xff8000001aad7808 */ /* 0x000fe40006800000 */
[----:B------:R-:W-:Y:S02]  /*9250*/  LOP3.LUT R26, R176, 0x88, R215, 0xfe, !PT ;  /* 0x00000088b01a7812 */ /* 0x000fe400078efed7 */
[----:B------:R-:W-:Y:S02]  /*9260*/  ISETP.GE.AND P5, PT, R30, R151, PT ;  /* 0x000000971e00720c */ /* 0x000fe40003fa6270 */
[----:B------:R-:W-:Y:S02]  /*9270*/  FSEL R24, R20, -INF , !P2 ;  /* 0xff80000014187808 */ /* 0x000fe40005000000 */
[----:B------:R-:W-:-:S02]  /*9280*/  FSEL R213, R22, -INF , !P4 ;  /* 0xff80000016d57808 */ /* 0x000fc40006000000 */
[----:B------:R-:W-:Y:S02]  /*9290*/  LOP3.LUT R22, R176, 0x90, R215, 0xfe, !PT ;  /* 0x00000090b0167812 */ /* 0x000fe400078efed7 */
[----:B------:R-:W-:Y:S02]  /*92a0*/  FSEL R20, R16, -INF , !P1 ;  /* 0xff80000010147808 */ /* 0x000fe40004800000 */
[----:B------:R-:W-:Y:S02]  /*92b0*/  FSEL R197, R18, -INF , !P3 ;  /* 0xff80000012c57808 */ /* 0x000fe40005800000 */
[-C--:B------:R-:W-:Y:S02]  /*92c0*/  ISETP.GE.AND P2, PT, R30, R150.reuse, PT ;  /* 0x000000961e00720c */ /* 0x080fe40003f46270 */
[C---:B------:R-:W-:Y:S02]  /*92d0*/  ISETP.GE.AND P4, PT, R26.reuse, R151, PT ;  /* 0x000000971a00720c */ /* 0x040fe40003f86270 */
[----:B------:R-:W-:-:S02]  /*92e0*/  ISETP.GE.AND P1, PT, R26, R150, PT ;  /* 0x000000961a00720c */ /* 0x000fc40003f26270 */
[----:B------:R-:W-:Y:S02]  /*92f0*/  FSEL R18, R12, -INF , !P5 ;  /* 0xff8000000c127808 */ /* 0x000fe40006800000 */
[C-C-:B------:R-:W-:Y:S02]  /*9300*/  LOP3.LUT R26, R176.reuse, 0x98, R215.reuse, 0xfe, !PT ;  /* 0x00000098b01a7812 */ /* 0x140fe400078efed7 */
[----:B------:R-:W-:Y:S02]  /*9310*/  LOP3.LUT R12, R176, 0xa0, R215, 0xfe, !PT ;  /* 0x000000a0b00c7812 */ /* 0x000fe400078efed7 */
[----:B------:R-:W-:Y:S02]  /*9320*/  ISETP.GE.AND P3, PT, R22, R151, PT ;  /* 0x000000971600720c */ /* 0x000fe40003f66270 */
[----:B------:R-:W-:Y:S02]  /*9330*/  FSEL R175, R14, -INF , !P2 ;  /* 0xff8000000eaf7808 */ /* 0x000fe40005000000 */
[----:B------:R-:W-:-:S02]  /*9340*/  FSEL R16, R8, -INF , !P4 ;  /* 0xff80000008107808 */ /* 0x000fc40006000000 */
[----:B------:R-:W-:Y:S02]  /*9350*/  FSEL R169, R10, -INF , !P1 ;  /* 0xff8000000aa97808 */ /* 0x000fe40004800000 */
[-C--:B------:R-:W-:Y:S02]  /*9360*/  ISETP.GE.AND P5, PT, R22, R150.reuse, PT ;  /* 0x000000961600720c */ /* 0x080fe40003fa6270 */
[CC--:B------:R-:W-:Y:S02]  /*9370*/  ISETP.GE.AND P2, PT, R26.reuse, R151.reuse, PT ;  /* 0x000000971a00720c */ /* 0x0c0fe40003f46270 */
[----:B------:R-:W-:Y:S02]  /*9380*/  ISETP.GE.AND P4, PT, R26, R150, PT ;  /* 0x000000961a00720c */ /* 0x000fe40003f86270 */
[----:B------:R-:W-:Y:S02]  /*9390*/  ISETP.GE.AND P1, PT, R12, R151, PT ;  /* 0x000000970c00720c */ /* 0x000fe40003f26270 */
[----:B------:R-:W-:-:S02]  /*93a0*/  LOP3.LUT R8, R176, 0xa8, R215, 0xfe, !PT ;  /* 0x000000a8b0087812 */ /* 0x000fc400078efed7 */
[----:B------:R-:W-:Y:S02]  /*93b0*/  LOP3.LUT R22, R176, 0xb0, R215, 0xfe, !PT ;  /* 0x000000b0b0167812 */ /* 0x000fe400078efed7 */
[----:B------:R-:W-:Y:S02]  /*93c0*/  FSEL R14, R100, -INF , !P3 ;  /* 0xff800000640e7808 */ /* 0x000fe40005800000 */
[----:B------:R-:W-:Y:S02]  /*93d0*/  ISETP.GE.AND P3, PT, R12, R150, PT ;  /* 0x000000960c00720c */ /* 0x000fe40003f66270 */
[----:B------:R-:W-:Y:S02]  /*93e0*/  FSEL R163, R102, -INF , !P5 ;  /* 0xff80000066a37808 */ /* 0x000fe40006800000 */
[----:B------:R-:W-:Y:S02]  /*93f0*/  FSEL R12, R108, -INF , !P2 ;  /* 0xff8000006c0c7808 */ /* 0x000fe40005000000 */
[----:B------:R-:W-:-:S02]  /*9400*/  FSEL R157, R110, -INF , !P4 ;  /* 0xff8000006e9d7808 */ /* 0x000fc40006000000 */
[----:B------:R-:W-:Y:S02]  /*9410*/  FSEL R10, R116, -INF , !P1 ;  /* 0xff800000740a7808 */ /* 0x000fe40004800000 */
[CC--:B------:R-:W-:Y:S02]  /*9420*/  ISETP.GE.AND P5, PT, R8.reuse, R151.reuse, PT ;  /* 0x000000970800720c */ /* 0x0c0fe40003fa6270 */
        /* <DEDUP_REMOVED lines=13> */
[C-C-:B------:R-:W-:Y:S02]  /*9500*/  LOP3.LUT R30, R176.reuse, 0xc8, R215.reuse, 0xfe, !PT ;  /* 0x000000c8b01e7812 */ /* 0x140fe400078efed7 */
[----:B------:R-:W-:Y:S02]  /*9510*/  LOP3.LUT R22, R176, 0xd0, R215, 0xfe, !PT ;  /* 0x000000d0b0167812 */ /* 0x000fe400078efed7 */
[----:B------:R-:W-:-:S02]  /*9520*/  FSEL R121, R126, -INF , !P1 ;  /* 0xff8000007e797808 */ /* 0x000fc40004800000 */
[----:B------:R-:W-:Y:S02]  /*9530*/  FSEL R26, R84, -INF , !P3 ;  /* 0xff800000541a7808 */ /* 0x000fe40005800000 */
[----:B------:R-:W-:Y:S02]  /*9540*/  FSEL R40, R86, -INF , !P5 ;  /* 0xff80000056287808 */ /* 0x000fe40006800000 */
        /* <DEDUP_REMOVED lines=27> */
[----:B------:R-:W-:-:S02]  /*9700*/  FSEL R52, R158, -INF , !P4 ;  /* 0xff8000009e347808 */ /* 0x000fc40006000000 */
[----:B------:R-:W-:Y:S02]  /*9710*/  FSEL R54, R172, -INF , !P1 ;  /* 0xff800000ac367808 */ /* 0x000fe40004800000 */
[-C--:B------:R-:W-:Y:S02]  /*9720*/  ISETP.GE.AND P3, PT, R38, R150.reuse, PT ;  /* 0x000000962600720c */ /* 0x080fe40003f66270 */
[CC--:B------:R-:W-:Y:S02]  /*9730*/  ISETP.GE.AND P5, PT, R215.reuse, R151.reuse, PT ;  /* 0x00000097d700720c */ /* 0x0c0fe40003fa6270 */
[-C--:B------:R-:W-:Y:S02]  /*9740*/  ISETP.GE.AND P2, PT, R215, R150.reuse, PT ;  /* 0x00000096d700720c */ /* 0x080fe40003f46270 */
[C---:B------:R-:W-:Y:S02]  /*9750*/  ISETP.GE.AND P4, PT, R180.reuse, R151, PT ;  /* 0x00000097b400720c */ /* 0x040fe40003f86270 */
[----:B------:R-:W-:-:S02]  /*9760*/  ISETP.GE.AND P1, PT, R180, R150, PT ;  /* 0x00000096b400720c */ /* 0x000fc40003f26270 */
[----:B------:R-:W-:Y:S02]  /*9770*/  FSEL R60, R174, -INF , !P3 ;  /* 0xff800000ae3c7808 */ /* 0x000fe40005800000 */
        /* <DEDUP_REMOVED lines=65> */
.L_x_1598:
[----:B------:R-:W-:-:S04]  /*9b90*/  LEA R38, -R192, RZ, 0x8 ;  /* 0x000000ffc0267211 */ /* 0x000fc800078e41ff */
[----:B------:R-:W-:-:S07]  /*9ba0*/  SHF.R.S32.HI R34, RZ, 0x1f, R38 ;  /* 0x0000001fff227819 */ /* 0x000fce0000011426 */
.L_x_1599:
[----:B------:R-:W-:Y:S01]  /*9bb0*/  IADD3 R194, P0, R194, R38, RZ ;  /* 0x00000026c2c27210 */ /* 0x000fe20007f1e0ff */
[C---:B------:R-:W-:Y:S01]  /*9bc0*/  IMAD.SHL.U32 R69, R192.reuse, 0x40, RZ ;  /* 0x00000040c0457824 */ /* 0x040fe200078e00ff */
[----:B------:R-:W-:Y:S02]  /*9bd0*/  SHF.L.U64.HI R192, R192, 0x6, R193 ;  /* 0x00000006c0c07819 */ /* 0x000fe400000102c1 */
[----:B------:R-:W-:Y:S01]  /*9be0*/  LEA R234, P1, R194, R148, 0x1 ;  /* 0x00000094c2ea7211 */ /* 0x000fe200078208ff */
[----:B------:R-:W-:-:S03]  /*9bf0*/  IMAD.X R34, R5, 0x1, R34, P0 ;  /* 0x0000000105227824 */ /* 0x000fc600000e0622 */
[----:B------:R-:W-:Y:S02]  /*9c00*/  IADD3 R76, P0, R234, R69, RZ ;  /* 0x00000045ea4c7210 */ /* 0x000fe40007f1e0ff */
[----:B------:R-:W-:Y:S02]  /*9c10*/  LEA.HI.X R235, R194, R149, R34, 0x1, P1 ;  /* 0x00000095c2eb7211 */ /* 0x000fe400008f0c22 */
[----:B------:R-:W-:-:S03]  /*9c20*/  IADD3 R84, P1, R76, R69, RZ ;  /* 0x000000454c547210 */ /* 0x000fc60007f3e0ff */
[--C-:B------:R-:W-:Y:S01]  /*9c30*/  IMAD.X R77, R235, 0x1, R192.reuse, P0 ;  /* 0x00000001eb4d7824 */ /* 0x100fe200000e06c0 */
        /* <DEDUP_REMOVED lines=23> */
.L_x_1597:
        /* <DEDUP_REMOVED lines=65> */
[----:B--2---:R-:W-:Y:S02]  /*a1c0*/  FMNMX.FTZ R5, R34, R5, !PT ;  /* 0x0000000522057209 */ /* 0x004fe40007810000 */
[----:B------:R-:W-:-:S03]  /*a1d0*/  FMNMX.FTZ R34, R0, R21, !PT ;  /* 0x0000001500227209 */ /* 0x000fc60007810000 */
[----:B------:R-:W2:Y:S01]  /*a1e0*/  SHFL.BFLY PT, R112, R5, 0x1, 0x1f ;  /* 0x0c201f0005707f89 */ /* 0x000ea200000e0000 */
[----:B------:R-:W-:-:S04]  /*a1f0*/  FMNMX.FTZ R34, R195, R34, !PT ;  /* 0x00000022c3227209 */ /* 0x000fc80007810000 */
[----:B------:R-:W-:-:S04]  /*a200*/  FMNMX.FTZ R34, R33, R34, !PT ;  /* 0x0000002221227209 */ /* 0x000fc80007810000 */
[----:B------:R-:W-:-:S04]  /*a210*/  FMNMX.FTZ R34, R199, R34, !PT ;  /* 0x00000022c7227209 */ /* 0x000fc80007810000 */
[----:B------:R-:W-:-:S04]  /*a220*/  FMNMX.FTZ R34, R31, R34, !PT ;  /* 0x000000221f227209 */ /* 0x000fc80007810000 */
[----:B------:R-:W-:-:S04]  /*a230*/  FMNMX.FTZ R34, R201, R34, !PT ;  /* 0x00000022c9227209 */ /* 0x000fc80007810000 */
[----:B------:R-:W-:Y:S02]  /*a240*/  FMNMX.FTZ R34, R29, R34, !PT ;  /* 0x000000221d227209 */ /* 0x000fe40007810000 */
        /* <DEDUP_REMOVED lines=16> */
[--C-:B-1----:R-:W-:Y:S01]  /*a350*/  FFMA.FTZ R89, R14, UR6, -R111.reuse ;  /* 0x000000060e597c23 */ /* 0x102fe2000801086f */
[----:B------:R-:W-:Y:S01]  /*a360*/  FMNMX.FTZ R34, R211, R34, !PT ;  /* 0x00000022d3227209 */ /* 0x000fe20007810000 */
[--C-:B------:R-:W-:Y:S01]  /*a370*/  FFMA.FTZ R87, R12, UR6, -R111.reuse ;  /* 0x000000060c577c23 */ /* 0x100fe2000801086f */
[--C-:B------:R-:W-:Y:S01]  /*a380*/  FFMA.FTZ R85, R10, UR6, -R111.reuse ;  /* 0x000000060a557c23 */ /* 0x100fe2000801086f */
[--C-:B------:R-:W-:Y:S01]  /*a390*/  FFMA.FTZ R83, R8, UR6, -R111.reuse ;  /* 0x0000000608537c23 */ /* 0x100fe2000801086f */
[----:B------:R-:W-:Y:S01]  /*a3a0*/  FMNMX.FTZ R34, R13, R34, !PT ;  /* 0x000000220d227209 */ /* 0x000fe20007810000 */
[--C-:B------:R-:W-:Y:S01]  /*a3b0*/  FFMA.FTZ R105, R66, UR6, -R111.reuse ;  /* 0x0000000642697c23 */ /* 0x100fe2000801086f */
[--C-:B------:R-:W-:Y:S01]  /*a3c0*/  FFMA.FTZ R76, R9, UR6, -R111.reuse ;  /* 0x00000006094c7c23 */ /* 0x100fe2000801086f */
[----:B------:R-:W-:Y:S01]  /*a3d0*/  FSEL R9, R112, RZ, P1 ;  /* 0x000000ff70097208 */ /* 0x000fe20000800000 */
[--C-:B------:R-:W-:Y:S01]  /*a3e0*/  FFMA.FTZ R109, R70, UR6, -R111.reuse ;  /* 0x00000006466d7c23 */ /* 0x100fe2000801086f */
[----:B------:R-:W-:Y:S01]  /*a3f0*/  FMNMX.FTZ R34, R209, R34, !PT ;  /* 0x00000022d1227209 */ /* 0x000fe20007810000 */
[--C-:B------:R-:W-:Y:S01]  /*a400*/  FFMA.FTZ R70, R15, UR6, -R111.reuse ;  /* 0x000000060f467c23 */ /* 0x100fe2000801086f */
[----:B------:R-:W-:Y:S01]  /*a410*/  FFMA.FTZ R107, R68, UR6, -R111 ;  /* 0x00000006446b7c23 */ /* 0x000fe2000801086f */
[----:B------:R-:W-:Y:S01]  /*a420*/  FADD.FTZ R2, R2, -R9 ;  /* 0x8000000902027221 */ /* 0x000fe20000010000 */
        /* <DEDUP_REMOVED lines=10> */
[----:B------:R-:W-:Y:S01]  /*a4d0*/  FMUL.FTZ R168, R2, UR6 ;  /* 0x0000000602a87c20 */ /* 0x000fe20008410000 */
        /* <DEDUP_REMOVED lines=51> */
[-C--:B-1----:R-:W-:Y:S01]  /*a810*/  FMUL.FTZ R136, R136, R168.reuse ;  /* 0x000000a888887220 */ /* 0x082fe20000410000 */
[----:B------:R-:W-:Y:S01]  /*a820*/  FMUL.FTZ R137, R137, R168 ;  /* 0x000000a889897220 */ /* 0x000fe20000410000 */
[----:B------:R-:W-:Y:S01]  /*a830*/  FMNMX.FTZ R24, R175, R24, !PT ;  /* 0x00000018af187209 */ /* 0x000fe20007810000 */
[-C--:B------:R-:W-:Y:S01]  /*a840*/  FMUL.FTZ R132, R132, R168.reuse ;  /* 0x000000a884847220 */ /* 0x080fe20000410000 */
[-C--:B------:R-:W-:Y:S01]  /*a850*/  FMUL.FTZ R133, R133, R168.reuse ;  /* 0x000000a885857220 */ /* 0x080fe20000410000 */
[----:B------:R-:W-:Y:S01]  /*a860*/  FMUL.FTZ R140, R140, R168 ;  /* 0x000000a88c8c7220 */ /* 0x000fe20000410000 */
[----:B------:R-:W-:Y:S01]  /*a870*/  FMNMX.FTZ R24, R3, R24, !PT ;  /* 0x0000001803187209 */ /* 0x000fe20007810000 */
[----:B------:R-:W-:Y:S01]  /*a880*/  MUFU.EX2 R153, R153 ;  /* 0x0000009900997308 */ /* 0x000fe20000000800 */
[----:B------:R-:W-:Y:S01]  /*a890*/  FMUL.FTZ R141, R141, R168 ;  /* 0x000000a88d8d7220 */ /* 0x000fe20000410000 */
[--C-:B------:R-:W-:Y:S01]  /*a8a0*/  FFMA.FTZ R90, R244, UR6, -R111.reuse ;  /* 0x00000006f45a7c23 */ /* 0x100fe2000801086f */
[----:B------:R-:W-:Y:S01]  /*a8b0*/  FMNMX.FTZ R5, R169, R24, !PT ;  /* 0x00000018a9057209 */ /* 0x000fe20007810000 */
[-C--:B------:R-:W-:Y:S01]  /*a8c0*/  FMUL.FTZ R24, R144, R168.reuse ;  /* 0x000000a890187220 */ /* 0x080fe20000410000 */
[--C-:B------:R-:W-:Y:S01]  /*a8d0*/  FFMA.FTZ R86, R246, UR6, -R111.reuse ;  /* 0x00000006f6567c23 */ /* 0x100fe2000801086f */
[----:B------:R-:W-:Y:S01]  /*a8e0*/  FFMA.FTZ R241, R241, R168, R166 ;  /* 0x000000a8f1f17223 */ /* 0x000fe200000100a6 */
[----:B------:R-:W-:Y:S01]  /*a8f0*/  FMNMX.FTZ R20, R4, R5, !PT ;  /* 0x0000000504147209 */ /* 0x000fe20007810000 */
[----:B------:R-:W1:Y:S01]  /*a900*/  MUFU.EX2 R150, R150 ;  /* 0x0000009600967308 */ /* 0x000e620000000800 */
[----:B--2---:R-:W-:Y:S01]  /*a910*/  F2FP.BF16.F32.PACK_AB R36, R154, R161 ;  /* 0x000000a19a24723e */ /* 0x004fe200000010ff */
[--C-:B------:R-:W-:Y:S01]  /*a920*/  FFMA.FTZ R84, R248, UR6, -R111.reuse ;  /* 0x00000006f8547c23 */ /* 0x100fe2000801086f */
[----:B------:R-:W-:Y:S01]  /*a930*/  FMNMX.FTZ R20, R163, R20, !PT ;  /* 0x00000014a3147209 */ /* 0x000fe20007810000 */
[--C-:B------:R-:W-:Y:S01]  /*a940*/  FFMA.FTZ R82, R250, UR6, -R111.reuse ;  /* 0x00000006fa527c23 */ /* 0x100fe2000801086f */
[----:B------:R-:W-:-:S02]  /*a950*/  FFMA.FTZ R80, R252, UR6, -R111 ;  /* 0x00000006fc507c23 */ /* 0x000fc4000801086f */
[----:B------:R-:W-:Y:S01]  /*a960*/  FMNMX.FTZ R20, R7, R20, !PT ;  /* 0x0000001407147209 */ /* 0x000fe20007810000 */
[----:B------:R-:W-:Y:S03]  /*a970*/  MUFU.EX2 R149, R149 ;  /* 0x0000009500957308 */ /* 0x000fe60000000800 */
[----:B------:R-:W-:-:S04]  /*a980*/  FMNMX.FTZ R18, R157, R20, !PT ;  /* 0x000000149d127209 */ /* 0x000fc80007810000 */
[----:B------:R-:W-:Y:S01]  /*a990*/  FMNMX.FTZ R18, R41, R18, !PT ;  /* 0x0000001229127209 */ /* 0x000fe20007810000 */
[----:B------:R-:W-:Y:S01]  /*a9a0*/  MUFU.EX2 R126, R126 ;  /* 0x0000007e007e7308 */ /* 0x000fe20000000800 */
[----:B-1----:R-:W-:Y:S02]  /*a9b0*/  F2FP.BF16.F32.PACK_AB R38, R150, R153 ;  /* 0x000000999626723e */ /* 0x002fe400000010ff */
[----:B------:R-:W-:-:S04]  /*a9c0*/  FMNMX.FTZ R18, R155, R18, !PT ;  /* 0x000000129b127209 */ /* 0x000fc80007810000 */
[----:B------:R-:W-:Y:S01]  /*a9d0*/  FMNMX.FTZ R18, R43, R18, !PT ;  /* 0x000000122b127209 */ /* 0x000fe20007810000 */
[----:B------:R-:W-:Y:S03]  /*a9e0*/  MUFU.EX2 R127, R127 ;  /* 0x0000007f007f7308 */ /* 0x000fe60000000800 */
[----:B------:R-:W-:Y:S02]  /*a9f0*/  FMNMX.FTZ R16, R131, R18, !PT ;  /* 0x0000001283107209 */ /* 0x000fe40007810000 */
[----:B------:R-:W-:Y:S02]  /*aa00*/  F2FP.BF16.F32.PACK_AB R18, R158, R167 ;  /* 0x000000a79e12723e */ /* 0x000fe400000010ff */
[----:B------:R-:W-:Y:S01]  /*aa10*/  FMNMX.FTZ R16, R45, R16, !PT ;  /* 0x000000102d107209 */ /* 0x000fe20007810000 */
[----:B------:R-:W-:Y:S03]  /*aa20*/  MUFU.EX2 R122, R122 ;  /* 0x0000007a007a7308 */ /* 0x000fe60000000800 */
[----:B------:R-:W-:-:S04]  /*aa30*/  FMNMX.FTZ R16, R121, R16, !PT ;  /* 0x0000001079107209 */ /* 0x000fc80007810000 */
[----:B------:R-:W-:Y:S01]  /*aa40*/  FMNMX.FTZ R5, R47, R16, !PT ;  /* 0x000000102f057209 */ /* 0x000fe20007810000 */
[----:B------:R-:W-:Y:S01]  /*aa50*/  MUFU.EX2 R120, R120 ;  /* 0x0000007800787308 */ /* 0x000fe20000000800 */
[----:B------:R-:W-:Y:S02]  /*aa60*/  F2FP.BF16.F32.PACK_AB R16, R162, R166 ;  /* 0x000000a6a210723e */ /* 0x000fe400000010ff */
        /* <DEDUP_REMOVED lines=26> */
[----:B------:R-:W-:Y:S04]  /*ac10*/  MUFU.EX2 R104, R104 ;  /* 0x0000006800687308 */ /* 0x000fe80000000800 */
[----:B------:R-:W1:Y:S04]  /*ac20*/  SHFL.BFLY PT, R5, R8, 0x2, 0x1f ;  /* 0x0c401f0008057f89 */ /* 0x000e6800000e0000 */
        /* <DEDUP_REMOVED lines=9> */
[----:B-1----:R-:W-:Y:S01]  /*acc0*/  FMNMX.FTZ R110, R5, R110, !PT ;  /* 0x0000006e056e7209 */ /* 0x002fe20007810000 */
[----:B------:R-:W-:-:S03]  /*acd0*/  FFMA.FTZ R5, R156, UR6, -R111 ;  /* 0x000000069c057c23 */ /* 0x000fc6000801086f */
[C---:B------:R-:W-:Y:S01]  /*ace0*/  FSETP.NEU.FTZ.AND P0, PT, R110.reuse, -INF , PT ;  /* 0xff8000006e00780b */ /* 0x040fe20003f1d000 */
[C---:B------:R-:W-:Y:S02]  /*acf0*/  FMUL.FTZ R66, R110.reuse, UR6 ;  /* 0x000000066e427c20 */ /* 0x040fe40008410000 */
[----:B------:R-:W-:Y:S01]  /*ad00*/  MUFU.EX2 R96, R96 ;  /* 0x0000006000607308 */ /* 0x000fe20000000800 */
[----:B------:R-:W-:Y:S02]  /*ad10*/  FSEL R9, R110, RZ, P0 ;  /* 0x000000ff6e097208 */ /* 0x000fe40000000000 */
[----:B------:R-:W-:-:S03]  /*ad20*/  FSEL R66, R66, RZ, P0 ;  /* 0x000000ff42427208 */ /* 0x000fc60000000000 */
[----:B------:R-:W-:Y:S02]  /*ad30*/  FADD.FTZ R9, R0, -R9 ;  /* 0x8000000900097221 */ /* 0x000fe40000010000 */
[--C-:B------:R-:W-:Y:S01]  /*ad40*/  FFMA.FTZ R115, R13, UR6, -R66.reuse ;  /* 0x000000060d737c23 */ /* 0x100fe20008010842 */
[--C-:B------:R-:W-:Y:S01]  /*ad50*/  FFMA.FTZ R171, R21, UR6, -R66.reuse ;  /* 0x0000000615ab7c23 */ /* 0x100fe20008010842 */
[----:B------:R-:W1:Y:S01]  /*ad60*/  LDSM.16.MT88.4 R12, [R216+0x5000] ;  /* 0x00500000d80c783b */ /* 0x000e620000004200 */
[--C-:B------:R-:W-:Y:S01]  /*ad70*/  FFMA.FTZ R160, R195, UR6, -R66.reuse ;  /* 0x00000006c3a07c23 */ /* 0x100fe20008010842 */
[--C-:B------:R-:W-:Y:S01]  /*ad80*/  FFMA.FTZ R165, R33, UR6, -R66.reuse ;  /* 0x0000000621a57c23 */ /* 0x100fe20008010842 */
[--C-:B------:R-:W-:Y:S01]  /*ad90*/  FFMA.FTZ R156, R199, UR6, -R66.reuse ;  /* 0x00000006c79c7c23 */ /* 0x100fe20008010842 */
[----:B------:R-:W-:Y:S01]  /*ada0*/  FMUL.FTZ R164, R9, UR6 ;  /* 0x0000000609a47c20 */ /* 0x000fe20008410000 */
[--C-:B------:R-:W-:Y:S01]  /*adb0*/  FFMA.FTZ R114, R23, UR6, -R66.reuse ;  /* 0x0000000617727c23 */ /* 0x100fe20008010842 */
[----:B------:R-:W-:Y:S01]  /*adc0*/  MUFU.EX2 R171, R171 ;  /* 0x000000ab00ab7308 */ /* 0x000fe20000000800 */
[----:B------:R-:W2:Y:S01]  /*add0*/  LDSM.16.MT88.4 R20, [R217+0x5000] ;  /* 0x00500000d914783b */ /* 0x000ea20000004200 */
[--C-:B------:R-:W-:Y:S01]  /*ade0*/  FFMA.FTZ R159, R31, UR6, -R66.reuse ;  /* 0x000000061f9f7c23 */ /* 0x100fe20008010842 */
[--C-:B------:R-:W-:Y:S01]  /*adf0*/  FFMA.FTZ R151, R29, UR6, -R66.reuse ;  /* 0x000000061d977c23 */ /* 0x100fe20008010842 */
[--C-:B------:R-:W-:Y:S01]  /*ae00*/  FFMA.FTZ R2, R17, UR6, -R66.reuse ;  /* 0x0000000611027c23 */ /* 0x100fe20008010842 */
[----:B------:R-:W3:Y:S01]  /*ae10*/  LDSM.16.MT88.4 R28, [R216+0x5400] ;  /* 0x00540000d81c783b */ /* 0x000ee20000004200 */
[--C-:B------:R-:W-:Y:S01]  /*ae20*/  FFMA.FTZ R152, R201, UR6, -R66.reuse ;  /* 0x00000006c9987c23 */ /* 0x100fe20008010842 */
[--C-:B------:R-:W-:Y:S01]  /*ae30*/  FFMA.FTZ R148, R203, UR6, -R66.reuse ;  /* 0x00000006cb947c23 */ /* 0x100fe20008010842 */
[----:B------:R-:W4:Y:S01]  /*ae40*/  MUFU.EX2 R160, R160 ;  /* 0x000000a000a07308 */ /* 0x000f220000000800 */
[----:B------:R-:W5:Y:S01]  /*ae50*/  LDSM.16.MT88.4 R8, [R217+0x5400] ;  /* 0x00540000d908783b */ /* 0x000f620000004200 */
[--C-:B------:R-:W-:Y:S01]  /*ae60*/  FFMA.FTZ R129, R27, UR6, -R66.reuse ;  /* 0x000000061b817c23 */ /* 0x100fe20008010842 */
[--C-:B------:R-:W-:Y:S01]  /*ae70*/  FFMA.FTZ R125, R25, UR6, -R66.reuse ;  /* 0x00000006197d7c23 */ /* 0x100fe20008010842 */
[----:B------:R-:W-:Y:S01]  /*ae80*/  FMUL.FTZ R25, R145, R168 ;  /* 0x000000a891197220 */ /* 0x000fe20000410000 */
[--C-:B------:R-:W-:Y:S01]  /*ae90*/  FFMA.FTZ R128, R37, UR6, -R66.reuse ;  /* 0x0000000625807c23 */ /* 0x100fe20008010842 */
[--C-:B------:R-:W-:Y:S01]  /*aea0*/  FFMA.FTZ R124, R205, UR6, -R66.reuse ;  /* 0x00000006cd7c7c23 */ /* 0x100fe20008010842 */
[--C-:B------:R-:W-:Y:S01]  /*aeb0*/  FFMA.FTZ R118, R207, UR6, -R66.reuse ;  /* 0x00000006cf767c23 */ /* 0x100fe20008010842 */
[----:B------:R-:W-:Y:S01]  /*aec0*/  MUFU.EX2 R165, R165 ;  /* 0x000000a500a57308 */ /* 0x000fe20000000800 */
[----:B------:R-:W-:Y:S01]  /*aed0*/  LDSM.16.MT88.4 R32, [R217+0x5800] ;  /* 0x00580000d920783b */ /* 0x000fe20000004200 */
[--C-:B------:R-:W-:Y:S01]  /*aee0*/  FFMA.FTZ R119, R211, UR6, -R66.reuse ;  /* 0x00000006d3777c23 */ /* 0x100fe20008010842 */
[--C-:B------:R-:W-:Y:S01]  /*aef0*/  FFMA.FTZ R0, R209, UR6, -R66.reuse ;  /* 0x00000006d1007c23 */ /* 0x100fe20008010842 */
        /* <DEDUP_REMOVED lines=21> */
[----:B-1----:R-:W-:Y:S01]  /*b050*/  F2FP.BF16.F32.PACK_AB R19, R156, R165 ;  /* 0x000000a59c13723e */ /* 0x002fe200000010ff */
[--C-:B------:R-:W-:Y:S01]  /*b060*/  FFMA.FTZ R47, R47, UR6, -R66.reuse ;  /* 0x000000062f2f7c23 */ /* 0x100fe20008010842 */
[--C-:B------:R-:W-:Y:S01]  /*b070*/  FFMA.FTZ R50, R50, UR6, -R66.reuse ;  /* 0x0000000632327c23 */ /* 0x100fe20008010842 */
[--C-:B------:R-:W-:Y:S01]  /*b080*/  FFMA.FTZ R59, R59, UR6, -R66.reuse ;  /* 0x000000063b3b7c23 */ /* 0x100fe20008010842 */
[----:B------:R-:W-:-:S03]  /*b090*/  FFMA.FTZ R63, R63, UR6, -R66 ;  /* 0x000000063f3f7c23 */ /* 0x000fc60008010842 */
[----:B------:R-:W1:Y:S01]  /*b0a0*/  MUFU.EX2 R152, R152 ;  /* 0x0000009800987308 */ /* 0x000e620000000800 */
[-C--:B----4-:R-:W-:Y:S01]  /*b0b0*/  FMUL.FTZ R138, R138, R164.reuse ;  /* 0x000000a48a8a7220 */ /* 0x090fe20000410000 */
[-C--:B------:R-:W-:Y:S01]  /*b0c0*/  FMUL.FTZ R139, R139, R164.reuse ;  /* 0x000000a48b8b7220 */ /* 0x080fe20000410000 */
[-C--:B------:R-:W-:Y:S01]  /*b0d0*/  FMUL.FTZ R134, R134, R164.reuse ;  /* 0x000000a486867220 */ /* 0x080fe20000410000 */
[-C--:B------:R-:W-:Y:S01]  /*b0e0*/  FMUL.FTZ R135, R135, R164.reuse ;  /* 0x000000a487877220 */ /* 0x080fe20000410000 */
[-C--:B------:R-:W-:Y:S01]  /*b0f0*/  FMUL.FTZ R26, R146, R164.reuse ;  /* 0x000000a4921a7220 */ /* 0x080fe20000410000 */
[-C--:B------:R-:W-:Y:S01]  /*b100*/  FMUL.FTZ R27, R147, R164.reuse ;  /* 0x000000a4931b7220 */ /* 0x080fe20000410000 */
[-C--:B------:R-:W-:Y:S01]  /*b110*/  FMUL.FTZ R142, R142, R164.reuse ;  /* 0x000000a48e8e7220 */ /* 0x080fe20000410000 */
[----:B------:R-:W-:Y:S01]  /*b120*/  MUFU.EX2 R151, R151 ;  /* 0x0000009700977308 */ /* 0x000fe20000000800 */
[C---:B------:R-:W-:Y:S01]  /*b130*/  HMMA.16816.F32.BF16 R136, R16.reuse, R12, R136 ;  /* 0x0000000c1088723c */ /* 0x040fe20000041888 */
[-C--:B------:R-:W-:Y:S01]  /*b140*/  FMUL.FTZ R143, R143, R164.reuse ;  /* 0x000000a48f8f7220 */ /* 0x080fe20000410000 */
[--C-:B------:R-:W-:Y:S01]  /*b150*/  FFMA.FTZ R147, R183, UR6, -R66.reuse ;  /* 0x00000006b7937c23 */ /* 0x100fe20008010842 */
[----:B------:R-:W-:Y:S01]  /*b160*/  FFMA.FTZ R146, R213, UR6, -R66 ;  /* 0x00000006d5927c23 */ /* 0x000fe20008010842 */
[----:B------:R-:W-:Y:S01]  /*b170*/  FFMA.FTZ R171, R242, R164, R171 ;  /* 0x000000a4f2ab7223 */ /* 0x000fe200000100ab */
[----:B------:R-:W-:Y:S01]  /*b180*/  FADD.FTZ R164, R162, R241 ;  /* 0x000000f1a2a47221 */ /* 0x000fe20000010000 */
[C---:B------:R-:W-:Y:S01]  /*b190*/  HMMA.16816.F32.BF16 R132, R16.reuse, R14, R132 ;  /* 0x0000000e1084723c */ /* 0x040fe20000041884 */
[----:B------:R-:W4:Y:S01]  /*b1a0*/  MUFU.EX2 R148, R148 ;  /* 0x0000009400947308 */ /* 0x000f220000000800 */
[----:B------:R-:W5:Y:S01]  /*b1b0*/  LDSM.16.MT88.4 R12, [R216+0x5800] ;  /* 0x00580000d80c783b */ /* 0x000f620000004200 */
[----:B-1----:R-:W-:Y:S01]  /*b1c0*/  F2FP.BF16.F32.PACK_AB R37, R152, R159 ;  /* 0x0000009f9825723e */ /* 0x002fe200000010ff */
[----:B------:R-:W-:Y:S01]  /*b1d0*/  FADD.FTZ R160, R160, R171 ;  /* 0x000000aba0a07221 */ /* 0x000fe20000010000 */
[----:B------:R-:W-:Y:S01]  /*b1e0*/  FADD.FTZ R167, R167, R164 ;  /* 0x000000a4a7a77221 */ /* 0x000fe20000010000 */
[----:B--2---:R-:W-:Y:S01]  /*b1f0*/  HMMA.16816.F32.BF16 R24, R16, R20, R24 ;  /* 0x000000141018723c */ /* 0x004fe20000041818 */
[----:B------:R-:W-:Y:S01]  /*b200*/  FFMA.FTZ R241, R62, UR6, -R111 ;  /* 0x000000063ef17c23 */ /* 0x000fe2000801086f */
[----:B------:R-:W-:Y:S01]  /*b210*/  FADD.FTZ R165, R165, R160 ;  /* 0x000000a0a5a57221 */ /* 0x000fe20000010000 */
[----:B------:R-:W-:Y:S01]  /*b220*/  MUFU.EX2 R129, R129 ;  /* 0x0000008100817308 */ /* 0x000fe20000000800 */
[----:B------:R-:W-:-:S02]  /*b230*/  FADD.FTZ R158, R158, R167 ;  /* 0x000000a79e9e7221 */ /* 0x000fc40000010000 */
[----:B------:R-:W-:Y:S01]  /*b240*/  HMMA.16816.F32.BF16 R20, R16, R22, R140 ;  /* 0x000000161014723c */ /* 0x000fe2000004188c */
[----:B------:R-:W-:Y:S01]  /*b250*/  FADD.FTZ R156, R156, R165 ;  /* 0x000000a59c9c7221 */ /* 0x000fe20000010000 */
[----:B------:R-:W-:-:S03]  /*b260*/  FADD.FTZ R161, R161, R158 ;  /* 0x0000009ea1a17221 */ /* 0x000fc60000010000 */
[----:B------:R-:W1:Y:S01]  /*b270*/  MUFU.EX2 R124, R124 ;  /* 0x0000007c007c7308 */ /* 0x000e620000000800 */
[----:B----4-:R-:W-:Y:S01]  /*b280*/  F2FP.BF16.F32.PACK_AB R39, R148, R151 ;  /* 0x000000979427723e */ /* 0x010fe200000010ff */
[--C-:B------:R-:W-:Y:S01]  /*b290*/  FFMA.FTZ R141, R189, UR6, -R66.reuse ;  /* 0x00000006bd8d7c23 */ /* 0x100fe20008010842 */
[----:B------:R-:W-:Y:S01]  /*b2a0*/  F2FP.BF16.F32.PACK_AB R16, R126, R149 ;  /* 0x000000957e10723e */ /* 0x000fe200000010ff */
[--C-:B------:R-:W-:Y:S01]  /*b2b0*/  FFMA.FTZ R143, R187, UR6, -R66.reuse ;  /* 0x00000006bb8f7c23 */ /* 0x100fe20008010842 */
[----:B------:R-:W-:Y:S01]  /*b2c0*/  F2FP.BF16.F32.PACK_AB R18, R122, R127 ;  /* 0x0000007f7a12723e */ /* 0x000fe200000010ff */
[--C-:B------:R-:W-:Y:S01]  /*b2d0*/  FFMA.FTZ R140, R237, UR6, -R66.reuse ;  /* 0x00000006ed8c7c23 */ /* 0x100fe20008010842 */
[----:B------:R-:W-:Y:S01]  /*b2e0*/  FFMA.FTZ R142, R225, UR6, -R66 ;  /* 0x00000006e18e7c23 */ /* 0x000fe20008010842 */
[----:B------:R-:W-:Y:S01]  /*b2f0*/  MUFU.EX2 R125, R125 ;  /* 0x0000007d007d7308 */ /* 0x000fe20000000800 */
[----:B---3--:R-:W-:Y:S01]  /*b300*/  HMMA.16816.F32.BF16 R136, R36, R28, R136 ;  /* 0x0000001c2488723c */ /* 0x008fe20000041888 */
[----:B------:R-:W-:Y:S01]  /*b310*/  FADD.FTZ R159, R159, R156 ;  /* 0x0000009c9f9f7221 */ /* 0x000fe20000010000 */
[--C-:B------:R-:W-:Y:S01]  /*b320*/  FFMA.FTZ R156, R45, UR6, -R66.reuse ;  /* 0x000000062d9c7c23 */ /* 0x100fe20008010842 */
[----:B------:R-:W-:Y:S01]  /*b330*/  FADD.FTZ R154, R154, R161 ;  /* 0x000000a19a9a7221 */ /* 0x000fe20000010000 */
[----:B------:R-:W-:-:S02]  /*b340*/  FFMA.FTZ R45, R121, UR6, -R66 ;  /* 0x00000006792d7c23 */ /* 0x000fc40008010842 */
[C---:B------:R-:W-:Y:S01]  /*b350*/  HMMA.16816.F32.BF16 R132, R36.reuse, R30, R132 ;  /* 0x0000001e2484723c */ /* 0x040fe20000041884 */
[----:B------:R-:W2:Y:S01]  /*b360*/  MUFU.EX2 R118, R118 ;  /* 0x0000007600767308 */ /* 0x000ea20000000800 */
[----:B------:R-:W3:Y:S01]  /*b370*/  LDSM.16.MT88.4 R28, [R216+0x5c00] ;  /* 0x005c0000d81c783b */ /* 0x000ee20000004200 */
[----:B-1----:R-:W-:Y:S01]  /*b380*/  F2FP.BF16.F32.PACK_AB R17, R124, R129 ;  /* 0x000000817c11723e */ /* 0x002fe200000010ff */
[----:B------:R-:W-:Y:S02]  /*b390*/  FADD.FTZ R153, R153, R154 ;  /* 0x0000009a99997221 */ /* 0x000fe40000010000 */
[C---:B-----5:R-:W-:Y:S02]  /*b3a0*/  HMMA.16816.F32.BF16 R24, R36.reuse, R8, R24 ;  /* 0x000000082418723c */ /* 0x060fe40000041818 */
[----:B------:R-:W-:Y:S01]  /*b3b0*/  FADD.FTZ R150, R150, R153 ;  /* 0x0000009996967221 */ /* 0x000fe20000010000 */
[----:B------:R-:W-:Y:S03]  /*b3c0*/  MUFU.EX2 R114, R114 ;  /* 0x0000007200727308 */ /* 0x000fe60000000800 */
[----:B------:R-:W-:Y:S01]  /*b3d0*/  HMMA.16816.F32.BF16 R20, R36, R10, R20 ;  /* 0x0000000a2414723c */ /* 0x000fe20000041814 */
[----:B------:R-:W1:Y:S01]  /*b3e0*/  LDSM.16.MT88.4 R8, [R217+0x5c00] ;  /* 0x005c0000d908783b */ /* 0x000e620000004200 */
[----:B------:R-:W-:-:S03]  /*b3f0*/  FADD.FTZ R149, R149, R150 ;  /* 0x0000009695957221 */ /* 0x000fc60000010000 */
[----:B------:R-:W4:Y:S01]  /*b400*/  MUFU.EX2 R119, R119 ;  /* 0x0000007700777308 */ /* 0x000f220000000800 */
[----:B--2---:R-:W-:Y:S01]  /*b410*/  F2FP.BF16.F32.PACK_AB R19, R118, R125 ;  /* 0x0000007d7613723e */ /* 0x004fe200000010ff */
[----:B------:R-:W-:Y:S01]  /*b420*/  FADD.FTZ R126, R126, R149 ;  /* 0x000000957e7e7221 */ /* 0x000fe20000010000 */
[----:B------:R-:W-:Y:S02]  /*b430*/  F2FP.BF16.F32.PACK_AB R36, R117, R120 ;  /* 0x000000787524723e */ /* 0x000fe400000010ff */
[----:B------:R-:W-:Y:S01]  /*b440*/  F2FP.BF16.F32.PACK_AB R38, R113, R116 ;  /* 0x000000747126723e */ /* 0x000fe200000010ff */
[----:B------:R-:W-:Y:S02]  /*b450*/  FADD.FTZ R127, R127, R126 ;  /* 0x0000007e7f7f7221 */ /* 0x000fe40000010000 */
[----:B------:R-:W-:Y:S01]  /*b460*/  MUFU.EX2 R115, R115 ;  /* 0x0000007300737308 */ /* 0x000fe20000000800 */
[----:B------:R-:W-:Y:S01]  /*b470*/  HMMA.16816.F32.BF16 R136, R16, R12, R136 ;  /* 0x0000000c1088723c */ /* 0x000fe20000041888 */
[----:B------:R-:W-:-:S04]  /*b480*/  FADD.FTZ R127, R122, R127 ;  /* 0x0000007f7a7f7221 */ /* 0x000fc80000010000 */
[----:B------:R-:W-:Y:S01]  /*b490*/  FADD.FTZ R120, R120, R127 ;  /* 0x0000007f78787221 */ /* 0x000fe20000010000 */
[C---:B------:R-:W-:Y:S01]  /*b4a0*/  HMMA.16816.F32.BF16 R132, R16.reuse, R14, R132 ;  /* 0x0000000e1084723c */ /* 0x040fe20000041884 */
[----:B------:R-:W2:Y:S01]  /*b4b0*/  MUFU.EX2 R0, R0 ;  /* 0x0000000000007308 */ /* 0x000ea20000000800 */
[----:B------:R-:W5:Y:S01]  /*b4c0*/  LDSM.16.MT88.4 R12, [R216+0x6000] ;  /* 0x00600000d80c783b */ /* 0x000f620000004200 */
[----:B----4-:R-:W-:Y:S01]  /*b4d0*/  F2FP.BF16.F32.PACK_AB R37, R119, R114 ;  /* 0x000000727725723e */ /* 0x010fe200000010ff */
[----:B------:R-:W-:Y:S02]  /*b4e0*/  FADD.FTZ R117, R117, R120 ;  /* 0x0000007875757221 */ /* 0x000fe40000010000 */
[C---:B------:R-:W-:Y:S02]  /*b4f0*/  HMMA.16816.F32.BF16 R24, R16.reuse, R32, R24 ;  /* 0x000000201018723c */ /* 0x040fe40000041818 */
[----:B------:R-:W-:Y:S01]  /*b500*/  FADD.FTZ R116, R116, R117 ;  /* 0x0000007574747221 */ /* 0x000fe20000010000 */
[----:B------:R-:W-:Y:S03]  /*b510*/  MUFU.EX2 R2, R2 ;  /* 0x0000000200027308 */ /* 0x000fe60000000800 */
[----:B------:R-:W-:Y:S01]  /*b520*/  HMMA.16816.F32.BF16 R32, R16, R34, R20 ;  /* 0x000000221020723c */ /* 0x000fe20000041814 */
[----:B------:R-:W4:Y:S01]  /*b530*/  LDSM.16.MT88.4 R20, [R217+0x6000] ;  /* 0x00600000d914783b */ /* 0x000f220000004200 */
[----:B------:R-:W-:-:S03]  /*b540*/  FADD.FTZ R116, R113, R116 ;  /* 0x0000007471747221 */ /* 0x000fc60000010000 */
[----:B------:R-:W1:Y:S01]  /*b550*/  MUFU.EX2 R123, R123 ;  /* 0x0000007b007b7308 */ /* 0x000e620000000800 */
[----:B--2---:R-:W-:Y:S02]  /*b560*/  F2FP.BF16.F32.PACK_AB R39, R0, R115 ;  /* 0x000000730027723e */ /* 0x004fe400000010ff */
[----:B------:R-:W-:Y:S01]  /*b570*/  F2FP.BF16.F32.PACK_AB R16, R108, R109 ;  /* 0x0000006d6c10723e */ /* 0x000fe200000010ff */
[----:B------:R-:W-:Y:S01]  /*b580*/  FADD.FTZ R109, R109, R116 ;  /* 0x000000746d6d7221 */ /* 0x000fe20000010000 */
[----:B------:R-:W-:-:S03]  /*b590*/  F2FP.BF16.F32.PACK_AB R18, R106, R107 ;  /* 0x0000006b6a12723e */ /* 0x000fc600000010ff */
[----:B------:R-:W-:Y:S01]  /*b5a0*/  MUFU.EX2 R128, R128 ;  /* 0x0000008000807308 */ /* 0x000fe20000000800 */
[----:B---3--:R-:W-:Y:S01]  /*b5b0*/  HMMA.16816.F32.BF16 R136, R36, R28, R136 ;  /* 0x0000001c2488723c */ /* 0x008fe20000041888 */
[----:B------:R-:W-:-:S04]  /*b5c0*/  FADD.FTZ R108, R108, R109 ;  /* 0x0000006d6c6c7221 */ /* 0x000fc80000010000 */
[----:B------:R-:W-:Y:S01]  /*b5d0*/  FADD.FTZ R107, R107, R108 ;  /* 0x0000006c6b6b7221 */ /* 0x000fe20000010000 */
[C---:B------:R-:W-:Y:S01]  /*b5e0*/  HMMA.16816.F32.BF16 R132, R36.reuse, R30, R132 ;  /* 0x0000001e2484723c */ /* 0x040fe20000041884 */
[----:B------:R-:W2:Y:S01]  /*b5f0*/  MUFU.EX2 R141, R141 ;  /* 0x0000008d008d7308 */ /* 0x000ea20000000800 */
[----:B------:R-:W3:Y:S01]  /*b600*/  LDSM.16.MT88.4 R28, [R216+0x6400] ;  /* 0x00640000d81c783b */ /* 0x000ee20000004200 */
[----:B-1----:R-:W-:Y:S01]  /*b610*/  F2FP.BF16.F32.PACK_AB R17, R123, R2 ;  /* 0x000000027b11723e */ /* 0x002fe200000010ff */
[----:B------:R-:W-:Y:S02]  /*b620*/  FADD.FTZ R106, R106, R107 ;  /* 0x0000006b6a6a7221 */ /* 0x000fe40000010000 */
[C---:B------:R-:W-:Y:S03]  /*b630*/  HMMA.16816.F32.BF16 R24, R36.reuse, R8, R24 ;  /* 0x000000082418723c */ /* 0x040fe60000041818 */
[----:B------:R-:W-:Y:S03]  /*b640*/  MUFU.EX2 R130, R130 ;  /* 0x0000008200827308 */ /* 0x000fe60000000800 */
[----:B------:R-:W-:Y:S01]  /*b650*/  HMMA.16816.F32.BF16 R32, R36, R10, R32 ;  /* 0x0000000a2420723c */ /* 0x000fe20000041820 */
[----:B------:R-:W1:Y:S04]  /*b660*/  LDSM.16.MT88.4 R8, [R217+0x6400] ;  /* 0x00640000d908783b */ /* 0x000e680000004200 */
[----:B------:R-:W4:Y:S01]  /*b670*/  MUFU.EX2 R143, R143 ;  /* 0x0000008f008f7308 */ /* 0x000f220000000800 */
[----:B--2---:R-:W-:-:S02]  /*b680*/  F2FP.BF16.F32.PACK_AB R19, R141, R128 ;  /* 0x000000808d13723e */ /* 0x004fc400000010ff */
[----:B------:R-:W-:Y:S01]  /*b690*/  F2FP.BF16.F32.PACK_AB R36, R104, R105 ;  /* 0x000000696824723e */ /* 0x000fe200000010ff */
[----:B------:R-:W-:Y:S01]  /*b6a0*/  FADD.FTZ R105, R105, R106 ;  /* 0x0000006a69697221 */ /* 0x000fe20000010000 */
[----:B------:R-:W-:-:S03]  /*b6b0*/  F2FP.BF16.F32.PACK_AB R38, R102, R103 ;  /* 0x000000676626723e */ /* 0x000fc600000010ff */
[----:B------:R-:W-:Y:S01]  /*b6c0*/  MUFU.EX2 R140, R140 ;  /* 0x0000008c008c7308 */ /* 0x000fe20000000800 */
[----:B-----5:R-:W-:Y:S01]  /*b6d0*/  HMMA.16816.F32.BF16 R136, R16, R12, R136 ;  /* 0x0000000c1088723c */ /* 0x020fe20000041888 */
[----:B------:R-:W-:-:S04]  /*b6e0*/  FADD.FTZ R104, R104, R105 ;  /* 0x0000006968687221 */ /* 0x000fc80000010000 */
[----:B------:R-:W-:Y:S01]  /*b6f0*/  FADD.FTZ R103, R103, R104 ;  /* 0x0000006867677221 */ /* 0x000fe20000010000 */
[C---:B------:R-:W-:Y:S01]  /*b700*/  HMMA.16816.F32.BF16 R132, R16.reuse, R14, R132 ;  /* 0x0000000e1084723c */ /* 0x040fe20000041884 */
[----:B------:R-:W2:Y:S01]  /*b710*/  MUFU.EX2 R145, R145 ;  /* 0x0000009100917308 */ /* 0x000ea20000000800 */
[----:B------:R-:W5:Y:S01]  /*b720*/  LDSM.16.MT88.4 R12, [R216+0x6800] ;  /* 0x00680000d80c783b */ /* 0x000f620000004200 */
[----:B----4-:R-:W-:Y:S01]  /*b730*/  F2FP.BF16.F32.PACK_AB R37, R143, R130 ;  /* 0x000000828f25723e */ /* 0x010fe200000010ff */
[----:B------:R-:W-:Y:S02]  /*b740*/  FADD.FTZ R102, R102, R103 ;  /* 0x0000006766667221 */ /* 0x000fe40000010000 */
[C---:B------:R-:W-:Y:S03]  /*b750*/  HMMA.16816.F32.BF16 R24, R16.reuse, R20, R24 ;  /* 0x000000141018723c */ /* 0x040fe60000041818 */
[----:B------:R-:W-:Y:S03]  /*b760*/  MUFU.EX2 R142, R142 ;  /* 0x0000008e008e7308 */ /* 0x000fe60000000800 */
[----:B------:R-:W-:Y:S01]  /*b770*/  HMMA.16816.F32.BF16 R32, R16, R22, R32 ;  /* 0x000000161020723c */ /* 0x000fe20000041820 */
[----:B------:R-:W4:Y:S04]  /*b780*/  LDSM.16.MT88.4 R20, [R217+0x6800] ;  /* 0x00680000d914783b */ /* 0x000f280000004200 */
[----:B------:R-:W1:Y:S01]  /*b790*/  MUFU.EX2 R147, R147 ;  /* 0x0000009300937308 */ /* 0x000e620000000800 */
[----:B--2---:R-:W-:-:S02]  /*b7a0*/  F2FP.BF16.F32.PACK_AB R39, R145, R140 ;  /* 0x0000008c9127723e */ /* 0x004fc400000010ff */
        /* <DEDUP_REMOVED lines=19> */
[----:B------:R-:W-:-:S04]  /*b8e0*/  FADD.FTZ R97, R97, R98 ;  /* 0x0000006261617221 */ /* 0x000fc80000010000 */
[----:B------:R-:W-:Y:S01]  /*b8f0*/  MUFU.EX2 R146, R146 ;  /* 0x0000009200927308 */ /* 0x000fe20000000800 */
[----:B-----5:R-:W-:Y:S01]  /*b900*/  HMMA.16816.F32.BF16 R136, R16, R12, R136 ;  /* 0x0000000c1088723c */ /* 0x020fe20000041888 */
[----:B------:R-:W-:-:S05]  /*b910*/  FADD.FTZ R96, R96, R97 ;  /* 0x0000006160607221 */ /* 0x000fca0000010000 */
[C---:B------:R-:W-:Y:S01]  /*b920*/  HMMA.16816.F32.BF16 R132, R16.reuse, R14, R132 ;  /* 0x0000000e1084723c */ /* 0x040fe20000041884 */
[----:B------:R-:W2:Y:S01]  /*b930*/  MUFU.EX2 R179, R179 ;  /* 0x000000b300b37308 */ /* 0x000ea20000000800 */
[----:B------:R-:W5:Y:S01]  /*b940*/  LDSM.16.MT88.4 R12, [R216+0x7000] ;  /* 0x00700000d80c783b */ /* 0x000f620000004200 */
[C---:B----4-:R-:W-:Y:S01]  /*b950*/  F2FP.BF16.F32.PACK_AB R38, R94.reuse, R95 ;  /* 0x0000005f5e26723e */ /* 0x050fe200000010ff */
[----:B------:R-:W-:Y:S02]  /*b960*/  FADD.FTZ R95, R95, R96 ;  /* 0x000000605f5f7221 */ /* 0x000fe40000010000 */
[C---:B------:R-:W-:Y:S02]  /*b970*/  HMMA.16816.F32.BF16 R24, R16.reuse, R20, R24 ;  /* 0x000000141018723c */ /* 0x040fe40000041818 */
[----:B------:R-:W-:Y:S01]  /*b980*/  FADD.FTZ R94, R94, R95 ;  /* 0x0000005f5e5e7221 */ /* 0x000fe20000010000 */
[----:B------:R-:W-:Y:S03]  /*b990*/  MUFU.EX2 R170, R170 ;  /* 0x000000aa00aa7308 */ /* 0x000fe60000000800 */
[----:B------:R-:W-:Y:S01]  /*b9a0*/  HMMA.16816.F32.BF16 R32, R16, R22, R32 ;  /* 0x000000161020723c */ /* 0x000fe20000041820 */
[----:B------:R-:W4:Y:S04]  /*b9b0*/  LDSM.16.MT88.4 R20, [R217+0x7000] ;  /* 0x00700000d914783b */ /* 0x000f280000004200 */
[----:B------:R-:W3:Y:S01]  /*b9c0*/  MUFU.EX2 R177, R177 ;  /* 0x000000b100b17308 */ /* 0x000ee20000000800 */
[----:B--2---:R-:W-:-:S07]  /*b9d0*/  F2FP.BF16.F32.PACK_AB R37, R179, R146 ;  /* 0x00000092b325723e */ /* 0x004fce00000010ff */
[----:B------:R-:W-:Y:S08]  /*b9e0*/  MUFU.EX2 R93, R93 ;  /* 0x0000005d005d7308 */ /* 0x000ff00000000800 */
[----:B------:R-:W2:Y:S01]  /*b9f0*/  MUFU.EX2 R92, R92 ;  /* 0x0000005c005c7308 */ /* 0x000ea20000000800 */
[----:B---3--:R-:W-:-:S07]  /*ba00*/  F2FP.BF16.F32.PACK_AB R39, R177, R170 ;  /* 0x000000aab127723e */ /* 0x008fce00000010ff */
[----:B------:R-:W-:Y:S01]  /*ba10*/  MUFU.EX2 R91, R91 ;  /* 0x0000005b005b7308 */ /* 0x000fe20000000800 */
[C---:B------:R-:W-:Y:S06]  /*ba20*/  HMMA.16816.F32.BF16 R136, R36.reuse, R28, R136 ;  /* 0x0000001c2488723c */ /* 0x040fec0000041888 */
[----:B------:R-:W-:Y:S01]  /*ba30*/  HMMA.16816.F32.BF16 R132, R36, R30, R132 ;  /* 0x0000001e2484723c */ /* 0x000fe20000041884 */
[----:B------:R-:W3:Y:S01]  /*ba40*/  MUFU.EX2 R90, R90 ;  /* 0x0000005a005a7308 */ /* 0x000ee20000000800 */
[----:B------:R-:W4:Y:S01]  /*ba50*/  LDSM.16.MT88.4 R28, [R216+0x7400] ;  /* 0x00740000d81c783b */ /* 0x000f220000004200 */
[----:B--2---:R-:W-:Y:S01]  /*ba60*/  F2FP.BF16.F32.PACK_AB R16, R92, R93 ;  /* 0x0000005d5c10723e */ /* 0x004fe200000010ff */
[----:B------:R-:W-:-:S02]  /*ba70*/  FADD.FTZ R93, R93, R94 ;  /* 0x0000005e5d5d7221 */ /* 0x000fc40000010000 */
[C---:B-1----:R-:W-:Y:S02]  /*ba80*/  HMMA.16816.F32.BF16 R24, R36.reuse, R8, R24 ;  /* 0x000000082418723c */ /* 0x042fe40000041818 */
[----:B------:R-:W-:Y:S01]  /*ba90*/  FADD.FTZ R92, R92, R93 ;  /* 0x0000005d5c5c7221 */ /* 0x000fe20000010000 */
[----:B------:R-:W-:Y:S03]  /*baa0*/  MUFU.EX2 R172, R172 ;  /* 0x000000ac00ac7308 */ /* 0x000fe60000000800 */
[----:B------:R-:W-:Y:S01]  /*bab0*/  HMMA.16816.F32.BF16 R32, R36, R10, R32 ;  /* 0x0000000a2420723c */ /* 0x000fe20000041820 */
[----:B------:R-:W1:Y:S04]  /*bac0*/  LDSM.16.MT88.4 R8, [R217+0x7400] ;  /* 0x00740000d908783b */ /* 0x000e680000004200 */
[----:B------:R-:W2:Y:S01]  /*bad0*/  MUFU.EX2 R3, R3 ;  /* 0x0000000300037308 */ /* 0x000ea20000000800 */
[----:B---3--:R-:W-:Y:S01]  /*bae0*/  F2FP.BF16.F32.PACK_AB R18, R90, R91 ;  /* 0x0000005b5a12723e */ /* 0x008fe200000010ff */
[--C-:B------:R-:W-:Y:S01]  /*baf0*/  FFMA.FTZ R36, R43, UR6, -R66.reuse ;  /* 0x000000062b247c23 */ /* 0x100fe20008010842 */
[----:B------:R-:W-:Y:S01]  /*bb00*/  FFMA.FTZ R43, R131, UR6, -R66 ;  /* 0x00000006832b7c23 */ /* 0x000fe20008010842 */
[----:B------:R-:W-:-:S04]  /*bb10*/  FADD.FTZ R91, R91, R92 ;  /* 0x0000005c5b5b7221 */ /* 0x000fc80000010000 */
[----:B------:R-:W-:Y:S01]  /*bb20*/  MUFU.EX2 R169, R169 ;  /* 0x000000a900a97308 */ /* 0x000fe20000000800 */
[----:B------:R-:W-:-:S07]  /*bb30*/  FADD.FTZ R90, R90, R91 ;  /* 0x0000005b5a5a7221 */ /* 0x000fce0000010000 */
[----:B------:R-:W3:Y:S01]  /*bb40*/  MUFU.EX2 R4, R4 ;  /* 0x0000000400047308 */ /* 0x000ee20000000800 */
[----:B--2---:R-:W-:-:S07]  /*bb50*/  F2FP.BF16.F32.PACK_AB R17, R3, R172 ;  /* 0x000000ac0311723e */ /* 0x004fce00000010ff */
[----:B------:R-:W-:Y:S08]  /*bb60*/  MUFU.EX2 R89, R89 ;  /* 0x0000005900597308 */ /* 0x000ff00000000800 */
[----:B------:R-:W-:Y:S01]  /*bb70*/  MUFU.EX2 R88, R88 ;  /* 0x0000005800587308 */ /* 0x000fe20000000800 */
[----:B---3--:R-:W-:-:S07]  /*bb80*/  F2FP.BF16.F32.PACK_AB R19, R4, R169 ;  /* 0x000000a90413723e */ /* 0x008fce00000010ff */
[----:B------:R-:W-:Y:S01]  /*bb90*/  MUFU.EX2 R87, R87 ;  /* 0x0000005700577308 */ /* 0x000fe20000000800 */
[C---:B-----5:R-:W-:Y:S06]  /*bba0*/  HMMA.16816.F32.BF16 R136, R16.reuse, R12, R136 ;  /* 0x0000000c1088723c */ /* 0x060fec0000041888 */
[C---:B------:R-:W-:Y:S01]  /*bbb0*/  HMMA.16816.F32.BF16 R132, R16.reuse, R14, R132 ;  /* 0x0000000e1084723c */ /* 0x040fe20000041884 */
[----:B------:R-:W2:Y:S01]  /*bbc0*/  MUFU.EX2 R86, R86 ;  /* 0x0000005600567308 */ /* 0x000ea20000000800 */
[----:B------:R-:W3:Y:S04]  /*bbd0*/  LDSM.16.MT88.4 R12, [R216+0x7800] ;  /* 0x00780000d80c783b */ /* 0x000ee80000004200 */
[C---:B----4-:R-:W-:Y:S03]  /*bbe0*/  HMMA.16816.F32.BF16 R24, R16.reuse, R20, R24 ;  /* 0x000000141018723c */ /* 0x050fe60000041818 */
[----:B------:R-:W-:Y:S03]  /*bbf0*/  MUFU.EX2 R163, R163 ;  /* 0x000000a300a37308 */ /* 0x000fe60000000800 */
[----:B------:R-:W-:Y:S01]  /*bc00*/  HMMA.16816.F32.BF16 R32, R16, R22, R32 ;  /* 0x000000161020723c */ /* 0x000fe20000041820 */
[----:B------:R-:W4:Y:S04]  /*bc10*/  LDSM.16.MT88.4 R20, [R217+0x7800] ;  /* 0x00780000d914783b */ /* 0x000f280000004200 */
[----:B------:R-:W5:Y:S01]  /*bc20*/  MUFU.EX2 R174, R174 ;  /* 0x000000ae00ae7308 */ /* 0x000f620000000800 */
[----:B--2---:R-:W-:Y:S01]  /*bc30*/  F2FP.BF16.F32.PACK_AB R38, R86, R87 ;  /* 0x000000575626723e */ /* 0x004fe200000010ff */
[----:B------:R-:W-:Y:S01]  /*bc40*/  FADD.FTZ R16, R152, R159 ;  /* 0x0000009f98107221 */ /* 0x000fe20000010000 */
[----:B------:R-:W-:-:S03]  /*bc50*/  FFMA.FTZ R152, R61, UR6, -R111 ;  /* 0x000000063d987c23 */ /* 0x000fc6000801086f */
[----:B------:R-:W-:Y:S02]  /*bc60*/  FADD.FTZ R151, R151, R16 ;  /* 0x0000001097977221 */ /* 0x000fe40000010000 */
[----:B------:R-:W-:Y:S01]  /*bc70*/  MUFU.EX2 R7, R7 ;  /* 0x0000000700077308 */ /* 0x000fe20000000800 */
[----:B------:R-:W2:Y:S01]  /*bc80*/  LDSM.16.MT88.4 R16, [R217+0x7c00] ;  /* 0x007c0000d910783b */ /* 0x000ea20000004200 */
[----:B------:R-:W-:-:S04]  /*bc90*/  FADD.FTZ R148, R148, R151 ;  /* 0x0000009794947221 */ /* 0x000fc80000010000 */
[----:B------:R-:W-:Y:S02]  /*bca0*/  FADD.FTZ R129, R129, R148 ;  /* 0x0000009481817221 */ /* 0x000fe40000010000 */
[----:B------:R-:W1:Y:S01]  /*bcb0*/  MUFU.EX2 R162, R157 ;  /* 0x0000009d00a27308 */ /* 0x000e620000000800 */
[----:B-----5:R-:W-:Y:S01]  /*bcc0*/  F2FP.BF16.F32.PACK_AB R37, R174, R163 ;  /* 0x000000a3ae25723e */ /* 0x020fe200000010ff */
[----:B------:R-:W-:-:S04]  /*bcd0*/  FADD.FTZ R124, R124, R129 ;  /* 0x000000817c7c7221 */ /* 0x000fc80000010000 */
[----:B------:R-:W-:Y:S02]  /*bce0*/  FADD.FTZ R125, R125, R124 ;  /* 0x0000007c7d7d7221 */ /* 0x000fe40000010000 */
[----:B------:R5:W-:Y:S02]  /*bcf0*/  MUFU.EX2 R160, R36 ;  /* 0x0000002400a07308 */ /* 0x000be40000000800 */
[----:B------:R-:W-:-:S06]  /*bd00*/  FADD.FTZ R125, R118, R125 ;  /* 0x0000007d767d7221 */ /* 0x000fcc0000010000 */
[----:B------:R-:W-:Y:S01]  /*bd10*/  MUFU.EX2 R85, R85 ;  /* 0x0000005500557308 */ /* 0x000fe20000000800 */
[----:B-1----:R-:W-:-:S07]  /*bd20*/  F2FP.BF16.F32.PACK_AB R39, R162, R7 ;  /* 0x00000007a227723e */ /* 0x002fce00000010ff */
[----:B------:R-:W1:Y:S01]  /*bd30*/  MUFU.EX2 R84, R84 ;  /* 0x0000005400547308 */ /* 0x000e620000000800 */
[----:B-----5:R-:W-:Y:S01]  /*bd40*/  F2FP.BF16.F32.PACK_AB R36, R88, R89 ;  /* 0x000000595824723e */ /* 0x020fe200000010ff */
[----:B------:R-:W-:-:S04]  /*bd50*/  FADD.FTZ R89, R89, R90 ;  /* 0x0000005a59597221 */ /* 0x000fc80000010000 */
[----:B------:R-:W-:Y:S02]  /*bd60*/  FADD.FTZ R88, R88, R89 ;  /* 0x0000005958587221 */ /* 0x000fe40000010000 */
[----:B------:R-:W-:Y:S01]  /*bd70*/  MUFU.EX2 R83, R83 ;  /* 0x0000005300537308 */ /* 0x000fe20000000800 */
[----:B------:R-:W-:Y:S01]  /*bd80*/  HMMA.16816.F32.BF16 R136, R36, R28, R136 ;  /* 0x0000001c2488723c */ /* 0x000fe20000041888 */
[----:B------:R-:W-:-:S04]  /*bd90*/  FADD.FTZ R87, R87, R88 ;  /* 0x0000005857577221 */ /* 0x000fc80000010000 */
[----:B------:R-:W-:Y:S01]  /*bda0*/  FADD.FTZ R86, R86, R87 ;  /* 0x0000005756567221 */ /* 0x000fe20000010000 */
[C---:B------:R-:W-:Y:S01]  /*bdb0*/  HMMA.16816.F32.BF16 R24, R36.reuse, R8, R24 ;  /* 0x000000082418723c */ /* 0x040fe20000041818 */
[----:B------:R-:W5:Y:S01]  /*bdc0*/  MUFU.EX2 R82, R82 ;  /* 0x0000005200527308 */ /* 0x000f620000000800 */
[--C-:B------:R-:W-:Y:S01]  /*bdd0*/  FFMA.FTZ R29, R40, UR6, -R66.reuse ;  /* 0x00000006281d7c23 */ /* 0x100fe20008010842 */
[----:B------:R-:W-:Y:S01]  /*bde0*/  FFMA.FTZ R40, R48, UR6, -R66 ;  /* 0x0000000630287c23 */ /* 0x000fe20008010842 */
[----:B------:R-:W-:Y:S02]  /*bdf0*/  FFMA.FTZ R28, R54, UR6, -R111 ;  /* 0x00000006361c7c23 */ /* 0x000fe4000801086f */
[C---:B------:R-:W-:Y:S01]  /*be00*/  HMMA.16816.F32.BF16 R32, R36.reuse, R10, R32 ;  /* 0x0000000a2420723c */ /* 0x040fe20000041820 */
[C---:B-1----:R-:W-:Y:S01]  /*be10*/  F2FP.BF16.F32.PACK_AB R8, R84.reuse, R85 ;  /* 0x000000555408723e */ /* 0x042fe200000010ff */
[----:B------:R-:W-:Y:S01]  /*be20*/  FADD.FTZ R85, R85, R86 ;  /* 0x0000005655557221 */ /* 0x000fe20000010000 */
[----:B------:R-:W1:Y:S03]  /*be30*/  MUFU.EX2 R41, R41 ;  /* 0x0000002900297308 */ /* 0x000e660000000800 */
[----:B------:R-:W-:Y:S01]  /*be40*/  HMMA.16816.F32.BF16 R132, R36, R30, R132 ;  /* 0x0000001e2484723c */ /* 0x000fe20000041884 */
[----:B------:R-:W-:-:S04]  /*be50*/  FADD.FTZ R84, R84, R85 ;  /* 0x0000005554547221 */ /* 0x000fc80000010000 */
[----:B------:R-:W-:Y:S01]  /*be60*/  MUFU.EX2 R43, R43 ;  /* 0x0000002b002b7308 */ /* 0x000fe20000000800 */
[----:B-----5:R-:W-:Y:S01]  /*be70*/  F2FP.BF16.F32.PACK_AB R10, R82, R83 ;  /* 0x00000053520a723e */ /* 0x020fe200000010ff */
[--C-:B------:R-:W-:Y:S01]  /*be80*/  FFMA.FTZ R36, R49, UR6, -R66.reuse ;  /* 0x0000000631247c23 */ /* 0x100fe20008010842 */
[--C-:B------:R-:W-:Y:S01]  /*be90*/  FFMA.FTZ R31, R42, UR6, -R66.reuse ;  /* 0x000000062a1f7c23 */ /* 0x100fe20008010842 */
[--C-:B------:R-:W-:Y:S01]  /*bea0*/  FFMA.FTZ R39, R53, UR6, -R66.reuse ;  /* 0x0000000635277c23 */ /* 0x100fe20008010842 */
[--C-:B------:R-:W-:Y:S01]  /*beb0*/  FFMA.FTZ R38, R46, UR6, -R66.reuse ;  /* 0x000000062e267c23 */ /* 0x100fe20008010842 */
[----:B------:R-:W-:Y:S01]  /*bec0*/  FFMA.FTZ R49, R57, UR6, -R66 ;  /* 0x0000000639317c23 */ /* 0x000fe20008010842 */
[----:B------:R-:W-:Y:S01]  /*bed0*/  FADD.FTZ R83, R83, R84 ;  /* 0x0000005453537221 */ /* 0x000fe20000010000 */
[----:B------:R-:W5:Y:S01]  /*bee0*/  MUFU.EX2 R156, R156 ;  /* 0x0000009c009c7308 */ /* 0x000f620000000800 */
[----:B-1----:R-:W-:Y:S01]  /*bef0*/  F2FP.BF16.F32.PACK_AB R9, R160, R41 ;  /* 0x00000029a009723e */ /* 0x002fe200000010ff */
[----:B------:R-:W-:Y:S01]  /*bf00*/  FFMA.FTZ R37, R65, UR6, -R111 ;  /* 0x0000000641257c23 */ /* 0x000fe2000801086f */
[----:B------:R-:W-:Y:S01]  /*bf10*/  FADD.FTZ R82, R82, R83 ;  /* 0x0000005352527221 */ /* 0x000fe20000010000 */
[----:B------:R-:W-:Y:S01]  /*bf20*/  FFMA.FTZ R42, R64, UR6, -R111 ;  /* 0x00000006402a7c23 */ /* 0x000fe2000801086f */
[----:B------:R-:W-:-:S03]  /*bf30*/  FFMA.FTZ R46, R67, UR6, -R66 ;  /* 0x00000006432e7c23 */ /* 0x000fc60008010842 */
[----:B------:R-:W-:Y:S08]  /*bf40*/  MUFU.EX2 R81, R81 ;  /* 0x0000005100517308 */ /* 0x000ff00000000800 */
[----:B------:R-:W1:Y:S01]  /*bf50*/  MUFU.EX2 R80, R80 ;  /* 0x0000005000507308 */ /* 0x000e620000000800 */
[----:B-----5:R-:W-:-:S07]  /*bf60*/  F2FP.BF16.F32.PACK_AB R11, R156, R43 ;  /* 0x0000002b9c0b723e */ /* 0x020fce00000010ff */
[C---:B---3--:R-:W-:Y:S01]  /*bf70*/  HMMA.16816.F32.BF16 R136, R8.reuse, R12, R136 ;  /* 0x0000000c0888723c */ /* 0x048fe20000041888 */
[----:B------:R-:W-:Y:S05]  /*bf80*/  MUFU.EX2 R79, R79 ;  /* 0x0000004f004f7308 */ /* 0x000fea0000000800 */
[C---:B----4-:R-:W-:Y:S01]  /*bf90*/  HMMA.16816.F32.BF16 R24, R8.reuse, R20, R24 ;  /* 0x000000140818723c */ /* 0x050fe20000041818 */
[----:B------:R-:W-:Y:S02]  /*bfa0*/  FADD.FTZ R12, R114, R125 ;  /* 0x0000007d720c7221 */ /* 0x000fe40000010000 */
[----:B------:R-:W3:Y:S02]  /*bfb0*/  MUFU.EX2 R78, R78 ;  /* 0x0000004e004e7308 */ /* 0x000ee40000000800 */
[----:B------:R-:W-:Y:S01]  /*bfc0*/  FADD.FTZ R12, R119, R12 ;  /* 0x0000000c770c7221 */ /* 0x000fe20000010000 */
[----:B------:R-:W-:Y:S01]  /*bfd0*/  HMMA.16816.F32.BF16 R32, R8, R22, R32 ;  /* 0x000000160820723c */ /* 0x000fe20000041820 */
[----:B------:R-:W4:Y:S02]  /*bfe0*/  LDSM.16.MT88.4 R20, [R216+0x7c00] ;  /* 0x007c0000d814783b */ /* 0x000f240000004200 */
[----:B------:R-:W-:-:S02]  /*bff0*/  FADD.FTZ R115, R115, R12 ;  /* 0x0000000c73737221 */ /* 0x000fc40000010000 */
[----:B------:R-:W-:Y:S01]  /*c000*/  MUFU.EX2 R45, R45 ;  /* 0x0000002d002d7308 */ /* 0x000fe20000000800 */
[----:B------:R-:W-:Y:S01]  /*c010*/  HMMA.16816.F32.BF16 R132, R8, R14, R132 ;  /* 0x0000000e0884723c */ /* 0x000fe20000041884 */
[----:B------:R-:W-:Y:S01]  /*c020*/  FADD.FTZ R115, R0, R115 ;  /* 0x0000007300737221 */ /* 0x000fe20000010000 */
[----:B------:R-:W-:Y:S01]  /*c030*/  LDSM.16.MT88.4 R12, [R217+0x8000] ;  /* 0x00800000d90c783b */ /* 0x000fe20000004200 */
[----:B------:R-:W-:Y:S02]  /*c040*/  FFMA.FTZ R0, R51, UR6, -R66 ;  /* 0x0000000633007c23 */ /* 0x000fe40008010842 */
[----:B------:R-:W-:Y:S02]  /*c050*/  FADD.FTZ R2, R2, R115 ;  /* 0x0000007302027221 */ /* 0x000fe40000010000 */
[----:B------:R-:W5:Y:S01]  /*c060*/  MUFU.EX2 R30, R47 ;  /* 0x0000002f001e7308 */ /* 0x000f620000000800 */
[----:B-1----:R-:W-:Y:S01]  /*c070*/  F2FP.BF16.F32.PACK_AB R8, R80, R81 ;  /* 0x000000515008723e */ /* 0x002fe200000010ff */
[----:B------:R-:W-:Y:S01]  /*c080*/  FADD.FTZ R123, R123, R2 ;  /* 0x000000027b7b7221 */ /* 0x000fe20000010000 */
[----:B---3--:R-:W-:Y:S01]  /*c090*/  F2FP.BF16.F32.PACK_AB R10, R78, R79 ;  /* 0x0000004f4e0a723e */ /* 0x008fe200000010ff */
[--C-:B------:R-:W-:Y:S01]  /*c0a0*/  FFMA.FTZ R2, R44, UR6, -R66.reuse ;  /* 0x000000062c027c23 */ /* 0x100fe20008010842 */
[----:B------:R-:W-:Y:S01]  /*c0b0*/  FFMA.FTZ R44, R52, UR6, -R66 ;  /* 0x00000006342c7c23 */ /* 0x000fe20008010842 */
[----:B------:R-:W-:Y:S01]  /*c0c0*/  FADD.FTZ R128, R128, R123 ;  /* 0x0000007b80807221 */ /* 0x000fe20000010000 */
[----:B------:R-:W-:Y:S01]  /*c0d0*/  FADD.FTZ R81, R81, R82 ;  /* 0x0000005251517221 */ /* 0x000fe20000010000 */
[----:B------:R-:W-:Y:S02]  /*c0e0*/  MUFU.EX2 R29, R29 ;  /* 0x0000001d001d7308 */ /* 0x000fe40000000800 */
[----:B------:R-:W-:Y:S01]  /*c0f0*/  FADD.FTZ R141, R141, R128 ;  /* 0x000000808d8d7221 */ /* 0x000fe20000010000 */
[----:B------:R-:W-:-:S03]  /*c100*/  FADD.FTZ R80, R80, R81 ;  /* 0x0000005150507221 */ /* 0x000fc60000010000 */
[----:B------:R-:W-:Y:S01]  /*c110*/  FADD.FTZ R130, R130, R141 ;  /* 0x0000008d82827221 */ /* 0x000fe20000010000 */
[----:B------:R-:W-:Y:S01]  /*c120*/  FADD.FTZ R79, R79, R80 ;  /* 0x000000504f4f7221 */ /* 0x000fe20000010000 */
[----:B------:R-:W1:Y:S01]  /*c130*/  MUFU.EX2 R36, R36 ;  /* 0x0000002400247308 */ /* 0x000e620000000800 */
[----:B-----5:R-:W-:Y:S01]  /*c140*/  F2FP.BF16.F32.PACK_AB R9, R30, R45 ;  /* 0x0000002d1e09723e */ /* 0x020fe200000010ff */
[----:B------:R-:W-:Y:S01]  /*c150*/  FADD.FTZ R143, R143, R130 ;  /* 0x000000828f8f7221 */ /* 0x000fe20000010000 */
[----:B------:R-:W-:Y:S01]  /*c160*/  FFMA.FTZ R47, R55, UR6, -R66 ;  /* 0x00000006372f7c23 */ /* 0x000fe20008010842 */
[----:B------:R-:W-:Y:S02]  /*c170*/  FADD.FTZ R78, R78, R79 ;  /* 0x0000004f4e4e7221 */ /* 0x000fe40000010000 */
[----:B------:R-:W-:Y:S02]  /*c180*/  FADD.FTZ R140, R140, R143 ;  /* 0x0000008f8c8c7221 */ /* 0x000fe40000010000 */
[----:B------:R-:W-:Y:S02]  /*c190*/  MUFU.EX2 R77, R77 ;  /* 0x0000004d004d7308 */ /* 0x000fe40000000800 */
[----:B------:R-:W-:-:S04]  /*c1a0*/  FADD.FTZ R145, R145, R140 ;  /* 0x0000008c91917221 */ /* 0x000fc80000010000 */
[----:B------:R-:W-:Y:S02]  /*c1b0*/  FADD.FTZ R142, R142, R145 ;  /* 0x000000918e8e7221 */ /* 0x000fe40000010000 */
[----:B------:R-:W3:Y:S01]  /*c1c0*/  MUFU.EX2 R76, R76 ;  /* 0x0000004c004c7308 */ /* 0x000ee20000000800 */
[----:B-1----:R-:W-:Y:S01]  /*c1d0*/  F2FP.BF16.F32.PACK_AB R11, R36, R29 ;  /* 0x0000001d240b723e */ /* 0x002fe200000010ff */
[----:B------:R-:W-:Y:S02]  /*c1e0*/  FADD.FTZ R147, R147, R142 ;  /* 0x0000008e93937221 */ /* 0x000fe40000010000 */
[----:B------:R-:W-:Y:S02]  /*c1f0*/  LDSM.16.MT88.4 R140, [R217+0x8c00] ;  /* 0x008c0000d98c783b */ /* 0x000fe40000004200 */
        /* <DEDUP_REMOVED lines=8> */
[----:B----4-:R-:W-:Y:S01]  /*c280*/  HMMA.16816.F32.BF16 R136, R8, R20, R136 ;  /* 0x000000140888723c */ /* 0x010fe20000041888 */
[----:B------:R-:W-:-:S04]  /*c290*/  FADD.FTZ R179, R179, R146 ;  /* 0x00000092b3b37221 */ /* 0x000fc80000010000 */
[----:B------:R-:W-:Y:S01]  /*c2a0*/  MUFU.EX2 R31, R31 ;  /* 0x0000001f001f7308 */ /* 0x000fe20000000800 */
[----:B------:R-:W-:Y:S01]  /*c2b0*/  FADD.FTZ R170, R170, R179 ;  /* 0x000000b3aaaa7221 */ /* 0x000fe20000010000 */
[----:B------:R-:W-:Y:S01]  /*c2c0*/  HMMA.16816.F32.BF16 R132, R8, R22, R132 ;  /* 0x000000160884723c */ /* 0x000fe20000041884 */
[----:B------:R-:W4:Y:S02]  /*c2d0*/  LDSM.16.MT88.4 R20, [R217+0x8400] ;  /* 0x00840000d914783b */ /* 0x000f240000004200 */
[----:B------:R-:W-:-:S03]  /*c2e0*/  FADD.FTZ R177, R177, R170 ;  /* 0x000000aab1b17221 */ /* 0x000fc60000010000 */
[----:B------:R-:W5:Y:S01]  /*c2f0*/  MUFU.EX2 R0, R0 ;  /* 0x0000000000007308 */ /* 0x000f620000000800 */
[----:B------:R-:W-:Y:S01]  /*c300*/  FADD.FTZ R172, R172, R177 ;  /* 0x000000b1acac7221 */ /* 0x000fe20000010000 */
[----:B---3--:R-:W-:Y:S01]  /*c310*/  F2FP.BF16.F32.PACK_AB R8, R76, R77 ;  /* 0x0000004d4c08723e */ /* 0x008fe200000010ff */
[----:B------:R-:W-:Y:S01]  /*c320*/  FADD.FTZ R77, R77, R78 ;  /* 0x0000004e4d4d7221 */ /* 0x000fe20000010000 */
[----:B--2---:R-:W-:Y:S01]  /*c330*/  F2FP.BF16.F32.PACK_AB R10, R74, R75 ;  /* 0x0000004b4a0a723e */ /* 0x004fe200000010ff */
[----:B------:R-:W-:Y:S02]  /*c340*/  FADD.FTZ R172, R3, R172 ;  /* 0x000000ac03ac7221 */ /* 0x000fe40000010000 */
[----:B------:R-:W-:Y:S01]  /*c350*/  FADD.FTZ R76, R76, R77 ;  /* 0x0000004d4c4c7221 */ /* 0x000fe20000010000 */
[----:B------:R-:W-:Y:S01]  /*c360*/  MUFU.EX2 R2, R2 ;  /* 0x0000000200027308 */ /* 0x000fe20000000800 */
[----:B------:R-:W-:Y:S02]  /*c370*/  FADD.FTZ R169, R169, R172 ;  /* 0x000000aca9a97221 */ /* 0x000fe40000010000 */
[----:B------:R-:W-:-:S04]  /*c380*/  FADD.FTZ R75, R75, R76 ;  /* 0x0000004c4b4b7221 */ /* 0x000fc80000010000 */
[----:B------:R-:W-:Y:S01]  /*c390*/  FADD.FTZ R74, R74, R75 ;  /* 0x0000004b4a4a7221 */ /* 0x000fe20000010000 */
[----:B------:R-:W2:Y:S01]  /*c3a0*/  MUFU.EX2 R39, R39 ;  /* 0x0000002700277308 */ /* 0x000ea20000000800 */
[----:B-----5:R-:W-:-:S07]  /*c3b0*/  F2FP.BF16.F32.PACK_AB R9, R0, R31 ;  /* 0x0000001f0009723e */ /* 0x020fce00000010ff */
        /* <DEDUP_REMOVED lines=10> */
[----:B------:R-:W2:Y:S02]  /*c460*/  LDSM.16.MT88.4 R12, [R216+0x8400] ;  /* 0x00840000d80c783b */ /* 0x000ea40000004200 */
[----:B------:R-:W-:-:S02]  /*c470*/  FADD.FTZ R174, R174, R163 ;  /* 0x000000a3aeae7221 */ /* 0x000fc40000010000 */
[----:B------:R-:W-:Y:S01]  /*c480*/  MUFU.EX2 R38, R38 ;  /* 0x0000002600267308 */ /* 0x000fe20000000800 */
[----:B------:R-:W-:Y:S01]  /*c490*/  HMMA.16816.F32.BF16 R132, R8, R18, R132 ;  /* 0x000000120884723c */ /* 0x000fe20000041884 */
[----:B------:R-:W-:Y:S01]  /*c4a0*/  FADD.FTZ R7, R7, R174 ;  /* 0x000000ae07077221 */ /* 0x000fe20000010000 */
[----:B------:R-:W5:Y:S03]  /*c4b0*/  LDSM.16.MT88.4 R16, [R217+0x8800] ;  /* 0x00880000d910783b */ /* 0x000f660000004200 */
[----:B------:R-:W-:Y:S02]  /*c4c0*/  FADD.FTZ R162, R162, R7 ;  /* 0x00000007a2a27221 */ /* 0x000fe40000010000 */
[----:B------:R-:W4:Y:S01]  /*c4d0*/  MUFU.EX2 R47, R47 ;  /* 0x0000002f002f7308 */ /* 0x000f220000000800 */
[----:B---3--:R-:W-:Y:S01]  /*c4e0*/  F2FP.BF16.F32.PACK_AB R8, R72, R73 ;  /* 0x000000494808723e */ /* 0x008fe200000010ff */
[----:B------:R-:W-:Y:S01]  /*c4f0*/  FADD.FTZ R41, R41, R162 ;  /* 0x000000a229297221 */ /* 0x000fe20000010000 */
[----:B-1----:R-:W-:Y:S01]  /*c500*/  F2FP.BF16.F32.PACK_AB R10, R70, R71 ;  /* 0x00000047460a723e */ /* 0x002fe200000010ff */
[----:B------:R-:W-:-:S02]  /*c510*/  FADD.FTZ R73, R73, R74 ;  /* 0x0000004a49497221 */ /* 0x000fc40000010000 */
[----:B------:R-:W-:Y:S01]  /*c520*/  FADD.FTZ R160, R160, R41 ;  /* 0x00000029a0a07221 */ /* 0x000fe20000010000 */
[----:B------:R-:W-:Y:S01]  /*c530*/  FFMA.FTZ R41, R60, UR6, -R66 ;  /* 0x000000063c297c23 */ /* 0x000fe20008010842 */
[----:B------:R-:W-:Y:S01]  /*c540*/  MUFU.EX2 R40, R40 ;  /* 0x0000002800287308 */ /* 0x000fe20000000800 */
[----:B------:R-:W-:Y:S01]  /*c550*/  FADD.FTZ R72, R72, R73 ;  /* 0x0000004948487221 */ /* 0x000fe20000010000 */
[----:B------:R-:W-:-:S03]  /*c560*/  FADD.FTZ R43, R43, R160 ;  /* 0x000000a02b2b7221 */ /* 0x000fc60000010000 */
[----:B------:R-:W-:Y:S01]  /*c570*/  FADD.FTZ R71, R71, R72 ;  /* 0x0000004847477221 */ /* 0x000fe20000010000 */
[----:B------:R-:W-:Y:S02]  /*c580*/  FADD.FTZ R156, R156, R43 ;  /* 0x0000002b9c9c7221 */ /* 0x000fe40000010000 */
[----:B------:R-:W1:Y:S01]  /*c590*/  MUFU.EX2 R49, R49 ;  /* 0x0000003100317308 */ /* 0x000e620000000800 */
[----:B----4-:R-:W-:Y:S01]  /*c5a0*/  F2FP.BF16.F32.PACK_AB R9, R47, R38 ;  /* 0x000000262f09723e */ /* 0x010fe200000010ff */
[----:B------:R-:W-:Y:S01]  /*c5b0*/  FADD.FTZ R45, R45, R156 ;  /* 0x0000009c2d2d7221 */ /* 0x000fe20000010000 */
[----:B------:R-:W-:-:S03]  /*c5c0*/  FADD.FTZ R70, R70, R71 ;  /* 0x0000004746467221 */ /* 0x000fc60000010000 */
        /* <DEDUP_REMOVED lines=8> */
[----:B------:R-:W-:Y:S01]  /*c650*/  HMMA.16816.F32.BF16 R24, R8, R20, R24 ;  /* 0x000000140818723c */ /* 0x000fe20000041818 */
[----:B------:R-:W-:Y:S01]  /*c660*/  MUFU.EX2 R5, R5 ;  /* 0x0000000500057308 */ /* 0x000fe20000000800 */
[----:B------:R-:W-:-:S04]  /*c670*/  FADD.FTZ R2, R2, R31 ;  /* 0x0000001f02027221 */ /* 0x000fc80000010000 */
[C---:B------:R-:W-:Y:S01]  /*c680*/  HMMA.16816.F32.BF16 R32, R8.reuse, R22, R32 ;  /* 0x000000160820723c */ /* 0x040fe20000041820 */
[----:B------:R-:W1:Y:S01]  /*c690*/  LDSM.16.MT88.4 R20, [R216+0x8800] ;  /* 0x00880000d814783b */ /* 0x000e620000004200 */
[----:B------:R-:W-:Y:S01]  /*c6a0*/  FADD.FTZ R39, R39, R2 ;  /* 0x0000000227277221 */ /* 0x000fe20000010000 */
[----:B------:R-:W4:Y:S01]  /*c6b0*/  MUFU.EX2 R152, R152 ;  /* 0x0000009800987308 */ /* 0x000f220000000800 */
[----:B------:R-:W-:Y:S02]  /*c6c0*/  MOV R2, R112 ;  /* 0x0000007000027202 */ /* 0x000fe40000000f00 */
[----:B--2---:R-:W-:Y:S01]  /*c6d0*/  HMMA.16816.F32.BF16 R136, R8, R12, R136 ;  /* 0x0000000c0888723c */ /* 0x004fe20000041888 */
[----:B------:R-:W-:-:S04]  /*c6e0*/  FADD.FTZ R38, R38, R39 ;  /* 0x0000002726267221 */ /* 0x000fc80000010000 */
[----:B------:R-:W-:Y:S01]  /*c6f0*/  MUFU.EX2 R3, R50 ;  /* 0x0000003200037308 */ /* 0x000fe20000000800 */
[----:B------:R-:W-:Y:S01]  /*c700*/  HMMA.16816.F32.BF16 R132, R8, R14, R132 ;  /* 0x0000000e0884723c */ /* 0x000fe20000041884 */
[----:B------:R-:W2:Y:S01]  /*c710*/  LDSM.16.MT88.4 R12, [R216+0x8c00] ;  /* 0x008c0000d80c783b */ /* 0x000ea20000004200 */
[----:B------:R-:W-:-:S04]  /*c720*/  FADD.FTZ R47, R47, R38 ;  /* 0x000000262f2f7221 */ /* 0x000fc80000010000 */
[----:B------:R-:W-:Y:S01]  /*c730*/  FADD.FTZ R0, R40, R47 ;  /* 0x0000002f28007221 */ /* 0x000fe20000010000 */
[----:B------:R-:W5:Y:S01]  /*c740*/  MUFU.EX2 R4, R59 ;  /* 0x0000003b00047308 */ /* 0x000f620000000800 */
[----:B---3--:R-:W-:Y:S01]  /*c750*/  F2FP.BF16.F32.PACK_AB R8, R68, R69 ;  /* 0x000000454408723e */ /* 0x008fe200000010ff */
[----:B------:R-:W-:Y:S01]  /*c760*/  FADD.FTZ R69, R69, R70 ;  /* 0x0000004645457221 */ /* 0x000fe20000010000 */
[----:B----4-:R-:W-:Y:S01]  /*c770*/  F2FP.BF16.F32.PACK_AB R10, R152, R5 ;  /* 0x00000005980a723e */ /* 0x010fe200000010ff */
[----:B------:R-:W-:Y:S02]  /*c780*/  FADD.FTZ R0, R49, R0 ;  /* 0x0000000031007221 */ /* 0x000fe40000010000 */
[----:B------:R-:W-:Y:S02]  /*c790*/  FADD.FTZ R68, R68, R69 ;  /* 0x0000004544447221 */ /* 0x000fe40000010000 */
[----:B------:R-:W3:Y:S02]  /*c7a0*/  MUFU.EX2 R44, R44 ;  /* 0x0000002c002c7308 */ /* 0x000ee40000000800 */
[----:B------:R-:W-:-:S06]  /*c7b0*/  FADD.FTZ R5, R5, R68 ;  /* 0x0000004405057221 */ /* 0x000fcc0000010000 */
[----:B------:R-:W4:Y:S01]  /*c7c0*/  MUFU.EX2 R7, R63 ;  /* 0x0000003f00077308 */ /* 0x000f220000000800 */
[----:B-----5:R-:W-:Y:S01]  /*c7d0*/  F2FP.BF16.F32.PACK_AB R9, R4, R3 ;  /* 0x000000030409723e */ /* 0x020fe200000010ff */
[----:B------:R-:W-:-:S04]  /*c7e0*/  FADD.FTZ R3, R3, R0 ;  /* 0x0000000003037221 */ /* 0x000fc80000010000 */
[----:B------:R-:W-:Y:S02]  /*c7f0*/  FADD.FTZ R3, R4, R3 ;  /* 0x0000000304037221 */ /* 0x000fe40000010000 */
[----:B------:R-:W-:Y:S02]  /*c800*/  MUFU.EX2 R28, R28 ;  /* 0x0000001c001c7308 */ /* 0x000fe40000000800 */
[----:B---3--:R-:W-:Y:S01]  /*c810*/  FADD.FTZ R0, R44, R3 ;  /* 0x000000032c007221 */ /* 0x008fe20000010000 */
[----:B------:R-:W-:-:S05]  /*c820*/  FADD.FTZ R3, R152, R5 ;  /* 0x0000000598037221 */ /* 0x000fca0000010000 */
[----:B------:R-:W3:Y:S01]  /*c830*/  MUFU.EX2 R37, R37 ;  /* 0x0000002500257308 */ /* 0x000ee20000000800 */
[C---:B----4-:R-:W-:Y:S01]  /*c840*/  F2FP.BF16.F32.PACK_AB R11, R7.reuse, R44 ;  /* 0x0000002c070b723e */ /* 0x050fe200000010ff */
[----:B------:R-:W-:-:S06]  /*c850*/  FADD.FTZ R0, R7, R0 ;  /* 0x0000000007007221 */ /* 0x000fcc0000010000 */
[C---:B------:R-:W-:Y:S01]  /*c860*/  HMMA.16816.F32.BF16 R24, R8.reuse, R16, R24 ;  /* 0x000000100818723c */ /* 0x040fe20000041818 */
[----:B------:R-:W-:Y:S05]  /*c870*/  MUFU.EX2 R42, R42 ;  /* 0x0000002a002a7308 */ /* 0x000fea0000000800 */
[C---:B------:R-:W-:Y:S01]  /*c880*/  HMMA.16816.F32.BF16 R32, R8.reuse, R18, R32 ;  /* 0x000000120820723c */ /* 0x040fe20000041820 */
[--C-:B------:R-:W-:Y:S01]  /*c890*/  FFMA.FTZ R16, R58, UR6, -R66.reuse ;  /* 0x000000063a107c23 */ /* 0x100fe20008010842 */
[----:B------:R-:W-:Y:S01]  /*c8a0*/  FFMA.FTZ R17, R56, UR6, -R66 ;  /* 0x0000000638117c23 */ /* 0x000fe20008010842 */
[----:B------:R-:W4:Y:S03]  /*c8b0*/  MUFU.EX2 R241, R241 ;  /* 0x000000f100f17308 */ /* 0x000f260000000800 */
[C---:B-1----:R-:W-:Y:S05]  /*c8c0*/  HMMA.16816.F32.BF16 R136, R8.reuse, R20, R136 ;  /* 0x000000140888723c */ /* 0x042fea0000041888 */
[----:B------:R-:W-:Y:S01]  /*c8d0*/  MUFU.EX2 R41, R41 ;  /* 0x0000002900297308 */ /* 0x000fe20000000800 */
[----:B------:R-:W-:Y:S07]  /*c8e0*/  HMMA.16816.F32.BF16 R132, R8, R22, R132 ;  /* 0x000000160884723c */ /* 0x000fee0000041884 */
[----:B------:R-:W1:Y:S01]  /*c8f0*/  MUFU.EX2 R46, R46 ;  /* 0x0000002e002e7308 */ /* 0x000e620000000800 */
[----:B---3--:R-:W-:Y:S01]  /*c900*/  F2FP.BF16.F32.PACK_AB R8, R37, R28 ;  /* 0x0000001c2508723e */ /* 0x008fe200000010ff */
[----:B------:R-:W-:Y:S01]  /*c910*/  FADD.FTZ R28, R28, R3 ;  /* 0x000000031c1c7221 */ /* 0x000fe20000010000 */
[----:B----4-:R-:W-:-:S03]  /*c920*/  F2FP.BF16.F32.PACK_AB R10, R241, R42 ;  /* 0x0000002af10a723e */ /* 0x010fc600000010ff */
[----:B------:R-:W-:Y:S02]  /*c930*/  FADD.FTZ R37, R37, R28 ;  /* 0x0000001c25257221 */ /* 0x000fe40000010000 */
[----:B------:R-:W-:Y:S02]  /*c940*/  MUFU.EX2 R16, R16 ;  /* 0x0000001000107308 */ /* 0x000fe40000000800 */
[----:B------:R-:W-:-:S04]  /*c950*/  FADD.FTZ R42, R42, R37 ;  /* 0x000000252a2a7221 */ /* 0x000fc80000010000 */
[----:B------:R-:W-:Y:S02]  /*c960*/  FADD.FTZ R241, R241, R42 ;  /* 0x0000002af1f17221 */ /* 0x000fe40000010000 */
[----:B------:R-:W3:Y:S01]  /*c970*/  MUFU.EX2 R17, R17 ;  /* 0x0000001100117308 */ /* 0x000ee20000000800 */
[----:B-1----:R-:W-:Y:S01]  /*c980*/  F2FP.BF16.F32.PACK_AB R9, R46, R41 ;  /* 0x000000292e09723e */ /* 0x002fe200000010ff */
[----:B------:R-:W-:Y:S01]  /*c990*/  FADD.FTZ R41, R41, R0 ;  /* 0x0000000029297221 */ /* 0x000fe20000010000 */
[----:B------:R-:W-:-:S03]  /*c9a0*/  MOV R0, R110 ;  /* 0x0000006e00007202 */ /* 0x000fc60000000f00 */
[----:B------:R-:W-:Y:S01]  /*c9b0*/  FADD.FTZ R41, R46, R41 ;  /* 0x000000292e297221 */ /* 0x000fe20000010000 */
[----:B---3--:R-:W-:-:S03]  /*c9c0*/  F2FP.BF16.F32.PACK_AB R11, R17, R16 ;  /* 0x00000010110b723e */ /* 0x008fc600000010ff */
[----:B------:R-:W-:-:S04]  /*c9d0*/  FADD.FTZ R16, R16, R41 ;  /* 0x0000002910107221 */ /* 0x000fc80000010000 */
[----:B------:R-:W-:Y:S01]  /*c9e0*/  FADD.FTZ R242, R17, R16 ;  /* 0x0000001011f27221 */ /* 0x000fe20000010000 */
[C---:B------:R-:W-:Y:S06]  /*c9f0*/  HMMA.16816.F32.BF16 R144, R8.reuse, R140, R24 ;  /* 0x0000008c0890723c */ /* 0x040fec0000041818 */
[C---:B------:R-:W-:Y:S06]  /*ca00*/  HMMA.16816.F32.BF16 R140, R8.reuse, R142, R32 ;  /* 0x0000008e088c723c */ /* 0x040fec0000041820 */
[C---:B--2---:R-:W-:Y:S06]  /*ca10*/  HMMA.16816.F32.BF16 R136, R8.reuse, R12, R136 ;  /* 0x0000000c0888723c */ /* 0x044fec0000041888 */
[----:B------:R-:W-:-:S15]  /*ca20*/  HMMA.16816.F32.BF16 R132, R8, R14, R132 ;  /* 0x0000000e0884723c */ /* 0x000fde0000041884 */
[----:B------:R-:W-:-:S09]  /*ca30*/  NOP ;  /* 0x0000000000007918 */ /* 0x000fd20000000000 */
.L_x_1594:
[----:B------:R-:W-:-:S13]  /*ca40*/  ISETP.GE.AND P0, PT, R227, 0x1, PT ;  /* 0x00000001e300780c */ /* 0x000fda0003f06270 */
[----:B------:R-:W-:Y:S05]  /*ca50*/  @!P0 BRA `(.L_x_1600) ;  /* 0x0000003c00f08947 */ /* 0x000fea0003800000 */
[----:B------:R-:W-:Y:S01]  /*ca60*/  IMAD.U32 R240, R6, -0x100, RZ ;  /* 0xffffff0006f07824 */ /* 0x000fe200078e00ff */
[----:B------:R-:W-:Y:S01]  /*ca70*/  ULDC.64 UR12, c[0x0][0x250] ;  /* 0x00009400000c7ab9 */ /* 0x000fe20000000a00 */
[----:B------:R-:W-:Y:S01]  /*ca80*/  MOV R3, R0 ;  /* 0x0000000000037202 */ /* 0x000fe20000000f00 */
[----:B------:R-:W-:Y:S01]  /*ca90*/  IMAD.MOV.U32 R149, RZ, RZ, R2 ;  /* 0x000000ffff957224 */ /* 0x000fe200078e0002 */
[----:B------:R-:W-:Y:S01]  /*caa0*/  ULDC UR6, c[0x0][0x24c] ;  /* 0x0000930000067ab9 */ /* 0x000fe20000000800 */
[----:B------:R-:W-:Y:S01]  /*cab0*/  SHF.R.S32.HI R237, RZ, 0x1f, R240 ;  /* 0x0000001fffed7819 */ /* 0x000fe200000114f0 */
[----:B------:R-:W-:Y:S01]  /*cac0*/  ULDC UR11, c[0x0][0x248] ;  /* 0x00009200000b7ab9 */ /* 0x000fe20000000800 */
[----:B------:R-:W-:Y:S02]  /*cad0*/  USHF.L.U64.HI UR13, UR12, 0x6, UR13 ;  /* 0x000000060c0d7899 */ /* 0x000fe4000801020d */
[----:B------:R-:W-:Y:S02]  /*cae0*/  USHF.L.U32 UR12, UR12, 0x6, URZ ;  /* 0x000000060c0c7899 */ /* 0x000fe4000800063f */
[----:B------:R-:W-:-:S02]  /*caf0*/  USHF.L.U64.HI UR6, UR11, 0x6, UR6 ;  /* 0x000000060b067899 */ /* 0x000fc40008010206 */
[----:B------:R-:W-:Y:S01]  /*cb00*/  USHF.L.U32 UR5, UR11, 0x6, URZ ;  /* 0x000000060b057899 */ /* 0x000fe2000800063f */
[----:B------:R-:W-:-:S11]  /*cb10*/  ULDC UR4, c[0x0][0x2ec] ;  /* 0x0000bb0000047ab9 */ /* 0x000fd60000000800 */
.L_x_1604:
[----:B------:R-:W-:Y:S04]  /*cb20*/  DEPBAR.LE SB0, 0x0 ;  /* 0x000080000000791a */ /* 0x000fe80000000000 */
[----:B------:R-:W-:Y:S01]  /*cb30*/  BAR.SYNC.DEFER_BLOCKING 0x0 ;  /* 0x0000000000007b1d */ /* 0x000fe20000010000 */
[----:B------:R-:W-:Y:S02]  /*cb40*/  MOV R8, R240 ;  /* 0x000000f000087202 */ /* 0x000fe40000000f00 */
[----:B------:R-:W-:Y:S03]  /*cb50*/  MOV R0, R237 ;  /* 0x000000ed00007202 */ /* 0x000fe60000000f00 */
[----:B------:R-:W-:Y:S05]  /*cb60*/  @!P6 BRA `(.L_x_1601) ;  /* 0x0000000000f4e947 */ /* 0x000fea0003800000 */
[----:B------:R-:W1:Y:S01]  /*cb70*/  LDC R0, c[0x0][0x380] ;  /* 0x0000e000ff007b82 */ /* 0x000e620000000800 */
[----:B------:R-:W-:Y:S04]  /*cb80*/  SHF.L.U32 R11, R227, 0x8, RZ ;  /* 0x00000008e30b7819 */ /* 0x000fe800000006ff */
[----:B------:R-:W-:Y:S01]  /*cb90*/  IABS R6, R11 ;  /* 0x0000000b00067213 */ /* 0x000fe20000000000 */
[C---:B------:R-:W-:Y:S01]  /*cba0*/  VIADD R5, R11.reuse, 0xffffff00 ;  /* 0xffffff000b057836 */ /* 0x040fe20000000000 */
        /* <DEDUP_REMOVED lines=57> */
.L_x_1601:
        /* <DEDUP_REMOVED lines=14> */
[----:B------:R1:W-:Y:S01]  /*d020*/  LDGSTS.E.BYPASS.LTC128B.128 [R229+0x6000], desc[UR8][R200.64] ;  /* 0x06000000c8e57fae */ /* 0x0003e2000b901d48 */
        /* <DEDUP_REMOVED lines=12> */
[----:B------:R-:W-:Y:S03]  /*d0f0*/  ISETP.GE.AND P0, PT, R227, 0x2, PT ;  /* 0x00000002e300780c */ /* 0x000fe60003f06270 */
[----:B------:R2:W-:Y:S04]  /*d100*/  LDGSTS.E.BYPASS.LTC128B.128 [R229+0x8800], desc[UR8][R206.64] ;  /* 0x08800000cee57fae */ /* 0x0005e8000b901d48 */
[----:B------:R-:W-:Y:S04]  /*d110*/  LDSM.16.M88.4 R152, [R221] ;  /* 0x00000000dd98783b */ /* 0x000fe80000000200 */
[----:B------:R-:W3:Y:S04]  /*d120*/  LDSM.16.M88.4 R156, [R219+0x1000] ;  /* 0x00100000db9c783b */ /* 0x000ee80000000200 */
[----:B------:R-:W4:Y:S04]  /*d130*/  LDSM.16.M88.4 R160, [R219+0x1400] ;  /* 0x00140000dba0783b */ /* 0x000f280000000200 */
[----:B------:R-:W5:Y:S04]  /*d140*/  LDSM.16.M88.4 R164, [R219+0x1800] ;  /* 0x00180000dba4783b */ /* 0x000f680000000200 */
[----:B------:R-:W5:Y:S04]  /*d150*/  LDSM.16.M88.4 R168, [R219+0x1c00] ;  /* 0x001c0000dba8783b */ /* 0x000f680000000200 */
[----:B------:R-:W0:Y:S04]  /*d160*/  LDGDEPBAR ;  /* 0x00000000000079af */ /* 0x000e280000000000 */
[----:B------:R-:W5:Y:S04]  /*d170*/  LDSM.16.M88.4 R172, [R219+0x2000] ;  /* 0x00200000dbac783b */ /* 0x000f680000000200 */
[----:B------:R-:W5:Y:S04]  /*d180*/  LDSM.16.M88.4 R176, [R219+0x2400] ;  /* 0x00240000dbb0783b */ /* 0x000f680000000200 */
[----:B------:R-:W5:Y:S04]  /*d190*/  LDSM.16.M88.4 R180, [R219+0x2800] ;  /* 0x00280000dbb4783b */ /* 0x000f680000000200 */
[----:B------:R-:W5:Y:S04]  /*d1a0*/  LDSM.16.M88.4 R184, [R219+0x2c00] ;  /* 0x002c0000dbb8783b */ /* 0x000f680000000200 */
[----:B------:R-:W-:Y:S01]  /*d1b0*/  LDSM.16.M88.4 R188, [R219+0x3800] ;  /* 0x00380000dbbc783b */ /* 0x000fe20000000200 */
[C---:B---3--:R-:W-:Y:S03]  /*d1c0*/  HMMA.16816.F32.BF16 R4, R152.reuse, R156, RZ ;  /* 0x0000009c9804723c */ /* 0x048fe600000418ff */
[----:B------:R-:W-:Y:S04]  /*d1d0*/  LDSM.16.M88.4 R192, [R219+0x3c00] ;  /* 0x003c0000dbc0783b */ /* 0x000fe80000000200 */
[----:B------:R-:W-:Y:S01]  /*d1e0*/  LDSM.16.M88.4 R196, [R218+0x1800] ;  /* 0x00180000dac4783b */ /* 0x000fe20000000200 */
[C---:B------:R-:W-:Y:S03]  /*d1f0*/  HMMA.16816.F32.BF16 R8, R152.reuse, R158, RZ ;  /* 0x0000009e9808723c */ /* 0x040fe600000418ff */
[----:B------:R-:W3:Y:S03]  /*d200*/  LDSM.16.M88.4 R156, [R219+0x3000] ;  /* 0x00300000db9c783b */ /* 0x000ee60000000200 */
[C---:B----4-:R-:W-:Y:S01]  /*d210*/  HMMA.16816.F32.BF16 R12, R152.reuse, R160, RZ ;  /* 0x000000a0980c723c */ /* 0x050fe200000418ff */
[----:B-1----:R-:W-:Y:S04]  /*d220*/  LDSM.16.M88.4 R200, [R218+0x2c00] ;  /* 0x002c0000dac8783b */ /* 0x002fe80000000200 */
[----:B--2---:R-:W-:Y:S01]  /*d230*/  LDSM.16.M88.4 R204, [R218+0x3000] ;  /* 0x00300000dacc783b */ /* 0x004fe20000000200 */
[C---:B------:R-:W-:Y:S03]  /*d240*/  HMMA.16816.F32.BF16 R16, R152.reuse, R162, RZ ;  /* 0x000000a29810723c */ /* 0x040fe600000418ff */
[----:B------:R-:W1:Y:S03]  /*d250*/  LDSM.16.M88.4 R160, [R219+0x3400] ;  /* 0x00340000dba0783b */ /* 0x000e660000000200 */
[C---:B-----5:R-:W-:Y:S01]  /*d260*/  HMMA.16816.F32.BF16 R20, R152.reuse, R164, RZ ;  /* 0x000000a49814723c */ /* 0x060fe200000418ff */
[----:B------:R-:W-:Y:S04]  /*d270*/  LDSM.16.M88.4 R208, [R218+0x3400] ;  /* 0x00340000dad0783b */ /* 0x000fe80000000200 */
[----:B------:R-:W-:Y:S01]  /*d280*/  LDSM.16.M88.4 R212, [R218+0x3800] ;  /* 0x00380000dad4783b */ /* 0x000fe20000000200 */
[C---:B------:R-:W-:Y:S03]  /*d290*/  HMMA.16816.F32.BF16 R24, R152.reuse, R166, RZ ;  /* 0x000000a69818723c */ /* 0x040fe600000418ff */
[----:B------:R-:W2:Y:S03]  /*d2a0*/  LDSM.16.M88.4 R164, [R219+0x4000] ;  /* 0x00400000dba4783b */ /* 0x000ea60000000200 */
[C---:B------:R-:W-:Y:S06]  /*d2b0*/  HMMA.16816.F32.BF16 R28, R152.reuse, R168, RZ ;  /* 0x000000a8981c723c */ /* 0x040fec00000418ff */
[C---:B------:R-:W-:Y:S01]  /*d2c0*/  HMMA.16816.F32.BF16 R32, R152.reuse, R170, RZ ;  /* 0x000000aa9820723c */ /* 0x040fe200000418ff */
[----:B------:R-:W4:Y:S05]  /*d2d0*/  LDSM.16.M88.4 R168, [R219+0x4400] ;  /* 0x00440000dba8783b */ /* 0x000f2a0000000200 */
[C---:B------:R-:W-:Y:S06]  /*d2e0*/  HMMA.16816.F32.BF16 R36, R152.reuse, R172, RZ ;  /* 0x000000ac9824723c */ /* 0x040fec00000418ff */
[C---:B------:R-:W-:Y:S01]  /*d2f0*/  HMMA.16816.F32.BF16 R40, R152.reuse, R174, RZ ;  /* 0x000000ae9828723c */ /* 0x040fe200000418ff */
[----:B------:R-:W5:Y:S05]  /*d300*/  LDSM.16.M88.4 R172, [R219+0x4800] ;  /* 0x00480000dbac783b */ /* 0x000f6a0000000200 */
[C---:B------:R-:W-:Y:S06]  /*d310*/  HMMA.16816.F32.BF16 R44, R152.reuse, R176, RZ ;  /* 0x000000b0982c723c */ /* 0x040fec00000418ff */
[C---:B------:R-:W-:Y:S01]  /*d320*/  HMMA.16816.F32.BF16 R48, R152.reuse, R178, RZ ;  /* 0x000000b29830723c */ /* 0x040fe200000418ff */
[----:B------:R-:W5:Y:S05]  /*d330*/  LDSM.16.M88.4 R176, [R219+0x4c00] ;  /* 0x004c0000dbb0783b */ /* 0x000f6a0000000200 */
[C---:B------:R-:W-:Y:S06]  /*d340*/  HMMA.16816.F32.BF16 R52, R152.reuse, R180, RZ ;  /* 0x000000b49834723c */ /* 0x040fec00000418ff */
[C---:B------:R-:W-:Y:S01]  /*d350*/  HMMA.16816.F32.BF16 R56, R152.reuse, R182, RZ ;  /* 0x000000b69838723c */ /* 0x040fe200000418ff */
[----:B------:R-:W-:Y:S05]  /*d360*/  LDSM.16.M88.4 R180, [R220] ;  /* 0x00000000dcb4783b */ /* 0x000fea0000000200 */
[C---:B------:R-:W-:Y:S06]  /*d370*/  HMMA.16816.F32.BF16 R60, R152.reuse, R184, RZ ;  /* 0x000000b8983c723c */ /* 0x040fec00000418ff */
[C---:B------:R-:W-:Y:S01]  /*d380*/  HMMA.16816.F32.BF16 R64, R152.reuse, R186, RZ ;  /* 0x000000ba9840723c */ /* 0x040fe200000418ff */
[----:B------:R-:W-:Y:S05]  /*d390*/  LDSM.16.M88.4 R184, [R218+0xc00] ;  /* 0x000c0000dab8783b */ /* 0x000fea0000000200 */
[C---:B---3--:R-:W-:Y:S06]  /*d3a0*/  HMMA.16816.F32.BF16 R68, R152.reuse, R156, RZ ;  /* 0x0000009c9844723c */ /* 0x048fec00000418ff */
[C---:B------:R-:W-:Y:S01]  /*d3b0*/  HMMA.16816.F32.BF16 R72, R152.reuse, R158, RZ ;  /* 0x0000009e9848723c */ /* 0x040fe200000418ff */
[----:B------:R-:W3:Y:S05]  /*d3c0*/  LDSM.16.M88.4 R156, [R218] ;  /* 0x00000000da9c783b */ /* 0x000eea0000000200 */
[C---:B-1----:R-:W-:Y:S06]  /*d3d0*/  HMMA.16816.F32.BF16 R76, R152.reuse, R160, RZ ;  /* 0x000000a0984c723c */ /* 0x042fec00000418ff */
[C---:B------:R-:W-:Y:S01]  /*d3e0*/  HMMA.16816.F32.BF16 R80, R152.reuse, R162, RZ ;  /* 0x000000a29850723c */ /* 0x040fe200000418ff */
[----:B------:R-:W1:Y:S05]  /*d3f0*/  LDSM.16.M88.4 R160, [R218+0x400] ;  /* 0x00040000daa0783b */ /* 0x000e6a0000000200 */
        /* <DEDUP_REMOVED lines=8> */
[----:B------:R-:W2:Y:S05]  /*d480*/  LDSM.16.M88.4 R164, [R218+0x800] ;  /* 0x00080000daa4783b */ /* 0x000eaa0000000200 */
[C---:B----4-:R-:W-:Y:S06]  /*d490*/  HMMA.16816.F32.BF16 R108, R152.reuse, R168, RZ ;  /* 0x000000a8986c723c */ /* 0x050fec00000418ff */
[C---:B------:R-:W-:Y:S01]  /*d4a0*/  HMMA.16816.F32.BF16 R112, R152.reuse, R170, RZ ;  /* 0x000000aa9870723c */ /* 0x040fe200000418ff */
[----:B------:R-:W4:Y:S05]  /*d4b0*/  LDSM.16.M88.4 R168, [R218+0x1c00] ;  /* 0x001c0000daa8783b */ /* 0x000f2a0000000200 */
[C---:B-----5:R-:W-:Y:S06]  /*d4c0*/  HMMA.16816.F32.BF16 R116, R152.reuse, R172, RZ ;  /* 0x000000ac9874723c */ /* 0x060fec00000418ff */
[C---:B------:R-:W-:Y:S01]  /*d4d0*/  HMMA.16816.F32.BF16 R120, R152.reuse, R174, RZ ;  /* 0x000000ae9878723c */ /* 0x040fe200000418ff */
[----:B------:R-:W5:Y:S05]  /*d4e0*/  LDSM.16.M88.4 R172, [R218+0x2000] ;  /* 0x00200000daac783b */ /* 0x000f6a0000000200 */
[C---:B------:R-:W-:Y:S06]  /*d4f0*/  HMMA.16816.F32.BF16 R124, R152.reuse, R176, RZ ;  /* 0x000000b0987c723c */ /* 0x040fec00000418ff */
[----:B------:R-:W-:Y:S01]  /*d500*/  HMMA.16816.F32.BF16 R128, R152, R178, RZ ;  /* 0x000000b29880723c */ /* 0x000fe200000418ff */
[----:B------:R-:W5:Y:S04]  /*d510*/  LDSM.16.M88.4 R152, [R218+0x2400] ;  /* 0x00240000da98783b */ /* 0x000f680000000200 */
[----:B------:R-:W5:Y:S01]  /*d520*/  LDSM.16.M88.4 R176, [R218+0x2800] ;  /* 0x00280000dab0783b */ /* 0x000f620000000200 */
[C---:B---3--:R-:W-:Y:S06]  /*d530*/  HMMA.16816.F32.BF16 R4, R180.reuse, R156, R4 ;  /* 0x0000009cb404723c */ /* 0x048fec0000041804 */
[C---:B------:R-:W-:Y:S01]  /*d540*/  HMMA.16816.F32.BF16 R8, R180.reuse, R158, R8 ;  /* 0x0000009eb408723c */ /* 0x040fe20000041808 */
[----:B------:R-:W3:Y:S01]  /*d550*/  LDSM.16.M88.4 R156, [R218+0x3c00] ;  /* 0x003c0000da9c783b */ /* 0x000ee20000000200 */
[----:B------:R-:W-:Y:S04]  /*d560*/  DEPBAR.LE SB0, 0x0 ;  /* 0x000080000000791a */ /* 0x000fe80000000000 */
[C---:B-1----:R-:W-:Y:S01]  /*d570*/  HMMA.16816.F32.BF16 R12, R180.reuse, R160, R12 ;  /* 0x000000a0b40c723c */ /* 0x042fe2000004180c */
[----:B------:R-:W-:Y:S05]  /*d580*/  BAR.SYNC.DEFER_BLOCKING 0x0 ;  /* 0x0000000000007b1d */ /* 0x000fea0000010000 */
[C---:B------:R-:W-:Y:S06]  /*d590*/  HMMA.16816.F32.BF16 R16, R180.reuse, R162, R16 ;  /* 0x000000a2b410723c */ /* 0x040fec0000041810 */
[C---:B--2---:R-:W-:Y:S06]  /*d5a0*/  HMMA.16816.F32.BF16 R20, R180.reuse, R164, R20 ;  /* 0x000000a4b414723c */ /* 0x044fec0000041814 */
        /* <DEDUP_REMOVED lines=10> */
[C---:B------:R-:W-:Y:S06]  /*d650*/  HMMA.16816.F32.BF16 R64, R180.reuse, R170, R64 ;  /* 0x000000aab440723c */ /* 0x040fec0000041840 */
[C---:B-----5:R-:W-:Y:S06]  /*d660*/  HMMA.16816.F32.BF16 R68, R180.reuse, R172, R68 ;  /* 0x000000acb444723c */ /* 0x060fec0000041844 */
        /* <DEDUP_REMOVED lines=13> */
[C---:B---3--:R-:W-:Y:S06]  /*d740*/  HMMA.16816.F32.BF16 R124, R180.reuse, R156, R124 ;  /* 0x0000009cb47c723c */ /* 0x048fec000004187c */
        /* <DEDUP_REMOVED lines=8> */
[----:B------:R-:W-:Y:S06]  /*d7d0*/  @!P6 BRA `(.L_x_1603) ;  /* 0x0000000000f8e947 */ /* 0x000fec0003800000 */
[----:B------:R-:W1:Y:S01]  /*d7e0*/  LDC R0, c[0x0][0x380] ;  /* 0x0000e000ff007b82 */ /* 0x000e620000000800 */
[----:B------:R-:W-:Y:S05]  /*d7f0*/  SHF.L.U32 R157, R227, 0x8, RZ ;  /* 0x00000008e39d7819 */ /* 0x000fea00000006ff */
[C---:B------:R-:W-:Y:S02]  /*d800*/  VIADD R155, R157.reuse, 0xfffffe00 ;  /* 0xfffffe009d9b7836 */ /* 0x040fe40000000000 */
[----:B------:R-:W-:Y:S05]  /*d810*/  VIADD R157, R157, 0xffffff00 ;  /* 0xffffff009d9d7836 */ /* 0x000fea0000000000 */
[----:B------:R-:W-:Y:S02]  /*d820*/  IABS R150, R157 ;  /* 0x0000009d00967213 */ /* 0x000fe40000000000 */
[-C--:B-1----:R-:W-:Y:S02]  /*d830*/  IABS R2, R0.reuse ;  /* 0x0000000000027213 */ /* 0x082fe40000000000 */
[-C--:B------:R-:W-:Y:S02]  /*d840*/  LOP3.LUT R157, R157, R0.reuse, RZ, 0x3c, !PT ;  /* 0x000000009d9d7212 */ /* 0x080fe400078e3cff */
[----:B------:R-:W1:Y:S02]  /*d850*/  I2F.RP R154, R2 ;  /* 0x00000002009a7306 */ /* 0x000e640000209400 */
[----:B------:R-:W-:Y:S08]  /*d860*/  ISETP.GE.AND P2, PT, R157, RZ, PT ;  /* 0x000000ff9d00720c */ /* 0x000ff00003f46270 */
[----:B-1----:R-:W1:Y:S02]  /*d870*/  MUFU.RCP R148, R154 ;  /* 0x0000009a00947308 */ /* 0x002e640000001000 */
[----:B-1----:R-:W-:Y:S01]  /*d880*/  VIADD R152, R148, 0xffffffe ;  /* 0x0ffffffe94987836 */ /* 0x002fe20000000000 */
[----:B------:R-:W-:Y:S02]  /*d890*/  IABS R148, R155 ;  /* 0x0000009b00947213 */ /* 0x000fe40000000000 */
[-C--:B------:R-:W-:Y:S05]  /*d8a0*/  LOP3.LUT R155, R155, R0.reuse, RZ, 0x3c, !PT ;  /* 0x000000009b9b7212 */ /* 0x080fea00078e3cff */
[----:B------:R-:W1:Y:S01]  /*d8b0*/  F2I.FTZ.U32.TRUNC.NTZ R153, R152 ;  /* 0x0000009800997305 */ /* 0x000e62000021f000 */
[----:B------:R-:W-:Y:S02]  /*d8c0*/  ISETP.GE.AND P0, PT, R155, RZ, PT ;  /* 0x000000ff9b00720c */ /* 0x000fe40003f06270 */
[----:B------:R-:W-:Y:S01]  /*d8d0*/  LOP3.LUT R155, RZ, R0, RZ, 0x33, !PT ;  /* 0x00000000ff9b7212 */ /* 0x000fe200078e33ff */
        /* <DEDUP_REMOVED lines=14> */
[----:B------:R-:W-:Y:S01]  /*d9c0*/  @!P3 IADD3 R154, R154, 0x1, RZ ;  /* 0x000000019a9ab810 */ /* 0x000fe20007ffe0ff */
[----:B------:R-:W-:Y:S01]  /*d9d0*/  @!P3 IMAD.IADD R150, R150, 0x1, -R2 ;  /* 0x000000019696b824 */ /* 0x000fe200078e0a02 */
[-C--:B------:R-:W-:Y:S02]  /*d9e0*/  ISETP.GE.U32.AND P4, PT, R148, R2.reuse, PT ;  /* 0x000000029400720c */ /* 0x080fe40003f86070 */
[----:B------:R-:W-:Y:S02]  /*d9f0*/  ISETP.NE.AND P1, PT, R0, RZ, PT ;  /* 0x000000ff0000720c */ /* 0x000fe40003f25270 */
[----:B------:R-:W-:Y:S02]  /*da00*/  ISETP.GE.U32.AND P5, PT, R150, R2, PT ;  /* 0x000000029600720c */ /* 0x000fe40003fa6070 */
[----:B------:R-:W1:Y:S07]  /*da10*/  LDC R2, c[0x0][0x24c] ;  /* 0x00009300ff027b82 */ /* 0x000e6e0000000800 */
[----:B------:R-:W-:Y:S04]  /*da20*/  @P4 VIADD R152, R152, 0x1 ;  /* 0x0000000198984836 */ /* 0x000fe80000000000 */
[----:B------:R-:W-:Y:S01]  /*da30*/  @P5 VIADD R154, R154, 0x1 ;  /* 0x000000019a9a5836 */ /* 0x000fe20000000000 */
[----:B------:R-:W-:Y:S03]  /*da40*/  @!P0 IADD3 R152, -R152, RZ, RZ ;  /* 0x000000ff98988210 */ /* 0x000fe60007ffe1ff */
[----:B------:R-:W-:Y:S01]  /*da50*/  @!P2 IMAD.MOV R154, RZ, RZ, -R154 ;  /* 0x000000ffff9aa224 */ /* 0x000fe200078e0a9a */
[C---:B------:R-:W-:Y:S04]  /*da60*/  SEL R151, R155.reuse, R152, !P1 ;  /* 0x000000989b977207 */ /* 0x040fe80004800000 */
        /* <DEDUP_REMOVED lines=21> */
.L_x_1603:
        /* <DEDUP_REMOVED lines=28> */
.L_x_1602:
        /* <DEDUP_REMOVED lines=299> */
[----:B------:R-:W-:Y:S01]  /*f030*/  ISETP.GT.AND P0, PT, R227, 0x1, PT ;  /* 0x00000001e300780c */ /* 0x000fe20003f04270 */
        /* <DEDUP_REMOVED lines=414> */
.L_x_1600:
[----:B------:R-:W1:Y:S01]  /*10a20*/  SHFL.BFLY PT, R3, R242, 0x2, 0x1f ;  /* 0x0c401f00f2037f89 */ /* 0x000e6200000e0000 */
[----:B------:R-:W-:Y:S01]  /*10a30*/  IMAD.MOV.U32 R11, RZ, RZ, 0x3f800000 ;  /* 0x3f800000ff0b7424 */ /* 0x000fe200078e00ff */
[----:B------:R-:W2:Y:S01]  /*10a40*/  S2UR UR4, SR_CgaCtaId ;  /* 0x00000000000479c3 */ /* 0x000ea20000008800 */
[----:B------:R-:W-:Y:S01]  /*10a50*/  IMAD.MOV.U32 R7, RZ, RZ, 0x3f800000 ;  /* 0x3f800000ff077424 */ /* 0x000fe200078e00ff */
[----:B------:R-:W3:Y:S01]  /*10a60*/  SHFL.BFLY PT, R4, R241, 0x2, 0x1f ;  /* 0x0c401f00f1047f89 */ /* 0x000ee200000e0000 */
[----:B------:R-:W-:Y:S01]  /*10a70*/  UMOV UR5, 0x400 ;  /* 0x0000040000057882 */ /* 0x000fe20000000000 */
[----:B------:R-:W-:Y:S01]  /*10a80*/  ISETP.NE.AND P0, PT, R226, -0x1, PT ;  /* 0xffffffffe200780c */ /* 0x000fe20003f05270 */
[----:B------:R-:W4:Y:S01]  /*10a90*/  S2R R5, SR_TID.X ;  /* 0x0000000000057919 */ /* 0x000f220000002100 */
[----:B-1----:R-:W-:Y:S01]  /*10aa0*/  FADD.FTZ R3, R3, R242 ;  /* 0x000000f203037221 */ /* 0x002fe20000010000 */
[----:B--2---:R-:W-:Y:S01]  /*10ab0*/  ULEA UR4, UR4, UR5, 0x18 ;  /* 0x0000000504047291 */ /* 0x004fe2000f8ec03f */
[----:B---3--:R-:W-:-:S03]  /*10ac0*/  FADD.FTZ R4, R4, R241 ;  /* 0x000000f104047221 */ /* 0x008fc60000010000 */
[----:B------:R-:W1:Y:S04]  /*10ad0*/  SHFL.BFLY PT, R8, R3, 0x1, 0x1f ;  /* 0x0c201f0003087f89 */ /* 0x000e6800000e0000 */
[----:B------:R-:W2:Y:S01]  /*10ae0*/  SHFL.BFLY PT, R9, R4, 0x1, 0x1f ;  /* 0x0c201f0004097f89 */ /* 0x000ea200000e0000 */
[----:B----4-:R-:W-:Y:S01]  /*10af0*/  SHF.R.S32.HI R6, RZ, 0x1f, R5 ;  /* 0x0000001fff067819 */ /* 0x010fe20000011405 */
[----:B-1----:R-:W-:Y:S01]  /*10b00*/  FADD.FTZ R8, R3, R8 ;  /* 0x0000000803087221 */ /* 0x002fe20000010000 */
[----:B--2---:R-:W-:-:S04]  /*10b10*/  FADD.FTZ R9, R4, R9 ;  /* 0x0000000904097221 */ /* 0x004fc80000010000 */
[----:B------:R-:W-:Y:S02]  /*10b20*/  FSETP.NE.FTZ.AND P3, PT, R8, RZ, PT ;  /* 0x000000ff0800720b */ /* 0x000fe40003f75000 */
[----:B------:R-:W-:Y:S02]  /*10b30*/  LEA.HI R4, R6, R5, RZ, 0x2 ;  /* 0x0000000506047211 */ /* 0x000fe400078f10ff */
[----:B------:R-:W-:Y:S02]  /*10b40*/  FSETP.NE.FTZ.AND P4, PT, R9, RZ, PT ;  /* 0x000000ff0900720b */ /* 0x000fe40003f95000 */
[----:B------:R-:W-:Y:S02]  /*10b50*/  SHF.R.S32.HI R3, RZ, 0x2, R4 ;  /* 0x00000002ff037819 */ /* 0x000fe40000011404 */
[----:B------:R-:W-:Y:S02]  /*10b60*/  LOP3.LUT R14, R4, 0xfffffffc, RZ, 0xc0, !PT ;  /* 0xfffffffc040e7812 */ /* 0x000fe400078ec0ff */
[----:B------:R-:W-:-:S02]  /*10b70*/  SHF.R.S32.HI R10, RZ, 0x1f, R3 ;  /* 0x0000001fff0a7819 */ /* 0x000fc40000011403 */
[----:B------:R-:W-:Y:S01]  /*10b80*/  IADD3 R15, -R14, R5, RZ ;  /* 0x000000050e0f7210 */ /* 0x000fe20007ffe1ff */
[----:B------:R-:W1:Y:S01]  /*10b90*/  @P3 MUFU.RCP R11, R8 ;  /* 0x00000008000b3308 */ /* 0x000e620000001000 */
[----:B------:R-:W-:-:S03]  /*10ba0*/  LEA.HI R10, R10, R3, RZ, 0x3 ;  /* 0x000000030a0a7211 */ /* 0x000fc600078f18ff */
[----:B------:R-:W2:Y:S01]  /*10bb0*/  @P4 LDC R21, c[0x0][0x2e8] ;  /* 0x0000ba00ff154b82 */ /* 0x000ea20000000800 */
[----:B------:R-:W-:-:S03]  /*10bc0*/  LOP3.LUT R10, R10, 0xfffffff8, RZ, 0xc0, !PT ;  /* 0xfffffff80a0a7812 */ /* 0x000fc600078ec0ff */
[----:B------:R-:W3:Y:S02]  /*10bd0*/  @P4 MUFU.RCP R7, R9 ;  /* 0x0000000900074308 */ /* 0x000ee40000001000 */
[----:B------:R-:W-:-:S06]  /*10be0*/  IMAD.IADD R10, R3, 0x1, -R10 ;  /* 0x00000001030a7824 */ /* 0x000fcc00078e0a0a */
[----:B------:R-:W4:Y:S01]  /*10bf0*/  @P4 MUFU.LG2 R9, R9 ;  /* 0x0000000900094308 */ /* 0x000f220000000c00 */
        /* <DEDUP_REMOVED lines=9> */
[C---:B---3--:R-:W-:Y:S01]  /*10c90*/  FMUL.FTZ R144, R7.reuse, R144 ;  /* 0x0000009007907220 */ /* 0x048fe20000410000 */
[----:B------:R-:W-:Y:S01]  /*10ca0*/  LEA.HI R6, R10, R10, RZ, 0x1 ;  /* 0x0000000a0a067211 */ /* 0x000fe200078f08ff */
[C---:B------:R-:W-:Y:S01]  /*10cb0*/  FMUL.FTZ R145, R7.reuse, R145 ;  /* 0x0000009107917220 */ /* 0x040fe20000410000 */
[----:B------:R-:W-:Y:S01]  /*10cc0*/  SHF.R.S32.HI R12, RZ, 0x5, R11 ;  /* 0x00000005ff0c7819 */ /* 0x000fe2000001140b */
[C---:B------:R-:W-:Y:S01]  /*10cd0*/  FMUL.FTZ R140, R7.reuse, R140 ;  /* 0x0000008c078c7220 */ /* 0x040fe20000410000 */
[----:B------:R-:W-:Y:S01]  /*10ce0*/  LOP3.LUT R13, R6, 0x3fffffe, RZ, 0xc0, !PT ;  /* 0x03fffffe060d7812 */ /* 0x000fe200078ec0ff */
[----:B------:R-:W-:Y:S01]  /*10cf0*/  FMUL.FTZ R141, R7, R141 ;  /* 0x0000008d078d7220 */ /* 0x000fe20000410000 */
[----:B------:R-:W-:Y:S01]  /*10d00*/  SHF.R.S32.HI R6, RZ, 0x1, R6 ;  /* 0x00000001ff067819 */ /* 0x000fe20000011406 */
[----:B------:R-:W-:-:S02]  /*10d10*/  IMAD R14, R12, 0x100, R15 ;  /* 0x000001000c0e7824 */ /* 0x000fc400078e020f */
[C---:B------:R-:W-:Y:S01]  /*10d20*/  FMUL.FTZ R136, R7.reuse, R136 ;  /* 0x0000008807887220 */ /* 0x040fe20000410000 */
[----:B------:R-:W-:Y:S01]  /*10d30*/  IMAD.IADD R13, R10, 0x1, -R13 ;  /* 0x000000010a0d7824 */ /* 0x000fe200078e0a0d */
[C---:B------:R-:W-:Y:S01]  /*10d40*/  LOP3.LUT P1, RZ, R6.reuse, 0x2, RZ, 0xc0, !PT ;  /* 0x0000000206ff7812 */ /* 0x040fe2000782c0ff */
[----:B------:R-:W-:Y:S02]  /*10d50*/  IMAD.SHL.U32 R10, R6, 0x40, RZ ;  /* 0x00000040060a7824 */ /* 0x000fe400078e00ff */
[C---:B------:R-:W-:Y:S01]  /*10d60*/  FMUL.FTZ R137, R7.reuse, R137 ;  /* 0x0000008907897220 */ /* 0x040fe20000410000 */
[----:B------:R-:W-:Y:S01]  /*10d70*/  FMUL.FTZ R132, R7, R132 ;  /* 0x0000008407847220 */ /* 0x000fe20000410000 */
[----:B------:R-:W-:Y:S01]  /*10d80*/  LEA R13, R13, R14, 0x4 ;  /* 0x0000000e0d0d7211 */ /* 0x000fe200078e20ff */
[----:B------:R-:W-:Y:S01]  /*10d90*/  FMUL.FTZ R7, R7, R133 ;  /* 0x0000008507077220 */ /* 0x000fe20000410000 */
[----:B------:R-:W-:Y:S01]  /*10da0*/  LOP3.LUT R10, R10, 0xc0, RZ, 0xc0, !PT ;  /* 0x000000c00a0a7812 */ /* 0x000fe200078ec0ff */
[----:B----4-:R-:W-:Y:S01]  /*10db0*/  @P4 FMUL.FTZ R9, R9, 0.69314718246459960938 ;  /* 0x3f31721809094820 */ /* 0x010fe20000410000 */
[----:B------:R-:W-:Y:S01]  /*10dc0*/  LOP3.LUT R14, R6, 0x1, RZ, 0xc0, !PT ;  /* 0x00000001060e7812 */ /* 0x000fe200078ec0ff */
[----:B------:R-:W-:Y:S01]  /*10dd0*/  IMAD.MOV.U32 R6, RZ, RZ, 0x10 ;  /* 0x00000010ff067424 */ /* 0x000fe200078e00ff */
[----:B------:R-:W-:-:S02]  /*10de0*/  LEA.HI R10, R10, R10, RZ, 0x1d ;  /* 0x0000000a0a0a7211 */ /* 0x000fc400078fe8ff */
[----:B------:R-:W-:Y:S02]  /*10df0*/  ISETP.NE.U32.AND P2, PT, R14, 0x1, PT ;  /* 0x000000010e00780c */ /* 0x000fe40003f45070 */
[----:B------:R-:W-:Y:S01]  /*10e00*/  F2FP.BF16.F32.PACK_AB R132, R7, R132 ;  /* 0x000000840784723e */ /* 0x000fe200000010ff */
[----:B------:R-:W-:Y:S01]  /*10e10*/  IMAD.U32 R10, R13, 0x2, R10 ;  /* 0x000000020d0a7824 */ /* 0x000fe200078e000a */
[----:B------:R-:W-:Y:S01]  /*10e20*/  F2FP.BF16.F32.PACK_AB R144, R145, R144 ;  /* 0x000000909190723e */ /* 0x000fe200000010ff */
[----:B------:R1:W3:Y:S01]  /*10e30*/  @P3 MUFU.LG2 R14, R8 ;  /* 0x00000008000e3308 */ /* 0x0002e20000000c00 */
[----:B------:R-:W-:Y:S02]  /*10e40*/  F2FP.BF16.F32.PACK_AB R146, R147, R146 ;  /* 0x000000929392723e */ /* 0x000fe400000010ff */
[----:B------:R-:W-:Y:S01]  /*10e50*/  LEA R13, R10, UR4, 0x1 ;  /* 0x000000040a0d7c11 */ /* 0x000fe2000f8e08ff */
[----:B------:R-:W-:Y:S01]  /*10e60*/  ULDC.U8 UR4, c[0x0][0x3d8] ;  /* 0x0000f60000047ab9 */ /* 0x000fe20000000000 */
[----:B------:R-:W-:-:S02]  /*10e70*/  SEL R10, R6, 0xfffffff0, P2 ;  /* 0xfffffff0060a7807 */ /* 0x000fc40001000000 */
[C---:B------:R-:W-:Y:S01]  /*10e80*/  IADD3 R15, R13.reuse, 0x20, RZ ;  /* 0x000000200d0f7810 */ /* 0x040fe20007ffe0ff */
[----:B------:R-:W-:Y:S01]  /*10e90*/  @P1 VIADD R15, R13, 0xffffffe0 ;  /* 0xffffffe00d0f1836 */ /* 0x000fe20000000000 */
[----:B------:R-:W4:Y:S01]  /*10ea0*/  @P0 LDC.64 R6, c[0x0][0x298] ;  /* 0x0000a600ff060b82 */ /* 0x000f220000000a00 */
[----:B------:R-:W-:Y:S01]  /*10eb0*/  F2FP.BF16.F32.PACK_AB R140, R141, R140 ;  /* 0x0000008c8d8c723e */ /* 0x000fe200000010ff */
[----:B------:R-:W-:Y:S01]  /*10ec0*/  IMAD.IADD R17, R13, 0x1, R10 ;  /* 0x000000010d117824 */ /* 0x000fe200078e020a */
[----:B------:R-:W-:Y:S01]  /*10ed0*/  F2FP.BF16.F32.PACK_AB R142, R143, R142 ;  /* 0x0000008e8f8e723e */ /* 0x000fe200000010ff */
[----:B------:R-:W-:Y:S01]  /*10ee0*/  STS [R13], R144 ;  /* 0x000000900d007388 */ /* 0x000fe20000000800 */
[----:B------:R-:W-:Y:S02]  /*10ef0*/  F2FP.BF16.F32.PACK_AB R136, R137, R136 ;  /* 0x000000888988723e */ /* 0x000fe400000010ff */
[----:B------:R-:W-:Y:S01]  /*10f00*/  F2FP.BF16.F32.PACK_AB R138, R139, R138 ;  /* 0x0000008a8b8a723e */ /* 0x000fe200000010ff */
[----:B------:R5:W-:Y:S01]  /*10f10*/  STS [R13+0x200], R146 ;  /* 0x000200920d007388 */ /* 0x000be20000000800 */
[----:B------:R-:W-:-:S02]  /*10f20*/  F2FP.BF16.F32.PACK_AB R134, R135, R134 ;  /* 0x000000868786723e */ /* 0x000fc400000010ff */
[----:B------:R-:W-:Y:S01]  /*10f30*/  IADD3 R19, R10, R15, RZ ;  /* 0x0000000f0a137210 */ /* 0x000fe20007ffe0ff */
[----:B------:R-:W-:Y:S01]  /*10f40*/  STS [R17], R140 ;  /* 0x0000008c11007388 */ /* 0x000fe20000000800 */
[----:B------:R-:W-:Y:S01]  /*10f50*/  SHF.R.S32.HI R23, RZ, 0x1f, R12 ;  /* 0x0000001fff177819 */ /* 0x000fe2000001140c */
[----:B------:R-:W-:Y:S01]  /*10f60*/  IMAD.MOV.U32 R10, RZ, RZ, 0x7f800000 ;  /* 0x7f800000ff0a7424 */ /* 0x000fe200078e00ff */
[----:B------:R-:W-:Y:S01]  /*10f70*/  ISETP.NE.AND P1, PT, RZ, UR4, PT ;  /* 0x00000004ff007c0c */ /* 0x000fe2000bf25270 */
[----:B------:R2:W-:Y:S01]  /*10f80*/  STS [R17+0x200], R142 ;  /* 0x0002008e11007388 */ /* 0x0005e20000000800 */
[----:B------:R-:W-:Y:S02]  /*10f90*/  LEA.HI R23, R23, R12, RZ, 0x2 ;  /* 0x0000000c17177211 */ /* 0x000fe400078f10ff */
[----:B-1----:R-:W-:Y:S01]  /*10fa0*/  MOV R8, 0x7f800000 ;  /* 0x7f80000000087802 */ /* 0x002fe20000000f00 */
[----:B------:R-:W-:Y:S04]  /*10fb0*/  STS [R15], R136 ;  /* 0x000000880f007388 */ /* 0x000fe80000000800 */
[----:B------:R3:W-:Y:S04]  /*10fc0*/  STS [R15+0x200], R138 ;  /* 0x0002008a0f007388 */ /* 0x0007e80000000800 */
[----:B------:R1:W-:Y:S04]  /*10fd0*/  STS [R19], R132 ;  /* 0x0000008413007388 */ /* 0x0003e80000000800 */
[----:B------:R1:W-:Y:S01]  /*10fe0*/  STS [R19+0x200], R134 ;  /* 0x0002008613007388 */ /* 0x0003e20000000800 */
[----:B-----5:R-:W1:Y:S01]  /*10ff0*/  @P3 LDC R13, c[0x0][0x2e8] ;  /* 0x0000ba00ff0d3b82 */ /* 0x020e620000000800 */
[----:B--2---:R-:W-:Y:S01]  /*11000*/  LOP3.LUT R17, R23, 0xfffffffc, RZ, 0xc0, !PT ;  /* 0xfffffffc17117812 */ /* 0x004fe200078ec0ff */
[----:B----4-:R-:W-:-:S04]  /*11010*/  @P0 IMAD.WIDE.U32 R22, R226, R6, RZ ;  /* 0x00000006e2160225 */ /* 0x010fc800078e00ff */
[----:B------:R-:W-:Y:S02]  /*11020*/  IMAD.IADD R17, R12, 0x1, -R17 ;  /* 0x000000010c117824 */ /* 0x000fe400078e0a11 */
[----:B------:R-:W-:Y:S02]  /*11030*/  @P0 IMAD R7, R226, R7, R23 ;  /* 0x00000007e2070224 */ /* 0x000fe400078e0217 */
[----:B---3--:R-:W-:Y:S01]  /*11040*/  @P3 FMUL.FTZ R15, R14, 0.69314718246459960938 ;  /* 0x3f3172180e0f3820 */ /* 0x008fe20000410000 */
[----:B------:R-:W-:Y:S01]  /*11050*/  @P0 IMAD.MOV.U32 R6, RZ, RZ, R22 ;  /* 0x000000ffff060224 */ /* 0x000fe200078e0016 */
[----:B------:R-:W-:Y:S06]  /*11060*/  @P0 BRA `(.L_x_1605) ;  /* 0x0000000000200947 */ /* 0x000fec0003800000 */
[----:B-1----:R-:W1:Y:S01]  /*11070*/  S2R R19, SR_CTAID.Y ;  /* 0x0000000000137919 */ /* 0x002e620000002600 */
[----:B------:R-:W2:Y:S01]  /*11080*/  LDC.64 R6, c[0x0][0x290] ;  /* 0x0000a400ff067b82 */ /* 0x000ea20000000a00 */
[----:B-1----:R-:W-:-:S05]  /*11090*/  SHF.R.S32.HI R23, RZ, 0x1f, R19 ;  /* 0x0000001fff177819 */ /* 0x002fca0000011413 */
[-C--:B--2---:R-:W-:Y:S02]  /*110a0*/  IMAD R12, R23, R6.reuse, RZ ;  /* 0x00000006170c7224 */ /* 0x084fe400078e02ff */
[----:B------:R-:W-:-:S04]  /*110b0*/  IMAD.WIDE.U32 R22, R19, R6, RZ ;  /* 0x0000000613167225 */ /* 0x000fc800078e00ff */
[----:B------:R-:W-:Y:S01]  /*110c0*/  IMAD R7, R19, R7, R12 ;  /* 0x0000000713077224 */ /* 0x000fe200078e020c */
[----:B------:R-:W-:-:S04]  /*110d0*/  MOV R6, R22 ;  /* 0x0000001600067202 */ /* 0x000fc80000000f00 */
[----:B------:R-:W-:Y:S02]  /*110e0*/  IADD3 R7, R23, R7, RZ ;  /* 0x0000000717077210 */ /* 0x000fe40007ffe0ff */
.L_x_1605:
[----:B------:R-:W-:Y:S01]  /*110f0*/  @P4 FFMA.FTZ R10, R2, R21, R9 ;  /* 0x00000015020a4223 */ /* 0x000fe20000010009 */
        /* <DEDUP_REMOVED lines=9> */
.L_x_1606:
[----:B------:R-:W1:Y:S01]  /*11190*/  S2R R9, SR_CTAID.Z ;  /* 0x0000000000097919 */ /* 0x000e620000002700 */
[----:B------:R-:W1:Y:S01]  /*111a0*/  LDC R0, c[0x0][0x270] ;  /* 0x00009c00ff007b82 */ /* 0x000e620000000800 */
[----:B------:R-:W1:Y:S07]  /*111b0*/  S2R R2, SR_CTAID.Y ;  /* 0x0000000000027919 */ /* 0x000e6e0000002600 */
[----:B------:R-:W2:Y:S01]  /*111c0*/  LDC R226, c[0x0][0x2c4] ;  /* 0x0000b100ffe27b82 */ /* 0x000ea20000000800 */
[----:B-1----:R-:W-:-:S04]  /*111d0*/  IMAD R13, R2, R0, R9 ;  /* 0x00000000020d7224 */ /* 0x002fc800078e0209 */
[----:B--2---:R-:W-:-:S07]  /*111e0*/  IMAD R226, R13, R226, RZ ;  /* 0x000000e20de27224 */ /* 0x004fce00078e02ff */
.L_x_1607:
[----:B------:R-:W-:Y:S01]  /*111f0*/  BAR.SYNC.DEFER_BLOCKING 0x0 ;  /* 0x0000000000007b1d */ /* 0x000fe20000010000 */
[----:B------:R-:W-:Y:S01]  /*11200*/  LOP3.LUT R0, R11, 0xffffffe0, RZ, 0xc0, !PT ;  /* 0xffffffe00b007812 */ /* 0x000fe200078ec0ff */
[----:B------:R-:W-:Y:S01]  /*11210*/  IMAD R17, R17, 0x10, R236 ;  /* 0x0000001011117824 */ /* 0x000fe200078e02ec */
[----:B------:R-:W-:Y:S02]  /*11220*/  SHF.R.S32.HI R231, RZ, 0x1f, R230 ;  /* 0x0000001fffe77819 */ /* 0x000fe400000114e6 */
[----:B------:R-:W-:Y:S01]  /*11230*/  IADD3 R0, -R0, R5, RZ ;  /* 0x0000000500007210 */ /* 0x000fe20007ffe1ff */
[----:B------:R-:W-:Y:S01]  /*11240*/  ULDC.64 UR6, c[0x0][0x298] ;  /* 0x0000a60000067ab9 */ /* 0x000fe20000000a00 */
[----:B------:R-:W-:Y:S01]  /*11250*/  BSSY B0, `(.L_x_1608) ;  /* 0x000001a000007945 */ /* 0x000fe20003800000 */
[----:B------:R-:W1:Y:S01]  /*11260*/  S2R R19, SR_CTAID.X ;  /* 0x0000000000137919 */ /* 0x000e620000002500 */
[----:B------:R-:W-:Y:S01]  /*11270*/  LOP3.LUT P1, RZ, R0, 0x3, RZ, 0xc0, !PT ;  /* 0x0000000300ff7812 */ /* 0x000fe2000782c0ff */
[----:B------:R2:W3:Y:S01]  /*11280*/  LDS.128 R12, [R229+0x800] ;  /* 0x00080000e50c7984 */ /* 0x0004e20000000c00 */
[----:B-1----:R-:W-:-:S02]  /*11290*/  IMAD.SHL.U32 R11, R19, 0x40, RZ ;  /* 0x00000040130b7824 */ /* 0x002fc400078e00ff */
[----:B------:R-:W-:Y:S02]  /*112a0*/  IMAD R19, R19, -0x40, R228 ;  /* 0xffffffc013137824 */ /* 0x000fe400078e02e4 */
[----:B------:R-:W-:Y:S01]  /*112b0*/  IMAD.WIDE.U32 R230, R11, UR6, R230 ;  /* 0x000000060be67c25 */ /* 0x000fe2000f8e00e6 */
[----:B------:R-:W-:Y:S02]  /*112c0*/  SHF.R.S32.HI R2, RZ, 0x1f, R11 ;  /* 0x0000001fff027819 */ /* 0x000fe4000001140b */
[----:B------:R-:W-:-:S03]  /*112d0*/  IADD3 R6, P0, R6, R230, RZ ;  /* 0x000000e606067210 */ /* 0x000fc60007f1e0ff */
[----:B------:R-:W-:-:S04]  /*112e0*/  IMAD R2, R2, UR6, RZ ;  /* 0x0000000602027c24 */ /* 0x000fc8000f8e02ff */
[----:B------:R-:W-:Y:S01]  /*112f0*/  IMAD R2, R11, UR7, R2 ;  /* 0x000000070b027c24 */ /* 0x000fe2000f8e0202 */
[----:B--23--:R-:W-:Y:S06]  /*11300*/  @P1 BRA `(.L_x_1609) ;  /* 0x0000000000381947 */ /* 0x00cfec0003800000 */
[----:B------:R-:W1:Y:S01]  /*11310*/  S2R R5, SR_CTAID.X ;  /* 0x0000000000057919 */ /* 0x000e620000002500 */
[----:B------:R-:W-:Y:S01]  /*11320*/  ULDC.64 UR4, c[0x0][0x2b0] ;  /* 0x0000ac0000047ab9 */ /* 0x000fe20000000a00 */
[C---:B-1----:R-:W-:Y:S02]  /*11330*/  IMAD R226, R5.reuse, 0x40, R226 ;  /* 0x0000004005e27824 */ /* 0x042fe400078e02e2 */
[----:B------:R-:W-:Y:S02]  /*11340*/  IMAD R228, R5, -0x40, R228 ;  /* 0xffffffc005e47824 */ /* 0x000fe400078e02e4 */
[C---:B------:R-:W-:Y:S01]  /*11350*/  VIADD R5, R17.reuse, 0x8 ;  /* 0x0000000811057836 */ /* 0x040fe20000000000 */
[----:B------:R-:W-:Y:S02]  /*11360*/  SHF.R.S32.HI R0, RZ, 0x1f, R226 ;  /* 0x0000001fff007819 */ /* 0x000fe400000114e2 */
[----:B------:R-:W-:Y:S02]  /*11370*/  IADD3 R226, P1, R17, R226, RZ ;  /* 0x000000e211e27210 */ /* 0x000fe40007f3e0ff */
[----:B------:R-:W-:-:S02]  /*11380*/  ISETP.GE.AND P2, PT, R5, R228, PT ;  /* 0x000000e40500720c */ /* 0x000fc40003f46270 */
[C---:B------:R-:W-:Y:S02]  /*11390*/  ISETP.GE.AND P3, PT, R17.reuse, R228, PT ;  /* 0x000000e41100720c */ /* 0x040fe40003f66270 */
[----:B------:R-:W-:Y:S02]  /*113a0*/  LEA.HI.X.SX32 R17, R17, R0, 0x1, P1 ;  /* 0x0000000011117211 */ /* 0x000fe400008f0eff */
[----:B------:R-:W-:-:S04]  /*113b0*/  LEA R16, P1, R226, UR4, 0x2 ;  /* 0x00000004e2107c11 */ /* 0x000fc8000f8210ff */
[----:B------:R-:W-:-:S05]  /*113c0*/  LEA.HI.X R17, R226, UR5, R17, 0x2, P1 ;  /* 0x00000005e2117c11 */ /* 0x000fca00088f1411 */
[----:B------:R1:W-:Y:S04]  /*113d0*/  @!P3 STG.E desc[UR8][R16.64], R10 ;  /* 0x0000000a1000b986 */ /* 0x0003e8000c101908 */
[----:B------:R1:W-:Y:S02]  /*113e0*/  @!P2 STG.E desc[UR8][R16.64+0x20], R8 ;  /* 0x000020081000a986 */ /* 0x0003e4000c101908 */
.L_x_1609:
[----:B------:R-:W-:Y:S05]  /*113f0*/  BSYNC B0 ;  /* 0x0000000000007941 */ /* 0x000fea0003800000 */
.L_x_1608:
[----:B------:R-:W-:Y:S01]  /*11400*/  IADD3.X R7, R7, R2, R231, P0, !PT ;  /* 0x0000000207077210 */ /* 0x000fe200007fe4e7 */
[----:B------:R-:W-:Y:S01]  /*11410*/  ULDC.64 UR4, c[0x0][0x2a0] ;  /* 0x0000a80000047ab9 */ /* 0x000fe20000000a00 */
[----:B------:R-:W-:Y:S01]  /*11420*/  LEA.HI.SX32 R4, R4, 0x20, 0x1e ;  /* 0x0000002004047811 */ /* 0x000fe200078ff2ff */
[----:B------:R-:W-:Y:S01]  /*11430*/  BSSY B0, `(.L_x_1610) ;  /* 0x0000013000007945 */ /* 0x000fe20003800000 */
[----:B------:R-:W-:Y:S01]  /*11440*/  ISETP.GE.AND P0, PT, R232, R222, PT ;  /* 0x000000dee800720c */ /* 0x000fe20003f06270 */
[----:B-1----:R-:W-:Y:S01]  /*11450*/  IMAD.WIDE.U32 R10, R9, UR4, R6 ;  /* 0x00000004090a7c25 */ /* 0x002fe2000f8e0006 */
[----:B------:R-:W-:Y:S02]  /*11460*/  ISETP.GE.AND P1, PT, R4, R19, PT ;  /* 0x000000130400720c */ /* 0x000fe40003f26270 */
[----:B------:R1:W2:Y:S01]  /*11470*/  LDS.128 R4, [R229] ;  /* 0x00000000e5047984 */ /* 0x0002a20000000c00 */
[----:B------:R-:W-:-:S05]  /*11480*/  SHF.R.S32.HI R0, RZ, 0x1f, R9 ;  /* 0x0000001fff007819 */ /* 0x000fca0000011409 */
[----:B------:R-:W-:-:S04]  /*11490*/  IMAD R0, R0, UR4, RZ ;  /* 0x0000000400007c24 */ /* 0x000fc8000f8e02ff */
[----:B------:R-:W-:-:S04]  /*114a0*/  IMAD R0, R9, UR5, R0 ;  /* 0x0000000509007c24 */ /* 0x000fc8000f8e0200 */
[----:B------:R-:W-:Y:S01]  /*114b0*/  IMAD.IADD R9, R0, 0x1, R11 ;  /* 0x0000000100097824 */ /* 0x000fe200078e020b */
[----:B------:R-:W-:Y:S06]  /*114c0*/  @P0 BRA `(.L_x_1611) ;  /* 0x0000000000240947 */ /* 0x000fec0003800000 */
        /* <DEDUP_REMOVED lines=9> */
.L_x_1611:
[----:B------:R-:W-:Y:S05]  /*11560*/  BSYNC B0 ;  /* 0x0000000000007941 */ /* 0x000fea0003800000 */
.L_x_1610:
[----:B------:R-:W-:Y:S05]  /*11570*/  @P1 EXIT ;  /* 0x000000000000194d */ /* 0x000fea0003800000 */
[----:B------:R-:W-:Y:S01]  /*11580*/  IADD3 R3, P0, R3, 0x20, RZ ;  /* 0x0000002003037810 */ /* 0x000fe20007f1e0ff */
[----:B--23--:R-:W-:Y:S01]  /*11590*/  IMAD.MOV.U32 R4, RZ, RZ, R10 ;  /* 0x000000ffff047224 */ /* 0x00cfe200078e000a */
[----:B------:R-:W-:Y:S01]  /*115a0*/  MOV R5, R9 ;  /* 0x0000000900057202 */ /* 0x000fe20000000f00 */
[----:B------:R-:W-:Y:S02]  /*115b0*/  ULDC.64 UR4, c[0x0][0x280] ;  /* 0x0000a00000047ab9 */ /* 0x000fe40000000a00 */
[----:B------:R-:W-:Y:S02]  /*115c0*/  IMAD.X R0, RZ, RZ, R233, P0 ;  /* 0x000000ffff007224 */ /* 0x000fe400000e06e9 */
        /* <DEDUP_REMOVED lines=8> */
.L_x_1612:
        /* <DEDUP_REMOVED lines=11> */
.L_x_5330:


//--------------------- .text._ZN5flash24flash_fwd_splitkv_kernelI23Flash_fwd_kernel_traitsILi32ELi64ELi256ELi4ELb0ELb0EN7cutlass10bfloat16_tE19Flash_kernel_traitsILi32ELi64ELi256ELi4ES3_EELb1ELb0ELb0ELb0ELb1ELb1ELb0ELb0EEEvNS_16Flash_fwd_paramsE --------------------------
	.section	.text._ZN5flash24flash_fwd_splitkv_kernelI23Flash_fwd_kernel_traitsILi32ELi64ELi256ELi4ELb0ELb0EN7cutlass10bfloat16_tE19Flash_kernel_traitsILi32ELi64ELi256ELi4ES3_EELb1ELb0ELb0ELb0ELb1ELb1ELb0ELb0EEEvNS_16Flash_fwd_paramsE,"ax",@progbits
	.align	128
        .global         _ZN5flash24flash_fwd_splitkv_kernelI23Flash_fwd_kernel_traitsILi32ELi64ELi256ELi4ELb0ELb0EN7cutlass10bfloat16_tE19Flash_kernel_traitsILi32ELi64ELi256ELi4ES3_EELb1ELb0ELb0ELb0ELb1ELb1ELb0ELb0EEEvNS_16Flash_fwd_paramsE
        .type           _ZN5flash24flash_fwd_splitkv_kernelI23Flash_fwd_kernel_traitsILi32ELi64ELi256ELi4ELb0ELb0EN7cutlass10bfloat16_tE19Flash_kernel_traitsILi32ELi64ELi256ELi4ES3_EELb1ELb0ELb0ELb0ELb1ELb1ELb0ELb0EEEvNS_16Flash_fwd_paramsE,@function
        .size           _ZN5flash24flash_fwd_splitkv_kernelI23Flash_fwd_kernel_traitsILi32ELi64ELi256ELi4ELb0ELb0EN7cutlass10bfloat16_tE19Flash_kernel_traitsILi32ELi64ELi256ELi4ES3_EELb1ELb0ELb0ELb0ELb1ELb1ELb0ELb0EEEvNS_16Flash_fwd_paramsE,(.L_x_5331 - _ZN5flash24flash_fwd_splitkv_kernelI23Flash_fwd_kernel_traitsILi32ELi64ELi256ELi4ELb0ELb0EN7cutlass10bfloat16_tE19Flash_kernel_traitsILi32ELi64ELi256ELi4ES3_EELb1ELb0ELb0ELb0ELb1ELb1ELb0ELb0EEEvNS_16Flash_fwd_paramsE)
        .other          _ZN5flash24flash_fwd_splitkv_kernelI23Flash_fwd_kernel_traitsILi32ELi64ELi256ELi4ELb0ELb0EN7cutlass10bfloat16_tE19Flash_kernel_traitsILi32ELi64ELi256ELi4ES3_EELb1ELb0ELb0ELb0ELb1ELb1ELb0ELb0EEEvNS_16Flash_fwd_paramsE,@"STO_CUDA_ENTRY STV_DEFAULT"
_ZN5flash24flash_fwd_splitkv_kernelI23Flash_fwd_kernel_traitsILi32ELi64ELi256ELi4ELb0ELb0EN7cutlass10bfloat16_tE19Flash_kernel_traitsILi32ELi64ELi256ELi4ES3_EELb1ELb0ELb0ELb0ELb1ELb1ELb0ELb0EEEvNS_16Flash_fwd_paramsE:
.text._ZN5flash24flash_fwd_splitkv_kernelI23Flash_fwd_kernel_traitsILi32ELi64ELi256ELi4ELb0ELb0EN7cutlass10bfloat16_tE19Flash_kernel_traitsILi32ELi64ELi256ELi4ES3_EELb1ELb0ELb0ELb0ELb1ELb1ELb0ELb0EEEvNS_16Flash_fwd_paramsE:
        /* <DEDUP_REMOVED lines=38> */
.L_x_1613:
[----:B------:R-:W1:Y:S02]  /*0260*/  LDC R0, c[0x0][0x2c8] ;  /* 0x0000b200ff007b82 */ /* 0x000e640000000800 */
.L_x_1614:
[----:B------:R-:W3:Y:S02]  /*0270*/  LDC.64 R2, c[0x0][0x308] ;  /* 0x0000c200ff027b82 */ /* 0x000ee40000000a00 */
[----:B---3--:R-:W-:-:S04]  /*0280*/  ISETP.NE.U32.AND P1, PT, R2, RZ, PT ;  /* 0x000000ff0200720c */ /* 0x008fc80003f25070 */
[----:B------:R-:W-:-:S13]  /*0290*/  ISETP.NE.AND.EX P1, PT, R3, RZ, PT, P1 ;  /* 0x000000ff0300720c */ /* 0x000fda0003f25310 */
[----:B------:R-:W3:Y:S01]  /*02a0*/  @P1 LDC.64 R2, c[0x0][0x308] ;  /* 0x0000c200ff021b82 */ /* 0x000ee20000000a00 */
[----:B------:R-:W-:-:S07]  /*02b0*/  IMAD.SHL.U32 R89, R33, 0x40, RZ ;  /* 0x0000004021597824 */ /* 0x000fce00078e00ff */
[----:B--2---:R-:W2:Y:S01]  /*02c0*/  @!P1 LDC R4, c[0x0][0x2cc] ;  /* 0x0000b300ff049b82 */ /* 0x004ea20000000800 */
[----:B---3--:R-:W-:-:S07]  /*02d0*/  @P1 IMAD.WIDE R8, R11, 0x4, R2 ;  /* 0x000000040b081825 */ /* 0x008fce00078e0202 */
[----:B------:R-:W3:Y:S01]  /*02e0*/  @!P1 LDC.64 R2, c[0x0][0x318] ;  /* 0x0000c600ff029b82 */ /* 0x000ee20000000a00 */
[----:B------:R1:W5:Y:S01]  /*02f0*/  @P1 LDG.E R8, desc[UR8][R8.64] ;  /* 0x0000000808081981 */ /* 0x000362000c1e1900 */
[----:B----4-:R-:W-:-:S13]  /*0300*/  ISETP.GT.AND P0, PT, R238, R89, PT ;  /* 0x00000059ee00720c */ /* 0x010fda0003f04270 */
[----:B--2---:R-:W-:Y:S05]  /*0310*/  @!P0 EXIT ;  /* 0x000000000000894d */ /* 0x004fea0003800000 */
[----:B------:R-:W2:Y:S01]  /*0320*/  LDC R82, c[0x0][0x398] ;  /* 0x0000e600ff527b82 */ /* 0x000ea20000000800 */
[----:B---3--:R-:W-:Y:S01]  /*0330*/  @!P1 ISETP.NE.U32.AND P0, PT, R2, RZ, PT ;  /* 0x000000ff0200920c */ /* 0x008fe20003f05070 */
[----:B-----5:R-:W-:Y:S01]  /*0340*/  @P1 IMAD.IADD R39, R8, 0x1, -R7 ;  /* 0x0000000108271824 */ /* 0x020fe200078e0a07 */
[----:B------:R-:W-:Y:S01]  /*0350*/  ULDC UR5, c[0x0][0x2c8] ;  /* 0x0000b20000057ab9 */ /* 0x000fe20000000800 */
[----:B------:R-:W3:Y:S01]  /*0360*/  S2R R51, SR_TID.X ;  /* 0x0000000000337919 */ /* 0x000ee20000002100 */
        /* <DEDUP_REMOVED lines=28> */
[----:B------:R-:W-:Y:S01]  /*0530*/  BSSY B0, `(.L_x_1616) ;  /* 0x000002c000007945 */ /* 0x000fe20003800000 */
[----:B------:R-:W-:-:S02]  /*0540*/  LOP3.LUT R8, R7, 0x1ffffffc, RZ, 0xc0, !PT ;  /* 0x1ffffffc07087812 */ /* 0x000fc400078ec0ff */
[----:B------:R-:W-:Y:S01]  /*0550*/  SHF.R.S32.HI R7, RZ, 0x2, R7 ;  /* 0x00000002ff077819 */ /* 0x000fe20000011407 */
[----:B------:R-:W2:Y:S01]  /*0560*/  @!P0 LDC.64 R2, c[0x0][0x290] ;  /* 0x0000a400ff028b82 */ /* 0x000ea20000000a00 */
[----:B------:R-:W-:Y:S01]  /*0570*/  @!P0 SHF.R.S32.HI R9, RZ, 0x1f, R11 ;  /* 0x0000001fff098819 */ /* 0x000fe2000001140b */
[----:B------:R-:W-:Y:S01]  /*0580*/  IMAD.IADD R8, R51, 0x1, -R8 ;  /* 0x0000000133087824 */ /* 0x000fe200078e0a08 */
[CC--:B------:R-:W-:Y:S02]  /*0590*/  ISETP.GE.AND P1, PT, R7.reuse, R238.reuse, PT ;  /* 0x000000ee0700720c */ /* 0x0c0fe40003f26270 */
[----:B------:R-:W-:Y:S01]  /*05a0*/  ISETP.GE.OR P3, PT, R7, R238, P4 ;  /* 0x000000ee0700720c */ /* 0x000fe20002766670 */
[----:B------:R-:W-:Y:S02]  /*05b0*/  IMAD.SHL.U32 R8, R8, 0x8, RZ ;  /* 0x0000000808087824 */ /* 0x000fe400078e00ff */
[----:B-1----:R-:W-:-:S04]  /*05c0*/  @P0 IMAD.WIDE.U32 R12, R236, R4, RZ ;  /* 0x00000004ec0c0225 */ /* 0x002fc800078e00ff */
[----:B------:R-:W-:Y:S02]  /*05d0*/  @P0 IMAD R236, R236, R5, R13 ;  /* 0x00000005ecec0224 */ /* 0x000fe400078e020d */
[----:B--2---:R-:W-:Y:S01]  /*05e0*/  @!P0 IMAD R0, R9, R2, RZ ;  /* 0x0000000209008224 */ /* 0x004fe200078e02ff */
[----:B------:R-:W-:-:S03]  /*05f0*/  SHF.R.S32.HI R9, RZ, 0x1f, R8 ;  /* 0x0000001fff097819 */ /* 0x000fc60000011408 */
[C---:B------:R-:W-:Y:S02]  /*0600*/  @!P0 IMAD R0, R11.reuse, R3, R0 ;  /* 0x000000030b008224 */ /* 0x040fe400078e0200 */
[----:B------:R-:W-:-:S04]  /*0610*/  @!P0 IMAD.WIDE.U32 R2, R11, R2, RZ ;  /* 0x000000020b028225 */ /* 0x000fc800078e00ff */
[----:B------:R-:W-:Y:S01]  /*0620*/  @!P0 IMAD.IADD R236, R3, 0x1, R0 ;  /* 0x0000000103ec8824 */ /* 0x000fe200078e0200 */
[----:B------:R-:W-:Y:S01]  /*0630*/  SHF.R.S32.HI R3, RZ, 0x1f, R89 ;  /* 0x0000001fff037819 */ /* 0x000fe20000011459 */
[----:B------:R-:W-:Y:S01]  /*0640*/  IMAD.WIDE.U32 R8, R89, R4, R8 ;  /* 0x0000000459087225 */ /* 0x000fe200078e0008 */
[----:B------:R-:W-:Y:S02]  /*0650*/  @!P0 MOV R12, R2 ;  /* 0x00000002000c8202 */ /* 0x000fe40000000f00 */
[--C-:B------:R-:W-:Y:S01]  /*0660*/  SHF.R.S32.HI R0, RZ, 0x1f, R6.reuse ;  /* 0x0000001fff007819 */ /* 0x100fe20000011406 */
[----:B------:R-:W-:Y:S01]  /*0670*/  IMAD R10, R3, R4, RZ ;  /* 0x00000004030a7224 */ /* 0x000fe200078e02ff */
[----:B------:R-:W-:Y:S01]  /*0680*/  IADD3 R12, P0, R12, R8, RZ ;  /* 0x000000080c0c7210 */ /* 0x000fe20007f1e0ff */
[----:B------:R-:W-:Y:S02]  /*0690*/  IMAD R2, R11, UR7, R6 ;  /* 0x000000070b027c24 */ /* 0x000fe4000f8e0206 */
[----:B------:R-:W-:-:S02]  /*06a0*/  IMAD R3, R89, R5, R10 ;  /* 0x0000000559037224 */ /* 0x000fc400078e020a */
        /* <DEDUP_REMOVED lines=20> */
.L_x_1617:
[----:B------:R-:W-:Y:S05]  /*07f0*/  BSYNC B0 ;  /* 0x0000000000007941 */ /* 0x000fea0003800000 */
.L_x_1616:
        /* <DEDUP_REMOVED lines=13> */
.L_x_1619:
[----:B------:R-:W-:Y:S05]  /*08d0*/  BSYNC B0 ;  /* 0x0000000000007941 */ /* 0x000fea0003800000 */
.L_x_1618:
        /* <DEDUP_REMOVED lines=11> */
.L_x_1615:
        /* <DEDUP_REMOVED lines=24> */
.L_x_1620:
        /* <DEDUP_REMOVED lines=9> */
[----:B-1----:R-:W-:Y:S01]  /*0ba0*/  IADD3 R4, R4, 0xffffffe, RZ ;  /* 0x0ffffffe04047810 */ /* 0x002fe20007ffe0ff */
[----:B------:R-:W1:Y:S05]  /*0bb0*/  LDC R7, c[0x0][0x278] ;  /* 0x00009e00ff077b82 */ /* 0x000e6a0000000800 */
[----:B------:R-:W3:Y:S02]  /*0bc0*/  F2I.FTZ.U32.TRUNC.NTZ R5, R4 ;  /* 0x0000000400057305 */ /* 0x000ee4000021f000 */
[----:B---3--:R-:W-:Y:S01]  /*0bd0*/  IMAD.MOV R2, RZ, RZ, -R5 ;  /* 0x000000ffff027224 */ /* 0x008fe200078e0a05 */
        /* <DEDUP_REMOVED lines=18> */
[----:B------:R3:W4:Y:S01]  /*0d00*/  LDG.E R0, desc[UR8][R14.64] ;  /* 0x000000080e007981 */ /* 0x000722000c1e1900 */
        /* <DEDUP_REMOVED lines=13> */
[----:B------:R-:W-:Y:S01]  /*0de0*/  IMAD R3, R2, R3, R4 ;  /* 0x0000000302037224 */ /* 0x000fe200078e0204 */
[----:B------:R-:W-:-:S04]  /*0df0*/  IADD3 R4, -R9, RZ, RZ ;  /* 0x000000ff09047210 */ /* 0x000fc80007ffe1ff */
[----:B------:R-:W-:Y:S01]  /*0e00*/  ISETP.GT.U32.AND P1, PT, R2, R3, PT ;  /* 0x000000030200720c */ /* 0x000fe20003f24070 */
[----:B------:R-:W-:-:S05]  /*0e10*/  IMAD R17, R8, R4, R17 ;  /* 0x0000000408117224 */ /* 0x000fca00078e0211 */
[----:B---3--:R-:W-:-:S07]  /*0e20*/  SHF.R.S32.HI R15, RZ, 0x1f, R17 ;  /* 0x0000001fff0f7819 */ /* 0x008fce0000011411 */
        /* <DEDUP_REMOVED lines=11> */
[----:B----4-:R-:W-:Y:S01]  /*0ee0*/  SHF.R.S32.HI R5, RZ, 0x1f, R0 ;  /* 0x0000001fff057819 */ /* 0x010fe20000011400 */
[----:B------:R-:W-:-:S04]  /*0ef0*/  IMAD.WIDE.U32 R8, R0, UR4, RZ ;  /* 0x0000000400087c25 */ /* 0x000fc8000f8e00ff */
[C---:B------:R-:W-:Y:S02]  /*0f00*/  IMAD R13, R5.reuse, UR4, RZ ;  /* 0x00000004050d7c24 */ /* 0x040fe4000f8e02ff */
[----:B-1----:R-:W-:Y:S02]  /*0f10*/  IMAD R5, R5, R2, RZ ;  /* 0x0000000205057224 */ /* 0x002fe400078e02ff */
[C---:B------:R-:W-:Y:S01]  /*0f20*/  IMAD R4, R0.reuse, UR5, R13 ;  /* 0x0000000500047c24 */ /* 0x040fe2000f8e020d */
[----:B------:R-:W-:Y:S01]  /*0f30*/  ULDC.64 UR4, c[0x0][0x260] ;  /* 0x0000980000047ab9 */ /* 0x000fe20000000a00 */
[----:B------:R-:W-:Y:S02]  /*0f40*/  IMAD R3, R0, R3, R5 ;  /* 0x0000000300037224 */ /* 0x000fe400078e0205 */
[----:B------:R-:W-:Y:S01]  /*0f50*/  IMAD R7, R19, UR4, RZ ;  /* 0x0000000413077c24 */ /* 0x000fe2000f8e02ff */
[----:B------:R-:W-:Y:S01]  /*0f60*/  IADD3 R9, R9, R4, RZ ;  /* 0x0000000409097210 */ /* 0x000fe20007ffe0ff */
[----:B--2---:R-:W-:-:S02]  /*0f70*/  IMAD R4, R15, R54, RZ ;  /* 0x000000360f047224 */ /* 0x004fc400078e02ff */
[----:B------:R-:W-:-:S04]  /*0f80*/  IMAD.WIDE.U32 R22, R0, R2, RZ ;  /* 0x0000000200167225 */ /* 0x000fc800078e00ff */
[C---:B------:R-:W-:Y:S02]  /*0f90*/  IMAD R4, R17.reuse, R55, R4 ;  /* 0x0000003711047224 */ /* 0x040fe400078e0204 */
[----:B------:R-:W-:-:S04]  /*0fa0*/  IMAD.WIDE.U32 R8, R17, R54, R8 ;  /* 0x0000003611087225 */ /* 0x000fc800078e0008 */
[----:B------:R-:W-:Y:S02]  /*0fb0*/  IMAD.IADD R9, R9, 0x1, R4 ;  /* 0x0000000109097824 */ /* 0x000fe400078e0204 */
[C---:B------:R-:W-:Y:S02]  /*0fc0*/  IMAD R7, R18.reuse, UR5, R7 ;  /* 0x0000000512077c24 */ /* 0x040fe4000f8e0207 */
[----:B------:R-:W-:Y:S01]  /*0fd0*/  IMAD.WIDE.U32 R30, R18, UR4, R8 ;  /* 0x00000004121e7c25 */ /* 0x000fe2000f8e0008 */
[----:B------:R-:W-:-:S04]  /*0fe0*/  IADD3 R9, R23, R3, RZ ;  /* 0x0000000317097210 */ /* 0x000fc80007ffe0ff */
[----:B------:R-:W-:Y:S01]  /*0ff0*/  IADD3 R8, R31, R7, RZ ;  /* 0x000000071f087210 */ /* 0x000fe20007ffe0ff */
[----:B------:R-:W-:Y:S06]  /*1000*/  BRA `(.L_x_1622) ;  /* 0x0000000400307947 */ /* 0x000fec0003800000 */
.L_x_1621:
[----:B------:R-:W1:Y:S01]  /*1010*/  LDC R13, c[0x0][0x278] ;  /* 0x00009e00ff0d7b82 */ /* 0x000e620000000800 */
[----:B------:R-:W-:Y:S02]  /*1020*/  ISETP.NE.AND P3, PT, R10, -0x1, PT ;  /* 0xffffffff0a00780c */ /* 0x000fe40003f65270 */
[----:B------:R-:W-:-:S04]  /*1030*/  LEA R17, R38, 0xffffff00, 0x8 ;  /* 0xffffff0026117811 */ /* 0x000fc800078e40ff */
[----:B------:R-:W-:-:S07]  /*1040*/  SHF.R.S32.HI R15, RZ, 0x1f, R17 ;  /* 0x0000001fff0f7819 */ /* 0x000fce0000011411 */
[----:B------:R-:W2:Y:S01]  /*1050*/  @P3 LDC.64 R54, c[0x0][0x248] ;  /* 0x00009200ff363b82 */ /* 0x000ea20000000a00 */
[----:B------:R-:W-:Y:S01]  /*1060*/  @P3 IMAD.IADD R20, R7, 0x1, R10 ;  /* 0x0000000107143824 */ /* 0x000fe200078e020a */
[----:B-1----:R-:W-:-:S04]  /*1070*/  IABS R3, R13 ;  /* 0x0000000d00037213 */ /* 0x002fc80000000000 */
[----:B------:R-:W1:Y:S08]  /*1080*/  I2F.RP R5, R3 ;  /* 0x0000000300057306 */ /* 0x000e700000209400 */
[----:B-1----:R-:W1:Y:S02]  /*1090*/  MUFU.RCP R8, R5 ;  /* 0x0000000500087308 */ /* 0x002e640000001000 */
[----:B-1----:R-:W-:-:S02]  /*10a0*/  VIADD R8, R8, 0xffffffe ;  /* 0x0ffffffe08087836 */ /* 0x002fc40000000000 */
[----:B--2---:R-:W-:-:S04]  /*10b0*/  @P3 IMAD R5, R20, R55, RZ ;  /* 0x0000003714053224 */ /* 0x004fc800078e02ff */
[----:B------:R-:W1:Y:S01]  /*10c0*/  F2I.FTZ.U32.TRUNC.NTZ R9, R8 ;  /* 0x0000000800097305 */ /* 0x000e62000021f000 */
[----:B------:R-:W-:-:S05]  /*10d0*/  @P3 IMAD.WIDE.U32 R20, R20, R54, RZ ;  /* 0x0000003614143225 */ /* 0x000fca00078e00ff */
[----:B------:R-:W-:Y:S02]  /*10e0*/  @P3 IADD3 R5, R21, R5, RZ ;  /* 0x0000000515053210 */ /* 0x000fe40007ffe0ff */
[----:B------:R-:W-:Y:S01]  /*10f0*/  @P3 MOV R12, R20 ;  /* 0x00000014000c3202 */ /* 0x000fe20000000f00 */
        /* <DEDUP_REMOVED lines=32> */
[----:B------:R-:W-:Y:S02]  /*1300*/  IADD3 R5, R21, R5, RZ ;  /* 0x0000000515057210 */ /* 0x000fe40007ffe0ff */
[----:B------:R-:W-:-:S07]  /*1310*/  MOV R12, R20 ;  /* 0x00000014000c7202 */ /* 0x000fce0000000f00 */
.L_x_1623:
[----:B------:R-:W-:Y:S01]  /*1320*/  @!P0 LOP3.LUT R18, RZ, R13, RZ, 0x33, !PT ;  /* 0x0000000dff128212 */ /* 0x000fe200078e33ff */
[----:B------:R-:W-:Y:S01]  /*1330*/  IMAD R4, R15, R54, RZ ;  /* 0x000000360f047224 */ /* 0x000fe200078e02ff */
[----:B------:R-:W-:Y:S02]  /*1340*/  MOV R13, R5 ;  /* 0x00000005000d7202 */ /* 0x000fe40000000f00 */
[----:B------:R-:W-:Y:S01]  /*1350*/  SHF.R.S32.HI R19, RZ, 0x1f, R18 ;  /* 0x0000001fff137819 */ /* 0x000fe20000011412 */
[-C--:B------:R-:W-:Y:S01]  /*1360*/  IMAD R5, R55, R17.reuse, R4 ;  /* 0x0000001137057224 */ /* 0x080fe200078e0204 */
[----:B------:R-:W-:Y:S01]  /*1370*/  @P3 IADD3 R10, R7, R10, RZ ;  /* 0x0000000a070a3210 */ /* 0x000fe20007ffe0ff */
[----:B------:R-:W-:-:S04]  /*1380*/  IMAD.WIDE.U32 R12, R54, R17, R12 ;  /* 0x00000011360c7225 */ /* 0x000fc800078e000c */
[----:B--2---:R-:W-:Y:S01]  /*1390*/  IMAD R4, R19, R2, RZ ;  /* 0x0000000213047224 */ /* 0x004fe200078e02ff */
[----:B------:R-:W-:Y:S01]  /*13a0*/  IADD3 R13, R13, R5, RZ ;  /* 0x000000050d0d7210 */ /* 0x000fe20007ffe0ff */
[----:B-1----:R-:W-:-:S04]  /*13b0*/  @P3 IMAD.WIDE.U32 R22, R10, R8, RZ ;  /* 0x000000080a163225 */ /* 0x002fc800078e00ff */
[----:B------:R-:W-:-:S04]  /*13c0*/  IMAD.WIDE.U32 R30, R18, R2, R12 ;  /* 0x00000002121e7225 */ /* 0x000fc800078e000c */
[----:B------:R-:W-:Y:S02]  /*13d0*/  IMAD R3, R18, R3, R4 ;  /* 0x0000000312037224 */ /* 0x000fe400078e0204 */
[----:B------:R-:W-:-:S03]  /*13e0*/  @P3 IMAD R9, R10, R9, R23 ;  /* 0x000000090a093224 */ /* 0x000fc600078e0217 */
[----:B------:R-:W-:Y:S01]  /*13f0*/  IADD3 R8, R31, R3, RZ ;  /* 0x000000031f087210 */ /* 0x000fe20007ffe0ff */
[----:B------:R-:W-:Y:S06]  /*1400*/  @P3 BRA `(.L_x_1622) ;  /* 0x0000000000303947 */ /* 0x000fec0003800000 */
[----:B------:R-:W1:Y:S01]  /*1410*/  LDC.64 R4, c[0x0][0x250] ;  /* 0x00009400ff047b82 */ /* 0x000e620000000a00 */
[----:B------:R-:W-:-:S07]  /*1420*/  SHF.R.S32.HI R9, RZ, 0x1f, R7 ;  /* 0x0000001fff097819 */ /* 0x000fce0000011407 */
[----:B------:R-:W2:Y:S01]  /*1430*/  LDC.64 R2, c[0x0][0x238] ;  /* 0x00008e00ff027b82 */ /* 0x000ea20000000a00 */
[-C--:B-1----:R-:W-:Y:S01]  /*1440*/  IMAD R10, R9, R4.reuse, RZ ;  /* 0x00000004090a7224 */ /* 0x082fe200078e02ff */
[----:B-----5:R-:W-:Y:S01]  /*1450*/  SHF.R.S32.HI R9, RZ, 0x1f, R0 ;  /* 0x0000001fff097819 */ /* 0x020fe20000011400 */
[----:B------:R-:W-:-:S04]  /*1460*/  IMAD.WIDE.U32 R12, R7, R4, RZ ;  /* 0x00000004070c7225 */ /* 0x000fc800078e00ff */
[----:B------:R-:W-:Y:S02]  /*1470*/  IMAD R5, R7, R5, R10 ;  /* 0x0000000507057224 */ /* 0x000fe400078e020a */
[----:B--2---:R-:W-:-:S03]  /*1480*/  IMAD R9, R9, R2, RZ ;  /* 0x0000000209097224 */ /* 0x004fc600078e02ff */
[----:B------:R-:W-:Y:S01]  /*1490*/  IADD3 R13, R13, R5, RZ ;  /* 0x000000050d0d7210 */ /* 0x000fe20007ffe0ff */
[C---:B------:R-:W-:Y:S02]  /*14a0*/  IMAD R9, R0.reuse, R3, R9 ;  /* 0x0000000300097224 */ /* 0x040fe400078e0209 */
[----:B------:R-:W-:-:S05]  /*14b0*/  IMAD.WIDE.U32 R22, R0, R2, R12 ;  /* 0x0000000200167225 */ /* 0x000fca00078e000c */
[----:B------:R-:W-:-:S07]  /*14c0*/  IADD3 R9, R23, R9, RZ ;  /* 0x0000000917097210 */ /* 0x000fce0007ffe0ff */
.L_x_1622:
[----:B------:R-:W-:Y:S01]  /*14d0*/  IADD3 R237, R38, -0x1, RZ ;  /* 0xffffffff26ed7810 */ /* 0x000fe20007ffe0ff */
[----:B------:R-:W-:Y:S01]  /*14e0*/  ULDC.64 UR4, c[0x0][0x258] ;  /* 0x0000960000047ab9 */ /* 0x000fe20000000a00 */
[----:B-----5:R-:W-:Y:S01]  /*14f0*/  SHF.R.S32.HI R0, RZ, 0x1f, R51 ;  /* 0x0000001fff007819 */ /* 0x020fe20000011433 */
[----:B------:R-:W-:Y:S01]  /*1500*/  ULDC.64 UR6, c[0x0][0x268] ;  /* 0x00009a0000067ab9 */ /* 0x000fe20000000a00 */
[----:B------:R-:W-:Y:S01]  /*1510*/  ISETP.NE.AND P1, PT, R236, -0x1, PT ;  /* 0xffffffffec00780c */ /* 0x000fe20003f25270 */
[----:B------:R-:W-:Y:S01]  /*1520*/  ULDC UR10, c[0x0][0x39c] ;  /* 0x0000e700000a7ab9 */ /* 0x000fe20000000800 */
[----:B------:R-:W-:Y:S02]  /*1530*/  SHF.L.U32 R68, R237, 0x8, RZ ;  /* 0x00000008ed447819 */ /* 0x000fe400000006ff */
[----:B------:R-:W-:Y:S02]  /*1540*/  LEA.HI R7, R0, R51, RZ, 0x2 ;  /* 0x0000003300077211 */ /* 0x000fe400078f10ff */
[----:B------:R-:W-:Y:S01]  /*1550*/  IADD3 R232, -R89, R238, RZ ;  /* 0x000000ee59e87210 */ /* 0x000fe20007ffe1ff */
[----:B------:R-:W-:Y:S01]  /*1560*/  IMAD.IADD R13, R39, 0x1, -R68 ;  /* 0x00000001270d7824 */ /* 0x000fe200078e0a44 */
[----:B------:R-:W-:-:S02]  /*1570*/  SHF.R.S32.HI R242, RZ, 0x2, R7 ;  /* 0x00000002fff27819 */ /* 0x000fc40000011407 */
[----:B------:R-:W-:Y:S02]  /*1580*/  LEA.HI R14, R0, R51, RZ, 0x3 ;  /* 0x00000033000e7211 */ /* 0x000fe400078f18ff */
[C---:B------:R-:W-:Y:S01]  /*1590*/  ISETP.GE.AND P4, PT, R242.reuse, R13, PT ;  /* 0x0000000df200720c */ /* 0x040fe20003f86270 */
[----:B------:R-:W1:Y:S01]  /*15a0*/  @P1 LDC.64 R4, c[0x0][0x240] ;  /* 0x00009000ff041b82 */ /* 0x000e620000000a00 */
[----:B------:R-:W-:Y:S01]  /*15b0*/  @!P1 SHF.R.S32.HI R23, RZ, 0x1f, R11 ;  /* 0x0000001fff179819 */ /* 0x000fe2000001140b */
[C---:B------:R-:W-:Y:S01]  /*15c0*/  VIADD R20, R242.reuse, 0x20 ;  /* 0x00000020f2147836 */ /* 0x040fe20000000000 */
[-C--:B------:R-:W-:Y:S02]  /*15d0*/  ISETP.GE.AND P0, PT, R242, R232.reuse, PT ;  /* 0x000000e8f200720c */ /* 0x080fe40003f06270 */
[----:B------:R-:W-:Y:S02]  /*15e0*/  SHF.R.S32.HI R12, RZ, 0x3, R14 ;  /* 0x00000003ff0c7819 */ /* 0x000fe4000001140e */
[----:B------:R-:W-:Y:S01]  /*15f0*/  ISETP.GE.AND P5, PT, R20, R232, PT ;  /* 0x000000e81400720c */ /* 0x000fe20003fa6270 */
[----:B------:R-:W2:Y:S01]  /*1600*/  @!P1 LDC.64 R2, c[0x0][0x228] ;  /* 0x00008a00ff029b82 */ /* 0x000ea20000000a00 */
[----:B------:R-:W-:-:S02]  /*1610*/  LEA.HI R56, R0, R51, RZ, 0x5 ;  /* 0x0000003300387211 */ /* 0x000fc400078f28ff */
[----:B------:R-:W-:Y:S01]  /*1620*/  SHF.R.S32.HI R243, RZ, 0x1f, R242 ;  /* 0x0000001ffff37819 */ /* 0x000fe200000114f2 */
[----:B------:R-:W3:Y:S01]  /*1630*/  @!P4 S2R R21, SR_CgaCtaId ;  /* 0x000000000015c919 */ /* 0x000ee20000008800 */
[----:B------:R-:W-:Y:S02]  /*1640*/  @!P4 MOV R10, 0x400 ;  /* 0x00000400000ac802 */ /* 0x000fe40000000f00 */
[----:B------:R-:W-:Y:S01]  /*1650*/  SHF.R.S32.HI R90, RZ, 0x5, R56 ;  /* 0x00000005ff5a7819 */ /* 0x000fe20000011438 */
[----:B------:R-:W-:Y:S01]  /*1660*/  IMAD.WIDE R32, R33, 0x40, R242 ;  /* 0x0000004021207825 */ /* 0x000fe200078e02f2 */
[----:B------:R-:W-:Y:S02]  /*1670*/  LOP3.LUT R14, R14, 0xfffffff8, RZ, 0xc0, !PT ;  /* 0xfffffff80e0e7812 */ /* 0x000fe400078ec0ff */
[----:B------:R-:W-:Y:S02]  /*1680*/  LOP3.LUT R246, R56, 0xffffffe0, RZ, 0xc0, !PT ;  /* 0xffffffe038f67812 */ /* 0x000fe400078ec0ff */
[----:B------:R-:W-:-:S02]  /*1690*/  LEA R89, R90, R89, 0x4 ;  /* 0x000000595a597211 */ /* 0x000fc400078e20ff */
[----:B------:R-:W-:Y:S01]  /*16a0*/  IADD3 R246, -R246, R51, RZ ;  /* 0x00000033f6f67210 */ /* 0x000fe20007ffe1ff */
[----:B-1----:R-:W-:-:S04]  /*16b0*/  @P1 IMAD.WIDE.U32 R34, R236, R4, RZ ;  /* 0x00000004ec221225 */ /* 0x002fc800078e00ff */
[-C--:B--2---:R-:W-:Y:S02]  /*16c0*/  @!P1 IMAD R4, R23, R2.reuse, RZ ;  /* 0x0000000217049224 */ /* 0x084fe400078e02ff */
[----:B------:R-:W-:Y:S01]  /*16d0*/  @!P1 IMAD.WIDE.U32 R24, R11, R2, RZ ;  /* 0x000000020b189225 */ /* 0x000fe200078e00ff */
[C---:B------:R-:W-:Y:S02]  /*16e0*/  LOP3.LUT R2, R7.reuse, 0xfffffffc, RZ, 0xc0, !PT ;  /* 0xfffffffc07027812 */ /* 0x040fe400078ec0ff */
[----:B------:R-:W-:Y:S01]  /*16f0*/  LEA.HI R7, R7, R242, RZ, 0x1 ;  /* 0x000000f207077211 */ /* 0x000fe200078f08ff */
[----:B------:R-:W-:Y:S01]  /*1700*/  @!P1 IMAD R4, R11, R3, R4 ;  /* 0x000000030b049224 */ /* 0x000fe200078e0204 */
[----:B------:R-:W-:Y:S01]  /*1710*/  IADD3 R2, -R2, R51, RZ ;  /* 0x0000003302027210 */ /* 0x000fe20007ffe1ff */
[----:B------:R-:W-:Y:S01]  /*1720*/  @P1 IMAD R3, R236, R5, R35 ;  /* 0x00000005ec031224 */ /* 0x000fe200078e0223 */
[----:B------:R-:W-:Y:S01]  /*1730*/  LOP3.LUT R7, R7, 0x7fffffe, RZ, 0xc0, !PT ;  /* 0x07fffffe07077812 */ /* 0x000fe200078ec0ff */
[----:B------:R-:W-:Y:S01]  /*1740*/  IMAD.SHL.U32 R5, R12, 0x40, RZ ;  /* 0x000000400c057824 */ /* 0x000fe200078e00ff */
[----:B------:R-:W-:Y:S01]  /*1750*/  SHF.L.U32 R240, R2, 0x3, RZ ;  /* 0x0000000302f07819 */ /* 0x000fe200000006ff */
[----:B------:R-:W-:Y:S01]  /*1760*/  @!P1 IMAD.MOV.U32 R34, RZ, RZ, R24 ;  /* 0x000000ffff229224 */ /* 0x000fe200078e0018 */
[----:B------:R-:W-:-:S02]  /*1770*/  @!P1 IADD3 R3, R25, R4, RZ ;  /* 0x0000000419039210 */ /* 0x000fc40007ffe0ff */
[----:B------:R-:W-:Y:S01]  /*1780*/  IADD3 R22, P2, R240, R22, RZ ;  /* 0x00000016f0167210 */ /* 0x000fe20007f5e0ff */
[----:B------:R-:W1:Y:S01]  /*1790*/  @!P5 S2R R25, SR_CgaCtaId ;  /* 0x000000000019d919 */ /* 0x000e620000008800 */
[----:B------:R-:W-:Y:S02]  /*17a0*/  SHF.R.S32.HI R2, RZ, 0x1f, R240 ;  /* 0x0000001fff027819 */ /* 0x000fe400000114f0 */
[----:B---3--:R-:W-:Y:S02]  /*17b0*/  @!P4 LEA R21, R21, R10, 0x18 ;  /* 0x0000000a1515c211 */ /* 0x008fe400078ec0ff */
[----:B------:R-:W-:Y:S01]  /*17c0*/  IADD3.X R23, R2, R9, RZ, P2, !PT ;  /* 0x0000000902177210 */ /* 0x000fe200017fe4ff */
[----:B------:R-:W2:Y:S01]  /*17d0*/  @!P0 LDC.64 R10, c[0x0][0x240] ;  /* 0x00009000ff0a8b82 */ /* 0x000ea20000000a00 */
[----:B------:R-:W-:Y:S02]  /*17e0*/  LOP3.LUT R5, R5, 0xc0, RZ, 0xc0, !PT ;  /* 0x000000c005057812 */ /* 0x000fe400078ec0ff */
[----:B------:R-:W-:-:S02]  /*17f0*/  SHF.R.S32.HI R9, RZ, 0x1f, R6 ;  /* 0x0000001fff097819 */ /* 0x000fc40000011406 */
[----:B------:R-:W-:Y:S02]  /*1800*/  LOP3.LUT R4, R5, 0x18, R240, 0xf8, !PT ;  /* 0x0000001805047812 */ /* 0x000fe400078ef8f0 */
[C---:B------:R-:W-:Y:S01]  /*1810*/  IADD3 R34, P1, R240.reuse, R34, RZ ;  /* 0x00000022f0227210 */ /* 0x040fe20007f3e0ff */
[----:B------:R-:W-:Y:S01]  /*1820*/  IMAD R9, R9, UR4, RZ ;  /* 0x0000000409097c24 */ /* 0x000fe2000f8e02ff */
[----:B------:R-:W-:Y:S02]  /*1830*/  SHF.R.U32.HI R5, RZ, 0x3, R5 ;  /* 0x00000003ff057819 */ /* 0x000fe40000011605 */
[----:B------:R-:W-:Y:S01]  /*1840*/  IADD3 R30, P3, R240, R30, RZ ;  /* 0x0000001ef01e7210 */ /* 0x000fe20007f7e0ff */
[----:B------:R-:W-:Y:S01]  /*1850*/  IMAD.X R35, R2, 0x1, R3, P1 ;  /* 0x0000000102237824 */ /* 0x000fe200008e0603 */
[----:B------:R-:W-:Y:S01]  /*1860*/  LOP3.LUT R5, R4, R5, RZ, 0x3c, !PT ;  /* 0x0000000504057212 */ /* 0x000fe200078e3cff */
[----:B------:R-:W-:Y:S01]  /*1870*/  IMAD R4, R6, UR5, R9 ;  /* 0x0000000506047c24 */ /* 0x000fe2000f8e0209 */
[----:B------:R-:W-:Y:S01]  /*1880*/  IADD3.X R31, R2, R8, RZ, P3, !PT ;  /* 0x00000008021f7210 */ /* 0x000fe20001ffe4ff */
[----:B------:R-:W-:Y:S01]  /*1890*/  IMAD.WIDE.U32 R34, R6, UR4, R34 ;  /* 0x0000000406227c25 */ /* 0x000fe2000f8e0022 */
[----:B------:R-:W3:Y:S01]  /*18a0*/  @!P5 LDC.64 R2, c[0x0][0x240] ;  /* 0x00009000ff02db82 */ /* 0x000ee20000000a00 */
[----:B------:R-:W-:Y:S01]  /*18b0*/  IADD3 R7, R242, -R7, RZ ;  /* 0x80000007f2077210 */ /* 0x000fe20007ffe0ff */
[----:B------:R-:W-:Y:S01]  /*18c0*/  UMOV UR5, 0x400 ;  /* 0x0000040000057882 */ /* 0x000fe20000000000 */
[----:B------:R-:W-:Y:S01]  /*18d0*/  ISETP.GE.AND P3, PT, R20, R13, PT ;  /* 0x0000000d1400720c */ /* 0x000fe20003f66270 */
[----:B------:R-:W-:Y:S01]  /*18e0*/  @!P0 IMAD.MOV.U32 R36, RZ, RZ, R34 ;  /* 0x000000ffff248224 */ /* 0x000fe200078e0022 */
[----:B------:R-:W-:Y:S01]  /*18f0*/  LEA R16, R90, R7, 0x3 ;  /* 0x000000075a107211 */ /* 0x000fe200078e18ff */
[----:B------:R-:W-:Y:S01]  /*1900*/  IMAD.WIDE.U32 R58, R242, R54, R30 ;  /* 0x00000036f23a7225 */ /* 0x000fe200078e001e */
[----:B------:R-:W-:Y:S01]  /*1910*/  IADD3 R37, R35, R4, RZ ;  /* 0x0000000423257210 */ /* 0x000fe20007ffe0ff */
[----:B------:R-:W4:Y:S01]  /*1920*/  @!P0 LDC.64 R8, c[0x0][0x210] ;  /* 0x00008400ff088b82 */ /* 0x000f220000000a00 */
[----:B------:R-:W-:Y:S01]  /*1930*/  @!P5 MOV R24, 0x400 ;  /* 0x000004000018d802 */ /* 0x000fe20000000f00 */
[----:B------:R-:W-:Y:S01]  /*1940*/  IMAD.U32 R16, R16, 0x20, R5 ;  /* 0x0000002010107824 */ /* 0x000fe200078e0005 */
[----:B------:R-:W-:Y:S01]  /*1950*/  @!P5 IADD3 R27, P1, R32, 0x20, RZ ;  /* 0x00000020201bd810 */ /* 0x000fe20007f3e0ff */
[----:B--2---:R-:W-:Y:S01]  /*1960*/  @!P0 IMAD R28, R33, R10, RZ ;  /* 0x0000000a211c8224 */ /* 0x004fe200078e02ff */
[----:B-1----:R-:W-:-:S02]  /*1970*/  @!P5 LEA R25, R25, R24, 0x18 ;  /* 0x000000181919d211 */ /* 0x002fc400078ec0ff */
[----:B------:R-:W-:Y:S01]  /*1980*/  @!P5 IADD3.X R29, RZ, R33, RZ, P1, !PT ;  /* 0x00000021ff1dd210 */ /* 0x000fe20000ffe4ff */
[----:B------:R-:W1:Y:S01]  /*1990*/  @!P5 LDC.64 R6, c[0x0][0x210] ;  /* 0x00008400ff06db82 */ /* 0x000e620000000a00 */
[C---:B------:R-:W-:Y:S01]  /*19a0*/  @!P0 IMAD R11, R32.reuse, R11, R28 ;  /* 0x0000000b200b8224 */ /* 0x040fe200078e021c */
[----:B------:R-:W2:Y:S01]  /*19b0*/  @!P3 S2R R24, SR_CgaCtaId ;  /* 0x000000000018b919 */ /* 0x000ea20000008800 */
[----:B------:R-:W-:Y:S01]  /*19c0*/  @!P0 IMAD.WIDE.U32 R32, R32, R10, R36 ;  /* 0x0000000a20208225 */ /* 0x000fe200078e0024 */
[----:B------:R-:W-:Y:S02]  /*19d0*/  @!P5 MOV R35, R37 ;  /* 0x000000250023d202 */ /* 0x000fe40000000f00 */
[----:B------:R-:W-:Y:S01]  /*19e0*/  IADD3 R10, R242, 0x40, RZ ;  /* 0x00000040f20a7810 */ /* 0x000fe20007ffe0ff */
[----:B------:R-:W-:Y:S01]  /*19f0*/  @!P0 IMAD.IADD R11, R33, 0x1, R11 ;  /* 0x00000001210b8824 */ /* 0x000fe200078e020b */
[----:B------:R-:W2:Y:S01]  /*1a00*/  S2UR UR4, SR_CgaCtaId ;  /* 0x00000000000479c3 */ /* 0x000ea20000008800 */
[-C--:B---3--:R-:W-:Y:S01]  /*1a10*/  @!P5 IMAD R26, R29, R2.reuse, RZ ;  /* 0x000000021d1ad224 */ /* 0x088fe200078e02ff */
[----:B------:R-:W-:Y:S01]  /*1a20*/  @!P4 LEA R21, R16, R21, 0x1 ;  /* 0x000000151015c211 */ /* 0x000fe200078e08ff */
[----:B------:R-:W-:Y:S01]  /*1a30*/  @!P5 IMAD.WIDE.U32 R34, R27, R2, R34 ;  /* 0x000000021b22d225 */ /* 0x000fe200078e0022 */
[----:B------:R-:W-:-:S03]  /*1a40*/  SHF.L.U32 R12, R12, 0x3, RZ ;  /* 0x000000030c0c7819 */ /* 0x000fc600000006ff */
[----:B------:R-:W-:Y:S01]  /*1a50*/  @!P5 IMAD R26, R27, R3, R26 ;  /* 0x000000031b1ad224 */ /* 0x000fe200078e021a */
[----:B------:R-:W3:Y:S01]  /*1a60*/  @!P4 LDC.64 R4, c[0x0][0x218] ;  /* 0x00008600ff04cb82 */ /* 0x000ee20000000a00 */
[----:B----4-:R-:W-:Y:S01]  /*1a70*/  @!P0 LEA R8, P1, R32, R8, 0x1 ;  /* 0x0000000820088211 */ /* 0x010fe200078208ff */
[----:B------:R-:W-:Y:S02]  /*1a80*/  IMAD R28, R243, R54, RZ ;  /* 0x00000036f31c7224 */ /* 0x000fe400078e02ff */
[----:B------:R-:W-:Y:S01]  /*1a90*/  @!P5 IADD3 R26, R35, R26, RZ ;  /* 0x0000001a231ad210 */ /* 0x000fe20007ffe0ff */
[----:B------:R-:W-:Y:S01]  /*1aa0*/  IMAD.WIDE.U32 R36, R54, 0x40, RZ ;  /* 0x0000004036247825 */ /* 0x000fe200078e00ff */
[----:B------:R-:W-:Y:S02]  /*1ab0*/  @!P0 LEA.HI.X R9, R32, R9, R11, 0x1, P1 ;  /* 0x0000000920098211 */ /* 0x000fe400008f0c0b */
[----:B------:R-:W4:Y:S01]  /*1ac0*/  @!P3 LDC.64 R2, c[0x0][0x218] ;  /* 0x00008600ff02bb82 */ /* 0x000f220000000a00 */
[----:B------:R-:W-:Y:S01]  /*1ad0*/  ISETP.GE.AND P1, PT, R10, R13, PT ;  /* 0x0000000d0a00720c */ /* 0x000fe20003f26270 */
[----:B------:R-:W-:Y:S01]  /*1ae0*/  IMAD R28, R242, R55, R28 ;  /* 0x00000037f21c7224 */ /* 0x000fe200078e021c */
[----:B-1----:R-:W-:Y:S01]  /*1af0*/  @!P5 LEA R30, P2, R34, R6, 0x1 ;  /* 0x00000006221ed211 */ /* 0x002fe200078408ff */
[----:B------:R-:W-:Y:S01]  /*1b00*/  @!P5 IMAD R25, R16, 0x2, R25 ;  /* 0x000000021019d824 */ /* 0x000fe200078e0219 */
[----:B------:R-:W-:Y:S01]  /*1b10*/  @!P3 MOV R11, 0x400 ;  /* 0x00000400000bb802 */ /* 0x000fe20000000f00 */
[----:B------:R-:W-:Y:S01]  /*1b20*/  IMAD R29, R19, UR6, RZ ;  /* 0x00000006131d7c24 */ /* 0x000fe2000f8e02ff */
[----:B------:R-:W-:Y:S01]  /*1b30*/  @!P5 LEA.HI.X R31, R34, R7, R26, 0x1, P2 ;  /* 0x00000007221fd211 */ /* 0x000fe200010f0c1a */
[----:B--2---:R-:W-:Y:S01]  /*1b40*/  ULEA UR4, UR4, UR5, 0x18 ;  /* 0x0000000504047291 */ /* 0x004fe2000f8ec03f */
[----:B------:R-:W-:Y:S01]  /*1b50*/  IADD3 R53, R59, R28, RZ ;  /* 0x0000001c3b357210 */ /* 0x000fe20007ffe0ff */
[----:B------:R-:W-:Y:S01]  /*1b60*/  VIADD R28, R242, 0x60 ;  /* 0x00000060f21c7836 */ /* 0x000fe20000000000 */
[----:B------:R-:W-:-:S02]  /*1b70*/  @!P3 LEA R7, R24, R11, 0x18 ;  /* 0x0000000b1807b211 */ /* 0x000fc400078ec0ff */
[----:B------:R-:W-:Y:S01]  /*1b80*/  SHF.L.U32 R34, R55, 0x6, RZ ;  /* 0x0000000637227819 */ /* 0x000fe200000006ff */
[----:B------:R-:W1:Y:S01]  /*1b90*/  @!P1 S2R R27, SR_CgaCtaId ;  /* 0x00000000001b9919 */ /* 0x000e620000008800 */
[----:B------:R-:W-:Y:S02]  /*1ba0*/  LEA R239, R16, UR4, 0x1 ;  /* 0x0000000410ef7c11 */ /* 0x000fe4000f8e08ff */
[----:B---3--:R-:W-:Y:S02]  /*1bb0*/  @!P4 LEA R32, P2, R58, R4, 0x1 ;  /* 0x000000043a20c211 */ /* 0x008fe400078408ff */
[----:B------:R-:W-:Y:S01]  /*1bc0*/  IADD3 R24, R242, 0xa0, RZ ;  /* 0x000000a0f2187810 */ /* 0x000fe20007ffe0ff */
[----:B------:R-:W-:Y:S01]  /*1bd0*/  @!PT LDS RZ, [RZ] ;  /* 0x00000000fffff984 */ /* 0x000fe20000000800 */
[----:B------:R-:W-:Y:S01]  /*1be0*/  @!PT LDS RZ, [RZ] ;  /* 0x00000000fffff984 */ /* 0x000fe20000000800 */
[----:B------:R-:W-:Y:S01]  /*1bf0*/  @!PT LDS RZ, [RZ] ;  /* 0x00000000fffff984 */ /* 0x000fe20000000800 */
[----:B------:R2:W-:Y:S01]  /*1c00*/  @!P0 LDGSTS.E.BYPASS.LTC128B.128 [R239], desc[UR8][R8.64] ;  /* 0x0000000008ef8fae */ /* 0x0005e2000b901d48 */
[----:B------:R-:W-:Y:S02]  /*1c10*/  @!P4 LEA.HI.X R33, R58, R5, R53, 0x1, P2 ;  /* 0x000000053a21c211 */ /* 0x000fe400010f0c35 */
[----:B------:R-:W3:Y:S01]  /*1c20*/  @!P1 LDC.64 R4, c[0x0][0x218] ;  /* 0x00008600ff049b82 */ /* 0x000ee20000000a00 */
[----:B------:R-:W-:Y:S01]  /*1c30*/  @!P3 LEA R6, P0, R54, R58, 0x5 ;  /* 0x0000003a3606b211 */ /* 0x000fe200078028ff */
[----:B------:R1:W-:Y:S01]  /*1c40*/  @!P5 LDGSTS.E.BYPASS.LTC128B.128 [R25+0x800], desc[UR8][R30.64] ;  /* 0x008000001e19dfae */ /* 0x0003e2000b901d48 */
[----:B------:R-:W-:-:S02]  /*1c50*/  @!P3 LEA R7, R16, R7, 0x1 ;  /* 0x000000071007b211 */ /* 0x000fc400078e08ff */
[----:B------:R-:W-:Y:S01]  /*1c60*/  @!P3 LEA.HI.X R11, R54, R53, R55, 0x5, P0 ;  /* 0x00000035360bb211 */ /* 0x000fe200000f2c37 */
[----:B------:R1:W-:Y:S01]  /*1c70*/  @!P4 LDGSTS.E.BYPASS.LTC128B.128 [R21+0x1000], desc[UR8][R32.64] ;  /* 0x010000002015cfae */ /* 0x0003e2000b901d48 */
[----:B----4-:R-:W-:Y:S02]  /*1c80*/  @!P3 LEA R2, P0, R6, R2, 0x1 ;  /* 0x000000020602b211 */ /* 0x010fe400078008ff */
[----:B------:R-:W-:Y:S02]  /*1c90*/  ISETP.GE.AND P4, PT, R24, R13, PT ;  /* 0x0000000d1800720c */ /* 0x000fe40003f86270 */
[----:B------:R-:W-:Y:S02]  /*1ca0*/  @!P3 LEA.HI.X R3, R6, R3, R11, 0x1, P0 ;  /* 0x000000030603b211 */ /* 0x000fe400000f0c0b */
[----:B------:R-:W-:Y:S02]  /*1cb0*/  ISETP.GE.AND P0, PT, R28, R13, PT ;  /* 0x0000000d1c00720c */ /* 0x000fe40003f06270 */
[----:B------:R-:W-:Y:S01]  /*1cc0*/  @!P1 IADD3 R6, P2, R58, R36, RZ ;  /* 0x000000243a069210 */ /* 0x000fe20007f5e0ff */
[----:B------:R4:W-:Y:S01]  /*1cd0*/  @!P3 LDGSTS.E.BYPASS.LTC128B.128 [R7+0x1800], desc[UR8][R2.64] ;  /* 0x018000000207bfae */ /* 0x0009e2000b901d48 */
[----:B------:R-:W-:-:S02]  /*1ce0*/  IADD3 R26, R242, 0x80, RZ ;  /* 0x00000080f21a7810 */ /* 0x000fc40007ffe0ff */
[----:B------:R-:W-:Y:S02]  /*1cf0*/  @!P1 IADD3.X R34, R53, R37, R34, P2, !PT ;  /* 0x0000002535229210 */ /* 0x000fe400017fe422 */
[----:B------:R-:W-:Y:S01]  /*1d00*/  ISETP.GE.AND P5, PT, R26, R13, PT ;  /* 0x0000000d1a00720c */ /* 0x000fe20003fa6270 */
[----:B------:R-:W4:Y:S01]  /*1d10*/  @!P4 S2R R11, SR_CgaCtaId ;  /* 0x00000000000bc919 */ /* 0x000f220000008800 */
[----:B---3--:R-:W-:Y:S01]  /*1d20*/  @!P1 LEA R40, P2, R6, R4, 0x1 ;  /* 0x0000000406289211 */ /* 0x008fe200078408ff */
[----:B--2---:R-:W-:Y:S02]  /*1d30*/  VIADD R8, R242, 0xc0 ;  /* 0x000000c0f2087836 */ /* 0x004fe40000000000 */
[----:B------:R-:W-:Y:S02]  /*1d40*/  @!P0 MOV R52, R58 ;  /* 0x0000003a00348202 */ /* 0x000fe40000000f00 */
[----:B------:R-:W-:Y:S02]  /*1d50*/  @!P1 LEA.HI.X R41, R6, R5, R34, 0x1, P2 ;  /* 0x0000000506299211 */ /* 0x000fe400010f0c22 */
[----:B------:R-:W2:Y:S01]  /*1d60*/  @!P0 S2R R6, SR_CgaCtaId ;  /* 0x0000000000068919 */ /* 0x000ea20000008800 */
[----:B------:R-:W-:Y:S01]  /*1d70*/  ISETP.GE.AND P3, PT, R8, R13, PT ;  /* 0x0000000d0800720c */ /* 0x000fe20003f66270 */
[----:B------:R-:W3:Y:S01]  /*1d80*/  @!P0 LDC.64 R4, c[0x0][0x218] ;  /* 0x00008600ff048b82 */ /* 0x000ee20000000a00 */
[----:B-1----:R-:W-:Y:S01]  /*1d90*/  IADD3 R30, R242, 0xe0, RZ ;  /* 0x000000e0f21e7810 */ /* 0x002fe20007ffe0ff */
[----:B------:R-:W1:Y:S01]  /*1da0*/  @!P5 S2R R25, SR_CgaCtaId ;  /* 0x000000000019d919 */ /* 0x000e620000008800 */
[----:B------:R-:W-:-:S02]  /*1db0*/  @!P0 IMAD R32, R55, 0x60, RZ ;  /* 0x0000006037208824 */ /* 0x000fc400078e02ff */
[----:B------:R-:W-:Y:S01]  /*1dc0*/  ISETP.GE.AND P2, PT, R30, R13, PT ;  /* 0x0000000d1e00720c */ /* 0x000fe20003f46270 */
[----:B------:R-:W-:Y:S01]  /*1dd0*/  @!P0 IMAD.WIDE.U32 R34, R54, 0x60, R52 ;  /* 0x0000006036228825 */ /* 0x000fe200078e0034 */
[----:B------:R-:W-:Y:S02]  /*1de0*/  @!P4 MOV R52, R58 ;  /* 0x0000003a0034c202 */ /* 0x000fe40000000f00 */
[----:B----4-:R-:W-:-:S03]  /*1df0*/  @!P1 MOV R2, 0x400 ;  /* 0x0000040000029802 */ /* 0x010fc60000000f00 */
[----:B------:R-:W4:Y:S01]  /*1e00*/  @!P3 S2R R9, SR_CgaCtaId ;  /* 0x000000000009b919 */ /* 0x000f220000008800 */
[----:B------:R-:W-:Y:S02]  /*1e10*/  @!P0 MOV R7, 0x400 ;  /* 0x0000040000078802 */ /* 0x000fe40000000f00 */
[----:B------:R-:W-:Y:S02]  /*1e20*/  @!P1 LEA R27, R27, R2, 0x18 ;  /* 0x000000021b1b9211 */ /* 0x000fe400078ec0ff */
[----:B------:R-:W1:Y:S01]  /*1e30*/  @!P5 LDC.64 R2, c[0x0][0x218] ;  /* 0x00008600ff02db82 */ /* 0x000e620000000a00 */
[----:B------:R-:W1:Y:S01]  /*1e40*/  @!P2 S2R R21, SR_CgaCtaId ;  /* 0x000000000015a919 */ /* 0x000e620000008800 */
[----:B------:R-:W-:Y:S01]  /*1e50*/  @!P0 IADD3 R32, R35, R32, RZ ;  /* 0x0000002023208210 */ /* 0x000fe20007ffe0ff */
[----:B------:R-:W-:-:S05]  /*1e60*/  @!P1 IMAD R27, R16, 0x2, R27 ;  /* 0x00000002101b9824 */ /* 0x000fca00078e021b */
[----:B------:R1:W-:Y:S01]  /*1e70*/  @!P1 LDGSTS.E.BYPASS.LTC128B.128 [R27+0x2000], desc[UR8][R40.64] ;  /* 0x02000000281b9fae */ /* 0x0003e2000b901d48 */
[----:B---3--:R-:W-:Y:S02]  /*1e80*/  @!P0 LEA R36, P1, R34, R4, 0x1 ;  /* 0x0000000422248211 */ /* 0x008fe400078208ff */
[----:B------:R-:W-:Y:S02]  /*1e90*/  @!P3 MOV R4, 0x400 ;  /* 0x000004000004b802 */ /* 0x000fe40000000f00 */
[----:B--2---:R-:W-:Y:S02]  /*1ea0*/  @!P0 LEA R7, R6, R7, 0x18 ;  /* 0x0000000706078211 */ /* 0x004fe400078ec0ff */
[----:B------:R-:W-:Y:S02]  /*1eb0*/  @!P4 MOV R6, 0x400 ;  /* 0x000004000006c802 */ /* 0x000fe40000000f00 */
[----:B------:R-:W-:Y:S01]  /*1ec0*/  @!P0 LEA.HI.X R37, R34, R5, R32, 0x1, P1 ;  /* 0x0000000522258211 */ /* 0x000fe200008f0c20 */
[----:B------:R-:W-:Y:S01]  /*1ed0*/  @!P0 IMAD R31, R16, 0x2, R7 ;  /* 0x00000002101f8824 */ /* 0x000fe200078e0207 */
[----:B------:R-:W-:-:S02]  /*1ee0*/  @!P4 LEA R11, R11, R6, 0x18 ;  /* 0x000000060b0bc211 */ /* 0x000fc400078ec0ff */
[----:B------:R-:W2:Y:S01]  /*1ef0*/  @!P4 LDC.64 R6, c[0x0][0x218] ;  /* 0x00008600ff06cb82 */ /* 0x000ea20000000a00 */
[----:B------:R-:W-:Y:S01]  /*1f00*/  ISETP.GE.AND P1, PT, R20, R13, PT ;  /* 0x0000000d1400720c */ /* 0x000fe20003f26270 */
[----:B------:R3:W-:Y:S01]  /*1f10*/  @!P0 LDGSTS.E.BYPASS.LTC128B.128 [R31+0x2800], desc[UR8][R36.64] ;  /* 0x02800000241f8fae */ /* 0x0007e2000b901d48 */
[----:B------:R-:W-:Y:S02]  /*1f20*/  @!P5 MOV R20, 0x400 ;  /* 0x000004000014d802 */ /* 0x000fe40000000f00 */
[----:B------:R-:W-:Y:S02]  /*1f30*/  @!P4 LEA R11, R16, R11, 0x1 ;  /* 0x0000000b100bc211 */ /* 0x000fe400078e08ff */
[----:B----4-:R-:W-:Y:S02]  /*1f40*/  @!P3 LEA R9, R9, R4, 0x18 ;  /* 0x000000040909b211 */ /* 0x010fe400078ec0ff */
[----:B------:R-:W4:Y:S01]  /*1f50*/  @!P3 LDC.64 R4, c[0x0][0x218] ;  /* 0x00008600ff04bb82 */ /* 0x000f220000000a00 */
[----:B-1----:R-:W-:-:S02]  /*1f60*/  @!P5 LEA R25, R25, R20, 0x18 ;  /* 0x000000141919d211 */ /* 0x002fc400078ec0ff */
[----:B------:R-:W-:Y:S02]  /*1f70*/  @!P2 MOV R20, 0x400 ;  /* 0x000004000014a802 */ /* 0x000fe40000000f00 */
[----:B------:R-:W-:Y:S01]  /*1f80*/  @!P5 LEA R27, P0, R54, R58, 0x7 ;  /* 0x0000003a361bd211 */ /* 0x000fe200078038ff */
[----:B------:R-:W-:Y:S01]  /*1f90*/  IMAD.WIDE.U32 R40, R18, UR6, R22 ;  /* 0x0000000612287c25 */ /* 0x000fe2000f8e0016 */
[----:B------:R-:W-:Y:S02]  /*1fa0*/  @!P2 LEA R19, R21, R20, 0x18 ;  /* 0x000000141513a211 */ /* 0x000fe400078ec0ff */
[----:B------:R-:W-:Y:S01]  /*1fb0*/  @!P5 LEA.HI.X R32, R54, R53, R55, 0x7, P0 ;  /* 0x000000353620d211 */ /* 0x000fe200000f3c37 */
[----:B------:R-:W-:Y:S01]  /*1fc0*/  @!P4 IMAD R22, R55, 0xa0, RZ ;  /* 0x000000a03716c824 */ /* 0x000fe200078e02ff */
[----:B------:R-:W-:Y:S01]  /*1fd0*/  @!P5 LEA R34, P0, R27, R2, 0x1 ;  /* 0x000000021b22d211 */ /* 0x000fe200078008ff */
[----:B------:R-:W-:Y:S01]  /*1fe0*/  IMAD R20, R18, UR7, R29 ;  /* 0x0000000712147c24 */ /* 0x000fe2000f8e021d */
[----:B------:R-:W-:Y:S01]  /*1ff0*/  @!P5 LEA R25, R16, R25, 0x1 ;  /* 0x000000191019d211 */ /* 0x000fe200078e08ff */
[----:B------:R-:W-:Y:S01]  /*2000*/  @!P3 IMAD R18, R55, 0xc0, RZ ;  /* 0x000000c03712b824 */ /* 0x000fe200078e02ff */
[----:B------:R-:W-:Y:S01]  /*2010*/  @!P5 LEA.HI.X R35, R27, R3, R32, 0x1, P0 ;  /* 0x000000031b23d211 */ /* 0x000fe200000f0c20 */
[----:B------:R-:W-:Y:S01]  /*2020*/  @!P4 IMAD.WIDE.U32 R32, R54, 0xa0, R52 ;  /* 0x000000a03620c825 */ /* 0x000fe200078e0034 */
[----:B------:R-:W1:Y:S01]  /*2030*/  @!P2 LDC.64 R2, c[0x0][0x218] ;  /* 0x00008600ff02ab82 */ /* 0x000e620000000a00 */
[----:B------:R-:W-:Y:S01]  /*2040*/  @!P3 LEA R9, R16, R9, 0x1 ;  /* 0x000000091009b211 */ /* 0x000fe200078e08ff */
[----:B------:R-:W-:Y:S01]  /*2050*/  ULDC.64 UR6, c[0x0][0x220] ;  /* 0x0000880000067ab9 */ /* 0x000fe20000000a00 */
[----:B------:R-:W-:Y:S01]  /*2060*/  @!P3 IMAD.MOV.U32 R52, RZ, RZ, R58 ;  /* 0x000000ffff34b224 */ /* 0x000fe200078e003a */
[----:B------:R-:W-:Y:S01]  /*2070*/  @!P4 IADD3 R22, R33, R22, RZ ;  /* 0x000000162116c210 */ /* 0x000fe20007ffe0ff */
[----:B------:R-:W-:Y:S01]  /*2080*/  @!P5 LDGSTS.E.BYPASS.LTC128B.128 [R25+0x3000], desc[UR8][R34.64] ;  /* 0x030000002219dfae */ /* 0x000fe2000b901d48 */
[----:B--2---:R-:W-:Y:S01]  /*2090*/  @!P4 LEA R6, P0, R32, R6, 0x1 ;  /* 0x000000062006c211 */ /* 0x004fe200078008ff */
[----:B------:R-:W-:Y:S01]  /*20a0*/  @!P3 IMAD.WIDE.U32 R42, R54, 0xc0, R52 ;  /* 0x000000c0362ab825 */ /* 0x000fe200078e0034 */
[----:B------:R-:W-:Y:S01]  /*20b0*/  @!P2 LEA R19, R16, R19, 0x1 ;  /* 0x000000131013a211 */ /* 0x000fe200078e08ff */
[----:B---3--:R-:W2:Y:S01]  /*20c0*/  LDC.64 R36, c[0x0][0x250] ;  /* 0x00009400ff247b82 */ /* 0x008ea20000000a00 */
[----:B------:R-:W-:Y:S01]  /*20d0*/  @!P4 LEA.HI.X R7, R32, R7, R22, 0x1, P0 ;  /* 0x000000072007c211 */ /* 0x000fe200000f0c16 */
[----:B------:R-:W-:Y:S01]  /*20e0*/  @!P2 IMAD.MOV.U32 R52, RZ, RZ, R58 ;  /* 0x000000ffff34a224 */ /* 0x000fe200078e003a */
[----:B----4-:R-:W-:Y:S01]  /*20f0*/  @!P3 LEA R32, P0, R42, R4, 0x1 ;  /* 0x000000042a20b211 */ /* 0x010fe200078008ff */
[----:B------:R-:W-:Y:S01]  /*2100*/  @!P2 IMAD R4, R55, 0xe0, RZ ;  /* 0x000000e03704a824 */ /* 0x000fe200078e02ff */
[----:B------:R-:W-:Y:S01]  /*2110*/  @!P3 IADD3 R18, R43, R18, RZ ;  /* 0x000000122b12b210 */ /* 0x000fe20007ffe0ff */
[----:B------:R-:W-:Y:S01]  /*2120*/  @!P2 IMAD.WIDE.U32 R22, R54, 0xe0, R52 ;  /* 0x000000e03616a825 */ /* 0x000fe200078e0034 */
[----:B------:R-:W-:Y:S01]  /*2130*/  @!P4 LDGSTS.E.BYPASS.LTC128B.128 [R11+0x3800], desc[UR8][R6.64] ;  /* 0x03800000060bcfae */ /* 0x000fe2000b901d48 */
[----:B------:R-:W-:-:S02]  /*2140*/  IADD3 R17, P5, R242, R17, RZ ;  /* 0x00000011f2117210 */ /* 0x000fc40007fbe0ff */
[----:B------:R-:W-:Y:S01]  /*2150*/  @!P3 LEA.HI.X R33, R42, R5, R18, 0x1, P0 ;  /* 0x000000052a21b211 */ /* 0x000fe200000f0c12 */
[----:B------:R-:W-:Y:S01]  /*2160*/  @!P2 IMAD.IADD R4, R23, 0x1, R4 ;  /* 0x000000011704a824 */ /* 0x000fe200078e0204 */
[----:B------:R-:W-:Y:S01]  /*2170*/  IADD3 R41, R41, R20, RZ ;  /* 0x0000001429297210 */ /* 0x000fe20007ffe0ff */
[----:B------:R-:W-:Y:S01]  /*2180*/  IMAD.X R15, R243, 0x1, R15, P5 ;  /* 0x00000001f30f7824 */ /* 0x000fe200028e060f */
[-C--:B------:R-:W-:Y:S01]  /*2190*/  ISETP.GE.AND P5, PT, R28, R13.reuse, PT ;  /* 0x0000000d1c00720c */ /* 0x080fe20003fa6270 */
[----:B------:R-:W-:Y:S01]  /*21a0*/  @!P3 LDGSTS.E.BYPASS.LTC128B.128 [R9+0x4000], desc[UR8][R32.64] ;  /* 0x040000002009bfae */ /* 0x000fe2000b901d48 */
[----:B-1----:R-:W-:Y:S02]  /*21b0*/  @!P2 LEA R2, P0, R22, R2, 0x1 ;  /* 0x000000021602a211 */ /* 0x002fe400078008ff */
[----:B------:R-:W-:Y:S02]  /*21c0*/  ISETP.GE.AND P3, PT, R242, R13, PT ;  /* 0x0000000df200720c */ /* 0x000fe40003f66270 */
[----:B------:R-:W-:-:S02]  /*21d0*/  @!P2 LEA.HI.X R3, R22, R3, R4, 0x1, P0 ;  /* 0x000000031603a211 */ /* 0x000fc400000f0c04 */
[----:B------:R-:W-:Y:S01]  /*21e0*/  ISETP.GE.AND P4, PT, R26, R13, PT ;  /* 0x0000000d1a00720c */ /* 0x000fe20003f86270 */
[-C--:B--2---:R-:W-:Y:S02]  /*21f0*/  IMAD R4, R15, R36.reuse, RZ ;  /* 0x000000240f047224 */ /* 0x084fe400078e02ff */
[----:B------:R1:W-:Y:S01]  /*2200*/  @!P2 LDGSTS.E.BYPASS.LTC128B.128 [R19+0x4800], desc[UR8][R2.64] ;  /* 0x048000000213afae */ /* 0x0003e2000b901d48 */
[C---:B------:R-:W-:Y:S01]  /*2210*/  IMAD.WIDE.U32 R40, R17.reuse, R36, R40 ;  /* 0x0000002411287225 */ /* 0x040fe200078e0028 */
[----:B------:R-:W-:Y:S02]  /*2220*/  SHF.L.U32 R5, R36, 0x5, RZ ;  /* 0x0000000524057819 */ /* 0x000fe400000006ff */
[----:B------:R-:W0:Y:S01]  /*2230*/  LDGDEPBAR ;  /* 0x00000000000079af */ /* 0x000e220000000000 */
[----:B------:R-:W-:Y:S01]  /*2240*/  IMAD R4, R17, R37, R4 ;  /* 0x0000002511047224 */ /* 0x000fe200078e0204 */
[----:B------:R-:W-:-:S04]  /*2250*/  LEA R234, P0, R40, UR6, 0x1 ;  /* 0x0000000628ea7c11 */ /* 0x000fc8000f8008ff */
[----:B------:R-:W-:Y:S02]  /*2260*/  IADD3 R4, R41, R4, RZ ;  /* 0x0000000429047210 */ /* 0x000fe40007ffe0ff */
[----:B------:R-:W-:Y:S02]  /*2270*/  @!P1 LEA R16, P2, R5, R234, 0x1 ;  /* 0x000000ea05109211 */ /* 0x000fe400078408ff */
[----:B------:R-:W-:Y:S02]  /*2280*/  LEA.HI.X R233, R40, UR7, R4, 0x1, P0 ;  /* 0x0000000728e97c11 */ /* 0x000fe400080f0c04 */
[----:B------:R-:W-:Y:S02]  /*2290*/  ISETP.GE.AND P0, PT, R10, R13, PT ;  /* 0x0000000d0a00720c */ /* 0x000fe40003f06270 */
[----:B------:R-:W-:Y:S01]  /*22a0*/  SHF.L.U64.HI R4, R36, 0x5, R37 ;  /* 0x0000000524047819 */ /* 0x000fe20000010225 */
[----:B------:R-:W-:-:S03]  /*22b0*/  @!P3 IMAD.MOV.U32 R235, RZ, RZ, R233 ;  /* 0x000000ffffebb224 */ /* 0x000fc600078e00e9 */
[----:B------:R-:W-:Y:S02]  /*22c0*/  @!P1 LEA.HI.X R17, R5, R233, R4, 0x1, P2 ;  /* 0x000000e905119211 */ /* 0x000fe400010f0c04 */
[----:B------:R-:W-:Y:S02]  /*22d0*/  ISETP.GE.AND P2, PT, R8, R13, PT ;  /* 0x0000000d0800720c */ /* 0x000fe40003f46270 */
[----:B-1----:R-:W-:Y:S01]  /*22e0*/  IADD3 R3, -R14, R51, RZ ;  /* 0x000000330e037210 */ /* 0x002fe20007ffe1ff */
[----:B------:R-:W-:-:S04]  /*22f0*/  DEPBAR.LE SB0, 0x0 ;  /* 0x000080000000791a */ /* 0x000fc80000000000 */
[----:B------:R-:W-:Y:S01]  /*2300*/  BAR.SYNC.DEFER_BLOCKING 0x0 ;  /* 0x0000000000007b1d */ /* 0x000fe20000010000 */
[----:B------:R-:W-:Y:S02]  /*2310*/  LEA.HI R2, R0, R51, RZ, 0x4 ;  /* 0x0000003300027211 */ /* 0x000fe400078f20ff */
[----:B------:R-:W-:Y:S02]  /*2320*/  LEA.HI R6, R3, R3, RZ, 0x1 ;  /* 0x0000000303067211 */ /* 0x000fe400078f08ff */
[----:B------:R-:W-:Y:S02]  /*2330*/  LOP3.LUT R88, R2, 0xfffffff0, RZ, 0xc0, !PT ;  /* 0xfffffff002587812 */ /* 0x000fe400078ec0ff */
[----:B------:R-:W-:Y:S02]  /*2340*/  SHF.R.S32.HI R0, RZ, 0x1, R6 ;  /* 0x00000001ff007819 */ /* 0x000fe40000011406 */
[----:B------:R-:W-:Y:S02]  /*2350*/  IADD3 R88, -R88, R51, RZ ;  /* 0x0000003358587210 */ /* 0x000fe40007ffe1ff */
[----:B------:R-:W-:Y:S01]  /*2360*/  SHF.R.S32.HI R9, RZ, 0x4, R2 ;  /* 0x00000004ff097819 */ /* 0x000fe20000011402 */
[----:B------:R-:W-:Y:S01]  /*2370*/  IMAD.SHL.U32 R10, R0, 0x40, RZ ;  /* 0x00000040000a7824 */ /* 0x000fe200078e00ff */
[----:B------:R-:W-:-:S02]  /*2380*/  LEA.HI R7, R88, R88, RZ, 0x1 ;  /* 0x0000005858077211 */ /* 0x000fc400078f08ff */
[----:B------:R-:W-:Y:S02]  /*2390*/  LEA.HI R2, R2, R9, RZ, 0x1 ;  /* 0x0000000902027211 */ /* 0x000fe400078f08ff */
[--C-:B------:R-:W-:Y:S02]  /*23a0*/  SHF.R.S32.HI R11, RZ, 0x1, R7.reuse ;  /* 0x00000001ff0b7819 */ /* 0x100fe40000011407 */
[----:B------:R-:W-:Y:S02]  /*23b0*/  SHF.R.S32.HI R8, RZ, 0x1f, R7 ;  /* 0x0000001fff087819 */ /* 0x000fe40000011407 */
[----:B------:R-:W-:Y:S02]  /*23c0*/  LOP3.LUT R6, R6, 0x7fffffe, RZ, 0xc0, !PT ;  /* 0x07fffffe06067812 */ /* 0x000fe400078ec0ff */
[----:B------:R-:W-:Y:S01]  /*23d0*/  LEA.HI R8, R8, R11, RZ, 0x2 ;  /* 0x0000000b08087211 */ /* 0x000fe200078f10ff */
[----:B------:R-:W-:Y:S01]  /*23e0*/  @P3 STS [R239+0x5000], RZ ;  /* 0x005000ffef003388 */ /* 0x000fe20000000800 */
[----:B------:R-:W-:Y:S01]  /*23f0*/  IADD3 R229, R3, -R6, RZ ;  /* 0x8000000603e57210 */ /* 0x000fe20007ffe0ff */
[----:B------:R-:W-:Y:S01]  /*2400*/  @!P5 IMAD R3, R37, 0xc0, RZ ;  /* 0x000000c02503d824 */ /* 0x000fe200078e02ff */
[----:B------:R-:W-:Y:S01]  /*2410*/  LOP3.LUT R7, R7, 0x7fffffe, RZ, 0xc0, !PT ;  /* 0x07fffffe07077812 */ /* 0x000fe200078ec0ff */
[----:B------:R-:W-:Y:S04]  /*2420*/  @P3 STS [R239+0x5004], RZ ;  /* 0x005004ffef003388 */ /* 0x000fe80000000800 */
        /* <DEDUP_REMOVED lines=10> */
[----:B------:R-:W-:Y:S01]  /*24d0*/  @!P1 LDGSTS.E.BYPASS.LTC128B.128 [R239+0x5800], desc[UR8][R16.64] ;  /* 0x0580000010ef9fae */ /* 0x000fe2000b901d48 */
[----:B------:R-:W-:-:S03]  /*24e0*/  @!P0 LEA R4, P1, R36, R234, 0x7 ;  /* 0x000000ea24048211 */ /* 0x000fc600078238ff */
[----:B------:R-:W-:Y:S01]  /*24f0*/  @P0 STS.128 [R239+0x6000], RZ ;  /* 0x006000ffef000388 */ /* 0x000fe20000000c00 */
[----:B------:R-:W-:Y:S02]  /*2500*/  @!P0 LEA.HI.X R5, R36, R233, R37, 0x7, P1 ;  /* 0x000000e924058211 */ /* 0x000fe400008f3c25 */
[----:B------:R-:W-:Y:S02]  /*2510*/  ISETP.GE.AND P1, PT, R30, R13, PT ;  /* 0x0000000d1e00720c */ /* 0x000fe40003f26270 */
[----:B------:R-:W-:Y:S01]  /*2520*/  LOP3.LUT R13, R10, 0xc0, RZ, 0xc0, !PT ;  /* 0x000000c00a0d7812 */ /* 0x000fe200078ec0ff */
[----:B------:R-:W-:Y:S01]  /*2530*/  @!PT LDS RZ, [RZ] ;  /* 0x00000000fffff984 */ /* 0x000fe20000000800 */
[----:B------:R-:W-:Y:S01]  /*2540*/  @!PT LDS RZ, [RZ] ;  /* 0x00000000fffff984 */ /* 0x000fe20000000800 */
[----:B------:R-:W-:Y:S01]  /*2550*/  @!PT LDS RZ, [RZ] ;  /* 0x00000000fffff984 */ /* 0x000fe20000000800 */
[----:B------:R2:W-:Y:S01]  /*2560*/  @!P0 LDGSTS.E.BYPASS.LTC128B.128 [R239+0x6000], desc[UR8][R4.64] ;  /* 0x0600000004ef8fae */ /* 0x0005e2000b901d48 */
[----:B------:R-:W-:Y:S02]  /*2570*/  LOP3.LUT R10, R2, 0xfffffffe, RZ, 0xc0, !PT ;  /* 0xfffffffe020a7812 */ /* 0x000fe400078ec0ff */
[----:B------:R-:W-:Y:S01]  /*2580*/  LOP3.LUT R2, R8, 0xfffffffc, RZ, 0xc0, !PT ;  /* 0xfffffffc08027812 */ /* 0x000fe200078ec0ff */
[----:B------:R-:W-:Y:S01]  /*2590*/  @P5 STS.128 [R239+0x6800], RZ ;  /* 0x006800ffef005388 */ /* 0x000fe20000000c00 */
[----:B------:R-:W-:Y:S01]  /*25a0*/  LOP3.LUT R8, R13, 0x8, R12, 0xf8, !PT ;  /* 0x000000080d087812 */ /* 0x000fe200078ef80c */
[----:B------:R-:W-:Y:S01]  /*25b0*/  IMAD.IADD R10, R9, 0x1, -R10 ;  /* 0x00000001090a7824 */ /* 0x000fe200078e0a0a */
[----:B------:R-:W-:-:S02]  /*25c0*/  IADD3 R2, R11, -R2, RZ ;  /* 0x800000020b027210 */ /* 0x000fc40007ffe0ff */
[-C--:B-1----:R-:W-:Y:S01]  /*25d0*/  @!P5 MOV R235, R233.reuse ;  /* 0x000000e900ebd202 */ /* 0x082fe20000000f00 */
[C---:B------:R-:W-:Y:S01]  /*25e0*/  IMAD R229, R10.reuse, 0x8, R229 ;  /* 0x000000080ae57824 */ /* 0x040fe200078e02e5 */
[----:B------:R-:W-:Y:S02]  /*25f0*/  SHF.L.U32 R6, R10, 0x3, RZ ;  /* 0x000000030a067819 */ /* 0x000fe400000006ff */
[----:B------:R-:W-:Y:S01]  /*2600*/  SHF.R.S32.HI R9, RZ, 0x1f, R88 ;  /* 0x0000001fff097819 */ /* 0x000fe20000011458 */
[----:B------:R-:W-:Y:S01]  /*2610*/  @!P5 IMAD.WIDE.U32 R10, R36, 0xc0, R234 ;  /* 0x000000c0240ad825 */ /* 0x000fe200078e00ea */
[----:B------:R-:W-:Y:S02]  /*2620*/  SHF.L.U32 R81, R2, 0x6, RZ ;  /* 0x0000000602517819 */ /* 0x000fe400000006ff */
[----:B------:R-:W-:Y:S01]  /*2630*/  @!P2 MOV R235, R233 ;  /* 0x000000e900eba202 */ /* 0x000fe20000000f00 */
[----:B------:R-:W-:Y:S01]  /*2640*/  @!P5 IMAD.IADD R11, R11, 0x1, R3 ;  /* 0x000000010b0bd824 */ /* 0x000fe200078e0203 */
[----:B------:R-:W-:-:S02]  /*2650*/  LEA.HI R3, R9, R88, RZ, 0x3 ;  /* 0x0000005809037211 */ /* 0x000fc400078f18ff */
[----:B------:R-:W-:Y:S01]  /*2660*/  LOP3.LUT R81, R81, 0xc0, RZ, 0xc0, !PT ;  /* 0x000000c051517812 */ /* 0x000fe200078ec0ff */
[----:B------:R-:W-:Y:S01]  /*2670*/  @!P2 IMAD.WIDE.U32 R14, R36, 0x180, R234 ;  /* 0x00000180240ea825 */ /* 0x000fe200078e00ea */
[----:B------:R-:W-:Y:S01]  /*2680*/  SHF.R.U32.HI R13, RZ, 0x3, R13 ;  /* 0x00000003ff0d7819 */ /* 0x000fe2000001160d */
[----:B------:R-:W-:Y:S01]  /*2690*/  @!PT LDS RZ, [RZ] ;  /* 0x00000000fffff984 */ /* 0x000fe20000000800 */
[----:B------:R-:W-:Y:S01]  /*26a0*/  @!PT LDS RZ, [RZ] ;  /* 0x00000000fffff984 */ /* 0x000fe20000000800 */
[----:B------:R-:W-:Y:S01]  /*26b0*/  @!PT LDS RZ, [RZ] ;  /* 0x00000000fffff984 */ /* 0x000fe20000000800 */
[----:B------:R-:W-:Y:S01]  /*26c0*/  @!P5 LDGSTS.E.BYPASS.LTC128B.128 [R239+0x6800], desc[UR8][R10.64] ;  /* 0x068000000aefdfae */ /* 0x000fe2000b901d48 */
[----:B------:R-:W-:Y:S01]  /*26d0*/  LOP3.LUT R6, R81, 0x8, R6, 0xf8, !PT ;  /* 0x0000000851067812 */ /* 0x000fe200078ef806 */
[----:B------:R-:W-:Y:S01]  /*26e0*/  IMAD.SHL.U32 R3, R3, 0x20, RZ ;  /* 0x0000002003037824 */ /* 0x000fe200078e00ff */
[----:B------:R-:W-:Y:S01]  /*26f0*/  SHF.R.U32.HI R81, RZ, 0x3, R81 ;  /* 0x00000003ff517819 */ /* 0x000fe20000011651 */
[----:B--2---:R-:W-:Y:S01]  /*2700*/  @!P3 IMAD.MOV.U32 R4, RZ, RZ, R234 ;  /* 0x000000ffff04b224 */ /* 0x004fe200078e00ea */
[----:B------:R-:W-:Y:S01]  /*2710*/  @!P1 MOV R235, R233 ;  /* 0x000000e900eb9202 */ /* 0x000fe20000000f00 */
[----:B------:R-:W-:Y:S01]  /*2720*/  @P4 STS.128 [R239+0x7000], RZ ;  /* 0x007000ffef004388 */ /* 0x000fe20000000c00 */
[----:B------:R-:W-:-:S02]  /*2730*/  LOP3.LUT R83, R3, 0xffffff00, RZ, 0xc0, !PT ;  /* 0xffffff0003537812 */ /* 0x000fc400078ec0ff */
[----:B------:R-:W-:Y:S01]  /*2740*/  LOP3.LUT R8, R8, R13, RZ, 0x3c, !PT ;  /* 0x0000000d08087212 */ /* 0x000fe200078e3cff */
[----:B------:R-:W-:Y:S01]  /*2750*/  @!P1 IMAD.WIDE.U32 R12, R36, 0x1c0, R234 ;  /* 0x000001c0240c9825 */ /* 0x000fe200078e00ea */
[----:B------:R-:W-:Y:S02]  /*2760*/  LOP3.LUT R81, R6, R81, RZ, 0x3c, !PT ;  /* 0x0000005106517212 */ /* 0x000fe400078e3cff */
[----:B------:R-:W-:Y:S01]  /*2770*/  @!P3 MOV R5, R233 ;  /* 0x000000e90005b202 */ /* 0x000fe20000000f00 */
[C---:B------:R-:W-:Y:S01]  /*2780*/  @!P1 IMAD R6, R37.reuse, 0x1c0, RZ ;  /* 0x000001c025069824 */ /* 0x040fe200078e02ff */
[----:B------:R-:W-:Y:S01]  /*2790*/  IADD3 R88, R88, -R7, RZ ;  /* 0x8000000758587210 */ /* 0x000fe20007ffe0ff */
[----:B------:R-:W-:Y:S01]  /*27a0*/  @!P2 IMAD R7, R37, 0x180, RZ ;  /* 0x000001802507a824 */ /* 0x000fe200078e02ff */
[----:B------:R-:W-:Y:S01]  /*27b0*/  LEA R3, R90, R83, 0x9 ;  /* 0x000000535a037211 */ /* 0x000fe200078e48ff */
[----:B------:R-:W-:Y:S01]  /*27c0*/  @!P3 IMAD.WIDE.U32 R18, R36, 0x140, R4 ;  /* 0x000001402412b825 */ /* 0x000fe200078e0004 */
[----:B------:R-:W-:-:S02]  /*27d0*/  LEA R229, R229, R8, 0x5 ;  /* 0x00000008e5e57211 */ /* 0x000fc400078e28ff */
[----:B------:R-:W-:Y:S01]  /*27e0*/  @!P4 LEA R16, P0, R36, R234, 0x8 ;  /* 0x000000ea2410c211 */ /* 0x000fe200078040ff */
[----:B------:R-:W-:Y:S01]  /*27f0*/  @!P3 IMAD R8, R37, 0x140, RZ ;  /* 0x000001402508b824 */ /* 0x000fe200078e02ff */
[----:B------:R-:W-:Y:S01]  /*2800*/  @!P1 IADD3 R13, R13, R6, RZ ;  /* 0x000000060d0d9210 */ /* 0x000fe20007ffe0ff */
[----:B------:R-:W-:Y:S01]  /*2810*/  @!P2 IMAD.IADD R5, R15, 0x1, R7 ;  /* 0x000000010f05a824 */ /* 0x000fe200078e0207 */
[----:B------:R-:W-:Y:S01]  /*2820*/  LEA R6, R88, R3, 0x5 ;  /* 0x0000000358067211 */ /* 0x000fe200078e28ff */
[----:B------:R-:W-:Y:S01]  /*2830*/  @!P2 IMAD.MOV.U32 R4, RZ, RZ, R14 ;  /* 0x000000ffff04a224 */ /* 0x000fe200078e000e */
[----:B------:R-:W-:Y:S01]  /*2840*/  @!P4 LEA.HI.X R17, R36, R233, R37, 0x8, P0 ;  /* 0x000000e92411c211 */ /* 0x000fe200000f4425 */
[----:B------:R-:W-:Y:S01]  /*2850*/  IMAD R150, R88, 0x20, R83 ;  /* 0x0000002058967824 */ /* 0x000fe200078e0253 */
[----:B------:R-:W-:Y:S01]  /*2860*/  @!P3 IADD3 R9, R19, R8, RZ ;  /* 0x000000081309b210 */ /* 0x000fe20007ffe0ff */
[----:B------:R-:W-:Y:S01]  /*2870*/  IMAD.IADD R231, R81, 0x1, R6 ;  /* 0x0000000151e77824 */ /* 0x000fe200078e0206 */
[----:B------:R-:W-:Y:S01]  /*2880*/  @!P3 MOV R8, R18 ;  /* 0x000000120008b202 */ /* 0x000fe20000000f00 */
[----:B------:R-:W-:Y:S01]  /*2890*/  @!PT LDS RZ, [RZ] ;  /* 0x00000000fffff984 */ /* 0x000fe20000000800 */
[----:B------:R-:W-:Y:S01]  /*28a0*/  @!PT LDS RZ, [RZ] ;  /* 0x00000000fffff984 */ /* 0x000fe20000000800 */
[----:B------:R-:W-:Y:S01]  /*28b0*/  @!PT LDS RZ, [RZ] ;  /* 0x00000000fffff984 */ /* 0x000fe20000000800 */
[----:B------:R1:W-:Y:S01]  /*28c0*/  @!P4 LDGSTS.E.BYPASS.LTC128B.128 [R239+0x7000], desc[UR8][R16.64] ;  /* 0x0700000010efcfae */ /* 0x0003e2000b901d48 */
[----:B------:R-:W-:-:S02]  /*28d0*/  LEA R229, R229, UR4, 0x1 ;  /* 0x00000004e5e57c11 */ /* 0x000fc4000f8e08ff */
[----:B------:R-:W-:Y:S01]  /*28e0*/  LEA R231, R231, UR4, 0x1 ;  /* 0x00000004e7e77c11 */ /* 0x000fe2000f8e08ff */
[----:B------:R-:W-:Y:S01]  /*28f0*/  @P3 STS.128 [R239+0x7800], RZ ;  /* 0x007800ffef003388 */ /* 0x000fe20000000c00 */
[----:B------:R-:W-:Y:S01]  /*2900*/  LOP3.LUT P0, RZ, R0, 0x2, RZ, 0xc0, !PT ;  /* 0x0000000200ff7812 */ /* 0x000fe2000780c0ff */
[----:B------:R-:W-:Y:S01]  /*2910*/  VIADD R228, R229, 0x1000 ;  /* 0x00001000e5e47836 */ /* 0x000fe20000000000 */
[----:B------:R-:W-:Y:S01]  /*2920*/  IADD3 R150, R81, R150, RZ ;  /* 0x0000009651967210 */ /* 0x000fe20007ffe0ff */
        /* <DEDUP_REMOVED lines=14> */
[----:B------:R-:W-:-:S02]  /*2a10*/  LOP3.LUT P1, RZ, R2, 0x2, RZ, 0xc0, !PT ;  /* 0x0000000202ff7812 */ /* 0x000fc4000782c0ff */
[----:B------:R-:W-:Y:S01]  /*2a20*/  MOV R2, 0x10 ;  /* 0x0000001000027802 */ /* 0x000fe20000000f00 */
[----:B------:R-:W-:Y:S03]  /*2a30*/  LDSM.16.M88.4 R28, [R231] ;  /* 0x00000000e71c783b */ /* 0x000fe60000000200 */
[C---:B------:R-:W-:Y:S01]  /*2a40*/  SEL R0, R2.reuse, 0xfffffff0, !P0 ;  /* 0xfffffff002007807 */ /* 0x040fe20004000000 */
[----:B-1----:R-:W1:Y:S01]  /*2a50*/  LDSM.16.M88.4 R16, [R229+0x1000] ;  /* 0x00100000e510783b */ /* 0x002e620000000200 */
[----:B------:R-:W-:Y:S02]  /*2a60*/  SEL R3, R2, 0xfffffff0, !P1 ;  /* 0xfffffff002037807 */ /* 0x000fe40004800000 */
[----:B------:R-:W-:Y:S01]  /*2a70*/  ISETP.GT.AND P1, PT, R38, 0x1, PT ;  /* 0x000000012600780c */ /* 0x000fe20003f24270 */
[----:B------:R-:W3:Y:S01]  /*2a80*/  LDSM.16.M88.4 R24, [R229+0x1400] ;  /* 0x00140000e518783b */ /* 0x000ee20000000200 */
[----:B------:R-:W-:Y:S01]  /*2a90*/  LEA R230, R3, R231, 0x1 ;  /* 0x000000e703e67211 */ /* 0x000fe200078e08ff */
[C---:B------:R-:W-:Y:S01]  /*2aa0*/  IMAD R57, R0.reuse, 0x2, R229 ;  /* 0x0000000200397824 */ /* 0x040fe200078e02e5 */
[----:B------:R-:W-:Y:S01]  /*2ab0*/  LEA R228, R0, R228, 0x1 ;  /* 0x000000e400e47211 */ /* 0x000fe200078e08ff */
[----:B------:R-:W0:Y:S04]  /*2ac0*/  LDGDEPBAR ;  /* 0x00000000000079af */ /* 0x000e280000000000 */
[----:B------:R-:W-:Y:S04]  /*2ad0*/  LDSM.16.M88.4 R20, [R230] ;  /* 0x00000000e614783b */ /* 0x000fe80000000200 */
[----:B------:R-:W4:Y:S04]  /*2ae0*/  LDSM.16.M88.4 R40, [R57+0x1000] ;  /* 0x001000003928783b */ /* 0x000f280000000200 */
[----:B------:R-:W4:Y:S04]  /*2af0*/  LDSM.16.M88.4 R32, [R57+0x1400] ;  /* 0x001400003920783b */ /* 0x000f280000000200 */
[----:B--2---:R-:W2:Y:S04]  /*2b00*/  LDSM.16.M88.4 R12, [R229+0x1800] ;  /* 0x00180000e50c783b */ /* 0x004ea80000000200 */
[----:B------:R-:W-:Y:S01]  /*2b10*/  LDSM.16.M88.4 R84, [R57+0x2000] ;  /* 0x002000003954783b */ /* 0x000fe20000000200 */
[C---:B-1----:R-:W-:Y:S06]  /*2b20*/  HMMA.16816.F32.BF16 R4, R28.reuse, R16, RZ ;  /* 0x000000101c04723c */ /* 0x042fec00000418ff */
[C---:B------:R-:W-:Y:S06]  /*2b30*/  HMMA.16816.F32.BF16 R16, R28.reuse, R18, RZ ;  /* 0x000000121c10723c */ /* 0x040fec00000418ff */
[C---:B---3--:R-:W-:Y:S06]  /*2b40*/  HMMA.16816.F32.BF16 R8, R28.reuse, R24, RZ ;  /* 0x000000181c08723c */ /* 0x048fec00000418ff */
[----:B------:R-:W-:Y:S06]  /*2b50*/  HMMA.16816.F32.BF16 R24, R28, R26, RZ ;  /* 0x0000001a1c18723c */ /* 0x000fec00000418ff */
[C---:B----4-:R-:W-:Y:S06]  /*2b60*/  HMMA.16816.F32.BF16 R4, R20.reuse, R40, R4 ;  /* 0x000000281404723c */ /* 0x050fec0000041804 */
[C---:B------:R-:W-:Y:S01]  /*2b70*/  HMMA.16816.F32.BF16 R16, R20.reuse, R42, R16 ;  /* 0x0000002a1410723c */ /* 0x040fe20000041810 */
[----:B------:R-:W1:Y:S05]  /*2b80*/  LDSM.16.M88.4 R40, [R57+0x1800] ;  /* 0x001800003928783b */ /* 0x000e6a0000000200 */
[C---:B------:R-:W-:Y:S06]  /*2b90*/  HMMA.16816.F32.BF16 R8, R20.reuse, R32, R8 ;  /* 0x000000201408723c */ /* 0x040fec0000041808 */
[----:B------:R-:W-:Y:S01]  /*2ba0*/  HMMA.16816.F32.BF16 R24, R20, R34, R24 ;  /* 0x000000221418723c */ /* 0x000fe20000041818 */
[----:B------:R-:W-:Y:S05]  /*2bb0*/  LDSM.16.M88.4 R32, [R57+0x1c00] ;  /* 0x001c00003920783b */ /* 0x000fea0000000200 */
[----:B------:R-:W-:Y:S01]  /*2bc0*/  FMUL.FTZ R4, R4, UR10 ;  /* 0x0000000a04047c20 */ /* 0x000fe20008410000 */
[----:B------:R-:W-:Y:S01]  /*2bd0*/  FMUL.FTZ R5, R5, UR10 ;  /* 0x0000000a05057c20 */ /* 0x000fe20008410000 */
[----:B------:R-:W-:Y:S01]  /*2be0*/  FMUL.FTZ R6, R6, UR10 ;  /* 0x0000000a06067c20 */ /* 0x000fe20008410000 */
[----:B------:R-:W-:Y:S01]  /*2bf0*/  FMUL.FTZ R79, R7, UR10 ;  /* 0x0000000a074f7c20 */ /* 0x000fe20008410000 */
[----:B------:R-:W3:Y:S02]  /*2c00*/  MUFU.TANH R67, R4 ;  /* 0x0000000400437308 */ /* 0x000ee40000002400 */
[----:B------:R-:W-:Y:S01]  /*2c10*/  FMUL.FTZ R65, R16, UR10 ;  /* 0x0000000a10417c20 */ /* 0x000fe20008410000 */
[----:B------:R-:W-:Y:S01]  /*2c20*/  FMUL.FTZ R64, R17, UR10 ;  /* 0x0000000a11407c20 */ /* 0x000fe20008410000 */
[----:B------:R-:W-:Y:S01]  /*2c30*/  FMUL.FTZ R78, R18, UR10 ;  /* 0x0000000a124e7c20 */ /* 0x000fe20008410000 */
[----:B------:R-:W-:-:S02]  /*2c40*/  FMUL.FTZ R77, R19, UR10 ;  /* 0x0000000a134d7c20 */ /* 0x000fc40008410000 */
[----:B------:R-:W4:Y:S01]  /*2c50*/  LDSM.16.M88.4 R16, [R229+0x1c00] ;  /* 0x001c0000e510783b */ /* 0x000f220000000200 */
[----:B------:R-:W1:Y:S01]  /*2c60*/  MUFU.TANH R66, R5 ;  /* 0x0000000500427308 */ /* 0x000e620000002400 */
[----:B------:R-:W-:Y:S01]  /*2c70*/  FMUL.FTZ R8, R8, UR10 ;  /* 0x0000000a08087c20 */ /* 0x000fe20008410000 */
[----:B------:R-:W-:Y:S01]  /*2c80*/  FMUL.FTZ R9, R9, UR10 ;  /* 0x0000000a09097c20 */ /* 0x000fe20008410000 */
[----:B------:R-:W-:Y:S01]  /*2c90*/  FMUL.FTZ R10, R10, UR10 ;  /* 0x0000000a0a0a7c20 */ /* 0x000fe20008410000 */
[----:B------:R-:W-:Y:S02]  /*2ca0*/  FMUL.FTZ R75, R11, UR10 ;  /* 0x0000000a0b4b7c20 */ /* 0x000fe40008410000 */
[----:B------:R-:W-:Y:S01]  /*2cb0*/  FMUL.FTZ R61, R24, UR10 ;  /* 0x0000000a183d7c20 */ /* 0x000fe20008410000 */
[----:B------:R-:W-:Y:S01]  /*2cc0*/  FMUL.FTZ R60, R25, UR10 ;  /* 0x0000000a193c7c20 */ /* 0x000fe20008410000 */
[----:B------:R2:W1:Y:S01]  /*2cd0*/  MUFU.TANH R80, R6 ;  /* 0x0000000600507308 */ /* 0x0004620000002400 */
[----:B------:R-:W-:Y:S01]  /*2ce0*/  FMUL.FTZ R74, R26, UR10 ;  /* 0x0000000a1a4a7c20 */ /* 0x000fe20008410000 */
[----:B------:R-:W-:-:S02]  /*2cf0*/  FMUL.FTZ R73, R27, UR10 ;  /* 0x0000000a1b497c20 */ /* 0x000fc40008410000 */
[----:B------:R-:W3:Y:S04]  /*2d00*/  LDSM.16.M88.4 R24, [R229+0x2000] ;  /* 0x00200000e518783b */ /* 0x000ee80000000200 */
[----:B------:R-:W1:Y:S08]  /*2d10*/  MUFU.TANH R63, R8 ;  /* 0x00000008003f7308 */ /* 0x000e700000002400 */
[----:B------:R-:W1:Y:S01]  /*2d20*/  MUFU.TANH R62, R9 ;  /* 0x00000009003e7308 */ /* 0x000e620000002400 */
[C---:B--2---:R-:W-:Y:S06]  /*2d30*/  HMMA.16816.F32.BF16 R4, R28.reuse, R12, RZ ;  /* 0x0000000c1c04723c */ /* 0x044fec00000418ff */
[----:B------:R-:W-:Y:S01]  /*2d40*/  HMMA.16816.F32.BF16 R12, R28, R14, RZ ;  /* 0x0000000e1c0c723c */ /* 0x000fe200000418ff */
[----:B------:R4:W2:Y:S08]  /*2d50*/  MUFU.TANH R76, R10 ;  /* 0x0000000a004c7308 */ /* 0x0008b00000002400 */
[----:B------:R-:W2:Y:S08]  /*2d60*/  MUFU.TANH R79, R79 ;  /* 0x0000004f004f7308 */ /* 0x000eb00000002400 */
[----:B------:R-:W2:Y:S01]  /*2d70*/  MUFU.TANH R65, R65 ;  /* 0x0000004100417308 */ /* 0x000ea20000002400 */
[C---:B-1----:R-:W-:Y:S06]  /*2d80*/  HMMA.16816.F32.BF16 R4, R20.reuse, R40, R4 ;  /* 0x000000281404723c */ /* 0x042fec0000041804 */
[----:B------:R-:W-:Y:S01]  /*2d90*/  HMMA.16816.F32.BF16 R12, R20, R42, R12 ;  /* 0x0000002a140c723c */ /* 0x000fe2000004180c */
[----:B------:R-:W-:Y:S01]  /*2da0*/  LDSM.16.M88.4 R40, [R57+0x2400] ;  /* 0x002400003928783b */ /* 0x000fe20000000200 */
[----:B------:R-:W1:Y:S04]  /*2db0*/  MUFU.TANH R64, R64 ;  /* 0x0000004000407308 */ /* 0x000e680000002400 */
[C---:B----4-:R-:W-:Y:S04]  /*2dc0*/  HMMA.16816.F32.BF16 R8, R28.reuse, R16, RZ ;  /* 0x000000101c08723c */ /* 0x050fe800000418ff */
[----:B------:R-:W4:Y:S02]  /*2dd0*/  MUFU.TANH R78, R78 ;  /* 0x0000004e004e7308 */ /* 0x000f240000002400 */
[----:B------:R-:W-:Y:S06]  /*2de0*/  HMMA.16816.F32.BF16 R16, R28, R18, RZ ;  /* 0x000000121c10723c */ /* 0x000fec00000418ff */
        /* <DEDUP_REMOVED lines=8> */
[----:B------:R-:W-:-:S02]  /*2e70*/  FMUL.FTZ R69, R15, UR10 ;  /* 0x0000000a0f457c20 */ /* 0x000fc40008410000 */
[----:B------:R-:W2:Y:S01]  /*2e80*/  LDSM.16.M88.4 R12, [R229+0x2400] ;  /* 0x00240000e50c783b */ /* 0x000ea20000000200 */
[----:B------:R-:W1:Y:S01]  /*2e90*/  MUFU.TANH R52, R5 ;  /* 0x0000000500347308 */ /* 0x000e620000002400 */
[C---:B------:R-:W-:Y:S06]  /*2ea0*/  HMMA.16816.F32.BF16 R8, R20.reuse, R32, R8 ;  /* 0x000000201408723c */ /* 0x040fec0000041808 */
[----:B------:R-:W-:Y:S01]  /*2eb0*/  HMMA.16816.F32.BF16 R16, R20, R34, R16 ;  /* 0x000000221410723c */ /* 0x000fe20000041810 */
[----:B------:R3:W1:Y:S01]  /*2ec0*/  MUFU.TANH R72, R6 ;  /* 0x0000000600487308 */ /* 0x0006620000002400 */
[----:B------:R-:W4:Y:S07]  /*2ed0*/  LDSM.16.M88.4 R32, [R229+0x2800] ;  /* 0x00280000e520783b */ /* 0x000f2e0000000200 */
[----:B------:R-:W1:Y:S08]  /*2ee0*/  MUFU.TANH R77, R77 ;  /* 0x0000004d004d7308 */ /* 0x000e700000002400 */
[----:B------:R-:W1:Y:S01]  /*2ef0*/  MUFU.TANH R75, R75 ;  /* 0x0000004b004b7308 */ /* 0x000e620000002400 */
[----:B---3--:R-:W-:Y:S01]  /*2f00*/  HMMA.16816.F32.BF16 R4, R28, R24, RZ ;  /* 0x000000181c04723c */ /* 0x008fe200000418ff */
[----:B------:R-:W-:Y:S01]  /*2f10*/  FMUL.FTZ R8, R8, UR10 ;  /* 0x0000000a08087c20 */ /* 0x000fe20008410000 */
[----:B------:R-:W-:Y:S01]  /*2f20*/  FMUL.FTZ R9, R9, UR10 ;  /* 0x0000000a09097c20 */ /* 0x000fe20008410000 */
[----:B------:R-:W-:Y:S01]  /*2f30*/  FMUL.FTZ R10, R10, UR10 ;  /* 0x0000000a0a0a7c20 */ /* 0x000fe20008410000 */
[----:B------:R-:W-:-:S02]  /*2f40*/  FMUL.FTZ R92, R11, UR10 ;  /* 0x0000000a0b5c7c20 */ /* 0x000fc40008410000 */
[----:B------:R-:W-:Y:S01]  /*2f50*/  HMMA.16816.F32.BF16 R24, R28, R26, RZ ;  /* 0x0000001a1c18723c */ /* 0x000fe200000418ff */
[----:B------:R-:W3:Y:S01]  /*2f60*/  MUFU.TANH R48, R8 ;  /* 0x0000000800307308 */ /* 0x000ee20000002400 */
[----:B------:R-:W-:Y:S01]  /*2f70*/  FMUL.FTZ R16, R16, UR10 ;  /* 0x0000000a10107c20 */ /* 0x000fe20008410000 */
[----:B------:R-:W-:Y:S01]  /*2f80*/  FMUL.FTZ R17, R17, UR10 ;  /* 0x0000000a11117c20 */ /* 0x000fe20008410000 */
[----:B------:R-:W-:Y:S01]  /*2f90*/  FMUL.FTZ R18, R18, UR10 ;  /* 0x0000000a12127c20 */ /* 0x000fe20008410000 */
[----:B------:R-:W-:-:S04]  /*2fa0*/  FMUL.FTZ R19, R19, UR10 ;  /* 0x0000000a13137c20 */ /* 0x000fc80008410000 */
[----:B------:R-:W1:Y:S08]  /*2fb0*/  MUFU.TANH R47, R9 ;  /* 0x00000009002f7308 */ /* 0x000e700000002400 */
[----:B------:R2:W1:Y:S01]  /*2fc0*/  MUFU.TANH R91, R10 ;  /* 0x0000000a005b7308 */ /* 0x0004620000002400 */
[C---:B------:R-:W-:Y:S06]  /*2fd0*/  HMMA.16816.F32.BF16 R4, R20.reuse, R84, R4 ;  /* 0x000000541404723c */ /* 0x040fec0000041804 */
[----:B------:R-:W-:Y:S01]  /*2fe0*/  HMMA.16816.F32.BF16 R24, R20, R86, R24 ;  /* 0x000000561418723c */ /* 0x000fe20000041818 */
[----:B------:R-:W1:Y:S08]  /*2ff0*/  MUFU.TANH R46, R16 ;  /* 0x00000010002e7308 */ /* 0x000e700000002400 */
[----:B------:R-:W1:Y:S01]  /*3000*/  MUFU.TANH R45, R17 ;  /* 0x00000011002d7308 */ /* 0x000e620000002400 */
[----:B--2---:R-:W-:Y:S07]  /*3010*/  HMMA.16816.F32.BF16 R8, R28, R12, RZ ;  /* 0x0000000c1c08723c */ /* 0x004fee00000418ff */
[----:B------:R-:W2:Y:S01]  /*3020*/  MUFU.TANH R93, R18 ;  /* 0x00000012005d7308 */ /* 0x000ea20000002400 */
[----:B------:R-:W-:Y:S01]  /*3030*/  FMUL.FTZ R44, R4, UR10 ;  /* 0x0000000a042c7c20 */ /* 0x000fe20008410000 */
[----:B------:R-:W-:Y:S01]  /*3040*/  FMUL.FTZ R2, R5, UR10 ;  /* 0x0000000a05027c20 */ /* 0x000fe20008410000 */
[----:B------:R-:W-:Y:S01]  /*3050*/  FMUL.FTZ R95, R6, UR10 ;  /* 0x0000000a065f7c20 */ /* 0x000fe20008410000 */
[----:B------:R-:W-:-:S02]  /*3060*/  FMUL.FTZ R96, R7, UR10 ;  /* 0x0000000a07607c20 */ /* 0x000fc40008410000 */
[C---:B------:R-:W-:Y:S01]  /*3070*/  HMMA.16816.F32.BF16 R4, R28.reuse, R14, RZ ;  /* 0x0000000e1c04723c */ /* 0x040fe200000418ff */
[----:B------:R-:W-:Y:S01]  /*3080*/  FMUL.FTZ R85, R24, UR10 ;  /* 0x0000000a18557c20 */ /* 0x000fe20008410000 */
[----:B------:R3:W1:Y:S01]  /*3090*/  MUFU.TANH R94, R19 ;  /* 0x00000013005e7308 */ /* 0x0006620000002400 */
[----:B------:R-:W-:Y:S01]  /*30a0*/  FMUL.FTZ R84, R25, UR10 ;  /* 0x0000000a19547c20 */ /* 0x000fe20008410000 */
[----:B------:R-:W-:Y:S01]  /*30b0*/  FMUL.FTZ R98, R26, UR10 ;  /* 0x0000000a1a627c20 */ /* 0x000fe20008410000 */
[----:B------:R-:W-:Y:S01]  /*30c0*/  FMUL.FTZ R100, R27, UR10 ;  /* 0x0000000a1b647c20 */ /* 0x000fe20008410000 */
[----:B----4-:R-:W-:Y:S01]  /*30d0*/  HMMA.16816.F32.BF16 R12, R28, R32, RZ ;  /* 0x000000201c0c723c */ /* 0x010fe200000418ff */
[----:B------:R-:W4:Y:S03]  /*30e0*/  LDSM.16.M88.4 R24, [R229+0x2c00] ;  /* 0x002c0000e518783b */ /* 0x000f260000000200 */
[----:B------:R-:W1:Y:S02]  /*30f0*/  MUFU.TANH R61, R61 ;  /* 0x0000003d003d7308 */ /* 0x000e640000002400 */
[----:B------:R-:W-:Y:S06]  /*3100*/  HMMA.16816.F32.BF16 R8, R20, R40, R8 ;  /* 0x000000281408723c */ /* 0x000fec0000041808 */
[----:B------:R-:W-:Y:S01]  /*3110*/  HMMA.16816.F32.BF16 R32, R28, R34, RZ ;  /* 0x000000221c20723c */ /* 0x000fe200000418ff */
[----:B---3--:R-:W3:Y:S01]  /*3120*/  LDSM.16.M88.4 R16, [R57+0x2800] ;  /* 0x002800003910783b */ /* 0x008ee20000000200 */
[----:B------:R-:W1:Y:S04]  /*3130*/  MUFU.TANH R60, R60 ;  /* 0x0000003c003c7308 */ /* 0x000e680000002400 */
[----:B------:R-:W-:Y:S04]  /*3140*/  HMMA.16816.F32.BF16 R4, R20, R42, R4 ;  /* 0x0000002a1404723c */ /* 0x000fe80000041804 */
[----:B------:R-:W1:Y:S08]  /*3150*/  MUFU.TANH R74, R74 ;  /* 0x0000004a004a7308 */ /* 0x000e700000002400 */
[----:B------:R-:W-:Y:S01]  /*3160*/  FMUL.FTZ R87, R8, UR10 ;  /* 0x0000000a08577c20 */ /* 0x000fe20008410000 */
[----:B------:R-:W-:Y:S01]  /*3170*/  FMUL.FTZ R86, R9, UR10 ;  /* 0x0000000a09567c20 */ /* 0x000fe20008410000 */
[----:B------:R-:W-:Y:S01]  /*3180*/  FMUL.FTZ R102, R10, UR10 ;  /* 0x0000000a0a667c20 */ /* 0x000fe20008410000 */
[----:B------:R-:W-:Y:S01]  /*3190*/  FMUL.FTZ R104, R11, UR10 ;  /* 0x0000000a0b687c20 */ /* 0x000fe20008410000 */
[----:B------:R-:W1:Y:S01]  /*31a0*/  MUFU.TANH R73, R73 ;  /* 0x0000004900497308 */ /* 0x000e620000002400 */
[----:B------:R-:W2:Y:S01]  /*31b0*/  LDSM.16.M88.4 R8, [R57+0x2c00] ;  /* 0x002c00003908783b */ /* 0x000ea20000000200 */
[C---:B----4-:R-:W-:Y:S06]  /*31c0*/  HMMA.16816.F32.BF16 R40, R28.reuse, R24, RZ ;  /* 0x000000181c28723c */ /* 0x050fec00000418ff */
[----:B------:R-:W-:Y:S01]  /*31d0*/  FMUL.FTZ R99, R4, UR10 ;  /* 0x0000000a04637c20 */ /* 0x000fe20008410000 */
[----:B------:R-:W-:Y:S01]  /*31e0*/  FMUL.FTZ R97, R5, UR10 ;  /* 0x0000000a05617c20 */ /* 0x000fe20008410000 */
[----:B------:R-:W-:Y:S01]  /*31f0*/  FMUL.FTZ R107, R6, UR10 ;  /* 0x0000000a066b7c20 */ /* 0x000fe20008410000 */
[----:B------:R-:W-:Y:S01]  /*3200*/  FMUL.FTZ R110, R7, UR10 ;  /* 0x0000000a076e7c20 */ /* 0x000fe20008410000 */
[----:B------:R-:W4:Y:S01]  /*3210*/  MUFU.TANH R71, R71 ;  /* 0x0000004700477308 */ /* 0x000f220000002400 */
[----:B------:R-:W1:Y:S01]  /*3220*/  LDSM.16.M88.4 R4, [R229+0x3000] ;  /* 0x00300000e504783b */ /* 0x000e620000000200 */
[----:B------:R-:W-:Y:S06]  /*3230*/  HMMA.16816.F32.BF16 R24, R28, R26, RZ ;  /* 0x0000001a1c18723c */ /* 0x000fec00000418ff */
[C---:B---3--:R-:W-:Y:S01]  /*3240*/  HMMA.16816.F32.BF16 R12, R20.reuse, R16, R12 ;  /* 0x00000010140c723c */ /* 0x048fe2000004180c */
[----:B------:R-:W3:Y:S05]  /*3250*/  MUFU.TANH R50, R50 ;  /* 0x0000003200327308 */ /* 0x000eea0000002400 */
[C---:B------:R-:W-:Y:S03]  /*3260*/  HMMA.16816.F32.BF16 R32, R20.reuse, R18, R32 ;  /* 0x000000121420723c */ /* 0x040fe60000041820 */
[----:B------:R-:W1:Y:S08]  /*3270*/  MUFU.TANH R49, R49 ;  /* 0x0000003100317308 */ /* 0x000e700000002400 */
[----:B------:R-:W1:Y:S01]  /*3280*/  MUFU.TANH R70, R70 ;  /* 0x0000004600467308 */ /* 0x000e620000002400 */
[C---:B--2---:R-:W-:Y:S06]  /*3290*/  HMMA.16816.F32.BF16 R24, R20.reuse, R10, R24 ;  /* 0x0000000a1418723c */ /* 0x044fec0000041818 */
[----:B------:R-:W-:Y:S01]  /*32a0*/  FMUL.FTZ R103, R12, UR10 ;  /* 0x0000000a0c677c20 */ /* 0x000fe20008410000 */
[----:B------:R-:W-:Y:S01]  /*32b0*/  FMUL.FTZ R101, R13, UR10 ;  /* 0x0000000a0d657c20 */ /* 0x000fe20008410000 */
[----:B------:R-:W-:Y:S01]  /*32c0*/  FMUL.FTZ R112, R14, UR10 ;  /* 0x0000000a0e707c20 */ /* 0x000fe20008410000 */
[----:B------:R-:W-:Y:S01]  /*32d0*/  FMUL.FTZ R113, R15, UR10 ;  /* 0x0000000a0f717c20 */ /* 0x000fe20008410000 */
[----:B------:R-:W-:Y:S01]  /*32e0*/  HMMA.16816.F32.BF16 R40, R20, R8, R40 ;  /* 0x000000081428723c */ /* 0x000fe20000041828 */
[----:B------:R-:W2:Y:S01]  /*32f0*/  LDSM.16.M88.4 R12, [R57+0x3000] ;  /* 0x00300000390c783b */ /* 0x000ea20000000200 */
[----:B------:R-:W-:Y:S01]  /*3300*/  FMUL.FTZ R106, R32, UR10 ;  /* 0x0000000a206a7c20 */ /* 0x000fe20008410000 */
[----:B------:R-:W-:Y:S01]  /*3310*/  FMUL.FTZ R105, R33, UR10 ;  /* 0x0000000a21697c20 */ /* 0x000fe20008410000 */
[----:B------:R-:W-:Y:S01]  /*3320*/  FMUL.FTZ R114, R34, UR10 ;  /* 0x0000000a22727c20 */ /* 0x000fe20008410000 */
[----:B------:R-:W-:Y:S01]  /*3330*/  FMUL.FTZ R115, R35, UR10 ;  /* 0x0000000a23737c20 */ /* 0x000fe20008410000 */
[C---:B-1----:R-:W-:Y:S01]  /*3340*/  HMMA.16816.F32.BF16 R16, R28.reuse, R4, RZ ;  /* 0x000000041c10723c */ /* 0x042fe200000418ff */
[----:B------:R-:W1:Y:S01]  /*3350*/  LDSM.16.M88.4 R32, [R229+0x3400] ;  /* 0x00340000e520783b */ /* 0x000e620000000200 */
[----:B------:R-:W1:Y:S03]  /*3360*/  MUFU.TANH R69, R69 ;  /* 0x0000004500457308 */ /* 0x000e660000002400 */
[----:B------:R-:W4:Y:S01]  /*3370*/  LDSM.16.M88.4 R8, [R57+0x3400] ;  /* 0x003400003908783b */ /* 0x000f220000000200 */
[----:B------:R-:W-:Y:S04]  /*3380*/  HMMA.16816.F32.BF16 R4, R28, R6, RZ ;  /* 0x000000061c04723c */ /* 0x000fe800000418ff */
[----:B------:R-:W1:Y:S01]  /*3390*/  MUFU.TANH R92, R92 ;  /* 0x0000005c005c7308 */ /* 0x000e620000002400 */
[----:B------:R-:W-:Y:S01]  /*33a0*/  FMUL.FTZ R111, R24, UR10 ;  /* 0x0000000a186f7c20 */ /* 0x000fe20008410000 */
[----:B------:R-:W-:Y:S01]  /*33b0*/  FMUL.FTZ R199, R25, UR10 ;  /* 0x0000000a19c77c20 */ /* 0x000fe20008410000 */
[----:B------:R-:W-:Y:S01]  /*33c0*/  FMUL.FTZ R118, R26, UR10 ;  /* 0x0000000a1a767c20 */ /* 0x000fe20008410000 */
[----:B------:R-:W-:-:S02]  /*33d0*/  FMUL.FTZ R119, R27, UR10 ;  /* 0x0000000a1b777c20 */ /* 0x000fc40008410000 */
[----:B------:R-:W3:Y:S02]  /*33e0*/  LDSM.16.M88.4 R24, [R229+0x3800] ;  /* 0x00380000e518783b */ /* 0x000ee40000000200 */
[----:B------:R-:W-:Y:S01]  /*33f0*/  FMUL.FTZ R40, R40, UR10 ;  /* 0x0000000a28287c20 */ /* 0x000fe20008410000 */
[----:B------:R-:W-:Y:S01]  /*3400*/  FMUL.FTZ R41, R41, UR10 ;  /* 0x0000000a29297c20 */ /* 0x000fe20008410000 */
[----:B------:R-:W-:Y:S01]  /*3410*/  FMUL.FTZ R42, R42, UR10 ;  /* 0x0000000a2a2a7c20 */ /* 0x000fe20008410000 */
[----:B------:R-:W-:Y:S01]  /*3420*/  FMUL.FTZ R117, R43, UR10 ;  /* 0x0000000a2b757c20 */ /* 0x000fe20008410000 */
[----:B------:R-:W1:Y:S08]  /*3430*/  MUFU.TANH R109, R40 ;  /* 0x00000028006d7308 */ /* 0x000e700000002400 */
[----:B------:R-:W1:Y:S01]  /*3440*/  MUFU.TANH R108, R41 ;  /* 0x00000029006c7308 */ /* 0x000e620000002400 */
[C---:B--2---:R-:W-:Y:S07]  /*3450*/  HMMA.16816.F32.BF16 R16, R20.reuse, R12, R16 ;  /* 0x0000000c1410723c */ /* 0x044fee0000041810 */
[----:B------:R1:W2:Y:S01]  /*3460*/  MUFU.TANH R116, R42 ;  /* 0x0000002a00747308 */ /* 0x0002a20000002400 */
[----:B------:R-:W-:Y:S01]  /*3470*/  HMMA.16816.F32.BF16 R4, R20, R14, R4 ;  /* 0x0000000e1404723c */ /* 0x000fe20000041804 */
[----:B------:R-:W2:Y:S06]  /*3480*/  LDSM.16.M88.4 R12, [R57+0x3800] ;  /* 0x00380000390c783b */ /* 0x000eac0000000200 */
[----:B------:R-:W2:Y:S08]  /*3490*/  MUFU.TANH R44, R44 ;  /* 0x0000002c002c7308 */ /* 0x000eb00000002400 */
[----:B------:R-:W2:Y:S01]  /*34a0*/  MUFU.TANH R2, R2 ;  /* 0x0000000200027308 */ /* 0x000ea20000002400 */
[----:B-1----:R-:W-:Y:S01]  /*34b0*/  HMMA.16816.F32.BF16 R40, R28, R32, RZ ;  /* 0x000000201c28723c */ /* 0x002fe200000418ff */
[----:B------:R-:W-:Y:S01]  /*34c0*/  FMUL.FTZ R16, R16, UR10 ;  /* 0x0000000a10107c20 */ /* 0x000fe20008410000 */
[----:B------:R-:W-:Y:S01]  /*34d0*/  FMUL.FTZ R17, R17, UR10 ;  /* 0x0000000a11117c20 */ /* 0x000fe20008410000 */
[----:B------:R-:W-:-:S03]  /*34e0*/  FMUL.FTZ R18, R18, UR10 ;  /* 0x0000000a12127c20 */ /* 0x000fc60008410000 */
[----:B------:R-:W-:Y:S01]  /*34f0*/  HMMA.16816.F32.BF16 R32, R28, R34, RZ ;  /* 0x000000221c20723c */ /* 0x000fe200000418ff */
[----:B------:R-:W1:Y:S01]  /*3500*/  MUFU.TANH R217, R16 ;  /* 0x0000001000d97308 */ /* 0x000e620000002400 */
[----:B------:R-:W-:Y:S01]  /*3510*/  FMUL.FTZ R121, R19, UR10 ;  /* 0x0000000a13797c20 */ /* 0x000fe20008410000 */
[----:B------:R-:W-:Y:S01]  /*3520*/  FMUL.FTZ R215, R4, UR10 ;  /* 0x0000000a04d77c20 */ /* 0x000fe20008410000 */
[----:B------:R-:W-:Y:S01]  /*3530*/  FMUL.FTZ R209, R5, UR10 ;  /* 0x0000000a05d17c20 */ /* 0x000fe20008410000 */
[----:B------:R-:W-:Y:S01]  /*3540*/  FMUL.FTZ R122, R6, UR10 ;  /* 0x0000000a067a7c20 */ /* 0x000fe20008410000 */
[----:B------:R-:W-:Y:S02]  /*3550*/  FMUL.FTZ R123, R7, UR10 ;  /* 0x0000000a077b7c20 */ /* 0x000fe40008410000 */
[----:B------:R-:W1:Y:S01]  /*3560*/  LDSM.16.M88.4 R4, [R229+0x3c00] ;  /* 0x003c0000e504783b */ /* 0x000e620000000200 */
[----:B------:R-:W1:Y:S08]  /*3570*/  MUFU.TANH R205, R17 ;  /* 0x0000001100cd7308 */ /* 0x000e700000002400 */
[----:B------:R3:W1:Y:S01]  /*3580*/  MUFU.TANH R120, R18 ;  /* 0x0000001200787308 */ /* 0x0006620000002400 */
[C---:B----4-:R-:W-:Y:S06]  /*3590*/  HMMA.16816.F32.BF16 R40, R20.reuse, R8, R40 ;  /* 0x000000081428723c */ /* 0x050fec0000041828 */
[----:B------:R-:W-:Y:S01]  /*35a0*/  HMMA.16816.F32.BF16 R32, R20, R10, R32 ;  /* 0x0000000a1420723c */ /* 0x000fe20000041820 */
[----:B------:R-:W4:Y:S01]  /*35b0*/  LDSM.16.M88.4 R8, [R57+0x3c00] ;  /* 0x003c00003908783b */ /* 0x000f220000000200 */
[----:B------:R-:W1:Y:S04]  /*35c0*/  MUFU.TANH R95, R95 ;  /* 0x0000005f005f7308 */ /* 0x000e680000002400 */
[C---:B---3--:R-:W-:Y:S04]  /*35d0*/  HMMA.16816.F32.BF16 R16, R28.reuse, R24, RZ ;  /* 0x000000181c10723c */ /* 0x048fe800000418ff */
[----:B------:R-:W3:Y:S02]  /*35e0*/  MUFU.TANH R96, R96 ;  /* 0x0000006000607308 */ /* 0x000ee40000002400 */
        /* <DEDUP_REMOVED lines=10> */
[----:B------:R-:W3:Y:S01]  /*3690*/  LDSM.16.M88.4 R32, [R229+0x4000] ;  /* 0x00400000e520783b */ /* 0x000ee20000000200 */
        /* <DEDUP_REMOVED lines=42> */
[----:B------:R-:W-:Y:S06]  /*3940*/  LDSM.16.M88.4 R12, [R57+0x4800] ;  /* 0x00480000390c783b */ /* 0x000fec0000000200 */
        /* <DEDUP_REMOVED lines=12> */
[----:B------:R-:W-:-:S03]  /*3a10*/  FMUL.FTZ R35, R35, UR10 ;  /* 0x0000000a23237c20 */ /* 0x000fc60008410000 */
[----:B------:R-:W1:Y:S08]  /*3a20*/  MUFU.TANH R131, R32 ;  /* 0x0000002000837308 */ /* 0x000e700000002400 */
[----:B------:R-:W1:Y:S01]  /*3a30*/  MUFU.TANH R127, R33 ;  /* 0x00000021007f7308 */ /* 0x000e620000002400 */
[C---:B----4-:R-:W-:Y:S06]  /*3a40*/  HMMA.16816.F32.BF16 R40, R20.reuse, R8, R40 ;  /* 0x000000081428723c */ /* 0x050fec0000041828 */
[----:B------:R-:W-:Y:S01]  /*3a50*/  HMMA.16816.F32.BF16 R24, R20, R10, R24 ;  /* 0x0000000a1418723c */ /* 0x000fe20000041818 */
[----:B------:R-:W4:Y:S01]  /*3a60*/  LDSM.16.M88.4 R8, [R229+0x4c00] ;  /* 0x004c0000e508783b */ /* 0x000f220000000200 */
[----:B------:R-:W1:Y:S08]  /*3a70*/  MUFU.TANH R144, R34 ;  /* 0x0000002200907308 */ /* 0x000e700000002400 */
[----:B------:R3:W1:Y:S08]  /*3a80*/  MUFU.TANH R145, R35 ;  /* 0x0000002300917308 */ /* 0x0006700000002400 */
[----:B------:R-:W1:Y:S01]  /*3a90*/  MUFU.TANH R135, R17 ;  /* 0x0000001100877308 */ /* 0x000e620000002400 */
[----:B------:R-:W-:Y:S01]  /*3aa0*/  FMUL.FTZ R40, R40, UR10 ;  /* 0x0000000a28287c20 */ /* 0x000fe20008410000 */
[----:B------:R-:W-:Y:S01]  /*3ab0*/  FMUL.FTZ R41, R41, UR10 ;  /* 0x0000000a29297c20 */ /* 0x000fe20008410000 */
[----:B------:R-:W-:Y:S01]  /*3ac0*/  FMUL.FTZ R42, R42, UR10 ;  /* 0x0000000a2a2a7c20 */ /* 0x000fe20008410000 */
[----:B------:R-:W-:-:S02]  /*3ad0*/  FMUL.FTZ R147, R43, UR10 ;  /* 0x0000000a2b937c20 */ /* 0x000fc40008410000 */
[----:B------:R-:W-:Y:S02]  /*3ae0*/  FMUL.FTZ R27, R27, UR10 ;  /* 0x0000000a1b1b7c20 */ /* 0x000fe40008410000 */
[----:B------:R2:W1:Y:S01]  /*3af0*/  MUFU.TANH R142, R18 ;  /* 0x00000012008e7308 */ /* 0x0004620000002400 */
[----:B---3--:R3:W1:Y:S01]  /*3b00*/  LDSM.16.M88.4 R32, [R57+0x4c00] ;  /* 0x004c00003920783b */ /* 0x0086620000000200 */
[----:B------:R-:W-:-:S06]  /*3b10*/  DEPBAR.LE SB0, 0x0 ;  /* 0x000080000000791a */ /* 0x000fcc0000000000 */
[----:B------:R-:W1:Y:S08]  /*3b20*/  MUFU.TANH R132, R40 ;  /* 0x0000002800847308 */ /* 0x000e700000002400 */
[----:B------:R-:W1:Y:S01]  /*3b30*/  MUFU.TANH R130, R41 ;  /* 0x0000002900827308 */ /* 0x000e620000002400 */
[C---:B--2---:R-:W-:Y:S06]  /*3b40*/  HMMA.16816.F32.BF16 R16, R28.reuse, R4, RZ ;  /* 0x000000041c10723c */ /* 0x044fec00000418ff */
[C---:B------:R-:W-:Y:S01]  /*3b50*/  HMMA.16816.F32.BF16 R4, R28.reuse, R6, RZ ;  /* 0x000000061c04723c */ /* 0x040fe200000418ff */
[----:B------:R4:W2:Y:S01]  /*3b60*/  MUFU.TANH R146, R42 ;  /* 0x0000002a00927308 */ /* 0x0008a20000002400 */
[----:B---3--:R-:W3:Y:S07]  /*3b70*/  @!P1 LDC.64 R56, c[0x0][0x218] ;  /* 0x00008600ff389b82 */ /* 0x008eee0000000a00 */
[----:B------:R-:W1:Y:S08]  /*3b80*/  MUFU.TANH R197, R27 ;  /* 0x0000001b00c57308 */ /* 0x000e700000002400 */
[----:B------:R-:W1:Y:S01]  /*3b90*/  MUFU.TANH R102, R102 ;  /* 0x0000006600667308 */ /* 0x000e620000002400 */
[C---:B----4-:R-:W-:Y:S06]  /*3ba0*/  HMMA.16816.F32.BF16 R40, R28.reuse, R8, RZ ;  /* 0x000000081c28723c */ /* 0x050fec00000418ff */
[----:B------:R-:W-:Y:S01]  /*3bb0*/  HMMA.16816.F32.BF16 R8, R28, R10, RZ ;  /* 0x0000000a1c08723c */ /* 0x000fe200000418ff */
[----:B------:R-:W4:Y:S01]  /*3bc0*/  MUFU.TANH R104, R104 ;  /* 0x0000006800687308 */ /* 0x000f220000002400 */
[----:B---3--:R-:W-:-:S04]  /*3bd0*/  @!P1 LEA R244, P0, R58, R56, 0x1 ;  /* 0x000000383af49211 */ /* 0x008fc800078008ff */
[C---:B------:R-:W-:Y:S01]  /*3be0*/  HMMA.16816.F32.BF16 R16, R20.reuse, R12, R16 ;  /* 0x0000000c1410723c */ /* 0x040fe20000041810 */
[----:B------:R-:W-:Y:S02]  /*3bf0*/  @!P1 LEA.HI.X R245, R58, R57, R53, 0x1, P0 ;  /* 0x000000393af59211 */ /* 0x000fe400000f0c35 */
[----:B------:R-:W3:Y:S03]  /*3c00*/  MUFU.TANH R99, R99 ;  /* 0x0000006300637308 */ /* 0x000ee60000002400 */
[C---:B------:R-:W-:Y:S01]  /*3c10*/  HMMA.16816.F32.BF16 R4, R20.reuse, R14, R4 ;  /* 0x0000000e1404723c */ /* 0x040fe20000041804 */
[----:B------:R-:W-:Y:S01]  /*3c20*/  FMUL.FTZ R12, R25, UR10 ;  /* 0x0000000a190c7c20 */ /* 0x000fe20008410000 */
[----:B------:R-:W-:Y:S01]  /*3c30*/  FMUL.FTZ R13, R24, UR10 ;  /* 0x0000000a180d7c20 */ /* 0x000fe20008410000 */
[----:B------:R-:W-:Y:S02]  /*3c40*/  FMUL.FTZ R25, R26, UR10 ;  /* 0x0000000a1a197c20 */ /* 0x000fe40008410000 */
[----:B------:R-:W2:Y:S01]  /*3c50*/  MUFU.TANH R97, R97 ;  /* 0x0000006100617308 */ /* 0x000ea20000002400 */
[C---:B-1----:R-:W-:Y:S06]  /*3c60*/  HMMA.16816.F32.BF16 R40, R20.reuse, R32, R40 ;  /* 0x000000201428723c */ /* 0x042fec0000041828 */
[----:B------:R-:W-:Y:S01]  /*3c70*/  HMMA.16816.F32.BF16 R8, R20, R34, R8 ;  /* 0x000000221408723c */ /* 0x000fe20000041808 */
[----:B------:R-:W1:Y:S05]  /*3c80*/  MUFU.TANH R107, R107 ;  /* 0x0000006b006b7308 */ /* 0x000e6a0000002400 */
[----:B------:R-:W-:Y:S01]  /*3c90*/  FMUL.FTZ R14, R17, UR10 ;  /* 0x0000000a110e7c20 */ /* 0x000fe20008410000 */
[----:B------:R-:W-:Y:S01]  /*3ca0*/  SHF.R.S32.HI R17, RZ, 0x1f, R246 ;  /* 0x0000001fff117819 */ /* 0x000fe200000114f6 */
[----:B------:R-:W-:Y:S01]  /*3cb0*/  FMUL.FTZ R19, R19, UR10 ;  /* 0x0000000a13137c20 */ /* 0x000fe20008410000 */
[----:B------:R-:W-:Y:S01]  /*3cc0*/  FMUL.FTZ R15, R16, UR10 ;  /* 0x0000000a100f7c20 */ /* 0x000fe20008410000 */
[----:B------:R-:W-:Y:S01]  /*3cd0*/  FMUL.FTZ R18, R18, UR10 ;  /* 0x0000000a12127c20 */ /* 0x000fe20008410000 */
[----:B------:R-:W-:Y:S01]  /*3ce0*/  LEA.HI R246, R17, R246, RZ, 0x2 ;  /* 0x000000f611f67211 */ /* 0x000fe200078f10ff */
[----:B------:R-:W-:Y:S01]  /*3cf0*/  FMUL.FTZ R7, R7, UR10 ;  /* 0x0000000a07077c20 */ /* 0x000fe20008410000 */
[----:B------:R-:W-:Y:S01]  /*3d00*/  FMUL.FTZ R16, R4, UR10 ;  /* 0x0000000a04107c20 */ /* 0x000fe20008410000 */
[----:B------:R4:W1:Y:S01]  /*3d10*/  MUFU.TANH R175, R19 ;  /* 0x0000001300af7308 */ /* 0x0008620000002400 */
[----:B------:R-:W-:Y:S01]  /*3d20*/  FMUL.FTZ R4, R5, UR10 ;  /* 0x0000000a05047c20 */ /* 0x000fe20008410000 */
[----:B------:R-:W-:Y:S01]  /*3d30*/  FMUL.FTZ R171, R6, UR10 ;  /* 0x0000000a06ab7c20 */ /* 0x000fe20008410000 */
[----:B------:R-:W-:Y:S01]  /*3d40*/  SHF.R.S32.HI R246, RZ, 0x2, R246 ;  /* 0x00000002fff67819 */ /* 0x000fe200000114f6 */
[----:B------:R-:W-:Y:S01]  /*3d50*/  FMUL.FTZ R6, R40, UR10 ;  /* 0x0000000a28067c20 */ /* 0x000fe20008410000 */
[----:B------:R-:W-:Y:S01]  /*3d60*/  FMUL.FTZ R5, R41, UR10 ;  /* 0x0000000a29057c20 */ /* 0x000fe20008410000 */
[----:B------:R-:W-:Y:S01]  /*3d70*/  FMUL.FTZ R21, R42, UR10 ;  /* 0x0000000a2a157c20 */ /* 0x000fe20008410000 */
[----:B------:R-:W-:Y:S01]  /*3d80*/  SHF.L.U32 R17, R51, 0x1, RZ ;  /* 0x0000000133117819 */ /* 0x000fe200000006ff */
[----:B------:R3:W1:Y:S02]  /*3d90*/  MUFU.TANH R31, R7 ;  /* 0x00000007001f7308 */ /* 0x0006640000002400 */
[----:B------:R-:W-:Y:S01]  /*3da0*/  FMUL.FTZ R10, R10, UR10 ;  /* 0x0000000a0a0a7c20 */ /* 0x000fe20008410000 */
[----:B------:R-:W-:Y:S01]  /*3db0*/  FMUL.FTZ R11, R11, UR10 ;  /* 0x0000000a0b0b7c20 */ /* 0x000fe20008410000 */
[----:B------:R-:W-:-:S04]  /*3dc0*/  LOP3.LUT R17, R17, 0x6, RZ, 0xc0, !PT ;  /* 0x0000000611117812 */ /* 0x000fc800078ec0ff */
[----:B------:R-:W1:Y:S01]  /*3dd0*/  MUFU.TANH R110, R110 ;  /* 0x0000006e006e7308 */ /* 0x000e620000002400 */
[----:B----4-:R-:W-:-:S07]  /*3de0*/  FMUL.FTZ R19, R43, UR10 ;  /* 0x0000000a2b137c20 */ /* 0x010fce0008410000 */
[----:B------:R-:W4:Y:S01]  /*3df0*/  MUFU.TANH R103, R103 ;  /* 0x0000006700677308 */ /* 0x000f220000002400 */
[----:B---3--:R-:W-:Y:S01]  /*3e00*/  FMUL.FTZ R7, R8, UR10 ;  /* 0x0000000a08077c20 */ /* 0x008fe20008410000 */
[----:B------:R-:W-:Y:S01]  /*3e10*/  FMUL.FTZ R8, R9, UR10 ;  /* 0x0000000a09087c20 */ /* 0x000fe20008410000 */
[----:B------:R-:W-:-:S04]  /*3e20*/  IADD3 R9, R89, 0x1, R246 ;  /* 0x0000000159097810 */ /* 0x000fc80007ffe0f6 */
[----:B------:R-:W-:Y:S01]  /*3e30*/  IADD3 R9, R39, R9, -R238 ;  /* 0x0000000927097210 */ /* 0x000fe20007ffe8ee */
[----:B------:R-:W3:Y:S03]  /*3e40*/  MUFU.TANH R101, R101 ;  /* 0x0000006500657308 */ /* 0x000ee60000002400 */
[----:B------:R-:W-:-:S04]  /*3e50*/  IADD3 R82, R9, R82, RZ ;  /* 0x0000005209527210 */ /* 0x000fc80007ffe0ff */
[C---:B------:R-:W-:Y:S01]  /*3e60*/  VIMNMX R51, R82.reuse, R39, PT ;  /* 0x0000002752337248 */ /* 0x040fe20003fe0100 */
[----:B------:R-:W1:Y:S01]  /*3e70*/  MUFU.TANH R112, R112 ;  /* 0x0000007000707308 */ /* 0x000e620000002400 */
[----:B------:R-:W-:-:S07]  /*3e80*/  VIADDMNMX R39, R82, 0x8, R39, PT ;  /* 0x0000000852277846 */ /* 0x000fce0003800127 */
[----:B------:R-:W1:Y:S08]  /*3e90*/  MUFU.TANH R113, R113 ;  /* 0x0000007100717308 */ /* 0x000e700000002400 */
        /* <DEDUP_REMOVED lines=36> */
[----:B------:R1:W1:Y:S08]  /*40e0*/  MUFU.TANH R189, R18 ;  /* 0x0000001200bd7308 */ /* 0x0002700000002400 */
        /* <DEDUP_REMOVED lines=10> */
[----:B------:R1:W1:Y:S01]  /*4190*/  MUFU.TANH R35, R11 ;  /* 0x0000000b00237308 */ /* 0x0002620000002400 */
[----:B------:R-:W-:Y:S06]  /*41a0*/  BAR.SYNC.DEFER_BLOCKING 0x0 ;  /* 0x0000000000007b1d */ /* 0x000fec0000010000 */
[----:B--234-:R-:W-:Y:S05]  /*41b0*/  @!P1 BRA `(.L_x_1624) ;  /* 0x00000004007c9947 */ /* 0x01cfea0003800000 */
[----:B------:R-:W-:Y:S05]  /*41c0*/  @!P6 BRA `(.L_x_1625) ;  /* 0x0000000000ece947 */ /* 0x000fea0003800000 */
[----:B------:R-:W2:Y:S01]  /*41d0*/  LDC R9, c[0x0][0x380] ;  /* 0x0000e000ff097b82 */ /* 0x000ea20000000800 */
[----:B------:R-:W-:Y:S01]  /*41e0*/  VIADD R22, R68, 0xffffff00 ;  /* 0xffffff0044167836 */ /* 0x000fe20000000000 */
[----:B-1----:R-:W-:Y:S01]  /*41f0*/  IABS R18, R68 ;  /* 0x0000004400127213 */ /* 0x002fe20000000000 */
[----:B------:R-:W-:-:S03]  /*4200*/  ULDC.64 UR6, c[0x0][0x230] ;  /* 0x00008c0000067ab9 */ /* 0x000fc60000000a00 */
[----:B------:R-:W-:Y:S02]  /*4210*/  IABS R10, R22 ;  /* 0x00000016000a7213 */ /* 0x000fe40000000000 */
[-C--:B--2---:R-:W-:Y:S02]  /*4220*/  IABS R0, R9.reuse ;  /* 0x0000000900007213 */ /* 0x084fe40000000000 */
        /* <DEDUP_REMOVED lines=53> */
.L_x_1625:
[----:B------:R-:W-:-:S04]  /*4580*/  LEA R9, -R54, RZ, 0x8 ;  /* 0x000000ff36097211 */ /* 0x000fc800078e41ff */
[----:B------:R-:W-:-:S07]  /*4590*/  SHF.R.S32.HI R0, RZ, 0x1f, R9 ;  /* 0x0000001fff007819 */ /* 0x000fce0000011409 */
.L_x_1626:
[----:B------:R-:W2:Y:S01]  /*45a0*/  LDC.64 R56, c[0x0][0x218] ;  /* 0x00008600ff387b82 */ /* 0x000ea20000000a00 */
[----:B------:R-:W-:Y:S01]  /*45b0*/  IADD3 R58, P0, R9, R58, RZ ;  /* 0x0000003a093a7210 */ /* 0x000fe20007f1e0ff */
[----:B------:R-:W-:-:S04]  /*45c0*/  IMAD.SHL.U32 R9, R54, 0x40, RZ ;  /* 0x0000004036097824 */ /* 0x000fc800078e00ff */
[----:B------:R-:W-:Y:S01]  /*45d0*/  IMAD.X R53, R0, 0x1, R53, P0 ;  /* 0x0000000100357824 */ /* 0x000fe200000e0635 */
[----:B------:R-:W-:Y:S02]  /*45e0*/  SHF.L.U64.HI R0, R54, 0x6, R55 ;  /* 0x0000000636007819 */ /* 0x000fe40000010237 */
[----:B--2---:R-:W-:-:S04]  /*45f0*/  LEA R244, P1, R58, R56, 0x1 ;  /* 0x000000383af47211 */ /* 0x004fc800078208ff */
        /* <DEDUP_REMOVED lines=16> */
[-C--:B-1----:R-:W-:Y:S01]  /*4700*/  IADD3 R10, P1, R22, R9.reuse, RZ ;  /* 0x00000009160a7210 */ /* 0x082fe20007f3e0ff */
        /* <DEDUP_REMOVED lines=10> */
.L_x_1624:
[----:B------:R-:W-:Y:S01]  /*47b0*/  IMAD.IADD R17, R68, 0x1, R17 ;  /* 0x0000000144117824 */ /* 0x000fe200078e0211 */
[----:B------:R-:W-:Y:S01]  /*47c0*/  ULDC UR6, c[0x0][0x2ec] ;  /* 0x0000bb0000067ab9 */ /* 0x000fe20000000800 */
[----:B------:R-:W-:Y:S02]  /*47d0*/  LEA R150, R150, UR4, 0x1 ;  /* 0x0000000496967c11 */ /* 0x000fe4000f8e08ff */
[C---:B-12---:R-:W-:Y:S01]  /*47e0*/  VIADD R11, R17.reuse, 0x1 ;  /* 0x00000001110b7836 */ /* 0x046fe20000000000 */
[C---:B------:R-:W-:Y:S01]  /*47f0*/  ISETP.GE.AND P1, PT, R17.reuse, R39, PT ;  /* 0x000000271100720c */ /* 0x040fe20003f26270 */
        /* <DEDUP_REMOVED lines=106> */
[----:B------:R-:W-:Y:S01]  /*4ea0*/  VIADD R30, R17, 0xf9 ;  /* 0x000000f9111e7836 */ /* 0x000fe20000000000 */
        /* <DEDUP_REMOVED lines=17> */
[----:B------:R-:W-:Y:S01]  /*4fc0*/  FSEL R161, R110, -INF , !P0 ;  /* 0xff8000006ea17808 */ /* 0x000fe20004000000 */
[----:B------:R-:W-:Y:S01]  /*4fd0*/  VIADD R110, R17, 0xd8 ;  /* 0x000000d8116e7836 */ /* 0x000fe20000000000 */
        /* <DEDUP_REMOVED lines=25> */
[----:B------:R-:W-:Y:S02]  /*5170*/  ISETP.GE.AND P1, PT, R176, R39, PT ;  /* 0x00000027b000720c */ /* 0x000fe40003f26270 */
        /* <DEDUP_REMOVED lines=73> */
[----:B------:R-:W-:Y:S02]  /*5610*/  ISETP.GE.AND P0, PT, R90, R39, PT ;  /* 0x000000275a00720c */ /* 0x000fe40003f06270 */
        /* <DEDUP_REMOVED lines=84> */
[----:B------:R-:W-:Y:S01]  /*5b60*/  MUFU.EX2 R193, R193 ;  /* 0x000000c100c17308 */ /* 0x000fe20000000800 */
[-C--:B------:R-:W-:Y:S01]  /*5b70*/  ISETP.GE.AND P0, PT, R216, R51.reuse, PT ;  /* 0x00000033d800720c */ /* 0x080fe20003f06270 */
[--C-:B------:R-:W-:Y:S01]  /*5b80*/  FFMA.FTZ R181, R181, UR6, -R88.reuse ;  /* 0x00000006b5b57c23 */ /* 0x100fe20008010858 */
[----:B------:R-:W-:Y:S01]  /*5b90*/  FSEL R23, R52, -INF , !P1 ;  /* 0xff80000034177808 */ /* 0x000fe20004800000 */
[--C-:B------:R-:W-:Y:S01]  /*5ba0*/  FFMA.FTZ R52, R197, UR6, -R88.reuse ;  /* 0x00000006c5347c23 */ /* 0x100fe20008010858 */
[----:B------:R-:W-:Y:S01]  /*5bb0*/  FMNMX.FTZ R66, R25, R66, !PT ;  /* 0x0000004219427209 */ /* 0x000fe20007810000 */
[--C-:B------:R-:W-:Y:S01]  /*5bc0*/  FFMA.FTZ R167, R167, UR6, -R88.reuse ;  /* 0x00000006a7a77c23 */ /* 0x100fe20008010858 */
[-C--:B------:R-:W-:Y:S01]  /*5bd0*/  ISETP.GE.AND P1, PT, R214, R51.reuse, PT ;  /* 0x00000033d600720c */ /* 0x080fe20003f26270 */
[----:B------:R-:W-:Y:S01]  /*5be0*/  MUFU.EX2 R144, R144 ;  /* 0x0000009000907308 */ /* 0x000fe20000000800 */
[----:B------:R-:W-:Y:S01]  /*5bf0*/  FSEL R21, R50, -INF , !P0 ;  /* 0xff80000032157808 */ /* 0x000fe20004000000 */
[--C-:B------:R-:W-:Y:S01]  /*5c00*/  FFMA.FTZ R50, R175, UR6, -R88.reuse ;  /* 0x00000006af327c23 */ /* 0x100fe20008010858 */
[----:B------:R-:W-:Y:S01]  /*5c10*/  FMNMX.FTZ R66, R23, R66, !PT ;  /* 0x0000004217427209 */ /* 0x000fe20007810000 */
[--C-:B------:R-:W-:Y:S01]  /*5c20*/  FFMA.FTZ R60, R18, UR6, -R88.reuse ;  /* 0x00000006123c7c23 */ /* 0x100fe20008010858 */
[-C--:B------:R-:W-:Y:S01]  /*5c30*/  ISETP.GE.AND P0, PT, R212, R51.reuse, PT ;  /* 0x00000033d400720c */ /* 0x080fe20003f06270 */
[--C-:B------:R-:W-:Y:S01]  /*5c40*/  FFMA.FTZ R62, R22, UR6, -R88.reuse ;  /* 0x00000006163e7c23 */ /* 0x100fe20008010858 */
[----:B------:R-:W-:Y:S01]  /*5c50*/  FSEL R19, R49, -INF , !P1 ;  /* 0xff80000031137808 */ /* 0x000fe20004800000 */
[----:B------:R-:W-:Y:S01]  /*5c60*/  MUFU.EX2 R187, R187 ;  /* 0x000000bb00bb7308 */ /* 0x000fe20000000800 */
[----:B------:R-:W-:Y:S01]  /*5c70*/  FMNMX.FTZ R66, R21, R66, !PT ;  /* 0x0000004215427209 */ /* 0x000fe20007810000 */
[--C-:B------:R-:W-:Y:S01]  /*5c80*/  FFMA.FTZ R49, R171, UR6, -R88.reuse ;  /* 0x00000006ab317c23 */ /* 0x100fe20008010858 */
[-C--:B------:R-:W-:Y:S01]  /*5c90*/  ISETP.GE.AND P1, PT, R210, R51.reuse, PT ;  /* 0x00000033d200720c */ /* 0x080fe20003f26270 */
[--C-:B------:R-:W-:Y:S01]  /*5ca0*/  FFMA.FTZ R63, R20, UR6, -R88.reuse ;  /* 0x00000006143f7c23 */ /* 0x100fe20008010858 */
[----:B------:R-:W-:Y:S01]  /*5cb0*/  FSEL R17, R48, -INF , !P0 ;  /* 0xff80000030117808 */ /* 0x000fe20004000000 */
[--C-:B------:R-:W-:Y:S01]  /*5cc0*/  FFMA.FTZ R48, R31, UR6, -R88.reuse ;  /* 0x000000061f307c23 */ /* 0x100fe20008010858 */
[----:B------:R-:W-:Y:S01]  /*5cd0*/  FMNMX.FTZ R66, R19, R66, !PT ;  /* 0x0000004213427209 */ /* 0x000fe20007810000 */
[----:B------:R-:W1:Y:S01]  /*5ce0*/  MUFU.EX2 R138, R138 ;  /* 0x0000008a008a7308 */ /* 0x000e620000000800 */
        /* <DEDUP_REMOVED lines=15> */
[----:B------:R-:W2:Y:S01]  /*5de0*/  MUFU.EX2 R134, R134 ;  /* 0x0000008600867308 */ /* 0x000ea20000000800 */
        /* <DEDUP_REMOVED lines=15> */
[----:B------:R-:W3:Y:S01]  /*5ee0*/  MUFU.EX2 R124, R124 ;  /* 0x0000007c007c7308 */ /* 0x000ee20000000800 */
        /* <DEDUP_REMOVED lines=17> */
[----:B------:R4:W-:Y:S01]  /*6000*/  MUFU.EX2 R94, R2 ;  /* 0x00000002005e7308 */ /* 0x0009e20000000800 */
[----:B------:R-:W-:Y:S01]  /*6010*/  FSEL R161, R86, -INF , !P1 ;  /* 0xff80000056a17808 */ /* 0x000fe20004800000 */
[--C-:B------:R-:W-:Y:S01]  /*6020*/  FFMA.FTZ R86, R195, UR6, -R88.reuse ;  /* 0x00000006c3567c23 */ /* 0x100fe20008010858 */
[----:B------:R-:W-:Y:S01]  /*6030*/  FMNMX.FTZ R66, R235, R66, !PT ;  /* 0x00000042eb427209 */ /* 0x000fe20007810000 */
[--C-:B------:R-:W-:Y:S01]  /*6040*/  FFMA.FTZ R69, R69, UR6, -R88.reuse ;  /* 0x0000000645457c23 */ /* 0x100fe20008010858 */
[----:B------:R-:W-:Y:S01]  /*6050*/  ISETP.GE.AND P1, PT, R192, R51, PT ;  /* 0x00000033c000720c */ /* 0x000fe20003f26270 */
[----:B------:R-:W-:Y:S01]  /*6060*/  FFMA.FTZ R93, R93, UR6, -R88 ;  /* 0x000000065d5d7c23 */ /* 0x000fe20008010858 */
[----:B------:R-:W-:Y:S01]  /*6070*/  FSEL R173, R99, -INF , !P0 ;  /* 0xff80000063ad7808 */ /* 0x000fe20004000000 */
[----:B------:R-:W-:Y:S01]  /*6080*/  MUFU.EX2 R120, R120 ;  /* 0x0000007800787308 */ /* 0x000fe20000000800 */
[----:B------:R-:W-:-:S02]  /*6090*/  FMNMX.FTZ R66, R161, R66, !PT ;  /* 0x00000042a1427209 */ /* 0x000fc40007810000 */
[-C--:B------:R-:W-:Y:S02]  /*60a0*/  ISETP.GE.AND P0, PT, R190, R51.reuse, PT ;  /* 0x00000033be00720c */ /* 0x080fe40003f06270 */
[----:B------:R-:W-:Y:S02]  /*60b0*/  FSEL R227, R97, -INF , !P1 ;  /* 0xff80000061e37808 */ /* 0x000fe40004800000 */
[----:B------:R-:W-:Y:S01]  /*60c0*/  FMNMX.FTZ R66, R173, R66, !PT ;  /* 0x00000042ad427209 */ /* 0x000fe20007810000 */
[----:B------:R-:W-:Y:S01]  /*60d0*/  MUFU.EX2 R149, R149 ;  /* 0x0000009500957308 */ /* 0x000fe20000000800 */
[----:B------:R-:W-:Y:S01]  /*60e0*/  ISETP.GE.AND P1, PT, R92, R51, PT ;  /* 0x000000335c00720c */ /* 0x000fe20003f26270 */
[----:B----4-:R-:W-:Y:S01]  /*60f0*/  FFMA.FTZ R2, R179, UR6, -R88 ;  /* 0x00000006b3027c23 */ /* 0x010fe20008010858 */
[----:B------:R-:W-:Y:S02]  /*6100*/  FSEL R225, R103, -INF , !P0 ;  /* 0xff80000067e17808 */ /* 0x000fe40004000000 */
[----:B------:R-:W-:-:S02]  /*6110*/  FMNMX.FTZ R66, R227, R66, !PT ;  /* 0x00000042e3427209 */ /* 0x000fc40007810000 */
[-C--:B------:R-:W-:Y:S01]  /*6120*/  ISETP.GE.AND P0, PT, R188, R51.reuse, PT ;  /* 0x00000033bc00720c */ /* 0x080fe20003f06270 */
[----:B------:R4:W-:Y:S01]  /*6130*/  MUFU.EX2 R92, R2 ;  /* 0x00000002005c7308 */ /* 0x0009e20000000800 */
[----:B------:R-:W-:Y:S02]  /*6140*/  FSEL R179, R101, -INF , !P1 ;  /* 0xff80000065b37808 */ /* 0x000fe40004800000 */
[----:B------:R-:W-:Y:S02]  /*6150*/  FMNMX.FTZ R66, R225, R66, !PT ;  /* 0x00000042e1427209 */ /* 0x000fe40007810000 */
[----:B------:R-:W-:Y:S02]  /*6160*/  ISETP.GE.AND P1, PT, R186, R51, PT ;  /* 0x00000033ba00720c */ /* 0x000fe40003f26270 */
        /* <DEDUP_REMOVED lines=12> */
[----:B------:R-:W-:Y:S01]  /*6230*/  MUFU.EX2 R104, R104 ;  /* 0x0000006800687308 */ /* 0x000fe20000000800 */
        /* <DEDUP_REMOVED lines=10> */
[----:B------:R-:W-:Y:S02]  /*62e0*/  ISETP.GE.AND P1, PT, R174, R51, PT ;  /* 0x00000033ae00720c */ /* 0x000fe40003f26270 */
        /* <DEDUP_REMOVED lines=40> */
[-C--:B------:R-:W-:Y:S01]  /*6570*/  ISETP.GE.AND P0, PT, R148, R51.reuse, PT ;  /* 0x000000339400720c */ /* 0x080fe20003f06270 */
[----:B------:R-:W-:Y:S01]  /*6580*/  IMAD R148, R3, 0x2, R150 ;  /* 0x0000000203947824 */ /* 0x000fe200078e0296 */
[----:B------:R-:W-:Y:S02]  /*6590*/  FSEL R177, R177, -INF , !P1 ;  /* 0xff800000b1b17808 */ /* 0x000fe40004800000 */
[----:B------:R-:W-:Y:S01]  /*65a0*/  FMNMX.FTZ R66, R185, R66, !PT ;  /* 0x00000042b9427209 */ /* 0x000fe20007810000 */
[----:B------:R-:W-:Y:S01]  /*65b0*/  MUFU.EX2 R89, R89 ;  /* 0x0000005900597308 */ /* 0x000fe20000000800 */
[----:B------:R-:W-:Y:S01]  /*65c0*/  ISETP.GE.AND P1, PT, R78, R51, PT ;  /* 0x000000334e00720c */ /* 0x000fe20003f26270 */
[----:B------:R-:W-:Y:S01]  /*65d0*/  LDSM.16.MT88.4 R44, [R148+0x5400] ;  /* 0x00540000942c783b */ /* 0x000fe20000004200 */
        /* <DEDUP_REMOVED lines=30> */
[----:B----4-:R-:W-:Y:S02]  /*67c0*/  FSEL R119, R132, -INF , !P0 ;  /* 0xff80000084777808 */ /* 0x010fe40004000000 */
        /* <DEDUP_REMOVED lines=9> */
[-C--:B------:R-:W-:Y:S01]  /*6860*/  ISETP.GE.AND P0, PT, R72, R51.reuse, PT ;  /* 0x000000334800720c */ /* 0x080fe20003f06270 */
[--C-:B------:R-:W-:Y:S01]  /*6870*/  FFMA.FTZ R72, R107, UR6, -R88.reuse ;  /* 0x000000066b487c23 */ /* 0x100fe20008010858 */
[----:B------:R-:W-:Y:S02]  /*6880*/  FSEL R111, R12, -INF , !P1 ;  /* 0xff8000000c6f7808 */ /* 0x000fe40004800000 */
[----:B------:R-:W-:Y:S01]  /*6890*/  FMNMX.FTZ R66, R113, R66, !PT ;  /* 0x0000004271427209 */ /* 0x000fe20007810000 */
[----:B------:R-:W-:Y:S01]  /*68a0*/  MUFU.EX2 R80, R80 ;  /* 0x0000005000507308 */ /* 0x000fe20000000800 */
[----:B------:R-:W-:Y:S01]  /*68b0*/  ISETP.GE.AND P1, PT, R70, R51, PT ;  /* 0x000000334600720c */ /* 0x000fe20003f26270 */
[----:B------:R-:W-:Y:S01]  /*68c0*/  FFMA.FTZ R70, R95, UR6, -R88 ;  /* 0x000000065f467c23 */ /* 0x000fe20008010858 */
[----:B------:R-:W-:Y:S02]  /*68d0*/  FSEL R109, R15, -INF , !P0 ;  /* 0xff8000000f6d7808 */ /* 0x000fe40004000000 */
[----:B------:R-:W-:-:S02]  /*68e0*/  FMNMX.FTZ R66, R111, R66, !PT ;  /* 0x000000426f427209 */ /* 0x000fc40007810000 */
[-C--:B------:R-:W-:Y:S01]  /*68f0*/  ISETP.GE.AND P0, PT, R68, R51.reuse, PT ;  /* 0x000000334400720c */ /* 0x080fe20003f06270 */
[----:B------:R-:W-:Y:S01]  /*6900*/  FFMA.FTZ R68, R28, UR6, -R88 ;  /* 0x000000061c447c23 */ /* 0x000fe20008010858 */
[----:B------:R-:W-:Y:S01]  /*6910*/  FSEL R107, R14, -INF , !P1 ;  /* 0xff8000000e6b7808 */ /* 0x000fe20004800000 */
[----:B------:R-:W-:Y:S01]  /*6920*/  MUFU.EX2 R81, R81 ;  /* 0x0000005100517308 */ /* 0x000fe20000000800 */
[----:B------:R-:W-:Y:S01]  /*6930*/  FMNMX.FTZ R66, R109, R66, !PT ;  /* 0x000000426d427209 */ /* 0x000fe20007810000 */
[----:B------:R-:W-:Y:S01]  /*6940*/  LDSM.16.MT88.4 R12, [R150+0x5000] ;  /* 0x00500000960c783b */ /* 0x000fe20000004200 */
[-C--:B------:R-:W-:Y:S02]  /*6950*/  ISETP.GE.AND P1, PT, R42, R51.reuse, PT ;  /* 0x000000332a00720c */ /* 0x080fe40003f26270 */
[----:B------:R-:W-:Y:S02]  /*6960*/  FSEL R105, R16, -INF , !P0 ;  /* 0xff80000010697808 */ /* 0x000fe40004000000 */
[----:B------:R-:W-:Y:S01]  /*6970*/  FMNMX.FTZ R66, R107, R66, !PT ;  /* 0x000000426b427209 */ /* 0x000fe20007810000 */
[----:B------:R-:W-:Y:S01]  /*6980*/  MUFU.EX2 R79, R79 ;  /* 0x0000004f004f7308 */ /* 0x000fe20000000800 */
[----:B------:R-:W-:-:S02]  /*6990*/  ISETP.GE.AND P0, PT, R40, R51, PT ;  /* 0x000000332800720c */ /* 0x000fc40003f06270 */
[----:B------:R-:W-:Y:S02]  /*69a0*/  FSEL R103, R4, -INF , !P1 ;  /* 0xff80000004677808 */ /* 0x000fe40004800000 */
[----:B------:R-:W-:Y:S02]  /*69b0*/  FMNMX.FTZ R66, R105, R66, !PT ;  /* 0x0000004269427209 */ /* 0x000fe40007810000 */
[-C--:B------:R-:W-:Y:S01]  /*69c0*/  ISETP.GE.AND P1, PT, R34, R51.reuse, PT ;  /* 0x000000332200720c */ /* 0x080fe20003f26270 */
[----:B------:R-:W-:Y:S01]  /*69d0*/  MUFU.EX2 R76, R76 ;  /* 0x0000004c004c7308 */ /* 0x000fe20000000800 */
[----:B------:R-:W-:Y:S02]  /*69e0*/  FSEL R101, R6, -INF , !P0 ;  /* 0xff80000006657808 */ /* 0x000fe40004000000 */
[----:B------:R-:W-:Y:S02]  /*69f0*/  FMNMX.FTZ R66, R103, R66, !PT ;  /* 0x0000004267427209 */ /* 0x000fe40007810000 */
[----:B------:R-:W-:-:S02]  /*6a00*/  ISETP.GE.AND P0, PT, R32, R51, PT ;  /* 0x000000332000720c */ /* 0x000fc40003f06270 */
[----:B------:R-:W-:Y:S01]  /*6a10*/  FSEL R99, R5, -INF , !P1 ;  /* 0xff80000005637808 */ /* 0x000fe20004800000 */
[----:B------:R-:W-:Y:S01]  /*6a20*/  MUFU.EX2 R77, R77 ;  /* 0x0000004d004d7308 */ /* 0x000fe20000000800 */
[----:B------:R-:W-:Y:S02]  /*6a30*/  FMNMX.FTZ R66, R101, R66, !PT ;  /* 0x0000004265427209 */ /* 0x000fe40007810000 */
[----:B------:R-:W-:Y:S02]  /*6a40*/  ISETP.GE.AND P1, PT, R30, R51, PT ;  /* 0x000000331e00720c */ /* 0x000fe40003f26270 */
[----:B------:R-:W-:Y:S02]  /*6a50*/  FSEL R97, R7, -INF , !P0 ;  /* 0xff80000007617808 */ /* 0x000fe40004000000 */
[----:B------:R-:W-:Y:S01]  /*6a60*/  FMNMX.FTZ R66, R99, R66, !PT ;  /* 0x0000004263427209 */ /* 0x000fe20007810000 */
[----:B------:R-:W-:Y:S01]  /*6a70*/  MUFU.EX2 R75, R75 ;  /* 0x0000004b004b7308 */ /* 0x000fe20000000800 */
[----:B------:R-:W-:-:S02]  /*6a80*/  FSEL R95, R8, -INF , !P1 ;  /* 0xff800000085f7808 */ /* 0x000fc40004800000 */
[----:B----4-:R-:W-:Y:S01]  /*6a90*/  FMNMX.FTZ R2, R97, R66, !PT ;  /* 0x0000004261027209 */ /* 0x010fe20007810000 */
[----:B------:R-:W-:Y:S01]  /*6aa0*/  FFMA.FTZ R66, R140, UR6, -R88 ;  /* 0x000000068c427c23 */ /* 0x000fe20008010858 */
[----:B-1----:R-:W-:Y:S02]  /*6ab0*/  F2FP.BF16.F32.PACK_AB R31, R138, R187 ;  /* 0x000000bb8a1f723e */ /* 0x002fe400000010ff */
        /* <DEDUP_REMOVED lines=12> */
[----:B-1----:R-:W-:-:S02]  /*6b80*/  FMNMX.FTZ R2, R4, R5, !PT ;  /* 0x0000000504027209 */ /* 0x002fc40007810000 */
[----:B------:R-:W-:Y:S02]  /*6b90*/  LDSM.16.MT88.4 R4, [R150+0x5400] ;  /* 0x005400009604783b */ /* 0x000fe40000004200 */
[C---:B------:R-:W-:Y:S01]  /*6ba0*/  FSETP.NEU.FTZ.AND P0, PT, R2.reuse, -INF , PT ;  /* 0xff8000000200780b */ /* 0x040fe20003f1d000 */
[----:B------:R-:W-:Y:S02]  /*6bb0*/  FMUL.FTZ R90, R2, UR6 ;  /* 0x00000006025a7c20 */ /* 0x000fe40008410000 */
[----:B------:R-:W-:Y:S03]  /*6bc0*/  MUFU.EX2 R64, R64 ;  /* 0x0000004000407308 */ /* 0x000fe60000000800 */
[----:B------:R-:W-:Y:S02]  /*6bd0*/  FSEL R90, R90, RZ, P0 ;  /* 0x000000ff5a5a7208 */ /* 0x000fe40000000000 */
[----:B------:R-:W-:-:S03]  /*6be0*/  ISETP.GE.AND P0, PT, R38, 0x2, PT ;  /* 0x000000022600780c */ /* 0x000fc60003f06270 */
[--C-:B------:R-:W-:Y:S01]  /*6bf0*/  FFMA.FTZ R197, R157, UR6, -R90.reuse ;  /* 0x000000069dc57c23 */ /* 0x100fe2000801085a */
[--C-:B------:R-:W-:Y:S01]  /*6c00*/  FFMA.FTZ R146, R153, UR6, -R90.reuse ;  /* 0x0000000699927c23 */ /* 0x100fe2000801085a */
[--C-:B------:R-:W-:Y:S01]  /*6c10*/  FFMA.FTZ R189, R143, UR6, -R90.reuse ;  /* 0x000000068fbd7c23 */ /* 0x100fe2000801085a */
[--C-:B------:R-:W-:Y:S01]  /*6c20*/  FFMA.FTZ R140, R43, UR6, -R90.reuse ;  /* 0x000000062b8c7c23 */ /* 0x100fe2000801085a */
[--C-:B------:R-:W-:Y:S01]  /*6c30*/  FFMA.FTZ R126, R27, UR6, -R90.reuse ;  /* 0x000000061b7e7c23 */ /* 0x100fe2000801085a */
[--C-:B------:R-:W-:Y:S01]  /*6c40*/  FFMA.FTZ R157, R25, UR6, -R90.reuse ;  /* 0x00000006199d7c23 */ /* 0x100fe2000801085a */
[----:B------:R-:W-:Y:S01]  /*6c50*/  MUFU.EX2 R197, R197 ;  /* 0x000000c500c57308 */ /* 0x000fe20000000800 */
[----:B------:R-:W1:Y:S01]  /*6c60*/  LDSM.16.MT88.4 R24, [R148+0x5000] ;  /* 0x005000009418783b */ /* 0x000e620000004200 */
[--C-:B------:R-:W-:Y:S01]  /*6c70*/  FFMA.FTZ R171, R29, UR6, -R90.reuse ;  /* 0x000000061dab7c23 */ /* 0x100fe2000801085a */
[----:B------:R-:W-:Y:S01]  /*6c80*/  F2FP.BF16.F32.PACK_AB R29, R144, R193 ;  /* 0x000000c1901d723e */ /* 0x000fe200000010ff */
        /* <DEDUP_REMOVED lines=8> */
[----:B------:R-:W5:Y:S01]  /*6d10*/  LDSM.16.MT88.4 R20, [R150+0x5800] ;  /* 0x005800009614783b */ /* 0x000f620000004200 */
[--C-:B------:R-:W-:Y:S01]  /*6d20*/  FFMA.FTZ R3, R9, UR6, -R90.reuse ;  /* 0x0000000609037c23 */ /* 0x100fe2000801085a */
[----:B--2---:R-:W-:Y:S01]  /*6d30*/  F2FP.BF16.F32.PACK_AB R41, R134, R181 ;  /* 0x000000b58629723e */ /* 0x004fe200000010ff */
[--C-:B------:R-:W-:Y:S01]  /*6d40*/  FFMA.FTZ R108, R33, UR6, -R90.reuse ;  /* 0x00000006216c7c23 */ /* 0x100fe2000801085a */
[----:B------:R-:W-:Y:S01]  /*6d50*/  MUFU.EX2 R189, R189 ;  /* 0x000000bd00bd7308 */ /* 0x000fe20000000800 */
[----:B---3--:R-:W-:Y:S01]  /*6d60*/  F2FP.BF16.F32.PACK_AB R43, R124, R167 ;  /* 0x000000a77c2b723e */ /* 0x008fe200000010ff */
[----:B------:R-:W2:Y:S01]  /*6d70*/  LDSM.16.MT88.4 R32, [R148+0x5800] ;  /* 0x005800009420783b */ /* 0x000ea20000004200 */
        /* <DEDUP_REMOVED lines=30> */
[C---:B------:R-:W-:Y:S01]  /*6f60*/  HMMA.16816.F32.BF16 R16, R28.reuse, R12, RZ ;  /* 0x0000000c1c10723c */ /* 0x040fe200000418ff */
[----:B------:R-:W-:Y:S01]  /*6f70*/  FFMA.FTZ R162, R201, UR6, -R90 ;  /* 0x00000006c9a27c23 */ /* 0x000fe2000801085a */
[----:B------:R-:W-:Y:S01]  /*6f80*/  FADD.FTZ R144, R193, R144 ;  /* 0x00000090c1907221 */ /* 0x000fe20000010000 */
[----:B------:R-:W-:Y:S01]  /*6f90*/  FADD.FTZ R146, R197, R146 ;  /* 0x00000092c5927221 */ /* 0x000fe20000010000 */
[--C-:B------:R-:W-:Y:S01]  /*6fa0*/  FFMA.FTZ R191, R191, UR6, -R90.reuse ;  /* 0x00000006bfbf7c23 */ /* 0x100fe2000801085a */
[----:B------:R-:W-:Y:S01]  /*6fb0*/  FFMA.FTZ R177, R177, UR6, -R90 ;  /* 0x00000006b1b17c23 */ /* 0x000fe2000801085a */
[C---:B------:R-:W-:Y:S01]  /*6fc0*/  HMMA.16816.F32.BF16 R12, R28.reuse, R14, RZ ;  /* 0x0000000e1c0c723c */ /* 0x040fe200000418ff */
[----:B------:R-:W3:Y:S01]  /*6fd0*/  MUFU.EX2 R126, R126 ;  /* 0x0000007e007e7308 */ /* 0x000ee20000000800 */
[----:B----4-:R-:W-:Y:S01]  /*6fe0*/  F2FP.BF16.F32.PACK_AB R40, R128, R175 ;  /* 0x000000af8028723e */ /* 0x010fe200000010ff */
[----:B------:R-:W-:Y:S01]  /*6ff0*/  FADD.FTZ R189, R189, R146 ;  /* 0x00000092bdbd7221 */ /* 0x000fe20000010000 */
[--C-:B------:R-:W-:Y:S01]  /*7000*/  FFMA.FTZ R165, R165, UR6, -R90.reuse ;  /* 0x00000006a5a57c23 */ /* 0x100fe2000801085a */
[--C-:B------:R-:W-:Y:S01]  /*7010*/  FFMA.FTZ R119, R119, UR6, -R90.reuse ;  /* 0x0000000677777c23 */ /* 0x100fe2000801085a */
[C---:B-1----:R-:W-:Y:S01]  /*7020*/  HMMA.16816.F32.BF16 R8, R28.reuse, R24, RZ ;  /* 0x000000181c08723c */ /* 0x042fe200000418ff */
[----:B------:R-:W-:Y:S01]  /*7030*/  FADD.FTZ R140, R140, R189 ;  /* 0x000000bd8c8c7221 */ /* 0x000fe20000010000 */
[--C-:B------:R-:W-:Y:S01]  /*7040*/  FFMA.FTZ R117, R117, UR6, -R90.reuse ;  /* 0x0000000675757c23 */ /* 0x100fe2000801085a */
[----:B------:R-:W-:Y:S01]  /*7050*/  MUFU.EX2 R157, R157 ;  /* 0x0000009d009d7308 */ /* 0x000fe20000000800 */
[--C-:B------:R-:W-:Y:S01]  /*7060*/  FFMA.FTZ R113, R113, UR6, -R90.reuse ;  /* 0x0000000671717c23 */ /* 0x100fe2000801085a */
[--C-:B------:R-:W-:Y:S01]  /*7070*/  FFMA.FTZ R111, R111, UR6, -R90.reuse ;  /* 0x000000066f6f7c23 */ /* 0x100fe2000801085a */
[----:B------:R-:W-:Y:S01]  /*7080*/  HMMA.16816.F32.BF16 R28, R28, R26, RZ ;  /* 0x0000001a1c1c723c */ /* 0x000fe200000418ff */
[----:B------:R-:W-:Y:S01]  /*7090*/  F2FP.BF16.F32.PACK_AB R25, R120, R163 ;  /* 0x000000a37819723e */ /* 0x000fe200000010ff */
[--C-:B------:R-:W-:Y:S01]  /*70a0*/  FFMA.FTZ R109, R109, UR6, -R90.reuse ;  /* 0x000000066d6d7c23 */ /* 0x100fe2000801085a */
[--C-:B------:R-:W-:Y:S01]  /*70b0*/  FFMA.FTZ R107, R107, UR6, -R90.reuse ;  /* 0x000000066b6b7c23 */ /* 0x100fe2000801085a */
[--C-:B------:R-:W-:Y:S01]  /*70c0*/  FFMA.FTZ R105, R105, UR6, -R90.reuse ;  /* 0x0000000669697c23 */ /* 0x100fe2000801085a */
[----:B------:R-:W1:Y:S01]  /*70d0*/  MUFU.EX2 R118, R118 ;  /* 0x0000007600767308 */ /* 0x000e620000000800 */
[----:B---3--:R-:W-:Y:S01]  /*70e0*/  F2FP.BF16.F32.PACK_AB R42, R126, R171 ;  /* 0x000000ab7e2a723e */ /* 0x008fe200000010ff */
[--C-:B------:R-:W-:Y:S01]  /*70f0*/  FFMA.FTZ R103, R103, UR6, -R90.reuse ;  /* 0x0000000667677c23 */ /* 0x100fe2000801085a */
[----:B------:R-:W-:Y:S01]  /*7100*/  F2FP.BF16.F32.PACK_AB R27, R112, R149 ;  /* 0x00000095701b723e */ /* 0x000fe200000010ff */
[----:B------:R-:W-:-:S04]  /*7110*/  FFMA.FTZ R251, R95, UR6, -R90 ;  /* 0x000000065ffb7c23 */ /* 0x000fc8000801085a */
[----:B------:R-:W-:Y:S01]  /*7120*/  MUFU.EX2 R153, R153 ;  /* 0x0000009900997308 */ /* 0x000fe20000000800 */
[C---:B------:R-:W-:Y:S06]  /*7130*/  HMMA.16816.F32.BF16 R16, R40.reuse, R4, R16 ;  /* 0x000000042810723c */ /* 0x040fec0000041810 */
[----:B------:R-:W-:Y:S01]  /*7140*/  HMMA.16816.F32.BF16 R12, R40, R6, R12 ;  /* 0x00000006280c723c */ /* 0x000fe2000004180c */
[----:B------:R-:W3:Y:S01]  /*7150*/  MUFU.EX2 R110, R110 ;  /* 0x0000006e006e7308 */ /* 0x000ee20000000800 */
[----:B------:R-:W4:Y:S01]  /*7160*/  LDSM.16.MT88.4 R4, [R150+0x5c00] ;  /* 0x005c00009604783b */ /* 0x000f220000004200 */
[----:B-1----:R-:W-:-:S03]  /*7170*/  F2FP.BF16.F32.PACK_AB R24, R118, R157 ;  /* 0x0000009d7618723e */ /* 0x002fc600000010ff */
[C---:B------:R-:W-:Y:S03]  /*7180*/  HMMA.16816.F32.BF16 R8, R40.reuse, R44, R8 ;  /* 0x0000002c2808723c */ /* 0x040fe60000041808 */
[----:B------:R-:W-:Y:S03]  /*7190*/  MUFU.EX2 R143, R143 ;  /* 0x0000008f008f7308 */ /* 0x000fe60000000800 */
[----:B------:R-:W-:Y:S01]  /*71a0*/  HMMA.16816.F32.BF16 R28, R40, R46, R28 ;  /* 0x0000002e281c723c */ /* 0x000fe2000004181c */
[----:B------:R-:W1:Y:S04]  /*71b0*/  LDSM.16.MT88.4 R40, [R148+0x5c00] ;  /* 0x005c00009428783b */ /* 0x000e680000004200 */
[----:B------:R-:W4:Y:S01]  /*71c0*/  MUFU.EX2 R106, R106 ;  /* 0x0000006a006a7308 */ /* 0x000f220000000800 */
[----:B---3--:R-:W-:Y:S01]  /*71d0*/  F2FP.BF16.F32.PACK_AB R26, R110, R153 ;  /* 0x000000996e1a723e */ /* 0x008fe200000010ff */
[----:B------:R-:W-:Y:S06]  /*71e0*/  LDSM.16.MT88.4 R44, [R148+0x6000] ;  /* 0x00600000942c783b */ /* 0x000fec0000004200 */
[----:B------:R-:W-:Y:S01]  /*71f0*/  MUFU.EX2 R3, R3 ;  /* 0x0000000300037308 */ /* 0x000fe20000000800 */
[C---:B-----5:R-:W-:Y:S06]  /*7200*/  HMMA.16816.F32.BF16 R16, R24.reuse, R20, R16 ;  /* 0x000000141810723c */ /* 0x060fec0000041810 */
[C---:B------:R-:W-:Y:S01]  /*7210*/  HMMA.16816.F32.BF16 R12, R24.reuse, R22, R12 ;  /* 0x00000016180c723c */ /* 0x040fe2000004180c */
[----:B------:R-:W3:Y:S01]  /*7220*/  MUFU.EX2 R108, R108 ;  /* 0x0000006c006c7308 */ /* 0x000ee20000000800 */
[----:B------:R-:W5:Y:S04]  /*7230*/  LDSM.16.MT88.4 R20, [R150+0x6000] ;  /* 0x006000009614783b */ /* 0x000f680000004200 */
[C---:B--2---:R-:W-:Y:S03]  /*7240*/  HMMA.16816.F32.BF16 R8, R24.reuse, R32, R8 ;  /* 0x000000201808723c */ /* 0x044fe60000041808 */
[----:B------:R-:W-:Y:S03]  /*7250*/  MUFU.EX2 R114, R114 ;  /* 0x0000007200727308 */ /* 0x000fe60000000800 */
[----:B------:R-:W-:Y:S01]  /*7260*/  HMMA.16816.F32.BF16 R28, R24, R34, R28 ;  /* 0x00000022181c723c */ /* 0x000fe2000004181c */
[----:B------:R-:W-:-:S04]  /*7270*/  F2FP.BF16.F32.PACK_AB R33, R100, R133 ;  /* 0x000000856421723e */ /* 0x000fc800000010ff */
[----:B------:R-:W2:Y:S02]  /*7280*/  MUFU.EX2 R147, R147 ;  /* 0x0000009300937308 */ /* 0x000ea40000000800 */
[----:B------:R-:W-:Y:S02]  /*7290*/  F2FP.BF16.F32.PACK_AB R25, R104, R139 ;  /* 0x0000008b6819723e */ /* 0x000fe400000010ff */
[----:B------:R-:W-:Y:S02]  /*72a0*/  F2FP.BF16.F32.PACK_AB R27, R102, R137 ;  /* 0x00000089661b723e */ /* 0x000fe400000010ff */
[----:B----4-:R-:W-:Y:S02]  /*72b0*/  F2FP.BF16.F32.PACK_AB R24, R106, R143 ;  /* 0x0000008f6a18723e */ /* 0x010fe400000010ff */
[----:B---3--:R-:W-:Y:S01]  /*72c0*/  F2FP.BF16.F32.PACK_AB R26, R108, R3 ;  /* 0x000000036c1a723e */ /* 0x008fe200000010ff */
[----:B------:R-:W-:Y:S01]  /*72d0*/  MUFU.EX2 R116, R116 ;  /* 0x0000007400747308 */ /* 0x000fe20000000800 */
[----:B------:R-:W-:-:S05]  /*72e0*/  F2FP.BF16.F32.PACK_AB R35, R98, R129 ;  /* 0x000000816223723e */ /* 0x000fca00000010ff */
[----:B------:R-:W-:Y:S02]  /*72f0*/  HMMA.16816.F32.BF16 R16, R24, R4, R16 ;  /* 0x000000041810723c */ /* 0x000fe40000041810 */
[----:B------:R-:W3:Y:S01]  /*7300*/  MUFU.EX2 R159, R159 ;  /* 0x0000009f009f7308 */ /* 0x000ee20000000800 */
[----:B--2---:R-:W-:-:S03]  /*7310*/  F2FP.BF16.F32.PACK_AB R32, R147, R114 ;  /* 0x000000729320723e */ /* 0x004fc600000010ff */
[C---:B------:R-:W-:Y:S01]  /*7320*/  HMMA.16816.F32.BF16 R12, R24.reuse, R6, R12 ;  /* 0x00000006180c723c */ /* 0x040fe2000004180c */
[----:B------:R-:W2:Y:S03]  /*7330*/  LDSM.16.MT88.4 R4, [R150+0x6400] ;  /* 0x006400009604783b */ /* 0x000ea60000004200 */
[----:B------:R-:W-:Y:S02]  /*7340*/  MUFU.EX2 R122, R122 ;  /* 0x0000007a007a7308 */ /* 0x000fe40000000800 */
[C---:B-1----:R-:W-:Y:S06]  /*7350*/  HMMA.16816.F32.BF16 R8, R24.reuse, R40, R8 ;  /* 0x000000281808723c */ /* 0x042fec0000041808 */
[----:B------:R-:W-:Y:S01]  /*7360*/  HMMA.16816.F32.BF16 R28, R24, R42, R28 ;  /* 0x0000002a181c723c */ /* 0x000fe2000004181c */
[----:B---3--:R-:W-:Y:S01]  /*7370*/  F2FP.BF16.F32.PACK_AB R34, R159, R116 ;  /* 0x000000749f22723e */ /* 0x008fe200000010ff */
[----:B------:R-:W1:Y:S01]  /*7380*/  LDSM.16.MT88.4 R40, [R148+0x6400] ;  /* 0x006400009428783b */ /* 0x000e620000004200 */
[----:B------:R-:W3:Y:S03]  /*7390*/  MUFU.EX2 R161, R161 ;  /* 0x000000a100a17308 */ /* 0x000ee60000000800 */
[----:B------:R-:W4:Y:S02]  /*73a0*/  LDSM.16.MT88.4 R24, [R150+0x6800] ;  /* 0x006800009618783b */ /* 0x000f240000004200 */
[C---:B-----5:R-:W-:Y:S03]  /*73b0*/  HMMA.16816.F32.BF16 R16, R32.reuse, R20, R16 ;  /* 0x000000142010723c */ /* 0x060fe60000041810 */
[----:B------:R-:W-:Y:S03]  /*73c0*/  MUFU.EX2 R173, R173 ;  /* 0x000000ad00ad7308 */ /* 0x000fe60000000800 */
[----:B------:R-:W-:Y:S01]  /*73d0*/  HMMA.16816.F32.BF16 R12, R32, R22, R12 ;  /* 0x00000016200c723c */ /* 0x000fe2000004180c */
[----:B------:R-:W-:-:S04]  /*73e0*/  F2FP.BF16.F32.PACK_AB R21, R96, R125 ;  /* 0x0000007d6015723e */ /* 0x000fc800000010ff */
[----:B------:R-:W5:Y:S01]  /*73f0*/  MUFU.EX2 R130, R130 ;  /* 0x0000008200827308 */ /* 0x000f620000000800 */
[----:B------:R-:W-:Y:S01]  /*7400*/  HMMA.16816.F32.BF16 R8, R32, R44, R8 ;  /* 0x0000002c2008723c */ /* 0x000fe20000041808 */
[----:B------:R-:W-:Y:S02]  /*7410*/  F2FP.BF16.F32.PACK_AB R23, R94, R121 ;  /* 0x000000795e17723e */ /* 0x000fe400000010ff */
[----:B---3--:R-:W-:-:S03]  /*7420*/  F2FP.BF16.F32.PACK_AB R20, R161, R122 ;  /* 0x0000007aa114723e */ /* 0x008fc600000010ff */
[----:B------:R-:W-:Y:S01]  /*7430*/  HMMA.16816.F32.BF16 R28, R32, R46, R28 ;  /* 0x0000002e201c723c */ /* 0x000fe2000004181c */
[----:B------:R-:W3:Y:S01]  /*7440*/  LDSM.16.MT88.4 R32, [R148+0x6800] ;  /* 0x006800009420783b */ /* 0x000ee20000004200 */
        /* <DEDUP_REMOVED lines=9> */
[C---:B-1----:R-:W-:Y:S06]  /*74e0*/  HMMA.16816.F32.BF16 R8, R20.reuse, R40, R8 ;  /* 0x000000281408723c */ /* 0x042fec0000041808 */
[----:B------:R-:W-:Y:S01]  /*74f0*/  HMMA.16816.F32.BF16 R28, R20, R42, R28 ;  /* 0x0000002a141c723c */ /* 0x000fe2000004181c */
[----:B------:R-:W-:Y:S01]  /*7500*/  MUFU.EX2 R142, R142 ;  /* 0x0000008e008e7308 */ /* 0x000fe20000000800 */
[----:B------:R-:W-:-:S05]  /*7510*/  F2FP.BF16.F32.PACK_AB R41, R84, R87 ;  /* 0x000000575429723e */ /* 0x000fca00000010ff */
[----:B------:R-:W-:Y:S02]  /*7520*/  F2FP.BF16.F32.PACK_AB R21, R92, R115 ;  /* 0x000000735c15723e */ /* 0x000fe400000010ff */
[----:B------:R-:W-:Y:S01]  /*7530*/  F2FP.BF16.F32.PACK_AB R23, R86, R89 ;  /* 0x000000595617723e */ /* 0x000fe200000010ff */
[----:B------:R-:W1:Y:S01]  /*7540*/  MUFU.EX2 R195, R195 ;  /* 0x000000c300c37308 */ /* 0x000e620000000800 */
        /* <DEDUP_REMOVED lines=8> */
[----:B-1----:R-:W-:-:S04]  /*75d0*/  F2FP.BF16.F32.PACK_AB R40, R195, R142 ;  /* 0x0000008ec328723e */ /* 0x002fc800000010ff */
[C---:B---3--:R-:W-:Y:S01]  /*75e0*/  HMMA.16816.F32.BF16 R8, R20.reuse, R32, R8 ;  /* 0x000000201408723c */ /* 0x048fe20000041808 */
        /* <DEDUP_REMOVED lines=19> */
[----:B------:R-:W-:Y:S02]  /*7720*/  F2FP.BF16.F32.PACK_AB R41, R76, R79 ;  /* 0x0000004f4c29723e */ /* 0x000fe400000010ff */
[----:B------:R-:W-:-:S03]  /*7730*/  F2FP.BF16.F32.PACK_AB R43, R74, R77 ;  /* 0x0000004d4a2b723e */ /* 0x000fc600000010ff */
[----:B------:R-:W-:Y:S01]  /*7740*/  MUFU.EX2 R160, R160 ;  /* 0x000000a000a07308 */ /* 0x000fe20000000800 */
[C---:B-----5:R-:W-:Y:S06]  /*7750*/  HMMA.16816.F32.BF16 R16, R20.reuse, R24, R16 ;  /* 0x000000181410723c */ /* 0x060fec0000041810 */
[----:B------:R-:W-:Y:S01]  /*7760*/  HMMA.16816.F32.BF16 R12, R20, R26, R12 ;  /* 0x0000001a140c723c */ /* 0x000fe2000004180c */
[----:B------:R-:W2:Y:S01]  /*7770*/  MUFU.EX2 R201, R203 ;  /* 0x000000cb00c97308 */ /* 0x000ea20000000800 */
[----:B------:R-:W-:-:S04]  /*7780*/  FADD.FTZ R25, R187, R144 ;  /* 0x00000090bb197221 */ /* 0x000fc80000010000 */
[----:B------:R-:W-:Y:S01]  /*7790*/  FADD.FTZ R40, R138, R25 ;  /* 0x000000198a287221 */ /* 0x000fe20000010000 */
[C---:B-1----:R-:W-:Y:S01]  /*77a0*/  HMMA.16816.F32.BF16 R8, R20.reuse, R32, R8 ;  /* 0x000000201408723c */ /* 0x042fe20000041808 */
[----:B------:R-:W1:Y:S01]  /*77b0*/  LDSM.16.MT88.4 R24, [R150+0x7800] ;  /* 0x007800009618783b */ /* 0x000e620000004200 */
[----:B------:R-:W-:Y:S01]  /*77c0*/  FFMA.FTZ R138, R185, UR6, -R90 ;  /* 0x00000006b98a7c23 */ /* 0x000fe2000801085a */
[----:B------:R-:W-:Y:S01]  /*77d0*/  FADD.FTZ R181, R181, R40 ;  /* 0x00000028b5b57221 */ /* 0x000fe20000010000 */
[----:B------:R-:W-:Y:S01]  /*77e0*/  F2FP.BF16.F32.PACK_AB R40, R211, R158 ;  /* 0x0000009ed328723e */ /* 0x000fe200000010ff */
[----:B------:R-:W-:Y:S01]  /*77f0*/  MUFU.EX2 R162, R162 ;  /* 0x000000a200a27308 */ /* 0x000fe20000000800 */
[----:B------:R-:W-:Y:S01]  /*7800*/  HMMA.16816.F32.BF16 R28, R20, R34, R28 ;  /* 0x00000022141c723c */ /* 0x000fe2000004181c */
[----:B------:R-:W-:Y:S01]  /*7810*/  FADD.FTZ R134, R134, R181 ;  /* 0x000000b586867221 */ /* 0x000fe20000010000 */
[----:B------:R-:W5:Y:S01]  /*7820*/  LDSM.16.MT88.4 R20, [R148+0x7800] ;  /* 0x007800009414783b */ /* 0x000f620000004200 */
[----:B------:R-:W-:Y:S01]  /*7830*/  FADD.FTZ R33, R175, R140 ;  /* 0x0000008caf217221 */ /* 0x000fe20000010000 */
[----:B--2---:R-:W-:Y:S01]  /*7840*/  F2FP.BF16.F32.PACK_AB R42, R201, R160 ;  /* 0x000000a0c92a723e */ /* 0x004fe200000010ff */
[----:B------:R-:W-:-:S02]  /*7850*/  FADD.FTZ R167, R167, R134 ;  /* 0x00000086a7a77221 */ /* 0x000fc40000010000 */
[----:B------:R-:W2:Y:S01]  /*7860*/  MUFU.EX2 R187, R191 ;  /* 0x000000bf00bb7308 */ /* 0x000ea20000000800 */
[----:B------:R-:W-:Y:S01]  /*7870*/  F2FP.BF16.F32.PACK_AB R35, R70, R73 ;  /* 0x000000494623723e */ /* 0x000fe200000010ff */
[----:B------:R-:W-:Y:S02]  /*7880*/  FADD.FTZ R124, R124, R167 ;  /* 0x000000a77c7c7221 */ /* 0x000fe40000010000 */
[C---:B----4-:R-:W-:Y:S02]  /*7890*/  HMMA.16816.F32.BF16 R16, R40.reuse, R4, R16 ;  /* 0x000000042810723c */ /* 0x050fe40000041810 */
[----:B------:R-:W-:Y:S02]  /*78a0*/  FADD.FTZ R163, R163, R124 ;  /* 0x0000007ca3a37221 */ /* 0x000fe40000010000 */
[----:B------:R-:W-:Y:S02]  /*78b0*/  MUFU.EX2 R138, R138 ;  /* 0x0000008a008a7308 */ /* 0x000fe40000000800 */
[----:B------:R-:W-:Y:S01]  /*78c0*/  HMMA.16816.F32.BF16 R12, R40, R6, R12 ;  /* 0x00000006280c723c */ /* 0x000fe2000004180c */
[----:B------:R-:W-:Y:S01]  /*78d0*/  FADD.FTZ R4, R128, R33 ;  /* 0x0000002180047221 */ /* 0x000fe20000010000 */
[----:B------:R-:W-:Y:S01]  /*78e0*/  FADD.FTZ R120, R120, R163 ;  /* 0x000000a378787221 */ /* 0x000fe20000010000 */
[----:B------:R-:W-:Y:S01]  /*78f0*/  F2FP.BF16.F32.PACK_AB R33, R72, R75 ;  /* 0x0000004b4821723e */ /* 0x000fe200000010ff */
[----:B------:R-:W-:-:S02]  /*7900*/  FFMA.FTZ R128, R169, UR6, -R90 ;  /* 0x00000006a9807c23 */ /* 0x000fc4000801085a */
[----:B------:R-:W4:Y:S01]  /*7910*/  MUFU.EX2 R175, R177 ;  /* 0x000000b100af7308 */ /* 0x000f220000000800 */
[----:B------:R-:W-:Y:S01]  /*7920*/  FADD.FTZ R171, R171, R4 ;  /* 0x00000004abab7221 */ /* 0x000fe20000010000 */
[C---:B---3--:R-:W-:Y:S01]  /*7930*/  HMMA.16816.F32.BF16 R8, R40.reuse, R44, R8 ;  /* 0x0000002c2808723c */ /* 0x048fe20000041808 */
[----:B------:R-:W3:Y:S01]  /*7940*/  LDSM.16.MT88.4 R4, [R150+0x7c00] ;  /* 0x007c00009604783b */ /* 0x000ee20000004200 */
[----:B------:R-:W-:Y:S01]  /*7950*/  FADD.FTZ R149, R149, R120 ;  /* 0x0000007895957221 */ /* 0x000fe20000010000 */
[----:B------:R-:W-:Y:S01]  /*7960*/  FADD.FTZ R126, R126, R171 ;  /* 0x000000ab7e7e7221 */ /* 0x000fe20000010000 */
[----:B--2---:R-:W-:Y:S02]  /*7970*/  F2FP.BF16.F32.PACK_AB R32, R187, R162 ;  /* 0x000000a2bb20723e */ /* 0x004fe400000010ff */
[----:B------:R-:W-:Y:S01]  /*7980*/  HMMA.16816.F32.BF16 R28, R40, R46, R28 ;  /* 0x0000002e281c723c */ /* 0x000fe2000004181c */
        /* <DEDUP_REMOVED lines=8> */
[----:B----4-:R-:W-:Y:S01]  /*7a10*/  F2FP.BF16.F32.PACK_AB R34, R175, R138 ;  /* 0x0000008aaf22723e */ /* 0x010fe200000010ff */
[----:B------:R-:W-:Y:S01]  /*7a20*/  FADD.FTZ R153, R153, R118 ;  /* 0x0000007699997221 */ /* 0x000fe20000010000 */
[----:B------:R-:W-:Y:S01]  /*7a30*/  FADD.FTZ R104, R104, R139 ;  /* 0x0000008b68687221 */ /* 0x000fe20000010000 */
[----:B------:R-:W2:Y:S01]  /*7a40*/  MUFU.EX2 R45, R165 ;  /* 0x000000a5002d7308 */ /* 0x000ea20000000800 */
[----:B------:R-:W-:Y:S01]  /*7a50*/  FFMA.FTZ R43, R141, UR6, -R90 ;  /* 0x000000068d2b7c23 */ /* 0x000fe2000801085a */
[----:B------:R-:W-:Y:S01]  /*7a60*/  FADD.FTZ R110, R110, R153 ;  /* 0x000000996e6e7221 */ /* 0x000fe20000010000 */
[----:B------:R-:W-:Y:S01]  /*7a70*/  FADD.FTZ R137, R137, R104 ;  /* 0x0000006889897221 */ /* 0x000fe20000010000 */
[C---:B-1----:R-:W-:Y:S01]  /*7a80*/  HMMA.16816.F32.BF16 R16, R32.reuse, R24, R16 ;  /* 0x000000182010723c */ /* 0x042fe20000041810 */
[----:B------:R-:W-:Y:S01]  /*7a90*/  FFMA.FTZ R46, R131, UR6, -R90 ;  /* 0x00000006832e7c23 */ /* 0x000fe2000801085a */
[----:B------:R-:W-:Y:S01]  /*7aa0*/  FADD.FTZ R143, R143, R110 ;  /* 0x0000006e8f8f7221 */ /* 0x000fe20000010000 */
[----:B------:R-:W-:Y:S01]  /*7ab0*/  FADD.FTZ R102, R102, R137 ;  /* 0x0000008966667221 */ /* 0x000fe20000010000 */
[----:B------:R-:W-:Y:S01]  /*7ac0*/  MUFU.EX2 R41, R41 ;  /* 0x0000002900297308 */ /* 0x000fe20000000800 */
[----:B------:R-:W-:Y:S01]  /*7ad0*/  FFMA.FTZ R47, R127, UR6, -R90 ;  /* 0x000000067f2f7c23 */ /* 0x000fe2000801085a */
[----:B------:R-:W-:Y:S01]  /*7ae0*/  HMMA.16816.F32.BF16 R12, R32, R26, R12 ;  /* 0x0000001a200c723c */ /* 0x000fe2000004180c */
[----:B------:R-:W1:Y:S01]  /*7af0*/  LDSM.16.MT88.4 R24, [R148+0x7c00] ;  /* 0x007c00009418783b */ /* 0x000e620000004200 */
[----:B------:R-:W-:Y:S01]  /*7b00*/  FADD.FTZ R106, R106, R143 ;  /* 0x0000008f6a6a7221 */ /* 0x000fe20000010000 */
[----:B------:R-:W-:Y:S01]  /*7b10*/  FADD.FTZ R133, R133, R102 ;  /* 0x0000006685857221 */ /* 0x000fe20000010000 */
[----:B------:R-:W-:-:S02]  /*7b20*/  FFMA.FTZ R40, R145, UR6, -R88 ;  /* 0x0000000691287c23 */ /* 0x000fc40008010858 */
[----:B------:R-:W4:Y:S01]  /*7b30*/  MUFU.EX2 R42, R42 ;  /* 0x0000002a002a7308 */ /* 0x000f220000000800 */
[----:B-----5:R-:W-:Y:S01]  /*7b40*/  HMMA.16816.F32.BF16 R8, R32, R20, R8 ;  /* 0x000000142008723c */ /* 0x020fe20000041808 */
[----:B------:R-:W-:Y:S01]  /*7b50*/  FADD.FTZ R3, R3, R106 ;  /* 0x0000006a03037221 */ /* 0x000fe20000010000 */
[----:B------:R-:W-:-:S03]  /*7b60*/  FADD.FTZ R100, R100, R133 ;  /* 0x0000008564647221 */ /* 0x000fc60000010000 */
[----:B------:R-:W-:Y:S01]  /*7b70*/  FADD.FTZ R3, R108, R3 ;  /* 0x000000036c037221 */ /* 0x000fe20000010000 */
[----:B------:R-:W-:Y:S01]  /*7b80*/  HMMA.16816.F32.BF16 R28, R32, R22, R28 ;  /* 0x00000016201c723c */ /* 0x000fe2000004181c */
[----:B------:R-:W5:Y:S01]  /*7b90*/  LDSM.16.MT88.4 R32, [R150+0x8000] ;  /* 0x008000009620783b */ /* 0x000f620000004200 */
[----:B------:R-:W-:Y:S01]  /*7ba0*/  F2FP.BF16.F32.PACK_AB R21, R68, R71 ;  /* 0x000000474415723e */ /* 0x000fe200000010ff */
[----:B------:R-:W-:Y:S01]  /*7bb0*/  FADD.FTZ R114, R114, R3 ;  /* 0x0000000372727221 */ /* 0x000fe20000010000 */
[----:B--2---:R-:W-:Y:S01]  /*7bc0*/  F2FP.BF16.F32.PACK_AB R20, R45, R128 ;  /* 0x000000802d14723e */ /* 0x004fe200000010ff */
[----:B------:R-:W-:Y:S01]  /*7bd0*/  FADD.FTZ R129, R129, R100 ;  /* 0x0000006481817221 */ /* 0x000fe20000010000 */
[----:B------:R-:W-:Y:S01]  /*7be0*/  MUFU.EX2 R65, R65 ;  /* 0x0000004100417308 */ /* 0x000fe20000000800 */
[----:B------:R-:W-:Y:S01]  /*7bf0*/  F2FP.BF16.F32.PACK_AB R23, R66, R69 ;  /* 0x000000454217723e */ /* 0x000fe200000010ff */
[----:B------:R-:W-:Y:S01]  /*7c00*/  FADD.FTZ R147, R147, R114 ;  /* 0x0000007293937221 */ /* 0x000fe20000010000 */
[----:B------:R-:W-:Y:S01]  /*7c10*/  FADD.FTZ R98, R98, R129 ;  /* 0x0000008162627221 */ /* 0x000fe20000010000 */
[----:B----4-:R-:W-:Y:S01]  /*7c20*/  F2FP.BF16.F32.PACK_AB R22, R42, R41 ;  /* 0x000000292a16723e */ /* 0x010fe200000010ff */
[----:B------:R-:W-:Y:S01]  /*7c30*/  FFMA.FTZ R3, R123, UR6, -R88 ;  /* 0x000000067b037c23 */ /* 0x000fe20008010858 */
[----:B------:R-:W-:Y:S01]  /*7c40*/  FADD.FTZ R116, R116, R147 ;  /* 0x0000009374747221 */ /* 0x000fe20000010000 */
[----:B------:R-:W-:Y:S01]  /*7c50*/  FADD.FTZ R125, R125, R98 ;  /* 0x000000627d7d7221 */ /* 0x000fe20000010000 */
[----:B------:R-:W2:Y:S01]  /*7c60*/  MUFU.EX2 R62, R62 ;  /* 0x0000003e003e7308 */ /* 0x000ea20000000800 */
[----:B------:R-:W-:Y:S01]  /*7c70*/  FFMA.FTZ R88, R91, UR6, -R88 ;  /* 0x000000065b587c23 */ /* 0x000fe20008010858 */
[----:B------:R-:W-:Y:S01]  /*7c80*/  FADD.FTZ R159, R159, R116 ;  /* 0x000000749f9f7221 */ /* 0x000fe20000010000 */
[----:B---3--:R-:W-:Y:S01]  /*7c90*/  HMMA.16816.F32.BF16 R16, R20, R4, R16 ;  /* 0x000000041410723c */ /* 0x008fe20000041810 */
[----:B------:R-:W-:-:S02]  /*7ca0*/  FADD.FTZ R96, R96, R125 ;  /* 0x0000007d60607221 */ /* 0x000fc40000010000 */
[----:B------:R-:W-:Y:S02]  /*7cb0*/  FADD.FTZ R122, R122, R159 ;  /* 0x0000009f7a7a7221 */ /* 0x000fe40000010000 */
[----:B------:R-:W-:Y:S01]  /*7cc0*/  MUFU.EX2 R43, R43 ;  /* 0x0000002b002b7308 */ /* 0x000fe20000000800 */
[----:B------:R-:W-:Y:S01]  /*7cd0*/  FADD.FTZ R121, R121, R96 ;  /* 0x0000006079797221 */ /* 0x000fe20000010000 */
[----:B------:R-:W-:Y:S01]  /*7ce0*/  FADD.FTZ R122, R161, R122 ;  /* 0x0000007aa17a7221 */ /* 0x000fe20000010000 */
[C---:B------:R-:W-:Y:S01]  /*7cf0*/  HMMA.16816.F32.BF16 R12, R20.reuse, R6, R12 ;  /* 0x00000006140c723c */ /* 0x040fe2000004180c */
[----:B------:R-:W3:Y:S01]  /*7d00*/  LDSM.16.MT88.4 R4, [R148+0x8000] ;  /* 0x008000009404783b */ /* 0x000ee20000004200 */
[----:B------:R-:W-:Y:S01]  /*7d10*/  FADD.FTZ R94, R94, R121 ;  /* 0x000000795e5e7221 */ /* 0x000fe20000010000 */
[----:B------:R-:W-:Y:S02]  /*7d20*/  FADD.FTZ R173, R173, R122 ;  /* 0x0000007aadad7221 */ /* 0x000fe40000010000 */
[----:B------:R-:W4:Y:S01]  /*7d30*/  MUFU.EX2 R44, R44 ;  /* 0x0000002c002c7308 */ /* 0x000f220000000800 */
[----:B-1----:R-:W-:Y:S01]  /*7d40*/  HMMA.16816.F32.BF16 R8, R20, R24, R8 ;  /* 0x000000181408723c */ /* 0x002fe20000041808 */
[----:B------:R-:W-:-:S04]  /*7d50*/  FADD.FTZ R173, R130, R173 ;  /* 0x000000ad82ad7221 */ /* 0x000fc80000010000 */
[----:B------:R-:W-:Y:S01]  /*7d60*/  FADD.FTZ R132, R132, R173 ;  /* 0x000000ad84847221 */ /* 0x000fe20000010000 */
[----:B------:R-:W-:Y:S01]  /*7d70*/  HMMA.16816.F32.BF16 R28, R20, R26, R28 ;  /* 0x0000001a141c723c */ /* 0x000fe2000004181c */
[----:B------:R-:W-:Y:S01]  /*7d80*/  MUFU.EX2 R46, R46 ;  /* 0x0000002e002e7308 */ /* 0x000fe20000000800 */
[----:B------:R-:W-:Y:S01]  /*7d90*/  F2FP.BF16.F32.PACK_AB R25, R64, R67 ;  /* 0x000000434019723e */ /* 0x000fe200000010ff */
[----:B------:R-:W-:Y:S02]  /*7da0*/  FADD.FTZ R179, R179, R132 ;  /* 0x00000084b3b37221 */ /* 0x000fe40000010000 */
[----:B------:R-:W-:Y:S02]  /*7db0*/  LDSM.16.MT88.4 R132, [R148+0x8c00] ;  /* 0x008c00009484783b */ /* 0x000fe40000004200 */
[----:B------:R-:W-:Y:S01]  /*7dc0*/  FADD.FTZ R21, R115, R94 ;  /* 0x0000005e73157221 */ /* 0x000fe20000010000 */
[----:B--2---:R-:W-:Y:S01]  /*7dd0*/  F2FP.BF16.F32.PACK_AB R27, R62, R65 ;  /* 0x000000413e1b723e */ /* 0x004fe200000010ff */
[----:B------:R-:W1:Y:S01]  /*7de0*/  MUFU.EX2 R47, R47 ;  /* 0x0000002f002f7308 */ /* 0x000e620000000800 */
[----:B----4-:R-:W-:Y:S01]  /*7df0*/  F2FP.BF16.F32.PACK_AB R24, R44, R43 ;  /* 0x0000002b2c18723e */ /* 0x010fe200000010ff */
[----:B------:R-:W-:Y:S01]  /*7e00*/  FADD.FTZ R94, R92, R21 ;  /* 0x000000155c5e7221 */ /* 0x000fe20000010000 */
[----:B------:R-:W-:Y:S01]  /*7e10*/  FADD.FTZ R136, R136, R179 ;  /* 0x000000b388887221 */ /* 0x000fe20000010000 */
[----:B------:R-:W2:Y:S03]  /*7e20*/  LDSM.16.MT88.4 R20, [R150+0x8400] ;  /* 0x008400009614783b */ /* 0x000ea60000004200 */
[----:B------:R-:W-:Y:S01]  /*7e30*/  FADD.FTZ R183, R183, R136 ;  /* 0x00000088b7b77221 */ /* 0x000fe20000010000 */
[----:B------:R-:W-:Y:S03]  /*7e40*/  MUFU.EX2 R63, R63 ;  /* 0x0000003f003f7308 */ /* 0x000fe60000000800 */
[----:B------:R-:W-:-:S04]  /*7e50*/  FADD.FTZ R142, R142, R183 ;  /* 0x000000b78e8e7221 */ /* 0x000fc80000010000 */
[----:B------:R-:W-:Y:S01]  /*7e60*/  FADD.FTZ R195, R195, R142 ;  /* 0x0000008ec3c37221 */ /* 0x000fe20000010000 */
[----:B------:R-:W4:Y:S01]  /*7e70*/  MUFU.EX2 R60, R60 ;  /* 0x0000003c003c7308 */ /* 0x000f220000000800 */
[----:B-1----:R-:W-:Y:S01]  /*7e80*/  F2FP.BF16.F32.PACK_AB R26, R47, R46 ;  /* 0x0000002e2f1a723e */ /* 0x002fe200000010ff */
[----:B------:R-:W-:Y:S01]  /*7e90*/  LDSM.16.MT88.4 R140, [R150+0x8c00] ;  /* 0x008c0000968c783b */ /* 0x000fe20000004200 */
[----:B------:R-:W-:-:S04]  /*7ea0*/  FADD.FTZ R152, R152, R195 ;  /* 0x000000c398987221 */ /* 0x000fc80000010000 */
[----:B------:R-:W-:Y:S01]  /*7eb0*/  FADD.FTZ R199, R199, R152 ;  /* 0x00000098c7c77221 */ /* 0x000fe20000010000 */
[----:B-----5:R-:W-:Y:S01]  /*7ec0*/  HMMA.16816.F32.BF16 R16, R24, R32, R16 ;  /* 0x000000201810723c */ /* 0x020fe20000041810 */
[----:B------:R-:W-:Y:S02]  /*7ed0*/  MUFU.EX2 R61, R61 ;  /* 0x0000003d003d7308 */ /* 0x000fe40000000800 */
[----:B------:R-:W-:-:S03]  /*7ee0*/  FADD.FTZ R154, R154, R199 ;  /* 0x000000c79a9a7221 */ /* 0x000fc60000010000 */
[C---:B------:R-:W-:Y:S01]  /*7ef0*/  HMMA.16816.F32.BF16 R12, R24.reuse, R34, R12 ;  /* 0x00000022180c723c */ /* 0x040fe2000004180c */
[----:B------:R-:W-:Y:S01]  /*7f00*/  FADD.FTZ R33, R89, R94 ;  /* 0x0000005e59217221 */ /* 0x000fe20000010000 */
[----:B------:R-:W-:Y:S01]  /*7f10*/  FADD.FTZ R205, R205, R154 ;  /* 0x0000009acdcd7221 */ /* 0x000fe20000010000 */
[----:B------:R-:W1:Y:S02]  /*7f20*/  MUFU.EX2 R52, R52 ;  /* 0x0000003400347308 */ /* 0x000e640000000800 */
[----:B------:R-:W-:Y:S01]  /*7f30*/  FADD.FTZ R86, R86, R33 ;  /* 0x0000002156567221 */ /* 0x000fe20000010000 */
[C---:B---3--:R-:W-:Y:S01]  /*7f40*/  HMMA.16816.F32.BF16 R8, R24.reuse, R4, R8 ;  /* 0x000000041808723c */ /* 0x048fe20000041808 */
[----:B------:R-:W3:Y:S01]  /*7f50*/  LDSM.16.MT88.4 R32, [R148+0x8400] ;  /* 0x008400009420783b */ /* 0x000ee20000004200 */
[----:B------:R-:W-:Y:S01]  /*7f60*/  FADD.FTZ R156, R156, R205 ;  /* 0x000000cd9c9c7221 */ /* 0x000fe20000010000 */
[----:B------:R-:W-:Y:S02]  /*7f70*/  FADD.FTZ R87, R87, R86 ;  /* 0x0000005657577221 */ /* 0x000fe40000010000 */
[----:B------:R-:W-:Y:S01]  /*7f80*/  MUFU.EX2 R115, R119 ;  /* 0x0000007700737308 */ /* 0x000fe20000000800 */
[----:B------:R-:W-:Y:S01]  /*7f90*/  HMMA.16816.F32.BF16 R28, R24, R6, R28 ;  /* 0x00000006181c723c */ /* 0x000fe2000004181c */
[----:B------:R-:W-:Y:S01]  /*7fa0*/  FADD.FTZ R84, R84, R87 ;  /* 0x0000005754547221 */ /* 0x000fe20000010000 */
[----:B----4-:R-:W-:Y:S01]  /*7fb0*/  F2FP.BF16.F32.PACK_AB R5, R60, R63 ;  /* 0x0000003f3c05723e */ /* 0x010fe200000010ff */
[----:B------:R-:W-:-:S02]  /*7fc0*/  FADD.FTZ R209, R209, R156 ;  /* 0x0000009cd1d17221 */ /* 0x000fc40000010000 */
[----:B------:R-:W-:Y:S02]  /*7fd0*/  FADD.FTZ R85, R85, R84 ;  /* 0x0000005455557221 */ /* 0x000fe40000010000 */
[----:B------:R-:W4:Y:S01]  /*7fe0*/  MUFU.EX2 R92, R117 ;  /* 0x00000075005c7308 */ /* 0x000f220000000800 */
[----:B-1----:R-:W-:Y:S01]  /*7ff0*/  F2FP.BF16.F32.PACK_AB R7, R52, R61 ;  /* 0x0000003d3407723e */ /* 0x002fe200000010ff */
        /* <DEDUP_REMOVED lines=10> */
[----:B----4-:R-:W-:Y:S01]  /*80a0*/  F2FP.BF16.F32.PACK_AB R4, R92, R115 ;  /* 0x000000735c04723e */ /* 0x010fe200000010ff */
[----:B------:R-:W-:Y:S01]  /*80b0*/  FADD.FTZ R78, R78, R25 ;  /* 0x000000194e4e7221 */ /* 0x000fe20000010000 */
[----:B------:R-:W-:Y:S01]  /*80c0*/  FADD.FTZ R162, R162, R201 ;  /* 0x000000c9a2a27221 */ /* 0x000fe20000010000 */
[----:B------:R-:W-:Y:S02]  /*80d0*/  LDSM.16.MT88.4 R24, [R150+0x8800] ;  /* 0x008800009618783b */ /* 0x000fe40000004200 */
[----:B------:R-:W-:Y:S01]  /*80e0*/  FADD.FTZ R79, R79, R78 ;  /* 0x0000004e4f4f7221 */ /* 0x000fe20000010000 */
[----:B------:R-:W-:Y:S01]  /*80f0*/  FADD.FTZ R187, R187, R162 ;  /* 0x000000a2bbbb7221 */ /* 0x000fe20000010000 */
[----:B------:R-:W-:Y:S02]  /*8100*/  MUFU.EX2 R59, R59 ;  /* 0x0000003b003b7308 */ /* 0x000fe40000000800 */
[----:B------:R-:W-:Y:S01]  /*8110*/  FADD.FTZ R76, R76, R79 ;  /* 0x0000004f4c4c7221 */ /* 0x000fe20000010000 */
[----:B------:R-:W-:-:S04]  /*8120*/  FADD.FTZ R138, R138, R187 ;  /* 0x000000bb8a8a7221 */ /* 0x000fc80000010000 */
[----:B------:R-:W-:Y:S01]  /*8130*/  FADD.FTZ R175, R175, R138 ;  /* 0x0000008aafaf7221 */ /* 0x000fe20000010000 */
[----:B------:R-:W4:Y:S01]  /*8140*/  MUFU.EX2 R50, R50 ;  /* 0x0000003200327308 */ /* 0x000f220000000800 */
[----:B-1----:R-:W-:Y:S02]  /*8150*/  F2FP.BF16.F32.PACK_AB R6, R86, R89 ;  /* 0x000000595606723e */ /* 0x002fe400000010ff */
[----:B------:R-:W-:-:S04]  /*8160*/  FADD.FTZ R128, R128, R175 ;  /* 0x000000af80807221 */ /* 0x000fc80000010000 */
[----:B------:R-:W-:Y:S01]  /*8170*/  FADD.FTZ R128, R45, R128 ;  /* 0x000000802d807221 */ /* 0x000fe20000010000 */
[----:B--2---:R-:W-:Y:S01]  /*8180*/  HMMA.16816.F32.BF16 R16, R4, R20, R16 ;  /* 0x000000140410723c */ /* 0x004fe20000041810 */
        /* <DEDUP_REMOVED lines=8> */
[----:B------:R-:W2:Y:S02]  /*8210*/  LDSM.16.MT88.4 R20, [R148+0x8800] ;  /* 0x008800009414783b */ /* 0x000ea40000004200 */
[----:B------:R-:W-:Y:S02]  /*8220*/  FADD.FTZ R75, R75, R74 ;  /* 0x0000004a4b4b7221 */ /* 0x000fe40000010000 */
[----:B------:R-:W-:Y:S01]  /*8230*/  MUFU.EX2 R82, R109 ;  /* 0x0000006d00527308 */ /* 0x000fe20000000800 */
[----:B------:R-:W-:Y:S01]  /*8240*/  HMMA.16816.F32.BF16 R28, R4, R34, R28 ;  /* 0x00000022041c723c */ /* 0x000fe2000004181c */
[----:B------:R-:W-:Y:S01]  /*8250*/  FADD.FTZ R72, R72, R75 ;  /* 0x0000004b48487221 */ /* 0x000fe20000010000 */
[----:B------:R-:W-:-:S03]  /*8260*/  FFMA.FTZ R32, R101, UR6, -R90 ;  /* 0x0000000665207c23 */ /* 0x000fc6000801085a */
[----:B------:R-:W-:Y:S02]  /*8270*/  FADD.FTZ R73, R73, R72 ;  /* 0x0000004849497221 */ /* 0x000fe40000010000 */
[----:B------:R-:W3:Y:S01]  /*8280*/  MUFU.EX2 R81, R107 ;  /* 0x0000006b00517308 */ /* 0x000ee20000000800 */
[----:B----4-:R-:W-:Y:S01]  /*8290*/  F2FP.BF16.F32.PACK_AB R5, R50, R59 ;  /* 0x0000003b3205723e */ /* 0x010fe200000010ff */
[----:B------:R-:W-:Y:S01]  /*82a0*/  FADD.FTZ R70, R70, R73 ;  /* 0x0000004946467221 */ /* 0x000fe20000010000 */
[----:B-1----:R-:W-:Y:S01]  /*82b0*/  F2FP.BF16.F32.PACK_AB R7, R48, R49 ;  /* 0x000000313007723e */ /* 0x002fe200000010ff */
[----:B------:R-:W-:Y:S02]  /*82c0*/  FFMA.FTZ R35, R99, UR6, -R90 ;  /* 0x0000000663237c23 */ /* 0x000fe4000801085a */
[----:B------:R-:W-:Y:S02]  /*82d0*/  FADD.FTZ R71, R71, R70 ;  /* 0x0000004647477221 */ /* 0x000fe40000010000 */
[----:B------:R-:W-:Y:S02]  /*82e0*/  MUFU.EX2 R78, R105 ;  /* 0x00000069004e7308 */ /* 0x000fe40000000800 */
[----:B------:R-:W-:-:S04]  /*82f0*/  FADD.FTZ R68, R68, R71 ;  /* 0x0000004744447221 */ /* 0x000fc80000010000 */
[----:B------:R-:W-:Y:S02]  /*8300*/  FADD.FTZ R69, R69, R68 ;  /* 0x0000004445457221 */ /* 0x000fe40000010000 */
[----:B------:R-:W1:Y:S01]  /*8310*/  MUFU.EX2 R77, R103 ;  /* 0x00000067004d7308 */ /* 0x000e620000000800 */
[----:B---3--:R-:W-:Y:S01]  /*8320*/  F2FP.BF16.F32.PACK_AB R4, R81, R82 ;  /* 0x000000525104723e */ /* 0x008fe200000010ff */
        /* <DEDUP_REMOVED lines=12> */
[----:B------:R-:W-:Y:S01]  /*83f0*/  FADD.FTZ R61, R61, R60 ;  /* 0x0000003c3d3d7221 */ /* 0x000fe20000010000 */
[----:B------:R-:W-:Y:S01]  /*8400*/  FADD.FTZ R21, R43, R42 ;  /* 0x0000002a2b157221 */ /* 0x000fe20000010000 */
[----:B------:R-:W-:Y:S01]  /*8410*/  HMMA.16816.F32.BF16 R16, R4, R24, R16 ;  /* 0x000000180410723c */ /* 0x000fe20000041810 */
[----:B------:R-:W1:Y:S01]  /*8420*/  MUFU.EX2 R35, R35 ;  /* 0x0000002300237308 */ /* 0x000e620000000800 */
[----:B------:R-:W-:Y:S01]  /*8430*/  FADD.FTZ R52, R52, R61 ;  /* 0x0000003d34347221 */ /* 0x000fe20000010000 */
[----:B------:R-:W-:-:S03]  /*8440*/  FADD.FTZ R21, R44, R21 ;  /* 0x000000152c157221 */ /* 0x000fc60000010000 */
[----:B------:R-:W-:Y:S01]  /*8450*/  FADD.FTZ R59, R59, R52 ;  /* 0x000000343b3b7221 */ /* 0x000fe20000010000 */
[----:B------:R-:W-:Y:S01]  /*8460*/  FADD.FTZ R46, R46, R21 ;  /* 0x000000152e2e7221 */ /* 0x000fe20000010000 */
[----:B------:R-:W-:Y:S01]  /*8470*/  FFMA.FTZ R24, R97, UR6, -R90 ;  /* 0x0000000661187c23 */ /* 0x000fe2000801085a */
[----:B------:R-:W-:Y:S01]  /*8480*/  MUFU.EX2 R84, R93 ;  /* 0x0000005d00547308 */ /* 0x000fe20000000800 */
[----:B------:R-:W-:Y:S01]  /*8490*/  HMMA.16816.F32.BF16 R12, R4, R26, R12 ;  /* 0x0000001a040c723c */ /* 0x000fe2000004180c */
[----:B------:R-:W-:Y:S01]  /*84a0*/  FADD.FTZ R46, R47, R46 ;  /* 0x0000002e2f2e7221 */ /* 0x000fe20000010000 */
[----:B------:R-:W-:-:S03]  /*84b0*/  FADD.FTZ R50, R50, R59 ;  /* 0x0000003b32327221 */ /* 0x000fc60000010000 */
[----:B------:R-:W-:Y:S01]  /*84c0*/  FADD.FTZ R115, R115, R46 ;  /* 0x0000002e73737221 */ /* 0x000fe20000010000 */
[----:B------:R-:W-:Y:S01]  /*84d0*/  HMMA.16816.F32.BF16 R28, R4, R22, R28 ;  /* 0x00000016041c723c */ /* 0x000fe2000004181c */
[----:B------:R-:W2:Y:S01]  /*84e0*/  MUFU.EX2 R33, R88 ;  /* 0x0000005800217308 */ /* 0x000ea20000000800 */
[----:B------:R-:W-:Y:S01]  /*84f0*/  FADD.FTZ R49, R49, R50 ;  /* 0x0000003231317221 */ /* 0x000fe20000010000 */
[----:B------:R-:W-:-:S03]  /*8500*/  FADD.FTZ R92, R92, R115 ;  /* 0x000000735c5c7221 */ /* 0x000fc60000010000 */
[----:B------:R-:W-:Y:S01]  /*8510*/  FADD.FTZ R49, R48, R49 ;  /* 0x0000003130317221 */ /* 0x000fe20000010000 */
[----:B------:R-:W-:Y:S01]  /*8520*/  FADD.FTZ R89, R89, R92 ;  /* 0x0000005c59597221 */ /* 0x000fe20000010000 */
[----:B---3--:R-:W-:Y:S01]  /*8530*/  F2FP.BF16.F32.PACK_AB R5, R3, R40 ;  /* 0x000000280305723e */ /* 0x008fe200000010ff */
[----:B------:R-:W-:Y:S01]  /*8540*/  MUFU.EX2 R24, R24 ;  /* 0x0000001800187308 */ /* 0x000fe20000000800 */
[----:B-1----:R-:W-:Y:S01]  /*8550*/  F2FP.BF16.F32.PACK_AB R4, R35, R32 ;  /* 0x000000202304723e */ /* 0x002fe200000010ff */
[----:B------:R-:W-:Y:S01]  /*8560*/  FADD.FTZ R89, R86, R89 ;  /* 0x0000005956597221 */ /* 0x000fe20000010000 */
[----:B------:R-:W-:-:S03]  /*8570*/  FADD.FTZ R40, R40, R49 ;  /* 0x0000003128287221 */ /* 0x000fc60000010000 */
[----:B------:R-:W-:Y:S01]  /*8580*/  FADD.FTZ R82, R82, R89 ;  /* 0x0000005952527221 */ /* 0x000fe20000010000 */
[----:B------:R-:W-:Y:S01]  /*8590*/  FADD.FTZ R3, R3, R40 ;  /* 0x0000002803037221 */ /* 0x000fe20000010000 */
        /* <DEDUP_REMOVED lines=82> */
.L_x_1628:
[----:B------:R-:W-:-:S04]  /*8ac0*/  LEA R3, -R36, RZ, 0x8 ;  /* 0x000000ff24037211 */ /* 0x000fc800078e41ff */
[----:B------:R-:W-:-:S07]  /*8ad0*/  SHF.R.S32.HI R6, RZ, 0x1f, R3 ;  /* 0x0000001fff067819 */ /* 0x000fce0000011403 */
.L_x_1629:
[C---:B------:R-:W-:Y:S01]  /*8ae0*/  IMAD.SHL.U32 R5, R36.reuse, 0x40, RZ ;  /* 0x0000004024057824 */ /* 0x040fe200078e00ff */
[----:B------:R-:W-:Y:S01]  /*8af0*/  LEA R234, P1, R3, R234, 0x1 ;  /* 0x000000ea03ea7211 */ /* 0x000fe200078208ff */
[----:B------:R-:W1:Y:S01]  /*8b00*/  S2R R47, SR_TID.X ;  /* 0x00000000002f7919 */ /* 0x000e620000002100 */
[----:B------:R-:W-:Y:S01]  /*8b10*/  SHF.L.U64.HI R4, R36, 0x6, R37 ;  /* 0x0000000624047819 */ /* 0x000fe20000010225 */
[----:B------:R-:W-:Y:S01]  /*8b20*/  IMAD.SHL.U32 R110, R237, 0x100, RZ ;  /* 0x00000100ed6e7824 */ /* 0x000fe200078e00ff */
[----:B------:R-:W-:Y:S02]  /*8b30*/  IADD3 R8, P0, R5, R234, RZ ;  /* 0x000000ea05087210 */ /* 0x000fe40007f1e0ff */
[----:B------:R-:W-:Y:S02]  /*8b40*/  LEA.HI.X R233, R3, R233, R6, 0x1, P1 ;  /* 0x000000e903e97211 */ /* 0x000fe400008f0c06 */
[----:B------:R-:W-:-:S03]  /*8b50*/  IADD3 R16, P1, R8, R5, RZ ;  /* 0x0000000508107210 */ /* 0x000fc60007f3e0ff */
[--C-:B------:R-:W-:Y:S01]  /*8b60*/  IMAD.X R9, R4, 0x1, R233.reuse, P0 ;  /* 0x0000000104097824 */ /* 0x100fe200000e06e9 */
[-C--:B------:R-:W-:Y:S01]  /*8b70*/  IADD3 R6, P0, R16, R5.reuse, RZ ;  /* 0x0000000510067210 */ /* 0x080fe20007f1e0ff */
[----:B------:R-:W-:Y:S02]  /*8b80*/  IMAD.MOV.U32 R235, RZ, RZ, R233 ;  /* 0x000000ffffeb7224 */ /* 0x000fe400078e00e9 */
        /* <DEDUP_REMOVED lines=8> */
[----:B------:R2:W-:Y:S01]  /*8c10*/  LDGSTS.E.BYPASS.LTC128B.128 [R239+0x5800], desc[UR8][R8.64] ;  /* 0x0580000008ef7fae */ /* 0x0005e2000b901d48 */
[----:B------:R-:W-:Y:S01]  /*8c20*/  IMAD.X R15, R7, 0x1, R4, P1 ;  /* 0x00000001070f7824 */ /* 0x000fe200008e0604 */
[----:B------:R-:W-:-:S02]  /*8c30*/  IADD3 R32, P1, R12, R5, RZ ;  /* 0x000000050c207210 */ /* 0x000fc40007f3e0ff */
[----:B------:R3:W-:Y:S01]  /*8c40*/  LDGSTS.E.BYPASS.LTC128B.128 [R239+0x6000], desc[UR8][R16.64] ;  /* 0x0600000010ef7fae */ /* 0x0007e2000b901d48 */
[--C-:B------:R-:W-:Y:S01]  /*8c50*/  IMAD.X R13, R15, 0x1, R4.reuse, P0 ;  /* 0x000000010f0d7824 */ /* 0x100fe200000e0604 */
[----:B------:R-:W-:Y:S02]  /*8c60*/  IADD3 R34, P0, R32, R5, RZ ;  /* 0x0000000520227210 */ /* 0x000fe40007f1e0ff */
[----:B------:R4:W-:Y:S01]  /*8c70*/  LDGSTS.E.BYPASS.LTC128B.128 [R239+0x6800], desc[UR8][R6.64] ;  /* 0x0680000006ef7fae */ /* 0x0009e2000b901d48 */
[--C-:B------:R-:W-:Y:S02]  /*8c80*/  IMAD.X R33, R13, 0x1, R4.reuse, P1 ;  /* 0x000000010d217824 */ /* 0x100fe400008e0604 */
[----:B-1----:R-:W-:Y:S01]  /*8c90*/  IMAD.SHL.U32 R47, R47, 0x2, RZ ;  /* 0x000000022f2f7824 */ /* 0x002fe200078e00ff */
[----:B------:R-:W-:Y:S01]  /*8ca0*/  LDGSTS.E.BYPASS.LTC128B.128 [R239+0x7000], desc[UR8][R14.64] ;  /* 0x070000000eef7fae */ /* 0x000fe2000b901d48 */
[----:B------:R-:W-:Y:S01]  /*8cb0*/  IMAD.X R35, R33, 0x1, R4, P0 ;  /* 0x0000000121237824 */ /* 0x000fe200000e0604 */
[----:B------:R-:W-:-:S02]  /*8cc0*/  ISETP.GE.AND P0, PT, R38, 0x3, PT ;  /* 0x000000032600780c */ /* 0x000fc40003f06270 */
[----:B------:R1:W-:Y:S01]  /*8cd0*/  LDGSTS.E.BYPASS.LTC128B.128 [R239+0x7800], desc[UR8][R12.64] ;  /* 0x078000000cef7fae */ /* 0x0003e2000b901d48 */
[----:B------:R-:W-:-:S03]  /*8ce0*/  LOP3.LUT R117, R47, 0x6, RZ, 0xc0, !PT ;  /* 0x000000062f757812 */ /* 0x000fc600078ec0ff */
[----:B------:R-:W-:Y:S01]  /*8cf0*/  LDGSTS.E.BYPASS.LTC128B.128 [R239+0x8000], desc[UR8][R32.64] ;  /* 0x0800000020ef7fae */ /* 0x000fe2000b901d48 */
[----:B------:R-:W-:-:S03]  /*8d00*/  LOP3.LUT R38, R110, R117, RZ, 0xfc, !PT ;  /* 0x000000756e267212 */ /* 0x000fc600078efcff */
[----:B------:R5:W-:Y:S02]  /*8d10*/  LDGSTS.E.BYPASS.LTC128B.128 [R239+0x8800], desc[UR8][R34.64] ;  /* 0x0880000022ef7fae */ /* 0x000be4000b901d48 */
[----:B------:R-:W-:Y:S02]  /*8d20*/  VIADD R130, R38, 0xf9 ;  /* 0x000000f926827836 */ /* 0x000fe40000000000 */
[----:B------:R-:W-:Y:S04]  /*8d30*/  LDSM.16.M88.4 R28, [R231] ;  /* 0x00000000e71c783b */ /* 0x000fe80000000200 */
[----:B--2---:R-:W2:Y:S04]  /*8d40*/  LDSM.16.M88.4 R8, [R229+0x1000] ;  /* 0x00100000e508783b */ /* 0x004ea80000000200 */
[----:B------:R-:W-:Y:S04]  /*8d50*/  LDSM.16.M88.4 R20, [R230] ;  /* 0x00000000e614783b */ /* 0x000fe80000000200 */
[----:B---3--:R-:W-:Y:S04]  /*8d60*/  LDSM.16.M88.4 R16, [R228] ;  /* 0x00000000e410783b */ /* 0x008fe80000000200 */
[----:B----4-:R-:W5:Y:S04]  /*8d70*/  LDSM.16.M88.4 R4, [R229+0x1400] ;  /* 0x00140000e504783b */ /* 0x010f680000000200 */
[----:B-1----:R-:W1:Y:S04]  /*8d80*/  LDSM.16.M88.4 R12, [R228+0x400] ;  /* 0x00040000e40c783b */ /* 0x002e680000000200 */
[----:B------:R-:W3:Y:S04]  /*8d90*/  LDSM.16.M88.4 R76, [R229+0x3800] ;  /* 0x00380000e54c783b */ /* 0x000ee80000000200 */
[----:B------:R-:W-:Y:S04]  /*8da0*/  LDSM.16.M88.4 R68, [R229+0x4800] ;  /* 0x00480000e544783b */ /* 0x000fe80000000200 */
[----:B------:R-:W0:Y:S01]  /*8db0*/  LDGDEPBAR ;  /* 0x00000000000079af */ /* 0x000e220000000000 */
[C---:B--2---:R-:W-:Y:S06]  /*8dc0*/  HMMA.16816.F32.BF16 R24, R28.reuse, R8, RZ ;  /* 0x000000081c18723c */ /* 0x044fec00000418ff */
[C---:B------:R-:W-:Y:S06]  /*8dd0*/  HMMA.16816.F32.BF16 R8, R28.reuse, R10, RZ ;  /* 0x0000000a1c08723c */ /* 0x040fec00000418ff */
[C---:B-----5:R-:W-:Y:S06]  /*8de0*/  HMMA.16816.F32.BF16 R32, R28.reuse, R4, RZ ;  /* 0x000000041c20723c */ /* 0x060fec00000418ff */
[----:B------:R-:W-:Y:S06]  /*8df0*/  HMMA.16816.F32.BF16 R4, R28, R6, RZ ;  /* 0x000000061c04723c */ /* 0x000fec00000418ff */
[C---:B------:R-:W-:Y:S06]  /*8e00*/  HMMA.16816.F32.BF16 R24, R20.reuse, R16, R24 ;  /* 0x000000101418723c */ /* 0x040fec0000041818 */
[C---:B------:R-:W-:Y:S01]  /*8e10*/  HMMA.16816.F32.BF16 R8, R20.reuse, R18, R8 ;  /* 0x000000121408723c */ /* 0x040fe20000041808 */
[----:B------:R-:W2:Y:S05]  /*8e20*/  LDSM.16.M88.4 R16, [R229+0x1800] ;  /* 0x00180000e510783b */ /* 0x000eaa0000000200 */
[C---:B-1----:R-:W-:Y:S06]  /*8e30*/  HMMA.16816.F32.BF16 R32, R20.reuse, R12, R32 ;  /* 0x0000000c1420723c */ /* 0x042fec0000041820 */
[----:B------:R-:W-:Y:S06]  /*8e40*/  HMMA.16816.F32.BF16 R4, R20, R14, R4 ;  /* 0x0000000e1404723c */ /* 0x000fec0000041804 */
[----:B------:R-:W-:Y:S01]  /*8e50*/  FMUL.FTZ R24, R24, UR10 ;  /* 0x0000000a18187c20 */ /* 0x000fe20008410000 */
[----:B------:R-:W-:Y:S01]  /*8e60*/  FMUL.FTZ R42, R25, UR10 ;  /* 0x0000000a192a7c20 */ /* 0x000fe20008410000 */
[----:B------:R-:W-:Y:S01]  /*8e70*/  FMUL.FTZ R3, R26, UR10 ;  /* 0x0000000a1a037c20 */ /* 0x000fe20008410000 */
[----:B------:R-:W-:Y:S01]  /*8e80*/  FMUL.FTZ R40, R27, UR10 ;  /* 0x0000000a1b287c20 */ /* 0x000fe20008410000 */
[----:B------:R1:W-:Y:S01]  /*8e90*/  MUFU.TANH R50, R24 ;  /* 0x0000001800327308 */ /* 0x0003e20000002400 */
[----:B---3--:R-:W-:Y:S01]  /*8ea0*/  HMMA.16816.F32.BF16 R80, R28, R76, RZ ;  /* 0x0000004c1c50723c */ /* 0x008fe200000418ff */
[----:B------:R-:W-:Y:S01]  /*8eb0*/  FMUL.FTZ R8, R8, UR10 ;  /* 0x0000000a08087c20 */ /* 0x000fe20008410000 */
[----:B------:R-:W-:Y:S01]  /*8ec0*/  FMUL.FTZ R41, R9, UR10 ;  /* 0x0000000a09297c20 */ /* 0x000fe20008410000 */
[----:B------:R-:W-:Y:S01]  /*8ed0*/  FMUL.FTZ R92, R10, UR10 ;  /* 0x0000000a0a5c7c20 */ /* 0x000fe20008410000 */
[----:B------:R-:W-:-:S02]  /*8ee0*/  FMUL.FTZ R115, R11, UR10 ;  /* 0x0000000a0b737c20 */ /* 0x000fc40008410000 */
[C---:B------:R-:W-:Y:S01]  /*8ef0*/  HMMA.16816.F32.BF16 R76, R28.reuse, R78, RZ ;  /* 0x0000004e1c4c723c */ /* 0x040fe200000418ff */
[----:B------:R3:W-:Y:S01]  /*8f00*/  MUFU.TANH R93, R8 ;  /* 0x00000008005d7308 */ /* 0x0007e20000002400 */
[----:B------:R-:W-:Y:S01]  /*8f10*/  FMUL.FTZ R32, R32, UR10 ;  /* 0x0000000a20207c20 */ /* 0x000fe20008410000 */
[----:B------:R-:W-:Y:S01]  /*8f20*/  FMUL.FTZ R43, R33, UR10 ;  /* 0x0000000a212b7c20 */ /* 0x000fe20008410000 */
[----:B------:R-:W-:Y:S01]  /*8f30*/  FMUL.FTZ R90, R34, UR10 ;  /* 0x0000000a225a7c20 */ /* 0x000fe20008410000 */
[----:B------:R-:W-:Y:S02]  /*8f40*/  FMUL.FTZ R121, R35, UR10 ;  /* 0x0000000a23797c20 */ /* 0x000fe40008410000 */
[----:B------:R-:W-:Y:S01]  /*8f50*/  FMUL.FTZ R4, R4, UR10 ;  /* 0x0000000a04047c20 */ /* 0x000fe20008410000 */
[----:B------:R-:W-:Y:S01]  /*8f60*/  FMUL.FTZ R44, R5, UR10 ;  /* 0x0000000a052c7c20 */ /* 0x000fe20008410000 */
[----:B------:R4:W-:Y:S01]  /*8f70*/  MUFU.TANH R91, R32 ;  /* 0x00000020005b7308 */ /* 0x0009e20000002400 */
[----:B-1----:R-:W1:Y:S01]  /*8f80*/  LDSM.16.M88.4 R24, [R228+0x800] ;  /* 0x00080000e418783b */ /* 0x002e620000000200 */
[----:B------:R-:W-:Y:S01]  /*8f90*/  FMUL.FTZ R88, R6, UR10 ;  /* 0x0000000a06587c20 */ /* 0x000fe20008410000 */
[----:B--2---:R-:W-:Y:S01]  /*8fa0*/  HMMA.16816.F32.BF16 R12, R28, R16, RZ ;  /* 0x000000101c0c723c */ /* 0x004fe200000418ff */
[----:B------:R-:W-:-:S04]  /*8fb0*/  FMUL.FTZ R209, R7, UR10 ;  /* 0x0000000a07d17c20 */ /* 0x000fc80008410000 */
[----:B------:R2:W-:Y:S01]  /*8fc0*/  MUFU.TANH R89, R4 ;  /* 0x0000000400597308 */ /* 0x0005e20000002400 */
[----:B---3--:R-:W3:Y:S01]  /*8fd0*/  LDSM.16.M88.4 R8, [R229+0x1c00] ;  /* 0x001c0000e508783b */ /* 0x008ee20000000200 */
[----:B------:R-:W-:Y:S06]  /*8fe0*/  HMMA.16816.F32.BF16 R16, R28, R18, RZ ;  /* 0x000000121c10723c */ /* 0x000fec00000418ff */
[----:B------:R-:W5:Y:S01]  /*8ff0*/  MUFU.TANH R42, R42 ;  /* 0x0000002a002a7308 */ /* 0x000f620000002400 */
[----:B----4-:R-:W4:Y:S07]  /*9000*/  LDSM.16.M88.4 R32, [R228+0xc00] ;  /* 0x000c0000e420783b */ /* 0x010f2e0000000200 */
[----:B------:R-:W5:Y:S01]  /*9010*/  MUFU.TANH R40, R40 ;  /* 0x0000002800287308 */ /* 0x000f620000002400 */
[----:B--2---:R-:W2:Y:S07]  /*9020*/  LDSM.16.M88.4 R4, [R229+0x2000] ;  /* 0x00200000e504783b */ /* 0x004eae0000000200 */
[----:B------:R-:W5:Y:S08]  /*9030*/  MUFU.TANH R115, R115 ;  /* 0x0000007300737308 */ /* 0x000f700000002400 */
[----:B------:R-:W5:Y:S01]  /*9040*/  MUFU.TANH R43, R43 ;  /* 0x0000002b002b7308 */ /* 0x000f620000002400 */
[C---:B-1----:R-:W-:Y:S06]  /*9050*/  HMMA.16816.F32.BF16 R12, R20.reuse, R24, R12 ;  /* 0x00000018140c723c */ /* 0x042fec000004180c */
[----:B------:R-:W-:Y:S01]  /*9060*/  HMMA.16816.F32.BF16 R16, R20, R26, R16 ;  /* 0x0000001a1410723c */ /* 0x000fe20000041810 */
[----:B------:R-:W1:Y:S05]  /*9070*/  MUFU.TANH R41, R41 ;  /* 0x0000002900297308 */ /* 0x000e6a0000002400 */
[C---:B---3--:R-:W-:Y:S03]  /*9080*/  HMMA.16816.F32.BF16 R24, R28.reuse, R8, RZ ;  /* 0x000000081c18723c */ /* 0x048fe600000418ff */
[----:B------:R-:W-:Y:S03]  /*9090*/  MUFU.TANH R121, R121 ;  /* 0x0000007900797308 */ /* 0x000fe60000002400 */
[----:B------:R-:W-:Y:S05]  /*90a0*/  HMMA.16816.F32.BF16 R8, R28, R10, RZ ;  /* 0x0000000a1c08723c */ /* 0x000fea00000418ff */
[----:B------:R-:W3:Y:S01]  /*90b0*/  MUFU.TANH R44, R44 ;  /* 0x0000002c002c7308 */ /* 0x000ee20000002400 */
[----:B------:R-:W-:Y:S01]  /*90c0*/  FMUL.FTZ R12, R12, UR10 ;  /* 0x0000000a0c0c7c20 */ /* 0x000fe20008410000 */
[----:B------:R-:W-:Y:S01]  /*90d0*/  FMUL.FTZ R45, R13, UR10 ;  /* 0x0000000a0d2d7c20 */ /* 0x000fe20008410000 */
[----:B------:R-:W-:Y:S01]  /*90e0*/  FMUL.FTZ R86, R14, UR10 ;  /* 0x0000000a0e567c20 */ /* 0x000fe20008410000 */
[----:B------:R-:W-:-:S03]  /*90f0*/  FMUL.FTZ R207, R15, UR10 ;  /* 0x0000000a0fcf7c20 */ /* 0x000fc60008410000 */
[----:B------:R-:W-:Y:S01]  /*9100*/  FMUL.FTZ R16, R16, UR10 ;  /* 0x0000000a10107c20 */ /* 0x000fe20008410000 */
[----:B------:R5:W-:Y:S01]  /*9110*/  MUFU.TANH R87, R12 ;  /* 0x0000000c00577308 */ /* 0x000be20000002400 */
[----:B------:R-:W-:Y:S01]  /*9120*/  FMUL.FTZ R46, R17, UR10 ;  /* 0x0000000a112e7c20 */ /* 0x000fe20008410000 */
[----:B------:R-:W-:Y:S01]  /*9130*/  FMUL.FTZ R84, R18, UR10 ;  /* 0x0000000a12547c20 */ /* 0x000fe20008410000 */
[----:B------:R-:W-:Y:S02]  /*9140*/  FMUL.FTZ R211, R19, UR10 ;  /* 0x0000000a13d37c20 */ /* 0x000fe40008410000 */
[C---:B----4-:R-:W-:Y:S03]  /*9150*/  HMMA.16816.F32.BF16 R24, R20.reuse, R32, R24 ;  /* 0x000000201418723c */ /* 0x050fe60000041818 */
[----:B------:R4:W-:Y:S03]  /*9160*/  MUFU.TANH R85, R16 ;  /* 0x0000001000557308 */ /* 0x0009e60000002400 */
[----:B------:R-:W-:Y:S05]  /*9170*/  HMMA.16816.F32.BF16 R8, R20, R34, R8 ;  /* 0x000000221408723c */ /* 0x000fea0000041808 */
[----:B------:R-:W3:Y:S01]  /*9180*/  MUFU.TANH R209, R209 ;  /* 0x000000d100d17308 */ /* 0x000ee20000002400 */
[----:B-----5:R-:W5:Y:S01]  /*9190*/  LDSM.16.M88.4 R12, [R228+0x1000] ;  /* 0x00100000e40c783b */ /* 0x020f620000000200 */
[C---:B--2---:R-:W-:Y:S06]  /*91a0*/  HMMA.16816.F32.BF16 R32, R28.reuse, R4, RZ ;  /* 0x000000041c20723c */ /* 0x044fec00000418ff */
[----:B------:R-:W-:Y:S01]  /*91b0*/  HMMA.16816.F32.BF16 R4, R28, R6, RZ ;  /* 0x000000061c04723c */ /* 0x000fe200000418ff */
[----:B----4-:R-:W2:Y:S01]  /*91c0*/  LDSM.16.M88.4 R16, [R229+0x2400] ;  /* 0x00240000e510783b */ /* 0x010ea20000000200 */
[----:B------:R-:W4:Y:S03]  /*91d0*/  MUFU.TANH R45, R45 ;  /* 0x0000002d002d7308 */ /* 0x000f260000002400 */
[----:B------:R-:W-:Y:S01]  /*91e0*/  FMUL.FTZ R24, R24, UR10 ;  /* 0x0000000a18187c20 */ /* 0x000fe20008410000 */
[----:B------:R-:W-:Y:S01]  /*91f0*/  FMUL.FTZ R48, R25, UR10 ;  /* 0x0000000a19307c20 */ /* 0x000fe20008410000 */
[----:B------:R-:W-:Y:S01]  /*9200*/  FMUL.FTZ R49, R26, UR10 ;  /* 0x0000000a1a317c20 */ /* 0x000fe20008410000 */
[----:B------:R-:W-:-:S02]  /*9210*/  FMUL.FTZ R205, R27, UR10 ;  /* 0x0000000a1bcd7c20 */ /* 0x000fc40008410000 */
[----:B------:R1:W-:Y:S01]  /*9220*/  MUFU.TANH R59, R24 ;  /* 0x00000018003b7308 */ /* 0x0003e20000002400 */
[----:B------:R-:W-:Y:S01]  /*9230*/  FMUL.FTZ R8, R8, UR10 ;  /* 0x0000000a08087c20 */ /* 0x000fe20008410000 */
[----:B------:R-:W-:Y:S01]  /*9240*/  FMUL.FTZ R52, R9, UR10 ;  /* 0x0000000a09347c20 */ /* 0x000fe20008410000 */
[----:B------:R-:W-:Y:S01]  /*9250*/  FMUL.FTZ R94, R10, UR10 ;  /* 0x0000000a0a5e7c20 */ /* 0x000fe20008410000 */
[----:B------:R-:W-:-:S04]  /*9260*/  FMUL.FTZ R203, R11, UR10 ;  /* 0x0000000a0bcb7c20 */ /* 0x000fc80008410000 */
[----:B------:R3:W-:Y:S08]  /*9270*/  MUFU.TANH R37, R8 ;  /* 0x0000000800257308 */ /* 0x0007f00000002400 */
[----:B------:R-:W4:Y:S01]  /*9280*/  MUFU.TANH R46, R46 ;  /* 0x0000002e002e7308 */ /* 0x000f220000002400 */
[----:B-1----:R-:W1:Y:S01]  /*9290*/  LDSM.16.M88.4 R24, [R228+0x1400] ;  /* 0x00140000e418783b */ /* 0x002e620000000200 */
[C---:B-----5:R-:W-:Y:S06]  /*92a0*/  HMMA.16816.F32.BF16 R32, R20.reuse, R12, R32 ;  /* 0x0000000c1420723c */ /* 0x060fec0000041820 */
[----:B------:R-:W5:Y:S01]  /*92b0*/  MUFU.TANH R207, R207 ;  /* 0x000000cf00cf7308 */ /* 0x000f620000002400 */
[----:B---3--:R-:W3:Y:S01]  /*92c0*/  LDSM.16.M88.4 R8, [R229+0x2800] ;  /* 0x00280000e508783b */ /* 0x008ee20000000200 */
[----:B------:R-:W-:Y:S06]  /*92d0*/  HMMA.16816.F32.BF16 R4, R20, R14, R4 ;  /* 0x0000000e1404723c */ /* 0x000fec0000041804 */
[----:B------:R-:W5:Y:S01]  /*92e0*/  MUFU.TANH R211, R211 ;  /* 0x000000d300d37308 */ /* 0x000f620000002400 */
[C---:B--2---:R-:W-:Y:S07]  /*92f0*/  HMMA.16816.F32.BF16 R12, R28.reuse, R16, RZ ;  /* 0x000000101c0c723c */ /* 0x044fee00000418ff */
[----:B------:R-:W2:Y:S01]  /*9300*/  MUFU.TANH R48, R48 ;  /* 0x0000003000307308 */ /* 0x000ea20000002400 */
[----:B------:R-:W-:Y:S01]  /*9310*/  HMMA.16816.F32.BF16 R16, R28, R18, RZ ;  /* 0x000000121c10723c */ /* 0x000fe200000418ff */
[----:B------:R-:W-:Y:S01]  /*9320*/  FMUL.FTZ R32, R32, UR10 ;  /* 0x0000000a20207c20 */ /* 0x000fe20008410000 */
[----:B------:R-:W-:Y:S01]  /*9330*/  FMUL.FTZ R60, R33, UR10 ;  /* 0x0000000a213c7c20 */ /* 0x000fe20008410000 */
[----:B------:R-:W-:Y:S01]  /*9340*/  FMUL.FTZ R96, R34, UR10 ;  /* 0x0000000a22607c20 */ /* 0x000fe20008410000 */
[----:B------:R-:W-:-:S03]  /*9350*/  FMUL.FTZ R113, R35, UR10 ;  /* 0x0000000a23717c20 */ /* 0x000fc60008410000 */
[----:B------:R4:W-:Y:S02]  /*9360*/  MUFU.TANH R95, R32 ;  /* 0x00000020005f7308 */ /* 0x0009e40000002400 */
[----:B------:R-:W-:Y:S01]  /*9370*/  FMUL.FTZ R4, R4, UR10 ;  /* 0x0000000a04047c20 */ /* 0x000fe20008410000 */
[----:B------:R-:W-:Y:S01]  /*9380*/  FMUL.FTZ R61, R5, UR10 ;  /* 0x0000000a053d7c20 */ /* 0x000fe20008410000 */
[----:B------:R-:W-:Y:S01]  /*9390*/  FMUL.FTZ R99, R6, UR10 ;  /* 0x0000000a06637c20 */ /* 0x000fe20008410000 */
[----:B------:R-:W-:-:S04]  /*93a0*/  FMUL.FTZ R127, R7, UR10 ;  /* 0x0000000a077f7c20 */ /* 0x000fc80008410000 */
[C---:B-1----:R-:W-:Y:S01]  /*93b0*/  HMMA.16816.F32.BF16 R12, R20.reuse, R24, R12 ;  /* 0x00000018140c723c */ /* 0x042fe2000004180c */
[----:B------:R1:W-:Y:S07]  /*93c0*/  MUFU.TANH R98, R4 ;  /* 0x0000000400627308 */ /* 0x0003ee0000002400 */
[----:B------:R-:W-:Y:S01]  /*93d0*/  HMMA.16816.F32.BF16 R16, R20, R26, R16 ;  /* 0x0000001a1410723c */ /* 0x000fe20000041810 */
[----:B----4-:R-:W4:Y:S01]  /*93e0*/  LDSM.16.M88.4 R32, [R228+0x1800] ;  /* 0x00180000e420783b */ /* 0x010f220000000200 */
[----:B------:R-:W2:Y:S04]  /*93f0*/  MUFU.TANH R205, R205 ;  /* 0x000000cd00cd7308 */ /* 0x000ea80000002400 */
[C---:B---3--:R-:W-:Y:S01]  /*9400*/  HMMA.16816.F32.BF16 R24, R28.reuse, R8, RZ ;  /* 0x000000081c18723c */ /* 0x048fe200000418ff */
[----:B-1----:R-:W1:Y:S05]  /*9410*/  LDSM.16.M88.4 R4, [R229+0x2c00] ;  /* 0x002c0000e504783b */ /* 0x002e6a0000000200 */
[----:B------:R-:W-:Y:S01]  /*9420*/  HMMA.16816.F32.BF16 R8, R28, R10, RZ ;  /* 0x0000000a1c08723c */ /* 0x000fe200000418ff */
[----:B------:R-:W3:Y:S03]  /*9430*/  MUFU.TANH R52, R52 ;  /* 0x0000003400347308 */ /* 0x000ee60000002400 */
[----:B------:R-:W-:Y:S01]  /*9440*/  FMUL.FTZ R12, R12, UR10 ;  /* 0x0000000a0c0c7c20 */ /* 0x000fe20008410000 */
[----:B------:R-:W-:Y:S01]  /*9450*/  FMUL.FTZ R62, R13, UR10 ;  /* 0x0000000a0d3e7c20 */ /* 0x000fe20008410000 */
[----:B------:R-:W-:Y:S01]  /*9460*/  FMUL.FTZ R101, R14, UR10 ;  /* 0x0000000a0e657c20 */ /* 0x000fe20008410000 */
[----:B------:R-:W-:-:S02]  /*9470*/  FMUL.FTZ R195, R15, UR10 ;  /* 0x0000000a0fc37c20 */ /* 0x000fc40008410000 */
[----:B------:R5:W-:Y:S03]  /*9480*/  MUFU.TANH R100, R12 ;  /* 0x0000000c00647308 */ /* 0x000be60000002400 */
[----:B------:R-:W-:Y:S01]  /*9490*/  FMUL.FTZ R16, R16, UR10 ;  /* 0x0000000a10107c20 */ /* 0x000fe20008410000 */
[----:B------:R-:W-:Y:S01]  /*94a0*/  FMUL.FTZ R63, R17, UR10 ;  /* 0x0000000a113f7c20 */ /* 0x000fe20008410000 */
[----:B------:R-:W-:Y:S01]  /*94b0*/  FMUL.FTZ R103, R18, UR10 ;  /* 0x0000000a12677c20 */ /* 0x000fe20008410000 */
[----:B------:R-:W-:Y:S02]  /*94c0*/  FMUL.FTZ R193, R19, UR10 ;  /* 0x0000000a13c17c20 */ /* 0x000fe40008410000 */
[----:B------:R2:W-:Y:S08]  /*94d0*/  MUFU.TANH R102, R16 ;  /* 0x0000001000667308 */ /* 0x0005f00000002400 */
[----:B------:R-:W3:Y:S01]  /*94e0*/  MUFU.TANH R203, R203 ;  /* 0x000000cb00cb7308 */ /* 0x000ee20000002400 */
[----:B-----5:R-:W5:Y:S01]  /*94f0*/  LDSM.16.M88.4 R12, [R228+0x1c00] ;  /* 0x001c0000e40c783b */ /* 0x020f620000000200 */
[C---:B----4-:R-:W-:Y:S06]  /*9500*/  HMMA.16816.F32.BF16 R24, R20.reuse, R32, R24 ;  /* 0x000000201418723c */ /* 0x050fec0000041818 */
[----:B------:R-:W-:Y:S01]  /*9510*/  MUFU.TANH R113, R113 ;  /* 0x0000007100717308 */ /* 0x000fe20000002400 */
[----:B--2---:R-:W2:Y:S01]  /*9520*/  LDSM.16.M88.4 R16, [R229+0x3000] ;  /* 0x00300000e510783b */ /* 0x004ea20000000200 */
[----:B------:R-:W-:Y:S06]  /*9530*/  HMMA.16816.F32.BF16 R8, R20, R34, R8 ;  /* 0x000000221408723c */ /* 0x000fec0000041808 */
[----:B------:R-:W-:Y:S01]  /*9540*/  MUFU.TANH R61, R61 ;  /* 0x0000003d003d7308 */ /* 0x000fe20000002400 */
[C---:B-1----:R-:W-:Y:S06]  /*9550*/  HMMA.16816.F32.BF16 R32, R28.reuse, R4, RZ ;  /* 0x000000041c20723c */ /* 0x042fec00000418ff */
[----:B------:R-:W-:Y:S01]  /*9560*/  HMMA.16816.F32.BF16 R4, R28, R6, RZ ;  /* 0x000000061c04723c */ /* 0x000fe200000418ff */
[----:B------:R-:W1:Y:S02]  /*9570*/  MUFU.TANH R60, R60 ;  /* 0x0000003c003c7308 */ /* 0x000e640000002400 */
        /* <DEDUP_REMOVED lines=9> */
[C---:B-----5:R-:W-:Y:S01]  /*9610*/  HMMA.16816.F32.BF16 R32, R20.reuse, R12, R32 ;  /* 0x0000000c1420723c */ /* 0x060fe20000041820 */
[----:B------:R5:W-:Y:S05]  /*9620*/  MUFU.TANH R106, R8 ;  /* 0x00000008006a7308 */ /* 0x000bea0000002400 */
[----:B------:R-:W-:Y:S01]  /*9630*/  HMMA.16816.F32.BF16 R4, R20, R14, R4 ;  /* 0x0000000e1404723c */ /* 0x000fe20000041804 */
[----:B----4-:R-:W4:Y:S02]  /*9640*/  LDSM.16.M88.4 R24, [R228+0x2000] ;  /* 0x00200000e418783b */ /* 0x010f240000000200 */
[----:B------:R-:W-:Y:S03]  /*9650*/  MUFU.TANH R127, R127 ;  /* 0x0000007f007f7308 */ /* 0x000fe60000002400 */
[C---:B--2---:R-:W-:Y:S01]  /*9660*/  HMMA.16816.F32.BF16 R12, R28.reuse, R16, RZ ;  /* 0x000000101c0c723c */ /* 0x044fe200000418ff */
[----:B-----5:R-:W2:Y:S05]  /*9670*/  LDSM.16.M88.4 R8, [R229+0x3400] ;  /* 0x00340000e508783b */ /* 0x020eaa0000000200 */
[----:B------:R-:W-:Y:S01]  /*9680*/  HMMA.16816.F32.BF16 R16, R28, R18, RZ ;  /* 0x000000121c10723c */ /* 0x000fe200000418ff */
[----:B------:R-:W5:Y:S05]  /*9690*/  MUFU.TANH R62, R62 ;  /* 0x0000003e003e7308 */ /* 0x000f6a0000002400 */
[----:B------:R-:W-:Y:S01]  /*96a0*/  FMUL.FTZ R32, R32, UR10 ;  /* 0x0000000a20207c20 */ /* 0x000fe20008410000 */
[----:B------:R-:W-:Y:S01]  /*96b0*/  FMUL.FTZ R73, R33, UR10 ;  /* 0x0000000a21497c20 */ /* 0x000fe20008410000 */
[----:B------:R-:W-:Y:S01]  /*96c0*/  FMUL.FTZ R199, R34, UR10 ;  /* 0x0000000a22c77c20 */ /* 0x000fe20008410000 */
[----:B------:R-:W-:Y:S01]  /*96d0*/  FMUL.FTZ R181, R35, UR10 ;  /* 0x0000000a23b57c20 */ /* 0x000fe20008410000 */
[----:B------:R3:W-:Y:S02]  /*96e0*/  MUFU.TANH R107, R32 ;  /* 0x00000020006b7308 */ /* 0x0007e40000002400 */
[----:B------:R-:W-:Y:S01]  /*96f0*/  FMUL.FTZ R108, R4, UR10 ;  /* 0x0000000a046c7c20 */ /* 0x000fe20008410000 */
[----:B------:R-:W-:Y:S01]  /*9700*/  FMUL.FTZ R97, R5, UR10 ;  /* 0x0000000a05617c20 */ /* 0x000fe20008410000 */
[----:B------:R-:W-:Y:S01]  /*9710*/  FMUL.FTZ R197, R6, UR10 ;  /* 0x0000000a06c57c20 */ /* 0x000fe20008410000 */
[----:B------:R-:W-:-:S03]  /*9720*/  FMUL.FTZ R177, R7, UR10 ;  /* 0x0000000a07b17c20 */ /* 0x000fc60008410000 */
[----:B------:R-:W5:Y:S08]  /*9730*/  MUFU.TANH R195, R195 ;  /* 0x000000c300c37308 */ /* 0x000f700000002400 */
[----:B------:R-:W5:Y:S01]  /*9740*/  MUFU.TANH R63, R63 ;  /* 0x0000003f003f7308 */ /* 0x000f620000002400 */
[----:B---3--:R-:W3:Y:S01]  /*9750*/  LDSM.16.M88.4 R32, [R228+0x2400] ;  /* 0x00240000e420783b */ /* 0x008ee20000000200 */
[C---:B----4-:R-:W-:Y:S06]  /*9760*/  HMMA.16816.F32.BF16 R12, R20.reuse, R24, R12 ;  /* 0x00000018140c723c */ /* 0x050fec000004180c */
[----:B------:R-:W4:Y:S01]  /*9770*/  MUFU.TANH R64, R64 ;  /* 0x0000004000407308 */ /* 0x000f220000002400 */
[----:B------:R-:W-:Y:S01]  /*9780*/  HMMA.16816.F32.BF16 R16, R20, R26, R16 ;  /* 0x0000001a1410723c */ /* 0x000fe20000041810 */
[----:B------:R-:W1:Y:S06]  /*9790*/  LDSM.16.M88.4 R24, [R228+0x2800] ;  /* 0x00280000e418783b */ /* 0x000e6c0000000200 */
[----:B------:R-:W4:Y:S01]  /*97a0*/  MUFU.TANH R193, R193 ;  /* 0x000000c100c17308 */ /* 0x000f220000002400 */
[C---:B--2---:R-:W-:Y:S06]  /*97b0*/  HMMA.16816.F32.BF16 R4, R28.reuse, R8, RZ ;  /* 0x000000081c04723c */ /* 0x044fec00000418ff */
[----:B------:R-:W-:Y:S01]  /*97c0*/  HMMA.16816.F32.BF16 R8, R28, R10, RZ ;  /* 0x0000000a1c08723c */ /* 0x000fe200000418ff */
[----:B------:R-:W2:Y:S02]  /*97d0*/  MUFU.TANH R189, R189 ;  /* 0x000000bd00bd7308 */ /* 0x000ea40000002400 */
        /* <DEDUP_REMOVED lines=8> */
[----:B------:R-:W-:-:S05]  /*9860*/  FMUL.FTZ R19, R19, UR10 ;  /* 0x0000000a13137c20 */ /* 0x000fca0008410000 */
[C---:B---3--:R-:W-:Y:S01]  /*9870*/  HMMA.16816.F32.BF16 R4, R20.reuse, R32, R4 ;  /* 0x000000201404723c */ /* 0x048fe20000041804 */
[----:B------:R-:W-:Y:S05]  /*9880*/  MUFU.TANH R111, R13 ;  /* 0x0000000d006f7308 */ /* 0x000fea0000002400 */
[C---:B------:R-:W-:Y:S01]  /*9890*/  HMMA.16816.F32.BF16 R8, R20.reuse, R34, R8 ;  /* 0x000000221408723c */ /* 0x040fe20000041808 */
[----:B------:R-:W-:Y:S02]  /*98a0*/  LDSM.16.M88.4 R32, [R228+0x2c00] ;  /* 0x002c0000e420783b */ /* 0x000fe40000000200 */
[----:B------:R3:W-:Y:S03]  /*98b0*/  MUFU.TANH R191, R14 ;  /* 0x0000000e00bf7308 */ /* 0x0007e60000002400 */
[C---:B-1----:R-:W-:Y:S05]  /*98c0*/  HMMA.16816.F32.BF16 R80, R20.reuse, R24, R80 ;  /* 0x000000181450723c */ /* 0x042fea0000041850 */
[----:B------:R1:W-:Y:S01]  /*98d0*/  MUFU.TANH R116, R16 ;  /* 0x0000001000747308 */ /* 0x0003e20000002400 */
[----:B------:R-:W-:Y:S01]  /*98e0*/  HMMA.16816.F32.BF16 R76, R20, R26, R76 ;  /* 0x0000001a144c723c */ /* 0x000fe2000004184c */
[----:B------:R-:W-:Y:S05]  /*98f0*/  LDSM.16.M88.4 R24, [R228+0x3000] ;  /* 0x00300000e418783b */ /* 0x000fea0000000200 */
[----:B------:R-:W-:Y:S01]  /*9900*/  FMUL.FTZ R119, R4, UR10 ;  /* 0x0000000a04777c20 */ /* 0x000fe20008410000 */
[----:B------:R-:W-:Y:S01]  /*9910*/  LOP3.LUT R4, R110, 0x8, R117, 0xfe, !PT ;  /* 0x000000086e047812 */ /* 0x000fe200078efe75 */
[----:B---3--:R-:W3:Y:S01]  /*9920*/  LDSM.16.M88.4 R12, [R229+0x3c00] ;  /* 0x003c0000e50c783b */ /* 0x008ee20000000200 */
[----:B------:R-:W-:Y:S01]  /*9930*/  FMUL.FTZ R5, R5, UR10 ;  /* 0x0000000a05057c20 */ /* 0x000fe20008410000 */
[----:B------:R-:W-:Y:S01]  /*9940*/  FMUL.FTZ R183, R6, UR10 ;  /* 0x0000000a06b77c20 */ /* 0x000fe20008410000 */
[C---:B------:R-:W-:Y:S01]  /*9950*/  ISETP.GE.AND P5, PT, R4.reuse, R51, PT ;  /* 0x000000330400720c */ /* 0x040fe20003fa6270 */
[----:B------:R-:W-:Y:S01]  /*9960*/  FMUL.FTZ R169, R7, UR10 ;  /* 0x0000000a07a97c20 */ /* 0x000fe20008410000 */
[----:B------:R-:W-:Y:S01]  /*9970*/  ISETP.GE.AND P3, PT, R4, R39, PT ;  /* 0x000000270400720c */ /* 0x000fe20003f66270 */
[C---:B------:R-:W-:Y:S01]  /*9980*/  VIADD R4, R38.reuse, 0x9 ;  /* 0x0000000926047836 */ /* 0x040fe20000000000 */
[----:B------:R5:W-:Y:S01]  /*9990*/  MUFU.TANH R123, R5 ;  /* 0x00000005007b7308 */ /* 0x000be20000002400 */
[----:B-1----:R-:W-:-:S02]  /*99a0*/  VIADD R16, R38, 0x1 ;  /* 0x0000000126107836 */ /* 0x002fc40000000000 */
[----:B------:R-:W-:Y:S01]  /*99b0*/  FMUL.FTZ R125, R8, UR10 ;  /* 0x0000000a087d7c20 */ /* 0x000fe20008410000 */
[----:B------:R-:W-:Y:S01]  /*99c0*/  VIADD R8, R38, 0x19 ;  /* 0x0000001926087836 */ /* 0x000fe20000000000 */
[-C--:B------:R-:W-:Y:S01]  /*99d0*/  ISETP.GE.AND P1, PT, R4, R51.reuse, PT ;  /* 0x000000330400720c */ /* 0x080fe20003f26270 */
[----:B------:R-:W-:Y:S01]  /*99e0*/  FMUL.FTZ R9, R9, UR10 ;  /* 0x0000000a09097c20 */ /* 0x000fe20008410000 */
[----:B------:R-:W-:Y:S01]  /*99f0*/  ISETP.GE.AND P2, PT, R16, R51, PT ;  /* 0x000000331000720c */ /* 0x000fe20003f46270 */
[----:B------:R-:W-:Y:S01]  /*9a00*/  FMUL.FTZ R10, R10, UR10 ;  /* 0x0000000a0a0a7c20 */ /* 0x000fe20008410000 */
[-C--:B------:R-:W-:Y:S01]  /*9a10*/  ISETP.GE.AND P4, PT, R16, R39.reuse, PT ;  /* 0x000000271000720c */ /* 0x080fe20003f86270 */
[----:B------:R-:W-:Y:S01]  /*9a20*/  MUFU.TANH R120, R17 ;  /* 0x0000001100787308 */ /* 0x000fe20000002400 */
[----:B------:R-:W-:Y:S01]  /*9a30*/  FSEL R114, R42, -INF , !P2 ;  /* 0xff8000002a727808 */ /* 0x000fe20005000000 */
[----:B------:R-:W-:Y:S01]  /*9a40*/  VIADD R42, R38, 0x11 ;  /* 0x00000011262a7836 */ /* 0x000fe20000000000 */
[----:B------:R-:W-:Y:S01]  /*9a50*/  ISETP.GE.AND P2, PT, R4, R39, PT ;  /* 0x000000270400720c */ /* 0x000fe20003f46270 */
[----:B------:R-:W-:Y:S01]  /*9a60*/  FMUL.FTZ R167, R11, UR10 ;  /* 0x0000000a0ba77c20 */ /* 0x000fe20008410000 */
[----:B------:R-:W-:Y:S01]  /*9a70*/  FSEL R109, R40, -INF , !P4 ;  /* 0xff800000286d7808 */ /* 0x000fe20006000000 */
[----:B------:R-:W-:Y:S01]  /*9a80*/  FMUL.FTZ R81, R81, UR10 ;  /* 0x0000000a51517c20 */ /* 0x000fe20008410000 */
[-C--:B------:R-:W-:Y:S01]  /*9a90*/  ISETP.GE.AND P4, PT, R42, R51.reuse, PT ;  /* 0x000000332a00720c */ /* 0x080fe20003f86270 */
[----:B-----5:R-:W1:Y:S01]  /*9aa0*/  LDSM.16.M88.4 R4, [R229+0x4000] ;  /* 0x00400000e504783b */ /* 0x020e620000000200 */
[----:B------:R-:W-:Y:S01]  /*9ab0*/  FSEL R115, R115, -INF , !P2 ;  /* 0xff80000073737808 */ /* 0x000fe20005000000 */
[----:B------:R-:W-:Y:S01]  /*9ac0*/  MUFU.TANH R187, R18 ;  /* 0x0000001200bb7308 */ /* 0x000fe20000002400 */
[----:B------:R-:W-:Y:S01]  /*9ad0*/  FSEL R122, R43, -INF , !P4 ;  /* 0xff8000002b7a7808 */ /* 0x000fe20006000000 */
[----:B------:R-:W-:Y:S01]  /*9ae0*/  FMUL.FTZ R83, R83, UR10 ;  /* 0x0000000a53537c20 */ /* 0x000fe20008410000 */
[----:B------:R-:W-:Y:S01]  /*9af0*/  FSEL R118, R41, -INF , !P1 ;  /* 0xff80000029767808 */ /* 0x000fe20004800000 */
[----:B------:R-:W-:Y:S01]  /*9b00*/  FMUL.FTZ R77, R77, UR10 ;  /* 0x0000000a4d4d7c20 */ /* 0x000fe20008410000 */
[C---:B------:R-:W-:Y:S01]  /*9b10*/  ISETP.GE.AND P2, PT, R8.reuse, R51, PT ;  /* 0x000000330800720c */ /* 0x040fe20003f46270 */
[----:B------:R-:W-:Y:S01]  /*9b20*/  FMUL.FTZ R79, R79, UR10 ;  /* 0x0000000a4f4f7c20 */ /* 0x000fe20008410000 */
[-C--:B------:R-:W-:Y:S01]  /*9b30*/  ISETP.GE.AND P4, PT, R8, R39.reuse, PT ;  /* 0x000000270800720c */ /* 0x080fe20003f86270 */
[----:B------:R-:W-:Y:S01]  /*9b40*/  VIADD R8, R38, 0x21 ;  /* 0x0000002126087836 */ /* 0x000fe20000000000 */
[----:B------:R-:W-:Y:S01]  /*9b50*/  ISETP.GE.AND P1, PT, R42, R39, PT ;  /* 0x000000272a00720c */ /* 0x000fe20003f26270 */
[----:B------:R3:W-:Y:S01]  /*9b60*/  MUFU.TANH R171, R19 ;  /* 0x0000001300ab7308 */ /* 0x0007e20000002400 */
[----:B------:R-:W-:Y:S01]  /*9b70*/  FSEL R124, R44, -INF , !P2 ;  /* 0xff8000002c7c7808 */ /* 0x000fe20005000000 */
[----:B------:R-:W-:Y:S01]  /*9b80*/  LDSM.16.M88.4 R40, [R228+0x3400] ;  /* 0x00340000e428783b */ /* 0x000fe20000000200 */
[----:B------:R-:W-:Y:S01]  /*9b90*/  FSEL R121, R121, -INF , !P1 ;  /* 0xff80000079797808 */ /* 0x000fe20004800000 */
[----:B------:R-:W-:Y:S01]  /*9ba0*/  FMUL.FTZ R80, R80, UR10 ;  /* 0x0000000a50507c20 */ /* 0x000fe20008410000 */
[----:B------:R-:W-:Y:S01]  /*9bb0*/  ISETP.GE.AND P1, PT, R8, R51, PT ;  /* 0x000000330800720c */ /* 0x000fe20003f26270 */
[----:B------:R-:W-:Y:S01]  /*9bc0*/  FMUL.FTZ R165, R82, UR10 ;  /* 0x0000000a52a57c20 */ /* 0x000fe20008410000 */
[----:B------:R-:W-:Y:S01]  /*9bd0*/  ISETP.GE.AND P2, PT, R8, R39, PT ;  /* 0x000000270800720c */ /* 0x000fe20003f46270 */
[----:B------:R-:W-:Y:S01]  /*9be0*/  VIADD R8, R38, 0x29 ;  /* 0x0000002926087836 */ /* 0x000fe20000000000 */
[----:B------:R-:W-:Y:S01]  /*9bf0*/  FSEL R209, R209, -INF , !P4 ;  /* 0xff800000d1d17808 */ /* 0x000fe20006000000 */
[----:B------:R-:W-:Y:S01]  /*9c00*/  MUFU.TANH R126, R9 ;  /* 0x00000009007e7308 */ /* 0x000fe20000002400 */
[----:B------:R-:W-:Y:S01]  /*9c10*/  FSEL R128, R45, -INF , !P1 ;  /* 0xff8000002d807808 */ /* 0x000fe20004800000 */
[----:B------:R-:W-:Y:S01]  /*9c20*/  FMUL.FTZ R153, R78, UR10 ;  /* 0x0000000a4e997c20 */ /* 0x000fe20008410000 */
[----:B------:R-:W-:-:S02]  /*9c30*/  ISETP.GE.AND P4, PT, R8, R51, PT ;  /* 0x000000330800720c */ /* 0x000fc40003f86270 */
[----:B------:R-:W-:Y:S01]  /*9c40*/  ISETP.GE.AND P1, PT, R8, R39, PT ;  /* 0x000000270800720c */ /* 0x000fe20003f26270 */
[----:B------:R-:W-:Y:S01]  /*9c50*/  VIADD R8, R38, 0x31 ;  /* 0x0000003126087836 */ /* 0x000fe20000000000 */
[C---:B---3--:R-:W-:Y:S01]  /*9c60*/  HMMA.16816.F32.BF16 R16, R28.reuse, R12, RZ ;  /* 0x0000000c1c10723c */ /* 0x048fe200000418ff */
[----:B------:R-:W-:Y:S01]  /*9c70*/  FSEL R152, R46, -INF , !P4 ;  /* 0xff8000002e987808 */ /* 0x000fe20006000000 */
[----:B------:R1:W-:Y:S01]  /*9c80*/  MUFU.TANH R175, R10 ;  /* 0x0000000a00af7308 */ /* 0x0003e20000002400 */
[----:B------:R-:W3:Y:S01]  /*9c90*/  LDSM.16.M88.4 R44, [R229+0x4400] ;  /* 0x00440000e52c783b */ /* 0x000ee20000000200 */
[----:B------:R-:W-:Y:S02]  /*9ca0*/  FSEL R207, R207, -INF , !P2 ;  /* 0xff800000cfcf7808 */ /* 0x000fe40005000000 */
[C---:B------:R-:W-:Y:S01]  /*9cb0*/  ISETP.GE.AND P2, PT, R8.reuse, R51, PT ;  /* 0x000000330800720c */ /* 0x040fe20003f46270 */
[----:B------:R-:W-:Y:S01]  /*9cc0*/  HMMA.16816.F32.BF16 R12, R28, R14, RZ ;  /* 0x0000000e1c0c723c */ /* 0x000fe200000418ff */
[----:B------:R-:W-:-:S02]  /*9cd0*/  ISETP.GE.AND P4, PT, R8, R39, PT ;  /* 0x000000270800720c */ /* 0x000fc40003f86270 */
[----:B------:R-:W-:Y:S01]  /*9ce0*/  FSEL R211, R211, -INF , !P1 ;  /* 0xff800000d3d37808 */ /* 0x000fe20004800000 */
[----:B------:R-:W5:Y:S01]  /*9cf0*/  MUFU.TANH R72, R72 ;  /* 0x0000004800487308 */ /* 0x000f620000002400 */
[----:B------:R-:W-:Y:S01]  /*9d00*/  FSEL R156, R48, -INF , !P2 ;  /* 0xff800000309c7808 */ /* 0x000fe20005000000 */
[----:B------:R-:W-:Y:S01]  /*9d10*/  VIADD R48, R38, 0x61 ;  /* 0x0000006126307836 */ /* 0x000fe20000000000 */
[----:B------:R-:W-:Y:S02]  /*9d20*/  FSEL R205, R205, -INF , !P4 ;  /* 0xff800000cdcd7808 */ /* 0x000fe40006000000 */
[----:B------:R-:W-:Y:S01]  /*9d30*/  LOP3.LUT R82, R110, 0x20, R117, 0xfe, !PT ;  /* 0x000000206e527812 */ /* 0x000fe200078efe75 */
[----:B-1----:R-:W-:Y:S02]  /*9d40*/  HMMA.16816.F32.BF16 R8, R28, R4, RZ ;  /* 0x000000041c08723c */ /* 0x002fe400000418ff */
[----:B------:R-:W1:Y:S05]  /*9d50*/  MUFU.TANH R185, R185 ;  /* 0x000000b900b97308 */ /* 0x000e6a0000002400 */
[----:B------:R-:W-:Y:S03]  /*9d60*/  HMMA.16816.F32.BF16 R16, R20, R32, R16 ;  /* 0x000000201410723c */ /* 0x000fe60000041810 */
[----:B------:R-:W1:Y:S03]  /*9d70*/  MUFU.TANH R181, R181 ;  /* 0x000000b500b57308 */ /* 0x000e660000002400 */
[----:B------:R-:W-:Y:S01]  /*9d80*/  HMMA.16816.F32.BF16 R4, R28, R6, RZ ;  /* 0x000000061c04723c */ /* 0x000fe200000418ff */
[----:B------:R-:W-:-:S04]  /*9d90*/  VIADD R32, R38, 0x39 ;  /* 0x0000003926207836 */ /* 0x000fc80000000000 */
[----:B------:R-:W-:Y:S01]  /*9da0*/  MUFU.TANH R97, R97 ;  /* 0x0000006100617308 */ /* 0x000fe20000002400 */
[C---:B------:R-:W-:Y:S01]  /*9db0*/  ISETP.GE.AND P1, PT, R32.reuse, R51, PT ;  /* 0x000000332000720c */ /* 0x040fe20003f26270 */
[C---:B------:R-:W-:Y:S01]  /*9dc0*/  HMMA.16816.F32.BF16 R12, R20.reuse, R34, R12 ;  /* 0x00000022140c723c */ /* 0x040fe2000004180c */
[----:B------:R-:W-:Y:S01]  /*9dd0*/  ISETP.GE.AND P2, PT, R32, R39, PT ;  /* 0x000000272000720c */ /* 0x000fe20003f46270 */
[----:B------:R-:W-:Y:S01]  /*9de0*/  VIADD R32, R38, 0x41 ;  /* 0x0000004126207836 */ /* 0x000fe20000000000 */
[----:B------:R-:W-:Y:S01]  /*9df0*/  FSEL R160, R52, -INF , !P1 ;  /* 0xff80000034a07808 */ /* 0x000fe20004800000 */
[----:B------:R-:W-:Y:S01]  /*9e00*/  VIADD R52, R38, 0xb9 ;  /* 0x000000b926347836 */ /* 0x000fe20000000000 */
[----:B------:R-:W-:Y:S01]  /*9e10*/  FSEL R203, R203, -INF , !P2 ;  /* 0xff800000cbcb7808 */ /* 0x000fe20005000000 */
[C---:B------:R-:W-:Y:S01]  /*9e20*/  HMMA.16816.F32.BF16 R8, R20.reuse, R24, R8 ;  /* 0x000000181408723c */ /* 0x040fe20000041808 */
[C---:B------:R-:W-:Y:S01]  /*9e30*/  ISETP.GE.AND P4, PT, R32.reuse, R51, PT ;  /* 0x000000332000720c */ /* 0x040fe20003f86270 */
[----:B------:R-:W1:Y:S01]  /*9e40*/  MUFU.TANH R73, R73 ;  /* 0x0000004900497308 */ /* 0x000e620000002400 */
[----:B------:R-:W-:Y:S01]  /*9e50*/  ISETP.GE.AND P1, PT, R32, R39, PT ;  /* 0x000000272000720c */ /* 0x000fe20003f26270 */
[----:B------:R-:W-:Y:S01]  /*9e60*/  VIADD R32, R38, 0x49 ;  /* 0x0000004926207836 */ /* 0x000fe20000000000 */
[----:B------:R-:W-:Y:S01]  /*9e70*/  FSEL R164, R60, -INF , !P4 ;  /* 0xff8000003ca47808 */ /* 0x000fe20006000000 */
[----:B------:R-:W-:Y:S01]  /*9e80*/  FMUL.FTZ R188, R17, UR10 ;  /* 0x0000000a11bc7c20 */ /* 0x000fe20008410000 */
[----:B------:R-:W-:Y:S01]  /*9e90*/  VIADD R24, R38, 0x51 ;  /* 0x0000005126187836 */ /* 0x000fe20000000000 */
[----:B------:R-:W-:Y:S01]  /*9ea0*/  FSEL R113, R113, -INF , !P1 ;  /* 0xff80000071717808 */ /* 0x000fe20004800000 */
[----:B------:R-:W-:Y:S01]  /*9eb0*/  FMUL.FTZ R17, R19, UR10 ;  /* 0x0000000a13117c20 */ /* 0x000fe20008410000 */
[-C--:B------:R-:W-:Y:S01]  /*9ec0*/  ISETP.GE.AND P2, PT, R32, R51.reuse, PT ;  /* 0x000000332000720c */ /* 0x080fe20003f46270 */
[----:B------:R-:W-:Y:S01]  /*9ed0*/  HMMA.16816.F32.BF16 R4, R20, R26, R4 ;  /* 0x0000001a1404723c */ /* 0x000fe20000041804 */
[----:B------:R-:W-:Y:S01]  /*9ee0*/  ISETP.GE.AND P1, PT, R24, R51, PT ;  /* 0x000000331800720c */ /* 0x000fe20003f26270 */
[----:B------:R-:W1:Y:S01]  /*9ef0*/  MUFU.TANH R177, R177 ;  /* 0x000000b100b17308 */ /* 0x000e620000002400 */
[----:B------:R-:W-:-:S02]  /*9f00*/  FSEL R166, R61, -INF , !P2 ;  /* 0xff8000003da67808 */ /* 0x000fc40005000000 */
[-C--:B------:R-:W-:Y:S01]  /*9f10*/  ISETP.GE.AND P2, PT, R24, R39.reuse, PT ;  /* 0x000000271800720c */ /* 0x080fe20003f46270 */
[----:B------:R-:W-:Y:S01]  /*9f20*/  VIADD R24, R38, 0x59 ;  /* 0x0000005926187836 */ /* 0x000fe20000000000 */
[----:B------:R-:W-:Y:S01]  /*9f30*/  ISETP.GE.AND P4, PT, R32, R39, PT ;  /* 0x000000272000720c */ /* 0x000fe20003f86270 */
[----:B------:R-:W-:Y:S01]  /*9f40*/  FMUL.FTZ R196, R13, UR10 ;  /* 0x0000000a0dc47c20 */ /* 0x000fe20008410000 */
[----:B------:R-:W-:Y:S01]  /*9f50*/  FSEL R168, R62, -INF , !P1 ;  /* 0xff8000003ea87808 */ /* 0x000fe20004800000 */
[----:B------:R-:W1:Y:S01]  /*9f60*/  LDSM.16.M88.4 R32, [R228+0x3800] ;  /* 0x00380000e420783b */ /* 0x000e620000000200 */
[----:B------:R-:W-:Y:S01]  /*9f70*/  FSEL R127, R127, -INF , !P4 ;  /* 0xff8000007f7f7808 */ /* 0x000fe20006000000 */
[----:B------:R-:W1:Y:S01]  /*9f80*/  MUFU.TANH R173, R173 ;  /* 0x000000ad00ad7308 */ /* 0x000e620000002400 */
[C---:B------:R-:W-:Y:S01]  /*9f90*/  ISETP.GE.AND P4, PT, R24.reuse, R51, PT ;  /* 0x000000331800720c */ /* 0x040fe20003f86270 */
[----:B------:R-:W-:Y:S01]  /*9fa0*/  FMUL.FTZ R13, R15, UR10 ;  /* 0x0000000a0f0d7c20 */ /* 0x000fe20008410000 */
[----:B------:R-:W-:Y:S01]  /*9fb0*/  ISETP.GE.AND P1, PT, R24, R39, PT ;  /* 0x000000271800720c */ /* 0x000fe20003f26270 */
[----:B------:R-:W-:Y:S01]  /*9fc0*/  FMUL.FTZ R194, R9, UR10 ;  /* 0x0000000a09c27c20 */ /* 0x000fe20008410000 */
[C---:B---3--:R-:W-:Y:S01]  /*9fd0*/  HMMA.16816.F32.BF16 R24, R28.reuse, R44, RZ ;  /* 0x0000002c1c18723c */ /* 0x048fe200000418ff */
[----:B------:R-:W-:Y:S01]  /*9fe0*/  FSEL R195, R195, -INF , !P2 ;  /* 0xff800000c3c37808 */ /* 0x000fe20005000000 */
[----:B------:R-:W-:Y:S01]  /*9ff0*/  FMUL.FTZ R9, R11, UR10 ;  /* 0x0000000a0b097c20 */ /* 0x000fe20008410000 */
[----:B------:R-:W-:Y:S01]  /*a000*/  FSEL R170, R63, -INF , !P4 ;  /* 0xff8000003faa7808 */ /* 0x000fe20006000000 */
[----:B------:R-:W3:Y:S01]  /*a010*/  MUFU.TANH R169, R169 ;  /* 0x000000a900a97308 */ /* 0x000ee20000002400 */
[C---:B------:R-:W-:Y:S01]  /*a020*/  ISETP.GE.AND P2, PT, R48.reuse, R51, PT ;  /* 0x000000333000720c */ /* 0x040fe20003f46270 */
[C---:B------:R-:W-:Y:S01]  /*a030*/  HMMA.16816.F32.BF16 R44, R28.reuse, R46, RZ ;  /* 0x0000002e1c2c723c */ /* 0x040fe200000418ff */
[----:B------:R-:W-:Y:S01]  /*a040*/  ISETP.GE.AND P4, PT, R48, R39, PT ;  /* 0x000000273000720c */ /* 0x000fe20003f86270 */
[----:B------:R-:W-:Y:S01]  /*a050*/  VIADD R48, R38, 0x69 ;  /* 0x0000006926307836 */ /* 0x000fe20000000000 */
[----:B----4-:R-:W-:Y:S01]  /*a060*/  FSEL R172, R64, -INF , !P2 ;  /* 0xff80000040ac7808 */ /* 0x010fe20005000000 */
[----:B------:R-:W-:Y:S01]  /*a070*/  FMUL.FTZ R5, R5, UR10 ;  /* 0x0000000a05057c20 */ /* 0x000fe20008410000 */
[----:B------:R-:W-:Y:S01]  /*a080*/  FSEL R193, R193, -INF , !P1 ;  /* 0xff800000c1c17808 */ /* 0x000fe20004800000 */
[----:B------:R-:W4:Y:S01]  /*a090*/  LDSM.16.M88.4 R64, [R229+0x4c00] ;  /* 0x004c0000e540783b */ /* 0x000f220000000200 */
[C---:B------:R-:W-:Y:S01]  /*a0a0*/  ISETP.GE.AND P1, PT, R48.reuse, R51, PT ;  /* 0x000000333000720c */ /* 0x040fe20003f26270 */
[C---:B------:R-:W-:Y:S01]  /*a0b0*/  HMMA.16816.F32.BF16 R60, R28.reuse, R68, RZ ;  /* 0x000000441c3c723c */ /* 0x040fe200000418ff */
[----:B------:R-:W-:Y:S01]  /*a0c0*/  ISETP.GE.AND P2, PT, R48, R39, PT ;  /* 0x000000273000720c */ /* 0x000fe20003f46270 */
[----:B------:R-:W-:Y:S01]  /*a0d0*/  VIADD R48, R38, 0x71 ;  /* 0x0000007126307836 */ /* 0x000fe20000000000 */
[----:B--2---:R-:W-:Y:S01]  /*a0e0*/  FSEL R189, R189, -INF , !P4 ;  /* 0xff800000bdbd7808 */ /* 0x004fe20006000000 */
[----:B------:R-:W2:Y:S01]  /*a0f0*/  MUFU.TANH R167, R167 ;  /* 0x000000a700a77308 */ /* 0x000ea20000002400 */
[----:B-----5:R-:W-:Y:S01]  /*a100*/  FSEL R174, R72, -INF , !P1 ;  /* 0xff80000048ae7808 */ /* 0x020fe20004800000 */
[----:B------:R-:W-:Y:S01]  /*a110*/  HMMA.16816.F32.BF16 R68, R28, R70, RZ ;  /* 0x000000461c44723c */ /* 0x000fe200000418ff */
[C---:B------:R-:W-:Y:S01]  /*a120*/  ISETP.GE.AND P4, PT, R48.reuse, R51, PT ;  /* 0x000000333000720c */ /* 0x040fe20003f86270 */
[----:B------:R-:W-:Y:S01]  /*a130*/  FMUL.FTZ R7, R7, UR10 ;  /* 0x0000000a07077c20 */ /* 0x000fe20008410000 */
[----:B------:R-:W-:Y:S01]  /*a140*/  ISETP.GE.AND P1, PT, R48, R39, PT ;  /* 0x000000273000720c */ /* 0x000fe20003f26270 */
[----:B------:R-:W-:Y:S01]  /*a150*/  VIADD R48, R38, 0x79 ;  /* 0x0000007926307836 */ /* 0x000fe20000000000 */
[----:B-1----:R-:W-:Y:S01]  /*a160*/  FSEL R185, R185, -INF , !P2 ;  /* 0xff800000b9b97808 */ /* 0x002fe20005000000 */
[C---:B------:R-:W-:Y:S01]  /*a170*/  HMMA.16816.F32.BF16 R24, R20.reuse, R40, R24 ;  /* 0x000000281418723c */ /* 0x040fe20000041818 */
[----:B------:R-:W-:Y:S01]  /*a180*/  FSEL R181, R181, -INF , !P1 ;  /* 0xff800000b5b57808 */ /* 0x000fe20004800000 */
[----:B------:R-:W1:Y:S01]  /*a190*/  MUFU.TANH R81, R81 ;  /* 0x0000005100517308 */ /* 0x000e620000002400 */
[----:B------:R-:W-:Y:S01]  /*a1a0*/  ISETP.GE.AND P2, PT, R48, R51, PT ;  /* 0x000000333000720c */ /* 0x000fe20003f46270 */
[----:B------:R-:W-:Y:S01]  /*a1b0*/  FMUL.FTZ R8, R8, UR10 ;  /* 0x0000000a08087c20 */ /* 0x000fe20008410000 */
[----:B------:R-:W-:Y:S01]  /*a1c0*/  FSEL R176, R73, -INF , !P4 ;  /* 0xff80000049b07808 */ /* 0x000fe20006000000 */
[----:B------:R-:W-:Y:S01]  /*a1d0*/  FMUL.FTZ R10, R10, UR10 ;  /* 0x0000000a0a0a7c20 */ /* 0x000fe20008410000 */
[----:B------:R-:W-:Y:S01]  /*a1e0*/  VIADD R40, R38, 0x81 ;  /* 0x0000008126287836 */ /* 0x000fe20000000000 */
[----:B------:R-:W-:Y:S01]  /*a1f0*/  FSEL R178, R97, -INF , !P2 ;  /* 0xff80000061b27808 */ /* 0x000fe20005000000 */
[C---:B------:R-:W-:Y:S01]  /*a200*/  HMMA.16816.F32.BF16 R72, R20.reuse, R42, R44 ;  /* 0x0000002a1448723c */ /* 0x040fe2000004182c */
[----:B------:R-:W-:Y:S01]  /*a210*/  ISETP.GE.AND P4, PT, R48, R39, PT ;  /* 0x000000273000720c */ /* 0x000fe20003f86270 */
[----:B------:R-:W5:Y:S01]  /*a220*/  MUFU.TANH R159, R83 ;  /* 0x00000053009f7308 */ /* 0x000f620000002400 */
[----:B------:R-:W-:Y:S01]  /*a230*/  ISETP.GE.AND P1, PT, R40, R51, PT ;  /* 0x000000332800720c */ /* 0x000fe20003f26270 */
[----:B------:R-:W-:Y:S01]  /*a240*/  FMUL.FTZ R4, R4, UR10 ;  /* 0x0000000a04047c20 */ /* 0x000fe20008410000 */
[----:B------:R-:W-:Y:S01]  /*a250*/  ISETP.GE.AND P2, PT, R40, R39, PT ;  /* 0x000000272800720c */ /* 0x000fe20003f46270 */
[C---:B------:R-:W-:Y:S01]  /*a260*/  VIADD R40, R38.reuse, 0x89 ;  /* 0x0000008926287836 */ /* 0x040fe20000000000 */
[----:B------:R-:W-:Y:S01]  /*a270*/  FSEL R177, R177, -INF , !P4 ;  /* 0xff800000b1b17808 */ /* 0x000fe20006000000 */
[----:B------:R-:W-:Y:S01]  /*a280*/  VIADD R44, R38, 0x91 ;  /* 0x00000091262c7836 */ /* 0x000fe20000000000 */
[----:B------:R-:W-:Y:S01]  /*a290*/  FSEL R180, R111, -INF , !P1 ;  /* 0xff8000006fb47808 */ /* 0x000fe20004800000 */
[----:B------:R-:W-:Y:S01]  /*a2a0*/  HMMA.16816.F32.BF16 R60, R20, R32, R60 ;  /* 0x00000020143c723c */ /* 0x000fe2000004183c */
[C---:B------:R-:W-:Y:S01]  /*a2b0*/  ISETP.GE.AND P4, PT, R40.reuse, R51, PT ;  /* 0x000000332800720c */ /* 0x040fe20003f86270 */
[----:B------:R-:W5:Y:S01]  /*a2c0*/  MUFU.TANH R184, R77 ;  /* 0x0000004d00b87308 */ /* 0x000f620000002400 */
[----:B------:R-:W-:-:S02]  /*a2d0*/  ISETP.GE.AND P1, PT, R40, R39, PT ;  /* 0x000000272800720c */ /* 0x000fc40003f26270 */
[----:B------:R-:W5:Y:S01]  /*a2e0*/  LDSM.16.M88.4 R40, [R228+0x3c00] ;  /* 0x003c0000e428783b */ /* 0x000f620000000200 */
[----:B------:R-:W-:Y:S01]  /*a2f0*/  FSEL R173, R173, -INF , !P2 ;  /* 0xff800000adad7808 */ /* 0x000fe20005000000 */
[----:B------:R-:W-:Y:S01]  /*a300*/  VIADD R32, R38, 0x99 ;  /* 0x0000009926207836 */ /* 0x000fe20000000000 */
[----:B------:R-:W-:Y:S01]  /*a310*/  FSEL R182, R120, -INF , !P4 ;  /* 0xff80000078b67808 */ /* 0x000fe20006000000 */
[----:B------:R-:W-:Y:S01]  /*a320*/  HMMA.16816.F32.BF16 R68, R20, R34, R68 ;  /* 0x000000221444723c */ /* 0x000fe20000041844 */
[C---:B------:R-:W-:Y:S01]  /*a330*/  ISETP.GE.AND P2, PT, R44.reuse, R51, PT ;  /* 0x000000332c00720c */ /* 0x040fe20003f46270 */
[----:B------:R-:W5:Y:S01]  /*a340*/  MUFU.TANH R151, R79 ;  /* 0x0000004f00977308 */ /* 0x000f620000002400 */
[----:B------:R-:W-:Y:S01]  /*a350*/  ISETP.GE.AND P4, PT, R44, R39, PT ;  /* 0x000000272c00720c */ /* 0x000fe20003f86270 */
[----:B------:R-:W-:Y:S01]  /*a360*/  FMUL.FTZ R25, R25, UR10 ;  /* 0x0000000a19197c20 */ /* 0x000fe20008410000 */
[----:B------:R-:W-:Y:S01]  /*a370*/  FSEL R171, R171, -INF , !P1 ;  /* 0xff800000abab7808 */ /* 0x000fe20004800000 */
[C---:B----4-:R-:W-:Y:S01]  /*a380*/  HMMA.16816.F32.BF16 R44, R28.reuse, R64, RZ ;  /* 0x000000401c2c723c */ /* 0x050fe200000418ff */
[----:B------:R-:W-:Y:S01]  /*a390*/  ISETP.GE.AND P1, PT, R32, R51, PT ;  /* 0x000000332000720c */ /* 0x000fe20003f26270 */
[----:B------:R-:W-:Y:S01]  /*a3a0*/  VIADD R34, R38, 0xa9 ;  /* 0x000000a926227836 */ /* 0x000fe20000000000 */
[----:B---3--:R-:W-:Y:S01]  /*a3b0*/  FSEL R169, R169, -INF , !P4 ;  /* 0xff800000a9a97808 */ /* 0x008fe20006000000 */
[----:B------:R-:W3:Y:S01]  /*a3c0*/  MUFU.TANH R188, R188 ;  /* 0x000000bc00bc7308 */ /* 0x000ee20000002400 */
[----:B------:R-:W-:Y:S01]  /*a3d0*/  FMUL.FTZ R11, R75, UR10 ;  /* 0x0000000a4b0b7c20 */ /* 0x000fe20008410000 */
[----:B------:R-:W-:Y:S01]  /*a3e0*/  HMMA.16816.F32.BF16 R28, R28, R66, RZ ;  /* 0x000000421c1c723c */ /* 0x000fe200000418ff */
[----:B------:R-:W-:Y:S01]  /*a3f0*/  FSEL R64, R123, -INF , !P2 ;  /* 0xff8000007b407808 */ /* 0x000fe20005000000 */
[----:B------:R-:W-:-:S04]  /*a400*/  DEPBAR.LE SB0, 0x0 ;  /* 0x000080000000791a */ /* 0x000fc80000000000 */
[----:B------:R-:W-:Y:S01]  /*a410*/  ISETP.GE.AND P2, PT, R32, R39, PT ;  /* 0x000000272000720c */ /* 0x000fe20003f46270 */
[----:B------:R-:W-:Y:S01]  /*a420*/  VIADD R32, R38, 0xa1 ;  /* 0x000000a126207836 */ /* 0x000fe20000000000 */
[----:B------:R-:W4:Y:S01]  /*a430*/  MUFU.TANH R17, R17 ;  /* 0x0000001100117308 */ /* 0x000f220000002400 */
[----:B------:R-:W-:Y:S01]  /*a440*/  FSEL R66, R126, -INF , !P1 ;  /* 0xff8000007e427808 */ /* 0x000fe20004800000 */
[----:B------:R-:W-:Y:S01]  /*a450*/  FMUL.FTZ R15, R61, UR10 ;  /* 0x0000000a3d0f7c20 */ /* 0x000fe20008410000 */
[----:B--2---:R-:W-:Y:S01]  /*a460*/  FSEL R167, R167, -INF , !P2 ;  /* 0xff800000a7a77808 */ /* 0x004fe20005000000 */
[----:B------:R-:W-:Y:S01]  /*a470*/  FMUL.FTZ R63, R63, UR10 ;  /* 0x0000000a3f3f7c20 */ /* 0x000fe20008410000 */
[C---:B------:R-:W-:Y:S01]  /*a480*/  ISETP.GE.AND P4, PT, R32.reuse, R51, PT ;  /* 0x000000332000720c */ /* 0x040fe20003f86270 */
[----:B------:R-:W-:Y:S01]  /*a490*/  FMUL.FTZ R69, R69, UR10 ;  /* 0x0000000a45457c20 */ /* 0x000fe20008410000 */
[----:B------:R-:W-:Y:S01]  /*a4a0*/  ISETP.GE.AND P1, PT, R32, R39, PT ;  /* 0x000000272000720c */ /* 0x000fe20003f26270 */
[----:B------:R-:W2:Y:S01]  /*a4b0*/  MUFU.TANH R196, R196 ;  /* 0x000000c400c47308 */ /* 0x000ea20000002400 */
[----:B------:R-:W-:Y:S01]  /*a4c0*/  VIADD R32, R38, 0xb1 ;  /* 0x000000b126207836 */ /* 0x000fe20000000000 */
[----:B------:R-:W-:Y:S01]  /*a4d0*/  ISETP.GE.AND P2, PT, R34, R51, PT ;  /* 0x000000332200720c */ /* 0x000fe20003f46270 */
[----:B------:R-:W-:Y:S01]  /*a4e0*/  VIADD R126, R38, 0xe9 ;  /* 0x000000e9267e7836 */ /* 0x000fe20000000000 */
[----:B-1----:R-:W-:-:S02]  /*a4f0*/  FSEL R186, R81, -INF , !P4 ;  /* 0xff80000051ba7808 */ /* 0x002fc40006000000 */
[----:B------:R-:W-:Y:S02]  /*a500*/  ISETP.GE.AND P4, PT, R34, R39, PT ;  /* 0x000000272200720c */ /* 0x000fe40003f86270 */
[----:B------:R-:W1:Y:S01]  /*a510*/  MUFU.TANH R13, R13 ;  /* 0x0000000d000d7308 */ /* 0x000e620000002400 */
[----:B-----5:R-:W-:Y:S01]  /*a520*/  FSEL R159, R159, -INF , !P1 ;  /* 0xff8000009f9f7808 */ /* 0x020fe20004800000 */
[C---:B------:R-:W-:Y:S01]  /*a530*/  HMMA.16816.F32.BF16 R28, R20.reuse, R42, R28 ;  /* 0x0000002a141c723c */ /* 0x040fe2000004181c */
[----:B------:R-:W-:Y:S02]  /*a540*/  FSEL R184, R184, -INF , !P2 ;  /* 0xff800000b8b87808 */ /* 0x000fe40005000000 */
[C---:B------:R-:W-:Y:S02]  /*a550*/  ISETP.GE.AND P1, PT, R32.reuse, R51, PT ;  /* 0x000000332000720c */ /* 0x040fe40003f26270 */
[----:B------:R-:W-:Y:S01]  /*a560*/  ISETP.GE.AND P2, PT, R32, R39, PT ;  /* 0x000000272000720c */ /* 0x000fe20003f46270 */
[----:B------:R-:W5:Y:S01]  /*a570*/  MUFU.TANH R194, R194 ;  /* 0x000000c200c27308 */ /* 0x000f620000002400 */
[----:B------:R-:W-:Y:S01]  /*a580*/  HMMA.16816.F32.BF16 R32, R20, R40, R44 ;  /* 0x000000281420723c */ /* 0x000fe2000004182c */
[----:B------:R-:W-:Y:S01]  /*a590*/  FSEL R151, R151, -INF , !P4 ;  /* 0xff80000097977808 */ /* 0x000fe20006000000 */
[----:B------:R-:W-:Y:S01]  /*a5a0*/  FMUL.FTZ R43, R62, UR10 ;  /* 0x0000000a3e2b7c20 */ /* 0x000fe20008410000 */
[----:B------:R-:W-:-:S02]  /*a5b0*/  ISETP.GE.AND P4, PT, R52, R51, PT ;  /* 0x000000333400720c */ /* 0x000fc40003f86270 */
[----:B---3--:R-:W-:Y:S02]  /*a5c0*/  FSEL R188, R188, -INF , !P1 ;  /* 0xff800000bcbc7808 */ /* 0x008fe40004800000 */
[----:B------:R-:W3:Y:S01]  /*a5d0*/  MUFU.TANH R9, R9 ;  /* 0x0000000900097308 */ /* 0x000ee20000002400 */
[C---:B------:R-:W-:Y:S01]  /*a5e0*/  VIADD R22, R38.reuse, 0xc1 ;  /* 0x000000c126167836 */ /* 0x040fe20000000000 */
[----:B----4-:R-:W-:Y:S01]  /*a5f0*/  FSEL R123, R17, -INF , !P2 ;  /* 0xff800000117b7808 */ /* 0x010fe20005000000 */
[----:B------:R-:W-:Y:S01]  /*a600*/  VIADD R20, R38, 0xc9 ;  /* 0x000000c926147836 */ /* 0x000fe20000000000 */
[----:B--2---:R-:W-:Y:S01]  /*a610*/  FSEL R196, R196, -INF , !P4 ;  /* 0xff800000c4c47808 */ /* 0x004fe20006000000 */
[----:B------:R-:W-:Y:S01]  /*a620*/  FMUL.FTZ R40, R71, UR10 ;  /* 0x0000000a47287c20 */ /* 0x000fe20008410000 */
[----:B------:R-:W-:Y:S01]  /*a630*/  ISETP.GE.AND P1, PT, R52, R39, PT ;  /* 0x000000273400720c */ /* 0x000fe20003f26270 */
[----:B------:R-:W-:Y:S01]  /*a640*/  FMUL.FTZ R23, R76, UR10 ;  /* 0x0000000a4c177c20 */ /* 0x000fe20008410000 */
[----:B------:R2:W4:Y:S01]  /*a650*/  MUFU.TANH R192, R5 ;  /* 0x0000000500c07308 */ /* 0x0005220000002400 */
[C---:B------:R-:W-:Y:S01]  /*a660*/  ISETP.GE.AND P2, PT, R22.reuse, R51, PT ;  /* 0x000000331600720c */ /* 0x040fe20003f46270 */
[----:B------:R-:W-:Y:S01]  /*a670*/  FMUL.FTZ R29, R29, UR10 ;  /* 0x0000000a1d1d7c20 */ /* 0x000fe20008410000 */
[----:B------:R-:W-:Y:S01]  /*a680*/  ISETP.GE.AND P4, PT, R22, R39, PT ;  /* 0x000000271600720c */ /* 0x000fe20003f86270 */
[----:B------:R-:W-:Y:S01]  /*a690*/  VIADD R22, R38, 0xd1 ;  /* 0x000000d126167836 */ /* 0x000fe20000000000 */
[----:B-1----:R-:W-:Y:S01]  /*a6a0*/  FSEL R111, R13, -INF , !P1 ;  /* 0xff8000000d6f7808 */ /* 0x002fe20004800000 */
[----:B------:R-:W-:Y:S01]  /*a6b0*/  FMUL.FTZ R47, R26, UR10 ;  /* 0x0000000a1a2f7c20 */ /* 0x000fe20008410000 */
[----:B-----5:R-:W-:Y:S01]  /*a6c0*/  FSEL R194, R194, -INF , !P2 ;  /* 0xff800000c2c27808 */ /* 0x020fe20005000000 */
[----:B------:R1:W5:Y:S01]  /*a6d0*/  MUFU.TANH R48, R7 ;  /* 0x0000000700307308 */ /* 0x0003620000002400 */
[C---:B------:R-:W-:Y:S01]  /*a6e0*/  ISETP.GE.AND P1, PT, R20.reuse, R51, PT ;  /* 0x000000331400720c */ /* 0x040fe20003f26270 */
[----:B------:R-:W-:Y:S01]  /*a6f0*/  FMUL.FTZ R33, R33, UR10 ;  /* 0x0000000a21217c20 */ /* 0x000fe20008410000 */
[----:B------:R-:W-:Y:S01]  /*a700*/  ISETP.GE.AND P2, PT, R20, R39, PT ;  /* 0x000000271400720c */ /* 0x000fe20003f46270 */
[----:B------:R-:W-:Y:S01]  /*a710*/  VIADD R20, R38, 0xd9 ;  /* 0x000000d926147836 */ /* 0x000fe20000000000 */
[----:B---3--:R-:W-:Y:S01]  /*a720*/  FSEL R97, R9, -INF , !P4 ;  /* 0xff80000009617808 */ /* 0x008fe20006000000 */
[----:B------:R-:W-:Y:S01]  /*a730*/  FMUL.FTZ R9, R35, UR10 ;  /* 0x0000000a23097c20 */ /* 0x000fe20008410000 */
[----:B------:R-:W-:Y:S01]  /*a740*/  ISETP.GE.AND P4, PT, R22, R51, PT ;  /* 0x000000331600720c */ /* 0x000fe20003f86270 */
[----:B------:R-:W3:Y:S01]  /*a750*/  MUFU.TANH R190, R25 ;  /* 0x0000001900be7308 */ /* 0x000ee20000002400 */
[----:B--2---:R-:W-:Y:S01]  /*a760*/  FMUL.FTZ R5, R27, UR10 ;  /* 0x0000000a1b057c20 */ /* 0x004fe20008410000 */
[----:B----4-:R-:W-:Y:S01]  /*a770*/  FSEL R192, R192, -INF , !P1 ;  /* 0xff800000c0c07808 */ /* 0x010fe20004800000 */
[----:B------:R-:W-:Y:S01]  /*a780*/  FMUL.FTZ R27, R18, UR10 ;  /* 0x0000000a121b7c20 */ /* 0x000fe20008410000 */
[----:B------:R-:W-:Y:S01]  /*a790*/  ISETP.GE.AND P1, PT, R22, R39, PT ;  /* 0x000000271600720c */ /* 0x000fe20003f26270 */
[----:B------:R-:W-:Y:S01]  /*a7a0*/  FMUL.FTZ R35, R24, UR10 ;  /* 0x0000000a18237c20 */ /* 0x000fe20008410000 */
[--C-:B------:R-:W-:Y:S01]  /*a7b0*/  LOP3.LUT R24, R110, 0x88, R117.reuse, 0xfe, !PT ;  /* 0x000000886e187812 */ /* 0x100fe200078efe75 */
[----:B------:R-:W-:Y:S01]  /*a7c0*/  FMUL.FTZ R45, R74, UR10 ;  /* 0x0000000a4a2d7c20 */ /* 0x000fe20008410000 */
[----:B------:R-:W2:Y:S01]  /*a7d0*/  MUFU.TANH R5, R5 ;  /* 0x0000000500057308 */ /* 0x000ea20000002400 */
[----:B-1----:R-:W-:Y:S01]  /*a7e0*/  FMUL.FTZ R7, R73, UR10 ;  /* 0x0000000a49077c20 */ /* 0x002fe20008410000 */
[----:B-----5:R-:W-:Y:S01]  /*a7f0*/  FSEL R48, R48, -INF , !P2 ;  /* 0xff80000030307808 */ /* 0x020fe20005000000 */
[----:B------:R-:W-:Y:S01]  /*a800*/  FMUL.FTZ R41, R70, UR10 ;  /* 0x0000000a46297c20 */ /* 0x000fe20008410000 */
[----:B------:R-:W-:Y:S01]  /*a810*/  ISETP.GE.AND P2, PT, R20, R51, PT ;  /* 0x000000331400720c */ /* 0x000fe20003f46270 */
[----:B------:R-:W-:Y:S01]  /*a820*/  FMUL.FTZ R28, R28, UR10 ;  /* 0x0000000a1c1c7c20 */ /* 0x000fe20008410000 */
[----:B------:R-:W-:-:S02]  /*a830*/  LOP3.LUT R26, R110, 0x90, R117, 0xfe, !PT ;  /* 0x000000906e1a7812 */ /* 0x000fc400078efe75 */
[----:B------:R-:W1:Y:S01]  /*a840*/  MUFU.TANH R7, R7 ;  /* 0x0000000700077308 */ /* 0x000e620000002400 */
[----:B---3--:R-:W-:Y:S01]  /*a850*/  FSEL R190, R190, -INF , !P4 ;  /* 0xff800000bebe7808 */ /* 0x008fe20006000000 */
[----:B------:R-:W-:Y:S01]  /*a860*/  FMUL.FTZ R25, R16, UR10 ;  /* 0x0000000a10197c20 */ /* 0x000fe20008410000 */
[----:B------:R-:W-:Y:S01]  /*a870*/  ISETP.GE.AND P4, PT, R20, R39, PT ;  /* 0x000000271400720c */ /* 0x000fe20003f86270 */
[----:B------:R-:W-:-:S04]  /*a880*/  VIADD R20, R38, 0xe1 ;  /* 0x000000e126147836 */ /* 0x000fc80000000000 */
[----:B------:R-:W3:Y:S01]  /*a890*/  MUFU.TANH R11, R11 ;  /* 0x0000000b000b7308 */ /* 0x000ee20000002400 */
[----:B--2---:R-:W-:Y:S02]  /*a8a0*/  FSEL R46, R5, -INF , !P1 ;  /* 0xff800000052e7808 */ /* 0x004fe40004800000 */
[----:B------:R-:W-:-:S05]  /*a8b0*/  ISETP.GE.AND P1, PT, R20, R51, PT ;  /* 0x000000331400720c */ /* 0x000fca0003f26270 */
[----:B------:R-:W2:Y:S01]  /*a8c0*/  MUFU.TANH R15, R15 ;  /* 0x0000000f000f7308 */ /* 0x000ea20000002400 */
[----:B-1----:R-:W-:Y:S02]  /*a8d0*/  FSEL R22, R7, -INF , !P2 ;  /* 0xff80000007167808 */ /* 0x002fe40005000000 */
[----:B------:R-:W-:-:S05]  /*a8e0*/  ISETP.GE.AND P2, PT, R20, R39, PT ;  /* 0x000000271400720c */ /* 0x000fca0003f46270 */
[----:B------:R-:W1:Y:S01]  /*a8f0*/  MUFU.TANH R42, R63 ;  /* 0x0000003f002a7308 */ /* 0x000e620000002400 */
[----:B---3--:R-:W-:Y:S01]  /*a900*/  FSEL R44, R11, -INF , !P4 ;  /* 0xff8000000b2c7808 */ /* 0x008fe20006000000 */
[----:B------:R-:W-:Y:S01]  /*a910*/  FMUL.FTZ R11, R31, UR10 ;  /* 0x0000000a1f0b7c20 */ /* 0x000fe20008410000 */
[----:B------:R-:W-:Y:S01]  /*a920*/  ISETP.GE.AND P4, PT, R126, R51, PT ;  /* 0x000000337e00720c */ /* 0x000fe20003f86270 */
[----:B------:R-:W-:-:S04]  /*a930*/  FMUL.FTZ R31, R14, UR10 ;  /* 0x0000000a0e1f7c20 */ /* 0x000fc80008410000 */
[----:B------:R-:W3:Y:S01]  /*a940*/  MUFU.TANH R120, R69 ;  /* 0x0000004500787308 */ /* 0x000ee20000002400 */
[----:B--2---:R-:W-:Y:S02]  /*a950*/  FSEL R20, R15, -INF , !P1 ;  /* 0xff8000000f147808 */ /* 0x004fe40004800000 */
[----:B------:R-:W-:Y:S01]  /*a960*/  ISETP.GE.AND P1, PT, R126, R39, PT ;  /* 0x000000277e00720c */ /* 0x000fe20003f26270 */
[----:B------:R-:W-:-:S04]  /*a970*/  VIADD R126, R38, 0xf1 ;  /* 0x000000f1267e7836 */ /* 0x000fc80000000000 */
[----:B------:R-:W2:Y:S01]  /*a980*/  MUFU.TANH R40, R40 ;  /* 0x0000002800287308 */ /* 0x000ea20000002400 */
[----:B-1----:R-:W-:Y:S02]  /*a990*/  FSEL R42, R42, -INF , !P2 ;  /* 0xff8000002a2a7808 */ /* 0x002fe40005000000 */
[----:B------:R-:W-:-:S05]  /*a9a0*/  ISETP.GE.AND P2, PT, R38, R51, PT ;  /* 0x000000332600720c */ /* 0x000fca0003f46270 */
[----:B------:R-:W1:Y:S01]  /*a9b0*/  MUFU.TANH R3, R3 ;  /* 0x0000000300037308 */ /* 0x000e620000002400 */
[----:B---3--:R-:W-:Y:S02]  /*a9c0*/  FSEL R120, R120, -INF , !P4 ;  /* 0xff80000078787808 */ /* 0x008fe40006000000 */
[----:B------:R-:W-:-:S05]  /*a9d0*/  ISETP.GE.AND P4, PT, R126, R51, PT ;  /* 0x000000337e00720c */ /* 0x000fca0003f86270 */
[----:B------:R-:W3:Y:S01]  /*a9e0*/  MUFU.TANH R52, R33 ;  /* 0x0000002100347308 */ /* 0x000ee20000002400 */
[----:B--2---:R-:W-:Y:S02]  /*a9f0*/  FSEL R40, R40, -INF , !P1 ;  /* 0xff80000028287808 */ /* 0x004fe40004800000 */
[-C--:B------:R-:W-:Y:S02]  /*aa00*/  ISETP.GE.AND P1, PT, R126, R39.reuse, PT ;  /* 0x000000277e00720c */ /* 0x080fe40003f26270 */
[----:B------:R-:W-:Y:S02]  /*aa10*/  FSEL R126, R50, -INF , !P2 ;  /* 0xff800000327e7808 */ /* 0x000fe40005000000 */
[----:B------:R-:W-:Y:S01]  /*aa20*/  ISETP.GE.AND P2, PT, R38, R39, PT ;  /* 0x000000272600720c */ /* 0x000fe20003f46270 */
[----:B------:R-:W2:Y:S01]  /*aa30*/  MUFU.TANH R7, R29 ;  /* 0x0000001d00077308 */ /* 0x000ea20000002400 */
[----:B------:R-:W-:Y:S02]  /*aa40*/  LOP3.LUT R38, R110, 0x10, R117, 0xfe, !PT ;  /* 0x000000106e267812 */ /* 0x000fe400078efe75 */
[----:B-1----:R-:W-:-:S02]  /*aa50*/  FSEL R5, R3, -INF , !P2 ;  /* 0xff80000003057808 */ /* 0x002fc40005000000 */
[----:B------:R-:W-:-:S03]  /*aa60*/  ISETP.GE.AND P2, PT, R130, R51, PT ;  /* 0x000000338200720c */ /* 0x000fc60003f46270 */
[----:B------:R-:W1:Y:S01]  /*aa70*/  MUFU.TANH R9, R9 ;  /* 0x0000000900097308 */ /* 0x000e620000002400 */
[----:B---3--:R-:W-:Y:S02]  /*aa80*/  FSEL R52, R52, -INF , !P4 ;  /* 0xff80000034347808 */ /* 0x008fe40006000000 */
[----:B------:R-:W-:-:S04]  /*aa90*/  ISETP.GE.AND P4, PT, R38, R51, PT ;  /* 0x000000332600720c */ /* 0x000fc80003f86270 */
[----:B------:R-:W-:Y:S01]  /*aaa0*/  FSEL R76, R91, -INF , !P4 ;  /* 0xff8000005b4c7808 */ /* 0x000fe20006000000 */
[----:B------:R-:W3:Y:S01]  /*aab0*/  MUFU.TANH R92, R92 ;  /* 0x0000005c005c7308 */ /* 0x000ee20000002400 */
[----:B--2---:R-:W-:Y:S01]  /*aac0*/  FSEL R50, R7, -INF , !P2 ;  /* 0xff80000007327808 */ /* 0x004fe20005000000 */
[----:B------:R-:W-:Y:S01]  /*aad0*/  FMUL.FTZ R29, R12, UR10 ;  /* 0x0000000a0c1d7c20 */ /* 0x000fe20008410000 */
[-C--:B------:R-:W-:Y:S02]  /*aae0*/  ISETP.GE.AND P2, PT, R38, R39.reuse, PT ;  /* 0x000000272600720c */ /* 0x080fe40003f46270 */
[----:B------:R-:W-:-:S03]  /*aaf0*/  ISETP.GE.AND P4, PT, R82, R39, PT ;  /* 0x000000275200720c */ /* 0x000fc60003f86270 */
[----:B------:R-:W2:Y:S01]  /*ab00*/  MUFU.TANH R11, R11 ;  /* 0x0000000b000b7308 */ /* 0x000ea20000002400 */
[----:B-1----:R-:W-:Y:S02]  /*ab10*/  FSEL R38, R9, -INF , !P1 ;  /* 0xff80000009267808 */ /* 0x002fe40004800000 */
[----:B------:R-:W-:Y:S02]  /*ab20*/  ISETP.GE.AND P1, PT, R130, R39, PT ;  /* 0x000000278200720c */ /* 0x000fe40003f26270 */
[----:B------:R-:W-:-:S03]  /*ab30*/  LOP3.LUT R130, R110, 0x18, R117, 0xfe, !PT ;  /* 0x000000186e827812 */ /* 0x000fc600078efe75 */
[----:B------:R-:W-:Y:S01]  /*ab40*/  MUFU.TANH R88, R88 ;  /* 0x0000005800587308 */ /* 0x000fe20000002400 */
[----:B---3--:R-:W-:Y:S02]  /*ab50*/  FSEL R9, R92, -INF , !P3 ;  /* 0xff8000005c097808 */ /* 0x008fe40005800000 */
[-C--:B------:R-:W-:Y:S02]  /*ab60*/  ISETP.GE.AND P3, PT, R82, R51.reuse, PT ;  /* 0x000000335200720c */ /* 0x080fe40003f66270 */
[----:B------:R-:W-:Y:S02]  /*ab70*/  LOP3.LUT R82, R110, 0x30, R117, 0xfe, !PT ;  /* 0x000000306e527812 */ /* 0x000fe400078efe75 */
[----:B------:R-:W-:Y:S01]  /*ab80*/  FSEL R16, R87, -INF , !P3 ;  /* 0xff80000057107808 */ /* 0x000fe20005800000 */
[----:B------:R-:W1:Y:S01]  /*ab90*/  MUFU.TANH R90, R90 ;  /* 0x0000005a005a7308 */ /* 0x000e620000002400 */
[----:B--2---:R-:W-:Y:S02]  /*aba0*/  FSEL R3, R11, -INF , !P1 ;  /* 0xff8000000b037808 */ /* 0x004fe40004800000 */
[----:B------:R-:W-:-:S02]  /*abb0*/  ISETP.GE.AND P1, PT, R130, R51, PT ;  /* 0x000000338200720c */ /* 0x000fc40003f26270 */
[-C--:B------:R-:W-:Y:S02]  /*abc0*/  ISETP.GE.AND P3, PT, R82, R39.reuse, PT ;  /* 0x000000275200720c */ /* 0x080fe40003f66270 */
[----:B------:R-:W-:Y:S01]  /*abd0*/  LOP3.LUT R92, R110, 0x28, R117, 0xfe, !PT ;  /* 0x000000286e5c7812 */ /* 0x000fe200078efe75 */
[----:B------:R-:W2:Y:S01]  /*abe0*/  MUFU.TANH R86, R86 ;  /* 0x0000005600567308 */ /* 0x000ea20000002400 */
[----:B------:R-:W-:Y:S02]  /*abf0*/  FSEL R78, R89, -INF , !P1 ;  /* 0xff800000594e7808 */ /* 0x000fe40004800000 */
[----:B------:R-:W-:-:S05]  /*ac00*/  ISETP.GE.AND P1, PT, R92, R39, PT ;  /* 0x000000275c00720c */ /* 0x000fca0003f26270 */
[----:B------:R-:W3:Y:S01]  /*ac10*/  MUFU.TANH R84, R84 ;  /* 0x0000005400547308 */ /* 0x000ee20000002400 */
[----:B-1----:R-:W-:Y:S02]  /*ac20*/  FSEL R15, R90, -INF , !P2 ;  /* 0xff8000005a0f7808 */ /* 0x002fe40005000000 */
[----:B------:R-:W-:Y:S02]  /*ac30*/  ISETP.GE.AND P2, PT, R92, R51, PT ;  /* 0x000000335c00720c */ /* 0x000fe40003f46270 */
[--C-:B------:R-:W-:Y:S02]  /*ac40*/  LOP3.LUT R90, R110, 0x68, R117.reuse, 0xfe, !PT ;  /* 0x000000686e5a7812 */ /* 0x100fe400078efe75 */
[----:B------:R-:W-:Y:S01]  /*ac50*/  FSEL R18, R85, -INF , !P2 ;  /* 0xff80000055127808 */ /* 0x000fe20005000000 */
[----:B------:R-:W1:Y:S01]  /*ac60*/  MUFU.TANH R49, R49 ;  /* 0x0000003100317308 */ /* 0x000e620000002400 */
[----:B--2---:R-:W-:Y:S02]  /*ac70*/  FSEL R19, R86, -INF , !P4 ;  /* 0xff80000056137808 */ /* 0x004fe40006000000 */
[----:B------:R-:W-:-:S05]  /*ac80*/  LOP3.LUT R86, R110, 0x48, R117, 0xfe, !PT ;  /* 0x000000486e567812 */ /* 0x000fca00078efe75 */
[----:B------:R2:W-:Y:S01]  /*ac90*/  MUFU.TANH R202, R80 ;  /* 0x0000005000ca7308 */ /* 0x0005e20000002400 */
[----:B---3--:R-:W-:Y:S02]  /*aca0*/  FSEL R17, R84, -INF , !P1 ;  /* 0xff80000054117808 */ /* 0x008fe40004800000 */
[----:B------:R-:W-:-:S05]  /*acb0*/  LOP3.LUT R84, R110, 0x58, R117, 0xfe, !PT ;  /* 0x000000586e547812 */ /* 0x000fca00078efe75 */
[----:B------:R-:W3:Y:S01]  /*acc0*/  MUFU.TANH R94, R94 ;  /* 0x0000005e005e7308 */ /* 0x000ee20000002400 */
[----:B-1----:R-:W-:Y:S01]  /*acd0*/  FSEL R21, R49, -INF , !P3 ;  /* 0xff80000031157808 */ /* 0x002fe20005800000 */
[----:B------:R-:W-:Y:S01]  /*ace0*/  FMUL.FTZ R49, R6, UR10 ;  /* 0x0000000a06317c20 */ /* 0x000fe20008410000 */
[----:B------:R-:W-:Y:S02]  /*acf0*/  ISETP.GE.AND P3, PT, R86, R51, PT ;  /* 0x000000335600720c */ /* 0x000fe40003f66270 */
[----:B------:R-:W-:Y:S02]  /*ad00*/  LOP3.LUT R6, R110, 0x80, R117, 0xfe, !PT ;  /* 0x000000806e067812 */ /* 0x000fe400078efe75 */
[----:B------:R-:W-:Y:S01]  /*ad10*/  FSEL R98, R98, -INF , !P3 ;  /* 0xff80000062627808 */ /* 0x000fe20005800000 */
[----:B------:R-:W1:Y:S01]  /*ad20*/  MUFU.TANH R99, R99 ;  /* 0x0000006300637308 */ /* 0x000e620000002400 */
[----:B--2---:R-:W-:Y:S02]  /*ad30*/  FSEL R80, R93, -INF , !P5 ;  /* 0xff8000005d507808 */ /* 0x004fe40006800000 */
[----:B------:R-:W-:-:S02]  /*ad40*/  ISETP.GE.AND P5, PT, R130, R39, PT ;  /* 0x000000278200720c */ /* 0x000fc40003fa6270 */
[----:B------:R-:W-:Y:S02]  /*ad50*/  ISETP.GE.AND P3, PT, R84, R39, PT ;  /* 0x000000275400720c */ /* 0x000fe40003f66270 */
[----:B------:R-:W-:Y:S01]  /*ad60*/  FSEL R11, R88, -INF , !P5 ;  /* 0xff800000580b7808 */ /* 0x000fe20006800000 */
[----:B------:R-:W2:Y:S01]  /*ad70*/  MUFU.TANH R96, R96 ;  /* 0x0000006000607308 */ /* 0x000ea20000002400 */
[-C--:B------:R-:W-:Y:S02]  /*ad80*/  ISETP.GE.AND P5, PT, R82, R51.reuse, PT ;  /* 0x000000335200720c */ /* 0x080fe40003fa6270 */
[C-C-:B------:R-:W-:Y:S02]  /*ad90*/  LOP3.LUT R82, R110.reuse, 0x38, R117.reuse, 0xfe, !PT ;  /* 0x000000386e527812 */ /* 0x140fe400078efe75 */
[----:B------:R-:W-:Y:S02]  /*ada0*/  LOP3.LUT R88, R110, 0x40, R117, 0xfe, !PT ;  /* 0x000000406e587812 */ /* 0x000fe400078efe75 */
[C---:B------:R-:W-:Y:S01]  /*adb0*/  ISETP.GE.AND P4, PT, R82.reuse, R51, PT ;  /* 0x000000335200720c */ /* 0x040fe20003f86270 */
[----:B------:R-:W4:Y:S01]  /*adc0*/  MUFU.TANH R103, R103 ;  /* 0x0000006700677308 */ /* 0x000f220000002400 */
[----:B------:R-:W-:-:S02]  /*add0*/  ISETP.GE.AND P2, PT, R82, R39, PT ;  /* 0x000000275200720c */ /* 0x000fc40003f46270 */
[----:B------:R-:W-:Y:S01]  /*ade0*/  FSEL R12, R37, -INF , !P4 ;  /* 0xff800000250c7808 */ /* 0x000fe20006000000 */
[----:B------:R-:W-:Y:S01]  /*adf0*/  FMUL.FTZ R37, R60, UR10 ;  /* 0x0000000a3c257c20 */ /* 0x000fe20008410000 */
[----:B------:R-:W-:Y:S02]  /*ae00*/  ISETP.GE.AND P1, PT, R88, R51, PT ;  /* 0x000000335800720c */ /* 0x000fe40003f26270 */
[----:B------:R-:W-:Y:S01]  /*ae10*/  ISETP.GE.AND P4, PT, R86, R39, PT ;  /* 0x000000275600720c */ /* 0x000fe20003f86270 */
[----:B------:R-:W5:Y:S01]  /*ae20*/  MUFU.TANH R101, R101 ;  /* 0x0000006500657308 */ /* 0x000f620000002400 */
[----:B------:R-:W-:Y:S02]  /*ae30*/  LOP3.LUT R86, R110, 0x50, R117, 0xfe, !PT ;  /* 0x000000506e567812 */ /* 0x000fe400078efe75 */
[----:B---3--:R-:W-:Y:S02]  /*ae40*/  FSEL R7, R94, -INF , !P2 ;  /* 0xff8000005e077808 */ /* 0x008fe40005000000 */
[----:B------:R-:W-:-:S02]  /*ae50*/  FSEL R14, R95, -INF , !P1 ;  /* 0xff8000005f0e7808 */ /* 0x000fc40004800000 */
[C---:B------:R-:W-:Y:S01]  /*ae60*/  ISETP.GE.AND P2, PT, R86.reuse, R51, PT ;  /* 0x000000335600720c */ /* 0x040fe20003f46270 */
[----:B------:R-:W3:Y:S01]  /*ae70*/  MUFU.TANH R105, R105 ;  /* 0x0000006900697308 */ /* 0x000ee20000002400 */
[-C--:B------:R-:W-:Y:S02]  /*ae80*/  ISETP.GE.AND P1, PT, R86, R39.reuse, PT ;  /* 0x000000275600720c */ /* 0x080fe40003f26270 */
[----:B------:R-:W-:Y:S02]  /*ae90*/  LOP3.LUT R86, R110, 0x60, R117, 0xfe, !PT ;  /* 0x000000606e567812 */ /* 0x000fe400078efe75 */
[----:B------:R-:W-:Y:S01]  /*aea0*/  FSEL R82, R59, -INF , !P5 ;  /* 0xff8000003b527808 */ /* 0x000fe20006800000 */
[----:B------:R-:W-:Y:S01]  /*aeb0*/  FMUL.FTZ R59, R68, UR10 ;  /* 0x0000000a443b7c20 */ /* 0x000fe20008410000 */
[----:B------:R-:W-:Y:S01]  /*aec0*/  ISETP.GE.AND P5, PT, R88, R39, PT ;  /* 0x000000275800720c */ /* 0x000fe20003fa6270 */
[----:B------:R-:W3:Y:S01]  /*aed0*/  MUFU.TANH R201, R201 ;  /* 0x000000c900c97308 */ /* 0x000ee20000002400 */
[----:B-1----:R-:W-:-:S02]  /*aee0*/  FSEL R33, R99, -INF , !P4 ;  /* 0xff80000063217808 */ /* 0x002fc40006000000 */
[-C--:B------:R-:W-:Y:S02]  /*aef0*/  ISETP.GE.AND P4, PT, R86, R51.reuse, PT ;  /* 0x000000335600720c */ /* 0x080fe40003f86270 */
[----:B------:R-:W-:Y:S02]  /*af00*/  LOP3.LUT R88, R110, 0x70, R117, 0xfe, !PT ;  /* 0x000000706e587812 */ /* 0x000fe400078efe75 */
[----:B--2---:R-:W-:Y:S01]  /*af10*/  FSEL R13, R96, -INF , !P5 ;  /* 0xff800000600d7808 */ /* 0x004fe20006800000 */
[----:B------:R-:W1:Y:S01]  /*af20*/  MUFU.TANH R199, R199 ;  /* 0x000000c700c77308 */ /* 0x000e620000002400 */
[----:B------:R-:W-:Y:S02]  /*af30*/  ISETP.GE.AND P5, PT, R84, R51, PT ;  /* 0x000000335400720c */ /* 0x000fe40003fa6270 */
[----:B------:R-:W-:Y:S02]  /*af40*/  FSEL R84, R100, -INF , !P2 ;  /* 0xff80000064547808 */ /* 0x000fe40005000000 */
[----:B----4-:R-:W-:-:S02]  /*af50*/  FSEL R215, R103, -INF , !P3 ;  /* 0xff80000067d77808 */ /* 0x010fc40005800000 */
[----:B------:R-:W-:Y:S01]  /*af60*/  FSEL R104, R104, -INF , !P4 ;  /* 0xff80000068687808 */ /* 0x000fe20006000000 */
[----:B------:R-:W2:Y:S01]  /*af70*/  MUFU.TANH R108, R108 ;  /* 0x0000006c006c7308 */ /* 0x000ea20000002400 */
[----:B------:R-:W-:Y:S02]  /*af80*/  ISETP.GE.AND P2, PT, R86, R39, PT ;  /* 0x000000275600720c */ /* 0x000fe40003f46270 */
[C---:B------:R-:W-:Y:S02]  /*af90*/  ISETP.GE.AND P3, PT, R88.reuse, R51, PT ;  /* 0x000000335800720c */ /* 0x040fe40003f66270 */
[----:B------:R-:W-:Y:S02]  /*afa0*/  ISETP.GE.AND P4, PT, R88, R39, PT ;  /* 0x000000275800720c */ /* 0x000fe40003f86270 */
[----:B------:R-:W-:Y:S01]  /*afb0*/  LOP3.LUT R88, R110, 0x78, R117, 0xfe, !PT ;  /* 0x000000786e587812 */ /* 0x000fe200078efe75 */
[----:B------:R-:W4:Y:S01]  /*afc0*/  MUFU.TANH R197, R197 ;  /* 0x000000c500c57308 */ /* 0x000f220000002400 */
[----:B-----5:R-:W-:-:S02]  /*afd0*/  FSEL R217, R101, -INF , !P1 ;  /* 0xff80000065d97808 */ /* 0x020fc40004800000 */
[----:B------:R-:W-:Y:S01]  /*afe0*/  FSEL R86, R102, -INF , !P5 ;  /* 0xff80000066567808 */ /* 0x000fe20006800000 */
[----:B------:R-:W-:Y:S01]  /*aff0*/  FMUL.FTZ R102, R32, UR10 ;  /* 0x0000000a20667c20 */ /* 0x000fe20008410000 */
[----:B---3--:R-:W-:Y:S02]  /*b000*/  FSEL R213, R105, -INF , !P2 ;  /* 0xff80000069d57808 */ /* 0x008fe40005000000 */
[C---:B------:R-:W-:Y:S01]  /*b010*/  ISETP.GE.AND P1, PT, R90.reuse, R51, PT ;  /* 0x000000335a00720c */ /* 0x040fe20003f26270 */
[----:B------:R-:W3:Y:S01]  /*b020*/  MUFU.TANH R183, R183 ;  /* 0x000000b700b77308 */ /* 0x000ee20000002400 */
[----:B------:R-:W-:Y:S02]  /*b030*/  ISETP.GE.AND P5, PT, R90, R39, PT ;  /* 0x000000275a00720c */ /* 0x000fe40003fa6270 */
[----:B------:R-:W-:Y:S02]  /*b040*/  ISETP.GE.AND P2, PT, R88, R51, PT ;  /* 0x000000335800720c */ /* 0x000fe40003f46270 */
[----:B------:R-:W-:-:S02]  /*b050*/  FSEL R94, R106, -INF , !P1 ;  /* 0xff8000006a5e7808 */ /* 0x000fc40004800000 */
[----:B------:R-:W-:Y:S01]  /*b060*/  FSEL R201, R201, -INF , !P5 ;  /* 0xff800000c9c97808 */ /* 0x000fe20006800000 */
[----:B------:R-:W5:Y:S01]  /*b070*/  MUFU.TANH R125, R125 ;  /* 0x0000007d007d7308 */ /* 0x000f620000002400 */
[----:B------:R-:W-:Y:S02]  /*b080*/  FSEL R198, R107, -INF , !P3 ;  /* 0xff8000006bc67808 */ /* 0x000fe40005800000 */
[----:B-1----:R-:W-:Y:S02]  /*b090*/  FSEL R199, R199, -INF , !P4 ;  /* 0xff800000c7c77808 */ /* 0x002fe40006000000 */
[----:B--2---:R-:W-:Y:S02]  /*b0a0*/  FSEL R108, R108, -INF , !P2 ;  /* 0xff8000006c6c7808 */ /* 0x004fe40005000000 */
[----:B------:R-:W-:Y:S01]  /*b0b0*/  ISETP.GE.AND P1, PT, R88, R39, PT ;  /* 0x000000275800720c */ /* 0x000fe20003f26270 */
[----:B------:R-:W1:Y:S01]  /*b0c0*/  MUFU.TANH R119, R119 ;  /* 0x0000007700777308 */ /* 0x000e620000002400 */
[----:B------:R-:W-:-:S02]  /*b0d0*/  ISETP.GE.AND P5, PT, R6, R51, PT ;  /* 0x000000330600720c */ /* 0x000fc40003fa6270 */
[----:B------:R-:W-:Y:S02]  /*b0e0*/  ISETP.GE.AND P3, PT, R6, R39, PT ;  /* 0x000000270600720c */ /* 0x000fe40003f66270 */
[C---:B------:R-:W-:Y:S02]  /*b0f0*/  ISETP.GE.AND P4, PT, R24.reuse, R51, PT ;  /* 0x000000331800720c */ /* 0x040fe40003f86270 */
[----:B------:R-:W-:Y:S01]  /*b100*/  ISETP.GE.AND P2, PT, R24, R39, PT ;  /* 0x000000271800720c */ /* 0x000fe20003f46270 */
[----:B------:R-:W2:Y:S01]  /*b110*/  MUFU.TANH R23, R23 ;  /* 0x0000001700177308 */ /* 0x000ea20000002400 */
[----:B------:R-:W-:Y:S02]  /*b120*/  LOP3.LUT R24, R110, 0x98, R117, 0xfe, !PT ;  /* 0x000000986e187812 */ /* 0x000fe400078efe75 */
[----:B----4-:R-:W-:Y:S02]  /*b130*/  FSEL R197, R197, -INF , !P1 ;  /* 0xff800000c5c57808 */ /* 0x010fe40004800000 */
[----:B------:R-:W-:-:S02]  /*b140*/  FSEL R200, R112, -INF , !P5 ;  /* 0xff80000070c87808 */ /* 0x000fc40006800000 */
[----:B------:R-:W-:Y:S01]  /*b150*/  FSEL R191, R191, -INF , !P3 ;  /* 0xff800000bfbf7808 */ /* 0x000fe20005800000 */
[----:B------:R-:W4:Y:S01]  /*b160*/  MUFU.TANH R153, R153 ;  /* 0x0000009900997308 */ /* 0x000f220000002400 */
[C---:B------:R-:W-:Y:S02]  /*b170*/  ISETP.GE.AND P1, PT, R26.reuse, R51, PT ;  /* 0x000000331a00720c */ /* 0x040fe40003f26270 */
[----:B------:R-:W-:Y:S02]  /*b180*/  ISETP.GE.AND P5, PT, R26, R39, PT ;  /* 0x000000271a00720c */ /* 0x000fe40003fa6270 */
[----:B------:R-:W-:Y:S02]  /*b190*/  ISETP.GE.AND P3, PT, R24, R51, PT ;  /* 0x000000331800720c */ /* 0x000fe40003f66270 */
[----:B------:R-:W-:Y:S01]  /*b1a0*/  LOP3.LUT R26, R110, 0xa0, R117, 0xfe, !PT ;  /* 0x000000a06e1a7812 */ /* 0x000fe200078efe75 */
[----:B------:R-:W4:Y:S01]  /*b1b0*/  MUFU.TANH R25, R25 ;  /* 0x0000001900197308 */ /* 0x000f220000002400 */
[----:B------:R-:W-:-:S02]  /*b1c0*/  FSEL R187, R187, -INF , !P2 ;  /* 0xff800000bbbb7808 */ /* 0x000fc40005000000 */
[----:B---3--:R-:W-:Y:S02]  /*b1d0*/  FSEL R183, R183, -INF , !P5 ;  /* 0xff800000b7b77808 */ /* 0x008fe40006800000 */
[----:B-----5:R-:W-:Y:S02]  /*b1e0*/  FSEL R204, R125, -INF , !P3 ;  /* 0xff8000007dcc7808 */ /* 0x020fe40005800000 */
[----:B------:R-:W-:Y:S01]  /*b1f0*/  ISETP.GE.AND P2, PT, R26, R51, PT ;  /* 0x000000331a00720c */ /* 0x000fe20003f46270 */
[----:B------:R-:W3:Y:S01]  /*b200*/  MUFU.TANH R27, R27 ;  /* 0x0000001b001b7308 */ /* 0x000ee20000002400 */
[----:B-1----:R-:W-:Y:S02]  /*b210*/  FSEL R74, R119, -INF , !P1 ;  /* 0xff800000774a7808 */ /* 0x002fe40004800000 */
[----:B------:R-:W-:Y:S02]  /*b220*/  FSEL R202, R202, -INF , !P2 ;  /* 0xff800000caca7808 */ /* 0x000fe40005000000 */
[----:B------:R-:W-:-:S02]  /*b230*/  ISETP.GE.AND P1, PT, R26, R39, PT ;  /* 0x000000271a00720c */ /* 0x000fc40003f26270 */
[C-C-:B------:R-:W-:Y:S01]  /*b240*/  LOP3.LUT R26, R110.reuse, 0xb8, R117.reuse, 0xfe, !PT ;  /* 0x000000b86e1a7812 */ /* 0x140fe200078efe75 */
[----:B------:R1:W-:Y:S01]  /*b250*/  MUFU.TANH R6, R35 ;  /* 0x0000002300067308 */ /* 0x0003e20000002400 */
[----:B------:R-:W-:-:S07]  /*b260*/  LOP3.LUT R32, R110, 0xd8, R117, 0xfe, !PT ;  /* 0x000000d86e207812 */ /* 0x000fce00078efe75 */
[----:B------:R-:W5:Y:S08]  /*b270*/  MUFU.TANH R165, R165 ;  /* 0x000000a500a57308 */ /* 0x000f700000002400 */
[----:B------:R-:W5:Y:S01]  /*b280*/  MUFU.TANH R31, R31 ;  /* 0x0000001f001f7308 */ /* 0x000f620000002400 */
[----:B-1----:R-:W-:Y:S01]  /*b290*/  FMUL.FTZ R35, R72, UR10 ;  /* 0x0000000a48237c20 */ /* 0x002fe20008410000 */
[----:B------:R-:W-:-:S02]  /*b2a0*/  FSEL R72, R116, -INF , !P4 ;  /* 0xff80000074487808 */ /* 0x000fc40006000000 */
[----:B------:R-:W-:Y:S02]  /*b2b0*/  ISETP.GE.AND P4, PT, R24, R39, PT ;  /* 0x000000271800720c */ /* 0x000fe40003f86270 */
[--C-:B------:R-:W-:Y:S02]  /*b2c0*/  LOP3.LUT R24, R110, 0xa8, R117.reuse, 0xfe, !PT ;  /* 0x000000a86e187812 */ /* 0x100fe400078efe75 */
[----:B------:R-:W1:Y:S01]  /*b2d0*/  MUFU.TANH R29, R29 ;  /* 0x0000001d001d7308 */ /* 0x000e620000002400 */
[----:B------:R-:W-:Y:S02]  /*b2e0*/  FSEL R175, R175, -INF , !P4 ;  /* 0xff800000afaf7808 */ /* 0x000fe40006000000 */
[C---:B------:R-:W-:Y:S02]  /*b2f0*/  ISETP.GE.AND P5, PT, R24.reuse, R51, PT ;  /* 0x000000331800720c */ /* 0x040fe40003fa6270 */
[----:B------:R-:W-:Y:S02]  /*b300*/  ISETP.GE.AND P3, PT, R24, R39, PT ;  /* 0x000000271800720c */ /* 0x000fe40003f66270 */
[----:B------:R-:W-:Y:S01]  /*b310*/  LOP3.LUT R24, R110, 0xb0, R117, 0xfe, !PT ;  /* 0x000000b06e187812 */ /* 0x000fe200078efe75 */
[----:B------:R-:W1:Y:S01]  /*b320*/  MUFU.TANH R8, R8 ;  /* 0x0000000800087308 */ /* 0x000e620000002400 */
[----:B--2---:R-:W-:-:S02]  /*b330*/  FSEL R68, R23, -INF , !P5 ;  /* 0xff80000017447808 */ /* 0x004fc40006800000 */
[C---:B------:R-:W-:Y:S02]  /*b340*/  ISETP.GE.AND P4, PT, R24.reuse, R51, PT ;  /* 0x000000331800720c */ /* 0x040fe40003f86270 */
[-C--:B------:R-:W-:Y:S02]  /*b350*/  ISETP.GE.AND P2, PT, R24, R39.reuse, PT ;  /* 0x000000271800720c */ /* 0x080fe40003f46270 */
[----:B------:R-:W-:Y:S01]  /*b360*/  LOP3.LUT R24, R110, 0xc0, R117, 0xfe, !PT ;  /* 0x000000c06e187812 */ /* 0x000fe200078efe75 */
[----:B------:R-:W2:Y:S01]  /*b370*/  MUFU.TANH R10, R10 ;  /* 0x0000000a000a7308 */ /* 0x000ea20000002400 */
[----:B----4-:R-:W-:Y:S02]  /*b380*/  FSEL R153, R153, -INF , !P3 ;  /* 0xff80000099997808 */ /* 0x010fe40005800000 */
[----:B------:R-:W-:Y:S01]  /*b390*/  FSEL R62, R25, -INF , !P4 ;  /* 0xff800000193e7808 */ /* 0x000fe20006000000 */
[----:B------:R-:W-:Y:S01]  /*b3a0*/  FMUL.FTZ R25, R34, UR10 ;  /* 0x0000000a22197c20 */ /* 0x000fe20008410000 */
[----:B---3--:R-:W-:Y:S01]  /*b3b0*/  FSEL R125, R27, -INF , !P2 ;  /* 0xff8000001b7d7808 */ /* 0x008fe20005000000 */
[----:B------:R-:W-:Y:S01]  /*b3c0*/  FMUL.FTZ R27, R30, UR10 ;  /* 0x0000000a1e1b7c20 */ /* 0x000fe20008410000 */
[----:B-----5:R-:W-:Y:S01]  /*b3d0*/  FSEL R165, R165, -INF , !P1 ;  /* 0xff800000a5a57808 */ /* 0x020fe20004800000 */
[----:B------:R-:W3:Y:S01]  /*b3e0*/  MUFU.TANH R4, R4 ;  /* 0x0000000400047308 */ /* 0x000ee20000002400 */
[----:B------:R-:W-:-:S02]  /*b3f0*/  ISETP.GE.AND P5, PT, R26, R39, PT ;  /* 0x000000271a00720c */ /* 0x000fc40003fa6270 */
[C---:B------:R-:W-:Y:S02]  /*b400*/  ISETP.GE.AND P3, PT, R24.reuse, R51, PT ;  /* 0x000000331800720c */ /* 0x040fe40003f66270 */
[----:B------:R-:W-:Y:S02]  /*b410*/  ISETP.GE.AND P4, PT, R24, R39, PT ;  /* 0x000000271800720c */ /* 0x000fe40003f86270 */
[----:B------:R-:W-:Y:S01]  /*b420*/  ISETP.GE.AND P1, PT, R26, R51, PT ;  /* 0x000000331a00720c */ /* 0x000fe20003f26270 */
[----:B------:R-:W4:Y:S01]  /*b430*/  MUFU.TANH R49, R49 ;  /* 0x0000003100317308 */ /* 0x000f220000002400 */
[C-C-:B------:R-:W-:Y:S02]  /*b440*/  LOP3.LUT R24, R110.reuse, 0xd0, R117.reuse, 0xfe, !PT ;  /* 0x000000d06e187812 */ /* 0x140fe400078efe75 */
[----:B------:R-:W-:Y:S02]  /*b450*/  LOP3.LUT R26, R110, 0xc8, R117, 0xfe, !PT ;  /* 0x000000c86e1a7812 */ /* 0x000fe400078efe75 */
[----:B------:R-:W-:-:S02]  /*b460*/  FSEL R119, R31, -INF , !P5 ;  /* 0xff8000001f777808 */ /* 0x000fc40006800000 */
[----:B-1----:R-:W-:Y:S01]  /*b470*/  FSEL R60, R29, -INF , !P1 ;  /* 0xff8000001d3c7808 */ /* 0x002fe20004800000 */
[----:B------:R-:W1:Y:S01]  /*b480*/  MUFU.TANH R47, R47 ;  /* 0x0000002f002f7308 */ /* 0x000e620000002400 */
[-C--:B------:R-:W-:Y:S02]  /*b490*/  ISETP.GE.AND P5, PT, R24, R51.reuse, PT ;  /* 0x000000331800720c */ /* 0x080fe40003fa6270 */
[C---:B------:R-:W-:Y:S02]  /*b4a0*/  ISETP.GE.AND P2, PT, R26.reuse, R51, PT ;  /* 0x000000331a00720c */ /* 0x040fe40003f46270 */
[----:B------:R-:W-:Y:S02]  /*b4b0*/  ISETP.GE.AND P1, PT, R26, R39, PT ;  /* 0x000000271a00720c */ /* 0x000fe40003f26270 */
[----:B------:R-:W-:Y:S01]  /*b4c0*/  FSEL R26, R8, -INF , !P3 ;  /* 0xff800000081a7808 */ /* 0x000fe20005800000 */
[----:B------:R-:W5:Y:S01]  /*b4d0*/  MUFU.TANH R35, R35 ;  /* 0x0000002300237308 */ /* 0x000f620000002400 */
[----:B------:R-:W-:-:S02]  /*b4e0*/  LOP3.LUT R8, R110, 0xe0, R117, 0xfe, !PT ;  /* 0x000000e06e087812 */ /* 0x000fc400078efe75 */
[----:B--2---:R-:W-:Y:S02]  /*b4f0*/  FSEL R105, R10, -INF , !P4 ;  /* 0xff8000000a697808 */ /* 0x004fe40006000000 */
[----:B------:R-:W-:Y:S02]  /*b500*/  ISETP.GE.AND P3, PT, R24, R39, PT ;  /* 0x000000271800720c */ /* 0x000fe40003f66270 */
[----:B------:R-:W-:Y:S01]  /*b510*/  FSEL R10, R6, -INF , !P5 ;  /* 0xff800000060a7808 */ /* 0x000fe20006800000 */
[----:B------:R-:W2:Y:S01]  /*b520*/  MUFU.TANH R45, R45 ;  /* 0x0000002d002d7308 */ /* 0x000ea20000002400 */
[----:B------:R-:W-:Y:S02]  /*b530*/  ISETP.GE.AND P4, PT, R32, R51, PT ;  /* 0x000000332000720c */ /* 0x000fe40003f86270 */
[----:B------:R-:W-:Y:S02]  /*b540*/  LOP3.LUT R6, R110, 0xe8, R117, 0xfe, !PT ;  /* 0x000000e86e067812 */ /* 0x000fe400078efe75 */
[----:B---3--:R-:W-:-:S02]  /*b550*/  FSEL R24, R4, -INF , !P2 ;  /* 0xff80000004187808 */ /* 0x008fc40005000000 */
[----:B----4-:R-:W-:Y:S01]  /*b560*/  FSEL R49, R49, -INF , !P1 ;  /* 0xff80000031317808 */ /* 0x010fe20004800000 */
[----:B------:R-:W3:Y:S01]  /*b570*/  MUFU.TANH R37, R37 ;  /* 0x0000002500257308 */ /* 0x000ee20000002400 */
[----:B------:R-:W-:Y:S02]  /*b580*/  ISETP.GE.AND P2, PT, R32, R39, PT ;  /* 0x000000272000720c */ /* 0x000fe40003f46270 */
[C---:B------:R-:W-:Y:S02]  /*b590*/  ISETP.GE.AND P1, PT, R8.reuse, R51, PT ;  /* 0x000000330800720c */ /* 0x040fe40003f26270 */
[----:B------:R-:W-:Y:S02]  /*b5a0*/  ISETP.GE.AND P5, PT, R8, R39, PT ;  /* 0x000000270800720c */ /* 0x000fe40003fa6270 */
[----:B------:R-:W-:Y:S01]  /*b5b0*/  LOP3.LUT R4, R110, 0xf0, R117, 0xfe, !PT ;  /* 0x000000f06e047812 */ /* 0x000fe200078efe75 */
[----:B------:R-:W4:Y:S01]  /*b5c0*/  MUFU.TANH R43, R43 ;  /* 0x0000002b002b7308 */ /* 0x000f220000002400 */
[----:B-1----:R-:W-:-:S02]  /*b5d0*/  FSEL R47, R47, -INF , !P3 ;  /* 0xff8000002f2f7808 */ /* 0x002fc40005800000 */
[C---:B------:R-:W-:Y:S02]  /*b5e0*/  ISETP.GE.AND P3, PT, R6.reuse, R51, PT ;  /* 0x000000330600720c */ /* 0x040fe40003f66270 */
[----:B-----5:R-:W-:Y:S02]  /*b5f0*/  FSEL R8, R35, -INF , !P4 ;  /* 0xff80000023087808 */ /* 0x020fe40006000000 */
[----:B------:R-:W-:Y:S01]  /*b600*/  ISETP.GE.AND P4, PT, R6, R39, PT ;  /* 0x000000270600720c */ /* 0x000fe20003f86270 */
[----:B------:R-:W1:Y:S01]  /*b610*/  MUFU.TANH R23, R59 ;  /* 0x0000003b00177308 */ /* 0x000e620000002400 */
[----:B------:R-:W-:Y:S02]  /*b620*/  LOP3.LUT R30, R110, 0xf8, R117, 0xfe, !PT ;  /* 0x000000f86e1e7812 */ /* 0x000fe400078efe75 */
[----:B--2---:R-:W-:Y:S02]  /*b630*/  FSEL R45, R45, -INF , !P2 ;  /* 0xff8000002d2d7808 */ /* 0x004fe40005000000 */
[----:B---3--:R-:W-:-:S02]  /*b640*/  FSEL R6, R37, -INF , !P1 ;  /* 0xff80000025067808 */ /* 0x008fc40004800000 */
[C---:B------:R-:W-:Y:S01]  /*b650*/  ISETP.GE.AND P2, PT, R4.reuse, R51, PT ;  /* 0x000000330400720c */ /* 0x040fe20003f46270 */
[----:B------:R-:W2:Y:S01]  /*b660*/  MUFU.TANH R41, R41 ;  /* 0x0000002900297308 */ /* 0x000ea20000002400 */
[----:B------:R-:W-:Y:S01]  /*b670*/  BAR.SYNC.DEFER_BLOCKING 0x0 ;  /* 0x0000000000007b1d */ /* 0x000fe20000010000 */
[----:B------:R-:W-:Y:S02]  /*b680*/  ISETP.GE.AND P1, PT, R4, R39, PT ;  /* 0x000000270400720c */ /* 0x000fe40003f26270 */
[----:B----4-:R-:W-:Y:S02]  /*b690*/  FSEL R43, R43, -INF , !P5 ;  /* 0xff8000002b2b7808 */ /* 0x010fe40006800000 */
[----:B------:R-:W-:Y:S02]  /*b6a0*/  ISETP.GE.AND P5, PT, R30, R51, PT ;  /* 0x000000331e00720c */ /* 0x000fe40003fa6270 */
[----:B------:R-:W3:Y:S01]  /*b6b0*/  MUFU.TANH R102, R102 ;  /* 0x0000006600667308 */ /* 0x000ee20000002400 */
[----:B-1----:R-:W-:-:S02]  /*b6c0*/  FSEL R4, R23, -INF , !P3 ;  /* 0xff80000017047808 */ /* 0x002fc40005800000 */
[----:B------:R-:W-:-:S05]  /*b6d0*/  ISETP.GE.AND P3, PT, R30, R39, PT ;  /* 0x000000271e00720c */ /* 0x000fca0003f66270 */
[----:B------:R-:W1:Y:S01]  /*b6e0*/  MUFU.TANH R25, R25 ;  /* 0x0000001900197308 */ /* 0x000e620000002400 */
[----:B--2---:R-:W-:-:S07]  /*b6f0*/  FSEL R41, R41, -INF , !P4 ;  /* 0xff80000029297808 */ /* 0x004fce0006000000 */
[----:B------:R-:W2:Y:S01]  /*b700*/  MUFU.TANH R28, R28 ;  /* 0x0000001c001c7308 */ /* 0x000ea20000002400 */
[----:B---3--:R-:W-:-:S07]  /*b710*/  FSEL R102, R102, -INF , !P2 ;  /* 0xff80000066667808 */ /* 0x008fce0005000000 */
[----:B------:R-:W3:Y:S01]  /*b720*/  MUFU.TANH R27, R27 ;  /* 0x0000001b001b7308 */ /* 0x000ee20000002400 */
[----:B-1----:R-:W-:Y:S02]  /*b730*/  FSEL R39, R25, -INF , !P1 ;  /* 0xff80000019277808 */ /* 0x002fe40004800000 */
[----:B--2---:R-:W-:Y:S02]  /*b740*/  FSEL R51, R28, -INF , !P5 ;  /* 0xff8000001c337808 */ /* 0x004fe40006800000 */
[----:B---3--:R-:W-:Y:S01]  /*b750*/  FSEL R37, R27, -INF , !P3 ;  /* 0xff8000001b257808 */ /* 0x008fe20005800000 */
        /* <DEDUP_REMOVED lines=24> */
[C---:B------:R-:W-:Y:S01]  /*b8e0*/  IMAD R30, R23.reuse, R30, R29 ;  /* 0x0000001e171e7224 */ /* 0x040fe200078e021d */
[----:B------:R-:W-:Y:S01]  /*b8f0*/  LOP3.LUT R29, RZ, R25, RZ, 0x33, !PT ;  /* 0x00000019ff1d7212 */ /* 0x000fe200078e33ff */
        /* <DEDUP_REMOVED lines=23> */
[----:B------:R-:W-:Y:S02]  /*ba70*/  SHF.R.S32.HI R23, RZ, 0x1f, R25 ;  /* 0x0000001fff177819 */ /* 0x000fe40000011419 */
[----:B--2---:R-:W-:-:S03]  /*ba80*/  IADD3 R27, -R28, R27, RZ ;  /* 0x0000001b1c1b7210 */ /* 0x004fc60007ffe1ff */
[----:B------:R-:W-:Y:S01]  /*ba90*/  IMAD R28, R23, R54, RZ ;  /* 0x00000036171c7224 */ /* 0x000fe200078e02ff */
[----:B------:R-:W-:-:S03]  /*baa0*/  SHF.R.S32.HI R23, RZ, 0x1f, R27 ;  /* 0x0000001fff177819 */ /* 0x000fc6000001141b */
[----:B------:R-:W-:Y:S02]  /*bab0*/  IMAD R28, R25, R55, R28 ;  /* 0x00000037191c7224 */ /* 0x000fe400078e021c */
[----:B------:R-:W-:Y:S02]  /*bac0*/  IMAD R30, R23, UR4, RZ ;  /* 0x00000004171e7c24 */ /* 0x000fe4000f8e02ff */
[----:B------:R-:W-:Y:S02]  /*bad0*/  IMAD.IADD R35, R35, 0x1, R28 ;  /* 0x0000000123237824 */ /* 0x000fe400078e021c */
[C---:B------:R-:W-:Y:S02]  /*bae0*/  IMAD R30, R27.reuse, UR5, R30 ;  /* 0x000000051b1e7c24 */ /* 0x040fe4000f8e021e */
[----:B------:R-:W-:-:S04]  /*baf0*/  IMAD.WIDE.U32 R34, R27, UR4, R34 ;  /* 0x000000041b227c25 */ /* 0x000fc8000f8e0022 */
[----:B------:R-:W-:Y:S01]  /*bb00*/  IMAD.MOV.U32 R23, RZ, RZ, R34 ;  /* 0x000000ffff177224 */ /* 0x000fe200078e0022 */
[----:B------:R-:W-:Y:S01]  /*bb10*/  IADD3 R30, R35, R30, RZ ;  /* 0x0000001e231e7210 */ /* 0x000fe20007ffe0ff */
[----:B------:R-:W-:Y:S06]  /*bb20*/  BRA `(.L_x_1632) ;  /* 0x0000000000087947 */ /* 0x000fec0003800000 */
.L_x_1631:
[----:B------:R-:W-:-:S04]  /*bb30*/  LEA R23, -R54, RZ, 0x8 ;  /* 0x000000ff36177211 */ /* 0x000fc800078e41ff */
[----:B------:R-:W-:-:S07]  /*bb40*/  SHF.R.S32.HI R30, RZ, 0x1f, R23 ;  /* 0x0000001fff1e7819 */ /* 0x000fce0000011417 */
.L_x_1632:
        /* <DEDUP_REMOVED lines=32> */
.L_x_1630:
        /* <DEDUP_REMOVED lines=61> */
[----:B-1----:R-:W-:-:S04]  /*c120*/  FMNMX.FTZ R28, R52, R23, !PT ;  /* 0x00000017341c7209 */ /* 0x002fc80007810000 */
[----:B------:R-:W-:-:S04]  /*c130*/  FMNMX.FTZ R23, R51, R28, !PT ;  /* 0x0000001c33177209 */ /* 0x000fc80007810000 */
[----:B------:R-:W-:-:S05]  /*c140*/  FMNMX.FTZ R28, R50, R23, !PT ;  /* 0x00000017321c7209 */ /* 0x000fca0007810000 */
        /* <DEDUP_REMOVED lines=43> */
[----:B------:R-:W-:Y:S01]  /*c400*/  LDSM.16.MT88.4 R24, [R148+0x5400] ;  /* 0x005400009418783b */ /* 0x000fe20000004200 */
        /* <DEDUP_REMOVED lines=58> */
[----:B------:R-:W-:-:S03]  /*c7b0*/  FFMA.FTZ R120, R120, UR6, -R95 ;  /* 0x0000000678787c23 */ /* 0x000fc6000801085f */
        /* <DEDUP_REMOVED lines=67> */
[----:B------:R-:W-:Y:S01]  /*cbf0*/  F2FP.BF16.F32.PACK_AB R14, R154, R163 ;  /* 0x000000a39a0e723e */ /* 0x000fe200000010ff */
[----:B------:R-:W1:Y:S06]  /*cc00*/  SHFL.BFLY PT, R23, R12, 0x1, 0x1f ;  /* 0x0c201f000c177f89 */ /* 0x000e6c00000e0000 */
[----:B------:R-:W-:Y:S08]  /*cc10*/  MUFU.EX2 R79, R79 ;  /* 0x0000004f004f7308 */ /* 0x000ff00000000800 */
[----:B------:R-:W-:Y:S08]  /*cc20*/  MUFU.EX2 R78, R78 ;  /* 0x0000004e004e7308 */ /* 0x000ff00000000800 */
[----:B------:R-:W-:Y:S01]  /*cc30*/  MUFU.EX2 R77, R77 ;  /* 0x0000004d004d7308 */ /* 0x000fe20000000800 */
[----:B-1----:R-:W-:-:S02]  /*cc40*/  FMNMX.FTZ R94, R12, R23, !PT ;  /* 0x000000170c5e7209 */ /* 0x002fc40007810000 */
[----:B------:R-:W-:Y:S02]  /*cc50*/  F2FP.BF16.F32.PACK_AB R12, R158, R162 ;  /* 0x000000a29e0c723e */ /* 0x000fe400000010ff */
        /* <DEDUP_REMOVED lines=9> */
[--C-:B------:R-:W-:Y:S01]  /*ccf0*/  FFMA.FTZ R156, R109, UR6, -R54.reuse ;  /* 0x000000066d9c7c23 */ /* 0x100fe20008010836 */
[----:B------:R-:W1:Y:S01]  /*cd00*/  LDSM.16.MT88.4 R8, [R148+0x5000] ;  /* 0x005000009408783b */ /* 0x000e620000004200 */
[----:B------:R-:W-:Y:S01]  /*cd10*/  FADD.FTZ R2, R2, -R5 ;  /* 0x8000000502027221 */ /* 0x000fe20000010000 */
[----:B------:R-:W-:Y:S01]  /*cd20*/  FSEL R5, R94, RZ, P0 ;  /* 0x000000ff5e057208 */ /* 0x000fe20000000000 */
[--C-:B------:R-:W-:Y:S01]  /*cd30*/  FFMA.FTZ R152, R115, UR6, -R54.reuse ;  /* 0x0000000673987c23 */ /* 0x100fe20008010836 */
[--C-:B------:R-:W-:Y:S01]  /*cd40*/  FFMA.FTZ R128, R121, UR6, -R54.reuse ;  /* 0x0000000679807c23 */ /* 0x100fe20008010836 */
[----:B------:R-:W-:Y:S01]  /*cd50*/  FMUL.FTZ R164, R2, UR6 ;  /* 0x0000000602a47c20 */ /* 0x000fe20008410000 */
[--C-:B------:R-:W-:Y:S01]  /*cd60*/  FFMA.FTZ R121, R19, UR6, -R54.reuse ;  /* 0x0000000613797c23 */ /* 0x100fe20008010836 */
[----:B------:R-:W-:Y:S01]  /*cd70*/  FADD.FTZ R5, R0, -R5 ;  /* 0x8000000500057221 */ /* 0x000fe20000010000 */
[--C-:B------:R-:W-:Y:S01]  /*cd80*/  FFMA.FTZ R115, R17, UR6, -R54.reuse ;  /* 0x0000000611737c23 */ /* 0x100fe20008010836 */
[----:B------:R-:W-:Y:S01]  /*cd90*/  MUFU.EX2 R179, R179 ;  /* 0x000000b300b37308 */ /* 0x000fe20000000800 */
[----:B------:R-:W2:Y:S01]  /*cda0*/  LDSM.16.MT88.4 R16, [R150+0x5000] ;  /* 0x005000009610783b */ /* 0x000ea20000004200 */
[----:B------:R-:W-:Y:S01]  /*cdb0*/  FMUL.FTZ R160, R5, UR6 ;  /* 0x0000000605a07c20 */ /* 0x000fe20008410000 */
[--C-:B------:R-:W-:Y:S01]  /*cdc0*/  FFMA.FTZ R155, R15, UR6, -R54.reuse ;  /* 0x000000060f9b7c23 */ /* 0x100fe20008010836 */
[--C-:B------:R-:W-:Y:S01]  /*cdd0*/  FFMA.FTZ R2, R13, UR6, -R54.reuse ;  /* 0x000000060d027c23 */ /* 0x100fe20008010836 */
[--C-:B------:R-:W-:Y:S01]  /*cde0*/  FFMA.FTZ R124, R209, UR6, -R54.reuse ;  /* 0x00000006d17c7c23 */ /* 0x100fe20008010836 */
[--C-:B------:R-:W-:Y:S01]  /*cdf0*/  FFMA.FTZ R103, R7, UR6, -R54.reuse ;  /* 0x0000000607677c23 */ /* 0x100fe20008010836 */
[--C-:B------:R-:W-:Y:S01]  /*ce00*/  FFMA.FTZ R104, R21, UR6, -R54.reuse ;  /* 0x0000000615687c23 */ /* 0x100fe20008010836 */
[----:B------:R-:W3:Y:S01]  /*ce10*/  MUFU.EX2 R156, R156 ;  /* 0x0000009c009c7308 */ /* 0x000ee20000000800 */
[----:B------:R-:W4:Y:S01]  /*ce20*/  LDSM.16.MT88.4 R4, [R150+0x5400] ;  /* 0x005400009604783b */ /* 0x000f220000004200 */
        /* <DEDUP_REMOVED lines=25> */
[--C-:B------:R-:W-:Y:S01]  /*cfc0*/  FFMA.FTZ R153, R153, UR6, -R54.reuse ;  /* 0x0000000699997c23 */ /* 0x100fe20008010836 */
[--C-:B------:R-:W-:Y:S01]  /*cfd0*/  FFMA.FTZ R125, R125, UR6, -R54.reuse ;  /* 0x000000067d7d7c23 */ /* 0x100fe20008010836 */
[--C-:B------:R-:W-:Y:S01]  /*cfe0*/  FFMA.FTZ R43, R43, UR6, -R54.reuse ;  /* 0x000000062b2b7c23 */ /* 0x100fe20008010836 */
[--C-:B------:R-:W-:Y:S01]  /*cff0*/  FFMA.FTZ R42, R42, UR6, -R54.reuse ;  /* 0x000000062a2a7c23 */ /* 0x100fe20008010836 */
[--C-:B------:R-:W-:Y:S01]  /*d000*/  FFMA.FTZ R41, R41, UR6, -R54.reuse ;  /* 0x0000000629297c23 */ /* 0x100fe20008010836 */
[----:B------:R-:W1:Y:S01]  /*d010*/  MUFU.EX2 R160, R160 ;  /* 0x000000a000a07308 */ /* 0x000e620000000800 */
[----:B-----5:R-:W-:Y:S01]  /*d020*/  F2FP.BF16.F32.PACK_AB R15, R152, R161 ;  /* 0x000000a1980f723e */ /* 0x020fe200000010ff */
[--C-:B------:R-:W-:Y:S01]  /*d030*/  FFMA.FTZ R40, R40, UR6, -R54.reuse ;  /* 0x0000000628287c23 */ /* 0x100fe20008010836 */
[----:B------:R-:W-:-:S05]  /*d040*/  FFMA.FTZ R3, R3, UR6, -R54 ;  /* 0x0000000603037c23 */ /* 0x000fca0008010836 */
        /* <DEDUP_REMOVED lines=9> */
[-C--:B-1----:R-:W-:Y:S01]  /*d0e0*/  FMUL.FTZ R138, R138, R160.reuse ;  /* 0x000000a08a8a7220 */ /* 0x082fe20000410000 */
[-C--:B------:R-:W-:Y:S01]  /*d0f0*/  FMUL.FTZ R139, R139, R160.reuse ;  /* 0x000000a08b8b7220 */ /* 0x080fe20000410000 */
[-C--:B------:R-:W-:Y:S01]  /*d100*/  FMUL.FTZ R134, R134, R160.reuse ;  /* 0x000000a086867220 */ /* 0x080fe20000410000 */
[-C--:B------:R-:W-:Y:S01]  /*d110*/  FMUL.FTZ R135, R135, R160.reuse ;  /* 0x000000a087877220 */ /* 0x080fe20000410000 */
[-C--:B------:R-:W-:Y:S01]  /*d120*/  FMUL.FTZ R22, R146, R160.reuse ;  /* 0x000000a092167220 */ /* 0x080fe20000410000 */
[----:B------:R-:W-:Y:S01]  /*d130*/  FMUL.FTZ R23, R147, R160 ;  /* 0x000000a093177220 */ /* 0x000fe20000410000 */
[----:B------:R-:W-:Y:S01]  /*d140*/  FMUL.FTZ R141, R141, R164 ;  /* 0x000000a48d8d7220 */ /* 0x000fe20000410000 */
[----:B------:R-:W-:Y:S01]  /*d150*/  MUFU.EX2 R131, R131 ;  /* 0x0000008300837308 */ /* 0x000fe20000000800 */
[C---:B------:R-:W-:Y:S01]  /*d160*/  HMMA.16816.F32.BF16 R136, R12.reuse, R8, R136 ;  /* 0x000000080c88723c */ /* 0x040fe20000041888 */
[-C--:B------:R-:W-:Y:S01]  /*d170*/  FMUL.FTZ R142, R142, R160.reuse ;  /* 0x000000a08e8e7220 */ /* 0x080fe20000410000 */
[----:B------:R-:W-:Y:S01]  /*d180*/  FMUL.FTZ R143, R143, R160 ;  /* 0x000000a08f8f7220 */ /* 0x000fe20000410000 */
[--C-:B------:R-:W-:Y:S01]  /*d190*/  FFMA.FTZ R145, R189, UR6, -R54.reuse ;  /* 0x00000006bd917c23 */ /* 0x100fe20008010836 */
[--C-:B------:R-:W-:Y:S01]  /*d1a0*/  FFMA.FTZ R144, R201, UR6, -R54.reuse ;  /* 0x00000006c9907c23 */ /* 0x100fe20008010836 */
[--C-:B------:R-:W-:Y:S01]  /*d1b0*/  FFMA.FTZ R147, R185, UR6, -R54.reuse ;  /* 0x00000006b9937c23 */ /* 0x100fe20008010836 */
[C---:B------:R-:W-:Y:S01]  /*d1c0*/  HMMA.16816.F32.BF16 R132, R12.reuse, R10, R132 ;  /* 0x0000000a0c84723c */ /* 0x040fe20000041884 */
[----:B------:R-:W1:Y:S01]  /*d1d0*/  MUFU.EX2 R124, R124 ;  /* 0x0000007c007c7308 */ /* 0x000e620000000800 */
[----:B------:R-:W5:Y:S01]  /*d1e0*/  LDSM.16.MT88.4 R8, [R148+0x5800] ;  /* 0x005800009408783b */ /* 0x000f620000004200 */
[----:B---3--:R-:W-:Y:S01]  /*d1f0*/  F2FP.BF16.F32.PACK_AB R33, R128, R155 ;  /* 0x0000009b8021723e */ /* 0x008fe200000010ff */
[----:B------:R-:W-:Y:S01]  /*d200*/  FFMA.FTZ R146, R199, UR6, -R54 ;  /* 0x00000006c7927c23 */ /* 0x000fe20008010836 */
[----:B------:R-:W-:Y:S01]  /*d210*/  FFMA.FTZ R251, R251, R164, R162 ;  /* 0x000000a4fbfb7223 */ /* 0x000fe200000100a2 */
[----:B--2---:R-:W-:Y:S01]  /*d220*/  HMMA.16816.F32.BF16 R20, R12, R16, R20 ;  /* 0x000000100c14723c */ /* 0x004fe20000041814 */
[----:B------:R-:W-:-:S02]  /*d230*/  FFMA.FTZ R179, R252, R160, R179 ;  /* 0x000000a0fcb37223 */ /* 0x000fc400000100b3 */
[----:B------:R-:W-:Y:S01]  /*d240*/  MUFU.EX2 R121, R121 ;  /* 0x0000007900797308 */ /* 0x000fe20000000800 */
[----:B------:R-:W-:Y:S01]  /*d250*/  FADD.FTZ R160, R158, R251 ;  /* 0x000000fb9ea07221 */ /* 0x000fe20000010000 */
[----:B------:R-:W-:Y:S01]  /*d260*/  FADD.FTZ R156, R156, R179 ;  /* 0x000000b39c9c7221 */ /* 0x000fe20000010000 */
[----:B------:R-:W-:Y:S01]  /*d270*/  HMMA.16816.F32.BF16 R16, R12, R18, R140 ;  /* 0x000000120c10723c */ /* 0x000fe2000004188c */
[----:B------:R-:W-:Y:S01]  /*d280*/  FFMA.FTZ R158, R165, UR6, -R54 ;  /* 0x00000006a59e7c23 */ /* 0x000fe20008010836 */
[----:B------:R-:W-:Y:S01]  /*d290*/  FADD.FTZ R163, R163, R160 ;  /* 0x000000a0a3a37221 */ /* 0x000fe20000010000 */
[----:B------:R-:W-:Y:S01]  /*d2a0*/  FADD.FTZ R161, R161, R156 ;  /* 0x0000009ca1a17221 */ /* 0x000fe20000010000 */
[----:B------:R-:W-:Y:S01]  /*d2b0*/  FFMA.FTZ R251, R50, UR6, -R95 ;  /* 0x0000000632fb7c23 */ /* 0x000fe2000801085f */
[----:B------:R-:W2:Y:S01]  /*d2c0*/  MUFU.EX2 R114, R114 ;  /* 0x0000007200727308 */ /* 0x000ea20000000800 */
[----:B-1----:R-:W-:Y:S01]  /*d2d0*/  F2FP.BF16.F32.PACK_AB R35, R124, R131 ;  /* 0x000000837c23723e */ /* 0x002fe200000010ff */
[--C-:B------:R-:W-:Y:S01]  /*d2e0*/  FFMA.FTZ R141, R195, UR6, -R54.reuse ;  /* 0x00000006c38d7c23 */ /* 0x100fe20008010836 */
[----:B------:R-:W-:Y:S01]  /*d2f0*/  F2FP.BF16.F32.PACK_AB R12, R116, R129 ;  /* 0x00000081740c723e */ /* 0x000fe200000010ff */
[--C-:B------:R-:W-:Y:S01]  /*d300*/  FFMA.FTZ R140, R215, UR6, -R54.reuse ;  /* 0x00000006d78c7c23 */ /* 0x100fe20008010836 */
[----:B------:R-:W-:Y:S01]  /*d310*/  F2FP.BF16.F32.PACK_AB R14, R112, R117 ;  /* 0x00000075700e723e */ /* 0x000fe200000010ff */
[--C-:B------:R-:W-:Y:S01]  /*d320*/  FFMA.FTZ R143, R193, UR6, -R54.reuse ;  /* 0x00000006c18f7c23 */ /* 0x100fe20008010836 */
[----:B------:R-:W-:Y:S01]  /*d330*/  FFMA.FTZ R142, R213, UR6, -R54 ;  /* 0x00000006d58e7c23 */ /* 0x000fe20008010836 */
[----:B------:R-:W-:Y:S01]  /*d340*/  MUFU.EX2 R115, R115 ;  /* 0x0000007300737308 */ /* 0x000fe20000000800 */
[----:B------:R-:W-:Y:S01]  /*d350*/  HMMA.16816.F32.BF16 R136, R32, R24, R136 ;  /* 0x000000182088723c */ /* 0x000fe20000041888 */
[----:B------:R-:W-:Y:S01]  /*d360*/  FADD.FTZ R154, R154, R163 ;  /* 0x000000a39a9a7221 */ /* 0x000fe20000010000 */
[----:B------:R-:W-:-:S03]  /*d370*/  FADD.FTZ R152, R152, R161 ;  /* 0x000000a198987221 */ /* 0x000fc60000010000 */
[----:B------:R-:W-:Y:S01]  /*d380*/  FADD.FTZ R157, R157, R154 ;  /* 0x0000009a9d9d7221 */ /* 0x000fe20000010000 */
[C---:B------:R-:W-:Y:S01]  /*d390*/  HMMA.16816.F32.BF16 R132, R32.reuse, R26, R132 ;  /* 0x0000001a2084723c */ /* 0x040fe20000041884 */
[----:B------:R-:W1:Y:S01]  /*d3a0*/  MUFU.EX2 R108, R108 ;  /* 0x0000006c006c7308 */ /* 0x000e620000000800 */
[----:B------:R-:W3:Y:S01]  /*d3b0*/  LDSM.16.MT88.4 R24, [R148+0x5c00] ;  /* 0x005c00009418783b */ /* 0x000ee20000004200 */
[----:B--2---:R-:W-:Y:S01]  /*d3c0*/  F2FP.BF16.F32.PACK_AB R13, R114, R121 ;  /* 0x00000079720d723e */ /* 0x004fe200000010ff */
[----:B------:R-:W-:Y:S01]  /*d3d0*/  FADD.FTZ R155, R155, R152 ;  /* 0x000000989b9b7221 */ /* 0x000fe20000010000 */
[----:B------:R-:W-:Y:S01]  /*d3e0*/  FADD.FTZ R130, R130, R157 ;  /* 0x0000009d82827221 */ /* 0x000fe20000010000 */
[----:B----4-:R-:W-:Y:S02]  /*d3f0*/  HMMA.16816.F32.BF16 R20, R32, R4, R20 ;  /* 0x000000042014723c */ /* 0x010fe40000041814 */
[----:B------:R-:W-:Y:S01]  /*d400*/  FADD.FTZ R128, R128, R155 ;  /* 0x0000009b80807221 */ /* 0x000fe20000010000 */
[----:B------:R-:W-:Y:S01]  /*d410*/  MUFU.EX2 R104, R104 ;  /* 0x0000006800687308 */ /* 0x000fe20000000800 */
[----:B------:R-:W-:-:S02]  /*d420*/  FADD.FTZ R149, R149, R130 ;  /* 0x0000008295957221 */ /* 0x000fc40000010000 */
[----:B------:R-:W-:Y:S01]  /*d430*/  HMMA.16816.F32.BF16 R16, R32, R6, R16 ;  /* 0x000000062010723c */ /* 0x000fe20000041810 */
[----:B------:R-:W2:Y:S01]  /*d440*/  LDSM.16.MT88.4 R4, [R150+0x5c00] ;  /* 0x005c00009604783b */ /* 0x000ea20000004200 */
[----:B------:R-:W-:Y:S01]  /*d450*/  FADD.FTZ R131, R131, R128 ;  /* 0x0000008083837221 */ /* 0x000fe20000010000 */
[----:B------:R-:W-:Y:S02]  /*d460*/  FADD.FTZ R126, R126, R149 ;  /* 0x000000957e7e7221 */ /* 0x000fe40000010000 */
[----:B------:R-:W4:Y:S01]  /*d470*/  MUFU.EX2 R109, R109 ;  /* 0x0000006d006d7308 */ /* 0x000f220000000800 */
[----:B-1----:R-:W-:Y:S01]  /*d480*/  F2FP.BF16.F32.PACK_AB R15, R108, R115 ;  /* 0x000000736c0f723e */ /* 0x002fe200000010ff */
[----:B------:R-:W-:Y:S01]  /*d490*/  FADD.FTZ R129, R129, R126 ;  /* 0x0000007e81817221 */ /* 0x000fe20000010000 */
[----:B------:R-:W-:Y:S02]  /*d4a0*/  F2FP.BF16.F32.PACK_AB R32, R107, R110 ;  /* 0x0000006e6b20723e */ /* 0x000fe400000010ff */
[----:B------:R-:W-:Y:S01]  /*d4b0*/  F2FP.BF16.F32.PACK_AB R34, R101, R106 ;  /* 0x0000006a6522723e */ /* 0x000fe200000010ff */
[----:B------:R-:W-:-:S02]  /*d4c0*/  FADD.FTZ R116, R116, R129 ;  /* 0x0000008174747221 */ /* 0x000fc40000010000 */
[----:B------:R-:W-:Y:S01]  /*d4d0*/  MUFU.EX2 R103, R103 ;  /* 0x0000006700677308 */ /* 0x000fe20000000800 */
[----:B-----5:R-:W-:Y:S01]  /*d4e0*/  HMMA.16816.F32.BF16 R136, R12, R8, R136 ;  /* 0x000000080c88723c */ /* 0x020fe20000041888 */
[----:B------:R-:W-:-:S04]  /*d4f0*/  FADD.FTZ R117, R117, R116 ;  /* 0x0000007475757221 */ /* 0x000fc80000010000 */
[----:B------:R-:W-:Y:S01]  /*d500*/  FADD.FTZ R117, R112, R117 ;  /* 0x0000007570757221 */ /* 0x000fe20000010000 */
[C---:B------:R-:W-:Y:S01]  /*d510*/  HMMA.16816.F32.BF16 R132, R12.reuse, R10, R132 ;  /* 0x0000000a0c84723c */ /* 0x040fe20000041884 */
[----:B------:R-:W1:Y:S01]  /*d520*/  MUFU.EX2 R0, R0 ;  /* 0x0000000000007308 */ /* 0x000e620000000800 */
        /* <DEDUP_REMOVED lines=9> */
[----:B------:R-:W2:Y:S01]  /*d5c0*/  MUFU.EX2 R113, R113 ;  /* 0x0000007100717308 */ /* 0x000ea20000000800 */
[----:B-1----:R-:W-:Y:S01]  /*d5d0*/  F2FP.BF16.F32.PACK_AB R35, R0, R103 ;  /* 0x000000670023723e */ /* 0x002fe200000010ff */
[----:B------:R-:W-:Y:S01]  /*d5e0*/  FADD.FTZ R101, R101, R106 ;  /* 0x0000006a65657221 */ /* 0x000fe20000010000 */
[----:B------:R-:W-:Y:S02]  /*d5f0*/  F2FP.BF16.F32.PACK_AB R12, R99, R100 ;  /* 0x00000064630c723e */ /* 0x000fe400000010ff */
[----:B------:R-:W-:Y:S01]  /*d600*/  F2FP.BF16.F32.PACK_AB R14, R93, R98 ;  /* 0x000000625d0e723e */ /* 0x000fe200000010ff */
[----:B------:R-:W-:Y:S02]  /*d610*/  FADD.FTZ R100, R100, R101 ;  /* 0x0000006564647221 */ /* 0x000fe40000010000 */
[----:B------:R-:W-:Y:S01]  /*d620*/  MUFU.EX2 R118, R118 ;  /* 0x0000007600767308 */ /* 0x000fe20000000800 */
[----:B---3--:R-:W-:Y:S01]  /*d630*/  HMMA.16816.F32.BF16 R136, R32, R24, R136 ;  /* 0x000000182088723c */ /* 0x008fe20000041888 */
[----:B------:R-:W-:-:S04]  /*d640*/  FADD.FTZ R99, R99, R100 ;  /* 0x0000006463637221 */ /* 0x000fc80000010000 */
[----:B------:R-:W-:Y:S01]  /*d650*/  FADD.FTZ R98, R98, R99 ;  /* 0x0000006362627221 */ /* 0x000fe20000010000 */
[C---:B------:R-:W-:Y:S01]  /*d660*/  HMMA.16816.F32.BF16 R132, R32.reuse, R26, R132 ;  /* 0x0000001a2084723c */ /* 0x040fe20000041884 */
[----:B------:R-:W1:Y:S01]  /*d670*/  MUFU.EX2 R127, R127 ;  /* 0x0000007f007f7308 */ /* 0x000e620000000800 */
[----:B------:R-:W3:Y:S01]  /*d680*/  LDSM.16.MT88.4 R24, [R148+0x6400] ;  /* 0x006400009418783b */ /* 0x000ee20000004200 */
[----:B--2---:R-:W-:Y:S01]  /*d690*/  F2FP.BF16.F32.PACK_AB R13, R113, R2 ;  /* 0x00000002710d723e */ /* 0x004fe200000010ff */
[----:B------:R-:W-:Y:S02]  /*d6a0*/  FADD.FTZ R93, R93, R98 ;  /* 0x000000625d5d7221 */ /* 0x000fe40000010000 */
[C---:B------:R-:W-:Y:S03]  /*d6b0*/  HMMA.16816.F32.BF16 R20, R32.reuse, R4, R20 ;  /* 0x000000042014723c */ /* 0x040fe60000041814 */
[----:B------:R-:W-:Y:S03]  /*d6c0*/  MUFU.EX2 R122, R122 ;  /* 0x0000007a007a7308 */ /* 0x000fe60000000800 */
[----:B------:R-:W-:Y:S01]  /*d6d0*/  HMMA.16816.F32.BF16 R28, R32, R6, R28 ;  /* 0x00000006201c723c */ /* 0x000fe2000004181c */
[----:B------:R-:W2:Y:S04]  /*d6e0*/  LDSM.16.MT88.4 R4, [R150+0x6400] ;  /* 0x006400009604783b */ /* 0x000ea80000004200 */
[----:B------:R-:W4:Y:S01]  /*d6f0*/  MUFU.EX2 R141, R141 ;  /* 0x0000008d008d7308 */ /* 0x000f220000000800 */
[----:B-1----:R-:W-:-:S02]  /*d700*/  F2FP.BF16.F32.PACK_AB R15, R127, R118 ;  /* 0x000000767f0f723e */ /* 0x002fc400000010ff */
        /* <DEDUP_REMOVED lines=12> */
[C---:B------:R-:W-:Y:S03]  /*d7d0*/  HMMA.16816.F32.BF16 R20, R12.reuse, R16, R20 ;  /* 0x000000100c14723c */ /* 0x040fe60000041814 */
[----:B------:R-:W-:Y:S03]  /*d7e0*/  MUFU.EX2 R142, R142 ;  /* 0x0000008e008e7308 */ /* 0x000fe60000000800 */
[----:B------:R-:W-:Y:S01]  /*d7f0*/  HMMA.16816.F32.BF16 R28, R12, R18, R28 ;  /* 0x000000120c1c723c */ /* 0x000fe2000004181c */
[----:B------:R-:W4:Y:S04]  /*d800*/  LDSM.16.MT88.4 R16, [R150+0x6800] ;  /* 0x006800009610783b */ /* 0x000f280000004200 */
[----:B------:R-:W2:Y:S01]  /*d810*/  MUFU.EX2 R145, R145 ;  /* 0x0000009100917308 */ /* 0x000ea20000000800 */
[----:B-1----:R-:W-:-:S02]  /*d820*/  F2FP.BF16.F32.PACK_AB R35, R143, R140 ;  /* 0x0000008c8f23723e */ /* 0x002fc400000010ff */
        /* <DEDUP_REMOVED lines=55> */
[----:B------:R-:W-:-:S04]  /*dba0*/  FADD.FTZ R76, R76, R77 ;  /* 0x0000004d4c4c7221 */ /* 0x000fc80000010000 */
[----:B------:R-:W-:Y:S01]  /*dbb0*/  MUFU.EX2 R172, R172 ;  /* 0x000000ac00ac7308 */ /* 0x000fe20000000800 */
[----:B-----5:R-:W-:Y:S01]  /*dbc0*/  HMMA.16816.F32.BF16 R136, R12, R8, R136 ;  /* 0x000000080c88723c */ /* 0x020fe20000041888 */
[----:B------:R-:W-:-:S05]  /*dbd0*/  FADD.FTZ R75, R75, R76 ;  /* 0x0000004c4b4b7221 */ /* 0x000fca0000010000 */
[C---:B------:R-:W-:Y:S01]  /*dbe0*/  HMMA.16816.F32.BF16 R132, R12.reuse, R10, R132 ;  /* 0x0000000a0c84723c */ /* 0x040fe20000041884 */
[----:B------:R-:W1:Y:S01]  /*dbf0*/  MUFU.EX2 R169, R169 ;  /* 0x000000a900a97308 */ /* 0x000e620000000800 */
        /* <DEDUP_REMOVED lines=9> */
[----:B-1----:R-:W-:Y:S01]  /*dc90*/  F2FP.BF16.F32.PACK_AB R33, R169, R172 ;  /* 0x000000aca921723e */ /* 0x002fe200000010ff */
[----:B------:R-:W-:-:S04]  /*dca0*/  FADD.FTZ R12, R124, R131 ;  /* 0x000000837c0c7221 */ /* 0x000fc80000010000 */
[----:B------:R-:W-:Y:S02]  /*dcb0*/  FADD.FTZ R121, R121, R12 ;  /* 0x0000000c79797221 */ /* 0x000fe40000010000 */
[----:B------:R-:W-:Y:S01]  /*dcc0*/  MUFU.EX2 R72, R72 ;  /* 0x0000004800487308 */ /* 0x000fe20000000800 */
[----:B------:R-:W1:Y:S01]  /*dcd0*/  LDSM.16.MT88.4 R12, [R150+0x7c00] ;  /* 0x007c0000960c783b */ /* 0x000e620000004200 */
[----:B------:R-:W-:-:S04]  /*dce0*/  FADD.FTZ R114, R114, R121 ;  /* 0x0000007972727221 */ /* 0x000fc80000010000 */
[----:B------:R-:W-:Y:S02]  /*dcf0*/  FADD.FTZ R115, R115, R114 ;  /* 0x0000007273737221 */ /* 0x000fe40000010000 */
[----:B------:R-:W5:Y:S01]  /*dd00*/  MUFU.EX2 R71, R71 ;  /* 0x0000004700477308 */ /* 0x000f620000000800 */
[----:B---3--:R-:W-:Y:S01]  /*dd10*/  F2FP.BF16.F32.PACK_AB R35, R167, R174 ;  /* 0x000000aea723723e */ /* 0x008fe200000010ff */
[----:B------:R-:W-:-:S06]  /*dd20*/  FADD.FTZ R115, R108, R115 ;  /* 0x000000736c737221 */ /* 0x000fcc0000010000 */
[----:B------:R-:W-:Y:S01]  /*dd30*/  MUFU.EX2 R70, R70 ;  /* 0x0000004600467308 */ /* 0x000fe20000000800 */
[C---:B------:R-:W-:Y:S06]  /*dd40*/  HMMA.16816.F32.BF16 R136, R32.reuse, R24, R136 ;  /* 0x000000182088723c */ /* 0x040fec0000041888 */
[----:B--2---:R-:W-:Y:S01]  /*dd50*/  HMMA.16816.F32.BF16 R20, R32, R4, R20 ;  /* 0x000000042014723c */ /* 0x004fe20000041814 */
[----:B------:R-:W2:Y:S01]  /*dd60*/  MUFU.EX2 R69, R69 ;  /* 0x0000004500457308 */ /* 0x000ea20000000800 */
[----:B------:R-:W-:Y:S01]  /*dd70*/  FFMA.FTZ R25, R123, UR6, -R54 ;  /* 0x000000067b197c23 */ /* 0x000fe20008010836 */
[----:B------:R-:W-:-:S03]  /*dd80*/  FFMA.FTZ R24, R102, UR6, -R95 ;  /* 0x0000000666187c23 */ /* 0x000fc6000801085f */
[C---:B------:R-:W-:Y:S01]  /*dd90*/  HMMA.16816.F32.BF16 R28, R32.reuse, R6, R28 ;  /* 0x00000006201c723c */ /* 0x040fe2000004181c */
[C---:B-----5:R-:W-:Y:S01]  /*dda0*/  F2FP.BF16.F32.PACK_AB R4, R71.reuse, R72 ;  /* 0x000000484704723e */ /* 0x060fe200000010ff */
[----:B------:R-:W-:Y:S01]  /*ddb0*/  FADD.FTZ R72, R72, R73 ;  /* 0x0000004948487221 */ /* 0x000fe20000010000 */
[----:B------:R-:W-:Y:S03]  /*ddc0*/  MUFU.EX2 R158, R158 ;  /* 0x0000009e009e7308 */ /* 0x000fe60000000800 */
[----:B------:R-:W-:Y:S01]  /*ddd0*/  HMMA.16816.F32.BF16 R132, R32, R26, R132 ;  /* 0x0000001a2084723c */ /* 0x000fe20000041884 */
[----:B------:R-:W-:-:S04]  /*dde0*/  FADD.FTZ R71, R71, R72 ;  /* 0x0000004847477221 */ /* 0x000fc80000010000 */
[----:B------:R-:W3:Y:S01]  /*ddf0*/  MUFU.EX2 R159, R159 ;  /* 0x0000009f009f7308 */ /* 0x000ee20000000800 */
[----:B--2---:R-:W-:Y:S01]  /*de00*/  F2FP.BF16.F32.PACK_AB R6, R69, R70 ;  /* 0x000000464506723e */ /* 0x004fe200000010ff */
[--C-:B------:R-:W-:Y:S01]  /*de10*/  FFMA.FTZ R26, R119, UR6, -R54.reuse ;  /* 0x00000006771a7c23 */ /* 0x100fe20008010836 */
[--C-:B------:R-:W-:Y:S01]  /*de20*/  FFMA.FTZ R27, R111, UR6, -R54.reuse ;  /* 0x000000066f1b7c23 */ /* 0x100fe20008010836 */
[--C-:B------:R-:W-:Y:S01]  /*de30*/  FFMA.FTZ R32, R105, UR6, -R54.reuse ;  /* 0x0000000669207c23 */ /* 0x100fe20008010836 */
[--C-:B------:R-:W-:Y:S01]  /*de40*/  FFMA.FTZ R33, R97, UR6, -R54.reuse ;  /* 0x0000000661217c23 */ /* 0x100fe20008010836 */
[--C-:B------:R-:W-:Y:S01]  /*de50*/  FFMA.FTZ R34, R45, UR6, -R54.reuse ;  /* 0x000000062d227c23 */ /* 0x100fe20008010836 */
[----:B------:R-:W-:Y:S01]  /*de60*/  FFMA.FTZ R45, R44, UR6, -R54 ;  /* 0x000000062c2d7c23 */ /* 0x000fe20008010836 */
[----:B------:R-:W-:Y:S01]  /*de70*/  MUFU.EX2 R152, R153 ;  /* 0x0000009900987308 */ /* 0x000fe20000000800 */
[----:B------:R-:W-:Y:S01]  /*de80*/  FADD.FTZ R70, R70, R71 ;  /* 0x0000004746467221 */ /* 0x000fe20000010000 */
[--C-:B------:R-:W-:Y:S01]  /*de90*/  FFMA.FTZ R35, R52, UR6, -R95.reuse ;  /* 0x0000000634237c23 */ /* 0x100fe2000801085f */
[----:B------:R-:W-:-:S02]  /*dea0*/  FFMA.FTZ R44, R51, UR6, -R95 ;  /* 0x00000006332c7c23 */ /* 0x000fc4000801085f */
[----:B------:R-:W-:-:S03]  /*deb0*/  FADD.FTZ R69, R69, R70 ;  /* 0x0000004645457221 */ /* 0x000fc60000010000 */
[----:B------:R-:W2:Y:S01]  /*dec0*/  MUFU.EX2 R151, R151 ;  /* 0x0000009700977308 */ /* 0x000ea20000000800 */
[----:B---3--:R-:W-:-:S07]  /*ded0*/  F2FP.BF16.F32.PACK_AB R5, R159, R158 ;  /* 0x0000009e9f05723e */ /* 0x008fce00000010ff */
[----:B------:R-:W-:Y:S08]  /*dee0*/  MUFU.EX2 R68, R68 ;  /* 0x0000004400447308 */ /* 0x000ff00000000800 */
[----:B------:R-:W3:Y:S01]  /*def0*/  MUFU.EX2 R67, R67 ;  /* 0x0000004300437308 */ /* 0x000ee20000000800 */
[----:B--2---:R-:W-:-:S07]  /*df00*/  F2FP.BF16.F32.PACK_AB R7, R151, R152 ;  /* 0x000000989707723e */ /* 0x004fce00000010ff */
[C---:B------:R-:W-:Y:S01]  /*df10*/  HMMA.16816.F32.BF16 R136, R4.reuse, R8, R136 ;  /* 0x000000080488723c */ /* 0x040fe20000041888 */
[----:B------:R-:W-:Y:S05]  /*df20*/  MUFU.EX2 R66, R66 ;  /* 0x0000004200427308 */ /* 0x000fea0000000800 */
[C---:B----4-:R-:W-:Y:S01]  /*df30*/  HMMA.16816.F32.BF16 R20, R4.reuse, R16, R20 ;  /* 0x000000100414723c */ /* 0x050fe20000041814 */
[----:B------:R-:W-:Y:S02]  /*df40*/  FADD.FTZ R8, R104, R115 ;  /* 0x0000007368087221 */ /* 0x000fe40000010000 */
[----:B------:R-:W2:Y:S02]  /*df50*/  MUFU.EX2 R65, R65 ;  /* 0x0000004100417308 */ /* 0x000ea40000000800 */
[----:B------:R-:W-:Y:S01]  /*df60*/  FADD.FTZ R8, R109, R8 ;  /* 0x000000086d087221 */ /* 0x000fe20000010000 */
[----:B------:R-:W-:Y:S01]  /*df70*/  HMMA.16816.F32.BF16 R28, R4, R18, R28 ;  /* 0x00000012041c723c */ /* 0x000fe2000004181c */
[----:B------:R-:W4:Y:S02]  /*df80*/  LDSM.16.MT88.4 R16, [R148+0x7c00] ;  /* 0x007c00009410783b */ /* 0x000f240000004200 */
[----:B------:R-:W-:-:S02]  /*df90*/  FADD.FTZ R103, R103, R8 ;  /* 0x0000000867677221 */ /* 0x000fc40000010000 */
[----:B------:R-:W-:Y:S01]  /*dfa0*/  MUFU.EX2 R124, R125 ;  /* 0x0000007d007c7308 */ /* 0x000fe20000000800 */
[----:B------:R-:W-:Y:S01]  /*dfb0*/  HMMA.16816.F32.BF16 R132, R4, R10, R132 ;  /* 0x0000000a0484723c */ /* 0x000fe20000041884 */
[----:B------:R-:W-:Y:S01]  /*dfc0*/  FADD.FTZ R103, R0, R103 ;  /* 0x0000006700677221 */ /* 0x000fe20000010000 */
[----:B------:R-:W5:Y:S01]  /*dfd0*/  LDSM.16.MT88.4 R8, [R150+0x8000] ;  /* 0x008000009608783b */ /* 0x000f620000004200 */
[--C-:B------:R-:W-:Y:S01]  /*dfe0*/  FFMA.FTZ R0, R49, UR6, -R54.reuse ;  /* 0x0000000631007c23 */ /* 0x100fe20008010836 */
[----:B------:R-:W-:Y:S01]  /*dff0*/  FFMA.FTZ R49, R48, UR6, -R54 ;  /* 0x0000000630317c23 */ /* 0x000fe20008010836 */
[----:B------:R-:W-:Y:S02]  /*e000*/  FADD.FTZ R2, R2, R103 ;  /* 0x0000006702027221 */ /* 0x000fe40000010000 */
[----:B------:R-:W1:Y:S01]  /*e010*/  MUFU.EX2 R25, R25 ;  /* 0x0000001900197308 */ /* 0x000e620000000800 */
[----:B---3--:R-:W-:Y:S01]  /*e020*/  F2FP.BF16.F32.PACK_AB R4, R67, R68 ;  /* 0x000000444304723e */ /* 0x008fe200000010ff */
[----:B------:R-:W-:Y:S01]  /*e030*/  FADD.FTZ R113, R113, R2 ;  /* 0x0000000271717221 */ /* 0x000fe20000010000 */
[----:B--2---:R-:W-:Y:S01]  /*e040*/  F2FP.BF16.F32.PACK_AB R6, R65, R66 ;  /* 0x000000424106723e */ /* 0x004fe200000010ff */
        /* <DEDUP_REMOVED lines=10> */
[----:B-1----:R-:W-:Y:S01]  /*e0f0*/  F2FP.BF16.F32.PACK_AB R5, R25, R124 ;  /* 0x0000007c1905723e */ /* 0x002fe200000010ff */
[----:B------:R-:W-:Y:S01]  /*e100*/  FADD.FTZ R141, R141, R122 ;  /* 0x0000007a8d8d7221 */ /* 0x000fe20000010000 */
[----:B------:R-:W-:-:S03]  /*e110*/  FADD.FTZ R65, R65, R66 ;  /* 0x0000004241417221 */ /* 0x000fc60000010000 */
[----:B------:R-:W-:Y:S02]  /*e120*/  FADD.FTZ R140, R140, R141 ;  /* 0x0000008d8c8c7221 */ /* 0x000fe40000010000 */
[----:B------:R-:W-:Y:S02]  /*e130*/  MUFU.EX2 R64, R64 ;  /* 0x0000004000407308 */ /* 0x000fe40000000800 */
[----:B------:R-:W-:-:S04]  /*e140*/  FADD.FTZ R143, R143, R140 ;  /* 0x0000008c8f8f7221 */ /* 0x000fc80000010000 */
[----:B------:R-:W-:Y:S02]  /*e150*/  FADD.FTZ R142, R142, R143 ;  /* 0x0000008f8e8e7221 */ /* 0x000fe40000010000 */
[----:B------:R-:W1:Y:S01]  /*e160*/  MUFU.EX2 R63, R63 ;  /* 0x0000003f003f7308 */ /* 0x000e620000000800 */
[----:B--2---:R-:W-:Y:S01]  /*e170*/  F2FP.BF16.F32.PACK_AB R7, R27, R26 ;  /* 0x0000001a1b07723e */ /* 0x004fe200000010ff */
[----:B------:R-:W-:Y:S02]  /*e180*/  FADD.FTZ R145, R145, R142 ;  /* 0x0000008e91917221 */ /* 0x000fe40000010000 */
[----:B------:R-:W-:Y:S02]  /*e190*/  LDSM.16.MT88.4 R140, [R150+0x8c00] ;  /* 0x008c0000968c783b */ /* 0x000fe40000004200 */
[----:B------:R-:W-:Y:S02]  /*e1a0*/  FADD.FTZ R144, R144, R145 ;  /* 0x0000009190907221 */ /* 0x000fe40000010000 */
[----:B------:R-:W-:Y:S01]  /*e1b0*/  HMMA.16816.F32.BF16 R20, R4, R12, R20 ;  /* 0x0000000c0414723c */ /* 0x000fe20000041814 */
[----:B------:R-:W-:Y:S01]  /*e1c0*/  MUFU.EX2 R62, R62 ;  /* 0x0000003e003e7308 */ /* 0x000fe20000000800 */
[----:B------:R-:W-:-:S04]  /*e1d0*/  FADD.FTZ R147, R147, R144 ;  /* 0x0000009093937221 */ /* 0x000fc80000010000 */
[----:B------:R-:W-:Y:S01]  /*e1e0*/  FADD.FTZ R146, R146, R147 ;  /* 0x0000009392927221 */ /* 0x000fe20000010000 */
[----:B------:R-:W-:Y:S01]  /*e1f0*/  HMMA.16816.F32.BF16 R28, R4, R14, R28 ;  /* 0x0000000e041c723c */ /* 0x000fe2000004181c */
[----:B------:R-:W2:Y:S01]  /*e200*/  LDSM.16.MT88.4 R12, [R148+0x8000] ;  /* 0x00800000940c783b */ /* 0x000ea20000004200 */
[----:B------:R-:W3:Y:S01]  /*e210*/  MUFU.EX2 R61, R61 ;  /* 0x0000003d003d7308 */ /* 0x000ee20000000800 */
[----:B------:R-:W-:-:S03]  /*e220*/  FADD.FTZ R181, R181, R146 ;  /* 0x00000092b5b57221 */ /* 0x000fc60000010000 */
[----:B----4-:R-:W-:Y:S01]  /*e230*/  HMMA.16816.F32.BF16 R136, R4, R16, R136 ;  /* 0x000000100488723c */ /* 0x010fe20000041888 */
[----:B------:R-:W-:-:S03]  /*e240*/  FADD.FTZ R166, R166, R181 ;  /* 0x000000b5a6a67221 */ /* 0x000fc60000010000 */
[----:B------:R-:W-:Y:S01]  /*e250*/  MUFU.EX2 R32, R32 ;  /* 0x0000002000207308 */ /* 0x000fe20000000800 */
[----:B------:R-:W-:Y:S01]  /*e260*/  FADD.FTZ R177, R177, R166 ;  /* 0x000000a6b1b17221 */ /* 0x000fe20000010000 */
[----:B------:R-:W-:Y:S01]  /*e270*/  HMMA.16816.F32.BF16 R132, R4, R18, R132 ;  /* 0x000000120484723c */ /* 0x000fe20000041884 */
[----:B------:R-:W4:Y:S02]  /*e280*/  LDSM.16.MT88.4 R16, [R150+0x8400] ;  /* 0x008400009610783b */ /* 0x000f240000004200 */
[----:B------:R-:W-:-:S03]  /*e290*/  FADD.FTZ R168, R168, R177 ;  /* 0x000000b1a8a87221 */ /* 0x000fc60000010000 */
[----:B------:R-:W5:Y:S01]  /*e2a0*/  MUFU.EX2 R33, R33 ;  /* 0x0000002100217308 */ /* 0x000f620000000800 */
[----:B------:R-:W-:Y:S01]  /*e2b0*/  FADD.FTZ R173, R173, R168 ;  /* 0x000000a8adad7221 */ /* 0x000fe20000010000 */
[----:B-1----:R-:W-:Y:S01]  /*e2c0*/  F2FP.BF16.F32.PACK_AB R4, R63, R64 ;  /* 0x000000403f04723e */ /* 0x002fe200000010ff */
[----:B------:R-:W-:Y:S01]  /*e2d0*/  FADD.FTZ R64, R64, R65 ;  /* 0x0000004140407221 */ /* 0x000fe20000010000 */
[----:B---3--:R-:W-:Y:S01]  /*e2e0*/  F2FP.BF16.F32.PACK_AB R6, R61, R62 ;  /* 0x0000003e3d06723e */ /* 0x008fe200000010ff */
[----:B------:R-:W-:Y:S02]  /*e2f0*/  FADD.FTZ R170, R170, R173 ;  /* 0x000000adaaaa7221 */ /* 0x000fe40000010000 */
[----:B------:R-:W-:Y:S01]  /*e300*/  FADD.FTZ R63, R63, R64 ;  /* 0x000000403f3f7221 */ /* 0x000fe20000010000 */
[----:B------:R-:W-:Y:S01]  /*e310*/  MUFU.EX2 R0, R0 ;  /* 0x0000000000007308 */ /* 0x000fe20000000800 */
[----:B------:R-:W-:Y:S02]  /*e320*/  FADD.FTZ R171, R171, R170 ;  /* 0x000000aaabab7221 */ /* 0x000fe40000010000 */
[----:B------:R-:W-:-:S02]  /*e330*/  FADD.FTZ R62, R62, R63 ;  /* 0x0000003f3e3e7221 */ /* 0x000fc40000010000 */
[----:B------:R-:W-:Y:S02]  /*e340*/  FADD.FTZ R172, R172, R171 ;  /* 0x000000abacac7221 */ /* 0x000fe40000010000 */
[----:B------:R-:W-:Y:S01]  /*e350*/  FADD.FTZ R61, R61, R62 ;  /* 0x0000003e3d3d7221 */ /* 0x000fe20000010000 */
        /* <DEDUP_REMOVED lines=11> */
[----:B------:R-:W-:Y:S01]  /*e410*/  MUFU.EX2 R58, R58 ;  /* 0x0000003a003a7308 */ /* 0x000fe20000000800 */
[----:B------:R-:W-:Y:S01]  /*e420*/  HMMA.16816.F32.BF16 R20, R4, R8, R20 ;  /* 0x000000080414723c */ /* 0x000fe20000041814 */
[----:B------:R-:W-:-:S04]  /*e430*/  FADD.FTZ R151, R151, R152 ;  /* 0x0000009897977221 */ /* 0x000fc80000010000 */
[----:B------:R-:W-:Y:S01]  /*e440*/  FADD.FTZ R124, R124, R151 ;  /* 0x000000977c7c7221 */ /* 0x000fe20000010000 */
[----:B------:R-:W-:Y:S01]  /*e450*/  HMMA.16816.F32.BF16 R28, R4, R10, R28 ;  /* 0x0000000a041c723c */ /* 0x000fe2000004181c */
[----:B------:R-:W1:Y:S01]  /*e460*/  MUFU.EX2 R57, R57 ;  /* 0x0000003900397308 */ /* 0x000e620000000800 */
[----:B------:R-:W5:Y:S01]  /*e470*/  LDSM.16.MT88.4 R8, [R148+0x8400] ;  /* 0x008400009408783b */ /* 0x000f620000004200 */
[----:B------:R-:W-:-:S03]  /*e480*/  FADD.FTZ R25, R25, R124 ;  /* 0x0000007c19197221 */ /* 0x000fc60000010000 */
[C---:B--2---:R-:W-:Y:S01]  /*e490*/  HMMA.16816.F32.BF16 R136, R4.reuse, R12, R136 ;  /* 0x0000000c0488723c */ /* 0x044fe20000041888 */
[----:B------:R-:W-:Y:S02]  /*e4a0*/  FADD.FTZ R26, R26, R25 ;  /* 0x000000191a1a7221 */ /* 0x000fe40000010000 */
[----:B------:R-:W-:Y:S02]  /*e4b0*/  MUFU.EX2 R2, R2 ;  /* 0x0000000200027308 */ /* 0x000fe40000000800 */
[----:B------:R-:W-:Y:S01]  /*e4c0*/  FADD.FTZ R27, R27, R26 ;  /* 0x0000001a1b1b7221 */ /* 0x000fe20000010000 */
[----:B------:R-:W-:Y:S01]  /*e4d0*/  HMMA.16816.F32.BF16 R132, R4, R14, R132 ;  /* 0x0000000e0484723c */ /* 0x000fe20000041884 */
[----:B------:R-:W2:Y:S02]  /*e4e0*/  LDSM.16.MT88.4 R12, [R150+0x8800] ;  /* 0x00880000960c783b */ /* 0x000ea40000004200 */
[----:B------:R-:W-:Y:S02]  /*e4f0*/  FADD.FTZ R32, R32, R27 ;  /* 0x0000001b20207221 */ /* 0x000fe40000010000 */
[----:B------:R-:W4:Y:S02]  /*e500*/  MUFU.EX2 R47, R47 ;  /* 0x0000002f002f7308 */ /* 0x000f240000000800 */
[----:B---3--:R-:W-:Y:S01]  /*e510*/  F2FP.BF16.F32.PACK_AB R4, R59, R60 ;  /* 0x0000003c3b04723e */ /* 0x008fe200000010ff */
[----:B------:R-:W-:Y:S01]  /*e520*/  FADD.FTZ R33, R33, R32 ;  /* 0x0000002021217221 */ /* 0x000fe20000010000 */
[----:B-1----:R-:W-:Y:S01]  /*e530*/  F2FP.BF16.F32.PACK_AB R6, R57, R58 ;  /* 0x0000003a3906723e */ /* 0x002fe200000010ff */
[----:B------:R-:W-:-:S02]  /*e540*/  FADD.FTZ R60, R60, R61 ;  /* 0x0000003d3c3c7221 */ /* 0x000fc40000010000 */
[----:B------:R-:W-:Y:S01]  /*e550*/  FADD.FTZ R0, R0, R33 ;  /* 0x0000002100007221 */ /* 0x000fe20000010000 */
[----:B------:R-:W1:Y:S01]  /*e560*/  MUFU.EX2 R34, R34 ;  /* 0x0000002200227308 */ /* 0x000e620000000800 */
[----:B------:R-:W-:Y:S02]  /*e570*/  FADD.FTZ R59, R59, R60 ;  /* 0x0000003c3b3b7221 */ /* 0x000fe40000010000 */
[----:B------:R-:W-:Y:S02]  /*e580*/  FADD.FTZ R49, R49, R0 ;  /* 0x0000000031317221 */ /* 0x000fe40000010000 */
[----:B------:R-:W-:-:S03]  /*e590*/  FADD.FTZ R58, R58, R59 ;  /* 0x0000003b3a3a7221 */ /* 0x000fc60000010000 */
[----:B------:R-:W3:Y:S01]  /*e5a0*/  MUFU.EX2 R45, R45 ;  /* 0x0000002d002d7308 */ /* 0x000ee20000000800 */
[----:B----4-:R-:W-:Y:S01]  /*e5b0*/  F2FP.BF16.F32.PACK_AB R5, R47, R2 ;  /* 0x000000022f05723e */ /* 0x010fe200000010ff */
[----:B------:R-:W-:Y:S01]  /*e5c0*/  FADD.FTZ R2, R2, R49 ;  /* 0x0000003102027221 */ /* 0x000fe20000010000 */
[----:B------:R-:W-:-:S03]  /*e5d0*/  FADD.FTZ R57, R57, R58 ;  /* 0x0000003a39397221 */ /* 0x000fc60000010000 */
[----:B------:R-:W-:Y:S01]  /*e5e0*/  FADD.FTZ R47, R47, R2 ;  /* 0x000000022f2f7221 */ /* 0x000fe20000010000 */
[----:B------:R-:W-:Y:S01]  /*e5f0*/  MOV R2, R96 ;  /* 0x0000006000027202 */ /* 0x000fe20000000f00 */
[----:B------:R-:W-:Y:S02]  /*e600*/  MUFU.EX2 R56, R56 ;  /* 0x0000003800387308 */ /* 0x000fe40000000800 */
[----:B-1----:R-:W-:-:S06]  /*e610*/  FADD.FTZ R0, R34, R47 ;  /* 0x0000002f22007221 */ /* 0x002fcc0000010000 */
[----:B------:R-:W1:Y:S01]  /*e620*/  MUFU.EX2 R55, R55 ;  /* 0x0000003700377308 */ /* 0x000e620000000800 */
[C---:B---3--:R-:W-:Y:S01]  /*e630*/  F2FP.BF16.F32.PACK_AB R7, R45.reuse, R34 ;  /* 0x000000222d07723e */ /* 0x048fe200000010ff */
[----:B------:R-:W-:-:S06]  /*e640*/  FADD.FTZ R0, R45, R0 ;  /* 0x000000002d007221 */ /* 0x000fcc0000010000 */
[C---:B------:R-:W-:Y:S01]  /*e650*/  HMMA.16816.F32.BF16 R20, R4.reuse, R16, R20 ;  /* 0x000000100414723c */ /* 0x040fe20000041814 */
[----:B------:R-:W-:Y:S05]  /*e660*/  MUFU.EX2 R53, R53 ;  /* 0x0000003500357308 */ /* 0x000fea0000000800 */
[C---:B------:R-:W-:Y:S01]  /*e670*/  HMMA.16816.F32.BF16 R28, R4.reuse, R18, R28 ;  /* 0x00000012041c723c */ /* 0x040fe2000004181c */
[----:B------:R-:W3:Y:S02]  /*e680*/  LDSM.16.MT88.4 R16, [R148+0x8800] ;  /* 0x008800009410783b */ /* 0x000ee40000004200 */
[----:B------:R-:W4:Y:S03]  /*e690*/  MUFU.EX2 R120, R120 ;  /* 0x0000007800787308 */ /* 0x000f260000000800 */
[C---:B-----5:R-:W-:Y:S05]  /*e6a0*/  HMMA.16816.F32.BF16 R136, R4.reuse, R8, R136 ;  /* 0x000000080488723c */ /* 0x060fea0000041888 */
[----:B------:R-:W-:Y:S01]  /*e6b0*/  MUFU.EX2 R43, R43 ;  /* 0x0000002b002b7308 */ /* 0x000fe20000000800 */
[----:B------:R-:W-:Y:S01]  /*e6c0*/  HMMA.16816.F32.BF16 R132, R4, R10, R132 ;  /* 0x0000000a0484723c */ /* 0x000fe20000041884 */
[--C-:B------:R-:W-:Y:S01]  /*e6d0*/  FFMA.FTZ R8, R39, UR6, -R54.reuse ;  /* 0x0000000627087c23 */ /* 0x100fe20008010836 */
[----:B------:R-:W-:-:S05]  /*e6e0*/  FFMA.FTZ R39, R38, UR6, -R54 ;  /* 0x0000000626277c23 */ /* 0x000fca0008010836 */
[----:B------:R-:W5:Y:S01]  /*e6f0*/  MUFU.EX2 R42, R42 ;  /* 0x0000002a002a7308 */ /* 0x000f620000000800 */
[----:B-1----:R-:W-:Y:S01]  /*e700*/  F2FP.BF16.F32.PACK_AB R4, R55, R56 ;  /* 0x000000383704723e */ /* 0x002fe200000010ff */
[----:B------:R-:W-:Y:S01]  /*e710*/  FADD.FTZ R56, R56, R57 ;  /* 0x0000003938387221 */ /* 0x000fe20000010000 */
[----:B----4-:R-:W-:-:S05]  /*e720*/  F2FP.BF16.F32.PACK_AB R6, R120, R53 ;  /* 0x000000357806723e */ /* 0x010fca00000010ff */
[----:B------:R-:W-:Y:S08]  /*e730*/  MUFU.EX2 R41, R41 ;  /* 0x0000002900297308 */ /* 0x000ff00000000800 */
[----:B------:R-:W1:Y:S01]  /*e740*/  MUFU.EX2 R40, R40 ;  /* 0x0000002800287308 */ /* 0x000e620000000800 */
[----:B-----5:R-:W-:Y:S01]  /*e750*/  F2FP.BF16.F32.PACK_AB R5, R42, R43 ;  /* 0x0000002b2a05723e */ /* 0x020fe200000010ff */
[----:B------:R-:W-:Y:S01]  /*e760*/  FADD.FTZ R43, R43, R0 ;  /* 0x000000002b2b7221 */ /* 0x000fe20000010000 */
[----:B------:R-:W-:-:S03]  /*e770*/  FADD.FTZ R0, R55, R56 ;  /* 0x0000003837007221 */ /* 0x000fc60000010000 */
[----:B------:R-:W-:Y:S02]  /*e780*/  FADD.FTZ R42, R42, R43 ;  /* 0x0000002b2a2a7221 */ /* 0x000fe40000010000 */
[----:B------:R4:W-:Y:S08]  /*e790*/  MUFU.EX2 R38, R8 ;  /* 0x0000000800267308 */ /* 0x0009f00000000800 */
[----:B------:R-:W-:Y:S01]  /*e7a0*/  MUFU.EX2 R24, R24 ;  /* 0x0000001800187308 */ /* 0x000fe20000000800 */
[----:B-1----:R-:W-:-:S07]  /*e7b0*/  F2FP.BF16.F32.PACK_AB R7, R40, R41 ;  /* 0x000000292807723e */ /* 0x002fce00000010ff */
[C---:B--2---:R-:W-:Y:S01]  /*e7c0*/  HMMA.16816.F32.BF16 R20, R4.reuse, R12, R20 ;  /* 0x0000000c0414723c */ /* 0x044fe20000041814 */
[----:B----4-:R-:W1:Y:S01]  /*e7d0*/  LDSM.16.MT88.4 R8, [R148+0x8c00] ;  /* 0x008c00009408783b */ /* 0x010e620000004200 */
[----:B------:R-:W2:Y:S04]  /*e7e0*/  MUFU.EX2 R35, R35 ;  /* 0x0000002300237308 */ /* 0x000ea80000000800 */
[C---:B---3--:R-:W-:Y:S01]  /*e7f0*/  HMMA.16816.F32.BF16 R136, R4.reuse, R16, R136 ;  /* 0x000000100488723c */ /* 0x048fe20000041888 */
[----:B------:R-:W-:Y:S01]  /*e800*/  FFMA.FTZ R12, R37, UR6, -R54 ;  /* 0x00000006250c7c23 */ /* 0x000fe20008010836 */
[----:B------:R-:W-:Y:S02]  /*e810*/  FADD.FTZ R13, R41, R42 ;  /* 0x0000002a290d7221 */ /* 0x000fe40000010000 */
[----:B------:R-:W-:Y:S02]  /*e820*/  MUFU.EX2 R44, R44 ;  /* 0x0000002c002c7308 */ /* 0x000fe40000000800 */
[----:B------:R-:W-:Y:S01]  /*e830*/  HMMA.16816.F32.BF16 R28, R4, R14, R28 ;  /* 0x0000000e041c723c */ /* 0x000fe2000004181c */
[----:B------:R-:W-:-:S05]  /*e840*/  FADD.FTZ R13, R40, R13 ;  /* 0x0000000d280d7221 */ /* 0x000fca0000010000 */
[----:B------:R-:W3:Y:S01]  /*e850*/  MUFU.EX2 R251, R251 ;  /* 0x000000fb00fb7308 */ /* 0x000ee20000000800 */
[----:B------:R-:W-:Y:S07]  /*e860*/  HMMA.16816.F32.BF16 R132, R4, R18, R132 ;  /* 0x000000120484723c */ /* 0x000fee0000041884 */
[----:B------:R-:W4:Y:S01]  /*e870*/  MUFU.EX2 R39, R39 ;  /* 0x0000002700277308 */ /* 0x000f220000000800 */
[----:B--2---:R-:W-:-:S07]  /*e880*/  F2FP.BF16.F32.PACK_AB R4, R35, R24 ;  /* 0x000000182304723e */ /* 0x004fce00000010ff */
[----:B------:R-:W-:Y:S01]  /*e890*/  MUFU.EX2 R12, R12 ;  /* 0x0000000c000c7308 */ /* 0x000fe20000000800 */
[----:B---3--:R-:W-:-:S07]  /*e8a0*/  F2FP.BF16.F32.PACK_AB R6, R251, R44 ;  /* 0x0000002cfb06723e */ /* 0x008fce00000010ff */
[----:B------:R-:W2:Y:S01]  /*e8b0*/  MUFU.EX2 R3, R3 ;  /* 0x0000000300037308 */ /* 0x000ea20000000800 */
[----:B----4-:R-:W-:Y:S01]  /*e8c0*/  F2FP.BF16.F32.PACK_AB R5, R39, R38 ;  /* 0x000000262705723e */ /* 0x010fe200000010ff */
[----:B------:R-:W-:-:S04]  /*e8d0*/  FADD.FTZ R38, R38, R13 ;  /* 0x0000000d26267221 */ /* 0x000fc80000010000 */
[----:B------:R-:W-:Y:S01]  /*e8e0*/  FADD.FTZ R39, R39, R38 ;  /* 0x0000002627277221 */ /* 0x000fe20000010000 */
[----:B--2---:R-:W-:-:S03]  /*e8f0*/  F2FP.BF16.F32.PACK_AB R7, R3, R12 ;  /* 0x0000000c0307723e */ /* 0x004fc600000010ff */
[----:B------:R-:W-:-:S04]  /*e900*/  FADD.FTZ R12, R12, R39 ;  /* 0x000000270c0c7221 */ /* 0x000fc80000010000 */
[----:B------:R-:W-:Y:S01]  /*e910*/  FADD.FTZ R252, R3, R12 ;  /* 0x0000000c03fc7221 */ /* 0x000fe20000010000 */
[C---:B-1----:R-:W-:Y:S06]  /*e920*/  HMMA.16816.F32.BF16 R136, R4.reuse, R8, R136 ;  /* 0x000000080488723c */ /* 0x042fec0000041888 */
[----:B------:R-:W-:Y:S01]  /*e930*/  HMMA.16816.F32.BF16 R144, R4, R140, R20 ;  /* 0x0000008c0490723c */ /* 0x000fe20000041814 */
[----:B------:R-:W-:Y:S01]  /*e940*/  FADD.FTZ R9, R53, R0 ;  /* 0x0000000035097221 */ /* 0x000fe20000010000 */
[----:B------:R-:W-:-:S03]  /*e950*/  MOV R0, R94 ;  /* 0x0000005e00007202 */ /* 0x000fc60000000f00 */
[----:B------:R-:W-:Y:S01]  /*e960*/  FADD.FTZ R9, R120, R9 ;  /* 0x0000000978097221 */ /* 0x000fe20000010000 */
[----:B------:R-:W-:Y:S03]  /*e970*/  HMMA.16816.F32.BF16 R140, R4, R142, R28 ;  /* 0x0000008e048c723c */ /* 0x000fe6000004181c */
[----:B------:R-:W-:-:S03]  /*e980*/  FADD.FTZ R24, R24, R9 ;  /* 0x0000000918187221 */ /* 0x000fc60000010000 */
[----:B------:R-:W-:Y:S01]  /*e990*/  HMMA.16816.F32.BF16 R132, R4, R10, R132 ;  /* 0x0000000a0484723c */ /* 0x000fe20000041884 */
[----:B------:R-:W-:-:S04]  /*e9a0*/  FADD.FTZ R35, R35, R24 ;  /* 0x0000001823237221 */ /* 0x000fc80000010000 */
[----:B------:R-:W-:-:S04]  /*e9b0*/  FADD.FTZ R44, R44, R35 ;  /* 0x000000232c2c7221 */ /* 0x000fc80000010000 */
[----:B------:R-:W-:-:S15]  /*e9c0*/  FADD.FTZ R251, R251, R44 ;  /* 0x0000002cfbfb7221 */ /* 0x000fde0000010000 */
.L_x_1627:
        /* <DEDUP_REMOVED lines=13> */
[----:B------:R-:W-:Y:S01]  /*eaa0*/  ULDC UR12, c[0x0][0x39c] ;  /* 0x0000e700000c7ab9 */ /* 0x000fe20000000800 */
[----:B------:R-:W-:-:S10]  /*eab0*/  ULDC UR4, c[0x0][0x2ec] ;  /* 0x0000bb0000047ab9 */ /* 0x000fd40000000800 */
.L_x_1637:
[----:B------:R-:W-:Y:S04]  /*eac0*/  DEPBAR.LE SB0, 0x0 ;  /* 0x000080000000791a */ /* 0x000fe80000000000 */
[----:B------:R-:W-:Y:S01]  /*ead0*/  BAR.SYNC.DEFER_BLOCKING 0x0 ;  /* 0x0000000000007b1d */ /* 0x000fe20000010000 */
[----:B------:R-:W-:Y:S02]  /*eae0*/  MOV R10, R250 ;  /* 0x000000fa000a7202 */ /* 0x000fe40000000f00 */
[----:B------:R-:W-:Y:S03]  /*eaf0*/  MOV R0, R247 ;  /* 0x000000f700007202 */ /* 0x000fe60000000f00 */
[----:B------:R-:W-:Y:S05]  /*eb00*/  @!P6 BRA `(.L_x_1634) ;  /* 0x0000000000f4e947 */ /* 0x000fea0003800000 */
[----:B------:R-:W1:Y:S01]  /*eb10*/  LDC R0, c[0x0][0x380] ;  /* 0x0000e000ff007b82 */ /* 0x000e620000000800 */
[----:B------:R-:W-:Y:S04]  /*eb20*/  SHF.L.U32 R11, R237, 0x8, RZ ;  /* 0x00000008ed0b7819 */ /* 0x000fe800000006ff */
[----:B------:R-:W-:Y:S02]  /*eb30*/  IABS R6, R11 ;  /* 0x0000000b00067213 */ /* 0x000fe40000000000 */
[-C--:B-1----:R-:W-:Y:S04]  /*eb40*/  IABS R2, R0.reuse ;  /* 0x0000000000027213 */ /* 0x082fe80000000000 */
[----:B------:R-:W1:Y:S10]  /*eb50*/  I2F.RP R7, R2 ;  /* 0x0000000200077306 */ /* 0x000e740000209400 */
[----:B-1----:R-:W1:Y:S02]  /*eb60*/  MUFU.RCP R3, R7 ;  /* 0x0000000700037308 */ /* 0x002e640000001000 */
[----:B-1----:R-:W-:Y:S02]  /*eb70*/  VIADD R8, R3, 0xffffffe ;  /* 0x0ffffffe03087836 */ /* 0x002fe40000000000 */
[C---:B------:R-:W-:Y:S01]  /*eb80*/  VIADD R3, R11.reuse, 0xffffff00 ;  /* 0xffffff000b037836 */ /* 0x040fe20000000000 */
[-C--:B------:R-:W-:Y:S05]  /*eb90*/  LOP3.LUT R11, R11, R0.reuse, RZ, 0x3c, !PT ;  /* 0x000000000b0b7212 */ /* 0x080fea00078e3cff */
[----:B------:R-:W1:Y:S01]  /*eba0*/  F2I.FTZ.U32.TRUNC.NTZ R9, R8 ;  /* 0x0000000800097305 */ /* 0x000e62000021f000 */
[----:B------:R-:W-:Y:S02]  /*ebb0*/  IABS R4, R3 ;  /* 0x0000000300047213 */ /* 0x000fe40000000000 */
[----:B------:R-:W-:Y:S02]  /*ebc0*/  LOP3.LUT R3, R3, R0, RZ, 0x3c, !PT ;  /* 0x0000000003037212 */ /* 0x000fe400078e3cff */
[----:B------:R-:W-:Y:S02]  /*ebd0*/  ISETP.GE.AND P2, PT, R11, RZ, PT ;  /* 0x000000ff0b00720c */ /* 0x000fe40003f46270 */
        /* <DEDUP_REMOVED lines=19> */
[----:B------:R-:W-:Y:S01]  /*ed10*/  ISETP.GE.U32.AND P5, PT, R6, R2, PT ;  /* 0x000000020600720c */ /* 0x000fe20003fa6070 */
[----:B------:R-:W1:Y:S01]  /*ed20*/  LDC.64 R4, c[0x0][0x250] ;  /* 0x00009400ff047b82 */ /* 0x000e620000000a00 */
        /* <DEDUP_REMOVED lines=17> */
[-C--:B-1----:R-:W-:Y:S02]  /*ee40*/  IMAD R0, R11, R4.reuse, RZ ;  /* 0x000000040b007224 */ /* 0x082fe400078e02ff */
[C---:B------:R-:W-:Y:S04]  /*ee50*/  IMAD.WIDE.U32 R10, R9.reuse, R4, RZ ;  /* 0x00000004090a7225 */ /* 0x040fe800078e00ff */
[----:B------:R-:W-:Y:S04]  /*ee60*/  IMAD R0, R9, R5, R0 ;  /* 0x0000000509007224 */ /* 0x000fe800078e0200 */
[----:B------:R-:W-:Y:S01]  /*ee70*/  IMAD.IADD R11, R11, 0x1, R0 ;  /* 0x000000010b0b7824 */ /* 0x000fe200078e0200 */
[----:B--2---:R-:W-:Y:S04]  /*ee80*/  IADD3 R6, -R7, R6, RZ ;  /* 0x0000000607067210 */ /* 0x004fe80007ffe1ff */
[----:B------:R-:W-:Y:S01]  /*ee90*/  SHF.R.S32.HI R5, RZ, 0x1f, R6 ;  /* 0x0000001fff057819 */ /* 0x000fe20000011406 */
[CC--:B---3--:R-:W-:Y:S04]  /*eea0*/  IMAD.WIDE.U32 R10, R6.reuse, R2.reuse, R10 ;  /* 0x00000002060a7225 */ /* 0x0c8fe800078e000a */
[----:B------:R-:W-:Y:S04]  /*eeb0*/  IMAD R5, R5, R2, RZ ;  /* 0x0000000205057224 */ /* 0x000fe800078e02ff */
[----:B------:R-:W-:Y:S05]  /*eec0*/  IMAD R5, R6, R3, R5 ;  /* 0x0000000306057224 */ /* 0x000fea00078e0205 */
[----:B------:R-:W-:Y:S07]  /*eed0*/  IADD3 R0, R11, R5, RZ ;  /* 0x000000050b007210 */ /* 0x000fee0007ffe0ff */
.L_x_1634:
[C---:B------:R-:W-:Y:S04]  /*eee0*/  LEA R234, P0, R10.reuse, R234, 0x1 ;  /* 0x000000ea0aea7211 */ /* 0x040fe800078008ff */
        /* <DEDUP_REMOVED lines=11> */
[----:B------:R-:W-:Y:S01]  /*efa0*/  LDGSTS.E.BYPASS.LTC128B.128 [R239+0x5800], desc[UR8][R30.64] ;  /* 0x058000001eef7fae */ /* 0x000fe2000b901d48 */
[----:B------:R-:W-:Y:S02]  /*efb0*/  IADD3.X R27, R29, UR14, RZ, P0, !PT ;  /* 0x0000000e1d1b7c10 */ /* 0x000fe400087fe4ff */
[----:B------:R-:W-:Y:S04]  /*efc0*/  IADD3 R24, P0, R26, UR13, RZ ;  /* 0x0000000d1a187c10 */ /* 0x000fe8000ff1e0ff */
[----:B------:R-:W-:Y:S01]  /*efd0*/  IADD3.X R25, R27, UR14, RZ, P0, !PT ;  /* 0x0000000e1b197c10 */ /* 0x000fe200087fe4ff */
[----:B------:R-:W-:Y:S01]  /*efe0*/  LDGSTS.E.BYPASS.LTC128B.128 [R239+0x6000], desc[UR8][R28.64] ;  /* 0x060000001cef7fae */ /* 0x000fe2000b901d48 */
[----:B------:R-:W-:Y:S04]  /*eff0*/  IADD3 R2, P0, R24, UR13, RZ ;  /* 0x0000000d18027c10 */ /* 0x000fe8000ff1e0ff */
[----:B------:R-:W-:Y:S02]  /*f000*/  IADD3.X R3, R25, UR14, RZ, P0, !PT ;  /* 0x0000000e19037c10 */ /* 0x000fe400087fe4ff */
[----:B------:R-:W-:Y:S01]  /*f010*/  IADD3 R32, P0, R2, UR13, RZ ;  /* 0x0000000d02207c10 */ /* 0x000fe2000ff1e0ff */
[----:B------:R-:W-:Y:S03]  /*f020*/  LDGSTS.E.BYPASS.LTC128B.128 [R239+0x6800], desc[UR8][R26.64] ;  /* 0x068000001aef7fae */ /* 0x000fe6000b901d48 */
[----:B------:R-:W-:Y:S02]  /*f030*/  IADD3.X R33, R3, UR14, RZ, P0, !PT ;  /* 0x0000000e03217c10 */ /* 0x000fe400087fe4ff */
[----:B------:R-:W-:Y:S03]  /*f040*/  IADD3 R34, P0, R32, UR13, RZ ;  /* 0x0000000d20227c10 */ /* 0x000fe6000ff1e0ff */
[----:B------:R1:W-:Y:S01]  /*f050*/  LDGSTS.E.BYPASS.LTC128B.128 [R239+0x7000], desc[UR8][R24.64] ;  /* 0x0700000018ef7fae */ /* 0x0003e2000b901d48 */
[----:B------:R-:W-:Y:S02]  /*f060*/  IADD3.X R35, R33, UR14, RZ, P0, !PT ;  /* 0x0000000e21237c10 */ /* 0x000fe400087fe4ff */
[----:B------:R-:W-:Y:S05]  /*f070*/  ISETP.GE.AND P0, PT, R237, 0x2, PT ;  /* 0x00000002ed00780c */ /* 0x000fea0003f06270 */
[----:B------:R-:W-:Y:S08]  /*f080*/  LDGSTS.E.BYPASS.LTC128B.128 [R239+0x7800], desc[UR8][R2.64] ;  /* 0x0780000002ef7fae */ /* 0x000ff0000b901d48 */
[----:B------:R-:W-:Y:S08]  /*f090*/  LDGSTS.E.BYPASS.LTC128B.128 [R239+0x8000], desc[UR8][R32.64] ;  /* 0x0800000020ef7fae */ /* 0x000ff0000b901d48 */
[----:B------:R2:W-:Y:S08]  /*f0a0*/  LDGSTS.E.BYPASS.LTC128B.128 [R239+0x8800], desc[UR8][R34.64] ;  /* 0x0880000022ef7fae */ /* 0x0005f0000b901d48 */
[----:B------:R-:W-:Y:S08]  /*f0b0*/  LDSM.16.M88.4 R152, [R231] ;  /* 0x00000000e798783b */ /* 0x000ff00000000200 */
[----:B------:R-:W0:Y:S08]  /*f0c0*/  LDGDEPBAR ;  /* 0x00000000000079af */ /* 0x000e300000000000 */
[----:B------:R-:W3:Y:S08]  /*f0d0*/  LDSM.16.M88.4 R156, [R229+0x1000] ;  /* 0x00100000e59c783b */ /* 0x000ef00000000200 */
[----:B------:R-:W4:Y:S08]  /*f0e0*/  LDSM.16.M88.4 R160, [R229+0x1400] ;  /* 0x00140000e5a0783b */ /* 0x000f300000000200 */
[----:B------:R-:W5:Y:S08]  /*f0f0*/  LDSM.16.M88.4 R164, [R229+0x1800] ;  /* 0x00180000e5a4783b */ /* 0x000f700000000200 */
[----:B------:R-:W2:Y:S08]  /*f100*/  LDSM.16.M88.4 R168, [R229+0x1c00] ;  /* 0x001c0000e5a8783b */ /* 0x000eb00000000200 */
        /* <DEDUP_REMOVED lines=12> */
[----:B------:R-:W-:Y:S08]  /*f1d0*/  LDSM.16.M88.4 R220, [R230] ;  /* 0x00000000e6dc783b */ /* 0x000ff00000000200 */
[----:B------:R-:W2:Y:S01]  /*f1e0*/  LDSM.16.M88.4 R224, [R228] ;  /* 0x00000000e4e0783b */ /* 0x000ea20000000200 */
[C---:B---3--:R-:W-:Y:S06]  /*f1f0*/  HMMA.16816.F32.BF16 R4, R152.reuse, R156, RZ ;  /* 0x0000009c9804723c */ /* 0x048fec00000418ff */
[C---:B------:R-:W-:Y:S01]  /*f200*/  HMMA.16816.F32.BF16 R8, R152.reuse, R158, RZ ;  /* 0x0000009e9808723c */ /* 0x040fe200000418ff */
[----:B------:R-:W-:Y:S05]  /*f210*/  LDSM.16.M88.4 R156, [R228+0x800] ;  /* 0x00080000e49c783b */ /* 0x000fea0000000200 */
[C---:B----4-:R-:W-:Y:S06]  /*f220*/  HMMA.16816.F32.BF16 R12, R152.reuse, R160, RZ ;  /* 0x000000a0980c723c */ /* 0x050fec00000418ff */
[C---:B------:R-:W-:Y:S06]  /*f230*/  HMMA.16816.F32.BF16 R16, R152.reuse, R162, RZ ;  /* 0x000000a29810723c */ /* 0x040fec00000418ff */
[C---:B-----5:R-:W-:Y:S06]  /*f240*/  HMMA.16816.F32.BF16 R20, R152.reuse, R164, RZ ;  /* 0x000000a49814723c */ /* 0x060fec00000418ff */
[C---:B-1----:R-:W-:Y:S06]  /*f250*/  HMMA.16816.F32.BF16 R24, R152.reuse, R166, RZ ;  /* 0x000000a69818723c */ /* 0x042fec00000418ff */
        /* <DEDUP_REMOVED lines=28> */
[C---:B------:R-:W-:Y:S11]  /*f420*/  HMMA.16816.F32.BF16 R8, R220.reuse, R226, R8 ;  /* 0x000000e2dc08723c */ /* 0x040ff60000041808 */
[----:B------:R-:W-:Y:S07]  /*f430*/  @!UPT UIADD3 URZ, URZ, URZ, URZ ;  /* 0x0000003f3f3ff290 */ /* 0x000fee000fffe03f */
[----:B------:R-:W-:Y:S01]  /*f440*/  FMUL.FTZ R0, R6, UR12 ;  /* 0x0000000c06007c20 */ /* 0x000fe20008410000 */
[----:B------:R-:W-:Y:S01]  /*f450*/  FMUL.FTZ R2, R7, UR12 ;  /* 0x0000000c07027c20 */ /* 0x000fe20008410000 */
[----:B------:R-:W-:Y:S01]  /*f460*/  FMUL.FTZ R3, R5, UR12 ;  /* 0x0000000c05037c20 */ /* 0x000fe20008410000 */
[----:B------:R-:W-:Y:S01]  /*f470*/  FMUL.FTZ R235, R4, UR12 ;  /* 0x0000000c04eb7c20 */ /* 0x000fe20008410000 */
[----:B------:R2:W3:Y:S02]  /*f480*/  MUFU.TANH R171, R0 ;  /* 0x0000000000ab7308 */ /* 0x0004e40000002400 */
[----:B------:R-:W-:Y:S01]  /*f490*/  FMUL.FTZ R179, R8, UR12 ;  /* 0x0000000c08b37c20 */ /* 0x000fe20008410000 */
[C---:B-1----:R-:W-:Y:S07]  /*f4a0*/  HMMA.16816.F32.BF16 R12, R220.reuse, R152, R12 ;  /* 0x00000098dc0c723c */ /* 0x042fee000004180c */
[----:B------:R-:W1:Y:S01]  /*f4b0*/  MUFU.TANH R177, R2 ;  /* 0x0000000200b17308 */ /* 0x000e620000002400 */
[C---:B------:R-:W-:Y:S01]  /*f4c0*/  HMMA.16816.F32.BF16 R16, R220.reuse, R154, R16 ;  /* 0x0000009adc10723c */ /* 0x040fe20000041810 */
[----:B------:R-:W4:Y:S08]  /*f4d0*/  LDSM.16.M88.4 R152, [R228+0xc00] ;  /* 0x000c0000e498783b */ /* 0x000f300000000200 */
[----:B------:R5:W1:Y:S02]  /*f4e0*/  MUFU.TANH R167, R3 ;  /* 0x0000000300a77308 */ /* 0x000a640000002400 */
[----:B--2---:R-:W-:Y:S01]  /*f4f0*/  FMUL.FTZ R0, R11, UR12 ;  /* 0x0000000c0b007c20 */ /* 0x004fe20008410000 */
[C---:B------:R-:W-:Y:S07]  /*f500*/  HMMA.16816.F32.BF16 R20, R220.reuse, R156, R20 ;  /* 0x0000009cdc14723c */ /* 0x040fee0000041814 */
[----:B------:R2:W1:Y:S01]  /*f510*/  MUFU.TANH R11, R0 ;  /* 0x00000000000b7308 */ /* 0x0004620000002400 */
[C---:B------:R-:W-:Y:S01]  /*f520*/  HMMA.16816.F32.BF16 R24, R220.reuse, R158, R24 ;  /* 0x0000009edc18723c */ /* 0x040fe20000041818 */
[----:B------:R-:W3:Y:S02]  /*f530*/  LDSM.16.M88.4 R156, [R228+0x1000] ;  /* 0x00100000e49c783b */ /* 0x000ee40000000200 */
[----:B------:R-:W-:Y:S06]  /*f540*/  FMUL.FTZ R191, R12, UR12 ;  /* 0x0000000c0cbf7c20 */ /* 0x000fec0008410000 */
[----:B------:R1:W1:Y:S02]  /*f550*/  MUFU.TANH R169, R235 ;  /* 0x000000eb00a97308 */ /* 0x0002640000002400 */
[----:B-----5:R-:W-:Y:S01]  /*f560*/  FMUL.FTZ R3, R10, UR12 ;  /* 0x0000000c0a037c20 */ /* 0x020fe20008410000 */
[----:B------:R-:W-:Y:S01]  /*f570*/  FMUL.FTZ R13, R13, UR12 ;  /* 0x0000000c0d0d7c20 */ /* 0x000fe20008410000 */
[----:B------:R-:W-:Y:S01]  /*f580*/  FMUL.FTZ R2, R16, UR12 ;  /* 0x0000000c10027c20 */ /* 0x000fe20008410000 */
[----:B------:R-:W-:Y:S01]  /*f590*/  FMUL.FTZ R14, R14, UR12 ;  /* 0x0000000c0e0e7c20 */ /* 0x000fe20008410000 */
[----:B------:R-:W-:Y:S04]  /*f5a0*/  FMUL.FTZ R15, R15, UR12 ;  /* 0x0000000c0f0f7c20 */ /* 0x000fe80008410000 */
[----:B------:R5:W3:Y:S01]  /*f5b0*/  MUFU.TANH R183, R3 ;  /* 0x0000000300b77308 */ /* 0x000ae20000002400 */
[----:B--2---:R-:W-:Y:S01]  /*f5c0*/  FMUL.FTZ R0, R19, UR12 ;  /* 0x0000000c13007c20 */ /* 0x004fe20008410000 */
[----:B------:R-:W-:Y:S01]  /*f5d0*/  FMUL.FTZ R203, R20, UR12 ;  /* 0x0000000c14cb7c20 */ /* 0x000fe20008410000 */
[----:B------:R-:W-:Y:S01]  /*f5e0*/  FMUL.FTZ R21, R21, UR12 ;  /* 0x0000000c15157c20 */ /* 0x000fe20008410000 */
[----:B------:R-:W-:Y:S06]  /*f5f0*/  FMUL.FTZ R22, R22, UR12 ;  /* 0x0000000c16167c20 */ /* 0x000fec0008410000 */
[----:B------:R2:W2:Y:S01]  /*f600*/  MUFU.TANH R19, R0 ;  /* 0x0000000000137308 */ /* 0x0004a20000002400 */
[----:B------:R-:W-:Y:S01]  /*f610*/  FMUL.FTZ R24, R24, UR12 ;  /* 0x0000000c18187c20 */ /* 0x000fe20008410000 */
[----:B------:R-:W-:Y:S01]  /*f620*/  FMUL.FTZ R25, R25, UR12 ;  /* 0x0000000c19197c20 */ /* 0x000fe20008410000 */
[----:B------:R-:W-:Y:S01]  /*f630*/  FMUL.FTZ R26, R26, UR12 ;  /* 0x0000000c1a1a7c20 */ /* 0x000fe20008410000 */
[----:B-1----:R-:W-:Y:S01]  /*f640*/  FMUL.FTZ R235, R9, UR12 ;  /* 0x0000000c09eb7c20 */ /* 0x002fe20008410000 */
[C---:B----4-:R-:W-:Y:S05]  /*f650*/  HMMA.16816.F32.BF16 R28, R220.reuse, R152, R28 ;  /* 0x00000098dc1c723c */ /* 0x050fea000004181c */
[----:B------:R-:W1:Y:S01]  /*f660*/  MUFU.TANH R215, R24 ;  /* 0x0000001800d77308 */ /* 0x000e620000002400 */
[----:B-----5:R-:W-:Y:S01]  /*f670*/  FMUL.FTZ R3, R18, UR12 ;  /* 0x0000000c12037c20 */ /* 0x020fe20008410000 */
[C---:B------:R-:W-:Y:S08]  /*f680*/  HMMA.16816.F32.BF16 R32, R220.reuse, R154, R32 ;  /* 0x0000009adc20723c */ /* 0x040ff00000041820 */
[----:B------:R-:W4:Y:S03]  /*f690*/  MUFU.TANH R217, R25 ;  /* 0x0000001900d97308 */ /* 0x000f260000002400 */
[----:B--2---:R-:W-:Y:S01]  /*f6a0*/  FMUL.FTZ R0, R27, UR12 ;  /* 0x0000000c1b007c20 */ /* 0x004fe20008410000 */
[C---:B---3--:R-:W-:Y:S06]  /*f6b0*/  HMMA.16816.F32.BF16 R36, R220.reuse, R156, R36 ;  /* 0x0000009cdc24723c */ /* 0x048fec0000041824 */
[----:B------:R2:W3:Y:S01]  /*f6c0*/  MUFU.TANH R219, R26 ;  /* 0x0000001a00db7308 */ /* 0x0004e20000002400 */
[C---:B------:R-:W-:Y:S04]  /*f6d0*/  HMMA.16816.F32.BF16 R40, R220.reuse, R158, R40 ;  /* 0x0000009edc28723c */ /* 0x040fe80000041828 */
        /* <DEDUP_REMOVED lines=8> */
[----:B------:R-:W1:Y:S01]  /*f760*/  MUFU.TANH R161, R28 ;  /* 0x0000001c00a17308 */ /* 0x000e620000002400 */
[----:B--2---:R-:W2:Y:S01]  /*f770*/  LDSM.16.M88.4 R24, [R228+0x1400] ;  /* 0x00140000e418783b */ /* 0x004ea20000000200 */
[----:B------:R-:W-:Y:S01]  /*f780*/  FMUL.FTZ R35, R35, UR12 ;  /* 0x0000000c23237c20 */ /* 0x000fe20008410000 */
[----:B------:R-:W-:Y:S01]  /*f790*/  FMUL.FTZ R36, R36, UR12 ;  /* 0x0000000c24247c20 */ /* 0x000fe20008410000 */
[----:B------:R-:W-:Y:S01]  /*f7a0*/  FMUL.FTZ R37, R37, UR12 ;  /* 0x0000000c25257c20 */ /* 0x000fe20008410000 */
[----:B------:R-:W-:Y:S01]  /*f7b0*/  FMUL.FTZ R38, R38, UR12 ;  /* 0x0000000c26267c20 */ /* 0x000fe20008410000 */
[----:B------:R-:W-:Y:S04]  /*f7c0*/  FMUL.FTZ R39, R39, UR12 ;  /* 0x0000000c27277c20 */ /* 0x000fe80008410000 */
[----:B------:R-:W1:Y:S01]  /*f7d0*/  MUFU.TANH R163, R29 ;  /* 0x0000001d00a37308 */ /* 0x000e620000002400 */
[----:B-----5:R-:W-:Y:S01]  /*f7e0*/  FMUL.FTZ R0, R43, UR12 ;  /* 0x0000000c2b007c20 */ /* 0x020fe20008410000 */
[----:B------:R-:W-:Y:S08]  /*f7f0*/  FMUL.FTZ R40, R40, UR12 ;  /* 0x0000000c28287c20 */ /* 0x000ff00008410000 */
[----:B------:R-:W1:Y:S10]  /*f800*/  MUFU.TANH R165, R30 ;  /* 0x0000001e00a57308 */ /* 0x000e740000002400 */
[----:B------:R5:W1:Y:S10]  /*f810*/  MUFU.TANH R157, R31 ;  /* 0x0000001f009d7308 */ /* 0x000a740000002400 */
[----:B------:R4:W1:Y:S10]  /*f820*/  MUFU.TANH R197, R2 ;  /* 0x0000000200c57308 */ /* 0x0008740000002400 */
[----:B------:R-:W1:Y:S01]  /*f830*/  MUFU.TANH R6, R0 ;  /* 0x0000000000067308 */ /* 0x000e620000002400 */
[----:B-----5:R-:W5:Y:S01]  /*f840*/  LDSM.16.M88.4 R28, [R228+0x1800] ;  /* 0x00180000e41c783b */ /* 0x020f620000000200 */
[C---:B--2---:R-:W-:Y:S08]  /*f850*/  HMMA.16816.F32.BF16 R44, R220.reuse, R24, R44 ;  /* 0x00000018dc2c723c */ /* 0x044ff0000004182c */
[----:B------:R2:W1:Y:S01]  /*f860*/  MUFU.TANH R181, R235 ;  /* 0x000000eb00b57308 */ /* 0x0004620000002400 */
[C---:B------:R-:W-:Y:S01]  /*f870*/  HMMA.16816.F32.BF16 R48, R220.reuse, R26, R48 ;  /* 0x0000001adc30723c */ /* 0x040fe20000041830 */
[----:B------:R-:W3:Y:S02]  /*f880*/  LDSM.16.M88.4 R24, [R228+0x1c00] ;  /* 0x001c0000e418783b */ /* 0x000ee40000000200 */
[----:B----4-:R-:W-:Y:S06]  /*f890*/  FMUL.FTZ R2, R23, UR12 ;  /* 0x0000000c17027c20 */ /* 0x010fec0008410000 */
[----:B------:R-:W4:Y:S10]  /*f8a0*/  MUFU.TANH R199, R3 ;  /* 0x0000000300c77308 */ /* 0x000f340000002400 */
[----:B------:R1:W1:Y:S01]  /*f8b0*/  MUFU.TANH R23, R2 ;  /* 0x0000000200177308 */ /* 0x0002620000002400 */
[----:B--2---:R-:W-:Y:S01]  /*f8c0*/  FMUL.FTZ R235, R17, UR12 ;  /* 0x0000000c11eb7c20 */ /* 0x004fe20008410000 */
[----:B------:R-:W-:Y:S01]  /*f8d0*/  FMUL.FTZ R43, R47, UR12 ;  /* 0x0000000c2f2b7c20 */ /* 0x000fe20008410000 */
[----:B------:R-:W-:Y:S07]  /*f8e0*/  FMUL.FTZ R44, R44, UR12 ;  /* 0x0000000c2c2c7c20 */ /* 0x000fee0008410000 */
[----:B------:R-:W2:Y:S01]  /*f8f0*/  MUFU.TANH R193, R14 ;  /* 0x0000000e00c17308 */ /* 0x000ea20000002400 */
[----:B------:R-:W-:Y:S01]  /*f900*/  FMUL.FTZ R49, R49, UR12 ;  /* 0x0000000c31317c20 */ /* 0x000fe20008410000 */
[----:B------:R-:W-:Y:S01]  /*f910*/  FMUL.FTZ R47, R51, UR12 ;  /* 0x0000000c332f7c20 */ /* 0x000fe20008410000 */
[----:B------:R-:W-:Y:S07]  /*f920*/  FMUL.FTZ R48, R48, UR12 ;  /* 0x0000000c30307c20 */ /* 0x000fee0008410000 */
[----:B------:R-:W2:Y:S01]  /*f930*/  MUFU.TANH R10, R49 ;  /* 0x00000031000a7308 */ /* 0x000ea20000002400 */
[C---:B-----5:R-:W-:Y:S03]  /*f940*/  HMMA.16816.F32.BF16 R52, R220.reuse, R28, R52 ;  /* 0x0000001cdc34723c */ /* 0x060fe60000041834 */
[----:B-1----:R-:W-:Y:S01]  /*f950*/  FMUL.FTZ R2, R41, UR12 ;  /* 0x0000000c29027c20 */ /* 0x002fe20008410000 */
[----:B------:R-:W-:Y:S01]  /*f960*/  FMUL.FTZ R41, R42, UR12 ;  /* 0x0000000c2a297c20 */ /* 0x000fe20008410000 */
[----:B------:R-:W-:Y:S01]  /*f970*/  FMUL.FTZ R42, R45, UR12 ;  /* 0x0000000c2d2a7c20 */ /* 0x000fe20008410000 */
[C---:B------:R-:W-:Y:S03]  /*f980*/  HMMA.16816.F32.BF16 R56, R220.reuse, R30, R56 ;  /* 0x0000001edc38723c */ /* 0x040fe60000041838 */
[----:B------:R1:W1:Y:S01]  /*f990*/  MUFU.TANH R159, R2 ;  /* 0x00000002009f7308 */ /* 0x0002620000002400 */
[----:B------:R-:W5:Y:S01]  /*f9a0*/  LDSM.16.M88.4 R28, [R228+0x2000] ;  /* 0x00200000e41c783b */ /* 0x000f620000000200 */
[----:B------:R-:W-:Y:S01]  /*f9b0*/  FMUL.FTZ R45, R46, UR12 ;  /* 0x0000000c2e2d7c20 */ /* 0x000fe20008410000 */
[C---:B---3--:R-:W-:Y:S07]  /*f9c0*/  HMMA.16816.F32.BF16 R60, R220.reuse, R24, R60 ;  /* 0x00000018dc3c723c */ /* 0x048fee000004183c */
[----:B------:R-:W3:Y:S01]  /*f9d0*/  MUFU.TANH R17, R235 ;  /* 0x000000eb00117308 */ /* 0x000ee20000002400 */
[----:B------:R-:W-:Y:S01]  /*f9e0*/  FMUL.FTZ R46, R50, UR12 ;  /* 0x0000000c322e7c20 */ /* 0x000fe20008410000 */
[C---:B------:R-:W-:Y:S01]  /*f9f0*/  HMMA.16816.F32.BF16 R64, R220.reuse, R26, R64 ;  /* 0x0000001adc40723c */ /* 0x040fe20000041840 */
[----:B------:R-:W4:Y:S07]  /*fa00*/  LDSM.16.M88.4 R24, [R228+0x2400] ;  /* 0x00240000e418783b */ /* 0x000f2e0000000200 */
[----:B------:R-:W2:Y:S03]  /*fa10*/  MUFU.TANH R179, R179 ;  /* 0x000000b300b37308 */ /* 0x000ea60000002400 */
[----:B-1----:R-:W-:Y:S01]  /*fa20*/  FMUL.FTZ R2, R52, UR12 ;  /* 0x0000000c34027c20 */ /* 0x002fe20008410000 */
[----:B------:R-:W-:Y:S01]  /*fa30*/  FMUL.FTZ R53, R53, UR12 ;  /* 0x0000000c35357c20 */ /* 0x000fe20008410000 */
[----:B------:R-:W-:Y:S01]  /*fa40*/  FMUL.FTZ R52, R55, UR12 ;  /* 0x0000000c37347c20 */ /* 0x000fe20008410000 */
[----:B------:R-:W-:Y:S01]  /*fa50*/  FMUL.FTZ R54, R54, UR12 ;  /* 0x0000000c36367c20 */ /* 0x000fe20008410000 */
[----:B------:R-:W-:Y:S03]  /*fa60*/  FMUL.FTZ R0, R56, UR12 ;  /* 0x0000000c38007c20 */ /* 0x000fe60008410000 */
[----:B------:R1:W1:Y:S01]  /*fa70*/  MUFU.TANH R170, R2 ;  /* 0x0000000200aa7308 */ /* 0x0002620000002400 */
[----:B------:R-:W-:Y:S01]  /*fa80*/  FMUL.FTZ R57, R57, UR12 ;  /* 0x0000000c39397c20 */ /* 0x000fe20008410000 */
[----:B------:R-:W-:Y:S01]  /*fa90*/  FMUL.FTZ R56, R59, UR12 ;  /* 0x0000000c3b387c20 */ /* 0x000fe20008410000 */
[----:B------:R-:W-:Y:S01]  /*faa0*/  FMUL.FTZ R58, R58, UR12 ;  /* 0x0000000c3a3a7c20 */ /* 0x000fe20008410000 */
[----:B------:R-:W-:Y:S01]  /*fab0*/  FMUL.FTZ R61, R61, UR12 ;  /* 0x0000000c3d3d7c20 */ /* 0x000fe20008410000 */
[----:B------:R-:W-:Y:S05]  /*fac0*/  FMUL.FTZ R63, R63, UR12 ;  /* 0x0000000c3f3f7c20 */ /* 0x000fea0008410000 */
[----:B------:R3:W2:Y:S01]  /*fad0*/  MUFU.TANH R178, R0 ;  /* 0x0000000000b27308 */ /* 0x0006a20000002400 */
[----:B------:R-:W-:Y:S01]  /*fae0*/  FMUL.FTZ R67, R67, UR12 ;  /* 0x0000000c43437c20 */ /* 0x000fe20008410000 */
[----:B------:R-:W-:Y:S08]  /*faf0*/  FMUL.FTZ R64, R64, UR12 ;  /* 0x0000000c40407c20 */ /* 0x000ff00008410000 */
        /* <DEDUP_REMOVED lines=9> */
[C---:B----4-:R-:W-:Y:S07]  /*fb90*/  HMMA.16816.F32.BF16 R76, R220.reuse, R24, R76 ;  /* 0x00000018dc4c723c */ /* 0x050fee000004184c */
[----:B------:R-:W4:Y:S01]  /*fba0*/  MUFU.TANH R174, R57 ;  /* 0x0000003900ae7308 */ /* 0x000f220000002400 */
[C---:B------:R-:W-:Y:S01]  /*fbb0*/  HMMA.16816.F32.BF16 R80, R220.reuse, R26, R80 ;  /* 0x0000001adc50723c */ /* 0x040fe20000041850 */
[----:B------:R-:W2:Y:S08]  /*fbc0*/  LDSM.16.M88.4 R24, [R228+0x2c00] ;  /* 0x002c0000e418783b */ /* 0x000eb00000000200 */
[----:B------:R-:W2:Y:S02]  /*fbd0*/  MUFU.TANH R182, R61 ;  /* 0x0000003d00b67308 */ /* 0x000ea40000002400 */
[----:B---3--:R-:W-:Y:S01]  /*fbe0*/  FMUL.FTZ R0, R68, UR12 ;  /* 0x0000000c44007c20 */ /* 0x008fe20008410000 */
[----:B------:R-:W-:Y:S01]  /*fbf0*/  FMUL.FTZ R69, R69, UR12 ;  /* 0x0000000c45457c20 */ /* 0x000fe20008410000 */
[----:B------:R-:W-:Y:S01]  /*fc00*/  FMUL.FTZ R71, R71, UR12 ;  /* 0x0000000c47477c20 */ /* 0x000fe20008410000 */
[----:B------:R-:W-:Y:S01]  /*fc10*/  FMUL.FTZ R68, R70, UR12 ;  /* 0x0000000c46447c20 */ /* 0x000fe20008410000 */
[----:B------:R-:W-:Y:S04]  /*fc20*/  FMUL.FTZ R70, R73, UR12 ;  /* 0x0000000c49467c20 */ /* 0x000fe80008410000 */
[----:B------:R3:W2:Y:S01]  /*fc30*/  MUFU.TANH R202, R0 ;  /* 0x0000000000ca7308 */ /* 0x0006a20000002400 */
[----:B------:R-:W-:Y:S01]  /*fc40*/  FMUL.FTZ R72, R72, UR12 ;  /* 0x0000000c48487c20 */ /* 0x000fe20008410000 */
[----:B------:R-:W-:Y:S01]  /*fc50*/  FMUL.FTZ R73, R74, UR12 ;  /* 0x0000000c4a497c20 */ /* 0x000fe20008410000 */
[----:B------:R-:W-:Y:S01]  /*fc60*/  FMUL.FTZ R76, R76, UR12 ;  /* 0x0000000c4c4c7c20 */ /* 0x000fe20008410000 */
[----:B-1----:R-:W-:Y:S01]  /*fc70*/  FMUL.FTZ R2, R77, UR12 ;  /* 0x0000000c4d027c20 */ /* 0x002fe20008410000 */
[----:B------:R-:W-:Y:S05]  /*fc80*/  FMUL.FTZ R77, R78, UR12 ;  /* 0x0000000c4e4d7c20 */ /* 0x000fea0008410000 */
[----:B------:R-:W1:Y:S01]  /*fc90*/  MUFU.TANH R194, R63 ;  /* 0x0000003f00c27308 */ /* 0x000e620000002400 */
[----:B------:R-:W-:Y:S01]  /*fca0*/  FMUL.FTZ R80, R80, UR12 ;  /* 0x0000000c50507c20 */ /* 0x000fe20008410000 */
[----:B------:R-:W-:Y:S01]  /*fcb0*/  FMUL.FTZ R81, R81, UR12 ;  /* 0x0000000c51517c20 */ /* 0x000fe20008410000 */
[----:B------:R-:W-:Y:S01]  /*fcc0*/  FMUL.FTZ R83, R83, UR12 ;  /* 0x0000000c53537c20 */ /* 0x000fe20008410000 */
[----:B------:R-:W-:Y:S06]  /*fcd0*/  FMUL.FTZ R82, R82, UR12 ;  /* 0x0000000c52527c20 */ /* 0x000fec0008410000 */
[----:B------:R-:W1:Y:S01]  /*fce0*/  MUFU.TANH R206, R67 ;  /* 0x0000004300ce7308 */ /* 0x000e620000002400 */
[C---:B-----5:R-:W-:Y:S03]  /*fcf0*/  HMMA.16816.F32.BF16 R84, R220.reuse, R28, R84 ;  /* 0x0000001cdc54723c */ /* 0x060fe60000041854 */
[----:B---3--:R-:W-:Y:S01]  /*fd00*/  FMUL.FTZ R0, R75, UR12 ;  /* 0x0000000c4b007c20 */ /* 0x008fe20008410000 */
[----:B------:R-:W-:Y:S02]  /*fd10*/  FMUL.FTZ R75, R79, UR12 ;  /* 0x0000000c4f4b7c20 */ /* 0x000fe40008410000 */
[C---:B------:R-:W-:Y:S03]  /*fd20*/  HMMA.16816.F32.BF16 R88, R220.reuse, R30, R88 ;  /* 0x0000001edc58723c */ /* 0x040fe60000041858 */
[----:B------:R3:W1:Y:S01]  /*fd30*/  MUFU.TANH R162, R0 ;  /* 0x0000000000a27308 */ /* 0x0006620000002400 */
[----:B------:R-:W5:Y:S02]  /*fd40*/  LDSM.16.M88.4 R28, [R228+0x3000] ;  /* 0x00300000e41c783b */ /* 0x000f640000000200 */
[C---:B--2---:R-:W-:Y:S07]  /*fd50*/  HMMA.16816.F32.BF16 R92, R220.reuse, R24, R92 ;  /* 0x00000018dc5c723c */ /* 0x044fee000004185c */
[----:B------:R-:W2:Y:S01]  /*fd60*/  MUFU.TANH R198, R69 ;  /* 0x0000004500c67308 */ /* 0x000ea20000002400 */
[C---:B------:R-:W-:Y:S01]  /*fd70*/  HMMA.16816.F32.BF16 R96, R220.reuse, R26, R96 ;  /* 0x0000001adc60723c */ /* 0x040fe20000041860 */
[----:B------:R-:W4:Y:S08]  /*fd80*/  LDSM.16.M88.4 R24, [R228+0x3400] ;  /* 0x00340000e418783b */ /* 0x000f300000000200 */
[----:B------:R-:W1:Y:S02]  /*fd90*/  MUFU.TANH R214, R71 ;  /* 0x0000004700d67308 */ /* 0x000e640000002400 */
        /* <DEDUP_REMOVED lines=9> */
[----:B---3--:R-:W-:Y:S01]  /*fe30*/  FMUL.FTZ R0, R94, UR12 ;  /* 0x0000000c5e007c20 */ /* 0x008fe20008410000 */
[----:B------:R-:W-:Y:S01]  /*fe40*/  FMUL.FTZ R94, R95, UR12 ;  /* 0x0000000c5f5e7c20 */ /* 0x000fe20008410000 */
[----:B------:R-:W-:Y:S04]  /*fe50*/  FMUL.FTZ R66, R92, UR12 ;  /* 0x0000000c5c427c20 */ /* 0x000fe80008410000 */
[----:B------:R3:W1:Y:S10]  /*fe60*/  MUFU.TANH R190, R90 ;  /* 0x0000005a00be7308 */ /* 0x0006740000002400 */
[----:B------:R1:W1:Y:S01]  /*fe70*/  MUFU.TANH R168, R80 ;  /* 0x0000005000a87308 */ /* 0x0002620000002400 */
[C---:B-----5:R-:W-:Y:S03]  /*fe80*/  HMMA.16816.F32.BF16 R100, R220.reuse, R28, R100 ;  /* 0x0000001cdc64723c */ /* 0x060fe60000041864 */
[----:B--2---:R-:W-:Y:S03]  /*fe90*/  FMUL.FTZ R76, R96, UR12 ;  /* 0x0000000c604c7c20 */ /* 0x004fe60008410000 */
[C---:B------:R-:W-:Y:S03]  /*fea0*/  HMMA.16816.F32.BF16 R104, R220.reuse, R30, R104 ;  /* 0x0000001edc68723c */ /* 0x040fe60000041868 */
[----:B------:R-:W2:Y:S01]  /*feb0*/  MUFU.TANH R16, R81 ;  /* 0x0000005100107308 */ /* 0x000ea20000002400 */
[----:B------:R-:W5:Y:S01]  /*fec0*/  LDSM.16.M88.4 R28, [R228+0x3800] ;  /* 0x00380000e41c783b */ /* 0x000f620000000200 */
[----:B---3--:R-:W-:Y:S01]  /*fed0*/  FMUL.FTZ R90, R97, UR12 ;  /* 0x0000000c615a7c20 */ /* 0x008fe20008410000 */
[C---:B----4-:R-:W-:Y:S07]  /*fee0*/  HMMA.16816.F32.BF16 R108, R220.reuse, R24, R108 ;  /* 0x00000018dc6c723c */ /* 0x050fee000004186c */
[----:B------:R-:W3:Y:S01]  /*fef0*/  MUFU.TANH R8, R83 ;  /* 0x0000005300087308 */ /* 0x000ee20000002400 */
[----:B-1----:R-:W-:Y:S01]  /*ff00*/  FMUL.FTZ R80, R98, UR12 ;  /* 0x0000000c62507c20 */ /* 0x002fe20008410000 */
[C---:B------:R-:W-:Y:S01]  /*ff10*/  HMMA.16816.F32.BF16 R112, R220.reuse, R26, R112 ;  /* 0x0000001adc70723c */ /* 0x040fe20000041870 */
[----:B------:R-:W1:Y:S01]  /*ff20*/  LDSM.16.M88.4 R24, [R228+0x3c00] ;  /* 0x003c0000e418783b */ /* 0x000e620000000200 */
[----:B------:R-:W-:Y:S06]  /*ff30*/  DEPBAR.LE SB0, 0x0 ;  /* 0x000080000000791a */ /* 0x000fec0000000000 */
[----:B------:R4:W1:Y:S03]  /*ff40*/  MUFU.TANH R180, R85 ;  /* 0x0000005500b47308 */ /* 0x0008660000002400 */
[----:B------:R-:W-:Y:S01]  /*ff50*/  FMUL.FTZ R103, R103, UR12 ;  /* 0x0000000c67677c20 */ /* 0x000fe20008410000 */
[----:B------:R-:W-:Y:S01]  /*ff60*/  FMUL.FTZ R100, R100, UR12 ;  /* 0x0000000c64647c20 */ /* 0x000fe20008410000 */
[----:B------:R-:W-:Y:S01]  /*ff70*/  FMUL.FTZ R101, R101, UR12 ;  /* 0x0000000c65657c20 */ /* 0x000fe20008410000 */
[----:B------:R-:W-:Y:S01]  /*ff80*/  FMUL.FTZ R105, R105, UR12 ;  /* 0x0000000c69697c20 */ /* 0x000fe20008410000 */
[----:B------:R-:W-:Y:S03]  /*ff90*/  FMUL.FTZ R102, R102, UR12 ;  /* 0x0000000c66667c20 */ /* 0x000fe60008410000 */
[----:B------:R2:W1:Y:S01]  /*ffa0*/  MUFU.TANH R176, R86 ;  /* 0x0000005600b07308 */ /* 0x0004620000002400 */
[----:B------:R-:W-:Y:S01]  /*ffb0*/  BAR.SYNC.DEFER_BLOCKING 0x0 ;  /* 0x0000000000007b1d */ /* 0x000fe20000010000 */
[----:B------:R-:W-:Y:S01]  /*ffc0*/  FMUL.FTZ R104, R104, UR12 ;  /* 0x0000000c68687c20 */ /* 0x000fe20008410000 */
[----:B------:R-:W-:Y:S01]  /*ffd0*/  FMUL.FTZ R106, R106, UR12 ;  /* 0x0000000c6a6a7c20 */ /* 0x000fe20008410000 */
[----:B------:R-:W-:Y:S01]  /*ffe0*/  FMUL.FTZ R107, R107, UR12 ;  /* 0x0000000c6b6b7c20 */ /* 0x000fe20008410000 */
[----:B------:R-:W-:Y:S01]  /*fff0*/  FMUL.FTZ R108, R108, UR12 ;  /* 0x0000000c6c6c7c20 */ /* 0x000fe20008410000 */
[----:B------:R-:W-:Y:S01]  /*10000*/  FMUL.FTZ R109, R109, UR12 ;  /* 0x0000000c6d6d7c20 */ /* 0x000fe20008410000 */
[----:B------:R-:W-:Y:S03]  /*10010*/  FMUL.FTZ R110, R110, UR12 ;  /* 0x0000000c6e6e7c20 */ /* 0x000fe60008410000 */
[----:B------:R3:W1:Y:S01]  /*10020*/  MUFU.TANH R205, R103 ;  /* 0x0000006700cd7308 */ /* 0x0006620000002400 */
[----:B----4-:R-:W-:Y:S01]  /*10030*/  FMUL.FTZ R85, R93, UR12 ;  /* 0x0000000c5d557c20 */ /* 0x010fe20008410000 */
[----:B------:R-:W-:Y:S01]  /*10040*/  FMUL.FTZ R97, R114, UR12 ;  /* 0x0000000c72617c20 */ /* 0x000fe20008410000 */
[----:B------:R-:W-:Y:S01]  /*10050*/  FMUL.FTZ R91, R115, UR12 ;  /* 0x0000000c735b7c20 */ /* 0x000fe20008410000 */
[----:B------:R-:W-:Y:S06]  /*10060*/  FMUL.FTZ R112, R112, UR12 ;  /* 0x0000000c70707c20 */ /* 0x000fec0008410000 */
[----:B------:R4:W4:Y:S01]  /*10070*/  MUFU.TANH R195, R105 ;  /* 0x0000006900c37308 */ /* 0x0009220000002400 */
[C---:B-----5:R-:W-:Y:S05]  /*10080*/  HMMA.16816.F32.BF16 R116, R220.reuse, R28, R116 ;  /* 0x0000001cdc74723c */ /* 0x060fea0000041874 */
[----:B--2---:R-:W-:Y:S01]  /*10090*/  FMUL.FTZ R86, R99, UR12 ;  /* 0x0000000c63567c20 */ /* 0x004fe20008410000 */
[C---:B------:R-:W-:Y:S03]  /*100a0*/  HMMA.16816.F32.BF16 R120, R220.reuse, R30, R120 ;  /* 0x0000001edc78723c */ /* 0x040fe60000041878 */
[----:B------:R-:W2:Y:S02]  /*100b0*/  MUFU.TANH R191, R191 ;  /* 0x000000bf00bf7308 */ /* 0x000ea40000002400 */
[----:B---3--:R-:W-:Y:S01]  /*100c0*/  FMUL.FTZ R103, R113, UR12 ;  /* 0x0000000c71677c20 */ /* 0x008fe20008410000 */
[C---:B-1----:R-:W-:Y:S07]  /*100d0*/  HMMA.16816.F32.BF16 R124, R220.reuse, R24, R124 ;  /* 0x00000018dc7c723c */ /* 0x042fee000004187c */
[----:B------:R-:W1:Y:S01]  /*100e0*/  MUFU.TANH R13, R13 ;  /* 0x0000000d000d7308 */ /* 0x000e620000002400 */
[----:B----4-:R-:W-:Y:S01]  /*100f0*/  FMUL.FTZ R105, R111, UR12 ;  /* 0x0000000c6f697c20 */ /* 0x010fe20008410000 */
[----:B------:R-:W-:Y:S08]  /*10100*/  HMMA.16816.F32.BF16 R128, R220, R26, R128 ;  /* 0x0000001adc80723c */ /* 0x000ff00000041880 */
[----:B------:R-:W3:Y:S03]  /*10110*/  MUFU.TANH R15, R15 ;  /* 0x0000000f000f7308 */ /* 0x000ee60000002400 */
[----:B------:R-:W-:Y:S01]  /*10120*/  FMUL.FTZ R95, R116, UR12 ;  /* 0x0000000c745f7c20 */ /* 0x000fe20008410000 */
[----:B------:R-:W-:Y:S01]  /*10130*/  FMUL.FTZ R83, R117, UR12 ;  /* 0x0000000c75537c20 */ /* 0x000fe20008410000 */
[----:B------:R-:W-:Y:S01]  /*10140*/  FMUL.FTZ R81, R118, UR12 ;  /* 0x0000000c76517c20 */ /* 0x000fe20008410000 */
[----:B------:R-:W-:Y:S01]  /*10150*/  FMUL.FTZ R71, R119, UR12 ;  /* 0x0000000c77477c20 */ /* 0x000fe20008410000 */
[----:B------:R-:W-:Y:S03]  /*10160*/  FMUL.FTZ R69, R120, UR12 ;  /* 0x0000000c78457c20 */ /* 0x000fe60008410000 */
[----:B------:R-:W4:Y:S01]  /*10170*/  MUFU.TANH R203, R203 ;  /* 0x000000cb00cb7308 */ /* 0x000f220000002400 */
[----:B------:R-:W-:Y:S01]  /*10180*/  FMUL.FTZ R67, R121, UR12 ;  /* 0x0000000c79437c20 */ /* 0x000fe20008410000 */
        /* <DEDUP_REMOVED lines=9> */
[----:B------:R-:W-:Y:S01]  /*10220*/  FMUL.FTZ R3, R131, UR12 ;  /* 0x0000000c83037c20 */ /* 0x000fe20008410000 */
[----:B------:R-:W-:Y:S05]  /*10230*/  FMUL.FTZ R130, R130, UR12 ;  /* 0x0000000c82827c20 */ /* 0x000fea0008410000 */
[----:B------:R1:W1:Y:S10]  /*10240*/  MUFU.TANH R209, R22 ;  /* 0x0000001600d17308 */ /* 0x0002740000002400 */
        /* <DEDUP_REMOVED lines=75> */
[----:B------:R-:W1:Y:S01]  /*10700*/  MUFU.TANH R3, R3 ;  /* 0x0000000300037308 */ /* 0x000e620000002400 */
[----:B--234-:R-:W-:Y:S05]  /*10710*/  @!P0 BRA `(.L_x_1635) ;  /* 0x00000004007c8947 */ /* 0x01cfea0003800000 */
[----:B------:R-:W-:Y:S04]  /*10720*/  ULEA UR10, -UR11, URZ, 0x8 ;  /* 0x0000003f0b0a7291 */ /* 0x000fe8000f8e413f */
[----:B------:R-:W-:Y:S02]  /*10730*/  USHF.R.S32.HI UR7, URZ, 0x1f, UR10 ;  /* 0x0000001f3f077899 */ /* 0x000fe4000801140a */
[----:B------:R-:W-:Y:S04]  /*10740*/  MOV R24, UR10 ;  /* 0x0000000a00187c02 */ /* 0x000fe80008000f00 */
[----:B-1----:R-:W-:Y:S01]  /*10750*/  MOV R0, UR7 ;  /* 0x0000000700007c02 */ /* 0x002fe20008000f00 */
        /* <DEDUP_REMOVED lines=33> */
[----:B------:R-:W-:Y:S01]  /*10970*/  ISETP.NE.AND P1, PT, R0, RZ, PT ;  /* 0x000000ff0000720c */ /* 0x000fe20003f25270 */
[----:B------:R-:W1:Y:S01]  /*10980*/  LDC.64 R4, c[0x0][0x230] ;  /* 0x00008c00ff047b82 */ /* 0x000e620000000a00 */
[----:B------:R-:W-:Y:S02]  /*10990*/  ISETP.GE.U32.AND P5, PT, R9, R2, PT ;  /* 0x000000020900720c */ /* 0x000fe40003fa6070 */
[----:B------:R-:W-:Y:S05]  /*109a0*/  LOP3.LUT R9, RZ, R0, RZ, 0x33, !PT ;  /* 0x00000000ff097212 */ /* 0x000fea00078e33ff */
[----:B------:R-:W2:Y:S02]  /*109b0*/  LDC R2, c[0x0][0x24c] ;  /* 0x00009300ff027b82 */ /* 0x000ea40000000800 */
        /* <DEDUP_REMOVED lines=11> */
[----:B------:R-:W3:Y:S02]  /*10a70*/  LDG.E R7, desc[UR8][R28.64] ;  /* 0x000000081c077981 */ /* 0x000ee4000c1e1900 */
[----:B------:R-:W-:Y:S02]  /*10a80*/  IMAD R0, R9, R0, -0x100 ;  /* 0xffffff0009007424 */ /* 0x000fe400078e0200 */
[----:B------:R-:W3:Y:S02]  /*10a90*/  LDG.E R22, desc[UR8][R26.64] ;  /* 0x000000081a167981 */ /* 0x000ee4000c1e1900 */
[C---:B------:R-:W-:Y:S01]  /*10aa0*/  IMAD.WIDE.U32 R24, R0.reuse, UR11, RZ ;  /* 0x0000000b00187c25 */ /* 0x040fe2000f8e00ff */
[----:B------:R-:W-:Y:S05]  /*10ab0*/  SHF.R.S32.HI R9, RZ, 0x1f, R0 ;  /* 0x0000001fff097819 */ /* 0x000fea0000011400 */
[----:B------:R-:W-:Y:S04]  /*10ac0*/  IMAD R9, R9, UR11, RZ ;  /* 0x0000000b09097c24 */ /* 0x000fe8000f8e02ff */
[----:B--2---:R-:W-:Y:S04]  /*10ad0*/  IMAD R9, R0, R2, R9 ;  /* 0x0000000200097224 */ /* 0x004fe800078e0209 */
[----:B------:R-:W-:Y:S01]  /*10ae0*/  IMAD.IADD R25, R25, 0x1, R9 ;  /* 0x0000000119197824 */ /* 0x000fe200078e0209 */
[----:B---3--:R-:W-:Y:S04]  /*10af0*/  IADD3 R7, -R22, R7, RZ ;  /* 0x0000000716077210 */ /* 0x008fe80007ffe1ff */
[----:B------:R-:W-:Y:S01]  /*10b00*/  SHF.R.S32.HI R21, RZ, 0x1f, R7 ;  /* 0x0000001fff157819 */ /* 0x000fe20000011407 */
[-C--:B-1----:R-:W-:Y:S04]  /*10b10*/  IMAD.WIDE.U32 R24, R7, R4.reuse, R24 ;  /* 0x0000000407187225 */ /* 0x082fe800078e0018 */
[----:B------:R-:W-:Y:S04]  /*10b20*/  IMAD R0, R21, R4, RZ ;  /* 0x0000000415007224 */ /* 0x000fe800078e02ff */
[----:B------:R-:W-:Y:S05]  /*10b30*/  IMAD R0, R7, R5, R0 ;  /* 0x0000000507007224 */ /* 0x000fea00078e0200 */
[----:B------:R-:W-:Y:S07]  /*10b40*/  IADD3 R0, R25, R0, RZ ;  /* 0x0000000019007210 */ /* 0x000fee0007ffe0ff */
.L_x_1636:
        /* <DEDUP_REMOVED lines=28> */
.L_x_1635:
[----:B--2---:R-:W-:Y:S01]  /*10d10*/  LDSM.16.MT88.4 R28, [R148+0x5000] ;  /* 0x00500000941c783b */ /* 0x004fe20000004200 */
        /* <DEDUP_REMOVED lines=136> */
[----:B------:R-:W-:Y:S01]  /*115a0*/  FMUL.FTZ R48, R0, UR4 ;  /* 0x0000000400307c20 */ /* 0x000fe20008410000 */
[C---:B------:R-:W-:Y:S01]  /*115b0*/  FSETP.NEU.FTZ.AND P0, PT, R2.reuse, -INF , PT ;  /* 0xff8000000200780b */ /* 0x040fe20003f1d000 */
[C---:B------:R-:W-:Y:S01]  /*115c0*/  FMUL.FTZ R50, R2.reuse, UR4 ;  /* 0x0000000402327c20 */ /* 0x040fe20008410000 */
[----:B------:R-:W-:Y:S01]  /*115d0*/  FADD.FTZ R4, -R2, R151 ;  /* 0x0000009702047221 */ /* 0x000fe20000010100 */
[----:B------:R-:W-:Y:S03]  /*115e0*/  MOV R151, R2 ;  /* 0x0000000200977202 */ /* 0x000fe60000000f00 */
[----:B------:R-:W-:Y:S01]  /*115f0*/  FSEL R50, R50, RZ, P0 ;  /* 0x000000ff32327208 */ /* 0x000fe20000000000 */
[----:B------:R-:W-:Y:S01]  /*11600*/  FMUL.FTZ R22, R4, UR4 ;  /* 0x0000000404167c20 */ /* 0x000fe20008410000 */
[C---:B------:R-:W-:Y:S01]  /*11610*/  FSETP.NEU.FTZ.AND P0, PT, R0.reuse, -INF , PT ;  /* 0xff8000000000780b */ /* 0x040fe20003f1d000 */
[----:B------:R-:W-:Y:S02]  /*11620*/  FADD.FTZ R4, -R0, R149 ;  /* 0x0000009500047221 */ /* 0x000fe40000010100 */
[--C-:B------:R-:W-:Y:S01]  /*11630*/  FFMA.FTZ R101, R13, UR4, -R50.reuse ;  /* 0x000000040d657c23 */ /* 0x100fe20008010832 */
[--C-:B------:R-:W-:Y:S01]  /*11640*/  FFMA.FTZ R155, R14, UR4, -R50.reuse ;  /* 0x000000040e9b7c23 */ /* 0x100fe20008010832 */
[----:B------:R-:W1:Y:S01]  /*11650*/  MUFU.EX2 R22, R22 ;  /* 0x0000001600167308 */ /* 0x000e620000000800 */
[--C-:B------:R-:W-:Y:S01]  /*11660*/  FFMA.FTZ R102, R37, UR4, -R50.reuse ;  /* 0x0000000425667c23 */ /* 0x100fe20008010832 */
[--C-:B------:R-:W-:Y:S01]  /*11670*/  FFMA.FTZ R114, R42, UR4, -R50.reuse ;  /* 0x000000042a727c23 */ /* 0x100fe20008010832 */
[----:B------:R-:W-:Y:S01]  /*11680*/  FSEL R48, R48, RZ, P0 ;  /* 0x000000ff30307208 */ /* 0x000fe20000000000 */
[--C-:B------:R-:W-:Y:S01]  /*11690*/  FFMA.FTZ R204, R167, UR4, -R50.reuse ;  /* 0x00000004a7cc7c23 */ /* 0x100fe20008010832 */
[--C-:B------:R-:W-:Y:S01]  /*116a0*/  FFMA.FTZ R108, R10, UR4, -R50.reuse ;  /* 0x000000040a6c7c23 */ /* 0x100fe20008010832 */
[--C-:B------:R-:W-:Y:S01]  /*116b0*/  FFMA.FTZ R126, R163, UR4, -R50.reuse ;  /* 0x00000004a37e7c23 */ /* 0x100fe20008010832 */
[----:B------:R-:W-:Y:S03]  /*116c0*/  FFMA.FTZ R163, R40, UR4, -R50 ;  /* 0x0000000428a37c23 */ /* 0x000fe60008010832 */
        /* <DEDUP_REMOVED lines=9> */
[----:B-1----:R-:W-:Y:S01]  /*11760*/  FMUL.FTZ R9, R22, R141 ;  /* 0x0000008d16097220 */ /* 0x002fe20000410000 */
[--C-:B------:R-:W-:Y:S01]  /*11770*/  FFMA.FTZ R124, R157, UR4, -R48.reuse ;  /* 0x000000049d7c7c23 */ /* 0x100fe20008010830 */
[----:B------:R-:W-:Y:S01]  /*11780*/  FFMA.FTZ R157, R45, UR4, -R48 ;  /* 0x000000042d9d7c23 */ /* 0x000fe20008010830 */
[--C-:B------:R-:W-:Y:S01]  /*11790*/  FFMA.FTZ R116, R159, UR4, -R50.reuse ;  /* 0x000000049f747c23 */ /* 0x100fe20008010832 */
[--C-:B------:R-:W-:Y:S01]  /*117a0*/  FFMA.FTZ R159, R44, UR4, -R50.reuse ;  /* 0x000000042c9f7c23 */ /* 0x100fe20008010832 */
[----:B------:R-:W-:Y:S01]  /*117b0*/  FFMA.FTZ R115, R64, UR4, -R50 ;  /* 0x0000000440737c23 */ /* 0x000fe20008010832 */
[----:B------:R-:W-:Y:S03]  /*117c0*/  LDSM.16.MT88.4 R44, [R150+0x5800] ;  /* 0x00580000962c783b */ /* 0x000fe60000004200 */
[----:B------:R-:W-:Y:S01]  /*117d0*/  MUFU.EX2 R221, R221 ;  /* 0x000000dd00dd7308 */ /* 0x000fe20000000800 */
[--C-:B------:R-:W-:Y:S01]  /*117e0*/  FFMA.FTZ R64, R75, UR4, -R48.reuse ;  /* 0x000000044b407c23 */ /* 0x100fe20008010830 */
[--C-:B------:R-:W-:Y:S01]  /*117f0*/  FFMA.FTZ R75, R12, UR4, -R48.reuse ;  /* 0x000000040c4b7c23 */ /* 0x100fe20008010830 */
[----:B------:R-:W-:Y:S01]  /*11800*/  FMUL.FTZ R21, R4, UR4 ;  /* 0x0000000404157c20 */ /* 0x000fe20008410000 */
[----:B------:R-:W-:Y:S01]  /*11810*/  FFMA.FTZ R212, R171, UR4, -R48 ;  /* 0x00000004abd47c23 */ /* 0x000fe20008010830 */
[----:B------:R-:W-:Y:S01]  /*11820*/  FFMA.FTZ R171, R161, UR4, -R50 ;  /* 0x00000004a1ab7c23 */ /* 0x000fe20008010832 */
[--C-:B------:R-:W-:Y:S01]  /*11830*/  FFMA.FTZ R161, R41, UR4, -R48.reuse ;  /* 0x0000000429a17c23 */ /* 0x100fe20008010830 */
[----:B------:R-:W1:Y:S03]  /*11840*/  LDSM.16.MT88.4 R12, [R150+0x5000] ;  /* 0x00500000960c783b */ /* 0x000e660000004200 */
[----:B------:R-:W-:Y:S01]  /*11850*/  MUFU.EX2 R164, R164 ;  /* 0x000000a400a47308 */ /* 0x000fe20000000800 */
[--C-:B------:R-:W-:Y:S01]  /*11860*/  FFMA.FTZ R200, R177, UR4, -R48.reuse ;  /* 0x00000004b1c87c23 */ /* 0x100fe20008010830 */
[----:B------:R-:W-:Y:S01]  /*11870*/  FFMA.FTZ R177, R165, UR4, -R48 ;  /* 0x00000004a5b17c23 */ /* 0x000fe20008010830 */
[----:B------:R-:W-:Y:S01]  /*11880*/  FFMA.FTZ R165, R36, UR4, -R50 ;  /* 0x0000000424a57c23 */ /* 0x000fe20008010832 */
[C---:B------:R-:W-:Y:S01]  /*11890*/  FMUL.FTZ R4, R22.reuse, R144 ;  /* 0x0000009016047220 */ /* 0x040fe20000410000 */
[----:B------:R-:W-:Y:S01]  /*118a0*/  FMUL.FTZ R5, R22, R145 ;  /* 0x0000009116057220 */ /* 0x000fe20000410000 */
[--C-:B------:R-:W-:Y:S01]  /*118b0*/  FFMA.FTZ R121, R60, UR4, -R48.reuse ;  /* 0x000000043c797c23 */ /* 0x100fe20008010830 */
[----:B------:R-:W2:Y:S03]  /*118c0*/  LDSM.16.MT88.4 R36, [R150+0x5400] ;  /* 0x005400009624783b */ /* 0x000ea60000004200 */
[----:B------:R-:W3:Y:S01]  /*118d0*/  MUFU.EX2 R21, R21 ;  /* 0x0000001500157308 */ /* 0x000ee20000000800 */
[----:B------:R-:W-:Y:S01]  /*118e0*/  FFMA.FTZ R60, R8, UR4, -R48 ;  /* 0x00000004083c7c23 */ /* 0x000fe20008010830 */
[C---:B------:R-:W-:Y:S01]  /*118f0*/  FMUL.FTZ R8, R22.reuse, R140 ;  /* 0x0000008c16087220 */ /* 0x040fe20000410000 */
[----:B------:R-:W-:Y:S01]  /*11900*/  FFMA.FTZ R111, R17, UR4, -R50 ;  /* 0x00000004116f7c23 */ /* 0x000fe20008010832 */
[----:B------:R-:W-:Y:S01]  /*11910*/  FMUL.FTZ R17, R22, R133 ;  /* 0x0000008516117220 */ /* 0x000fe20000410000 */
[----:B------:R-:W-:Y:S01]  /*11920*/  FFMA.FTZ R156, R19, UR4, -R48 ;  /* 0x00000004139c7c23 */ /* 0x000fe20008010830 */
[--C-:B------:R-:W-:Y:S01]  /*11930*/  FFMA.FTZ R104, R18, UR4, -R50.reuse ;  /* 0x0000000412687c23 */ /* 0x100fe20008010832 */
[----:B------:R-:W4:Y:S03]  /*11940*/  LDSM.16.MT88.4 R40, [R148+0x5400] ;  /* 0x005400009428783b */ /* 0x000f260000004200 */
[----:B------:R-:W-:Y:S01]  /*11950*/  MUFU.EX2 R212, R212 ;  /* 0x000000d400d47308 */ /* 0x000fe20000000800 */
[--C-:B------:R-:W-:Y:S01]  /*11960*/  FFMA.FTZ R125, R32, UR4, -R50.reuse ;  /* 0x00000004207d7c23 */ /* 0x100fe20008010832 */
[----:B------:R-:W-:Y:S01]  /*11970*/  FFMA.FTZ R120, R33, UR4, -R50 ;  /* 0x0000000421787c23 */ /* 0x000fe20008010832 */
[----:B------:R-:W-:Y:S01]  /*11980*/  FFMA.FTZ R122, R35, UR4, -R48 ;  /* 0x00000004237a7c23 */ /* 0x000fe20008010830 */
[----:B------:R-:W-:Y:S01]  /*11990*/  FFMA.FTZ R213, R213, UR4, -R50 ;  /* 0x00000004d5d57c23 */ /* 0x000fe20008010832 */
[----:B------:R-:W-:Y:S01]  /*119a0*/  FFMA.FTZ R211, R211, UR4, -R48 ;  /* 0x00000004d3d37c23 */ /* 0x000fe20008010830 */
[----:B------:R-:W-:Y:S01]  /*119b0*/  FFMA.FTZ R195, R195, UR4, -R50 ;  /* 0x00000004c3c37c23 */ /* 0x000fe20008010832 */
[----:B------:R-:W-:Y:S03]  /*119c0*/  FFMA.FTZ R189, R189, UR4, -R48 ;  /* 0x00000004bdbd7c23 */ /* 0x000fe60008010830 */
[----:B------:R-:W5:Y:S01]  /*119d0*/  MUFU.EX2 R200, R200 ;  /* 0x000000c800c87308 */ /* 0x000f620000000800 */
[C---:B---3--:R-:W-:Y:S01]  /*119e0*/  FMUL.FTZ R10, R21.reuse, R142 ;  /* 0x0000008e150a7220 */ /* 0x048fe20000410000 */
[C---:B------:R-:W-:Y:S01]  /*119f0*/  FMUL.FTZ R11, R21.reuse, R143 ;  /* 0x0000008f150b7220 */ /* 0x040fe20000410000 */
[C---:B------:R-:W-:Y:S01]  /*11a00*/  FMUL.FTZ R18, R21.reuse, R134 ;  /* 0x0000008615127220 */ /* 0x040fe20000410000 */
[----:B------:R-:W-:Y:S01]  /*11a10*/  LDSM.16.MT88.4 R140, [R150+0x8c00] ;  /* 0x008c0000968c783b */ /* 0x000fe20000004200 */
[C---:B------:R-:W-:Y:S01]  /*11a20*/  FMUL.FTZ R19, R21.reuse, R135 ;  /* 0x0000008715137220 */ /* 0x040fe20000410000 */
[----:B------:R-:W-:Y:S01]  /*11a30*/  FMUL.FTZ R7, R21, R147 ;  /* 0x0000009315077220 */ /* 0x000fe20000410000 */
[----:B------:R-:W-:Y:S03]  /*11a40*/  FFMA.FTZ R208, R169, UR4, -R50 ;  /* 0x00000004a9d07c23 */ /* 0x000fe60008010832 */
[----:B------:R-:W-:Y:S01]  /*11a50*/  MUFU.EX2 R111, R111 ;  /* 0x0000006f006f7308 */ /* 0x000fe20000000800 */
[----:B------:R-:W-:Y:S01]  /*11a60*/  FFMA.FTZ R169, R34, UR4, -R48 ;  /* 0x0000000422a97c23 */ /* 0x000fe20008010830 */
[--C-:B------:R-:W-:Y:S01]  /*11a70*/  FFMA.FTZ R223, R179, UR4, -R50.reuse ;  /* 0x00000004b3df7c23 */ /* 0x100fe20008010832 */
[----:B------:R-:W-:Y:S01]  /*11a80*/  FFMA.FTZ R192, R181, UR4, -R50 ;  /* 0x00000004b5c07c23 */ /* 0x000fe20008010832 */
[--C-:B------:R-:W-:Y:S01]  /*11a90*/  FFMA.FTZ R196, R183, UR4, -R48.reuse ;  /* 0x00000004b7c47c23 */ /* 0x100fe20008010830 */
[----:B------:R-:W-:Y:S01]  /*11aa0*/  FFMA.FTZ R112, R6, UR4, -R48 ;  /* 0x0000000406707c23 */ /* 0x000fe20008010830 */
[----:B------:R-:W-:Y:S01]  /*11ab0*/  FMUL.FTZ R6, R21, R146 ;  /* 0x0000009215067220 */ /* 0x000fe20000410000 */
[----:B------:R-:W-:Y:S03]  /*11ac0*/  FFMA.FTZ R188, R191, UR4, -R50 ;  /* 0x00000004bfbc7c23 */ /* 0x000fe60008010832 */
[----:B------:R-:W3:Y:S01]  /*11ad0*/  MUFU.EX2 R208, R208 ;  /* 0x000000d000d07308 */ /* 0x000ee20000000800 */
[----:B-----5:R-:W-:Y:S01]  /*11ae0*/  F2FP.BF16.F32.PACK_AB R25, R200, R212 ;  /* 0x000000d4c819723e */ /* 0x020fe200000010ff */
[----:B------:R-:W-:Y:S01]  /*11af0*/  FFMA.FTZ R191, R193, UR4, -R48 ;  /* 0x00000004c1bf7c23 */ /* 0x000fe20008010830 */
[----:B------:R-:W-:Y:S01]  /*11b00*/  FFMA.FTZ R160, R197, UR4, -R50 ;  /* 0x00000004c5a07c23 */ /* 0x000fe20008010832 */
[----:B------:R-:W-:Y:S01]  /*11b10*/  FFMA.FTZ R183, R199, UR4, -R48 ;  /* 0x00000004c7b77c23 */ /* 0x000fe20008010830 */
[--C-:B------:R-:W-:Y:S01]  /*11b20*/  FFMA.FTZ R84, R62, UR4, -R50.reuse ;  /* 0x000000043e547c23 */ /* 0x100fe20008010832 */
[--C-:B------:R-:W-:Y:S01]  /*11b30*/  FFMA.FTZ R62, R16, UR4, -R50.reuse ;  /* 0x00000004103e7c23 */ /* 0x100fe20008010832 */
[----:B------:R-:W-:Y:S03]  /*11b40*/  FMUL.FTZ R16, R22, R132 ;  /* 0x0000008416107220 */ /* 0x000fe60000410000 */
[----:B------:R-:W-:Y:S01]  /*11b50*/  MUFU.EX2 R223, R223 ;  /* 0x000000df00df7308 */ /* 0x000fe20000000800 */
[--C-:B------:R-:W-:Y:S01]  /*11b60*/  FFMA.FTZ R181, R203, UR4, -R50.reuse ;  /* 0x00000004cbb57c23 */ /* 0x100fe20008010832 */
[----:B------:R-:W-:Y:S01]  /*11b70*/  FFMA.FTZ R152, R207, UR4, -R50 ;  /* 0x00000004cf987c23 */ /* 0x000fe20008010832 */
[--C-:B------:R-:W-:Y:S01]  /*11b80*/  FFMA.FTZ R154, R209, UR4, -R48.reuse ;  /* 0x00000004d19a7c23 */ /* 0x100fe20008010830 */
[----:B------:R-:W-:Y:S01]  /*11b90*/  FFMA.FTZ R117, R23, UR4, -R48 ;  /* 0x0000000417757c23 */ /* 0x000fe20008010830 */
[--C-:B------:R-:W-:Y:S01]  /*11ba0*/  FFMA.FTZ R130, R215, UR4, -R50.reuse ;  /* 0x00000004d7827c23 */ /* 0x100fe20008010832 */
[----:B------:R-:W-:Y:S01]  /*11bb0*/  FFMA.FTZ R119, R217, UR4, -R50 ;  /* 0x00000004d9777c23 */ /* 0x000fe20008010832 */
[--C-:B------:R-:W-:Y:S03]  /*11bc0*/  FFMA.FTZ R128, R219, UR4, -R48.reuse ;  /* 0x00000004db807c23 */ /* 0x100fe60008010830 */
[----:B------:R-:W5:Y:S01]  /*11bd0*/  MUFU.EX2 R192, R192 ;  /* 0x000000c000c07308 */ /* 0x000f620000000800 */
[----:B---3--:R-:W-:Y:S01]  /*11be0*/  F2FP.BF16.F32.PACK_AB R24, R204, R208 ;  /* 0x000000d0cc18723e */ /* 0x008fe200000010ff */
[----:B------:R-:W-:Y:S01]  /*11bf0*/  FFMA.FTZ R179, R225, UR4, -R48 ;  /* 0x00000004e1b37c23 */ /* 0x000fe20008010830 */
[----:B------:R-:W-:Y:S01]  /*11c00*/  FFMA.FTZ R212, R21, R252, R212 ;  /* 0x000000fc15d47223 */ /* 0x000fe200000100d4 */
[----:B------:R-:W-:Y:S01]  /*11c10*/  FFMA.FTZ R149, R170, UR4, -R50 ;  /* 0x00000004aa957c23 */ /* 0x000fe20008010832 */
[--C-:B------:R-:W-:Y:S01]  /*11c20*/  FFMA.FTZ R131, R54, UR4, -R48.reuse ;  /* 0x0000000436837c23 */ /* 0x100fe20008010830 */
[----:B------:R-:W-:Y:S01]  /*11c30*/  FFMA.FTZ R100, R52, UR4, -R48 ;  /* 0x0000000434647c23 */ /* 0x000fe20008010830 */
[--C-:B------:R-:W-:Y:S03]  /*11c40*/  FFMA.FTZ R129, R178, UR4, -R50.reuse ;  /* 0x00000004b2817c23 */ /* 0x100fe60008010832 */
[----:B------:R-:W3:Y:S01]  /*11c50*/  MUFU.EX2 R196, R196 ;  /* 0x000000c400c47308 */ /* 0x000ee20000000800 */
[----:B------:R-:W-:Y:S01]  /*11c60*/  FFMA.FTZ R98, R174, UR4, -R50 ;  /* 0x00000004ae627c23 */ /* 0x000fe20008010832 */
[--C-:B------:R-:W-:Y:S01]  /*11c70*/  FFMA.FTZ R127, R58, UR4, -R48.reuse ;  /* 0x000000043a7f7c23 */ /* 0x100fe20008010830 */
[----:B------:R-:W-:Y:S01]  /*11c80*/  FFMA.FTZ R96, R56, UR4, -R48 ;  /* 0x0000000438607c23 */ /* 0x000fe20008010830 */
[--C-:B------:R-:W-:Y:S01]  /*11c90*/  FFMA.FTZ R123, R186, UR4, -R50.reuse ;  /* 0x00000004ba7b7c23 */ /* 0x100fe20008010832 */
[----:B------:R-:W-:Y:S01]  /*11ca0*/  FFMA.FTZ R92, R182, UR4, -R50 ;  /* 0x00000004b65c7c23 */ /* 0x000fe20008010832 */
[--C-:B------:R-:W-:Y:S01]  /*11cb0*/  FFMA.FTZ R88, R194, UR4, -R48.reuse ;  /* 0x00000004c2587c23 */ /* 0x100fe20008010830 */
[--C-:B------:R-:W-:Y:S03]  /*11cc0*/  FFMA.FTZ R113, R65, UR4, -R48.reuse ;  /* 0x0000000441717c23 */ /* 0x100fe60008010830 */
[----:B------:R-:W2:Y:S01]  /*11cd0*/  MUFU.EX2 R188, R188 ;  /* 0x000000bc00bc7308 */ /* 0x000ea20000000800 */
[----:B-----5:R-:W-:Y:S01]  /*11ce0*/  F2FP.BF16.F32.PACK_AB R26, R192, R223 ;  /* 0x000000dfc01a723e */ /* 0x020fe200000010ff */
[----:B------:R-:W-:Y:S01]  /*11cf0*/  FFMA.FTZ R82, R206, UR4, -R48 ;  /* 0x00000004ce527c23 */ /* 0x000fe20008010830 */
[--C-:B------:R-:W-:Y:S01]  /*11d00*/  FFMA.FTZ R99, R72, UR4, -R50.reuse ;  /* 0x0000000448637c23 */ /* 0x100fe20008010832 */
[--C-:B------:R-:W-:Y:S01]  /*11d10*/  FFMA.FTZ R72, R70, UR4, -R50.reuse ;  /* 0x0000000446487c23 */ /* 0x100fe20008010832 */
[--C-:B------:R-:W-:Y:S01]  /*11d20*/  FFMA.FTZ R109, R202, UR4, -R50.reuse ;  /* 0x00000004ca6d7c23 */ /* 0x100fe20008010832 */
[----:B------:R-:W-:Y:S01]  /*11d30*/  FFMA.FTZ R78, R198, UR4, -R50 ;  /* 0x00000004c64e7c23 */ /* 0x000fe20008010832 */
[--C-:B------:R-:W-:Y:S03]  /*11d40*/  FFMA.FTZ R107, R68, UR4, -R48.reuse ;  /* 0x00000004446b7c23 */ /* 0x100fe60008010830 */
[----:B------:R-:W5:Y:S01]  /*11d50*/  MUFU.EX2 R191, R191 ;  /* 0x000000bf00bf7308 */ /* 0x000f620000000800 */
[----:B---3--:R-:W-:Y:S01]  /*11d60*/  F2FP.BF16.F32.PACK_AB R27, R221, R196 ;  /* 0x000000c4dd1b723e */ /* 0x008fe200000010ff */
[--C-:B------:R-:W-:Y:S01]  /*11d70*/  FFMA.FTZ R74, R214, UR4, -R48.reuse ;  /* 0x00000004d64a7c23 */ /* 0x100fe20008010830 */
[--C-:B------:R-:W-:Y:S01]  /*11d80*/  FFMA.FTZ R93, R73, UR4, -R48.reuse ;  /* 0x00000004495d7c23 */ /* 0x100fe20008010830 */
[--C-:B------:R-:W-:Y:S01]  /*11d90*/  FFMA.FTZ R70, R162, UR4, -R48.reuse ;  /* 0x00000004a2467c23 */ /* 0x100fe20008010830 */
[----:B------:R-:W-:Y:S01]  /*11da0*/  FFMA.FTZ R87, R77, UR4, -R48 ;  /* 0x000000044d577c23 */ /* 0x000fe20008010830 */
[--C-:B------:R-:W-:Y:S01]  /*11db0*/  FFMA.FTZ R89, R158, UR4, -R50.reuse ;  /* 0x000000049e597c23 */ /* 0x100fe20008010832 */
[--C-:B------:R-:W-:Y:S03]  /*11dc0*/  FFMA.FTZ R68, R226, UR4, -R50.reuse ;  /* 0x00000004e2447c23 */ /* 0x100fe60008010832 */
[----:B------:R-:W3:Y:S01]  /*11dd0*/  MUFU.EX2 R160, R160 ;  /* 0x000000a000a07308 */ /* 0x000ee20000000800 */
[C---:B-1----:R-:W-:Y:S05]  /*11de0*/  HMMA.16816.F32.BF16 R4, R24.reuse, R12, R4 ;  /* 0x0000000c1804723c */ /* 0x042fea0000041804 */
[----:B--2---:R-:W-:Y:S01]  /*11df0*/  F2FP.BF16.F32.PACK_AB R32, R101, R188 ;  /* 0x000000bc6520723e */ /* 0x004fe200000010ff */
[C---:B------:R-:W-:Y:S03]  /*11e00*/  HMMA.16816.F32.BF16 R8, R24.reuse, R14, R8 ;  /* 0x0000000e1808723c */ /* 0x040fe60000041808 */
[----:B------:R-:W-:Y:S01]  /*11e10*/  MUFU.EX2 R183, R183 ;  /* 0x000000b700b77308 */ /* 0x000fe20000000800 */
[----:B------:R-:W-:Y:S02]  /*11e20*/  ISETP.GT.AND P0, PT, R237, 0x1, PT ;  /* 0x00000001ed00780c */ /* 0x000fe40003f04270 */
[----:B-----5:R-:W-:Y:S01]  /*11e30*/  F2FP.BF16.F32.PACK_AB R33, R164, R191 ;  /* 0x000000bfa421723e */ /* 0x020fe200000010ff */
[C---:B------:R-:W-:Y:S01]  /*11e40*/  FMUL.FTZ R12, R22.reuse, R136 ;  /* 0x00000088160c7220 */ /* 0x040fe20000410000 */
[----:B------:R-:W-:Y:S03]  /*11e50*/  FMUL.FTZ R13, R22, R137 ;  /* 0x00000089160d7220 */ /* 0x000fe60000410000 */
[C---:B------:R-:W-:Y:S02]  /*11e60*/  FMUL.FTZ R14, R21.reuse, R138 ;  /* 0x0000008a150e7220 */ /* 0x040fe40000410000 */
[----:B------:R-:W1:Y:S01]  /*11e70*/  MUFU.EX2 R156, R156 ;  /* 0x0000009c009c7308 */ /* 0x000e620000000800 */
[----:B------:R-:W-:Y:S01]  /*11e80*/  FMUL.FTZ R15, R21, R139 ;  /* 0x0000008b150f7220 */ /* 0x000fe20000410000 */
[----:B---3--:R-:W-:Y:S01]  /*11e90*/  F2FP.BF16.F32.PACK_AB R34, R111, R160 ;  /* 0x000000a06f22723e */ /* 0x008fe200000010ff */
[--C-:B------:R-:W-:Y:S01]  /*11ea0*/  FFMA.FTZ R77, R168, UR4, -R50.reuse ;  /* 0x00000004a84d7c23 */ /* 0x100fe20008010832 */
[--C-:B------:R-:W-:Y:S01]  /*11eb0*/  FFMA.FTZ R73, R184, UR4, -R50.reuse ;  /* 0x00000004b8497c23 */ /* 0x100fe20008010832 */
[----:B------:R-:W-:Y:S01]  /*11ec0*/  FFMA.FTZ R54, R180, UR4, -R50 ;  /* 0x00000004b4367c23 */ /* 0x000fe20008010832 */
[--C-:B------:R-:W-:Y:S04]  /*11ed0*/  FFMA.FTZ R58, R176, UR4, -R48.reuse ;  /* 0x00000004b03a7c23 */ /* 0x100fe80008010830 */
[----:B------:R-:W-:Y:S01]  /*11ee0*/  MUFU.EX2 R181, R181 ;  /* 0x000000b500b57308 */ /* 0x000fe20000000800 */
[C---:B------:R-:W-:Y:S03]  /*11ef0*/  HMMA.16816.F32.BF16 R12, R24.reuse, R28, R12 ;  /* 0x0000001c180c723c */ /* 0x040fe6000004180c */
[----:B------:R-:W-:Y:S01]  /*11f00*/  FFMA.FTZ R23, R218, UR4, -R48 ;  /* 0x00000004da177c23 */ /* 0x000fe20008010830 */
[--C-:B------:R-:W-:Y:S01]  /*11f10*/  FFMA.FTZ R65, R172, UR4, -R50.reuse ;  /* 0x00000004ac417c23 */ /* 0x100fe20008010832 */
[----:B------:R-:W-:Y:S01]  /*11f20*/  FFMA.FTZ R52, R210, UR4, -R50 ;  /* 0x00000004d2347c23 */ /* 0x000fe20008010832 */
[----:B------:R-:W-:Y:S03]  /*11f30*/  HMMA.16816.F32.BF16 R16, R24, R30, R16 ;  /* 0x0000001e1810723c */ /* 0x000fe60000041810 */
[----:B------:R-:W2:Y:S01]  /*11f40*/  MUFU.EX2 R152, R152 ;  /* 0x0000009800987308 */ /* 0x000ea20000000800 */
[----:B------:R-:W3:Y:S01]  /*11f50*/  LDSM.16.MT88.4 R28, [R148+0x5800] ;  /* 0x00580000941c783b */ /* 0x000ee20000004200 */
[----:B-1----:R-:W-:Y:S01]  /*11f60*/  F2FP.BF16.F32.PACK_AB R35, R156, R183 ;  /* 0x000000b79c23723e */ /* 0x002fe200000010ff */
[--C-:B------:R-:W-:Y:S01]  /*11f70*/  FFMA.FTZ R56, R190, UR4, -R48.reuse ;  /* 0x00000004be387c23 */ /* 0x100fe20008010830 */
[----:B------:R-:W-:Y:S01]  /*11f80*/  FFMA.FTZ R79, R79, UR4, -R48 ;  /* 0x000000044f4f7c23 */ /* 0x000fe20008010830 */
[--C-:B------:R-:W-:Y:S05]  /*11f90*/  FFMA.FTZ R66, R66, UR4, -R50.reuse ;  /* 0x0000000442427c23 */ /* 0x100fea0008010832 */
[----:B------:R-:W-:Y:S01]  /*11fa0*/  MUFU.EX2 R154, R154 ;  /* 0x0000009a009a7308 */ /* 0x000fe20000000800 */
[----:B------:R-:W-:Y:S01]  /*11fb0*/  FFMA.FTZ R85, R85, UR4, -R50 ;  /* 0x0000000455557c23 */ /* 0x000fe20008010832 */
[C---:B------:R-:W-:Y:S08]  /*11fc0*/  HMMA.16816.F32.BF16 R4, R32.reuse, R36, R4 ;  /* 0x000000242004723c */ /* 0x040ff00000041804 */
[----:B------:R-:W1:Y:S01]  /*11fd0*/  MUFU.EX2 R117, R117 ;  /* 0x0000007500757308 */ /* 0x000e620000000800 */
[C---:B------:R-:W-:Y:S01]  /*11fe0*/  HMMA.16816.F32.BF16 R8, R32.reuse, R38, R8 ;  /* 0x000000262008723c */ /* 0x040fe20000041808 */
[----:B------:R-:W5:Y:S02]  /*11ff0*/  LDSM.16.MT88.4 R36, [R150+0x5c00] ;  /* 0x005c00009624783b */ /* 0x000f640000004200 */
[----:B--2---:R-:W-:Y:S03]  /*12000*/  F2FP.BF16.F32.PACK_AB R24, R152, R181 ;  /* 0x000000b59818723e */ /* 0x004fe600000010ff */
[C---:B----4-:R-:W-:Y:S03]  /*12010*/  HMMA.16816.F32.BF16 R12, R32.reuse, R40, R12 ;  /* 0x00000028200c723c */ /* 0x050fe6000004180c */
[----:B------:R-:W-:Y:S02]  /*12020*/  MUFU.EX2 R130, R130 ;  /* 0x0000008200827308 */ /* 0x000fe40000000800 */
[----:B------:R-:W-:Y:S01]  /*12030*/  FFMA.FTZ R21, R94, UR4, -R48 ;  /* 0x000000045e157c23 */ /* 0x000fe20008010830 */
[----:B------:R-:W-:Y:S01]  /*12040*/  HMMA.16816.F32.BF16 R16, R32, R42, R16 ;  /* 0x0000002a2010723c */ /* 0x000fe20000041810 */
[----:B------:R-:W2:Y:S06]  /*12050*/  LDSM.16.MT88.4 R40, [R148+0x5c00] ;  /* 0x005c00009428783b */ /* 0x000eac0000004200 */
[----:B------:R-:W4:Y:S01]  /*12060*/  MUFU.EX2 R119, R119 ;  /* 0x0000007700777308 */ /* 0x000f220000000800 */
[----:B-1----:R-:W-:Y:S03]  /*12070*/  F2FP.BF16.F32.PACK_AB R25, R117, R154 ;  /* 0x0000009a7519723e */ /* 0x002fe600000010ff */
[----:B------:R-:W-:Y:S01]  /*12080*/  FFMA.FTZ R94, R201, UR4, -R50 ;  /* 0x00000004c95e7c23 */ /* 0x000fe20008010832 */
[----:B------:R-:W-:Y:S01]  /*12090*/  FADD.FTZ R33, R200, R212 ;  /* 0x000000d4c8217221 */ /* 0x000fe20000010000 */
[----:B------:R-:W-:Y:S04]  /*120a0*/  FFMA.FTZ R76, R76, UR4, -R50 ;  /* 0x000000044c4c7c23 */ /* 0x000fe80008010832 */
[----:B------:R-:W-:Y:S01]  /*120b0*/  MUFU.EX2 R128, R128 ;  /* 0x0000008000807308 */ /* 0x000fe20000000800 */
[----:B------:R-:W-:Y:S01]  /*120c0*/  FADD.FTZ R32, R196, R33 ;  /* 0x00000021c4207221 */ /* 0x000fe20000010000 */
[----:B------:R-:W-:Y:S01]  /*120d0*/  FFMA.FTZ R80, R80, UR4, -R48 ;  /* 0x0000000450507c23 */ /* 0x000fe20008010830 */
[----:B------:R-:W-:Y:S01]  /*120e0*/  FFMA.FTZ R90, R90, UR4, -R50 ;  /* 0x000000045a5a7c23 */ /* 0x000fe20008010832 */
[----:B------:R-:W-:Y:S01]  /*120f0*/  FFMA.FTZ R208, R22, R251, R208 ;  /* 0x000000fb16d07223 */ /* 0x000fe200000100d0 */
[----:B------:R-:W-:Y:S01]  /*12100*/  FADD.FTZ R32, R221, R32 ;  /* 0x00000020dd207221 */ /* 0x000fe20000010000 */
[----:B------:R-:W-:Y:S01]  /*12110*/  FFMA.FTZ R22, R166, UR4, -R48 ;  /* 0x00000004a6167c23 */ /* 0x000fe20008010830 */
[----:B------:R-:W-:Y:S03]  /*12120*/  FFMA.FTZ R135, R175, UR4, -R50 ;  /* 0x00000004af877c23 */ /* 0x000fe60008010832 */
        /* <DEDUP_REMOVED lines=12> */
[----:B------:R-:W-:Y:S01]  /*121f0*/  FFMA.FTZ R185, R185, UR4, -R50 ;  /* 0x00000004b9b97c23 */ /* 0x000fe20008010832 */
        /* <DEDUP_REMOVED lines=9> */
[----:B------:R-:W-:Y:S01]  /*12290*/  FFMA.FTZ R83, R83, UR4, -R50 ;  /* 0x0000000453537c23 */ /* 0x000fe20008010832 */
[----:B------:R-:W-:Y:S03]  /*122a0*/  FADD.FTZ R160, R160, R133 ;  /* 0x00000085a0a07221 */ /* 0x000fe60000010000 */
[----:B------:R-:W-:Y:S01]  /*122b0*/  MUFU.EX2 R177, R177 ;  /* 0x000000b100b17308 */ /* 0x000fe20000000800 */
[C---:B------:R-:W-:Y:S05]  /*122c0*/  HMMA.16816.F32.BF16 R4, R24.reuse, R44, R4 ;  /* 0x0000002c1804723c */ /* 0x040fea0000041804 */
[----:B------:R-:W-:Y:S01]  /*122d0*/  FADD.FTZ R160, R111, R160 ;  /* 0x000000a06fa07221 */ /* 0x000fe20000010000 */
[C---:B------:R-:W-:Y:S03]  /*122e0*/  HMMA.16816.F32.BF16 R8, R24.reuse, R46, R8 ;  /* 0x0000002e1808723c */ /* 0x040fe60000041808 */
[----:B------:R-:W1:Y:S01]  /*122f0*/  MUFU.EX2 R124, R124 ;  /* 0x0000007c007c7308 */ /* 0x000e620000000800 */
[----:B------:R-:W2:Y:S01]  /*12300*/  LDSM.16.MT88.4 R44, [R150+0x6000] ;  /* 0x00600000962c783b */ /* 0x000ea20000004200 */
        /* <DEDUP_REMOVED lines=8> */
[----:B------:R-:W-:Y:S01]  /*12390*/  FFMA.FTZ R26, R86, UR4, -R48 ;  /* 0x00000004561a7c23 */ /* 0x000fe20008010830 */
[----:B------:R-:W-:Y:S01]  /*123a0*/  FFMA.FTZ R86, R227, UR4, -R50 ;  /* 0x00000004e3567c23 */ /* 0x000fe20008010832 */
[----:B------:R-:W-:Y:S01]  /*123b0*/  FADD.FTZ R133, R152, R133 ;  /* 0x0000008598857221 */ /* 0x000fe20000010000 */
[----:B------:R-:W-:Y:S03]  /*123c0*/  FFMA.FTZ R71, R71, UR4, -R48 ;  /* 0x0000000447477c23 */ /* 0x000fe60008010830 */
[----:B------:R-:W-:Y:S01]  /*123d0*/  MUFU.EX2 R169, R169 ;  /* 0x000000a900a97308 */ /* 0x000fe20000000800 */
[----:B------:R-:W-:Y:S01]  /*123e0*/  FFMA.FTZ R69, R69, UR4, -R50 ;  /* 0x0000000445457c23 */ /* 0x000fe20008010832 */
[----:B------:R-:W-:Y:S01]  /*123f0*/  FADD.FTZ R130, R130, R133 ;  /* 0x0000008582827221 */ /* 0x000fe20000010000 */
[--C-:B------:R-:W-:Y:S01]  /*12400*/  FFMA.FTZ R133, R187, UR4, -R48.reuse ;  /* 0x00000004bb857c23 */ /* 0x100fe20008010830 */
[----:B------:R-:W-:Y:S01]  /*12410*/  FFMA.FTZ R63, R63, UR4, -R48 ;  /* 0x000000043f3f7c23 */ /* 0x000fe20008010830 */
[----:B------:R-:W-:Y:S01]  /*12420*/  FFMA.FTZ R95, R95, UR4, -R50 ;  /* 0x000000045f5f7c23 */ /* 0x000fe20008010832 */
[----:B------:R-:W-:Y:S01]  /*12430*/  FADD.FTZ R130, R119, R130 ;  /* 0x0000008277827221 */ /* 0x000fe20000010000 */
[----:B------:R-:W-:Y:S03]  /*12440*/  FFMA.FTZ R81, R81, UR4, -R48 ;  /* 0x0000000451517c23 */ /* 0x000fe60008010830 */
[----:B------:R-:W1:Y:S01]  /*12450*/  MUFU.EX2 R122, R122 ;  /* 0x0000007a007a7308 */ /* 0x000e620000000800 */
[----:B----4-:R-:W-:Y:S01]  /*12460*/  F2FP.BF16.F32.PACK_AB R34, R120, R125 ;  /* 0x0000007d7822723e */ /* 0x010fe200000010ff */
[----:B------:R-:W-:Y:S01]  /*12470*/  FADD.FTZ R171, R171, R130 ;  /* 0x00000082abab7221 */ /* 0x000fe20000010000 */
[----:B------:R-:W-:Y:S01]  /*12480*/  FFMA.FTZ R67, R67, UR4, -R50 ;  /* 0x0000000443437c23 */ /* 0x000fe20008010832 */
[----:B------:R-:W-:Y:S01]  /*12490*/  FFMA.FTZ R59, R59, UR4, -R48 ;  /* 0x000000043b3b7c23 */ /* 0x000fe20008010830 */
[--C-:B------:R-:W-:Y:S01]  /*124a0*/  FFMA.FTZ R61, R61, UR4, -R50.reuse ;  /* 0x000000043d3d7c23 */ /* 0x100fe20008010832 */
[----:B------:R-:W-:Y:S01]  /*124b0*/  FADD.FTZ R126, R126, R171 ;  /* 0x000000ab7e7e7221 */ /* 0x000fe20000010000 */
[----:B------:R-:W-:Y:S03]  /*124c0*/  FFMA.FTZ R57, R57, UR4, -R50 ;  /* 0x0000000439397c23 */ /* 0x000fe60008010832 */
[----:B------:R-:W-:Y:S01]  /*124d0*/  MUFU.EX2 R165, R165 ;  /* 0x000000a500a57308 */ /* 0x000fe20000000800 */
[----:B------:R-:W-:Y:S01]  /*124e0*/  FFMA.FTZ R55, R55, UR4, -R48 ;  /* 0x0000000437377c23 */ /* 0x000fe20008010830 */
[----:B------:R-:W-:Y:S04]  /*124f0*/  FADD.FTZ R125, R125, R126 ;  /* 0x0000007e7d7d7221 */ /* 0x000fe80000010000 */
[----:B------:R-:W-:Y:S04]  /*12500*/  FADD.FTZ R120, R120, R125 ;  /* 0x0000007d78787221 */ /* 0x000fe80000010000 */
[----:B------:R-:W4:Y:S01]  /*12510*/  MUFU.EX2 R102, R102 ;  /* 0x0000006600667308 */ /* 0x000f220000000800 */
[----:B-1----:R-:W-:Y:S09]  /*12520*/  F2FP.BF16.F32.PACK_AB R35, R122, R169 ;  /* 0x000000a97a23723e */ /* 0x002ff200000010ff */
[----:B------:R-:W-:Y:S01]  /*12530*/  MUFU.EX2 R167, R167 ;  /* 0x000000a700a77308 */ /* 0x000fe20000000800 */
[C---:B-----5:R-:W-:Y:S06]  /*12540*/  HMMA.16816.F32.BF16 R4, R32.reuse, R36, R4 ;  /* 0x000000242004723c */ /* 0x060fec0000041804 */
[C---:B------:R-:W-:Y:S03]  /*12550*/  HMMA.16816.F32.BF16 R8, R32.reuse, R38, R8 ;  /* 0x000000262008723c */ /* 0x040fe60000041808 */
[----:B------:R-:W1:Y:S01]  /*12560*/  MUFU.EX2 R118, R118 ;  /* 0x0000007600767308 */ /* 0x000e620000000800 */
[----:B------:R-:W5:Y:S01]  /*12570*/  LDSM.16.MT88.4 R36, [R150+0x6400] ;  /* 0x006400009624783b */ /* 0x000f620000004200 */
[----:B----4-:R-:W-:Y:S01]  /*12580*/  F2FP.BF16.F32.PACK_AB R24, R102, R165 ;  /* 0x000000a56618723e */ /* 0x010fe200000010ff */
[C---:B--2---:R-:W-:Y:S07]  /*12590*/  HMMA.16816.F32.BF16 R12, R32.reuse, R40, R12 ;  /* 0x00000028200c723c */ /* 0x044fee000004180c */
[----:B------:R-:W-:Y:S01]  /*125a0*/  MUFU.EX2 R163, R163 ;  /* 0x000000a300a37308 */ /* 0x000fe20000000800 */
[----:B------:R-:W-:Y:S01]  /*125b0*/  FADD.FTZ R165, R165, R120 ;  /* 0x00000078a5a57221 */ /* 0x000fe20000010000 */
[----:B------:R-:W-:Y:S01]  /*125c0*/  HMMA.16816.F32.BF16 R16, R32, R42, R16 ;  /* 0x0000002a2010723c */ /* 0x000fe20000041810 */
[----:B------:R-:W2:Y:S07]  /*125d0*/  LDSM.16.MT88.4 R40, [R148+0x6400] ;  /* 0x006400009428783b */ /* 0x000eae0000004200 */
[----:B------:R-:W-:Y:S03]  /*125e0*/  MUFU.EX2 R116, R116 ;  /* 0x0000007400747308 */ /* 0x000fe60000000800 */
        /* <DEDUP_REMOVED lines=8> */
[----:B------:R-:W-:Y:S04]  /*12670*/  FADD.FTZ R124, R124, R177 ;  /* 0x000000b17c7c7221 */ /* 0x000fe80000010000 */
[----:B------:R-:W-:Y:S05]  /*12680*/  FADD.FTZ R169, R169, R124 ;  /* 0x0000007ca9a97221 */ /* 0x000fea0000010000 */
[----:B------:R4:W-:Y:S01]  /*12690*/  MUFU.EX2 R111, R26 ;  /* 0x0000001a006f7308 */ /* 0x0009e20000000800 */
[----:B------:R-:W-:Y:S04]  /*126a0*/  FADD.FTZ R122, R122, R169 ;  /* 0x000000a97a7a7221 */ /* 0x000fe80000010000 */
[----:B------:R-:W-:Y:S05]  /*126b0*/  FADD.FTZ R167, R167, R122 ;  /* 0x0000007aa7a77221 */ /* 0x000fea0000010000 */
[----:B------:R-:W-:Y:S01]  /*126c0*/  MUFU.EX2 R159, R159 ;  /* 0x0000009f009f7308 */ /* 0x000fe20000000800 */
[----:B-1----:R-:W-:Y:S01]  /*126d0*/  F2FP.BF16.F32.PACK_AB R27, R112, R161 ;  /* 0x000000a1701b723e */ /* 0x002fe200000010ff */
[----:B------:R-:W-:Y:S04]  /*126e0*/  FADD.FTZ R118, R118, R167 ;  /* 0x000000a776767221 */ /* 0x000fe80000010000 */
[----:B------:R-:W-:Y:S04]  /*126f0*/  FADD.FTZ R161, R161, R118 ;  /* 0x00000076a1a17221 */ /* 0x000fe80000010000 */
[----:B------:R-:W1:Y:S01]  /*12700*/  MUFU.EX2 R114, R114 ;  /* 0x0000007200727308 */ /* 0x000e620000000800 */
[C---:B----4-:R-:W-:Y:S01]  /*12710*/  F2FP.BF16.F32.PACK_AB R26, R116.reuse, R163 ;  /* 0x000000a3741a723e */ /* 0x050fe200000010ff */
[----:B------:R-:W-:Y:S04]  /*12720*/  FADD.FTZ R163, R163, R120 ;  /* 0x00000078a3a37221 */ /* 0x000fe80000010000 */
[----:B------:R-:W-:Y:S04]  /*12730*/  FADD.FTZ R116, R116, R163 ;  /* 0x000000a374747221 */ /* 0x000fe80000010000 */
[----:B------:R-:W-:Y:S01]  /*12740*/  MUFU.EX2 R157, R157 ;  /* 0x0000009d009d7308 */ /* 0x000fe20000000800 */
[C---:B------:R-:W-:Y:S06]  /*12750*/  HMMA.16816.F32.BF16 R4, R24.reuse, R44, R4 ;  /* 0x0000002c1804723c */ /* 0x040fec0000041804 */
[C---:B------:R-:W-:Y:S03]  /*12760*/  HMMA.16816.F32.BF16 R8, R24.reuse, R46, R8 ;  /* 0x0000002e1808723c */ /* 0x040fe60000041808 */
[----:B------:R-:W4:Y:S01]  /*12770*/  MUFU.EX2 R110, R110 ;  /* 0x0000006e006e7308 */ /* 0x000f220000000800 */
[----:B------:R-:W2:Y:S01]  /*12780*/  LDSM.16.MT88.4 R44, [R150+0x6800] ;  /* 0x00680000962c783b */ /* 0x000ea20000004200 */
[----:B-1----:R-:W-:Y:S01]  /*12790*/  F2FP.BF16.F32.PACK_AB R32, R114, R159 ;  /* 0x0000009f7220723e */ /* 0x002fe200000010ff */
[C---:B---3--:R-:W-:Y:S07]  /*127a0*/  HMMA.16816.F32.BF16 R12, R24.reuse, R28, R12 ;  /* 0x0000001c180c723c */ /* 0x048fee000004180c */
[----:B------:R-:W-:Y:S01]  /*127b0*/  MUFU.EX2 R155, R155 ;  /* 0x0000009b009b7308 */ /* 0x000fe20000000800 */
[----:B------:R-:W-:Y:S01]  /*127c0*/  FADD.FTZ R159, R159, R116 ;  /* 0x000000749f9f7221 */ /* 0x000fe20000010000 */
[----:B------:R-:W-:Y:S01]  /*127d0*/  HMMA.16816.F32.BF16 R16, R24, R30, R16 ;  /* 0x0000001e1810723c */ /* 0x000fe20000041810 */
[----:B------:R-:W1:Y:S07]  /*127e0*/  LDSM.16.MT88.4 R28, [R148+0x6800] ;  /* 0x00680000941c783b */ /* 0x000e6e0000004200 */
[----:B------:R-:W3:Y:S03]  /*127f0*/  MUFU.EX2 R108, R108 ;  /* 0x0000006c006c7308 */ /* 0x000ee60000000800 */
[----:B----4-:R-:W-:Y:S01]  /*12800*/  F2FP.BF16.F32.PACK_AB R33, R110, R157 ;  /* 0x0000009d6e21723e */ /* 0x010fe200000010ff */
[----:B------:R-:W-:Y:S06]  /*12810*/  FADD.FTZ R114, R114, R159 ;  /* 0x0000009f72727221 */ /* 0x000fec0000010000 */
[----:B------:R-:W-:Y:S10]  /*12820*/  MUFU.EX2 R153, R153 ;  /* 0x0000009900997308 */ /* 0x000ff40000000800 */
[----:B------:R-:W4:Y:S01]  /*12830*/  MUFU.EX2 R106, R106 ;  /* 0x0000006a006a7308 */ /* 0x000f220000000800 */
[C---:B---3--:R-:W-:Y:S01]  /*12840*/  F2FP.BF16.F32.PACK_AB R34, R108.reuse, R155 ;  /* 0x0000009b6c22723e */ /* 0x048fe200000010ff */
        /* <DEDUP_REMOVED lines=18> */
[----:B------:R-:W-:Y:S04]  /*12970*/  FADD.FTZ R32, R112, R161 ;  /* 0x000000a170207221 */ /* 0x000fe80000010000 */
[----:B------:R-:W-:Y:S02]  /*12980*/  FADD.FTZ R157, R157, R32 ;  /* 0x000000209d9d7221 */ /* 0x000fe40000010000 */
[----:B------:R-:W-:Y:S10]  /*12990*/  MUFU.EX2 R127, R127 ;  /* 0x0000007f007f7308 */ /* 0x000ff40000000800 */
        /* <DEDUP_REMOVED lines=8> */
[----:B------:R-:W4:Y:S01]  /*12a20*/  MUFU.EX2 R88, R88 ;  /* 0x0000005800587308 */ /* 0x000f220000000800 */
[----:B------:R-:W2:Y:S01]  /*12a30*/  LDSM.16.MT88.4 R44, [R150+0x7000] ;  /* 0x00700000962c783b */ /* 0x000ea20000004200 */
        /* <DEDUP_REMOVED lines=16> */
[----:B------:R-:W-:Y:S01]  /*12b40*/  FADD.FTZ R129, R129, R106 ;  /* 0x0000006a81817221 */ /* 0x000fe20000010000 */
[----:B------:R-:W-:Y:S02]  /*12b50*/  MOV R149, R0 ;  /* 0x0000000000957202 */ /* 0x000fe40000000f00 */
[----:B------:R-:W-:Y:S01]  /*12b60*/  FADD.FTZ R127, R127, R100 ;  /* 0x000000647f7f7221 */ /* 0x000fe20000010000 */
[----:B------:R-:W-:Y:S03]  /*12b70*/  FADD.FTZ R98, R98, R129 ;  /* 0x0000008162627221 */ /* 0x000fe60000010000 */
[----:B------:R-:W-:Y:S01]  /*12b80*/  MUFU.EX2 R109, R109 ;  /* 0x0000006d006d7308 */ /* 0x000fe20000000800 */
[----:B------:R-:W-:Y:S04]  /*12b90*/  FADD.FTZ R123, R123, R98 ;  /* 0x000000627b7b7221 */ /* 0x000fe80000010000 */
[----:B------:R-:W-:Y:S05]  /*12ba0*/  FADD.FTZ R92, R92, R123 ;  /* 0x0000007b5c5c7221 */ /* 0x000fea0000010000 */
[----:B------:R-:W3:Y:S01]  /*12bb0*/  MUFU.EX2 R78, R78 ;  /* 0x0000004e004e7308 */ /* 0x000ee20000000800 */
[----:B----4-:R-:W-:Y:S01]  /*12bc0*/  F2FP.BF16.F32.PACK_AB R35, R82, R113 ;  /* 0x000000715223723e */ /* 0x010fe200000010ff */
[----:B------:R-:W-:Y:S04]  /*12bd0*/  FADD.FTZ R115, R115, R92 ;  /* 0x0000005c73737221 */ /* 0x000fe80000010000 */
[----:B------:R-:W-:Y:S04]  /*12be0*/  FADD.FTZ R84, R84, R115 ;  /* 0x0000007354547221 */ /* 0x000fe80000010000 */
        /* <DEDUP_REMOVED lines=50> */
[----:B------:R-:W3:Y:S01]  /*12f10*/  MUFU.EX2 R54, R54 ;  /* 0x0000003600367308 */ /* 0x000ee20000000800 */
[----:B----4-:R-:W-:Y:S01]  /*12f20*/  F2FP.BF16.F32.PACK_AB R35, R60, R75 ;  /* 0x0000004b3c23723e */ /* 0x010fe200000010ff */
        /* <DEDUP_REMOVED lines=17> */
[C---:B----4-:R-:W-:Y:S01]  /*13040*/  F2FP.BF16.F32.PACK_AB R25, R23.reuse, R58 ;  /* 0x0000003a1719723e */ /* 0x050fe200000010ff */
[----:B------:R-:W-:Y:S01]  /*13050*/  FADD.FTZ R58, R58, R75 ;  /* 0x0000004b3a3a7221 */ /* 0x000fe20000010000 */
[----:B------:R-:W-:Y:S03]  /*13060*/  FADD.FTZ R62, R54, R73 ;  /* 0x00000049363e7221 */ /* 0x000fe60000010000 */
[----:B------:R-:W-:Y:S02]  /*13070*/  FADD.FTZ R23, R23, R58 ;  /* 0x0000003a17177221 */ /* 0x000fe40000010000 */
[----:B------:R-:W-:Y:S10]  /*13080*/  MUFU.EX2 R56, R56 ;  /* 0x0000003800387308 */ /* 0x000ff40000000800 */
[----:B------:R-:W4:Y:S01]  /*13090*/  MUFU.EX2 R79, R79 ;  /* 0x0000004f004f7308 */ /* 0x000f220000000800 */
[C---:B---3--:R-:W-:Y:S01]  /*130a0*/  F2FP.BF16.F32.PACK_AB R26, R52.reuse, R65 ;  /* 0x00000041341a723e */ /* 0x048fe200000010ff */
[----:B------:R-:W-:Y:S04]  /*130b0*/  FADD.FTZ R65, R65, R62 ;  /* 0x0000003e41417221 */ /* 0x000fe80000010000 */
[----:B------:R-:W-:Y:S04]  /*130c0*/  FADD.FTZ R65, R52, R65 ;  /* 0x0000004134417221 */ /* 0x000fe80000010000 */
[----:B------:R-:W-:Y:S10]  /*130d0*/  MUFU.EX2 R66, R66 ;  /* 0x0000004200427308 */ /* 0x000ff40000000800 */
[----:B------:R-:W3:Y:S01]  /*130e0*/  MUFU.EX2 R85, R85 ;  /* 0x0000005500557308 */ /* 0x000ee20000000800 */
[----:B----4-:R-:W-:Y:S01]  /*130f0*/  F2FP.BF16.F32.PACK_AB R27, R79, R56 ;  /* 0x000000384f1b723e */ /* 0x010fe200000010ff */
[----:B------:R-:W-:Y:S01]  /*13100*/  FADD.FTZ R56, R56, R23 ;  /* 0x0000001738387221 */ /* 0x000fe20000010000 */
[----:B------:R-:W-:Y:S01]  /*13110*/  FFMA.FTZ R23, R53, UR4, -R48 ;  /* 0x0000000435177c23 */ /* 0x000fe20008010830 */
[--C-:B------:R-:W-:Y:S01]  /*13120*/  FFMA.FTZ R53, R51, UR4, -R50.reuse ;  /* 0x0000000433357c23 */ /* 0x100fe20008010832 */
[----:B------:R-:W-:Y:S01]  /*13130*/  FFMA.FTZ R50, R49, UR4, -R50 ;  /* 0x0000000431327c23 */ /* 0x000fe20008010832 */
[----:B------:R-:W-:Y:S04]  /*13140*/  FADD.FTZ R79, R79, R56 ;  /* 0x000000384f4f7221 */ /* 0x000fe80000010000 */
        /* <DEDUP_REMOVED lines=8> */
[----:B------:R-:W-:Y:S01]  /*131d0*/  FADD.FTZ R66, R66, R65 ;  /* 0x0000004142427221 */ /* 0x000fe20000010000 */
[----:B------:R-:W-:Y:S01]  /*131e0*/  HMMA.16816.F32.BF16 R16, R24, R30, R16 ;  /* 0x0000001e1810723c */ /* 0x000fe20000041810 */
[----:B------:R-:W1:Y:S07]  /*131f0*/  LDSM.16.MT88.4 R28, [R148+0x8000] ;  /* 0x00800000941c783b */ /* 0x000e6e0000004200 */
[----:B------:R-:W3:Y:S03]  /*13200*/  MUFU.EX2 R101, R90 ;  /* 0x0000005a00657308 */ /* 0x000ee60000000800 */
[----:B----4-:R-:W-:Y:S01]  /*13210*/  F2FP.BF16.F32.PACK_AB R33, R21, R22 ;  /* 0x000000161521723e */ /* 0x010fe200000010ff */
[----:B------:R-:W-:Y:S01]  /*13220*/  FADD.FTZ R85, R85, R66 ;  /* 0x0000004255557221 */ /* 0x000fe20000010000 */
[----:B------:R-:W-:Y:S04]  /*13230*/  FADD.FTZ R22, R22, R79 ;  /* 0x0000004f16167221 */ /* 0x000fe80000010000 */
[----:B------:R-:W-:Y:S01]  /*13240*/  FADD.FTZ R21, R21, R22 ;  /* 0x0000001615157221 */ /* 0x000fe20000010000 */
[----:B------:R-:W4:Y:S10]  /*13250*/  MUFU.EX2 R80, R80 ;  /* 0x0000005000507308 */ /* 0x000f340000000800 */
[----:B------:R-:W-:Y:S01]  /*13260*/  MUFU.EX2 R86, R86 ;  /* 0x0000005600567308 */ /* 0x000fe20000000800 */
[----:B---3--:R-:W-:Y:S01]  /*13270*/  F2FP.BF16.F32.PACK_AB R34, R101, R76 ;  /* 0x0000004c6522723e */ /* 0x008fe200000010ff */
[----:B------:R-:W-:Y:S01]  /*13280*/  FFMA.FTZ R90, R205, UR4, -R48 ;  /* 0x00000004cd5a7c23 */ /* 0x000fe20008010830 */
[----:B------:R-:W-:Y:S04]  /*13290*/  FADD.FTZ R76, R76, R85 ;  /* 0x000000554c4c7221 */ /* 0x000fe80000010000 */
[----:B------:R-:W-:Y:S03]  /*132a0*/  FADD.FTZ R101, R101, R76 ;  /* 0x0000004c65657221 */ /* 0x000fe60000010000 */
[----:B------:R-:W3:Y:S01]  /*132b0*/  MUFU.EX2 R117, R213 ;  /* 0x000000d500757308 */ /* 0x000ee20000000800 */
[C---:B----4-:R-:W-:Y:S01]  /*132c0*/  F2FP.BF16.F32.PACK_AB R35, R111.reuse, R80 ;  /* 0x000000506f23723e */ /* 0x050fe200000010ff */
[----:B------:R-:W-:Y:S04]  /*132d0*/  FADD.FTZ R80, R80, R21 ;  /* 0x0000001550507221 */ /* 0x000fe80000010000 */
[----:B------:R-:W-:Y:S04]  /*132e0*/  FADD.FTZ R80, R111, R80 ;  /* 0x000000506f507221 */ /* 0x000fe80000010000 */
[----:B------:R-:W-:Y:S01]  /*132f0*/  MUFU.EX2 R119, R211 ;  /* 0x000000d300777308 */ /* 0x000fe20000000800 */
[C---:B-----5:R-:W-:Y:S06]  /*13300*/  HMMA.16816.F32.BF16 R4, R32.reuse, R36, R4 ;  /* 0x000000242004723c */ /* 0x060fec0000041804 */
[C---:B------:R-:W-:Y:S03]  /*13310*/  HMMA.16816.F32.BF16 R8, R32.reuse, R38, R8 ;  /* 0x000000262008723c */ /* 0x040fe60000041808 */
[----:B------:R-:W4:Y:S01]  /*13320*/  MUFU.EX2 R90, R90 ;  /* 0x0000005a005a7308 */ /* 0x000f220000000800 */
[----:B------:R-:W5:Y:S01]  /*13330*/  LDSM.16.MT88.4 R36, [R150+0x8400] ;  /* 0x008400009624783b */ /* 0x000f620000004200 */
[C---:B---3--:R-:W-:Y:S01]  /*13340*/  F2FP.BF16.F32.PACK_AB R24, R117.reuse, R86 ;  /* 0x000000567518723e */ /* 0x048fe200000010ff */
        /* <DEDUP_REMOVED lines=8> */
[----:B------:R-:W-:Y:S04]  /*133d0*/  FADD.FTZ R119, R119, R80 ;  /* 0x0000005077777221 */ /* 0x000fe80000010000 */
[----:B------:R-:W-:Y:S01]  /*133e0*/  FADD.FTZ R119, R90, R119 ;  /* 0x000000775a777221 */ /* 0x000fe20000010000 */
[----:B------:R-:W-:Y:S10]  /*133f0*/  MUFU.EX2 R102, R189 ;  /* 0x000000bd00667308 */ /* 0x000ff40000000800 */
[----:B------:R-:W4:Y:S01]  /*13400*/  MUFU.EX2 R133, R133 ;  /* 0x0000008500857308 */ /* 0x000f220000000800 */
[C---:B---3--:R-:W-:Y:S01]  /*13410*/  F2FP.BF16.F32.PACK_AB R26, R125.reuse, R94 ;  /* 0x0000005e7d1a723e */ /* 0x048fe200000010ff */
[----:B------:R-:W-:Y:S04]  /*13420*/  FADD.FTZ R94, R94, R117 ;  /* 0x000000755e5e7221 */ /* 0x000fe80000010000 */
[----:B------:R-:W-:Y:S04]  /*13430*/  FADD.FTZ R125, R125, R94 ;  /* 0x0000005e7d7d7221 */ /* 0x000fe80000010000 */
[----:B------:R-:W-:Y:S10]  /*13440*/  MUFU.EX2 R112, R185 ;  /* 0x000000b900707308 */ /* 0x000ff40000000800 */
[----:B------:R-:W3:Y:S01]  /*13450*/  MUFU.EX2 R135, R135 ;  /* 0x0000008700877308 */ /* 0x000ee20000000800 */
        /* <DEDUP_REMOVED lines=17> */
[----:B------:R-:W-:Y:S01]  /*13570*/  FADD.FTZ R110, R110, R133 ;  /* 0x000000856e6e7221 */ /* 0x000fe20000010000 */
[----:B------:R-:W4:Y:S03]  /*13580*/  LDSM.16.MT88.4 R28, [R148+0x8c00] ;  /* 0x008c0000941c783b */ /* 0x000f260000004200 */
[----:B------:R-:W-:Y:S01]  /*13590*/  FADD.FTZ R105, R105, R110 ;  /* 0x0000006e69697221 */ /* 0x000fe20000010000 */
[----:B------:R-:W-:Y:S10]  /*135a0*/  MUFU.EX2 R96, R97 ;  /* 0x0000006100607308 */ /* 0x000ff40000000800 */
[----:B------:R-:W5:Y:S01]  /*135b0*/  MUFU.EX2 R91, R91 ;  /* 0x0000005b005b7308 */ /* 0x000f620000000800 */
[C---:B---3--:R-:W-:Y:S01]  /*135c0*/  F2FP.BF16.F32.PACK_AB R34, R103.reuse, R104 ;  /* 0x000000686722723e */ /* 0x048fe200000010ff */
[----:B------:R-:W-:Y:S04]  /*135d0*/  FADD.FTZ R104, R104, R135 ;  /* 0x0000008768687221 */ /* 0x000fe80000010000 */
[----:B------:R-:W-:Y:S04]  /*135e0*/  FADD.FTZ R103, R103, R104 ;  /* 0x0000006867677221 */ /* 0x000fe80000010000 */
[----:B------:R-:W-:Y:S10]  /*135f0*/  MUFU.EX2 R88, R95 ;  /* 0x0000005f00587308 */ /* 0x000ff40000000800 */
[----:B------:R-:W3:Y:S01]  /*13600*/  MUFU.EX2 R83, R83 ;  /* 0x0000005300537308 */ /* 0x000ee20000000800 */
[C---:B-----5:R-:W-:Y:S01]  /*13610*/  F2FP.BF16.F32.PACK_AB R35, R91.reuse, R96 ;  /* 0x000000605b23723e */ /* 0x060fe200000010ff */
[----:B------:R-:W-:Y:S04]  /*13620*/  FADD.FTZ R96, R96, R105 ;  /* 0x0000006960607221 */ /* 0x000fe80000010000 */
[----:B------:R-:W-:Y:S04]  /*13630*/  FADD.FTZ R91, R91, R96 ;  /* 0x000000605b5b7221 */ /* 0x000fe80000010000 */
[----:B------:R-:W-:Y:S01]  /*13640*/  MUFU.EX2 R78, R81 ;  /* 0x00000051004e7308 */ /* 0x000fe20000000800 */
[C---:B------:R-:W-:Y:S06]  /*13650*/  HMMA.16816.F32.BF16 R4, R32.reuse, R36, R4 ;  /* 0x000000242004723c */ /* 0x040fec0000041804 */
[C---:B------:R-:W-:Y:S03]  /*13660*/  HMMA.16816.F32.BF16 R8, R32.reuse, R38, R8 ;  /* 0x000000262008723c */ /* 0x040fe60000041808 */
[----:B------:R-:W5:Y:S02]  /*13670*/  MUFU.EX2 R71, R71 ;  /* 0x0000004700477308 */ /* 0x000f640000000800 */
[--C-:B------:R-:W-:Y:S01]  /*13680*/  FFMA.FTZ R36, R20, UR4, -R48.reuse ;  /* 0x0000000414247c23 */ /* 0x100fe20008010830 */
[C---:B--2---:R-:W-:Y:S07]  /*13690*/  HMMA.16816.F32.BF16 R12, R32.reuse, R40, R12 ;  /* 0x00000028200c723c */ /* 0x044fee000004180c */
[----:B------:R-:W-:Y:S01]  /*136a0*/  MUFU.EX2 R69, R69 ;  /* 0x0000004500457308 */ /* 0x000fe20000000800 */
[----:B---3--:R-:W-:Y:S01]  /*136b0*/  F2FP.BF16.F32.PACK_AB R20, R83, R88 ;  /* 0x000000585314723e */ /* 0x008fe200000010ff */
[----:B------:R-:W-:Y:S08]  /*136c0*/  HMMA.16816.F32.BF16 R16, R32, R42, R16 ;  /* 0x0000002a2010723c */ /* 0x000ff00000041810 */
[----:B------:R-:W2:Y:S03]  /*136d0*/  MUFU.EX2 R68, R67 ;  /* 0x0000004300447308 */ /* 0x000ea60000000800 */
[----:B-----5:R-:W-:Y:S01]  /*136e0*/  F2FP.BF16.F32.PACK_AB R21, R71, R78 ;  /* 0x0000004e4715723e */ /* 0x020fe200000010ff */
[----:B------:R-:W-:Y:S01]  /*136f0*/  FFMA.FTZ R48, R3, UR4, -R48 ;  /* 0x0000000403307c23 */ /* 0x000fe20008010830 */
[----:B------:R-:W-:Y:S04]  /*13700*/  FADD.FTZ R78, R78, R91 ;  /* 0x0000005b4e4e7221 */ /* 0x000fe80000010000 */
[----:B------:R-:W-:Y:S01]  /*13710*/  FADD.FTZ R78, R71, R78 ;  /* 0x0000004e474e7221 */ /* 0x000fe20000010000 */
[----:B------:R-:W-:Y:S10]  /*13720*/  MUFU.EX2 R63, R63 ;  /* 0x0000003f003f7308 */ /* 0x000ff40000000800 */
[----:B------:R-:W3:Y:S01]  /*13730*/  MUFU.EX2 R60, R59 ;  /* 0x0000003b003c7308 */ /* 0x000ee20000000800 */
[----:B--2---:R-:W-:Y:S09]  /*13740*/  F2FP.BF16.F32.PACK_AB R22, R68, R69 ;  /* 0x000000454416723e */ /* 0x004ff200000010ff */
[----:B------:R3:W-:Y:S10]  /*13750*/  MUFU.EX2 R51, R23 ;  /* 0x0000001700337308 */ /* 0x0007f40000000800 */
[----:B------:R-:W-:Y:S10]  /*13760*/  MUFU.EX2 R54, R61 ;  /* 0x0000003d00367308 */ /* 0x000ff40000000800 */
[----:B------:R-:W2:Y:S01]  /*13770*/  MUFU.EX2 R57, R57 ;  /* 0x0000003900397308 */ /* 0x000ea20000000800 */
[C---:B---3--:R-:W-:Y:S01]  /*13780*/  F2FP.BF16.F32.PACK_AB R23, R60.reuse, R63 ;  /* 0x0000003f3c17723e */ /* 0x048fe200000010ff */
[----:B------:R-:W-:Y:S04]  /*13790*/  FADD.FTZ R63, R63, R78 ;  /* 0x0000004e3f3f7221 */ /* 0x000fe80000010000 */
[----:B------:R-:W-:Y:S02]  /*137a0*/  FADD.FTZ R63, R60, R63 ;  /* 0x0000003f3c3f7221 */ /* 0x000fe40000010000 */
[C---:B------:R-:W-:Y:S02]  /*137b0*/  HMMA.16816.F32.BF16 R4, R20.reuse, R44, R4 ;  /* 0x0000002c1404723c */ /* 0x040fe40000041804 */
[----:B------:R-:W3:Y:S04]  /*137c0*/  MUFU.EX2 R52, R55 ;  /* 0x0000003700347308 */ /* 0x000ee80000000800 */
[C---:B------:R-:W-:Y:S06]  /*137d0*/  HMMA.16816.F32.BF16 R8, R20.reuse, R46, R8 ;  /* 0x0000002e1408723c */ /* 0x040fec0000041808 */
[----:B------:R-:W-:Y:S01]  /*137e0*/  MUFU.EX2 R53, R53 ;  /* 0x0000003500357308 */ /* 0x000fe20000000800 */
[----:B--2---:R-:W-:Y:S01]  /*137f0*/  F2FP.BF16.F32.PACK_AB R132, R57, R54 ;  /* 0x000000363984723e */ /* 0x004fe200000010ff */
[C---:B-1----:R-:W-:Y:S08]  /*13800*/  HMMA.16816.F32.BF16 R12, R20.reuse, R24, R12 ;  /* 0x00000018140c723c */ /* 0x042ff0000004180c */
[----:B------:R-:W1:Y:S01]  /*13810*/  MUFU.EX2 R50, R50 ;  /* 0x0000003200327308 */ /* 0x000e620000000800 */
[----:B------:R-:W-:Y:S03]  /*13820*/  HMMA.16816.F32.BF16 R16, R20, R26, R16 ;  /* 0x0000001a1410723c */ /* 0x000fe60000041810 */
[C---:B---3--:R-:W-:Y:S01]  /*13830*/  F2FP.BF16.F32.PACK_AB R133, R51.reuse, R52 ;  /* 0x000000343385723e */ /* 0x048fe200000010ff */
[----:B------:R-:W-:Y:S05]  /*13840*/  FADD.FTZ R52, R52, R63 ;  /* 0x0000003f34347221 */ /* 0x000fea0000010000 */
[----:B------:R-:W-:Y:S02]  /*13850*/  MUFU.EX2 R36, R36 ;  /* 0x0000002400247308 */ /* 0x000fe40000000800 */
[----:B------:R-:W-:Y:S08]  /*13860*/  FADD.FTZ R51, R51, R52 ;  /* 0x0000003433337221 */ /* 0x000ff00000010000 */
[----:B------:R-:W2:Y:S01]  /*13870*/  MUFU.EX2 R3, R48 ;  /* 0x0000003000037308 */ /* 0x000ea20000000800 */
[----:B-1----:R-:W-:Y:S02]  /*13880*/  F2FP.BF16.F32.PACK_AB R134, R50, R53 ;  /* 0x000000353286723e */ /* 0x002fe400000010ff */
[C---:B--2---:R-:W-:Y:S01]  /*13890*/  F2FP.BF16.F32.PACK_AB R135, R3.reuse, R36 ;  /* 0x000000240387723e */ /* 0x044fe200000010ff */
[----:B------:R-:W-:Y:S04]  /*138a0*/  FADD.FTZ R36, R36, R51 ;  /* 0x0000003324247221 */ /* 0x000fe80000010000 */
[----:B------:R-:W-:Y:S02]  /*138b0*/  FADD.FTZ R252, R3, R36 ;  /* 0x0000002403fc7221 */ /* 0x000fe40000010000 */
[C---:B------:R-:W-:Y:S06]  /*138c0*/  HMMA.16816.F32.BF16 R144, R132.reuse, R140, R4 ;  /* 0x0000008c8490723c */ /* 0x040fec0000041804 */
[C---:B------:R-:W-:Y:S05]  /*138d0*/  HMMA.16816.F32.BF16 R140, R132.reuse, R142, R8 ;  /* 0x0000008e848c723c */ /* 0x040fea0000041808 */
[----:B------:R-:W-:Y:S01]  /*138e0*/  FADD.FTZ R4, R88, R103 ;  /* 0x0000006758047221 */ /* 0x000fe20000010000 */
[C---:B----4-:R-:W-:Y:S05]  /*138f0*/  HMMA.16816.F32.BF16 R136, R132.reuse, R28, R12 ;  /* 0x0000001c8488723c */ /* 0x050fea000004180c */
[----:B------:R-:W-:Y:S01]  /*13900*/  FADD.FTZ R4, R83, R4 ;  /* 0x0000000453047221 */ /* 0x000fe20000010000 */
[----:B------:R-:W-:Y:S05]  /*13910*/  HMMA.16816.F32.BF16 R132, R132, R30, R16 ;  /* 0x0000001e8484723c */ /* 0x000fea0000041810 */
[----:B------:R-:W-:Y:S01]  /*13920*/  FADD.FTZ R69, R69, R4 ;  /* 0x0000000445457221 */ /* 0x000fe20000010000 */
[----:B------:R-:W-:Y:S05]  /*13930*/  IADD3 R4, R237, -0x1, RZ ;  /* 0xffffffffed047810 */ /* 0x000fea0007ffe0ff */
[----:B------:R-:W-:Y:S01]  /*13940*/  FADD.FTZ R69, R68, R69 ;  /* 0x0000004544457221 */ /* 0x000fe20000010000 */
[----:B------:R-:W-:Y:S03]  /*13950*/  MOV R237, R4 ;  /* 0x0000000400ed7202 */ /* 0x000fe60000000f00 */
[----:B------:R-:W-:Y:S04]  /*13960*/  FADD.FTZ R54, R54, R69 ;  /* 0x0000004536367221 */ /* 0x000fe80000010000 */
[----:B------:R-:W-:Y:S04]  /*13970*/  FADD.FTZ R54, R57, R54 ;  /* 0x0000003639367221 */ /* 0x000fe80000010000 */
[----:B------:R-:W-:Y:S04]  /*13980*/  FADD.FTZ R53, R53, R54 ;  /* 0x0000003635357221 */ /* 0x000fe80000010000 */
[----:B------:R-:W-:Y:S01]  /*13990*/  FADD.FTZ R251, R50, R53 ;  /* 0x0000003532fb7221 */ /* 0x000fe20000010000 */
[----:B------:R-:W-:Y:S06]  /*139a0*/  @P0 BRA `(.L_x_1637) ;  /* 0xffffffb000440947 */ /* 0x000fec000383ffff */
.L_x_1633:
        /* <DEDUP_REMOVED lines=109> */
.L_x_1638:
        /* <DEDUP_REMOVED lines=10> */
.L_x_1639:
[----:B------:R-:W1:Y:S01]  /*14120*/  S2R R9, SR_CTAID.Z ;  /* 0x0000000000097919 */ /* 0x000e620000002700 */
[----:B------:R-:W1:Y:S01]  /*14130*/  LDC R0, c[0x0][0x270] ;  /* 0x00009c00ff007b82 */ /* 0x000e620000000800 */
[----:B------:R-:W1:Y:S07]  /*14140*/  S2R R2, SR_CTAID.Y ;  /* 0x0000000000027919 */ /* 0x000e6e0000002600 */
[----:B------:R-:W2:Y:S01]  /*14150*/  LDC R236, c[0x0][0x2c4] ;  /* 0x0000b100ffec7b82 */ /* 0x000ea20000000800 */
[----:B-1----:R-:W-:-:S04]  /*14160*/  IMAD R13, R2, R0, R9 ;  /* 0x00000000020d7224 */ /* 0x002fc800078e0209 */
[----:B--2---:R-:W-:-:S07]  /*14170*/  IMAD R236, R13, R236, RZ ;  /* 0x000000ec0dec7224 */ /* 0x004fce00078e02ff */
.L_x_1640:
[----:B------:R-:W-:Y:S01]  /*14180*/  BAR.SYNC.DEFER_BLOCKING 0x0 ;  /* 0x0000000000007b1d */ /* 0x000fe20000010000 */
[----:B------:R-:W-:Y:S01]  /*14190*/  LOP3.LUT R2, R11, 0xffffffe0, RZ, 0xc0, !PT ;  /* 0xffffffe00b027812 */ /* 0x000fe200078ec0ff */
[----:B------:R-:W-:Y:S01]  /*141a0*/  IMAD R17, R17, 0x10, R246 ;  /* 0x0000001011117824 */ /* 0x000fe200078e02f6 */
[----:B------:R-:W-:-:S03]  /*141b0*/  SHF.R.S32.HI R241, RZ, 0x1f, R240 ;  /* 0x0000001ffff17819 */ /* 0x000fc600000114f0 */
[----:B------:R-:W-:Y:S01]  /*141c0*/  IMAD.IADD R2, R5, 0x1, -R2 ;  /* 0x0000000105027824 */ /* 0x000fe200078e0a02 */
[----:B------:R-:W-:Y:S01]  /*141d0*/  ULDC.64 UR6, c[0x0][0x298] ;  /* 0x0000a60000067ab9 */ /* 0x000fe20000000a00 */
[----:B------:R-:W1:Y:S01]  /*141e0*/  S2R R19, SR_CTAID.X ;  /* 0x0000000000137919 */ /* 0x000e620000002500 */
[----:B------:R-:W-:Y:S02]  /*141f0*/  BSSY B0, `(.L_x_1641) ;  /* 0x000001c000007945 */ /* 0x000fe40003800000 */
[----:B------:R-:W-:Y:S01]  /*14200*/  LOP3.LUT P1, RZ, R2, 0x3, RZ, 0xc0, !PT ;  /* 0x0000000302ff7812 */ /* 0x000fe2000782c0ff */
[----:B------:R-:W2:Y:S01]  /*14210*/  S2R R0, SR_TID.X ;  /* 0x0000000000007919 */ /* 0x000ea20000002100 */
[----:B------:R3:W4:Y:S01]  /*14220*/  LDS.128 R12, [R239+0x800] ;  /* 0x00080000ef0c7984 */ /* 0x0007220000000c00 */
[C---:B-1----:R-:W-:Y:S02]  /*14230*/  IMAD.SHL.U32 R11, R19.reuse, 0x40, RZ ;  /* 0x00000040130b7824 */ /* 0x042fe400078e00ff */
[----:B------:R-:W-:-:S02]  /*14240*/  IMAD R19, R19, -0x40, R238 ;  /* 0xffffffc013137824 */ /* 0x000fc400078e02ee */
[----:B------:R-:W-:Y:S01]  /*14250*/  IMAD.WIDE.U32 R240, R11, UR6, R240 ;  /* 0x000000060bf07c25 */ /* 0x000fe2000f8e00f0 */
[----:B------:R-:W-:Y:S02]  /*14260*/  SHF.R.S32.HI R5, RZ, 0x1f, R11 ;  /* 0x0000001fff057819 */ /* 0x000fe4000001140b */
[----:B--2---:R-:W-:Y:S02]  /*14270*/  SHF.R.S32.HI R21, RZ, 0x1f, R0 ;  /* 0x0000001fff157819 */ /* 0x004fe40000011400 */
[----:B------:R-:W-:Y:S01]  /*14280*/  IADD3 R6, P0, R6, R240, RZ ;  /* 0x000000f006067210 */ /* 0x000fe20007f1e0ff */
[----:B------:R-:W-:Y:S01]  /*14290*/  IMAD R2, R5, UR6, RZ ;  /* 0x0000000605027c24 */ /* 0x000fe2000f8e02ff */
[----:B------:R-:W-:-:S03]  /*142a0*/  LEA.HI R21, R21, R0, RZ, 0x2 ;  /* 0x0000000015157211 */ /* 0x000fc600078f10ff */
[----:B------:R-:W-:Y:S01]  /*142b0*/  IMAD R2, R11, UR7, R2 ;  /* 0x000000070b027c24 */ /* 0x000fe2000f8e0202 */
[----:B---34-:R-:W-:Y:S07]  /*142c0*/  @P1 BRA `(.L_x_1642) ;  /* 0x0000000000381947 */ /* 0x018fee0003800000 */
        /* <DEDUP_REMOVED lines=14> */
.L_x_1642:
[----:B------:R-:W-:Y:S05]  /*143b0*/  BSYNC B0 ;  /* 0x0000000000007941 */ /* 0x000fea0003800000 */
.L_x_1641:
[----:B------:R-:W-:Y:S01]  /*143c0*/  LEA.HI.SX32 R4, R4, 0x20, 0x1e ;  /* 0x0000002004047811 */ /* 0x000fe200078ff2ff */
[----:B------:R-:W-:Y:S01]  /*143d0*/  ULDC.64 UR4, c[0x0][0x2a0] ;  /* 0x0000a80000047ab9 */ /* 0x000fe20000000a00 */
[----:B------:R-:W-:Y:S01]  /*143e0*/  IADD3.X R7, R7, R2, R241, P0, !PT ;  /* 0x0000000207077210 */ /* 0x000fe200007fe4f1 */
[----:B------:R-:W-:Y:S01]  /*143f0*/  BSSY B0, `(.L_x_1643) ;  /* 0x0000014000007945 */ /* 0x000fe20003800000 */
[----:B------:R-:W-:Y:S02]  /*14400*/  ISETP.GE.AND P1, PT, R4, R19, PT ;  /* 0x000000130400720c */ /* 0x000fe40003f26270 */
[----:B------:R-:W-:Y:S01]  /*14410*/  SHF.R.S32.HI R21, RZ, 0x2, R21 ;  /* 0x00000002ff157819 */ /* 0x000fe20000011415 */
[----:B-1----:R-:W-:Y:S01]  /*14420*/  IMAD.WIDE.U32 R10, R9, UR4, R6 ;  /* 0x00000004090a7c25 */ /* 0x002fe2000f8e0006 */
[----:B------:R-:W-:Y:S01]  /*14430*/  SHF.R.S32.HI R0, RZ, 0x1f, R9 ;  /* 0x0000001fff007819 */ /* 0x000fe20000011409 */
[----:B------:R1:W2:Y:S01]  /*14440*/  LDS.128 R4, [R239] ;  /* 0x00000000ef047984 */ /* 0x0002a20000000c00 */
[----:B------:R-:W-:-:S03]  /*14450*/  ISETP.GE.AND P0, PT, R21, R232, PT ;  /* 0x000000e81500720c */ /* 0x000fc60003f06270 */
[----:B------:R-:W-:-:S04]  /*14460*/  IMAD R0, R0, UR4, RZ ;  /* 0x0000000400007c24 */ /* 0x000fc8000f8e02ff */
[----:B------:R-:W-:-:S04]  /*14470*/  IMAD R0, R9, UR5, R0 ;  /* 0x0000000509007c24 */ /* 0x000fc8000f8e0200 */
[----:B------:R-:W-:Y:S02]  /*14480*/  IMAD.IADD R9, R0, 0x1, R11 ;  /* 0x0000000100097824 */ /* 0x000fe400078e020b */
        /* <DEDUP_REMOVED lines=10> */
.L_x_1644:
[----:B------:R-:W-:Y:S05]  /*14530*/  BSYNC B0 ;  /* 0x0000000000007941 */ /* 0x000fea0003800000 */
.L_x_1643:
        /* <DEDUP_REMOVED lines=14> */
.L_x_1645:
        /* <DEDUP_REMOVED lines=14> */
.L_x_5331:


//--------------------- .text._ZN5flash24flash_fwd_splitkv_kernelI23Flash_fwd_kernel_traitsILi32ELi64ELi256ELi4ELb0ELb0EN7cutlass10bfloat16_tE19Flash_kernel_traitsILi32ELi64ELi256ELi4ES3_EELb1ELb0ELb1ELb0ELb0ELb0ELb0ELb0EEEvNS_16Flash_fwd_paramsE --------------------------
	.section	.text._ZN5flash24flash_fwd_splitkv_kernelI23Flash_fwd_kernel_traitsILi32ELi64ELi256ELi4ELb0ELb0EN7cutlass10bfloat16_tE19Flash_kernel_traitsILi32ELi64ELi256ELi4ES3_EELb1ELb0ELb1ELb0ELb0ELb0ELb0ELb0EEEvNS_16Flash_fwd_paramsE,"ax",@progbits
	.align	128
        .global         _ZN5flash24flash_fwd_splitkv_kernelI23Flash_fwd_kernel_traitsILi32ELi64ELi256ELi4ELb0ELb0EN7cutlass10bfloat16_tE19Flash_kernel_traitsILi32ELi64ELi256ELi4ES3_EELb1ELb0ELb1ELb0ELb0ELb0ELb0ELb0EEEvNS_16Flash_fwd_paramsE
        .type           _ZN5flash24flash_fwd_splitkv_kernelI23Flash_fwd_kernel_traitsILi32ELi64ELi256ELi4ELb0ELb0EN7cutlass10bfloat16_tE19Flash_kernel_traitsILi32ELi64ELi256ELi4ES3_EELb1ELb0ELb1ELb0ELb0ELb0ELb0ELb0EEEvNS_16Flash_fwd_paramsE,@function
        .size           _ZN5flash24flash_fwd_splitkv_kernelI23Flash_fwd_kernel_traitsILi32ELi64ELi256ELi4ELb0ELb0EN7cutlass10bfloat16_tE19Flash_kernel_traitsILi32ELi64ELi256ELi4ES3_EELb1ELb0ELb1ELb0ELb0ELb0ELb0ELb0EEEvNS_16Flash_fwd_paramsE,(.L_x_5332 - _ZN5flash24flash_fwd_splitkv_kernelI23Flash_fwd_kernel_traitsILi32ELi64ELi256ELi4ELb0ELb0EN7cutlass10bfloat16_tE19Flash_kernel_traitsILi32ELi64ELi256ELi4ES3_EELb1ELb0ELb1ELb0ELb0ELb0ELb0ELb0EEEvNS_16Flash_fwd_paramsE)
        .other          _ZN5flash24flash_fwd_splitkv_kernelI23Flash_fwd_kernel_traitsILi32ELi64ELi256ELi4ELb0ELb0EN7cutlass10bfloat16_tE19Flash_kernel_traitsILi32ELi64ELi256ELi4ES3_EELb1ELb0ELb1ELb0ELb0ELb0ELb0ELb0EEEvNS_16Flash_fwd_paramsE,@"STO_CUDA_ENTRY STV_DEFAULT"
_ZN5flash24flash_fwd_splitkv_kernelI23Flash_fwd_kernel_traitsILi32ELi64ELi256ELi4ELb0ELb0EN7cutlass10bfloat16_tE19Flash_kernel_traitsILi32ELi64ELi256ELi4ES3_EELb1ELb0ELb1ELb0ELb0ELb0ELb0ELb0EEEvNS_16Flash_fwd_paramsE:
.text._ZN5flash24flash_fwd_splitkv_kernelI23Flash_fwd_kernel_traitsILi32ELi64ELi256ELi4ELb0ELb0EN7cutlass10bfloat16_tE19Flash_kernel_traitsILi32ELi64ELi256ELi4ES3_EELb1ELb0ELb1ELb0ELb0ELb0ELb0ELb0EEEvNS_16Flash_fwd_paramsE:
[----:B------:R-:W-:Y:S08]  /*0000*/  LDC R1, c[0x0][0x28] ;  /* 0x00000a00ff017b82 */ /* 0x000ff00000000800 */
[----:B------:R-:W1:Y:S01]  /*0010*/  S2UR UR10, SR_CTAID.Y ;  /* 0x00000000000a79c3 */ /* 0x000e620000002600 */
[----:B------:R-:W-:Y:S01]  /*0020*/  ULDC.64 UR6, c[0x0][0x2f0] ;  /* 0x0000bc0000067ab9 */ /* 0x000fe20000000a00 */
[----:B------:R-:W-:Y:S01]  /*0030*/  ULDC.64 UR4, c[0x0][0x300] ;  /* 0x0000c00000047ab9 */ /* 0x000fe20000000a00 */
[----:B------:R-:W-:-:S02]  /*0040*/  UISETP.NE.U32.AND UP2, UPT, UR6, URZ, UPT ;  /* 0x0000003f0600728c */ /* 0x000fc4000bf45070 */
[----:B------:R-:W-:Y:S02]  /*0050*/  UISETP.NE.U32.AND UP1, UPT, UR4, URZ, UPT ;  /* 0x0000003f0400728c */ /* 0x000fe4000bf25070 */
[----:B------:R-:W-:Y:S02]  /*0060*/  UISETP.NE.AND.EX UP2, UPT, UR7, URZ, UPT, UP2 ;  /* 0x0000003f0700728c */ /* 0x000fe4000bf45320 */
[----:B------:R-:W-:Y:S01]  /*0070*/  UISETP.NE.AND.EX UP1, UPT, UR5, URZ, UPT, UP1 ;  /* 0x0000003f0500728c */ /* 0x000fe2000bf25310 */
[----:B------:R-:W-:Y:S01]  /*0080*/  ULDC.64 UR8, c[0x0][0x2f0] ;  /* 0x0000bc0000087ab9 */ /* 0x000fe20000000a00 */
[----:B------:R-:W-:Y:S02]  /*0090*/  ULDC.64 UR22, c[0x0][0x208] ;  /* 0x0000820000167ab9 */ /* 0x000fe40000000a00 */
[----:B------:R-:W-:Y:S01]  /*00a0*/  PLOP3.LUT P2, PT, PT, PT, UP2, 0x80, 0x0 ;  /* 0x000000000000781c */ /* 0x000fe20003f4f028 */
[----:B------:R-:W-:Y:S01]  /*00b0*/  ULDC.U8 UR6, c[0x0][0x3c2] ;  /* 0x0000f08000067ab9 */ /* 0x000fe20000000000 */
[----:B------:R-:W-:Y:S01]  /*00c0*/  PLOP3.LUT P0, PT, PT, PT, UP1, 0x80, 0x0 ;  /* 0x000000000000781c */ /* 0x000fe20003f0f018 */
[----:B------:R-:W-:Y:S01]  /*00d0*/  ULDC.64 UR4, c[0x0][0x2f8] ;  /* 0x0000be0000047ab9 */ /* 0x000fe20000000a00 */
[----:B------:R-:W-:-:S02]  /*00e0*/  UISETP.NE.AND UP3, UPT, UR6, URZ, UPT ;  /* 0x0000003f0600728c */ /* 0x000fc4000bf65270 */
[----:B------:R-:W-:Y:S01]  /*00f0*/  UISETP.EQ.U32.AND UP0, UPT, UR4, URZ, UPT ;  /* 0x0000003f0400728c */ /* 0x000fe2000bf02070 */
[----:B------:R-:W-:-:S03]  /*0100*/  ULDC.64 UR6, c[0x0][0x2f8] ;  /* 0x0000be0000067ab9 */ /* 0x000fc60000000a00 */
[----:B------:R-:W-:Y:S02]  /*0110*/  UISETP.EQ.OR.EX UP0, UPT, UR5, URZ, !UP3, UP0 ;  /* 0x0000003f0500728c */ /* 0x000fe4000df02700 */
[----:B-1----:R-:W-:-:S06]  /*0120*/  UIMAD.WIDE UR8, UR10, 0x4, UR8 ;  /* 0x000000040a0878a5 */ /* 0x002fcc000f8e0208 */
[----:B------:R-:W-:Y:S02]  /*0130*/  IMAD.U32 R2, RZ, RZ, UR8 ;  /* 0x00000008ff027e24 */ /* 0x000fe4000f8e00ff */
[----:B------:R-:W-:Y:S01]  /*0140*/  IMAD.U32 R3, RZ, RZ, UR9 ;  /* 0x00000009ff037e24 */ /* 0x000fe2000f8e00ff */
[----:B------:R-:W-:Y:S02]  /*0150*/  @UP1 ULDC.64 UR8, c[0x0][0x300] ;  /* 0x0000c00000081ab9 */ /* 0x000fe40000000a00 */
[----:B------:R-:W-:Y:S02]  /*0160*/  @UP1 UIMAD.WIDE UR8, UR10, 0x4, UR8 ;  /* 0x000000040a0818a5 */ /* 0x000fe4000f8e0208 */
[----:B------:R-:W2:Y:S04]  /*0170*/  @P2 LDG.E R4, desc[UR22][R2.64] ;  /* 0x0000001602042981 */ /* 0x000ea8000c1e1900 */
[----:B------:R1:W3:Y:S01]  /*0180*/  @P2 LDG.E R0, desc[UR22][R2.64+0x4] ;  /* 0x0000041602002981 */ /* 0x0002e2000c1e1900 */
[----:B------:R-:W-:Y:S01]  /*0190*/  PLOP3.LUT P1, PT, PT, PT, UP0, 0x80, 0x0 ;  /* 0x000000000000781c */ /* 0x000fe20003f2f008 */
[----:B------:R-:W-:-:S06]  /*01a0*/  UIMAD.WIDE UR6, UR10, 0x4, UR6 ;  /* 0x000000040a0678a5 */ /* 0x000fcc000f8e0206 */
[----:B------:R-:W-:Y:S02]  /*01b0*/  IMAD.U32 R6, RZ, RZ, UR6 ;  /* 0x00000006ff067e24 */ /* 0x000fe4000f8e00ff */
[----:B------:R-:W-:Y:S02]  /*01c0*/  IMAD.U32 R7, RZ, RZ, UR7 ;  /* 0x00000007ff077e24 */ /* 0x000fe4000f8e00ff */
[----:B-1----:R-:W-:Y:S02]  /*01d0*/  IMAD.U32 R2, RZ, RZ, UR8 ;  /* 0x00000008ff027e24 */ /* 0x002fe4000f8e00ff */
[----:B------:R-:W-:-:S05]  /*01e0*/  IMAD.U32 R3, RZ, RZ, UR9 ;  /* 0x00000009ff037e24 */ /* 0x000fca000f8e00ff */
[----:B------:R-:W4:Y:S04]  /*01f0*/  @P0 LDG.E R2, desc[UR22][R2.64] ;  /* 0x0000001602020981 */ /* 0x000f28000c1e1900 */
[----:B------:R-:W5:Y:S01]  /*0200*/  @!P1 LDG.E R3, desc[UR22][R6.64] ;  /* 0x0000001606039981 */ /* 0x000f62000c1e1900 */
[----:B------:R-:W-:Y:S01]  /*0210*/  UMOV UR17, 0xffffffff ;  /* 0xffffffff00117882 */ /* 0x000fe20000000000 */
[----:B------:R-:W-:Y:S01]  /*0220*/  UMOV UR7, URZ ;  /* 0x0000003f00077c82 */ /* 0x000fe20008000000 */
[----:B------:R-:W-:Y:S01]  /*0230*/  UMOV UR8, 0xffffffff ;  /* 0xffffffff00087882 */ /* 0x000fe20000000000 */
[----:B------:R-:W1:Y:S08]  /*0240*/  S2UR UR21, SR_CTAID.X ;  /* 0x00000000001579c3 */ /* 0x000e700000002500 */
[----:B------:R-:W1:Y:S01]  /*0250*/  S2UR UR24, SR_CTAID.Z ;  /* 0x00000000001879c3 */ /* 0x000e620000002700 */
[----:B--2---:R-:W-:-:S02]  /*0260*/  @P2 R2UR UR17, R4 ;  /* 0x00000000041122ca */ /* 0x004fc400000e0000 */
[----:B---3--:R-:W-:-:S13]  /*0270*/  @P2 R2UR UR16, R0 ;  /* 0x00000000001022ca */ /* 0x008fda00000e0000 */
[----:B------:R-:W-:-:S07]  /*0280*/  @UP2 UIADD3 UR16, UR16, -UR17, URZ ;  /* 0x8000001110102290 */ /* 0x000fce000fffe03f */
[----:B------:R-:W-:Y:S01]  /*0290*/  @!UP2 ULDC UR16, c[0x0][0x2c4] ;  /* 0x0000b1000010aab9 */ /* 0x000fe20000000800 */
[----:B----4-:R-:W-:Y:S02]  /*02a0*/  @P0 R2UR UR7, R2 ;  /* 0x00000000020702ca */ /* 0x010fe400000e0000 */
[----:B------:R-:W-:-:S04]  /*02b0*/  ISETP.NE.U32.AND P0, PT, RZ, UR4, PT ;  /* 0x00000004ff007c0c */ /* 0x000fc8000bf05070 */
[----:B------:R-:W-:Y:S02]  /*02c0*/  ISETP.NE.AND.EX P0, PT, RZ, UR5, PT, P0 ;  /* 0x00000005ff007c0c */ /* 0x000fe4000bf05300 */
[----:B-----5:R-:W-:-:S11]  /*02d0*/  @!P1 R2UR UR8, R3 ;  /* 0x00000000030892ca */ /* 0x020fd600000e0000 */
[----:B-1----:R-:W-:Y:S05]  /*02e0*/  @!P0 BRA `(.L_x_1646) ;  /* 0x00000000001c8947 */ /* 0x002fea0003800000 */
[----:B------:R-:W-:-:S13]  /*02f0*/  PLOP3.LUT P0, PT, PT, PT, UP3, 0x80, 0x0 ;  /* 0x000000000000781c */ /* 0x000fda0003f0f038 */
[----:B------:R-:W2:Y:S04]  /*0300*/  @P0 LDG.E R0, desc[UR22][R6.64+0x4] ;  /* 0x0000041606000981 */ /* 0x000ea8000c1e1900 */
[----:B------:R-:W3:Y:S01]  /*0310*/  @!P0 LDG.E R6, desc[UR22][R6.64] ;  /* 0x0000001606068981 */ /* 0x000ee2000c1e1900 */
[----:B--2---:R-:W-:-:S13]  /*0320*/  @P0 R2UR UR6, R0 ;  /* 0x00000000000602ca */ /* 0x004fda00000e0000 */
[----:B------:R-:W-:-:S07]  /*0330*/  @UP3 UIADD3 UR6, UR6, -UR8, URZ ;  /* 0x8000000806063290 */ /* 0x000fce000fffe03f */
[----:B---3--:R-:W-:Y:S01]  /*0340*/  @!P0 R2UR UR6, R6 ;  /* 0x00000000060682ca */ /* 0x008fe200000e0000 */
[----:B------:R-:W-:-:S14]  /*0350*/  BRA `(.L_x_1647) ;  /* 0x0000000000047947 */ /* 0x000fdc0003800000 */
.L_x_1646:
[----:B------:R-:W-:Y:S01]  /*0360*/  ULDC UR6, c[0x0][0x2c8] ;  /* 0x0000b20000067ab9 */ /* 0x000fe20000000800 */
.L_x_1647:
[----:B------:R-:W-:Y:S02]  /*0370*/  ULDC.64 UR4, c[0x0][0x308] ;  /* 0x0000c20000047ab9 */ /* 0x000fe40000000a00 */
[----:B------:R-:W-:-:S04]  /*0380*/  UISETP.NE.U32.AND UP2, UPT, UR4, URZ, UPT ;  /* 0x0000003f0400728c */ /* 0x000fc8000bf45070 */
[----:B------:R-:W-:-:S06]  /*0390*/  UISETP.NE.AND.EX UP2, UPT, UR5, URZ, UPT, UP2 ;  /* 0x0000003f0500728c */ /* 0x000fcc000bf45320 */
[----:B------:R-:W-:-:S05]  /*03a0*/  PLOP3.LUT P0, PT, PT, PT, UP2, 0x80, 0x0 ;  /* 0x000000000000781c */ /* 0x000fca0003f0f028 */
[----:B------:R-:W-:Y:S02]  /*03b0*/  @UP2 ULDC.64 UR4, c[0x0][0x308] ;  /* 0x0000c20000042ab9 */ /* 0x000fe40000000a00 */
[----:B------:R-:W-:-:S06]  /*03c0*/  @UP2 UIMAD.WIDE UR4, UR10, 0x4, UR4 ;  /* 0x000000040a0428a5 */ /* 0x000fcc000f8e0204 */
[----:B------:R-:W-:Y:S02]  /*03d0*/  IMAD.U32 R2, RZ, RZ, UR4 ;  /* 0x00000004ff027e24 */ /* 0x000fe4000f8e00ff */
[----:B------:R-:W-:Y:S01]  /*03e0*/  IMAD.U32 R3, RZ, RZ, UR5 ;  /* 0x00000005ff037e24 */ /* 0x000fe2000f8e00ff */
[----:B------:R-:W-:Y:S01]  /*03f0*/  USHF.L.U32 UR21, UR21, 0x6, URZ ;  /* 0x0000000615157899 */ /* 0x000fe2000800063f */
[----:B------:R-:W-:-:S03]  /*0400*/  @!UP2 ULDC.64 UR4, c[0x0][0x318] ;  /* 0x0000c6000004aab9 */ /* 0x000fc60000000a00 */
[----:B------:R-:W2:Y:S01]  /*0410*/  @P0 LDG.E R0, desc[UR22][R2.64] ;  /* 0x0000001602000981 */ /* 0x000ea2000c1e1900 */
[----:B------:R-:W-:Y:S02]  /*0420*/  UISETP.GT.AND UP1, UPT, UR16, UR21, UPT ;  /* 0x000000151000728c */ /* 0x000fe4000bf24270 */
[----:B------:R-:W-:-:S03]  /*0430*/  @!UP2 UISETP.NE.U32.AND UP0, UPT, UR4, URZ, UPT ;  /* 0x0000003f0400a28c */ /* 0x000fc6000bf05070 */
[----:B------:R-:W-:Y:S01]  /*0440*/  @!UP2 ULDC UR4, c[0x0][0x2cc] ;  /* 0x0000b3000004aab9 */ /* 0x000fe20000000800 */
[----:B------:R-:W-:-:S04]  /*0450*/  @!UP2 UISETP.NE.AND.EX UP0, UPT, UR5, URZ, UPT, UP0 ;  /* 0x0000003f0500a28c */ /* 0x000fc8000bf05300 */
[----:B------:R-:W-:Y:S01]  /*0460*/  @!UP2 USEL UR4, UR4, URZ, UP0 ;  /* 0x0000003f0404a287 */ /* 0x000fe20008000000 */
[----:B--2---:R-:W-:Y:S02]  /*0470*/  @P0 R2UR UR19, R0 ;  /* 0x00000000001302ca */ /* 0x004fe400000e0000 */
[----:B------:R-:W-:-:S11]  /*0480*/  PLOP3.LUT P0, PT, PT, PT, UP1, 0x80, 0x0 ;  /* 0x000000000000781c */ /* 0x000fd60003f0f018 */
[----:B------:R-:W-:Y:S02]  /*0490*/  @UP2 UIADD3 UR19, UR19, -UR7, URZ ;  /* 0x8000000713132290 */ /* 0x000fe4000fffe03f */
[----:B------:R-:W-:Y:S10]  /*04a0*/  @!P0 EXIT ;  /* 0x000000000000894d */ /* 0x000ff40003800000 */
[----:B------:R-:W-:Y:S01]  /*04b0*/  UIADD3 UR5, -UR16, 0x13f, UR21 ;  /* 0x0000013f10057890 */ /* 0x000fe2000fffe115 */
[----:B------:R-:W1:Y:S01]  /*04c0*/  S2R R207, SR_TID.X ;  /* 0x0000000000cf7919 */ /* 0x000e620000002100 */
[----:B------:R-:W-:Y:S01]  /*04d0*/  @!UP2 UIADD3 UR19, UR4, UR6, -UR7 ;  /* 0x000000060413a290 */ /* 0x000fe2000fffe807 */
[----:B------:R-:W-:Y:S01]  /*04e0*/  ULDC UR20, c[0x0][0x398] ;  /* 0x0000e60000147ab9 */ /* 0x000fe20000000800 */
[----:B------:R-:W-:Y:S02]  /*04f0*/  ULDC UR12, c[0x0][0x2c8] ;  /* 0x0000b200000c7ab9 */ /* 0x000fe40000000800 */
[----:B------:R-:W-:Y:S02]  /*0500*/  UIADD3 UR5, UR5, UR20, UR19 ;  /* 0x0000001405057290 */ /* 0x000fe4000fffe013 */
[----:B------:R-:W-:Y:S02]  /*0510*/  UIADD3 UR9, UR19, 0xff, URZ ;  /* 0x000000ff13097890 */ /* 0x000fe4000fffe03f */
[----:B------:R-:W-:-:S02]  /*0520*/  USHF.R.S32.HI UR4, URZ, 0x1f, UR5 ;  /* 0x0000001f3f047899 */ /* 0x000fc40008011405 */
[----:B------:R-:W-:Y:S02]  /*0530*/  USHF.R.S32.HI UR6, URZ, 0x1f, UR9 ;  /* 0x0000001f3f067899 */ /* 0x000fe40008011409 */
[----:B------:R-:W-:Y:S02]  /*0540*/  UIADD3 UR12, UR12, 0xff, URZ ;  /* 0x000000ff0c0c7890 */ /* 0x000fe4000fffe03f */
[----:B------:R-:W-:Y:S02]  /*0550*/  ULEA.HI UR4, UR4, UR5, URZ, 0x8 ;  /* 0x0000000504047291 */ /* 0x000fe4000f8f403f */
[----:B------:R-:W-:Y:S02]  /*0560*/  ULEA.HI UR6, UR6, UR9, URZ, 0x8 ;  /* 0x0000000906067291 */ /* 0x000fe4000f8f403f */
[----:B------:R-:W-:Y:S02]  /*0570*/  USHF.R.S32.HI UR11, URZ, 0x1f, UR12 ;  /* 0x0000001f3f0b7899 */ /* 0x000fe4000801140c */
[----:B------:R-:W-:-:S02]  /*0580*/  USHF.R.S32.HI UR4, URZ, 0x8, UR4 ;  /* 0x000000083f047899 */ /* 0x000fc40008011404 */
[----:B------:R-:W-:Y:S02]  /*0590*/  USHF.R.S32.HI UR6, URZ, 0x8, UR6 ;  /* 0x000000083f067899 */ /* 0x000fe40008011406 */
[----:B------:R-:W-:Y:S02]  /*05a0*/  ULEA.HI UR11, UR11, UR12, URZ, 0x8 ;  /* 0x0000000c0b0b7291 */ /* 0x000fe4000f8f403f */
[----:B------:R-:W-:Y:S02]  /*05b0*/  IMAD.U32 R2, RZ, RZ, UR4 ;  /* 0x00000004ff027e24 */ /* 0x000fe4000f8e00ff */
[----:B------:R-:W-:Y:S01]  /*05c0*/  USHF.R.S32.HI UR11, URZ, 0x8, UR11 ;  /* 0x000000083f0b7899 */ /* 0x000fe2000801140b */
[----:B------:R-:W-:-:S05]  /*05d0*/  IMAD.U32 R0, RZ, RZ, UR6 ;  /* 0x00000006ff007e24 */ /* 0x000fca000f8e00ff */
[----:B------:R-:W-:-:S04]  /*05e0*/  VIMNMX3 R0, R0, UR11, R2, PT ;  /* 0x0000000b00007c0f */ /* 0x000fc8000b800102 */
[----:B------:R-:W-:-:S13]  /*05f0*/  R2UR UR18, R0 ;  /* 0x00000000001272ca */ /* 0x000fda00000e0000 */
[----:B------:R-:W-:-:S13]  /*0600*/  ISETP.LT.AND P0, PT, RZ, UR18, PT ;  /* 0x00000012ff007c0c */ /* 0x000fda000bf01270 */
[----:B-1----:R-:W-:Y:S05]  /*0610*/  @P0 BRA `(.L_x_1648) ;  /* 0x00000004005c0947 */ /* 0x002fea0003800000 */
[----:B------:R-:W-:Y:S01]  /*0620*/  UISETP.NE.AND UP0, UPT, UR17, -0x1, UPT ;  /* 0xffffffff1100788c */ /* 0x000fe2000bf05270 */
[----:B------:R-:W-:Y:S01]  /*0630*/  SHF.R.S32.HI R6, RZ, 0x1f, R207 ;  /* 0x0000001fff067819 */ /* 0x000fe200000114cf */
[----:B------:R-:W-:Y:S01]  /*0640*/  USHF.R.S32.HI UR14, URZ, 0x1f, UR21 ;  /* 0x0000001f3f0e7899 */ /* 0x000fe20008011415 */
[----:B------:R-:W-:Y:S01]  /*0650*/  BSSY B0, `(.L_x_1649) ;  /* 0x0000039000007945 */ /* 0x000fe20003800000 */
[----:B------:R-:W-:Y:S01]  /*0660*/  ULDC UR8, c[0x0][0x2d0] ;  /* 0x0000b40000087ab9 */ /* 0x000fe20000000800 */
[----:B------:R-:W-:Y:S01]  /*0670*/  LEA.HI R6, R6, R207, RZ, 0x2 ;  /* 0x000000cf06067211 */ /* 0x000fe200078f10ff */
[----:B------:R-:W-:Y:S02]  /*0680*/  UIADD3 UR16, -UR21, UR16, URZ ;  /* 0x0000001015107290 */ /* 0x000fe4000fffe13f */
[----:B------:R-:W-:Y:S01]  /*0690*/  USHF.R.S32.HI UR13, URZ, 0x1f, UR24 ;  /* 0x0000001f3f0d7899 */ /* 0x000fe20008011418 */
[----:B------:R-:W-:Y:S01]  /*06a0*/  LOP3.LUT R0, R6, 0xfffffffc, RZ, 0xc0, !PT ;  /* 0xfffffffc06007812 */ /* 0x000fe200078ec0ff */
[----:B------:R-:W-:Y:S01]  /*06b0*/  ULDC UR11, c[0x0][0x270] ;  /* 0x00009c00000b7ab9 */ /* 0x000fe20000000800 */
[----:B------:R-:W-:Y:S01]  /*06c0*/  @!UP0 USHF.R.S32.HI UR12, URZ, 0x1f, UR10 ;  /* 0x0000001f3f0c8899 */ /* 0x000fe2000801140a */
[----:B------:R-:W-:Y:S01]  /*06d0*/  SHF.R.S32.HI R6, RZ, 0x2, R6 ;  /* 0x00000002ff067819 */ /* 0x000fe20000011406 */
[----:B------:R-:W-:Y:S01]  /*06e0*/  @!UP0 ULDC.64 UR4, c[0x0][0x290] ;  /* 0x0000a40000048ab9 */ /* 0x000fe20000000a00 */
[----:B------:R-:W-:Y:S01]  /*06f0*/  IMAD.IADD R207, R207, 0x1, -R0 ;  /* 0x00000001cfcf7824 */ /* 0x000fe200078e0a00 */
[----:B------:R-:W-:-:S02]  /*0700*/  @!UP0 UIMAD UR12, UR12, UR4, URZ ;  /* 0x000000040c0c82a4 */ /* 0x000fc4000f8e023f */
[----:B------:R-:W-:Y:S01]  /*0710*/  @!UP0 UIMAD.WIDE.U32 UR18, UR10, UR4, URZ ;  /* 0x000000040a1282a5 */ /* 0x000fe2000f8e003f */
[C---:B------:R-:W-:Y:S01]  /*0720*/  IMAD.SHL.U32 R2, R207.reuse, 0x8, RZ ;  /* 0x00000008cf027824 */ /* 0x040fe200078e00ff */
[----:B------:R-:W-:Y:S01]  /*0730*/  @!UP0 UIMAD UR12, UR10, UR5, UR12 ;  /* 0x000000050a0c82a4 */ /* 0x000fe2000f8e020c */
[----:B------:R-:W-:Y:S01]  /*0740*/  ISETP.NE.AND P2, PT, R207, RZ, PT ;  /* 0x000000ffcf00720c */ /* 0x000fe20003f45270 */
[----:B------:R-:W-:Y:S01]  /*0750*/  UIMAD UR11, UR10, UR11, UR24 ;  /* 0x0000000b0a0b72a4 */ /* 0x000fe2000f8e0218 */
[----:B------:R-:W-:Y:S01]  /*0760*/  ULDC.64 UR4, c[0x0][0x298] ;  /* 0x0000a60000047ab9 */ /* 0x000fe20000000a00 */
[--C-:B------:R-:W-:Y:S01]  /*0770*/  SHF.R.S32.HI R3, RZ, 0x1f, R2.reuse ;  /* 0x0000001fff037819 */ /* 0x100fe20000011402 */
[----:B------:R-:W-:Y:S01]  /*0780*/  UIMAD UR14, UR14, UR4, URZ ;  /* 0x000000040e0e72a4 */ /* 0x000fe2000f8e023f */
[----:B------:R-:W-:Y:S01]  /*0790*/  IMAD.U32 R0, RZ, RZ, UR4 ;  /* 0x00000004ff007e24 */ /* 0x000fe2000f8e00ff */
[----:B------:R-:W-:Y:S01]  /*07a0*/  @UP0 UIMAD.WIDE.U32 UR6, UR17, UR4, URZ ;  /* 0x00000004110602a5 */ /* 0x000fe2000f8e003f */
[----:B------:R-:W-:Y:S01]  /*07b0*/  ISETP.GE.AND P3, PT, R2, UR8, PT ;  /* 0x0000000802007c0c */ /* 0x000fe2000bf66270 */
[----:B------:R-:W-:Y:S01]  /*07c0*/  UIMAD UR14, UR21, UR5, UR14 ;  /* 0x00000005150e72a4 */ /* 0x000fe2000f8e020e */
[----:B------:R-:W-:Y:S01]  /*07d0*/  IMAD.WIDE.U32 R4, R0, UR21, R2 ;  /* 0x0000001500047c25 */ /* 0x000fe2000f8e0002 */
[----:B------:R-:W-:Y:S01]  /*07e0*/  @UP0 UIMAD UR17, UR17, UR5, UR7 ;  /* 0x00000005111102a4 */ /* 0x000fe2000f8e0207 */
[C---:B------:R-:W-:Y:S01]  /*07f0*/  ISETP.GE.OR P1, PT, R6.reuse, UR16, P3 ;  /* 0x0000001006007c0c */ /* 0x040fe20009f26670 */
[----:B------:R-:W-:Y:S01]  /*0800*/  @!UP0 UIADD3 UR17, UR19, UR12, URZ ;  /* 0x0000000c13118290 */ /* 0x000fe2000fffe03f */
[----:B------:R-:W-:Y:S01]  /*0810*/  ISETP.GE.OR P2, PT, R6, UR16, P2 ;  /* 0x0000001006007c0c */ /* 0x000fe20009746670 */
[----:B------:R-:W-:Y:S01]  /*0820*/  @UP0 UMOV UR20, UR6 ;  /* 0x0000000600140c82 */ /* 0x000fe20008000000 */
[----:B------:R-:W-:Y:S01]  /*0830*/  @!UP0 UMOV UR20, UR18 ;  /* 0x0000001200148c82 */ /* 0x000fe20008000000 */
[----:B------:R-:W-:Y:S01]  /*0840*/  IMAD.U32 R0, RZ, RZ, UR14 ;  /* 0x0000000eff007e24 */ /* 0x000fe2000f8e00ff */
[----:B------:R-:W-:Y:S01]  /*0850*/  IADD3 R10, P0, R4, UR20, RZ ;  /* 0x00000014040a7c10 */ /* 0x000fe2000ff1e0ff */
[----:B------:R-:W-:Y:S01]  /*0860*/  ULDC.64 UR6, c[0x0][0x2a0] ;  /* 0x0000a80000067ab9 */ /* 0x000fe20000000a00 */
[----:B------:R-:W-:Y:S01]  /*0870*/  ULDC UR9, c[0x0][0x2c4] ;  /* 0x0000b10000097ab9 */ /* 0x000fe20000000800 */
[----:B------:R-:W-:Y:S01]  /*0880*/  UIMAD UR13, UR13, UR6, URZ ;  /* 0x000000060d0d72a4 */ /* 0x000fe2000f8e023f */
[----:B------:R-:W-:Y:S01]  /*0890*/  IADD3.X R11, R5, UR17, R0, P0, !PT ;  /* 0x00000011050b7c10 */ /* 0x000fe200087fe400 */
[----:B------:R-:W-:Y:S01]  /*08a0*/  IMAD.U32 R8, RZ, RZ, UR6 ;  /* 0x00000006ff087e24 */ /* 0x000fe2000f8e00ff */
[----:B------:R-:W-:Y:S01]  /*08b0*/  UIMAD UR9, UR11, UR9, UR21 ;  /* 0x000000090b0972a4 */ /* 0x000fe2000f8e0215 */
[----:B------:R-:W-:Y:S01]  /*08c0*/  VIADD R5, R6, 0x20 ;  /* 0x0000002006057836 */ /* 0x000fe20000000000 */
[----:B------:R-:W-:Y:S01]  /*08d0*/  UIMAD UR7, UR24, UR7, UR13 ;  /* 0x00000007180772a4 */ /* 0x000fe2000f8e020d */
[----:B------:R-:W-:Y:S01]  /*08e0*/  IMAD.WIDE.U32 R8, R8, UR24, R10 ;  /* 0x0000001808087c25 */ /* 0x000fe2000f8e000a */
[----:B------:R-:W-:-:S02]  /*08f0*/  SHF.R.S32.HI R4, RZ, 0x1f, R6 ;  /* 0x0000001fff047819 */ /* 0x000fc40000011406 */
[----:B------:R-:W-:Y:S01]  /*0900*/  IADD3 R3, P0, R6, UR9, RZ ;  /* 0x0000000906037c10 */ /* 0x000fe2000ff1e0ff */
[----:B------:R-:W-:Y:S01]  /*0910*/  IMAD.U32 R0, RZ, RZ, UR9 ;  /* 0x00000009ff007e24 */ /* 0x000fe2000f8e00ff */
[----:B------:R-:W-:Y:S01]  /*0920*/  ISETP.GE.OR P3, PT, R5, UR16, P3 ;  /* 0x0000001005007c0c */ /* 0x000fe20009f66670 */
[----:B------:R-:W-:Y:S01]  /*0930*/  VIADD R11, R9, UR7 ;  /* 0x00000007090b7c36 */ /* 0x000fe20008000000 */
[----:B------:R-:W-:Y:S11]  /*0940*/  @P1 BRA `(.L_x_1650) ;  /* 0x0000000000241947 */ /* 0x000ff60003800000 */
        /* <DEDUP_REMOVED lines=8> */
[----:B------:R1:W-:Y:S02]  /*09d0*/  STG.E.128 desc[UR22][R14.64], RZ ;  /* 0x000000ff0e007986 */ /* 0x0003e4000c101d16 */
.L_x_1650:
[----:B------:R-:W-:Y:S05]  /*09e0*/  BSYNC B0 ;  /* 0x0000000000007941 */ /* 0x000fea0003800000 */
.L_x_1649:
[----:B------:R-:W-:Y:S04]  /*09f0*/  BSSY B0, `(.L_x_1651) ;  /* 0x000000d000007945 */ /* 0x000fe80003800000 */
[----:B------:R-:W-:Y:S05]  /*0a00*/  @P3 BRA `(.L_x_1652) ;  /* 0x00000000002c3947 */ /* 0x000fea0003800000 */
[----:B------:R-:W-:Y:S01]  /*0a10*/  IADD3 R6, P1, R6, 0x20, RZ ;  /* 0x0000002006067810 */ /* 0x000fe20007f3e0ff */
[----:B------:R-:W-:Y:S01]  /*0a20*/  ULDC.64 UR6, c[0x0][0x280] ;  /* 0x0000a00000067ab9 */ /* 0x000fe20000000a00 */
[----:B------:R-:W-:Y:S02]  /*0a30*/  MOV R9, R11 ;  /* 0x0000000b00097202 */ /* 0x000fe40000000f00 */
[----:B------:R-:W-:Y:S01]  /*0a40*/  IADD3.X R2, RZ, R4, RZ, P1, !PT ;  /* 0x00000004ff027210 */ /* 0x000fe20000ffe4ff */
[----:B------:R-:W-:-:S04]  /*0a50*/  IMAD.WIDE.U32 R8, R6, UR4, R8 ;  /* 0x0000000406087c25 */ /* 0x000fc8000f8e0008 */
[----:B------:R-:W-:-:S04]  /*0a60*/  IMAD R2, R2, UR4, RZ ;  /* 0x0000000402027c24 */ /* 0x000fc8000f8e02ff */
[----:B------:R-:W-:Y:S01]  /*0a70*/  IMAD R2, R6, UR5, R2 ;  /* 0x0000000506027c24 */ /* 0x000fe2000f8e0202 */
[----:B------:R-:W-:-:S04]  /*0a80*/  LEA R6, P1, R8, UR6, 0x1 ;  /* 0x0000000608067c11 */ /* 0x000fc8000f8208ff */
[----:B------:R-:W-:-:S04]  /*0a90*/  IADD3 R2, R9, R2, RZ ;  /* 0x0000000209027210 */ /* 0x000fc80007ffe0ff */
[----:B------:R-:W-:-:S05]  /*0aa0*/  LEA.HI.X R7, R8, UR7, R2, 0x1, P1 ;  /* 0x0000000708077c11 */ /* 0x000fca00088f0c02 */
[----:B------:R2:W-:Y:S02]  /*0ab0*/  STG.E.128 desc[UR22][R6.64], RZ ;  /* 0x000000ff06007986 */ /* 0x0005e4000c101d16 */
.L_x_1652:
[----:B------:R-:W-:Y:S05]  /*0ac0*/  BSYNC B0 ;  /* 0x0000000000007941 */ /* 0x000fea0003800000 */
.L_x_1651:
[----:B------:R-:W-:Y:S01]  /*0ad0*/  LEA.HI.X.SX32 R0, R0, R4, 0x1, P0 ;  /* 0x0000000400007211 */ /* 0x000fe200000f0eff */
[----:B------:R-:W-:Y:S01]  /*0ae0*/  ULDC.64 UR6, c[0x0][0x2b0] ;  /* 0x0000ac0000067ab9 */ /* 0x000fe20000000a00 */
[----:B------:R-:W-:Y:S02]  /*0af0*/  ISETP.GE.AND P0, PT, R5, UR16, PT ;  /* 0x0000001005007c0c */ /* 0x000fe4000bf06270 */
[----:B------:R-:W-:Y:S02]  /*0b00*/  LEA R2, P1, R3, UR6, 0x2 ;  /* 0x0000000603027c11 */ /* 0x000fe4000f8210ff */
[----:B------:R-:W-:Y:S02]  /*0b10*/  ISETP.NE.OR P0, PT, R207, RZ, P0 ;  /* 0x000000ffcf00720c */ /* 0x000fe40000705670 */
[----:B------:R-:W-:Y:S01]  /*0b20*/  LEA.HI.X R3, R3, UR7, R0, 0x2, P1 ;  /* 0x0000000703037c11 */ /* 0x000fe200088f1400 */
[----:B------:R-:W-:-:S05]  /*0b30*/  @!P2 IMAD.MOV.U32 R0, RZ, RZ, 0x7f800000 ;  /* 0x7f800000ff00a424 */ /* 0x000fca00078e00ff */
[----:B------:R3:W-:Y:S05]  /*0b40*/  @!P2 STG.E desc[UR22][R2.64], R0 ;  /* 0x000000000200a986 */ /* 0x0007ea000c101916 */
[----:B------:R-:W-:Y:S05]  /*0b50*/  @P0 EXIT ;  /* 0x000000000000094d */ /* 0x000fea0003800000 */
[----:B---3--:R-:W-:-:S05]  /*0b60*/  MOV R0, 0x7f800000 ;  /* 0x7f80000000007802 */ /* 0x008fca0000000f00 */
[----:B------:R-:W-:Y:S01]  /*0b70*/  STG.E desc[UR22][R2.64+0x80], R0 ;  /* 0x0000800002007986 */ /* 0x000fe2000c101916 */
[----:B------:R-:W-:Y:S05]  /*0b80*/  EXIT ;  /* 0x000000000000794d */ /* 0x000fea0003800000 */
.L_x_1648:
        /* <DEDUP_REMOVED lines=8> */
[----:B------:R-:W-:-:S04]  /*0c10*/  ULDC.64 UR4, c[0x0][0x370] ;  /* 0x0000dc0000047ab9 */ /* 0x000fc80000000a00 */
[----:B------:R-:W2:Y:S01]  /*0c20*/  @P0 LDG.E R2, desc[UR22][R2.64] ;  /* 0x0000001602020981 */ /* 0x000ea2000c1e1900 */
[----:B------:R-:W-:Y:S01]  /*0c30*/  ISETP.NE.U32.AND P1, PT, RZ, UR4, PT ;  /* 0x00000004ff007c0c */ /* 0x000fe2000bf25070 */
[----:B------:R-:W-:Y:S01]  /*0c40*/  UMOV UR6, UR10 ;  /* 0x0000000a00067c82 */ /* 0x000fe20008000000 */
[----:B------:R-:W-:Y:S02]  /*0c50*/  CS2R R222, SRZ ;  /* 0x0000000000de7805 */ /* 0x000fe4000001ff00 */
[----:B--2---:R-:W-:Y:S02]  /*0c60*/  @P0 R2UR UR6, R2 ;  /* 0x00000000020602ca */ /* 0x004fe400000e0000 */
[----:B------:R-:W-:Y:S02]  /*0c70*/  ISETP.NE.AND.EX P0, PT, RZ, UR5, PT, P1 ;  /* 0x00000005ff007c0c */ /* 0x000fe4000bf05310 */
[----:B------:R-:W-:-:S11]  /*0c80*/  PLOP3.LUT P1, PT, PT, PT, PT, 0x8, 0x0 ;  /* 0x000000000000781c */ /* 0x000fd60003f2e170 */
[----:B------:R-:W-:Y:S05]  /*0c90*/  @!P0 BRA `(.L_x_1653) ;  /* 0x00000000002c8947 */ /* 0x000fea0003800000 */
[----:B------:R-:W1:Y:S01]  /*0ca0*/  LDC.64 R2, c[0x0][0x378] ;  /* 0x0000de00ff027b82 */ /* 0x000e620000000a00 */
[----:B------:R-:W-:-:S06]  /*0cb0*/  USHF.R.S32.HI UR9, URZ, 0x1f, UR10 ;  /* 0x0000001f3f097899 */ /* 0x000fcc000801140a */
[C---:B-1----:R-:W-:Y:S02]  /*0cc0*/  IMAD R0, R2.reuse, UR9, RZ ;  /* 0x0000000902007c24 */ /* 0x042fe4000f8e02ff */
[----:B------:R-:W-:-:S04]  /*0cd0*/  IMAD.WIDE.U32 R4, R2, UR10, RZ ;  /* 0x0000000a02047c25 */ /* 0x000fc8000f8e00ff */
[----:B------:R-:W-:Y:S01]  /*0ce0*/  IMAD R0, R3, UR10, R0 ;  /* 0x0000000a03007c24 */ /* 0x000fe2000f8e0200 */
[----:B------:R-:W-:-:S03]  /*0cf0*/  LEA R222, P0, R4, UR4, 0x2 ;  /* 0x0000000404de7c11 */ /* 0x000fc6000f8010ff */
[----:B------:R-:W-:Y:S01]  /*0d00*/  IMAD.IADD R0, R5, 0x1, R0 ;  /* 0x0000000105007824 */ /* 0x000fe200078e0200 */
[----:B------:R-:W-:-:S04]  /*0d10*/  ISETP.NE.U32.AND P1, PT, R222, RZ, PT ;  /* 0x000000ffde00720c */ /* 0x000fc80003f25070 */
[----:B------:R-:W-:-:S04]  /*0d20*/  SHF.L.U64.HI R0, R4, 0x2, R0 ;  /* 0x0000000204007819 */ /* 0x000fc80000010200 */
[----:B------:R-:W-:-:S04]  /*0d30*/  IADD3.X R223, R0, UR5, RZ, P0, !PT ;  /* 0x0000000500df7c10 */ /* 0x000fc800087fe4ff */
[----:B------:R-:W-:-:S13]  /*0d40*/  ISETP.NE.AND.EX P1, PT, R223, RZ, PT, P1 ;  /* 0x000000ffdf00720c */ /* 0x000fda0003f25310 */
.L_x_1653:
[----:B------:R-:W-:Y:S05]  /*0d50*/  @!P1 BRA `(.L_x_1654) ;  /* 0x00000004005c9947 */ /* 0x000fea0003800000 */
[----:B------:R-:W1:Y:S01]  /*0d60*/  LDC R228, c[0x0][0x380] ;  /* 0x0000e000ffe47b82 */ /* 0x000e620000000800 */
[----:B------:R-:W-:Y:S01]  /*0d70*/  ULEA UR7, UR18, 0xffffff00, 0x8 ;  /* 0xffffff0012077891 */ /* 0x000fe2000f8e403f */
[----:B------:R-:W-:Y:S01]  /*0d80*/  ULDC.64 UR4, c[0x0][0x230] ;  /* 0x00008c0000047ab9 */ /* 0x000fe20000000a00 */
[----:B------:R-:W-:-:S04]  /*0d90*/  ULDC.64 UR12, c[0x0][0x248] ;  /* 0x00009200000c7ab9 */ /* 0x000fc80000000a00 */
[----:B------:R-:W-:-:S04]  /*0da0*/  MOV R0, UR7 ;  /* 0x0000000700007c02 */ /* 0x000fc80008000f00 */
[----:B------:R-:W-:Y:S02]  /*0db0*/  IABS R0, R0 ;  /* 0x0000000000007213 */ /* 0x000fe40000000000 */
[----:B-1----:R-:W-:-:S04]  /*0dc0*/  IABS R3, R228 ;  /* 0x000000e400037213 */ /* 0x002fc80000000000 */
        /* <DEDUP_REMOVED lines=17> */
[----:B------:R-:W-:-:S04]  /*0ee0*/  LOP3.LUT R0, R228, UR7, RZ, 0x3c, !PT ;  /* 0x00000007e4007c12 */ /* 0x000fc8000f8e3cff */
[----:B------:R-:W-:Y:S02]  /*0ef0*/  ISETP.GE.AND P0, PT, R0, RZ, PT ;  /* 0x000000ff0000720c */ /* 0x000fe40003f06270 */
[----:B------:R-:W1:Y:S05]  /*0f00*/  LDC R0, c[0x0][0x278] ;  /* 0x00009e00ff007b82 */ /* 0x000e6a0000000800 */
[----:B------:R-:W-:-:S06]  /*0f10*/  @P3 IADD3 R6, R6, 0x1, RZ ;  /* 0x0000000106063810 */ /* 0x000fcc0007ffe0ff */
[----:B------:R-:W-:Y:S01]  /*0f20*/  @!P0 IMAD.MOV R6, RZ, RZ, -R6 ;  /* 0x000000ffff068224 */ /* 0x000fe200078e0a06 */
[----:B------:R-:W-:-:S05]  /*0f30*/  @!P2 LOP3.LUT R6, RZ, R228, RZ, 0x33, !PT ;  /* 0x000000e4ff06a212 */ /* 0x000fca00078e33ff */
[----:B------:R-:W-:-:S06]  /*0f40*/  IMAD.WIDE R2, R6, 0x4, R222 ;  /* 0x0000000406027825 */ /* 0x000fcc00078e02de */
[----:B------:R2:W3:Y:S01]  /*0f50*/  LDG.E R3, desc[UR22][R2.64] ;  /* 0x0000001602037981 */ /* 0x0004e2000c1e1900 */
[----:B-1----:R-:W-:Y:S02]  /*0f60*/  IABS R5, R0 ;  /* 0x0000000000057213 */ /* 0x002fe40000000000 */
[----:B------:R-:W-:Y:S02]  /*0f70*/  IADD3 R6, -R6, RZ, RZ ;  /* 0x000000ff06067210 */ /* 0x000fe40007ffe1ff */
[----:B------:R-:W1:Y:S03]  /*0f80*/  I2F.RP R8, R5 ;  /* 0x0000000500087306 */ /* 0x000e660000209400 */
[----:B------:R-:W-:-:S05]  /*0f90*/  IMAD R228, R228, R6, UR7 ;  /* 0x00000007e4e47e24 */ /* 0x000fca000f8e0206 */
[----:B------:R-:W-:Y:S01]  /*0fa0*/  SHF.R.S32.HI R13, RZ, 0x1f, R228 ;  /* 0x0000001fff0d7819 */ /* 0x000fe200000114e4 */
[----:B-1----:R-:W1:Y:S01]  /*0fb0*/  MUFU.RCP R8, R8 ;  /* 0x0000000800087308 */ /* 0x002e620000001000 */
[----:B--2---:R-:W2:Y:S01]  /*0fc0*/  S2R R2, SR_CTAID.Z ;  /* 0x0000000000027919 */ /* 0x004ea20000002700 */
[----:B-1----:R-:W-:-:S06]  /*0fd0*/  IADD3 R8, R8, 0xffffffe, RZ ;  /* 0x0ffffffe08087810 */ /* 0x002fcc0007ffe0ff */
[----:B------:R-:W1:Y:S02]  /*0fe0*/  F2I.FTZ.U32.TRUNC.NTZ R9, R8 ;  /* 0x0000000800097305 */ /* 0x000e64000021f000 */
[----:B-1----:R-:W-:Y:S01]  /*0ff0*/  IMAD.MOV R4, RZ, RZ, -R9 ;  /* 0x000000ffff047224 */ /* 0x002fe200078e0a09 */
[----:B------:R-:W-:Y:S02]  /*1000*/  MOV R8, RZ ;  /* 0x000000ff00087202 */ /* 0x000fe40000000f00 */
[----:B--2---:R-:W-:Y:S01]  /*1010*/  IABS R2, R2 ;  /* 0x0000000200027213 */ /* 0x004fe20000000000 */
[----:B------:R-:W-:-:S04]  /*1020*/  IMAD R4, R4, R5, RZ ;  /* 0x0000000504047224 */ /* 0x000fc800078e02ff */
[----:B------:R-:W-:-:S04]  /*1030*/  IMAD.HI.U32 R4, R9, R4, R8 ;  /* 0x0000000409047227 */ /* 0x000fc800078e0008 */
[----:B------:R-:W-:-:S04]  /*1040*/  IMAD.MOV.U32 R7, RZ, RZ, R2 ;  /* 0x000000ffff077224 */ /* 0x000fc800078e0002 */
[----:B------:R-:W-:-:S05]  /*1050*/  IMAD.HI.U32 R2, R4, R7, RZ ;  /* 0x0000000704027227 */ /* 0x000fca00078e00ff */
[----:B------:R-:W-:-:S05]  /*1060*/  IADD3 R4, -R2, RZ, RZ ;  /* 0x000000ff02047210 */ /* 0x000fca0007ffe1ff */
[----:B------:R-:W-:-:S05]  /*1070*/  IMAD R4, R5, R4, R7 ;  /* 0x0000000405047224 */ /* 0x000fca00078e0207 */
[----:B------:R-:W-:-:S13]  /*1080*/  ISETP.GT.U32.AND P2, PT, R5, R4, PT ;  /* 0x000000040500720c */ /* 0x000fda0003f44070 */
[----:B------:R-:W-:Y:S02]  /*1090*/  @!P2 IMAD.IADD R4, R4, 0x1, -R5 ;  /* 0x000000010404a824 */ /* 0x000fe400078e0a05 */
[----:B------:R-:W-:Y:S01]  /*10a0*/  @!P2 VIADD R2, R2, 0x1 ;  /* 0x000000010202a836 */ /* 0x000fe20000000000 */
[----:B------:R-:W-:Y:S02]  /*10b0*/  ISETP.NE.AND P2, PT, R0, RZ, PT ;  /* 0x000000ff0000720c */ /* 0x000fe40003f45270 */
[----:B------:R-:W-:-:S13]  /*10c0*/  ISETP.GE.U32.AND P3, PT, R4, R5, PT ;  /* 0x000000050400720c */ /* 0x000fda0003f66070 */
[----:B------:R-:W-:-:S05]  /*10d0*/  @P3 IADD3 R2, R2, 0x1, RZ ;  /* 0x0000000102023810 */ /* 0x000fca0007ffe0ff */
[----:B------:R-:W-:Y:S02]  /*10e0*/  IMAD.MOV.U32 R20, RZ, RZ, R2 ;  /* 0x000000ffff147224 */ /* 0x000fe400078e0002 */
[----:B------:R-:W-:Y:S01]  /*10f0*/  IMAD R2, R13, UR12, RZ ;  /* 0x0000000c0d027c24 */ /* 0x000fe2000f8e02ff */
[----:B---3--:R-:W-:Y:S02]  /*1100*/  R2UR UR9, R3 ;  /* 0x00000000030972ca */ /* 0x008fe400000e0000 */
[----:B------:R-:W-:-:S04]  /*1110*/  LOP3.LUT R3, R0, UR24, RZ, 0x3c, !PT ;  /* 0x0000001800037c12 */ /* 0x000fc8000f8e3cff */
[----:B------:R-:W-:-:S07]  /*1120*/  ISETP.GE.AND P0, PT, R3, RZ, PT ;  /* 0x000000ff0300720c */ /* 0x000fce0003f06270 */
[----:B------:R-:W-:Y:S02]  /*1130*/  USHF.R.S32.HI UR8, URZ, 0x1f, UR9 ;  /* 0x0000001f3f087899 */ /* 0x000fe40008011409 */
[----:B------:R-:W-:Y:S02]  /*1140*/  UIMAD.WIDE.U32 UR14, UR9, UR4, URZ ;  /* 0x00000004090e72a5 */ /* 0x000fe4000f8e003f */
[----:B------:R-:W-:Y:S02]  /*1150*/  UIMAD UR6, UR8, UR4, URZ ;  /* 0x00000004080672a4 */ /* 0x000fe4000f8e023f */
[----:B------:R-:W-:Y:S02]  /*1160*/  @!P0 IADD3 R20, -R20, RZ, RZ ;  /* 0x000000ff14148210 */ /* 0x000fe40007ffe1ff */
[----:B------:R-:W-:Y:S01]  /*1170*/  UIMAD UR4, UR9, UR5, UR6 ;  /* 0x00000005090472a4 */ /* 0x000fe2000f8e0206 */
[----:B------:R-:W-:Y:S01]  /*1180*/  IMAD.U32 R4, RZ, RZ, UR14 ;  /* 0x0000000eff047e24 */ /* 0x000fe2000f8e00ff */
[----:B------:R-:W-:Y:S01]  /*1190*/  @!P2 LOP3.LUT R20, RZ, R0, RZ, 0x33, !PT ;  /* 0x00000000ff14a212 */ /* 0x000fe200078e33ff */
[----:B------:R-:W-:Y:S01]  /*11a0*/  IMAD R0, R228, UR13, R2 ;  /* 0x0000000de4007c24 */ /* 0x000fe2000f8e0202 */
[----:B------:R-:W-:Y:S01]  /*11b0*/  UIADD3 UR4, UR15, UR4, URZ ;  /* 0x000000040f047290 */ /* 0x000fe2000fffe03f */
[----:B------:R-:W-:Y:S01]  /*11c0*/  MOV R5, UR15 ;  /* 0x0000000f00057c02 */ /* 0x000fe20008000f00 */
[----:B------:R-:W-:Y:S01]  /*11d0*/  ULDC.64 UR6, c[0x0][0x260] ;  /* 0x0000980000067ab9 */ /* 0x000fe20000000a00 */
[----:B------:R-:W-:-:S02]  /*11e0*/  MOV R2, R4 ;  /* 0x0000000400027202 */ /* 0x000fc40000000f00 */
[----:B------:R-:W-:Y:S01]  /*11f0*/  SHF.R.S32.HI R12, RZ, 0x1f, R20 ;  /* 0x0000001fff0c7819 */ /* 0x000fe20000011414 */
[----:B------:R-:W-:Y:S01]  /*1200*/  IMAD.U32 R3, RZ, RZ, UR4 ;  /* 0x00000004ff037e24 */ /* 0x000fe2000f8e00ff */
[----:B------:R-:W-:Y:S02]  /*1210*/  ULDC.64 UR4, c[0x0][0x238] ;  /* 0x00008e0000047ab9 */ /* 0x000fe40000000a00 */
[----:B------:R-:W-:Y:S01]  /*1220*/  UIMAD UR8, UR8, UR4, URZ ;  /* 0x00000004080872a4 */ /* 0x000fe2000f8e023f */
[----:B------:R-:W-:Y:S01]  /*1230*/  IMAD.WIDE.U32 R2, R228, UR12, R2 ;  /* 0x0000000ce4027c25 */ /* 0x000fe2000f8e0002 */
[----:B------:R-:W-:Y:S02]  /*1240*/  UIMAD.WIDE.U32 UR28, UR9, UR4, URZ ;  /* 0x00000004091c72a5 */ /* 0x000fe4000f8e003f */
[----:B------:R-:W-:Y:S01]  /*1250*/  UIMAD UR5, UR9, UR5, UR8 ;  /* 0x00000005090572a4 */ /* 0x000fe2000f8e0208 */
[----:B------:R-:W-:Y:S02]  /*1260*/  IMAD.IADD R3, R3, 0x1, R0 ;  /* 0x0000000103037824 */ /* 0x000fe400078e0200 */
[----:B------:R-:W-:Y:S01]  /*1270*/  IMAD R0, R12, UR6, RZ ;  /* 0x000000060c007c24 */ /* 0x000fe2000f8e02ff */
[----:B------:R-:W-:Y:S01]  /*1280*/  UIADD3 UR26, UR29, UR5, URZ ;  /* 0x000000051d1a7290 */ /* 0x000fe2000fffe03f */
[----:B------:R-:W-:-:S04]  /*1290*/  IMAD.WIDE.U32 R8, R20, UR6, R2 ;  /* 0x0000000614087c25 */ /* 0x000fc8000f8e0002 */
[----:B------:R-:W-:-:S05]  /*12a0*/  IMAD R0, R20, UR7, R0 ;  /* 0x0000000714007c24 */ /* 0x000fca000f8e0200 */
[----:B------:R-:W-:Y:S01]  /*12b0*/  IADD3 R2, R9, R0, RZ ;  /* 0x0000000009027210 */ /* 0x000fe20007ffe0ff */
[----:B------:R-:W-:Y:S06]  /*12c0*/  BRA `(.L_x_1655) ;  /* 0x0000000400487947 */ /* 0x000fec0003800000 */
.L_x_1654:
[----:B------:R-:W1:Y:S01]  /*12d0*/  LDC R0, c[0x0][0x278] ;  /* 0x00009e00ff007b82 */ /* 0x000e620000000800 */
[----:B------:R-:W2:Y:S01]  /*12e0*/  S2R R2, SR_CTAID.Z ;  /* 0x0000000000027919 */ /* 0x000ea20000002700 */
[----:B------:R-:W-:Y:S02]  /*12f0*/  UISETP.NE.AND UP0, UPT, UR8, -0x1, UPT ;  /* 0xffffffff0800788c */ /* 0x000fe4000bf05270 */
[----:B------:R-:W-:-:S04]  /*1300*/  ULEA UR9, UR18, 0xffffff00, 0x8 ;  /* 0xffffff0012097891 */ /* 0x000fc8000f8e403f */
[----:B------:R-:W-:Y:S01]  /*1310*/  PLOP3.LUT P0, PT, PT, PT, UP0, 0x80, 0x0 ;  /* 0x000000000000781c */ /* 0x000fe20003f0f008 */
[----:B------:R-:W-:-:S04]  /*1320*/  USHF.R.S32.HI UR11, URZ, 0x1f, UR9 ;  /* 0x0000001f3f0b7899 */ /* 0x000fc80008011409 */
[----:B------:R-:W-:Y:S01]  /*1330*/  @UP0 UIADD3 UR5, UR7, UR8, URZ ;  /* 0x0000000807050290 */ /* 0x000fe2000fffe03f */
[----:B------:R-:W-:-:S03]  /*1340*/  @UP0 ULDC.64 UR12, c[0x0][0x248] ;  /* 0x00009200000c0ab9 */ /* 0x000fc60000000a00 */
[----:B------:R-:W-:Y:S02]  /*1350*/  @UP0 UIMAD.WIDE.U32 UR14, UR5, UR12, URZ ;  /* 0x0000000c050e02a5 */ /* 0x000fe4000f8e003f */
[----:B------:R-:W-:-:S04]  /*1360*/  @UP0 UIMAD UR5, UR5, UR13, URZ ;  /* 0x0000000d050502a4 */ /* 0x000fc8000f8e023f */
[----:B------:R-:W-:Y:S01]  /*1370*/  @UP0 UIADD3 UR5, UR15, UR5, URZ ;  /* 0x000000050f050290 */ /* 0x000fe2000fffe03f */
[----:B-1----:R-:W-:Y:S02]  /*1380*/  IABS R6, R0 ;  /* 0x0000000000067213 */ /* 0x002fe40000000000 */
[----:B------:R-:W-:Y:S02]  /*1390*/  ISETP.NE.AND P2, PT, R0, RZ, PT ;  /* 0x000000ff0000720c */ /* 0x000fe40003f45270 */
[----:B------:R-:W1:Y:S01]  /*13a0*/  I2F.RP R4, R6 ;  /* 0x0000000600047306 */ /* 0x000e620000209400 */
[----:B--2---:R-:W-:-:S07]  /*13b0*/  IABS R2, R2 ;  /* 0x0000000200027213 */ /* 0x004fce0000000000 */
[----:B-1----:R-:W1:Y:S02]  /*13c0*/  MUFU.RCP R4, R4 ;  /* 0x0000000400047308 */ /* 0x002e640000001000 */
[----:B-1----:R-:W-:-:S06]  /*13d0*/  VIADD R4, R4, 0xffffffe ;  /* 0x0ffffffe04047836 */ /* 0x002fcc0000000000 */
[----:B------:R-:W1:Y:S02]  /*13e0*/  F2I.FTZ.U32.TRUNC.NTZ R5, R4 ;  /* 0x0000000400057305 */ /* 0x000e64000021f000 */
[----:B-1----:R-:W-:Y:S01]  /*13f0*/  IMAD.MOV R3, RZ, RZ, -R5 ;  /* 0x000000ffff037224 */ /* 0x002fe200078e0a05 */
[----:B------:R-:W-:-:S03]  /*1400*/  MOV R4, RZ ;  /* 0x000000ff00047202 */ /* 0x000fc60000000f00 */
[----:B------:R-:W-:-:S04]  /*1410*/  IMAD R3, R3, R6, RZ ;  /* 0x0000000603037224 */ /* 0x000fc800078e02ff */
[----:B------:R-:W-:Y:S01]  /*1420*/  IMAD.HI.U32 R3, R5, R3, R4 ;  /* 0x0000000305037227 */ /* 0x000fe200078e0004 */
[----:B------:R-:W-:-:S04]  /*1430*/  LOP3.LUT R4, R0, UR24, RZ, 0x3c, !PT ;  /* 0x0000001800047c12 */ /* 0x000fc8000f8e3cff */
[----:B------:R-:W-:Y:S01]  /*1440*/  ISETP.GE.AND P3, PT, R4, RZ, PT ;  /* 0x000000ff0400720c */ /* 0x000fe20003f66270 */
[----:B------:R-:W-:-:S04]  /*1450*/  IMAD.HI.U32 R20, R3, R2, RZ ;  /* 0x0000000203147227 */ /* 0x000fc800078e00ff */
[----:B------:R-:W-:-:S04]  /*1460*/  IMAD.MOV R5, RZ, RZ, -R20 ;  /* 0x000000ffff057224 */ /* 0x000fc800078e0a14 */
[C---:B------:R-:W-:Y:S02]  /*1470*/  IMAD R5, R6.reuse, R5, R2 ;  /* 0x0000000506057224 */ /* 0x040fe400078e0202 */
[----:B------:R-:W1:Y:S03]  /*1480*/  LDC.64 R2, c[0x0][0x260] ;  /* 0x00009800ff027b82 */ /* 0x000e660000000a00 */
[----:B------:R-:W-:-:S13]  /*1490*/  ISETP.GT.U32.AND P5, PT, R6, R5, PT ;  /* 0x000000050600720c */ /* 0x000fda0003fa4070 */
[----:B------:R-:W-:Y:S01]  /*14a0*/  @!P5 IADD3 R5, R5, -R6, RZ ;  /* 0x800000060505d210 */ /* 0x000fe20007ffe0ff */
[----:B------:R-:W-:-:S03]  /*14b0*/  @!P5 VIADD R20, R20, 0x1 ;  /* 0x000000011414d836 */ /* 0x000fc60000000000 */
[----:B------:R-:W-:-:S13]  /*14c0*/  ISETP.GE.U32.AND P4, PT, R5, R6, PT ;  /* 0x000000060500720c */ /* 0x000fda0003f86070 */
[----:B------:R-:W-:Y:S01]  /*14d0*/  @P4 IADD3 R20, R20, 0x1, RZ ;  /* 0x0000000114144810 */ /* 0x000fe20007ffe0ff */
[----:B------:R-:W-:Y:S06]  /*14e0*/  @P0 BRA `(.L_x_1656) ;  /* 0x0000000000300947 */ /* 0x000fec0003800000 */
[----:B------:R-:W-:Y:S01]  /*14f0*/  USHF.R.S32.HI UR14, URZ, 0x1f, UR7 ;  /* 0x0000001f3f0e7899 */ /* 0x000fe20008011407 */
[----:B------:R-:W-:Y:S01]  /*1500*/  ULDC.64 UR12, c[0x0][0x248] ;  /* 0x00009200000c7ab9 */ /* 0x000fe20000000a00 */
[----:B------:R-:W-:Y:S02]  /*1510*/  USHF.R.S32.HI UR15, URZ, 0x1f, UR6 ;  /* 0x0000001f3f0f7899 */ /* 0x000fe40008011406 */
[----:B------:R-:W-:Y:S02]  /*1520*/  UIMAD UR14, UR14, UR12, URZ ;  /* 0x0000000c0e0e72a4 */ /* 0x000fe4000f8e023f */
[----:B------:R-:W-:Y:S02]  /*1530*/  UIMAD.WIDE.U32 UR26, UR7, UR12, URZ ;  /* 0x0000000c071a72a5 */ /* 0x000fe4000f8e003f */
[----:B------:R-:W-:Y:S01]  /*1540*/  UIMAD UR14, UR7, UR13, UR14 ;  /* 0x0000000d070e72a4 */ /* 0x000fe2000f8e020e */
[----:B------:R-:W-:Y:S02]  /*1550*/  ULDC.64 UR4, c[0x0][0x230] ;  /* 0x00008c0000047ab9 */ /* 0x000fe40000000a00 */
[----:B------:R-:W-:-:S02]  /*1560*/  UIMAD UR15, UR15, UR4, URZ ;  /* 0x000000040f0f72a4 */ /* 0x000fc4000f8e023f */
[----:B------:R-:W-:Y:S02]  /*1570*/  UIADD3 UR27, UR27, UR14, URZ ;  /* 0x0000000e1b1b7290 */ /* 0x000fe4000fffe03f */
[----:B------:R-:W-:Y:S02]  /*1580*/  UIMAD UR5, UR6, UR5, UR15 ;  /* 0x00000005060572a4 */ /* 0x000fe4000f8e020f */
[----:B------:R-:W-:-:S04]  /*1590*/  UIMAD.WIDE.U32 UR14, UR6, UR4, UR26 ;  /* 0x00000004060e72a5 */ /* 0x000fc8000f8e001a */
[----:B------:R-:W-:-:S12]  /*15a0*/  UIADD3 UR5, UR15, UR5, URZ ;  /* 0x000000050f057290 */ /* 0x000fd8000fffe03f */
.L_x_1656:
[----:B------:R-:W-:Y:S01]  /*15b0*/  UIMAD UR4, UR11, UR12, URZ ;  /* 0x0000000c0b0472a4 */ /* 0x000fe2000f8e023f */
[----:B------:R-:W-:Y:S01]  /*15c0*/  @!P3 IADD3 R20, -R20, RZ, RZ ;  /* 0x000000ff1414b210 */ /* 0x000fe20007ffe1ff */
[----:B------:R-:W-:Y:S01]  /*15d0*/  UMOV UR15, UR5 ;  /* 0x00000005000f7c82 */ /* 0x000fe20008000000 */
[----:B------:R-:W-:Y:S01]  /*15e0*/  @!P2 LOP3.LUT R20, RZ, R0, RZ, 0x33, !PT ;  /* 0x00000000ff14a212 */ /* 0x000fe200078e33ff */
[----:B------:R-:W-:Y:S01]  /*15f0*/  UIMAD.WIDE.U32 UR14, UR12, UR9, UR14 ;  /* 0x000000090c0e72a5 */ /* 0x000fe2000f8e000e */
[----:B------:R-:W-:Y:S01]  /*1600*/  MOV R228, UR9 ;  /* 0x0000000900e47c02 */ /* 0x000fe20008000f00 */
[----:B------:R-:W-:Y:S01]  /*1610*/  UIMAD UR4, UR13, UR9, UR4 ;  /* 0x000000090d0472a4 */ /* 0x000fe2000f8e0204 */
[----:B------:R-:W-:Y:S01]  /*1620*/  SHF.R.S32.HI R12, RZ, 0x1f, R20 ;  /* 0x0000001fff0c7819 */ /* 0x000fe20000011414 */
[----:B------:R-:W-:Y:S01]  /*1630*/  @UP0 UIADD3 UR8, UR7, UR8, URZ ;  /* 0x0000000807080290 */ /* 0x000fe2000fffe03f */
[----:B------:R-:W-:Y:S01]  /*1640*/  MOV R13, UR11 ;  /* 0x0000000b000d7c02 */ /* 0x000fe20008000f00 */
[----:B------:R-:W-:Y:S01]  /*1650*/  UIADD3 UR4, UR15, UR4, URZ ;  /* 0x000000040f047290 */ /* 0x000fe2000fffe03f */
[----:B------:R-:W-:Y:S01]  /*1660*/  MOV R5, UR15 ;  /* 0x0000000f00057c02 */ /* 0x000fe20008000f00 */
[----:B------:R-:W-:-:S02]  /*1670*/  IMAD.U32 R4, RZ, RZ, UR14 ;  /* 0x0000000eff047e24 */ /* 0x000fc4000f8e00ff */
[-C--:B-1----:R-:W-:Y:S02]  /*1680*/  IMAD R0, R12, R2.reuse, RZ ;  /* 0x000000020c007224 */ /* 0x082fe400078e02ff */
[----:B------:R-:W-:Y:S01]  /*1690*/  IMAD.U32 R5, RZ, RZ, UR4 ;  /* 0x00000004ff057e24 */ /* 0x000fe2000f8e00ff */
[----:B------:R-:W-:Y:S01]  /*16a0*/  @UP0 ULDC.64 UR4, c[0x0][0x250] ;  /* 0x0000940000040ab9 */ /* 0x000fe20000000a00 */
[C---:B------:R-:W-:Y:S01]  /*16b0*/  IMAD R0, R20.reuse, R3, R0 ;  /* 0x0000000314007224 */ /* 0x040fe200078e0200 */
[----:B------:R-:W-:Y:S01]  /*16c0*/  @UP0 UIMAD.WIDE.U32 UR28, UR8, UR4, URZ ;  /* 0x00000004081c02a5 */ /* 0x000fe2000f8e003f */
[----:B------:R-:W-:-:S03]  /*16d0*/  IMAD.WIDE.U32 R4, R20, R2, R4 ;  /* 0x0000000214047225 */ /* 0x000fc600078e0004 */
[----:B------:R-:W-:Y:S01]  /*16e0*/  @UP0 UIMAD UR26, UR8, UR5, UR29 ;  /* 0x00000005081a02a4 */ /* 0x000fe2000f8e021d */
[----:B------:R-:W-:Y:S01]  /*16f0*/  IMAD.IADD R2, R5, 0x1, R0 ;  /* 0x0000000105027824 */ /* 0x000fe200078e0200 */
[----:B------:R-:W-:Y:S01]  /*1700*/  MOV R8, R4 ;  /* 0x0000000400087202 */ /* 0x000fe20000000f00 */
[----:B------:R-:W-:Y:S09]  /*1710*/  @P0 BRA `(.L_x_1655) ;  /* 0x0000000000340947 */ /* 0x000ff20003800000 */
[----:B------:R-:W-:Y:S01]  /*1720*/  USHF.R.S32.HI UR8, URZ, 0x1f, UR7 ;  /* 0x0000001f3f087899 */ /* 0x000fe20008011407 */
[----:B------:R-:W-:-:S03]  /*1730*/  ULDC.64 UR4, c[0x0][0x250] ;  /* 0x0000940000047ab9 */ /* 0x000fc60000000a00 */
[----:B------:R-:W-:Y:S02]  /*1740*/  UIMAD UR8, UR8, UR4, URZ ;  /* 0x00000004080872a4 */ /* 0x000fe4000f8e023f */
[----:B------:R-:W-:Y:S02]  /*1750*/  UIMAD.WIDE.U32 UR14, UR7, UR4, URZ ;  /* 0x00000004070e72a5 */ /* 0x000fe4000f8e003f */
[----:B------:R-:W-:Y:S02]  /*1760*/  UIMAD UR8, UR7, UR5, UR8 ;  /* 0x00000005070872a4 */ /* 0x000fe4000f8e0208 */
[----:B------:R-:W-:Y:S01]  /*1770*/  USHF.R.S32.HI UR7, URZ, 0x1f, UR6 ;  /* 0x0000001f3f077899 */ /* 0x000fe20008011406 */
[----:B------:R-:W-:Y:S01]  /*1780*/  ULDC.64 UR4, c[0x0][0x238] ;  /* 0x00008e0000047ab9 */ /* 0x000fe20000000a00 */
[----:B------:R-:W-:Y:S02]  /*1790*/  UIADD3 UR9, UR15, UR8, URZ ;  /* 0x000000080f097290 */ /* 0x000fe4000fffe03f */
[----:B------:R-:W-:Y:S01]  /*17a0*/  UIMAD UR7, UR7, UR4, URZ ;  /* 0x00000004070772a4 */ /* 0x000fe2000f8e023f */
[----:B------:R-:W-:-:S03]  /*17b0*/  UMOV UR8, UR14 ;  /* 0x0000000e00087c82 */ /* 0x000fc60008000000 */
[----:B------:R-:W-:Y:S02]  /*17c0*/  UIMAD UR5, UR6, UR5, UR7 ;  /* 0x00000005060572a4 */ /* 0x000fe4000f8e0207 */
[----:B------:R-:W-:-:S04]  /*17d0*/  UIMAD.WIDE.U32 UR28, UR6, UR4, UR8 ;  /* 0x00000004061c72a5 */ /* 0x000fc8000f8e0008 */
[----:B------:R-:W-:-:S12]  /*17e0*/  UIADD3 UR26, UR29, UR5, URZ ;  /* 0x000000051d1a7290 */ /* 0x000fd8000fffe03f */
.L_x_1655:
[----:B------:R-:W-:Y:S01]  /*17f0*/  UISETP.NE.AND UP0, UPT, UR17, -0x1, UPT ;  /* 0xffffffff1100788c */ /* 0x000fe2000bf05270 */
[----:B------:R-:W-:Y:S01]  /*1800*/  SHF.R.S32.HI R7, RZ, 0x1f, R207 ;  /* 0x0000001fff077819 */ /* 0x000fe200000114cf */
[----:B------:R-:W1:Y:S01]  /*1810*/  S2R R24, SR_CTAID.X ;  /* 0x0000000000187919 */ /* 0x000e620000002500 */
[----:B------:R-:W-:Y:S01]  /*1820*/  UIADD3 UR25, -UR21, UR16, URZ ;  /* 0x0000001015197290 */ /* 0x000fe2000fffe13f */
[----:B------:R-:W-:Y:S01]  /*1830*/  BSSY B0, `(.L_x_1657) ;  /* 0x0000050000007945 */ /* 0x000fe20003800000 */
[CC--:B------:R-:W-:Y:S01]  /*1840*/  LEA.HI R220, R7.reuse, R207.reuse, RZ, 0x2 ;  /* 0x000000cf07dc7211 */ /* 0x0c0fe200078f10ff */
[----:B------:R-:W-:Y:S01]  /*1850*/  USHF.R.S32.HI UR11, URZ, 0x1f, UR24 ;  /* 0x0000001f3f0b7899 */ /* 0x000fe20008011418 */
[-C--:B------:R-:W-:Y:S01]  /*1860*/  LEA.HI R3, R7, R207.reuse, RZ, 0x3 ;  /* 0x000000cf07037211 */ /* 0x080fe200078f18ff */
[----:B------:R-:W-:Y:S01]  /*1870*/  ULDC.64 UR14, c[0x0][0x258] ;  /* 0x00009600000e7ab9 */ /* 0x000fe20000000a00 */
[----:B------:R-:W-:Y:S01]  /*1880*/  LOP3.LUT R227, R220, 0xfffffffc, RZ, 0xc0, !PT ;  /* 0xfffffffcdce37812 */ /* 0x000fe200078ec0ff */
[----:B------:R-:W-:Y:S01]  /*1890*/  ULDC.64 UR8, c[0x0][0x268] ;  /* 0x00009a0000087ab9 */ /* 0x000fe20000000a00 */
[----:B------:R-:W-:Y:S01]  /*18a0*/  SHF.R.S32.HI R6, RZ, 0x3, R3 ;  /* 0x00000003ff067819 */ /* 0x000fe20000011403 */
[----:B------:R-:W-:Y:S01]  /*18b0*/  @!UP0 USHF.R.S32.HI UR29, URZ, 0x1f, UR10 ;  /* 0x0000001f3f1d8899 */ /* 0x000fe2000801140a */
[----:B------:R-:W-:Y:S01]  /*18c0*/  SHF.R.S32.HI R18, RZ, 0x2, R220 ;  /* 0x00000002ff127819 */ /* 0x000fe200000114dc */
[----:B------:R-:W-:Y:S01]  /*18d0*/  @!UP0 ULDC.64 UR4, c[0x0][0x228] ;  /* 0x00008a0000048ab9 */ /* 0x000fe20000000a00 */
[----:B------:R-:W-:Y:S01]  /*18e0*/  IMAD.IADD R227, R207, 0x1, -R227 ;  /* 0x00000001cfe37824 */ /* 0x000fe200078e0ae3 */
[----:B------:R-:W-:Y:S01]  /*18f0*/  @!UP0 UIMAD UR29, UR29, UR4, URZ ;  /* 0x000000041d1d82a4 */ /* 0x000fe2000f8e023f */
[----:B------:R-:W-:Y:S01]  /*1900*/  IMAD.SHL.U32 R0, R6, 0x40, RZ ;  /* 0x0000004006007824 */ /* 0x000fe200078e00ff */
[----:B------:R-:W-:Y:S01]  /*1910*/  @!UP0 UIMAD.WIDE.U32 UR32, UR10, UR4, URZ ;  /* 0x000000040a2082a5 */ /* 0x000fe2000f8e003f */
[----:B------:R-:W2:Y:S01]  /*1920*/  S2UR UR4, SR_CgaCtaId ;  /* 0x00000000000479c3 */ /* 0x000ea20000008800 */
[----:B------:R-:W-:Y:S01]  /*1930*/  LEA.HI R220, R220, R18, RZ, 0x1 ;  /* 0x00000012dcdc7211 */ /* 0x000fe200078f08ff */
[----:B------:R-:W-:Y:S01]  /*1940*/  IMAD.SHL.U32 R227, R227, 0x8, RZ ;  /* 0x00000008e3e37824 */ /* 0x000fe200078e00ff */
[----:B------:R-:W-:Y:S01]  /*1950*/  LOP3.LUT R0, R0, 0xc0, RZ, 0xc0, !PT ;  /* 0x000000c000007812 */ /* 0x000fe200078ec0ff */
[----:B------:R-:W-:Y:S01]  /*1960*/  @UP0 ULDC.64 UR6, c[0x0][0x240] ;  /* 0x0000900000060ab9 */ /* 0x000fe20000000a00 */
[----:B------:R-:W-:Y:S01]  /*1970*/  LEA.HI R17, R7, R207, RZ, 0x5 ;  /* 0x000000cf07117211 */ /* 0x000fe200078f28ff */
[----:B------:R-:W-:Y:S01]  /*1980*/  @UP0 UIMAD.WIDE.U32 UR30, UR17, UR6, URZ ;  /* 0x00000006111e02a5 */ /* 0x000fe2000f8e003f */
[----:B------:R-:W-:Y:S01]  /*1990*/  LOP3.LUT R220, R220, 0x7fffffe, RZ, 0xc0, !PT ;  /* 0x07fffffedcdc7812 */ /* 0x000fe200078ec0ff */
[----:B------:R-:W-:Y:S01]  /*19a0*/  @!UP0 UIMAD UR29, UR10, UR5, UR29 ;  /* 0x000000050a1d82a4 */ /* 0x000fe2000f8e021d */
[----:B------:R-:W-:Y:S01]  /*19b0*/  LOP3.LUT R4, R0, 0x18, R227, 0xf8, !PT ;  /* 0x0000001800047812 */ /* 0x000fe200078ef8e3 */
[----:B------:R-:W-:Y:S01]  /*19c0*/  @UP0 UIMAD UR27, UR17, UR7, UR31 ;  /* 0x00000007111b02a4 */ /* 0x000fe2000f8e021f */
[----:B------:R-:W-:Y:S01]  /*19d0*/  SHF.R.S32.HI R5, RZ, 0x5, R17 ;  /* 0x00000005ff057819 */ /* 0x000fe20000011411 */
[----:B------:R-:W-:Y:S01]  /*19e0*/  IMAD.IADD R220, R18, 0x1, -R220 ;  /* 0x0000000112dc7824 */ /* 0x000fe200078e0adc */
[----:B------:R-:W-:Y:S01]  /*19f0*/  SHF.R.U32.HI R0, RZ, 0x3, R0 ;  /* 0x00000003ff007819 */ /* 0x000fe20000011600 */
[----:B------:R-:W-:Y:S01]  /*1a00*/  @!UP0 UIADD3 UR27, UR33, UR29, URZ ;  /* 0x0000001d211b8290 */ /* 0x000fe2000fffe03f */
[----:B------:R-:W-:Y:S01]  /*1a10*/  IADD3 R22, P2, R227, UR28, RZ ;  /* 0x0000001ce3167c10 */ /* 0x000fe2000ff5e0ff */
[----:B------:R-:W-:Y:S01]  /*1a20*/  IMAD R220, R5, 0x8, R220 ;  /* 0x0000000805dc7824 */ /* 0x000fe200078e02dc */
[----:B------:R-:W-:Y:S01]  /*1a30*/  LOP3.LUT R0, R4, R0, RZ, 0x3c, !PT ;  /* 0x0000000004007212 */ /* 0x000fe200078e3cff */
[----:B------:R-:W-:Y:S01]  /*1a40*/  @!UP0 UMOV UR30, UR32 ;  /* 0x00000020001e8c82 */ /* 0x000fe20008000000 */
[----:B------:R-:W-:Y:S01]  /*1a50*/  UMOV UR5, 0x400 ;  /* 0x0000040000057882 */ /* 0x000fe20000000000 */
[----:B------:R-:W-:Y:S01]  /*1a60*/  IADD3 R26, P0, R227, UR30, RZ ;  /* 0x0000001ee31a7c10 */ /* 0x000fe2000ff1e0ff */
[----:B------:R-:W-:Y:S01]  /*1a70*/  UIADD3 UR6, UR18, -0x1, URZ ;  /* 0xffffffff12067890 */ /* 0x000fe2000fffe03f */
[----:B------:R-:W-:Y:S01]  /*1a80*/  IMAD.U32 R220, R220, 0x20, R0 ;  /* 0x00000020dcdc7824 */ /* 0x000fe200078e0000 */
[----:B------:R-:W-:Y:S01]  /*1a90*/  SHF.R.S32.HI R0, RZ, 0x1f, R227 ;  /* 0x0000001fff007819 */ /* 0x000fe200000114e3 */
[----:B--2---:R-:W-:Y:S01]  /*1aa0*/  ULEA UR4, UR4, UR5, 0x18 ;  /* 0x0000000504047291 */ /* 0x004fe2000f8ec03f */
[----:B------:R-:W-:Y:S01]  /*1ab0*/  IMAD.U32 R14, RZ, RZ, UR14 ;  /* 0x0000000eff0e7e24 */ /* 0x000fe2000f8e00ff */
[----:B------:R-:W-:Y:S01]  /*1ac0*/  UIMAD UR5, UR11, UR14, URZ ;  /* 0x0000000e0b0572a4 */ /* 0x000fe2000f8e023f */
[----:B------:R-:W-:Y:S01]  /*1ad0*/  IADD3.X R27, R0, UR27, RZ, P0, !PT ;  /* 0x0000001b001b7c10 */ /* 0x000fe200087fe4ff */
[----:B------:R-:W-:Y:S01]  /*1ae0*/  IMAD R12, R12, UR8, RZ ;  /* 0x000000080c0c7c24 */ /* 0x000fe2000f8e02ff */
[----:B------:R-:W-:Y:S01]  /*1af0*/  ISETP.GE.AND P0, PT, R18, UR25, PT ;  /* 0x0000001912007c0c */ /* 0x000fe2000bf06270 */
[----:B------:R-:W-:Y:S01]  /*1b00*/  UIMAD UR15, UR24, UR15, UR5 ;  /* 0x0000000f180f72a4 */ /* 0x000fe2000f8e0205 */
[----:B------:R-:W-:Y:S01]  /*1b10*/  IADD3.X R23, R0, UR26, RZ, P2, !PT ;  /* 0x0000001a00177c10 */ /* 0x000fe200097fe4ff */
[----:B------:R-:W-:Y:S01]  /*1b20*/  USHF.L.U32 UR7, UR6, 0x8, URZ ;  /* 0x0000000806077899 */ /* 0x000fe2000800063f */
[----:B------:R-:W-:Y:S01]  /*1b30*/  IMAD.WIDE.U32 R14, R14, UR24, R26 ;  /* 0x000000180e0e7c25 */ /* 0x000fe2000f8e001a */
[----:B------:R-:W-:-:S02]  /*1b40*/  SHF.R.S32.HI R19, RZ, 0x1f, R18 ;  /* 0x0000001fff137819 */ /* 0x000fc40000011412 */
[----:B------:R-:W-:Y:S01]  /*1b50*/  IADD3 R8, P3, R227, R8, RZ ;  /* 0x00000008e3087210 */ /* 0x000fe20007f7e0ff */
[----:B------:R-:W-:Y:S01]  /*1b60*/  VIADD R11, R18, 0x20 ;  /* 0x00000020120b7836 */ /* 0x000fe20000000000 */
[----:B------:R-:W-:Y:S01]  /*1b70*/  UIADD3 UR5, -UR7, UR19, URZ ;  /* 0x0000001307057290 */ /* 0x000fe2000fffe13f */
[----:B------:R-:W-:Y:S01]  /*1b80*/  IMAD R12, R20, UR9, R12 ;  /* 0x00000009140c7c24 */ /* 0x000fe2000f8e020c */
[----:B------:R-:W-:Y:S01]  /*1b90*/  LEA R220, R220, UR4, 0x1 ;  /* 0x00000004dcdc7c11 */ /* 0x000fe2000f8e08ff */
[----:B------:R-:W-:Y:S01]  /*1ba0*/  IMAD.WIDE.U32 R20, R20, UR8, R22 ;  /* 0x0000000814147c25 */ /* 0x000fe2000f8e0016 */
[----:B------:R-:W-:-:S03]  /*1bb0*/  ISETP.GE.AND P2, PT, R11, UR25, PT ;  /* 0x000000190b007c0c */ /* 0x000fc6000bf46270 */
[----:B------:R-:W-:Y:S02]  /*1bc0*/  VIADD R23, R15, UR15 ;  /* 0x0000000f0f177c36 */ /* 0x000fe40008000000 */
[----:B-1----:R-:W-:-:S04]  /*1bd0*/  IMAD.WIDE R24, R24, 0x40, R18 ;  /* 0x0000004018187825 */ /* 0x002fc800078e0212 */
[----:B------:R-:W-:Y:S01]  /*1be0*/  IMAD.X R9, R0, 0x1, R2, P3 ;  /* 0x0000000100097824 */ /* 0x000fe200018e0602 */
        /* <DEDUP_REMOVED lines=20> */
.L_x_1658:
[----:B------:R-:W-:Y:S05]  /*1d30*/  BSYNC B0 ;  /* 0x0000000000007941 */ /* 0x000fea0003800000 */
.L_x_1657:
        /* <DEDUP_REMOVED lines=21> */
.L_x_1660:
[----:B------:R-:W-:Y:S05]  /*1e90*/  BSYNC B0 ;  /* 0x0000000000007941 */ /* 0x000fea0003800000 */
.L_x_1659:
[C---:B------:R-:W-:Y:S01]  /*1ea0*/  ISETP.GE.AND P5, PT, R18.reuse, UR5, PT ;  /* 0x0000000512007c0c */ /* 0x040fe2000bfa6270 */
[----:B------:R-:W-:Y:S01]  /*1eb0*/  IMAD R182, R19, UR12, RZ ;  /* 0x0000000c13b67c24 */ /* 0x000fe2000f8e02ff */
[C---:B------:R-:W-:Y:S01]  /*1ec0*/  IADD3 R14, R18.reuse, 0x80, RZ ;  /* 0x00000080120e7810 */ /* 0x040fe20007ffe0ff */
[C---:B------:R-:W-:Y:S01]  /*1ed0*/  VIADD R16, R18.reuse, 0x40 ;  /* 0x0000004012107836 */ /* 0x040fe20000000000 */
[----:B------:R-:W-:Y:S01]  /*1ee0*/  BSSY B0, `(.L_x_1661) ;  /* 0x000001a000007945 */ /* 0x000fe20003800000 */
[C---:B------:R-:W-:Y:S01]  /*1ef0*/  VIADD R15, R18.reuse, 0x60 ;  /* 0x00000060120f7836 */ /* 0x040fe20000000000 */
[C---:B------:R-:W-:Y:S01]  /*1f00*/  IADD3 R228, P0, R18.reuse, R228, RZ ;  /* 0x000000e412e47210 */ /* 0x040fe20007f1e0ff */
[C---:B------:R-:W-:Y:S01]  /*1f10*/  IMAD R182, R18.reuse, UR13, R182 ;  /* 0x0000000d12b67c24 */ /* 0x040fe2000f8e02b6 */
[----:B------:R-:W-:Y:S01]  /*1f20*/  ISETP.GE.AND P4, PT, R11, UR5, PT ;  /* 0x000000050b007c0c */ /* 0x000fe2000bf86270 */
[----:B------:R-:W-:Y:S01]  /*1f30*/  IMAD.WIDE.U32 R8, R18, UR12, R8 ;  /* 0x0000000c12087c25 */ /* 0x000fe2000f8e0008 */
[----:B------:R-:W-:-:S02]  /*1f40*/  ISETP.GE.AND P3, PT, R16, UR5, PT ;  /* 0x0000000510007c0c */ /* 0x000fc4000bf66270 */
[----:B------:R-:W-:Y:S01]  /*1f50*/  ISETP.GE.AND P2, PT, R15, UR5, PT ;  /* 0x000000050f007c0c */ /* 0x000fe2000bf46270 */
[----:B------:R-:W-:Y:S01]  /*1f60*/  VIADD R2, R18, 0xa0 ;  /* 0x000000a012027836 */ /* 0x000fe20000000000 */
[----:B------:R-:W-:Y:S01]  /*1f70*/  ISETP.GE.AND P6, PT, R14, UR5, PT ;  /* 0x000000050e007c0c */ /* 0x000fe2000bfc6270 */
[----:B------:R-:W-:Y:S01]  /*1f80*/  IMAD.MOV.U32 R183, RZ, RZ, R8 ;  /* 0x000000ffffb77224 */ /* 0x000fe200078e0008 */
[----:B------:R-:W-:Y:S01]  /*1f90*/  IADD3 R182, R9, R182, RZ ;  /* 0x000000b609b67210 */ /* 0x000fe20007ffe0ff */
[----:B------:R-:W-:Y:S10]  /*1fa0*/  @P5 BRA `(.L_x_1662) ;  /* 0x0000000000345947 */ /* 0x000ff40003800000 */
        /* <DEDUP_REMOVED lines=13> */
.L_x_1662:
[----:B------:R-:W-:Y:S05]  /*2080*/  BSYNC B0 ;  /* 0x0000000000007941 */ /* 0x000fea0003800000 */
.L_x_1661:
[----:B------:R-:W-:Y:S01]  /*2090*/  USHF.L.U64.HI UR14, UR12, 0x5, UR13 ;  /* 0x000000050c0e7899 */ /* 0x000fe2000801020d */
[----:B------:R-:W-:Y:S01]  /*20a0*/  BSSY B0, `(.L_x_1663) ;  /* 0x0000012000007945 */ /* 0x000fe20003800000 */
[----:B------:R-:W-:Y:S01]  /*20b0*/  USHF.L.U32 UR15, UR12, 0x5, URZ ;  /* 0x000000050c0f7899 */ /* 0x000fe2000800063f */
[----:B------:R-:W-:Y:S02]  /*20c0*/  ISETP.GE.AND P5, PT, R2, UR5, PT ;  /* 0x0000000502007c0c */ /* 0x000fe4000bfa6270 */
[----:B------:R-:W-:Y:S01]  /*20d0*/  IADD3 R0, R18, 0xc0, RZ ;  /* 0x000000c012007810 */ /* 0x000fe20007ffe0ff */
[----:B------:R-:W-:Y:S05]  /*20e0*/  @P4 BRA `(.L_x_1664) ;  /* 0x0000000000344947 */ /* 0x000fea0003800000 */
[----:B------:R-:W-:Y:S02]  /*20f0*/  ULDC UR8, c[0x0][0x2d0] ;  /* 0x0000b40000087ab9 */ /* 0x000fe40000000800 */
[----:B------:R-:W-:-:S13]  /*2100*/  ISETP.GE.AND P4, PT, R227, UR8, PT ;  /* 0x00000008e3007c0c */ /* 0x000fda000bf86270 */
[----:B------:R1:W-:Y:S01]  /*2110*/  @P4 STS.128 [R220+0x1800], RZ ;  /* 0x001800ffdc004388 */ /* 0x0003e20000000c00 */
[----:B------:R-:W-:Y:S05]  /*2120*/  @P4 BRA `(.L_x_1664) ;  /* 0x0000000000244947 */ /* 0x000fea0003800000 */
[----:B-1----:R-:W-:Y:S01]  /*2130*/  IADD3 R8, P4, R183, UR15, RZ ;  /* 0x0000000fb7087c10 */ /* 0x002fe2000ff9e0ff */
[----:B------:R-:W-:-:S03]  /*2140*/  ULDC.64 UR8, c[0x0][0x218] ;  /* 0x0000860000087ab9 */ /* 0x000fc60000000a00 */
[----:B------:R-:W-:Y:S02]  /*2150*/  IADD3.X R4, R182, UR14, RZ, P4, !PT ;  /* 0x0000000eb6047c10 */ /* 0x000fe4000a7fe4ff */
[----:B----4-:R-:W-:-:S04]  /*2160*/  LEA R22, P4, R8, UR8, 0x1 ;  /* 0x0000000808167c11 */ /* 0x010fc8000f8808ff */
[----:B------:R-:W-:-:S05]  /*2170*/  LEA.HI.X R23, R8, UR9, R4, 0x1, P4 ;  /* 0x0000000908177c11 */ /* 0x000fca000a0f0c04 */
[----:B------:R-:W-:Y:S01]  /*2180*/  @!PT LDS RZ, [RZ] ;  /* 0x00000000fffff984 */ /* 0x000fe20000000800 */
[----:B------:R-:W-:Y:S01]  /*2190*/  @!PT LDS RZ, [RZ] ;  /* 0x00000000fffff984 */ /* 0x000fe20000000800 */
[----:B------:R-:W-:Y:S01]  /*21a0*/  @!PT LDS RZ, [RZ] ;  /* 0x00000000fffff984 */ /* 0x000fe20000000800 */
[----:B------:R1:W-:Y:S04]  /*21b0*/  LDGSTS.E.BYPASS.LTC128B.128 [R220+0x1800], desc[UR22][R22.64] ;  /* 0x0180000016dc7fae */ /* 0x0003e8000b901d56 */
.L_x_1664:
[----:B------:R-:W-:Y:S05]  /*21c0*/  BSYNC B0 ;  /* 0x0000000000007941 */ /* 0x000fea0003800000 */
.L_x_1663:
[----:B------:R-:W-:Y:S01]  /*21d0*/  BSSY B0, `(.L_x_1665) ;  /* 0x0000014000007945 */ /* 0x000fe20003800000 */
[----:B------:R-:W-:Y:S02]  /*21e0*/  ISETP.GE.AND P4, PT, R0, UR5, PT ;  /* 0x0000000500007c0c */ /* 0x000fe4000bf86270 */
[----:B------:R-:W-:Y:S01]  /*21f0*/  IADD3 R4, R18, 0xe0, RZ ;  /* 0x000000e012047810 */ /* 0x000fe20007ffe0ff */
[----:B------:R-:W-:Y:S05]  /*2200*/  @P3 BRA `(.L_x_1666) ;  /* 0x0000000000403947 */ /* 0x000fea0003800000 */
[----:B------:R-:W-:Y:S02]  /*2210*/  ULDC UR8, c[0x0][0x2d0] ;  /* 0x0000b40000087ab9 */ /* 0x000fe40000000800 */
[----:B------:R-:W-:-:S13]  /*2220*/  ISETP.GE.AND P3, PT, R227, UR8, PT ;  /* 0x00000008e3007c0c */ /* 0x000fda000bf66270 */
[----:B------:R1:W-:Y:S01]  /*2230*/  @P3 STS.128 [R220+0x2000], RZ ;  /* 0x002000ffdc003388 */ /* 0x0003e20000000c00 */
[----:B------:R-:W-:Y:S05]  /*2240*/  @P3 BRA `(.L_x_1666) ;  /* 0x0000000000303947 */ /* 0x000fea0003800000 */
[----:B------:R-:W-:Y:S01]  /*2250*/  IMAD.U32 R10, RZ, RZ, UR12 ;  /* 0x0000000cff0a7e24 */ /* 0x000fe2000f8e00ff */
[----:B------:R-:W-:Y:S01]  /*2260*/  ULDC.64 UR8, c[0x0][0x218] ;  /* 0x0000860000087ab9 */ /* 0x000fe20000000a00 */
[----:B-1----:R-:W-:Y:S02]  /*2270*/  IMAD.U32 R9, RZ, RZ, UR12 ;  /* 0x0000000cff097e24 */ /* 0x002fe4000f8e00ff */
[----:B------:R-:W-:Y:S01]  /*2280*/  IMAD.U32 R8, RZ, RZ, UR13 ;  /* 0x0000000dff087e24 */ /* 0x000fe2000f8e00ff */
[----:B------:R-:W-:-:S04]  /*2290*/  LEA R10, P3, R10, R183, 0x6 ;  /* 0x000000b70a0a7211 */ /* 0x000fc800078630ff */
[----:B------:R-:W-:Y:S02]  /*22a0*/  LEA.HI.X R8, R9, R182, R8, 0x6, P3 ;  /* 0x000000b609087211 */ /* 0x000fe400018f3408 */
[----:B----4-:R-:W-:-:S04]  /*22b0*/  LEA R22, P3, R10, UR8, 0x1 ;  /* 0x000000080a167c11 */ /* 0x010fc8000f8608ff */
[----:B------:R-:W-:-:S05]  /*22c0*/  LEA.HI.X R23, R10, UR9, R8, 0x1, P3 ;  /* 0x000000090a177c11 */ /* 0x000fca00098f0c08 */
[----:B------:R-:W-:Y:S01]  /*22d0*/  @!PT LDS RZ, [RZ] ;  /* 0x00000000fffff984 */ /* 0x000fe20000000800 */
[----:B------:R-:W-:Y:S01]  /*22e0*/  @!PT LDS RZ, [RZ] ;  /* 0x00000000fffff984 */ /* 0x000fe20000000800 */
[----:B------:R-:W-:Y:S01]  /*22f0*/  @!PT LDS RZ, [RZ] ;  /* 0x00000000fffff984 */ /* 0x000fe20000000800 */
[----:B------:R1:W-:Y:S04]  /*2300*/  LDGSTS.E.BYPASS.LTC128B.128 [R220+0x2000], desc[UR22][R22.64] ;  /* 0x0200000016dc7fae */ /* 0x0003e8000b901d56 */
.L_x_1666:
[----:B------:R-:W-:Y:S05]  /*2310*/  BSYNC B0 ;  /* 0x0000000000007941 */ /* 0x000fea0003800000 */
.L_x_1665:
[----:B------:R-:W-:Y:S01]  /*2320*/  BSSY B0, `(.L_x_1667) ;  /* 0x0000014000007945 */ /* 0x000fe20003800000 */
[----:B------:R-:W-:-:S03]  /*2330*/  ISETP.GE.AND P3, PT, R4, UR5, PT ;  /* 0x0000000504007c0c */ /* 0x000fc6000bf66270 */
[----:B------:R-:W-:Y:S10]  /*2340*/  @P2 BRA `(.L_x_1668) ;  /* 0x0000000000442947 */ /* 0x000ff40003800000 */
[----:B------:R-:W-:Y:S02]  /*2350*/  ULDC UR8, c[0x0][0x2d0] ;  /* 0x0000b40000087ab9 */ /* 0x000fe40000000800 */
[----:B------:R-:W-:-:S13]  /*2360*/  ISETP.GE.AND P2, PT, R227, UR8, PT ;  /* 0x00000008e3007c0c */ /* 0x000fda000bf46270 */
[----:B------:R1:W-:Y:S01]  /*2370*/  @P2 STS.128 [R220+0x2800], RZ ;  /* 0x002800ffdc002388 */ /* 0x0003e20000000c00 */
[----:B------:R-:W-:Y:S05]  /*2380*/  @P2 BRA `(.L_x_1668) ;  /* 0x0000000000342947 */ /* 0x000fea0003800000 */
[----:B-1--4-:R-:W-:Y:S01]  /*2390*/  MOV R23, R182 ;  /* 0x000000b600177202 */ /* 0x012fe20000000f00 */
[----:B------:R-:W-:Y:S01]  /*23a0*/  IMAD.U32 R8, RZ, RZ, UR12 ;  /* 0x0000000cff087e24 */ /* 0x000fe2000f8e00ff */
[----:B------:R-:W-:Y:S01]  /*23b0*/  UIMAD UR25, UR13, 0x60, URZ ;  /* 0x000000600d1978a4 */ /* 0x000fe2000f8e023f */
[----:B------:R-:W-:Y:S01]  /*23c0*/  IMAD.MOV.U32 R22, RZ, RZ, R183 ;  /* 0x000000ffff167224 */ /* 0x000fe200078e00b7 */
[----:B------:R-:W-:-:S03]  /*23d0*/  ULDC.64 UR8, c[0x0][0x218] ;  /* 0x0000860000087ab9 */ /* 0x000fc60000000a00 */
[----:B------:R-:W-:-:S05]  /*23e0*/  IMAD.WIDE.U32 R24, R8, 0x60, R22 ;  /* 0x0000006008187825 */ /* 0x000fca00078e0016 */
[----:B------:R-:W-:Y:S02]  /*23f0*/  IADD3 R8, R25, UR25, RZ ;  /* 0x0000001919087c10 */ /* 0x000fe4000fffe0ff */
[----:B------:R-:W-:-:S04]  /*2400*/  LEA R22, P2, R24, UR8, 0x1 ;  /* 0x0000000818167c11 */ /* 0x000fc8000f8408ff */
[----:B------:R-:W-:-:S05]  /*2410*/  LEA.HI.X R23, R24, UR9, R8, 0x1, P2 ;  /* 0x0000000918177c11 */ /* 0x000fca00090f0c08 */
[----:B------:R-:W-:Y:S01]  /*2420*/  @!PT LDS RZ, [RZ] ;  /* 0x00000000fffff984 */ /* 0x000fe20000000800 */
[----:B------:R-:W-:Y:S01]  /*2430*/  @!PT LDS RZ, [RZ] ;  /* 0x00000000fffff984 */ /* 0x000fe20000000800 */
[----:B------:R-:W-:Y:S01]  /*2440*/  @!PT LDS RZ, [RZ] ;  /* 0x00000000fffff984 */ /* 0x000fe20000000800 */
[----:B------:R1:W-:Y:S04]  /*2450*/  LDGSTS.E.BYPASS.LTC128B.128 [R220+0x2800], desc[UR22][R22.64] ;  /* 0x0280000016dc7fae */ /* 0x0003e8000b901d56 */
.L_x_1668:
[----:B------:R-:W-:Y:S05]  /*2460*/  BSYNC B0 ;  /* 0x0000000000007941 */ /* 0x000fea0003800000 */
.L_x_1667:
[----:B------:R-:W-:Y:S04]  /*2470*/  BSSY B0, `(.L_x_1669) ;  /* 0x0000012000007945 */ /* 0x000fe80003800000 */
        /* <DEDUP_REMOVED lines=17> */
.L_x_1670:
[----:B------:R-:W-:Y:S05]  /*2590*/  BSYNC B0 ;  /* 0x0000000000007941 */ /* 0x000fea0003800000 */
.L_x_1669:
[----:B------:R-:W-:Y:S04]  /*25a0*/  BSSY B0, `(.L_x_1671) ;  /* 0x0000013000007945 */ /* 0x000fe80003800000 */
[----:B------:R-:W-:Y:S05]  /*25b0*/  @P5 BRA `(.L_x_1672) ;  /* 0x0000000000445947 */ /* 0x000fea0003800000 */
        /* <DEDUP_REMOVED lines=17> */
.L_x_1672:
[----:B------:R-:W-:Y:S05]  /*26d0*/  BSYNC B0 ;  /* 0x0000000000007941 */ /* 0x000fea0003800000 */
.L_x_1671:
        /* <DEDUP_REMOVED lines=19> */
.L_x_1674:
[----:B------:R-:W-:Y:S05]  /*2810*/  BSYNC B0 ;  /* 0x0000000000007941 */ /* 0x000fea0003800000 */
.L_x_1673:
        /* <DEDUP_REMOVED lines=19> */
.L_x_1676:
[----:B------:R-:W-:Y:S05]  /*2950*/  BSYNC B0 ;  /* 0x0000000000007941 */ /* 0x000fea0003800000 */
.L_x_1675:
[----:B------:R-:W-:Y:S01]  /*2960*/  USHF.R.S32.HI UR25, URZ, 0x1f, UR10 ;  /* 0x0000001f3f197899 */ /* 0x000fe2000801140a */
[----:B------:R-:W0:Y:S01]  /*2970*/  LDGDEPBAR ;  /* 0x00000000000079af */ /* 0x000e220000000000 */
[----:B------:R-:W-:Y:S01]  /*2980*/  ULDC.64 UR8, c[0x0][0x3d0] ;  /* 0x0000f40000087ab9 */ /* 0x000fe20000000a00 */
[----:B------:R-:W-:Y:S01]  /*2990*/  UMOV UR26, UR24 ;  /* 0x00000018001a7c82 */ /* 0x000fe20008000000 */
[----:B------:R-:W-:Y:S01]  /*29a0*/  UIMAD UR25, UR25, UR8, URZ ;  /* 0x00000008191972a4 */ /* 0x000fe2000f8e023f */
[----:B------:R-:W-:Y:S01]  /*29b0*/  LOP3.LUT R17, R17, 0xffffffe0, RZ, 0xc0, !PT ;  /* 0xffffffe011117812 */ /* 0x000fe200078ec0ff */
[----:B------:R-:W-:Y:S01]  /*29c0*/  UMOV UR27, UR11 ;  /* 0x0000000b001b7c82 */ /* 0x000fe20008000000 */
[----:B------:R-:W-:Y:S01]  /*29d0*/  ISETP.GE.AND P3, PT, R18, UR5, PT ;  /* 0x0000000512007c0c */ /* 0x000fe2000bf66270 */
[----:B------:R-:W-:Y:S01]  /*29e0*/  UIMAD.WIDE.U32 UR26, UR10, UR8, UR26 ;  /* 0x000000080a1a72a5 */ /* 0x000fe2000f8e001a */
[----:B------:R-:W-:Y:S01]  /*29f0*/  IMAD.X R13, R19, 0x1, R13, P0 ;  /* 0x00000001130d7824 */ /* 0x000fe200000e060d */
[----:B------:R-:W-:Y:S01]  /*2a00*/  UIMAD UR25, UR10, UR9, UR25 ;  /* 0x000000090a1972a4 */ /* 0x000fe2000f8e0219 */
[----:B------:R-:W-:Y:S01]  /*2a10*/  IMAD.IADD R17, R207, 0x1, -R17 ;  /* 0x00000001cf117824 */ /* 0x000fe200078e0a11 */
[----:B-1----:R-:W-:Y:S01]  /*2a20*/  LEA R8, R5, UR21, 0x4 ;  /* 0x0000001505087c11 */ /* 0x002fe2000f8e20ff */
[----:B------:R-:W-:Y:S01]  /*2a30*/  ULDC.64 UR8, c[0x0][0x3c8] ;  /* 0x0000f20000087ab9 */ /* 0x000fe20000000a00 */
[----:B------:R-:W-:Y:S01]  /*2a40*/  UIADD3 UR25, UR27, UR25, URZ ;  /* 0x000000191b197290 */ /* 0x000fe2000fffe03f */
[----:B------:R-:W-:Y:S01]  /*2a50*/  IMAD.U32 R199, RZ, RZ, UR19 ;  /* 0x00000013ffc77e24 */ /* 0x000fe2000f8e00ff */
[----:B------:R-:W-:Y:S01]  /*2a60*/  ULEA UR10, UP0, UR26, UR8, 0x2 ;  /* 0x000000081a0a7291 */ /* 0x000fe2000f80103f */
[----:B------:R-:W-:Y:S01]  /*2a70*/  SHF.R.S32.HI R9, RZ, 0x1f, R17 ;  /* 0x0000001fff097819 */ /* 0x000fe20000011411 */
[----:B------:R-:W-:Y:S01]  /*2a80*/  IMAD.IADD R21, R21, 0x1, R12 ;  /* 0x0000000115157824 */ /* 0x000fe200078e020c */
[----:B------:R-:W-:Y:S01]  /*2a90*/  LEA.HI R7, R7, R207, RZ, 0x4 ;  /* 0x000000cf07077211 */ /* 0x000fe200078f20ff */
[----:B------:R-:W-:Y:S01]  /*2aa0*/  ULEA.HI.X UR25, UR26, UR9, UR25, 0x2, UP0 ;  /* 0x000000091a197291 */ /* 0x000fe200080f1419 */
[----:B------:R-:W-:Y:S01]  /*2ab0*/  LEA.HI R9, R9, R17, RZ, 0x2 ;  /* 0x0000001109097211 */ /* 0x000fe200078f10ff */
[----:B------:R-:W-:Y:S01]  /*2ac0*/  IMAD.U32 R208, RZ, RZ, UR10 ;  /* 0x0000000affd07e24 */ /* 0x000fe2000f8e00ff */
[----:B------:R-:W-:Y:S01]  /*2ad0*/  ULDC.64 UR8, c[0x0][0x250] ;  /* 0x0000940000087ab9 */ /* 0x000fe20000000a00 */
[----:B------:R-:W-:Y:S01]  /*2ae0*/  ISETP.GE.AND P2, PT, R11, UR5, PT ;  /* 0x000000050b007c0c */ /* 0x000fe2000bf46270 */
[----:B------:R-:W-:-:S04]  /*2af0*/  DEPBAR.LE SB0, 0x0 ;  /* 0x000080000000791a */ /* 0x000fc80000000000 */
[----:B------:R-:W-:Y:S01]  /*2b00*/  IMAD.U32 R209, RZ, RZ, UR25 ;  /* 0x00000019ffd17e24 */ /* 0x000fe2000f8e00ff */
[----:B------:R-:W-:Y:S01]  /*2b10*/  SHF.R.S32.HI R9, RZ, 0x2, R9 ;  /* 0x00000002ff097819 */ /* 0x000fe20000011409 */
[----:B------:R-:W-:Y:S01]  /*2b20*/  IMAD R13, R13, UR8, RZ ;  /* 0x000000080d0d7c24 */ /* 0x000fe2000f8e02ff */
[----:B------:R-:W-:Y:S01]  /*2b30*/  LOP3.LUT R206, R7, 0xfffffff0, RZ, 0xc0, !PT ;  /* 0xfffffff007ce7812 */ /* 0x000fe200078ec0ff */
[----:B------:R-:W-:Y:S01]  /*2b40*/  ULDC.64 UR10, c[0x0][0x220] ;  /* 0x00008800000a7ab9 */ /* 0x000fe20000000a00 */
[----:B------:R1:W5:Y:S01]  /*2b50*/  LDG.E R208, desc[UR22][R208.64] ;  /* 0x00000016d0d07981 */ /* 0x000362000c1e1900 */
[----:B------:R-:W-:Y:S01]  /*2b60*/  IADD3 R9, R8, 0x1, R9 ;  /* 0x0000000108097810 */ /* 0x000fe20007ffe009 */
[C---:B------:R-:W-:Y:S01]  /*2b70*/  IMAD R230, R228.reuse, UR9, R13 ;  /* 0x00000009e4e67c24 */ /* 0x040fe2000f8e020d */
[----:B------:R-:W-:Y:S01]  /*2b80*/  BSSY B0, `(.L_x_1677) ;  /* 0x0000023000007945 */ /* 0x000fe20003800000 */
[----:B------:R-:W-:Y:S01]  /*2b90*/  BAR.SYNC.DEFER_BLOCKING 0x0 ;  /* 0x0000000000007b1d */ /* 0x000fe20000010000 */
[----:B------:R-:W-:Y:S01]  /*2ba0*/  IMAD.WIDE.U32 R228, R228, UR8, R20 ;  /* 0x00000008e4e47c25 */ /* 0x000fe2000f8e0014 */
[----:B------:R-:W-:-:S02]  /*2bb0*/  IADD3 R199, R199, -UR16, R9 ;  /* 0x80000010c7c77c10 */ /* 0x000fc4000fffe009 */
[----:B------:R-:W-:Y:S01]  /*2bc0*/  ISETP.GE.AND P0, PT, R16, UR5, PT ;  /* 0x0000000510007c0c */ /* 0x000fe2000bf06270 */
[----:B------:R-:W-:Y:S01]  /*2bd0*/  IMAD.IADD R231, R229, 0x1, R230 ;  /* 0x00000001e5e77824 */ /* 0x000fe200078e02e6 */
[----:B------:R-:W-:Y:S01]  /*2be0*/  LEA R181, P4, R228, UR10, 0x1 ;  /* 0x0000000ae4b57c11 */ /* 0x000fe2000f8808ff */
[----:B------:R-:W-:Y:S01]  /*2bf0*/  VIADD R199, R199, UR20 ;  /* 0x00000014c7c77c36 */ /* 0x000fe20008000000 */
[----:B------:R-:W-:Y:S01]  /*2c00*/  ULDC UR20, c[0x0][0x2e8] ;  /* 0x0000ba0000147ab9 */ /* 0x000fe20000000800 */
[----:B------:R-:W-:Y:S01]  /*2c10*/  IMAD.IADD R206, R207, 0x1, -R206 ;  /* 0x00000001cfce7824 */ /* 0x000fe200078e0ace */
[----:B------:R-:W-:Y:S02]  /*2c20*/  ISETP.GE.AND P6, PT, R15, UR5, PT ;  /* 0x000000050f007c0c */ /* 0x000fe4000bfc6270 */
[----:B------:R-:W-:Y:S01]  /*2c30*/  ISETP.GE.AND P5, PT, R14, UR5, PT ;  /* 0x000000050e007c0c */ /* 0x000fe2000bfa6270 */
[----:B------:R1:W-:Y:S04]  /*2c40*/  @P3 STS [R220+0x5000], RZ ;  /* 0x005000ffdc003388 */ /* 0x0003e80000000800 */
[----:B------:R1:W-:Y:S04]  /*2c50*/  @P3 STS [R220+0x5004], RZ ;  /* 0x005004ffdc003388 */ /* 0x0003e80000000800 */
[----:B------:R1:W-:Y:S01]  /*2c60*/  @P3 STS.64 [R220+0x5008], RZ ;  /* 0x005008ffdc003388 */ /* 0x0003e20000000a00 */
[----:B------:R-:W-:-:S02]  /*2c70*/  SHF.R.S32.HI R8, RZ, 0x4, R7 ;  /* 0x00000004ff087819 */ /* 0x000fc40000011407 */
[----:B------:R-:W-:Y:S02]  /*2c80*/  LOP3.LUT R9, R3, 0xfffffff8, RZ, 0xc0, !PT ;  /* 0xfffffff803097812 */ /* 0x000fe400078ec0ff */
[----:B------:R-:W1:Y:S01]  /*2c90*/  MUFU.RCP R3, UR20 ;  /* 0x0000001400037d08 */ /* 0x000e620008001000 */
[----:B------:R-:W-:Y:S02]  /*2ca0*/  LEA.HI.X R180, R228, UR11, R231, 0x1, P4 ;  /* 0x0000000be4b47c11 */ /* 0x000fe4000a0f0ce7 */
[----:B------:R-:W-:Y:S02]  /*2cb0*/  ISETP.GE.AND P4, PT, R2, UR5, PT ;  /* 0x0000000502007c0c */ /* 0x000fe4000bf86270 */
[----:B------:R-:W-:Y:S02]  /*2cc0*/  LEA.HI R2, R7, R8, RZ, 0x1 ;  /* 0x0000000807027211 */ /* 0x000fe400078f08ff */
[----:B------:R-:W-:Y:S01]  /*2cd0*/  LEA.HI R10, R206, R206, RZ, 0x1 ;  /* 0x000000cece0a7211 */ /* 0x000fe200078f08ff */
[----:B------:R-:W-:Y:S08]  /*2ce0*/  @P3 BRA `(.L_x_1678) ;  /* 0x0000000000303947 */ /* 0x000ff00003800000 */
        /* <DEDUP_REMOVED lines=12> */
.L_x_1678:
[----:B------:R-:W-:Y:S05]  /*2db0*/  BSYNC B0 ;  /* 0x0000000000007941 */ /* 0x000fea0003800000 */
.L_x_1677:
[----:B------:R-:W-:Y:S01]  /*2dc0*/  ISETP.GE.AND P3, PT, R0, UR5, PT ;  /* 0x0000000500007c0c */ /* 0x000fe2000bf66270 */
[----:B------:R-:W-:Y:S01]  /*2dd0*/  IMAD.IADD R9, R207, 0x1, -R9 ;  /* 0x00000001cf097824 */ /* 0x000fe200078e0a09 */
[----:B------:R-:W-:Y:S01]  /*2de0*/  LOP3.LUT R0, R2, 0xfffffffe, RZ, 0xc0, !PT ;  /* 0xfffffffe02007812 */ /* 0x000fe200078ec0ff */
[----:B------:R1:W-:Y:S01]  /*2df0*/  @P2 STS.128 [R220+0x5800], RZ ;  /* 0x005800ffdc002388 */ /* 0x0003e20000000c00 */
[--C-:B------:R-:W-:Y:S01]  /*2e00*/  SHF.R.S32.HI R7, RZ, 0x1, R10.reuse ;  /* 0x00000001ff077819 */ /* 0x100fe2000001140a */
[----:B------:R-:W-:Y:S01]  /*2e10*/  USHF.L.U64.HI UR24, UR8, 0x5, UR9 ;  /* 0x0000000508187899 */ /* 0x000fe20008010209 */
[----:B------:R-:W-:Y:S01]  /*2e20*/  SHF.R.S32.HI R2, RZ, 0x1f, R10 ;  /* 0x0000001fff027819 */ /* 0x000fe2000001140a */
[----:B------:R-:W-:Y:S01]  /*2e30*/  IMAD.IADD R8, R8, 0x1, -R0 ;  /* 0x0000000108087824 */ /* 0x000fe200078e0a00 */
[----:B------:R-:W-:Y:S01]  /*2e40*/  LEA.HI R0, R9, R9, RZ, 0x1 ;  /* 0x0000000909007211 */ /* 0x000fe200078f08ff */
[----:B------:R-:W-:Y:S01]  /*2e50*/  USHF.L.U32 UR25, UR8, 0x5, URZ ;  /* 0x0000000508197899 */ /* 0x000fe2000800063f */
[----:B------:R-:W-:Y:S01]  /*2e60*/  LEA.HI R2, R2, R7, RZ, 0x2 ;  /* 0x0000000702027211 */ /* 0x000fe200078f10ff */
[----:B------:R-:W-:Y:S01]  /*2e70*/  BSSY B0, `(.L_x_1679) ;  /* 0x0000029000007945 */ /* 0x000fe20003800000 */
[----:B------:R-:W-:-:S02]  /*2e80*/  SHF.R.S32.HI R205, RZ, 0x1f, R206 ;  /* 0x0000001fffcd7819 */ /* 0x000fc400000114ce */
[----:B------:R-:W-:Y:S02]  /*2e90*/  LOP3.LUT R2, R2, 0xfffffffc, RZ, 0xc0, !PT ;  /* 0xfffffffc02027812 */ /* 0x000fe400078ec0ff */
[----:B------:R-:W-:Y:S02]  /*2ea0*/  LOP3.LUT R10, R10, 0x7fffffe, RZ, 0xc0, !PT ;  /* 0x07fffffe0a0a7812 */ /* 0x000fe400078ec0ff */
[----:B------:R-:W-:Y:S01]  /*2eb0*/  LOP3.LUT R196, R0, 0x7fffffe, RZ, 0xc0, !PT ;  /* 0x07fffffe00c47812 */ /* 0x000fe200078ec0ff */
[----:B------:R-:W-:Y:S01]  /*2ec0*/  IMAD.IADD R2, R7, 0x1, -R2 ;  /* 0x0000000107027824 */ /* 0x000fe200078e0a02 */
        /* <DEDUP_REMOVED lines=10> */
[C---:B------:R-:W-:Y:S01]  /*2f70*/  IMAD R196, R8.reuse, 0x8, R196 ;  /* 0x0000000808c47824 */ /* 0x040fe200078e02c4 */
[----:B------:R-:W-:Y:S01]  /*2f80*/  LOP3.LUT R9, R9, 0xc0, RZ, 0xc0, !PT ;  /* 0x000000c009097812 */ /* 0x000fe200078ec0ff */
[----:B------:R-:W-:Y:S01]  /*2f90*/  IMAD.SHL.U32 R8, R8, 0x8, RZ ;  /* 0x0000000808087824 */ /* 0x000fe200078e00ff */
[----:B------:R-:W-:Y:S01]  /*2fa0*/  LOP3.LUT R7, R6, 0x8, R7, 0xf8, !PT ;  /* 0x0000000806077812 */ /* 0x000fe200078ef807 */
[----:B------:R-:W-:Y:S01]  /*2fb0*/  IMAD R198, R5, 0x200, R205 ;  /* 0x0000020005c67824 */ /* 0x000fe200078e02cd */
[----:B------:R-:W-:-:S02]  /*2fc0*/  SHF.R.U32.HI R6, RZ, 0x3, R6 ;  /* 0x00000003ff067819 */ /* 0x000fc40000011606 */
[----:B------:R-:W-:Y:S01]  /*2fd0*/  LOP3.LUT R8, R9, 0x8, R8, 0xf8, !PT ;  /* 0x0000000809087812 */ /* 0x000fe200078ef808 */
[----:B------:R-:W-:Y:S01]  /*2fe0*/  IMAD R198, R206, 0x20, R198 ;  /* 0x00000020cec67824 */ /* 0x000fe200078e02c6 */
[----:B------:R-:W-:Y:S02]  /*2ff0*/  SHF.R.U32.HI R204, RZ, 0x3, R9 ;  /* 0x00000003ffcc7819 */ /* 0x000fe40000011609 */
[----:B------:R-:W-:Y:S02]  /*3000*/  LOP3.LUT R6, R7, R6, RZ, 0x3c, !PT ;  /* 0x0000000607067212 */ /* 0x000fe400078e3cff */
[----:B------:R-:W-:Y:S01]  /*3010*/  LOP3.LUT R204, R8, R204, RZ, 0x3c, !PT ;  /* 0x000000cc08cc7212 */ /* 0x000fe200078e3cff */
[----:B-1----:R-:W-:Y:S05]  /*3020*/  @P2 BRA `(.L_x_1680) ;  /* 0x0000000000342947 */ /* 0x002fea0003800000 */
        /* <DEDUP_REMOVED lines=13> */
.L_x_1680:
[----:B------:R-:W-:Y:S05]  /*3100*/  BSYNC B0 ;  /* 0x0000000000007941 */ /* 0x000fea0003800000 */
.L_x_1679:
[----:B------:R1:W-:Y:S01]  /*3110*/  @P0 STS.128 [R220+0x6000], RZ ;  /* 0x006000ffdc000388 */ /* 0x0003e20000000c00 */
[----:B------:R-:W-:Y:S01]  /*3120*/  IMAD.U32 R196, R196, 0x20, R6 ;  /* 0x00000020c4c47824 */ /* 0x000fe200078e0006 */
[----:B------:R-:W-:Y:S01]  /*3130*/  BSSY B0, `(.L_x_1681) ;  /* 0x0000013000007945 */ /* 0x000fe20003800000 */
[----:B------:R-:W-:Y:S01]  /*3140*/  IMAD.IADD R198, R204, 0x1, R198 ;  /* 0x00000001ccc67824 */ /* 0x000fe200078e02c6 */
[----:B------:R-:W-:Y:S02]  /*3150*/  ISETP.GE.AND P2, PT, R4, UR5, PT ;  /* 0x0000000504007c0c */ /* 0x000fe4000bf46270 */
        /* <DEDUP_REMOVED lines=16> */
.L_x_1682:
[----:B------:R-:W-:Y:S05]  /*3260*/  BSYNC B0 ;  /* 0x0000000000007941 */ /* 0x000fea0003800000 */
.L_x_1681:
[----:B------:R1:W-:Y:S01]  /*3270*/  @P6 STS.128 [R220+0x6800], RZ ;  /* 0x006800ffdc006388 */ /* 0x0003e20000000c00 */
[----:B------:R-:W-:Y:S04]  /*3280*/  BSSY B0, `(.L_x_1683) ;  /* 0x0000010000007945 */ /* 0x000fe80003800000 */
[----:B------:R-:W-:Y:S05]  /*3290*/  @P6 BRA `(.L_x_1684) ;  /* 0x0000000000386947 */ /* 0x000fea0003800000 */
[----:B------:R-:W-:Y:S02]  /*32a0*/  ULDC UR20, c[0x0][0x2d0] ;  /* 0x0000b40000147ab9 */ /* 0x000fe40000000800 */
[----:B------:R-:W-:-:S13]  /*32b0*/  ISETP.GE.AND P0, PT, R227, UR20, PT ;  /* 0x00000014e3007c0c */ /* 0x000fda000bf06270 */
[----:B------:R1:W-:Y:S01]  /*32c0*/  @P0 STS.128 [R220+0x6800], RZ ;  /* 0x006800ffdc000388 */ /* 0x0003e20000000c00 */
[----:B------:R-:W-:Y:S05]  /*32d0*/  @P0 BRA `(.L_x_1684) ;  /* 0x0000000000280947 */ /* 0x000fea0003800000 */
[----:B------:R-:W-:Y:S01]  /*32e0*/  MOV R4, UR8 ;  /* 0x0000000800047c02 */ /* 0x000fe20008000f00 */
[----:B------:R-:W-:Y:S01]  /*32f0*/  UIMAD UR20, UR9, 0xc0, URZ ;  /* 0x000000c0091478a4 */ /* 0x000fe2000f8e023f */
[----:B-1----:R-:W-:Y:S02]  /*3300*/  MOV R6, R181 ;  /* 0x000000b500067202 */ /* 0x002fe40000000f00 */
[----:B------:R-:W-:-:S03]  /*3310*/  MOV R7, R180 ;  /* 0x000000b400077202 */ /* 0x000fc60000000f00 */
[----:B------:R-:W-:-:S05]  /*3320*/  IMAD.WIDE.U32 R4, R4, 0xc0, R6 ;  /* 0x000000c004047825 */ /* 0x000fca00078e0006 */
[----:B------:R-:W-:-:S05]  /*3330*/  IADD3 R5, R5, UR20, RZ ;  /* 0x0000001405057c10 */ /* 0x000fca000fffe0ff */
[----:B------:R-:W-:Y:S01]  /*3340*/  @!PT LDS RZ, [RZ] ;  /* 0x00000000fffff984 */ /* 0x000fe20000000800 */
[----:B------:R-:W-:Y:S01]  /*3350*/  @!PT LDS RZ, [RZ] ;  /* 0x00000000fffff984 */ /* 0x000fe20000000800 */
[----:B------:R-:W-:Y:S01]  /*3360*/  @!PT LDS RZ, [RZ] ;  /* 0x00000000fffff984 */ /* 0x000fe20000000800 */
[----:B------:R1:W-:Y:S02]  /*3370*/  LDGSTS.E.BYPASS.LTC128B.128 [R220+0x6800], desc[UR22][R4.64] ;  /* 0x0680000004dc7fae */ /* 0x0003e4000b901d56 */
.L_x_1684:
[----:B------:R-:W-:Y:S05]  /*3380*/  BSYNC B0 ;  /* 0x0000000000007941 */ /* 0x000fea0003800000 */
.L_x_1683:
[----:B------:R1:W-:Y:S01]  /*3390*/  @P5 STS.128 [R220+0x7000], RZ ;  /* 0x007000ffdc005388 */ /* 0x0003e20000000c00 */
[----:B------:R-:W-:Y:S04]  /*33a0*/  BSSY B0, `(.L_x_1685) ;  /* 0x000000f000007945 */ /* 0x000fe80003800000 */
[----:B------:R-:W-:Y:S05]  /*33b0*/  @P5 BRA `(.L_x_1686) ;  /* 0x0000000000345947 */ /* 0x000fea0003800000 */
[----:B------:R-:W-:Y:S02]  /*33c0*/  ULDC UR20, c[0x0][0x2d0] ;  /* 0x0000b40000147ab9 */ /* 0x000fe40000000800 */
[----:B------:R-:W-:-:S13]  /*33d0*/  ISETP.GE.AND P0, PT, R227, UR20, PT ;  /* 0x00000014e3007c0c */ /* 0x000fda000bf06270 */
[----:B------:R1:W-:Y:S01]  /*33e0*/  @P0 STS.128 [R220+0x7000], RZ ;  /* 0x007000ffdc000388 */ /* 0x0003e20000000c00 */
[----:B------:R-:W-:Y:S05]  /*33f0*/  @P0 BRA `(.L_x_1686) ;  /* 0x0000000000240947 */ /* 0x000fea0003800000 */
[----:B-1----:R-:W-:Y:S01]  /*3400*/  IMAD.U32 R6, RZ, RZ, UR8 ;  /* 0x00000008ff067e24 */ /* 0x002fe2000f8e00ff */
        /* <DEDUP_REMOVED lines=8> */
.L_x_1686:
[----:B------:R-:W-:Y:S05]  /*3490*/  BSYNC B0 ;  /* 0x0000000000007941 */ /* 0x000fea0003800000 */
.L_x_1685:
[----:B------:R1:W-:Y:S01]  /*34a0*/  @P4 STS.128 [R220+0x7800], RZ ;  /* 0x007800ffdc004388 */ /* 0x0003e20000000c00 */
[----:B------:R-:W-:Y:S04]  /*34b0*/  BSSY B0, `(.L_x_1687) ;  /* 0x0000010000007945 */ /* 0x000fe80003800000 */
[----:B------:R-:W-:Y:S05]  /*34c0*/  @P4 BRA `(.L_x_1688) ;  /* 0x0000000000384947 */ /* 0x000fea0003800000 */
[----:B------:R-:W-:Y:S02]  /*34d0*/  ULDC UR20, c[0x0][0x2d0] ;  /* 0x0000b40000147ab9 */ /* 0x000fe40000000800 */
[----:B------:R-:W-:-:S13]  /*34e0*/  ISETP.GE.AND P0, PT, R227, UR20, PT ;  /* 0x00000014e3007c0c */ /* 0x000fda000bf06270 */
[----:B------:R1:W-:Y:S01]  /*34f0*/  @P0 STS.128 [R220+0x7800], RZ ;  /* 0x007800ffdc000388 */ /* 0x0003e20000000c00 */
[----:B------:R-:W-:Y:S05]  /*3500*/  @P0 BRA `(.L_x_1688) ;  /* 0x0000000000280947 */ /* 0x000fea0003800000 */
[----:B-1----:R-:W-:Y:S01]  /*3510*/  MOV R4, UR8 ;  /* 0x0000000800047c02 */ /* 0x002fe20008000f00 */
[----:B------:R-:W-:Y:S01]  /*3520*/  UIMAD UR20, UR9, 0x140, URZ ;  /* 0x00000140091478a4 */ /* 0x000fe2000f8e023f */
[----:B------:R-:W-:Y:S02]  /*3530*/  MOV R6, R181 ;  /* 0x000000b500067202 */ /* 0x000fe40000000f00 */
[----:B------:R-:W-:-:S03]  /*3540*/  MOV R7, R180 ;  /* 0x000000b400077202 */ /* 0x000fc60000000f00 */
[----:B------:R-:W-:-:S05]  /*3550*/  IMAD.WIDE.U32 R4, R4, 0x140, R6 ;  /* 0x0000014004047825 */ /* 0x000fca00078e0006 */
[----:B------:R-:W-:-:S05]  /*3560*/  IADD3 R5, R5, UR20, RZ ;  /* 0x0000001405057c10 */ /* 0x000fca000fffe0ff */
[----:B------:R-:W-:Y:S01]  /*3570*/  @!PT LDS RZ, [RZ] ;  /* 0x00000000fffff984 */ /* 0x000fe20000000800 */
[----:B------:R-:W-:Y:S01]  /*3580*/  @!PT LDS RZ, [RZ] ;  /* 0x00000000fffff984 */ /* 0x000fe20000000800 */
[----:B------:R-:W-:Y:S01]  /*3590*/  @!PT LDS RZ, [RZ] ;  /* 0x00000000fffff984 */ /* 0x000fe20000000800 */
[----:B------:R1:W-:Y:S02]  /*35a0*/  LDGSTS.E.BYPASS.LTC128B.128 [R220+0x7800], desc[UR22][R4.64] ;  /* 0x0780000004dc7fae */ /* 0x0003e4000b901d56 */
.L_x_1688:
[----:B------:R-:W-:Y:S05]  /*35b0*/  BSYNC B0 ;  /* 0x0000000000007941 */ /* 0x000fea0003800000 */
.L_x_1687:
        /* <DEDUP_REMOVED lines=17> */
.L_x_1690:
[----:B------:R-:W-:Y:S05]  /*36d0*/  BSYNC B0 ;  /* 0x0000000000007941 */ /* 0x000fea0003800000 */
.L_x_1689:
        /* <DEDUP_REMOVED lines=17> */
.L_x_1692:
[----:B------:R-:W-:Y:S05]  /*37f0*/  BSYNC B0 ;  /* 0x0000000000007941 */ /* 0x000fea0003800000 */
.L_x_1691:
[----:B------:R-:W-:Y:S01]  /*3800*/  LDSM.16.M88.4 R24, [R198] ;  /* 0x00000000c618783b */ /* 0x000fe20000000200 */
[----:B------:R-:W-:Y:S01]  /*3810*/  LOP3.LUT P2, RZ, R2, 0x2, RZ, 0xc0, !PT ;  /* 0x0000000202ff7812 */ /* 0x000fe2000784c0ff */
[----:B------:R-:W-:Y:S01]  /*3820*/  IMAD.MOV.U32 R2, RZ, RZ, 0x10 ;  /* 0x00000010ff027424 */ /* 0x000fe200078e00ff */
[----:B------:R-:W-:Y:S01]  /*3830*/  LOP3.LUT P0, RZ, R0, 0x2, RZ, 0xc0, !PT ;  /* 0x0000000200ff7812 */ /* 0x000fe2000780c0ff */
[----:B------:R-:W4:Y:S01]  /*3840*/  LDSM.16.M88.4 R16, [R196+0x1000] ;  /* 0x00100000c410783b */ /* 0x000f220000000200 */
[----:B-----5:R-:W-:Y:S01]  /*3850*/  FMUL.FTZ R3, R208, R3 ;  /* 0x00000003d0037220 */ /* 0x020fe20000410000 */
[----:B------:R-:W-:Y:S01]  /*3860*/  UISETP.GE.AND UP0, UPT, UR18, 0x2, UPT ;  /* 0x000000021200788c */ /* 0x000fe2000bf06270 */
[C---:B------:R-:W-:Y:S01]  /*3870*/  SEL R0, R2.reuse, 0xfffffff0, !P2 ;  /* 0xfffffff002007807 */ /* 0x040fe20005000000 */
[----:B-1----:R-:W1:Y:S01]  /*3880*/  LDSM.16.M88.4 R8, [R196+0x1400] ;  /* 0x00140000c408783b */ /* 0x002e620000000200 */
[----:B------:R-:W-:Y:S01]  /*3890*/  SEL R2, R2, 0xfffffff0, !P0 ;  /* 0xfffffff002027807 */ /* 0x000fe20004000000 */
[----:B------:R-:W-:Y:S01]  /*38a0*/  IMAD R221, R206, 0x20, R205 ;  /* 0x00000020cedd7824 */ /* 0x000fe200078e02cd */
[----:B------:R-:W-:Y:S01]  /*38b0*/  R2UR UR5, R3 ;  /* 0x00000000030572ca */ /* 0x000fe200000e0000 */
[----:B------:R-:W2:Y:S01]  /*38c0*/  LDSM.16.M88.4 R132, [R196+0x1800] ;  /* 0x00180000c484783b */ /* 0x000ea20000000200 */
[----:B------:R-:W-:-:S02]  /*38d0*/  IMAD R197, R0, 0x2, R198 ;  /* 0x0000000200c57824 */ /* 0x000fc400078e02c6 */
[----:B------:R-:W-:Y:S01]  /*38e0*/  IMAD R209, R2, 0x2, R196 ;  /* 0x0000000202d17824 */ /* 0x000fe200078e02c4 */
[----:B------:R-:W3:Y:S01]  /*38f0*/  LDSM.16.M88.4 R124, [R196+0x1c00] ;  /* 0x001c0000c47c783b */ /* 0x000ee20000000200 */
[----:B------:R-:W-:Y:S02]  /*3900*/  VIADD R3, R196, 0x1000 ;  /* 0x00001000c4037836 */ /* 0x000fe40000000000 */
[----:B------:R-:W-:Y:S01]  /*3910*/  IMAD.IADD R221, R204, 0x1, R221 ;  /* 0x00000001ccdd7824 */ /* 0x000fe200078e02dd */
[----:B------:R-:W3:Y:S01]  /*3920*/  LDSM.16.M88.4 R116, [R196+0x2000] ;  /* 0x00200000c474783b */ /* 0x000ee20000000200 */
[----:B------:R-:W-:-:S03]  /*3930*/  IMAD R3, R2, 0x2, R3 ;  /* 0x0000000202037824 */ /* 0x000fc600078e0203 */
[----:B------:R-:W3:Y:S04]  /*3940*/  LDSM.16.M88.4 R108, [R196+0x2400] ;  /* 0x00240000c46c783b */ /* 0x000ee80000000200 */
[----:B------:R-:W3:Y:S04]  /*3950*/  LDSM.16.M88.4 R100, [R196+0x2800] ;  /* 0x00280000c464783b */ /* 0x000ee80000000200 */
[----:B------:R-:W3:Y:S04]  /*3960*/  LDSM.16.M88.4 R92, [R196+0x2c00] ;  /* 0x002c0000c45c783b */ /* 0x000ee80000000200 */
[----:B------:R-:W3:Y:S04]  /*3970*/  LDSM.16.M88.4 R84, [R196+0x3000] ;  /* 0x00300000c454783b */ /* 0x000ee80000000200 */
[----:B------:R-:W3:Y:S04]  /*3980*/  LDSM.16.M88.4 R76, [R196+0x3400] ;  /* 0x00340000c44c783b */ /* 0x000ee80000000200 */
[----:B------:R-:W3:Y:S01]  /*3990*/  LDSM.16.M88.4 R68, [R196+0x3800] ;  /* 0x00380000c444783b */ /* 0x000ee20000000200 */
[C---:B----4-:R-:W-:Y:S03]  /*39a0*/  HMMA.16816.F32.BF16 R20, R24.reuse, R16, RZ ;  /* 0x000000101814723c */ /* 0x050fe600000418ff */
[----:B------:R-:W4:Y:S03]  /*39b0*/  LDSM.16.M88.4 R60, [R196+0x3c00] ;  /* 0x003c0000c43c783b */ /* 0x000f260000000200 */
[C---:B-1----:R-:W-:Y:S01]  /*39c0*/  HMMA.16816.F32.BF16 R12, R24.reuse, R8, RZ ;  /* 0x00000008180c723c */ /* 0x042fe200000418ff */
[----:B------:R-:W1:Y:S04]  /*39d0*/  LDSM.16.M88.4 R52, [R196+0x4000] ;  /* 0x00400000c434783b */ /* 0x000e680000000200 */
[----:B------:R-:W1:Y:S01]  /*39e0*/  LDSM.16.M88.4 R44, [R196+0x4400] ;  /* 0x00440000c42c783b */ /* 0x000e620000000200 */
[C---:B--2---:R-:W-:Y:S03]  /*39f0*/  HMMA.16816.F32.BF16 R136, R24.reuse, R132, RZ ;  /* 0x000000841888723c */ /* 0x044fe600000418ff */
[----:B------:R-:W2:Y:S03]  /*3a00*/  LDSM.16.M88.4 R36, [R196+0x4800] ;  /* 0x00480000c424783b */ /* 0x000ea60000000200 */
[C---:B---3--:R-:W-:Y:S01]  /*3a10*/  HMMA.16816.F32.BF16 R128, R24.reuse, R124, RZ ;  /* 0x0000007c1880723c */ /* 0x048fe200000418ff */
[----:B------:R-:W3:Y:S04]  /*3a20*/  LDSM.16.M88.4 R4, [R196+0x4c00] ;  /* 0x004c0000c404783b */ /* 0x000ee80000000200 */
[----:B------:R-:W-:Y:S01]  /*3a30*/  LDSM.16.M88.4 R32, [R197] ;  /* 0x00000000c520783b */ /* 0x000fe20000000200 */
[C---:B------:R-:W-:Y:S03]  /*3a40*/  HMMA.16816.F32.BF16 R120, R24.reuse, R116, RZ ;  /* 0x000000741878723c */ /* 0x040fe600000418ff */
[----:B------:R-:W3:Y:S03]  /*3a50*/  LDSM.16.M88.4 R176, [R209+0x2000] ;  /* 0x00200000d1b0783b */ /* 0x000ee60000000200 */
[C---:B------:R-:W-:Y:S01]  /*3a60*/  HMMA.16816.F32.BF16 R112, R24.reuse, R108, RZ ;  /* 0x0000006c1870723c */ /* 0x040fe200000418ff */
[----:B------:R-:W3:Y:S04]  /*3a70*/  LDSM.16.M88.4 R200, [R209+0x1000] ;  /* 0x00100000d1c8783b */ /* 0x000ee80000000200 */
[----:B------:R-:W3:Y:S01]  /*3a80*/  LDSM.16.M88.4 R140, [R209+0x4400] ;  /* 0x00440000d18c783b */ /* 0x000ee20000000200 */
[C---:B------:R-:W-:Y:S03]  /*3a90*/  HMMA.16816.F32.BF16 R104, R24.reuse, R100, RZ ;  /* 0x000000641868723c */ /* 0x040fe600000418ff */
[----:B------:R-:W3:Y:S03]  /*3aa0*/  LDSM.16.M88.4 R184, [R209+0x1c00] ;  /* 0x001c0000d1b8783b */ /* 0x000ee60000000200 */
[C---:B------:R-:W-:Y:S01]  /*3ab0*/  HMMA.16816.F32.BF16 R96, R24.reuse, R92, RZ ;  /* 0x0000005c1860723c */ /* 0x040fe200000418ff */
[----:B------:R-:W-:Y:S04]  /*3ac0*/  LDSM.16.M88.4 R192, [R209+0x1400] ;  /* 0x00140000d1c0783b */ /* 0x000fe80000000200 */
        /* <DEDUP_REMOVED lines=8> */
[C---:B----4-:R-:W-:Y:S01]  /*3b50*/  HMMA.16816.F32.BF16 R64, R24.reuse, R60, RZ ;  /* 0x0000003c1840723c */ /* 0x050fe200000418ff */
[----:B------:R-:W-:Y:S04]  /*3b60*/  LDSM.16.M88.4 R156, [R209+0x3400] ;  /* 0x00340000d19c783b */ /* 0x000fe80000000200 */
[----:B------:R-:W-:Y:S01]  /*3b70*/  LDSM.16.M88.4 R152, [R209+0x3800] ;  /* 0x00380000d198783b */ /* 0x000fe20000000200 */
[C---:B-1----:R-:W-:Y:S03]  /*3b80*/  HMMA.16816.F32.BF16 R56, R24.reuse, R52, RZ ;  /* 0x000000341838723c */ /* 0x042fe600000418ff */
[----:B------:R-:W-:Y:S03]  /*3b90*/  LDSM.16.M88.4 R148, [R209+0x3c00] ;  /* 0x003c0000d194783b */ /* 0x000fe60000000200 */
[C---:B------:R-:W-:Y:S01]  /*3ba0*/  HMMA.16816.F32.BF16 R48, R24.reuse, R44, RZ ;  /* 0x0000002c1830723c */ /* 0x040fe200000418ff */
[----:B------:R-:W-:Y:S04]  /*3bb0*/  LDSM.16.M88.4 R144, [R209+0x4000] ;  /* 0x00400000d190783b */ /* 0x000fe80000000200 */
[----:B------:R-:W0:Y:S01]  /*3bc0*/  LDGDEPBAR ;  /* 0x00000000000079af */ /* 0x000e220000000000 */
        /* <DEDUP_REMOVED lines=16> */
[C---:B---3--:R-:W-:Y:S06]  /*3cd0*/  HMMA.16816.F32.BF16 R28, R24.reuse, R4, RZ ;  /* 0x00000004181c723c */ /* 0x048fec00000418ff */
[----:B------:R-:W-:Y:S01]  /*3ce0*/  HMMA.16816.F32.BF16 R24, R24, R6, RZ ;  /* 0x000000061818723c */ /* 0x000fe200000418ff */
[----:B------:R-:W1:Y:S05]  /*3cf0*/  LDSM.16.M88.4 R4, [R209+0x4800] ;  /* 0x00480000d104783b */ /* 0x000e6a0000000200 */
[C---:B------:R-:W-:Y:S06]  /*3d00*/  HMMA.16816.F32.BF16 R120, R32.reuse, R176, R120 ;  /* 0x000000b02078723c */ /* 0x040fec0000041878 */
[----:B------:R-:W-:Y:S01]  /*3d10*/  HMMA.16816.F32.BF16 R116, R32, R178, R116 ;  /* 0x000000b22074723c */ /* 0x000fe20000041874 */
[----:B------:R-:W2:Y:S01]  /*3d20*/  LDSM.16.M88.4 R176, [R209+0x4c00] ;  /* 0x004c0000d1b0783b */ /* 0x000ea20000000200 */
[----:B------:R-:W-:-:S04]  /*3d30*/  DEPBAR.LE SB0, 0x0 ;  /* 0x000080000000791a */ /* 0x000fc80000000000 */
[C---:B------:R-:W-:Y:S06]  /*3d40*/  HMMA.16816.F32.BF16 R20, R32.reuse, R200, R20 ;  /* 0x000000c82014723c */ /* 0x040fec0000041814 */
[C---:B------:R-:W-:Y:S06]  /*3d50*/  HMMA.16816.F32.BF16 R16, R32.reuse, R202, R16 ;  /* 0x000000ca2010723c */ /* 0x040fec0000041810 */
[C---:B------:R-:W-:Y:S06]  /*3d60*/  HMMA.16816.F32.BF16 R48, R32.reuse, R140, R48 ;  /* 0x0000008c2030723c */ /* 0x040fec0000041830 */
[C---:B------:R-:W-:Y:S06]  /*3d70*/  HMMA.16816.F32.BF16 R128, R32.reuse, R184, R128 ;  /* 0x000000b82080723c */ /* 0x040fec0000041880 */
[----:B-1----:R-:W-:Y:S01]  /*3d80*/  HMMA.16816.F32.BF16 R40, R32, R4, R40 ;  /* 0x000000042028723c */ /* 0x002fe20000041828 */
[----:B------:R-:W-:-:S05]  /*3d90*/  VIMNMX R184, R199, UR19, PT ;  /* 0x00000013c7b87c48 */ /* 0x000fca000bfe0100 */
[----:B------:R-:W-:Y:S01]  /*3da0*/  HMMA.16816.F32.BF16 R36, R32, R6, R36 ;  /* 0x000000062024723c */ /* 0x000fe20000041824 */
[----:B------:R-:W-:Y:S02]  /*3db0*/  IMAD.SHL.U32 R4, R207, 0x2, RZ ;  /* 0x00000002cf047824 */ /* 0x000fe400078e00ff */
[----:B------:R-:W-:-:S03]  /*3dc0*/  IMAD.MOV.U32 R5, RZ, RZ, 0x8 ;  /* 0x00000008ff057424 */ /* 0x000fc600078e00ff */
[----:B------:R-:W-:Y:S01]  /*3dd0*/  LOP3.LUT R201, R4, 0x6, RZ, 0xc0, !PT ;  /* 0x0000000604c97812 */ /* 0x000fe200078ec0ff */
[----:B------:R-:W-:Y:S01]  /*3de0*/  HMMA.16816.F32.BF16 R12, R32, R192, R12 ;  /* 0x000000c0200c723c */ /* 0x000fe2000004180c */
[----:B------:R-:W-:-:S03]  /*3df0*/  VIADDMNMX R2, R199, R5, UR19, PT ;  /* 0x00000013c7027e46 */ /* 0x000fc6000b800105 */
[----:B------:R-:W-:Y:S02]  /*3e00*/  VIADD R140, R201, UR7 ;  /* 0x00000007c98c7c36 */ /* 0x000fe40008000000 */
[C---:B------:R-:W-:Y:S02]  /*3e10*/  HMMA.16816.F32.BF16 R8, R32.reuse, R194, R8 ;  /* 0x000000c22008723c */ /* 0x040fe40000041808 */
[C---:B------:R-:W-:Y:S01]  /*3e20*/  VIADD R4, R140.reuse, 0x1 ;  /* 0x000000018c047836 */ /* 0x040fe20000000000 */
[----:B------:R-:W-:Y:S02]  /*3e30*/  I2FP.F32.S32 R5, R140 ;  /* 0x0000008c00057245 */ /* 0x000fe40000201400 */
[----:B------:R-:W-:Y:S01]  /*3e40*/  ISETP.GE.AND P2, PT, R140, R2, PT ;  /* 0x000000028c00720c */ /* 0x000fe20003f46270 */
[C---:B------:R-:W-:Y:S01]  /*3e50*/  HMMA.16816.F32.BF16 R136, R32.reuse, R188, R136 ;  /* 0x000000bc2088723c */ /* 0x040fe20000041888 */
[----:B------:R-:W-:Y:S01]  /*3e60*/  I2FP.F32.S32 R6, R4 ;  /* 0x0000000400067245 */ /* 0x000fe20000201400 */
[----:B------:R-:W-:Y:S01]  /*3e70*/  FFMA.FTZ R5, R5, UR5, R22 ;  /* 0x0000000505057c23 */ /* 0x000fe20008010016 */
[----:B------:R-:W-:Y:S01]  /*3e80*/  ISETP.GE.AND P6, PT, R4, R184, PT ;  /* 0x000000b80400720c */ /* 0x000fe20003fc6270 */
[----:B------:R-:W-:Y:S01]  /*3e90*/  VIADD R22, R140, 0x8 ;  /* 0x000000088c167836 */ /* 0x000fe20000000000 */
[----:B------:R-:W-:Y:S01]  /*3ea0*/  ISETP.GE.AND P0, PT, R4, R2, PT ;  /* 0x000000020400720c */ /* 0x000fe20003f06270 */
[----:B------:R-:W-:Y:S01]  /*3eb0*/  FFMA.FTZ R7, R6, UR5, R21 ;  /* 0x0000000506077c23 */ /* 0x000fe20008010015 */
[----:B------:R-:W-:Y:S01]  /*3ec0*/  I2FP.F32.S32 R4, R4 ;  /* 0x0000000400047245 */ /* 0x000fe20000201400 */
[----:B------:R-:W-:Y:S01]  /*3ed0*/  VIADD R6, R140, 0x9 ;  /* 0x000000098c067836 */ /* 0x000fe20000000000 */
[C---:B------:R-:W-:Y:S01]  /*3ee0*/  ISETP.GE.AND P5, PT, R22.reuse, R184, PT ;  /* 0x000000b81600720c */ /* 0x040fe20003fa6270 */
[----:B------:R-:W-:Y:S01]  /*3ef0*/  HMMA.16816.F32.BF16 R132, R32, R190, R132 ;  /* 0x000000be2084723c */ /* 0x000fe20000041884 */
[----:B------:R-:W-:Y:S01]  /*3f00*/  ISETP.GE.AND P3, PT, R22, R2, PT ;  /* 0x000000021600720c */ /* 0x000fe20003f66270 */
[----:B------:R-:W-:Y:S01]  /*3f10*/  FFMA.FTZ R23, R4, UR5, R23 ;  /* 0x0000000504177c23 */ /* 0x000fe20008010017 */
[----:B------:R-:W-:-:S02]  /*3f20*/  I2FP.F32.S32 R4, R22 ;  /* 0x0000001600047245 */ /* 0x000fc40000201400 */
[----:B------:R-:W-:Y:S01]  /*3f30*/  I2FP.F32.S32 R22, R22 ;  /* 0x0000001600167245 */ /* 0x000fe20000201400 */
[C---:B------:R-:W-:Y:S01]  /*3f40*/  HMMA.16816.F32.BF16 R124, R32.reuse, R186, R124 ;  /* 0x000000ba207c723c */ /* 0x040fe2000004187c */
[----:B------:R-:W-:Y:S01]  /*3f50*/  FSEL R21, R5, -INF , !P2 ;  /* 0xff80000005157808 */ /* 0x000fe20005000000 */
[----:B------:R-:W-:Y:S01]  /*3f60*/  FFMA.FTZ R4, R4, UR5, R16 ;  /* 0x0000000504047c23 */ /* 0x000fe20008010010 */
[----:B------:R-:W-:Y:S01]  /*3f70*/  ISETP.GE.AND P4, PT, R6, R184, PT ;  /* 0x000000b80600720c */ /* 0x000fe20003f86270 */
[----:B------:R-:W-:Y:S01]  /*3f80*/  FFMA.FTZ R16, R22, UR5, R18 ;  /* 0x0000000516107c23 */ /* 0x000fe20008010012 */
[----:B------:R-:W-:Y:S01]  /*3f90*/  ISETP.GE.AND P2, PT, R6, R2, PT ;  /* 0x000000020600720c */ /* 0x000fe20003f46270 */
[----:B------:R-:W-:Y:S01]  /*3fa0*/  HMMA.16816.F32.BF16 R112, R32, R172, R112 ;  /* 0x000000ac2070723c */ /* 0x000fe20000041870 */
[C---:B------:R-:W-:Y:S02]  /*3fb0*/  VIADD R18, R140.reuse, 0x10 ;  /* 0x000000108c127836 */ /* 0x040fe40000000000 */
[----:B------:R-:W-:Y:S01]  /*3fc0*/  VIADD R22, R140, 0x11 ;  /* 0x000000118c167836 */ /* 0x000fe20000000000 */
[----:B------:R-:W-:-:S02]  /*3fd0*/  FSEL R16, R16, -INF , !P3 ;  /* 0xff80000010107808 */ /* 0x000fc40005800000 */
[----:B------:R-:W-:Y:S01]  /*3fe0*/  HMMA.16816.F32.BF16 R108, R32, R174, R108 ;  /* 0x000000ae206c723c */ /* 0x000fe2000004186c */
[----:B------:R-:W-:Y:S01]  /*3ff0*/  I2FP.F32.S32 R5, R18 ;  /* 0x0000001200057245 */ /* 0x000fe20000201400 */
[----:B------:R-:W-:Y:S01]  /*4000*/  VIADD R173, R140, 0x68 ;  /* 0x000000688cad7836 */ /* 0x000fe20000000000 */
[----:B------:R-:W-:-:S03]  /*4010*/  ISETP.GE.AND P3, PT, R22, R2, PT ;  /* 0x000000021600720c */ /* 0x000fc60003f66270 */
[----:B------:R-:W-:Y:S01]  /*4020*/  HMMA.16816.F32.BF16 R104, R32, R168, R104 ;  /* 0x000000a82068723c */ /* 0x000fe20000041868 */
[----:B------:R-:W-:-:S05]  /*4030*/  FFMA.FTZ R5, R5, UR5, R12 ;  /* 0x0000000505057c23 */ /* 0x000fca000801000c */
[C---:B------:R-:W-:Y:S06]  /*4040*/  HMMA.16816.F32.BF16 R100, R32.reuse, R170, R100 ;  /* 0x000000aa2064723c */ /* 0x040fec0000041864 */
[----:B------:R-:W-:Y:S01]  /*4050*/  HMMA.16816.F32.BF16 R96, R32, R164, R96 ;  /* 0x000000a42060723c */ /* 0x000fe20000041860 */
[C---:B------:R-:W-:Y:S02]  /*4060*/  VIADD R170, R140.reuse, 0x60 ;  /* 0x000000608caa7836 */ /* 0x040fe40000000000 */
[----:B------:R-:W-:-:S03]  /*4070*/  VIADD R171, R140, 0x70 ;  /* 0x000000708cab7836 */ /* 0x000fc60000000000 */
[C---:B------:R-:W-:Y:S06]  /*4080*/  HMMA.16816.F32.BF16 R92, R32.reuse, R166, R92 ;  /* 0x000000a6205c723c */ /* 0x040fec000004185c */
[C---:B------:R-:W-:Y:S06]  /*4090*/  HMMA.16816.F32.BF16 R88, R32.reuse, R160, R88 ;  /* 0x000000a02058723c */ /* 0x040fec0000041858 */
[----:B------:R-:W-:Y:S01]  /*40a0*/  HMMA.16816.F32.BF16 R84, R32, R162, R84 ;  /* 0x000000a22054723c */ /* 0x000fe20000041854 */
[----:B------:R-:W-:-:S05]  /*40b0*/  VIADD R161, R140, 0x79 ;  /* 0x000000798ca17836 */ /* 0x000fca0000000000 */
[----:B------:R-:W-:Y:S01]  /*40c0*/  HMMA.16816.F32.BF16 R80, R32, R156, R80 ;  /* 0x0000009c2050723c */ /* 0x000fe20000041850 */
[----:B------:R-:W-:-:S05]  /*40d0*/  VIADD R162, R140, 0x78 ;  /* 0x000000788ca27836 */ /* 0x000fca0000000000 */
[C---:B------:R-:W-:Y:S06]  /*40e0*/  HMMA.16816.F32.BF16 R76, R32.reuse, R158, R76 ;  /* 0x0000009e204c723c */ /* 0x040fec000004184c */
[C---:B------:R-:W-:Y:S06]  /*40f0*/  HMMA.16816.F32.BF16 R72, R32.reuse, R152, R72 ;  /* 0x000000982048723c */ /* 0x040fec0000041848 */
[----:B------:R-:W-:Y:S01]  /*4100*/  HMMA.16816.F32.BF16 R68, R32, R154, R68 ;  /* 0x0000009a2044723c */ /* 0x000fe20000041844 */
[----:B------:R-:W-:Y:S01]  /*4110*/  VIADD R152, R140, 0x58 ;  /* 0x000000588c987836 */ /* 0x000fe20000000000 */
[----:B------:R-:W-:-:S04]  /*4120*/  I2FP.F32.S32 R153, R171 ;  /* 0x000000ab00997245 */ /* 0x000fc80000201400 */
[----:B------:R-:W-:Y:S01]  /*4130*/  HMMA.16816.F32.BF16 R64, R32, R148, R64 ;  /* 0x000000942040723c */ /* 0x000fe20000041840 */
[----:B------:R-:W-:-:S05]  /*4140*/  FFMA.FTZ R153, R153, UR5, R96 ;  /* 0x0000000599997c23 */ /* 0x000fca0008010060 */
[----:B------:R-:W-:Y:S01]  /*4150*/  HMMA.16816.F32.BF16 R60, R32, R150, R60 ;  /* 0x00000096203c723c */ /* 0x000fe2000004183c */
[----:B------:R-:W-:-:S05]  /*4160*/  I2FP.F32.S32 R148, R173 ;  /* 0x000000ad00947245 */ /* 0x000fca0000201400 */
[C---:B------:R-:W-:Y:S01]  /*4170*/  HMMA.16816.F32.BF16 R56, R32.reuse, R144, R56 ;  /* 0x000000902038723c */ /* 0x040fe20000041838 */
[----:B------:R-:W-:Y:S01]  /*4180*/  FFMA.FTZ R148, R148, UR5, R100 ;  /* 0x0000000594947c23 */ /* 0x000fe20008010064 */
[C---:B------:R-:W-:Y:S02]  /*4190*/  VIADD R151, R140.reuse, 0x80 ;  /* 0x000000808c977836 */ /* 0x040fe40000000000 */
[C---:B------:R-:W-:Y:S02]  /*41a0*/  VIADD R150, R140.reuse, 0x81 ;  /* 0x000000818c967836 */ /* 0x040fe40000000000 */
[----:B------:R-:W-:Y:S01]  /*41b0*/  HMMA.16816.F32.BF16 R52, R32, R146, R52 ;  /* 0x000000922034723c */ /* 0x000fe20000041834 */
[----:B------:R-:W-:-:S05]  /*41c0*/  VIADD R144, R140, 0x89 ;  /* 0x000000898c907836 */ /* 0x000fca0000000000 */
[----:B------:R-:W-:Y:S01]  /*41d0*/  HMMA.16816.F32.BF16 R44, R32, R142, R44 ;  /* 0x0000008e202c723c */ /* 0x000fe2000004182c */
[----:B------:R-:W-:-:S05]  /*41e0*/  VIADD R146, R140, 0x41 ;  /* 0x000000418c927836 */ /* 0x000fca0000000000 */
[C---:B--2---:R-:W-:Y:S06]  /*41f0*/  HMMA.16816.F32.BF16 R28, R32.reuse, R176, R28 ;  /* 0x000000b0201c723c */ /* 0x044fec000004181c */
[----:B------:R-:W-:Y:S07]  /*4200*/  HMMA.16816.F32.BF16 R24, R32, R178, R24 ;  /* 0x000000b22018723c */ /* 0x000fee0000041818 */
[----:B------:R-:W-:-:S02]  /*4210*/  I2FP.F32.S32 R32, R6 ;  /* 0x0000000600207245 */ /* 0x000fc40000201400 */
[----:B------:R-:W-:-:S03]  /*4220*/  I2FP.F32.S32 R6, R6 ;  /* 0x0000000600067245 */ /* 0x000fc60000201400 */
[----:B------:R-:W-:Y:S01]  /*4230*/  FFMA.FTZ R32, R32, UR5, R17 ;  /* 0x0000000520207c23 */ /* 0x000fe20008010011 */
[----:B------:R-:W-:Y:S01]  /*4240*/  FSEL R17, R23, -INF , !P0 ;  /* 0xff80000017117808 */ /* 0x000fe20004000000 */
[----:B------:R-:W-:Y:S01]  /*4250*/  FFMA.FTZ R6, R6, UR5, R19 ;  /* 0x0000000506067c23 */ /* 0x000fe20008010013 */
[----:B------:R-:W-:Y:S02]  /*4260*/  FSEL R19, R7, -INF , !P6 ;  /* 0xff80000007137808 */ /* 0x000fe40007000000 */
[----:B------:R-:W-:Y:S01]  /*4270*/  I2FP.F32.S32 R7, R18 ;  /* 0x0000001200077245 */ /* 0x000fe20000201400 */
[----:B------:R-:W-:Y:S01]  /*4280*/  BAR.SYNC.DEFER_BLOCKING 0x0 ;  /* 0x0000000000007b1d */ /* 0x000fe20000010000 */
[C---:B------:R-:W-:Y:S02]  /*4290*/  ISETP.GE.AND P6, PT, R18.reuse, R184, PT ;  /* 0x000000b81200720c */ /* 0x040fe40003fc6270 */
[----:B------:R-:W-:Y:S01]  /*42a0*/  ISETP.GE.AND P0, PT, R18, R2, PT ;  /* 0x000000021200720c */ /* 0x000fe20003f06270 */
[----:B------:R-:W-:Y:S01]  /*42b0*/  FFMA.FTZ R12, R7, UR5, R14 ;  /* 0x00000005070c7c23 */ /* 0x000fe2000801000e */
[----:B------:R-:W-:Y:S01]  /*42c0*/  I2FP.F32.S32 R23, R22 ;  /* 0x0000001600177245 */ /* 0x000fe20000201400 */
[----:B------:R-:W-:Y:S01]  /*42d0*/  VIADD R14, R140, 0x18 ;  /* 0x000000188c0e7836 */ /* 0x000fe20000000000 */
[----:B------:R-:W-:-:S02]  /*42e0*/  FSEL R18, R4, -INF , !P5 ;  /* 0xff80000004127808 */ /* 0x000fc40006800000 */
[----:B------:R-:W-:Y:S01]  /*42f0*/  I2FP.F32.S32 R4, R22 ;  /* 0x0000001600047245 */ /* 0x000fe20000201400 */
[----:B------:R-:W-:Y:S01]  /*4300*/  FFMA.FTZ R23, R23, UR5, R13 ;  /* 0x0000000517177c23 */ /* 0x000fe2000801000d */
[----:B------:R-:W-:Y:S01]  /*4310*/  ISETP.GE.AND P5, PT, R22, R184, PT ;  /* 0x000000b81600720c */ /* 0x000fe20003fa6270 */
[----:B------:R-:W-:Y:S01]  /*4320*/  VIADD R22, R140, 0x19 ;  /* 0x000000198c167836 */ /* 0x000fe20000000000 */
[----:B------:R-:W-:Y:S01]  /*4330*/  FSEL R13, R6, -INF , !P2 ;  /* 0xff800000060d7808 */ /* 0x000fe20005000000 */
[----:B------:R-:W-:Y:S01]  /*4340*/  FFMA.FTZ R4, R4, UR5, R15 ;  /* 0x0000000504047c23 */ /* 0x000fe2000801000f */
[-C--:B------:R-:W-:Y:S02]  /*4350*/  I2FP.F32.S32 R6, R14.reuse ;  /* 0x0000000e00067245 */ /* 0x080fe40000201400 */
[----:B------:R-:W-:Y:S01]  /*4360*/  FSEL R15, R32, -INF , !P4 ;  /* 0xff800000200f7808 */ /* 0x000fe20006000000 */
[----:B------:R-:W-:Y:S01]  /*4370*/  VIADD R32, R140, 0x31 ;  /* 0x000000318c207836 */ /* 0x000fe20000000000 */
        /* <DEDUP_REMOVED lines=8> */
[----:B------:R-:W-:-:S02]  /*4400*/  FSEL R14, R5, -INF , !P6 ;  /* 0xff800000050e7808 */ /* 0x000fc40007000000 */
[----:B------:R-:W-:Y:S01]  /*4410*/  I2FP.F32.S32 R5, R22 ;  /* 0x0000001600057245 */ /* 0x000fe20000201400 */
[----:B------:R-:W-:Y:S01]  /*4420*/  FFMA.FTZ R34, R34, UR5, R9 ;  /* 0x0000000522227c23 */ /* 0x000fe20008010009 */
[----:B------:R-:W-:Y:S02]  /*4430*/  FSEL R12, R12, -INF , !P0 ;  /* 0xff8000000c0c7808 */ /* 0x000fe40004000000 */
[----:B------:R-:W-:Y:S01]  /*4440*/  ISETP.GE.AND P6, PT, R22, R184, PT ;  /* 0x000000b81600720c */ /* 0x000fe20003fc6270 */
[----:B------:R-:W-:Y:S01]  /*4450*/  FFMA.FTZ R9, R5, UR5, R11 ;  /* 0x0000000505097c23 */ /* 0x000fe2000801000b */
[----:B------:R-:W-:Y:S01]  /*4460*/  FSEL R11, R4, -INF , !P3 ;  /* 0xff800000040b7808 */ /* 0x000fe20005800000 */
[----:B------:R-:W-:Y:S01]  /*4470*/  VIADD R5, R140, 0x28 ;  /* 0x000000288c057836 */ /* 0x000fe20000000000 */
[----:B------:R-:W-:Y:S02]  /*4480*/  I2FP.F32.S32 R4, R6 ;  /* 0x0000000600047245 */ /* 0x000fe40000201400 */
[----:B------:R-:W-:-:S02]  /*4490*/  ISETP.GE.AND P0, PT, R22, R2, PT ;  /* 0x000000021600720c */ /* 0x000fc40003f06270 */
[----:B------:R-:W-:Y:S01]  /*44a0*/  I2FP.F32.S32 R33, R7 ;  /* 0x0000000700217245 */ /* 0x000fe20000201400 */
[----:B------:R-:W-:Y:S01]  /*44b0*/  FFMA.FTZ R137, R4, UR5, R137 ;  /* 0x0000000504897c23 */ /* 0x000fe20008010089 */
[----:B------:R-:W-:Y:S01]  /*44c0*/  FSEL R23, R23, -INF , !P5 ;  /* 0xff80000017177808 */ /* 0x000fe20006800000 */
[----:B------:R-:W-:Y:S01]  /*44d0*/  VIADD R4, R140, 0x29 ;  /* 0x000000298c047836 */ /* 0x000fe20000000000 */
[----:B------:R-:W-:Y:S01]  /*44e0*/  ISETP.GE.AND P5, PT, R7, R184, PT ;  /* 0x000000b80700720c */ /* 0x000fe20003fa6270 */
[----:B------:R-:W-:Y:S01]  /*44f0*/  FFMA.FTZ R33, R33, UR5, R136 ;  /* 0x0000000521217c23 */ /* 0x000fe20008010088 */
[----:B------:R-:W-:Y:S02]  /*4500*/  ISETP.GE.AND P3, PT, R7, R2, PT ;  /* 0x000000020700720c */ /* 0x000fe40003f66270 */
[----:B------:R-:W-:Y:S01]  /*4510*/  FSEL R22, R8, -INF , !P4 ;  /* 0xff80000008167808 */ /* 0x000fe20006000000 */
[----:B------:R-:W-:Y:S01]  /*4520*/  VIADD R8, R140, 0x30 ;  /* 0x000000308c087836 */ /* 0x000fe20000000000 */
[----:B------:R-:W-:-:S02]  /*4530*/  FSEL R10, R10, -INF , !P2 ;  /* 0xff8000000a0a7808 */ /* 0x000fc40005000000 */
[----:B------:R-:W-:Y:S02]  /*4540*/  I2FP.F32.S32 R7, R7 ;  /* 0x0000000700077245 */ /* 0x000fe40000201400 */
[C---:B------:R-:W-:Y:S02]  /*4550*/  ISETP.GE.AND P4, PT, R6.reuse, R184, PT ;  /* 0x000000b80600720c */ /* 0x040fe40003f86270 */
[----:B------:R-:W-:Y:S01]  /*4560*/  ISETP.GE.AND P2, PT, R6, R2, PT ;  /* 0x000000020600720c */ /* 0x000fe20003f46270 */
[----:B------:R-:W-:Y:S01]  /*4570*/  FFMA.FTZ R7, R7, UR5, R138 ;  /* 0x0000000507077c23 */ /* 0x000fe2000801008a */
[----:B------:R-:W-:Y:S02]  /*4580*/  FSEL R34, R34, -INF , !P6 ;  /* 0xff80000022227808 */ /* 0x000fe40007000000 */
[----:B------:R-:W-:Y:S02]  /*4590*/  FSEL R9, R9, -INF , !P0 ;  /* 0xff80000009097808 */ /* 0x000fe40004000000 */
[----:B------:R-:W-:-:S02]  /*45a0*/  I2FP.F32.S32 R6, R6 ;  /* 0x0000000600067245 */ /* 0x000fc40000201400 */
[-C--:B------:R-:W-:Y:S02]  /*45b0*/  I2FP.F32.S32 R35, R5.reuse ;  /* 0x0000000500237245 */ /* 0x080fe40000201400 */
[C---:B------:R-:W-:Y:S01]  /*45c0*/  ISETP.GE.AND P6, PT, R5.reuse, R184, PT ;  /* 0x000000b80500720c */ /* 0x040fe20003fc6270 */
[----:B------:R-:W-:Y:S01]  /*45d0*/  FFMA.FTZ R6, R6, UR5, R139 ;  /* 0x0000000506067c23 */ /* 0x000fe2000801008b */
[----:B------:R-:W-:Y:S01]  /*45e0*/  ISETP.GE.AND P0, PT, R5, R2, PT ;  /* 0x000000020500720c */ /* 0x000fe20003f06270 */
[----:B------:R-:W-:Y:S01]  /*45f0*/  FFMA.FTZ R35, R35, UR5, R132 ;  /* 0x0000000523237c23 */ /* 0x000fe20008010084 */
[----:B------:R-:W-:Y:S02]  /*4600*/  I2FP.F32.S32 R5, R5 ;  /* 0x0000000500057245 */ /* 0x000fe40000201400 */
[----:B------:R-:W-:Y:S02]  /*4610*/  I2FP.F32.S32 R136, R4 ;  /* 0x0000000400887245 */ /* 0x000fe40000201400 */
[----:B------:R-:W-:Y:S01]  /*4620*/  FSEL R33, R33, -INF , !P5 ;  /* 0xff80000021217808 */ /* 0x000fe20006800000 */
[----:B------:R-:W-:Y:S01]  /*4630*/  FFMA.FTZ R5, R5, UR5, R134 ;  /* 0x0000000505057c23 */ /* 0x000fe20008010086 */
[----:B------:R-:W-:Y:S01]  /*4640*/  FSEL R7, R7, -INF , !P3 ;  /* 0xff80000007077808 */ /* 0x000fe20005800000 */
[----:B------:R-:W-:Y:S01]  /*4650*/  FFMA.FTZ R136, R136, UR5, R133 ;  /* 0x0000000588887c23 */ /* 0x000fe20008010085 */
[----:B------:R-:W-:-:S02]  /*4660*/  I2FP.F32.S32 R133, R8 ;  /* 0x0000000800857245 */ /* 0x000fc40000201400 */
[C---:B------:R-:W-:Y:S02]  /*4670*/  ISETP.GE.AND P5, PT, R4.reuse, R184, PT ;  /* 0x000000b80400720c */ /* 0x040fe40003fa6270 */
[----:B------:R-:W-:Y:S01]  /*4680*/  ISETP.GE.AND P3, PT, R4, R2, PT ;  /* 0x000000020400720c */ /* 0x000fe20003f66270 */
[----:B------:R-:W-:Y:S01]  /*4690*/  FFMA.FTZ R133, R133, UR5, R128 ;  /* 0x0000000585857c23 */ /* 0x000fe20008010080 */
[----:B------:R-:W-:Y:S01]  /*46a0*/  FSEL R132, R137, -INF , !P4 ;  /* 0xff80000089847808 */ /* 0x000fe20006000000 */
[----:B------:R-:W-:Y:S01]  /*46b0*/  VIADD R128, R140, 0x38 ;  /* 0x000000388c807836 */ /* 0x000fe20000000000 */
[----:B------:R-:W-:Y:S02]  /*46c0*/  FSEL R6, R6, -INF , !P2 ;  /* 0xff80000006067808 */ /* 0x000fe40005000000 */
[----:B------:R-:W-:Y:S02]  /*46d0*/  I2FP.F32.S32 R4, R4 ;  /* 0x0000000400047245 */ /* 0x000fe40000201400 */
[----:B------:R-:W-:-:S02]  /*46e0*/  ISETP.GE.AND P4, PT, R8, R184, PT ;  /* 0x000000b80800720c */ /* 0x000fc40003f86270 */
[----:B------:R-:W-:Y:S01]  /*46f0*/  ISETP.GE.AND P2, PT, R8, R2, PT ;  /* 0x000000020800720c */ /* 0x000fe20003f46270 */
[----:B------:R-:W-:Y:S01]  /*4700*/  FFMA.FTZ R4, R4, UR5, R135 ;  /* 0x0000000504047c23 */ /* 0x000fe20008010087 */
[----:B------:R-:W-:Y:S02]  /*4710*/  FSEL R35, R35, -INF , !P6 ;  /* 0xff80000023237808 */ /* 0x000fe40007000000 */
[----:B------:R-:W-:Y:S02]  /*4720*/  FSEL R5, R5, -INF , !P0 ;  /* 0xff80000005057808 */ /* 0x000fe40004000000 */
[----:B------:R-:W-:Y:S02]  /*4730*/  I2FP.F32.S32 R8, R8 ;  /* 0x0000000800087245 */ /* 0x000fe40000201400 */
[----:B------:R-:W-:Y:S02]  /*4740*/  I2FP.F32.S32 R134, R32 ;  /* 0x0000002000867245 */ /* 0x000fe40000201400 */
[----:B------:R-:W-:Y:S01]  /*4750*/  ISETP.GE.AND P6, PT, R32, R184, PT ;  /* 0x000000b82000720c */ /* 0x000fe20003fc6270 */
[----:B------:R-:W-:Y:S01]  /*4760*/  FFMA.FTZ R8, R8, UR5, R130 ;  /* 0x0000000508087c23 */ /* 0x000fe20008010082 */
[----:B------:R-:W-:Y:S01]  /*4770*/  ISETP.GE.AND P0, PT, R32, R2, PT ;  /* 0x000000022000720c */ /* 0x000fe20003f06270 */
[----:B------:R-:W-:Y:S01]  /*4780*/  VIADD R130, R140, 0x39 ;  /* 0x000000398c827836 */ /* 0x000fe20000000000 */
[----:B------:R-:W-:Y:S01]  /*4790*/  I2FP.F32.S32 R32, R32 ;  /* 0x0000002000207245 */ /* 0x000fe20000201400 */
[----:B------:R-:W-:Y:S01]  /*47a0*/  FFMA.FTZ R129, R134, UR5, R129 ;  /* 0x0000000586817c23 */ /* 0x000fe20008010081 */
[----:B------:R-:W-:-:S02]  /*47b0*/  FSEL R136, R136, -INF , !P5 ;  /* 0xff80000088887808 */ /* 0x000fc40006800000 */
[----:B------:R-:W-:Y:S01]  /*47c0*/  FSEL R4, R4, -INF , !P3 ;  /* 0xff80000004047808 */ /* 0x000fe20005800000 */
[----:B------:R-:W-:Y:S01]  /*47d0*/  FFMA.FTZ R32, R32, UR5, R131 ;  /* 0x0000000520207c23 */ /* 0x000fe20008010083 */
[----:B------:R-:W-:Y:S02]  /*47e0*/  I2FP.F32.S32 R131, R128 ;  /* 0x0000008000837245 */ /* 0x000fe40000201400 */
[C---:B------:R-:W-:Y:S02]  /*47f0*/  ISETP.GE.AND P5, PT, R128.reuse, R184, PT ;  /* 0x000000b88000720c */ /* 0x040fe40003fa6270 */
[----:B------:R-:W-:Y:S01]  /*4800*/  ISETP.GE.AND P3, PT, R128, R2, PT ;  /* 0x000000028000720c */ /* 0x000fe20003f66270 */
[----:B------:R-:W-:Y:S01]  /*4810*/  FFMA.FTZ R131, R131, UR5, R124 ;  /* 0x0000000583837c23 */ /* 0x000fe2000801007c */
[----:B------:R-:W-:Y:S01]  /*4820*/  FSEL R133, R133, -INF , !P4 ;  /* 0xff80000085857808 */ /* 0x000fe20006000000 */
[----:B------:R-:W-:Y:S01]  /*4830*/  VIADD R124, R140, 0x40 ;  /* 0x000000408c7c7836 */ /* 0x000fe20000000000 */
[----:B------:R-:W-:-:S02]  /*4840*/  FSEL R8, R8, -INF , !P2 ;  /* 0xff80000008087808 */ /* 0x000fc40005000000 */
[----:B------:R-:W-:Y:S02]  /*4850*/  I2FP.F32.S32 R128, R128 ;  /* 0x0000008000807245 */ /* 0x000fe40000201400 */
[----:B------:R-:W-:Y:S02]  /*4860*/  I2FP.F32.S32 R147, R130 ;  /* 0x0000008200937245 */ /* 0x000fe40000201400 */
[----:B------:R-:W-:Y:S01]  /*4870*/  ISETP.GE.AND P4, PT, R130, R184, PT ;  /* 0x000000b88200720c */ /* 0x000fe20003f86270 */
[----:B------:R-:W-:Y:S01]  /*4880*/  FFMA.FTZ R128, R128, UR5, R126 ;  /* 0x0000000580807c23 */ /* 0x000fe2000801007e */
[----:B------:R-:W-:Y:S01]  /*4890*/  ISETP.GE.AND P2, PT, R130, R2, PT ;  /* 0x000000028200720c */ /* 0x000fe20003f46270 */
[----:B------:R-:W-:Y:S01]  /*48a0*/  FFMA.FTZ R147, R147, UR5, R125 ;  /* 0x0000000593937c23 */ /* 0x000fe2000801007d */
[----:B------:R-:W-:Y:S02]  /*48b0*/  I2FP.F32.S32 R130, R130 ;  /* 0x0000008200827245 */ /* 0x000fe40000201400 */
[----:B------:R-:W-:-:S02]  /*48c0*/  FSEL R126, R129, -INF , !P6 ;  /* 0xff800000817e7808 */ /* 0x000fc40007000000 */
[----:B------:R-:W-:Y:S01]  /*48d0*/  FSEL R32, R32, -INF , !P0 ;  /* 0xff80000020207808 */ /* 0x000fe20004000000 */
[----:B------:R-:W-:Y:S01]  /*48e0*/  FFMA.FTZ R127, R130, UR5, R127 ;  /* 0x00000005827f7c23 */ /* 0x000fe2000801007f */
[----:B------:R-:W-:Y:S02]  /*48f0*/  I2FP.F32.S32 R130, R124 ;  /* 0x0000007c00827245 */ /* 0x000fe40000201400 */
[C---:B------:R-:W-:Y:S02]  /*4900*/  ISETP.GE.AND P6, PT, R124.reuse, R184, PT ;  /* 0x000000b87c00720c */ /* 0x040fe40003fc6270 */
[----:B------:R-:W-:Y:S01]  /*4910*/  ISETP.GE.AND P0, PT, R124, R2, PT ;  /* 0x000000027c00720c */ /* 0x000fe20003f06270 */
[----:B------:R-:W-:Y:S01]  /*4920*/  FFMA.FTZ R120, R130, UR5, R120 ;  /* 0x0000000582787c23 */ /* 0x000fe20008010078 */
[----:B------:R-:W-:Y:S01]  /*4930*/  I2FP.F32.S32 R129, R124 ;  /* 0x0000007c00817245 */ /* 0x000fe20000201400 */
[----:B------:R-:W-:Y:S01]  /*4940*/  VIADD R130, R140, 0x91 ;  /* 0x000000918c827836 */ /* 0x000fe20000000000 */
[----:B------:R-:W-:-:S02]  /*4950*/  I2FP.F32.S32 R124, R146 ;  /* 0x00000092007c7245 */ /* 0x000fc40000201400 */
[----:B------:R-:W-:Y:S01]  /*4960*/  FSEL R125, R131, -INF , !P5 ;  /* 0xff800000837d7808 */ /* 0x000fe20006800000 */
[----:B------:R-:W-:Y:S01]  /*4970*/  FFMA.FTZ R122, R129, UR5, R122 ;  /* 0x00000005817a7c23 */ /* 0x000fe2000801007a */
[----:B------:R-:W-:Y:S01]  /*4980*/  FSEL R128, R128, -INF , !P3 ;  /* 0xff80000080807808 */ /* 0x000fe20005800000 */
[----:B------:R-:W-:Y:S01]  /*4990*/  FFMA.FTZ R121, R124, UR5, R121 ;  /* 0x000000057c797c23 */ /* 0x000fe20008010079 */
[----:B------:R-:W-:Y:S01]  /*49a0*/  ISETP.GE.AND P5, PT, R146, R184, PT ;  /* 0x000000b89200720c */ /* 0x000fe20003fa6270 */
[----:B------:R-:W-:Y:S01]  /*49b0*/  VIADD R124, R140, 0x59 ;  /* 0x000000598c7c7836 */ /* 0x000fe20000000000 */
[----:B------:R-:W-:Y:S01]  /*49c0*/  ISETP.GE.AND P3, PT, R146, R2, PT ;  /* 0x000000029200720c */ /* 0x000fe20003f66270 */
[----:B------:R-:W-:Y:S01]  /*49d0*/  VIADD R131, R140, 0x90 ;  /* 0x000000908c837836 */ /* 0x000fe20000000000 */
[----:B------:R-:W-:Y:S02]  /*49e0*/  I2FP.F32.S32 R146, R146 ;  /* 0x0000009200927245 */ /* 0x000fe40000201400 */
[----:B------:R-:W-:-:S02]  /*49f0*/  FSEL R147, R147, -INF , !P4 ;  /* 0xff80000093937808 */ /* 0x000fc40006000000 */
[----:B------:R-:W-:Y:S01]  /*4a00*/  FSEL R135, R127, -INF , !P2 ;  /* 0xff8000007f877808 */ /* 0x000fe20005000000 */
[----:B------:R-:W-:Y:S01]  /*4a10*/  FFMA.FTZ R146, R146, UR5, R123 ;  /* 0x0000000592927c23 */ /* 0x000fe2000801007b */
[----:B------:R-:W-:Y:S01]  /*4a20*/  I2FP.F32.S32 R123, R152 ;  /* 0x00000098007b7245 */ /* 0x000fe20000201400 */
[----:B------:R-:W-:Y:S01]  /*4a30*/  VIADD R127, R140, 0x98 ;  /* 0x000000988c7f7836 */ /* 0x000fe20000000000 */
[C---:B------:R-:W-:Y:S02]  /*4a40*/  ISETP.GE.AND P4, PT, R152.reuse, R184, PT ;  /* 0x000000b89800720c */ /* 0x040fe40003f86270 */
[----:B------:R-:W-:Y:S01]  /*4a50*/  ISETP.GE.AND P2, PT, R152, R2, PT ;  /* 0x000000029800720c */ /* 0x000fe20003f46270 */
[----:B------:R-:W-:Y:S01]  /*4a60*/  FFMA.FTZ R123, R123, UR5, R108 ;  /* 0x000000057b7b7c23 */ /* 0x000fe2000801006c */
[----:B------:R-:W-:Y:S02]  /*4a70*/  I2FP.F32.S32 R152, R152 ;  /* 0x0000009800987245 */ /* 0x000fe40000201400 */
[----:B------:R-:W-:-:S02]  /*4a80*/  I2FP.F32.S32 R143, R124 ;  /* 0x0000007c008f7245 */ /* 0x000fc40000201400 */
[----:B------:R-:W-:Y:S01]  /*4a90*/  FSEL R141, R120, -INF , !P6 ;  /* 0xff800000788d7808 */ /* 0x000fe20007000000 */
[----:B------:R-:W-:Y:S01]  /*4aa0*/  FFMA.FTZ R152, R152, UR5, R110 ;  /* 0x0000000598987c23 */ /* 0x000fe2000801006e */
[----:B------:R-:W-:Y:S01]  /*4ab0*/  I2FP.F32.S32 R120, R124 ;  /* 0x0000007c00787245 */ /* 0x000fe20000201400 */
[----:B------:R-:W-:Y:S01]  /*4ac0*/  FFMA.FTZ R143, R143, UR5, R109 ;  /* 0x000000058f8f7c23 */ /* 0x000fe2000801006d */
[----:B------:R-:W-:Y:S01]  /*4ad0*/  VIADD R109, R140, 0x61 ;  /* 0x000000618c6d7836 */ /* 0x000fe20000000000 */
[----:B------:R-:W-:Y:S02]  /*4ae0*/  FSEL R123, R123, -INF , !P4 ;  /* 0xff8000007b7b7808 */ /* 0x000fe40006000000 */
[----:B------:R-:W-:Y:S01]  /*4af0*/  FSEL R152, R152, -INF , !P2 ;  /* 0xff80000098987808 */ /* 0x000fe20005000000 */
[----:B------:R-:W-:Y:S01]  /*4b00*/  FFMA.FTZ R111, R120, UR5, R111 ;  /* 0x00000005786f7c23 */ /* 0x000fe2000801006f */
[----:B------:R-:W-:Y:S02]  /*4b10*/  I2FP.F32.S32 R110, R109 ;  /* 0x0000006d006e7245 */ /* 0x000fe40000201400 */
[----:B------:R-:W-:-:S02]  /*4b20*/  ISETP.GE.AND P4, PT, R109, R184, PT ;  /* 0x000000b86d00720c */ /* 0x000fc40003f86270 */
[----:B------:R-:W-:Y:S01]  /*4b30*/  ISETP.GE.AND P2, PT, R109, R2, PT ;  /* 0x000000026d00720c */ /* 0x000fe20003f46270 */
[----:B------:R-:W-:Y:S01]  /*4b40*/  FFMA.FTZ R105, R110, UR5, R105 ;  /* 0x000000056e697c23 */ /* 0x000fe20008010069 */
[----:B------:R-:W-:Y:S02]  /*4b50*/  I2FP.F32.S32 R109, R109 ;  /* 0x0000006d006d7245 */ /* 0x000fe40000201400 */
[----:B------:R-:W-:Y:S02]  /*4b60*/  FSEL R138, R122, -INF , !P0 ;  /* 0xff8000007a8a7808 */ /* 0x000fe40004000000 */
[----:B------:R-:W-:Y:S01]  /*4b70*/  FSEL R108, R121, -INF , !P5 ;  /* 0xff800000796c7808 */ /* 0x000fe20006800000 */
[----:B------:R-:W-:Y:S01]  /*4b80*/  FFMA.FTZ R107, R109, UR5, R107 ;  /* 0x000000056d6b7c23 */ /* 0x000fe2000801006b */
[----:B------:R-:W-:Y:S01]  /*4b90*/  FSEL R146, R146, -INF , !P3 ;  /* 0xff80000092927808 */ /* 0x000fe20005800000 */
[----:B------:R-:W-:Y:S01]  /*4ba0*/  VIADD R109, R140, 0x69 ;  /* 0x000000698c6d7836 */ /* 0x000fe20000000000 */
[----:B------:R-:W-:-:S02]  /*4bb0*/  ISETP.GE.AND P6, PT, R124, R184, PT ;  /* 0x000000b87c00720c */ /* 0x000fc40003fc6270 */
[----:B------:R-:W-:Y:S02]  /*4bc0*/  ISETP.GE.AND P0, PT, R124, R2, PT ;  /* 0x000000027c00720c */ /* 0x000fe40003f06270 */
[----:B------:R-:W-:Y:S02]  /*4bd0*/  I2FP.F32.S32 R120, R170 ;  /* 0x000000aa00787245 */ /* 0x000fe40000201400 */
[C---:B------:R-:W-:Y:S02]  /*4be0*/  ISETP.GE.AND P5, PT, R170.reuse, R184, PT ;  /* 0x000000b8aa00720c */ /* 0x040fe40003fa6270 */
[----:B------:R-:W-:Y:S01]  /*4bf0*/  ISETP.GE.AND P3, PT, R170, R2, PT ;  /* 0x00000002aa00720c */ /* 0x000fe20003f66270 */
[----:B------:R-:W-:Y:S01]  /*4c00*/  FFMA.FTZ R104, R120, UR5, R104 ;  /* 0x0000000578687c23 */ /* 0x000fe20008010068 */
[----:B------:R-:W-:Y:S01]  /*4c10*/  I2FP.F32.S32 R170, R170 ;  /* 0x000000aa00aa7245 */ /* 0x000fe20000201400 */
[----:B------:R-:W-:Y:S01]  /*4c20*/  VIADD R120, R140, 0x99 ;  /* 0x000000998c787836 */ /* 0x000fe20000000000 */
[----:B------:R-:W-:-:S02]  /*4c30*/  FSEL R143, R143, -INF , !P6 ;  /* 0xff8000008f8f7808 */ /* 0x000fc40007000000 */
[----:B------:R-:W-:Y:S01]  /*4c40*/  FSEL R163, R111, -INF , !P0 ;  /* 0xff8000006fa37808 */ /* 0x000fe20004000000 */
[----:B------:R-:W-:Y:S01]  /*4c50*/  FFMA.FTZ R170, R170, UR5, R106 ;  /* 0x00000005aaaa7c23 */ /* 0x000fe2000801006a */
[C---:B------:R-:W-:Y:S02]  /*4c60*/  ISETP.GE.AND P6, PT, R173.reuse, R184, PT ;  /* 0x000000b8ad00720c */ /* 0x040fe40003fc6270 */
[----:B------:R-:W-:Y:S02]  /*4c70*/  ISETP.GE.AND P0, PT, R173, R2, PT ;  /* 0x00000002ad00720c */ /* 0x000fe40003f06270 */
[----:B------:R-:W-:Y:S02]  /*4c80*/  I2FP.F32.S32 R173, R173 ;  /* 0x000000ad00ad7245 */ /* 0x000fe40000201400 */
[-C--:B------:R-:W-:Y:S02]  /*4c90*/  I2FP.F32.S32 R106, R109.reuse ;  /* 0x0000006d006a7245 */ /* 0x080fe40000201400 */
[----:B------:R-:W-:Y:S01]  /*4ca0*/  FSEL R137, R104, -INF , !P5 ;  /* 0xff80000068897808 */ /* 0x000fe20006800000 */
[----:B------:R-:W-:Y:S01]  /*4cb0*/  FFMA.FTZ R173, R173, UR5, R102 ;  /* 0x00000005adad7c23 */ /* 0x000fe20008010066 */
[----:B------:R-:W-:Y:S01]  /*4cc0*/  I2FP.F32.S32 R104, R109 ;  /* 0x0000006d00687245 */ /* 0x000fe20000201400 */
[----:B------:R-:W-:Y:S01]  /*4cd0*/  FFMA.FTZ R102, R106, UR5, R101 ;  /* 0x000000056a667c23 */ /* 0x000fe20008010065 */
[----:B------:R-:W-:Y:S01]  /*4ce0*/  FSEL R100, R105, -INF , !P4 ;  /* 0xff80000069647808 */ /* 0x000fe20006000000 */
[----:B------:R-:W-:Y:S01]  /*4cf0*/  VIADD R101, R140, 0x71 ;  /* 0x000000718c657836 */ /* 0x000fe20000000000 */
[----:B------:R-:W-:Y:S01]  /*4d00*/  FSEL R172, R107, -INF , !P2 ;  /* 0xff8000006bac7808 */ /* 0x000fe20005000000 */
[----:B------:R-:W-:Y:S01]  /*4d10*/  FFMA.FTZ R103, R104, UR5, R103 ;  /* 0x0000000568677c23 */ /* 0x000fe20008010067 */
[----:B------:R-:W-:-:S02]  /*4d20*/  ISETP.GE.AND P4, PT, R171, R184, PT ;  /* 0x000000b8ab00720c */ /* 0x000fc40003f86270 */
[----:B------:R-:W-:Y:S02]  /*4d30*/  ISETP.GE.AND P2, PT, R171, R2, PT ;  /* 0x00000002ab00720c */ /* 0x000fe40003f46270 */
[----:B------:R-:W-:Y:S02]  /*4d40*/  I2FP.F32.S32 R171, R171 ;  /* 0x000000ab00ab7245 */ /* 0x000fe40000201400 */
[----:B------:R-:W-:Y:S02]  /*4d50*/  FSEL R148, R148, -INF , !P6 ;  /* 0xff80000094947808 */ /* 0x000fe40007000000 */
[----:B------:R-:W-:Y:S01]  /*4d60*/  FSEL R173, R173, -INF , !P0 ;  /* 0xff800000adad7808 */ /* 0x000fe20004000000 */
[----:B------:R-:W-:Y:S01]  /*4d70*/  FFMA.FTZ R171, R171, UR5, R98 ;  /* 0x00000005abab7c23 */ /* 0x000fe20008010062 */
[----:B------:R-:W-:Y:S02]  /*4d80*/  I2FP.F32.S32 R104, R101 ;  /* 0x0000006500687245 */ /* 0x000fe40000201400 */
[----:B------:R-:W-:-:S02]  /*4d90*/  ISETP.GE.AND P6, PT, R101, R184, PT ;  /* 0x000000b86500720c */ /* 0x000fc40003fc6270 */
[----:B------:R-:W-:Y:S01]  /*4da0*/  ISETP.GE.AND P0, PT, R101, R2, PT ;  /* 0x000000026500720c */ /* 0x000fe20003f06270 */
[----:B------:R-:W-:Y:S01]  /*4db0*/  FFMA.FTZ R98, R104, UR5, R97 ;  /* 0x0000000568627c23 */ /* 0x000fe20008010061 */
[----:B------:R-:W-:Y:S02]  /*4dc0*/  FSEL R170, R170, -INF , !P3 ;  /* 0xff800000aaaa7808 */ /* 0x000fe40005800000 */
[----:B------:R-:W-:Y:S02]  /*4dd0*/  I2FP.F32.S32 R101, R101 ;  /* 0x0000006500657245 */ /* 0x000fe40000201400 */
[C---:B------:R-:W-:Y:S02]  /*4de0*/  ISETP.GE.AND P5, PT, R109.reuse, R184, PT ;  /* 0x000000b86d00720c */ /* 0x040fe40003fa6270 */
[----:B------:R-:W-:Y:S01]  /*4df0*/  ISETP.GE.AND P3, PT, R109, R2, PT ;  /* 0x000000026d00720c */ /* 0x000fe20003f66270 */
[----:B------:R-:W-:Y:S01]  /*4e00*/  FFMA.FTZ R99, R101, UR5, R99 ;  /* 0x0000000565637c23 */ /* 0x000fe20008010063 */
[----:B------:R-:W-:-:S02]  /*4e10*/  FSEL R96, R102, -INF , !P5 ;  /* 0xff80000066607808 */ /* 0x000fc40006800000 */
[----:B------:R-:W-:Y:S02]  /*4e20*/  FSEL R174, R103, -INF , !P3 ;  /* 0xff80000067ae7808 */ /* 0x000fe40005800000 */
[----:B------:R-:W-:Y:S02]  /*4e30*/  FSEL R153, R153, -INF , !P4 ;  /* 0xff80000099997808 */ /* 0x000fe40006000000 */
[----:B------:R-:W-:Y:S02]  /*4e40*/  FSEL R171, R171, -INF , !P2 ;  /* 0xff800000abab7808 */ /* 0x000fe40005000000 */
[----:B------:R-:W-:Y:S02]  /*4e50*/  I2FP.F32.S32 R101, R162 ;  /* 0x000000a200657245 */ /* 0x000fe40000201400 */
[C---:B------:R-:W-:Y:S02]  /*4e60*/  ISETP.GE.AND P5, PT, R162.reuse, R184, PT ;  /* 0x000000b8a200720c */ /* 0x040fe40003fa6270 */
[----:B------:R-:W-:Y:S01]  /*4e70*/  ISETP.GE.AND P3, PT, R162, R2, PT ;  /* 0x00000002a200720c */ /* 0x000fe20003f66270 */
[----:B------:R-:W-:Y:S01]  /*4e80*/  FFMA.FTZ R92, R101, UR5, R92 ;  /* 0x00000005655c7c23 */ /* 0x000fe2000801005c */
[----:B------:R-:W-:-:S02]  /*4e90*/  I2FP.F32.S32 R97, R161 ;  /* 0x000000a100617245 */ /* 0x000fc40000201400 */
[C---:B------:R-:W-:Y:S02]  /*4ea0*/  ISETP.GE.AND P4, PT, R161.reuse, R184, PT ;  /* 0x000000b8a100720c */ /* 0x040fe40003f86270 */
        /* <DEDUP_REMOVED lines=12> */
[----:B------:R-:W-:Y:S02]  /*4f70*/  I2FP.F32.S32 R151, R151 ;  /* 0x0000009700977245 */ /* 0x000fe40000201400 */
[----:B------:R-:W-:Y:S02]  /*4f80*/  FSEL R92, R92, -INF , !P5 ;  /* 0xff8000005c5c7808 */ /* 0x000fe40006800000 */
[----:B------:R-:W-:Y:S01]  /*4f90*/  FSEL R162, R162, -INF , !P3 ;  /* 0xff800000a2a27808 */ /* 0x000fe20005800000 */
[----:B------:R-:W-:Y:S01]  /*4fa0*/  FFMA.FTZ R151, R151, UR5, R90 ;  /* 0x0000000597977c23 */ /* 0x000fe2000801005a */
[----:B------:R-:W-:Y:S01]  /*4fb0*/  I2FP.F32.S32 R94, R150 ;  /* 0x00000096005e7245 */ /* 0x000fe20000201400 */
[----:B------:R-:W-:Y:S01]  /*4fc0*/  VIADD R90, R140, 0x88 ;  /* 0x000000888c5a7836 */ /* 0x000fe20000000000 */
[----:B------:R-:W-:-:S02]  /*4fd0*/  ISETP.GE.AND P5, PT, R150, R184, PT ;  /* 0x000000b89600720c */ /* 0x000fc40003fa6270 */
[----:B------:R-:W-:Y:S01]  /*4fe0*/  ISETP.GE.AND P3, PT, R150, R2, PT ;  /* 0x000000029600720c */ /* 0x000fe20003f66270 */
[----:B------:R-:W-:Y:S01]  /*4ff0*/  FFMA.FTZ R94, R94, UR5, R89 ;  /* 0x000000055e5e7c23 */ /* 0x000fe20008010059 */
        /* <DEDUP_REMOVED lines=14> */
[----:B------:R-:W-:-:S02]  /*50e0*/  ISETP.GE.AND P6, PT, R144, R184, PT ;  /* 0x000000b89000720c */ /* 0x000fc40003fc6270 */
[----:B------:R-:W-:Y:S02]  /*50f0*/  ISETP.GE.AND P0, PT, R144, R2, PT ;  /* 0x000000029000720c */ /* 0x000fe40003f06270 */
[----:B------:R-:W-:Y:S02]  /*5100*/  FSEL R85, R94, -INF , !P5 ;  /* 0xff8000005e557808 */ /* 0x000fe40006800000 */
[----:B------:R-:W-:Y:S02]  /*5110*/  FSEL R150, R150, -INF , !P3 ;  /* 0xff80000096967808 */ /* 0x000fe40005800000 */
[----:B------:R-:W-:Y:S02]  /*5120*/  I2FP.F32.S32 R144, R144 ;  /* 0x0000009000907245 */ /* 0x000fe40000201400 */
[-C--:B------:R-:W-:Y:S02]  /*5130*/  I2FP.F32.S32 R91, R131.reuse ;  /* 0x00000083005b7245 */ /* 0x080fe40000201400 */
[C---:B------:R-:W-:Y:S01]  /*5140*/  ISETP.GE.AND P5, PT, R131.reuse, R184, PT ;  /* 0x000000b88300720c */ /* 0x040fe20003fa6270 */
[----:B------:R-:W-:Y:S01]  /*5150*/  FFMA.FTZ R144, R144, UR5, R87 ;  /* 0x0000000590907c23 */ /* 0x000fe20008010057 */
[----:B------:R-:W-:Y:S01]  /*5160*/  ISETP.GE.AND P3, PT, R131, R2, PT ;  /* 0x000000028300720c */ /* 0x000fe20003f66270 */
[----:B------:R-:W-:Y:S01]  /*5170*/  FFMA.FTZ R80, R91, UR5, R80 ;  /* 0x000000055b507c23 */ /* 0x000fe20008010050 */
[----:B------:R-:W-:-:S02]  /*5180*/  I2FP.F32.S32 R131, R131 ;  /* 0x0000008300837245 */ /* 0x000fc40000201400 */
[----:B------:R-:W-:Y:S02]  /*5190*/  I2FP.F32.S32 R87, R130 ;  /* 0x0000008200577245 */ /* 0x000fe40000201400 */
[----:B------:R-:W-:Y:S01]  /*51a0*/  FSEL R84, R84, -INF , !P4 ;  /* 0xff80000054547808 */ /* 0x000fe20006000000 */
[----:B------:R-:W-:Y:S01]  /*51b0*/  FFMA.FTZ R131, R131, UR5, R82 ;  /* 0x0000000583837c23 */ /* 0x000fe20008010052 */
[----:B------:R-:W-:Y:S01]  /*51c0*/  FSEL R145, R86, -INF , !P2 ;  /* 0xff80000056917808 */ /* 0x000fe20005000000 */
[----:B------:R-:W-:Y:S01]  /*51d0*/  FFMA.FTZ R87, R87, UR5, R81 ;  /* 0x0000000557577c23 */ /* 0x000fe20008010051 */
[C---:B------:R-:W-:Y:S02]  /*51e0*/  ISETP.GE.AND P4, PT, R130.reuse, R184, PT ;  /* 0x000000b88200720c */ /* 0x040fe40003f86270 */
[----:B------:R-:W-:Y:S02]  /*51f0*/  ISETP.GE.AND P2, PT, R130, R2, PT ;  /* 0x000000028200720c */ /* 0x000fe40003f46270 */
[----:B------:R-:W-:-:S02]  /*5200*/  I2FP.F32.S32 R86, R127 ;  /* 0x0000007f00567245 */ /* 0x000fc40000201400 */
[----:B------:R-:W-:Y:S02]  /*5210*/  FSEL R80, R80, -INF , !P5 ;  /* 0xff80000050507808 */ /* 0x000fe40006800000 */
[----:B------:R-:W-:Y:S01]  /*5220*/  FSEL R131, R131, -INF , !P3 ;  /* 0xff80000083837808 */ /* 0x000fe20005800000 */
[----:B------:R-:W-:Y:S01]  /*5230*/  FFMA.FTZ R86, R86, UR5, R76 ;  /* 0x0000000556567c23 */ /* 0x000fe2000801004c */
[----:B------:R-:W-:Y:S02]  /*5240*/  I2FP.F32.S32 R130, R130 ;  /* 0x0000008200827245 */ /* 0x000fe40000201400 */
[----:B------:R-:W-:Y:S01]  /*5250*/  FSEL R81, R90, -INF , !P6 ;  /* 0xff8000005a517808 */ /* 0x000fe20007000000 */
[----:B------:R-:W-:Y:S01]  /*5260*/  VIADD R90, R140, 0x48 ;  /* 0x000000488c5a7836 */ /* 0x000fe20000000000 */
[----:B------:R-:W-:Y:S01]  /*5270*/  FSEL R144, R144, -INF , !P0 ;  /* 0xff80000090907808 */ /* 0x000fe20004000000 */
[----:B------:R-:W-:Y:S01]  /*5280*/  FFMA.FTZ R130, R130, UR5, R83 ;  /* 0x0000000582827c23 */ /* 0x000fe20008010053 */
[----:B------:R-:W-:Y:S01]  /*5290*/  I2FP.F32.S32 R82, R120 ;  /* 0x0000007800527245 */ /* 0x000fe20000201400 */
[----:B------:R-:W-:Y:S01]  /*52a0*/  VIADD R83, R140, 0x49 ;  /* 0x000000498c537836 */ /* 0x000fe20000000000 */
[----:B------:R-:W-:-:S02]  /*52b0*/  ISETP.GE.AND P5, PT, R120, R184, PT ;  /* 0x000000b87800720c */ /* 0x000fc40003fa6270 */
[----:B------:R-:W-:Y:S01]  /*52c0*/  ISETP.GE.AND P3, PT, R120, R2, PT ;  /* 0x000000027800720c */ /* 0x000fe20003f66270 */
[----:B------:R-:W-:Y:S01]  /*52d0*/  FFMA.FTZ R76, R82, UR5, R77 ;  /* 0x00000005524c7c23 */ /* 0x000fe2000801004d */
[C---:B------:R-:W-:Y:S01]  /*52e0*/  ISETP.GE.AND P6, PT, R127.reuse, R184, PT ;  /* 0x000000b87f00720c */ /* 0x040fe20003fc6270 */
[----:B------:R-:W-:Y:S01]  /*52f0*/  VIADD R77, R140, 0xa0 ;  /* 0x000000a08c4d7836 */ /* 0x000fe20000000000 */
[----:B------:R-:W-:Y:S02]  /*5300*/  ISETP.GE.AND P0, PT, R127, R2, PT ;  /* 0x000000027f00720c */ /* 0x000fe40003f06270 */
[----:B------:R-:W-:Y:S02]  /*5310*/  I2FP.F32.S32 R120, R120 ;  /* 0x0000007800787245 */ /* 0x000fe40000201400 */
[----:B------:R-:W-:Y:S02]  /*5320*/  I2FP.F32.S32 R127, R127 ;  /* 0x0000007f007f7245 */ /* 0x000fe40000201400 */
[----:B------:R-:W-:Y:S01]  /*5330*/  FSEL R130, R130, -INF , !P2 ;  /* 0xff80000082827808 */ /* 0x000fe20005000000 */
[----:B------:R-:W-:Y:S01]  /*5340*/  FFMA.FTZ R120, R120, UR5, R79 ;  /* 0x0000000578787c23 */ /* 0x000fe2000801004f */
[----:B------:R-:W-:Y:S01]  /*5350*/  I2FP.F32.S32 R82, R77 ;  /* 0x0000004d00527245 */ /* 0x000fe20000201400 */
[----:B------:R-:W-:Y:S01]  /*5360*/  FFMA.FTZ R127, R127, UR5, R78 ;  /* 0x000000057f7f7c23 */ /* 0x000fe2000801004e */
[----:B------:R-:W-:Y:S01]  /*5370*/  FSEL R78, R87, -INF , !P4 ;  /* 0xff800000574e7808 */ /* 0x000fe20006000000 */
[----:B------:R-:W-:Y:S01]  /*5380*/  VIADD R87, R140, 0x50 ;  /* 0x000000508c577836 */ /* 0x000fe20000000000 */
[C---:B------:R-:W-:Y:S01]  /*5390*/  ISETP.GE.AND P4, PT, R77.reuse, R184, PT ;  /* 0x000000b84d00720c */ /* 0x040fe20003f86270 */
[----:B------:R-:W-:Y:S01]  /*53a0*/  FFMA.FTZ R72, R82, UR5, R72 ;  /* 0x0000000552487c23 */ /* 0x000fe20008010048 */
[----:B------:R-:W-:-:S02]  /*53b0*/  ISETP.GE.AND P2, PT, R77, R2, PT ;  /* 0x000000024d00720c */ /* 0x000fc40003f46270 */
[----:B------:R-:W-:Y:S02]  /*53c0*/  I2FP.F32.S32 R79, R77 ;  /* 0x0000004d004f7245 */ /* 0x000fe40000201400 */
[----:B------:R-:W-:Y:S02]  /*53d0*/  FSEL R76, R76, -INF , !P5 ;  /* 0xff8000004c4c7808 */ /* 0x000fe40006800000 */
[----:B------:R-:W-:Y:S01]  /*53e0*/  FSEL R120, R120, -INF , !P3 ;  /* 0xff80000078787808 */ /* 0x000fe20005800000 */
[----:B------:R-:W-:Y:S01]  /*53f0*/  FFMA.FTZ R74, R79, UR5, R74 ;  /* 0x000000054f4a7c23 */ /* 0x000fe2000801004a */
[----:B------:R-:W-:Y:S01]  /*5400*/  FSEL R77, R86, -INF , !P6 ;  /* 0xff800000564d7808 */ /* 0x000fe20007000000 */
[----:B------:R-:W-:Y:S01]  /*5410*/  VIADD R86, R140, 0x51 ;  /* 0x000000518c567836 */ /* 0x000fe20000000000 */
[----:B------:R-:W-:Y:S02]  /*5420*/  FSEL R127, R127, -INF , !P0 ;  /* 0xff8000007f7f7808 */ /* 0x000fe40004000000 */
[----:B------:R-:W-:-:S02]  /*5430*/  ISETP.GE.AND P5, PT, R83, R184, PT ;  /* 0x000000b85300720c */ /* 0x000fc40003fa6270 */
[----:B------:R-:W-:Y:S02]  /*5440*/  ISETP.GE.AND P3, PT, R83, R2, PT ;  /* 0x000000025300720c */ /* 0x000fe40003f66270 */
[C---:B------:R-:W-:Y:S02]  /*5450*/  ISETP.GE.AND P6, PT, R90.reuse, R184, PT ;  /* 0x000000b85a00720c */ /* 0x040fe40003fc6270 */
[----:B------:R-:W-:Y:S02]  /*5460*/  ISETP.GE.AND P0, PT, R90, R2, PT ;  /* 0x000000025a00720c */ /* 0x000fe40003f06270 */
[----:B------:R-:W-:Y:S02]  /*5470*/  I2FP.F32.S32 R83, R83 ;  /* 0x0000005300537245 */ /* 0x000fe40000201400 */
[----:B------:R-:W-:Y:S02]  /*5480*/  I2FP.F32.S32 R90, R90 ;  /* 0x0000005a005a7245 */ /* 0x000fe40000201400 */
[----:B------:R-:W-:Y:S01]  /*5490*/  FSEL R72, R72, -INF , !P4 ;  /* 0xff80000048487808 */ /* 0x000fe20006000000 */
[C---:B------:R-:W-:Y:S01]  /*54a0*/  FFMA.FTZ R79, R83.reuse, UR5, R117 ;  /* 0x00000005534f7c23 */ /* 0x040fe20008010075 */
[----:B------:R-:W-:Y:S01]  /*54b0*/  FFMA.FTZ R119, R83, UR5, R119 ;  /* 0x0000000553777c23 */ /* 0x000fe20008010077 */
[C---:B------:R-:W-:Y:S01]  /*54c0*/  FFMA.FTZ R82, R90.reuse, UR5, R116 ;  /* 0x000000055a527c23 */ /* 0x040fe20008010074 */
[----:B------:R-:W-:Y:S01]  /*54d0*/  FFMA.FTZ R118, R90, UR5, R118 ;  /* 0x000000055a767c23 */ /* 0x000fe20008010076 */
[C---:B------:R-:W-:Y:S01]  /*54e0*/  VIADD R83, R140.reuse, 0xa1 ;  /* 0x000000a18c537836 */ /* 0x040fe20000000000 */
[----:B------:R-:W-:Y:S01]  /*54f0*/  FSEL R79, R79, -INF , !P5 ;  /* 0xff8000004f4f7808 */ /* 0x000fe20006800000 */
[----:B------:R-:W-:Y:S01]  /*5500*/  VIADD R90, R140, 0xa9 ;  /* 0x000000a98c5a7836 */ /* 0x000fe20000000000 */
[----:B------:R-:W-:-:S02]  /*5510*/  FSEL R149, R119, -INF , !P3 ;  /* 0xff80000077957808 */ /* 0x000fc40005800000 */
[----:B------:R-:W-:Y:S02]  /*5520*/  FSEL R116, R74, -INF , !P2 ;  /* 0xff8000004a747808 */ /* 0x000fe40005000000 */
[----:B------:R-:W-:Y:S02]  /*5530*/  FSEL R82, R82, -INF , !P6 ;  /* 0xff80000052527808 */ /* 0x000fe40007000000 */
[----:B------:R-:W-:Y:S02]  /*5540*/  FSEL R175, R118, -INF , !P0 ;  /* 0xff80000076af7808 */ /* 0x000fe40004000000 */
[C---:B------:R-:W-:Y:S02]  /*5550*/  ISETP.GE.AND P5, PT, R83.reuse, R184, PT ;  /* 0x000000b85300720c */ /* 0x040fe40003fa6270 */
[----:B------:R-:W-:Y:S02]  /*5560*/  ISETP.GE.AND P3, PT, R83, R2, PT ;  /* 0x000000025300720c */ /* 0x000fe40003f66270 */
[----:B------:R-:W-:-:S02]  /*5570*/  I2FP.F32.S32 R74, R87 ;  /* 0x00000057004a7245 */ /* 0x000fc40000201400 */
[C---:B------:R-:W-:Y:S02]  /*5580*/  ISETP.GE.AND P6, PT, R86.reuse, R184, PT ;  /* 0x000000b85600720c */ /* 0x040fe40003fc6270 */
[----:B------:R-:W-:Y:S01]  /*5590*/  ISETP.GE.AND P0, PT, R86, R2, PT ;  /* 0x000000025600720c */ /* 0x000fe20003f06270 */
[C---:B------:R-:W-:Y:S01]  /*55a0*/  FFMA.FTZ R112, R74.reuse, UR5, R112 ;  /* 0x000000054a707c23 */ /* 0x040fe20008010070 */
[----:B------:R-:W-:Y:S01]  /*55b0*/  I2FP.F32.S32 R83, R83 ;  /* 0x0000005300537245 */ /* 0x000fe20000201400 */
[----:B------:R-:W-:Y:S01]  /*55c0*/  FFMA.FTZ R114, R74, UR5, R114 ;  /* 0x000000054a727c23 */ /* 0x000fe20008010072 */
[----:B------:R-:W-:Y:S01]  /*55d0*/  I2FP.F32.S32 R86, R86 ;  /* 0x0000005600567245 */ /* 0x000fe20000201400 */
[----:B------:R-:W-:Y:S01]  /*55e0*/  VIADD R74, R140, 0xb0 ;  /* 0x000000b08c4a7836 */ /* 0x000fe20000000000 */
[----:B------:R-:W-:Y:S01]  /*55f0*/  ISETP.GE.AND P4, PT, R87, R184, PT ;  /* 0x000000b85700720c */ /* 0x000fe20003f86270 */
[----:B------:R-:W-:Y:S01]  /*5600*/  FFMA.FTZ R73, R83, UR5, R73 ;  /* 0x0000000553497c23 */ /* 0x000fe20008010049 */
[----:B------:R-:W-:Y:S01]  /*5610*/  ISETP.GE.AND P2, PT, R87, R2, PT ;  /* 0x000000025700720c */ /* 0x000fe20003f46270 */
[----:B------:R-:W-:Y:S01]  /*5620*/  FFMA.FTZ R75, R83, UR5, R75 ;  /* 0x00000005534b7c23 */ /* 0x000fe2000801004b */
[C---:B------:R-:W-:Y:S01]  /*5630*/  FFMA.FTZ R113, R86.reuse, UR5, R113 ;  /* 0x0000000556717c23 */ /* 0x040fe20008010071 */
[----:B------:R-:W-:Y:S01]  /*5640*/  FFMA.FTZ R115, R86, UR5, R115 ;  /* 0x0000000556737c23 */ /* 0x000fe20008010073 */
[----:B------:R-:W-:Y:S01]  /*5650*/  VIADD R87, R140, 0xa8 ;  /* 0x000000a88c577836 */ /* 0x000fe20000000000 */
[----:B------:R-:W-:-:S02]  /*5660*/  FSEL R86, R112, -INF , !P4 ;  /* 0xff80000070567808 */ /* 0x000fc40006000000 */
[----:B------:R-:W-:Y:S02]  /*5670*/  FSEL R160, R114, -INF , !P2 ;  /* 0xff80000072a07808 */ /* 0x000fe40005000000 */
[----:B------:R-:W-:Y:S02]  /*5680*/  FSEL R73, R73, -INF , !P5 ;  /* 0xff80000049497808 */ /* 0x000fe40006800000 */
[----:B------:R-:W-:Y:S02]  /*5690*/  FSEL R117, R75, -INF , !P3 ;  /* 0xff8000004b757808 */ /* 0x000fe40005800000 */
[C---:B------:R-:W-:Y:S02]  /*56a0*/  ISETP.GE.AND P4, PT, R87.reuse, R184, PT ;  /* 0x000000b85700720c */ /* 0x040fe40003f86270 */
[----:B------:R-:W-:Y:S02]  /*56b0*/  ISETP.GE.AND P2, PT, R87, R2, PT ;  /* 0x000000025700720c */ /* 0x000fe40003f46270 */
[----:B------:R-:W-:-:S02]  /*56c0*/  FSEL R83, R113, -INF , !P6 ;  /* 0xff80000071537808 */ /* 0x000fc40007000000 */
[----:B------:R-:W-:Y:S02]  /*56d0*/  FSEL R156, R115, -INF , !P0 ;  /* 0xff800000739c7808 */ /* 0x000fe40004000000 */
[C---:B------:R-:W-:Y:S02]  /*56e0*/  ISETP.GE.AND P5, PT, R74.reuse, R184, PT ;  /* 0x000000b84a00720c */ /* 0x040fe40003fa6270 */
[----:B------:R-:W-:Y:S02]  /*56f0*/  ISETP.GE.AND P3, PT, R74, R2, PT ;  /* 0x000000024a00720c */ /* 0x000fe40003f66270 */
[----:B------:R-:W-:Y:S02]  /*5700*/  I2FP.F32.S32 R87, R87 ;  /* 0x0000005700577245 */ /* 0x000fe40000201400 */
[C---:B------:R-:W-:Y:S02]  /*5710*/  ISETP.GE.AND P6, PT, R90.reuse, R184, PT ;  /* 0x000000b85a00720c */ /* 0x040fe40003fc6270 */
[----:B------:R-:W-:Y:S01]  /*5720*/  ISETP.GE.AND P0, PT, R90, R2, PT ;  /* 0x000000025a00720c */ /* 0x000fe20003f06270 */
[C---:B------:R-:W-:Y:S01]  /*5730*/  FFMA.FTZ R68, R87.reuse, UR5, R68 ;  /* 0x0000000557447c23 */ /* 0x040fe20008010044 */
[----:B------:R-:W-:Y:S01]  /*5740*/  I2FP.F32.S32 R74, R74 ;  /* 0x0000004a004a7245 */ /* 0x000fe20000201400 */
[----:B------:R-:W-:Y:S01]  /*5750*/  FFMA.FTZ R115, R87, UR5, R70 ;  /* 0x0000000557737c23 */ /* 0x000fe20008010046 */
[----:B------:R-:W-:Y:S01]  /*5760*/  I2FP.F32.S32 R90, R90 ;  /* 0x0000005a005a7245 */ /* 0x000fe20000201400 */
[----:B------:R-:W-:Y:S01]  /*5770*/  VIADD R87, R140, 0xb8 ;  /* 0x000000b88c577836 */ /* 0x000fe20000000000 */
[----:B------:R-:W-:Y:S01]  /*5780*/  FSEL R70, R68, -INF , !P4 ;  /* 0xff80000044467808 */ /* 0x000fe20006000000 */
[C---:B------:R-:W-:Y:S01]  /*5790*/  FFMA.FTZ R75, R74.reuse, UR5, R64 ;  /* 0x000000054a4b7c23 */ /* 0x040fe20008010040 */
[----:B------:R-:W-:Y:S01]  /*57a0*/  FFMA.FTZ R66, R74, UR5, R66 ;  /* 0x000000054a427c23 */ /* 0x000fe20008010042 */
[----:B------:R-:W-:Y:S01]  /*57b0*/  FFMA.FTZ R71, R90, UR5, R71 ;  /* 0x000000055a477c23 */ /* 0x000fe20008010047 */
[C---:B------:R-:W-:Y:S01]  /*57c0*/  VIADD R74, R140.reuse, 0xb1 ;  /* 0x000000b18c4a7836 */ /* 0x040fe20000000000 */
[----:B------:R-:W-:Y:S01]  /*57d0*/  FSEL R115, R115, -INF , !P2 ;  /* 0xff80000073737808 */ /* 0x000fe20005000000 */
[----:B------:R-:W-:Y:S01]  /*57e0*/  VIADD R64, R140, 0xb9 ;  /* 0x000000b98c407836 */ /* 0x000fe20000000000 */
[----:B------:R-:W-:Y:S01]  /*57f0*/  FSEL R68, R75, -INF , !P5 ;  /* 0xff8000004b447808 */ /* 0x000fe20006800000 */
[----:B------:R-:W-:Y:S01]  /*5800*/  FFMA.FTZ R69, R90, UR5, R69 ;  /* 0x000000055a457c23 */ /* 0x000fe20008010045 */
[----:B------:R-:W-:-:S02]  /*5810*/  ISETP.GE.AND P4, PT, R74, R184, PT ;  /* 0x000000b84a00720c */ /* 0x000fc40003f86270 */
[----:B------:R-:W-:Y:S02]  /*5820*/  ISETP.GE.AND P2, PT, R74, R2, PT ;  /* 0x000000024a00720c */ /* 0x000fe40003f46270 */
[----:B------:R-:W-:Y:S02]  /*5830*/  FSEL R110, R71, -INF , !P0 ;  /* 0xff800000476e7808 */ /* 0x000fe40004000000 */
[----:B------:R-:W-:Y:S02]  /*5840*/  I2FP.F32.S32 R74, R74 ;  /* 0x0000004a004a7245 */ /* 0x000fe40000201400 */
[----:B------:R-:W-:Y:S02]  /*5850*/  I2FP.F32.S32 R71, R87 ;  /* 0x0000005700477245 */ /* 0x000fe40000201400 */
[----:B------:R-:W-:Y:S01]  /*5860*/  FSEL R103, R66, -INF , !P3 ;  /* 0xff80000042677808 */ /* 0x000fe20005800000 */
[----:B------:R-:W-:Y:S01]  /*5870*/  FFMA.FTZ R65, R74, UR5, R65 ;  /* 0x000000054a417c23 */ /* 0x000fe20008010041 */
[----:B------:R-:W-:Y:S01]  /*5880*/  ISETP.GE.AND P5, PT, R64, R184, PT ;  /* 0x000000b84000720c */ /* 0x000fe20003fa6270 */
[----:B------:R-:W-:Y:S01]  /*5890*/  FFMA.FTZ R67, R74, UR5, R67 ;  /* 0x000000054a437c23 */ /* 0x000fe20008010043 */
[----:B------:R-:W-:Y:S01]  /*58a0*/  ISETP.GE.AND P3, PT, R64, R2, PT ;  /* 0x000000024000720c */ /* 0x000fe20003f66270 */
[C---:B------:R-:W-:Y:S01]  /*58b0*/  FFMA.FTZ R60, R71.reuse, UR5, R60 ;  /* 0x00000005473c7c23 */ /* 0x040fe2000801003c */
[----:B------:R-:W-:Y:S01]  /*58c0*/  I2FP.F32.S32 R64, R64 ;  /* 0x0000004000407245 */ /* 0x000fe20000201400 */
[----:B------:R-:W-:Y:S01]  /*58d0*/  FFMA.FTZ R62, R71, UR5, R62 ;  /* 0x00000005473e7c23 */ /* 0x000fe2000801003e */
[C---:B------:R-:W-:Y:S01]  /*58e0*/  VIADD R71, R140.reuse, 0xc0 ;  /* 0x000000c08c477836 */ /* 0x040fe20000000000 */
[----:B------:R-:W-:Y:S01]  /*58f0*/  FSEL R69, R69, -INF , !P6 ;  /* 0xff80000045457808 */ /* 0x000fe20007000000 */
[----:B------:R-:W-:-:S02]  /*5900*/  VIADD R66, R140, 0xc1 ;  /* 0x000000c18c427836 */ /* 0x000fc40000000000 */
[C---:B------:R-:W-:Y:S01]  /*5910*/  FFMA.FTZ R61, R64.reuse, UR5, R61 ;  /* 0x00000005403d7c23 */ /* 0x040fe2000801003d */
[-C--:B------:R-:W-:Y:S01]  /*5920*/  ISETP.GE.AND P6, PT, R87, R184.reuse, PT ;  /* 0x000000b85700720c */ /* 0x080fe20003fc6270 */
[----:B------:R-:W-:Y:S01]  /*5930*/  FFMA.FTZ R64, R64, UR5, R63 ;  /* 0x0000000540407c23 */ /* 0x000fe2000801003f */
[----:B------:R-:W-:Y:S01]  /*5940*/  VIADD R63, R140, 0xc8 ;  /* 0x000000c88c3f7836 */ /* 0x000fe20000000000 */
[----:B------:R-:W-:Y:S02]  /*5950*/  FSEL R74, R65, -INF , !P4 ;  /* 0xff800000414a7808 */ /* 0x000fe40006000000 */
[----:B------:R-:W-:Y:S02]  /*5960*/  FSEL R104, R67, -INF , !P2 ;  /* 0xff80000043687808 */ /* 0x000fe40005000000 */
[C---:B------:R-:W-:Y:S02]  /*5970*/  ISETP.GE.AND P4, PT, R71.reuse, R184, PT ;  /* 0x000000b84700720c */ /* 0x040fe40003f86270 */
[----:B------:R-:W-:-:S02]  /*5980*/  ISETP.GE.AND P2, PT, R71, R2, PT ;  /* 0x000000024700720c */ /* 0x000fc40003f46270 */
[----:B------:R-:W-:Y:S02]  /*5990*/  I2FP.F32.S32 R65, R71 ;  /* 0x0000004700417245 */ /* 0x000fe40000201400 */
[----:B------:R-:W-:Y:S02]  /*59a0*/  FSEL R71, R60, -INF , !P6 ;  /* 0xff8000003c477808 */ /* 0x000fe40007000000 */
[----:B------:R-:W-:Y:S01]  /*59b0*/  ISETP.GE.AND P0, PT, R87, R2, PT ;  /* 0x000000025700720c */ /* 0x000fe20003f06270 */
[----:B------:R-:W-:Y:S01]  /*59c0*/  FFMA.FTZ R56, R65, UR5, R56 ;  /* 0x0000000541387c23 */ /* 0x000fe20008010038 */
[----:B------:R-:W-:Y:S01]  /*59d0*/  FSEL R61, R61, -INF , !P5 ;  /* 0xff8000003d3d7808 */ /* 0x000fe20006800000 */
[----:B------:R-:W-:Y:S01]  /*59e0*/  FFMA.FTZ R58, R65, UR5, R58 ;  /* 0x00000005413a7c23 */ /* 0x000fe2000801003a */
[----:B------:R-:W-:Y:S01]  /*59f0*/  FSEL R60, R64, -INF , !P3 ;  /* 0xff800000403c7808 */ /* 0x000fe20005800000 */
[----:B------:R-:W-:Y:S01]  /*5a00*/  VIADD R65, R140, 0xc9 ;  /* 0x000000c98c417836 */ /* 0x000fe20000000000 */
[----:B------:R-:W-:-:S02]  /*5a10*/  ISETP.GE.AND P5, PT, R63, R184, PT ;  /* 0x000000b83f00720c */ /* 0x000fc40003fa6270 */
[----:B------:R-:W-:Y:S02]  /*5a20*/  ISETP.GE.AND P3, PT, R63, R2, PT ;  /* 0x000000023f00720c */ /* 0x000fe40003f66270 */
[----:B------:R-:W-:Y:S02]  /*5a30*/  I2FP.F32.S32 R63, R63 ;  /* 0x0000003f003f7245 */ /* 0x000fe40000201400 */
[----:B------:R-:W-:Y:S02]  /*5a40*/  FSEL R99, R62, -INF , !P0 ;  /* 0xff8000003e637808 */ /* 0x000fe40004000000 */
[----:B------:R-:W-:Y:S01]  /*5a50*/  I2FP.F32.S32 R62, R66 ;  /* 0x00000042003e7245 */ /* 0x000fe20000201400 */
[C---:B------:R-:W-:Y:S01]  /*5a60*/  FFMA.FTZ R52, R63.reuse, UR5, R52 ;  /* 0x000000053f347c23 */ /* 0x040fe20008010034 */
[----:B------:R-:W-:Y:S01]  /*5a70*/  FFMA.FTZ R64, R63, UR5, R54 ;  /* 0x000000053f407c23 */ /* 0x000fe20008010036 */
[----:B------:R-:W-:Y:S01]  /*5a80*/  VIADD R63, R140, 0xd1 ;  /* 0x000000d18c3f7836 */ /* 0x000fe20000000000 */
[----:B------:R-:W-:Y:S01]  /*5a90*/  ISETP.GE.AND P6, PT, R66, R184, PT ;  /* 0x000000b84200720c */ /* 0x000fe20003fc6270 */
[----:B------:R-:W-:Y:S01]  /*5aa0*/  FFMA.FTZ R57, R62, UR5, R57 ;  /* 0x000000053e397c23 */ /* 0x000fe20008010039 */
[----:B------:R-:W-:Y:S01]  /*5ab0*/  ISETP.GE.AND P0, PT, R66, R2, PT ;  /* 0x000000024200720c */ /* 0x000fe20003f06270 */
[----:B------:R-:W-:Y:S01]  /*5ac0*/  VIADD R66, R140, 0xd0 ;  /* 0x000000d08c427836 */ /* 0x000fe20000000000 */
[----:B------:R-:W-:Y:S01]  /*5ad0*/  FSEL R75, R56, -INF , !P4 ;  /* 0xff800000384b7808 */ /* 0x000fe20006000000 */
[----:B------:R-:W-:Y:S01]  /*5ae0*/  FFMA.FTZ R62, R62, UR5, R59 ;  /* 0x000000053e3e7c23 */ /* 0x000fe2000801003b */
[----:B------:R-:W-:-:S02]  /*5af0*/  FSEL R56, R58, -INF , !P2 ;  /* 0xff8000003a387808 */ /* 0x000fc40005000000 */
[----:B------:R-:W-:Y:S02]  /*5b00*/  FSEL R58, R52, -INF , !P5 ;  /* 0xff800000343a7808 */ /* 0x000fe40006800000 */
[----:B------:R-:W-:Y:S02]  /*5b10*/  FSEL R52, R64, -INF , !P3 ;  /* 0xff80000040347808 */ /* 0x000fe40005800000 */
[C---:B------:R-:W-:Y:S02]  /*5b20*/  ISETP.GE.AND P4, PT, R65.reuse, R184, PT ;  /* 0x000000b84100720c */ /* 0x040fe40003f86270 */
[----:B------:R-:W-:Y:S02]  /*5b30*/  ISETP.GE.AND P2, PT, R65, R2, PT ;  /* 0x000000024100720c */ /* 0x000fe40003f46270 */
[C---:B------:R-:W-:Y:S02]  /*5b40*/  ISETP.GE.AND P5, PT, R63.reuse, R184, PT ;  /* 0x000000b83f00720c */ /* 0x040fe40003fa6270 */
[----:B------:R-:W-:-:S02]  /*5b50*/  ISETP.GE.AND P3, PT, R63, R2, PT ;  /* 0x000000023f00720c */ /* 0x000fc40003f66270 */
[----:B------:R-:W-:Y:S02]  /*5b60*/  I2FP.F32.S32 R65, R65 ;  /* 0x0000004100417245 */ /* 0x000fe40000201400 */
[----:B------:R-:W-:Y:S02]  /*5b70*/  FSEL R59, R57, -INF , !P6 ;  /* 0xff800000393b7808 */ /* 0x000fe40007000000 */
[----:B------:R-:W-:Y:S01]  /*5b80*/  I2FP.F32.S32 R63, R63 ;  /* 0x0000003f003f7245 */ /* 0x000fe20000201400 */
[C---:B------:R-:W-:Y:S01]  /*5b90*/  FFMA.FTZ R53, R65.reuse, UR5, R53 ;  /* 0x0000000541357c23 */ /* 0x040fe20008010035 */
[----:B------:R-:W-:Y:S01]  /*5ba0*/  I2FP.F32.S32 R57, R66 ;  /* 0x0000004200397245 */ /* 0x000fe20000201400 */
[----:B------:R-:W-:Y:S01]  /*5bb0*/  FFMA.FTZ R55, R65, UR5, R55 ;  /* 0x0000000541377c23 */ /* 0x000fe20008010037 */
[----:B------:R-:W-:Y:S01]  /*5bc0*/  FSEL R54, R62, -INF , !P0 ;  /* 0xff8000003e367808 */ /* 0x000fe20004000000 */
[----:B------:R-:W-:Y:S01]  /*5bd0*/  FFMA.FTZ R64, R63, UR5, R49 ;  /* 0x000000053f407c23 */ /* 0x000fe20008010031 */
[----:B------:R-:W-:-:S02]  /*5be0*/  VIADD R49, R140, 0xd8 ;  /* 0x000000d88c317836 */ /* 0x000fc40000000000 */
[C---:B------:R-:W-:Y:S01]  /*5bf0*/  FFMA.FTZ R48, R57.reuse, UR5, R48 ;  /* 0x0000000539307c23 */ /* 0x040fe20008010030 */
[----:B------:R-:W-:Y:S01]  /*5c00*/  FFMA.FTZ R57, R57, UR5, R50 ;  /* 0x0000000539397c23 */ /* 0x000fe20008010032 */
[----:B------:R-:W-:Y:S01]  /*5c10*/  FFMA.FTZ R63, R63, UR5, R51 ;  /* 0x000000053f3f7c23 */ /* 0x000fe20008010033 */
[----:B------:R-:W-:Y:S01]  /*5c20*/  ISETP.GE.AND P6, PT, R66, R184, PT ;  /* 0x000000b84200720c */ /* 0x000fe20003fc6270 */
[----:B------:R-:W-:Y:S01]  /*5c30*/  VIADD R51, R140, 0xd9 ;  /* 0x000000d98c337836 */ /* 0x000fe20000000000 */
[----:B------:R-:W-:Y:S01]  /*5c40*/  ISETP.GE.AND P0, PT, R66, R2, PT ;  /* 0x000000024200720c */ /* 0x000fe20003f06270 */
[----:B------:R-:W-:Y:S01]  /*5c50*/  VIADD R62, R140, 0xe0 ;  /* 0x000000e08c3e7836 */ /* 0x000fe20000000000 */
[----:B------:R-:W-:Y:S02]  /*5c60*/  FSEL R158, R53, -INF , !P4 ;  /* 0xff800000359e7808 */ /* 0x000fe40006000000 */
[----:B------:R-:W-:Y:S02]  /*5c70*/  FSEL R50, R55, -INF , !P2 ;  /* 0xff80000037327808 */ /* 0x000fe40005000000 */
[----:B------:R-:W-:-:S02]  /*5c80*/  ISETP.GE.AND P4, PT, R49, R184, PT ;  /* 0x000000b83100720c */ /* 0x000fc40003f86270 */
[----:B------:R-:W-:Y:S02]  /*5c90*/  ISETP.GE.AND P2, PT, R49, R2, PT ;  /* 0x000000023100720c */ /* 0x000fe40003f46270 */
[----:B------:R-:W-:Y:S02]  /*5ca0*/  I2FP.F32.S32 R53, R49 ;  /* 0x0000003100357245 */ /* 0x000fe40000201400 */
[----:B------:R-:W-:Y:S02]  /*5cb0*/  FSEL R157, R48, -INF , !P6 ;  /* 0xff800000309d7808 */ /* 0x000fe40007000000 */
[----:B------:R-:W-:Y:S01]  /*5cc0*/  FSEL R49, R57, -INF , !P0 ;  /* 0xff80000039317808 */ /* 0x000fe20004000000 */
[----:B------:R-:W-:Y:S01]  /*5cd0*/  FFMA.FTZ R44, R53, UR5, R44 ;  /* 0x00000005352c7c23 */ /* 0x000fe2000801002c */
[----:B------:R-:W-:Y:S01]  /*5ce0*/  ISETP.GE.AND P6, PT, R51, R184, PT ;  /* 0x000000b83300720c */ /* 0x000fe20003fc6270 */
[----:B------:R-:W-:Y:S01]  /*5cf0*/  FFMA.FTZ R46, R53, UR5, R46 ;  /* 0x00000005352e7c23 */ /* 0x000fe2000801002e */
[----:B------:R-:W-:Y:S01]  /*5d00*/  ISETP.GE.AND P0, PT, R51, R2, PT ;  /* 0x000000023300720c */ /* 0x000fe20003f06270 */
[----:B------:R-:W-:Y:S01]  /*5d10*/  VIADD R57, R140, 0xe1 ;  /* 0x000000e18c397836 */ /* 0x000fe20000000000 */
[----:B------:R-:W-:-:S02]  /*5d20*/  I2FP.F32.S32 R55, R51 ;  /* 0x0000003300377245 */ /* 0x000fc40000201400 */
[----:B------:R-:W-:Y:S02]  /*5d30*/  FSEL R51, R64, -INF , !P5 ;  /* 0xff80000040337808 */ /* 0x000fe40006800000 */
[----:B------:R-:W-:Y:S01]  /*5d40*/  FSEL R48, R63, -INF , !P3 ;  /* 0xff8000003f307808 */ /* 0x000fe20005800000 */
[C---:B------:R-:W-:Y:S01]  /*5d50*/  FFMA.FTZ R45, R55.reuse, UR5, R45 ;  /* 0x00000005372d7c23 */ /* 0x040fe2000801002d */
[C---:B------:R-:W-:Y:S01]  /*5d60*/  ISETP.GE.AND P5, PT, R62.reuse, R184, PT ;  /* 0x000000b83e00720c */ /* 0x040fe20003fa6270 */
[----:B------:R-:W-:Y:S01]  /*5d70*/  FFMA.FTZ R55, R55, UR5, R47 ;  /* 0x0000000537377c23 */ /* 0x000fe2000801002f */
[----:B------:R-:W-:Y:S02]  /*5d80*/  ISETP.GE.AND P3, PT, R62, R2, PT ;  /* 0x000000023e00720c */ /* 0x000fe40003f66270 */
[----:B------:R-:W-:Y:S02]  /*5d90*/  I2FP.F32.S32 R62, R62 ;  /* 0x0000003e003e7245 */ /* 0x000fe40000201400 */
[----:B------:R-:W-:-:S02]  /*5da0*/  FSEL R47, R45, -INF , !P6 ;  /* 0xff8000002d2f7808 */ /* 0x000fc40007000000 */
[----:B------:R-:W-:Y:S01]  /*5db0*/  FSEL R45, R55, -INF , !P0 ;  /* 0xff800000372d7808 */ /* 0x000fe20004000000 */
[C---:B------:R-:W-:Y:S01]  /*5dc0*/  FFMA.FTZ R53, R62.reuse, UR5, R40 ;  /* 0x000000053e357c23 */ /* 0x040fe20008010028 */
[----:B------:R-:W-:Y:S01]  /*5dd0*/  FFMA.FTZ R62, R62, UR5, R42 ;  /* 0x000000053e3e7c23 */ /* 0x000fe2000801002a */
[----:B------:R-:W-:Y:S01]  /*5de0*/  VIADD R42, R140, 0xe8 ;  /* 0x000000e88c2a7836 */ /* 0x000fe20000000000 */
[----:B------:R-:W-:Y:S01]  /*5df0*/  FSEL R164, R44, -INF , !P4 ;  /* 0xff8000002ca47808 */ /* 0x000fe20006000000 */
[----:B------:R-:W-:Y:S01]  /*5e00*/  VIADD R40, R140, 0xe9 ;  /* 0x000000e98c287836 */ /* 0x000fe20000000000 */
[----:B------:R-:W-:Y:S02]  /*5e10*/  FSEL R46, R46, -INF , !P2 ;  /* 0xff8000002e2e7808 */ /* 0x000fe40005000000 */
[----:B------:R-:W-:Y:S02]  /*5e20*/  I2FP.F32.S32 R55, R42 ;  /* 0x0000002a00377245 */ /* 0x000fe40000201400 */
[----:B------:R-:W-:-:S02]  /*5e30*/  ISETP.GE.AND P4, PT, R57, R184, PT ;  /* 0x000000b83900720c */ /* 0x000fc40003f86270 */
[----:B------:R-:W-:Y:S01]  /*5e40*/  ISETP.GE.AND P2, PT, R57, R2, PT ;  /* 0x000000023900720c */ /* 0x000fe20003f46270 */
[C---:B------:R-:W-:Y:S01]  /*5e50*/  FFMA.FTZ R36, R55.reuse, UR5, R36 ;  /* 0x0000000537247c23 */ /* 0x040fe20008010024 */
[C---:B------:R-:W-:Y:S01]  /*5e60*/  ISETP.GE.AND P6, PT, R42.reuse, R184, PT ;  /* 0x000000b82a00720c */ /* 0x040fe20003fc6270 */
[----:B------:R-:W-:Y:S01]  /*5e70*/  FFMA.FTZ R55, R55, UR5, R38 ;  /* 0x0000000537377c23 */ /* 0x000fe20008010026 */
[----:B------:R-:W-:Y:S01]  /*5e80*/  ISETP.GE.AND P0, PT, R42, R2, PT ;  /* 0x000000022a00720c */ /* 0x000fe20003f06270 */
[----:B------:R-:W-:Y:S01]  /*5e90*/  VIADD R38, R140, 0xf1 ;  /* 0x000000f18c267836 */ /* 0x000fe20000000000 */
[----:B------:R-:W-:Y:S02]  /*5ea0*/  I2FP.F32.S32 R57, R57 ;  /* 0x0000003900397245 */ /* 0x000fe40000201400 */
[----:B------:R-:W-:Y:S02]  /*5eb0*/  FSEL R42, R53, -INF , !P5 ;  /* 0xff800000352a7808 */ /* 0x000fe40006800000 */
[----:B------:R-:W-:Y:S01]  /*5ec0*/  FSEL R44, R62, -INF , !P3 ;  /* 0xff8000003e2c7808 */ /* 0x000fe20005800000 */
[C---:B------:R-:W-:Y:S01]  /*5ed0*/  FFMA.FTZ R41, R57.reuse, UR5, R41 ;  /* 0x0000000539297c23 */ /* 0x040fe20008010029 */
[C---:B------:R-:W-:Y:S01]  /*5ee0*/  ISETP.GE.AND P5, PT, R40.reuse, R184, PT ;  /* 0x000000b82800720c */ /* 0x040fe20003fa6270 */
[----:B------:R-:W-:Y:S01]  /*5ef0*/  FFMA.FTZ R57, R57, UR5, R43 ;  /* 0x0000000539397c23 */ /* 0x000fe2000801002b */
[----:B------:R-:W-:-:S02]  /*5f00*/  ISETP.GE.AND P3, PT, R40, R2, PT ;  /* 0x000000022800720c */ /* 0x000fc40003f66270 */
[----:B------:R-:W-:Y:S02]  /*5f10*/  I2FP.F32.S32 R40, R40 ;  /* 0x0000002800287245 */ /* 0x000fe40000201400 */
[----:B------:R-:W-:Y:S01]  /*5f20*/  FSEL R165, R36, -INF , !P6 ;  /* 0xff80000024a57808 */ /* 0x000fe20007000000 */
[----:B------:R-:W-:Y:S01]  /*5f30*/  VIADD R36, R140, 0xf9 ;  /* 0x000000f98c247836 */ /* 0x000fe20000000000 */
[----:B------:R-:W-:Y:S01]  /*5f40*/  FSEL R55, R55, -INF , !P0 ;  /* 0xff80000037377808 */ /* 0x000fe20004000000 */
[C---:B------:R-:W-:Y:S01]  /*5f50*/  FFMA.FTZ R43, R40.reuse, UR5, R37 ;  /* 0x00000005282b7c23 */ /* 0x040fe20008010025 */
[----:B------:R-:W-:Y:S01]  /*5f60*/  FFMA.FTZ R39, R40, UR5, R39 ;  /* 0x0000000528277c23 */ /* 0x000fe20008010027 */
[----:B------:R-:W-:Y:S01]  /*5f70*/  VIADD R40, R140, 0xf0 ;  /* 0x000000f08c287836 */ /* 0x000fe20000000000 */
[----:B------:R-:W-:Y:S01]  /*5f80*/  ISETP.GE.AND P6, PT, R38, R184, PT ;  /* 0x000000b82600720c */ /* 0x000fe20003fc6270 */
[----:B------:R-:W-:Y:S01]  /*5f90*/  VIADD R37, R140, 0xf8 ;  /* 0x000000f88c257836 */ /* 0x000fe20000000000 */
[----:B------:R-:W-:-:S02]  /*5fa0*/  ISETP.GE.AND P0, PT, R38, R2, PT ;  /* 0x000000022600720c */ /* 0x000fc40003f06270 */
[----:B------:R-:W-:Y:S02]  /*5fb0*/  I2FP.F32.S32 R38, R38 ;  /* 0x0000002600267245 */ /* 0x000fe40000201400 */
[----:B------:R-:W-:Y:S02]  /*5fc0*/  FSEL R176, R41, -INF , !P4 ;  /* 0xff80000029b07808 */ /* 0x000fe40006000000 */
[----:B------:R-:W-:Y:S01]  /*5fd0*/  FSEL R57, R57, -INF , !P2 ;  /* 0xff80000039397808 */ /* 0x000fe20005000000 */
[----:B------:R-:W-:Y:S01]  /*5fe0*/  FFMA.FTZ R31, R38, UR5, R31 ;  /* 0x00000005261f7c23 */ /* 0x000fe2000801001f */
[----:B------:R-:W-:Y:S01]  /*5ff0*/  ISETP.GE.AND P4, PT, R40, R184, PT ;  /* 0x000000b82800720c */ /* 0x000fe20003f86270 */
[----:B------:R-:W-:Y:S01]  /*6000*/  FFMA.FTZ R29, R38, UR5, R29 ;  /* 0x00000005261d7c23 */ /* 0x000fe2000801001d */
[----:B------:R-:W-:Y:S02]  /*6010*/  ISETP.GE.AND P2, PT, R40, R2, PT ;  /* 0x000000022800720c */ /* 0x000fe40003f46270 */
[----:B------:R-:W-:-:S02]  /*6020*/  I2FP.F32.S32 R40, R40 ;  /* 0x0000002800287245 */ /* 0x000fc40000201400 */
[----:B------:R-:W-:Y:S02]  /*6030*/  FSEL R63, R31, -INF , !P0 ;  /* 0xff8000001f3f7808 */ /* 0x000fe40004000000 */
[----:B------:R-:W-:Y:S01]  /*6040*/  PLOP3.LUT P0, PT, PT, PT, UP0, 0x80, 0x0 ;  /* 0x000000000000781c */ /* 0x000fe20003f0f008 */
[C---:B------:R-:W-:Y:S01]  /*6050*/  FFMA.FTZ R28, R40.reuse, UR5, R28 ;  /* 0x00000005281c7c23 */ /* 0x040fe2000801001c */
[----:B------:R-:W-:Y:S01]  /*6060*/  FFMA.FTZ R30, R40, UR5, R30 ;  /* 0x00000005281e7c23 */ /* 0x000fe2000801001e */
[----:B------:R-:W-:Y:S02]  /*6070*/  FSEL R43, R43, -INF , !P5 ;  /* 0xff8000002b2b7808 */ /* 0x000fe40006800000 */
[----:B------:R-:W-:Y:S02]  /*6080*/  FSEL R53, R39, -INF , !P3 ;  /* 0xff80000027357808 */ /* 0x000fe40005800000 */
[----:B------:R-:W-:Y:S02]  /*6090*/  FSEL R129, R28, -INF , !P4 ;  /* 0xff8000001c817808 */ /* 0x000fe40006000000 */
[----:B------:R-:W-:-:S02]  /*60a0*/  FSEL R62, R30, -INF , !P2 ;  /* 0xff8000001e3e7808 */ /* 0x000fc40005000000 */
[----:B------:R-:W-:Y:S02]  /*60b0*/  FSEL R122, R29, -INF , !P6 ;  /* 0xff8000001d7a7808 */ /* 0x000fe40007000000 */
[C---:B------:R-:W-:Y:S02]  /*60c0*/  ISETP.GE.AND P5, PT, R37.reuse, R184, PT ;  /* 0x000000b82500720c */ /* 0x040fe40003fa6270 */
[----:B------:R-:W-:Y:S02]  /*60d0*/  ISETP.GE.AND P3, PT, R37, R2, PT ;  /* 0x000000022500720c */ /* 0x000fe40003f66270 */
[C---:B------:R-:W-:Y:S02]  /*60e0*/  ISETP.GE.AND P4, PT, R36.reuse, R184, PT ;  /* 0x000000b82400720c */ /* 0x040fe40003f86270 */
[----:B------:R-:W-:Y:S02]  /*60f0*/  ISETP.GE.AND P2, PT, R36, R2, PT ;  /* 0x000000022400720c */ /* 0x000fe40003f46270 */
[----:B------:R-:W-:-:S02]  /*6100*/  ISETP.GE.AND P6, PT, R140, R184, PT ;  /* 0x000000b88c00720c */ /* 0x000fc40003fc6270 */
[----:B------:R-:W-:Y:S02]  /*6110*/  I2FP.F32.S32 R37, R37 ;  /* 0x0000002500257245 */ /* 0x000fe40000201400 */
[----:B------:R-:W-:Y:S02]  /*6120*/  I2FP.F32.S32 R36, R36 ;  /* 0x0000002400247245 */ /* 0x000fe40000201400 */
[----:B------:R-:W-:Y:S01]  /*6130*/  I2FP.F32.S32 R140, R140 ;  /* 0x0000008c008c7245 */ /* 0x000fe20000201400 */
[C---:B------:R-:W-:Y:S01]  /*6140*/  FFMA.FTZ R24, R37.reuse, UR5, R24 ;  /* 0x0000000525187c23 */ /* 0x040fe20008010018 */
[----:B------:R-:W-:Y:S01]  /*6150*/  FFMA.FTZ R26, R37, UR5, R26 ;  /* 0x00000005251a7c23 */ /* 0x000fe2000801001a */
[C---:B------:R-:W-:Y:S01]  /*6160*/  FFMA.FTZ R25, R36.reuse, UR5, R25 ;  /* 0x0000000524197c23 */ /* 0x040fe20008010019 */
[----:B------:R-:W-:Y:S01]  /*6170*/  FFMA.FTZ R27, R36, UR5, R27 ;  /* 0x00000005241b7c23 */ /* 0x000fe2000801001b */
[----:B------:R-:W-:Y:S01]  /*6180*/  FFMA.FTZ R20, R140, UR5, R20 ;  /* 0x000000058c147c23 */ /* 0x000fe20008010014 */
        /* <DEDUP_REMOVED lines=8> */
[----:B------:R-:W-:Y:S01]  /*6210*/  UIADD3 UR4, UR7, -0x100, URZ ;  /* 0xffffff0007047890 */ /* 0x000fe2000fffe03f */
[----:B------:R-:W-:Y:S01]  /*6220*/  IABS R29, UR7 ;  /* 0x00000007001d7c13 */ /* 0x000fe20008000000 */
[----:B------:R-:W-:-:S04]  /*6230*/  ULDC.64 UR20, c[0x0][0x230] ;  /* 0x00008c0000147ab9 */ /* 0x000fc80000000a00 */
[----:B------:R-:W-:-:S05]  /*6240*/  IMAD.U32 R27, RZ, RZ, UR4 ;  /* 0x00000004ff1b7e24 */ /* 0x000fca000f8e00ff */
        /* <DEDUP_REMOVED lines=24> */
[----:B------:R-:W-:-:S02]  /*63d0*/  LOP3.LUT R26, R25, UR7, RZ, 0x3c, !PT ;  /* 0x00000007191a7c12 */ /* 0x000fc4000f8e3cff */
[C---:B------:R-:W-:Y:S02]  /*63e0*/  LOP3.LUT R24, R25.reuse, UR4, RZ, 0x3c, !PT ;  /* 0x0000000419187c12 */ /* 0x040fe4000f8e3cff */
[----:B------:R-:W-:Y:S02]  /*63f0*/  ISETP.GE.AND P4, PT, R26, RZ, PT ;  /* 0x000000ff1a00720c */ /* 0x000fe40003f86270 */
[----:B------:R-:W-:Y:S02]  /*6400*/  ISETP.GE.AND P2, PT, R24, RZ, PT ;  /* 0x000000ff1800720c */ /* 0x000fe40003f46270 */
[----:B------:R-:W-:Y:S01]  /*6410*/  ISETP.NE.AND P3, PT, R25, RZ, PT ;  /* 0x000000ff1900720c */ /* 0x000fe20003f65270 */
[----:B------:R-:W-:Y:S01]  /*6420*/  @P6 VIADD R31, R31, 0x1 ;  /* 0x000000011f1f6836 */ /* 0x000fe20000000000 */
[----:B------:R-:W-:Y:S02]  /*6430*/  LOP3.LUT R28, RZ, R25, RZ, 0x33, !PT ;  /* 0x00000019ff1c7212 */ /* 0x000fe400078e33ff */
[----:B------:R-:W-:Y:S01]  /*6440*/  @P5 IADD3 R30, R30, 0x1, RZ ;  /* 0x000000011e1e5810 */ /* 0x000fe20007ffe0ff */
[----:B------:R-:W-:-:S05]  /*6450*/  IMAD.MOV.U32 R24, RZ, RZ, R31 ;  /* 0x000000ffff187224 */ /* 0x000fca00078e001f */
[----:B------:R-:W-:Y:S01]  /*6460*/  @!P4 IADD3 R24, -R24, RZ, RZ ;  /* 0x000000ff1818c210 */ /* 0x000fe20007ffe1ff */
[----:B------:R-:W-:-:S03]  /*6470*/  @!P2 IMAD.MOV R30, RZ, RZ, -R30 ;  /* 0x000000ffff1ea224 */ /* 0x000fc600078e0a1e */
[C---:B------:R-:W-:Y:S02]  /*6480*/  SEL R24, R28.reuse, R24, !P3 ;  /* 0x000000181c187207 */ /* 0x040fe40005800000 */
[----:B------:R-:W-:-:S03]  /*6490*/  SEL R28, R28, R30, !P3 ;  /* 0x0000001e1c1c7207 */ /* 0x000fc60005800000 */
[----:B------:R-:W-:-:S04]  /*64a0*/  IMAD.WIDE R26, R24, 0x4, R222 ;  /* 0x00000004181a7825 */ /* 0x000fc800078e02de */
[----:B------:R-:W-:Y:S02]  /*64b0*/  IMAD.WIDE R30, R28, 0x4, R222 ;  /* 0x000000041c1e7825 */ /* 0x000fe400078e02de */
[----:B------:R-:W2:Y:S04]  /*64c0*/  LDG.E R27, desc[UR22][R26.64] ;  /* 0x000000161a1b7981 */ /* 0x000ea8000c1e1900 */
[----:B------:R-:W2:Y:S01]  /*64d0*/  LDG.E R26, desc[UR22][R30.64] ;  /* 0x000000161e1a7981 */ /* 0x000ea2000c1e1900 */
[----:B------:R-:W-:-:S05]  /*64e0*/  IADD3 R24, R24, -R28, RZ ;  /* 0x8000001c18187210 */ /* 0x000fca0007ffe0ff */
[----:B------:R-:W-:-:S04]  /*64f0*/  IMAD R25, R24, R25, -0x100 ;  /* 0xffffff0018197424 */ /* 0x000fc800078e0219 */
[----:B------:R-:W-:Y:S01]  /*6500*/  IMAD.WIDE.U32 R28, R25, UR12, RZ ;  /* 0x0000000c191c7c25 */ /* 0x000fe2000f8e00ff */
[----:B------:R-:W-:-:S05]  /*6510*/  SHF.R.S32.HI R24, RZ, 0x1f, R25 ;  /* 0x0000001fff187819 */ /* 0x000fca0000011419 */
[----:B------:R-:W-:-:S04]  /*6520*/  IMAD R24, R24, UR12, RZ ;  /* 0x0000000c18187c24 */ /* 0x000fc8000f8e02ff */
[----:B------:R-:W-:-:S05]  /*6530*/  IMAD R24, R25, UR13, R24 ;  /* 0x0000000d19187c24 */ /* 0x000fca000f8e0218 */
[----:B------:R-:W-:Y:S01]  /*6540*/  IADD3 R25, R29, R24, RZ ;  /* 0x000000181d197210 */ /* 0x000fe20007ffe0ff */
[----:B------:R-:W-:Y:S02]  /*6550*/  IMAD.MOV.U32 R24, RZ, RZ, R28 ;  /* 0x000000ffff187224 */ /* 0x000fe400078e001c */
[----:B--2---:R-:W-:-:S04]  /*6560*/  IMAD.IADD R26, R26, 0x1, -R27 ;  /* 0x000000011a1a7824 */ /* 0x004fc800078e0a1b */
[----:B------:R-:W-:Y:S01]  /*6570*/  IMAD.WIDE.U32 R24, R26, UR20, R24 ;  /* 0x000000141a187c25 */ /* 0x000fe2000f8e0018 */
[----:B------:R-:W-:-:S03]  /*6580*/  SHF.R.S32.HI R27, RZ, 0x1f, R26 ;  /* 0x0000001fff1b7819 */ /* 0x000fc6000001141a */
[----:B------:R-:W-:Y:S02]  /*6590*/  IMAD.MOV.U32 R97, RZ, RZ, R24 ;  /* 0x000000ffff617224 */ /* 0x000fe400078e0018 */
[----:B------:R-:W-:-:S04]  /*65a0*/  IMAD R27, R27, UR20, RZ ;  /* 0x000000141b1b7c24 */ /* 0x000fc8000f8e02ff */
[----:B------:R-:W-:-:S05]  /*65b0*/  IMAD R27, R26, UR21, R27 ;  /* 0x000000151a1b7c24 */ /* 0x000fca000f8e021b */
[----:B------:R-:W-:Y:S01]  /*65c0*/  IADD3 R95, R25, R27, RZ ;  /* 0x0000001b195f7210 */ /* 0x000fe20007ffe0ff */
[----:B------:R-:W-:Y:S06]  /*65d0*/  BRA `(.L_x_1695) ;  /* 0x0000000000107947 */ /* 0x000fec0003800000 */
.L_x_1694:
[----:B------:R-:W-:-:S04]  /*65e0*/  ULEA UR4, -UR12, URZ, 0x8 ;  /* 0x0000003f0c047291 */ /* 0x000fc8000f8e413f */
[----:B------:R-:W-:Y:S02]  /*65f0*/  USHF.R.S32.HI UR7, URZ, 0x1f, UR4 ;  /* 0x0000001f3f077899 */ /* 0x000fe40008011404 */
[----:B------:R-:W-:-:S04]  /*6600*/  MOV R97, UR4 ;  /* 0x0000000400617c02 */ /* 0x000fc80008000f00 */
[----:B------:R-:W-:-:S07]  /*6610*/  MOV R95, UR7 ;  /* 0x00000007005f7c02 */ /* 0x000fce0008000f00 */
.L_x_1695:
[----:B------:R-:W-:Y:S01]  /*6620*/  ULDC UR4, c[0x0][0x2d0] ;  /* 0x0000b40000047ab9 */ /* 0x000fe20000000800 */
[----:B------:R-:W-:Y:S01]  /*6630*/  IMAD.U32 R94, RZ, RZ, UR12 ;  /* 0x0000000cff5e7e24 */ /* 0x000fe2000f8e00ff */
[----:B------:R-:W-:Y:S01]  /*6640*/  ISETP.GE.AND P2, PT, R227, UR4, PT ;  /* 0x00000004e3007c0c */ /* 0x000fe2000bf46270 */
[----:B------:R-:W-:Y:S01]  /*6650*/  IMAD.U32 R26, RZ, RZ, UR12 ;  /* 0x0000000cff1a7e24 */ /* 0x000fe2000f8e00ff */
[----:B------:R-:W-:Y:S01]  /*6660*/  BSSY B0, `(.L_x_1696) ;  /* 0x000006d000007945 */ /* 0x000fe20003800000 */
[----:B------:R-:W-:Y:S02]  /*6670*/  IMAD.U32 R91, RZ, RZ, UR13 ;  /* 0x0000000dff5b7e24 */ /* 0x000fe4000f8e00ff */
[----:B------:R-:W-:Y:S02]  /*6680*/  IMAD.U32 R90, RZ, RZ, UR12 ;  /* 0x0000000cff5a7e24 */ /* 0x000fe4000f8e00ff */
[----:B------:R-:W-:Y:S02]  /*6690*/  IMAD.U32 R25, RZ, RZ, UR12 ;  /* 0x0000000cff197e24 */ /* 0x000fe4000f8e00ff */
[----:B------:R-:W-:-:S02]  /*66a0*/  IMAD.U32 R87, RZ, RZ, UR13 ;  /* 0x0000000dff577e24 */ /* 0x000fc4000f8e00ff */
[----:B------:R-:W-:Y:S02]  /*66b0*/  IMAD.U32 R24, RZ, RZ, UR12 ;  /* 0x0000000cff187e24 */ /* 0x000fe4000f8e00ff */
[-C--:B------:R-:W-:Y:S01]  /*66c0*/  @!P2 LEA R94, P4, R94, R183.reuse, 0x6 ;  /* 0x000000b75e5ea211 */ /* 0x080fe200078830ff */
[----:B------:R-:W1:Y:S01]  /*66d0*/  @!P2 LDC.64 R38, c[0x0][0x218] ;  /* 0x00008600ff26ab82 */ /* 0x000e620000000a00 */
[-C--:B------:R-:W-:Y:S01]  /*66e0*/  @!P2 LEA R90, P3, R90, R183.reuse, 0x7 ;  /* 0x000000b75a5aa211 */ /* 0x080fe200078638ff */
[----:B------:R-:W-:Y:S01]  /*66f0*/  @!P2 IMAD.MOV.U32 R27, RZ, RZ, R182 ;  /* 0x000000ffff1ba224 */ /* 0x000fe200078e00b6 */
[-C--:B------:R-:W-:Y:S01]  /*6700*/  @!P2 LEA.HI.X R91, R26, R182.reuse, R91, 0x6, P4 ;  /* 0x000000b61a5ba211 */ /* 0x080fe200020f345b */
[----:B------:R-:W-:Y:S01]  /*6710*/  @!P2 IMAD.MOV.U32 R26, RZ, RZ, R183 ;  /* 0x000000ffff1aa224 */ /* 0x000fe200078e00b7 */
[----:B------:R-:W-:Y:S01]  /*6720*/  VOTEU.ALL UP0, P2 ;  /* 0x00000000003f7886 */ /* 0x000fe20001000000 */
[----:B------:R-:W-:Y:S01]  /*6730*/  @!P2 LEA.HI.X R87, R25, R182, R87, 0x7, P3 ;  /* 0x000000b61957a211 */ /* 0x000fe200018f3c57 */
[----:B------:R-:W-:Y:S01]  /*6740*/  IMAD.U32 R118, RZ, RZ, UR12 ;  /* 0x0000000cff767e24 */ /* 0x000fe2000f8e00ff */
[----:B------:R-:W2:Y:S01]  /*6750*/  @!P2 LDC.64 R40, c[0x0][0x218] ;  /* 0x00008600ff28ab82 */ /* 0x000ea20000000a00 */
[--C-:B------:R-:W-:Y:S01]  /*6760*/  @!P2 IMAD.WIDE.U32 R24, R24, 0x60, R26.reuse ;  /* 0x000000601818a825 */ /* 0x100fe200078e001a */
[----:B------:R-:W-:Y:S01]  /*6770*/  @!UP0 UIMAD UR4, UR13, 0x60, URZ ;  /* 0x000000600d0488a4 */ /* 0x000fe2000f8e023f */
[C---:B------:R-:W-:Y:S01]  /*6780*/  @!P2 IADD3 R101, P5, R97.reuse, R183, RZ ;  /* 0x000000b76165a210 */ /* 0x040fe20007fbe0ff */
[----:B------:R-:W-:Y:S01]  /*6790*/  @!UP0 UIMAD UR7, UR13, 0xa0, URZ ;  /* 0x000000a00d0788a4 */ /* 0x000fe2000f8e023f */
[----:B------:R-:W-:Y:S01]  /*67a0*/  IMAD.U32 R112, RZ, RZ, UR12 ;  /* 0x0000000cff707e24 */ /* 0x000fe2000f8e00ff */
[----:B------:R-:W-:Y:S01]  /*67b0*/  @!P2 IADD3 R107, P3, R97, R24, RZ ;  /* 0x00000018616ba210 */ /* 0x000fe20007f7e0ff */
[----:B------:R-:W-:Y:S01]  /*67c0*/  @!P2 IMAD.WIDE.U32 R118, R118, 0xa0, R26 ;  /* 0x000000a07676a825 */ /* 0x000fe200078e001a */
[----:B------:R-:W3:Y:S01]  /*67d0*/  @!P2 LDC.64 R36, c[0x0][0x218] ;  /* 0x00008600ff24ab82 */ /* 0x000ee20000000a00 */
[----:B------:R4:W-:Y:S01]  /*67e0*/  @P2 STS [R220+0x1000], RZ ;  /* 0x001000ffdc002388 */ /* 0x0009e20000000800 */
[----:B------:R-:W-:Y:S01]  /*67f0*/  @!P2 IADD3.X R106, R95, UR4, R25, P3, !PT ;  /* 0x000000045f6aac10 */ /* 0x000fe20009ffe419 */
[----:B------:R-:W-:Y:S01]  /*6800*/  @!P2 IMAD.WIDE.U32 R112, R112, 0xc0, R26 ;  /* 0x000000c07070a825 */ /* 0x000fe200078e001a */
[----:B------:R-:W-:Y:S01]  /*6810*/  @!P2 IADD3 R105, P4, P3, R97, UR15, R183 ;  /* 0x0000000f6169ac10 */ /* 0x000fe2000fb9e0b7 */
[----:B------:R-:W-:Y:S01]  /*6820*/  @!UP0 UIMAD UR4, UR13, 0xc0, URZ ;  /* 0x000000c00d0488a4 */ /* 0x000fe2000f8e023f */
[----:B------:R4:W-:Y:S01]  /*6830*/  @P2 STS [R220+0x1004], RZ ;  /* 0x001004ffdc002388 */ /* 0x0009e20000000800 */
[C-C-:B------:R-:W-:Y:S01]  /*6840*/  @!P2 IMAD.X R98, R95.reuse, 0x1, R182.reuse, P5 ;  /* 0x000000015f62a824 */ /* 0x140fe200028e06b6 */
[----:B------:R-:W5:Y:S01]  /*6850*/  @!P2 LDC.64 R30, c[0x0][0x218] ;  /* 0x00008600ff1eab82 */ /* 0x000f620000000a00 */
[----:B------:R-:W-:Y:S01]  /*6860*/  @!P2 IADD3.X R102, R95, UR14, R182, P4, P3 ;  /* 0x0000000e5f66ac10 */ /* 0x000fe2000a7e64b6 */
[----:B------:R4:W-:Y:S01]  /*6870*/  @P2 STS.64 [R220+0x1008], RZ ;  /* 0x001008ffdc002388 */ /* 0x0009e20000000a00 */
[----:B------:R-:W-:-:S02]  /*6880*/  @!P2 IADD3 R109, P4, R97, R118, RZ ;  /* 0x00000076616da210 */ /* 0x000fc40007f9e0ff */
[----:B-1----:R-:W-:Y:S02]  /*6890*/  @!P2 LEA R118, P5, R105, R38, 0x1 ;  /* 0x000000266976a211 */ /* 0x002fe400078a08ff */
[----:B------:R-:W-:Y:S01]  /*68a0*/  @!P2 IADD3.X R38, R95, UR7, R119, P4, !PT ;  /* 0x000000075f26ac10 */ /* 0x000fe2000a7fe477 */
[----:B------:R-:W1:Y:S01]  /*68b0*/  @!P2 LDC.64 R28, c[0x0][0x218] ;  /* 0x00008600ff1cab82 */ /* 0x000e620000000a00 */
[C---:B------:R-:W-:Y:S02]  /*68c0*/  @!P2 IADD3 R111, P3, R97.reuse, R112, RZ ;  /* 0x00000070616fa210 */ /* 0x040fe40007f7e0ff */
[----:B------:R-:W-:Y:S02]  /*68d0*/  @!P2 IADD3 R94, P4, R97, R94, RZ ;  /* 0x0000005e615ea210 */ /* 0x000fe40007f9e0ff */
[----:B--2---:R-:W-:Y:S02]  /*68e0*/  @!P2 LEA R112, P6, R101, R40, 0x1 ;  /* 0x000000286570a211 */ /* 0x004fe400078c08ff */
[----:B------:R-:W-:Y:S01]  /*68f0*/  @!P2 IADD3.X R40, R95, UR4, R113, P3, !PT ;  /* 0x000000045f28ac10 */ /* 0x000fe20009ffe471 */
[----:B------:R-:W2:Y:S01]  /*6900*/  @!P2 LDC.64 R26, c[0x0][0x218] ;  /* 0x00008600ff1aab82 */ /* 0x000ea20000000a00 */
[----:B------:R-:W-:Y:S01]  /*6910*/  @!P2 LEA.HI.X R119, R105, R39, R102, 0x1, P5 ;  /* 0x000000276977a211 */ /* 0x000fe200028f0c66 */
[----:B------:R-:W-:Y:S01]  /*6920*/  @!P2 IMAD.X R91, R95, 0x1, R91, P4 ;  /* 0x000000015f5ba824 */ /* 0x000fe200020e065b */
[----:B------:R-:W-:-:S02]  /*6930*/  @!P2 IADD3 R90, P3, R97, R90, RZ ;  /* 0x0000005a615aa210 */ /* 0x000fc40007f7e0ff */
[C---:B---3--:R-:W-:Y:S02]  /*6940*/  @!P2 LEA R36, P5, R94.reuse, R36, 0x1 ;  /* 0x000000245e24a211 */ /* 0x048fe400078a08ff */
[----:B------:R-:W-:Y:S01]  /*6950*/  @!P2 LEA.HI.X R113, R101, R41, R98, 0x1, P6 ;  /* 0x000000296571a211 */ /* 0x000fe200030f0c62 */
[----:B------:R-:W3:Y:S01]  /*6960*/  @!P2 LDC.64 R24, c[0x0][0x218] ;  /* 0x00008600ff18ab82 */ /* 0x000ee20000000a00 */
[----:B-----5:R-:W-:Y:S01]  /*6970*/  @!P2 LEA R30, P4, R107, R30, 0x1 ;  /* 0x0000001e6b1ea211 */ /* 0x020fe200078808ff */
[----:B------:R-:W-:Y:S01]  /*6980*/  @!P2 IMAD.X R87, R95, 0x1, R87, P3 ;  /* 0x000000015f57a824 */ /* 0x000fe200018e0657 */
[----:B------:R-:W-:Y:S01]  /*6990*/  @!P2 LEA.HI.X R37, R94, R37, R91, 0x1, P5 ;  /* 0x000000255e25a211 */ /* 0x000fe200028f0c5b */
[----:B------:R-:W-:Y:S01]  /*69a0*/  @!PT LDS RZ, [RZ] ;  /* 0x00000000fffff984 */ /* 0x000fe20000000800 */
[----:B------:R-:W-:Y:S01]  /*69b0*/  @!PT LDS RZ, [RZ] ;  /* 0x00000000fffff984 */ /* 0x000fe20000000800 */
[----:B------:R-:W-:Y:S01]  /*69c0*/  @!PT LDS RZ, [RZ] ;  /* 0x00000000fffff984 */ /* 0x000fe20000000800 */
[----:B------:R4:W-:Y:S01]  /*69d0*/  @!P2 LDGSTS.E.BYPASS.LTC128B.128 [R220+0x1000], desc[UR22][R112.64] ;  /* 0x0100000070dcafae */ /* 0x0009e2000b901d56 */
[----:B------:R-:W-:Y:S02]  /*69e0*/  @!P2 LEA.HI.X R31, R107, R31, R106, 0x1, P4 ;  /* 0x0000001f6b1fa211 */ /* 0x000fe400020f0c6a */
[C---:B-1----:R-:W-:Y:S01]  /*69f0*/  @!P2 LEA R28, P5, R90.reuse, R28, 0x1 ;  /* 0x0000001c5a1ca211 */ /* 0x042fe200078a08ff */
[----:B------:R4:W-:Y:S03]  /*6a00*/  @P2 STS.128 [R220+0x1800], RZ ;  /* 0x001800ffdc002388 */ /* 0x0009e60000000c00 */
[----:B------:R-:W-:Y:S01]  /*6a10*/  @!P2 LEA.HI.X R29, R90, R29, R87, 0x1, P5 ;  /* 0x0000001d5a1da211 */ /* 0x000fe200028f0c57 */
        /* <DEDUP_REMOVED lines=10> */
[----:B------:R4:W-:Y:S01]  /*6ac0*/  @!P2 LDGSTS.E.BYPASS.LTC128B.128 [R220+0x2000], desc[UR22][R36.64] ;  /* 0x0200000024dcafae */ /* 0x0009e2000b901d56 */
[----:B---3--:R-:W-:-:S03]  /*6ad0*/  @!P2 LEA R24, P3, R111, R24, 0x1 ;  /* 0x000000186f18a211 */ /* 0x008fc600078608ff */
        /* <DEDUP_REMOVED lines=23> */
[----:B----4-:R-:W-:Y:S01]  /*6c50*/  IMAD.U32 R24, RZ, RZ, UR12 ;  /* 0x0000000cff187e24 */ /* 0x010fe2000f8e00ff */
[----:B------:R-:W-:Y:S01]  /*6c60*/  UIMAD UR4, UR13, 0xe0, URZ ;  /* 0x000000e00d0478a4 */ /* 0x000fe2000f8e023f */
[----:B------:R-:W-:Y:S01]  /*6c70*/  IMAD.MOV.U32 R26, RZ, RZ, R183 ;  /* 0x000000ffff1a7224 */ /* 0x000fe200078e00b7 */
[----:B------:R-:W-:Y:S01]  /*6c80*/  ULDC.64 UR20, c[0x0][0x218] ;  /* 0x0000860000147ab9 */ /* 0x000fe20000000a00 */
[----:B------:R-:W-:Y:S02]  /*6c90*/  IMAD.MOV.U32 R27, RZ, RZ, R182 ;  /* 0x000000ffff1b7224 */ /* 0x000fe400078e00b6 */
        /* <DEDUP_REMOVED lines=9> */
.L_x_1697:
[----:B------:R-:W-:Y:S05]  /*6d30*/  BSYNC B0 ;  /* 0x0000000000007941 */ /* 0x000fea0003800000 */
.L_x_1696:
[----:B------:R-:W0:Y:S01]  /*6d40*/  LDGDEPBAR ;  /* 0x00000000000079af */ /* 0x000e220000000000 */
[----:B------:R-:W-:-:S04]  /*6d50*/  IADD3 R183, P2, R97, R183, RZ ;  /* 0x000000b761b77210 */ /* 0x000fc80007f5e0ff */
[----:B------:R-:W-:-:S09]  /*6d60*/  IADD3.X R182, R95, R182, RZ, P2, !PT ;  /* 0x000000b65fb67210 */ /* 0x000fd200017fe4ff */
.L_x_1693:
[----:B----4-:R-:W-:Y:S01]  /*6d70*/  FMNMX.FTZ R25, R20, R19, !PT ;  /* 0x0000001314197209 */ /* 0x010fe20007810000 */
[----:B------:R-:W-:Y:S01]  /*6d80*/  ULDC UR19, c[0x0][0x2ec] ;  /* 0x0000bb0000137ab9 */ /* 0x000fe20000000800 */
[----:B------:R-:W2:Y:S01]  /*6d90*/  S2UR UR4, SR_CgaCtaId ;  /* 0x00000000000479c3 */ /* 0x000ea20000008800 */
[----:B------:R-:W-:Y:S01]  /*6da0*/  UMOV UR7, 0x400 ;  /* 0x0000040000077882 */ /* 0x000fe20000000000 */
[----:B------:R-:W-:Y:S01]  /*6db0*/  FMNMX.FTZ R25, R18, R25, !PT ;  /* 0x0000001912197209 */ /* 0x000fe20007810000 */
[----:B------:R-:W-:-:S03]  /*6dc0*/  ULDC.64 UR20, c[0x0][0x218] ;  /* 0x0000860000147ab9 */ /* 0x000fc60000000a00 */
[----:B------:R-:W-:-:S04]  /*6dd0*/  FMNMX.FTZ R25, R15, R25, !PT ;  /* 0x000000190f197209 */ /* 0x000fc80007810000 */
[----:B------:R-:W-:-:S04]  /*6de0*/  FMNMX.FTZ R25, R14, R25, !PT ;  /* 0x000000190e197209 */ /* 0x000fc80007810000 */
[----:B------:R-:W-:-:S04]  /*6df0*/  FMNMX.FTZ R25, R23, R25, !PT ;  /* 0x0000001917197209 */ /* 0x000fc80007810000 */
[----:B------:R-:W-:-:S04]  /*6e00*/  FMNMX.FTZ R25, R22, R25, !PT ;  /* 0x0000001916197209 */ /* 0x000fc80007810000 */
[----:B------:R-:W-:Y:S01]  /*6e10*/  FMNMX.FTZ R25, R34, R25, !PT ;  /* 0x0000001922197209 */ /* 0x000fe20007810000 */
[----:B--2---:R-:W-:-:S03]  /*6e20*/  ULEA UR4, UR4, UR7, 0x18 ;  /* 0x0000000704047291 */ /* 0x004fc6000f8ec03f */
[----:B------:R-:W-:-:S04]  /*6e30*/  FMNMX.FTZ R25, R33, R25, !PT ;  /* 0x0000001921197209 */ /* 0x000fc80007810000 */
[----:B------:R-:W-:Y:S02]  /*6e40*/  FMNMX.FTZ R25, R132, R25, !PT ;  /* 0x0000001984197209 */ /* 0x000fe40007810000 */
[----:B------:R-:W-:Y:S02]  /*6e50*/  LEA R221, R221, UR4, 0x1 ;  /* 0x00000004dddd7c11 */ /* 0x000fe4000f8e08ff */
[----:B------:R-:W-:Y:S02]  /*6e60*/  FMNMX.FTZ R25, R35, R25, !PT ;  /* 0x0000001923197209 */ /* 0x000fe40007810000 */
[----:B------:R-:W-:Y:S01]  /*6e70*/  LEA R226, R0, R221, 0x1 ;  /* 0x000000dd00e27211 */ /* 0x000fe200078e08ff */
[----:B------:R-:W-:Y:S01]  /*6e80*/  LDSM.16.MT88.4 R212, [R221+0x8c00] ;  /* 0x008c0000ddd4783b */ /* 0x000fe20000004200 */
[----:B------:R-:W-:-:S03]  /*6e90*/  FMNMX.FTZ R25, R136, R25, !PT ;  /* 0x0000001988197209 */ /* 0x000fc60007810000 */
        /* <DEDUP_REMOVED lines=58> */
[----:B-1----:R-:W-:Y:S02]  /*7240*/  LDSM.16.MT88.4 R24, [R226+0x5000] ;  /* 0x00500000e218783b */ /* 0x002fe40000004200 */
        /* <DEDUP_REMOVED lines=69> */
[----:B------:R-:W3:Y:S01]  /*76a0*/  MUFU.EX2 R155, R155 ;  /* 0x0000009b009b7308 */ /* 0x000ee20000000800 */
[----:B-1----:R-:W-:Y:S01]  /*76b0*/  F2FP.BF16.F32.PACK_AB R28, R167, R168 ;  /* 0x000000a8a71c723e */ /* 0x002fe200000010ff */
[----:B------:R-:W-:Y:S01]  /*76c0*/  LDSM.16.MT88.4 R40, [R226+0x5400] ;  /* 0x00540000e228783b */ /* 0x000fe20000004200 */
[----:B------:R-:W-:Y:S01]  /*76d0*/  FMNMX.FTZ R133, R175, R133, !PT ;  /* 0x00000085af857209 */ /* 0x000fe20007810000 */
[--C-:B------:R-:W-:Y:S01]  /*76e0*/  FFMA.FTZ R118, R126, UR19, -R98.reuse ;  /* 0x000000137e767c23 */ /* 0x100fe20008010862 */
[--C-:B------:R-:W-:Y:S01]  /*76f0*/  FFMA.FTZ R101, R137, UR19, -R98.reuse ;  /* 0x0000001389657c23 */ /* 0x100fe20008010862 */
[--C-:B------:R-:W-:Y:S01]  /*7700*/  FFMA.FTZ R105, R123, UR19, -R98.reuse ;  /* 0x000000137b697c23 */ /* 0x100fe20008010862 */
[----:B------:R-:W-:Y:S01]  /*7710*/  FMNMX.FTZ R133, R149, R133, !PT ;  /* 0x0000008595857209 */ /* 0x000fe20007810000 */
[----:B------:R-:W-:Y:S01]  /*7720*/  MUFU.EX2 R154, R154 ;  /* 0x0000009a009a7308 */ /* 0x000fe20000000800 */
        /* <DEDUP_REMOVED lines=13> */
[----:B------:R-:W-:Y:S01]  /*7800*/  FADD.FTZ R167, R168, R167 ;  /* 0x000000a7a8a77221 */ /* 0x000fe20000010000 */
[----:B------:R-:W-:Y:S01]  /*7810*/  FMNMX.FTZ R133, R163, R133, !PT ;  /* 0x00000085a3857209 */ /* 0x000fe20007810000 */
[----:B------:R-:W1:Y:S01]  /*7820*/  MUFU.EX2 R140, R140 ;  /* 0x0000008c008c7308 */ /* 0x000e620000000800 */
[--C-:B------:R-:W-:Y:S01]  /*7830*/  FFMA.FTZ R82, R73, UR19, -R98.reuse ;  /* 0x0000001349527c23 */ /* 0x100fe20008010862 */
[----:B------:R-:W-:Y:S01]  /*7840*/  FADD.FTZ R166, R166, R167 ;  /* 0x000000a7a6a67221 */ /* 0x000fe20000010000 */
[----:B------:R-:W-:Y:S01]  /*7850*/  FMNMX.FTZ R133, R170, R133, !PT ;  /* 0x00000085aa857209 */ /* 0x000fe20007810000 */
[--C-:B------:R-:W-:Y:S01]  /*7860*/  FFMA.FTZ R75, R75, UR19, -R98.reuse ;  /* 0x000000134b4b7c23 */ /* 0x100fe20008010862 */
[----:B------:R-:W-:Y:S01]  /*7870*/  FFMA.FTZ R73, R58, UR19, -R98 ;  /* 0x000000133a497c23 */ /* 0x000fe20008010862 */
[----:B------:R-:W-:Y:S01]  /*7880*/  FADD.FTZ R166, R159, R166 ;  /* 0x000000a69fa67221 */ /* 0x000fe20000010000 */
[----:B------:R-:W-:Y:S01]  /*7890*/  FMNMX.FTZ R133, R172, R133, !PT ;  /* 0x00000085ac857209 */ /* 0x000fe20007810000 */
[----:B------:R-:W-:Y:S01]  /*78a0*/  MUFU.EX2 R139, R139 ;  /* 0x0000008b008b7308 */ /* 0x000fe20000000800 */
[----:B------:R-:W-:Y:S01]  /*78b0*/  FFMA.FTZ R58, R176, UR19, -R98 ;  /* 0x00000013b03a7c23 */ /* 0x000fe20008010862 */
[----:B---3--:R-:W-:Y:S01]  /*78c0*/  FADD.FTZ R166, R155, R166 ;  /* 0x000000a69ba67221 */ /* 0x008fe20000010000 */
[----:B------:R-:W-:Y:S01]  /*78d0*/  FMNMX.FTZ R133, R173, R133, !PT ;  /* 0x00000085ad857209 */ /* 0x000fe20007810000 */
[----:B------:R-:W-:-:S03]  /*78e0*/  FFMA.FTZ R199, R66, UR19, -R98 ;  /* 0x0000001342c77c23 */ /* 0x000fc60008010862 */
[----:B------:R-:W-:Y:S01]  /*78f0*/  FMNMX.FTZ R133, R174, R133, !PT ;  /* 0x00000085ae857209 */ /* 0x000fe20007810000 */
[----:B------:R-:W-:Y:S01]  /*7900*/  MUFU.EX2 R132, R132 ;  /* 0x0000008400847308 */ /* 0x000fe20000000800 */
[----:B-1----:R-:W-:Y:S02]  /*7910*/  F2FP.BF16.F32.PACK_AB R34, R140, R142 ;  /* 0x0000008e8c22723e */ /* 0x002fe400000010ff */
        /* <DEDUP_REMOVED lines=69> */
[----:B------:R-:W-:-:S03]  /*7d70*/  LEA R225, P2, R183, UR20, 0x1 ;  /* 0x00000014b7e17c11 */ /* 0x000fc6000f8408ff */
[--C-:B------:R-:W-:Y:S01]  /*7d80*/  FFMA.FTZ R157, R13, UR19, -R68.reuse ;  /* 0x000000130d9d7c23 */ /* 0x100fe20008010844 */
[--C-:B------:R-:W-:Y:S01]  /*7d90*/  FFMA.FTZ R153, R12, UR19, -R68.reuse ;  /* 0x000000130c997c23 */ /* 0x100fe20008010844 */
[--C-:B------:R-:W-:Y:S01]  /*7da0*/  FFMA.FTZ R165, R21, UR19, -R68.reuse ;  /* 0x0000001315a57c23 */ /* 0x100fe20008010844 */
[----:B------:R-:W1:Y:S01]  /*7db0*/  LDSM.16.MT88.4 R12, [R221+0x5000] ;  /* 0x00500000dd0c783b */ /* 0x000e620000004200 */
[--C-:B------:R-:W-:Y:S01]  /*7dc0*/  FFMA.FTZ R164, R17, UR19, -R68.reuse ;  /* 0x0000001311a47c23 */ /* 0x100fe20008010844 */
[--C-:B------:R-:W-:Y:S01]  /*7dd0*/  FFMA.FTZ R158, R16, UR19, -R68.reuse ;  /* 0x00000013109e7c23 */ /* 0x100fe20008010844 */
[----:B------:R-:W-:Y:S01]  /*7de0*/  MUFU.EX2 R157, R157 ;  /* 0x0000009d009d7308 */ /* 0x000fe20000000800 */
[----:B------:R-:W2:Y:S01]  /*7df0*/  LDSM.16.MT88.4 R20, [R221+0x5400] ;  /* 0x00540000dd14783b */ /* 0x000ea20000004200 */
        /* <DEDUP_REMOVED lines=9> */
[----:B------:R-:W3:Y:S01]  /*7e90*/  LDSM.16.MT88.4 R4, [R221+0x5800] ;  /* 0x00580000dd04783b */ /* 0x000ee20000004200 */
[--C-:B------:R-:W-:Y:S01]  /*7ea0*/  FFMA.FTZ R125, R32, UR19, -R68.reuse ;  /* 0x00000013207d7c23 */ /* 0x100fe20008010844 */
[----:B------:R-:W-:Y:S01]  /*7eb0*/  F2FP.BF16.F32.PACK_AB R32, R154, R155 ;  /* 0x0000009b9a20723e */ /* 0x000fe200000010ff */
        /* <DEDUP_REMOVED lines=19> */
[----:B----4-:R-:W-:Y:S01]  /*7ff0*/  F2FP.BF16.F32.PACK_AB R29, R164, R165 ;  /* 0x000000a5a41d723e */ /* 0x010fe200000010ff */
[--C-:B------:R-:W-:Y:S01]  /*8000*/  FFMA.FTZ R162, R162, UR19, -R68.reuse ;  /* 0x00000013a2a27c23 */ /* 0x100fe20008010844 */
[----:B------:R-:W-:Y:S01]  /*8010*/  FFMA.FTZ R161, R161, UR19, -R68 ;  /* 0x00000013a1a17c23 */ /* 0x000fe20008010844 */
[----:B------:R-:W-:Y:S01]  /*8020*/  FADD.FTZ R164, R165, R164 ;  /* 0x000000a4a5a47221 */ /* 0x000fe20000010000 */
[----:B------:R-:W-:Y:S01]  /*8030*/  FADD.FTZ R154, R154, R166 ;  /* 0x000000a69a9a7221 */ /* 0x000fe20000010000 */
[--C-:B------:R-:W-:Y:S01]  /*8040*/  FFMA.FTZ R151, R151, UR19, -R68.reuse ;  /* 0x0000001397977c23 */ /* 0x100fe20008010844 */
[----:B------:R-:W-:Y:S01]  /*8050*/  FFMA.FTZ R150, R150, UR19, -R68 ;  /* 0x0000001396967c23 */ /* 0x000fe20008010844 */
[----:B------:R-:W4:Y:S01]  /*8060*/  MUFU.EX2 R147, R147 ;  /* 0x0000009300937308 */ /* 0x000f220000000800 */
[----:B-----5:R-:W-:Y:S01]  /*8070*/  F2FP.BF16.F32.PACK_AB R31, R157, R158 ;  /* 0x0000009e9d1f723e */ /* 0x020fe200000010ff */
[----:B------:R-:W-:Y:S01]  /*8080*/  FADD.FTZ R164, R158, R164 ;  /* 0x000000a49ea47221 */ /* 0x000fe20000010000 */
[----:B------:R-:W-:Y:S01]  /*8090*/  FADD.FTZ R154, R142, R154 ;  /* 0x0000009a8e9a7221 */ /* 0x000fe20000010000 */
[--C-:B------:R-:W-:Y:S01]  /*80a0*/  FFMA.FTZ R131, R131, UR19, -R68.reuse ;  /* 0x0000001383837c23 */ /* 0x100fe20008010844 */
[----:B------:R-:W-:Y:S01]  /*80b0*/  FFMA.FTZ R130, R130, UR19, -R68 ;  /* 0x0000001382827c23 */ /* 0x000fe20008010844 */
[----:B------:R-:W-:Y:S01]  /*80c0*/  FADD.FTZ R157, R157, R164 ;  /* 0x000000a49d9d7221 */ /* 0x000fe20000010000 */
[----:B------:R-:W-:Y:S01]  /*80d0*/  FADD.FTZ R154, R140, R154 ;  /* 0x0000009a8c9a7221 */ /* 0x000fe20000010000 */
[C---:B-1----:R-:W-:Y:S01]  /*80e0*/  HMMA.16816.F32.BF16 R16, R28.reuse, R12, RZ ;  /* 0x0000000c1c10723c */ /* 0x042fe200000418ff */
[----:B------:R-:W1:Y:S01]  /*80f0*/  MUFU.EX2 R143, R143 ;  /* 0x0000008f008f7308 */ /* 0x000e620000000800 */
        /* <DEDUP_REMOVED lines=10> */
[C---:B------:R-:W-:Y:S01]  /*81a0*/  HMMA.16816.F32.BF16 R8, R28.reuse, R24, RZ ;  /* 0x000000181c08723c */ /* 0x040fe200000418ff */
[--C-:B------:R-:W-:Y:S01]  /*81b0*/  FFMA.FTZ R54, R54, UR19, -R68.reuse ;  /* 0x0000001336367c23 */ /* 0x100fe20008010844 */
[--C-:B------:R-:W-:Y:S01]  /*81c0*/  FFMA.FTZ R52, R52, UR19, -R68.reuse ;  /* 0x0000001334347c23 */ /* 0x100fe20008010844 */
[----:B------:R-:W-:Y:S01]  /*81d0*/  FADD.FTZ R153, R147, R153 ;  /* 0x0000009993997221 */ /* 0x000fe20000010000 */
[--C-:B------:R-:W-:Y:S01]  /*81e0*/  FFMA.FTZ R49, R49, UR19, -R68.reuse ;  /* 0x0000001331317c23 */ /* 0x100fe20008010844 */
[----:B------:R-:W4:Y:S01]  /*81f0*/  MUFU.EX2 R137, R137 ;  /* 0x0000008900897308 */ /* 0x000f220000000800 */
[----:B------:R-:W-:Y:S01]  /*8200*/  HMMA.16816.F32.BF16 R28, R28, R26, RZ ;  /* 0x0000001a1c1c723c */ /* 0x000fe200000418ff */
[----:B------:R-:W3:Y:S01]  /*8210*/  LDSM.16.MT88.4 R24, [R221+0x5c00] ;  /* 0x005c0000dd18783b */ /* 0x000ee20000004200 */
[----:B-1----:R-:W-:Y:S01]  /*8220*/  FADD.FTZ R153, R143, R153 ;  /* 0x000000998f997221 */ /* 0x002fe20000010000 */
[--C-:B------:R-:W-:Y:S01]  /*8230*/  FFMA.FTZ R48, R48, UR19, -R68.reuse ;  /* 0x0000001330307c23 */ /* 0x100fe20008010844 */
[--C-:B------:R-:W-:Y:S01]  /*8240*/  FFMA.FTZ R46, R46, UR19, -R68.reuse ;  /* 0x000000132e2e7c23 */ /* 0x100fe20008010844 */
[--C-:B------:R-:W-:Y:S01]  /*8250*/  FFMA.FTZ R45, R45, UR19, -R68.reuse ;  /* 0x000000132d2d7c23 */ /* 0x100fe20008010844 */
[--C-:B------:R-:W-:Y:S01]  /*8260*/  FFMA.FTZ R44, R44, UR19, -R68.reuse ;  /* 0x000000132c2c7c23 */ /* 0x100fe20008010844 */
[----:B------:R-:W1:Y:S01]  /*8270*/  MUFU.EX2 R136, R136 ;  /* 0x0000008800887308 */ /* 0x000e620000000800 */
[C---:B-----5:R-:W-:Y:S01]  /*8280*/  F2FP.BF16.F32.PACK_AB R35, R141.reuse, R143 ;  /* 0x0000008f8d23723e */ /* 0x060fe200000010ff */
[----:B------:R-:W-:Y:S01]  /*8290*/  FADD.FTZ R153, R141, R153 ;  /* 0x000000998d997221 */ /* 0x000fe20000010000 */
[--C-:B------:R-:W-:Y:S01]  /*82a0*/  FFMA.FTZ R57, R57, UR19, -R68.reuse ;  /* 0x0000001339397c23 */ /* 0x100fe20008010844 */
[--C-:B------:R-:W-:Y:S01]  /*82b0*/  FFMA.FTZ R55, R55, UR19, -R68.reuse ;  /* 0x0000001337377c23 */ /* 0x100fe20008010844 */
[--C-:B------:R-:W-:Y:S01]  /*82c0*/  FFMA.FTZ R53, R53, UR19, -R68.reuse ;  /* 0x0000001335357c23 */ /* 0x100fe20008010844 */
[--C-:B------:R-:W-:Y:S01]  /*82d0*/  FFMA.FTZ R200, R64, UR19, -R68.reuse ;  /* 0x0000001340c87c23 */ /* 0x100fe20008010844 */
[----:B------:R-:W-:Y:S01]  /*82e0*/  FFMA.FTZ R63, R63, UR19, -R68 ;  /* 0x000000133f3f7c23 */ /* 0x000fe20008010844 */
[----:B------:R-:W-:Y:S01]  /*82f0*/  MUFU.EX2 R126, R126 ;  /* 0x0000007e007e7308 */ /* 0x000fe20000000800 */
[----:B--2---:R-:W-:Y:S01]  /*8300*/  HMMA.16816.F32.BF16 R16, R32, R20, R16 ;  /* 0x000000142010723c */ /* 0x004fe20000041810 */
[----:B----4-:R-:W-:Y:S01]  /*8310*/  FADD.FTZ R153, R137, R153 ;  /* 0x0000009989997221 */ /* 0x010fe20000010000 */
[----:B------:R-:W-:-:S04]  /*8320*/  LEA.HI.X R224, R183, UR21, R182, 0x1, P2 ;  /* 0x00000015b7e07c11 */ /* 0x000fc800090f0cb6 */
[C---:B------:R-:W-:Y:S01]  /*8330*/  HMMA.16816.F32.BF16 R12, R32.reuse, R22, R12 ;  /* 0x00000016200c723c */ /* 0x040fe2000004180c */
[----:B------:R-:W2:Y:S01]  /*8340*/  MUFU.EX2 R0, R0 ;  /* 0x0000000000007308 */ /* 0x000ea20000000800 */
[----:B------:R-:W-:Y:S01]  /*8350*/  F2FP.BF16.F32.PACK_AB R20, R132, R139 ;  /* 0x0000008b8414723e */ /* 0x000fe200000010ff */
[----:B------:R-:W-:Y:S01]  /*8360*/  FADD.FTZ R139, R139, R154 ;  /* 0x0000009a8b8b7221 */ /* 0x000fe20000010000 */
[C---:B-1----:R-:W-:Y:S01]  /*8370*/  F2FP.BF16.F32.PACK_AB R21, R136.reuse, R137 ;  /* 0x000000898815723e */ /* 0x042fe200000010ff */
[----:B------:R-:W-:Y:S01]  /*8380*/  FADD.FTZ R136, R136, R153 ;  /* 0x0000009988887221 */ /* 0x000fe20000010000 */
[C---:B------:R-:W-:Y:S01]  /*8390*/  HMMA.16816.F32.BF16 R8, R32.reuse, R40, R8 ;  /* 0x000000282008723c */ /* 0x040fe20000041808 */
[----:B------:R-:W-:Y:S01]  /*83a0*/  F2FP.BF16.F32.PACK_AB R22, R121, R124 ;  /* 0x0000007c7916723e */ /* 0x000fe200000010ff */
[----:B------:R-:W-:Y:S01]  /*83b0*/  FADD.FTZ R139, R132, R139 ;  /* 0x0000008b848b7221 */ /* 0x000fe20000010000 */
[----:B------:R-:W-:Y:S03]  /*83c0*/  MUFU.EX2 R123, R123 ;  /* 0x0000007b007b7308 */ /* 0x000fe60000000800 */
[----:B------:R-:W-:Y:S01]  /*83d0*/  HMMA.16816.F32.BF16 R28, R32, R42, R28 ;  /* 0x0000002a201c723c */ /* 0x000fe2000004181c */
[----:B------:R-:W1:Y:S01]  /*83e0*/  LDSM.16.MT88.4 R32, [R226+0x5c00] ;  /* 0x005c0000e220783b */ /* 0x000e620000004200 */
[----:B------:R-:W-:-:S03]  /*83f0*/  FADD.FTZ R139, R124, R139 ;  /* 0x0000008b7c8b7221 */ /* 0x000fc60000010000 */
[----:B------:R-:W4:Y:S01]  /*8400*/  MUFU.EX2 R125, R125 ;  /* 0x0000007d007d7308 */ /* 0x000f220000000800 */
[----:B--2---:R-:W-:Y:S01]  /*8410*/  F2FP.BF16.F32.PACK_AB R23, R0, R126 ;  /* 0x0000007e0017723e */ /* 0x004fe200000010ff */
[----:B------:R-:W-:Y:S01]  /*8420*/  LDSM.16.MT88.4 R40, [R226+0x6000] ;  /* 0x00600000e228783b */ /* 0x000fe20000004200 */
[----:B------:R-:W-:Y:S01]  /*8430*/  FADD.FTZ R126, R126, R136 ;  /* 0x000000887e7e7221 */ /* 0x000fe20000010000 */
[----:B------:R-:W-:-:S03]  /*8440*/  FADD.FTZ R139, R121, R139 ;  /* 0x0000008b798b7221 */ /* 0x000fc60000010000 */
        /* <DEDUP_REMOVED lines=12> */
[C---:B------:R-:W-:Y:S01]  /*8510*/  F2FP.BF16.F32.PACK_AB R20, R118.reuse, R119 ;  /* 0x000000777614723e */ /* 0x040fe200000010ff */
[----:B------:R-:W-:Y:S01]  /*8520*/  FADD.FTZ R119, R119, R139 ;  /* 0x0000008b77777221 */ /* 0x000fe20000010000 */
[----:B----4-:R-:W-:Y:S01]  /*8530*/  F2FP.BF16.F32.PACK_AB R21, R125, R123 ;  /* 0x0000007b7d15723e */ /* 0x010fe200000010ff */
[----:B------:R-:W-:Y:S01]  /*8540*/  FADD.FTZ R123, R123, R126 ;  /* 0x0000007e7b7b7221 */ /* 0x000fe20000010000 */
[----:B------:R-:W-:Y:S01]  /*8550*/  F2FP.BF16.F32.PACK_AB R22, R113, R114 ;  /* 0x000000727116723e */ /* 0x000fe200000010ff */
[----:B------:R-:W-:Y:S01]  /*8560*/  FADD.FTZ R119, R118, R119 ;  /* 0x0000007776777221 */ /* 0x000fe20000010000 */
[----:B--2---:R-:W-:Y:S01]  /*8570*/  F2FP.BF16.F32.PACK_AB R23, R135, R128 ;  /* 0x000000808717723e */ /* 0x004fe200000010ff */
[----:B------:R-:W-:Y:S01]  /*8580*/  MUFU.EX2 R146, R146 ;  /* 0x0000009200927308 */ /* 0x000fe20000000800 */
[----:B------:R-:W-:Y:S01]  /*8590*/  F2FP.BF16.F32.PACK_AB R38, R108, R109 ;  /* 0x0000006d6c26723e */ /* 0x000fe200000010ff */
[----:B------:R-:W-:Y:S01]  /*85a0*/  FADD.FTZ R123, R125, R123 ;  /* 0x0000007b7d7b7221 */ /* 0x000fe20000010000 */
[----:B------:R-:W-:-:S03]  /*85b0*/  FADD.FTZ R119, R114, R119 ;  /* 0x0000007772777221 */ /* 0x000fc60000010000 */
[C---:B------:R-:W-:Y:S01]  /*85c0*/  HMMA.16816.F32.BF16 R16, R20.reuse, R24, R16 ;  /* 0x000000181410723c */ /* 0x040fe20000041810 */
[----:B------:R-:W-:Y:S01]  /*85d0*/  FADD.FTZ R123, R128, R123 ;  /* 0x0000007b807b7221 */ /* 0x000fe20000010000 */
[----:B------:R-:W2:Y:S01]  /*85e0*/  MUFU.EX2 R149, R149 ;  /* 0x0000009500957308 */ /* 0x000ea20000000800 */
[----:B-----5:R-:W-:Y:S01]  /*85f0*/  F2FP.BF16.F32.PACK_AB R37, R148, R138 ;  /* 0x0000008a9425723e */ /* 0x020fe200000010ff */
[----:B------:R-:W-:Y:S01]  /*8600*/  FADD.FTZ R113, R113, R119 ;  /* 0x0000007771717221 */ /* 0x000fe20000010000 */
[----:B------:R-:W-:Y:S01]  /*8610*/  FADD.FTZ R135, R135, R123 ;  /* 0x0000007b87877221 */ /* 0x000fe20000010000 */
[C---:B------:R-:W-:Y:S01]  /*8620*/  HMMA.16816.F32.BF16 R12, R20.reuse, R26, R12 ;  /* 0x0000001a140c723c */ /* 0x040fe2000004180c */
[----:B------:R-:W4:Y:S01]  /*8630*/  LDSM.16.MT88.4 R24, [R221+0x6400] ;  /* 0x00640000dd18783b */ /* 0x000f220000004200 */
[----:B------:R-:W-:Y:S01]  /*8640*/  FADD.FTZ R113, R112, R113 ;  /* 0x0000007170717221 */ /* 0x000fe20000010000 */
[----:B------:R-:W-:Y:S01]  /*8650*/  FADD.FTZ R135, R138, R135 ;  /* 0x000000878a877221 */ /* 0x000fe20000010000 */
[----:B------:R-:W5:Y:S02]  /*8660*/  MUFU.EX2 R160, R160 ;  /* 0x000000a000a07308 */ /* 0x000f640000000800 */
[----:B-1----:R-:W-:Y:S01]  /*8670*/  HMMA.16816.F32.BF16 R8, R20, R32, R8 ;  /* 0x000000201408723c */ /* 0x002fe20000041808 */
[----:B------:R-:W-:Y:S01]  /*8680*/  FADD.FTZ R111, R111, R113 ;  /* 0x000000716f6f7221 */ /* 0x000fe20000010000 */
[----:B------:R-:W-:-:S03]  /*8690*/  FADD.FTZ R148, R148, R135 ;  /* 0x0000008794947221 */ /* 0x000fc60000010000 */
[----:B------:R-:W-:Y:S01]  /*86a0*/  FADD.FTZ R111, R109, R111 ;  /* 0x0000006f6d6f7221 */ /* 0x000fe20000010000 */
[----:B------:R-:W-:Y:S01]  /*86b0*/  HMMA.16816.F32.BF16 R28, R20, R34, R28 ;  /* 0x00000022141c723c */ /* 0x000fe2000004181c */
[C---:B--2---:R-:W-:Y:S01]  /*86c0*/  F2FP.BF16.F32.PACK_AB R39, R149.reuse, R146 ;  /* 0x000000929527723e */ /* 0x044fe200000010ff */
[----:B------:R-:W1:Y:S01]  /*86d0*/  MUFU.EX2 R156, R156 ;  /* 0x0000009c009c7308 */ /* 0x000e620000000800 */
[----:B------:R-:W2:Y:S01]  /*86e0*/  LDSM.16.MT88.4 R32, [R226+0x6400] ;  /* 0x00640000e220783b */ /* 0x000ea20000004200 */
[----:B------:R-:W-:Y:S01]  /*86f0*/  FADD.FTZ R148, R146, R148 ;  /* 0x0000009492947221 */ /* 0x000fe20000010000 */
[----:B------:R-:W-:Y:S02]  /*8700*/  FADD.FTZ R108, R108, R111 ;  /* 0x0000006f6c6c7221 */ /* 0x000fe40000010000 */
[----:B------:R-:W-:Y:S01]  /*8710*/  F2FP.BF16.F32.PACK_AB R20, R106, R107 ;  /* 0x0000006b6a14723e */ /* 0x000fe200000010ff */
[----:B---3--:R-:W-:Y:S01]  /*8720*/  HMMA.16816.F32.BF16 R16, R36, R4, R16 ;  /* 0x000000042410723c */ /* 0x008fe20000041810 */
[----:B------:R-:W-:Y:S01]  /*8730*/  F2FP.BF16.F32.PACK_AB R22, R102, R105 ;  /* 0x000000696616723e */ /* 0x000fe200000010ff */
[----:B------:R-:W3:Y:S01]  /*8740*/  MUFU.EX2 R152, R152 ;  /* 0x0000009800987308 */ /* 0x000ee20000000800 */
[----:B------:R-:W-:Y:S01]  /*8750*/  FADD.FTZ R149, R149, R148 ;  /* 0x0000009495957221 */ /* 0x000fe20000010000 */
[----:B------:R-:W-:-:S02]  /*8760*/  FADD.FTZ R108, R107, R108 ;  /* 0x0000006c6b6c7221 */ /* 0x000fc40000010000 */
[C---:B------:R-:W-:Y:S01]  /*8770*/  HMMA.16816.F32.BF16 R12, R36.reuse, R6, R12 ;  /* 0x00000006240c723c */ /* 0x040fe2000004180c */
[----:B------:R-:W2:Y:S01]  /*8780*/  LDSM.16.MT88.4 R4, [R221+0x6800] ;  /* 0x00680000dd04783b */ /* 0x000ea20000004200 */
[----:B-----5:R-:W-:Y:S01]  /*8790*/  FADD.FTZ R149, R160, R149 ;  /* 0x00000095a0957221 */ /* 0x020fe20000010000 */
[----:B------:R-:W-:Y:S01]  /*87a0*/  FADD.FTZ R108, R106, R108 ;  /* 0x0000006c6a6c7221 */ /* 0x000fe20000010000 */
[----:B------:R-:W5:Y:S01]  /*87b0*/  MUFU.EX2 R163, R163 ;  /* 0x000000a300a37308 */ /* 0x000f620000000800 */
[C---:B-1----:R-:W-:Y:S01]  /*87c0*/  F2FP.BF16.F32.PACK_AB R21, R156.reuse, R160 ;  /* 0x000000a09c15723e */ /* 0x042fe200000010ff */
[----:B------:R-:W-:Y:S01]  /*87d0*/  HMMA.16816.F32.BF16 R8, R36, R40, R8 ;  /* 0x000000282408723c */ /* 0x000fe20000041808 */
[----:B------:R-:W-:Y:S01]  /*87e0*/  FADD.FTZ R156, R156, R149 ;  /* 0x000000959c9c7221 */ /* 0x000fe20000010000 */
[----:B------:R-:W-:-:S04]  /*87f0*/  FADD.FTZ R105, R105, R108 ;  /* 0x0000006c69697221 */ /* 0x000fc80000010000 */
[----:B------:R-:W-:Y:S01]  /*8800*/  HMMA.16816.F32.BF16 R28, R36, R42, R28 ;  /* 0x0000002a241c723c */ /* 0x000fe2000004181c */
[----:B------:R-:W1:Y:S01]  /*8810*/  MUFU.EX2 R170, R170 ;  /* 0x000000aa00aa7308 */ /* 0x000e620000000800 */
[----:B------:R-:W2:Y:S01]  /*8820*/  LDSM.16.MT88.4 R40, [R226+0x6800] ;  /* 0x00680000e228783b */ /* 0x000ea20000004200 */
[----:B---3--:R-:W-:Y:S01]  /*8830*/  FADD.FTZ R156, R152, R156 ;  /* 0x0000009c989c7221 */ /* 0x008fe20000010000 */
[----:B------:R-:W-:-:S03]  /*8840*/  FADD.FTZ R105, R102, R105 ;  /* 0x0000006966697221 */ /* 0x000fc60000010000 */
[----:B------:R-:W-:Y:S01]  /*8850*/  F2FP.BF16.F32.PACK_AB R36, R100, R101 ;  /* 0x000000656424723e */ /* 0x000fe200000010ff */
[----:B------:R-:W-:Y:S01]  /*8860*/  FADD.FTZ R101, R101, R105 ;  /* 0x0000006965657221 */ /* 0x000fe20000010000 */
[C---:B-----5:R-:W-:Y:S01]  /*8870*/  F2FP.BF16.F32.PACK_AB R23, R163.reuse, R152 ;  /* 0x00000098a317723e */ /* 0x060fe200000010ff */
[----:B------:R-:W3:Y:S01]  /*8880*/  MUFU.EX2 R172, R172 ;  /* 0x000000ac00ac7308 */ /* 0x000ee20000000800 */
[----:B------:R-:W-:Y:S01]  /*8890*/  F2FP.BF16.F32.PACK_AB R38, R96, R97 ;  /* 0x000000616026723e */ /* 0x000fe200000010ff */
[----:B------:R-:W-:Y:S01]  /*88a0*/  FADD.FTZ R163, R163, R156 ;  /* 0x0000009ca3a37221 */ /* 0x000fe20000010000 */
[----:B------:R-:W-:-:S03]  /*88b0*/  FADD.FTZ R101, R100, R101 ;  /* 0x0000006564657221 */ /* 0x000fc60000010000 */
[C---:B----4-:R-:W-:Y:S01]  /*88c0*/  HMMA.16816.F32.BF16 R16, R20.reuse, R24, R16 ;  /* 0x000000181410723c */ /* 0x050fe20000041810 */
[----:B------:R-:W-:Y:S01]  /*88d0*/  FADD.FTZ R97, R97, R101 ;  /* 0x0000006561617221 */ /* 0x000fe20000010000 */
[----:B------:R-:W4:Y:S01]  /*88e0*/  MUFU.EX2 R173, R173 ;  /* 0x000000ad00ad7308 */ /* 0x000f220000000800 */
[----:B-1----:R-:W-:Y:S02]  /*88f0*/  FADD.FTZ R163, R170, R163 ;  /* 0x000000a3aaa37221 */ /* 0x002fe40000010000 */
[----:B------:R-:W-:Y:S01]  /*8900*/  FADD.FTZ R97, R96, R97 ;  /* 0x0000006160617221 */ /* 0x000fe20000010000 */
[C---:B------:R-:W-:Y:S01]  /*8910*/  HMMA.16816.F32.BF16 R12, R20.reuse, R26, R12 ;  /* 0x0000001a140c723c */ /* 0x040fe2000004180c */
[----:B------:R-:W1:Y:S03]  /*8920*/  LDSM.16.MT88.4 R24, [R221+0x6c00] ;  /* 0x006c0000dd18783b */ /* 0x000e660000004200 */
[----:B------:R-:W5:Y:S01]  /*8930*/  MUFU.EX2 R174, R174 ;  /* 0x000000ae00ae7308 */ /* 0x000f620000000800 */
[C---:B---3--:R-:W-:Y:S01]  /*8940*/  F2FP.BF16.F32.PACK_AB R37, R172.reuse, R170 ;  /* 0x000000aaac25723e */ /* 0x048fe200000010ff */
[----:B--2---:R-:W-:Y:S01]  /*8950*/  HMMA.16816.F32.BF16 R8, R20, R32, R8 ;  /* 0x000000201408723c */ /* 0x004fe20000041808 */
[----:B------:R-:W-:-:S05]  /*8960*/  FADD.FTZ R172, R172, R163 ;  /* 0x000000a3acac7221 */ /* 0x000fca0000010000 */
[----:B------:R-:W-:Y:S01]  /*8970*/  HMMA.16816.F32.BF16 R28, R20, R34, R28 ;  /* 0x00000022141c723c */ /* 0x000fe2000004181c */
[----:B------:R-:W2:Y:S01]  /*8980*/  MUFU.EX2 R171, R171 ;  /* 0x000000ab00ab7308 */ /* 0x000ea20000000800 */
[----:B------:R-:W3:Y:S01]  /*8990*/  LDSM.16.MT88.4 R32, [R226+0x6c00] ;  /* 0x006c0000e220783b */ /* 0x000ee20000004200 */
[----:B----4-:R-:W-:-:S04]  /*89a0*/  FADD.FTZ R172, R173, R172 ;  /* 0x000000acadac7221 */ /* 0x010fc80000010000 */
[--C-:B------:R-:W-:Y:S01]  /*89b0*/  FFMA.FTZ R20, R145, UR19, -R68.reuse ;  /* 0x0000001391147c23 */ /* 0x100fe20008010844 */
[----:B------:R-:W-:Y:S01]  /*89c0*/  FFMA.FTZ R145, R144, UR19, -R68 ;  /* 0x0000001390917c23 */ /* 0x000fe20008010844 */
[----:B-----5:R-:W-:Y:S01]  /*89d0*/  F2FP.BF16.F32.PACK_AB R39, R174, R173 ;  /* 0x000000adae27723e */ /* 0x020fe200000010ff */
[----:B------:R-:W4:Y:S01]  /*89e0*/  MUFU.EX2 R169, R169 ;  /* 0x000000a900a97308 */ /* 0x000f220000000800 */
[----:B------:R-:W-:Y:S01]  /*89f0*/  F2FP.BF16.F32.PACK_AB R22, R92, R93 ;  /* 0x0000005d5c16723e */ /* 0x000fe200000010ff */
[----:B------:R-:W-:-:S04]  /*8a00*/  FADD.FTZ R174, R174, R172 ;  /* 0x000000acaeae7221 */ /* 0x000fc80000010000 */
[----:B------:R-:W-:Y:S02]  /*8a10*/  HMMA.16816.F32.BF16 R16, R36, R4, R16 ;  /* 0x000000042410723c */ /* 0x000fe40000041810 */
[----:B------:R-:W-:Y:S01]  /*8a20*/  MUFU.EX2 R162, R162 ;  /* 0x000000a200a27308 */ /* 0x000fe20000000800 */
[----:B--2---:R-:W-:-:S03]  /*8a30*/  FADD.FTZ R174, R171, R174 ;  /* 0x000000aeabae7221 */ /* 0x004fc60000010000 */
[C---:B------:R-:W-:Y:S01]  /*8a40*/  HMMA.16816.F32.BF16 R12, R36.reuse, R6, R12 ;  /* 0x00000006240c723c */ /* 0x040fe2000004180c */
[----:B------:R-:W2:Y:S03]  /*8a50*/  LDSM.16.MT88.4 R4, [R221+0x7000] ;  /* 0x00700000dd04783b */ /* 0x000ea60000004200 */
[----:B------:R-:W5:Y:S01]  /*8a60*/  MUFU.EX2 R161, R161 ;  /* 0x000000a100a17308 */ /* 0x000f620000000800 */
[C---:B----4-:R-:W-:Y:S01]  /*8a70*/  F2FP.BF16.F32.PACK_AB R21, R169.reuse, R171 ;  /* 0x000000aba915723e */ /* 0x050fe200000010ff */
[----:B------:R-:W-:Y:S01]  /*8a80*/  HMMA.16816.F32.BF16 R8, R36, R40, R8 ;  /* 0x000000282408723c */ /* 0x000fe20000041808 */
[----:B------:R-:W-:-:S05]  /*8a90*/  FADD.FTZ R169, R169, R174 ;  /* 0x000000aea9a97221 */ /* 0x000fca0000010000 */
[----:B------:R4:W-:Y:S01]  /*8aa0*/  MUFU.EX2 R144, R20 ;  /* 0x0000001400907308 */ /* 0x0009e20000000800 */
[----:B------:R-:W-:Y:S01]  /*8ab0*/  HMMA.16816.F32.BF16 R28, R36, R42, R28 ;  /* 0x0000002a241c723c */ /* 0x000fe2000004181c */
[----:B------:R-:W2:Y:S06]  /*8ac0*/  LDSM.16.MT88.4 R40, [R226+0x7000] ;  /* 0x00700000e228783b */ /* 0x000eac0000004200 */
[----:B------:R-:W-:Y:S01]  /*8ad0*/  MUFU.EX2 R151, R151 ;  /* 0x0000009700977308 */ /* 0x000fe20000000800 */
[----:B-----5:R-:W-:Y:S01]  /*8ae0*/  F2FP.BF16.F32.PACK_AB R23, R161, R162 ;  /* 0x000000a2a117723e */ /* 0x020fe200000010ff */
[----:B------:R-:W-:Y:S01]  /*8af0*/  FADD.FTZ R162, R162, R169 ;  /* 0x000000a9a2a27221 */ /* 0x000fe20000010000 */
[----:B------:R-:W-:-:S02]  /*8b00*/  F2FP.BF16.F32.PACK_AB R36, R90, R91 ;  /* 0x0000005b5a24723e */ /* 0x000fc400000010ff */
[----:B------:R-:W-:Y:S01]  /*8b10*/  F2FP.BF16.F32.PACK_AB R38, R88, R89 ;  /* 0x000000595826723e */ /* 0x000fe200000010ff */
[----:B------:R-:W-:Y:S02]  /*8b20*/  FADD.FTZ R162, R161, R162 ;  /* 0x000000a2a1a27221 */ /* 0x000fe40000010000 */
[----:B------:R-:W5:Y:S01]  /*8b30*/  MUFU.EX2 R150, R150 ;  /* 0x0000009600967308 */ /* 0x000f620000000800 */
[----:B----4-:R-:W-:Y:S01]  /*8b40*/  F2FP.BF16.F32.PACK_AB R20, R94, R95 ;  /* 0x0000005f5e14723e */ /* 0x010fe200000010ff */
[----:B------:R-:W-:-:S04]  /*8b50*/  FADD.FTZ R95, R95, R97 ;  /* 0x000000615f5f7221 */ /* 0x000fc80000010000 */
[----:B------:R-:W-:Y:S02]  /*8b60*/  FADD.FTZ R95, R94, R95 ;  /* 0x0000005f5e5f7221 */ /* 0x000fe40000010000 */
[----:B------:R-:W4:Y:S01]  /*8b70*/  MUFU.EX2 R145, R145 ;  /* 0x0000009100917308 */ /* 0x000f220000000800 */
[----:B-1----:R-:W-:Y:S01]  /*8b80*/  HMMA.16816.F32.BF16 R16, R20, R24, R16 ;  /* 0x000000181410723c */ /* 0x002fe20000041810 */
[----:B------:R-:W-:-:S04]  /*8b90*/  FADD.FTZ R93, R93, R95 ;  /* 0x0000005f5d5d7221 */ /* 0x000fc80000010000 */
[----:B------:R-:W-:Y:S01]  /*8ba0*/  FADD.FTZ R93, R92, R93 ;  /* 0x0000005d5c5d7221 */ /* 0x000fe20000010000 */
[C---:B------:R-:W-:Y:S01]  /*8bb0*/  HMMA.16816.F32.BF16 R12, R20.reuse, R26, R12 ;  /* 0x0000001a140c723c */ /* 0x040fe2000004180c */
[----:B------:R-:W1:Y:S01]  /*8bc0*/  LDSM.16.MT88.4 R24, [R221+0x7400] ;  /* 0x00740000dd18783b */ /* 0x000e620000004200 */
[----:B-----5:R-:W-:Y:S01]  /*8bd0*/  F2FP.BF16.F32.PACK_AB R37, R150, R151 ;  /* 0x000000979625723e */ /* 0x020fe200000010ff */
[----:B------:R-:W5:Y:S01]  /*8be0*/  MUFU.EX2 R87, R87 ;  /* 0x0000005700577308 */ /* 0x000f620000000800 */
[----:B------:R-:W-:Y:S01]  /*8bf0*/  FADD.FTZ R91, R91, R93 ;  /* 0x0000005d5b5b7221 */ /* 0x000fe20000010000 */
[----:B------:R-:W-:Y:S01]  /*8c00*/  FADD.FTZ R151, R151, R162 ;  /* 0x000000a297977221 */ /* 0x000fe20000010000 */
[C---:B---3--:R-:W-:Y:S02]  /*8c10*/  HMMA.16816.F32.BF16 R8, R20.reuse, R32, R8 ;  /* 0x000000201408723c */ /* 0x048fe40000041808 */
[----:B------:R-:W-:Y:S01]  /*8c20*/  FADD.FTZ R90, R90, R91 ;  /* 0x0000005b5a5a7221 */ /* 0x000fe20000010000 */
[----:B------:R-:W-:Y:S01]  /*8c30*/  FADD.FTZ R151, R150, R151 ;  /* 0x0000009796977221 */ /* 0x000fe20000010000 */
[----:B----4-:R-:W-:Y:S01]  /*8c40*/  F2FP.BF16.F32.PACK_AB R39, R145, R144 ;  /* 0x000000909127723e */ /* 0x010fe200000010ff */
[----:B------:R-:W3:Y:S01]  /*8c50*/  MUFU.EX2 R86, R86 ;  /* 0x0000005600567308 */ /* 0x000ee20000000800 */
[----:B------:R-:W-:Y:S01]  /*8c60*/  HMMA.16816.F32.BF16 R28, R20, R34, R28 ;  /* 0x00000022141c723c */ /* 0x000fe2000004181c */
[----:B------:R-:W4:Y:S01]  /*8c70*/  LDSM.16.MT88.4 R20, [R226+0x7400] ;  /* 0x00740000e214783b */ /* 0x000f220000004200 */
[----:B------:R-:W-:Y:S01]  /*8c80*/  FADD.FTZ R90, R89, R90 ;  /* 0x0000005a595a7221 */ /* 0x000fe20000010000 */
[----:B------:R-:W-:-:S03]  /*8c90*/  FADD.FTZ R151, R144, R151 ;  /* 0x0000009790977221 */ /* 0x000fc60000010000 */
[----:B--2---:R-:W-:Y:S01]  /*8ca0*/  HMMA.16816.F32.BF16 R16, R36, R4, R16 ;  /* 0x000000042410723c */ /* 0x004fe20000041810 */
[----:B------:R-:W-:Y:S01]  /*8cb0*/  MUFU.EX2 R85, R85 ;  /* 0x0000005500557308 */ /* 0x000fe20000000800 */
[----:B------:R-:W-:Y:S01]  /*8cc0*/  FADD.FTZ R88, R88, R90 ;  /* 0x0000005a58587221 */ /* 0x000fe20000010000 */
[----:B------:R-:W-:-:S03]  /*8cd0*/  FADD.FTZ R145, R145, R151 ;  /* 0x0000009791917221 */ /* 0x000fc60000010000 */
[C---:B------:R-:W-:Y:S01]  /*8ce0*/  HMMA.16816.F32.BF16 R12, R36.reuse, R6, R12 ;  /* 0x00000006240c723c */ /* 0x040fe2000004180c */
[----:B------:R-:W2:Y:S01]  /*8cf0*/  LDSM.16.MT88.4 R4, [R221+0x7800] ;  /* 0x00780000dd04783b */ /* 0x000ea20000004200 */
[----:B-----5:R-:W-:Y:S01]  /*8d00*/  FADD.FTZ R88, R87, R88 ;  /* 0x0000005857587221 */ /* 0x020fe20000010000 */
[----:B------:R-:W5:Y:S01]  /*8d10*/  MUFU.EX2 R84, R84 ;  /* 0x0000005400547308 */ /* 0x000f620000000800 */
[C---:B---3--:R-:W-:Y:S02]  /*8d20*/  F2FP.BF16.F32.PACK_AB R32, R86.reuse, R87 ;  /* 0x000000575620723e */ /* 0x048fe400000010ff */
[----:B------:R-:W-:Y:S01]  /*8d30*/  HMMA.16816.F32.BF16 R8, R36, R40, R8 ;  /* 0x000000282408723c */ /* 0x000fe20000041808 */
[----:B------:R-:W-:-:S04]  /*8d40*/  FADD.FTZ R88, R86, R88 ;  /* 0x0000005856587221 */ /* 0x000fc80000010000 */
[----:B------:R-:W3:Y:S01]  /*8d50*/  MUFU.EX2 R131, R131 ;  /* 0x0000008300837308 */ /* 0x000ee20000000800 */
[----:B------:R-:W-:Y:S01]  /*8d60*/  HMMA.16816.F32.BF16 R28, R36, R42, R28 ;  /* 0x0000002a241c723c */ /* 0x000fe2000004181c */
[----:B------:R-:W-:-:S06]  /*8d70*/  FFMA.FTZ R41, R103, UR19, -R68 ;  /* 0x0000001367297c23 */ /* 0x000fcc0008010844 */
[----:B------:R-:W1:Y:S01]  /*8d80*/  MUFU.EX2 R130, R130 ;  /* 0x0000008200827308 */ /* 0x000e620000000800 */
[----:B-----5:R-:W-:Y:S01]  /*8d90*/  F2FP.BF16.F32.PACK_AB R34, R84, R85 ;  /* 0x000000555422723e */ /* 0x020fe200000010ff */
[--C-:B------:R-:W-:Y:S01]  /*8da0*/  FFMA.FTZ R39, R110, UR19, -R68.reuse ;  /* 0x000000136e277c23 */ /* 0x100fe20008010844 */
[--C-:B------:R-:W-:Y:S01]  /*8db0*/  FFMA.FTZ R42, R99, UR19, -R68.reuse ;  /* 0x00000013632a7c23 */ /* 0x100fe20008010844 */
[--C-:B------:R-:W-:Y:S01]  /*8dc0*/  FFMA.FTZ R43, R60, UR19, -R68.reuse ;  /* 0x000000133c2b7c23 */ /* 0x100fe20008010844 */
[----:B------:R-:W-:Y:S01]  /*8dd0*/  FFMA.FTZ R60, R50, UR19, -R68 ;  /* 0x00000013323c7c23 */ /* 0x000fe20008010844 */
[----:B------:R-:W-:Y:S01]  /*8de0*/  FADD.FTZ R85, R85, R88 ;  /* 0x0000005855557221 */ /* 0x000fe20000010000 */
[--C-:B------:R-:W-:Y:S01]  /*8df0*/  FFMA.FTZ R36, R129, UR19, -R98.reuse ;  /* 0x0000001381247c23 */ /* 0x100fe20008010862 */
[----:B------:R-:W-:Y:S01]  /*8e00*/  MUFU.EX2 R127, R127 ;  /* 0x0000007f007f7308 */ /* 0x000fe20000000800 */
[----:B---3--:R-:W-:Y:S01]  /*8e10*/  FADD.FTZ R145, R131, R145 ;  /* 0x0000009183917221 */ /* 0x008fe20000010000 */
[----:B------:R-:W-:Y:S01]  /*8e20*/  FADD.FTZ R85, R84, R85 ;  /* 0x0000005554557221 */ /* 0x000fe20000010000 */
[--C-:B------:R-:W-:Y:S01]  /*8e30*/  FFMA.FTZ R37, R122, UR19, -R98.reuse ;  /* 0x000000137a257c23 */ /* 0x100fe20008010862 */
[----:B------:R-:W-:-:S04]  /*8e40*/  FFMA.FTZ R50, R67, UR19, -R98 ;  /* 0x0000001343327c23 */ /* 0x000fc80008010862 */
        /* <DEDUP_REMOVED lines=16> */
[----:B-1----:R-:W-:Y:S01]  /*8f50*/  F2FP.BF16.F32.PACK_AB R20, R82, R83 ;  /* 0x000000535214723e */ /* 0x002fe200000010ff */
[----:B------:R-:W1:Y:S01]  /*8f60*/  LDSM.16.MT88.4 R32, [R221+0x7c00] ;  /* 0x007c0000dd20783b */ /* 0x000e620000004200 */
[----:B------:R-:W-:-:S04]  /*8f70*/  FADD.FTZ R83, R83, R85 ;  /* 0x0000005553537221 */ /* 0x000fc80000010000 */
[----:B------:R-:W4:Y:S01]  /*8f80*/  MUFU.EX2 R40, R117 ;  /* 0x0000007500287308 */ /* 0x000f220000000800 */
[----:B-----5:R-:W-:Y:S01]  /*8f90*/  F2FP.BF16.F32.PACK_AB R22, R80, R81 ;  /* 0x000000515016723e */ /* 0x020fe200000010ff */
[----:B------:R-:W-:-:S04]  /*8fa0*/  FADD.FTZ R83, R82, R83 ;  /* 0x0000005352537221 */ /* 0x000fc80000010000 */
[----:B------:R-:W-:Y:S02]  /*8fb0*/  FADD.FTZ R81, R81, R83 ;  /* 0x0000005351517221 */ /* 0x000fe40000010000 */
[----:B------:R-:W-:Y:S02]  /*8fc0*/  MUFU.EX2 R38, R115 ;  /* 0x0000007300267308 */ /* 0x000fe40000000800 */
[----:B------:R-:W-:-:S06]  /*8fd0*/  FADD.FTZ R81, R80, R81 ;  /* 0x0000005150517221 */ /* 0x000fcc0000010000 */
[----:B------:R-:W5:Y:S01]  /*8fe0*/  MUFU.EX2 R39, R39 ;  /* 0x0000002700277308 */ /* 0x000f620000000800 */
[----:B----4-:R-:W-:Y:S01]  /*8ff0*/  F2FP.BF16.F32.PACK_AB R21, R40, R116 ;  /* 0x000000742815723e */ /* 0x010fe200000010ff */
[----:B------:R-:W-:-:S04]  /*9000*/  FADD.FTZ R116, R116, R127 ;  /* 0x0000007f74747221 */ /* 0x000fc80000010000 */
[----:B------:R-:W-:Y:S02]  /*9010*/  FADD.FTZ R116, R40, R116 ;  /* 0x0000007428747221 */ /* 0x000fe40000010000 */
[----:B------:R-:W4:Y:S08]  /*9020*/  MUFU.EX2 R79, R79 ;  /* 0x0000004f004f7308 */ /* 0x000f300000000800 */
[----:B------:R-:W1:Y:S01]  /*9030*/  MUFU.EX2 R78, R78 ;  /* 0x0000004e004e7308 */ /* 0x000e620000000800 */
[----:B-----5:R-:W-:Y:S01]  /*9040*/  F2FP.BF16.F32.PACK_AB R23, R39, R38 ;  /* 0x000000262717723e */ /* 0x020fe200000010ff */
[----:B------:R-:W-:-:S04]  /*9050*/  FADD.FTZ R38, R38, R116 ;  /* 0x0000007426267221 */ /* 0x000fc80000010000 */
[----:B------:R-:W-:Y:S02]  /*9060*/  FADD.FTZ R38, R39, R38 ;  /* 0x0000002627267221 */ /* 0x000fe40000010000 */
[----:B--2---:R-:W-:Y:S01]  /*9070*/  HMMA.16816.F32.BF16 R16, R20, R4, R16 ;  /* 0x000000041410723c */ /* 0x004fe20000041810 */
[----:B------:R-:W-:Y:S01]  /*9080*/  MUFU.EX2 R77, R77 ;  /* 0x0000004d004d7308 */ /* 0x000fe20000000800 */
[----:B----4-:R-:W-:-:S04]  /*9090*/  FADD.FTZ R81, R79, R81 ;  /* 0x000000514f517221 */ /* 0x010fc80000010000 */
[C---:B------:R-:W-:Y:S01]  /*90a0*/  HMMA.16816.F32.BF16 R12, R20.reuse, R6, R12 ;  /* 0x00000006140c723c */ /* 0x040fe2000004180c */
[----:B------:R-:W2:Y:S02]  /*90b0*/  LDSM.16.MT88.4 R4, [R226+0x7c00] ;  /* 0x007c0000e204783b */ /* 0x000ea40000004200 */
[----:B------:R-:W4:Y:S03]  /*90c0*/  MUFU.EX2 R76, R76 ;  /* 0x0000004c004c7308 */ /* 0x000f260000000800 */
[C---:B---3--:R-:W-:Y:S05]  /*90d0*/  HMMA.16816.F32.BF16 R8, R20.reuse, R24, R8 ;  /* 0x000000181408723c */ /* 0x048fea0000041808 */
[----:B------:R-:W3:Y:S01]  /*90e0*/  MUFU.EX2 R41, R41 ;  /* 0x0000002900297308 */ /* 0x000ee20000000800 */
[----:B------:R-:W-:Y:S01]  /*90f0*/  HMMA.16816.F32.BF16 R28, R20, R26, R28 ;  /* 0x0000001a141c723c */ /* 0x000fe2000004181c */
[----:B------:R-:W5:Y:S06]  /*9100*/  LDSM.16.MT88.4 R24, [R221+0x8000] ;  /* 0x00800000dd18783b */ /* 0x000f6c0000004200 */
[----:B------:R-:W2:Y:S01]  /*9110*/  MUFU.EX2 R0, R0 ;  /* 0x0000000000007308 */ /* 0x000ea20000000800 */
[C---:B-1----:R-:W-:Y:S01]  /*9120*/  F2FP.BF16.F32.PACK_AB R20, R78.reuse, R79 ;  /* 0x0000004f4e14723e */ /* 0x042fe200000010ff */
[----:B------:R-:W-:Y:S01]  /*9130*/  FADD.FTZ R78, R78, R81 ;  /* 0x000000514e4e7221 */ /* 0x000fe20000010000 */
[----:B----4-:R-:W-:-:S03]  /*9140*/  F2FP.BF16.F32.PACK_AB R22, R76, R77 ;  /* 0x0000004d4c16723e */ /* 0x010fc600000010ff */
[----:B------:R-:W-:Y:S02]  /*9150*/  FADD.FTZ R78, R77, R78 ;  /* 0x0000004e4d4e7221 */ /* 0x000fe40000010000 */
[----:B------:R-:W-:Y:S01]  /*9160*/  MUFU.EX2 R42, R42 ;  /* 0x0000002a002a7308 */ /* 0x000fe20000000800 */
[----:B---3--:R-:W-:Y:S01]  /*9170*/  FADD.FTZ R38, R41, R38 ;  /* 0x0000002629267221 */ /* 0x008fe20000010000 */
[----:B------:R-:W-:-:S06]  /*9180*/  FADD.FTZ R78, R76, R78 ;  /* 0x0000004e4c4e7221 */ /* 0x000fcc0000010000 */
[----:B------:R-:W1:Y:S01]  /*9190*/  MUFU.EX2 R43, R43 ;  /* 0x0000002b002b7308 */ /* 0x000e620000000800 */
[C---:B--2---:R-:W-:Y:S01]  /*91a0*/  F2FP.BF16.F32.PACK_AB R21, R0.reuse, R41 ;  /* 0x000000290015723e */ /* 0x044fe200000010ff */
[----:B------:R-:W-:-:S06]  /*91b0*/  FADD.FTZ R0, R0, R38 ;  /* 0x0000002600007221 */ /* 0x000fcc0000010000 */
[----:B------:R-:W-:Y:S08]  /*91c0*/  MUFU.EX2 R75, R75 ;  /* 0x0000004b004b7308 */ /* 0x000ff00000000800 */
[----:B------:R-:W2:Y:S01]  /*91d0*/  MUFU.EX2 R74, R74 ;  /* 0x0000004a004a7308 */ /* 0x000ea20000000800 */
[----:B-1----:R-:W-:Y:S01]  /*91e0*/  F2FP.BF16.F32.PACK_AB R23, R43, R42 ;  /* 0x0000002a2b17723e */ /* 0x002fe200000010ff */
[----:B------:R-:W-:-:S04]  /*91f0*/  FADD.FTZ R42, R42, R0 ;  /* 0x000000002a2a7221 */ /* 0x000fc80000010000 */
[----:B------:R-:W-:Y:S02]  /*9200*/  FADD.FTZ R43, R43, R42 ;  /* 0x0000002a2b2b7221 */ /* 0x000fe40000010000 */
[----:B------:R-:W-:Y:S01]  /*9210*/  MUFU.EX2 R73, R73 ;  /* 0x0000004900497308 */ /* 0x000fe20000000800 */
[C---:B------:R-:W-:Y:S06]  /*9220*/  HMMA.16816.F32.BF16 R16, R20.reuse, R32, R16 ;  /* 0x000000201410723c */ /* 0x040fec0000041810 */
[C---:B------:R-:W-:Y:S01]  /*9230*/  HMMA.16816.F32.BF16 R12, R20.reuse, R34, R12 ;  /* 0x00000022140c723c */ /* 0x040fe2000004180c */
[----:B------:R-:W1:Y:S01]  /*9240*/  MUFU.EX2 R72, R72 ;  /* 0x0000004800487308 */ /* 0x000e620000000800 */
[----:B------:R-:W3:Y:S04]  /*9250*/  LDSM.16.MT88.4 R32, [R226+0x8000] ;  /* 0x00800000e220783b */ /* 0x000ee80000004200 */
[C---:B------:R-:W-:Y:S03]  /*9260*/  HMMA.16816.F32.BF16 R8, R20.reuse, R4, R8 ;  /* 0x000000041408723c */ /* 0x040fe60000041808 */
[----:B------:R-:W4:Y:S03]  /*9270*/  MUFU.EX2 R56, R56 ;  /* 0x0000003800387308 */ /* 0x000f260000000800 */
[----:B------:R-:W-:Y:S01]  /*9280*/  HMMA.16816.F32.BF16 R28, R20, R6, R28 ;  /* 0x00000006141c723c */ /* 0x000fe2000004181c */
[----:B------:R-:W3:Y:S04]  /*9290*/  LDSM.16.MT88.4 R4, [R221+0x8400] ;  /* 0x00840000dd04783b */ /* 0x000ee80000004200 */
[----:B------:R-:W5:Y:S02]  /*92a0*/  MUFU.EX2 R54, R54 ;  /* 0x0000003600367308 */ /* 0x000f640000000800 */
[----:B--2---:R-:W-:Y:S01]  /*92b0*/  F2FP.BF16.F32.PACK_AB R20, R74, R75 ;  /* 0x0000004b4a14723e */ /* 0x004fe200000010ff */
[----:B------:R-:W-:Y:S01]  /*92c0*/  FADD.FTZ R75, R75, R78 ;  /* 0x0000004e4b4b7221 */ /* 0x000fe20000010000 */
[----:B-1----:R-:W-:-:S03]  /*92d0*/  F2FP.BF16.F32.PACK_AB R22, R72, R73 ;  /* 0x000000494816723e */ /* 0x002fc600000010ff */
[----:B------:R-:W-:Y:S01]  /*92e0*/  FADD.FTZ R75, R74, R75 ;  /* 0x0000004b4a4b7221 */ /* 0x000fe20000010000 */
[----:B------:R-:W1:Y:S01]  /*92f0*/  MUFU.EX2 R52, R52 ;  /* 0x0000003400347308 */ /* 0x000e620000000800 */
[----:B----4-:R-:W-:Y:S02]  /*9300*/  FADD.FTZ R43, R56, R43 ;  /* 0x0000002b382b7221 */ /* 0x010fe40000010000 */
[----:B------:R-:W-:-:S04]  /*9310*/  FADD.FTZ R73, R73, R75 ;  /* 0x0000004b49497221 */ /* 0x000fc80000010000 */
[----:B------:R-:W-:Y:S01]  /*9320*/  FADD.FTZ R73, R72, R73 ;  /* 0x0000004948497221 */ /* 0x000fe20000010000 */
[----:B------:R-:W2:Y:S01]  /*9330*/  MUFU.EX2 R60, R60 ;  /* 0x0000003c003c7308 */ /* 0x000ea20000000800 */
[C---:B-----5:R-:W-:Y:S01]  /*9340*/  F2FP.BF16.F32.PACK_AB R21, R54.reuse, R56 ;  /* 0x000000383615723e */ /* 0x060fe200000010ff */
[----:B------:R-:W-:-:S06]  /*9350*/  FADD.FTZ R54, R54, R43 ;  /* 0x0000002b36367221 */ /* 0x000fcc0000010000 */
[----:B------:R-:W-:Y:S01]  /*9360*/  MUFU.EX2 R71, R71 ;  /* 0x0000004700477308 */ /* 0x000fe20000000800 */
[----:B-1----:R-:W-:-:S07]  /*9370*/  FADD.FTZ R54, R52, R54 ;  /* 0x0000003634367221 */ /* 0x002fce0000010000 */
[----:B------:R-:W1:Y:S01]  /*9380*/  MUFU.EX2 R70, R70 ;  /* 0x0000004600467308 */ /* 0x000e620000000800 */
[C---:B--2---:R-:W-:Y:S01]  /*9390*/  F2FP.BF16.F32.PACK_AB R23, R60.reuse, R52 ;  /* 0x000000343c17723e */ /* 0x044fe200000010ff */
[----:B------:R-:W-:-:S06]  /*93a0*/  FADD.FTZ R60, R60, R54 ;  /* 0x000000363c3c7221 */ /* 0x000fcc0000010000 */
[C---:B------:R-:W-:Y:S01]  /*93b0*/  HMMA.16816.F32.BF16 R16, R20.reuse, R24, R16 ;  /* 0x000000181410723c */ /* 0x040fe20000041810 */
[----:B------:R-:W-:Y:S05]  /*93c0*/  MUFU.EX2 R69, R69 ;  /* 0x0000004500457308 */ /* 0x000fea0000000800 */
[C---:B------:R-:W-:Y:S01]  /*93d0*/  HMMA.16816.F32.BF16 R12, R20.reuse, R26, R12 ;  /* 0x0000001a140c723c */ /* 0x040fe2000004180c */
[----:B------:R-:W2:Y:S02]  /*93e0*/  LDSM.16.MT88.4 R24, [R226+0x8400] ;  /* 0x00840000e218783b */ /* 0x000ea40000004200 */
[----:B------:R-:W4:Y:S03]  /*93f0*/  MUFU.EX2 R61, R61 ;  /* 0x0000003d003d7308 */ /* 0x000f260000000800 */
[C---:B---3--:R-:W-:Y:S05]  /*9400*/  HMMA.16816.F32.BF16 R8, R20.reuse, R32, R8 ;  /* 0x000000201408723c */ /* 0x048fea0000041808 */
[----:B------:R-:W-:Y:S01]  /*9410*/  MUFU.EX2 R49, R49 ;  /* 0x0000003100317308 */ /* 0x000fe20000000800 */
[----:B------:R-:W-:Y:S01]  /*9420*/  HMMA.16816.F32.BF16 R28, R20, R34, R28 ;  /* 0x00000022141c723c */ /* 0x000fe2000004181c */
[----:B------:R-:W3:Y:S06]  /*9430*/  LDSM.16.MT88.4 R32, [R221+0x8800] ;  /* 0x00880000dd20783b */ /* 0x000eec0000004200 */
[----:B------:R-:W5:Y:S01]  /*9440*/  MUFU.EX2 R48, R48 ;  /* 0x0000003000307308 */ /* 0x000f620000000800 */
[----:B-1----:R-:W-:Y:S01]  /*9450*/  F2FP.BF16.F32.PACK_AB R20, R70, R71 ;  /* 0x000000474614723e */ /* 0x002fe200000010ff */
[----:B------:R-:W-:Y:S01]  /*9460*/  FADD.FTZ R71, R71, R73 ;  /* 0x0000004947477221 */ /* 0x000fe20000010000 */
[----:B----4-:R-:W-:-:S03]  /*9470*/  F2FP.BF16.F32.PACK_AB R22, R61, R69 ;  /* 0x000000453d16723e */ /* 0x010fc600000010ff */
[----:B------:R-:W-:Y:S02]  /*9480*/  FADD.FTZ R71, R70, R71 ;  /* 0x0000004746477221 */ /* 0x000fe40000010000 */
[----:B------:R-:W-:Y:S02]  /*9490*/  MUFU.EX2 R46, R46 ;  /* 0x0000002e002e7308 */ /* 0x000fe40000000800 */
[----:B------:R-:W-:-:S04]  /*94a0*/  FADD.FTZ R71, R69, R71 ;  /* 0x0000004745477221 */ /* 0x000fc80000010000 */
[----:B------:R-:W-:Y:S02]  /*94b0*/  FADD.FTZ R71, R61, R71 ;  /* 0x000000473d477221 */ /* 0x000fe40000010000 */
[----:B------:R-:W1:Y:S01]  /*94c0*/  MUFU.EX2 R45, R45 ;  /* 0x0000002d002d7308 */ /* 0x000e620000000800 */
[----:B-----5:R-:W-:Y:S01]  /*94d0*/  F2FP.BF16.F32.PACK_AB R21, R48, R49 ;  /* 0x000000313015723e */ /* 0x020fe200000010ff */
[----:B------:R-:W-:-:S04]  /*94e0*/  FADD.FTZ R49, R49, R60 ;  /* 0x0000003c31317221 */ /* 0x000fc80000010000 */
[----:B------:R-:W-:Y:S02]  /*94f0*/  FADD.FTZ R49, R48, R49 ;  /* 0x0000003130317221 */ /* 0x000fe40000010000 */
[----:B------:R-:W-:Y:S08]  /*9500*/  MUFU.EX2 R59, R59 ;  /* 0x0000003b003b7308 */ /* 0x000ff00000000800 */
[----:B------:R-:W4:Y:S01]  /*9510*/  MUFU.EX2 R58, R58 ;  /* 0x0000003a003a7308 */ /* 0x000f220000000800 */
[----:B-1----:R-:W-:Y:S01]  /*9520*/  F2FP.BF16.F32.PACK_AB R23, R45, R46 ;  /* 0x0000002e2d17723e */ /* 0x002fe200000010ff */
[----:B------:R-:W-:-:S04]  /*9530*/  FADD.FTZ R46, R46, R49 ;  /* 0x000000312e2e7221 */ /* 0x000fc80000010000 */
[----:B------:R-:W-:Y:S02]  /*9540*/  FADD.FTZ R46, R45, R46 ;  /* 0x0000002e2d2e7221 */ /* 0x000fe40000010000 */
[C---:B------:R-:W-:Y:S01]  /*9550*/  HMMA.16816.F32.BF16 R16, R20.reuse, R4, R16 ;  /* 0x000000041410723c */ /* 0x040fe20000041810 */
[----:B------:R-:W-:Y:S05]  /*9560*/  MUFU.EX2 R51, R51 ;  /* 0x0000003300337308 */ /* 0x000fea0000000800 */
[C---:B------:R-:W-:Y:S01]  /*9570*/  HMMA.16816.F32.BF16 R12, R20.reuse, R6, R12 ;  /* 0x00000006140c723c */ /* 0x040fe2000004180c */
[----:B------:R-:W1:Y:S02]  /*9580*/  LDSM.16.MT88.4 R4, [R226+0x8800] ;  /* 0x00880000e204783b */ /* 0x000e640000004200 */
[----:B------:R-:W5:Y:S03]  /*9590*/  MUFU.EX2 R47, R47 ;  /* 0x0000002f002f7308 */ /* 0x000f660000000800 */
[C---:B--2---:R-:W-:Y:S05]  /*95a0*/  HMMA.16816.F32.BF16 R8, R20.reuse, R24, R8 ;  /* 0x000000181408723c */ /* 0x044fea0000041808 */
[----:B------:R-:W2:Y:S01]  /*95b0*/  MUFU.EX2 R44, R44 ;  /* 0x0000002c002c7308 */ /* 0x000ea20000000800 */
[----:B------:R-:W-:Y:S01]  /*95c0*/  HMMA.16816.F32.BF16 R28, R20, R26, R28 ;  /* 0x0000001a141c723c */ /* 0x000fe2000004181c */
[----:B------:R-:W-:-:S06]  /*95d0*/  FFMA.FTZ R25, R62, UR19, -R68 ;  /* 0x000000133e197c23 */ /* 0x000fcc0008010844 */
[----:B------:R-:W3:Y:S01]  /*95e0*/  MUFU.EX2 R57, R57 ;  /* 0x0000003900397308 */ /* 0x000ee20000000800 */
[----:B----4-:R-:W-:Y:S01]  /*95f0*/  F2FP.BF16.F32.PACK_AB R20, R58, R59 ;  /* 0x0000003b3a14723e */ /* 0x010fe200000010ff */
[----:B------:R-:W-:Y:S01]  /*9600*/  FFMA.FTZ R26, R65, UR19, -R68 ;  /* 0x00000013411a7c23 */ /* 0x000fe20008010844 */
[----:B-----5:R-:W-:Y:S01]  /*9610*/  F2FP.BF16.F32.PACK_AB R22, R47, R51 ;  /* 0x000000332f16723e */ /* 0x020fe200000010ff */
[----:B------:R-:W-:-:S04]  /*9620*/  FADD.FTZ R59, R59, R71 ;  /* 0x000000473b3b7221 */ /* 0x000fc80000010000 */
[----:B------:R-:W4:Y:S01]  /*9630*/  MUFU.EX2 R55, R55 ;  /* 0x0000003700377308 */ /* 0x000f220000000800 */
[----:B--2---:R-:W-:Y:S01]  /*9640*/  FADD.FTZ R46, R44, R46 ;  /* 0x0000002e2c2e7221 */ /* 0x004fe20000010000 */
[----:B------:R-:W-:-:S04]  /*9650*/  FADD.FTZ R59, R58, R59 ;  /* 0x0000003b3a3b7221 */ /* 0x000fc80000010000 */
[----:B------:R-:W-:Y:S02]  /*9660*/  FADD.FTZ R59, R51, R59 ;  /* 0x0000003b333b7221 */ /* 0x000fe40000010000 */
[----:B------:R-:W2:Y:S01]  /*9670*/  MUFU.EX2 R24, R53 ;  /* 0x0000003500187308 */ /* 0x000ea20000000800 */
[C---:B---3--:R-:W-:Y:S01]  /*9680*/  F2FP.BF16.F32.PACK_AB R21, R57.reuse, R44 ;  /* 0x0000002c3915723e */ /* 0x048fe200000010ff */
[----:B------:R-:W-:Y:S01]  /*9690*/  FADD.FTZ R57, R57, R46 ;  /* 0x0000002e39397221 */ /* 0x000fe20000010000 */
[----:B------:R-:W-:-:S05]  /*96a0*/  FADD.FTZ R47, R47, R59 ;  /* 0x0000003b2f2f7221 */ /* 0x000fca0000010000 */
[----:B------:R-:W3:Y:S01]  /*96b0*/  MUFU.EX2 R36, R36 ;  /* 0x0000002400247308 */ /* 0x000ee20000000800 */
[----:B----4-:R-:W-:-:S07]  /*96c0*/  FADD.FTZ R57, R55, R57 ;  /* 0x0000003937397221 */ /* 0x010fce0000010000 */
[----:B------:R-:W4:Y:S01]  /*96d0*/  MUFU.EX2 R25, R25 ;  /* 0x0000001900197308 */ /* 0x000f220000000800 */
[C---:B--2---:R-:W-:Y:S01]  /*96e0*/  F2FP.BF16.F32.PACK_AB R23, R24.reuse, R55 ;  /* 0x000000371817723e */ /* 0x044fe200000010ff */
[----:B------:R-:W-:-:S06]  /*96f0*/  FADD.FTZ R57, R24, R57 ;  /* 0x0000003918397221 */ /* 0x000fcc0000010000 */
[----:B------:R-:W2:Y:S01]  /*9700*/  MUFU.EX2 R37, R37 ;  /* 0x0000002500257308 */ /* 0x000ea20000000800 */
[----:B------:R-:W-:Y:S01]  /*9710*/  HMMA.16816.F32.BF16 R16, R20, R32, R16 ;  /* 0x000000201410723c */ /* 0x000fe20000041810 */
[----:B---3--:R-:W-:-:S05]  /*9720*/  FADD.FTZ R47, R36, R47 ;  /* 0x0000002f242f7221 */ /* 0x008fca0000010000 */
[----:B-1----:R-:W-:Y:S01]  /*9730*/  HMMA.16816.F32.BF16 R208, R20, R4, R8 ;  /* 0x0000000414d0723c */ /* 0x002fe20000041808 */
[----:B------:R-:W1:Y:S01]  /*9740*/  MUFU.EX2 R50, R50 ;  /* 0x0000003200327308 */ /* 0x000e620000000800 */
[----:B----4-:R-:W-:-:S04]  /*9750*/  FADD.FTZ R57, R25, R57 ;  /* 0x0000003919397221 */ /* 0x010fc80000010000 */
[C---:B------:R-:W-:Y:S03]  /*9760*/  HMMA.16816.F32.BF16 R12, R20.reuse, R34, R12 ;  /* 0x00000022140c723c */ /* 0x040fe6000004180c */
[----:B------:R-:W3:Y:S01]  /*9770*/  MUFU.EX2 R199, R199 ;  /* 0x000000c700c77308 */ /* 0x000ee20000000800 */
[C---:B--2---:R-:W-:Y:S01]  /*9780*/  F2FP.BF16.F32.PACK_AB R8, R37.reuse, R36 ;  /* 0x000000242508723e */ /* 0x044fe200000010ff */
[----:B------:R-:W-:Y:S01]  /*9790*/  FADD.FTZ R47, R37, R47 ;  /* 0x0000002f252f7221 */ /* 0x000fe20000010000 */
[----:B------:R-:W-:Y:S05]  /*97a0*/  HMMA.16816.F32.BF16 R28, R20, R6, R28 ;  /* 0x00000006141c723c */ /* 0x000fea000004181c */
[----:B------:R-:W2:Y:S01]  /*97b0*/  MUFU.EX2 R0, R63 ;  /* 0x0000003f00007308 */ /* 0x000ea20000000800 */
[----:B-1----:R-:W-:-:S07]  /*97c0*/  FADD.FTZ R47, R50, R47 ;  /* 0x0000002f322f7221 */ /* 0x002fce0000010000 */
[----:B------:R-:W1:Y:S01]  /*97d0*/  MUFU.EX2 R26, R26 ;  /* 0x0000001a001a7308 */ /* 0x000e620000000800 */
[C---:B---3--:R-:W-:Y:S01]  /*97e0*/  F2FP.BF16.F32.PACK_AB R10, R199.reuse, R50 ;  /* 0x00000032c70a723e */ /* 0x048fe200000010ff */
[----:B------:R-:W-:-:S06]  /*97f0*/  FADD.FTZ R199, R199, R47 ;  /* 0x0000002fc7c77221 */ /* 0x000fcc0000010000 */
[----:B------:R-:W3:Y:S01]  /*9800*/  MUFU.EX2 R200, R200 ;  /* 0x000000c800c87308 */ /* 0x000ee20000000800 */
[C---:B--2---:R-:W-:Y:S01]  /*9810*/  F2FP.BF16.F32.PACK_AB R9, R0.reuse, R25 ;  /* 0x000000190009723e */ /* 0x044fe200000010ff */
[----:B------:R-:W-:-:S04]  /*9820*/  FADD.FTZ R57, R0, R57 ;  /* 0x0000003900397221 */ /* 0x000fc80000010000 */
[----:B-1----:R-:W-:Y:S01]  /*9830*/  FADD.FTZ R57, R26, R57 ;  /* 0x000000391a397221 */ /* 0x002fe20000010000 */
        /* <DEDUP_REMOVED lines=9> */
[----:B------:R-:W-:Y:S01]  /*98d0*/  UIADD3 UR6, UR18, -0x2, URZ ;  /* 0xfffffffe12067890 */ /* 0x000fe2000fffe03f */
[----:B------:R-:W-:Y:S06]  /*98e0*/  BAR.SYNC.DEFER_BLOCKING 0x0 ;  /* 0x0000000000007b1d */ /* 0x000fec0000010000 */
[----:B------:R-:W-:Y:S05]  /*98f0*/  @!P1 BRA `(.L_x_1699) ;  /* 0x0000000000f89947 */ /* 0x000fea0003800000 */
[----:B------:R-:W1:Y:S01]  /*9900*/  LDC R4, c[0x0][0x380] ;  /* 0x0000e000ff047b82 */ /* 0x000e620000000800 */
[----:B------:R-:W-:Y:S01]  /*9910*/  USHF.L.U32 UR4, UR6, 0x8, URZ ;  /* 0x0000000806047899 */ /* 0x000fe2000800063f */
[----:B------:R-:W-:-:S03]  /*9920*/  ULDC.64 UR20, c[0x0][0x238] ;  /* 0x00008e0000147ab9 */ /* 0x000fc60000000a00 */
[----:B------:R-:W-:Y:S02]  /*9930*/  UIADD3 UR7, UR4, 0x100, URZ ;  /* 0x0000010004077890 */ /* 0x000fe4000fffe03f */
[----:B------:R-:W-:-:S04]  /*9940*/  IMAD.U32 R6, RZ, RZ, UR4 ;  /* 0x00000004ff067e24 */ /* 0x000fc8000f8e00ff */
[----:B------:R-:W-:Y:S02]  /*9950*/  MOV R8, UR7 ;  /* 0x0000000700087c02 */ /* 0x000fe40008000f00 */
[----:B------:R-:W-:Y:S02]  /*9960*/  IABS R6, R6 ;  /* 0x0000000600067213 */ /* 0x000fe40000000000 */
[----:B------:R-:W-:Y:S02]  /*9970*/  IABS R8, R8 ;  /* 0x0000000800087213 */ /* 0x000fe40000000000 */
[----:B-1----:R-:W-:-:S04]  /*9980*/  IABS R0, R4 ;  /* 0x0000000400007213 */ /* 0x002fc80000000000 */
[----:B------:R-:W1:Y:S08]  /*9990*/  I2F.RP R10, R0 ;  /* 0x00000000000a7306 */ /* 0x000e700000209400 */
        /* <DEDUP_REMOVED lines=22> */
[----:B------:R-:W-:Y:S02]  /*9b00*/  LOP3.LUT R5, R4, UR7, RZ, 0x3c, !PT ;  /* 0x0000000704057c12 */ /* 0x000fe4000f8e3cff */
[----:B------:R-:W-:Y:S02]  /*9b10*/  ISETP.GE.AND P0, PT, R0, RZ, PT ;  /* 0x000000ff0000720c */ /* 0x000fe40003f06270 */
[----:B------:R-:W-:Y:S02]  /*9b20*/  ISETP.GE.AND P3, PT, R5, RZ, PT ;  /* 0x000000ff0500720c */ /* 0x000fe40003f66270 */
[----:B------:R-:W-:Y:S01]  /*9b30*/  ISETP.NE.AND P2, PT, R4, RZ, PT ;  /* 0x000000ff0400720c */ /* 0x000fe20003f45270 */
[----:B------:R-:W-:Y:S01]  /*9b40*/  @P6 VIADD R10, R10, 0x1 ;  /* 0x000000010a0a6836 */ /* 0x000fe20000000000 */
[----:B------:R-:W-:Y:S02]  /*9b50*/  LOP3.LUT R7, RZ, R4, RZ, 0x33, !PT ;  /* 0x00000004ff077212 */ /* 0x000fe400078e33ff */
[----:B------:R-:W-:Y:S01]  /*9b60*/  @P5 IADD3 R9, R9, 0x1, RZ ;  /* 0x0000000109095810 */ /* 0x000fe20007ffe0ff */
[----:B------:R-:W-:-:S04]  /*9b70*/  IMAD.MOV.U32 R0, RZ, RZ, R10 ;  /* 0x000000ffff007224 */ /* 0x000fc800078e000a */
        /* <DEDUP_REMOVED lines=11> */
[----:B------:R-:W-:-:S04]  /*9c30*/  IMAD R0, R0, UR8, RZ ;  /* 0x0000000800007c24 */ /* 0x000fc8000f8e02ff */
[C---:B------:R-:W-:Y:S02]  /*9c40*/  IMAD R0, R4.reuse, UR9, R0 ;  /* 0x0000000904007c24 */ /* 0x040fe4000f8e0200 */
[----:B-1----:R-:W-:-:S05]  /*9c50*/  IMAD.WIDE.U32 R8, R4, UR8, RZ ;  /* 0x0000000804087c25 */ /* 0x002fca000f8e00ff */
        /* <DEDUP_REMOVED lines=8> */
.L_x_1699:
[----:B------:R-:W-:-:S04]  /*9ce0*/  ULEA UR4, -UR8, URZ, 0x8 ;  /* 0x0000003f08047291 */ /* 0x000fc8000f8e413f */
[----:B------:R-:W-:Y:S02]  /*9cf0*/  USHF.R.S32.HI UR7, URZ, 0x1f, UR4 ;  /* 0x0000001f3f077899 */ /* 0x000fe40008011404 */
[----:B------:R-:W-:-:S04]  /*9d00*/  MOV R4, UR4 ;  /* 0x0000000400047c02 */ /* 0x000fc80008000f00 */
[----:B------:R-:W-:-:S07]  /*9d10*/  MOV R0, UR7 ;  /* 0x0000000700007c02 */ /* 0x000fce0008000f00 */
.L_x_1700:
[----:B------:R-:W-:Y:S01]  /*9d20*/  ULDC UR4, c[0x0][0x2d0] ;  /* 0x0000b40000047ab9 */ /* 0x000fe20000000800 */
[C---:B------:R-:W-:Y:S01]  /*9d30*/  LEA R181, P2, R4.reuse, R181, 0x1 ;  /* 0x000000b504b57211 */ /* 0x040fe200078408ff */
[----:B------:R-:W-:Y:S01]  /*9d40*/  IMAD.U32 R9, RZ, RZ, UR8 ;  /* 0x00000008ff097e24 */ /* 0x000fe2000f8e00ff */
[----:B------:R-:W-:Y:S01]  /*9d50*/  ISETP.GE.AND P0, PT, R227, UR4, PT ;  /* 0x00000004e3007c0c */ /* 0x000fe2000bf06270 */
[----:B------:R-:W-:Y:S01]  /*9d60*/  IMAD.U32 R5, RZ, RZ, UR8 ;  /* 0x00000008ff057e24 */ /* 0x000fe2000f8e00ff */
[----:B------:R-:W-:Y:S01]  /*9d70*/  LEA.HI.X R180, R4, R180, R0, 0x1, P2 ;  /* 0x000000b404b47211 */ /* 0x000fe200010f0c00 */
[----:B------:R-:W-:Y:S01]  /*9d80*/  IMAD.U32 R8, RZ, RZ, UR9 ;  /* 0x00000009ff087e24 */ /* 0x000fe2000f8e00ff */
[----:B------:R-:W-:Y:S01]  /*9d90*/  UISETP.GE.AND UP1, UPT, UR18, 0x3, UPT ;  /* 0x000000031200788c */ /* 0x000fe2000bf26270 */
[----:B------:R-:W-:Y:S02]  /*9da0*/  IMAD.U32 R11, RZ, RZ, UR8 ;  /* 0x00000008ff0b7e24 */ /* 0x000fe4000f8e00ff */
[----:B------:R-:W-:-:S02]  /*9db0*/  IMAD.U32 R10, RZ, RZ, UR9 ;  /* 0x00000009ff0a7e24 */ /* 0x000fc4000f8e00ff */
[----:B------:R-:W-:Y:S02]  /*9dc0*/  IMAD.U32 R12, RZ, RZ, UR8 ;  /* 0x00000008ff0c7e24 */ /* 0x000fe4000f8e00ff */
[----:B------:R-:W-:Y:S02]  /*9dd0*/  IMAD.U32 R14, RZ, RZ, UR8 ;  /* 0x00000008ff0e7e24 */ /* 0x000fe4000f8e00ff */
[----:B------:R-:W-:Y:S01]  /*9de0*/  @!P0 IMAD.MOV.U32 R6, RZ, RZ, R181 ;  /* 0x000000ffff068224 */ /* 0x000fe200078e00b5 */
[-C--:B------:R-:W-:Y:S01]  /*9df0*/  @!P0 LEA R9, P2, R9, R228.reuse, 0x6 ;  /* 0x000000e409098211 */ /* 0x080fe200078430ff */
[----:B------:R-:W-:Y:S01]  /*9e00*/  @!P0 IMAD.MOV.U32 R7, RZ, RZ, R180 ;  /* 0x000000ffff078224 */ /* 0x000fe200078e00b4 */
[----:B------:R-:W-:Y:S01]  /*9e10*/  @P0 STS [R220+0x5000], RZ ;  /* 0x005000ffdc000388 */ /* 0x000fe20000000800 */
[----:B------:R-:W-:Y:S01]  /*9e20*/  @!P0 IMAD.MOV.U32 R230, RZ, RZ, R228 ;  /* 0x000000ffffe68224 */ /* 0x000fe200078e00e4 */
[----:B------:R-:W-:Y:S01]  /*9e30*/  @!P0 LEA.HI.X R8, R5, R231, R8, 0x6, P2 ;  /* 0x000000e705088211 */ /* 0x000fe200010f3408 */
[----:B------:R-:W-:Y:S01]  /*9e40*/  VOTEU.ALL UP0, P0 ;  /* 0x00000000003f7886 */ /* 0x000fe20000000000 */
[----:B------:R-:W-:Y:S01]  /*9e50*/  @P0 STS [R220+0x5004], RZ ;  /* 0x005004ffdc000388 */ /* 0x000fe20000000800 */
[----:B------:R-:W-:Y:S01]  /*9e60*/  @!P0 LEA R11, P2, R11, R228, 0x7 ;  /* 0x000000e40b0b8211 */ /* 0x000fe200078438ff */
[----:B------:R-:W-:Y:S01]  /*9e70*/  @!P0 IMAD.WIDE.U32 R14, R14, 0x60, R230 ;  /* 0x000000600e0e8825 */ /* 0x000fe200078e00e6 */
[----:B------:R-:W-:Y:S01]  /*9e80*/  @!P0 IADD3 R9, P4, R4, R9, RZ ;  /* 0x0000000904098210 */ /* 0x000fe20007f9e0ff */
[----:B------:R-:W-:Y:S01]  /*9e90*/  @P0 STS.64 [R220+0x5008], RZ ;  /* 0x005008ffdc000388 */ /* 0x000fe20000000a00 */
[----:B------:R-:W-:Y:S01]  /*9ea0*/  @!P0 LEA.HI.X R10, R5, R231, R10, 0x7, P2 ;  /* 0x000000e7050a8211 */ /* 0x000fe200010f3c0a */
[--C-:B------:R-:W-:Y:S01]  /*9eb0*/  @!P0 IMAD.MOV.U32 R18, RZ, RZ, R228.reuse ;  /* 0x000000ffff128224 */ /* 0x100fe200078e00e4 */
[----:B------:R-:W-:Y:S01]  /*9ec0*/  @!UP0 UIMAD UR4, UR9, 0x60, URZ ;  /* 0x00000060090488a4 */ /* 0x000fe2000f8e023f */
[----:B------:R-:W-:Y:S01]  /*9ed0*/  @!PT LDS RZ, [RZ] ;  /* 0x00000000fffff984 */ /* 0x000fe20000000800 */
[----:B------:R-:W-:Y:S01]  /*9ee0*/  @!PT LDS RZ, [RZ] ;  /* 0x00000000fffff984 */ /* 0x000fe20000000800 */
[----:B------:R-:W-:Y:S01]  /*9ef0*/  @!PT LDS RZ, [RZ] ;  /* 0x00000000fffff984 */ /* 0x000fe20000000800 */
[----:B------:R1:W-:Y:S01]  /*9f00*/  @!P0 LDGSTS.E.BYPASS.LTC128B.128 [R220+0x5000], desc[UR22][R6.64] ;  /* 0x0500000006dc8fae */ /* 0x0003e2000b901d56 */
[--C-:B------:R-:W-:Y:S01]  /*9f10*/  @!P0 IMAD.MOV.U32 R19, RZ, RZ, R231.reuse ;  /* 0x000000ffff138224 */ /* 0x100fe200078e00e7 */
[----:B------:R-:W-:Y:S01]  /*9f20*/  @!UP0 UIMAD UR7, UR9, 0xa0, URZ ;  /* 0x000000a0090788a4 */ /* 0x000fe2000f8e023f */
[----:B------:R-:W-:Y:S01]  /*9f30*/  @!P0 IMAD.MOV.U32 R20, RZ, RZ, R228 ;  /* 0x000000ffff148224 */ /* 0x000fe200078e00e4 */
[----:B------:R-:W-:Y:S01]  /*9f40*/  @!P0 LEA R22, P5, R9, UR10, 0x1 ;  /* 0x0000000a09168c11 */ /* 0x000fe2000f8a08ff */
[----:B------:R-:W-:Y:S01]  /*9f50*/  @!P0 IMAD.MOV.U32 R21, RZ, RZ, R231 ;  /* 0x000000ffff158224 */ /* 0x000fe200078e00e7 */
[----:B------:R-:W-:Y:S01]  /*9f60*/  @P0 STS.128 [R220+0x5800], RZ ;  /* 0x005800ffdc000388 */ /* 0x000fe20000000c00 */
[----:B------:R-:W-:-:S02]  /*9f70*/  @!P0 IMAD.X R8, R0, 0x1, R8, P4 ;  /* 0x0000000100088824 */ /* 0x000fc400020e0608 */
[----:B------:R-:W-:-:S03]  /*9f80*/  @!P0 IMAD.WIDE.U32 R20, R5, 0xe0, R20 ;  /* 0x000000e005148825 */ /* 0x000fc600078e0014 */
[----:B------:R-:W-:Y:S01]  /*9f90*/  @!P0 LEA.HI.X R23, R9, UR11, R8, 0x1, P5 ;  /* 0x0000000b09178c11 */ /* 0x000fe2000a8f0c08 */
[----:B-1----:R-:W-:Y:S02]  /*9fa0*/  @!P0 IMAD.MOV.U32 R6, RZ, RZ, R228 ;  /* 0x000000ffff068224 */ /* 0x002fe400078e00e4 */
[----:B------:R-:W-:Y:S02]  /*9fb0*/  @!P0 IMAD.MOV.U32 R7, RZ, RZ, R231 ;  /* 0x000000ffff078224 */ /* 0x000fe400078e00e7 */
[----:B------:R-:W-:Y:S01]  /*9fc0*/  @!P0 IMAD.WIDE.U32 R12, R12, 0xa0, R6 ;  /* 0x000000a00c0c8825 */ /* 0x000fe200078e0006 */
[----:B------:R-:W-:-:S03]  /*9fd0*/  @!P0 IADD3 R7, P3, P2, R4, UR25, R228 ;  /* 0x0000001904078c10 */ /* 0x000fc6000fa7e0e4 */
[----:B------:R-:W-:Y:S01]  /*9fe0*/  IMAD.U32 R6, RZ, RZ, UR8 ;  /* 0x00000008ff067e24 */ /* 0x000fe2000f8e00ff */
[----:B------:R-:W-:Y:S02]  /*9ff0*/  @!P0 IADD3.X R230, R0, UR24, R231, P3, P2 ;  /* 0x0000001800e68c10 */ /* 0x000fe40009fe44e7 */
[C---:B------:R-:W-:Y:S01]  /*a000*/  @!P0 LEA R16, P3, R7.reuse, UR10, 0x1 ;  /* 0x0000000a07108c11 */ /* 0x040fe2000f8608ff */
[----:B------:R-:W-:Y:S01]  /*a010*/  @!P0 IMAD.WIDE.U32 R18, R6, 0xc0, R18 ;  /* 0x000000c006128825 */ /* 0x000fe200078e0012 */
[C---:B------:R-:W-:Y:S02]  /*a020*/  @!P0 IADD3 R6, P2, R4.reuse, R14, RZ ;  /* 0x0000000e04068210 */ /* 0x040fe40007f5e0ff */
[----:B------:R-:W-:Y:S02]  /*a030*/  @!P0 LEA.HI.X R17, R7, UR11, R230, 0x1, P3 ;  /* 0x0000000b07118c11 */ /* 0x000fe400098f0ce6 */
[----:B------:R-:W-:Y:S02]  /*a040*/  @!P0 IADD3 R11, P3, R4, R11, RZ ;  /* 0x0000000b040b8210 */ /* 0x000fe40007f7e0ff */
[----:B------:R-:W-:Y:S01]  /*a050*/  @!P0 IADD3.X R14, R0, UR4, R15, P2, !PT ;  /* 0x00000004000e8c10 */ /* 0x000fe200097fe40f */
[----:B------:R-:W-:Y:S01]  /*a060*/  @!UP0 UIMAD UR4, UR9, 0xc0, URZ ;  /* 0x000000c0090488a4 */ /* 0x000fe2000f8e023f */
[----:B------:R-:W-:Y:S01]  /*a070*/  @!P0 IADD3 R5, P2, R4, R12, RZ ;  /* 0x0000000c04058210 */ /* 0x000fe20007f5e0ff */
[----:B------:R-:W-:Y:S01]  /*a080*/  @!UP0 UIMAD UR9, UR9, 0xe0, URZ ;  /* 0x000000e0090988a4 */ /* 0x000fe2000f8e023f */
[----:B------:R-:W-:Y:S01]  /*a090*/  @!P0 IMAD.X R10, R0, 0x1, R10, P3 ;  /* 0x00000001000a8824 */ /* 0x000fe200018e060a */
[----:B------:R-:W-:Y:S01]  /*a0a0*/  @!P0 IADD3 R7, P3, R4, R18, RZ ;  /* 0x0000001204078210 */ /* 0x000fe20007f7e0ff */
[----:B------:R-:W-:Y:S01]  /*a0b0*/  @!PT LDS RZ, [RZ] ;  /* 0x00000000fffff984 */ /* 0x000fe20000000800 */
[----:B------:R-:W-:Y:S01]  /*a0c0*/  @!PT LDS RZ, [RZ] ;  /* 0x00000000fffff984 */ /* 0x000fe20000000800 */
[----:B------:R-:W-:Y:S01]  /*a0d0*/  @!PT LDS RZ, [RZ] ;  /* 0x00000000fffff984 */ /* 0x000fe20000000800 */
[----:B------:R1:W-:Y:S01]  /*a0e0*/  @!P0 LDGSTS.E.BYPASS.LTC128B.128 [R220+0x5800], desc[UR22][R16.64] ;  /* 0x0580000010dc8fae */ /* 0x0003e2000b901d56 */
[----:B------:R-:W-:-:S02]  /*a0f0*/  @!P0 IADD3.X R12, R0, UR7, R13, P2, !PT ;  /* 0x00000007000c8c10 */ /* 0x000fc400097fe40d */
[----:B------:R-:W-:Y:S01]  /*a100*/  @!P0 IADD3 R4, P2, R4, R20, RZ ;  /* 0x0000001404048210 */ /* 0x000fe20007f5e0ff */
[----:B------:R-:W-:Y:S01]  /*a110*/  @P0 STS.128 [R220+0x6000], RZ ;  /* 0x006000ffdc000388 */ /* 0x000fe20000000c00 */
[C---:B------:R-:W-:Y:S02]  /*a120*/  @!P0 LEA R20, P4, R11.reuse, UR10, 0x1 ;  /* 0x0000000a0b148c11 */ /* 0x040fe4000f8808ff */
[----:B------:R-:W-:Y:S01]  /*a130*/  @!P0 LEA R24, P5, R6, UR10, 0x1 ;  /* 0x0000000a06188c11 */ /* 0x000fe2000f8a08ff */
[----:B------:R-:W-:Y:S01]  /*a140*/  @!PT LDS RZ, [RZ] ;  /* 0x00000000fffff984 */ /* 0x000fe20000000800 */
[----:B------:R-:W-:Y:S01]  /*a150*/  @!PT LDS RZ, [RZ] ;  /* 0x00000000fffff984 */ /* 0x000fe20000000800 */
[----:B------:R-:W-:Y:S01]  /*a160*/  @!PT LDS RZ, [RZ] ;  /* 0x00000000fffff984 */ /* 0x000fe20000000800 */
[----:B------:R-:W-:Y:S01]  /*a170*/  @!P0 LDGSTS.E.BYPASS.LTC128B.128 [R220+0x6000], desc[UR22][R22.64] ;  /* 0x0600000016dc8fae */ /* 0x000fe2000b901d56 */
[C---:B------:R-:W-:Y:S01]  /*a180*/  @!P0 IADD3.X R18, R0.reuse, UR4, R19, P3, !PT ;  /* 0x0000000400128c10 */ /* 0x040fe20009ffe413 */
[----:B------:R-:W-:Y:S01]  /*a190*/  USHF.L.U32 UR4, UR6, 0x8, URZ ;  /* 0x0000000806047899 */ /* 0x000fe2000800063f */
[----:B------:R-:W-:Y:S01]  /*a1a0*/  @!P0 IADD3.X R0, R0, UR9, R21, P2, !PT ;  /* 0x0000000900008c10 */ /* 0x000fe200097fe415 */
[----:B------:R-:W-:Y:S01]  /*a1b0*/  @P0 STS.128 [R220+0x6800], RZ ;  /* 0x006800ffdc000388 */ /* 0x000fe20000000c00 */
[----:B------:R-:W-:-:S02]  /*a1c0*/  @!P0 LEA.HI.X R21, R11, UR11, R10, 0x1, P4 ;  /* 0x0000000b0b158c11 */ /* 0x000fc4000a0f0c0a */
[----:B------:R-:W-:Y:S02]  /*a1d0*/  @!P0 LEA.HI.X R25, R6, UR11, R14, 0x1, P5 ;  /* 0x0000000b06198c11 */ /* 0x000fe4000a8f0c0e */
[C---:B------:R-:W-:Y:S02]  /*a1e0*/  @!P0 LEA R10, P3, R7.reuse, UR10, 0x1 ;  /* 0x0000000a070a8c11 */ /* 0x040fe4000f8608ff */
[C---:B------:R-:W-:Y:S01]  /*a1f0*/  @!P0 LEA R8, P2, R4.reuse, UR10, 0x1 ;  /* 0x0000000a04088c11 */ /* 0x040fe2000f8408ff */
[----:B------:R-:W-:Y:S01]  /*a200*/  @!PT LDS RZ, [RZ] ;  /* 0x00000000fffff984 */ /* 0x000fe20000000800 */
[----:B------:R-:W-:Y:S01]  /*a210*/  @!PT LDS RZ, [RZ] ;  /* 0x00000000fffff984 */ /* 0x000fe20000000800 */
[----:B------:R-:W-:Y:S01]  /*a220*/  @!PT LDS RZ, [RZ] ;  /* 0x00000000fffff984 */ /* 0x000fe20000000800 */
[----:B------:R-:W-:Y:S01]  /*a230*/  @!P0 LDGSTS.E.BYPASS.LTC128B.128 [R220+0x6800], desc[UR22][R24.64] ;  /* 0x0680000018dc8fae */ /* 0x000fe2000b901d56 */
[----:B------:R-:W-:Y:S02]  /*a240*/  @!P0 LEA.HI.X R11, R7, UR11, R18, 0x1, P3 ;  /* 0x0000000b070b8c11 */ /* 0x000fe400098f0c12 */
[----:B------:R-:W-:Y:S01]  /*a250*/  @!P0 LEA.HI.X R9, R4, UR11, R0, 0x1, P2 ;  /* 0x0000000b04098c11 */ /* 0x000fe200090f0c00 */
[----:B------:R-:W-:Y:S01]  /*a260*/  @P0 STS.128 [R220+0x7000], RZ ;  /* 0x007000ffdc000388 */ /* 0x000fe20000000c00 */
[----:B-1----:R-:W-:-:S03]  /*a270*/  @!P0 LEA R16, P4, R5, UR10, 0x1 ;  /* 0x0000000a05108c11 */ /* 0x002fc6000f8808ff */
[----:B------:R-:W-:Y:S01]  /*a280*/  @!PT LDS RZ, [RZ] ;  /* 0x00000000fffff984 */ /* 0x000fe20000000800 */
[----:B------:R-:W-:Y:S01]  /*a290*/  @!PT LDS RZ, [RZ] ;  /* 0x00000000fffff984 */ /* 0x000fe20000000800 */
[----:B------:R-:W-:Y:S01]  /*a2a0*/  @!PT LDS RZ, [RZ] ;  /* 0x00000000fffff984 */ /* 0x000fe20000000800 */
[----:B------:R1:W-:Y:S01]  /*a2b0*/  @!P0 LDGSTS.E.BYPASS.LTC128B.128 [R220+0x7000], desc[UR22][R20.64] ;  /* 0x0700000014dc8fae */ /* 0x0003e2000b901d56 */
[----:B------:R-:W-:-:S03]  /*a2c0*/  @!P0 LEA.HI.X R17, R5, UR11, R12, 0x1, P4 ;  /* 0x0000000b05118c11 */ /* 0x000fc6000a0f0c0c */
        /* <DEDUP_REMOVED lines=16> */
[----:B------:R-:W4:Y:S04]  /*a3d0*/  LDSM.16.M88.4 R28, [R196+0x3000] ;  /* 0x00300000c41c783b */ /* 0x000f280000000200 */
[----:B-1----:R-:W1:Y:S04]  /*a3e0*/  LDSM.16.M88.4 R20, [R196+0x3400] ;  /* 0x00340000c414783b */ /* 0x002e680000000200 */
[----:B------:R-:W2:Y:S04]  /*a3f0*/  LDSM.16.M88.4 R12, [R196+0x3800] ;  /* 0x00380000c40c783b */ /* 0x000ea80000000200 */
[----:B------:R-:W3:Y:S04]  /*a400*/  LDSM.16.M88.4 R4, [R196+0x3c00] ;  /* 0x003c0000c404783b */ /* 0x000ee80000000200 */
[----:B------:R-:W5:Y:S04]  /*a410*/  LDSM.16.M88.4 R60, [R196+0x4000] ;  /* 0x00400000c43c783b */ /* 0x000f680000000200 */
[----:B------:R-:W5:Y:S04]  /*a420*/  LDSM.16.M88.4 R52, [R196+0x4400] ;  /* 0x00440000c434783b */ /* 0x000f680000000200 */
[----:B------:R-:W5:Y:S04]  /*a430*/  LDSM.16.M88.4 R44, [R196+0x4800] ;  /* 0x00480000c42c783b */ /* 0x000f680000000200 */
[----:B------:R-:W5:Y:S04]  /*a440*/  LDSM.16.M88.4 R124, [R196+0x1000] ;  /* 0x00100000c47c783b */ /* 0x000f680000000200 */
[----:B------:R-:W5:Y:S04]  /*a450*/  LDSM.16.M88.4 R116, [R196+0x1400] ;  /* 0x00140000c474783b */ /* 0x000f680000000200 */
[----:B------:R-:W5:Y:S04]  /*a460*/  LDSM.16.M88.4 R108, [R196+0x1800] ;  /* 0x00180000c46c783b */ /* 0x000f680000000200 */
[----:B------:R-:W5:Y:S01]  /*a470*/  LDSM.16.M88.4 R100, [R196+0x1c00] ;  /* 0x001c0000c464783b */ /* 0x000f620000000200 */
[C---:B----4-:R-:W-:Y:S03]  /*a480*/  HMMA.16816.F32.BF16 R32, R36.reuse, R28, RZ ;  /* 0x0000001c2420723c */ /* 0x050fe600000418ff */
[----:B------:R-:W4:Y:S03]  /*a490*/  LDSM.16.M88.4 R92, [R196+0x2000] ;  /* 0x00200000c45c783b */ /* 0x000f260000000200 */
[C---:B------:R-:W-:Y:S01]  /*a4a0*/  HMMA.16816.F32.BF16 R28, R36.reuse, R30, RZ ;  /* 0x0000001e241c723c */ /* 0x040fe200000418ff */
[----:B------:R-:W4:Y:S04]  /*a4b0*/  LDSM.16.M88.4 R84, [R196+0x2400] ;  /* 0x00240000c454783b */ /* 0x000f280000000200 */
[----:B------:R-:W4:Y:S01]  /*a4c0*/  LDSM.16.M88.4 R76, [R196+0x2800] ;  /* 0x00280000c44c783b */ /* 0x000f220000000200 */
[C---:B-1----:R-:W-:Y:S03]  /*a4d0*/  HMMA.16816.F32.BF16 R24, R36.reuse, R20, RZ ;  /* 0x000000142418723c */ /* 0x042fe600000418ff */
[----:B------:R-:W1:Y:S03]  /*a4e0*/  LDSM.16.M88.4 R68, [R196+0x2c00] ;  /* 0x002c0000c444783b */ /* 0x000e660000000200 */
[C---:B--2---:R-:W-:Y:S01]  /*a4f0*/  HMMA.16816.F32.BF16 R16, R36.reuse, R12, RZ ;  /* 0x0000000c2410723c */ /* 0x044fe200000418ff */
[----:B------:R-:W2:Y:S04]  /*a500*/  LDSM.16.M88.4 R140, [R196+0x4c00] ;  /* 0x004c0000c48c783b */ /* 0x000ea80000000200 */
[----:B------:R-:W-:Y:S01]  /*a510*/  LDSM.16.M88.4 R176, [R197] ;  /* 0x00000000c5b0783b */ /* 0x000fe20000000200 */
[C---:B---3--:R-:W-:Y:S03]  /*a520*/  HMMA.16816.F32.BF16 R8, R36.reuse, R4, RZ ;  /* 0x000000042408723c */ /* 0x048fe600000418ff */
[----:B------:R-:W3:Y:S03]  /*a530*/  LDSM.16.M88.4 R136, [R3+0x2000] ;  /* 0x002000000388783b */ /* 0x000ee60000000200 */
[C---:B-----5:R-:W-:Y:S01]  /*a540*/  HMMA.16816.F32.BF16 R64, R36.reuse, R60, RZ ;  /* 0x0000003c2440723c */ /* 0x060fe200000418ff */
[----:B------:R-:W5:Y:S04]  /*a550*/  LDSM.16.M88.4 R160, [R3+0x2400] ;  /* 0x0024000003a0783b */ /* 0x000f680000000200 */
[----:B------:R-:W5:Y:S01]  /*a560*/  LDSM.16.M88.4 R144, [R3+0x3400] ;  /* 0x003400000390783b */ /* 0x000f620000000200 */
[C---:B------:R-:W-:Y:S03]  /*a570*/  HMMA.16816.F32.BF16 R56, R36.reuse, R52, RZ ;  /* 0x000000342438723c */ /* 0x040fe600000418ff */
[----:B------:R-:W5:Y:S03]  /*a580*/  LDSM.16.M88.4 R156, [R3+0x2800] ;  /* 0x00280000039c783b */ /* 0x000f660000000200 */
[C---:B------:R-:W-:Y:S01]  /*a590*/  HMMA.16816.F32.BF16 R48, R36.reuse, R44, RZ ;  /* 0x0000002c2430723c */ /* 0x040fe200000418ff */
[----:B------:R-:W-:Y:S04]  /*a5a0*/  LDSM.16.M88.4 R152, [R3+0x2c00] ;  /* 0x002c00000398783b */ /* 0x000fe80000000200 */
[----:B------:R-:W-:Y:S01]  /*a5b0*/  LDSM.16.M88.4 R148, [R3+0x3000] ;  /* 0x003000000394783b */ /* 0x000fe20000000200 */
[C---:B------:R-:W-:Y:S03]  /*a5c0*/  HMMA.16816.F32.BF16 R128, R36.reuse, R124, RZ ;  /* 0x0000007c2480723c */ /* 0x040fe600000418ff */
[----:B------:R-:W-:Y:S03]  /*a5d0*/  LDSM.16.M88.4 R172, [R3] ;  /* 0x0000000003ac783b */ /* 0x000fe60000000200 */
[C---:B------:R-:W-:Y:S01]  /*a5e0*/  HMMA.16816.F32.BF16 R120, R36.reuse, R116, RZ ;  /* 0x000000742478723c */ /* 0x040fe200000418ff */
[----:B------:R-:W-:Y:S04]  /*a5f0*/  LDSM.16.M88.4 R168, [R3+0x400] ;  /* 0x0004000003a8783b */ /* 0x000fe80000000200 */
[----:B------:R-:W-:Y:S01]  /*a600*/  LDSM.16.M88.4 R164, [R3+0x800] ;  /* 0x0008000003a4783b */ /* 0x000fe20000000200 */
[C---:B------:R-:W-:Y:S03]  /*a610*/  HMMA.16816.F32.BF16 R112, R36.reuse, R108, RZ ;  /* 0x0000006c2470723c */ /* 0x040fe600000418ff */
[----:B------:R-:W0:Y:S03]  /*a620*/  LDGDEPBAR ;  /* 0x00000000000079af */ /* 0x000e260000000000 */
[C---:B------:R-:W-:Y:S06]  /*a630*/  HMMA.16816.F32.BF16 R104, R36.reuse, R100, RZ ;  /* 0x000000642468723c */ /* 0x040fec00000418ff */
[C---:B----4-:R-:W-:Y:S06]  /*a640*/  HMMA.16816.F32.BF16 R96, R36.reuse, R92, RZ ;  /* 0x0000005c2460723c */ /* 0x050fec00000418ff */
        /* <DEDUP_REMOVED lines=20> */
[C---:B---3--:R-:W-:Y:S06]  /*a790*/  HMMA.16816.F32.BF16 R32, R176.reuse, R136, R32 ;  /* 0x00000088b020723c */ /* 0x048fec0000041820 */
[C---:B------:R-:W-:Y:S01]  /*a7a0*/  HMMA.16816.F32.BF16 R28, R176.reuse, R138, R28 ;  /* 0x0000008ab01c723c */ /* 0x040fe2000004181c */
[----:B------:R-:W2:Y:S05]  /*a7b0*/  LDSM.16.M88.4 R136, [R3+0x3c00] ;  /* 0x003c00000388783b */ /* 0x000eaa0000000200 */
[C---:B-----5:R-:W-:Y:S06]  /*a7c0*/  HMMA.16816.F32.BF16 R24, R176.reuse, R160, R24 ;  /* 0x000000a0b018723c */ /* 0x060fec0000041818 */
[C---:B------:R-:W-:Y:S06]  /*a7d0*/  HMMA.16816.F32.BF16 R56, R176.reuse, R144, R56 ;  /* 0x00000090b038723c */ /* 0x040fec0000041838 */
[C---:B------:R-:W-:Y:S01]  /*a7e0*/  HMMA.16816.F32.BF16 R20, R176.reuse, R162, R20 ;  /* 0x000000a2b014723c */ /* 0x040fe20000041814 */
[----:B------:R-:W-:Y:S01]  /*a7f0*/  LOP3.LUT R144, R201, UR4, RZ, 0xfc, !PT ;  /* 0x00000004c9907c12 */ /* 0x000fe2000f8efcff */
[----:B------:R-:W-:Y:S04]  /*a800*/  LDSM.16.M88.4 R160, [R3+0xc00] ;  /* 0x000c000003a0783b */ /* 0x000fe80000000200 */
[----:B------:R-:W-:Y:S01]  /*a810*/  VIADD R132, R144, 0x81 ;  /* 0x0000008190847836 */ /* 0x000fe20000000000 */
[----:B------:R-:W-:Y:S04]  /*a820*/  HMMA.16816.F32.BF16 R16, R176, R156, R16 ;  /* 0x0000009cb010723c */ /* 0x000fe80000041810 */
[----:B------:R-:W-:-:S02]  /*a830*/  ISETP.GE.AND P5, PT, R132, R184, PT ;  /* 0x000000b88400720c */ /* 0x000fc40003fa6270 */
[C---:B-1----:R-:W-:Y:S01]  /*a840*/  HMMA.16816.F32.BF16 R48, R176.reuse, R140, R48 ;  /* 0x0000008cb030723c */ /* 0x042fe20000041830 */
[----:B------:R-:W-:Y:S02]  /*a850*/  I2FP.F32.S32 R0, R132 ;  /* 0x0000008400007245 */ /* 0x000fe40000201400 */
[----:B------:R-:W-:Y:S01]  /*a860*/  ISETP.GE.AND P2, PT, R132, R2, PT ;  /* 0x000000028400720c */ /* 0x000fe20003f46270 */
[----:B------:R-:W-:Y:S02]  /*a870*/  VIADD R132, R144, 0x89 ;  /* 0x0000008990847836 */ /* 0x000fe40000000000 */
[C---:B------:R-:W-:Y:S01]  /*a880*/  HMMA.16816.F32.BF16 R44, R176.reuse, R142, R44 ;  /* 0x0000008eb02c723c */ /* 0x040fe2000004182c */
[----:B------:R-:W1:Y:S01]  /*a890*/  LDSM.16.M88.4 R140, [R3+0x1c00] ;  /* 0x001c0000038c783b */ /* 0x000e620000000200 */
[----:B------:R-:W-:Y:S01]  /*a8a0*/  FFMA.FTZ R33, R0, UR5, R33 ;  /* 0x0000000500217c23 */ /* 0x000fe20008010021 */
[----:B------:R-:W-:Y:S01]  /*a8b0*/  ISETP.GE.AND P4, PT, R132, R184, PT ;  /* 0x000000b88400720c */ /* 0x000fe20003f86270 */
[----:B------:R-:W-:Y:S01]  /*a8c0*/  FFMA.FTZ R35, R0, UR5, R35 ;  /* 0x0000000500237c23 */ /* 0x000fe20008010023 */
[----:B------:R-:W-:Y:S01]  /*a8d0*/  ISETP.GE.AND P3, PT, R132, R2, PT ;  /* 0x000000028400720c */ /* 0x000fe20003f66270 */
[----:B--2---:R-:W-:Y:S01]  /*a8e0*/  HMMA.16816.F32.BF16 R40, R176, R136, R40 ;  /* 0x00000088b028723c */ /* 0x004fe20000041828 */
[----:B------:R-:W-:-:S02]  /*a8f0*/  I2FP.F32.S32 R135, R132 ;  /* 0x0000008400877245 */ /* 0x000fc40000201400 */
[----:B------:R-:W-:-:S03]  /*a900*/  FSEL R33, R33, -INF , !P5 ;  /* 0xff80000021217808 */ /* 0x000fc60006800000 */
[C---:B------:R-:W-:Y:S01]  /*a910*/  HMMA.16816.F32.BF16 R12, R176.reuse, R158, R12 ;  /* 0x0000009eb00c723c */ /* 0x040fe2000004180c */
[C---:B------:R-:W-:Y:S02]  /*a920*/  VIADD R136, R144.reuse, 0x91 ;  /* 0x0000009190887836 */ /* 0x040fe40000000000 */
[C---:B------:R-:W-:Y:S01]  /*a930*/  FFMA.FTZ R29, R135.reuse, UR5, R29 ;  /* 0x00000005871d7c23 */ /* 0x040fe2000801001d */
[C---:B------:R-:W-:Y:S02]  /*a940*/  VIADD R137, R144.reuse, 0x99 ;  /* 0x0000009990897836 */ /* 0x040fe40000000000 */
[----:B------:R-:W-:Y:S01]  /*a950*/  FFMA.FTZ R0, R135, UR5, R31 ;  /* 0x0000000587007c23 */ /* 0x000fe2000801001f */
[----:B------:R-:W-:Y:S01]  /*a960*/  VIADD R31, R144, 0xa9 ;  /* 0x000000a9901f7836 */ /* 0x000fe20000000000 */
[----:B------:R-:W-:Y:S01]  /*a970*/  I2FP.F32.S32 R132, R136 ;  /* 0x0000008800847245 */ /* 0x000fe20000201400 */
[C---:B------:R-:W-:Y:S01]  /*a980*/  HMMA.16816.F32.BF16 R8, R176.reuse, R152, R8 ;  /* 0x00000098b008723c */ /* 0x040fe20000041808 */
[C---:B------:R-:W-:Y:S01]  /*a990*/  ISETP.GE.AND P6, PT, R136.reuse, R184, PT ;  /* 0x000000b88800720c */ /* 0x040fe20003fc6270 */
[----:B------:R-:W2:Y:S01]  /*a9a0*/  LDSM.16.M88.4 R156, [R3+0x1000] ;  /* 0x00100000039c783b */ /* 0x000ea20000000200 */
[----:B------:R-:W-:Y:S01]  /*a9b0*/  ISETP.GE.AND P5, PT, R136, R2, PT ;  /* 0x000000028800720c */ /* 0x000fe20003fa6270 */
[C---:B------:R-:W-:Y:S01]  /*a9c0*/  FFMA.FTZ R25, R132.reuse, UR5, R25 ;  /* 0x0000000584197c23 */ /* 0x040fe20008010019 */
[----:B------:R-:W-:Y:S01]  /*a9d0*/  FFMA.FTZ R135, R132, UR5, R27 ;  /* 0x0000000584877c23 */ /* 0x000fe2000801001b */
[----:B------:R-:W-:Y:S01]  /*a9e0*/  VIADD R136, R144, 0xa1 ;  /* 0x000000a190887836 */ /* 0x000fe20000000000 */
[----:B------:R-:W-:Y:S01]  /*a9f0*/  FSEL R132, R35, -INF , !P2 ;  /* 0xff80000023847808 */ /* 0x000fe20005000000 */
[----:B------:R-:W-:Y:S01]  /*aa00*/  HMMA.16816.F32.BF16 R4, R176, R154, R4 ;  /* 0x0000009ab004723c */ /* 0x000fe20000041804 */
[----:B------:R-:W-:Y:S01]  /*aa10*/  I2FP.F32.S32 R35, R137 ;  /* 0x0000008900237245 */ /* 0x000fe20000201400 */
[----:B------:R-:W3:Y:S01]  /*aa20*/  LDSM.16.M88.4 R152, [R3+0x1400] ;  /* 0x001400000398783b */ /* 0x000ee20000000200 */
[----:B------:R-:W-:-:S02]  /*aa30*/  FSEL R27, R29, -INF , !P4 ;  /* 0xff8000001d1b7808 */ /* 0x000fc40006000000 */
[----:B------:R-:W-:Y:S01]  /*aa40*/  I2FP.F32.S32 R29, R136 ;  /* 0x00000088001d7245 */ /* 0x000fe20000201400 */
[----:B------:R-:W-:Y:S01]  /*aa50*/  FFMA.FTZ R21, R35, UR5, R21 ;  /* 0x0000000523157c23 */ /* 0x000fe20008010015 */
[-C--:B------:R-:W-:Y:S01]  /*aa60*/  ISETP.GE.AND P2, PT, R137, R184.reuse, PT ;  /* 0x000000b88900720c */ /* 0x080fe20003f46270 */
[C---:B------:R-:W-:Y:S01]  /*aa70*/  HMMA.16816.F32.BF16 R64, R176.reuse, R148, R64 ;  /* 0x00000094b040723c */ /* 0x040fe20000041840 */
[----:B------:R-:W-:Y:S01]  /*aa80*/  FSEL R0, R0, -INF , !P3 ;  /* 0xff80000000007808 */ /* 0x000fe20005800000 */
[----:B------:R-:W-:Y:S01]  /*aa90*/  FFMA.FTZ R17, R29, UR5, R17 ;  /* 0x000000051d117c23 */ /* 0x000fe20008010011 */
[----:B------:R-:W-:Y:S02]  /*aaa0*/  FSEL R25, R25, -INF , !P6 ;  /* 0xff80000019197808 */ /* 0x000fe40007000000 */
[C---:B------:R-:W-:Y:S01]  /*aab0*/  ISETP.GE.AND P3, PT, R136.reuse, R184, PT ;  /* 0x000000b88800720c */ /* 0x040fe20003f66270 */
[C---:B-1----:R-:W-:Y:S01]  /*aac0*/  HMMA.16816.F32.BF16 R72, R176.reuse, R140, R72 ;  /* 0x0000008cb048723c */ /* 0x042fe20000041848 */
[-C--:B------:R-:W-:Y:S01]  /*aad0*/  ISETP.GE.AND P6, PT, R136, R2.reuse, PT ;  /* 0x000000028800720c */ /* 0x080fe20003fc6270 */
[----:B------:R-:W-:Y:S01]  /*aae0*/  FFMA.FTZ R136, R35, UR5, R23 ;  /* 0x0000000523887c23 */ /* 0x000fe20008010017 */
[----:B------:R-:W-:Y:S01]  /*aaf0*/  ISETP.GE.AND P4, PT, R137, R2, PT ;  /* 0x000000028900720c */ /* 0x000fe20003f86270 */
[C---:B------:R-:W-:Y:S01]  /*ab00*/  VIADD R23, R144.reuse, 0xb1 ;  /* 0x000000b190177836 */ /* 0x040fe20000000000 */
[----:B------:R-:W-:Y:S01]  /*ab10*/  FSEL R135, R135, -INF , !P5 ;  /* 0xff80000087877808 */ /* 0x000fe20006800000 */
[C---:B------:R-:W-:Y:S01]  /*ab20*/  HMMA.16816.F32.BF16 R60, R176.reuse, R150, R60 ;  /* 0x00000096b03c723c */ /* 0x040fe2000004183c */
[----:B------:R-:W-:Y:S01]  /*ab30*/  FSEL R21, R21, -INF , !P2 ;  /* 0xff80000015157808 */ /* 0x000fe20005000000 */
[----:B------:R-:W-:Y:S01]  /*ab40*/  FFMA.FTZ R140, R29, UR5, R19 ;  /* 0x000000051d8c7c23 */ /* 0x000fe20008010013 */
[C---:B------:R-:W-:Y:S01]  /*ab50*/  ISETP.GE.AND P5, PT, R31.reuse, R184, PT ;  /* 0x000000b81f00720c */ /* 0x040fe20003fa6270 */
[C---:B------:R-:W-:Y:S01]  /*ab60*/  VIADD R29, R144.reuse, 0xb9 ;  /* 0x000000b9901d7836 */ /* 0x040fe20000000000 */
[----:B------:R-:W-:Y:S01]  /*ab70*/  ISETP.GE.AND P2, PT, R31, R2, PT ;  /* 0x000000021f00720c */ /* 0x000fe20003f46270 */
[C---:B------:R-:W-:Y:S01]  /*ab80*/  HMMA.16816.F32.BF16 R52, R176.reuse, R146, R52 ;  /* 0x00000092b034723c */ /* 0x040fe20000041834 */
[----:B------:R-:W-:Y:S01]  /*ab90*/  I2FP.F32.S32 R31, R31 ;  /* 0x0000001f001f7245 */ /* 0x000fe20000201400 */
[----:B------:R-:W-:Y:S01]  /*aba0*/  VIADD R19, R144, 0xc9 ;  /* 0x000000c990137836 */ /* 0x000fe20000000000 */
[----:B------:R-:W-:Y:S01]  /*abb0*/  FSEL R136, R136, -INF , !P4 ;  /* 0xff80000088887808 */ /* 0x000fe20006000000 */
[----:B------:R-:W1:Y:S01]  /*abc0*/  LDSM.16.M88.4 R148, [R3+0x1800] ;  /* 0x001800000394783b */ /* 0x000e620000000200 */
[----:B------:R-:W-:Y:S01]  /*abd0*/  FSEL R17, R17, -INF , !P3 ;  /* 0xff80000011117808 */ /* 0x000fe20005800000 */
[----:B------:R-:W-:Y:S01]  /*abe0*/  FFMA.FTZ R13, R31, UR5, R13 ;  /* 0x000000051f0d7c23 */ /* 0x000fe2000801000d */
[----:B------:R-:W-:Y:S01]  /*abf0*/  ISETP.GE.AND P4, PT, R23, R184, PT ;  /* 0x000000b81700720c */ /* 0x000fe20003f86270 */
[----:B------:R-:W-:Y:S01]  /*ac00*/  FFMA.FTZ R15, R31, UR5, R15 ;  /* 0x000000051f0f7c23 */ /* 0x000fe2000801000f */
[----:B------:R-:W-:Y:S01]  /*ac10*/  ISETP.GE.AND P3, PT, R23, R2, PT ;  /* 0x000000021700720c */ /* 0x000fe20003f66270 */
[----:B------:R-:W-:Y:S01]  /*ac20*/  HMMA.16816.F32.BF16 R128, R176, R172, R128 ;  /* 0x000000acb080723c */ /* 0x000fe20000041880 */
[----:B------:R-:W-:Y:S01]  /*ac30*/  I2FP.F32.S32 R23, R23 ;  /* 0x0000001700177245 */ /* 0x000fe20000201400 */
[----:B------:R-:W-:-:S04]  /*ac40*/  DEPBAR.LE SB0, 0x0 ;  /* 0x000080000000791a */ /* 0x000fc80000000000 */
[C---:B------:R-:W-:Y:S01]  /*ac50*/  FFMA.FTZ R9, R23.reuse, UR5, R9 ;  /* 0x0000000517097c23 */ /* 0x040fe20008010009 */
[----:B------:R-:W-:Y:S01]  /*ac60*/  FFMA.FTZ R141, R23, UR5, R11 ;  /* 0x00000005178d7c23 */ /* 0x000fe2000801000b */
[----:B------:R-:W-:Y:S01]  /*ac70*/  VIADD R23, R144, 0xc1 ;  /* 0x000000c190177836 */ /* 0x000fe20000000000 */
[----:B------:R-:W-:Y:S01]  /*ac80*/  FSEL R140, R140, -INF , !P6 ;  /* 0xff8000008c8c7808 */ /* 0x000fe20007000000 */
[C---:B------:R-:W-:Y:S01]  /*ac90*/  HMMA.16816.F32.BF16 R36, R176.reuse, R138, R36 ;  /* 0x0000008ab024723c */ /* 0x040fe20000041824 */
[----:B------:R-:W-:Y:S02]  /*aca0*/  FSEL R11, R13, -INF , !P5 ;  /* 0xff8000000d0b7808 */ /* 0x000fe40006800000 */
[C---:B------:R-:W-:Y:S02]  /*acb0*/  ISETP.GE.AND P6, PT, R29.reuse, R184, PT ;  /* 0x000000b81d00720c */ /* 0x040fe40003fc6270 */
[----:B------:R-:W-:Y:S01]  /*acc0*/  ISETP.GE.AND P5, PT, R29, R2, PT ;  /* 0x000000021d00720c */ /* 0x000fe20003fa6270 */
[----:B------:R-:W-:Y:S01]  /*acd0*/  HMMA.16816.F32.BF16 R124, R176, R174, R124 ;  /* 0x000000aeb07c723c */ /* 0x000fe2000004187c */
[----:B------:R-:W-:-:S02]  /*ace0*/  I2FP.F32.S32 R29, R29 ;  /* 0x0000001d001d7245 */ /* 0x000fc40000201400 */
[----:B------:R-:W-:Y:S02]  /*acf0*/  I2FP.F32.S32 R13, R23 ;  /* 0x00000017000d7245 */ /* 0x000fe40000201400 */
[----:B------:R-:W-:Y:S01]  /*ad00*/  FSEL R137, R15, -INF , !P2 ;  /* 0xff8000000f897808 */ /* 0x000fe20005000000 */
[----:B------:R-:W-:Y:S01]  /*ad10*/  FFMA.FTZ R5, R29, UR5, R5 ;  /* 0x000000051d057c23 */ /* 0x000fe20008010005 */
[----:B------:R-:W-:Y:S01]  /*ad20*/  FSEL R9, R9, -INF , !P4 ;  /* 0xff80000009097808 */ /* 0x000fe20006000000 */
[----:B------:R-:W-:Y:S01]  /*ad30*/  FFMA.FTZ R29, R29, UR5, R7 ;  /* 0x000000051d1d7c23 */ /* 0x000fe20008010007 */
[C---:B------:R-:W-:Y:S01]  /*ad40*/  ISETP.GE.AND P2, PT, R23.reuse, R184, PT ;  /* 0x000000b81700720c */ /* 0x040fe20003f46270 */
[C---:B------:R-:W-:Y:S01]  /*ad50*/  VIADD R15, R144.reuse, 0xd1 ;  /* 0x000000d1900f7836 */ /* 0x040fe20000000000 */
[----:B------:R-:W-:Y:S01]  /*ad60*/  ISETP.GE.AND P4, PT, R23, R2, PT ;  /* 0x000000021700720c */ /* 0x000fe20003f86270 */
[----:B------:R-:W-:Y:S01]  /*ad70*/  FFMA.FTZ R23, R13, UR5, R65 ;  /* 0x000000050d177c23 */ /* 0x000fe20008010041 */
[----:B------:R-:W-:Y:S01]  /*ad80*/  FSEL R141, R141, -INF , !P3 ;  /* 0xff8000008d8d7808 */ /* 0x000fe20005800000 */
[----:B------:R-:W-:Y:S01]  /*ad90*/  FFMA.FTZ R67, R13, UR5, R67 ;  /* 0x000000050d437c23 */ /* 0x000fe20008010043 */
[----:B------:R-:W-:Y:S01]  /*ada0*/  FSEL R7, R5, -INF , !P6 ;  /* 0xff80000005077808 */ /* 0x000fe20007000000 */
[----:B------:R-:W-:Y:S01]  /*adb0*/  VIADD R13, R144, 0xe1 ;  /* 0x000000e1900d7836 */ /* 0x000fe20000000000 */
[C---:B------:R-:W-:Y:S01]  /*adc0*/  ISETP.GE.AND P3, PT, R19.reuse, R184, PT ;  /* 0x000000b81300720c */ /* 0x040fe20003f66270 */
[----:B------:R-:W-:Y:S01]  /*add0*/  HMMA.16816.F32.BF16 R120, R176, R168, R120 ;  /* 0x000000a8b078723c */ /* 0x000fe20000041878 */
[----:B------:R-:W-:-:S02]  /*ade0*/  ISETP.GE.AND P6, PT, R19, R2, PT ;  /* 0x000000021300720c */ /* 0x000fc40003fc6270 */
[----:B------:R-:W-:Y:S02]  /*adf0*/  I2FP.F32.S32 R19, R19 ;  /* 0x0000001300137245 */ /* 0x000fe40000201400 */
[----:B------:R-:W-:Y:S01]  /*ae00*/  FSEL R65, R29, -INF , !P5 ;  /* 0xff8000001d417808 */ /* 0x000fe20006800000 */
[C---:B------:R-:W-:Y:S01]  /*ae10*/  VIADD R29, R144.reuse, 0xe9 ;  /* 0x000000e9901d7836 */ /* 0x040fe20000000000 */
[----:B------:R-:W-:Y:S01]  /*ae20*/  FSEL R5, R23, -INF , !P2 ;  /* 0xff80000017057808 */ /* 0x000fe20005000000 */
[----:B------:R-:W-:Y:S01]  /*ae30*/  FFMA.FTZ R31, R19, UR5, R61 ;  /* 0x00000005131f7c23 */ /* 0x000fe2000801003d */
[----:B------:R-:W-:Y:S01]  /*ae40*/  ISETP.GE.AND P5, PT, R15, R184, PT ;  /* 0x000000b80f00720c */ /* 0x000fe20003fa6270 */
[----:B------:R-:W-:Y:S01]  /*ae50*/  FFMA.FTZ R63, R19, UR5, R63 ;  /* 0x00000005133f7c23 */ /* 0x000fe2000801003f */
[----:B------:R-:W-:Y:S01]  /*ae60*/  ISETP.GE.AND P2, PT, R15, R2, PT ;  /* 0x000000020f00720c */ /* 0x000fe20003f46270 */
[----:B------:R-:W-:Y:S01]  /*ae70*/  VIADD R23, R144, 0xd9 ;  /* 0x000000d990177836 */ /* 0x000fe20000000000 */
[----:B------:R-:W-:Y:S01]  /*ae80*/  I2FP.F32.S32 R15, R15 ;  /* 0x0000000f000f7245 */ /* 0x000fe20000201400 */
[----:B------:R-:W-:Y:S01]  /*ae90*/  HMMA.16816.F32.BF16 R116, R176, R170, R116 ;  /* 0x000000aab074723c */ /* 0x000fe20000041874 */
[----:B------:R-:W-:-:S02]  /*aea0*/  FSEL R31, R31, -INF , !P3 ;  /* 0xff8000001f1f7808 */ /* 0x000fc40005800000 */
[----:B------:R-:W-:Y:S01]  /*aeb0*/  ISETP.GE.AND P3, PT, R23, R2, PT ;  /* 0x000000021700720c */ /* 0x000fe20003f66270 */
[C---:B------:R-:W-:Y:S01]  /*aec0*/  FFMA.FTZ R19, R15.reuse, UR5, R57 ;  /* 0x000000050f137c23 */ /* 0x040fe20008010039 */
[----:B------:R-:W-:Y:S01]  /*aed0*/  FFMA.FTZ R15, R15, UR5, R59 ;  /* 0x000000050f0f7c23 */ /* 0x000fe2000801003b */
[----:B------:R-:W-:Y:S01]  /*aee0*/  FSEL R59, R67, -INF , !P4 ;  /* 0xff800000433b7808 */ /* 0x000fe20006000000 */
[C---:B------:R-:W-:Y:S01]  /*aef0*/  VIADD R67, R144.reuse, 0xf9 ;  /* 0x000000f990437836 */ /* 0x040fe20000000000 */
[-C--:B------:R-:W-:Y:S01]  /*af00*/  ISETP.GE.AND P4, PT, R23, R184.reuse, PT ;  /* 0x000000b81700720c */ /* 0x080fe20003f86270 */
[C---:B------:R-:W-:Y:S01]  /*af10*/  HMMA.16816.F32.BF16 R112, R176.reuse, R164, R112 ;  /* 0x000000a4b070723c */ /* 0x040fe20000041870 */
        /* <DEDUP_REMOVED lines=11> */
[----:B------:R-:W-:Y:S01]  /*afd0*/  FSEL R23, R61, -INF , !P4 ;  /* 0xff8000003d177808 */ /* 0x000fe20006000000 */
[----:B------:R-:W-:Y:S01]  /*afe0*/  FFMA.FTZ R15, R13, UR5, R49 ;  /* 0x000000050d0f7c23 */ /* 0x000fe20008010031 */
[----:B------:R-:W-:Y:S01]  /*aff0*/  ISETP.GE.AND P2, PT, R29, R184, PT ;  /* 0x000000b81d00720c */ /* 0x000fe20003f46270 */
[----:B------:R-:W-:Y:S01]  /*b000*/  FFMA.FTZ R13, R13, UR5, R51 ;  /* 0x000000050d0d7c23 */ /* 0x000fe20008010033 */
[----:B------:R-:W-:Y:S01]  /*b010*/  ISETP.GE.AND P4, PT, R29, R2, PT ;  /* 0x000000021d00720c */ /* 0x000fe20003f86270 */
        /* <DEDUP_REMOVED lines=8> */
[----:B------:R-:W-:Y:S01]  /*b0a0*/  HMMA.16816.F32.BF16 R68, R176, R142, R68 ;  /* 0x0000008eb044723c */ /* 0x000fe20000041844 */
[----:B------:R-:W-:-:S02]  /*b0b0*/  I2FP.F32.S32 R55, R55 ;  /* 0x0000003700377245 */ /* 0x000fc40000201400 */
[----:B------:R-:W-:Y:S02]  /*b0c0*/  FSEL R51, R51, -INF , !P2 ;  /* 0xff80000033337808 */ /* 0x000fe40005000000 */
[----:B------:R-:W-:Y:S01]  /*b0d0*/  I2FP.F32.S32 R35, R144 ;  /* 0x0000009000237245 */ /* 0x000fe20000201400 */
[C---:B------:R-:W-:Y:S01]  /*b0e0*/  FFMA.FTZ R47, R55.reuse, UR5, R41 ;  /* 0x00000005372f7c23 */ /* 0x040fe20008010029 */
[----:B------:R-:W-:Y:S01]  /*b0f0*/  FFMA.FTZ R41, R55, UR5, R43 ;  /* 0x0000000537297c23 */ /* 0x000fe2000801002b */
[----:B------:R-:W-:Y:S01]  /*b100*/  LOP3.LUT R55, R201, UR4, RZ, 0xfc, !PT ;  /* 0x00000004c9377c12 */ /* 0x000fe2000f8efcff */
[C---:B------:R-:W-:Y:S01]  /*b110*/  HMMA.16816.F32.BF16 R100, R176.reuse, R162, R100 ;  /* 0x000000a2b064723c */ /* 0x040fe20000041864 */
[----:B------:R-:W-:Y:S01]  /*b120*/  FSEL R43, R29, -INF , !P4 ;  /* 0xff8000001d2b7808 */ /* 0x000fe20006000000 */
[----:B------:R-:W-:Y:S01]  /*b130*/  FFMA.FTZ R130, R35, UR5, R130 ;  /* 0x0000000523827c23 */ /* 0x000fe20008010082 */
[----:B------:R-:W-:Y:S01]  /*b140*/  FSEL R45, R13, -INF , !P5 ;  /* 0xff8000000d2d7808 */ /* 0x000fe20006800000 */
[----:B------:R-:W-:Y:S01]  /*b150*/  VIADD R61, R55, 0x1 ;  /* 0x00000001373d7836 */ /* 0x000fe20000000000 */
[----:B------:R-:W-:Y:S01]  /*b160*/  ISETP.GE.AND P2, PT, R67, R184, PT ;  /* 0x000000b84300720c */ /* 0x000fe20003f46270 */
[----:B------:R-:W-:Y:S01]  /*b170*/  VIADD R13, R55, 0x9 ;  /* 0x00000009370d7836 */ /* 0x000fe20000000000 */
[----:B------:R-:W-:Y:S01]  /*b180*/  ISETP.GE.AND P4, PT, R67, R2, PT ;  /* 0x000000024300720c */ /* 0x000fe20003f86270 */
[----:B--2---:R-:W-:Y:S01]  /*b190*/  HMMA.16816.F32.BF16 R96, R176, R156, R96 ;  /* 0x0000009cb060723c */ /* 0x004fe20000041860 */
[----:B------:R-:W-:-:S02]  /*b1a0*/  FSEL R47, R47, -INF , !P3 ;  /* 0xff8000002f2f7808 */ /* 0x000fc40005800000 */
[----:B------:R-:W-:Y:S02]  /*b1b0*/  FSEL R41, R41, -INF , !P6 ;  /* 0xff80000029297808 */ /* 0x000fe40007000000 */
[----:B------:R-:W-:Y:S01]  /*b1c0*/  I2FP.F32.S32 R67, R67 ;  /* 0x0000004300437245 */ /* 0x000fe20000201400 */
[----:B------:R-:W-:Y:S01]  /*b1d0*/  HMMA.16816.F32.BF16 R92, R176, R158, R92 ;  /* 0x0000009eb05c723c */ /* 0x000fe2000004185c */
[C---:B------:R-:W-:Y:S02]  /*b1e0*/  ISETP.GE.AND P3, PT, R61.reuse, R184, PT ;  /* 0x000000b83d00720c */ /* 0x040fe40003f66270 */
[-C--:B------:R-:W-:Y:S01]  /*b1f0*/  ISETP.GE.AND P6, PT, R61, R2.reuse, PT ;  /* 0x000000023d00720c */ /* 0x080fe20003fc6270 */
[C---:B------:R-:W-:Y:S01]  /*b200*/  FFMA.FTZ R35, R67.reuse, UR5, R37 ;  /* 0x0000000543237c23 */ /* 0x040fe20008010025 */
[-C--:B------:R-:W-:Y:S01]  /*b210*/  I2FP.F32.S32 R63, R61.reuse ;  /* 0x0000003d003f7245 */ /* 0x080fe20000201400 */
[----:B------:R-:W-:Y:S01]  /*b220*/  FFMA.FTZ R37, R67, UR5, R39 ;  /* 0x0000000543257c23 */ /* 0x000fe20008010027 */
[----:B------:R-:W-:Y:S01]  /*b230*/  I2FP.F32.S32 R61, R61 ;  /* 0x0000003d003d7245 */ /* 0x000fe20000201400 */
[----:B------:R-:W-:Y:S01]  /*b240*/  VIADD R67, R55, 0x21 ;  /* 0x0000002137437836 */ /* 0x000fe20000000000 */
[----:B------:R-:W-:Y:S01]  /*b250*/  I2FP.F32.S32 R29, R13 ;  /* 0x0000000d001d7245 */ /* 0x000fe20000201400 */
[----:B------:R-:W-:Y:S01]  /*b260*/  FFMA.FTZ R129, R63, UR5, R129 ;  /* 0x000000053f817c23 */ /* 0x000fe20008010081 */
[----:B------:R-:W-:Y:S01]  /*b270*/  ISETP.GE.AND P5, PT, R144, R2, PT ;  /* 0x000000029000720c */ /* 0x000fe20003fa6270 */
[----:B------:R-:W-:Y:S01]  /*b280*/  FFMA.FTZ R131, R61, UR5, R131 ;  /* 0x000000053d837c23 */ /* 0x000fe20008010083 */
[----:B------:R-:W-:-:S02]  /*b290*/  VIADD R61, R55, 0x11 ;  /* 0x00000011373d7836 */ /* 0x000fc40000000000 */
[----:B------:R-:W-:Y:S01]  /*b2a0*/  FFMA.FTZ R125, R29, UR5, R125 ;  /* 0x000000051d7d7c23 */ /* 0x000fe2000801007d */
[----:B------:R-:W-:Y:S01]  /*b2b0*/  FSEL R142, R130, -INF , !P5 ;  /* 0xff800000828e7808 */ /* 0x000fe20006800000 */
[----:B------:R-:W-:Y:S01]  /*b2c0*/  VIADD R29, R55, 0x19 ;  /* 0x00000019371d7836 */ /* 0x000fe20000000000 */
[----:B------:R-:W-:Y:S01]  /*b2d0*/  ISETP.GE.AND P5, PT, R13, R184, PT ;  /* 0x000000b80d00720c */ /* 0x000fe20003fa6270 */
[C---:B---3--:R-:W-:Y:S01]  /*b2e0*/  HMMA.16816.F32.BF16 R88, R176.reuse, R152, R88 ;  /* 0x00000098b058723c */ /* 0x048fe20000041858 */
[----:B------:R-:W-:Y:S01]  /*b2f0*/  FSEL R39, R35, -INF , !P2 ;  /* 0xff80000023277808 */ /* 0x000fe20005000000 */
[----:B------:R-:W-:Y:S01]  /*b300*/  IMAD.U32 R130, RZ, RZ, UR4 ;  /* 0x00000004ff827e24 */ /* 0x000fe2000f8e00ff */
[----:B------:R-:W-:Y:S02]  /*b310*/  FSEL R37, R37, -INF , !P4 ;  /* 0xff80000025257808 */ /* 0x000fe40006000000 */
[----:B------:R-:W-:Y:S01]  /*b320*/  FSEL R139, R129, -INF , !P3 ;  /* 0xff800000818b7808 */ /* 0x000fe20005800000 */
[----:B------:R-:W-:Y:S01]  /*b330*/  HMMA.16816.F32.BF16 R84, R176, R154, R84 ;  /* 0x0000009ab054723c */ /* 0x000fe20000041854 */
[----:B------:R-:W-:-:S02]  /*b340*/  ISETP.GE.AND P2, PT, R13, R2, PT ;  /* 0x000000020d00720c */ /* 0x000fc40003f46270 */
[C---:B------:R-:W-:Y:S02]  /*b350*/  ISETP.GE.AND P4, PT, R61.reuse, R184, PT ;  /* 0x000000b83d00720c */ /* 0x040fe40003f86270 */
[----:B------:R-:W-:Y:S01]  /*b360*/  ISETP.GE.AND P3, PT, R61, R2, PT ;  /* 0x000000023d00720c */ /* 0x000fe20003f66270 */
[C---:B-1----:R-:W-:Y:S01]  /*b370*/  HMMA.16816.F32.BF16 R80, R176.reuse, R148, R80 ;  /* 0x00000094b050723c */ /* 0x042fe20000041850 */
[----:B------:R-:W-:Y:S02]  /*b380*/  I2FP.F32.S32 R35, R61 ;  /* 0x0000003d00237245 */ /* 0x000fe40000201400 */
[----:B------:R-:W-:Y:S02]  /*b390*/  I2FP.F32.S32 R13, R13 ;  /* 0x0000000d000d7245 */ /* 0x000fe40000201400 */
[----:B------:R-:W-:Y:S01]  /*b3a0*/  I2FP.F32.S32 R61, R61 ;  /* 0x0000003d003d7245 */ /* 0x000fe20000201400 */
[----:B------:R-:W-:Y:S01]  /*b3b0*/  FFMA.FTZ R121, R35, UR5, R121 ;  /* 0x0000000523797c23 */ /* 0x000fe20008010079 */
[----:B------:R-:W-:Y:S01]  /*b3c0*/  FSEL R131, R131, -INF , !P6 ;  /* 0xff80000083837808 */ /* 0x000fe20007000000 */
[----:B------:R-:W-:Y:S01]  /*b3d0*/  FFMA.FTZ R13, R13, UR5, R127 ;  /* 0x000000050d0d7c23 */ /* 0x000fe2000801007f */
[----:B------:R-:W-:Y:S01]  /*b3e0*/  FSEL R138, R125, -INF , !P5 ;  /* 0xff8000007d8a7808 */ /* 0x000fe20006800000 */
[----:B------:R-:W-:Y:S01]  /*b3f0*/  FFMA.FTZ R61, R61, UR5, R123 ;  /* 0x000000053d3d7c23 */ /* 0x000fe2000801007b */
[----:B------:R-:W-:Y:S01]  /*b400*/  ISETP.GE.AND P6, PT, R29, R184, PT ;  /* 0x000000b81d00720c */ /* 0x000fe20003fc6270 */
[----:B------:R-:W-:Y:S01]  /*b410*/  VIADD R35, R55, 0x29 ;  /* 0x0000002937237836 */ /* 0x000fe20000000000 */
[----:B------:R-:W-:Y:S01]  /*b420*/  BAR.SYNC.DEFER_BLOCKING 0x0 ;  /* 0x0000000000007b1d */ /* 0x000fe20000010000 */
[----:B------:R-:W-:Y:S01]  /*b430*/  ISETP.GE.AND P5, PT, R29, R2, PT ;  /* 0x000000021d00720c */ /* 0x000fe20003fa6270 */
[----:B------:R-:W-:Y:S01]  /*b440*/  HMMA.16816.F32.BF16 R76, R176, R150, R76 ;  /* 0x00000096b04c723c */ /* 0x000fe2000004184c */
[----:B------:R-:W-:-:S02]  /*b450*/  I2FP.F32.S32 R63, R29 ;  /* 0x0000001d003f7245 */ /* 0x000fc40000201400 */
[----:B------:R-:W-:Y:S02]  /*b460*/  I2FP.F32.S32 R29, R29 ;  /* 0x0000001d001d7245 */ /* 0x000fe40000201400 */
[----:B------:R-:W-:Y:S01]  /*b470*/  FSEL R123, R13, -INF , !P2 ;  /* 0xff8000000d7b7808 */ /* 0x000fe20005000000 */
[----:B------:R-:W-:Y:S01]  /*b480*/  FFMA.FTZ R117, R63, UR5, R117 ;  /* 0x000000053f757c23 */ /* 0x000fe20008010075 */
[----:B------:R-:W-:Y:S01]  /*b490*/  I2FP.F32.S32 R13, R67 ;  /* 0x00000043000d7245 */ /* 0x000fe20000201400 */
[----:B------:R-:W-:Y:S01]  /*b4a0*/  FFMA.FTZ R159, R29, UR5, R119 ;  /* 0x000000051d9f7c23 */ /* 0x000fe20008010077 */
[----:B------:R-:W-:Y:S01]  /*b4b0*/  VIADD R29, R55, 0x31 ;  /* 0x00000031371d7836 */ /* 0x000fe20000000000 */
[----:B------:R-:W-:Y:S02]  /*b4c0*/  FSEL R119, R61, -INF , !P3 ;  /* 0xff8000003d777808 */ /* 0x000fe40005800000 */
[----:B------:R-:W-:Y:S01]  /*b4d0*/  I2FP.F32.S32 R61, R35 ;  /* 0x00000023003d7245 */ /* 0x000fe20000201400 */
[----:B------:R-:W-:Y:S01]  /*b4e0*/  FFMA.FTZ R13, R13, UR5, R115 ;  /* 0x000000050d0d7c23 */ /* 0x000fe20008010073 */
[----:B------:R-:W-:-:S02]  /*b4f0*/  FSEL R121, R121, -INF , !P4 ;  /* 0xff80000079797808 */ /* 0x000fc40006000000 */
[----:B------:R-:W-:Y:S01]  /*b500*/  ISETP.GE.AND P2, PT, R67, R184, PT ;  /* 0x000000b84300720c */ /* 0x000fe20003f46270 */
[----:B------:R-:W-:Y:S01]  /*b510*/  FFMA.FTZ R61, R61, UR5, R109 ;  /* 0x000000053d3d7c23 */ /* 0x000fe2000801006d */
[----:B------:R-:W-:Y:S01]  /*b520*/  ISETP.GE.AND P4, PT, R67, R2, PT ;  /* 0x000000024300720c */ /* 0x000fe20003f86270 */
[----:B------:R-:W-:Y:S01]  /*b530*/  VIADD R109, R55, 0x39 ;  /* 0x00000039376d7836 */ /* 0x000fe20000000000 */
[----:B------:R-:W-:Y:S02]  /*b540*/  I2FP.F32.S32 R63, R67 ;  /* 0x00000043003f7245 */ /* 0x000fe40000201400 */
[----:B------:R-:W-:Y:S02]  /*b550*/  FSEL R117, R117, -INF , !P6 ;  /* 0xff80000075757808 */ /* 0x000fe40007000000 */
[----:B------:R-:W-:Y:S01]  /*b560*/  ISETP.GE.AND P3, PT, R35, R184, PT ;  /* 0x000000b82300720c */ /* 0x000fe20003f66270 */
[----:B------:R-:W-:Y:S01]  /*b570*/  FFMA.FTZ R63, R63, UR5, R113 ;  /* 0x000000053f3f7c23 */ /* 0x000fe20008010071 */
[----:B------:R-:W-:-:S02]  /*b580*/  ISETP.GE.AND P6, PT, R35, R2, PT ;  /* 0x000000022300720c */ /* 0x000fc40003fc6270 */
[----:B------:R-:W-:Y:S02]  /*b590*/  I2FP.F32.S32 R67, R29 ;  /* 0x0000001d00437245 */ /* 0x000fe40000201400 */
[----:B------:R-:W-:Y:S02]  /*b5a0*/  I2FP.F32.S32 R35, R35 ;  /* 0x0000002300237245 */ /* 0x000fe40000201400 */
[----:B------:R-:W-:Y:S01]  /*b5b0*/  FSEL R113, R13, -INF , !P4 ;  /* 0xff8000000d717808 */ /* 0x000fe20006000000 */
[----:B------:R-:W-:Y:S01]  /*b5c0*/  FFMA.FTZ R67, R67, UR5, R105 ;  /* 0x0000000543437c23 */ /* 0x000fe20008010069 */
[----:B------:R-:W-:Y:S01]  /*b5d0*/  FSEL R105, R61, -INF , !P3 ;  /* 0xff8000003d697808 */ /* 0x000fe20005800000 */
[----:B------:R-:W-:Y:S01]  /*b5e0*/  FFMA.FTZ R111, R35, UR5, R111 ;  /* 0x00000005236f7c23 */ /* 0x000fe2000801006f */
[----:B------:R-:W-:Y:S01]  /*b5f0*/  VIADD R35, R55, 0x41 ;  /* 0x0000004137237836 */ /* 0x000fe20000000000 */
[C---:B------:R-:W-:Y:S02]  /*b600*/  ISETP.GE.AND P4, PT, R109.reuse, R184, PT ;  /* 0x000000b86d00720c */ /* 0x040fe40003f86270 */
[----:B------:R-:W-:-:S02]  /*b610*/  ISETP.GE.AND P3, PT, R109, R2, PT ;  /* 0x000000026d00720c */ /* 0x000fc40003f66270 */
[-C--:B------:R-:W-:Y:S02]  /*b620*/  I2FP.F32.S32 R13, R109.reuse ;  /* 0x0000006d000d7245 */ /* 0x080fe40000201400 */
[----:B------:R-:W-:Y:S02]  /*b630*/  FSEL R159, R159, -INF , !P5 ;  /* 0xff8000009f9f7808 */ /* 0x000fe40006800000 */
[----:B------:R-:W-:Y:S01]  /*b640*/  I2FP.F32.S32 R109, R109 ;  /* 0x0000006d006d7245 */ /* 0x000fe20000201400 */
[----:B------:R-:W-:Y:S01]  /*b650*/  FFMA.FTZ R13, R13, UR5, R101 ;  /* 0x000000050d0d7c23 */ /* 0x000fe20008010065 */
[----:B------:R-:W-:Y:S01]  /*b660*/  ISETP.GE.AND P5, PT, R29, R184, PT ;  /* 0x000000b81d00720c */ /* 0x000fe20003fa6270 */
[----:B------:R-:W-:Y:S01]  /*b670*/  VIADD R101, R55, 0x51 ;  /* 0x0000005137657836 */ /* 0x000fe20000000000 */
[----:B------:R-:W-:Y:S01]  /*b680*/  FSEL R145, R63, -INF , !P2 ;  /* 0xff8000003f917808 */ /* 0x000fe20005000000 */
[----:B------:R-:W-:Y:S01]  /*b690*/  FFMA.FTZ R103, R109, UR5, R103 ;  /* 0x000000056d677c23 */ /* 0x000fe20008010067 */
[----:B------:R-:W-:Y:S01]  /*b6a0*/  ISETP.GE.AND P2, PT, R29, R2, PT ;  /* 0x000000021d00720c */ /* 0x000fe20003f46270 */
[----:B------:R-:W-:Y:S01]  /*b6b0*/  VIADD R109, R55, 0x49 ;  /* 0x00000049376d7836 */ /* 0x000fe20000000000 */
[----:B------:R-:W-:-:S02]  /*b6c0*/  I2FP.F32.S32 R29, R29 ;  /* 0x0000001d001d7245 */ /* 0x000fc40000201400 */
[-C--:B------:R-:W-:Y:S02]  /*b6d0*/  I2FP.F32.S32 R61, R35.reuse ;  /* 0x00000023003d7245 */ /* 0x080fe40000201400 */
[----:B------:R-:W-:Y:S01]  /*b6e0*/  FSEL R111, R111, -INF , !P6 ;  /* 0xff8000006f6f7808 */ /* 0x000fe20007000000 */
[----:B------:R-:W-:Y:S01]  /*b6f0*/  FFMA.FTZ R29, R29, UR5, R107 ;  /* 0x000000051d1d7c23 */ /* 0x000fe2000801006b */
[----:B------:R-:W-:Y:S01]  /*b700*/  FSEL R67, R67, -INF , !P5 ;  /* 0xff80000043437808 */ /* 0x000fe20006800000 */
[----:B------:R-:W-:Y:S01]  /*b710*/  FFMA.FTZ R97, R61, UR5, R97 ;  /* 0x000000053d617c23 */ /* 0x000fe20008010061 */
[----:B------:R-:W-:Y:S01]  /*b720*/  ISETP.GE.AND P6, PT, R35, R184, PT ;  /* 0x000000b82300720c */ /* 0x000fe20003fc6270 */
[----:B------:R-:W-:Y:S01]  /*b730*/  VIADD R61, R55, 0x59 ;  /* 0x00000059373d7836 */ /* 0x000fe20000000000 */
[----:B------:R-:W-:Y:S02]  /*b740*/  ISETP.GE.AND P5, PT, R35, R2, PT ;  /* 0x000000022300720c */ /* 0x000fe40003fa6270 */
[----:B------:R-:W-:-:S02]  /*b750*/  I2FP.F32.S32 R35, R35 ;  /* 0x0000002300237245 */ /* 0x000fc40000201400 */
[-C--:B------:R-:W-:Y:S02]  /*b760*/  I2FP.F32.S32 R107, R109.reuse ;  /* 0x0000006d006b7245 */ /* 0x080fe40000201400 */
[----:B------:R-:W-:Y:S01]  /*b770*/  FSEL R97, R97, -INF , !P6 ;  /* 0xff80000061617808 */ /* 0x000fe20007000000 */
[----:B------:R-:W-:Y:S01]  /*b780*/  FFMA.FTZ R63, R35, UR5, R99 ;  /* 0x00000005233f7c23 */ /* 0x000fe20008010063 */
[----:B------:R-:W-:Y:S01]  /*b790*/  FSEL R99, R13, -INF , !P4 ;  /* 0xff8000000d637808 */ /* 0x000fe20006000000 */
[----:B------:R-:W-:Y:S01]  /*b7a0*/  FFMA.FTZ R93, R107, UR5, R93 ;  /* 0x000000056b5d7c23 */ /* 0x000fe2000801005d */
[----:B------:R-:W-:Y:S01]  /*b7b0*/  FSEL R35, R29, -INF , !P2 ;  /* 0xff8000001d237808 */ /* 0x000fe20005000000 */
[----:B------:R-:W-:Y:S01]  /*b7c0*/  VIADD R107, R55, 0x61 ;  /* 0x00000061376b7836 */ /* 0x000fe20000000000 */
[----:B------:R-:W-:Y:S02]  /*b7d0*/  FSEL R13, R103, -INF , !P3 ;  /* 0xff800000670d7808 */ /* 0x000fe40005800000 */
[----:B------:R-:W-:-:S02]  /*b7e0*/  I2FP.F32.S32 R29, R109 ;  /* 0x0000006d001d7245 */ /* 0x000fc40000201400 */
[C---:B------:R-:W-:Y:S02]  /*b7f0*/  ISETP.GE.AND P3, PT, R101.reuse, R184, PT ;  /* 0x000000b86500720c */ /* 0x040fe40003f66270 */
[----:B------:R-:W-:Y:S01]  /*b800*/  ISETP.GE.AND P6, PT, R101, R2, PT ;  /* 0x000000026500720c */ /* 0x000fe20003fc6270 */
[----:B------:R-:W-:Y:S01]  /*b810*/  FFMA.FTZ R95, R29, UR5, R95 ;  /* 0x000000051d5f7c23 */ /* 0x000fe2000801005f */
[-C--:B------:R-:W-:Y:S02]  /*b820*/  I2FP.F32.S32 R103, R101.reuse ;  /* 0x0000006500677245 */ /* 0x080fe40000201400 */
[----:B------:R-:W-:Y:S02]  /*b830*/  I2FP.F32.S32 R101, R101 ;  /* 0x0000006500657245 */ /* 0x000fe40000201400 */
[----:B------:R-:W-:Y:S01]  /*b840*/  ISETP.GE.AND P2, PT, R109, R184, PT ;  /* 0x000000b86d00720c */ /* 0x000fe20003f46270 */
[----:B------:R-:W-:Y:S01]  /*b850*/  FFMA.FTZ R103, R103, UR5, R89 ;  /* 0x0000000567677c23 */ /* 0x000fe20008010059 */
        /* <DEDUP_REMOVED lines=10> */
[----:B------:R-:W-:Y:S02]  /*b900*/  I2FP.F32.S32 R93, R107 ;  /* 0x0000006b005d7245 */ /* 0x000fe40000201400 */
[----:B------:R-:W-:Y:S01]  /*b910*/  FSEL R129, R95, -INF , !P4 ;  /* 0xff8000005f817808 */ /* 0x000fe20006000000 */
[----:B------:R-:W-:Y:S01]  /*b920*/  FFMA.FTZ R61, R61, UR5, R87 ;  /* 0x000000053d3d7c23 */ /* 0x000fe20008010057 */
[----:B------:R-:W-:Y:S01]  /*b930*/  FSEL R85, R103, -INF , !P3 ;  /* 0xff80000067557808 */ /* 0x000fe20005800000 */
[----:B------:R-:W-:Y:S01]  /*b940*/  FFMA.FTZ R81, R93, UR5, R81 ;  /* 0x000000055d517c23 */ /* 0x000fe20008010051 */
[----:B------:R-:W-:Y:S01]  /*b950*/  FSEL R154, R91, -INF , !P6 ;  /* 0xff8000005b9a7808 */ /* 0x000fe20007000000 */
[----:B------:R-:W-:Y:S01]  /*b960*/  VIADD R87, R55, 0x71 ;  /* 0x0000007137577836 */ /* 0x000fe20000000000 */
[C---:B------:R-:W-:Y:S01]  /*b970*/  ISETP.GE.AND P4, PT, R107.reuse, R184, PT ;  /* 0x000000b86b00720c */ /* 0x040fe20003f86270 */
[----:B------:R-:W-:Y:S01]  /*b980*/  IMAD.U32 R95, RZ, RZ, UR4 ;  /* 0x00000004ff5f7e24 */ /* 0x000fe2000f8e00ff */
[----:B------:R-:W-:Y:S01]  /*b990*/  ISETP.GE.AND P3, PT, R107, R2, PT ;  /* 0x000000026b00720c */ /* 0x000fe20003f66270 */
[----:B------:R-:W-:Y:S01]  /*b9a0*/  IMAD.U32 R93, RZ, RZ, UR4 ;  /* 0x00000004ff5d7e24 */ /* 0x000fe2000f8e00ff */
[----:B------:R-:W-:-:S02]  /*b9b0*/  I2FP.F32.S32 R91, R101 ;  /* 0x00000065005b7245 */ /* 0x000fc40000201400 */
[----:B------:R-:W-:Y:S02]  /*b9c0*/  I2FP.F32.S32 R107, R107 ;  /* 0x0000006b006b7245 */ /* 0x000fe40000201400 */
[----:B------:R-:W-:Y:S01]  /*b9d0*/  FSEL R63, R109, -INF , !P5 ;  /* 0xff8000006d3f7808 */ /* 0x000fe20006800000 */
[----:B------:R-:W-:Y:S01]  /*b9e0*/  FFMA.FTZ R91, R91, UR5, R77 ;  /* 0x000000055b5b7c23 */ /* 0x000fe2000801004d */
[----:B------:R-:W-:Y:S01]  /*b9f0*/  FSEL R77, R81, -INF , !P4 ;  /* 0xff800000514d7808 */ /* 0x000fe20006000000 */
[----:B------:R-:W-:Y:S01]  /*ba00*/  FFMA.FTZ R83, R107, UR5, R83 ;  /* 0x000000056b537c23 */ /* 0x000fe20008010053 */
[----:B------:R-:W-:Y:S02]  /*ba10*/  I2FP.F32.S32 R81, R87 ;  /* 0x0000005700517245 */ /* 0x000fe40000201400 */
[C---:B------:R-:W-:Y:S02]  /*ba20*/  ISETP.GE.AND P6, PT, R101.reuse, R184, PT ;  /* 0x000000b86500720c */ /* 0x040fe40003fc6270 */
[----:B------:R-:W-:Y:S01]  /*ba30*/  ISETP.GE.AND P5, PT, R101, R2, PT ;  /* 0x000000026500720c */ /* 0x000fe20003fa6270 */
[----:B------:R-:W-:Y:S01]  /*ba40*/  FFMA.FTZ R81, R81, UR5, R73 ;  /* 0x0000000551517c23 */ /* 0x000fe20008010049 */
[----:B------:R-:W-:Y:S01]  /*ba50*/  I2FP.F32.S32 R101, R101 ;  /* 0x0000006500657245 */ /* 0x000fe20000201400 */
[----:B------:R-:W-:Y:S01]  /*ba60*/  IMAD.U32 R73, RZ, RZ, UR4 ;  /* 0x00000004ff497e24 */ /* 0x000fe2000f8e00ff */
[----:B------:R-:W-:-:S02]  /*ba70*/  FSEL R155, R83, -INF , !P3 ;  /* 0xff800000539b7808 */ /* 0x000fc40005800000 */
[----:B------:R-:W-:Y:S01]  /*ba80*/  I2FP.F32.S32 R83, R87 ;  /* 0x0000005700537245 */ /* 0x000fe20000201400 */
[----:B------:R-:W-:Y:S01]  /*ba90*/  FFMA.FTZ R79, R101, UR5, R79 ;  /* 0x00000005654f7c23 */ /* 0x000fe2000801004f */
[----:B------:R-:W-:Y:S01]  /*baa0*/  FSEL R147, R61, -INF , !P2 ;  /* 0xff8000003d937808 */ /* 0x000fe20005000000 */
[----:B------:R-:W-:Y:S01]  /*bab0*/  VIADD R61, R55, 0x79 ;  /* 0x00000079373d7836 */ /* 0x000fe20000000000 */
[----:B------:R-:W-:Y:S01]  /*bac0*/  ISETP.GE.AND P4, PT, R87, R184, PT ;  /* 0x000000b85700720c */ /* 0x000fe20003f86270 */
[----:B------:R-:W-:Y:S01]  /*bad0*/  FFMA.FTZ R75, R83, UR5, R75 ;  /* 0x00000005534b7c23 */ /* 0x000fe2000801004b */
[----:B------:R-:W-:Y:S02]  /*bae0*/  LOP3.LUT R83, R73, 0x80, R201, 0xfe, !PT ;  /* 0x0000008049537812 */ /* 0x000fe400078efec9 */
[----:B------:R-:W-:Y:S02]  /*baf0*/  ISETP.GE.AND P3, PT, R87, R2, PT ;  /* 0x000000025700720c */ /* 0x000fe40003f66270 */
[----:B------:R-:W-:-:S02]  /*bb00*/  I2FP.F32.S32 R161, R61 ;  /* 0x0000003d00a17245 */ /* 0x000fc40000201400 */
[-C--:B------:R-:W-:Y:S02]  /*bb10*/  ISETP.GE.AND P2, PT, R55, R184.reuse, PT ;  /* 0x000000b83700720c */ /* 0x080fe40003f46270 */
[----:B------:R-:W-:Y:S01]  /*bb20*/  I2FP.F32.S32 R87, R55 ;  /* 0x0000003700577245 */ /* 0x000fe20000201400 */
[----:B------:R-:W-:Y:S01]  /*bb30*/  FFMA.FTZ R161, R161, UR5, R71 ;  /* 0x00000005a1a17c23 */ /* 0x000fe20008010047 */
[----:B------:R-:W-:Y:S01]  /*bb40*/  I2FP.F32.S32 R55, R61 ;  /* 0x0000003d00377245 */ /* 0x000fe20000201400 */
[----:B------:R-:W-:Y:S01]  /*bb50*/  IMAD.U32 R71, RZ, RZ, UR4 ;  /* 0x00000004ff477e24 */ /* 0x000fe2000f8e00ff */
[----:B------:R-:W-:Y:S01]  /*bb60*/  FSEL R73, R91, -INF , !P6 ;  /* 0xff8000005b497808 */ /* 0x000fe20007000000 */
[----:B------:R-:W-:Y:S01]  /*bb70*/  FFMA.FTZ R128, R87, UR5, R128 ;  /* 0x0000000557807c23 */ /* 0x000fe20008010080 */
[----:B------:R-:W-:Y:S01]  /*bb80*/  FSEL R162, R79, -INF , !P5 ;  /* 0xff8000004fa27808 */ /* 0x000fe20006800000 */
[----:B------:R-:W-:Y:S01]  /*bb90*/  FFMA.FTZ R55, R55, UR5, R69 ;  /* 0x0000000537377c23 */ /* 0x000fe20008010045 */
[C---:B------:R-:W-:Y:S01]  /*bba0*/  ISETP.GE.AND P6, PT, R61.reuse, R184, PT ;  /* 0x000000b83d00720c */ /* 0x040fe20003fc6270 */
[----:B------:R-:W-:Y:S01]  /*bbb0*/  IMAD.U32 R91, RZ, RZ, UR4 ;  /* 0x00000004ff5b7e24 */ /* 0x000fe2000f8e00ff */
[----:B------:R-:W-:Y:S01]  /*bbc0*/  ISETP.GE.AND P5, PT, R61, R2, PT ;  /* 0x000000023d00720c */ /* 0x000fe20003fa6270 */
[----:B------:R-:W-:Y:S01]  /*bbd0*/  IMAD.U32 R61, RZ, RZ, UR4 ;  /* 0x00000004ff3d7e24 */ /* 0x000fe2000f8e00ff */
[-C--:B------:R-:W-:Y:S01]  /*bbe0*/  I2FP.F32.S32 R160, R83.reuse ;  /* 0x0000005300a07245 */ /* 0x080fe20000201400 */
[----:B------:R-:W-:Y:S01]  /*bbf0*/  IMAD.U32 R87, RZ, RZ, UR4 ;  /* 0x00000004ff577e24 */ /* 0x000fe2000f8e00ff */
[----:B------:R-:W-:-:S02]  /*bc00*/  I2FP.F32.S32 R79, R83 ;  /* 0x00000053004f7245 */ /* 0x000fc40000201400 */
[----:B------:R-:W-:Y:S01]  /*bc10*/  FSEL R166, R75, -INF , !P3 ;  /* 0xff8000004ba67808 */ /* 0x000fe20005800000 */
[----:B------:R-:W-:Y:S01]  /*bc20*/  FFMA.FTZ R160, R160, UR5, R34 ;  /* 0x00000005a0a07c23 */ /* 0x000fe20008010022 */
[--C-:B------:R-:W-:Y:S01]  /*bc30*/  LOP3.LUT R34, R61, 0x88, R201.reuse, 0xfe, !PT ;  /* 0x000000883d227812 */ /* 0x100fe200078efec9 */
[----:B------:R-:W-:Y:S01]  /*bc40*/  FFMA.FTZ R79, R79, UR5, R32 ;  /* 0x000000054f4f7c23 */ /* 0x000fe20008010020 */
[----:B------:R-:W-:Y:S01]  /*bc50*/  LOP3.LUT R61, R71, 0x90, R201, 0xfe, !PT ;  /* 0x00000090473d7812 */ /* 0x000fe200078efec9 */
[----:B------:R-:W-:Y:S01]  /*bc60*/  IMAD.U32 R32, RZ, RZ, UR4 ;  /* 0x00000004ff207e24 */ /* 0x000fe2000f8e00ff */
[----:B------:R-:W-:Y:S02]  /*bc70*/  FSEL R71, R55, -INF , !P6 ;  /* 0xff80000037477808 */ /* 0x000fe40007000000 */
[----:B------:R-:W-:Y:S02]  /*bc80*/  I2FP.F32.S32 R55, R34 ;  /* 0x0000002200377245 */ /* 0x000fe40000201400 */
[----:B------:R-:W-:-:S02]  /*bc90*/  FSEL R75, R128, -INF , !P2 ;  /* 0xff800000804b7808 */ /* 0x000fc40005000000 */
[----:B------:R-:W-:Y:S01]  /*bca0*/  FSEL R69, R81, -INF , !P4 ;  /* 0xff80000051457808 */ /* 0x000fe20006000000 */
[C---:B------:R-:W-:Y:S01]  /*bcb0*/  FFMA.FTZ R151, R55.reuse, UR5, R30 ;  /* 0x0000000537977c23 */ /* 0x040fe2000801001e */
[----:B------:R-:W-:Y:S02]  /*bcc0*/  IMAD.U32 R30, RZ, RZ, UR4 ;  /* 0x00000004ff1e7e24 */ /* 0x000fe4000f8e00ff */
[----:B------:R-:W-:Y:S01]  /*bcd0*/  FFMA.FTZ R28, R55, UR5, R28 ;  /* 0x00000005371c7c23 */ /* 0x000fe2000801001c */
[C---:B------:R-:W-:Y:S01]  /*bce0*/  ISETP.GE.AND P3, PT, R83.reuse, R2, PT ;  /* 0x000000025300720c */ /* 0x040fe20003f66270 */
[----:B------:R-:W-:Y:S01]  /*bcf0*/  IMAD.U32 R81, RZ, RZ, UR4 ;  /* 0x00000004ff517e24 */ /* 0x000fe2000f8e00ff */
[-C--:B------:R-:W-:Y:S02]  /*bd00*/  ISETP.GE.AND P2, PT, R34, R184.reuse, PT ;  /* 0x000000b82200720c */ /* 0x080fe40003f46270 */
[----:B------:R-:W-:Y:S01]  /*bd10*/  ISETP.GE.AND P4, PT, R83, R184, PT ;  /* 0x000000b85300720c */ /* 0x000fe20003f86270 */
[----:B------:R-:W-:Y:S01]  /*bd20*/  IMAD.U32 R83, RZ, RZ, UR4 ;  /* 0x00000004ff537e24 */ /* 0x000fe2000f8e00ff */
[----:B------:R-:W-:-:S02]  /*bd30*/  LOP3.LUT R32, R32, 0x98, R201, 0xfe, !PT ;  /* 0x0000009820207812 */ /* 0x000fc400078efec9 */
[----:B------:R-:W-:Y:S02]  /*bd40*/  LOP3.LUT R55, R30, 0xa0, R201, 0xfe, !PT ;  /* 0x000000a01e377812 */ /* 0x000fe400078efec9 */
[----:B------:R-:W-:Y:S02]  /*bd50*/  ISETP.GE.AND P6, PT, R34, R2, PT ;  /* 0x000000022200720c */ /* 0x000fe40003fc6270 */
[----:B------:R-:W-:Y:S02]  /*bd60*/  FSEL R160, R160, -INF , !P3 ;  /* 0xff800000a0a07808 */ /* 0x000fe40005800000 */
[----:B------:R-:W-:Y:S02]  /*bd70*/  FSEL R30, R28, -INF , !P2 ;  /* 0xff8000001c1e7808 */ /* 0x000fe40005000000 */
[----:B------:R-:W-:Y:S02]  /*bd80*/  FSEL R161, R161, -INF , !P5 ;  /* 0xff800000a1a17808 */ /* 0x000fe40006800000 */
[----:B------:R-:W-:Y:S01]  /*bd90*/  FSEL R34, R79, -INF , !P4 ;  /* 0xff8000004f227808 */ /* 0x000fe20006000000 */
[----:B------:R-:W-:Y:S01]  /*bda0*/  IMAD.U32 R79, RZ, RZ, UR4 ;  /* 0x00000004ff4f7e24 */ /* 0x000fe2000f8e00ff */
[----:B------:R-:W-:-:S02]  /*bdb0*/  ISETP.GE.AND P3, PT, R32, R184, PT ;  /* 0x000000b82000720c */ /* 0x000fc40003f66270 */
[----:B------:R-:W-:Y:S02]  /*bdc0*/  ISETP.GE.AND P2, PT, R32, R2, PT ;  /* 0x000000022000720c */ /* 0x000fe40003f46270 */
[C---:B------:R-:W-:Y:S02]  /*bdd0*/  ISETP.GE.AND P5, PT, R61.reuse, R184, PT ;  /* 0x000000b83d00720c */ /* 0x040fe40003fa6270 */
[----:B------:R-:W-:Y:S02]  /*bde0*/  ISETP.GE.AND P4, PT, R61, R2, PT ;  /* 0x000000023d00720c */ /* 0x000fe40003f86270 */
[----:B------:R-:W-:Y:S02]  /*bdf0*/  I2FP.F32.S32 R32, R32 ;  /* 0x0000002000207245 */ /* 0x000fe40000201400 */
[----:B------:R-:W-:Y:S02]  /*be00*/  I2FP.F32.S32 R61, R61 ;  /* 0x0000003d003d7245 */ /* 0x000fe40000201400 */
[----:B------:R-:W-:Y:S01]  /*be10*/  FSEL R151, R151, -INF , !P6 ;  /* 0xff80000097977808 */ /* 0x000fe20007000000 */
[----:B------:R-:W-:Y:S01]  /*be20*/  FFMA.FTZ R128, R32, UR5, R22 ;  /* 0x0000000520807c23 */ /* 0x000fe20008010016 */
[----:B------:R-:W-:-:S02]  /*be30*/  IMAD.U32 R22, RZ, RZ, UR4 ;  /* 0x00000004ff167e24 */ /* 0x000fc4000f8e00ff */
[C---:B------:R-:W-:Y:S01]  /*be40*/  FFMA.FTZ R24, R61.reuse, UR5, R24 ;  /* 0x000000053d187c23 */ /* 0x040fe20008010018 */
[----:B------:R-:W-:Y:S01]  /*be50*/  FFMA.FTZ R26, R61, UR5, R26 ;  /* 0x000000053d1a7c23 */ /* 0x000fe2000801001a */
[----:B------:R-:W-:Y:S01]  /*be60*/  FFMA.FTZ R28, R32, UR5, R20 ;  /* 0x00000005201c7c23 */ /* 0x000fe20008010014 */
[C---:B------:R-:W-:Y:S01]  /*be70*/  ISETP.GE.AND P6, PT, R55.reuse, R184, PT ;  /* 0x000000b83700720c */ /* 0x040fe20003fc6270 */
[----:B------:R-:W-:Y:S01]  /*be80*/  IMAD.U32 R20, RZ, RZ, UR4 ;  /* 0x00000004ff147e24 */ /* 0x000fe2000f8e00ff */
[----:B------:R-:W-:Y:S01]  /*be90*/  FSEL R24, R24, -INF , !P5 ;  /* 0xff80000018187808 */ /* 0x000fe20006800000 */
[----:B------:R-:W-:Y:S01]  /*bea0*/  IMAD.U32 R32, RZ, RZ, UR4 ;  /* 0x00000004ff207e24 */ /* 0x000fe2000f8e00ff */
[----:B------:R-:W-:Y:S02]  /*beb0*/  LOP3.LUT R22, R22, 0xa8, R201, 0xfe, !PT ;  /* 0x000000a816167812 */ /* 0x000fe400078efec9 */
[----:B------:R-:W-:Y:S02]  /*bec0*/  ISETP.GE.AND P5, PT, R55, R2, PT ;  /* 0x000000023700720c */ /* 0x000fe40003fa6270 */
        /* <DEDUP_REMOVED lines=8> */
[----:B------:R-:W-:-:S02]  /*bf50*/  LOP3.LUT R20, R20, 0xb0, R201, 0xfe, !PT ;  /* 0x000000b014147812 */ /* 0x000fc400078efec9 */
[----:B------:R-:W-:Y:S01]  /*bf60*/  FSEL R128, R128, -INF , !P2 ;  /* 0xff80000080807808 */ /* 0x000fe20005000000 */
[----:B------:R-:W-:Y:S01]  /*bf70*/  FFMA.FTZ R26, R22, UR5, R12 ;  /* 0x00000005161a7c23 */ /* 0x000fe2000801000c */
[----:B------:R-:W-:Y:S01]  /*bf80*/  FSEL R16, R16, -INF , !P6 ;  /* 0xff80000010107808 */ /* 0x000fe20007000000 */
[----:B------:R-:W-:Y:S01]  /*bf90*/  FFMA.FTZ R14, R22, UR5, R14 ;  /* 0x00000005160e7c23 */ /* 0x000fe2000801000e */
[----:B------:R-:W-:Y:S01]  /*bfa0*/  LOP3.LUT R12, R32, 0xb8, R201, 0xfe, !PT ;  /* 0x000000b8200c7812 */ /* 0x000fe200078efec9 */
[----:B------:R-:W-:Y:S01]  /*bfb0*/  IMAD.U32 R22, RZ, RZ, UR4 ;  /* 0x00000004ff167e24 */ /* 0x000fe2000f8e00ff */
[C---:B------:R-:W-:Y:S02]  /*bfc0*/  ISETP.GE.AND P2, PT, R20.reuse, R184, PT ;  /* 0x000000b81400720c */ /* 0x040fe40003f46270 */
[----:B------:R-:W-:Y:S02]  /*bfd0*/  ISETP.GE.AND P6, PT, R20, R2, PT ;  /* 0x000000021400720c */ /* 0x000fe40003fc6270 */
[----:B------:R-:W-:-:S02]  /*bfe0*/  I2FP.F32.S32 R20, R20 ;  /* 0x0000001400147245 */ /* 0x000fc40000201400 */
[----:B------:R-:W-:Y:S01]  /*bff0*/  FSEL R125, R18, -INF , !P5 ;  /* 0xff800000127d7808 */ /* 0x000fe20006800000 */
[----:B------:R-:W-:Y:S01]  /*c000*/  IMAD.U32 R18, RZ, RZ, UR4 ;  /* 0x00000004ff127e24 */ /* 0x000fe2000f8e00ff */
[----:B------:R-:W-:Y:S01]  /*c010*/  FSEL R26, R26, -INF , !P4 ;  /* 0xff8000001a1a7808 */ /* 0x000fe20006000000 */
[----:B------:R-:W-:Y:S01]  /*c020*/  FFMA.FTZ R8, R20, UR5, R8 ;  /* 0x0000000514087c23 */ /* 0x000fe20008010008 */
[----:B------:R-:W-:Y:S01]  /*c030*/  ISETP.GE.AND P5, PT, R12, R184, PT ;  /* 0x000000b80c00720c */ /* 0x000fe20003fa6270 */
[----:B------:R-:W-:Y:S01]  /*c040*/  FFMA.FTZ R10, R20, UR5, R10 ;  /* 0x00000005140a7c23 */ /* 0x000fe2000801000a */
[----:B------:R-:W-:Y:S02]  /*c050*/  ISETP.GE.AND P4, PT, R12, R2, PT ;  /* 0x000000020c00720c */ /* 0x000fe40003f86270 */
[----:B------:R-:W-:Y:S02]  /*c060*/  I2FP.F32.S32 R12, R12 ;  /* 0x0000000c000c7245 */ /* 0x000fe40000201400 */
[----:B------:R-:W-:-:S02]  /*c070*/  LOP3.LUT R22, R22, 0xc0, R201, 0xfe, !PT ;  /* 0x000000c016167812 */ /* 0x000fc400078efec9 */
[----:B------:R-:W-:Y:S01]  /*c080*/  FSEL R115, R14, -INF , !P3 ;  /* 0xff8000000e737808 */ /* 0x000fe20005800000 */
[----:B------:R-:W-:Y:S01]  /*c090*/  FFMA.FTZ R55, R12, UR5, R6 ;  /* 0x000000050c377c23 */ /* 0x000fe20008010006 */
[----:B------:R-:W-:Y:S01]  /*c0a0*/  IMAD.U32 R6, RZ, RZ, UR4 ;  /* 0x00000004ff067e24 */ /* 0x000fe2000f8e00ff */
[----:B------:R-:W-:Y:S02]  /*c0b0*/  FSEL R14, R8, -INF , !P2 ;  /* 0xff800000080e7808 */ /* 0x000fe40005000000 */
[C---:B------:R-:W-:Y:S02]  /*c0c0*/  ISETP.GE.AND P3, PT, R22.reuse, R184, PT ;  /* 0x000000b81600720c */ /* 0x040fe40003f66270 */
[----:B------:R-:W-:Y:S02]  /*c0d0*/  ISETP.GE.AND P2, PT, R22, R2, PT ;  /* 0x000000021600720c */ /* 0x000fe40003f46270 */
[----:B------:R-:W-:Y:S01]  /*c0e0*/  I2FP.F32.S32 R8, R22 ;  /* 0x0000001600087245 */ /* 0x000fe20000201400 */
[----:B------:R-:W-:Y:S01]  /*c0f0*/  FFMA.FTZ R22, R12, UR5, R4 ;  /* 0x000000050c167c23 */ /* 0x000fe20008010004 */
[--C-:B------:R-:W-:Y:S01]  /*c100*/  LOP3.LUT R6, R6, 0xc8, R201.reuse, 0xfe, !PT ;  /* 0x000000c806067812 */ /* 0x100fe200078efec9 */
[----:B------:R-:W-:Y:S01]  /*c110*/  IMAD.U32 R4, RZ, RZ, UR4 ;  /* 0x00000004ff047e24 */ /* 0x000fe2000f8e00ff */
[----:B------:R-:W-:Y:S01]  /*c120*/  FSEL R61, R10, -INF , !P6 ;  /* 0xff8000000a3d7808 */ /* 0x000fe20007000000 */
[----:B------:R-:W-:Y:S01]  /*c130*/  FFMA.FTZ R64, R8, UR5, R64 ;  /* 0x0000000508407c23 */ /* 0x000fe20008010040 */
[----:B------:R-:W-:Y:S01]  /*c140*/  FSEL R22, R22, -INF , !P5 ;  /* 0xff80000016167808 */ /* 0x000fe20006800000 */
[----:B------:R-:W-:Y:S01]  /*c150*/  FFMA.FTZ R66, R8, UR5, R66 ;  /* 0x0000000508427c23 */ /* 0x000fe20008010042 */
[----:B------:R-:W-:-:S02]  /*c160*/  LOP3.LUT R18, R18, 0xd0, R201, 0xfe, !PT ;  /* 0x000000d012127812 */ /* 0x000fc400078efec9 */
[C---:B------:R-:W-:Y:S02]  /*c170*/  ISETP.GE.AND P6, PT, R6.reuse, R184, PT ;  /* 0x000000b80600720c */ /* 0x040fe40003fc6270 */
        /* <DEDUP_REMOVED lines=8> */
[----:B------:R-:W-:Y:S01]  /*c200*/  IMAD.U32 R6, RZ, RZ, UR4 ;  /* 0x00000004ff067e24 */ /* 0x000fe2000f8e00ff */
[----:B------:R-:W-:-:S02]  /*c210*/  I2FP.F32.S32 R18, R18 ;  /* 0x0000001200127245 */ /* 0x000fc40000201400 */
[--C-:B------:R-:W-:Y:S02]  /*c220*/  LOP3.LUT R4, R4, 0xd8, R201.reuse, 0xfe, !PT ;  /* 0x000000d804047812 */ /* 0x100fe400078efec9 */
[----:B------:R-:W-:Y:S01]  /*c230*/  LOP3.LUT R6, R6, 0xe0, R201, 0xfe, !PT ;  /* 0x000000e006067812 */ /* 0x000fe200078efec9 */
[C---:B------:R-:W-:Y:S01]  /*c240*/  FFMA.FTZ R8, R18.reuse, UR5, R56 ;  /* 0x0000000512087c23 */ /* 0x040fe20008010038 */
[----:B------:R-:W-:Y:S01]  /*c250*/  I2FP.F32.S32 R12, R4 ;  /* 0x00000004000c7245 */ /* 0x000fe20000201400 */
[----:B------:R-:W-:Y:S01]  /*c260*/  FFMA.FTZ R18, R18, UR5, R58 ;  /* 0x0000000512127c23 */ /* 0x000fe2000801003a */
[----:B------:R-:W-:Y:S01]  /*c270*/  FSEL R58, R66, -INF , !P2 ;  /* 0xff800000423a7808 */ /* 0x000fe20005000000 */
[----:B------:R-:W-:Y:S01]  /*c280*/  IMAD.U32 R66, RZ, RZ, UR4 ;  /* 0x00000004ff427e24 */ /* 0x000fe2000f8e00ff */
[----:B------:R-:W-:Y:S01]  /*c290*/  FSEL R20, R20, -INF , !P6 ;  /* 0xff80000014147808 */ /* 0x000fe20007000000 */
[----:B------:R-:W-:Y:S01]  /*c2a0*/  FFMA.FTZ R60, R12, UR5, R52 ;  /* 0x000000050c3c7c23 */ /* 0x000fe20008010034 */
[----:B------:R-:W-:-:S02]  /*c2b0*/  ISETP.GE.AND P2, PT, R4, R184, PT ;  /* 0x000000b80400720c */ /* 0x000fc40003f46270 */
[----:B------:R-:W-:Y:S02]  /*c2c0*/  ISETP.GE.AND P6, PT, R4, R2, PT ;  /* 0x000000020400720c */ /* 0x000fe40003fc6270 */
[----:B------:R-:W-:Y:S01]  /*c2d0*/  FSEL R56, R62, -INF , !P5 ;  /* 0xff8000003e387808 */ /* 0x000fe20006800000 */
[----:B------:R-:W-:Y:S01]  /*c2e0*/  IMAD.U32 R62, RZ, RZ, UR4 ;  /* 0x00000004ff3e7e24 */ /* 0x000fe2000f8e00ff */
[----:B------:R-:W-:Y:S02]  /*c2f0*/  FSEL R8, R8, -INF , !P4 ;  /* 0xff80000008087808 */ /* 0x000fe40006000000 */
[C---:B------:R-:W-:Y:S02]  /*c300*/  ISETP.GE.AND P5, PT, R6.reuse, R184, PT ;  /* 0x000000b80600720c */ /* 0x040fe40003fa6270 */
[----:B------:R-:W-:Y:S02]  /*c310*/  ISETP.GE.AND P4, PT, R6, R2, PT ;  /* 0x000000020600720c */ /* 0x000fe40003f86270 */
[----:B------:R-:W-:Y:S01]  /*c320*/  I2FP.F32.S32 R4, R6 ;  /* 0x0000000600047245 */ /* 0x000fe20000201400 */
[----:B------:R-:W-:Y:S01]  /*c330*/  FFMA.FTZ R6, R12, UR5, R54 ;  /* 0x000000050c067c23 */ /* 0x000fe20008010036 */
[----:B------:R-:W-:Y:S01]  /*c340*/  IMAD.U32 R54, RZ, RZ, UR4 ;  /* 0x00000004ff367e24 */ /* 0x000fe2000f8e00ff */
[----:B------:R-:W-:Y:S01]  /*c350*/  LOP3.LUT R32, R32, 0xf8, R201, 0xfe, !PT ;  /* 0x000000f820207812 */ /* 0x000fe200078efec9 */
[----:B------:R-:W-:-:S02]  /*c360*/  IMAD.U32 R12, RZ, RZ, UR4 ;  /* 0x00000004ff0c7e24 */ /* 0x000fc4000f8e00ff */
[C---:B------:R-:W-:Y:S01]  /*c370*/  FFMA.FTZ R52, R4.reuse, UR5, R48 ;  /* 0x0000000504347c23 */ /* 0x040fe20008010030 */
[----:B------:R-:W-:Y:S01]  /*c380*/  FFMA.FTZ R4, R4, UR5, R50 ;  /* 0x0000000504047c23 */ /* 0x000fe20008010032 */
[----:B------:R-:W-:Y:S02]  /*c390*/  LOP3.LUT R54, R54, 0xe8, R201, 0xfe, !PT ;  /* 0x000000e836367812 */ /* 0x000fe400078efec9 */
[----:B------:R-:W-:Y:S02]  /*c3a0*/  FSEL R50, R18, -INF , !P3 ;  /* 0xff80000012327808 */ /* 0x000fe40005800000 */
[----:B------:R-:W-:Y:S02]  /*c3b0*/  FSEL R18, R60, -INF , !P2 ;  /* 0xff8000003c127808 */ /* 0x000fe40005000000 */
[C---:B------:R-:W-:Y:S02]  /*c3c0*/  ISETP.GE.AND P3, PT, R54.reuse, R184, PT ;  /* 0x000000b83600720c */ /* 0x040fe40003f66270 */
[----:B------:R-:W-:-:S02]  /*c3d0*/  ISETP.GE.AND P2, PT, R54, R2, PT ;  /* 0x000000023600720c */ /* 0x000fc40003f46270 */
[----:B------:R-:W-:Y:S02]  /*c3e0*/  I2FP.F32.S32 R54, R54 ;  /* 0x0000003600367245 */ /* 0x000fe40000201400 */
[----:B------:R-:W-:Y:S02]  /*c3f0*/  LOP3.LUT R12, R12, 0xf0, R201, 0xfe, !PT ;  /* 0x000000f00c0c7812 */ /* 0x000fe400078efec9 */
[----:B------:R-:W-:Y:S01]  /*c400*/  FSEL R48, R6, -INF , !P6 ;  /* 0xff80000006307808 */ /* 0x000fe20007000000 */
[----:B------:R-:W-:Y:S01]  /*c410*/  FFMA.FTZ R60, R54, UR5, R44 ;  /* 0x00000005363c7c23 */ /* 0x000fe2000801002c */
[----:B------:R-:W-:Y:S02]  /*c420*/  FSEL R6, R52, -INF , !P5 ;  /* 0xff80000034067808 */ /* 0x000fe40006800000 */
[C---:B------:R-:W-:Y:S02]  /*c430*/  ISETP.GE.AND P6, PT, R12.reuse, R184, PT ;  /* 0x000000b80c00720c */ /* 0x040fe40003fc6270 */
[----:B------:R-:W-:-:S02]  /*c440*/  ISETP.GE.AND P5, PT, R12, R2, PT ;  /* 0x000000020c00720c */ /* 0x000fc40003fa6270 */
[----:B------:R-:W-:Y:S02]  /*c450*/  I2FP.F32.S32 R12, R12 ;  /* 0x0000000c000c7245 */ /* 0x000fe40000201400 */
[----:B------:R-:W-:Y:S02]  /*c460*/  FSEL R44, R4, -INF , !P4 ;  /* 0xff800000042c7808 */ /* 0x000fe40006000000 */
[----:B------:R-:W-:Y:S02]  /*c470*/  I2FP.F32.S32 R52, R32 ;  /* 0x0000002000347245 */ /* 0x000fe40000201400 */
[----:B------:R-:W-:Y:S01]  /*c480*/  FSEL R4, R60, -INF , !P3 ;  /* 0xff8000003c047808 */ /* 0x000fe20005800000 */
[----:B------:R-:W-:Y:S01]  /*c490*/  IMAD.U32 R60, RZ, RZ, UR4 ;  /* 0x00000004ff3c7e24 */ /* 0x000fe2000f8e00ff */
[C---:B------:R-:W-:Y:S02]  /*c4a0*/  ISETP.GE.AND P4, PT, R32.reuse, R184, PT ;  /* 0x000000b82000720c */ /* 0x040fe40003f86270 */
[----:B------:R-:W-:Y:S01]  /*c4b0*/  ISETP.GE.AND P3, PT, R32, R2, PT ;  /* 0x000000022000720c */ /* 0x000fe20003f66270 */
[----:B------:R-:W-:Y:S01]  /*c4c0*/  FFMA.FTZ R32, R54, UR5, R46 ;  /* 0x0000000536207c23 */ /* 0x000fe2000801002e */
[C---:B------:R-:W-:Y:S01]  /*c4d0*/  FFMA.FTZ R46, R12.reuse, UR5, R40 ;  /* 0x000000050c2e7c23 */ /* 0x040fe20008010028 */
[----:B------:R-:W-:Y:S01]  /*c4e0*/  FFMA.FTZ R12, R12, UR5, R42 ;  /* 0x000000050c0c7c23 */ /* 0x000fe2000801002a */
[--C-:B------:R-:W-:Y:S01]  /*c4f0*/  LOP3.LUT R95, R95, 0x8, R201.reuse, 0xfe, !PT ;  /* 0x000000085f5f7812 */ /* 0x100fe200078efec9 */
[C---:B------:R-:W-:Y:S01]  /*c500*/  FFMA.FTZ R42, R52.reuse, UR5, R36 ;  /* 0x00000005342a7c23 */ /* 0x040fe20008010024 */
[----:B------:R-:W-:Y:S01]  /*c510*/  FFMA.FTZ R36, R52, UR5, R38 ;  /* 0x0000000534247c23 */ /* 0x000fe20008010026 */
[----:B------:R-:W-:Y:S01]  /*c520*/  FSEL R40, R32, -INF , !P2 ;  /* 0xff80000020287808 */ /* 0x000fe20005000000 */
[----:B------:R-:W-:Y:S01]  /*c530*/  IMAD.U32 R52, RZ, RZ, UR4 ;  /* 0x00000004ff347e24 */ /* 0x000fe2000f8e00ff */
[--C-:B------:R-:W-:Y:S01]  /*c540*/  LOP3.LUT R91, R91, 0x18, R201.reuse, 0xfe, !PT ;  /* 0x000000185b5b7812 */ /* 0x100fe200078efec9 */
[----:B------:R-:W-:Y:S01]  /*c550*/  IMAD.U32 R54, RZ, RZ, UR4 ;  /* 0x00000004ff367e24 */ /* 0x000fe2000f8e00ff */
[----:B------:R-:W-:Y:S01]  /*c560*/  LOP3.LUT R81, R81, 0x28, R201, 0xfe, !PT ;  /* 0x0000002851517812 */ /* 0x000fe200078efec9 */
[----:B------:R-:W-:Y:S01]  /*c570*/  IMAD.U32 R32, RZ, RZ, UR4 ;  /* 0x00000004ff207e24 */ /* 0x000fe2000f8e00ff */
[----:B------:R-:W-:-:S02]  /*c580*/  ISETP.GE.AND P2, PT, R95, R184, PT ;  /* 0x000000b85f00720c */ /* 0x000fc40003f46270 */
[----:B------:R-:W-:Y:S02]  /*c590*/  LOP3.LUT R87, R87, 0x20, R201, 0xfe, !PT ;  /* 0x0000002057577812 */ /* 0x000fe400078efec9 */
[----:B------:R-:W-:Y:S02]  /*c5a0*/  I2FP.F32.S32 R95, R95 ;  /* 0x0000005f005f7245 */ /* 0x000fe40000201400 */
[----:B------:R-:W-:Y:S01]  /*c5b0*/  FSEL R38, R12, -INF , !P5 ;  /* 0xff8000000c267808 */ /* 0x000fe20006800000 */
[----:B------:R-:W-:Y:S01]  /*c5c0*/  IMAD.U32 R12, RZ, RZ, UR4 ;  /* 0x00000004ff0c7e24 */ /* 0x000fe2000f8e00ff */
[----:B------:R-:W-:Y:S01]  /*c5d0*/  FSEL R36, R36, -INF , !P3 ;  /* 0xff80000024247808 */ /* 0x000fe20005800000 */
[----:B------:R-:W-:Y:S01]  /*c5e0*/  FFMA.FTZ R95, R95, UR5, R124 ;  /* 0x000000055f5f7c23 */ /* 0x000fe2000801007c */
[----:B------:R-:W-:Y:S02]  /*c5f0*/  ISETP.GE.AND P5, PT, R91, R184, PT ;  /* 0x000000b85b00720c */ /* 0x000fe40003fa6270 */
[----:B------:R-:W-:-:S02]  /*c600*/  FSEL R42, R42, -INF , !P4 ;  /* 0xff8000002a2a7808 */ /* 0x000fc40006000000 */
[-C--:B------:R-:W-:Y:S02]  /*c610*/  ISETP.GE.AND P3, PT, R81, R184.reuse, PT ;  /* 0x000000b85100720c */ /* 0x080fe40003f66270 */
[----:B------:R-:W-:Y:S02]  /*c620*/  I2FP.F32.S32 R91, R91 ;  /* 0x0000005b005b7245 */ /* 0x000fe40000201400 */
[----:B------:R-:W-:Y:S02]  /*c630*/  ISETP.GE.AND P4, PT, R87, R184, PT ;  /* 0x000000b85700720c */ /* 0x000fe40003f86270 */
[----:B------:R-:W-:Y:S01]  /*c640*/  I2FP.F32.S32 R81, R81 ;  /* 0x0000005100517245 */ /* 0x000fe20000201400 */
[----:B------:R-:W-:Y:S01]  /*c650*/  FFMA.FTZ R91, R91, UR5, R116 ;  /* 0x000000055b5b7c23 */ /* 0x000fe20008010074 */
[----:B------:R-:W-:Y:S02]  /*c660*/  I2FP.F32.S32 R87, R87 ;  /* 0x0000005700577245 */ /* 0x000fe40000201400 */
[--C-:B------:R-:W-:Y:S01]  /*c670*/  LOP3.LUT R93, R93, 0x10, R201.reuse, 0xfe, !PT ;  /* 0x000000105d5d7812 */ /* 0x100fe200078efec9 */
[----:B------:R-:W-:Y:S01]  /*c680*/  FFMA.FTZ R81, R81, UR5, R108 ;  /* 0x0000000551517c23 */ /* 0x000fe2000801006c */
[----:B------:R-:W-:Y:S01]  /*c690*/  LOP3.LUT R12, R12, 0x30, R201, 0xfe, !PT ;  /* 0x000000300c0c7812 */ /* 0x000fe200078efec9 */
[----:B------:R-:W-:Y:S01]  /*c6a0*/  FFMA.FTZ R87, R87, UR5, R112 ;  /* 0x0000000557577c23 */ /* 0x000fe20008010070 */
[----:B------:R-:W-:-:S02]  /*c6b0*/  FSEL R46, R46, -INF , !P6 ;  /* 0xff8000002e2e7808 */ /* 0x000fc40007000000 */
[-C--:B------:R-:W-:Y:S02]  /*c6c0*/  ISETP.GE.AND P6, PT, R93, R184.reuse, PT ;  /* 0x000000b85d00720c */ /* 0x080fe40003fc6270 */
[----:B------:R-:W-:Y:S02]  /*c6d0*/  FSEL R95, R95, -INF , !P2 ;  /* 0xff8000005f5f7808 */ /* 0x000fe40005000000 */
[----:B------:R-:W-:Y:S02]  /*c6e0*/  I2FP.F32.S32 R93, R93 ;  /* 0x0000005d005d7245 */ /* 0x000fe40000201400 */
[--C-:B------:R-:W-:Y:S02]  /*c6f0*/  LOP3.LUT R79, R79, 0x40, R201.reuse, 0xfe, !PT ;  /* 0x000000404f4f7812 */ /* 0x100fe400078efec9 */
[----:B------:R-:W-:Y:S01]  /*c700*/  LOP3.LUT R62, R62, 0x50, R201, 0xfe, !PT ;  /* 0x000000503e3e7812 */ /* 0x000fe200078efec9 */
[----:B------:R-:W-:Y:S01]  /*c710*/  FFMA.FTZ R93, R93, UR5, R120 ;  /* 0x000000055d5d7c23 */ /* 0x000fe20008010078 */
[----:B------:R-:W-:-:S02]  /*c720*/  ISETP.GE.AND P2, PT, R12, R184, PT ;  /* 0x000000b80c00720c */ /* 0x000fc40003f46270 */
[----:B------:R-:W-:Y:S02]  /*c730*/  LOP3.LUT R66, R66, 0x48, R201, 0xfe, !PT ;  /* 0x0000004842427812 */ /* 0x000fe400078efec9 */
[----:B------:R-:W-:Y:S02]  /*c740*/  I2FP.F32.S32 R12, R12 ;  /* 0x0000000c000c7245 */ /* 0x000fe40000201400 */
[----:B------:R-:W-:Y:S02]  /*c750*/  FSEL R91, R91, -INF , !P5 ;  /* 0xff8000005b5b7808 */ /* 0x000fe40006800000 */
[----:B------:R-:W-:Y:S01]  /*c760*/  FSEL R81, R81, -INF , !P3 ;  /* 0xff80000051517808 */ /* 0x000fe20005800000 */
[----:B------:R-:W-:Y:S01]  /*c770*/  FFMA.FTZ R104, R12, UR5, R104 ;  /* 0x000000050c687c23 */ /* 0x000fe20008010068 */
[----:B------:R-:W-:Y:S01]  /*c780*/  ISETP.GE.AND P5, PT, R79, R184, PT ;  /* 0x000000b84f00720c */ /* 0x000fe20003fa6270 */
[----:B------:R-:W-:Y:S01]  /*c790*/  IMAD.U32 R12, RZ, RZ, UR4 ;  /* 0x00000004ff0c7e24 */ /* 0x000fe2000f8e00ff */
        /* <DEDUP_REMOVED lines=9> */
[--C-:B------:R-:W-:Y:S01]  /*c830*/  LOP3.LUT R60, R60, 0x58, R201.reuse, 0xfe, !PT ;  /* 0x000000583c3c7812 */ /* 0x100fe200078efec9 */
[----:B------:R-:W-:Y:S01]  /*c840*/  FFMA.FTZ R66, R66, UR5, R92 ;  /* 0x0000000542427c23 */ /* 0x000fe2000801005c */
[----:B------:R-:W-:-:S02]  /*c850*/  LOP3.LUT R52, R52, 0x68, R201, 0xfe, !PT ;  /* 0x0000006834347812 */ /* 0x000fc400078efec9 */
[----:B------:R-:W-:Y:S02]  /*c860*/  FSEL R93, R93, -INF , !P6 ;  /* 0xff8000005d5d7808 */ /* 0x000fe40007000000 */
[-C--:B------:R-:W-:Y:S02]  /*c870*/  ISETP.GE.AND P6, PT, R83, R184.reuse, PT ;  /* 0x000000b85300720c */ /* 0x080fe40003fc6270 */
[----:B------:R-:W-:Y:S02]  /*c880*/  FSEL R88, R104, -INF , !P2 ;  /* 0xff80000068587808 */ /* 0x000fe40005000000 */
[----:B------:R-:W-:Y:S02]  /*c890*/  I2FP.F32.S32 R83, R83 ;  /* 0x0000005300537245 */ /* 0x000fe40000201400 */
[----:B------:R-:W-:Y:S02]  /*c8a0*/  ISETP.GE.AND P2, PT, R60, R184, PT ;  /* 0x000000b83c00720c */ /* 0x000fe40003f46270 */
[----:B------:R-:W-:Y:S01]  /*c8b0*/  I2FP.F32.S32 R92, R60 ;  /* 0x0000003c005c7245 */ /* 0x000fe20000201400 */
[----:B------:R-:W-:Y:S01]  /*c8c0*/  FFMA.FTZ R83, R83, UR5, R100 ;  /* 0x0000000553537c23 */ /* 0x000fe20008010064 */
[----:B------:R-:W-:-:S02]  /*c8d0*/  LOP3.LUT R54, R54, 0x60, R201, 0xfe, !PT ;  /* 0x0000006036367812 */ /* 0x000fc400078efec9 */
[----:B------:R-:W-:Y:S01]  /*c8e0*/  LOP3.LUT R12, R12, 0x78, R201, 0xfe, !PT ;  /* 0x000000780c0c7812 */ /* 0x000fe200078efec9 */
[----:B------:R-:W-:Y:S01]  /*c8f0*/  FFMA.FTZ R84, R92, UR5, R84 ;  /* 0x000000055c547c23 */ /* 0x000fe20008010054 */
[----:B------:R-:W-:Y:S02]  /*c900*/  I2FP.F32.S32 R60, R52 ;  /* 0x00000034003c7245 */ /* 0x000fe40000201400 */
[----:B------:R-:W-:Y:S02]  /*c910*/  FSEL R79, R79, -INF , !P5 ;  /* 0xff8000004f4f7808 */ /* 0x000fe40006800000 */
[----:B------:R-:W-:Y:S01]  /*c920*/  ISETP.GE.AND P5, PT, R52, R184, PT ;  /* 0x000000b83400720c */ /* 0x000fe20003fa6270 */
[----:B------:R-:W-:Y:S01]  /*c930*/  FFMA.FTZ R60, R60, UR5, R76 ;  /* 0x000000053c3c7c23 */ /* 0x000fe2000801004c */
[----:B------:R-:W-:Y:S01]  /*c940*/  FSEL R62, R62, -INF , !P3 ;  /* 0xff8000003e3e7808 */ /* 0x000fe20005800000 */
[----:B------:R-:W-:Y:S01]  /*c950*/  IMAD.U32 R76, RZ, RZ, UR4 ;  /* 0x00000004ff4c7e24 */ /* 0x000fe2000f8e00ff */
[----:B------:R-:W-:-:S02]  /*c960*/  I2FP.F32.S32 R64, R54 ;  /* 0x0000003600407245 */ /* 0x000fc40000201400 */
[----:B------:R-:W-:Y:S02]  /*c970*/  I2FP.F32.S32 R52, R12 ;  /* 0x0000000c00347245 */ /* 0x000fe40000201400 */
[-C--:B------:R-:W-:Y:S01]  /*c980*/  ISETP.GE.AND P3, PT, R12, R184.reuse, PT ;  /* 0x000000b80c00720c */ /* 0x080fe20003f66270 */
[----:B------:R-:W-:Y:S01]  /*c990*/  IMAD.U32 R12, RZ, RZ, UR4 ;  /* 0x00000004ff0c7e24 */ /* 0x000fe2000f8e00ff */
[--C-:B------:R-:W-:Y:S01]  /*c9a0*/  LOP3.LUT R32, R32, 0x70, R201.reuse, 0xfe, !PT ;  /* 0x0000007020207812 */ /* 0x100fe200078efec9 */
[----:B------:R-:W-:Y:S01]  /*c9b0*/  FFMA.FTZ R64, R64, UR5, R80 ;  /* 0x0000000540407c23 */ /* 0x000fe20008010050 */
[----:B------:R-:W-:Y:S01]  /*c9c0*/  FSEL R83, R83, -INF , !P6 ;  /* 0xff80000053537808 */ /* 0x000fe20007000000 */
[----:B------:R-:W-:Y:S01]  /*c9d0*/  FFMA.FTZ R52, R52, UR5, R68 ;  /* 0x0000000534347c23 */ /* 0x000fe20008010044 */
[----:B------:R-:W-:Y:S01]  /*c9e0*/  ISETP.GE.AND P6, PT, R54, R184, PT ;  /* 0x000000b83600720c */ /* 0x000fe20003fc6270 */
[----:B------:R-:W-:Y:S01]  /*c9f0*/  IMAD.U32 R80, RZ, RZ, UR4 ;  /* 0x00000004ff507e24 */ /* 0x000fe2000f8e00ff */
[----:B------:R-:W-:-:S02]  /*ca00*/  LOP3.LUT R76, R76, 0x10, R201, 0xfe, !PT ;  /* 0x000000104c4c7812 */ /* 0x000fc400078efec9 */
[--C-:B------:R-:W-:Y:S02]  /*ca10*/  LOP3.LUT R12, R12, 0x28, R201.reuse, 0xfe, !PT ;  /* 0x000000280c0c7812 */ /* 0x100fe400078efec9 */
[----:B------:R-:W-:Y:S02]  /*ca20*/  I2FP.F32.S32 R54, R32 ;  /* 0x0000002000367245 */ /* 0x000fe40000201400 */
[----:B------:R-:W-:Y:S02]  /*ca30*/  FSEL R64, R64, -INF , !P6 ;  /* 0xff80000040407808 */ /* 0x000fe40007000000 */
[----:B------:R-:W-:Y:S01]  /*ca40*/  FSEL R52, R52, -INF , !P3 ;  /* 0xff80000034347808 */ /* 0x000fe20005800000 */
[----:B------:R-:W-:Y:S01]  /*ca50*/  FFMA.FTZ R54, R54, UR5, R72 ;  /* 0x0000000536367c23 */ /* 0x000fe20008010048 */
[----:B------:R-:W-:Y:S01]  /*ca60*/  LOP3.LUT R80, R80, 0x8, R201, 0xfe, !PT ;  /* 0x0000000850507812 */ /* 0x000fe200078efec9 */
[----:B------:R-:W-:Y:S01]  /*ca70*/  IMAD.U32 R72, RZ, RZ, UR4 ;  /* 0x00000004ff487e24 */ /* 0x000fe2000f8e00ff */
[----:B------:R-:W-:-:S02]  /*ca80*/  ISETP.GE.AND P6, PT, R76, R2, PT ;  /* 0x000000024c00720c */ /* 0x000fc40003fc6270 */
[----:B------:R-:W-:Y:S02]  /*ca90*/  ISETP.GE.AND P3, PT, R12, R2, PT ;  /* 0x000000020c00720c */ /* 0x000fe40003f66270 */
[----:B------:R-:W-:Y:S02]  /*caa0*/  I2FP.F32.S32 R76, R76 ;  /* 0x0000004c004c7245 */ /* 0x000fe40000201400 */
[----:B------:R-:W-:Y:S02]  /*cab0*/  I2FP.F32.S32 R12, R12 ;  /* 0x0000000c000c7245 */ /* 0x000fe40000201400 */
[----:B------:R-:W-:Y:S01]  /*cac0*/  FSEL R68, R84, -INF , !P2 ;  /* 0xff80000054447808 */ /* 0x000fe20005000000 */
[----:B------:R-:W-:Y:S01]  /*cad0*/  FFMA.FTZ R122, R76, UR5, R122 ;  /* 0x000000054c7a7c23 */ /* 0x000fe2000801007a */
[----:B------:R-:W-:Y:S01]  /*cae0*/  ISETP.GE.AND P2, PT, R80, R2, PT ;  /* 0x000000025000720c */ /* 0x000fe20003f46270 */
[----:B------:R-:W-:Y:S01]  /*caf0*/  FFMA.FTZ R110, R12, UR5, R110 ;  /* 0x000000050c6e7c23 */ /* 0x000fe2000801006e */
[----:B------:R-:W-:Y:S01]  /*cb00*/  FSEL R66, R66, -INF , !P4 ;  /* 0xff80000042427808 */ /* 0x000fe20006000000 */
[----:B------:R-:W-:Y:S01]  /*cb10*/  IMAD.U32 R76, RZ, RZ, UR4 ;  /* 0x00000004ff4c7e24 */ /* 0x000fe2000f8e00ff */
[----:B------:R-:W-:Y:S01]  /*cb20*/  I2FP.F32.S32 R80, R80 ;  /* 0x0000005000507245 */ /* 0x000fe20000201400 */
[----:B------:R-:W-:Y:S01]  /*cb30*/  IMAD.U32 R12, RZ, RZ, UR4 ;  /* 0x00000004ff0c7e24 */ /* 0x000fe2000f8e00ff */
[----:B------:R-:W-:Y:S01]  /*cb40*/  ISETP.GE.AND P4, PT, R32, R184, PT ;  /* 0x000000b82000720c */ /* 0x000fe20003f86270 */
[----:B------:R-:W-:Y:S01]  /*cb50*/  IMAD.U32 R32, RZ, RZ, UR4 ;  /* 0x00000004ff207e24 */ /* 0x000fe2000f8e00ff */
[--C-:B------:R-:W-:Y:S01]  /*cb60*/  LOP3.LUT R72, R72, 0x18, R201.reuse, 0xfe, !PT ;  /* 0x0000001848487812 */ /* 0x100fe200078efec9 */
[----:B------:R-:W-:Y:S01]  /*cb70*/  FFMA.FTZ R126, R80, UR5, R126 ;  /* 0x00000005507e7c23 */ /* 0x000fe2000801007e */
[----:B------:R-:W-:Y:S01]  /*cb80*/  LOP3.LUT R130, R130, 0x50, R201, 0xfe, !PT ;  /* 0x0000005082827812 */ /* 0x000fe200078efec9 */
[----:B------:R-:W-:Y:S01]  /*cb90*/  IMAD.U32 R84, RZ, RZ, UR4 ;  /* 0x00000004ff547e24 */ /* 0x000fe2000f8e00ff */
[----:B------:R-:W-:Y:S01]  /*cba0*/  FSEL R60, R60, -INF , !P5 ;  /* 0xff8000003c3c7808 */ /* 0x000fe20006800000 */
[----:B------:R-:W-:Y:S01]  /*cbb0*/  IMAD.U32 R80, RZ, RZ, UR4 ;  /* 0x00000004ff507e24 */ /* 0x000fe2000f8e00ff */
[----:B------:R-:W-:-:S02]  /*cbc0*/  FSEL R110, R110, -INF , !P3 ;  /* 0xff8000006e6e7808 */ /* 0x000fc40005800000 */
[--C-:B------:R-:W-:Y:S02]  /*cbd0*/  LOP3.LUT R32, R32, 0x20, R201.reuse, 0xfe, !PT ;  /* 0x0000002020207812 */ /* 0x100fe400078efec9 */
[-C--:B------:R-:W-:Y:S02]  /*cbe0*/  ISETP.GE.AND P5, PT, R72, R2.reuse, PT ;  /* 0x000000024800720c */ /* 0x080fe40003fa6270 */
[----:B------:R-:W-:Y:S02]  /*cbf0*/  LOP3.LUT R76, R76, 0x30, R201, 0xfe, !PT ;  /* 0x000000304c4c7812 */ /* 0x000fe400078efec9 */
[----:B------:R-:W-:Y:S02]  /*cc00*/  ISETP.GE.AND P3, PT, R130, R2, PT ;  /* 0x000000028200720c */ /* 0x000fe40003f66270 */
[----:B------:R-:W-:Y:S02]  /*cc10*/  I2FP.F32.S32 R72, R72 ;  /* 0x0000004800487245 */ /* 0x000fe40000201400 */
[----:B------:R-:W-:-:S02]  /*cc20*/  I2FP.F32.S32 R130, R130 ;  /* 0x0000008200827245 */ /* 0x000fc40000201400 */
[----:B------:R-:W-:Y:S01]  /*cc30*/  FSEL R54, R54, -INF , !P4 ;  /* 0xff80000036367808 */ /* 0x000fe20006000000 */
[----:B------:R-:W-:Y:S01]  /*cc40*/  FFMA.FTZ R118, R72, UR5, R118 ;  /* 0x0000000548767c23 */ /* 0x000fe20008010076 */
[----:B------:R-:W-:Y:S01]  /*cc50*/  FSEL R126, R126, -INF , !P2 ;  /* 0xff8000007e7e7808 */ /* 0x000fe20005000000 */
[----:B------:R-:W-:Y:S01]  /*cc60*/  FFMA.FTZ R130, R130, UR5, R90 ;  /* 0x0000000582827c23 */ /* 0x000fe2000801005a */
[-C--:B------:R-:W-:Y:S01]  /*cc70*/  ISETP.GE.AND P4, PT, R32, R2.reuse, PT ;  /* 0x000000022000720c */ /* 0x080fe20003f86270 */
[----:B------:R-:W-:Y:S01]  /*cc80*/  IMAD.U32 R72, RZ, RZ, UR4 ;  /* 0x00000004ff487e24 */ /* 0x000fe2000f8e00ff */
[----:B------:R-:W-:Y:S01]  /*cc90*/  ISETP.GE.AND P2, PT, R76, R2, PT ;  /* 0x000000024c00720c */ /* 0x000fe20003f46270 */
[----:B------:R-:W-:Y:S01]  /*cca0*/  IMAD.U32 R90, RZ, RZ, UR4 ;  /* 0x00000004ff5a7e24 */ /* 0x000fe2000f8e00ff */
[----:B------:R-:W-:Y:S02]  /*ccb0*/  I2FP.F32.S32 R32, R32 ;  /* 0x0000002000207245 */ /* 0x000fe40000201400 */
[----:B------:R-:W-:-:S02]  /*ccc0*/  I2FP.F32.S32 R76, R76 ;  /* 0x0000004c004c7245 */ /* 0x000fc40000201400 */
[--C-:B------:R-:W-:Y:S01]  /*ccd0*/  LOP3.LUT R72, R72, 0x38, R201.reuse, 0xfe, !PT ;  /* 0x0000003848487812 */ /* 0x100fe200078efec9 */
[----:B------:R-:W-:Y:S01]  /*cce0*/  FFMA.FTZ R114, R32, UR5, R114 ;  /* 0x0000000520727c23 */ /* 0x000fe20008010072 */
[----:B------:R-:W-:Y:S02]  /*ccf0*/  IMAD.U32 R32, RZ, RZ, UR4 ;  /* 0x00000004ff207e24 */ /* 0x000fe4000f8e00ff */
[----:B------:R-:W-:Y:S01]  /*cd00*/  FFMA.FTZ R106, R76, UR5, R106 ;  /* 0x000000054c6a7c23 */ /* 0x000fe2000801006a */
[--C-:B------:R-:W-:Y:S01]  /*cd10*/  LOP3.LUT R90, R90, 0x58, R201.reuse, 0xfe, !PT ;  /* 0x000000585a5a7812 */ /* 0x100fe200078efec9 */
[----:B------:R-:W-:Y:S01]  /*cd20*/  IMAD.U32 R76, RZ, RZ, UR4 ;  /* 0x00000004ff4c7e24 */ /* 0x000fe2000f8e00ff */
[----:B------:R-:W-:Y:S02]  /*cd30*/  FSEL R124, R122, -INF , !P6 ;  /* 0xff8000007a7c7808 */ /* 0x000fe40007000000 */
[----:B------:R-:W-:Y:S02]  /*cd40*/  FSEL R122, R106, -INF , !P2 ;  /* 0xff8000006a7a7808 */ /* 0x000fe40005000000 */
[----:B------:R-:W-:-:S02]  /*cd50*/  LOP3.LUT R12, R12, 0x40, R201, 0xfe, !PT ;  /* 0x000000400c0c7812 */ /* 0x000fc400078efec9 */
[----:B------:R-:W-:Y:S02]  /*cd60*/  LOP3.LUT R32, R32, 0x48, R201, 0xfe, !PT ;  /* 0x0000004820207812 */ /* 0x000fe400078efec9 */
[-C--:B------:R-:W-:Y:S02]  /*cd70*/  ISETP.GE.AND P6, PT, R72, R2.reuse, PT ;  /* 0x000000024800720c */ /* 0x080fe40003fc6270 */
[----:B------:R-:W-:Y:S02]  /*cd80*/  ISETP.GE.AND P2, PT, R90, R2, PT ;  /* 0x000000025a00720c */ /* 0x000fe40003f46270 */
[----:B------:R-:W-:Y:S02]  /*cd90*/  I2FP.F32.S32 R72, R72 ;  /* 0x0000004800487245 */ /* 0x000fe40000201400 */
[----:B------:R-:W-:Y:S02]  /*cda0*/  I2FP.F32.S32 R90, R90 ;  /* 0x0000005a005a7245 */ /* 0x000fe40000201400 */
[----:B------:R-:W-:Y:S01]  /*cdb0*/  FSEL R118, R118, -INF , !P5 ;  /* 0xff80000076767808 */ /* 0x000fe20006800000 */
[----:B------:R-:W-:Y:S01]  /*cdc0*/  FFMA.FTZ R102, R72, UR5, R102 ;  /* 0x0000000548667c23 */ /* 0x000fe20008010066 */
[----:B------:R-:W-:Y:S01]  /*cdd0*/  FSEL R114, R114, -INF , !P4 ;  /* 0xff80000072727808 */ /* 0x000fe20006000000 */
[----:B------:R-:W-:Y:S01]  /*cde0*/  FFMA.FTZ R86, R90, UR5, R86 ;  /* 0x000000055a567c23 */ /* 0x000fe20008010056 */
[-C--:B------:R-:W-:Y:S01]  /*cdf0*/  ISETP.GE.AND P5, PT, R12, R2.reuse, PT ;  /* 0x000000020c00720c */ /* 0x080fe20003fa6270 */
[----:B------:R-:W-:Y:S01]  /*ce00*/  IMAD.U32 R72, RZ, RZ, UR4 ;  /* 0x00000004ff487e24 */ /* 0x000fe2000f8e00ff */
[----:B------:R-:W-:-:S02]  /*ce10*/  ISETP.GE.AND P4, PT, R32, R2, PT ;  /* 0x000000022000720c */ /* 0x000fc40003f86270 */
[----:B------:R-:W-:Y:S02]  /*ce20*/  I2FP.F32.S32 R12, R12 ;  /* 0x0000000c000c7245 */ /* 0x000fe40000201400 */
[----:B------:R-:W-:Y:S02]  /*ce30*/  I2FP.F32.S32 R32, R32 ;  /* 0x0000002000207245 */ /* 0x000fe40000201400 */
[----:B------:R-:W-:Y:S01]  /*ce40*/  FSEL R169, R86, -INF , !P2 ;  /* 0xff80000056a97808 */ /* 0x000fe20005000000 */
[----:B------:R-:W-:Y:S01]  /*ce50*/  FFMA.FTZ R12, R12, UR5, R98 ;  /* 0x000000050c0c7c23 */ /* 0x000fe20008010062 */
[--C-:B------:R-:W-:Y:S01]  /*ce60*/  LOP3.LUT R84, R84, 0x60, R201.reuse, 0xfe, !PT ;  /* 0x0000006054547812 */ /* 0x100fe200078efec9 */
[----:B------:R-:W-:Y:S01]  /*ce70*/  FFMA.FTZ R32, R32, UR5, R94 ;  /* 0x0000000520207c23 */ /* 0x000fe2000801005e */
[--C-:B------:R-:W-:Y:S02]  /*ce80*/  LOP3.LUT R80, R80, 0x68, R201.reuse, 0xfe, !PT ;  /* 0x0000006850507812 */ /* 0x100fe400078efec9 */
[----:B------:R-:W-:-:S02]  /*ce90*/  LOP3.LUT R76, R76, 0x70, R201, 0xfe, !PT ;  /* 0x000000704c4c7812 */ /* 0x000fc400078efec9 */
[----:B------:R-:W-:Y:S02]  /*cea0*/  LOP3.LUT R72, R72, 0x78, R201, 0xfe, !PT ;  /* 0x0000007848487812 */ /* 0x000fe400078efec9 */
[----:B------:R-:W-:Y:S02]  /*ceb0*/  PLOP3.LUT P2, PT, PT, PT, UP1, 0x80, 0x0 ;  /* 0x000000000000781c */ /* 0x000fe40003f4f018 */
[----:B------:R-:W-:Y:S02]  /*cec0*/  FSEL R112, R102, -INF , !P6 ;  /* 0xff80000066707808 */ /* 0x000fe40007000000 */
[----:B------:R-:W-:Y:S02]  /*ced0*/  FSEL R12, R12, -INF , !P5 ;  /* 0xff8000000c0c7808 */ /* 0x000fe40006800000 */
[----:B------:R-:W-:Y:S02]  /*cee0*/  FSEL R32, R32, -INF , !P4 ;  /* 0xff80000020207808 */ /* 0x000fe40006000000 */
[----:B------:R-:W-:-:S02]  /*cef0*/  FSEL R130, R130, -INF , !P3 ;  /* 0xff80000082827808 */ /* 0x000fc40005800000 */
[-C--:B------:R-:W-:Y:S02]  /*cf00*/  ISETP.GE.AND P6, PT, R84, R2.reuse, PT ;  /* 0x000000025400720c */ /* 0x080fe40003fc6270 */
[-C--:B------:R-:W-:Y:S02]  /*cf10*/  ISETP.GE.AND P5, PT, R80, R2.reuse, PT ;  /* 0x000000025000720c */ /* 0x080fe40003fa6270 */
[-C--:B------:R-:W-:Y:S02]  /*cf20*/  ISETP.GE.AND P4, PT, R76, R2.reuse, PT ;  /* 0x000000024c00720c */ /* 0x080fe40003f86270 */
[----:B------:R-:W-:Y:S02]  /*cf30*/  ISETP.GE.AND P3, PT, R72, R2, PT ;  /* 0x000000024800720c */ /* 0x000fe40003f66270 */
[----:B------:R-:W-:Y:S02]  /*cf40*/  I2FP.F32.S32 R84, R84 ;  /* 0x0000005400547245 */ /* 0x000fe40000201400 */
[----:B------:R-:W-:-:S02]  /*cf50*/  I2FP.F32.S32 R80, R80 ;  /* 0x0000005000507245 */ /* 0x000fc40000201400 */
[----:B------:R-:W-:Y:S01]  /*cf60*/  I2FP.F32.S32 R76, R76 ;  /* 0x0000004c004c7245 */ /* 0x000fe20000201400 */
[----:B------:R-:W-:Y:S01]  /*cf70*/  FFMA.FTZ R82, R84, UR5, R82 ;  /* 0x0000000554527c23 */ /* 0x000fe20008010052 */
[----:B------:R-:W-:Y:S01]  /*cf80*/  I2FP.F32.S32 R72, R72 ;  /* 0x0000004800487245 */ /* 0x000fe20000201400 */
[----:B------:R-:W-:Y:S02]  /*cf90*/  FFMA.FTZ R78, R80, UR5, R78 ;  /* 0x00000005504e7c23 */ /* 0x000fe4000801004e */
[----:B------:R-:W-:Y:S01]  /*cfa0*/  FFMA.FTZ R74, R76, UR5, R74 ;  /* 0x000000054c4a7c23 */ /* 0x000fe2000801004a */
[----:B------:R-:W-:Y:S01]  /*cfb0*/  FSEL R168, R82, -INF , !P6 ;  /* 0xff80000052a87808 */ /* 0x000fe20007000000 */
[----:B------:R-:W-:Y:S01]  /*cfc0*/  FFMA.FTZ R70, R72, UR5, R70 ;  /* 0x0000000548467c23 */ /* 0x000fe20008010046 */
[----:B------:R-:W-:Y:S02]  /*cfd0*/  FSEL R156, R78, -INF , !P5 ;  /* 0xff8000004e9c7808 */ /* 0x000fe40006800000 */
[----:B------:R-:W-:-:S02]  /*cfe0*/  FSEL R165, R74, -INF , !P4 ;  /* 0xff8000004aa57808 */ /* 0x000fc40006000000 */
[----:B------:R-:W-:Y:S01]  /*cff0*/  FSEL R167, R70, -INF , !P3 ;  /* 0xff80000046a77808 */ /* 0x000fe20005800000 */
[----:B------:R-:W-:Y:S06]  /*d000*/  @!P2 BRA `(.L_x_1701) ;  /* 0x0000000800b4a947 */ /* 0x000fec0003800000 */
[----:B------:R-:W-:Y:S01]  /*d010*/  ULDC.64 UR18, c[0x0][0x208] ;  /* 0x0000820000127ab9 */ /* 0x000fe20000000a00 */
[----:B------:R-:W-:Y:S05]  /*d020*/  @!P1 BRA `(.L_x_1702) ;  /* 0x0000000000f49947 */ /* 0x000fea0003800000 */
[----:B------:R-:W1:Y:S01]  /*d030*/  LDC R70, c[0x0][0x380] ;  /* 0x0000e000ff467b82 */ /* 0x000e620000000800 */
[----:B------:R-:W-:Y:S01]  /*d040*/  UIADD3 UR7, UR4, -0x100, URZ ;  /* 0xffffff0004077890 */ /* 0x000fe2000fffe03f */
[----:B------:R-:W-:Y:S01]  /*d050*/  IABS R78, UR4 ;  /* 0x00000004004e7c13 */ /* 0x000fe20008000000 */
        /* <DEDUP_REMOVED lines=26> */
[C---:B------:R-:W-:Y:S02]  /*d200*/  LOP3.LUT R72, R70.reuse, UR4, RZ, 0x3c, !PT ;  /* 0x0000000446487c12 */ /* 0x040fe4000f8e3cff */
[----:B------:R-:W-:-:S02]  /*d210*/  LOP3.LUT R2, R70, UR7, RZ, 0x3c, !PT ;  /* 0x0000000746027c12 */ /* 0x000fc4000f8e3cff */
[----:B------:R-:W-:Y:S02]  /*d220*/  ISETP.GE.AND P4, PT, R72, RZ, PT ;  /* 0x000000ff4800720c */ /* 0x000fe40003f86270 */
[----:B------:R-:W-:Y:S02]  /*d230*/  ISETP.GE.AND P2, PT, R2, RZ, PT ;  /* 0x000000ff0200720c */ /* 0x000fe40003f46270 */
[----:B------:R-:W-:Y:S02]  /*d240*/  ISETP.NE.AND P3, PT, R70, RZ, PT ;  /* 0x000000ff4600720c */ /* 0x000fe40003f65270 */
[----:B------:R-:W-:Y:S01]  /*d250*/  @P6 IADD3 R82, R82, 0x1, RZ ;  /* 0x0000000152526810 */ /* 0x000fe20007ffe0ff */
[----:B------:R-:W-:Y:S01]  /*d260*/  @P5 VIADD R80, R80, 0x1 ;  /* 0x0000000150505836 */ /* 0x000fe20000000000 */
[----:B------:R-:W-:Y:S02]  /*d270*/  LOP3.LUT R72, RZ, R70, RZ, 0x33, !PT ;  /* 0x00000046ff487212 */ /* 0x000fe400078e33ff */
[----:B------:R-:W-:-:S05]  /*d280*/  MOV R2, R82 ;  /* 0x0000005200027202 */ /* 0x000fca0000000f00 */
[----:B------:R-:W-:Y:S01]  /*d290*/  @!P4 IMAD.MOV R2, RZ, RZ, -R2 ;  /* 0x000000ffff02c224 */ /* 0x000fe200078e0a02 */
[----:B------:R-:W-:-:S04]  /*d2a0*/  @!P2 IADD3 R80, -R80, RZ, RZ ;  /* 0x000000ff5050a210 */ /* 0x000fc80007ffe1ff */
        /* <DEDUP_REMOVED lines=9> */
[----:B------:R-:W-:-:S04]  /*d340*/  IMAD R2, R2, UR12, RZ ;  /* 0x0000000c02027c24 */ /* 0x000fc8000f8e02ff */
[C---:B------:R-:W-:Y:S02]  /*d350*/  IMAD R2, R72.reuse, UR13, R2 ;  /* 0x0000000d48027c24 */ /* 0x040fe4000f8e0202 */
[----:B-1----:R-:W-:-:S04]  /*d360*/  IMAD.WIDE.U32 R100, R72, UR12, RZ ;  /* 0x0000000c48647c25 */ /* 0x002fc8000f8e00ff */
        /* <DEDUP_REMOVED lines=9> */
.L_x_1702:
[----:B------:R-:W-:-:S04]  /*d400*/  ULEA UR7, -UR12, URZ, 0x8 ;  /* 0x0000003f0c077291 */ /* 0x000fc8000f8e413f */
[----:B------:R-:W-:Y:S02]  /*d410*/  USHF.R.S32.HI UR4, URZ, 0x1f, UR7 ;  /* 0x0000001f3f047899 */ /* 0x000fe40008011407 */
[----:B------:R-:W-:-:S04]  /*d420*/  MOV R82, UR7 ;  /* 0x0000000700527c02 */ /* 0x000fc80008000f00 */
[----:B------:R-:W-:-:S07]  /*d430*/  MOV R80, UR4 ;  /* 0x0000000400507c02 */ /* 0x000fce0008000f00 */
.L_x_1703:
[----:B------:R-:W-:Y:S01]  /*d440*/  IMAD.U32 R106, RZ, RZ, UR12 ;  /* 0x0000000cff6a7e24 */ /* 0x000fe2000f8e00ff */
[--C-:B------:R-:W-:Y:S01]  /*d450*/  @!P0 IADD3 R86, P3, P2, R82, UR15, R183.reuse ;  /* 0x0000000f52568c10 */ /* 0x100fe2000fa7e0b7 */
[----:B------:R-:W-:Y:S01]  /*d460*/  IMAD.U32 R102, RZ, RZ, UR12 ;  /* 0x0000000cff667e24 */ /* 0x000fe2000f8e00ff */
[----:B------:R-:W-:Y:S01]  /*d470*/  ULDC.64 UR10, c[0x0][0x218] ;  /* 0x00008600000a7ab9 */ /* 0x000fe20000000a00 */
[----:B------:R-:W-:Y:S01]  /*d480*/  IMAD.U32 R100, RZ, RZ, UR12 ;  /* 0x0000000cff647e24 */ /* 0x000fe2000f8e00ff */
[--C-:B------:R-:W-:Y:S01]  /*d490*/  @!P0 IADD3.X R84, R80, UR14, R182.reuse, P3, P2 ;  /* 0x0000000e50548c10 */ /* 0x100fe20009fe44b6 */
[----:B------:R-:W-:Y:S01]  /*d4a0*/  @!P0 IMAD.MOV.U32 R108, RZ, RZ, R183 ;  /* 0x000000ffff6c8224 */ /* 0x000fe200078e00b7 */
[----:B------:R-:W-:Y:S01]  /*d4b0*/  @!UP0 UIMAD UR4, UR13, 0x60, URZ ;  /* 0x000000600d0488a4 */ /* 0x000fe2000f8e023f */
[----:B------:R-:W-:Y:S01]  /*d4c0*/  @!P0 IMAD.MOV.U32 R109, RZ, RZ, R182 ;  /* 0x000000ffff6d8224 */ /* 0x000fe200078e00b6 */
[----:B------:R1:W-:Y:S01]  /*d4d0*/  @P0 STS [R220+0x1000], RZ ;  /* 0x001000ffdc000388 */ /* 0x0003e20000000800 */
[----:B------:R-:W-:Y:S01]  /*d4e0*/  IMAD.U32 R78, RZ, RZ, UR12 ;  /* 0x0000000cff4e7e24 */ /* 0x000fe2000f8e00ff */
[----:B------:R-:W-:Y:S01]  /*d4f0*/  @!UP0 UIMAD UR7, UR13, 0xa0, URZ ;  /* 0x000000a00d0788a4 */ /* 0x000fe2000f8e023f */
[--C-:B------:R-:W-:Y:S01]  /*d500*/  @!P0 IMAD.WIDE.U32 R106, R106, 0x60, R108.reuse ;  /* 0x000000606a6a8825 */ /* 0x100fe200078e006c */
[----:B------:R1:W-:Y:S01]  /*d510*/  @P0 STS [R220+0x1004], RZ ;  /* 0x001004ffdc000388 */ /* 0x0003e20000000800 */
[----:B------:R-:W-:Y:S01]  /*d520*/  BSSY B0, `(.L_x_1704) ;  /* 0x0000058000007945 */ /* 0x000fe20003800000 */
[----:B------:R-:W-:Y:S01]  /*d530*/  @!P0 LEA R78, P3, R78, R183, 0x6 ;  /* 0x000000b74e4e8211 */ /* 0x000fe200078630ff */
[--C-:B------:R-:W-:Y:S01]  /*d540*/  @!P0 IMAD.WIDE.U32 R102, R102, 0xa0, R108.reuse ;  /* 0x000000a066668825 */ /* 0x100fe200078e006c */
[----:B------:R1:W-:Y:S03]  /*d550*/  @P0 STS.64 [R220+0x1008], RZ ;  /* 0x001008ffdc000388 */ /* 0x0003e60000000a00 */
[----:B------:R-:W-:Y:S01]  /*d560*/  @!P0 IMAD.WIDE.U32 R100, R100, 0xc0, R108 ;  /* 0x000000c064648825 */ /* 0x000fe200078e006c */
[----:B------:R-:W-:-:S03]  /*d570*/  @!P0 LEA R108, P4, R86, UR10, 0x1 ;  /* 0x0000000a566c8c11 */ /* 0x000fc6000f8808ff */
[----:B------:R-:W-:Y:S01]  /*d580*/  IMAD.U32 R76, RZ, RZ, UR12 ;  /* 0x0000000cff4c7e24 */ /* 0x000fe2000f8e00ff */
[----:B------:R-:W-:Y:S01]  /*d590*/  @!P0 LEA.HI.X R109, R86, UR11, R84, 0x1, P4 ;  /* 0x0000000b566d8c11 */ /* 0x000fe2000a0f0c54 */
[----:B------:R-:W-:Y:S01]  /*d5a0*/  IMAD.U32 R74, RZ, RZ, UR13 ;  /* 0x0000000dff4a7e24 */ /* 0x000fe2000f8e00ff */
[C---:B------:R-:W-:Y:S01]  /*d5b0*/  @!P0 LEA R148, P4, R82.reuse, R225, 0x1 ;  /* 0x000000e152948211 */ /* 0x040fe200078808ff */
[----:B------:R-:W-:Y:S02]  /*d5c0*/  IMAD.U32 R72, RZ, RZ, UR12 ;  /* 0x0000000cff487e24 */ /* 0x000fe4000f8e00ff */
[----:B------:R-:W-:Y:S01]  /*d5d0*/  IMAD.U32 R70, RZ, RZ, UR12 ;  /* 0x0000000cff467e24 */ /* 0x000fe2000f8e00ff */
[----:B------:R-:W-:Y:S01]  /*d5e0*/  @!P0 LEA.HI.X R149, R82, R224, R80, 0x1, P4 ;  /* 0x000000e052958211 */ /* 0x000fe200020f0c50 */
[----:B------:R-:W-:Y:S01]  /*d5f0*/  IMAD.U32 R2, RZ, RZ, UR13 ;  /* 0x0000000dff027e24 */ /* 0x000fe2000f8e00ff */
[----:B------:R-:W-:Y:S02]  /*d600*/  @!P0 LEA R72, P2, R72, R183, 0x7 ;  /* 0x000000b748488211 */ /* 0x000fe400078438ff */
[----:B------:R-:W-:Y:S01]  /*d610*/  @!P0 LEA.HI.X R74, R76, R182, R74, 0x6, P3 ;  /* 0x000000b64c4a8211 */ /* 0x000fe200018f344a */
[----:B------:R-:W-:Y:S01]  /*d620*/  @!PT LDS RZ, [RZ] ;  /* 0x00000000fffff984 */ /* 0x000fe20000000800 */
[----:B------:R-:W-:Y:S01]  /*d630*/  @!PT LDS RZ, [RZ] ;  /* 0x00000000fffff984 */ /* 0x000fe20000000800 */
[----:B------:R-:W-:Y:S01]  /*d640*/  @!PT LDS RZ, [RZ] ;  /* 0x00000000fffff984 */ /* 0x000fe20000000800 */
[----:B------:R2:W-:Y:S01]  /*d650*/  @!P0 LDGSTS.E.BYPASS.LTC128B.128 [R220+0x1000], desc[UR18][R148.64] ;  /* 0x0100000094dc8fae */ /* 0x0005e2000b901d52 */
[----:B------:R-:W-:-:S02]  /*d660*/  @!P0 IADD3 R78, P4, R82, R78, RZ ;  /* 0x0000004e524e8210 */ /* 0x000fc40007f9e0ff */
[----:B------:R-:W-:Y:S01]  /*d670*/  @!P0 LEA.HI.X R70, R70, R182, R2, 0x7, P2 ;  /* 0x000000b646468211 */ /* 0x000fe200010f3c02 */
[----:B------:R1:W-:Y:S01]  /*d680*/  @P0 STS.128 [R220+0x1800], RZ ;  /* 0x001800ffdc000388 */ /* 0x0003e20000000c00 */
[----:B------:R-:W-:Y:S01]  /*d690*/  @!P0 IADD3 R2, P2, R82, R106, RZ ;  /* 0x0000006a52028210 */ /* 0x000fe20007f5e0ff */
[----:B------:R-:W-:Y:S01]  /*d6a0*/  @!P0 IMAD.X R74, R80, 0x1, R74, P4 ;  /* 0x00000001504a8824 */ /* 0x000fe200020e064a */
[----:B------:R-:W-:Y:S01]  /*d6b0*/  @!P0 IADD3 R72, P4, R82, R72, RZ ;  /* 0x0000004852488210 */ /* 0x000fe20007f9e0ff */
[----:B------:R-:W-:Y:S01]  /*d6c0*/  @!PT LDS RZ, [RZ] ;  /* 0x00000000fffff984 */ /* 0x000fe20000000800 */
[----:B------:R-:W-:Y:S01]  /*d6d0*/  @!PT LDS RZ, [RZ] ;  /* 0x00000000fffff984 */ /* 0x000fe20000000800 */
[----:B------:R-:W-:Y:S01]  /*d6e0*/  @!PT LDS RZ, [RZ] ;  /* 0x00000000fffff984 */ /* 0x000fe20000000800 */
[----:B------:R1:W-:Y:S01]  /*d6f0*/  @!P0 LDGSTS.E.BYPASS.LTC128B.128 [R220+0x1800], desc[UR18][R108.64] ;  /* 0x018000006cdc8fae */ /* 0x0003e2000b901d52 */
[----:B------:R-:W-:Y:S01]  /*d700*/  @!P0 IADD3.X R106, R80, UR4, R107, P2, !PT ;  /* 0x00000004506a8c10 */ /* 0x000fe200097fe46b */
[----:B------:R-:W-:Y:S01]  /*d710*/  @!UP0 UIMAD UR4, UR13, 0xc0, URZ ;  /* 0x000000c00d0488a4 */ /* 0x000fe2000f8e023f */
[----:B------:R-:W-:Y:S01]  /*d720*/  @!P0 IADD3 R76, P3, R82, R102, RZ ;  /* 0x00000066524c8210 */ /* 0x000fe20007f7e0ff */
[----:B------:R-:W-:Y:S01]  /*d730*/  @!P0 IMAD.X R70, R80, 0x1, R70, P4 ;  /* 0x0000000150468824 */ /* 0x000fe200020e0646 */
[----:B------:R-:W-:Y:S01]  /*d740*/  @!P0 IADD3 R84, P2, R82, R100, RZ ;  /* 0x0000006452548210 */ /* 0x000fe20007f5e0ff */
[----:B------:R1:W-:Y:S01]  /*d750*/  @P0 STS.128 [R220+0x2000], RZ ;  /* 0x002000ffdc000388 */ /* 0x0003e20000000c00 */
[----:B------:R-:W-:-:S02]  /*d760*/  @!P0 LEA R172, P4, R72, UR10, 0x1 ;  /* 0x0000000a48ac8c11 */ /* 0x000fc4000f8808ff */
[----:B------:R-:W-:Y:S02]  /*d770*/  @!P0 IADD3.X R102, R80, UR7, R103, P3, !PT ;  /* 0x0000000750668c10 */ /* 0x000fe40009ffe467 */
[----:B------:R-:W-:Y:S02]  /*d780*/  @!P0 LEA R170, P3, R76, UR10, 0x1 ;  /* 0x0000000a4caa8c11 */ /* 0x000fe4000f8608ff */
[----:B------:R-:W-:Y:S02]  /*d790*/  @!P0 IADD3.X R100, R80, UR4, R101, P2, !PT ;  /* 0x0000000450648c10 */ /* 0x000fe400097fe465 */
[----:B------:R-:W-:Y:S02]  /*d7a0*/  @!P0 LEA R152, P2, R84, UR10, 0x1 ;  /* 0x0000000a54988c11 */ /* 0x000fe4000f8408ff */
[----:B------:R-:W-:Y:S02]  /*d7b0*/  @!P0 LEA.HI.X R173, R72, UR11, R70, 0x1, P4 ;  /* 0x0000000b48ad8c11 */ /* 0x000fe4000a0f0c46 */
[----:B--2---:R-:W-:-:S02]  /*d7c0*/  @!P0 LEA R148, P5, R78, UR10, 0x1 ;  /* 0x0000000a4e948c11 */ /* 0x004fc4000f8a08ff */
[----:B------:R-:W-:Y:S02]  /*d7d0*/  @!P0 LEA.HI.X R171, R76, UR11, R102, 0x1, P3 ;  /* 0x0000000b4cab8c11 */ /* 0x000fe400098f0c66 */
[----:B------:R-:W-:Y:S02]  /*d7e0*/  @!P0 LEA.HI.X R149, R78, UR11, R74, 0x1, P5 ;  /* 0x0000000b4e958c11 */ /* 0x000fe4000a8f0c4a */
[----:B------:R-:W-:Y:S02]  /*d7f0*/  @!P0 LEA R174, P5, R2, UR10, 0x1 ;  /* 0x0000000a02ae8c11 */ /* 0x000fe4000f8a08ff */
        /* <DEDUP_REMOVED lines=28> */
[-C--:B------:R-:W-:Y:S01]  /*d9c0*/  LOP3.LUT R183, R183, R182.reuse, RZ, 0x3c, !PT ;  /* 0x000000b6b7b77212 */ /* 0x080fe200078e3cff */
[----:B------:R-:W-:Y:S01]  /*d9d0*/  IMAD.U32 R2, RZ, RZ, UR12 ;  /* 0x0000000cff027e24 */ /* 0x000fe2000f8e00ff */
[----:B------:R-:W-:Y:S02]  /*d9e0*/  UIMAD UR4, UR13, 0xe0, URZ ;  /* 0x000000e00d0478a4 */ /* 0x000fe4000f8e023f */
[----:B------:R-:W-:-:S04]  /*d9f0*/  LOP3.LUT R182, R183, R182, RZ, 0x3c, !PT ;  /* 0x000000b6b7b67212 */ /* 0x000fc800078e3cff */
[----:B------:R-:W-:-:S03]  /*da00*/  LOP3.LUT R183, R183, R182, RZ, 0x3c, !PT ;  /* 0x000000b6b7b77212 */ /* 0x000fc600078e3cff */
        /* <DEDUP_REMOVED lines=9> */
.L_x_1705:
[----:B------:R-:W-:Y:S05]  /*daa0*/  BSYNC B0 ;  /* 0x0000000000007941 */ /* 0x000fea0003800000 */
.L_x_1704:
[----:B------:R-:W0:Y:S01]  /*dab0*/  LDGDEPBAR ;  /* 0x00000000000079af */ /* 0x000e220000000000 */
[----:B------:R-:W-:-:S04]  /*dac0*/  LEA R225, P0, R82, R225, 0x1 ;  /* 0x000000e152e17211 */ /* 0x000fc800078008ff */
[----:B------:R-:W-:-:S09]  /*dad0*/  LEA.HI.X R224, R82, R224, R80, 0x1, P0 ;  /* 0x000000e052e07211 */ /* 0x000fd200000f0c50 */
.L_x_1701:
[----:B------:R-:W-:Y:S01]  /*dae0*/  FMNMX.FTZ R70, R134, R75, !PT ;  /* 0x0000004b86467209 */ /* 0x000fe20007810000 */
[----:B------:R-:W-:Y:S01]  /*daf0*/  ULDC UR4, c[0x0][0x2ec] ;  /* 0x0000bb0000047ab9 */ /* 0x000fe20000000800 */
[----:B-1----:R-:W-:Y:S02]  /*db00*/  FMNMX.FTZ R108, R133, R142, !PT ;  /* 0x0000008e856c7209 */ /* 0x002fe40007810000 */
[----:B------:R-:W-:Y:S02]  /*db10*/  FMNMX.FTZ R70, R139, R70, !PT ;  /* 0x000000468b467209 */ /* 0x000fe40007810000 */
[----:B------:R-:W-:Y:S02]  /*db20*/  FMNMX.FTZ R108, R131, R108, !PT ;  /* 0x0000006c836c7209 */ /* 0x000fe40007810000 */
[----:B------:R-:W-:Y:S02]  /*db30*/  FMNMX.FTZ R70, R95, R70, !PT ;  /* 0x000000465f467209 */ /* 0x000fe40007810000 */
[----:B------:R-:W-:-:S02]  /*db40*/  FMNMX.FTZ R108, R126, R108, !PT ;  /* 0x0000006c7e6c7209 */ /* 0x000fc40007810000 */
[----:B------:R-:W-:Y:S02]  /*db50*/  FMNMX.FTZ R70, R138, R70, !PT ;  /* 0x000000468a467209 */ /* 0x000fe40007810000 */
[----:B------:R-:W-:Y:S02]  /*db60*/  FMNMX.FTZ R108, R123, R108, !PT ;  /* 0x0000006c7b6c7209 */ /* 0x000fe40007810000 */
        /* <DEDUP_REMOVED lines=119> */
[----:B------:R-:W-:-:S03]  /*e2e0*/  FMNMX.FTZ R108, R37, R108, !PT ;  /* 0x0000006c256c7209 */ /* 0x000fc60007810000 */
[----:B------:R-:W1:Y:S02]  /*e2f0*/  SHFL.BFLY PT, R2, R70, 0x2, 0x1f ;  /* 0x0c401f0046027f89 */ /* 0x000e6400000e0000 */
[----:B-1----:R-:W-:-:S05]  /*e300*/  FMNMX.FTZ R2, R70, R2, !PT ;  /* 0x0000000246027209 */ /* 0x002fca0007810000 */
[----:B------:R-:W1:Y:S02]  /*e310*/  SHFL.BFLY PT, R109, R2, 0x1, 0x1f ;  /* 0x0c201f00026d7f89 */ /* 0x000e6400000e0000 */
[----:B-1----:R-:W-:Y:S02]  /*e320*/  FMNMX.FTZ R109, R2, R109, !PT ;  /* 0x0000006d026d7209 */ /* 0x002fe40007810000 */
[----:B------:R-:W1:Y:S02]  /*e330*/  SHFL.BFLY PT, R2, R108, 0x2, 0x1f ;  /* 0x0c401f006c027f89 */ /* 0x000e6400000e0000 */
[C---:B------:R-:W-:Y:S01]  /*e340*/  FSETP.NEU.FTZ.AND P2, PT, R109.reuse, -INF , PT ;  /* 0xff8000006d00780b */ /* 0x040fe20003f5d000 */
[----:B------:R-:W-:-:S05]  /*e350*/  FMUL.FTZ R107, R109, UR4 ;  /* 0x000000046d6b7c20 */ /* 0x000fca0008410000 */
[----:B------:R-:W-:-:S05]  /*e360*/  FSEL R107, R107, RZ, P2 ;  /* 0x000000ff6b6b7208 */ /* 0x000fca0001000000 */
[--C-:B------:R-:W-:Y:S01]  /*e370*/  FFMA.FTZ R153, R95, UR4, -R107.reuse ;  /* 0x000000045f997c23 */ /* 0x100fe2000801086b */
[--C-:B------:R-:W-:Y:S01]  /*e380*/  FFMA.FTZ R103, R79, UR4, -R107.reuse ;  /* 0x000000044f677c23 */ /* 0x100fe2000801086b */
[--C-:B--2---:R-:W-:Y:S01]  /*e390*/  FFMA.FTZ R101, R66, UR4, -R107.reuse ;  /* 0x0000000442657c23 */ /* 0x104fe2000801086b */
[--C-:B------:R-:W-:Y:S01]  /*e3a0*/  FFMA.FTZ R100, R89, UR4, -R107.reuse ;  /* 0x0000000459647c23 */ /* 0x100fe2000801086b */
[--C-:B------:R-:W-:Y:S01]  /*e3b0*/  FFMA.FTZ R95, R64, UR4, -R107.reuse ;  /* 0x00000004405f7c23 */ /* 0x100fe2000801086b */
[--C-:B------:R-:W-:Y:S01]  /*e3c0*/  FFMA.FTZ R158, R139, UR4, -R107.reuse ;  /* 0x000000048b9e7c23 */ /* 0x100fe2000801086b */
[--C-:B------:R-:W-:Y:S01]  /*e3d0*/  FFMA.FTZ R89, R52, UR4, -R107.reuse ;  /* 0x0000000434597c23 */ /* 0x100fe2000801086b */
[--C-:B------:R-:W-:Y:S01]  /*e3e0*/  FFMA.FTZ R79, R16, UR4, -R107.reuse ;  /* 0x00000004104f7c23 */ /* 0x100fe2000801086b */
[--C-:B------:R-:W-:Y:S01]  /*e3f0*/  FFMA.FTZ R78, R17, UR4, -R107.reuse ;  /* 0x00000004114e7c23 */ /* 0x100fe2000801086b */
[--C-:B------:R-:W-:Y:S01]  /*e400*/  FFMA.FTZ R66, R19, UR4, -R107.reuse ;  /* 0x0000000413427c23 */ /* 0x100fe2000801086b */
[--C-:B------:R-:W-:Y:S01]  /*e410*/  FFMA.FTZ R64, R18, UR4, -R107.reuse ;  /* 0x0000000412407c23 */ /* 0x100fe2000801086b */
[----:B-1----:R-:W-:Y:S01]  /*e420*/  FMNMX.FTZ R108, R108, R2, !PT ;  /* 0x000000026c6c7209 */ /* 0x002fe20007810000 */
[--C-:B------:R-:W-:Y:S01]  /*e430*/  FFMA.FTZ R139, R91, UR4, -R107.reuse ;  /* 0x000000045b8b7c23 */ /* 0x100fe2000801086b */
[----:B------:R-:W-:Y:S01]  /*e440*/  LDSM.16.MT88.4 R16, [R221+0x5000] ;  /* 0x00500000dd10783b */ /* 0x000fe20000004200 */
[--C-:B------:R-:W-:Y:S01]  /*e450*/  FFMA.FTZ R91, R54, UR4, -R107.reuse ;  /* 0x00000004365b7c23 */ /* 0x100fe2000801086b */
[--C-:B------:R-:W-:Y:S01]  /*e460*/  FFMA.FTZ R70, R5, UR4, -R107.reuse ;  /* 0x0000000405467c23 */ /* 0x100fe2000801086b */
[--C-:B------:R-:W-:Y:S01]  /*e470*/  FFMA.FTZ R54, R4, UR4, -R107.reuse ;  /* 0x0000000404367c23 */ /* 0x100fe2000801086b */
[----:B------:R-:W1:Y:S01]  /*e480*/  SHFL.BFLY PT, R2, R108, 0x1, 0x1f ;  /* 0x0c201f006c027f89 */ /* 0x000e6200000e0000 */
[----:B------:R-:W-:Y:S01]  /*e490*/  FSEL R4, R109, RZ, P2 ;  /* 0x000000ff6d047208 */ /* 0x000fe20001000000 */
[--C-:B------:R-:W-:Y:S01]  /*e4a0*/  FFMA.FTZ R163, R75, UR4, -R107.reuse ;  /* 0x000000044ba37c23 */ /* 0x100fe2000801086b */
[--C-:B------:R-:W-:Y:S01]  /*e4b0*/  FFMA.FTZ R150, R138, UR4, -R107.reuse ;  /* 0x000000048a967c23 */ /* 0x100fe2000801086b */
[--C-:B------:R-:W-:Y:S01]  /*e4c0*/  FFMA.FTZ R116, R88, UR4, -R107.reuse ;  /* 0x0000000458747c23 */ /* 0x100fe2000801086b */
[--C-:B------:R-:W-:Y:S01]  /*e4d0*/  FFMA.FTZ R106, R67, UR4, -R107.reuse ;  /* 0x00000004436a7c23 */ /* 0x100fe2000801086b */
[----:B------:R-:W-:Y:S01]  /*e4e0*/  FADD.FTZ R4, R134, -R4 ;  /* 0x8000000486047221 */ /* 0x000fe20000010000 */
[--C-:B------:R-:W-:Y:S01]  /*e4f0*/  FFMA.FTZ R88, R71, UR4, -R107.reuse ;  /* 0x0000000447587c23 */ /* 0x100fe2000801086b */
[----:B------:R-:W-:Y:S01]  /*e500*/  MUFU.EX2 R163, R163 ;  /* 0x000000a300a37308 */ /* 0x000fe20000000800 */
[--C-:B------:R-:W-:Y:S01]  /*e510*/  FFMA.FTZ R76, R11, UR4, -R107.reuse ;  /* 0x000000040b4c7c23 */ /* 0x100fe2000801086b */
[----:B------:R-:W-:Y:S01]  /*e520*/  FMUL.FTZ R4, R4, UR4 ;  /* 0x0000000404047c20 */ /* 0x000fe20008410000 */
[--C-:B------:R-:W-:Y:S01]  /*e530*/  FFMA.FTZ R74, R9, UR4, -R107.reuse ;  /* 0x00000004094a7c23 */ /* 0x100fe2000801086b */
[--C-:B------:R-:W-:Y:S01]  /*e540*/  FFMA.FTZ R71, R10, UR4, -R107.reuse ;  /* 0x000000040a477c23 */ /* 0x100fe2000801086b */
[--C-:B------:R-:W-:Y:S01]  /*e550*/  FFMA.FTZ R67, R8, UR4, -R107.reuse ;  /* 0x0000000408437c23 */ /* 0x100fe2000801086b */
[--C-:B------:R-:W-:Y:S01]  /*e560*/  FFMA.FTZ R104, R99, UR4, -R107.reuse ;  /* 0x0000000463687c23 */ /* 0x100fe2000801086b */
[----:B------:R-:W2:Y:S01]  /*e570*/  LDSM.16.MT88.4 R8, [R226+0x5000] ;  /* 0x00500000e208783b */ /* 0x000ea20000004200 */
        /* <DEDUP_REMOVED lines=9> */
[----:B------:R-:W-:Y:S01]  /*e610*/  MUFU.EX2 R153, R153 ;  /* 0x0000009900997308 */ /* 0x000fe20000000800 */
[--C-:B------:R-:W-:Y:S01]  /*e620*/  FFMA.FTZ R90, R69, UR4, -R107.reuse ;  /* 0x00000004455a7c23 */ /* 0x100fe2000801086b */
[--C-:B------:R-:W-:Y:S01]  /*e630*/  FFMA.FTZ R143, R121, UR4, -R107.reuse ;  /* 0x00000004798f7c23 */ /* 0x100fe2000801086b */
[C---:B------:R-:W-:Y:S01]  /*e640*/  FSETP.NEU.FTZ.AND P0, PT, R108.reuse, -INF , PT ;  /* 0xff8000006c00780b */ /* 0x040fe20003f1d000 */
[----:B------:R-:W-:Y:S01]  /*e650*/  FMUL.FTZ R52, R108, UR4 ;  /* 0x000000046c347c20 */ /* 0x000fe20008410000 */
[--C-:B------:R-:W-:Y:S01]  /*e660*/  FFMA.FTZ R80, R21, UR4, -R107.reuse ;  /* 0x0000000415507c23 */ /* 0x100fe2000801086b */
[--C-:B------:R-:W-:Y:S01]  /*e670*/  FFMA.FTZ R75, R14, UR4, -R107.reuse ;  /* 0x000000040e4b7c23 */ /* 0x100fe2000801086b */
[----:B------:R-:W-:Y:S01]  /*e680*/  FSEL R5, R108, RZ, P0 ;  /* 0x000000ff6c057208 */ /* 0x000fe20000000000 */
[----:B------:R-:W1:Y:S01]  /*e690*/  MUFU.EX2 R150, R150 ;  /* 0x0000009600967308 */ /* 0x000e620000000800 */
[----:B------:R-:W-:Y:S01]  /*e6a0*/  FSEL R52, R52, RZ, P0 ;  /* 0x000000ff34347208 */ /* 0x000fe20000000000 */
[--C-:B------:R-:W-:Y:S01]  /*e6b0*/  FFMA.FTZ R73, R22, UR4, -R107.reuse ;  /* 0x0000000416497c23 */ /* 0x100fe2000801086b */
[----:B------:R-:W-:Y:S01]  /*e6c0*/  FFMA.FTZ R69, R20, UR4, -R107 ;  /* 0x0000000414457c23 */ /* 0x000fe2000801086b */
[----:B------:R-:W-:Y:S01]  /*e6d0*/  FADD.FTZ R5, R133, -R5 ;  /* 0x8000000585057221 */ /* 0x000fe20000010000 */
[--C-:B------:R-:W-:Y:S01]  /*e6e0*/  FFMA.FTZ R63, R23, UR4, -R107.reuse ;  /* 0x00000004173f7c23 */ /* 0x100fe2000801086b */
[--C-:B------:R-:W-:Y:S01]  /*e6f0*/  FFMA.FTZ R157, R142, UR4, -R52.reuse ;  /* 0x000000048e9d7c23 */ /* 0x100fe20008010834 */
[--C-:B------:R-:W-:Y:S01]  /*e700*/  FFMA.FTZ R152, R131, UR4, -R52.reuse ;  /* 0x0000000483987c23 */ /* 0x100fe20008010834 */
[--C-:B------:R-:W-:Y:S01]  /*e710*/  FFMA.FTZ R149, R126, UR4, -R52.reuse ;  /* 0x000000047e957c23 */ /* 0x100fe20008010834 */
[--C-:B------:R-:W-:Y:S01]  /*e720*/  FFMA.FTZ R148, R123, UR4, -R52.reuse ;  /* 0x000000047b947c23 */ /* 0x100fe20008010834 */
[----:B------:R-:W-:Y:S01]  /*e730*/  FMUL.FTZ R5, R5, UR4 ;  /* 0x0000000405057c20 */ /* 0x000fe20008410000 */
        /* <DEDUP_REMOVED lines=11> */
[----:B---3--:R-:W-:Y:S01]  /*e7f0*/  F2FP.BF16.F32.PACK_AB R12, R158, R163 ;  /* 0x000000a39e0c723e */ /* 0x008fe200000010ff */
[--C-:B------:R-:W-:Y:S01]  /*e800*/  FFMA.FTZ R138, R117, UR4, -R107.reuse ;  /* 0x00000004758a7c23 */ /* 0x100fe2000801086b */
[----:B-1----:R-:W-:Y:S01]  /*e810*/  F2FP.BF16.F32.PACK_AB R14, R150, R153 ;  /* 0x00000099960e723e */ /* 0x002fe200000010ff */
        /* <DEDUP_REMOVED lines=13> */
[----:B------:R-:W-:Y:S01]  /*e8f0*/  LDSM.16.MT88.4 R24, [R226+0x5400] ;  /* 0x00540000e218783b */ /* 0x000fe20000004200 */
        /* <DEDUP_REMOVED lines=10> */
[----:B------:R-:W-:Y:S01]  /*e9a0*/  LDSM.16.MT88.4 R28, [R221+0x5800] ;  /* 0x00580000dd1c783b */ /* 0x000fe20000004200 */
[--C-:B------:R-:W-:Y:S01]  /*e9b0*/  FFMA.FTZ R118, R110, UR4, -R52.reuse ;  /* 0x000000046e767c23 */ /* 0x100fe20008010834 */
[--C-:B------:R-:W-:Y:S01]  /*e9c0*/  FFMA.FTZ R87, R34, UR4, -R107.reuse ;  /* 0x0000000422577c23 */ /* 0x100fe2000801086b */
[----:B------:R4:W5:Y:S01]  /*e9d0*/  MUFU.EX2 R159, R5 ;  /* 0x00000005009f7308 */ /* 0x0009620000000800 */
[----:B-1----:R-:W-:Y:S01]  /*e9e0*/  F2FP.BF16.F32.PACK_AB R15, R148, R149 ;  /* 0x00000095940f723e */ /* 0x002fe200000010ff */
[----:B------:R-:W-:Y:S01]  /*e9f0*/  FFMA.FTZ R86, R33, UR4, -R107 ;  /* 0x0000000421567c23 */ /* 0x000fe2000801086b */
[--C-:B------:R-:W-:Y:S01]  /*ea00*/  FFMA.FTZ R110, R35, UR4, -R52.reuse ;  /* 0x00000004236e7c23 */ /* 0x100fe20008010834 */
[--C-:B------:R-:W-:Y:S01]  /*ea10*/  FFMA.FTZ R124, R32, UR4, -R52.reuse ;  /* 0x00000004207c7c23 */ /* 0x100fe20008010834 */
[--C-:B------:R-:W-:Y:S01]  /*ea20*/  FFMA.FTZ R112, R112, UR4, -R52.reuse ;  /* 0x0000000470707c23 */ /* 0x100fe20008010834 */
[--C-:B------:R-:W-:Y:S01]  /*ea30*/  FFMA.FTZ R129, R129, UR4, -R52.reuse ;  /* 0x0000000481817c23 */ /* 0x100fe20008010834 */
[--C-:B------:R-:W-:Y:S01]  /*ea40*/  FFMA.FTZ R130, R130, UR4, -R52.reuse ;  /* 0x0000000482827c23 */ /* 0x100fe20008010834 */
[----:B------:R-:W-:Y:S01]  /*ea50*/  MUFU.EX2 R146, R146 ;  /* 0x0000009200927308 */ /* 0x000fe20000000800 */
[-C--:B---3--:R-:W-:Y:S01]  /*ea60*/  FMUL.FTZ R20, R216, R164.reuse ;  /* 0x000000a4d8147220 */ /* 0x088fe20000410000 */
[-C--:B------:R-:W-:Y:S01]  /*ea70*/  FMUL.FTZ R21, R217, R164.reuse ;  /* 0x000000a4d9157220 */ /* 0x080fe20000410000 */
[-C--:B------:R-:W-:Y:S01]  /*ea80*/  FMUL.FTZ R212, R212, R164.reuse ;  /* 0x000000a4d4d47220 */ /* 0x080fe20000410000 */
[-C--:B------:R-:W-:Y:S01]  /*ea90*/  FMUL.FTZ R213, R213, R164.reuse ;  /* 0x000000a4d5d57220 */ /* 0x080fe20000410000 */
[-C--:B------:R-:W-:Y:S01]  /*eaa0*/  FMUL.FTZ R208, R208, R164.reuse ;  /* 0x000000a4d0d07220 */ /* 0x080fe20000410000 */
[-C--:B------:R-:W-:Y:S01]  /*eab0*/  FMUL.FTZ R209, R209, R164.reuse ;  /* 0x000000a4d1d17220 */ /* 0x080fe20000410000 */
[-C--:B------:R-:W-:Y:S01]  /*eac0*/  FMUL.FTZ R204, R204, R164.reuse ;  /* 0x000000a4cccc7220 */ /* 0x080fe20000410000 */
[----:B------:R-:W1:Y:S01]  /*ead0*/  MUFU.EX2 R143, R143 ;  /* 0x0000008f008f7308 */ /* 0x000e620000000800 */
[----:B----4-:R-:W3:Y:S01]  /*eae0*/  LDSM.16.MT88.4 R4, [R221+0x5400] ;  /* 0x00540000dd04783b */ /* 0x010ee20000004200 */
[-C--:B-----5:R-:W-:Y:S01]  /*eaf0*/  FMUL.FTZ R22, R218, R159.reuse ;  /* 0x0000009fda167220 */ /* 0x0a0fe20000410000 */
[-C--:B------:R-:W-:Y:S01]  /*eb00*/  FMUL.FTZ R23, R219, R159.reuse ;  /* 0x0000009fdb177220 */ /* 0x080fe20000410000 */
[-C--:B------:R-:W-:Y:S01]  /*eb10*/  FMUL.FTZ R214, R214, R159.reuse ;  /* 0x0000009fd6d67220 */ /* 0x080fe20000410000 */
[-C--:B------:R-:W-:Y:S01]  /*eb20*/  FMUL.FTZ R215, R215, R159.reuse ;  /* 0x0000009fd7d77220 */ /* 0x080fe20000410000 */
[-C--:B------:R-:W-:Y:S01]  /*eb30*/  FMUL.FTZ R210, R210, R159.reuse ;  /* 0x0000009fd2d27220 */ /* 0x080fe20000410000 */
[-C--:B------:R-:W-:Y:S01]  /*eb40*/  FMUL.FTZ R211, R211, R159.reuse ;  /* 0x0000009fd3d37220 */ /* 0x080fe20000410000 */
        /* <DEDUP_REMOVED lines=8> */
[----:B------:R-:W4:Y:S01]  /*ebd0*/  MUFU.EX2 R138, R138 ;  /* 0x0000008a008a7308 */ /* 0x000f220000000800 */
[C---:B------:R-:W-:Y:S01]  /*ebe0*/  HMMA.16816.F32.BF16 R16, R12.reuse, R18, R212 ;  /* 0x000000120c10723c */ /* 0x040fe200000418d4 */
[----:B-1----:R-:W-:Y:S01]  /*ebf0*/  F2FP.BF16.F32.PACK_AB R32, R143, R146 ;  /* 0x000000928f20723e */ /* 0x002fe200000010ff */
        /* <DEDUP_REMOVED lines=11> */
[----:B------:R-:W1:Y:S01]  /*ecb0*/  LDSM.16.MT88.4 R8, [R226+0x5800] ;  /* 0x00580000e208783b */ /* 0x000e620000004200 */
[--C-:B------:R-:W-:Y:S01]  /*ecc0*/  FFMA.FTZ R160, R160, UR4, -R52.reuse ;  /* 0x00000004a0a07c23 */ /* 0x100fe20008010834 */
[----:B------:R-:W2:Y:S01]  /*ecd0*/  MUFU.EX2 R142, R142 ;  /* 0x0000008e008e7308 */ /* 0x000ea20000000800 */
[----:B----4-:R-:W-:Y:S01]  /*ece0*/  F2FP.BF16.F32.PACK_AB R34, R138, R139 ;  /* 0x0000008b8a22723e */ /* 0x010fe200000010ff */
[--C-:B------:R-:W-:Y:S01]  /*ecf0*/  FFMA.FTZ R132, R132, UR4, -R52.reuse ;  /* 0x0000000484847c23 */ /* 0x100fe20008010834 */
[--C-:B------:R-:W-:Y:S01]  /*ed00*/  FFMA.FTZ R151, R151, UR4, -R52.reuse ;  /* 0x0000000497977c23 */ /* 0x100fe20008010834 */
[--C-:B------:R-:W-:Y:S01]  /*ed10*/  FFMA.FTZ R0, R0, UR4, -R52.reuse ;  /* 0x0000000400007c23 */ /* 0x100fe20008010834 */
[----:B------:R-:W-:Y:S01]  /*ed20*/  FFMA.FTZ R163, R199, R164, R163 ;  /* 0x000000a4c7a37223 */ /* 0x000fe200000100a3 */
[----:B------:R-:W-:Y:S01]  /*ed30*/  FFMA.FTZ R157, R200, R159, R157 ;  /* 0x0000009fc89d7223 */ /* 0x000fe2000001009d */
[--C-:B------:R-:W-:Y:S01]  /*ed40*/  FFMA.FTZ R144, R144, UR4, -R52.reuse ;  /* 0x0000000490907c23 */ /* 0x100fe20008010834 */
[----:B------:R-:W4:Y:S01]  /*ed50*/  MUFU.EX2 R131, R131 ;  /* 0x0000008300837308 */ /* 0x000f220000000800 */
[----:B------:R-:W-:Y:S01]  /*ed60*/  FADD.FTZ R158, R158, R163 ;  /* 0x000000a39e9e7221 */ /* 0x000fe20000010000 */
[----:B------:R-:W-:Y:S01]  /*ed70*/  FADD.FTZ R157, R152, R157 ;  /* 0x0000009d989d7221 */ /* 0x000fe20000010000 */
[--C-:B------:R-:W-:Y:S01]  /*ed80*/  FFMA.FTZ R135, R135, UR4, -R52.reuse ;  /* 0x0000000487877c23 */ /* 0x100fe20008010834 */
[----:B------:R-:W-:Y:S01]  /*ed90*/  FFMA.FTZ R128, R128, UR4, -R52 ;  /* 0x0000000480807c23 */ /* 0x000fe20008010834 */
[----:B------:R-:W-:Y:S01]  /*eda0*/  FADD.FTZ R158, R153, R158 ;  /* 0x0000009e999e7221 */ /* 0x000fe20000010000 */
[----:B------:R-:W-:Y:S01]  /*edb0*/  FADD.FTZ R157, R149, R157 ;  /* 0x0000009d959d7221 */ /* 0x000fe20000010000 */
[----:B------:R-:W-:Y:S01]  /*edc0*/  FFMA.FTZ R136, R136, UR4, -R52 ;  /* 0x0000000488887c23 */ /* 0x000fe20008010834 */
[----:B------:R-:W5:Y:S01]  /*edd0*/  MUFU.EX2 R126, R126 ;  /* 0x0000007e007e7308 */ /* 0x000f620000000800 */
[----:B--2---:R-:W-:Y:S01]  /*ede0*/  F2FP.BF16.F32.PACK_AB R33, R142, R145 ;  /* 0x000000918e21723e */ /* 0x004fe200000010ff */
[----:B------:R-:W-:Y:S01]  /*edf0*/  FADD.FTZ R158, R150, R158 ;  /* 0x0000009e969e7221 */ /* 0x000fe20000010000 */
[----:B------:R-:W-:Y:S01]  /*ee00*/  FADD.FTZ R148, R148, R157 ;  /* 0x0000009d94947221 */ /* 0x000fe20000010000 */
[--C-:B------:R-:W-:Y:S01]  /*ee10*/  FFMA.FTZ R125, R125, UR4, -R52.reuse ;  /* 0x000000047d7d7c23 */ /* 0x100fe20008010834 */
[----:B------:R-:W-:Y:S01]  /*ee20*/  FFMA.FTZ R140, R140, UR4, -R52 ;  /* 0x000000048c8c7c23 */ /* 0x000fe20008010834 */
        /* <DEDUP_REMOVED lines=9> */
[----:B----4-:R-:W-:Y:S01]  /*eec0*/  FADD.FTZ R145, R131, R145 ;  /* 0x0000009183917221 */ /* 0x010fe20000010000 */
[----:B------:R-:W2:Y:S01]  /*eed0*/  MUFU.EX2 R121, R121 ;  /* 0x0000007900797308 */ /* 0x000ea20000000800 */
[----:B-----5:R-:W-:Y:S01]  /*eee0*/  F2FP.BF16.F32.PACK_AB R35, R126, R131 ;  /* 0x000000837e23723e */ /* 0x020fe200000010ff */
[----:B------:R-:W-:Y:S01]  /*eef0*/  FADD.FTZ R138, R138, R146 ;  /* 0x000000928a8a7221 */ /* 0x000fe20000010000 */
[----:B------:R-:W-:Y:S01]  /*ef00*/  FADD.FTZ R126, R126, R145 ;  /* 0x000000917e7e7221 */ /* 0x000fe20000010000 */
[--C-:B------:R-:W-:Y:S01]  /*ef10*/  FFMA.FTZ R46, R46, UR4, -R107.reuse ;  /* 0x000000042e2e7c23 */ /* 0x100fe2000801086b */
[--C-:B------:R-:W-:Y:S01]  /*ef20*/  FFMA.FTZ R48, R48, UR4, -R52.reuse ;  /* 0x0000000430307c23 */ /* 0x100fe20008010834 */
[--C-:B------:R-:W-:Y:S01]  /*ef30*/  FFMA.FTZ R49, R49, UR4, -R52.reuse ;  /* 0x0000000431317c23 */ /* 0x100fe20008010834 */
[--C-:B------:R-:W-:Y:S01]  /*ef40*/  FFMA.FTZ R51, R51, UR4, -R107.reuse ;  /* 0x0000000433337c23 */ /* 0x100fe2000801086b */
[----:B------:R-:W4:Y:S01]  /*ef50*/  MUFU.EX2 R120, R120 ;  /* 0x0000007800787308 */ /* 0x000f220000000800 */
[C---:B---3--:R-:W-:Y:S01]  /*ef60*/  HMMA.16816.F32.BF16 R20, R32.reuse, R4, R20 ;  /* 0x000000042014723c */ /* 0x048fe20000041814 */
[--C-:B------:R-:W-:Y:S01]  /*ef70*/  FFMA.FTZ R44, R44, UR4, -R52.reuse ;  /* 0x000000042c2c7c23 */ /* 0x100fe20008010834 */
[--C-:B------:R-:W-:Y:S01]  /*ef80*/  FFMA.FTZ R40, R40, UR4, -R52.reuse ;  /* 0x0000000428287c23 */ /* 0x100fe20008010834 */
[--C-:B------:R-:W-:Y:S01]  /*ef90*/  FFMA.FTZ R45, R45, UR4, -R52.reuse ;  /* 0x000000042d2d7c23 */ /* 0x100fe20008010834 */
[----:B------:R-:W-:Y:S01]  /*efa0*/  FFMA.FTZ R43, R43, UR4, -R52 ;  /* 0x000000042b2b7c23 */ /* 0x000fe20008010834 */
[--C-:B------:R-:W-:Y:S01]  /*efb0*/  FFMA.FTZ R199, R39, UR4, -R107.reuse ;  /* 0x0000000427c77c23 */ /* 0x100fe2000801086b */
[C---:B------:R-:W-:Y:S01]  /*efc0*/  HMMA.16816.F32.BF16 R16, R32.reuse, R6, R16 ;  /* 0x000000062010723c */ /* 0x040fe20000041810 */
[----:B------:R-:W3:Y:S01]  /*efd0*/  MUFU.EX2 R117, R117 ;  /* 0x0000007500757308 */ /* 0x000ee20000000800 */
[----:B------:R-:W5:Y:S01]  /*efe0*/  LDSM.16.MT88.4 R4, [R221+0x5c00] ;  /* 0x005c0000dd04783b */ /* 0x000f620000004200 */
[----:B--2---:R-:W-:Y:S01]  /*eff0*/  F2FP.BF16.F32.PACK_AB R12, R121, R127 ;  /* 0x0000007f790c723e */ /* 0x004fe200000010ff */
[----:B------:R-:W-:Y:S01]  /*f000*/  FADD.FTZ R127, R127, R138 ;  /* 0x0000008a7f7f7221 */ /* 0x000fe20000010000 */
[----:B------:R-:W-:Y:S01]  /*f010*/  FFMA.FTZ R42, R42, UR4, -R107 ;  /* 0x000000042a2a7c23 */ /* 0x000fe2000801086b */
[C---:B------:R-:W-:Y:S01]  /*f020*/  HMMA.16816.F32.BF16 R208, R32.reuse, R24, R208 ;  /* 0x0000001820d0723c */ /* 0x040fe200000418d0 */
[----:B------:R-:W-:Y:S01]  /*f030*/  LDSM.16.MT88.4 R212, [R221+0x8c00] ;  /* 0x008c0000ddd4783b */ /* 0x000fe20000004200 */
[----:B------:R-:W-:Y:S01]  /*f040*/  FADD.FTZ R127, R121, R127 ;  /* 0x0000007f797f7221 */ /* 0x000fe20000010000 */
[----:B------:R-:W2:Y:S01]  /*f050*/  MUFU.EX2 R123, R123 ;  /* 0x0000007b007b7308 */ /* 0x000ea20000000800 */
[--C-:B------:R-:W-:Y:S01]  /*f060*/  FFMA.FTZ R38, R38, UR4, -R52.reuse ;  /* 0x0000000426267c23 */ /* 0x100fe20008010834 */
[--C-:B------:R-:W-:Y:S01]  /*f070*/  FFMA.FTZ R41, R41, UR4, -R52.reuse ;  /* 0x0000000429297c23 */ /* 0x100fe20008010834 */
[----:B------:R-:W-:Y:S01]  /*f080*/  HMMA.16816.F32.BF16 R204, R32, R26, R204 ;  /* 0x0000001a20cc723c */ /* 0x000fe200000418cc */
[----:B------:R-:W5:Y:S01]  /*f090*/  LDSM.16.MT88.4 R24, [R226+0x5c00] ;  /* 0x005c0000e218783b */ /* 0x000f620000004200 */
[----:B----4-:R-:W-:Y:S01]  /*f0a0*/  FADD.FTZ R127, R120, R127 ;  /* 0x0000007f787f7221 */ /* 0x010fe20000010000 */
[----:B------:R-:W-:-:S02]  /*f0b0*/  FFMA.FTZ R200, R37, UR4, -R52 ;  /* 0x0000000425c87c23 */ /* 0x000fc40008010834 */
[----:B------:R-:W4:Y:S01]  /*f0c0*/  MUFU.EX2 R119, R119 ;  /* 0x0000007700777308 */ /* 0x000f220000000800 */
[C---:B---3--:R-:W-:Y:S01]  /*f0d0*/  F2FP.BF16.F32.PACK_AB R14, R117.reuse, R120 ;  /* 0x00000078750e723e */ /* 0x048fe200000010ff */
[----:B------:R-:W-:-:S06]  /*f0e0*/  FADD.FTZ R127, R117, R127 ;  /* 0x0000007f757f7221 */ /* 0x000fcc0000010000 */
[----:B------:R-:W-:Y:S01]  /*f0f0*/  MUFU.EX2 R118, R118 ;  /* 0x0000007600767308 */ /* 0x000fe20000000800 */
[----:B--2---:R-:W-:-:S07]  /*f100*/  FADD.FTZ R126, R123, R126 ;  /* 0x0000007e7b7e7221 */ /* 0x004fce0000010000 */
[----:B------:R-:W2:Y:S01]  /*f110*/  MUFU.EX2 R114, R114 ;  /* 0x0000007200727308 */ /* 0x000ea20000000800 */
[C---:B----4-:R-:W-:Y:S01]  /*f120*/  F2FP.BF16.F32.PACK_AB R13, R119.reuse, R123 ;  /* 0x0000007b770d723e */ /* 0x050fe200000010ff */
[----:B------:R-:W-:-:S06]  /*f130*/  FADD.FTZ R126, R119, R126 ;  /* 0x0000007e777e7221 */ /* 0x000fcc0000010000 */
[----:B------:R-:W-:Y:S08]  /*f140*/  MUFU.EX2 R116, R116 ;  /* 0x0000007400747308 */ /* 0x000ff00000000800 */
[----:B------:R-:W3:Y:S01]  /*f150*/  MUFU.EX2 R106, R106 ;  /* 0x0000006a006a7308 */ /* 0x000ee20000000800 */
[----:B--2---:R-:W-:Y:S01]  /*f160*/  F2FP.BF16.F32.PACK_AB R15, R114, R118 ;  /* 0x00000076720f723e */ /* 0x004fe200000010ff */
[----:B------:R-:W-:-:S04]  /*f170*/  FADD.FTZ R118, R118, R126 ;  /* 0x0000007e76767221 */ /* 0x000fc80000010000 */
[----:B------:R-:W-:Y:S02]  /*f180*/  FADD.FTZ R118, R114, R118 ;  /* 0x0000007672767221 */ /* 0x000fe40000010000 */
[C---:B------:R-:W-:Y:S01]  /*f190*/  HMMA.16816.F32.BF16 R20, R12.reuse, R28, R20 ;  /* 0x0000001c0c14723c */ /* 0x040fe20000041814 */
[----:B------:R-:W-:Y:S05]  /*f1a0*/  MUFU.EX2 R105, R105 ;  /* 0x0000006900697308 */ /* 0x000fea0000000800 */
[C---:B------:R-:W-:Y:S01]  /*f1b0*/  HMMA.16816.F32.BF16 R28, R12.reuse, R30, R16 ;  /* 0x0000001e0c1c723c */ /* 0x040fe20000041810 */
[----:B------:R-:W2:Y:S02]  /*f1c0*/  LDSM.16.MT88.4 R16, [R221+0x6000] ;  /* 0x00600000dd10783b */ /* 0x000ea40000004200 */
[----:B------:R-:W4:Y:S01]  /*f1d0*/  MUFU.EX2 R104, R104 ;  /* 0x0000006800687308 */ /* 0x000f220000000800 */
[----:B---3--:R-:W-:Y:S01]  /*f1e0*/  F2FP.BF16.F32.PACK_AB R32, R106, R116 ;  /* 0x000000746a20723e */ /* 0x008fe200000010ff */
[----:B------:R-:W-:Y:S01]  /*f1f0*/  FADD.FTZ R116, R116, R127 ;  /* 0x0000007f74747221 */ /* 0x000fe20000010000 */
[----:B-1----:R-:W-:Y:S03]  /*f200*/  HMMA.16816.F32.BF16 R208, R12, R8, R208 ;  /* 0x000000080cd0723c */ /* 0x002fe600000418d0 */
[----:B------:R-:W-:-:S02]  /*f210*/  FADD.FTZ R116, R106, R116 ;  /* 0x000000746a747221 */ /* 0x000fc40000010000 */
[----:B------:R-:W1:Y:S01]  /*f220*/  MUFU.EX2 R2, R2 ;  /* 0x0000000200027308 */ /* 0x000e620000000800 */
[----:B------:R-:W-:Y:S01]  /*f230*/  HMMA.16816.F32.BF16 R204, R12, R10, R204 ;  /* 0x0000000a0ccc723c */ /* 0x000fe200000418cc */
[----:B------:R-:W3:Y:S06]  /*f240*/  LDSM.16.MT88.4 R8, [R226+0x6000] ;  /* 0x00600000e208783b */ /* 0x000eec0000004200 */
[----:B------:R-:W5:Y:S01]  /*f250*/  MUFU.EX2 R110, R110 ;  /* 0x0000006e006e7308 */ /* 0x000f620000000800 */
[----:B----4-:R-:W-:Y:S01]  /*f260*/  F2FP.BF16.F32.PACK_AB R34, R104, R105 ;  /* 0x000000696822723e */ /* 0x010fe200000010ff */
[----:B------:R-:W-:-:S04]  /*f270*/  FADD.FTZ R105, R105, R116 ;  /* 0x0000007469697221 */ /* 0x000fc80000010000 */
[----:B------:R-:W-:Y:S02]  /*f280*/  FADD.FTZ R105, R104, R105 ;  /* 0x0000006968697221 */ /* 0x000fe40000010000 */
[----:B------:R-:W4:Y:S01]  /*f290*/  MUFU.EX2 R112, R112 ;  /* 0x0000007000707308 */ /* 0x000f220000000800 */
[----:B-1----:R-:W-:-:S07]  /*f2a0*/  FADD.FTZ R118, R2, R118 ;  /* 0x0000007602767221 */ /* 0x002fce0000010000 */
[----:B------:R-:W1:Y:S01]  /*f2b0*/  MUFU.EX2 R111, R111 ;  /* 0x0000006f006f7308 */ /* 0x000e620000000800 */
[C---:B-----5:R-:W-:Y:S01]  /*f2c0*/  F2FP.BF16.F32.PACK_AB R33, R110.reuse, R2 ;  /* 0x000000026e21723e */ /* 0x060fe200000010ff */
[----:B------:R-:W-:-:S06]  /*f2d0*/  FADD.FTZ R110, R110, R118 ;  /* 0x000000766e6e7221 */ /* 0x000fcc0000010000 */
[----:B------:R-:W5:Y:S01]  /*f2e0*/  MUFU.EX2 R103, R103 ;  /* 0x0000006700677308 */ /* 0x000f620000000800 */
[----:B----4-:R-:W-:-:S07]  /*f2f0*/  FADD.FTZ R110, R112, R110 ;  /* 0x0000006e706e7221 */ /* 0x010fce0000010000 */
[----:B------:R-:W4:Y:S01]  /*f300*/  MUFU.EX2 R102, R102 ;  /* 0x0000006600667308 */ /* 0x000f220000000800 */
[C---:B-1----:R-:W-:Y:S01]  /*f310*/  F2FP.BF16.F32.PACK_AB R35, R111.reuse, R112 ;  /* 0x000000706f23723e */ /* 0x042fe200000010ff */
[----:B------:R-:W-:-:S06]  /*f320*/  FADD.FTZ R110, R111, R110 ;  /* 0x0000006e6f6e7221 */ /* 0x000fcc0000010000 */
[----:B------:R-:W1:Y:S01]  /*f330*/  MUFU.EX2 R101, R101 ;  /* 0x0000006500657308 */ /* 0x000e620000000800 */
[----:B------:R-:W-:Y:S01]  /*f340*/  HMMA.16816.F32.BF16 R20, R32, R4, R20 ;  /* 0x000000042014723c */ /* 0x000fe20000041814 */
[----:B-----5:R-:W-:-:S05]  /*f350*/  FADD.FTZ R105, R103, R105 ;  /* 0x0000006967697221 */ /* 0x020fca0000010000 */
[C---:B------:R-:W-:Y:S01]  /*f360*/  HMMA.16816.F32.BF16 R28, R32.reuse, R6, R28 ;  /* 0x00000006201c723c */ /* 0x040fe2000004181c */
[----:B------:R-:W5:Y:S01]  /*f370*/  MUFU.EX2 R100, R100 ;  /* 0x0000006400647308 */ /* 0x000f620000000800 */
[----:B------:R-:W3:Y:S01]  /*f380*/  LDSM.16.MT88.4 R4, [R221+0x6400] ;  /* 0x00640000dd04783b */ /* 0x000ee20000004200 */
[C---:B----4-:R-:W-:Y:S01]  /*f390*/  F2FP.BF16.F32.PACK_AB R12, R102.reuse, R103 ;  /* 0x00000067660c723e */ /* 0x050fe200000010ff */
[----:B------:R-:W-:Y:S02]  /*f3a0*/  FADD.FTZ R102, R102, R105 ;  /* 0x0000006966667221 */ /* 0x000fe40000010000 */
[----:B------:R-:W-:Y:S03]  /*f3b0*/  HMMA.16816.F32.BF16 R208, R32, R24, R208 ;  /* 0x0000001820d0723c */ /* 0x000fe600000418d0 */
[----:B------:R-:W-:Y:S01]  /*f3c0*/  MUFU.EX2 R113, R113 ;  /* 0x0000007100717308 */ /* 0x000fe20000000800 */
[----:B-1----:R-:W-:-:S02]  /*f3d0*/  FADD.FTZ R102, R101, R102 ;  /* 0x0000006665667221 */ /* 0x002fc40000010000 */
[----:B------:R-:W-:Y:S01]  /*f3e0*/  HMMA.16816.F32.BF16 R204, R32, R26, R204 ;  /* 0x0000001a20cc723c */ /* 0x000fe200000418cc */
[----:B------:R-:W1:Y:S04]  /*f3f0*/  LDSM.16.MT88.4 R24, [R226+0x6400] ;  /* 0x00640000e218783b */ /* 0x000e680000004200 */
[----:B------:R-:W4:Y:S01]  /*f400*/  MUFU.EX2 R122, R122 ;  /* 0x0000007a007a7308 */ /* 0x000f220000000800 */
[C---:B-----5:R-:W-:Y:S01]  /*f410*/  F2FP.BF16.F32.PACK_AB R14, R100.reuse, R101 ;  /* 0x00000065640e723e */ /* 0x060fe200000010ff */
[----:B------:R-:W-:-:S06]  /*f420*/  FADD.FTZ R100, R100, R102 ;  /* 0x0000006664647221 */ /* 0x000fcc0000010000 */
[----:B------:R-:W-:Y:S08]  /*f430*/  MUFU.EX2 R124, R124 ;  /* 0x0000007c007c7308 */ /* 0x000ff00000000800 */
[----:B------:R-:W5:Y:S01]  /*f440*/  MUFU.EX2 R129, R129 ;  /* 0x0000008100817308 */ /* 0x000f620000000800 */
[----:B----4-:R-:W-:Y:S01]  /*f450*/  F2FP.BF16.F32.PACK_AB R13, R122, R113 ;  /* 0x000000717a0d723e */ /* 0x010fe200000010ff */
[----:B------:R-:W-:-:S04]  /*f460*/  FADD.FTZ R113, R113, R110 ;  /* 0x0000006e71717221 */ /* 0x000fc80000010000 */
[----:B------:R-:W-:Y:S02]  /*f470*/  FADD.FTZ R113, R122, R113 ;  /* 0x000000717a717221 */ /* 0x000fe40000010000 */
[----:B------:R-:W4:Y:S08]  /*f480*/  MUFU.EX2 R99, R99 ;  /* 0x0000006300637308 */ /* 0x000f300000000800 */
[----:B------:R-:W3:Y:S01]  /*f490*/  MUFU.EX2 R98, R98 ;  /* 0x0000006200627308 */ /* 0x000ee20000000800 */
[----:B-----5:R-:W-:Y:S01]  /*f4a0*/  F2FP.BF16.F32.PACK_AB R15, R129, R124 ;  /* 0x0000007c810f723e */ /* 0x020fe200000010ff */
[----:B------:R-:W-:-:S04]  /*f4b0*/  FADD.FTZ R124, R124, R113 ;  /* 0x000000717c7c7221 */ /* 0x000fc80000010000 */
[----:B------:R-:W-:Y:S02]  /*f4c0*/  FADD.FTZ R124, R129, R124 ;  /* 0x0000007c817c7221 */ /* 0x000fe40000010000 */
[----:B------:R-:W5:Y:S01]  /*f4d0*/  MUFU.EX2 R97, R97 ;  /* 0x0000006100617308 */ /* 0x000f620000000800 */
[----:B--2---:R-:W-:Y:S01]  /*f4e0*/  HMMA.16816.F32.BF16 R20, R12, R16, R20 ;  /* 0x000000100c14723c */ /* 0x004fe20000041814 */
[----:B----4-:R-:W-:-:S05]  /*f4f0*/  FADD.FTZ R100, R99, R100 ;  /* 0x0000006463647221 */ /* 0x010fca0000010000 */
[C---:B------:R-:W-:Y:S01]  /*f500*/  HMMA.16816.F32.BF16 R28, R12.reuse, R18, R28 ;  /* 0x000000120c1c723c */ /* 0x040fe2000004181c */
[----:B------:R-:W2:Y:S01]  /*f510*/  MUFU.EX2 R96, R96 ;  /* 0x0000006000607308 */ /* 0x000ea20000000800 */
[----:B------:R-:W4:Y:S01]  /*f520*/  LDSM.16.MT88.4 R16, [R221+0x6800] ;  /* 0x00680000dd10783b */ /* 0x000f220000004200 */
[C---:B---3--:R-:W-:Y:S01]  /*f530*/  F2FP.BF16.F32.PACK_AB R32, R98.reuse, R99 ;  /* 0x000000636220723e */ /* 0x048fe200000010ff */
[----:B------:R-:W-:Y:S02]  /*f540*/  FADD.FTZ R98, R98, R100 ;  /* 0x0000006462627221 */ /* 0x000fe40000010000 */
[----:B------:R-:W-:Y:S03]  /*f550*/  HMMA.16816.F32.BF16 R208, R12, R8, R208 ;  /* 0x000000080cd0723c */ /* 0x000fe600000418d0 */
[----:B------:R-:W-:Y:S01]  /*f560*/  MUFU.EX2 R130, R130 ;  /* 0x0000008200827308 */ /* 0x000fe20000000800 */
[----:B-----5:R-:W-:-:S02]  /*f570*/  FADD.FTZ R98, R97, R98 ;  /* 0x0000006261627221 */ /* 0x020fc40000010000 */
[----:B------:R-:W-:Y:S01]  /*f580*/  HMMA.16816.F32.BF16 R204, R12, R10, R204 ;  /* 0x0000000a0ccc723c */ /* 0x000fe200000418cc */
[----:B------:R-:W3:Y:S04]  /*f590*/  LDSM.16.MT88.4 R8, [R226+0x6800] ;  /* 0x00680000e208783b */ /* 0x000ee80000004200 */
[----:B------:R-:W5:Y:S01]  /*f5a0*/  MUFU.EX2 R133, R133 ;  /* 0x0000008500857308 */ /* 0x000f620000000800 */
[C---:B--2---:R-:W-:Y:S01]  /*f5b0*/  F2FP.BF16.F32.PACK_AB R34, R96.reuse, R97 ;  /* 0x000000616022723e */ /* 0x044fe200000010ff */
[----:B------:R-:W-:-:S06]  /*f5c0*/  FADD.FTZ R98, R96, R98 ;  /* 0x0000006260627221 */ /* 0x000fcc0000010000 */
[----:B------:R-:W2:Y:S08]  /*f5d0*/  MUFU.EX2 R134, R134 ;  /* 0x0000008600867308 */ /* 0x000eb00000000800 */
[----:B------:R-:W1:Y:S01]  /*f5e0*/  MUFU.EX2 R147, R147 ;  /* 0x0000009300937308 */ /* 0x000e620000000800 */
[----:B-----5:R-:W-:Y:S01]  /*f5f0*/  F2FP.BF16.F32.PACK_AB R33, R133, R130 ;  /* 0x000000828521723e */ /* 0x020fe200000010ff */
[----:B------:R-:W-:-:S04]  /*f600*/  FADD.FTZ R130, R130, R124 ;  /* 0x0000007c82827221 */ /* 0x000fc80000010000 */
[----:B------:R-:W-:Y:S01]  /*f610*/  FADD.FTZ R130, R133, R130 ;  /* 0x0000008285827221 */ /* 0x000fe20000010000 */
[----:B------:R-:W-:Y:S01]  /*f620*/  MOV R133, R108 ;  /* 0x0000006c00857202 */ /* 0x000fe20000000f00 */
[----:B------:R-:W-:Y:S02]  /*f630*/  MUFU.EX2 R95, R95 ;  /* 0x0000005f005f7308 */ /* 0x000fe40000000800 */
[----:B--2---:R-:W-:-:S06]  /*f640*/  FADD.FTZ R130, R134, R130 ;  /* 0x0000008286827221 */ /* 0x004fcc0000010000 */
[----:B------:R-:W2:Y:S01]  /*f650*/  MUFU.EX2 R94, R94 ;  /* 0x0000005e005e7308 */ /* 0x000ea20000000800 */
[C---:B-1----:R-:W-:Y:S01]  /*f660*/  F2FP.BF16.F32.PACK_AB R35, R147.reuse, R134 ;  /* 0x000000869323723e */ /* 0x042fe200000010ff */
[----:B------:R-:W-:Y:S01]  /*f670*/  FADD.FTZ R147, R147, R130 ;  /* 0x0000008293937221 */ /* 0x000fe20000010000 */
[----:B------:R-:W-:-:S05]  /*f680*/  MOV R134, R109 ;  /* 0x0000006d00867202 */ /* 0x000fca0000000f00 */
[----:B------:R-:W-:Y:S01]  /*f690*/  MUFU.EX2 R93, R93 ;  /* 0x0000005d005d7308 */ /* 0x000fe20000000800 */
[C---:B------:R-:W-:Y:S06]  /*f6a0*/  HMMA.16816.F32.BF16 R20, R32.reuse, R4, R20 ;  /* 0x000000042014723c */ /* 0x040fec0000041814 */
[----:B------:R-:W-:Y:S01]  /*f6b0*/  HMMA.16816.F32.BF16 R28, R32, R6, R28 ;  /* 0x00000006201c723c */ /* 0x000fe2000004181c */
[----:B------:R-:W1:Y:S01]  /*f6c0*/  MUFU.EX2 R92, R92 ;  /* 0x0000005c005c7308 */ /* 0x000e620000000800 */
[----:B------:R-:W5:Y:S01]  /*f6d0*/  LDSM.16.MT88.4 R4, [R221+0x6c00] ;  /* 0x006c0000dd04783b */ /* 0x000f620000004200 */
[----:B--2---:R-:W-:Y:S01]  /*f6e0*/  F2FP.BF16.F32.PACK_AB R12, R94, R95 ;  /* 0x0000005f5e0c723e */ /* 0x004fe200000010ff */
[----:B------:R-:W-:-:S02]  /*f6f0*/  FADD.FTZ R95, R95, R98 ;  /* 0x000000625f5f7221 */ /* 0x000fc40000010000 */
[C---:B------:R-:W-:Y:S02]  /*f700*/  HMMA.16816.F32.BF16 R208, R32.reuse, R24, R208 ;  /* 0x0000001820d0723c */ /* 0x040fe400000418d0 */
[----:B------:R-:W-:Y:S01]  /*f710*/  FADD.FTZ R95, R94, R95 ;  /* 0x0000005f5e5f7221 */ /* 0x000fe20000010000 */
[----:B------:R-:W2:Y:S03]  /*f720*/  MUFU.EX2 R154, R154 ;  /* 0x0000009a009a7308 */ /* 0x000ea60000000800 */
[----:B------:R-:W-:Y:S01]  /*f730*/  HMMA.16816.F32.BF16 R204, R32, R26, R204 ;  /* 0x0000001a20cc723c */ /* 0x000fe200000418cc */
[----:B------:R-:W5:Y:S04]  /*f740*/  LDSM.16.MT88.4 R24, [R226+0x6c00] ;  /* 0x006c0000e218783b */ /* 0x000f680000004200 */
[----:B------:R-:W4:Y:S01]  /*f750*/  MUFU.EX2 R155, R155 ;  /* 0x0000009b009b7308 */ /* 0x000f220000000800 */
[----:B-1----:R-:W-:Y:S01]  /*f760*/  F2FP.BF16.F32.PACK_AB R14, R92, R93 ;  /* 0x0000005d5c0e723e */ /* 0x002fe200000010ff */
[----:B------:R-:W-:-:S04]  /*f770*/  FADD.FTZ R93, R93, R95 ;  /* 0x0000005f5d5d7221 */ /* 0x000fc80000010000 */
[----:B------:R-:W-:Y:S02]  /*f780*/  FADD.FTZ R93, R92, R93 ;  /* 0x0000005d5c5d7221 */ /* 0x000fe40000010000 */
[----:B------:R-:W-:Y:S01]  /*f790*/  MUFU.EX2 R156, R156 ;  /* 0x0000009c009c7308 */ /* 0x000fe20000000800 */
[----:B--2---:R-:W-:-:S07]  /*f7a0*/  FADD.FTZ R147, R154, R147 ;  /* 0x000000939a937221 */ /* 0x004fce0000010000 */
[----:B------:R-:W1:Y:S01]  /*f7b0*/  MUFU.EX2 R162, R162 ;  /* 0x000000a200a27308 */ /* 0x000e620000000800 */
[C---:B----4-:R-:W-:Y:S01]  /*f7c0*/  F2FP.BF16.F32.PACK_AB R13, R155.reuse, R154 ;  /* 0x0000009a9b0d723e */ /* 0x050fe200000010ff */
        /* <DEDUP_REMOVED lines=8> */
[----:B------:R-:W-:Y:S01]  /*f850*/  HMMA.16816.F32.BF16 R28, R12, R18, R28 ;  /* 0x000000120c1c723c */ /* 0x000fe2000004181c */
[----:B------:R-:W1:Y:S01]  /*f860*/  MUFU.EX2 R88, R88 ;  /* 0x0000005800587308 */ /* 0x000e620000000800 */
[----:B------:R-:W4:Y:S01]  /*f870*/  LDSM.16.MT88.4 R16, [R221+0x7000] ;  /* 0x00700000dd10783b */ /* 0x000f220000004200 */
[----:B--2---:R-:W-:Y:S01]  /*f880*/  F2FP.BF16.F32.PACK_AB R32, R90, R91 ;  /* 0x0000005b5a20723e */ /* 0x004fe200000010ff */
[----:B------:R-:W-:-:S02]  /*f890*/  FADD.FTZ R91, R91, R93 ;  /* 0x0000005d5b5b7221 */ /* 0x000fc40000010000 */
[C---:B---3--:R-:W-:Y:S02]  /*f8a0*/  HMMA.16816.F32.BF16 R208, R12.reuse, R8, R208 ;  /* 0x000000080cd0723c */ /* 0x048fe400000418d0 */
[----:B------:R-:W-:Y:S01]  /*f8b0*/  FADD.FTZ R91, R90, R91 ;  /* 0x0000005b5a5b7221 */ /* 0x000fe20000010000 */
[----:B------:R-:W-:Y:S03]  /*f8c0*/  MUFU.EX2 R165, R165 ;  /* 0x000000a500a57308 */ /* 0x000fe60000000800 */
[----:B------:R-:W-:Y:S01]  /*f8d0*/  HMMA.16816.F32.BF16 R204, R12, R10, R204 ;  /* 0x0000000a0ccc723c */ /* 0x000fe200000418cc */
[----:B------:R-:W2:Y:S04]  /*f8e0*/  LDSM.16.MT88.4 R8, [R226+0x7000] ;  /* 0x00700000e208783b */ /* 0x000ea80000004200 */
[----:B------:R-:W3:Y:S01]  /*f8f0*/  MUFU.EX2 R166, R166 ;  /* 0x000000a600a67308 */ /* 0x000ee20000000800 */
[----:B-1----:R-:W-:Y:S01]  /*f900*/  F2FP.BF16.F32.PACK_AB R34, R88, R89 ;  /* 0x000000595822723e */ /* 0x002fe200000010ff */
[----:B------:R-:W-:-:S04]  /*f910*/  FADD.FTZ R89, R89, R91 ;  /* 0x0000005b59597221 */ /* 0x000fc80000010000 */
[----:B------:R-:W-:Y:S02]  /*f920*/  FADD.FTZ R89, R88, R89 ;  /* 0x0000005958597221 */ /* 0x000fe40000010000 */
[----:B------:R-:W-:Y:S08]  /*f930*/  MUFU.EX2 R167, R167 ;  /* 0x000000a700a77308 */ /* 0x000ff00000000800 */
[----:B------:R-:W1:Y:S01]  /*f940*/  MUFU.EX2 R161, R161 ;  /* 0x000000a100a17308 */ /* 0x000e620000000800 */
[----:B---3--:R-:W-:Y:S01]  /*f950*/  F2FP.BF16.F32.PACK_AB R33, R166, R165 ;  /* 0x000000a5a621723e */ /* 0x008fe200000010ff */
[----:B------:R-:W-:-:S04]  /*f960*/  FADD.FTZ R165, R165, R156 ;  /* 0x0000009ca5a57221 */ /* 0x000fc80000010000 */
[----:B------:R-:W-:Y:S02]  /*f970*/  FADD.FTZ R165, R166, R165 ;  /* 0x000000a5a6a57221 */ /* 0x000fe40000010000 */
[----:B------:R-:W-:Y:S08]  /*f980*/  MUFU.EX2 R87, R87 ;  /* 0x0000005700577308 */ /* 0x000ff00000000800 */
[----:B------:R-:W3:Y:S01]  /*f990*/  MUFU.EX2 R86, R86 ;  /* 0x0000005600567308 */ /* 0x000ee20000000800 */
[----:B-1----:R-:W-:Y:S01]  /*f9a0*/  F2FP.BF16.F32.PACK_AB R35, R161, R167 ;  /* 0x000000a7a123723e */ /* 0x002fe200000010ff */
[----:B------:R-:W-:-:S04]  /*f9b0*/  FADD.FTZ R167, R167, R165 ;  /* 0x000000a5a7a77221 */ /* 0x000fc80000010000 */
[----:B------:R-:W-:Y:S02]  /*f9c0*/  FADD.FTZ R167, R161, R167 ;  /* 0x000000a7a1a77221 */ /* 0x000fe40000010000 */
[----:B------:R-:W1:Y:S01]  /*f9d0*/  MUFU.EX2 R85, R85 ;  /* 0x0000005500557308 */ /* 0x000e620000000800 */
[C---:B-----5:R-:W-:Y:S06]  /*f9e0*/  HMMA.16816.F32.BF16 R20, R32.reuse, R4, R20 ;  /* 0x000000042014723c */ /* 0x060fec0000041814 */
[----:B------:R-:W-:Y:S01]  /*f9f0*/  HMMA.16816.F32.BF16 R28, R32, R6, R28 ;  /* 0x00000006201c723c */ /* 0x000fe2000004181c */
[----:B------:R-:W5:Y:S01]  /*fa00*/  MUFU.EX2 R84, R84 ;  /* 0x0000005400547308 */ /* 0x000f620000000800 */
[----:B------:R-:W2:Y:S01]  /*fa10*/  LDSM.16.MT88.4 R4, [R221+0x7400] ;  /* 0x00740000dd04783b */ /* 0x000ea20000004200 */
[----:B---3--:R-:W-:Y:S01]  /*fa20*/  F2FP.BF16.F32.PACK_AB R12, R86, R87 ;  /* 0x00000057560c723e */ /* 0x008fe200000010ff */
[----:B------:R-:W-:-:S02]  /*fa30*/  FADD.FTZ R87, R87, R89 ;  /* 0x0000005957577221 */ /* 0x000fc40000010000 */
[C---:B------:R-:W-:Y:S02]  /*fa40*/  HMMA.16816.F32.BF16 R208, R32.reuse, R24, R208 ;  /* 0x0000001820d0723c */ /* 0x040fe400000418d0 */
[----:B------:R-:W-:Y:S01]  /*fa50*/  FADD.FTZ R87, R86, R87 ;  /* 0x0000005756577221 */ /* 0x000fe20000010000 */
[----:B------:R-:W-:Y:S03]  /*fa60*/  MUFU.EX2 R160, R160 ;  /* 0x000000a000a07308 */ /* 0x000fe60000000800 */
[----:B------:R-:W-:Y:S01]  /*fa70*/  HMMA.16816.F32.BF16 R204, R32, R26, R204 ;  /* 0x0000001a20cc723c */ /* 0x000fe200000418cc */
[----:B------:R-:W3:Y:S01]  /*fa80*/  LDSM.16.MT88.4 R24, [R226+0x7400] ;  /* 0x00740000e218783b */ /* 0x000ee20000004200 */
[----:B-1----:R-:W-:-:S03]  /*fa90*/  FADD.FTZ R87, R85, R87 ;  /* 0x0000005755577221 */ /* 0x002fc60000010000 */
[----:B------:R-:W1:Y:S01]  /*faa0*/  MUFU.EX2 R132, R132 ;  /* 0x0000008400847308 */ /* 0x000e620000000800 */
[C---:B-----5:R-:W-:Y:S01]  /*fab0*/  F2FP.BF16.F32.PACK_AB R14, R84.reuse, R85 ;  /* 0x00000055540e723e */ /* 0x060fe200000010ff */
[----:B------:R-:W-:-:S06]  /*fac0*/  FADD.FTZ R84, R84, R87 ;  /* 0x0000005754547221 */ /* 0x000fcc0000010000 */
[----:B------:R-:W-:Y:S08]  /*fad0*/  MUFU.EX2 R151, R151 ;  /* 0x0000009700977308 */ /* 0x000ff00000000800 */
[----:B------:R-:W5:Y:S01]  /*fae0*/  MUFU.EX2 R0, R0 ;  /* 0x0000000000007308 */ /* 0x000f620000000800 */
[----:B-1----:R-:W-:Y:S01]  /*faf0*/  F2FP.BF16.F32.PACK_AB R13, R132, R160 ;  /* 0x000000a0840d723e */ /* 0x002fe200000010ff */
[----:B------:R-:W-:-:S04]  /*fb00*/  FADD.FTZ R160, R160, R167 ;  /* 0x000000a7a0a07221 */ /* 0x000fc80000010000 */
[----:B------:R-:W-:Y:S02]  /*fb10*/  FADD.FTZ R160, R132, R160 ;  /* 0x000000a084a07221 */ /* 0x000fe40000010000 */
[----:B------:R-:W1:Y:S08]  /*fb20*/  MUFU.EX2 R83, R83 ;  /* 0x0000005300537308 */ /* 0x000e700000000800 */
[----:B------:R-:W2:Y:S01]  /*fb30*/  MUFU.EX2 R82, R82 ;  /* 0x0000005200527308 */ /* 0x000ea20000000800 */
[----:B-----5:R-:W-:-:S07]  /*fb40*/  F2FP.BF16.F32.PACK_AB R15, R0, R151 ;  /* 0x00000097000f723e */ /* 0x020fce00000010ff */
[----:B------:R-:W-:Y:S01]  /*fb50*/  MUFU.EX2 R81, R81 ;  /* 0x0000005100517308 */ /* 0x000fe20000000800 */
[----:B----4-:R-:W-:Y:S01]  /*fb60*/  HMMA.16816.F32.BF16 R20, R12, R16, R20 ;  /* 0x000000100c14723c */ /* 0x010fe20000041814 */
[----:B-1----:R-:W-:-:S05]  /*fb70*/  FADD.FTZ R84, R83, R84 ;  /* 0x0000005453547221 */ /* 0x002fca0000010000 */
[C---:B------:R-:W-:Y:S01]  /*fb80*/  HMMA.16816.F32.BF16 R28, R12.reuse, R18, R28 ;  /* 0x000000120c1c723c */ /* 0x040fe2000004181c */
[----:B------:R-:W1:Y:S01]  /*fb90*/  MUFU.EX2 R80, R80 ;  /* 0x0000005000507308 */ /* 0x000e620000000800 */
[----:B------:R-:W4:Y:S01]  /*fba0*/  LDSM.16.MT88.4 R16, [R221+0x7800] ;  /* 0x00780000dd10783b */ /* 0x000f220000004200 */
[C---:B--2---:R-:W-:Y:S01]  /*fbb0*/  F2FP.BF16.F32.PACK_AB R32, R82.reuse, R83 ;  /* 0x000000535220723e */ /* 0x044fe200000010ff */
[----:B------:R-:W-:Y:S02]  /*fbc0*/  FADD.FTZ R84, R82, R84 ;  /* 0x0000005452547221 */ /* 0x000fe40000010000 */
[C---:B------:R-:W-:Y:S03]  /*fbd0*/  HMMA.16816.F32.BF16 R208, R12.reuse, R8, R208 ;  /* 0x000000080cd0723c */ /* 0x040fe600000418d0 */
[----:B------:R-:W-:Y:S03]  /*fbe0*/  MUFU.EX2 R144, R144 ;  /* 0x0000009000907308 */ /* 0x000fe60000000800 */
[----:B------:R-:W-:Y:S01]  /*fbf0*/  HMMA.16816.F32.BF16 R204, R12, R10, R204 ;  /* 0x0000000a0ccc723c */ /* 0x000fe200000418cc */
[----:B------:R-:W2:Y:S04]  /*fc00*/  LDSM.16.MT88.4 R8, [R226+0x7800] ;  /* 0x00780000e208783b */ /* 0x000ea80000004200 */
[----:B------:R-:W5:Y:S01]  /*fc10*/  MUFU.EX2 R135, R135 ;  /* 0x0000008700877308 */ /* 0x000f620000000800 */
[----:B-1----:R-:W-:Y:S01]  /*fc20*/  F2FP.BF16.F32.PACK_AB R34, R80, R81 ;  /* 0x000000515022723e */ /* 0x002fe200000010ff */
[----:B------:R-:W1:Y:S01]  /*fc30*/  LDSM.16.MT88.4 R12, [R221+0x7c00] ;  /* 0x007c0000dd0c783b */ /* 0x000e620000004200 */
[----:B------:R-:W-:-:S04]  /*fc40*/  FADD.FTZ R81, R81, R84 ;  /* 0x0000005451517221 */ /* 0x000fc80000010000 */
[----:B------:R-:W-:Y:S01]  /*fc50*/  FADD.FTZ R81, R80, R81 ;  /* 0x0000005150517221 */ /* 0x000fe20000010000 */
[----:B------:R-:W-:Y:S08]  /*fc60*/  MUFU.EX2 R128, R128 ;  /* 0x0000008000807308 */ /* 0x000ff00000000800 */
[----:B------:R-:W3:Y:S01]  /*fc70*/  MUFU.EX2 R136, R136 ;  /* 0x0000008800887308 */ /* 0x000ee20000000800 */
[----:B-----5:R-:W-:-:S07]  /*fc80*/  F2FP.BF16.F32.PACK_AB R33, R135, R144 ;  /* 0x000000908721723e */ /* 0x020fce00000010ff */
[----:B------:R-:W-:Y:S08]  /*fc90*/  MUFU.EX2 R79, R79 ;  /* 0x0000004f004f7308 */ /* 0x000ff00000000800 */
[----:B------:R-:W5:Y:S01]  /*fca0*/  MUFU.EX2 R78, R78 ;  /* 0x0000004e004e7308 */ /* 0x000f620000000800 */
[----:B---3--:R-:W-:-:S07]  /*fcb0*/  F2FP.BF16.F32.PACK_AB R35, R136, R128 ;  /* 0x000000808823723e */ /* 0x008fce00000010ff */
[----:B------:R-:W-:Y:S01]  /*fcc0*/  MUFU.EX2 R77, R77 ;  /* 0x0000004d004d7308 */ /* 0x000fe20000000800 */
[C---:B------:R-:W-:Y:S06]  /*fcd0*/  HMMA.16816.F32.BF16 R20, R32.reuse, R4, R20 ;  /* 0x000000042014723c */ /* 0x040fec0000041814 */
[----:B------:R-:W-:Y:S01]  /*fce0*/  HMMA.16816.F32.BF16 R28, R32, R6, R28 ;  /* 0x00000006201c723c */ /* 0x000fe2000004181c */
[----:B------:R-:W3:Y:S01]  /*fcf0*/  MUFU.EX2 R76, R76 ;  /* 0x0000004c004c7308 */ /* 0x000ee20000000800 */
[----:B-----5:R-:W-:Y:S01]  /*fd00*/  F2FP.BF16.F32.PACK_AB R4, R78, R79 ;  /* 0x0000004f4e04723e */ /* 0x020fe200000010ff */
[----:B------:R-:W-:-:S03]  /*fd10*/  FADD.FTZ R79, R79, R81 ;  /* 0x000000514f4f7221 */ /* 0x000fc60000010000 */
[C---:B------:R-:W-:Y:S01]  /*fd20*/  HMMA.16816.F32.BF16 R208, R32.reuse, R24, R208 ;  /* 0x0000001820d0723c */ /* 0x040fe200000418d0 */
[----:B------:R-:W-:Y:S02]  /*fd30*/  FADD.FTZ R79, R78, R79 ;  /* 0x0000004f4e4f7221 */ /* 0x000fe40000010000 */
[----:B------:R-:W-:Y:S03]  /*fd40*/  MUFU.EX2 R125, R125 ;  /* 0x0000007d007d7308 */ /* 0x000fe60000000800 */
[----:B------:R-:W-:Y:S01]  /*fd50*/  HMMA.16816.F32.BF16 R204, R32, R26, R204 ;  /* 0x0000001a20cc723c */ /* 0x000fe200000418cc */
[--C-:B------:R-:W-:Y:S01]  /*fd60*/  FFMA.FTZ R24, R141, UR4, -R52.reuse ;  /* 0x000000048d187c23 */ /* 0x100fe20008010834 */
[----:B------:R-:W-:-:S03]  /*fd70*/  FFMA.FTZ R25, R55, UR4, -R52 ;  /* 0x0000000437197c23 */ /* 0x000fc60008010834 */
[----:B------:R-:W5:Y:S01]  /*fd80*/  MUFU.EX2 R140, R140 ;  /* 0x0000008c008c7308 */ /* 0x000f620000000800 */
[----:B---3--:R-:W-:Y:S01]  /*fd90*/  F2FP.BF16.F32.PACK_AB R6, R76, R77 ;  /* 0x0000004d4c06723e */ /* 0x008fe200000010ff */
[--C-:B------:R-:W-:Y:S01]  /*fda0*/  FFMA.FTZ R26, R65, UR4, -R52.reuse ;  /* 0x00000004411a7c23 */ /* 0x100fe20008010834 */
[--C-:B------:R-:W-:Y:S01]  /*fdb0*/  FFMA.FTZ R27, R58, UR4, -R52.reuse ;  /* 0x000000043a1b7c23 */ /* 0x100fe20008010834 */
[--C-:B------:R-:W-:Y:S01]  /*fdc0*/  FFMA.FTZ R32, R59, UR4, -R52.reuse ;  /* 0x000000043b207c23 */ /* 0x100fe20008010834 */
[--C-:B------:R-:W-:Y:S01]  /*fdd0*/  FFMA.FTZ R34, R56, UR4, -R52.reuse ;  /* 0x0000000438227c23 */ /* 0x100fe20008010834 */
[--C-:B------:R-:W-:Y:S01]  /*fde0*/  FFMA.FTZ R35, R57, UR4, -R52.reuse ;  /* 0x0000000439237c23 */ /* 0x100fe20008010834 */
[----:B------:R-:W-:Y:S01]  /*fdf0*/  FFMA.FTZ R33, R47, UR4, -R107 ;  /* 0x000000042f217c23 */ /* 0x000fe2000801086b */
[----:B------:R-:W-:Y:S01]  /*fe00*/  MUFU.EX2 R115, R115 ;  /* 0x0000007300737308 */ /* 0x000fe20000000800 */
[----:B------:R-:W-:Y:S01]  /*fe10*/  FFMA.FTZ R47, R53, UR4, -R52 ;  /* 0x00000004352f7c23 */ /* 0x000fe20008010834 */
[----:B------:R-:W-:-:S04]  /*fe20*/  FADD.FTZ R77, R77, R79 ;  /* 0x0000004f4d4d7221 */ /* 0x000fc80000010000 */
[----:B------:R-:W-:Y:S02]  /*fe30*/  FADD.FTZ R77, R76, R77 ;  /* 0x0000004d4c4d7221 */ /* 0x000fe40000010000 */
[----:B------:R-:W3:Y:S01]  /*fe40*/  MUFU.EX2 R137, R137 ;  /* 0x0000008900897308 */ /* 0x000ee20000000800 */
[----:B-----5:R-:W-:-:S07]  /*fe50*/  F2FP.BF16.F32.PACK_AB R5, R140, R125 ;  /* 0x0000007d8c05723e */ /* 0x020fce00000010ff */
[----:B------:R-:W-:Y:S08]  /*fe60*/  MUFU.EX2 R75, R75 ;  /* 0x0000004b004b7308 */ /* 0x000ff00000000800 */
[----:B------:R-:W5:Y:S01]  /*fe70*/  MUFU.EX2 R74, R74 ;  /* 0x0000004a004a7308 */ /* 0x000f620000000800 */
[----:B---3--:R-:W-:-:S07]  /*fe80*/  F2FP.BF16.F32.PACK_AB R7, R137, R115 ;  /* 0x000000738907723e */ /* 0x008fce00000010ff */
[----:B------:R-:W-:Y:S01]  /*fe90*/  MUFU.EX2 R73, R73 ;  /* 0x0000004900497308 */ /* 0x000fe20000000800 */
[C---:B----4-:R-:W-:Y:S06]  /*fea0*/  HMMA.16816.F32.BF16 R20, R4.reuse, R16, R20 ;  /* 0x000000100414723c */ /* 0x050fec0000041814 */
[C---:B------:R-:W-:Y:S01]  /*feb0*/  HMMA.16816.F32.BF16 R28, R4.reuse, R18, R28 ;  /* 0x00000012041c723c */ /* 0x040fe2000004181c */
[----:B------:R-:W3:Y:S01]  /*fec0*/  MUFU.EX2 R72, R72 ;  /* 0x0000004800487308 */ /* 0x000ee20000000800 */
[----:B------:R-:W4:Y:S04]  /*fed0*/  LDSM.16.MT88.4 R16, [R226+0x7c00] ;  /* 0x007c0000e210783b */ /* 0x000f280000004200 */
[C---:B--2---:R-:W-:Y:S03]  /*fee0*/  HMMA.16816.F32.BF16 R208, R4.reuse, R8, R208 ;  /* 0x0000000804d0723c */ /* 0x044fe600000418d0 */
[----:B------:R-:W-:Y:S03]  /*fef0*/  MUFU.EX2 R61, R61 ;  /* 0x0000003d003d7308 */ /* 0x000fe60000000800 */
[----:B------:R-:W-:Y:S01]  /*ff00*/  HMMA.16816.F32.BF16 R204, R4, R10, R204 ;  /* 0x0000000a04cc723c */ /* 0x000fe200000418cc */
[----:B------:R-:W-:Y:S04]  /*ff10*/  LDSM.16.MT88.4 R8, [R221+0x8000] ;  /* 0x00800000dd08783b */ /* 0x000fe80000004200 */
[----:B------:R-:W2:Y:S02]  /*ff20*/  MUFU.EX2 R24, R24 ;  /* 0x0000001800187308 */ /* 0x000ea40000000800 */
[----:B-----5:R-:W-:Y:S01]  /*ff30*/  F2FP.BF16.F32.PACK_AB R4, R74, R75 ;  /* 0x0000004b4a04723e */ /* 0x020fe200000010ff */
[----:B------:R-:W-:Y:S01]  /*ff40*/  FADD.FTZ R75, R75, R77 ;  /* 0x0000004d4b4b7221 */ /* 0x000fe20000010000 */
[----:B---3--:R-:W-:-:S03]  /*ff50*/  F2FP.BF16.F32.PACK_AB R6, R72, R73 ;  /* 0x000000494806723e */ /* 0x008fc600000010ff */
[----:B------:R-:W-:Y:S01]  /*ff60*/  FADD.FTZ R74, R74, R75 ;  /* 0x0000004b4a4a7221 */ /* 0x000fe20000010000 */
[----:B------:R-:W-:Y:S03]  /*ff70*/  MUFU.EX2 R25, R25 ;  /* 0x0000001900197308 */ /* 0x000fe60000000800 */
[----:B------:R-:W-:-:S04]  /*ff80*/  FADD.FTZ R74, R73, R74 ;  /* 0x0000004a494a7221 */ /* 0x000fc80000010000 */
[----:B------:R-:W-:Y:S01]  /*ff90*/  FADD.FTZ R72, R72, R74 ;  /* 0x0000004a48487221 */ /* 0x000fe20000010000 */
[----:B------:R-:W3:Y:S01]  /*ffa0*/  MUFU.EX2 R26, R26 ;  /* 0x0000001a001a7308 */ /* 0x000ee20000000800 */
[----:B--2---:R-:W-:-:S07]  /*ffb0*/  F2FP.BF16.F32.PACK_AB R5, R24, R61 ;  /* 0x0000003d1805723e */ /* 0x004fce00000010ff */
[----:B------:R-:W2:Y:S08]  /*ffc0*/  MUFU.EX2 R71, R71 ;  /* 0x0000004700477308 */ /* 0x000eb00000000800 */
[----:B------:R-:W5:Y:S01]  /*ffd0*/  MUFU.EX2 R70, R70 ;  /* 0x0000004600467308 */ /* 0x000f620000000800 */
[----:B---3--:R-:W-:-:S07]  /*ffe0*/  F2FP.BF16.F32.PACK_AB R7, R26, R25 ;  /* 0x000000191a07723e */ /* 0x008fce00000010ff */
[----:B-1----:R-:W-:Y:S01]  /*fff0*/  HMMA.16816.F32.BF16 R20, R4, R12, R20 ;  /* 0x0000000c0414723c */ /* 0x002fe20000041814 */
[----:B------:R-:W-:Y:S01]  /*10000*/  MUFU.EX2 R69, R69 ;  /* 0x0000004500457308 */ /* 0x000fe20000000800 */
[----:B--2---:R-:W-:-:S04]  /*10010*/  FADD.FTZ R72, R71, R72 ;  /* 0x0000004847487221 */ /* 0x004fc80000010000 */
[C---:B------:R-:W-:Y:S01]  /*10020*/  HMMA.16816.F32.BF16 R28, R4.reuse, R14, R28 ;  /* 0x0000000e041c723c */ /* 0x040fe2000004181c */
[----:B------:R-:W1:Y:S02]  /*10030*/  LDSM.16.MT88.4 R12, [R226+0x8000] ;  /* 0x00800000e20c783b */ /* 0x000e640000004200 */
[----:B------:R-:W2:Y:S03]  /*10040*/  MUFU.EX2 R68, R68 ;  /* 0x0000004400447308 */ /* 0x000ea60000000800 */
[C---:B----4-:R-:W-:Y:S05]  /*10050*/  HMMA.16816.F32.BF16 R208, R4.reuse, R16, R208 ;  /* 0x0000001004d0723c */ /* 0x050fea00000418d0 */
[----:B------:R-:W-:Y:S01]  /*10060*/  MUFU.EX2 R27, R27 ;  /* 0x0000001b001b7308 */ /* 0x000fe20000000800 */
[----:B------:R-:W-:Y:S01]  /*10070*/  HMMA.16816.F32.BF16 R204, R4, R18, R204 ;  /* 0x0000001204cc723c */ /* 0x000fe200000418cc */
[----:B------:R-:W3:Y:S06]  /*10080*/  LDSM.16.MT88.4 R16, [R221+0x8400] ;  /* 0x00840000dd10783b */ /* 0x000eec0000004200 */
[----:B------:R-:W4:Y:S01]  /*10090*/  MUFU.EX2 R32, R32 ;  /* 0x0000002000207308 */ /* 0x000f220000000800 */
[C---:B-----5:R-:W-:Y:S01]  /*100a0*/  F2FP.BF16.F32.PACK_AB R4, R70.reuse, R71 ;  /* 0x000000474604723e */ /* 0x060fe200000010ff */
[----:B------:R-:W-:Y:S01]  /*100b0*/  FADD.FTZ R70, R70, R72 ;  /* 0x0000004846467221 */ /* 0x000fe20000010000 */
[----:B--2---:R-:W-:-:S03]  /*100c0*/  F2FP.BF16.F32.PACK_AB R6, R68, R69 ;  /* 0x000000454406723e */ /* 0x004fc600000010ff */
[----:B------:R-:W-:Y:S02]  /*100d0*/  FADD.FTZ R70, R69, R70 ;  /* 0x0000004645467221 */ /* 0x000fe40000010000 */
[----:B------:R-:W-:Y:S02]  /*100e0*/  MUFU.EX2 R34, R34 ;  /* 0x0000002200227308 */ /* 0x000fe40000000800 */
[----:B------:R-:W-:-:S06]  /*100f0*/  FADD.FTZ R68, R68, R70 ;  /* 0x0000004644447221 */ /* 0x000fcc0000010000 */
[----:B------:R-:W2:Y:S01]  /*10100*/  MUFU.EX2 R35, R35 ;  /* 0x0000002300237308 */ /* 0x000ea20000000800 */
[----:B----4-:R-:W-:-:S07]  /*10110*/  F2FP.BF16.F32.PACK_AB R5, R32, R27 ;  /* 0x0000001b2005723e */ /* 0x010fce00000010ff */
[----:B------:R4:W-:Y:S08]  /*10120*/  MUFU.EX2 R2, R46 ;  /* 0x0000002e00027308 */ /* 0x0009f00000000800 */
[----:B------:R-:W5:Y:S01]  /*10130*/  MUFU.EX2 R67, R67 ;  /* 0x0000004300437308 */ /* 0x000f620000000800 */
[----:B--2---:R-:W-:-:S07]  /*10140*/  F2FP.BF16.F32.PACK_AB R7, R35, R34 ;  /* 0x000000222307723e */ /* 0x004fce00000010ff */
[C---:B-1----:R-:W-:Y:S01]  /*10150*/  HMMA.16816.F32.BF16 R208, R4.reuse, R12, R208 ;  /* 0x0000000c04d0723c */ /* 0x042fe200000418d0 */
[----:B----4-:R-:W-:Y:S01]  /*10160*/  FFMA.FTZ R46, R50, UR4, -R52 ;  /* 0x00000004322e7c23 */ /* 0x010fe20008010834 */
[----:B------:R-:W1:Y:S04]  /*10170*/  MUFU.EX2 R66, R66 ;  /* 0x0000004200427308 */ /* 0x000e680000000800 */
[C---:B------:R-:W-:Y:S01]  /*10180*/  HMMA.16816.F32.BF16 R20, R4.reuse, R8, R20 ;  /* 0x000000080414723c */ /* 0x040fe20000041814 */
[----:B------:R-:W-:Y:S01]  /*10190*/  FADD.FTZ R12, R151, R160 ;  /* 0x000000a0970c7221 */ /* 0x000fe20000010000 */
[----:B-----5:R-:W-:Y:S02]  /*101a0*/  FADD.FTZ R68, R67, R68 ;  /* 0x0000004443447221 */ /* 0x020fe40000010000 */
[----:B------:R-:W2:Y:S01]  /*101b0*/  MUFU.EX2 R64, R64 ;  /* 0x0000004000407308 */ /* 0x000ea20000000800 */
[----:B------:R-:W-:Y:S01]  /*101c0*/  FADD.FTZ R12, R0, R12 ;  /* 0x0000000c000c7221 */ /* 0x000fe20000010000 */
[----:B------:R-:W-:Y:S01]  /*101d0*/  HMMA.16816.F32.BF16 R28, R4, R10, R28 ;  /* 0x0000000a041c723c */ /* 0x000fe2000004181c */
[----:B------:R-:W4:Y:S02]  /*101e0*/  LDSM.16.MT88.4 R8, [R226+0x8400] ;  /* 0x00840000e208783b */ /* 0x000f240000004200 */
[----:B------:R-:W-:-:S03]  /*101f0*/  FADD.FTZ R144, R144, R12 ;  /* 0x0000000c90907221 */ /* 0x000fc60000010000 */
[----:B------:R-:W5:Y:S01]  /*10200*/  MUFU.EX2 R63, R63 ;  /* 0x0000003f003f7308 */ /* 0x000f620000000800 */
[----:B------:R-:W-:Y:S01]  /*10210*/  FADD.FTZ R144, R135, R144 ;  /* 0x0000009087907221 */ /* 0x000fe20000010000 */
[----:B------:R-:W-:Y:S01]  /*10220*/  HMMA.16816.F32.BF16 R204, R4, R14, R204 ;  /* 0x0000000e04cc723c */ /* 0x000fe200000418cc */
[----:B------:R-:W4:Y:S02]  /*10230*/  LDSM.16.MT88.4 R12, [R221+0x8800] ;  /* 0x00880000dd0c783b */ /* 0x000f240000004200 */
[----:B------:R-:W-:-:S03]  /*10240*/  FADD.FTZ R128, R128, R144 ;  /* 0x0000009080807221 */ /* 0x000fc60000010000 */
[----:B------:R-:W-:Y:S01]  /*10250*/  MUFU.EX2 R46, R46 ;  /* 0x0000002e002e7308 */ /* 0x000fe20000000800 */
[----:B------:R-:W-:Y:S01]  /*10260*/  FADD.FTZ R128, R136, R128 ;  /* 0x0000008088807221 */ /* 0x000fe20000010000 */
[C---:B-1----:R-:W-:Y:S01]  /*10270*/  F2FP.BF16.F32.PACK_AB R4, R66.reuse, R67 ;  /* 0x000000434204723e */ /* 0x042fe200000010ff */
[----:B------:R-:W-:Y:S02]  /*10280*/  FADD.FTZ R66, R66, R68 ;  /* 0x0000004442427221 */ /* 0x000fe40000010000 */
[----:B------:R-:W-:Y:S02]  /*10290*/  FADD.FTZ R125, R125, R128 ;  /* 0x000000807d7d7221 */ /* 0x000fe40000010000 */
[----:B--2---:R-:W-:Y:S01]  /*102a0*/  FADD.FTZ R66, R64, R66 ;  /* 0x0000004240427221 */ /* 0x004fe20000010000 */
[----:B------:R-:W1:Y:S01]  /*102b0*/  MUFU.EX2 R47, R47 ;  /* 0x0000002f002f7308 */ /* 0x000e620000000800 */
[C---:B-----5:R-:W-:Y:S01]  /*102c0*/  F2FP.BF16.F32.PACK_AB R6, R63.reuse, R64 ;  /* 0x000000403f06723e */ /* 0x060fe200000010ff */
[----:B------:R-:W-:Y:S01]  /*102d0*/  FADD.FTZ R125, R140, R125 ;  /* 0x0000007d8c7d7221 */ /* 0x000fe20000010000 */
[----:B------:R-:W-:-:S03]  /*102e0*/  FADD.FTZ R63, R63, R66 ;  /* 0x000000423f3f7221 */ /* 0x000fc60000010000 */
        /* <DEDUP_REMOVED lines=8> */
[----:B------:R-:W1:Y:S02]  /*10370*/  MUFU.EX2 R62, R62 ;  /* 0x0000003e003e7308 */ /* 0x000e640000000800 */
[----:B------:R-:W-:-:S04]  /*10380*/  FADD.FTZ R26, R26, R24 ;  /* 0x000000181a1a7221 */ /* 0x000fc80000010000 */
[----:B------:R-:W-:Y:S02]  /*10390*/  FADD.FTZ R26, R27, R26 ;  /* 0x0000001a1b1a7221 */ /* 0x000fe40000010000 */
[----:B------:R-:W5:Y:S01]  /*103a0*/  MUFU.EX2 R60, R60 ;  /* 0x0000003c003c7308 */ /* 0x000f620000000800 */
[----:B--2---:R-:W-:Y:S01]  /*103b0*/  F2FP.BF16.F32.PACK_AB R7, R49, R48 ;  /* 0x000000303107723e */ /* 0x004fe200000010ff */
[----:B------:R-:W-:-:S04]  /*103c0*/  FADD.FTZ R26, R32, R26 ;  /* 0x0000001a201a7221 */ /* 0x000fc80000010000 */
[----:B------:R-:W-:Y:S02]  /*103d0*/  FADD.FTZ R34, R34, R26 ;  /* 0x0000001a22227221 */ /* 0x000fe40000010000 */
[----:B---3--:R-:W-:Y:S01]  /*103e0*/  HMMA.16816.F32.BF16 R20, R4, R16, R20 ;  /* 0x000000100414723c */ /* 0x008fe20000041814 */
[----:B------:R-:W-:Y:S01]  /*103f0*/  MUFU.EX2 R54, R54 ;  /* 0x0000003600367308 */ /* 0x000fe20000000800 */
[----:B------:R-:W-:Y:S01]  /*10400*/  FADD.FTZ R34, R35, R34 ;  /* 0x0000002223227221 */ /* 0x000fe20000010000 */
[----:B-1----:R-:W-:-:S03]  /*10410*/  FADD.FTZ R63, R62, R63 ;  /* 0x0000003f3e3f7221 */ /* 0x002fc60000010000 */
[C---:B------:R-:W-:Y:S01]  /*10420*/  HMMA.16816.F32.BF16 R28, R4.reuse, R18, R28 ;  /* 0x00000012041c723c */ /* 0x040fe2000004181c */
[----:B------:R-:W1:Y:S01]  /*10430*/  LDSM.16.MT88.4 R16, [R226+0x8800] ;  /* 0x00880000e210783b */ /* 0x000e620000004200 */
[----:B------:R-:W-:Y:S01]  /*10440*/  FADD.FTZ R34, R46, R34 ;  /* 0x000000222e227221 */ /* 0x000fe20000010000 */
[----:B------:R-:W2:Y:S03]  /*10450*/  MUFU.EX2 R51, R51 ;  /* 0x0000003300337308 */ /* 0x000ea60000000800 */
[----:B----4-:R-:W-:Y:S01]  /*10460*/  HMMA.16816.F32.BF16 R208, R4, R8, R208 ;  /* 0x0000000804d0723c */ /* 0x010fe200000418d0 */
[----:B------:R-:W-:-:S04]  /*10470*/  FADD.FTZ R47, R47, R34 ;  /* 0x000000222f2f7221 */ /* 0x000fc80000010000 */
[----:B------:R-:W3:Y:S01]  /*10480*/  MUFU.EX2 R44, R44 ;  /* 0x0000002c002c7308 */ /* 0x000ee20000000800 */
[----:B------:R-:W-:Y:S01]  /*10490*/  HMMA.16816.F32.BF16 R204, R4, R10, R204 ;  /* 0x0000000a04cc723c */ /* 0x000fe200000418cc */
[----:B------:R-:W4:Y:S01]  /*104a0*/  LDSM.16.MT88.4 R8, [R226+0x8c00] ;  /* 0x008c0000e208783b */ /* 0x000f220000004200 */
[----:B------:R-:W-:-:S04]  /*104b0*/  FADD.FTZ R47, R48, R47 ;  /* 0x0000002f302f7221 */ /* 0x000fc80000010000 */
[----:B------:R-:W-:Y:S01]  /*104c0*/  FADD.FTZ R49, R49, R47 ;  /* 0x0000002f31317221 */ /* 0x000fe20000010000 */
[----:B------:R-:W1:Y:S01]  /*104d0*/  MUFU.EX2 R0, R45 ;  /* 0x0000002d00007308 */ /* 0x000e620000000800 */
[C---:B-----5:R-:W-:Y:S01]  /*104e0*/  F2FP.BF16.F32.PACK_AB R4, R60.reuse, R62 ;  /* 0x0000003e3c04723e */ /* 0x060fe200000010ff */
[----:B------:R-:W-:Y:S01]  /*104f0*/  FADD.FTZ R60, R60, R63 ;  /* 0x0000003f3c3c7221 */ /* 0x000fe20000010000 */
[----:B--2---:R-:W-:-:S03]  /*10500*/  F2FP.BF16.F32.PACK_AB R6, R51, R54 ;  /* 0x000000363306723e */ /* 0x004fc600000010ff */
[----:B------:R-:W-:Y:S02]  /*10510*/  FADD.FTZ R60, R54, R60 ;  /* 0x0000003c363c7221 */ /* 0x000fe40000010000 */
[----:B------:R-:W2:Y:S01]  /*10520*/  MUFU.EX2 R40, R40 ;  /* 0x0000002800287308 */ /* 0x000ea20000000800 */
[----:B---3--:R-:W-:Y:S01]  /*10530*/  FADD.FTZ R49, R44, R49 ;  /* 0x000000312c317221 */ /* 0x008fe20000010000 */
[----:B------:R-:W-:-:S04]  /*10540*/  FADD.FTZ R51, R51, R60 ;  /* 0x0000003c33337221 */ /* 0x000fc80000010000 */
[----:B------:R-:W-:Y:S02]  /*10550*/  FADD.FTZ R51, R2, R51 ;  /* 0x0000003302337221 */ /* 0x000fe40000010000 */
[----:B------:R-:W3:Y:S01]  /*10560*/  MUFU.EX2 R39, R43 ;  /* 0x0000002b00277308 */ /* 0x000ee20000000800 */
[C---:B-1----:R-:W-:Y:S01]  /*10570*/  F2FP.BF16.F32.PACK_AB R5, R0.reuse, R44 ;  /* 0x0000002c0005723e */ /* 0x042fe200000010ff */
[----:B------:R-:W-:-:S06]  /*10580*/  FADD.FTZ R0, R0, R49 ;  /* 0x0000003100007221 */ /* 0x000fcc0000010000 */
[----:B------:R-:W1:Y:S01]  /*10590*/  MUFU.EX2 R33, R33 ;  /* 0x0000002100217308 */ /* 0x000e620000000800 */
[----:B--2---:R-:W-:-:S07]  /*105a0*/  FADD.FTZ R0, R40, R0 ;  /* 0x0000000028007221 */ /* 0x004fce0000010000 */
[----:B------:R-:W2:Y:S01]  /*105b0*/  MUFU.EX2 R42, R42 ;  /* 0x0000002a002a7308 */ /* 0x000ea20000000800 */
[C---:B---3--:R-:W-:Y:S01]  /*105c0*/  F2FP.BF16.F32.PACK_AB R7, R39.reuse, R40 ;  /* 0x000000282707723e */ /* 0x048fe200000010ff */
[----:B------:R-:W-:-:S06]  /*105d0*/  FADD.FTZ R39, R39, R0 ;  /* 0x0000000027277221 */ /* 0x000fcc0000010000 */
[----:B------:R-:W-:Y:S01]  /*105e0*/  HMMA.16816.F32.BF16 R20, R4, R12, R20 ;  /* 0x0000000c0414723c */ /* 0x000fe20000041814 */
[----:B------:R-:W-:Y:S01]  /*105f0*/  MUFU.EX2 R199, R199 ;  /* 0x000000c700c77308 */ /* 0x000fe20000000800 */
[----:B-1----:R-:W-:-:S04]  /*10600*/  FADD.FTZ R51, R33, R51 ;  /* 0x0000003321337221 */ /* 0x002fc80000010000 */
[C---:B------:R-:W-:Y:S01]  /*10610*/  HMMA.16816.F32.BF16 R28, R4.reuse, R14, R28 ;  /* 0x0000000e041c723c */ /* 0x040fe2000004181c */
[----:B------:R-:W-:Y:S02]  /*10620*/  FFMA.FTZ R12, R36, UR4, -R52 ;  /* 0x00000004240c7c23 */ /* 0x000fe40008010834 */
[----:B------:R-:W1:Y:S01]  /*10630*/  MUFU.EX2 R38, R38 ;  /* 0x0000002600267308 */ /* 0x000e620000000800 */
[----:B--2---:R-:W-:Y:S02]  /*10640*/  FADD.FTZ R51, R42, R51 ;  /* 0x000000332a337221 */ /* 0x004fe40000010000 */
[C---:B------:R-:W-:Y:S05]  /*10650*/  HMMA.16816.F32.BF16 R208, R4.reuse, R16, R208 ;  /* 0x0000001004d0723c */ /* 0x040fea00000418d0 */
[----:B------:R-:W2:Y:S01]  /*10660*/  MUFU.EX2 R41, R41 ;  /* 0x0000002900297308 */ /* 0x000ea20000000800 */
[----:B------:R-:W-:Y:S07]  /*10670*/  HMMA.16816.F32.BF16 R204, R4, R18, R204 ;  /* 0x0000001204cc723c */ /* 0x000fee00000418cc */
[----:B------:R-:W3:Y:S01]  /*10680*/  MUFU.EX2 R12, R12 ;  /* 0x0000000c000c7308 */ /* 0x000ee20000000800 */
[----:B------:R-:W-:Y:S01]  /*10690*/  F2FP.BF16.F32.PACK_AB R4, R33, R2 ;  /* 0x000000022104723e */ /* 0x000fe200000010ff */
[----:B-1----:R-:W-:Y:S01]  /*106a0*/  FADD.FTZ R39, R38, R39 ;  /* 0x0000002726277221 */ /* 0x002fe20000010000 */
[C---:B------:R-:W-:Y:S01]  /*106b0*/  F2FP.BF16.F32.PACK_AB R6, R199.reuse, R42 ;  /* 0x0000002ac706723e */ /* 0x040fe200000010ff */
[----:B------:R-:W-:-:S04]  /*106c0*/  FADD.FTZ R199, R199, R51 ;  /* 0x00000033c7c77221 */ /* 0x000fc80000010000 */
        /* <DEDUP_REMOVED lines=8> */
[C---:B----4-:R-:W-:Y:S06]  /*10750*/  HMMA.16816.F32.BF16 R208, R4.reuse, R8, R208 ;  /* 0x0000000804d0723c */ /* 0x050fec00000418d0 */
[----:B------:R-:W-:-:S15]  /*10760*/  HMMA.16816.F32.BF16 R204, R4, R10, R204 ;  /* 0x0000000a04cc723c */ /* 0x000fde00000418cc */
[----:B------:R-:W-:-:S09]  /*10770*/  NOP ;  /* 0x0000000000007918 */ /* 0x000fd20000000000 */
.L_x_1698:
[----:B------:R-:W1:Y:S01]  /*10780*/  S2R R231, SR_TID.X ;  /* 0x0000000000e77919 */ /* 0x000e620000002100 */
[----:B------:R-:W-:Y:S01]  /*10790*/  UISETP.GE.AND UP0, UPT, UR6, 0x1, UPT ;  /* 0x000000010600788c */ /* 0x000fe2000bf06270 */
[----:B------:R-:W-:-:S05]  /*107a0*/  ULDC.64 UR10, c[0x0][0x208] ;  /* 0x00008200000a7ab9 */ /* 0x000fca0000000a00 */
[----:B------:R-:W-:Y:S02]  /*107b0*/  PLOP3.LUT P0, PT, PT, PT, UP0, 0x80, 0x0 ;  /* 0x000000000000781c */ /* 0x000fe40003f0f008 */
[----:B-1----:R-:W-:-:S04]  /*107c0*/  SHF.R.S32.HI R230, RZ, 0x1f, R231 ;  /* 0x0000001fffe67819 */ /* 0x002fc800000114e7 */
[----:B------:R-:W-:-:S04]  /*107d0*/  LEA.HI R229, R230, R231, RZ, 0x2 ;  /* 0x000000e7e6e57211 */ /* 0x000fc800078f10ff */
[----:B------:R-:W-:-:S05]  /*107e0*/  LOP3.LUT R232, R229, 0xfffffffc, RZ, 0xc0, !PT ;  /* 0xfffffffce5e87812 */ /* 0x000fca00078ec0ff */
[----:B------:R-:W-:-:S04]  /*107f0*/  IMAD.IADD R232, R231, 0x1, -R232 ;  /* 0x00000001e7e87824 */ /* 0x000fc800078e0ae8 */
[----:B------:R-:W-:Y:S01]  /*10800*/  IMAD.SHL.U32 R232, R232, 0x8, RZ ;  /* 0x00000008e8e87824 */ /* 0x000fe200078e00ff */
[----:B------:R-:W-:Y:S06]  /*10810*/  @!P0 BRA `(.L_x_1706) ;  /* 0x0000005800088947 */ /* 0x000fec0003800000 */
[----:B------:R-:W-:Y:S01]  /*10820*/  ULEA UR8, -UR8, URZ, 0x8 ;  /* 0x0000003f08087291 */ /* 0x000fe2000f8e413f */
[----:B------:R-:W-:Y:S02]  /*10830*/  IMAD.MOV.U32 R202, RZ, RZ, R133 ;  /* 0x000000ffffca7224 */ /* 0x000fe400078e0085 */
[----:B------:R-:W-:Y:S01]  /*10840*/  IMAD.MOV.U32 R203, RZ, RZ, R134 ;  /* 0x000000ffffcb7224 */ /* 0x000fe200078e0086 */
[----:B------:R-:W-:Y:S02]  /*10850*/  USHF.R.S32.HI UR4, URZ, 0x1f, UR8 ;  /* 0x0000001f3f047899 */ /* 0x000fe40008011408 */
[----:B------:R-:W-:Y:S01]  /*10860*/  MOV R228, UR8 ;  /* 0x0000000800e47c02 */ /* 0x000fe20008000f00 */
[----:B------:R-:W-:-:S03]  /*10870*/  ULDC UR8, c[0x0][0x2d0] ;  /* 0x0000b40000087ab9 */ /* 0x000fc60000000800 */
[----:B------:R-:W-:Y:S01]  /*10880*/  MOV R227, UR4 ;  /* 0x0000000400e37c02 */ /* 0x000fe20008000f00 */
[----:B------:R-:W-:-:S06]  /*10890*/  ULDC UR4, c[0x0][0x2ec] ;  /* 0x0000bb0000047ab9 */ /* 0x000fcc0000000800 */
.L_x_1710:
        /* <DEDUP_REMOVED lines=10> */
[----:B------:R-:W-:Y:S04]  /*10940*/  USHF.L.U32 UR9, UR6, 0x8, URZ ;  /* 0x0000000806097899 */ /* 0x000fe8000800063f */
[----:B------:R-:W-:Y:S02]  /*10950*/  UIADD3 UR7, UR9, -0x100, URZ ;  /* 0xffffff0009077890 */ /* 0x000fe4000fffe03f */
[----:B------:R-:W-:Y:S04]  /*10960*/  IMAD.U32 R15, RZ, RZ, UR9 ;  /* 0x00000009ff0f7e24 */ /* 0x000fe8000f8e00ff */
[----:B------:R-:W-:Y:S02]  /*10970*/  MOV R13, UR7 ;  /* 0x00000007000d7c02 */ /* 0x000fe40008000f00 */
[----:B------:R-:W-:Y:S02]  /*10980*/  IABS R15, R15 ;  /* 0x0000000f000f7213 */ /* 0x000fe40000000000 */
[----:B------:R-:W-:Y:S02]  /*10990*/  IABS R13, R13 ;  /* 0x0000000d000d7213 */ /* 0x000fe40000000000 */
[----:B----4-:R-:W-:Y:S04]  /*109a0*/  IABS R0, R2 ;  /* 0x0000000200007213 */ /* 0x010fe80000000000 */
        /* <DEDUP_REMOVED lines=12> */
[----:B------:R-:W-:Y:S01]  /*10a70*/  IMAD R13, R0, R12, R13 ;  /* 0x0000000c000d7224 */ /* 0x000fe200078e020d */
[----:B------:R-:W-:Y:S01]  /*10a80*/  LOP3.LUT R12, R2, UR9, RZ, 0x3c, !PT ;  /* 0x00000009020c7c12 */ /* 0x000fe2000f8e3cff */
        /* <DEDUP_REMOVED lines=10> */
[C---:B------:R-:W-:Y:S02]  /*10b30*/  LOP3.LUT R0, R2.reuse, UR7, RZ, 0x3c, !PT ;  /* 0x0000000702007c12 */ /* 0x040fe4000f8e3cff */
[----:B------:R-:W-:Y:S02]  /*10b40*/  ISETP.NE.AND P0, PT, R2, RZ, PT ;  /* 0x000000ff0200720c */ /* 0x000fe40003f05270 */
[----:B------:R-:W-:Y:S02]  /*10b50*/  ISETP.GE.AND P3, PT, R0, RZ, PT ;  /* 0x000000ff0000720c */ /* 0x000fe40003f66270 */
[----:B------:R-:W-:Y:S03]  /*10b60*/  LOP3.LUT R0, RZ, R2, RZ, 0x33, !PT ;  /* 0x00000002ff007212 */ /* 0x000fe600078e33ff */
[----:B------:R-:W-:Y:S02]  /*10b70*/  @P5 IADD3 R4, R4, 0x1, RZ ;  /* 0x0000000104045810 */ /* 0x000fe40007ffe0ff */
[----:B------:R-:W-:Y:S05]  /*10b80*/  @P6 VIADD R5, R5, 0x1 ;  /* 0x0000000105056836 */ /* 0x000fea0000000000 */
[----:B------:R-:W-:Y:S01]  /*10b90*/  @!P4 IADD3 R5, -R5, RZ, RZ ;  /* 0x000000ff0505c210 */ /* 0x000fe20007ffe1ff */
[----:B------:R-:W-:Y:S05]  /*10ba0*/  @!P3 IMAD.MOV R4, RZ, RZ, -R4 ;  /* 0x000000ffff04b224 */ /* 0x000fea00078e0a04 */
[C---:B------:R-:W-:Y:S02]  /*10bb0*/  SEL R4, R0.reuse, R4, !P0 ;  /* 0x0000000400047207 */ /* 0x040fe40004000000 */
[----:B------:R-:W-:Y:S02]  /*10bc0*/  SEL R0, R0, R5, !P0 ;  /* 0x0000000500007207 */ /* 0x000fe40004000000 */
[-C--:B------:R-:W-:Y:S02]  /*10bd0*/  LEA R14, P3, R4, R222.reuse, 0x2 ;  /* 0x000000de040e7211 */ /* 0x080fe400078610ff */
[----:B------:R-:W-:Y:S02]  /*10be0*/  LEA R12, P0, R0, R222, 0x2 ;  /* 0x000000de000c7211 */ /* 0x000fe400078010ff */
[-C--:B------:R-:W-:Y:S02]  /*10bf0*/  LEA.HI.X.SX32 R15, R4, R223.reuse, 0x2, P3 ;  /* 0x000000df040f7211 */ /* 0x080fe400018f16ff */
[C---:B------:R-:W-:Y:S01]  /*10c00*/  LEA.HI.X.SX32 R13, R0.reuse, R223, 0x2, P0 ;  /* 0x000000df000d7211 */ /* 0x040fe200000f16ff */
[----:B------:R-:W-:Y:S02]  /*10c10*/  IMAD.IADD R0, R0, 0x1, -R4 ;  /* 0x0000000100007824 */ /* 0x000fe400078e0a04 */
[----:B------:R-:W4:Y:S01]  /*10c20*/  LDG.E R14, desc[UR10][R14.64] ;  /* 0x0000000a0e0e7981 */ /* 0x000f22000c1e1900 */
[----:B------:R-:W5:Y:S01]  /*10c30*/  LDC.64 R4, c[0x0][0x238] ;  /* 0x00008e00ff047b82 */ /* 0x000f620000000a00 */
[----:B------:R-:W-:Y:S05]  /*10c40*/  IMAD R0, R0, R2, -0x100 ;  /* 0xffffff0000007424 */ /* 0x000fea00078e0202 */
[----:B------:R-:W-:Y:S01]  /*10c50*/  SHF.R.S32.HI R2, RZ, 0x1f, R0 ;  /* 0x0000001fff027819 */ /* 0x000fe20000011400 */
[----:B------:R1:W4:Y:S02]  /*10c60*/  LDG.E R15, desc[UR10][R12.64] ;  /* 0x0000000a0c0f7981 */ /* 0x000324000c1e1900 */
[----:B-1----:R-:W1:Y:S02]  /*10c70*/  LDC.64 R12, c[0x0][0x250] ;  /* 0x00009400ff0c7b82 */ /* 0x002e640000000a00 */
[-C--:B-1----:R-:W-:Y:S02]  /*10c80*/  IMAD R2, R2, R12.reuse, RZ ;  /* 0x0000000c02027224 */ /* 0x082fe400078e02ff */
[C---:B------:R-:W-:Y:S04]  /*10c90*/  IMAD.WIDE.U32 R16, R0.reuse, R12, RZ ;  /* 0x0000000c00107225 */ /* 0x040fe800078e00ff */
[----:B------:R-:W-:Y:S05]  /*10ca0*/  IMAD R2, R0, R13, R2 ;  /* 0x0000000d00027224 */ /* 0x000fea00078e0202 */
[----:B------:R-:W-:Y:S01]  /*10cb0*/  IADD3 R17, R17, R2, RZ ;  /* 0x0000000211117210 */ /* 0x000fe20007ffe0ff */
[----:B----4-:R-:W-:Y:S04]  /*10cc0*/  IMAD.IADD R14, R14, 0x1, -R15 ;  /* 0x000000010e0e7824 */ /* 0x010fe800078e0a0f */
[----:B-----5:R-:W-:Y:S01]  /*10cd0*/  IMAD.WIDE.U32 R16, R14, R4, R16 ;  /* 0x000000040e107225 */ /* 0x020fe200078e0010 */
[----:B------:R-:W-:Y:S02]  /*10ce0*/  SHF.R.S32.HI R0, RZ, 0x1f, R14 ;  /* 0x0000001fff007819 */ /* 0x000fe4000001140e */
[----:B------:R-:W-:Y:S03]  /*10cf0*/  MOV R2, R16 ;  /* 0x0000001000027202 */ /* 0x000fe60000000f00 */
[----:B------:R-:W-:Y:S04]  /*10d00*/  IMAD R0, R0, R4, RZ ;  /* 0x0000000400007224 */ /* 0x000fe800078e02ff */
[----:B------:R-:W-:Y:S04]  /*10d10*/  IMAD R0, R14, R5, R0 ;  /* 0x000000050e007224 */ /* 0x000fe800078e0200 */
[----:B------:R-:W-:Y:S07]  /*10d20*/  IMAD.IADD R0, R17, 0x1, R0 ;  /* 0x0000000111007824 */ /* 0x000fee00078e0200 */
.L_x_1707:
[----:B------:R-:W4:Y:S01]  /*10d30*/  @!P2 LDC.64 R12, c[0x0][0x250] ;  /* 0x00009400ff0cab82 */ /* 0x000f220000000a00 */
[----:B------:R-:W-:Y:S01]  /*10d40*/  @P2 STS [R220+0x5000], RZ ;  /* 0x005000ffdc002388 */ /* 0x000fe20000000800 */
[CC--:B------:R-:W-:Y:S01]  /*10d50*/  LEA R234, P3, R2.reuse, R181.reuse, 0x1 ;  /* 0x000000b502ea7211 */ /* 0x0c0fe200078608ff */
[----:B------:R-:W-:Y:S01]  /*10d60*/  @!P2 IMAD.MOV.U32 R18, RZ, RZ, R2 ;  /* 0x000000ffff12a224 */ /* 0x000fe200078e0002 */
[C---:B------:R-:W-:Y:S01]  /*10d70*/  @!P2 IADD3 R5, P0, R2.reuse, UR25, RZ ;  /* 0x000000190205ac10 */ /* 0x040fe2000ff1e0ff */
[----:B------:R-:W-:Y:S01]  /*10d80*/  @P2 STS [R220+0x5004], RZ ;  /* 0x005004ffdc002388 */ /* 0x000fe20000000800 */
[-CC-:B------:R-:W-:Y:S01]  /*10d90*/  LEA.HI.X R235, R2, R180.reuse, R0.reuse, 0x1, P3 ;  /* 0x000000b402eb7211 */ /* 0x180fe200018f0c00 */
[----:B------:R-:W-:Y:S01]  /*10da0*/  @!P2 IMAD.MOV.U32 R19, RZ, RZ, R0 ;  /* 0x000000ffff13a224 */ /* 0x000fe200078e0000 */
[----:B------:R-:W-:Y:S01]  /*10db0*/  @!P2 IADD3.X R4, R0, UR24, RZ, P0, !PT ;  /* 0x000000180004ac10 */ /* 0x000fe200087fe4ff */
[----:B------:R-:W-:Y:S01]  /*10dc0*/  @P2 STS.64 [R220+0x5008], RZ ;  /* 0x005008ffdc002388 */ /* 0x000fe20000000a00 */
[CC--:B------:R-:W-:Y:S01]  /*10dd0*/  @!P2 LEA R16, P0, R5.reuse, R181.reuse, 0x1 ;  /* 0x000000b50510a211 */ /* 0x0c0fe200078008ff */
[----:B--2---:R-:W-:Y:S01]  /*10de0*/  @!P2 IMAD.WIDE.U32 R18, R8, 0x60, R18 ;  /* 0x000000600812a825 */ /* 0x004fe200078e0012 */
[----:B------:R-:W-:Y:S01]  /*10df0*/  UISETP.GE.AND UP0, UPT, UR6, 0x2, UPT ;  /* 0x000000020600788c */ /* 0x000fe2000bf06270 */
[----:B------:R-:W-:Y:S01]  /*10e00*/  @!PT LDS RZ, [RZ] ;  /* 0x00000000fffff984 */ /* 0x000fe20000000800 */
[----:B------:R-:W-:Y:S01]  /*10e10*/  @!PT LDS RZ, [RZ] ;  /* 0x00000000fffff984 */ /* 0x000fe20000000800 */
[----:B------:R-:W-:Y:S01]  /*10e20*/  @!PT LDS RZ, [RZ] ;  /* 0x00000000fffff984 */ /* 0x000fe20000000800 */
[----:B------:R-:W-:Y:S01]  /*10e30*/  @!P2 LDGSTS.E.BYPASS.LTC128B.128 [R220+0x5000], desc[UR10][R234.64] ;  /* 0x05000000eadcafae */ /* 0x000fe2000b901d4a */
[----:B------:R-:W-:Y:S01]  /*10e40*/  @!P2 LEA.HI.X R17, R5, R180, R4, 0x1, P0 ;  /* 0x000000b40511a211 */ /* 0x000fe200000f0c04 */
[----:B------:R-:W-:Y:S01]  /*10e50*/  @!P2 IMAD R9, R9, 0x60, RZ ;  /* 0x000000600909a824 */ /* 0x000fe200078e02ff */
[----:B------:R-:W2:Y:S01]  /*10e60*/  @!P2 LDC.64 R4, c[0x0][0x250] ;  /* 0x00009400ff04ab82 */ /* 0x000ea20000000a00 */
[----:B------:R-:W-:Y:S01]  /*10e70*/  @P2 STS.128 [R220+0x5800], RZ ;  /* 0x005800ffdc002388 */ /* 0x000fe20000000c00 */
[C---:B-1----:R-:W-:Y:S01]  /*10e80*/  @!P2 LEA R14, P0, R10.reuse, R2, 0x6 ;  /* 0x000000020a0ea211 */ /* 0x042fe200078030ff */
[----:B------:R-:W-:Y:S02]  /*10e90*/  @!P2 IMAD.IADD R9, R9, 0x1, R19 ;  /* 0x000000010909a824 */ /* 0x000fe400078e0213 */
[----:B------:R-:W-:Y:S01]  /*10ea0*/  @!PT LDS RZ, [RZ] ;  /* 0x00000000fffff984 */ /* 0x000fe20000000800 */
[----:B------:R-:W-:Y:S01]  /*10eb0*/  @!PT LDS RZ, [RZ] ;  /* 0x00000000fffff984 */ /* 0x000fe20000000800 */
[----:B------:R-:W-:Y:S01]  /*10ec0*/  @!PT LDS RZ, [RZ] ;  /* 0x00000000fffff984 */ /* 0x000fe20000000800 */
[----:B------:R1:W-:Y:S01]  /*10ed0*/  @!P2 LDGSTS.E.BYPASS.LTC128B.128 [R220+0x5800], desc[UR10][R16.64] ;  /* 0x0580000010dcafae */ /* 0x0003e2000b901d4a */
[----:B------:R-:W-:Y:S01]  /*10ee0*/  @!P2 LEA.HI.X R15, R10, R0, R11, 0x6, P0 ;  /* 0x000000000a0fa211 */ /* 0x000fe200000f340b */
[----:B------:R-:W-:Y:S01]  /*10ef0*/  @!P2 IMAD.MOV.U32 R19, RZ, RZ, R0 ;  /* 0x000000ffff13a224 */ /* 0x000fe200078e0000 */
[----:B------:R-:W5:Y:S01]  /*10f00*/  @!P2 LDC.64 R10, c[0x0][0x250] ;  /* 0x00009400ff0aab82 */ /* 0x000f620000000a00 */
[----:B------:R-:W-:Y:S01]  /*10f10*/  @P2 STS.128 [R220+0x6000], RZ ;  /* 0x006000ffdc002388 */ /* 0x000fe20000000c00 */
[-C--:B------:R-:W-:Y:S02]  /*10f20*/  @!P2 LEA R20, P3, R14, R181.reuse, 0x1 ;  /* 0x000000b50e14a211 */ /* 0x080fe400078608ff */
[----:B---3--:R-:W-:Y:S02]  /*10f30*/  @!P2 LEA R8, P0, R6, R2, 0x7 ;  /* 0x000000020608a211 */ /* 0x008fe400078038ff */
[----:B------:R-:W-:Y:S02]  /*10f40*/  @!P2 LEA.HI.X R21, R14, R180, R15, 0x1, P3 ;  /* 0x000000b40e15a211 */ /* 0x000fe400018f0c0f */
[-C--:B------:R-:W-:Y:S02]  /*10f50*/  @!P2 LEA R14, P3, R18, R181.reuse, 0x1 ;  /* 0x000000b5120ea211 */ /* 0x080fe400078608ff */
        /* <DEDUP_REMOVED lines=8> */
[-C--:B------:R-:W-:Y:S01]  /*10fe0*/  @!P2 LEA.HI.X R7, R8, R180.reuse, R7, 0x1, P0 ;  /* 0x000000b40807a211 */ /* 0x080fe200000f0c07 */
[----:B------:R-:W-:Y:S02]  /*10ff0*/  @!P2 IMAD.MOV.U32 R8, RZ, RZ, R2 ;  /* 0x000000ffff08a224 */ /* 0x000fe400078e0002 */
[----:B------:R-:W-:Y:S01]  /*11000*/  @!PT LDS RZ, [RZ] ;  /* 0x00000000fffff984 */ /* 0x000fe20000000800 */
[----:B------:R-:W-:Y:S01]  /*11010*/  @!PT LDS RZ, [RZ] ;  /* 0x00000000fffff984 */ /* 0x000fe20000000800 */
[----:B------:R-:W-:Y:S01]  /*11020*/  @!PT LDS RZ, [RZ] ;  /* 0x00000000fffff984 */ /* 0x000fe20000000800 */
[----:B------:R-:W-:Y:S01]  /*11030*/  @!P2 LDGSTS.E.BYPASS.LTC128B.128 [R220+0x6800], desc[UR10][R14.64] ;  /* 0x068000000edcafae */ /* 0x000fe2000b901d4a */
[----:B------:R-:W-:Y:S02]  /*11040*/  @!P2 IMAD.MOV.U32 R9, RZ, RZ, R0 ;  /* 0x000000ffff09a224 */ /* 0x000fe400078e0000 */
[----:B------:R-:W-:Y:S01]  /*11050*/  @!P2 IMAD.MOV.U32 R18, RZ, RZ, R2 ;  /* 0x000000ffff12a224 */ /* 0x000fe200078e0002 */
[----:B------:R-:W-:Y:S01]  /*11060*/  @P2 STS.128 [R220+0x7000], RZ ;  /* 0x007000ffdc002388 */ /* 0x000fe20000000c00 */
[----:B----4-:R-:W-:Y:S03]  /*11070*/  @!P2 IMAD.WIDE.U32 R8, R12, 0xa0, R8 ;  /* 0x000000a00c08a825 */ /* 0x010fe600078e0008 */
[----:B------:R-:W-:Y:S01]  /*11080*/  @!PT LDS RZ, [RZ] ;  /* 0x00000000fffff984 */ /* 0x000fe20000000800 */
[----:B------:R-:W-:Y:S01]  /*11090*/  @!PT LDS RZ, [RZ] ;  /* 0x00000000fffff984 */ /* 0x000fe20000000800 */
[----:B------:R-:W-:Y:S01]  /*110a0*/  @!PT LDS RZ, [RZ] ;  /* 0x00000000fffff984 */ /* 0x000fe20000000800 */
[----:B------:R-:W-:Y:S01]  /*110b0*/  @!P2 LDGSTS.E.BYPASS.LTC128B.128 [R220+0x7000], desc[UR10][R6.64] ;  /* 0x0700000006dcafae */ /* 0x000fe2000b901d4a */
[----:B-----5:R-:W-:Y:S01]  /*110c0*/  @!P2 IMAD.WIDE.U32 R18, R10, 0xe0, R18 ;  /* 0x000000e00a12a825 */ /* 0x020fe200078e0012 */
[-C--:B------:R-:W-:Y:S02]  /*110d0*/  @!P2 LEA R12, P4, R8, R181.reuse, 0x1 ;  /* 0x000000b5080ca211 */ /* 0x080fe400078808ff */
[----:B------:R-:W-:Y:S01]  /*110e0*/  @P2 STS.128 [R220+0x7800], RZ ;  /* 0x007800ffdc002388 */ /* 0x000fe20000000c00 */
[----:B------:R-:W-:Y:S01]  /*110f0*/  @!P2 IMAD R13, R13, 0xa0, RZ ;  /* 0x000000a00d0da824 */ /* 0x000fe200078e02ff */
[-C--:B------:R-:W-:Y:S01]  /*11100*/  @!P2 LEA R10, P0, R18, R181.reuse, 0x1 ;  /* 0x000000b5120aa211 */ /* 0x080fe200078008ff */
[----:B-1----:R-:W-:Y:S02]  /*11110*/  @!P2 IMAD.MOV.U32 R16, RZ, RZ, R2 ;  /* 0x000000ffff10a224 */ /* 0x002fe400078e0002 */
[----:B------:R-:W-:Y:S02]  /*11120*/  @!P2 IMAD.IADD R13, R13, 0x1, R9 ;  /* 0x000000010d0da824 */ /* 0x000fe400078e0209 */
[----:B------:R-:W-:Y:S02]  /*11130*/  @!P2 IMAD.MOV.U32 R17, RZ, RZ, R0 ;  /* 0x000000ffff11a224 */ /* 0x000fe400078e0000 */
[----:B--2---:R-:W-:Y:S01]  /*11140*/  @!P2 IMAD R5, R5, 0xc0, RZ ;  /* 0x000000c00505a824 */ /* 0x004fe200078e02ff */
[-C--:B------:R-:W-:Y:S01]  /*11150*/  @!P2 LEA.HI.X R13, R8, R180.reuse, R13, 0x1, P4 ;  /* 0x000000b4080da211 */ /* 0x080fe200020f0c0d */
[----:B------:R-:W-:Y:S04]  /*11160*/  @!P2 IMAD.WIDE.U32 R16, R4, 0xc0, R16 ;  /* 0x000000c00410a825 */ /* 0x000fe800078e0010 */
[----:B------:R-:W-:Y:S01]  /*11170*/  @!PT LDS RZ, [RZ] ;  /* 0x00000000fffff984 */ /* 0x000fe20000000800 */
[----:B------:R-:W-:Y:S01]  /*11180*/  @!PT LDS RZ, [RZ] ;  /* 0x00000000fffff984 */ /* 0x000fe20000000800 */
[----:B------:R-:W-:Y:S01]  /*11190*/  @!PT LDS RZ, [RZ] ;  /* 0x00000000fffff984 */ /* 0x000fe20000000800 */
[----:B------:R-:W-:Y:S01]  /*111a0*/  @!P2 LDGSTS.E.BYPASS.LTC128B.128 [R220+0x7800], desc[UR10][R12.64] ;  /* 0x078000000cdcafae */ /* 0x000fe2000b901d4a */
[----:B------:R-:W-:Y:S01]  /*111b0*/  @!P2 IMAD.IADD R5, R5, 0x1, R17 ;  /* 0x000000010505a824 */ /* 0x000fe200078e0211 */
[C---:B------:R-:W-:Y:S01]  /*111c0*/  @!P2 LEA R4, P3, R16.reuse, R181, 0x1 ;  /* 0x000000b51004a211 */ /* 0x040fe200078608ff */
[----:B------:R-:W-:Y:S01]  /*111d0*/  @!P2 IMAD R11, R11, 0xe0, RZ ;  /* 0x000000e00b0ba824 */ /* 0x000fe200078e02ff */
[----:B------:R-:W-:Y:S02]  /*111e0*/  @P2 STS.128 [R220+0x8000], RZ ;  /* 0x008000ffdc002388 */ /* 0x000fe40000000c00 */
[-C--:B------:R-:W-:Y:S01]  /*111f0*/  @!P2 LEA.HI.X R5, R16, R180.reuse, R5, 0x1, P3 ;  /* 0x000000b41005a211 */ /* 0x080fe200018f0c05 */
[----:B------:R-:W-:Y:S04]  /*11200*/  @!P2 IMAD.IADD R11, R11, 0x1, R19 ;  /* 0x000000010b0ba824 */ /* 0x000fe800078e0213 */
[----:B------:R-:W-:Y:S01]  /*11210*/  @!PT LDS RZ, [RZ] ;  /* 0x00000000fffff984 */ /* 0x000fe20000000800 */
[----:B------:R-:W-:Y:S01]  /*11220*/  @!PT LDS RZ, [RZ] ;  /* 0x00000000fffff984 */ /* 0x000fe20000000800 */
[----:B------:R-:W-:Y:S01]  /*11230*/  @!PT LDS RZ, [RZ] ;  /* 0x00000000fffff984 */ /* 0x000fe20000000800 */
[----:B------:R-:W-:Y:S01]  /*11240*/  @!P2 LDGSTS.E.BYPASS.LTC128B.128 [R220+0x8000], desc[UR10][R4.64] ;  /* 0x0800000004dcafae */ /* 0x000fe2000b901d4a */
[----:B------:R-:W-:Y:S02]  /*11250*/  @!P2 LEA.HI.X R11, R18, R180, R11, 0x1, P0 ;  /* 0x000000b4120ba211 */ /* 0x000fe400000f0c0b */
[----:B------:R-:W-:Y:S01]  /*11260*/  PLOP3.LUT P0, PT, PT, PT, UP0, 0x80, 0x0 ;  /* 0x000000000000781c */ /* 0x000fe20003f0f008 */
[----:B------:R-:W-:Y:S04]  /*11270*/  @P2 STS.128 [R220+0x8800], RZ ;  /* 0x008800ffdc002388 */ /* 0x000fe80000000c00 */
[----:B------:R-:W-:Y:S01]  /*11280*/  @!PT LDS RZ, [RZ] ;  /* 0x00000000fffff984 */ /* 0x000fe20000000800 */
[----:B------:R-:W-:Y:S01]  /*11290*/  @!PT LDS RZ, [RZ] ;  /* 0x00000000fffff984 */ /* 0x000fe20000000800 */
[----:B------:R-:W-:Y:S01]  /*112a0*/  @!PT LDS RZ, [RZ] ;  /* 0x00000000fffff984 */ /* 0x000fe20000000800 */
[----:B------:R1:W-:Y:S04]  /*112b0*/  @!P2 LDGSTS.E.BYPASS.LTC128B.128 [R220+0x8800], desc[UR10][R10.64] ;  /* 0x088000000adcafae */ /* 0x0003e8000b901d4a */
[----:B------:R-:W-:Y:S04]  /*112c0*/  LDSM.16.M88.4 R128, [R198] ;  /* 0x00000000c680783b */ /* 0x000fe80000000200 */
[----:B------:R-:W0:Y:S04]  /*112d0*/  LDGDEPBAR ;  /* 0x00000000000079af */ /* 0x000e280000000000 */
[----:B------:R-:W2:Y:S04]  /*112e0*/  LDSM.16.M88.4 R16, [R196+0x1400] ;  /* 0x00140000c410783b */ /* 0x000ea80000000200 */
[----:B------:R-:W3:Y:S04]  /*112f0*/  LDSM.16.M88.4 R24, [R196+0x1800] ;  /* 0x00180000c418783b */ /* 0x000ee80000000200 */
[----:B------:R-:W4:Y:S04]  /*11300*/  LDSM.16.M88.4 R32, [R196+0x1c00] ;  /* 0x001c0000c420783b */ /* 0x000f280000000200 */
[----:B------:R-:W-:Y:S04]  /*11310*/  LDSM.16.M88.4 R40, [R196+0x2000] ;  /* 0x00200000c428783b */ /* 0x000fe80000000200 */
[----:B-1----:R-:W1:Y:S04]  /*11320*/  LDSM.16.M88.4 R8, [R196+0x1000] ;  /* 0x00100000c408783b */ /* 0x002e680000000200 */
        /* <DEDUP_REMOVED lines=8> */
[C---:B---3--:R-:W-:Y:S03]  /*113b0*/  HMMA.16816.F32.BF16 R20, R128.reuse, R24, RZ ;  /* 0x000000188014723c */ /* 0x048fe600000418ff */
[----:B------:R-:W3:Y:S03]  /*113c0*/  LDSM.16.M88.4 R104, [R196+0x4000] ;  /* 0x00400000c468783b */ /* 0x000ee60000000200 */
[C---:B----4-:R-:W-:Y:S01]  /*113d0*/  HMMA.16816.F32.BF16 R28, R128.reuse, R32, RZ ;  /* 0x00000020801c723c */ /* 0x050fe200000418ff */
[----:B------:R-:W4:Y:S04]  /*113e0*/  LDSM.16.M88.4 R112, [R196+0x4400] ;  /* 0x00440000c470783b */ /* 0x000f280000000200 */
[----:B------:R-:W4:Y:S01]  /*113f0*/  LDSM.16.M88.4 R120, [R196+0x4800] ;  /* 0x00480000c478783b */ /* 0x000f220000000200 */
[C---:B-1----:R-:W-:Y:S03]  /*11400*/  HMMA.16816.F32.BF16 R4, R128.reuse, R8, RZ ;  /* 0x000000088004723c */ /* 0x042fe600000418ff */
[----:B------:R-:W1:Y:S03]  /*11410*/  LDSM.16.M88.4 R140, [R196+0x4c00] ;  /* 0x004c0000c48c783b */ /* 0x000e660000000200 */
[C---:B------:R-:W-:Y:S01]  /*11420*/  HMMA.16816.F32.BF16 R8, R128.reuse, R10, RZ ;  /* 0x0000000a8008723c */ /* 0x040fe200000418ff */
[----:B------:R-:W-:Y:S04]  /*11430*/  LDSM.16.M88.4 R132, [R197] ;  /* 0x00000000c584783b */ /* 0x000fe80000000200 */
[----:B------:R-:W1:Y:S01]  /*11440*/  LDSM.16.M88.4 R136, [R3] ;  /* 0x000000000388783b */ /* 0x000e620000000200 */
[C---:B------:R-:W-:Y:S03]  /*11450*/  HMMA.16816.F32.BF16 R36, R128.reuse, R40, RZ ;  /* 0x000000288024723c */ /* 0x040fe600000418ff */
[----:B------:R-:W1:Y:S03]  /*11460*/  LDSM.16.M88.4 R192, [R3+0x400] ;  /* 0x0004000003c0783b */ /* 0x000e660000000200 */
[C---:B-----5:R-:W-:Y:S01]  /*11470*/  HMMA.16816.F32.BF16 R44, R128.reuse, R48, RZ ;  /* 0x00000030802c723c */ /* 0x060fe200000418ff */
[----:B------:R-:W5:Y:S04]  /*11480*/  LDSM.16.M88.4 R188, [R3+0x800] ;  /* 0x0008000003bc783b */ /* 0x000f680000000200 */
[----:B------:R-:W5:Y:S01]  /*11490*/  LDSM.16.M88.4 R184, [R3+0xc00] ;  /* 0x000c000003b8783b */ /* 0x000f620000000200 */
[C---:B------:R-:W-:Y:S03]  /*114a0*/  HMMA.16816.F32.BF16 R52, R128.reuse, R56, RZ ;  /* 0x000000388034723c */ /* 0x040fe600000418ff */
[----:B------:R-:W5:Y:S03]  /*114b0*/  LDSM.16.M88.4 R180, [R3+0x1000] ;  /* 0x0010000003b4783b */ /* 0x000f660000000200 */
[C---:B------:R-:W-:Y:S01]  /*114c0*/  HMMA.16816.F32.BF16 R60, R128.reuse, R64, RZ ;  /* 0x00000040803c723c */ /* 0x040fe200000418ff */
[----:B------:R-:W5:Y:S04]  /*114d0*/  LDSM.16.M88.4 R176, [R3+0x1400] ;  /* 0x0014000003b0783b */ /* 0x000f680000000200 */
[----:B------:R-:W5:Y:S01]  /*114e0*/  LDSM.16.M88.4 R172, [R3+0x1800] ;  /* 0x0018000003ac783b */ /* 0x000f620000000200 */
[C---:B------:R-:W-:Y:S03]  /*114f0*/  HMMA.16816.F32.BF16 R68, R128.reuse, R72, RZ ;  /* 0x000000488044723c */ /* 0x040fe600000418ff */
[----:B------:R-:W5:Y:S03]  /*11500*/  LDSM.16.M88.4 R168, [R3+0x1c00] ;  /* 0x001c000003a8783b */ /* 0x000f660000000200 */
[C---:B------:R-:W-:Y:S01]  /*11510*/  HMMA.16816.F32.BF16 R76, R128.reuse, R80, RZ ;  /* 0x00000050804c723c */ /* 0x040fe200000418ff */
[----:B------:R-:W5:Y:S04]  /*11520*/  LDSM.16.M88.4 R164, [R3+0x2000] ;  /* 0x0020000003a4783b */ /* 0x000f680000000200 */
[----:B------:R-:W5:Y:S01]  /*11530*/  LDSM.16.M88.4 R160, [R3+0x2400] ;  /* 0x0024000003a0783b */ /* 0x000f620000000200 */
[C---:B--2---:R-:W-:Y:S03]  /*11540*/  HMMA.16816.F32.BF16 R84, R128.reuse, R88, RZ ;  /* 0x000000588054723c */ /* 0x044fe600000418ff */
[----:B------:R-:W2:Y:S03]  /*11550*/  LDSM.16.M88.4 R156, [R3+0x2800] ;  /* 0x00280000039c783b */ /* 0x000ea60000000200 */
[C---:B------:R-:W-:Y:S01]  /*11560*/  HMMA.16816.F32.BF16 R92, R128.reuse, R96, RZ ;  /* 0x00000060805c723c */ /* 0x040fe200000418ff */
[----:B------:R-:W2:Y:S04]  /*11570*/  LDSM.16.M88.4 R152, [R3+0x2c00] ;  /* 0x002c00000398783b */ /* 0x000ea80000000200 */
[----:B------:R-:W2:Y:S01]  /*11580*/  LDSM.16.M88.4 R148, [R3+0x3000] ;  /* 0x003000000394783b */ /* 0x000ea20000000200 */
[C---:B---3--:R-:W-:Y:S03]  /*11590*/  HMMA.16816.F32.BF16 R100, R128.reuse, R104, RZ ;  /* 0x000000688064723c */ /* 0x048fe600000418ff */
[----:B------:R-:W3:Y:S03]  /*115a0*/  LDSM.16.M88.4 R144, [R3+0x3400] ;  /* 0x003400000390783b */ /* 0x000ee60000000200 */
[C---:B----4-:R-:W-:Y:S06]  /*115b0*/  HMMA.16816.F32.BF16 R108, R128.reuse, R112, RZ ;  /* 0x00000070806c723c */ /* 0x050fec00000418ff */
        /* <DEDUP_REMOVED lines=18> */
[C---:B------:R-:W-:Y:S06]  /*116e0*/  HMMA.16816.F32.BF16 R4, R132.reuse, R136, R4 ;  /* 0x000000888404723c */ /* 0x040fec0000041804 */
[C---:B------:R-:W-:Y:S01]  /*116f0*/  HMMA.16816.F32.BF16 R8, R132.reuse, R138, R8 ;  /* 0x0000008a8408723c */ /* 0x040fe20000041808 */
[----:B------:R-:W4:Y:S01]  /*11700*/  LDSM.16.M88.4 R136, [R3+0x3c00] ;  /* 0x003c00000388783b */ /* 0x000f220000000200 */
[----:B------:R-:W-:Y:S04]  /*11710*/  DEPBAR.LE SB0, 0x0 ;  /* 0x000080000000791a */ /* 0x000fe80000000000 */
[C---:B------:R-:W-:Y:S01]  /*11720*/  HMMA.16816.F32.BF16 R12, R132.reuse, R192, R12 ;  /* 0x000000c0840c723c */ /* 0x040fe2000004180c */
[----:B------:R-:W-:Y:S05]  /*11730*/  BAR.SYNC.DEFER_BLOCKING 0x0 ;  /* 0x0000000000007b1d */ /* 0x000fea0000010000 */
[C---:B------:R-:W-:Y:S06]  /*11740*/  HMMA.16816.F32.BF16 R16, R132.reuse, R194, R16 ;  /* 0x000000c28410723c */ /* 0x040fec0000041810 */
[C---:B-----5:R-:W-:Y:S06]  /*11750*/  HMMA.16816.F32.BF16 R20, R132.reuse, R188, R20 ;  /* 0x000000bc8414723c */ /* 0x060fec0000041814 */
[C---:B------:R-:W-:Y:S06]  /*11760*/  HMMA.16816.F32.BF16 R24, R132.reuse, R190, R24 ;  /* 0x000000be8418723c */ /* 0x040fec0000041818 */
        /* <DEDUP_REMOVED lines=20> */
[C---:B------:R-:W-:Y:S06]  /*118b0*/  HMMA.16816.F32.BF16 R100, R132.reuse, R148, R100 ;  /* 0x000000948464723c */ /* 0x040fec0000041864 */
[C---:B------:R-:W-:Y:S06]  /*118c0*/  HMMA.16816.F32.BF16 R104, R132.reuse, R150, R104 ;  /* 0x000000968468723c */ /* 0x040fec0000041868 */
[C---:B---3--:R-:W-:Y:S06]  /*118d0*/  HMMA.16816.F32.BF16 R108, R132.reuse, R144, R108 ;  /* 0x00000090846c723c */ /* 0x048fec000004186c */
[C---:B------:R-:W-:Y:S06]  /*118e0*/  HMMA.16816.F32.BF16 R112, R132.reuse, R146, R112 ;  /* 0x000000928470723c */ /* 0x040fec0000041870 */
[C---:B-1----:R-:W-:Y:S06]  /*118f0*/  HMMA.16816.F32.BF16 R116, R132.reuse, R140, R116 ;  /* 0x0000008c8474723c */ /* 0x042fec0000041874 */
[C---:B------:R-:W-:Y:S06]  /*11900*/  HMMA.16816.F32.BF16 R120, R132.reuse, R142, R120 ;  /* 0x0000008e8478723c */ /* 0x040fec0000041878 */
[C---:B----4-:R-:W-:Y:S06]  /*11910*/  HMMA.16816.F32.BF16 R124, R132.reuse, R136, R124 ;  /* 0x00000088847c723c */ /* 0x050fec000004187c */
        /* <DEDUP_REMOVED lines=10> */
[----:B------:R-:W-:Y:S04]  /*119c0*/  USHF.L.U32 UR7, UR6, 0x8, URZ ;  /* 0x0000000806077899 */ /* 0x000fe8000800063f */
[----:B------:R-:W-:Y:S02]  /*119d0*/  UIADD3 UR9, UR7, -0x200, URZ ;  /* 0xfffffe0007097890 */ /* 0x000fe4000fffe03f */
[----:B------:R-:W-:Y:S04]  /*119e0*/  UIADD3 UR7, UR7, -0x100, URZ ;  /* 0xffffff0007077890 */ /* 0x000fe8000fffe03f */
[----:B------:R-:W-:Y:S02]  /*119f0*/  MOV R137, UR9 ;  /* 0x0000000900897c02 */ /* 0x000fe40008000f00 */
[----:B------:R-:W-:Y:S02]  /*11a00*/  IMAD.U32 R139, RZ, RZ, UR7 ;  /* 0x00000007ff8b7e24 */ /* 0x000fe4000f8e00ff */
[----:B------:R-:W-:Y:S03]  /*11a10*/  IABS R137, R137 ;  /* 0x0000008900897213 */ /* 0x000fe60000000000 */
[----:B------:R-:W-:Y:S02]  /*11a20*/  IABS R139, R139 ;  /* 0x0000008b008b7213 */ /* 0x000fe40000000000 */
[----:B-1----:R-:W-:Y:S04]  /*11a30*/  IABS R0, R2 ;  /* 0x0000000200007213 */ /* 0x002fe80000000000 */
[----:B------:R-:W1:Y:S10]  /*11a40*/  I2F.RP R132, R0 ;  /* 0x0000000000847306 */ /* 0x000e740000209400 */
        /* <DEDUP_REMOVED lines=38> */
[----:B------:R-:W1:Y:S01]  /*11cb0*/  LDC.64 R132, c[0x0][0x230] ;  /* 0x00008c00ff847b82 */ /* 0x000e620000000a00 */
[----:B------:R3:W4:Y:S01]  /*11cc0*/  LDG.E R137, desc[UR10][R136.64] ;  /* 0x0000000a88897981 */ /* 0x000722000c1e1900 */
[----:B------:R-:W-:Y:S03]  /*11cd0*/  IMAD R0, R0, R2, -0x100 ;  /* 0xffffff0000007424 */ /* 0x000fe600078e0202 */
[----:B------:R-:W4:Y:S01]  /*11ce0*/  LDG.E R138, desc[UR10][R138.64] ;  /* 0x0000000a8a8a7981 */ /* 0x000f22000c1e1900 */
[-C--:B------:R-:W-:Y:S01]  /*11cf0*/  IMAD.WIDE.U32 R142, R0, R135.reuse, RZ ;  /* 0x00000087008e7225 */ /* 0x080fe200078e00ff */
[----:B------:R-:W-:Y:S05]  /*11d00*/  SHF.R.S32.HI R2, RZ, 0x1f, R0 ;  /* 0x0000001fff027819 */ /* 0x000fea0000011400 */
[----:B------:R-:W-:Y:S01]  /*11d10*/  IMAD R2, R2, R135, RZ ;  /* 0x0000008702027224 */ /* 0x000fe200078e02ff */
[----:B---3--:R-:W3:Y:S03]  /*11d20*/  LDC R136, c[0x0][0x24c] ;  /* 0x00009300ff887b82 */ /* 0x008ee60000000800 */
[----:B---3--:R-:W-:Y:S04]  /*11d30*/  IMAD R2, R0, R136, R2 ;  /* 0x0000008800027224 */ /* 0x008fe800078e0202 */
[----:B------:R-:W-:Y:S01]  /*11d40*/  IMAD.IADD R143, R143, 0x1, R2 ;  /* 0x000000018f8f7824 */ /* 0x000fe200078e0202 */
[----:B----4-:R-:W-:Y:S04]  /*11d50*/  IADD3 R137, -R138, R137, RZ ;  /* 0x000000898a897210 */ /* 0x010fe80007ffe1ff */
[----:B------:R-:W-:Y:S01]  /*11d60*/  SHF.R.S32.HI R0, RZ, 0x1f, R137 ;  /* 0x0000001fff007819 */ /* 0x000fe20000011489 */
[CC--:B-1----:R-:W-:Y:S04]  /*11d70*/  IMAD.WIDE.U32 R142, R137.reuse, R132.reuse, R142 ;  /* 0x00000084898e7225 */ /* 0x0c2fe800078e008e */
[----:B------:R-:W-:Y:S04]  /*11d80*/  IMAD R0, R0, R132, RZ ;  /* 0x0000008400007224 */ /* 0x000fe800078e02ff */
[----:B------:R-:W-:Y:S05]  /*11d90*/  IMAD R0, R137, R133, R0 ;  /* 0x0000008589007224 */ /* 0x000fea00078e0200 */
[----:B------:R-:W-:Y:S07]  /*11da0*/  IADD3 R136, R143, R0, RZ ;  /* 0x000000008f887210 */ /* 0x000fee0007ffe0ff */
.L_x_1709:
[----:B------:R1:W-:Y:S01]  /*11db0*/  @P2 STS [R220+0x1004], RZ ;  /* 0x001004ffdc002388 */ /* 0x0003e20000000800 */
[CC--:B------:R-:W-:Y:S01]  /*11dc0*/  LEA R140, P3, R142.reuse, R225.reuse, 0x1 ;  /* 0x000000e18e8c7211 */ /* 0x0c0fe200078608ff */
[----:B------:R-:W3:Y:S01]  /*11dd0*/  @!P2 LDC R137, c[0x0][0x24c] ;  /* 0x00009300ff89ab82 */ /* 0x000ee20000000800 */
[C---:B------:R-:W-:Y:S01]  /*11de0*/  @!P2 IADD3 R2, P0, R142.reuse, UR15, RZ ;  /* 0x0000000f8e02ac10 */ /* 0x040fe2000ff1e0ff */
[----:B------:R1:W-:Y:S01]  /*11df0*/  @P2 STS.64 [R220+0x1008], RZ ;  /* 0x001008ffdc002388 */ /* 0x0003e20000000a00 */
[--C-:B------:R-:W-:Y:S01]  /*11e00*/  LEA.HI.X R141, R142, R224, R136.reuse, 0x1, P3 ;  /* 0x000000e08e8d7211 */ /* 0x100fe200018f0c88 */
[----:B------:R-:W-:Y:S01]  /*11e10*/  @!P2 IMAD.MOV.U32 R149, RZ, RZ, R136 ;  /* 0x000000ffff95a224 */ /* 0x000fe200078e0088 */
[----:B------:R-:W-:Y:S01]  /*11e20*/  @!P2 IADD3.X R0, R136, UR14, RZ, P0, !PT ;  /* 0x0000000e8800ac10 */ /* 0x000fe200087fe4ff */
[----:B------:R1:W-:Y:S01]  /*11e30*/  @P2 STS [R220+0x1000], RZ ;  /* 0x001000ffdc002388 */ /* 0x0003e20000000800 */
[CC--:B------:R-:W-:Y:S01]  /*11e40*/  @!P2 LEA R144, P0, R2.reuse, R225.reuse, 0x1 ;  /* 0x000000e10290a211 */ /* 0x0c0fe200078008ff */
[----:B------:R-:W4:Y:S01]  /*11e50*/  @!P2 LDC R133, c[0x0][0x24c] ;  /* 0x00009300ff85ab82 */ /* 0x000f220000000800 */
[----:B------:R-:W-:Y:S01]  /*11e60*/  @!P2 LEA R139, P3, R135, R142, 0x6 ;  /* 0x0000008e878ba211 */ /* 0x000fe200078630ff */
[----:B------:R-:W-:Y:S01]  /*11e70*/  @!PT LDS RZ, [RZ] ;  /* 0x00000000fffff984 */ /* 0x000fe20000000800 */
[----:B------:R-:W-:Y:S01]  /*11e80*/  @!PT LDS RZ, [RZ] ;  /* 0x00000000fffff984 */ /* 0x000fe20000000800 */
[----:B------:R-:W-:Y:S01]  /*11e90*/  @!PT LDS RZ, [RZ] ;  /* 0x00000000fffff984 */ /* 0x000fe20000000800 */
[----:B------:R-:W-:Y:S01]  /*11ea0*/  @!P2 LDGSTS.E.BYPASS.LTC128B.128 [R220+0x1000], desc[UR10][R140.64] ;  /* 0x010000008cdcafae */ /* 0x000fe2000b901d4a */
[----:B------:R-:W-:Y:S01]  /*11eb0*/  @!P2 LEA.HI.X R145, R2, R224, R0, 0x1, P0 ;  /* 0x000000e00291a211 */ /* 0x000fe200000f0c00 */
[----:B------:R-:W-:Y:S01]  /*11ec0*/  @!P2 IMAD.MOV.U32 R147, RZ, RZ, R136 ;  /* 0x000000ffff93a224 */ /* 0x000fe200078e0088 */
[-C--:B------:R-:W-:Y:S01]  /*11ed0*/  @!P2 LEA R138, P0, R139, R225.reuse, 0x1 ;  /* 0x000000e18b8aa211 */ /* 0x080fe200078008ff */
[----:B------:R1:W-:Y:S01]  /*11ee0*/  @P2 STS.128 [R220+0x1800], RZ ;  /* 0x001800ffdc002388 */ /* 0x0003e20000000c00 */
[----:B--2---:R-:W-:Y:S01]  /*11ef0*/  @!P2 LEA.HI.X R134, R135, R136, R134, 0x6, P3 ;  /* 0x000000888786a211 */ /* 0x004fe200018f3486 */
[----:B------:R-:W2:Y:S01]  /*11f00*/  @!P2 LDC R132, c[0x0][0x24c] ;  /* 0x00009300ff84ab82 */ /* 0x000ea20000000800 */
[----:B------:R-:W-:Y:S01]  /*11f10*/  @!P2 IMAD.MOV.U32 R143, RZ, RZ, R136 ;  /* 0x000000ffff8fa224 */ /* 0x000fe200078e0088 */
[----:B------:R-:W-:Y:S01]  /*11f20*/  @!PT LDS RZ, [RZ] ;  /* 0x00000000fffff984 */ /* 0x000fe20000000800 */
[----:B------:R-:W-:Y:S01]  /*11f30*/  @!PT LDS RZ, [RZ] ;  /* 0x00000000fffff984 */ /* 0x000fe20000000800 */
[----:B------:R-:W-:Y:S01]  /*11f40*/  @!PT LDS RZ, [RZ] ;  /* 0x00000000fffff984 */ /* 0x000fe20000000800 */
[----:B------:R5:W-:Y:S01]  /*11f50*/  @!P2 LDGSTS.E.BYPASS.LTC128B.128 [R220+0x1800], desc[UR10][R144.64] ;  /* 0x0180000090dcafae */ /* 0x000be2000b901d4a */
[----:B------:R-:W-:Y:S01]  /*11f60*/  @!P2 LEA.HI.X R139, R139, R224, R134, 0x1, P0 ;  /* 0x000000e08b8ba211 */ /* 0x000fe200000f0c86 */
[--C-:B------:R-:W-:Y:S02]  /*11f70*/  @!P2 IMAD.MOV.U32 R148, RZ, RZ, R142.reuse ;  /* 0x000000ffff94a224 */ /* 0x100fe400078e008e */
[----:B------:R1:W-:Y:S01]  /*11f80*/  @P2 STS.128 [R220+0x2000], RZ ;  /* 0x002000ffdc002388 */ /* 0x0003e20000000c00 */
[----:B------:R-:W-:Y:S01]  /*11f90*/  @!P2 IMAD.MOV.U32 R146, RZ, RZ, R142 ;  /* 0x000000ffff92a224 */ /* 0x000fe200078e008e */
[----:B------:R-:W1:Y:S01]  /*11fa0*/  @!P2 LDC R2, c[0x0][0x24c] ;  /* 0x00009300ff02ab82 */ /* 0x000e620000000800 */
[C---:B------:R-:W-:Y:S01]  /*11fb0*/  @!P2 IMAD.WIDE.U32 R148, R135.reuse, 0x60, R148 ;  /* 0x000000608794a825 */ /* 0x040fe200078e0094 */
[----:B------:R-:W-:Y:S01]  /*11fc0*/  @!PT LDS RZ, [RZ] ;  /* 0x00000000fffff984 */ /* 0x000fe20000000800 */
[----:B------:R-:W-:Y:S01]  /*11fd0*/  @!PT LDS RZ, [RZ] ;  /* 0x00000000fffff984 */ /* 0x000fe20000000800 */
[----:B------:R-:W-:Y:S01]  /*11fe0*/  @!PT LDS RZ, [RZ] ;  /* 0x00000000fffff984 */ /* 0x000fe20000000800 */
[----:B------:R3:W-:Y:S03]  /*11ff0*/  @!P2 LDGSTS.E.BYPASS.LTC128B.128 [R220+0x2000], desc[UR10][R138.64] ;  /* 0x020000008adcafae */ /* 0x0007e6000b901d4a */
[C---:B------:R-:W-:Y:S01]  /*12000*/  @!P2 IMAD.WIDE.U32 R146, R135.reuse, 0xa0, R146 ;  /* 0x000000a08792a825 */ /* 0x040fe200078e0092 */
[----:B------:R1:W-:Y:S02]  /*12010*/  @P2 STS.128 [R220+0x2800], RZ ;  /* 0x002800ffdc002388 */ /* 0x0003e40000000c00 */
[-C--:B------:R-:W-:Y:S01]  /*12020*/  @!P2 LEA R150, P3, R148, R225.reuse, 0x1 ;  /* 0x000000e19496a211 */ /* 0x080fe200078608ff */
[----:B------:R-:W4:Y:S01]  /*12030*/  @!P2 LDC R0, c[0x0][0x24c] ;  /* 0x00009300ff00ab82 */ /* 0x000f220000000800 */
[----:B-----5:R-:W-:Y:S02]  /*12040*/  @!P2 IMAD.MOV.U32 R145, RZ, RZ, R136 ;  /* 0x000000ffff91a224 */ /* 0x020fe400078e0088 */
[----:B------:R-:W-:Y:S04]  /*12050*/  @!P2 IMAD.MOV.U32 R144, RZ, RZ, R142 ;  /* 0x000000ffff90a224 */ /* 0x000fe800078e008e */
[----:B------:R-:W-:Y:S01]  /*12060*/  @!P2 IMAD.WIDE.U32 R144, R135, 0xc0, R144 ;  /* 0x000000c08790a825 */ /* 0x000fe200078e0090 */
[-C--:B---3--:R-:W-:Y:S03]  /*12070*/  @!P2 LEA R138, P4, R146, R225.reuse, 0x1 ;  /* 0x000000e1928aa211 */ /* 0x088fe600078808ff */
[----:B----4-:R-:W-:Y:S02]  /*12080*/  @!P2 IMAD R0, R0, 0xe0, RZ ;  /* 0x000000e00000a824 */ /* 0x010fe400078e02ff */
[----:B------:R-:W-:Y:S01]  /*12090*/  @!P2 IMAD R134, R137, 0x60, RZ ;  /* 0x000000608986a824 */ /* 0x000fe200078e02ff */
[C---:B------:R-:W-:Y:S01]  /*120a0*/  @!P2 LEA R137, P0, R135.reuse, R142, 0x7 ;  /* 0x0000008e8789a211 */ /* 0x040fe200078038ff */
[----:B--2---:R-:W-:Y:S02]  /*120b0*/  @!P2 IMAD R132, R132, 0xa0, RZ ;  /* 0x000000a08484a824 */ /* 0x004fe400078e02ff */
[----:B------:R-:W-:Y:S01]  /*120c0*/  @!P2 IMAD.IADD R134, R134, 0x1, R149 ;  /* 0x000000018686a824 */ /* 0x000fe200078e0295 */
[----:B------:R-:W-:Y:S01]  /*120d0*/  @!P2 LEA.HI.X R133, R135, R136, R133, 0x7, P0 ;  /* 0x000000888785a211 */ /* 0x000fe200000f3c85 */
[----:B------:R-:W-:Y:S01]  /*120e0*/  @!P2 IMAD.IADD R132, R132, 0x1, R147 ;  /* 0x000000018484a824 */ /* 0x000fe200078e0293 */
[-C--:B------:R-:W-:Y:S01]  /*120f0*/  @!P2 LEA R136, P0, R137, R225.reuse, 0x1 ;  /* 0x000000e18988a211 */ /* 0x080fe200078008ff */
[----:B-1----:R-:W-:Y:S01]  /*12100*/  @!P2 IMAD R2, R2, 0xc0, RZ ;  /* 0x000000c00202a824 */ /* 0x002fe200078e02ff */
[-C--:B------:R-:W-:Y:S01]  /*12110*/  @!P2 LEA.HI.X R151, R148, R224.reuse, R134, 0x1, P3 ;  /* 0x000000e09497a211 */ /* 0x080fe200018f0c86 */
[----:B------:R-:W-:Y:S01]  /*12120*/  @!P2 IMAD.WIDE.U32 R142, R135, 0xe0, R142 ;  /* 0x000000e0878ea825 */ /* 0x000fe200078e008e */
[-C--:B------:R-:W-:Y:S02]  /*12130*/  @!P2 LEA.HI.X R137, R137, R224.reuse, R133, 0x1, P0 ;  /* 0x000000e08989a211 */ /* 0x080fe400000f0c85 */
[-C--:B------:R-:W-:Y:S01]  /*12140*/  @!P2 LEA.HI.X R139, R146, R224.reuse, R132, 0x1, P4 ;  /* 0x000000e0928ba211 */ /* 0x080fe200020f0c84 */
[----:B------:R-:W-:Y:S01]  /*12150*/  @!PT LDS RZ, [RZ] ;  /* 0x00000000fffff984 */ /* 0x000fe20000000800 */
[----:B------:R-:W-:Y:S01]  /*12160*/  @!PT LDS RZ, [RZ] ;  /* 0x00000000fffff984 */ /* 0x000fe20000000800 */
[----:B------:R-:W-:Y:S01]  /*12170*/  @!PT LDS RZ, [RZ] ;  /* 0x00000000fffff984 */ /* 0x000fe20000000800 */
[----:B------:R1:W-:Y:S01]  /*12180*/  @!P2 LDGSTS.E.BYPASS.LTC128B.128 [R220+0x2800], desc[UR10][R150.64] ;  /* 0x0280000096dcafae */ /* 0x0003e2000b901d4a */
[-C--:B------:R-:W-:Y:S01]  /*12190*/  @!P2 LEA R134, P3, R144, R225.reuse, 0x1 ;  /* 0x000000e19086a211 */ /* 0x080fe200078608ff */
[----:B------:R-:W-:Y:S01]  /*121a0*/  @!P2 IMAD.IADD R2, R2, 0x1, R145 ;  /* 0x000000010202a824 */ /* 0x000fe200078e0291 */
[----:B------:R-:W-:Y:S01]  /*121b0*/  @!P2 LEA R148, P0, R142, R225, 0x1 ;  /* 0x000000e18e94a211 */ /* 0x000fe200078008ff */
[----:B------:R1:W-:Y:S01]  /*121c0*/  @P2 STS.128 [R220+0x3000], RZ ;  /* 0x003000ffdc002388 */ /* 0x0003e20000000c00 */
[----:B------:R-:W-:Y:S02]  /*121d0*/  @!P2 IMAD.IADD R0, R0, 0x1, R143 ;  /* 0x000000010000a824 */ /* 0x000fe400078e028f */
[-C--:B------:R-:W-:Y:S01]  /*121e0*/  @!P2 LEA.HI.X R135, R144, R224.reuse, R2, 0x1, P3 ;  /* 0x000000e09087a211 */ /* 0x080fe200018f0c02 */
[----:B------:R-:W-:Y:S01]  /*121f0*/  @!PT LDS RZ, [RZ] ;  /* 0x00000000fffff984 */ /* 0x000fe20000000800 */
[----:B------:R-:W-:Y:S01]  /*12200*/  @!PT LDS RZ, [RZ] ;  /* 0x00000000fffff984 */ /* 0x000fe20000000800 */
[----:B------:R-:W-:Y:S01]  /*12210*/  @!PT LDS RZ, [RZ] ;  /* 0x00000000fffff984 */ /* 0x000fe20000000800 */
[----:B------:R1:W-:Y:S01]  /*12220*/  @!P2 LDGSTS.E.BYPASS.LTC128B.128 [R220+0x3000], desc[UR10][R136.64] ;  /* 0x0300000088dcafae */ /* 0x0003e2000b901d4a */
[----:B------:R-:W-:Y:S01]  /*12230*/  IMAD.MOV.U32 R225, RZ, RZ, R140 ;  /* 0x000000ffffe17224 */ /* 0x000fe200078e008c */
[----:B------:R-:W-:Y:S01]  /*12240*/  @!P2 LEA.HI.X R149, R142, R224, R0, 0x1, P0 ;  /* 0x000000e08e95a211 */ /* 0x000fe200000f0c00 */
[----:B------:R-:W-:Y:S01]  /*12250*/  IMAD.MOV.U32 R224, RZ, RZ, R141 ;  /* 0x000000ffffe07224 */ /* 0x000fe200078e008d */
        /* <DEDUP_REMOVED lines=16> */
.L_x_1708:
[----:B------:R-:W-:Y:S02]  /*12360*/  UIADD3 UR7, UR6, -0x1, URZ ;  /* 0xffffffff06077890 */ /* 0x000fe4000fffe03f */
[----:B------:R-:W-:Y:S04]  /*12370*/  UISETP.GT.AND UP0, UPT, UR6, 0x1, UPT ;  /* 0x000000010600788c */ /* 0x000fe8000bf04270 */
[----:B------:R-:W-:Y:S01]  /*12380*/  MOV R0, UR7 ;  /* 0x0000000700007c02 */ /* 0x000fe20008000f00 */
[----:B------:R-:W-:Y:S03]  /*12390*/  UMOV UR6, UR7 ;  /* 0x0000000700067c82 */ /* 0x000fe60008000000 */
[----:B------:R-:W-:Y:S04]  /*123a0*/  LEA R133, R0, R201, 0x8 ;  /* 0x000000c900857211 */ /* 0x000fe800078e40ff */
[C---:B-1----:R-:W-:Y:S02]  /*123b0*/  IADD3 R135, R133.reuse, 0x61, RZ ;  /* 0x0000006185877810 */ /* 0x042fe40007ffe0ff */
[----:B------:R-:W-:Y:S02]  /*123c0*/  I2FP.F32.S32 R0, R133 ;  /* 0x0000008500007245 */ /* 0x000fe40000201400 */
[C---:B------:R-:W-:Y:S02]  /*123d0*/  IADD3 R132, R133.reuse, 0x8, RZ ;  /* 0x0000000885847810 */ /* 0x040fe40007ffe0ff */
[C---:B------:R-:W-:Y:S01]  /*123e0*/  IADD3 R134, R133.reuse, 0x9, RZ ;  /* 0x0000000985867810 */ /* 0x040fe20007ffe0ff */
[C---:B------:R-:W-:Y:S01]  /*123f0*/  FFMA.FTZ R4, R0.reuse, UR5, R4 ;  /* 0x0000000500047c23 */ /* 0x040fe20008010004 */
[----:B------:R-:W-:Y:S01]  /*12400*/  FFMA.FTZ R6, R0, UR5, R6 ;  /* 0x0000000500067c23 */ /* 0x000fe20008010006 */
[----:B------:R-:W-:Y:S02]  /*12410*/  I2FP.F32.S32 R0, R132 ;  /* 0x0000008400007245 */ /* 0x000fe40000201400 */
[C---:B------:R-:W-:Y:S02]  /*12420*/  IADD3 R132, R133.reuse, 0x10, RZ ;  /* 0x0000001085847810 */ /* 0x040fe40007ffe0ff */
[C---:B------:R-:W-:Y:S04]  /*12430*/  IADD3 R2, R133.reuse, 0x1, RZ ;  /* 0x0000000185027810 */ /* 0x040fe80007ffe0ff */
[----:B------:R-:W-:Y:S05]  /*12440*/  I2FP.F32.S32 R2, R2 ;  /* 0x0000000200027245 */ /* 0x000fea0000201400 */
[C---:B------:R-:W-:Y:S01]  /*12450*/  FFMA.FTZ R5, R2.reuse, UR5, R5 ;  /* 0x0000000502057c23 */ /* 0x040fe20008010005 */
[----:B------:R-:W-:Y:S01]  /*12460*/  FFMA.FTZ R7, R2, UR5, R7 ;  /* 0x0000000502077c23 */ /* 0x000fe20008010007 */
[C---:B------:R-:W-:Y:S01]  /*12470*/  FFMA.FTZ R8, R0.reuse, UR5, R8 ;  /* 0x0000000500087c23 */ /* 0x040fe20008010008 */
[----:B------:R-:W-:Y:S01]  /*12480*/  FFMA.FTZ R10, R0, UR5, R10 ;  /* 0x00000005000a7c23 */ /* 0x000fe2000801000a */
[----:B------:R-:W-:Y:S02]  /*12490*/  I2FP.F32.S32 R2, R134 ;  /* 0x0000008600027245 */ /* 0x000fe40000201400 */
[----:B------:R-:W-:Y:S02]  /*124a0*/  I2FP.F32.S32 R0, R132 ;  /* 0x0000008400007245 */ /* 0x000fe40000201400 */
[C---:B------:R-:W-:Y:S01]  /*124b0*/  IADD3 R134, R133.reuse, 0x11, RZ ;  /* 0x0000001185867810 */ /* 0x040fe20007ffe0ff */
[C---:B------:R-:W-:Y:S01]  /*124c0*/  FFMA.FTZ R9, R2.reuse, UR5, R9 ;  /* 0x0000000502097c23 */ /* 0x040fe20008010009 */
[----:B------:R-:W-:Y:S01]  /*124d0*/  FFMA.FTZ R11, R2, UR5, R11 ;  /* 0x00000005020b7c23 */ /* 0x000fe2000801000b */
[C---:B------:R-:W-:Y:S01]  /*124e0*/  FFMA.FTZ R12, R0.reuse, UR5, R12 ;  /* 0x00000005000c7c23 */ /* 0x040fe2000801000c */
[----:B------:R-:W-:Y:S01]  /*124f0*/  FFMA.FTZ R14, R0, UR5, R14 ;  /* 0x00000005000e7c23 */ /* 0x000fe2000801000e */
[----:B------:R-:W-:Y:S02]  /*12500*/  I2FP.F32.S32 R2, R134 ;  /* 0x0000008600027245 */ /* 0x000fe40000201400 */
[C---:B------:R-:W-:Y:S02]  /*12510*/  IADD3 R132, R133.reuse, 0x18, RZ ;  /* 0x0000001885847810 */ /* 0x040fe40007ffe0ff */
[C---:B------:R-:W-:Y:S01]  /*12520*/  IADD3 R134, R133.reuse, 0x19, RZ ;  /* 0x0000001985867810 */ /* 0x040fe20007ffe0ff */
        /* <DEDUP_REMOVED lines=16> */
[C---:B------:R-:W-:Y:S02]  /*12630*/  IADD3 R134, R133.reuse, 0x29, RZ ;  /* 0x0000002985867810 */ /* 0x040fe40007ffe0ff */
[C---:B------:R-:W-:Y:S01]  /*12640*/  IADD3 R132, R133.reuse, 0x30, RZ ;  /* 0x0000003085847810 */ /* 0x040fe20007ffe0ff */
        /* <DEDUP_REMOVED lines=17> */
[C---:B------:R-:W-:Y:S02]  /*12760*/  IADD3 R132, R133.reuse, 0x40, RZ ;  /* 0x0000004085847810 */ /* 0x040fe40007ffe0ff */
[----:B------:R-:W-:Y:S01]  /*12770*/  I2FP.F32.S32 R2, R134 ;  /* 0x0000008600027245 */ /* 0x000fe20000201400 */
[C---:B------:R-:W-:Y:S01]  /*12780*/  FFMA.FTZ R32, R0.reuse, UR5, R32 ;  /* 0x0000000500207c23 */ /* 0x040fe20008010020 */
[----:B------:R-:W-:Y:S01]  /*12790*/  FFMA.FTZ R34, R0, UR5, R34 ;  /* 0x0000000500227c23 */ /* 0x000fe20008010022 */
[C---:B------:R-:W-:Y:S02]  /*127a0*/  IADD3 R134, R133.reuse, 0x41, RZ ;  /* 0x0000004185867810 */ /* 0x040fe40007ffe0ff */
        /* <DEDUP_REMOVED lines=12> */
[----:B------:R-:W-:Y:S02]  /*12870*/  I2FP.F32.S32 R0, R132 ;  /* 0x0000008400007245 */ /* 0x000fe40000201400 */
[C---:B------:R-:W-:Y:S03]  /*12880*/  IADD3 R132, R133.reuse, 0x50, RZ ;  /* 0x0000005085847810 */ /* 0x040fe60007ffe0ff */
[C---:B------:R-:W-:Y:S01]  /*12890*/  FFMA.FTZ R40, R0.reuse, UR5, R40 ;  /* 0x0000000500287c23 */ /* 0x040fe20008010028 */
[----:B------:R-:W-:Y:S01]  /*128a0*/  FFMA.FTZ R42, R0, UR5, R42 ;  /* 0x00000005002a7c23 */ /* 0x000fe2000801002a */
        /* <DEDUP_REMOVED lines=19> */
[----:B------:R-:W-:Y:S02]  /*129e0*/  I2FP.F32.S32 R0, R132 ;  /* 0x0000008400007245 */ /* 0x000fe40000201400 */
[----:B------:R-:W-:Y:S03]  /*129f0*/  IADD3 R132, R133, 0x69, RZ ;  /* 0x0000006985847810 */ /* 0x000fe60007ffe0ff */
[C---:B------:R-:W-:Y:S01]  /*12a00*/  FFMA.FTZ R52, R0.reuse, UR5, R52 ;  /* 0x0000000500347c23 */ /* 0x040fe20008010034 */
[----:B------:R-:W-:Y:S01]  /*12a10*/  I2FP.F32.S32 R132, R132 ;  /* 0x0000008400847245 */ /* 0x000fe20000201400 */
[----:B------:R-:W-:Y:S01]  /*12a20*/  FFMA.FTZ R54, R0, UR5, R54 ;  /* 0x0000000500367c23 */ /* 0x000fe20008010036 */
[----:B------:R-:W-:Y:S01]  /*12a30*/  I2FP.F32.S32 R0, R134 ;  /* 0x0000008600007245 */ /* 0x000fe20000201400 */
[----:B------:R-:W-:Y:S01]  /*12a40*/  FFMA.FTZ R53, R2, UR5, R53 ;  /* 0x0000000502357c23 */ /* 0x000fe20008010035 */
[----:B------:R-:W-:Y:S01]  /*12a50*/  FMNMX.FTZ R134, R4, R203, !PT ;  /* 0x000000cb04867209 */ /* 0x000fe20007810000 */
[----:B------:R-:W-:Y:S01]  /*12a60*/  FFMA.FTZ R55, R2, UR5, R55 ;  /* 0x0000000502377c23 */ /* 0x000fe20008010037 */
[----:B------:R-:W-:Y:S01]  /*12a70*/  FMNMX.FTZ R2, R6, R202, !PT ;  /* 0x000000ca06027209 */ /* 0x000fe20007810000 */
[C---:B------:R-:W-:Y:S01]  /*12a80*/  FFMA.FTZ R56, R0.reuse, UR5, R56 ;  /* 0x0000000500387c23 */ /* 0x040fe20008010038 */
[----:B------:R-:W-:Y:S01]  /*12a90*/  FMNMX.FTZ R134, R5, R134, !PT ;  /* 0x0000008605867209 */ /* 0x000fe20007810000 */
[----:B------:R-:W-:Y:S01]  /*12aa0*/  FFMA.FTZ R58, R0, UR5, R58 ;  /* 0x00000005003a7c23 */ /* 0x000fe2000801003a */
[C---:B------:R-:W-:Y:S01]  /*12ab0*/  FFMA.FTZ R57, R132.reuse, UR5, R57 ;  /* 0x0000000584397c23 */ /* 0x040fe20008010039 */
[----:B------:R-:W-:Y:S01]  /*12ac0*/  FFMA.FTZ R59, R132, UR5, R59 ;  /* 0x00000005843b7c23 */ /* 0x000fe2000801003b */
        /* <DEDUP_REMOVED lines=24> */
[----:B------:R-:W-:Y:S02]  /*12c50*/  IADD3 R0, R133, 0x70, RZ ;  /* 0x0000007085007810 */ /* 0x000fe40007ffe0ff */
[----:B------:R-:W-:Y:S02]  /*12c60*/  FMNMX.FTZ R134, R31, R134, !PT ;  /* 0x000000861f867209 */ /* 0x000fe40007810000 */
[C---:B------:R-:W-:Y:S02]  /*12c70*/  IADD3 R2, R133.reuse, 0x71, RZ ;  /* 0x0000007185027810 */ /* 0x040fe40007ffe0ff */
[----:B------:R-:W-:Y:S02]  /*12c80*/  FMNMX.FTZ R134, R34, R134, !PT ;  /* 0x0000008622867209 */ /* 0x000fe40007810000 */
[----:B------:R-:W-:Y:S02]  /*12c90*/  IADD3 R132, R133, 0x78, RZ ;  /* 0x0000007885847810 */ /* 0x000fe40007ffe0ff */
        /* <DEDUP_REMOVED lines=27> */
[----:B------:R-:W-:Y:S02]  /*12e50*/  I2FP.F32.S32 R0, R0 ;  /* 0x0000000000007245 */ /* 0x000fe40000201400 */
[----:B------:R-:W-:Y:S03]  /*12e60*/  I2FP.F32.S32 R2, R2 ;  /* 0x0000000200027245 */ /* 0x000fe60000201400 */
[C---:B------:R-:W-:Y:S01]  /*12e70*/  FFMA.FTZ R60, R0.reuse, UR5, R60 ;  /* 0x00000005003c7c23 */ /* 0x040fe2000801003c */
[----:B------:R-:W-:Y:S01]  /*12e80*/  FFMA.FTZ R62, R0, UR5, R62 ;  /* 0x00000005003e7c23 */ /* 0x000fe2000801003e */
[C---:B------:R-:W-:Y:S01]  /*12e90*/  FFMA.FTZ R61, R2.reuse, UR5, R61 ;  /* 0x00000005023d7c23 */ /* 0x040fe2000801003d */
[----:B------:R-:W-:Y:S01]  /*12ea0*/  FFMA.FTZ R63, R2, UR5, R63 ;  /* 0x00000005023f7c23 */ /* 0x000fe2000801003f */
[----:B------:R-:W-:Y:S02]  /*12eb0*/  IADD3 R2, R133, 0x80, RZ ;  /* 0x0000008085027810 */ /* 0x000fe40007ffe0ff */
[----:B------:R-:W-:Y:S02]  /*12ec0*/  FMNMX.FTZ R135, R60, R135, !PT ;  /* 0x000000873c877209 */ /* 0x000fe40007810000 */
[----:B------:R-:W-:Y:S02]  /*12ed0*/  I2FP.F32.S32 R2, R2 ;  /* 0x0000000200027245 */ /* 0x000fe40000201400 */
[----:B------:R-:W-:Y:S02]  /*12ee0*/  FMNMX.FTZ R134, R62, R134, !PT ;  /* 0x000000863e867209 */ /* 0x000fe40007810000 */
[----:B------:R-:W-:Y:S02]  /*12ef0*/  FMNMX.FTZ R135, R61, R135, !PT ;  /* 0x000000873d877209 */ /* 0x000fe40007810000 */
[----:B------:R-:W-:Y:S02]  /*12f00*/  FMNMX.FTZ R134, R63, R134, !PT ;  /* 0x000000863f867209 */ /* 0x000fe40007810000 */
[----:B------:R-:W-:Y:S02]  /*12f10*/  I2FP.F32.S32 R0, R132 ;  /* 0x0000008400007245 */ /* 0x000fe40000201400 */
[C---:B------:R-:W-:Y:S03]  /*12f20*/  IADD3 R132, R133.reuse, 0x81, RZ ;  /* 0x0000008185847810 */ /* 0x040fe60007ffe0ff */
[C---:B------:R-:W-:Y:S01]  /*12f30*/  FFMA.FTZ R64, R0.reuse, UR5, R64 ;  /* 0x0000000500407c23 */ /* 0x040fe20008010040 */
[----:B------:R-:W-:Y:S01]  /*12f40*/  FFMA.FTZ R66, R0, UR5, R66 ;  /* 0x0000000500427c23 */ /* 0x000fe20008010042 */
[C---:B------:R-:W-:Y:S03]  /*12f50*/  IADD3 R0, R133.reuse, 0x79, RZ ;  /* 0x0000007985007810 */ /* 0x040fe60007ffe0ff */
[----:B------:R-:W-:Y:S02]  /*12f60*/  FMNMX.FTZ R135, R64, R135, !PT ;  /* 0x0000008740877209 */ /* 0x000fe40007810000 */
[----:B------:R-:W-:Y:S02]  /*12f70*/  FMNMX.FTZ R134, R66, R134, !PT ;  /* 0x0000008642867209 */ /* 0x000fe40007810000 */
[----:B------:R-:W-:Y:S05]  /*12f80*/  I2FP.F32.S32 R0, R0 ;  /* 0x0000000000007245 */ /* 0x000fea0000201400 */
        /* <DEDUP_REMOVED lines=9> */
[----:B------:R-:W-:Y:S02]  /*13020*/  IADD3 R0, R133, 0x88, RZ ;  /* 0x0000008885007810 */ /* 0x000fe40007ffe0ff */
[----:B------:R-:W-:Y:S02]  /*13030*/  I2FP.F32.S32 R2, R2 ;  /* 0x0000000200027245 */ /* 0x000fe40000201400 */
[----:B------:R-:W-:Y:S02]  /*13040*/  I2FP.F32.S32 R0, R0 ;  /* 0x0000000000007245 */ /* 0x000fe40000201400 */
[----:B------:R-:W-:Y:S02]  /*13050*/  FMNMX.FTZ R135, R65, R135, !PT ;  /* 0x0000008741877209 */ /* 0x000fe40007810000 */
[----:B------:R-:W-:Y:S01]  /*13060*/  FMNMX.FTZ R134, R67, R134, !PT ;  /* 0x0000008643867209 */ /* 0x000fe20007810000 */
[C---:B------:R-:W-:Y:S01]  /*13070*/  FFMA.FTZ R72, R0.reuse, UR5, R72 ;  /* 0x0000000500487c23 */ /* 0x040fe20008010048 */
        /* <DEDUP_REMOVED lines=11> */
[C---:B------:R-:W-:Y:S02]  /*13130*/  IADD3 R2, R133.reuse, 0x98, RZ ;  /* 0x0000009885027810 */ /* 0x040fe40007ffe0ff */
[----:B------:R-:W-:Y:S02]  /*13140*/  I2FP.F32.S32 R0, R132 ;  /* 0x0000008400007245 */ /* 0x000fe40000201400 */
[C---:B------:R-:W-:Y:S02]  /*13150*/  IADD3 R132, R133.reuse, 0x99, RZ ;  /* 0x0000009985847810 */ /* 0x040fe40007ffe0ff */
[----:B------:R-:W-:Y:S01]  /*13160*/  I2FP.F32.S32 R2, R2 ;  /* 0x0000000200027245 */ /* 0x000fe20000201400 */
        /* <DEDUP_REMOVED lines=8> */
[----:B------:R-:W-:Y:S01]  /*131f0*/  I2FP.F32.S32 R0, R132 ;  /* 0x0000008400007245 */ /* 0x000fe20000201400 */
[C---:B------:R-:W-:Y:S01]  /*13200*/  FFMA.FTZ R80, R2.reuse, UR5, R80 ;  /* 0x0000000502507c23 */ /* 0x040fe20008010050 */
[----:B------:R-:W-:Y:S01]  /*13210*/  FFMA.FTZ R82, R2, UR5, R82 ;  /* 0x0000000502527c23 */ /* 0x000fe20008010052 */
[C---:B------:R-:W-:Y:S02]  /*13220*/  IADD3 R2, R133.reuse, 0xa1, RZ ;  /* 0x000000a185027810 */ /* 0x040fe40007ffe0ff */
[C---:B------:R-:W-:Y:S01]  /*13230*/  FFMA.FTZ R81, R0.reuse, UR5, R81 ;  /* 0x0000000500517c23 */ /* 0x040fe20008010051 */
[----:B------:R-:W-:Y:S01]  /*13240*/  FFMA.FTZ R83, R0, UR5, R83 ;  /* 0x0000000500537c23 */ /* 0x000fe20008010053 */
[C---:B------:R-:W-:Y:S02]  /*13250*/  IADD3 R0, R133.reuse, 0xa0, RZ ;  /* 0x000000a085007810 */ /* 0x040fe40007ffe0ff */
[----:B------:R-:W-:Y:S02]  /*13260*/  IADD3 R132, R133, 0xa8, RZ ;  /* 0x000000a885847810 */ /* 0x000fe40007ffe0ff */
[----:B------:R-:W-:Y:S02]  /*13270*/  I2FP.F32.S32 R0, R0 ;  /* 0x0000000000007245 */ /* 0x000fe40000201400 */
[----:B------:R-:W-:Y:S02]  /*13280*/  I2FP.F32.S32 R2, R2 ;  /* 0x0000000200027245 */ /* 0x000fe40000201400 */
[----:B------:R-:W-:Y:S01]  /*13290*/  FMNMX.FTZ R135, R77, R135, !PT ;  /* 0x000000874d877209 */ /* 0x000fe20007810000 */
        /* <DEDUP_REMOVED lines=10> */
[----:B------:R-:W-:Y:S02]  /*13340*/  IADD3 R0, R133, 0xa9, RZ ;  /* 0x000000a985007810 */ /* 0x000fe40007ffe0ff */
[----:B------:R-:W-:Y:S02]  /*13350*/  FMNMX.FTZ R134, R79, R134, !PT ;  /* 0x000000864f867209 */ /* 0x000fe40007810000 */
        /* <DEDUP_REMOVED lines=8> */
[----:B------:R-:W-:Y:S02]  /*133e0*/  I2FP.F32.S32 R0, R132 ;  /* 0x0000008400007245 */ /* 0x000fe40000201400 */
[----:B------:R-:W-:Y:S02]  /*133f0*/  FMNMX.FTZ R134, R86, R134, !PT ;  /* 0x0000008656867209 */ /* 0x000fe40007810000 */
[----:B------:R-:W-:Y:S01]  /*13400*/  IADD3 R2, R133, 0xb9, RZ ;  /* 0x000000b985027810 */ /* 0x000fe20007ffe0ff */
[C---:B------:R-:W-:Y:S01]  /*13410*/  FFMA.FTZ R93, R0.reuse, UR5, R93 ;  /* 0x00000005005d7c23 */ /* 0x040fe2000801005d */
[----:B------:R-:W-:Y:S01]  /*13420*/  FFMA.FTZ R95, R0, UR5, R95 ;  /* 0x00000005005f7c23 */ /* 0x000fe2000801005f */
[----:B------:R-:W-:Y:S02]  /*13430*/  FMNMX.FTZ R134, R87, R134, !PT ;  /* 0x0000008657867209 */ /* 0x000fe40007810000 */
[----:B------:R-:W-:Y:S02]  /*13440*/  I2FP.F32.S32 R2, R2 ;  /* 0x0000000200027245 */ /* 0x000fe40000201400 */
[C---:B------:R-:W-:Y:S02]  /*13450*/  IADD3 R0, R133.reuse, 0xb8, RZ ;  /* 0x000000b885007810 */ /* 0x040fe40007ffe0ff */
[----:B------:R-:W-:Y:S02]  /*13460*/  IADD3 R132, R133, 0xc0, RZ ;  /* 0x000000c085847810 */ /* 0x000fe40007ffe0ff */
[----:B------:R-:W-:Y:S02]  /*13470*/  I2FP.F32.S32 R0, R0 ;  /* 0x0000000000007245 */ /* 0x000fe40000201400 */
[----:B------:R-:W-:Y:S02]  /*13480*/  FMNMX.FTZ R135, R81, R135, !PT ;  /* 0x0000008751877209 */ /* 0x000fe40007810000 */
[----:B------:R-:W-:Y:S01]  /*13490*/  FMNMX.FTZ R134, R90, R134, !PT ;  /* 0x000000865a867209 */ /* 0x000fe20007810000 */
[C---:B------:R-:W-:Y:S01]  /*134a0*/  FFMA.FTZ R96, R0.reuse, UR5, R96 ;  /* 0x0000000500607c23 */ /* 0x040fe20008010060 */
[----:B------:R-:W-:Y:S01]  /*134b0*/  FFMA.FTZ R98, R0, UR5, R98 ;  /* 0x0000000500627c23 */ /* 0x000fe20008010062 */
[----:B------:R-:W-:Y:S01]  /*134c0*/  I2FP.F32.S32 R0, R132 ;  /* 0x0000008400007245 */ /* 0x000fe20000201400 */
[C---:B------:R-:W-:Y:S01]  /*134d0*/  FFMA.FTZ R97, R2.reuse, UR5, R97 ;  /* 0x0000000502617c23 */ /* 0x040fe20008010061 */
[----:B------:R-:W-:Y:S01]  /*134e0*/  FFMA.FTZ R99, R2, UR5, R99 ;  /* 0x0000000502637c23 */ /* 0x000fe20008010063 */
[----:B------:R-:W-:Y:S02]  /*134f0*/  FMNMX.FTZ R135, R84, R135, !PT ;  /* 0x0000008754877209 */ /* 0x000fe40007810000 */
[C---:B------:R-:W-:Y:S01]  /*13500*/  FFMA.FTZ R100, R0.reuse, UR5, R100 ;  /* 0x0000000500647c23 */ /* 0x040fe20008010064 */
[----:B------:R-:W-:Y:S01]  /*13510*/  FFMA.FTZ R102, R0, UR5, R102 ;  /* 0x0000000500667c23 */ /* 0x000fe20008010066 */
[----:B------:R-:W-:Y:S02]  /*13520*/  FMNMX.FTZ R135, R85, R135, !PT ;  /* 0x0000008755877209 */ /* 0x000fe40007810000 */
[----:B------:R-:W-:Y:S02]  /*13530*/  IADD3 R0, R133, 0xc1, RZ ;  /* 0x000000c185007810 */ /* 0x000fe40007ffe0ff */
[----:B------:R-:W-:Y:S02]  /*13540*/  FMNMX.FTZ R135, R88, R135, !PT ;  /* 0x0000008758877209 */ /* 0x000fe40007810000 */
[----:B------:R-:W-:Y:S02]  /*13550*/  I2FP.F32.S32 R0, R0 ;  /* 0x0000000000007245 */ /* 0x000fe40000201400 */
[----:B------:R-:W-:Y:S02]  /*13560*/  FMNMX.FTZ R135, R89, R135, !PT ;  /* 0x0000008759877209 */ /* 0x000fe40007810000 */
[C---:B------:R-:W-:Y:S01]  /*13570*/  IADD3 R2, R133.reuse, 0xc8, RZ ;  /* 0x000000c885027810 */ /* 0x040fe20007ffe0ff */
[C---:B------:R-:W-:Y:S01]  /*13580*/  FFMA.FTZ R101, R0.reuse, UR5, R101 ;  /* 0x0000000500657c23 */ /* 0x040fe20008010065 */
[----:B------:R-:W-:Y:S01]  /*13590*/  FFMA.FTZ R103, R0, UR5, R103 ;  /* 0x0000000500677c23 */ /* 0x000fe20008010067 */
[----:B------:R-:W-:Y:S02]  /*135a0*/  FMNMX.FTZ R135, R92, R135, !PT ;  /* 0x000000875c877209 */ /* 0x000fe40007810000 */
[----:B------:R-:W-:Y:S02]  /*135b0*/  IADD3 R132, R133, 0xc9, RZ ;  /* 0x000000c985847810 */ /* 0x000fe40007ffe0ff */
[----:B------:R-:W-:Y:S02]  /*135c0*/  FMNMX.FTZ R135, R93, R135, !PT ;  /* 0x000000875d877209 */ /* 0x000fe40007810000 */
[----:B------:R-:W-:Y:S02]  /*135d0*/  I2FP.F32.S32 R2, R2 ;  /* 0x0000000200027245 */ /* 0x000fe40000201400 */
[----:B------:R-:W-:Y:S02]  /*135e0*/  FMNMX.FTZ R135, R96, R135, !PT ;  /* 0x0000008760877209 */ /* 0x000fe40007810000 */
[----:B------:R-:W-:Y:S01]  /*135f0*/  I2FP.F32.S32 R0, R132 ;  /* 0x0000008400007245 */ /* 0x000fe20000201400 */
[C---:B------:R-:W-:Y:S01]  /*13600*/  FFMA.FTZ R104, R2.reuse, UR5, R104 ;  /* 0x0000000502687c23 */ /* 0x040fe20008010068 */
[----:B------:R-:W-:Y:S01]  /*13610*/  FMNMX.FTZ R135, R97, R135, !PT ;  /* 0x0000008761877209 */ /* 0x000fe20007810000 */
[----:B------:R-:W-:Y:S01]  /*13620*/  FFMA.FTZ R106, R2, UR5, R106 ;  /* 0x00000005026a7c23 */ /* 0x000fe2000801006a */
[C---:B------:R-:W-:Y:S01]  /*13630*/  IADD3 R2, R133.reuse, 0xd1, RZ ;  /* 0x000000d185027810 */ /* 0x040fe20007ffe0ff */
[C---:B------:R-:W-:Y:S01]  /*13640*/  FFMA.FTZ R105, R0.reuse, UR5, R105 ;  /* 0x0000000500697c23 */ /* 0x040fe20008010069 */
[----:B------:R-:W-:Y:S01]  /*13650*/  FFMA.FTZ R107, R0, UR5, R107 ;  /* 0x00000005006b7c23 */ /* 0x000fe2000801006b */
[C---:B------:R-:W-:Y:S02]  /*13660*/  IADD3 R0, R133.reuse, 0xd0, RZ ;  /* 0x000000d085007810 */ /* 0x040fe40007ffe0ff */
[C---:B------:R-:W-:Y:S02]  /*13670*/  IADD3 R132, R133.reuse, 0xd8, RZ ;  /* 0x000000d885847810 */ /* 0x040fe40007ffe0ff */
        /* <DEDUP_REMOVED lines=8> */
[----:B------:R-:W-:Y:S02]  /*13700*/  IADD3 R2, R133, 0xe0, RZ ;  /* 0x000000e085027810 */ /* 0x000fe40007ffe0ff */
[----:B------:R-:W-:Y:S01]  /*13710*/  FMNMX.FTZ R135, R101, R135, !PT ;  /* 0x0000008765877209 */ /* 0x000fe20007810000 */
[C---:B------:R-:W-:Y:S01]  /*13720*/  FFMA.FTZ R112, R0.reuse, UR5, R112 ;  /* 0x0000000500707c23 */ /* 0x040fe20008010070 */
[----:B------:R-:W-:Y:S01]  /*13730*/  FFMA.FTZ R114, R0, UR5, R114 ;  /* 0x0000000500727c23 */ /* 0x000fe20008010072 */
[C---:B------:R-:W-:Y:S02]  /*13740*/  IADD3 R0, R133.reuse, 0xd9, RZ ;  /* 0x000000d985007810 */ /* 0x040fe40007ffe0ff */
[----:B------:R-:W-:Y:S02]  /*13750*/  IADD3 R132, R133, 0xe1, RZ ;  /* 0x000000e185847810 */ /* 0x000fe40007ffe0ff */
[----:B------:R-:W-:Y:S02]  /*13760*/  I2FP.F32.S32 R0, R0 ;  /* 0x0000000000007245 */ /* 0x000fe40000201400 */
[----:B------:R-:W-:Y:S02]  /*13770*/  FMNMX.FTZ R135, R104, R135, !PT ;  /* 0x0000008768877209 */ /* 0x000fe40007810000 */
[----:B------:R-:W-:Y:S01]  /*13780*/  FMNMX.FTZ R134, R91, R134, !PT ;  /* 0x000000865b867209 */ /* 0x000fe20007810000 */
[C---:B------:R-:W-:Y:S01]  /*13790*/  FFMA.FTZ R113, R0.reuse, UR5, R113 ;  /* 0x0000000500717c23 */ /* 0x040fe20008010071 */
[----:B------:R-:W-:Y:S01]  /*137a0*/  FFMA.FTZ R115, R0, UR5, R115 ;  /* 0x0000000500737c23 */ /* 0x000fe20008010073 */
[----:B------:R-:W-:Y:S02]  /*137b0*/  FMNMX.FTZ R135, R105, R135, !PT ;  /* 0x0000008769877209 */ /* 0x000fe40007810000 */
[----:B------:R-:W-:Y:S02]  /*137c0*/  FMNMX.FTZ R134, R94, R134, !PT ;  /* 0x000000865e867209 */ /* 0x000fe40007810000 */
[----:B------:R-:W-:Y:S02]  /*137d0*/  FMNMX.FTZ R135, R108, R135, !PT ;  /* 0x000000876c877209 */ /* 0x000fe40007810000 */
[----:B------:R-:W-:Y:S02]  /*137e0*/  FMNMX.FTZ R134, R95, R134, !PT ;  /* 0x000000865f867209 */ /* 0x000fe40007810000 */
        /* <DEDUP_REMOVED lines=17> */
[----:B------:R-:W-:Y:S01]  /*13900*/  I2FP.F32.S32 R0, R132 ;  /* 0x0000008400007245 */ /* 0x000fe20000201400 */
[C---:B------:R-:W-:Y:S01]  /*13910*/  FFMA.FTZ R121, R2.reuse, UR5, R121 ;  /* 0x0000000502797c23 */ /* 0x040fe20008010079 */
[----:B------:R-:W-:Y:S01]  /*13920*/  FFMA.FTZ R123, R2, UR5, R123 ;  /* 0x00000005027b7c23 */ /* 0x000fe2000801007b */
[C---:B------:R-:W-:Y:S02]  /*13930*/  IADD3 R2, R133.reuse, 0xf8, RZ ;  /* 0x000000f885027810 */ /* 0x040fe40007ffe0ff */
[----:B------:R-:W-:Y:S01]  /*13940*/  FMNMX.FTZ R132, R116, R135, !PT ;  /* 0x0000008774847209 */ /* 0x000fe20007810000 */
[C---:B------:R-:W-:Y:S01]  /*13950*/  FFMA.FTZ R124, R0.reuse, UR5, R124 ;  /* 0x00000005007c7c23 */ /* 0x040fe2000801007c */
[----:B------:R-:W-:Y:S01]  /*13960*/  FFMA.FTZ R126, R0, UR5, R126 ;  /* 0x00000005007e7c23 */ /* 0x000fe2000801007e */
[----:B------:R-:W-:Y:S02]  /*13970*/  IADD3 R0, R133, 0xf1, RZ ;  /* 0x000000f185007810 */ /* 0x000fe40007ffe0ff */
[----:B------:R-:W-:Y:S02]  /*13980*/  FMNMX.FTZ R132, R117, R132, !PT ;  /* 0x0000008475847209 */ /* 0x000fe40007810000 */
[----:B------:R-:W-:Y:S02]  /*13990*/  I2FP.F32.S32 R2, R2 ;  /* 0x0000000200027245 */ /* 0x000fe40000201400 */
[----:B------:R-:W-:Y:S02]  /*139a0*/  I2FP.F32.S32 R0, R0 ;  /* 0x0000000000007245 */ /* 0x000fe40000201400 */
[----:B------:R-:W-:Y:S03]  /*139b0*/  FMNMX.FTZ R134, R99, R134, !PT ;  /* 0x0000008663867209 */ /* 0x000fe60007810000 */
[C---:B------:R-:W-:Y:S01]  /*139c0*/  FFMA.FTZ R125, R0.reuse, UR5, R125 ;  /* 0x00000005007d7c23 */ /* 0x040fe2000801007d */
[----:B------:R-:W-:Y:S01]  /*139d0*/  FFMA.FTZ R127, R0, UR5, R127 ;  /* 0x00000005007f7c23 */ /* 0x000fe2000801007f */
[C---:B------:R-:W-:Y:S01]  /*139e0*/  FFMA.FTZ R128, R2.reuse, UR5, R128 ;  /* 0x0000000502807c23 */ /* 0x040fe20008010080 */
[----:B------:R-:W-:Y:S01]  /*139f0*/  FFMA.FTZ R130, R2, UR5, R130 ;  /* 0x0000000502827c23 */ /* 0x000fe20008010082 */
[----:B------:R-:W-:Y:S04]  /*13a00*/  FMNMX.FTZ R134, R102, R134, !PT ;  /* 0x0000008666867209 */ /* 0x000fe80007810000 */
[----:B------:R-:W-:Y:S04]  /*13a10*/  FMNMX.FTZ R134, R103, R134, !PT ;  /* 0x0000008667867209 */ /* 0x000fe80007810000 */
[----:B------:R-:W-:Y:S04]  /*13a20*/  FMNMX.FTZ R134, R106, R134, !PT ;  /* 0x000000866a867209 */ /* 0x000fe80007810000 */
[----:B------:R-:W-:Y:S04]  /*13a30*/  FMNMX.FTZ R134, R107, R134, !PT ;  /* 0x000000866b867209 */ /* 0x000fe80007810000 */
[----:B------:R-:W-:Y:S04]  /*13a40*/  FMNMX.FTZ R134, R110, R134, !PT ;  /* 0x000000866e867209 */ /* 0x000fe80007810000 */
[----:B------:R-:W-:Y:S04]  /*13a50*/  FMNMX.FTZ R134, R111, R134, !PT ;  /* 0x000000866f867209 */ /* 0x000fe80007810000 */
[----:B------:R-:W-:Y:S04]  /*13a60*/  FMNMX.FTZ R134, R114, R134, !PT ;  /* 0x0000008672867209 */ /* 0x000fe80007810000 */
[----:B------:R-:W-:Y:S04]  /*13a70*/  FMNMX.FTZ R134, R115, R134, !PT ;  /* 0x0000008673867209 */ /* 0x000fe80007810000 */
[----:B------:R-:W-:Y:S02]  /*13a80*/  FMNMX.FTZ R135, R118, R134, !PT ;  /* 0x0000008676877209 */ /* 0x000fe40007810000 */
[----:B------:R-:W-:Y:S02]  /*13a90*/  FMNMX.FTZ R134, R120, R132, !PT ;  /* 0x0000008478867209 */ /* 0x000fe40007810000 */
[----:B------:R-:W-:Y:S02]  /*13aa0*/  FMNMX.FTZ R135, R119, R135, !PT ;  /* 0x0000008777877209 */ /* 0x000fe40007810000 */
[----:B------:R-:W-:Y:S02]  /*13ab0*/  IADD3 R132, R133, 0xf9, RZ ;  /* 0x000000f985847810 */ /* 0x000fe40007ffe0ff */
[----:B------:R-:W-:Y:S02]  /*13ac0*/  FMNMX.FTZ R133, R122, R135, !PT ;  /* 0x000000877a857209 */ /* 0x000fe40007810000 */
        /* <DEDUP_REMOVED lines=14> */
[----:B------:R-:W1:Y:S02]  /*13bb0*/  SHFL.BFLY PT, R2, R0, 0x2, 0x1f ;  /* 0x0c401f0000027f89 */ /* 0x000e6400000e0000 */
[----:B-1----:R-:W-:Y:S02]  /*13bc0*/  FMNMX.FTZ R2, R0, R2, !PT ;  /* 0x0000000200027209 */ /* 0x002fe40007810000 */
[----:B------:R-:W-:Y:S04]  /*13bd0*/  FMNMX.FTZ R133, R133, R132, !PT ;  /* 0x0000008485857209 */ /* 0x000fe80007810000 */
[----:B------:R-:W-:Y:S08]  /*13be0*/  SHFL.BFLY PT, R0, R2, 0x1, 0x1f ;  /* 0x0c201f0002007f89 */ /* 0x000ff000000e0000 */
[----:B------:R-:W1:Y:S02]  /*13bf0*/  SHFL.BFLY PT, R134, R133, 0x1, 0x1f ;  /* 0x0c201f0085867f89 */ /* 0x000e6400000e0000 */
[----:B-1----:R-:W-:Y:S02]  /*13c00*/  FMNMX.FTZ R134, R133, R134, !PT ;  /* 0x0000008685867209 */ /* 0x002fe40007810000 */
[----:B------:R-:W-:Y:S02]  /*13c10*/  FMNMX.FTZ R133, R2, R0, !PT ;  /* 0x0000000002857209 */ /* 0x000fe40007810000 */
[C---:B------:R-:W-:Y:S01]  /*13c20*/  FSETP.NEU.FTZ.AND P0, PT, R134.reuse, -INF , PT ;  /* 0xff8000008600780b */ /* 0x040fe20003f1d000 */
[C---:B------:R-:W-:Y:S01]  /*13c30*/  FMUL.FTZ R0, R134.reuse, UR4 ;  /* 0x0000000486007c20 */ /* 0x040fe20008410000 */
[----:B------:R-:W-:Y:S01]  /*13c40*/  FADD.FTZ R132, -R134, R203 ;  /* 0x000000cb86847221 */ /* 0x000fe20000010100 */
[----:B------:R-:W-:Y:S01]  /*13c50*/  FADD.FTZ R2, -R133, R202 ;  /* 0x000000ca85027221 */ /* 0x000fe20000010100 */
[----:B------:R-:W-:Y:S02]  /*13c60*/  MOV R203, R134 ;  /* 0x0000008600cb7202 */ /* 0x000fe40000000f00 */
[----:B------:R-:W-:Y:S01]  /*13c70*/  FMUL.FTZ R132, R132, UR4 ;  /* 0x0000000484847c20 */ /* 0x000fe20008410000 */
[----:B------:R-:W-:Y:S01]  /*13c80*/  FMUL.FTZ R2, R2, UR4 ;  /* 0x0000000402027c20 */ /* 0x000fe20008410000 */
[----:B------:R-:W-:Y:S02]  /*13c90*/  MOV R202, R133 ;  /* 0x0000008500ca7202 */ /* 0x000fe40000000f00 */
[----:B------:R1:W2:Y:S10]  /*13ca0*/  MUFU.EX2 R135, R132 ;  /* 0x0000008400877308 */ /* 0x0002b40000000800 */
[----:B------:R-:W3:Y:S01]  /*13cb0*/  MUFU.EX2 R136, R2 ;  /* 0x0000000200887308 */ /* 0x000ee20000000800 */
[----:B-1----:R-:W-:Y:S01]  /*13cc0*/  FSEL R132, R0, RZ, P0 ;  /* 0x000000ff00847208 */ /* 0x002fe20000000000 */
[C---:B--2---:R-:W-:Y:S01]  /*13cd0*/  FMUL.FTZ R216, R135.reuse, R216 ;  /* 0x000000d887d87220 */ /* 0x044fe20000410000 */
[C---:B------:R-:W-:Y:S01]  /*13ce0*/  FMUL.FTZ R217, R135.reuse, R217 ;  /* 0x000000d987d97220 */ /* 0x040fe20000410000 */
[C---:B------:R-:W-:Y:S01]  /*13cf0*/  FMUL.FTZ R212, R135.reuse, R212 ;  /* 0x000000d487d47220 */ /* 0x040fe20000410000 */
[----:B------:R-:W-:Y:S01]  /*13d00*/  FMUL.FTZ R213, R135, R213 ;  /* 0x000000d587d57220 */ /* 0x000fe20000410000 */
        /* <DEDUP_REMOVED lines=10> */
[C---:B---3--:R-:W-:Y:S01]  /*13db0*/  FMUL.FTZ R218, R136.reuse, R218 ;  /* 0x000000da88da7220 */ /* 0x048fe20000410000 */
[C---:B------:R-:W-:Y:S01]  /*13dc0*/  FMUL.FTZ R219, R136.reuse, R219 ;  /* 0x000000db88db7220 */ /* 0x040fe20000410000 */
[C---:B------:R-:W-:Y:S01]  /*13dd0*/  FMUL.FTZ R214, R136.reuse, R214 ;  /* 0x000000d688d67220 */ /* 0x040fe20000410000 */
[C---:B------:R-:W-:Y:S03]  /*13de0*/  FMUL.FTZ R215, R136.reuse, R215 ;  /* 0x000000d788d77220 */ /* 0x040fe60000410000 */
[----:B------:R-:W-:Y:S01]  /*13df0*/  MUFU.EX2 R148, R148 ;  /* 0x0000009400947308 */ /* 0x000fe20000000800 */
[C---:B------:R-:W-:Y:S01]  /*13e00*/  FMUL.FTZ R208, R135.reuse, R208 ;  /* 0x000000d087d07220 */ /* 0x040fe20000410000 */
[C---:B------:R-:W-:Y:S01]  /*13e10*/  FMUL.FTZ R209, R135.reuse, R209 ;  /* 0x000000d187d17220 */ /* 0x040fe20000410000 */
[C---:B------:R-:W-:Y:S01]  /*13e20*/  FMUL.FTZ R210, R136.reuse, R210 ;  /* 0x000000d288d27220 */ /* 0x040fe20000410000 */
[C---:B------:R-:W-:Y:S01]  /*13e30*/  FMUL.FTZ R211, R136.reuse, R211 ;  /* 0x000000d388d37220 */ /* 0x040fe20000410000 */
[C---:B------:R-:W-:Y:S01]  /*13e40*/  FMUL.FTZ R204, R135.reuse, R204 ;  /* 0x000000cc87cc7220 */ /* 0x040fe20000410000 */
[----:B------:R-:W-:Y:S01]  /*13e50*/  FMUL.FTZ R205, R135, R205 ;  /* 0x000000cd87cd7220 */ /* 0x000fe20000410000 */
[C---:B------:R-:W-:Y:S03]  /*13e60*/  FMUL.FTZ R206, R136.reuse, R206 ;  /* 0x000000ce88ce7220 */ /* 0x040fe60000410000 */
[----:B------:R-:W1:Y:S01]  /*13e70*/  MUFU.EX2 R5, R5 ;  /* 0x0000000500057308 */ /* 0x000e620000000800 */
[----:B------:R-:W-:Y:S01]  /*13e80*/  FMUL.FTZ R207, R136, R207 ;  /* 0x000000cf88cf7220 */ /* 0x000fe20000410000 */
[C---:B------:R-:W-:Y:S01]  /*13e90*/  FMUL.FTZ R2, R133.reuse, UR4 ;  /* 0x0000000485027c20 */ /* 0x040fe20008410000 */
[----:B------:R-:W-:Y:S01]  /*13ea0*/  FSETP.NEU.FTZ.AND P0, PT, R133, -INF , PT ;  /* 0xff8000008500780b */ /* 0x000fe20003f1d000 */
[--C-:B------:R-:W-:Y:S01]  /*13eb0*/  FFMA.FTZ R0, R4, UR4, -R132.reuse ;  /* 0x0000000404007c23 */ /* 0x100fe20008010884 */
[--C-:B------:R-:W-:Y:S01]  /*13ec0*/  FFMA.FTZ R142, R20, UR4, -R132.reuse ;  /* 0x00000004148e7c23 */ /* 0x100fe20008010884 */
[--C-:B------:R-:W-:Y:S01]  /*13ed0*/  FFMA.FTZ R143, R21, UR4, -R132.reuse ;  /* 0x00000004158f7c23 */ /* 0x100fe20008010884 */
[----:B------:R-:W-:Y:S03]  /*13ee0*/  FSEL R4, R2, RZ, P0 ;  /* 0x000000ff02047208 */ /* 0x000fe60000000000 */
[----:B------:R-:W-:Y:S01]  /*13ef0*/  MUFU.EX2 R138, R138 ;  /* 0x0000008a008a7308 */ /* 0x000fe20000000800 */
[--C-:B------:R-:W-:Y:S01]  /*13f00*/  FFMA.FTZ R146, R28, UR4, -R132.reuse ;  /* 0x000000041c927c23 */ /* 0x100fe20008010884 */
[--C-:B------:R-:W-:Y:S01]  /*13f10*/  FFMA.FTZ R147, R29, UR4, -R132.reuse ;  /* 0x000000041d937c23 */ /* 0x100fe20008010884 */
[----:B------:R-:W-:Y:S01]  /*13f20*/  FFMA.FTZ R68, R68, UR4, -R132 ;  /* 0x0000000444447c23 */ /* 0x000fe20008010884 */
[--C-:B------:R-:W-:Y:S01]  /*13f30*/  FFMA.FTZ R158, R10, UR4, -R4.reuse ;  /* 0x000000040a9e7c23 */ /* 0x100fe20008010804 */
[--C-:B------:R-:W-:Y:S01]  /*13f40*/  FFMA.FTZ R157, R11, UR4, -R4.reuse ;  /* 0x000000040b9d7c23 */ /* 0x100fe20008010804 */
[--C-:B------:R-:W-:Y:S01]  /*13f50*/  FFMA.FTZ R154, R18, UR4, -R4.reuse ;  /* 0x00000004129a7c23 */ /* 0x100fe20008010804 */
[----:B------:R-:W2:Y:S03]  /*13f60*/  LDSM.16.MT88.4 R8, [R221+0x5000] ;  /* 0x00500000dd08783b */ /* 0x000ea60000004200 */
[----:B------:R-:W3:Y:S01]  /*13f70*/  MUFU.EX2 R0, R0 ;  /* 0x0000000000007308 */ /* 0x000ee20000000800 */
[--C-:B------:R-:W-:Y:S01]  /*13f80*/  FFMA.FTZ R153, R19, UR4, -R4.reuse ;  /* 0x0000000413997c23 */ /* 0x100fe20008010804 */
[--C-:B------:R-:W-:Y:S01]  /*13f90*/  FFMA.FTZ R155, R14, UR4, -R4.reuse ;  /* 0x000000040e9b7c23 */ /* 0x100fe20008010804 */
[--C-:B------:R-:W-:Y:S01]  /*13fa0*/  FFMA.FTZ R156, R15, UR4, -R4.reuse ;  /* 0x000000040f9c7c23 */ /* 0x100fe20008010804 */
[--C-:B------:R-:W-:Y:S01]  /*13fb0*/  FFMA.FTZ R150, R26, UR4, -R4.reuse ;  /* 0x000000041a967c23 */ /* 0x100fe20008010804 */
[--C-:B------:R-:W-:Y:S01]  /*13fc0*/  FFMA.FTZ R149, R27, UR4, -R4.reuse ;  /* 0x000000041b957c23 */ /* 0x100fe20008010804 */
[--C-:B------:R-:W-:Y:S01]  /*13fd0*/  FFMA.FTZ R152, R22, UR4, -R4.reuse ;  /* 0x0000000416987c23 */ /* 0x100fe20008010804 */
[----:B------:R-:W4:Y:S03]  /*13fe0*/  LDSM.16.MT88.4 R16, [R226+0x5000] ;  /* 0x00500000e210783b */ /* 0x000f260000004200 */
[----:B------:R-:W-:Y:S01]  /*13ff0*/  MUFU.EX2 R158, R158 ;  /* 0x0000009e009e7308 */ /* 0x000fe20000000800 */
[----:B-1----:R-:W-:Y:S01]  /*14000*/  F2FP.BF16.F32.PACK_AB R22, R137, R5 ;  /* 0x000000058916723e */ /* 0x002fe200000010ff */
[--C-:B------:R-:W-:Y:S01]  /*14010*/  FFMA.FTZ R151, R23, UR4, -R4.reuse ;  /* 0x0000000417977c23 */ /* 0x100fe20008010804 */
[----:B------:R-:W-:Y:S01]  /*14020*/  FFMA.FTZ R31, R31, UR4, -R4 ;  /* 0x000000041f1f7c23 */ /* 0x000fe20008010804 */
[--C-:B------:R-:W-:Y:S01]  /*14030*/  FFMA.FTZ R69, R69, UR4, -R132.reuse ;  /* 0x0000000445457c23 */ /* 0x100fe20008010884 */
[--C-:B------:R-:W-:Y:S01]  /*14040*/  FFMA.FTZ R72, R72, UR4, -R132.reuse ;  /* 0x0000000448487c23 */ /* 0x100fe20008010884 */
[----:B------:R-:W-:Y:S01]  /*14050*/  FFMA.FTZ R73, R73, UR4, -R132 ;  /* 0x0000000449497c23 */ /* 0x000fe20008010884 */
[----:B------:R-:W1:Y:S03]  /*14060*/  LDSM.16.MT88.4 R12, [R221+0x5400] ;  /* 0x00540000dd0c783b */ /* 0x000e660000004200 */
[----:B------:R-:W5:Y:S01]  /*14070*/  MUFU.EX2 R157, R157 ;  /* 0x0000009d009d7308 */ /* 0x000f620000000800 */
[----:B---3--:R-:W-:Y:S01]  /*14080*/  F2FP.BF16.F32.PACK_AB R20, R148, R0 ;  /* 0x000000009414723e */ /* 0x008fe200000010ff */
[--C-:B------:R-:W-:Y:S01]  /*14090*/  FFMA.FTZ R70, R70, UR4, -R4.reuse ;  /* 0x0000000446467c23 */ /* 0x100fe20008010804 */
[--C-:B------:R-:W-:Y:S01]  /*140a0*/  FFMA.FTZ R71, R71, UR4, -R4.reuse ;  /* 0x0000000447477c23 */ /* 0x100fe20008010804 */
[--C-:B------:R-:W-:Y:S01]  /*140b0*/  FFMA.FTZ R74, R74, UR4, -R4.reuse ;  /* 0x000000044a4a7c23 */ /* 0x100fe20008010804 */
[--C-:B------:R-:W-:Y:S01]  /*140c0*/  FFMA.FTZ R75, R75, UR4, -R4.reuse ;  /* 0x000000044b4b7c23 */ /* 0x100fe20008010804 */
[----:B------:R-:W-:Y:S01]  /*140d0*/  FFMA.FTZ R83, R83, UR4, -R4 ;  /* 0x0000000453537c23 */ /* 0x000fe20008010804 */
[----:B------:R-:W3:Y:S03]  /*140e0*/  LDSM.16.MT88.4 R24, [R226+0x5400] ;  /* 0x00540000e218783b */ /* 0x000ee60000004200 */
        /* <DEDUP_REMOVED lines=9> */
[----:B-----5:R-:W-:Y:S01]  /*14180*/  F2FP.BF16.F32.PACK_AB R23, R157, R158 ;  /* 0x0000009e9d17723e */ /* 0x020fe200000010ff */
[----:B------:R-:W-:Y:S01]  /*14190*/  FFMA.FTZ R97, R97, UR4, -R132 ;  /* 0x0000000461617c23 */ /* 0x000fe20008010884 */
[----:B------:R-:W-:Y:S01]  /*141a0*/  FFMA.FTZ R95, R95, UR4, -R4 ;  /* 0x000000045f5f7c23 */ /* 0x000fe20008010804 */
[--C-:B------:R-:W-:Y:S01]  /*141b0*/  FFMA.FTZ R108, R108, UR4, -R132.reuse ;  /* 0x000000046c6c7c23 */ /* 0x100fe20008010884 */
[--C-:B------:R-:W-:Y:S01]  /*141c0*/  FFMA.FTZ R109, R109, UR4, -R132.reuse ;  /* 0x000000046d6d7c23 */ /* 0x100fe20008010884 */
[--C-:B------:R-:W-:Y:S01]  /*141d0*/  FFMA.FTZ R112, R112, UR4, -R132.reuse ;  /* 0x0000000470707c23 */ /* 0x100fe20008010884 */
[----:B------:R-:W-:Y:S03]  /*141e0*/  FFMA.FTZ R113, R113, UR4, -R132 ;  /* 0x0000000471717c23 */ /* 0x000fe60008010884 */
[----:B------:R-:W5:Y:S01]  /*141f0*/  MUFU.EX2 R141, R141 ;  /* 0x0000008d008d7308 */ /* 0x000f620000000800 */
[----:B--2---:R-:W-:Y:S01]  /*14200*/  F2FP.BF16.F32.PACK_AB R28, R139, R138 ;  /* 0x0000008a8b1c723e */ /* 0x004fe200000010ff */
[--C-:B------:R-:W-:Y:S01]  /*14210*/  FFMA.FTZ R2, R6, UR4, -R4.reuse ;  /* 0x0000000406027c23 */ /* 0x100fe20008010804 */
[--C-:B------:R-:W-:Y:S01]  /*14220*/  FFMA.FTZ R159, R7, UR4, -R4.reuse ;  /* 0x00000004079f7c23 */ /* 0x100fe20008010804 */
[--C-:B------:R-:W-:Y:S01]  /*14230*/  FFMA.FTZ R7, R30, UR4, -R4.reuse ;  /* 0x000000041e077c23 */ /* 0x100fe20008010804 */
[----:B------:R-:W-:Y:S01]  /*14240*/  FFMA.FTZ R6, R34, UR4, -R4 ;  /* 0x0000000422067c23 */ /* 0x000fe20008010804 */
[--C-:B------:R-:W-:Y:S01]  /*14250*/  FFMA.FTZ R32, R32, UR4, -R132.reuse ;  /* 0x0000000420207c23 */ /* 0x100fe20008010884 */
[----:B------:R-:W-:Y:S03]  /*14260*/  FFMA.FTZ R33, R33, UR4, -R132 ;  /* 0x0000000421217c23 */ /* 0x000fe60008010884 */
[----:B------:R-:W-:Y:S01]  /*14270*/  MUFU.EX2 R2, R2 ;  /* 0x0000000200027308 */ /* 0x000fe20000000800 */
[----:B------:R-:W-:Y:S01]  /*14280*/  FFMA.FTZ R35, R35, UR4, -R4 ;  /* 0x0000000423237c23 */ /* 0x000fe20008010804 */
[--C-:B------:R-:W-:Y:S01]  /*14290*/  FFMA.FTZ R36, R36, UR4, -R132.reuse ;  /* 0x0000000424247c23 */ /* 0x100fe20008010884 */
[--C-:B------:R-:W-:Y:S01]  /*142a0*/  FFMA.FTZ R37, R37, UR4, -R132.reuse ;  /* 0x0000000425257c23 */ /* 0x100fe20008010884 */
[--C-:B------:R-:W-:Y:S01]  /*142b0*/  FFMA.FTZ R40, R40, UR4, -R132.reuse ;  /* 0x0000000428287c23 */ /* 0x100fe20008010884 */
[----:B------:R-:W-:Y:S01]  /*142c0*/  FFMA.FTZ R41, R41, UR4, -R132 ;  /* 0x0000000429297c23 */ /* 0x000fe20008010884 */
[--C-:B------:R-:W-:Y:S01]  /*142d0*/  FFMA.FTZ R38, R38, UR4, -R4.reuse ;  /* 0x0000000426267c23 */ /* 0x100fe20008010804 */
[--C-:B------:R-:W-:Y:S03]  /*142e0*/  FFMA.FTZ R39, R39, UR4, -R4.reuse ;  /* 0x0000000427277c23 */ /* 0x100fe60008010804 */
[----:B------:R-:W2:Y:S01]  /*142f0*/  MUFU.EX2 R159, R159 ;  /* 0x0000009f009f7308 */ /* 0x000ea20000000800 */
[----:B-----5:R-:W-:Y:S01]  /*14300*/  F2FP.BF16.F32.PACK_AB R30, R141, R140 ;  /* 0x0000008c8d1e723e */ /* 0x020fe200000010ff */
[--C-:B------:R-:W-:Y:S01]  /*14310*/  FFMA.FTZ R42, R42, UR4, -R4.reuse ;  /* 0x000000042a2a7c23 */ /* 0x100fe20008010804 */
[----:B------:R-:W-:Y:S01]  /*14320*/  FFMA.FTZ R43, R43, UR4, -R4 ;  /* 0x000000042b2b7c23 */ /* 0x000fe20008010804 */
        /* <DEDUP_REMOVED lines=8> */
[----:B------:R-:W-:Y:S01]  /*143b0*/  FFMA.FTZ R51, R51, UR4, -R4 ;  /* 0x0000000433337c23 */ /* 0x000fe20008010804 */
[--C-:B------:R-:W-:Y:S01]  /*143c0*/  FFMA.FTZ R52, R52, UR4, -R132.reuse ;  /* 0x0000000434347c23 */ /* 0x100fe20008010884 */
[--C-:B------:R-:W-:Y:S01]  /*143d0*/  FFMA.FTZ R53, R53, UR4, -R132.reuse ;  /* 0x0000000435357c23 */ /* 0x100fe20008010884 */
[--C-:B------:R-:W-:Y:S03]  /*143e0*/  FFMA.FTZ R56, R56, UR4, -R132.reuse ;  /* 0x0000000438387c23 */ /* 0x100fe60008010884 */
[----:B------:R-:W5:Y:S01]  /*143f0*/  MUFU.EX2 R156, R156 ;  /* 0x0000009c009c7308 */ /* 0x000f620000000800 */
[----:B--2---:R-:W-:Y:S01]  /*14400*/  F2FP.BF16.F32.PACK_AB R21, R159, R2 ;  /* 0x000000029f15723e */ /* 0x004fe200000010ff */
[----:B------:R-:W-:Y:S01]  /*14410*/  FFMA.FTZ R57, R57, UR4, -R132 ;  /* 0x0000000439397c23 */ /* 0x000fe20008010884 */
[--C-:B------:R-:W-:Y:S01]  /*14420*/  FFMA.FTZ R54, R54, UR4, -R4.reuse ;  /* 0x0000000436367c23 */ /* 0x100fe20008010804 */
[--C-:B------:R-:W-:Y:S01]  /*14430*/  FFMA.FTZ R55, R55, UR4, -R4.reuse ;  /* 0x0000000437377c23 */ /* 0x100fe20008010804 */
[--C-:B------:R-:W-:Y:S01]  /*14440*/  FFMA.FTZ R58, R58, UR4, -R4.reuse ;  /* 0x000000043a3a7c23 */ /* 0x100fe20008010804 */
[----:B------:R-:W-:Y:S01]  /*14450*/  FFMA.FTZ R59, R59, UR4, -R4 ;  /* 0x000000043b3b7c23 */ /* 0x000fe20008010804 */
[--C-:B------:R-:W-:Y:S03]  /*14460*/  FFMA.FTZ R60, R60, UR4, -R132.reuse ;  /* 0x000000043c3c7c23 */ /* 0x100fe60008010884 */
[----:B------:R-:W-:Y:S01]  /*14470*/  MUFU.EX2 R154, R154 ;  /* 0x0000009a009a7308 */ /* 0x000fe20000000800 */
[C---:B------:R-:W-:Y:S01]  /*14480*/  HMMA.16816.F32.BF16 R216, R20.reuse, R8, R216 ;  /* 0x0000000814d8723c */ /* 0x040fe200000418d8 */
[----:B------:R-:W-:Y:S04]  /*14490*/  PLOP3.LUT P0, PT, PT, PT, UP0, 0x80, 0x0 ;  /* 0x000000000000781c */ /* 0x000fe80003f0f008 */
[--C-:B------:R-:W-:Y:S01]  /*144a0*/  FFMA.FTZ R61, R61, UR4, -R132.reuse ;  /* 0x000000043d3d7c23 */ /* 0x100fe20008010884 */
[C---:B------:R-:W-:Y:S03]  /*144b0*/  HMMA.16816.F32.BF16 R212, R20.reuse, R10, R212 ;  /* 0x0000000a14d4723c */ /* 0x040fe600000418d4 */
[----:B------:R-:W2:Y:S01]  /*144c0*/  MUFU.EX2 R153, R153 ;  /* 0x0000009900997308 */ /* 0x000ea20000000800 */
[----:B------:R-:W3:Y:S01]  /*144d0*/  LDSM.16.MT88.4 R8, [R221+0x5800] ;  /* 0x00580000dd08783b */ /* 0x000ee20000004200 */
[----:B-----5:R-:W-:Y:S01]  /*144e0*/  F2FP.BF16.F32.PACK_AB R29, R156, R155 ;  /* 0x0000009b9c1d723e */ /* 0x020fe200000010ff */
[C---:B----4-:R-:W-:Y:S07]  /*144f0*/  HMMA.16816.F32.BF16 R208, R20.reuse, R16, R208 ;  /* 0x0000001014d0723c */ /* 0x050fee00000418d0 */
[----:B------:R2:W-:Y:S01]  /*14500*/  MUFU.EX2 R34, R31 ;  /* 0x0000001f00227308 */ /* 0x0005e20000000800 */
[--C-:B------:R-:W-:Y:S01]  /*14510*/  FFMA.FTZ R64, R64, UR4, -R132.reuse ;  /* 0x0000000440407c23 */ /* 0x100fe20008010884 */
[----:B------:R-:W-:Y:S01]  /*14520*/  HMMA.16816.F32.BF16 R204, R20, R18, R204 ;  /* 0x0000001214cc723c */ /* 0x000fe200000418cc */
[----:B------:R-:W4:Y:S07]  /*14530*/  LDSM.16.MT88.4 R16, [R226+0x5800] ;  /* 0x00580000e210783b */ /* 0x000f2e0000004200 */
[----:B------:R-:W-:Y:S03]  /*14540*/  MUFU.EX2 R142, R142 ;  /* 0x0000008e008e7308 */ /* 0x000fe60000000800 */
[----:B------:R-:W-:Y:S01]  /*14550*/  FFMA.FTZ R65, R65, UR4, -R132 ;  /* 0x0000000441417c23 */ /* 0x000fe20008010884 */
[--C-:B------:R-:W-:Y:S01]  /*14560*/  FFMA.FTZ R62, R62, UR4, -R4.reuse ;  /* 0x000000043e3e7c23 */ /* 0x100fe20008010804 */
[--C-:B------:R-:W-:Y:S01]  /*14570*/  FFMA.FTZ R63, R63, UR4, -R4.reuse ;  /* 0x000000043f3f7c23 */ /* 0x100fe20008010804 */
[--C-:B------:R-:W-:Y:S01]  /*14580*/  FFMA.FTZ R66, R66, UR4, -R4.reuse ;  /* 0x0000000442427c23 */ /* 0x100fe20008010804 */
[----:B------:R-:W-:Y:S03]  /*14590*/  FFMA.FTZ R67, R67, UR4, -R4 ;  /* 0x0000000443437c23 */ /* 0x000fe60008010804 */
[----:B------:R-:W5:Y:S01]  /*145a0*/  MUFU.EX2 R143, R143 ;  /* 0x0000008f008f7308 */ /* 0x000f620000000800 */
[----:B--2---:R-:W-:Y:S01]  /*145b0*/  F2FP.BF16.F32.PACK_AB R31, R153, R154 ;  /* 0x0000009a991f723e */ /* 0x004fe200000010ff */
[----:B------:R-:W-:Y:S01]  /*145c0*/  FFMA.FTZ R0, R199, R135, R0 ;  /* 0x00000087c7007223 */ /* 0x000fe20000010000 */
[----:B------:R-:W-:Y:S01]  /*145d0*/  FFMA.FTZ R2, R200, R136, R2 ;  /* 0x00000088c8027223 */ /* 0x000fe20000010002 */
[--C-:B------:R-:W-:Y:S01]  /*145e0*/  FFMA.FTZ R76, R76, UR4, -R132.reuse ;  /* 0x000000044c4c7c23 */ /* 0x100fe20008010884 */
[----:B------:R-:W-:Y:S01]  /*145f0*/  FFMA.FTZ R77, R77, UR4, -R132 ;  /* 0x000000044d4d7c23 */ /* 0x000fe20008010884 */
[----:B------:R-:W-:Y:S01]  /*14600*/  FADD.FTZ R148, R148, R0 ;  /* 0x0000000094947221 */ /* 0x000fe20000010000 */
[----:B------:R-:W-:Y:S03]  /*14610*/  FADD.FTZ R2, R159, R2 ;  /* 0x000000029f027221 */ /* 0x000fe60000010000 */
[----:B------:R-:W-:Y:S01]  /*14620*/  MUFU.EX2 R144, R144 ;  /* 0x0000009000907308 */ /* 0x000fe20000000800 */
[C---:B-1----:R-:W-:Y:S05]  /*14630*/  HMMA.16816.F32.BF16 R216, R28.reuse, R12, R216 ;  /* 0x0000000c1cd8723c */ /* 0x042fea00000418d8 */
[----:B------:R-:W-:Y:S01]  /*14640*/  FADD.FTZ R158, R158, R2 ;  /* 0x000000029e9e7221 */ /* 0x000fe20000010000 */
[C---:B------:R-:W-:Y:S03]  /*14650*/  HMMA.16816.F32.BF16 R212, R28.reuse, R14, R212 ;  /* 0x0000000e1cd4723c */ /* 0x040fe600000418d4 */
[----:B------:R-:W1:Y:S01]  /*14660*/  MUFU.EX2 R145, R145 ;  /* 0x0000009100917308 */ /* 0x000e620000000800 */
[----:B------:R-:W2:Y:S01]  /*14670*/  LDSM.16.MT88.4 R12, [R221+0x5c00] ;  /* 0x005c0000dd0c783b */ /* 0x000ea20000004200 */
[----:B-----5:R-:W-:Y:S01]  /*14680*/  F2FP.BF16.F32.PACK_AB R20, R143, R142 ;  /* 0x0000008e8f14723e */ /* 0x020fe200000010ff */
[C---:B---3--:R-:W-:Y:S07]  /*14690*/  HMMA.16816.F32.BF16 R208, R28.reuse, R24, R208 ;  /* 0x000000181cd0723c */ /* 0x048fee00000418d0 */
[----:B------:R-:W-:Y:S01]  /*146a0*/  MUFU.EX2 R152, R152 ;  /* 0x0000009800987308 */ /* 0x000fe20000000800 */
[--C-:B------:R-:W-:Y:S01]  /*146b0*/  FFMA.FTZ R0, R82, UR4, -R4.reuse ;  /* 0x0000000452007c23 */ /* 0x100fe20008010804 */
[----:B------:R-:W-:Y:S01]  /*146c0*/  HMMA.16816.F32.BF16 R204, R28, R26, R204 ;  /* 0x0000001a1ccc723c */ /* 0x000fe200000418cc */
[----:B------:R-:W3:Y:S07]  /*146d0*/  LDSM.16.MT88.4 R24, [R226+0x5c00] ;  /* 0x005c0000e218783b */ /* 0x000eee0000004200 */
[----:B------:R-:W5:Y:S03]  /*146e0*/  MUFU.EX2 R151, R151 ;  /* 0x0000009700977308 */ /* 0x000f660000000800 */
[----:B-1----:R-:W-:Y:S01]  /*146f0*/  F2FP.BF16.F32.PACK_AB R22, R145, R144 ;  /* 0x000000909116723e */ /* 0x002fe200000010ff */
[--C-:B------:R-:W-:Y:S01]  /*14700*/  FFMA.FTZ R82, R87, UR4, -R4.reuse ;  /* 0x0000000457527c23 */ /* 0x100fe20008010804 */
[----:B------:R-:W-:Y:S01]  /*14710*/  FFMA.FTZ R87, R91, UR4, -R4 ;  /* 0x000000045b577c23 */ /* 0x000fe20008010804 */
[----:B------:R-:W-:Y:S01]  /*14720*/  FADD.FTZ R148, R5, R148 ;  /* 0x0000009405947221 */ /* 0x000fe20000010000 */
[--C-:B------:R-:W-:Y:S03]  /*14730*/  FFMA.FTZ R5, R86, UR4, -R4.reuse ;  /* 0x0000000456057c23 */ /* 0x100fe60008010804 */
[----:B------:R-:W-:Y:S01]  /*14740*/  MUFU.EX2 R150, R150 ;  /* 0x0000009600967308 */ /* 0x000fe20000000800 */
[----:B------:R-:W-:Y:S01]  /*14750*/  FFMA.FTZ R86, R90, UR4, -R4 ;  /* 0x000000045a567c23 */ /* 0x000fe20008010804 */
[--C-:B------:R-:W-:Y:S01]  /*14760*/  FFMA.FTZ R80, R80, UR4, -R132.reuse ;  /* 0x0000000450507c23 */ /* 0x100fe20008010884 */
[----:B------:R-:W-:Y:S01]  /*14770*/  FFMA.FTZ R81, R81, UR4, -R132 ;  /* 0x0000000451517c23 */ /* 0x000fe20008010884 */
[--C-:B------:R-:W-:Y:S01]  /*14780*/  FFMA.FTZ R78, R78, UR4, -R4.reuse ;  /* 0x000000044e4e7c23 */ /* 0x100fe20008010804 */
[----:B------:R-:W-:Y:S01]  /*14790*/  FFMA.FTZ R79, R79, UR4, -R4 ;  /* 0x000000044f4f7c23 */ /* 0x000fe20008010804 */
[--C-:B------:R-:W-:Y:S01]  /*147a0*/  FFMA.FTZ R100, R100, UR4, -R132.reuse ;  /* 0x0000000464647c23 */ /* 0x100fe20008010884 */
[--C-:B------:R-:W-:Y:S03]  /*147b0*/  FFMA.FTZ R101, R101, UR4, -R132.reuse ;  /* 0x0000000465657c23 */ /* 0x100fe60008010884 */
[----:B------:R-:W1:Y:S01]  /*147c0*/  MUFU.EX2 R149, R149 ;  /* 0x0000009500957308 */ /* 0x000e620000000800 */
[----:B-----5:R-:W-:Y:S01]  /*147d0*/  F2FP.BF16.F32.PACK_AB R21, R151, R152 ;  /* 0x000000989715723e */ /* 0x020fe200000010ff */
[--C-:B------:R-:W-:Y:S01]  /*147e0*/  FFMA.FTZ R104, R104, UR4, -R132.reuse ;  /* 0x0000000468687c23 */ /* 0x100fe20008010884 */
[----:B------:R-:W-:Y:S01]  /*147f0*/  FFMA.FTZ R105, R105, UR4, -R132 ;  /* 0x0000000469697c23 */ /* 0x000fe20008010884 */
[----:B------:R-:W-:Y:S01]  /*14800*/  FADD.FTZ R158, R157, R158 ;  /* 0x0000009e9d9e7221 */ /* 0x000fe20000010000 */
[----:B------:R-:W-:Y:S01]  /*14810*/  FADD.FTZ R148, R137, R148 ;  /* 0x0000009489947221 */ /* 0x000fe20000010000 */
[--C-:B------:R-:W-:Y:S01]  /*14820*/  FFMA.FTZ R116, R116, UR4, -R132.reuse ;  /* 0x0000000474747c23 */ /* 0x100fe20008010884 */
[----:B------:R-:W-:Y:S03]  /*14830*/  FFMA.FTZ R117, R117, UR4, -R132 ;  /* 0x0000000475757c23 */ /* 0x000fe60008010884 */
[----:B------:R-:W-:Y:S01]  /*14840*/  MUFU.EX2 R146, R146 ;  /* 0x0000009200927308 */ /* 0x000fe20000000800 */
[----:B------:R-:W-:Y:S01]  /*14850*/  FADD.FTZ R158, R155, R158 ;  /* 0x0000009e9b9e7221 */ /* 0x000fe20000010000 */
[----:B------:R-:W-:Y:S01]  /*14860*/  FADD.FTZ R138, R138, R148 ;  /* 0x000000948a8a7221 */ /* 0x000fe20000010000 */
[--C-:B------:R-:W-:Y:S01]  /*14870*/  FFMA.FTZ R120, R120, UR4, -R132.reuse ;  /* 0x0000000478787c23 */ /* 0x100fe20008010884 */
[----:B------:R-:W-:Y:S01]  /*14880*/  FFMA.FTZ R121, R121, UR4, -R132 ;  /* 0x0000000479797c23 */ /* 0x000fe20008010884 */
[----:B------:R-:W-:Y:S01]  /*14890*/  FADD.FTZ R156, R156, R158 ;  /* 0x0000009e9c9c7221 */ /* 0x000fe20000010000 */
[----:B------:R-:W-:Y:S01]  /*148a0*/  FADD.FTZ R139, R139, R138 ;  /* 0x0000008a8b8b7221 */ /* 0x000fe20000010000 */
[----:B------:R-:W-:Y:S03]  /*148b0*/  FFMA.FTZ R119, R119, UR4, -R4 ;  /* 0x0000000477777c23 */ /* 0x000fe60008010804 */
[----:B------:R-:W5:Y:S01]  /*148c0*/  MUFU.EX2 R147, R147 ;  /* 0x0000009300937308 */ /* 0x000f620000000800 */
        /* <DEDUP_REMOVED lines=14> */
[C---:B----4-:R-:W-:Y:S07]  /*149b0*/  HMMA.16816.F32.BF16 R208, R20.reuse, R16, R208 ;  /* 0x0000001014d0723c */ /* 0x050fee00000418d0 */
[----:B------:R-:W4:Y:S01]  /*149c0*/  MUFU.EX2 R7, R7 ;  /* 0x0000000700077308 */ /* 0x000f220000000800 */
[----:B------:R-:W-:Y:S01]  /*149d0*/  FADD.FTZ R156, R151, R156 ;  /* 0x0000009c979c7221 */ /* 0x000fe20000010000 */
[----:B------:R-:W-:Y:S01]  /*149e0*/  HMMA.16816.F32.BF16 R204, R20, R18, R204 ;  /* 0x0000001214cc723c */ /* 0x000fe200000418cc */
[----:B------:R-:W5:Y:S07]  /*149f0*/  LDSM.16.MT88.4 R16, [R226+0x6000] ;  /* 0x00600000e210783b */ /* 0x000f6e0000004200 */
[----:B------:R-:W2:Y:S03]  /*14a00*/  MUFU.EX2 R6, R6 ;  /* 0x0000000600067308 */ /* 0x000ea60000000800 */
[----:B-1----:R-:W-:Y:S01]  /*14a10*/  F2FP.BF16.F32.PACK_AB R30, R33, R32 ;  /* 0x00000020211e723e */ /* 0x002fe200000010ff */
[----:B------:R-:W-:Y:S01]  /*14a20*/  FADD.FTZ R150, R150, R156 ;  /* 0x0000009c96967221 */ /* 0x000fe20000010000 */
[----:B------:R-:W-:Y:S03]  /*14a30*/  FADD.FTZ R142, R142, R139 ;  /* 0x0000008b8e8e7221 */ /* 0x000fe60000010000 */
[----:B------:R-:W-:Y:S01]  /*14a40*/  FADD.FTZ R150, R149, R150 ;  /* 0x0000009695967221 */ /* 0x000fe20000010000 */
[----:B------:R-:W-:Y:S01]  /*14a50*/  FADD.FTZ R142, R143, R142 ;  /* 0x0000008e8f8e7221 */ /* 0x000fe20000010000 */
[----:B------:R-:W1:Y:S01]  /*14a60*/  MUFU.EX2 R35, R35 ;  /* 0x0000002300237308 */ /* 0x000e620000000800 */
[----:B----4-:R-:W-:Y:S01]  /*14a70*/  F2FP.BF16.F32.PACK_AB R29, R34, R7 ;  /* 0x00000007221d723e */ /* 0x010fe200000010ff */
[----:B------:R-:W-:Y:S01]  /*14a80*/  FADD.FTZ R7, R7, R150 ;  /* 0x0000009607077221 */ /* 0x000fe20000010000 */
[----:B------:R-:W-:Y:S01]  /*14a90*/  FADD.FTZ R142, R144, R142 ;  /* 0x0000008e908e7221 */ /* 0x000fe20000010000 */
[----:B------:R-:W-:Y:S02]  /*14aa0*/  FFMA.FTZ R130, R130, UR4, -R4 ;  /* 0x0000000482827c23 */ /* 0x000fe40008010804 */
[----:B------:R-:W-:Y:S01]  /*14ab0*/  FADD.FTZ R34, R34, R7 ;  /* 0x0000000722227221 */ /* 0x000fe20000010000 */
[----:B------:R-:W-:Y:S03]  /*14ac0*/  FADD.FTZ R142, R145, R142 ;  /* 0x0000008e918e7221 */ /* 0x000fe60000010000 */
[----:B------:R-:W-:Y:S01]  /*14ad0*/  MUFU.EX2 R36, R36 ;  /* 0x0000002400247308 */ /* 0x000fe20000000800 */
[----:B--2---:R-:W-:Y:S01]  /*14ae0*/  FADD.FTZ R34, R6, R34 ;  /* 0x0000002206227221 */ /* 0x004fe20000010000 */
[----:B------:R-:W-:Y:S04]  /*14af0*/  FADD.FTZ R142, R146, R142 ;  /* 0x0000008e928e7221 */ /* 0x000fe80000010000 */
[----:B------:R-:W-:Y:S04]  /*14b00*/  FADD.FTZ R147, R147, R142 ;  /* 0x0000008e93937221 */ /* 0x000fe80000010000 */
[----:B------:R-:W2:Y:S01]  /*14b10*/  MUFU.EX2 R37, R37 ;  /* 0x0000002500257308 */ /* 0x000ea20000000800 */
[C---:B-1----:R-:W-:Y:S01]  /*14b20*/  F2FP.BF16.F32.PACK_AB R31, R35.reuse, R6 ;  /* 0x00000006231f723e */ /* 0x042fe200000010ff */
[----:B------:R-:W-:Y:S01]  /*14b30*/  FFMA.FTZ R6, R98, UR4, -R4 ;  /* 0x0000000462067c23 */ /* 0x000fe20008010804 */
[----:B------:R-:W-:Y:S01]  /*14b40*/  FADD.FTZ R35, R35, R34 ;  /* 0x0000002223237221 */ /* 0x000fe20000010000 */
[--C-:B------:R-:W-:Y:S01]  /*14b50*/  FFMA.FTZ R34, R110, UR4, -R4.reuse ;  /* 0x000000046e227c23 */ /* 0x100fe20008010804 */
[----:B------:R-:W-:Y:S01]  /*14b60*/  FADD.FTZ R147, R32, R147 ;  /* 0x0000009320937221 */ /* 0x000fe20000010000 */
[--C-:B------:R-:W-:Y:S04]  /*14b70*/  FFMA.FTZ R32, R107, UR4, -R4.reuse ;  /* 0x000000046b207c23 */ /* 0x100fe80008010804 */
[----:B------:R-:W-:Y:S01]  /*14b80*/  MUFU.EX2 R40, R40 ;  /* 0x0000002800287308 */ /* 0x000fe20000000800 */
[C---:B------:R-:W-:Y:S05]  /*14b90*/  HMMA.16816.F32.BF16 R216, R28.reuse, R12, R216 ;  /* 0x0000000c1cd8723c */ /* 0x040fea00000418d8 */
[----:B------:R-:W-:Y:S01]  /*14ba0*/  FADD.FTZ R147, R33, R147 ;  /* 0x0000009321937221 */ /* 0x000fe20000010000 */
[C---:B------:R-:W-:Y:S03]  /*14bb0*/  HMMA.16816.F32.BF16 R212, R28.reuse, R14, R212 ;  /* 0x0000000e1cd4723c */ /* 0x040fe600000418d4 */
[----:B------:R-:W1:Y:S01]  /*14bc0*/  MUFU.EX2 R41, R41 ;  /* 0x0000002900297308 */ /* 0x000e620000000800 */
[----:B------:R-:W4:Y:S01]  /*14bd0*/  LDSM.16.MT88.4 R12, [R221+0x6400] ;  /* 0x00640000dd0c783b */ /* 0x000f220000004200 */
[----:B--2---:R-:W-:Y:S01]  /*14be0*/  F2FP.BF16.F32.PACK_AB R20, R37, R36 ;  /* 0x000000242514723e */ /* 0x004fe200000010ff */
[C---:B---3--:R-:W-:Y:S07]  /*14bf0*/  HMMA.16816.F32.BF16 R208, R28.reuse, R24, R208 ;  /* 0x000000181cd0723c */ /* 0x048fee00000418d0 */
[----:B------:R-:W2:Y:S01]  /*14c00*/  MUFU.EX2 R38, R38 ;  /* 0x0000002600267308 */ /* 0x000ea20000000800 */
[----:B------:R-:W-:Y:S01]  /*14c10*/  FFMA.FTZ R33, R111, UR4, -R4 ;  /* 0x000000046f217c23 */ /* 0x000fe20008010804 */
[----:B------:R-:W-:Y:S01]  /*14c20*/  HMMA.16816.F32.BF16 R204, R28, R26, R204 ;  /* 0x0000001a1ccc723c */ /* 0x000fe200000418cc */
[----:B------:R-:W3:Y:S07]  /*14c30*/  LDSM.16.MT88.4 R24, [R226+0x6400] ;  /* 0x00640000e218783b */ /* 0x000eee0000004200 */
[----:B------:R-:W5:Y:S03]  /*14c40*/  MUFU.EX2 R39, R39 ;  /* 0x0000002700277308 */ /* 0x000f660000000800 */
[----:B-1----:R-:W-:Y:S01]  /*14c50*/  F2FP.BF16.F32.PACK_AB R22, R41, R40 ;  /* 0x000000282916723e */ /* 0x002fe200000010ff */
[----:B------:R-:W-:Y:S04]  /*14c60*/  FADD.FTZ R36, R36, R147 ;  /* 0x0000009324247221 */ /* 0x000fe80000010000 */
[----:B------:R-:W-:Y:S01]  /*14c70*/  FADD.FTZ R36, R37, R36 ;  /* 0x0000002425247221 */ /* 0x000fe20000010000 */
[----:B------:R-:W-:Y:S01]  /*14c80*/  FFMA.FTZ R37, R118, UR4, -R4 ;  /* 0x0000000476257c23 */ /* 0x000fe20008010804 */
[----:B------:R-:W1:Y:S01]  /*14c90*/  MUFU.EX2 R42, R42 ;  /* 0x0000002a002a7308 */ /* 0x000e620000000800 */
[----:B--2---:R-:W-:Y:S01]  /*14ca0*/  FADD.FTZ R35, R38, R35 ;  /* 0x0000002326237221 */ /* 0x004fe20000010000 */
[----:B------:R-:W-:Y:S01]  /*14cb0*/  FADD.FTZ R40, R40, R36 ;  /* 0x0000002428287221 */ /* 0x000fe20000010000 */
[----:B------:R-:W-:Y:S03]  /*14cc0*/  FFMA.FTZ R36, R115, UR4, -R4 ;  /* 0x0000000473247c23 */ /* 0x000fe60008010804 */
[----:B------:R-:W-:Y:S04]  /*14cd0*/  FADD.FTZ R40, R41, R40 ;  /* 0x0000002829287221 */ /* 0x000fe80000010000 */
[----:B------:R-:W2:Y:S01]  /*14ce0*/  MUFU.EX2 R43, R43 ;  /* 0x0000002b002b7308 */ /* 0x000ea20000000800 */
[C---:B-----5:R-:W-:Y:S01]  /*14cf0*/  F2FP.BF16.F32.PACK_AB R21, R39.reuse, R38 ;  /* 0x000000262715723e */ /* 0x060fe200000010ff */
[----:B------:R-:W-:Y:S01]  /*14d00*/  FADD.FTZ R39, R39, R35 ;  /* 0x0000002327277221 */ /* 0x000fe20000010000 */
[--C-:B------:R-:W-:Y:S01]  /*14d10*/  FFMA.FTZ R35, R114, UR4, -R4.reuse ;  /* 0x0000000472237c23 */ /* 0x100fe20008010804 */
[----:B------:R-:W-:Y:S06]  /*14d20*/  FFMA.FTZ R38, R126, UR4, -R4 ;  /* 0x000000047e267c23 */ /* 0x000fec0008010804 */
        /* <DEDUP_REMOVED lines=9> */
[----:B------:R-:W5:Y:S01]  /*14dc0*/  LDSM.16.MT88.4 R8, [R221+0x6800] ;  /* 0x00680000dd08783b */ /* 0x000f620000004200 */
[----:B-1----:R-:W-:Y:S01]  /*14dd0*/  F2FP.BF16.F32.PACK_AB R28, R45, R44 ;  /* 0x0000002c2d1c723e */ /* 0x002fe200000010ff */
[C---:B------:R-:W-:Y:S07]  /*14de0*/  HMMA.16816.F32.BF16 R208, R20.reuse, R16, R208 ;  /* 0x0000001014d0723c */ /* 0x040fee00000418d0 */
[----:B------:R-:W1:Y:S01]  /*14df0*/  MUFU.EX2 R46, R46 ;  /* 0x0000002e002e7308 */ /* 0x000e620000000800 */
[----:B------:R-:W-:Y:S01]  /*14e00*/  FADD.FTZ R44, R44, R40 ;  /* 0x000000282c2c7221 */ /* 0x000fe20000010000 */
[----:B------:R-:W-:Y:S01]  /*14e10*/  HMMA.16816.F32.BF16 R204, R20, R18, R204 ;  /* 0x0000001214cc723c */ /* 0x000fe200000418cc */
[----:B------:R-:W5:Y:S07]  /*14e20*/  LDSM.16.MT88.4 R16, [R226+0x6800] ;  /* 0x00680000e210783b */ /* 0x000f6e0000004200 */
[----:B------:R-:W4:Y:S03]  /*14e30*/  MUFU.EX2 R47, R47 ;  /* 0x0000002f002f7308 */ /* 0x000f260000000800 */
[----:B--2---:R-:W-:Y:S01]  /*14e40*/  F2FP.BF16.F32.PACK_AB R30, R49, R48 ;  /* 0x00000030311e723e */ /* 0x004fe200000010ff */
[----:B------:R-:W-:Y:S04]  /*14e50*/  FADD.FTZ R44, R45, R44 ;  /* 0x0000002c2d2c7221 */ /* 0x000fe80000010000 */
[----:B------:R-:W-:Y:S02]  /*14e60*/  FADD.FTZ R48, R48, R44 ;  /* 0x0000002c30307221 */ /* 0x000fe40000010000 */
[----:B------:R-:W-:Y:S01]  /*14e70*/  MUFU.EX2 R50, R50 ;  /* 0x0000003200327308 */ /* 0x000fe20000000800 */
[----:B-1----:R-:W-:Y:S01]  /*14e80*/  FADD.FTZ R43, R46, R43 ;  /* 0x0000002b2e2b7221 */ /* 0x002fe20000010000 */
[----:B------:R-:W-:Y:S08]  /*14e90*/  FADD.FTZ R48, R49, R48 ;  /* 0x0000003031307221 */ /* 0x000ff00000010000 */
        /* <DEDUP_REMOVED lines=14> */
[C---:B---3--:R-:W-:Y:S07]  /*14f80*/  HMMA.16816.F32.BF16 R208, R28.reuse, R24, R208 ;  /* 0x000000181cd0723c */ /* 0x048fee00000418d0 */
[----:B------:R-:W-:Y:S01]  /*14f90*/  MUFU.EX2 R54, R54 ;  /* 0x0000003600367308 */ /* 0x000fe20000000800 */
[----:B------:R-:W-:Y:S01]  /*14fa0*/  FADD.FTZ R52, R52, R48 ;  /* 0x0000003034347221 */ /* 0x000fe20000010000 */
[----:B------:R-:W-:Y:S01]  /*14fb0*/  HMMA.16816.F32.BF16 R204, R28, R26, R204 ;  /* 0x0000001a1ccc723c */ /* 0x000fe200000418cc */
[----:B------:R-:W2:Y:S07]  /*14fc0*/  LDSM.16.MT88.4 R24, [R226+0x6c00] ;  /* 0x006c0000e218783b */ /* 0x000eae0000004200 */
[----:B------:R-:W3:Y:S03]  /*14fd0*/  MUFU.EX2 R55, R55 ;  /* 0x0000003700377308 */ /* 0x000ee60000000800 */
[----:B-1----:R-:W-:Y:S01]  /*14fe0*/  F2FP.BF16.F32.PACK_AB R22, R57, R56 ;  /* 0x000000383916723e */ /* 0x002fe200000010ff */
[----:B------:R-:W-:Y:S04]  /*14ff0*/  FADD.FTZ R52, R53, R52 ;  /* 0x0000003435347221 */ /* 0x000fe80000010000 */
[----:B------:R-:W-:Y:S02]  /*15000*/  FADD.FTZ R56, R56, R52 ;  /* 0x0000003438387221 */ /* 0x000fe40000010000 */
[----:B------:R-:W-:Y:S02]  /*15010*/  MUFU.EX2 R58, R58 ;  /* 0x0000003a003a7308 */ /* 0x000fe40000000800 */
[----:B------:R-:W-:Y:S08]  /*15020*/  FADD.FTZ R56, R57, R56 ;  /* 0x0000003839387221 */ /* 0x000ff00000010000 */
[----:B------:R-:W1:Y:S01]  /*15030*/  MUFU.EX2 R59, R59 ;  /* 0x0000003b003b7308 */ /* 0x000e620000000800 */
[C---:B---3--:R-:W-:Y:S01]  /*15040*/  F2FP.BF16.F32.PACK_AB R21, R55.reuse, R54 ;  /* 0x000000363715723e */ /* 0x048fe200000010ff */
[----:B------:R-:W-:Y:S04]  /*15050*/  FADD.FTZ R54, R54, R50 ;  /* 0x0000003236367221 */ /* 0x000fe80000010000 */
[----:B------:R-:W-:Y:S04]  /*15060*/  FADD.FTZ R54, R55, R54 ;  /* 0x0000003637367221 */ /* 0x000fe80000010000 */
[----:B------:R-:W-:Y:S10]  /*15070*/  MUFU.EX2 R60, R60 ;  /* 0x0000003c003c7308 */ /* 0x000ff40000000800 */
[----:B------:R-:W3:Y:S01]  /*15080*/  MUFU.EX2 R61, R61 ;  /* 0x0000003d003d7308 */ /* 0x000ee20000000800 */
[C---:B-1----:R-:W-:Y:S01]  /*15090*/  F2FP.BF16.F32.PACK_AB R23, R59.reuse, R58 ;  /* 0x0000003a3b17723e */ /* 0x042fe200000010ff */
[----:B------:R-:W-:Y:S04]  /*150a0*/  FADD.FTZ R58, R58, R54 ;  /* 0x000000363a3a7221 */ /* 0x000fe80000010000 */
[----:B------:R-:W-:Y:S04]  /*150b0*/  FADD.FTZ R58, R59, R58 ;  /* 0x0000003a3b3a7221 */ /* 0x000fe80000010000 */
[----:B------:R-:W-:Y:S01]  /*150c0*/  MUFU.EX2 R64, R64 ;  /* 0x0000004000407308 */ /* 0x000fe20000000800 */
[C---:B-----5:R-:W-:Y:S06]  /*150d0*/  HMMA.16816.F32.BF16 R216, R20.reuse, R8, R216 ;  /* 0x0000000814d8723c */ /* 0x060fec00000418d8 */
[C---:B------:R-:W-:Y:S03]  /*150e0*/  HMMA.16816.F32.BF16 R212, R20.reuse, R10, R212 ;  /* 0x0000000a14d4723c */ /* 0x040fe600000418d4 */
[----:B------:R-:W1:Y:S01]  /*150f0*/  MUFU.EX2 R65, R65 ;  /* 0x0000004100417308 */ /* 0x000e620000000800 */
[----:B------:R-:W5:Y:S01]  /*15100*/  LDSM.16.MT88.4 R8, [R221+0x7000] ;  /* 0x00700000dd08783b */ /* 0x000f620000004200 */
[----:B---3--:R-:W-:Y:S01]  /*15110*/  F2FP.BF16.F32.PACK_AB R28, R61, R60 ;  /* 0x0000003c3d1c723e */ /* 0x008fe200000010ff */
[C---:B------:R-:W-:Y:S07]  /*15120*/  HMMA.16816.F32.BF16 R208, R20.reuse, R16, R208 ;  /* 0x0000001014d0723c */ /* 0x040fee00000418d0 */
[----:B------:R-:W-:Y:S01]  /*15130*/  MUFU.EX2 R62, R62 ;  /* 0x0000003e003e7308 */ /* 0x000fe20000000800 */
[----:B------:R-:W-:Y:S01]  /*15140*/  FADD.FTZ R60, R60, R56 ;  /* 0x000000383c3c7221 */ /* 0x000fe20000010000 */
[----:B------:R-:W-:Y:S01]  /*15150*/  HMMA.16816.F32.BF16 R204, R20, R18, R204 ;  /* 0x0000001214cc723c */ /* 0x000fe200000418cc */
[----:B------:R-:W3:Y:S07]  /*15160*/  LDSM.16.MT88.4 R16, [R226+0x7000] ;  /* 0x00700000e210783b */ /* 0x000eee0000004200 */
[----:B------:R-:W4:Y:S03]  /*15170*/  MUFU.EX2 R63, R63 ;  /* 0x0000003f003f7308 */ /* 0x000f260000000800 */
[----:B-1----:R-:W-:Y:S01]  /*15180*/  F2FP.BF16.F32.PACK_AB R30, R65, R64 ;  /* 0x00000040411e723e */ /* 0x002fe200000010ff */
[----:B------:R-:W-:Y:S04]  /*15190*/  FADD.FTZ R60, R61, R60 ;  /* 0x0000003c3d3c7221 */ /* 0x000fe80000010000 */
[----:B------:R-:W-:Y:S02]  /*151a0*/  FADD.FTZ R64, R64, R60 ;  /* 0x0000003c40407221 */ /* 0x000fe40000010000 */
[----:B------:R-:W-:Y:S02]  /*151b0*/  MUFU.EX2 R66, R66 ;  /* 0x0000004200427308 */ /* 0x000fe40000000800 */
[----:B------:R-:W-:Y:S08]  /*151c0*/  FADD.FTZ R65, R65, R64 ;  /* 0x0000004041417221 */ /* 0x000ff00000010000 */
[----:B------:R-:W1:Y:S01]  /*151d0*/  MUFU.EX2 R67, R67 ;  /* 0x0000004300437308 */ /* 0x000e620000000800 */
[C---:B----4-:R-:W-:Y:S01]  /*151e0*/  F2FP.BF16.F32.PACK_AB R29, R63.reuse, R62 ;  /* 0x0000003e3f1d723e */ /* 0x050fe200000010ff */
[----:B------:R-:W-:Y:S04]  /*151f0*/  FADD.FTZ R62, R62, R58 ;  /* 0x0000003a3e3e7221 */ /* 0x000fe80000010000 */
[----:B------:R-:W-:Y:S04]  /*15200*/  FADD.FTZ R62, R63, R62 ;  /* 0x0000003e3f3e7221 */ /* 0x000fe80000010000 */
[----:B------:R-:W4:Y:S10]  /*15210*/  MUFU.EX2 R68, R68 ;  /* 0x0000004400447308 */ /* 0x000f340000000800 */
[----:B------:R-:W2:Y:S01]  /*15220*/  MUFU.EX2 R69, R69 ;  /* 0x0000004500457308 */ /* 0x000ea20000000800 */
[C---:B-1----:R-:W-:Y:S01]  /*15230*/  F2FP.BF16.F32.PACK_AB R31, R67.reuse, R66 ;  /* 0x00000042431f723e */ /* 0x042fe200000010ff */
        /* <DEDUP_REMOVED lines=10> */
[----:B------:R-:W-:Y:S01]  /*152e0*/  MUFU.EX2 R70, R70 ;  /* 0x0000004600467308 */ /* 0x000fe20000000800 */
[----:B------:R-:W-:Y:S01]  /*152f0*/  FADD.FTZ R69, R69, R65 ;  /* 0x0000004145457221 */ /* 0x000fe20000010000 */
[----:B------:R-:W-:Y:S01]  /*15300*/  HMMA.16816.F32.BF16 R204, R28, R26, R204 ;  /* 0x0000001a1ccc723c */ /* 0x000fe200000418cc */
[----:B------:R-:W2:Y:S07]  /*15310*/  LDSM.16.MT88.4 R24, [R226+0x7400] ;  /* 0x00740000e218783b */ /* 0x000eae0000004200 */
        /* <DEDUP_REMOVED lines=9> */
[----:B------:R-:W-:Y:S01]  /*153b0*/  MUFU.EX2 R76, R76 ;  /* 0x0000004c004c7308 */ /* 0x000fe20000000800 */
[----:B-1----:R-:W-:Y:S09]  /*153c0*/  FADD.FTZ R71, R74, R71 ;  /* 0x000000474a477221 */ /* 0x002ff20000010000 */
[----:B------:R-:W1:Y:S01]  /*153d0*/  MUFU.EX2 R77, R77 ;  /* 0x0000004d004d7308 */ /* 0x000e620000000800 */
[C---:B---3--:R-:W-:Y:S01]  /*153e0*/  F2FP.BF16.F32.PACK_AB R23, R75.reuse, R74 ;  /* 0x0000004a4b17723e */ /* 0x048fe200000010ff */
[----:B------:R-:W-:Y:S08]  /*153f0*/  FADD.FTZ R75, R75, R71 ;  /* 0x000000474b4b7221 */ /* 0x000ff00000010000 */
[----:B------:R-:W-:Y:S01]  /*15400*/  MUFU.EX2 R80, R80 ;  /* 0x0000005000507308 */ /* 0x000fe20000000800 */
[C---:B------:R-:W-:Y:S06]  /*15410*/  HMMA.16816.F32.BF16 R216, R20.reuse, R8, R216 ;  /* 0x0000000814d8723c */ /* 0x040fec00000418d8 */
[C---:B------:R-:W-:Y:S03]  /*15420*/  HMMA.16816.F32.BF16 R212, R20.reuse, R10, R212 ;  /* 0x0000000a14d4723c */ /* 0x040fe600000418d4 */
[----:B------:R-:W3:Y:S01]  /*15430*/  MUFU.EX2 R81, R81 ;  /* 0x0000005100517308 */ /* 0x000ee20000000800 */
[----:B------:R-:W5:Y:S01]  /*15440*/  LDSM.16.MT88.4 R8, [R221+0x7800] ;  /* 0x00780000dd08783b */ /* 0x000f620000004200 */
[----:B-1----:R-:W-:Y:S01]  /*15450*/  F2FP.BF16.F32.PACK_AB R28, R77, R76 ;  /* 0x0000004c4d1c723e */ /* 0x002fe200000010ff */
[C---:B------:R-:W-:Y:S07]  /*15460*/  HMMA.16816.F32.BF16 R208, R20.reuse, R16, R208 ;  /* 0x0000001014d0723c */ /* 0x040fee00000418d0 */
[----:B------:R-:W1:Y:S01]  /*15470*/  MUFU.EX2 R78, R78 ;  /* 0x0000004e004e7308 */ /* 0x000e620000000800 */
[----:B------:R-:W-:Y:S01]  /*15480*/  FADD.FTZ R76, R76, R69 ;  /* 0x000000454c4c7221 */ /* 0x000fe20000010000 */
[----:B------:R-:W-:Y:S01]  /*15490*/  HMMA.16816.F32.BF16 R204, R20, R18, R204 ;  /* 0x0000001214cc723c */ /* 0x000fe200000418cc */
[----:B------:R-:W-:Y:S07]  /*154a0*/  LDSM.16.MT88.4 R20, [R221+0x7c00] ;  /* 0x007c0000dd14783b */ /* 0x000fee0000004200 */
[----:B------:R-:W4:Y:S03]  /*154b0*/  MUFU.EX2 R79, R79 ;  /* 0x0000004f004f7308 */ /* 0x000f260000000800 */
[----:B---3--:R-:W-:Y:S01]  /*154c0*/  F2FP.BF16.F32.PACK_AB R30, R81, R80 ;  /* 0x00000050511e723e */ /* 0x008fe200000010ff */
[----:B------:R-:W-:Y:S04]  /*154d0*/  FADD.FTZ R76, R77, R76 ;  /* 0x0000004c4d4c7221 */ /* 0x000fe80000010000 */
[----:B------:R-:W-:Y:S02]  /*154e0*/  FADD.FTZ R76, R80, R76 ;  /* 0x0000004c504c7221 */ /* 0x000fe40000010000 */
[----:B------:R-:W-:Y:S01]  /*154f0*/  MUFU.EX2 R0, R0 ;  /* 0x0000000000007308 */ /* 0x000fe20000000800 */
[----:B-1----:R-:W-:Y:S01]  /*15500*/  FADD.FTZ R75, R78, R75 ;  /* 0x0000004b4e4b7221 */ /* 0x002fe20000010000 */
[----:B------:R-:W-:Y:S08]  /*15510*/  FADD.FTZ R81, R81, R76 ;  /* 0x0000004c51517221 */ /* 0x000ff00000010000 */
[----:B------:R-:W1:Y:S01]  /*15520*/  MUFU.EX2 R2, R83 ;  /* 0x0000005300027308 */ /* 0x000e620000000800 */
[----:B----4-:R-:W-:Y:S09]  /*15530*/  F2FP.BF16.F32.PACK_AB R29, R79, R78 ;  /* 0x0000004e4f1d723e */ /* 0x010ff200000010ff */
[----:B------:R-:W3:Y:S10]  /*15540*/  MUFU.EX2 R84, R84 ;  /* 0x0000005400547308 */ /* 0x000ef40000000800 */
[----:B------:R-:W4:Y:S01]  /*15550*/  MUFU.EX2 R85, R85 ;  /* 0x0000005500557308 */ /* 0x000f220000000800 */
[----:B-1----:R-:W-:Y:S01]  /*15560*/  F2FP.BF16.F32.PACK_AB R31, R2, R0 ;  /* 0x00000000021f723e */ /* 0x002fe200000010ff */
[----:B------:R-:W-:Y:S08]  /*15570*/  FFMA.FTZ R83, R124, UR4, -R132 ;  /* 0x000000047c537c23 */ /* 0x000ff00008010884 */
[----:B------:R-:W-:Y:S01]  /*15580*/  MUFU.EX2 R88, R88 ;  /* 0x0000005800587308 */ /* 0x000fe20000000800 */
[C---:B------:R-:W-:Y:S05]  /*15590*/  HMMA.16816.F32.BF16 R216, R28.reuse, R12, R216 ;  /* 0x0000000c1cd8723c */ /* 0x040fea00000418d8 */
[----:B---3--:R-:W-:Y:S01]  /*155a0*/  FADD.FTZ R81, R84, R81 ;  /* 0x0000005154517221 */ /* 0x008fe20000010000 */
[C---:B------:R-:W-:Y:S03]  /*155b0*/  HMMA.16816.F32.BF16 R212, R28.reuse, R14, R212 ;  /* 0x0000000e1cd4723c */ /* 0x040fe600000418d4 */
[----:B------:R-:W1:Y:S01]  /*155c0*/  MUFU.EX2 R89, R89 ;  /* 0x0000005900597308 */ /* 0x000e620000000800 */
[----:B------:R-:W3:Y:S01]  /*155d0*/  LDSM.16.MT88.4 R12, [R226+0x7800] ;  /* 0x00780000e20c783b */ /* 0x000ee20000004200 */
[C---:B----4-:R-:W-:Y:S01]  /*155e0*/  F2FP.BF16.F32.PACK_AB R16, R85.reuse, R84 ;  /* 0x000000545510723e */ /* 0x050fe200000010ff */
[C---:B--2---:R-:W-:Y:S07]  /*155f0*/  HMMA.16816.F32.BF16 R204, R28.reuse, R26, R204 ;  /* 0x0000001a1ccc723c */ /* 0x044fee00000418cc */
[----:B------:R-:W-:Y:S01]  /*15600*/  MUFU.EX2 R5, R5 ;  /* 0x0000000500057308 */ /* 0x000fe20000000800 */
[----:B------:R-:W-:Y:S01]  /*15610*/  FADD.FTZ R85, R85, R81 ;  /* 0x0000005155557221 */ /* 0x000fe20000010000 */
[----:B------:R-:W-:Y:S08]  /*15620*/  HMMA.16816.F32.BF16 R208, R28, R24, R208 ;  /* 0x000000181cd0723c */ /* 0x000ff000000418d0 */
[----:B------:R-:W2:Y:S03]  /*15630*/  MUFU.EX2 R82, R82 ;  /* 0x0000005200527308 */ /* 0x000ea60000000800 */
[----:B-1----:R-:W-:Y:S01]  /*15640*/  F2FP.BF16.F32.PACK_AB R18, R89, R88 ;  /* 0x000000585912723e */ /* 0x002fe200000010ff */
[--C-:B------:R-:W-:Y:S01]  /*15650*/  FFMA.FTZ R24, R94, UR4, -R4.reuse ;  /* 0x000000045e187c23 */ /* 0x100fe20008010804 */
[--C-:B------:R-:W-:Y:S01]  /*15660*/  FFMA.FTZ R25, R99, UR4, -R4.reuse ;  /* 0x0000000463197c23 */ /* 0x100fe20008010804 */
[--C-:B------:R-:W-:Y:S01]  /*15670*/  FFMA.FTZ R26, R102, UR4, -R4.reuse ;  /* 0x00000004661a7c23 */ /* 0x100fe20008010804 */
[--C-:B------:R-:W-:Y:S03]  /*15680*/  FFMA.FTZ R29, R103, UR4, -R4.reuse ;  /* 0x00000004671d7c23 */ /* 0x100fe60008010804 */
[----:B------:R-:W-:Y:S01]  /*15690*/  MUFU.EX2 R86, R86 ;  /* 0x0000005600567308 */ /* 0x000fe20000000800 */
[----:B------:R-:W-:Y:S01]  /*156a0*/  FFMA.FTZ R31, R106, UR4, -R4 ;  /* 0x000000046a1f7c23 */ /* 0x000fe20008010804 */
[----:B------:R-:W-:Y:S01]  /*156b0*/  FADD.FTZ R85, R88, R85 ;  /* 0x0000005558557221 */ /* 0x000fe20000010000 */
[--C-:B------:R-:W-:Y:S01]  /*156c0*/  FFMA.FTZ R30, R128, UR4, -R132.reuse ;  /* 0x00000004801e7c23 */ /* 0x100fe20008010884 */
[----:B------:R-:W-:Y:S02]  /*156d0*/  FFMA.FTZ R132, R129, UR4, -R132 ;  /* 0x0000000481847c23 */ /* 0x000fe40008010884 */
[----:B------:R-:W-:Y:S04]  /*156e0*/  FADD.FTZ R89, R89, R85 ;  /* 0x0000005559597221 */ /* 0x000fe80000010000 */
[----:B------:R-:W1:Y:S01]  /*156f0*/  MUFU.EX2 R87, R87 ;  /* 0x0000005700577308 */ /* 0x000e620000000800 */
[----:B--2---:R-:W-:Y:S09]  /*15700*/  F2FP.BF16.F32.PACK_AB R17, R82, R5 ;  /* 0x000000055211723e */ /* 0x004ff200000010ff */
[----:B------:R-:W2:Y:S10]  /*15710*/  MUFU.EX2 R92, R92 ;  /* 0x0000005c005c7308 */ /* 0x000eb40000000800 */
[----:B------:R-:W4:Y:S01]  /*15720*/  MUFU.EX2 R93, R93 ;  /* 0x0000005d005d7308 */ /* 0x000f220000000800 */
[----:B-1----:R-:W-:Y:S09]  /*15730*/  F2FP.BF16.F32.PACK_AB R19, R87, R86 ;  /* 0x000000565713723e */ /* 0x002ff200000010ff */
[----:B------:R-:W-:Y:S01]  /*15740*/  MUFU.EX2 R96, R96 ;  /* 0x0000006000607308 */ /* 0x000fe20000000800 */
[C---:B-----5:R-:W-:Y:S05]  /*15750*/  HMMA.16816.F32.BF16 R216, R16.reuse, R8, R216 ;  /* 0x0000000810d8723c */ /* 0x060fea00000418d8 */
[----:B--2---:R-:W-:Y:S01]  /*15760*/  FADD.FTZ R89, R92, R89 ;  /* 0x000000595c597221 */ /* 0x004fe20000010000 */
[C---:B------:R-:W-:Y:S03]  /*15770*/  HMMA.16816.F32.BF16 R212, R16.reuse, R10, R212 ;  /* 0x0000000a10d4723c */ /* 0x040fe600000418d4 */
[----:B------:R-:W1:Y:S01]  /*15780*/  MUFU.EX2 R97, R97 ;  /* 0x0000006100617308 */ /* 0x000e620000000800 */
[----:B------:R-:W2:Y:S01]  /*15790*/  LDSM.16.MT88.4 R8, [R226+0x7c00] ;  /* 0x007c0000e208783b */ /* 0x000ea20000004200 */
[C---:B----4-:R-:W-:Y:S01]  /*157a0*/  FADD.FTZ R89, R93.reuse, R89 ;  /* 0x000000595d597221 */ /* 0x050fe20000010000 */
[C---:B---3--:R-:W-:Y:S07]  /*157b0*/  HMMA.16816.F32.BF16 R208, R16.reuse, R12, R208 ;  /* 0x0000000c10d0723c */ /* 0x048fee00000418d0 */
[----:B------:R-:W-:Y:S01]  /*157c0*/  MUFU.EX2 R24, R24 ;  /* 0x0000001800187308 */ /* 0x000fe20000000800 */
[----:B------:R-:W-:Y:S01]  /*157d0*/  HMMA.16816.F32.BF16 R204, R16, R14, R204 ;  /* 0x0000000e10cc723c */ /* 0x000fe200000418cc */
[----:B------:R-:W3:Y:S08]  /*157e0*/  LDSM.16.MT88.4 R16, [R221+0x8000] ;  /* 0x00800000dd10783b */ /* 0x000ef00000004200 */
[----:B------:R-:W4:Y:S02]  /*157f0*/  MUFU.EX2 R7, R95 ;  /* 0x0000005f00077308 */ /* 0x000f240000000800 */
[----:B------:R-:W-:Y:S02]  /*15800*/  F2FP.BF16.F32.PACK_AB R12, R93, R92 ;  /* 0x0000005c5d0c723e */ /* 0x000fe400000010ff */
[C---:B-1----:R-:W-:Y:S01]  /*15810*/  F2FP.BF16.F32.PACK_AB R14, R97.reuse, R96 ;  /* 0x00000060610e723e */ /* 0x042fe200000010ff */
[----:B------:R-:W-:Y:S05]  /*15820*/  FADD.FTZ R96, R96, R89 ;  /* 0x0000005960607221 */ /* 0x000fea0000010000 */
[----:B------:R-:W-:Y:S01]  /*15830*/  MUFU.EX2 R6, R6 ;  /* 0x0000000600067308 */ /* 0x000fe20000000800 */
[----:B------:R-:W-:Y:S09]  /*15840*/  FADD.FTZ R96, R97, R96 ;  /* 0x0000006061607221 */ /* 0x000ff20000010000 */
        /* <DEDUP_REMOVED lines=8> */
[----:B------:R-:W1:Y:S01]  /*158d0*/  MUFU.EX2 R105, R105 ;  /* 0x0000006900697308 */ /* 0x000e620000000800 */
[----:B------:R-:W5:Y:S02]  /*158e0*/  LDSM.16.MT88.4 R20, [R226+0x8000] ;  /* 0x00800000e214783b */ /* 0x000f640000004200 */
[C---:B--2---:R-:W-:Y:S07]  /*158f0*/  HMMA.16816.F32.BF16 R208, R12.reuse, R8, R208 ;  /* 0x000000080cd0723c */ /* 0x044fee00000418d0 */
[----:B------:R-:W-:Y:S01]  /*15900*/  MUFU.EX2 R26, R26 ;  /* 0x0000001a001a7308 */ /* 0x000fe20000000800 */
[----:B------:R-:W-:Y:S01]  /*15910*/  HMMA.16816.F32.BF16 R204, R12, R10, R204 ;  /* 0x0000000a0ccc723c */ /* 0x000fe200000418cc */
[----:B------:R-:W2:Y:S08]  /*15920*/  LDSM.16.MT88.4 R12, [R221+0x8400] ;  /* 0x00840000dd0c783b */ /* 0x000eb00000004200 */
[----:B------:R-:W3:Y:S02]  /*15930*/  MUFU.EX2 R29, R29 ;  /* 0x0000001d001d7308 */ /* 0x000ee40000000800 */
[----:B----4-:R-:W-:Y:S01]  /*15940*/  F2FP.BF16.F32.PACK_AB R8, R101, R100 ;  /* 0x000000646508723e */ /* 0x010fe200000010ff */
[----:B------:R-:W-:Y:S01]  /*15950*/  FADD.FTZ R100, R100, R96 ;  /* 0x0000006064647221 */ /* 0x000fe20000010000 */
[----:B-1----:R-:W-:Y:S03]  /*15960*/  F2FP.BF16.F32.PACK_AB R10, R105, R104 ;  /* 0x00000068690a723e */ /* 0x002fe600000010ff */
[----:B------:R-:W-:Y:S03]  /*15970*/  FADD.FTZ R100, R101, R100 ;  /* 0x0000006465647221 */ /* 0x000fe60000010000 */
[----:B------:R-:W-:Y:S01]  /*15980*/  MUFU.EX2 R31, R31 ;  /* 0x0000001f001f7308 */ /* 0x000fe20000000800 */
[----:B------:R-:W-:Y:S04]  /*15990*/  FADD.FTZ R104, R104, R100 ;  /* 0x0000006468687221 */ /* 0x000fe80000010000 */
[----:B------:R-:W-:Y:S05]  /*159a0*/  FADD.FTZ R104, R105, R104 ;  /* 0x0000006869687221 */ /* 0x000fea0000010000 */
[----:B------:R-:W1:Y:S01]  /*159b0*/  MUFU.EX2 R32, R32 ;  /* 0x0000002000207308 */ /* 0x000e620000000800 */
[----:B---3--:R-:W-:Y:S09]  /*159c0*/  F2FP.BF16.F32.PACK_AB R9, R29, R26 ;  /* 0x0000001a1d09723e */ /* 0x008ff200000010ff */
[----:B------:R-:W-:Y:S10]  /*159d0*/  MUFU.EX2 R108, R108 ;  /* 0x0000006c006c7308 */ /* 0x000ff40000000800 */
[----:B------:R-:W3:Y:S01]  /*159e0*/  MUFU.EX2 R109, R109 ;  /* 0x0000006d006d7308 */ /* 0x000ee20000000800 */
[----:B-1----:R-:W-:Y:S09]  /*159f0*/  F2FP.BF16.F32.PACK_AB R11, R32, R31 ;  /* 0x0000001f200b723e */ /* 0x002ff200000010ff */
[----:B------:R-:W-:Y:S01]  /*15a00*/  MUFU.EX2 R112, R112 ;  /* 0x0000007000707308 */ /* 0x000fe20000000800 */
[C---:B------:R-:W-:Y:S06]  /*15a10*/  HMMA.16816.F32.BF16 R216, R8.reuse, R16, R216 ;  /* 0x0000001008d8723c */ /* 0x040fec00000418d8 */
[C---:B------:R-:W-:Y:S03]  /*15a20*/  HMMA.16816.F32.BF16 R212, R8.reuse, R18, R212 ;  /* 0x0000001208d4723c */ /* 0x040fe600000418d4 */
[----:B------:R-:W1:Y:S01]  /*15a30*/  MUFU.EX2 R113, R113 ;  /* 0x0000007100717308 */ /* 0x000e620000000800 */
[----:B------:R-:W4:Y:S02]  /*15a40*/  LDSM.16.MT88.4 R16, [R226+0x8400] ;  /* 0x00840000e210783b */ /* 0x000f240000004200 */
[C---:B-----5:R-:W-:Y:S07]  /*15a50*/  HMMA.16816.F32.BF16 R208, R8.reuse, R20, R208 ;  /* 0x0000001408d0723c */ /* 0x060fee00000418d0 */
[----:B------:R-:W-:Y:S01]  /*15a60*/  MUFU.EX2 R34, R34 ;  /* 0x0000002200227308 */ /* 0x000fe20000000800 */
[----:B------:R-:W-:Y:S09]  /*15a70*/  HMMA.16816.F32.BF16 R204, R8, R22, R204 ;  /* 0x0000001608cc723c */ /* 0x000ff200000418cc */
[----:B------:R-:W5:Y:S02]  /*15a80*/  MUFU.EX2 R33, R33 ;  /* 0x0000002100217308 */ /* 0x000f640000000800 */
[----:B------:R-:W-:Y:S01]  /*15a90*/  FADD.FTZ R20, R79, R75 ;  /* 0x0000004b4f147221 */ /* 0x000fe20000010000 */
[----:B---3--:R-:W-:Y:S01]  /*15aa0*/  F2FP.BF16.F32.PACK_AB R8, R109, R108 ;  /* 0x0000006c6d08723e */ /* 0x008fe200000010ff */
[----:B------:R-:W-:Y:S02]  /*15ab0*/  FADD.FTZ R108, R108, R104 ;  /* 0x000000686c6c7221 */ /* 0x000fe40000010000 */
[----:B------:R-:W-:Y:S01]  /*15ac0*/  FADD.FTZ R20, R0, R20 ;  /* 0x0000001400147221 */ /* 0x000fe20000010000 */
[----:B-1----:R-:W-:Y:S03]  /*15ad0*/  F2FP.BF16.F32.PACK_AB R10, R113, R112 ;  /* 0x00000070710a723e */ /* 0x002fe600000010ff */
[----:B------:R-:W-:Y:S01]  /*15ae0*/  MUFU.EX2 R35, R35 ;  /* 0x0000002300237308 */ /* 0x000fe20000000800 */
[----:B------:R-:W-:Y:S04]  /*15af0*/  FADD.FTZ R109, R109, R108 ;  /* 0x0000006c6d6d7221 */ /* 0x000fe80000010000 */
[----:B------:R-:W-:Y:S05]  /*15b00*/  FADD.FTZ R109, R112, R109 ;  /* 0x0000006d706d7221 */ /* 0x000fea0000010000 */
[----:B------:R-:W1:Y:S01]  /*15b10*/  MUFU.EX2 R36, R36 ;  /* 0x0000002400247308 */ /* 0x000e620000000800 */
[----:B-----5:R-:W-:Y:S01]  /*15b20*/  F2FP.BF16.F32.PACK_AB R9, R33, R34 ;  /* 0x000000222109723e */ /* 0x020fe200000010ff */
[----:B------:R-:W-:Y:S08]  /*15b30*/  FADD.FTZ R113, R113, R109 ;  /* 0x0000006d71717221 */ /* 0x000ff00000010000 */
[----:B------:R-:W3:Y:S10]  /*15b40*/  MUFU.EX2 R116, R116 ;  /* 0x0000007400747308 */ /* 0x000ef40000000800 */
[----:B------:R-:W5:Y:S01]  /*15b50*/  MUFU.EX2 R117, R117 ;  /* 0x0000007500757308 */ /* 0x000f620000000800 */
[----:B-1----:R-:W-:Y:S09]  /*15b60*/  F2FP.BF16.F32.PACK_AB R11, R36, R35 ;  /* 0x00000023240b723e */ /* 0x002ff200000010ff */
[----:B------:R-:W-:Y:S01]  /*15b70*/  MUFU.EX2 R120, R120 ;  /* 0x0000007800787308 */ /* 0x000fe20000000800 */
[C---:B--2---:R-:W-:Y:S03]  /*15b80*/  HMMA.16816.F32.BF16 R216, R8.reuse, R12, R216 ;  /* 0x0000000c08d8723c */ /* 0x044fe600000418d8 */
[----:B---3--:R-:W-:Y:S03]  /*15b90*/  FADD.FTZ R113, R116, R113 ;  /* 0x0000007174717221 */ /* 0x008fe60000010000 */
[C---:B------:R-:W-:Y:S03]  /*15ba0*/  HMMA.16816.F32.BF16 R212, R8.reuse, R14, R212 ;  /* 0x0000000e08d4723c */ /* 0x040fe600000418d4 */
[----:B------:R-:W1:Y:S02]  /*15bb0*/  MUFU.EX2 R121, R121 ;  /* 0x0000007900797308 */ /* 0x000e640000000800 */
[----:B------:R-:W-:Y:S01]  /*15bc0*/  FADD.FTZ R12, R2, R20 ;  /* 0x00000014020c7221 */ /* 0x000fe20000010000 */
[C---:B----4-:R-:W-:Y:S01]  /*15bd0*/  HMMA.16816.F32.BF16 R208, R8.reuse, R16, R208 ;  /* 0x0000001008d0723c */ /* 0x050fe200000418d0 */
[----:B------:R-:W2:Y:S06]  /*15be0*/  LDSM.16.MT88.4 R20, [R221+0x8800] ;  /* 0x00880000dd14783b */ /* 0x000eac0000004200 */
[----:B------:R-:W-:Y:S01]  /*15bf0*/  MUFU.EX2 R37, R37 ;  /* 0x0000002500257308 */ /* 0x000fe20000000800 */
[----:B------:R-:W-:Y:S01]  /*15c00*/  FADD.FTZ R5, R5, R12 ;  /* 0x0000000c05057221 */ /* 0x000fe20000010000 */
[----:B------:R-:W-:Y:S01]  /*15c10*/  HMMA.16816.F32.BF16 R204, R8, R18, R204 ;  /* 0x0000001208cc723c */ /* 0x000fe200000418cc */
[----:B------:R-:W3:Y:S07]  /*15c20*/  LDSM.16.MT88.4 R12, [R226+0x8800] ;  /* 0x00880000e20c783b */ /* 0x000eee0000004200 */
[----:B------:R-:W4:Y:S03]  /*15c30*/  MUFU.EX2 R0, R119 ;  /* 0x0000007700007308 */ /* 0x000f260000000800 */
[----:B------:R-:W-:Y:S01]  /*15c40*/  FADD.FTZ R82, R82, R5 ;  /* 0x0000000552527221 */ /* 0x000fe20000010000 */
[----:B------:R-:W-:Y:S01]  /*15c50*/  FFMA.FTZ R2, R122, UR4, -R4 ;  /* 0x000000047a027c23 */ /* 0x000fe20008010804 */
[----:B-----5:R-:W-:Y:S02]  /*15c60*/  F2FP.BF16.F32.PACK_AB R16, R117, R116 ;  /* 0x000000747510723e */ /* 0x020fe400000010ff */
[----:B------:R-:W-:Y:S01]  /*15c70*/  FADD.FTZ R86, R86, R82 ;  /* 0x0000005256567221 */ /* 0x000fe20000010000 */
[----:B------:R-:W5:Y:S02]  /*15c80*/  LDSM.16.MT88.4 R8, [R221+0x8c00] ;  /* 0x008c0000dd08783b */ /* 0x000f640000004200 */
[----:B------:R-:W-:Y:S01]  /*15c90*/  MUFU.EX2 R2, R2 ;  /* 0x0000000200027308 */ /* 0x000fe20000000800 */
[----:B------:R-:W-:Y:S01]  /*15ca0*/  FFMA.FTZ R5, R123, UR4, -R4 ;  /* 0x000000047b057c23 */ /* 0x000fe20008010804 */
[----:B------:R-:W-:Y:S01]  /*15cb0*/  FADD.FTZ R86, R87, R86 ;  /* 0x0000005657567221 */ /* 0x000fe20000010000 */
[----:B------:R-:W-:Y:S01]  /*15cc0*/  FFMA.FTZ R4, R131, UR4, -R4 ;  /* 0x0000000483047c23 */ /* 0x000fe20008010804 */
[----:B-1----:R-:W-:Y:S01]  /*15cd0*/  F2FP.BF16.F32.PACK_AB R18, R121, R120 ;  /* 0x000000787912723e */ /* 0x002fe200000010ff */
[----:B------:R-:W-:Y:S01]  /*15ce0*/  FADD.FTZ R113, R117, R113 ;  /* 0x0000007175717221 */ /* 0x000fe20000010000 */
[----:B------:R-:W-:Y:S04]  /*15cf0*/  FADD.FTZ R86, R24, R86 ;  /* 0x0000005618567221 */ /* 0x000fe80000010000 */
[----:B------:R-:W1:Y:S01]  /*15d00*/  MUFU.EX2 R5, R5 ;  /* 0x0000000500057308 */ /* 0x000e620000000800 */
[----:B------:R-:W-:Y:S01]  /*15d10*/  FADD.FTZ R120, R120, R113 ;  /* 0x0000007178787221 */ /* 0x000fe20000010000 */
[----:B------:R-:W-:Y:S01]  /*15d20*/  FADD.FTZ R7, R7, R86 ;  /* 0x0000005607077221 */ /* 0x000fe20000010000 */
[----:B----4-:R-:W-:Y:S02]  /*15d30*/  F2FP.BF16.F32.PACK_AB R17, R0, R37 ;  /* 0x000000250011723e */ /* 0x010fe400000010ff */
[----:B------:R-:W-:Y:S01]  /*15d40*/  FADD.FTZ R120, R121, R120 ;  /* 0x0000007879787221 */ /* 0x000fe20000010000 */
[----:B------:R-:W-:Y:S04]  /*15d50*/  FADD.FTZ R7, R6, R7 ;  /* 0x0000000706077221 */ /* 0x000fe80000010000 */
[----:B------:R-:W4:Y:S01]  /*15d60*/  MUFU.EX2 R83, R83 ;  /* 0x0000005300537308 */ /* 0x000f220000000800 */
[----:B------:R-:W-:Y:S04]  /*15d70*/  FADD.FTZ R39, R25, R7 ;  /* 0x0000000719277221 */ /* 0x000fe80000010000 */
[----:B------:R-:W-:Y:S05]  /*15d80*/  FADD.FTZ R39, R26, R39 ;  /* 0x000000271a277221 */ /* 0x000fea0000010000 */
[----:B------:R-:W5:Y:S01]  /*15d90*/  MUFU.EX2 R28, R125 ;  /* 0x0000007d001c7308 */ /* 0x000f620000000800 */
[----:B------:R-:W5:Y:S01]  /*15da0*/  LDSM.16.MT88.4 R24, [R226+0x8c00] ;  /* 0x008c0000e218783b */ /* 0x000f620000004200 */
[----:B------:R-:W-:Y:S01]  /*15db0*/  FADD.FTZ R39, R29, R39 ;  /* 0x000000271d277221 */ /* 0x000fe20000010000 */
[----:B-1----:R-:W-:Y:S03]  /*15dc0*/  F2FP.BF16.F32.PACK_AB R19, R5, R2 ;  /* 0x000000020513723e */ /* 0x002fe600000010ff */
[----:B------:R-:W-:Y:S04]  /*15dd0*/  FADD.FTZ R31, R31, R39 ;  /* 0x000000271f1f7221 */ /* 0x000fe80000010000 */
[----:B------:R-:W-:Y:S01]  /*15de0*/  MUFU.EX2 R30, R30 ;  /* 0x0000001e001e7308 */ /* 0x000fe20000000800 */
[----:B----4-:R-:W-:Y:S01]  /*15df0*/  FADD.FTZ R120, R83, R120 ;  /* 0x0000007853787221 */ /* 0x010fe20000010000 */
[C---:B--2---:R-:W-:Y:S05]  /*15e00*/  HMMA.16816.F32.BF16 R216, R16.reuse, R20, R216 ;  /* 0x0000001410d8723c */ /* 0x044fea00000418d8 */
[----:B------:R-:W-:Y:S01]  /*15e10*/  FADD.FTZ R31, R32, R31 ;  /* 0x0000001f201f7221 */ /* 0x000fe20000010000 */
[C---:B------:R-:W-:Y:S02]  /*15e20*/  HMMA.16816.F32.BF16 R212, R16.reuse, R22, R212 ;  /* 0x0000001610d4723c */ /* 0x040fe400000418d4 */
[----:B------:R-:W1:Y:S03]  /*15e30*/  MUFU.EX2 R132, R132 ;  /* 0x0000008400847308 */ /* 0x000e660000000800 */
[----:B------:R-:W-:Y:S01]  /*15e40*/  FADD.FTZ R34, R34, R31 ;  /* 0x0000001f22227221 */ /* 0x000fe20000010000 */
[C---:B---3--:R-:W-:Y:S06]  /*15e50*/  HMMA.16816.F32.BF16 R208, R16.reuse, R12, R208 ;  /* 0x0000000c10d0723c */ /* 0x048fec00000418d0 */
[----:B------:R-:W-:Y:S01]  /*15e60*/  MUFU.EX2 R38, R38 ;  /* 0x0000002600267308 */ /* 0x000fe20000000800 */
[----:B------:R-:W-:Y:S01]  /*15e70*/  FADD.FTZ R34, R33, R34 ;  /* 0x0000002221227221 */ /* 0x000fe20000010000 */
[----:B------:R-:W-:Y:S08]  /*15e80*/  HMMA.16816.F32.BF16 R204, R16, R14, R204 ;  /* 0x0000000e10cc723c */ /* 0x000ff000000418cc */
[----:B------:R-:W2:Y:S03]  /*15e90*/  MUFU.EX2 R6, R127 ;  /* 0x0000007f00067308 */ /* 0x000ea60000000800 */
[----:B------:R-:W-:Y:S01]  /*15ea0*/  FADD.FTZ R34, R35, R34 ;  /* 0x0000002223227221 */ /* 0x000fe20000010000 */
[C---:B-----5:R-:W-:Y:S01]  /*15eb0*/  F2FP.BF16.F32.PACK_AB R20, R28.reuse, R83 ;  /* 0x000000531c14723e */ /* 0x060fe200000010ff */
[----:B------:R-:W-:Y:S02]  /*15ec0*/  FADD.FTZ R120, R28, R120 ;  /* 0x000000781c787221 */ /* 0x000fe40000010000 */
[----:B------:R-:W-:Y:S01]  /*15ed0*/  FADD.FTZ R34, R36, R34 ;  /* 0x0000002224227221 */ /* 0x000fe20000010000 */
[----:B-1----:R-:W-:Y:S02]  /*15ee0*/  F2FP.BF16.F32.PACK_AB R22, R132, R30 ;  /* 0x0000001e8416723e */ /* 0x002fe400000010ff */
[----:B------:R-:W-:Y:S01]  /*15ef0*/  MUFU.EX2 R7, R130 ;  /* 0x0000008200077308 */ /* 0x000fe20000000800 */
[----:B------:R-:W-:Y:S01]  /*15f00*/  FADD.FTZ R120, R30, R120 ;  /* 0x000000781e787221 */ /* 0x000fe20000010000 */
[----:B------:R-:W-:Y:S03]  /*15f10*/  FADD.FTZ R37, R37, R34 ;  /* 0x0000002225257221 */ /* 0x000fe60000010000 */
[----:B------:R-:W-:Y:S01]  /*15f20*/  FADD.FTZ R199, R132, R120 ;  /* 0x0000007884c77221 */ /* 0x000fe20000010000 */
[----:B------:R-:W-:Y:S04]  /*15f30*/  FADD.FTZ R37, R0, R37 ;  /* 0x0000002500257221 */ /* 0x000fe80000010000 */
        /* <DEDUP_REMOVED lines=10> */
[C---:B------:R-:W-:Y:S06]  /*15fe0*/  HMMA.16816.F32.BF16 R212, R20.reuse, R10, R212 ;  /* 0x0000000a14d4723c */ /* 0x040fec00000418d4 */
[C---:B------:R-:W-:Y:S06]  /*15ff0*/  HMMA.16816.F32.BF16 R208, R20.reuse, R24, R208 ;  /* 0x0000001814d0723c */ /* 0x040fec00000418d0 */
[----:B------:R-:W-:Y:S01]  /*16000*/  HMMA.16816.F32.BF16 R204, R20, R26, R204 ;  /* 0x0000001a14cc723c */ /* 0x000fe200000418cc */
[----:B------:R-:W-:Y:S11]  /*16010*/  @!UPT UIADD3 URZ, URZ, URZ, URZ ;  /* 0x0000003f3f3ff290 */ /* 0x000ff6000fffe03f */
[----:B------:R-:W-:Y:S01]  /*16020*/  @!UPT UIADD3 URZ, URZ, URZ, URZ ;  /* 0x0000003f3f3ff290 */ /* 0x000fe2000fffe03f */
[----:B------:R-:W-:Y:S11]  /*16030*/  @P0 BRA `(.L_x_1710) ;  /* 0xffffffa800180947 */ /* 0x000ff6000383ffff */
.L_x_1706:
[----:B------:R-:W1:Y:S01]  /*16040*/  SHFL.BFLY PT, R2, R199, 0x2, 0x1f ;  /* 0x0c401f00c7027f89 */ /* 0x000e6200000e0000 */
[----:B------:R-:W2:Y:S01]  /*16050*/  S2UR UR4, SR_CgaCtaId ;  /* 0x00000000000479c3 */ /* 0x000ea20000008800 */
[----:B------:R-:W-:Y:S01]  /*16060*/  IMAD.MOV.U32 R8, RZ, RZ, 0x3f800000 ;  /* 0x3f800000ff087424 */ /* 0x000fe200078e00ff */
[----:B------:R-:W-:Y:S01]  /*16070*/  UMOV UR5, 0x400 ;  /* 0x0000040000057882 */ /* 0x000fe20000000000 */
[----:B------:R-:W3:Y:S01]  /*16080*/  SHFL.BFLY PT, R0, R200, 0x2, 0x1f ;  /* 0x0c401f00c8007f89 */ /* 0x000ee200000e0000 */
[----:B------:R-:W-:Y:S01]  /*16090*/  IMAD.MOV.U32 R9, RZ, RZ, 0x3f800000 ;  /* 0x3f800000ff097424 */ /* 0x000fe200078e00ff */
[----:B------:R-:W4:Y:S01]  /*160a0*/  S2R R4, SR_TID.X ;  /* 0x0000000000047919 */ /* 0x000f220000002100 */
        /* <DEDUP_REMOVED lines=9> */
[----:B------:R-:W-:Y:S02]  /*16140*/  LOP3.LUT R12, R2, 0xfffffffc, RZ, 0xc0, !PT ;  /* 0xfffffffc020c7812 */ /* 0x000fe400078ec0ff */
[----:B------:R-:W-:Y:S01]  /*16150*/  SHF.R.S32.HI R7, RZ, 0x1f, R0 ;  /* 0x0000001fff077819 */ /* 0x000fe20000011400 */
[----:B-1----:R-:W-:Y:S01]  /*16160*/  FADD.FTZ R6, R199, R6 ;  /* 0x00000006c7067221 */ /* 0x002fe20000010000 */
[----:B------:R-:W-:-:S02]  /*16170*/  SHF.R.S32.HI R11, RZ, 0x5, R3 ;  /* 0x00000005ff0b7819 */ /* 0x000fc40000011403 */
[----:B------:R-:W-:Y:S01]  /*16180*/  LEA.HI R7, R7, R0, RZ, 0x3 ;  /* 0x0000000007077211 */ /* 0x000fe200078f18ff */
[----:B--2---:R-:W-:Y:S01]  /*16190*/  FADD.FTZ R5, R200, R5 ;  /* 0x00000005c8057221 */ /* 0x004fe20000010000 */
[----:B------:R-:W-:Y:S02]  /*161a0*/  FSETP.NE.FTZ.AND P3, PT, R6, RZ, PT ;  /* 0x000000ff0600720b */ /* 0x000fe40003f75000 */
[----:B------:R-:W-:Y:S02]  /*161b0*/  LOP3.LUT R7, R7, 0xfffffff8, RZ, 0xc0, !PT ;  /* 0xfffffff807077812 */ /* 0x000fe400078ec0ff */
[----:B------:R-:W-:Y:S02]  /*161c0*/  FSETP.NE.FTZ.AND P2, PT, R5, RZ, PT ;  /* 0x000000ff0500720b */ /* 0x000fe40003f55000 */
[----:B------:R-:W-:Y:S01]  /*161d0*/  IADD3 R12, -R12, R4, RZ ;  /* 0x000000040c0c7210 */ /* 0x000fe20007ffe1ff */
[----:B------:R-:W-:-:S03]  /*161e0*/  IMAD.IADD R7, R0, 0x1, -R7 ;  /* 0x0000000100077824 */ /* 0x000fc600078e0a07 */
[----:B------:R-:W-:Y:S02]  /*161f0*/  LEA R12, R11, R12, 0x8 ;  /* 0x0000000c0b0c7211 */ /* 0x000fe400078e40ff */
[----:B------:R-:W-:Y:S01]  /*16200*/  LEA.HI R10, R7, R7, RZ, 0x1 ;  /* 0x00000007070a7211 */ /* 0x000fe200078f08ff */
[----:B------:R-:W1:Y:S03]  /*16210*/  @P3 MUFU.RCP R8, R6 ;  /* 0x0000000600083308 */ /* 0x000e660000001000 */
[----:B------:R-:W-:Y:S02]  /*16220*/  SHF.R.S32.HI R13, RZ, 0x1, R10 ;  /* 0x00000001ff0d7819 */ /* 0x000fe4000001140a */
[----:B------:R-:W-:Y:S02]  /*16230*/  LOP3.LUT R10, R10, 0x3fffffe, RZ, 0xc0, !PT ;  /* 0x03fffffe0a0a7812 */ /* 0x000fe400078ec0ff */
[C---:B------:R-:W-:Y:S01]  /*16240*/  LOP3.LUT P0, RZ, R13.reuse, 0x2, RZ, 0xc0, !PT ;  /* 0x000000020dff7812 */ /* 0x040fe2000780c0ff */
[----:B------:R-:W2:Y:S01]  /*16250*/  @P2 MUFU.RCP R9, R5 ;  /* 0x0000000500092308 */ /* 0x000ea20000001000 */
[C---:B------:R-:W-:Y:S01]  /*16260*/  IMAD.SHL.U32 R14, R13.reuse, 0x40, RZ ;  /* 0x000000400d0e7824 */ /* 0x040fe200078e00ff */
[----:B------:R-:W-:Y:S01]  /*16270*/  LOP3.LUT R13, R13, 0x1, RZ, 0xc0, !PT ;  /* 0x000000010d0d7812 */ /* 0x000fe200078ec0ff */
[----:B------:R-:W-:-:S02]  /*16280*/  IMAD.IADD R10, R7, 0x1, -R10 ;  /* 0x00000001070a7824 */ /* 0x000fc400078e0a0a */
[----:B------:R-:W-:Y:S01]  /*16290*/  IMAD.MOV.U32 R7, RZ, RZ, 0x10 ;  /* 0x00000010ff077424 */ /* 0x000fe200078e00ff */
[----:B------:R-:W-:Y:S01]  /*162a0*/  LOP3.LUT R14, R14, 0xc0, RZ, 0xc0, !PT ;  /* 0x000000c00e0e7812 */ /* 0x000fe200078ec0ff */
[----:B------:R-:W-:Y:S01]  /*162b0*/  IMAD R10, R10, 0x10, R12 ;  /* 0x000000100a0a7824 */ /* 0x000fe200078e020c */
[----:B------:R-:W-:Y:S01]  /*162c0*/  ISETP.NE.U32.AND P1, PT, R13, 0x1, PT ;  /* 0x000000010d00780c */ /* 0x000fe20003f25070 */
[----:B-1----:R-:W-:Y:S01]  /*162d0*/  FMUL.FTZ R216, R8, R216 ;  /* 0x000000d808d87220 */ /* 0x002fe20000410000 */
[----:B------:R-:W-:Y:S01]  /*162e0*/  LEA.HI R14, R14, R14, RZ, 0x1d ;  /* 0x0000000e0e0e7211 */ /* 0x000fe200078fe8ff */
[C---:B------:R-:W-:Y:S01]  /*162f0*/  FMUL.FTZ R217, R8.reuse, R217 ;  /* 0x000000d908d97220 */ /* 0x040fe20000410000 */
[----:B------:R-:W-:Y:S01]  /*16300*/  SEL R7, R7, 0xfffffff0, P1 ;  /* 0xfffffff007077807 */ /* 0x000fe20000800000 */
[----:B------:R-:W-:Y:S01]  /*16310*/  FMUL.FTZ R212, R8, R212 ;  /* 0x000000d408d47220 */ /* 0x000fe20000410000 */
[----:B------:R-:W-:Y:S01]  /*16320*/  LEA R10, R10, R14, 0x1 ;  /* 0x0000000e0a0a7211 */ /* 0x000fe200078e08ff */
[----:B------:R-:W-:Y:S01]  /*16330*/  FMUL.FTZ R213, R8, R213 ;  /* 0x000000d508d57220 */ /* 0x000fe20000410000 */
[----:B------:R-:W-:Y:S01]  /*16340*/  F2FP.BF16.F32.PACK_AB R216, R217, R216 ;  /* 0x000000d8d9d8723e */ /* 0x000fe200000010ff */
        /* <DEDUP_REMOVED lines=8> */
[----:B------:R-:W-:Y:S01]  /*163d0*/  LEA R10, R10, UR4, 0x1 ;  /* 0x000000040a0a7c11 */ /* 0x000fe2000f8e08ff */
[C---:B------:R-:W-:Y:S01]  /*163e0*/  FMUL.FTZ R208, R8.reuse, R208 ;  /* 0x000000d008d07220 */ /* 0x040fe20000410000 */
[----:B------:R-:W-:Y:S01]  /*163f0*/  F2FP.BF16.F32.PACK_AB R218, R219, R218 ;  /* 0x000000dadbda723e */ /* 0x000fe200000010ff */
[----:B------:R-:W-:Y:S01]  /*16400*/  FMUL.FTZ R209, R8, R209 ;  /* 0x000000d108d17220 */ /* 0x000fe20000410000 */
[----:B------:R-:W-:Y:S01]  /*16410*/  F2FP.BF16.F32.PACK_AB R207, R207, R9 ;  /* 0x00000009cfcf723e */ /* 0x000fe200000010ff */
[----:B------:R-:W-:-:S02]  /*16420*/  VIADD R9, R10, 0x20 ;  /* 0x000000200a097836 */ /* 0x000fc40000000000 */
[----:B------:R-:W-:Y:S01]  /*16430*/  FMUL.FTZ R204, R8, R204 ;  /* 0x000000cc08cc7220 */ /* 0x000fe20000410000 */
[C---:B------:R-:W-:Y:S01]  /*16440*/  IMAD.IADD R12, R10.reuse, 0x1, R7 ;  /* 0x000000010a0c7824 */ /* 0x040fe200078e0207 */
[----:B------:R-:W-:Y:S01]  /*16450*/  STS [R10], R216 ;  /* 0x000000d80a007388 */ /* 0x000fe20000000800 */
[----:B------:R-:W-:Y:S01]  /*16460*/  @P0 IADD3 R9, R10, -0x20, RZ ;  /* 0xffffffe00a090810 */ /* 0x000fe20007ffe0ff */
[----:B------:R-:W-:Y:S01]  /*16470*/  FMUL.FTZ R8, R8, R205 ;  /* 0x000000cd08087220 */ /* 0x000fe20000410000 */
[----:B------:R-:W1:Y:S01]  /*16480*/  @P3 LDC R13, c[0x0][0x2e8] ;  /* 0x0000ba00ff0d3b82 */ /* 0x000e620000000800 */
[----:B------:R2:W-:Y:S01]  /*16490*/  STS [R10+0x200], R218 ;  /* 0x000200da0a007388 */ /* 0x0005e20000000800 */
[----:B------:R-:W-:Y:S01]  /*164a0*/  F2FP.BF16.F32.PACK_AB R212, R213, R212 ;  /* 0x000000d4d5d4723e */ /* 0x000fe200000010ff */
[----:B------:R-:W3:Y:S01]  /*164b0*/  @P3 MUFU.LG2 R6, R6 ;  /* 0x0000000600063308 */ /* 0x000ee20000000c00 */
[----:B------:R-:W-:Y:S01]  /*164c0*/  F2FP.BF16.F32.PACK_AB R214, R215, R214 ;  /* 0x000000d6d7d6723e */ /* 0x000fe200000010ff */
[----:B------:R-:W-:Y:S01]  /*164d0*/  IMAD.IADD R7, R7, 0x1, R9 ;  /* 0x0000000107077824 */ /* 0x000fe200078e0209 */
[----:B------:R-:W-:Y:S01]  /*164e0*/  F2FP.BF16.F32.PACK_AB R208, R209, R208 ;  /* 0x000000d0d1d0723e */ /* 0x000fe200000010ff */
[----:B------:R-:W-:Y:S01]  /*164f0*/  ULDC.U8 UR4, c[0x0][0x3d8] ;  /* 0x0000f60000047ab9 */ /* 0x000fe20000000000 */
[----:B------:R-:W-:Y:S01]  /*16500*/  F2FP.BF16.F32.PACK_AB R210, R211, R210 ;  /* 0x000000d2d3d2723e */ /* 0x000fe200000010ff */
[----:B------:R-:W-:Y:S01]  /*16510*/  STS [R12], R212 ;  /* 0x000000d40c007388 */ /* 0x000fe20000000800 */
[----:B------:R-:W-:Y:S01]  /*16520*/  F2FP.BF16.F32.PACK_AB R8, R8, R204 ;  /* 0x000000cc0808723e */ /* 0x000fe200000010ff */
[----:B------:R-:W4:Y:S01]  /*16530*/  @P2 MUFU.LG2 R5, R5 ;  /* 0x0000000500052308 */ /* 0x000f220000000c00 */
[----:B------:R-:W-:Y:S01]  /*16540*/  ISETP.NE.AND P0, PT, RZ, UR4, PT ;  /* 0x00000004ff007c0c */ /* 0x000fe2000bf05270 */
[----:B------:R-:W-:Y:S04]  /*16550*/  STS [R12+0x200], R214 ;  /* 0x000200d60c007388 */ /* 0x000fe80000000800 */
[----:B------:R-:W-:Y:S01]  /*16560*/  STS [R9], R208 ;  /* 0x000000d009007388 */ /* 0x000fe20000000800 */
[----:B---3--:R-:W-:-:S03]  /*16570*/  @P3 FMUL.FTZ R6, R6, 0.69314718246459960938 ;  /* 0x3f31721806063820 */ /* 0x008fc60000410000 */
[----:B------:R3:W-:Y:S04]  /*16580*/  STS [R9+0x200], R210 ;  /* 0x000200d209007388 */ /* 0x0007e80000000800 */
[----:B------:R5:W-:Y:S01]  /*16590*/  STS [R7], R8 ;  /* 0x0000000807007388 */ /* 0x000be20000000800 */
[----:B--2---:R-:W2:Y:S01]  /*165a0*/  @P2 LDC R10, c[0x0][0x2e8] ;  /* 0x0000ba00ff0a2b82 */ /* 0x004ea20000000800 */
[----:B----4-:R-:W-:Y:S02]  /*165b0*/  @P2 FMUL.FTZ R5, R5, 0.69314718246459960938 ;  /* 0x3f31721805052820 */ /* 0x010fe40000410000 */
[----:B------:R4:W-:Y:S01]  /*165c0*/  STS [R7+0x200], R207 ;  /* 0x000200cf07007388 */ /* 0x0009e20000000800 */
[----:B---3--:R-:W-:Y:S01]  /*165d0*/  MOV R9, 0x7f800000 ;  /* 0x7f80000000097802 */ /* 0x008fe20000000f00 */
[----:B-----5:R-:W-:-:S02]  /*165e0*/  IMAD.MOV.U32 R8, RZ, RZ, 0x7f800000 ;  /* 0x7f800000ff087424 */ /* 0x020fc400078e00ff */
[----:B-1----:R-:W-:Y:S01]  /*165f0*/  @P3 FFMA.FTZ R8, R134, R13, R6 ;  /* 0x0000000d86083223 */ /* 0x002fe20000010006 */
[----:B--2---:R-:W-:Y:S01]  /*16600*/  @P2 FFMA.FTZ R9, R133, R10, R5 ;  /* 0x0000000a85092223 */ /* 0x004fe20000010005 */
[----:B----4-:R-:W-:-:S04]  /*16610*/  SHF.R.S32.HI R7, RZ, 0x1f, R11 ;  /* 0x0000001fff077819 */ /* 0x010fc8000001140b */
[----:B------:R-:W-:-:S04]  /*16620*/  LEA.HI R7, R7, R11, RZ, 0x2 ;  /* 0x0000000b07077211 */ /* 0x000fc800078f10ff */
[----:B------:R-:W-:-:S05]  /*16630*/  LOP3.LUT R7, R7, 0xfffffffc, RZ, 0xc0, !PT ;  /* 0xfffffffc07077812 */ /* 0x000fca00078ec0ff */
[----:B------:R-:W-:Y:S01]  /*16640*/  IMAD.IADD R7, R11, 0x1, -R7 ;  /* 0x000000010b077824 */ /* 0x000fe200078e0a07 */
[----:B------:R-:W-:Y:S06]  /*16650*/  @!P0 BRA `(.L_x_1711) ;  /* 0x0000000000248947 */ /* 0x000fec0003800000 */
[----:B------:R-:W1:Y:S01]  /*16660*/  S2UR UR14, SR_CTAID.Y ;  /* 0x00000000000e79c3 */ /* 0x000e620000002600 */
[----:B------:R-:W-:Y:S01]  /*16670*/  ULDC UR4, c[0x0][0x2c4] ;  /* 0x0000b10000047ab9 */ /* 0x000fe20000000800 */
[----:B------:R-:W-:Y:S01]  /*16680*/  UISETP.NE.AND UP0, UPT, UR17, -0x1, UPT ;  /* 0xffffffff1100788c */ /* 0x000fe2000bf05270 */
[----:B------:R-:W-:-:S05]  /*16690*/  ULDC UR12, c[0x0][0x2e4] ;  /* 0x0000b900000c7ab9 */ /* 0x000fca0000000800 */
[----:B------:R-:W2:Y:S01]  /*166a0*/  S2UR UR9, SR_CTAID.Z ;  /* 0x00000000000979c3 */ /* 0x000ea20000002700 */
[----:B-1----:R-:W-:-:S04]  /*166b0*/  UIMAD UR4, UR14, UR4, URZ ;  /* 0x000000040e0472a4 */ /* 0x002fc8000f8e023f */
[----:B------:R-:W-:-:S04]  /*166c0*/  USEL UR4, UR4, UR17, !UP0 ;  /* 0x0000001104047287 */ /* 0x000fc8000c000000 */
[----:B--2---:R-:W-:Y:S01]  /*166d0*/  UIMAD UR12, UR9, UR12, UR4 ;  /* 0x0000000c090c72a4 */ /* 0x004fe2000f8e0204 */
[----:B------:R-:W-:Y:S11]  /*166e0*/  BRA `(.L_x_1712) ;  /* 0x0000000000187947 */ /* 0x000ff60003800000 */
.L_x_1711:
[----:B------:R-:W-:Y:S01]  /*166f0*/  S2UR UR9, SR_CTAID.Z ;  /* 0x00000000000979c3 */ /* 0x000fe20000002700 */
[----:B------:R-:W-:Y:S01]  /*16700*/  ULDC UR4, c[0x0][0x270] ;  /* 0x00009c0000047ab9 */ /* 0x000fe20000000800 */
[----:B------:R-:W-:-:S06]  /*16710*/  ULDC UR12, c[0x0][0x2c4] ;  /* 0x0000b100000c7ab9 */ /* 0x000fcc0000000800 */
[----:B------:R-:W1:Y:S02]  /*16720*/  S2UR UR14, SR_CTAID.Y ;  /* 0x00000000000e79c3 */ /* 0x000e640000002600 */
[----:B-1----:R-:W-:-:S04]  /*16730*/  UIMAD UR4, UR14, UR4, UR9 ;  /* 0x000000040e0472a4 */ /* 0x002fc8000f8e0209 */
[----:B------:R-:W-:-:S12]  /*16740*/  UIMAD UR12, UR4, UR12, URZ ;  /* 0x0000000c040c72a4 */ /* 0x000fd8000f8e023f */
.L_x_1712:
[----:B------:R-:W-:Y:S01]  /*16750*/  LEA.HI R5, R230, R231, RZ, 0x5 ;  /* 0x000000e7e6057211 */ /* 0x000fe200078f28ff */
[----:B------:R-:W-:Y:S01]  /*16760*/  USHF.R.S32.HI UR13, URZ, 0x1f, UR14 ;  /* 0x0000001f3f0d7899 */ /* 0x000fe2000801140e */
[----:B------:R-:W-:Y:S01]  /*16770*/  LOP3.LUT R3, R3, 0xffffffe0, RZ, 0xc0, !PT ;  /* 0xffffffe003037812 */ /* 0x000fe200078ec0ff */
[----:B------:R-:W-:Y:S01]  /*16780*/  UISETP.NE.AND UP0, UPT, UR17, -0x1, UPT ;  /* 0xffffffff1100788c */ /* 0x000fe2000bf05270 */
[----:B------:R-:W-:Y:S01]  /*16790*/  LOP3.LUT R5, R5, 0xffffffe0, RZ, 0xc0, !PT ;  /* 0xffffffe005057812 */ /* 0x000fe200078ec0ff */
[----:B------:R-:W-:Y:S01]  /*167a0*/  ULDC.64 UR4, c[0x0][0x290] ;  /* 0x0000a40000047ab9 */ /* 0x000fe20000000a00 */
[----:B------:R-:W-:Y:S01]  /*167b0*/  ULDC.64 UR6, c[0x0][0x298] ;  /* 0x0000a60000067ab9 */ /* 0x000fe20000000a00 */
[----:B------:R-:W-:Y:S01]  /*167c0*/  IMAD.IADD R3, R4, 0x1, -R3 ;  /* 0x0000000104037824 */ /* 0x000fe200078e0a03 */
[----:B------:R-:W-:Y:S01]  /*167d0*/  UIMAD UR13, UR13, UR4, URZ ;  /* 0x000000040d0d72a4 */ /* 0x000fe2000f8e023f */
[----:B------:R-:W-:Y:S01]  /*167e0*/  IMAD.IADD R231, R231, 0x1, -R5 ;  /* 0x00000001e7e77824 */ /* 0x000fe200078e0a05 */
[----:B------:R-:W-:Y:S01]  /*167f0*/  UIMAD.WIDE.U32 UR20, UR17, UR6, URZ ;  /* 0x00000006111472a5 */ /* 0x000fe2000f8e003f */
[----:B------:R-:W1:Y:S08]  /*16800*/  S2UR UR8, SR_CTAID.X ;  /* 0x00000000000879c3 */ /* 0x000e700000002500 */
[----:B------:R-:W-:Y:S01]  /*16810*/  BAR.SYNC.DEFER_BLOCKING 0x0 ;  /* 0x0000000000007b1d */ /* 0x000fe20000010000 */
[----:B------:R-:W-:Y:S01]  /*16820*/  LOP3.LUT P0, RZ, R3, 0x3, RZ, 0xc0, !PT ;  /* 0x0000000303ff7812 */ /* 0x000fe2000780c0ff */
[----:B------:R-:W-:Y:S01]  /*16830*/  UIMAD.WIDE.U32 UR18, UR14, UR4, URZ ;  /* 0x000000040e1272a5 */ /* 0x000fe2000f8e003f */
[----:B------:R-:W-:Y:S01]  /*16840*/  SHF.R.S32.HI R5, RZ, 0x1f, R231 ;  /* 0x0000001fff057819 */ /* 0x000fe200000114e7 */
[----:B------:R-:W-:-:S02]  /*16850*/  UIMAD UR5, UR14, UR5, UR13 ;  /* 0x000000050e0572a4 */ /* 0x000fc4000f8e020d */
[----:B------:R-:W-:Y:S01]  /*16860*/  UIMAD UR17, UR17, UR7, UR21 ;  /* 0x00000007111172a4 */ /* 0x000fe2000f8e0215 */
[----:B------:R-:W-:Y:S01]  /*16870*/  LEA.HI R5, R5, R231, RZ, 0x2 ;  /* 0x000000e705057211 */ /* 0x000fe200078f10ff */
[----:B------:R-:W-:Y:S01]  /*16880*/  USEL UR13, UR18, UR20, !UP0 ;  /* 0x00000014120d7287 */ /* 0x000fe2000c000000 */
[----:B------:R-:W-:Y:S01]  /*16890*/  BSSY B0, `(.L_x_1713) ;  /* 0x0000013000007945 */ /* 0x000fe20003800000 */
[----:B------:R-:W-:Y:S01]  /*168a0*/  @!UP0 UIADD3 UR17, UR19, UR5, URZ ;  /* 0x0000000513118290 */ /* 0x000fe2000fffe03f */
[----:B------:R-:W-:-:S05]  /*168b0*/  SHF.R.S32.HI R5, RZ, 0x2, R5 ;  /* 0x00000002ff057819 */ /* 0x000fca0000011405 */
[----:B------:R-:W-:Y:S01]  /*168c0*/  IMAD R7, R7, 0x10, R5 ;  /* 0x0000001007077824 */ /* 0x000fe200078e0205 */
[----:B-1----:R-:W-:Y:S06]  /*168d0*/  @P0 BRA `(.L_x_1714) ;  /* 0x0000000000380947 */ /* 0x002fec0003800000 */
        /* <DEDUP_REMOVED lines=14> */
.L_x_1714:
[----:B------:R-:W-:Y:S05]  /*169c0*/  BSYNC B0 ;  /* 0x0000000000007941 */ /* 0x000fea0003800000 */
.L_x_1713:
[----:B------:R-:W-:Y:S01]  /*169d0*/  USHF.L.U32 UR18, UR8, 0x6, URZ ;  /* 0x0000000608127899 */ /* 0x000fe2000800063f */
[--C-:B------:R-:W-:Y:S01]  /*169e0*/  SHF.R.S32.HI R233, RZ, 0x1f, R232.reuse ;  /* 0x0000001fffe97819 */ /* 0x100fe200000114e8 */
[----:B------:R-:W-:Y:S01]  /*169f0*/  IMAD.U32 R3, RZ, RZ, UR6 ;  /* 0x00000006ff037e24 */ /* 0x000fe2000f8e00ff */
[----:B------:R-:W-:Y:S01]  /*16a00*/  ULDC.64 UR4, c[0x0][0x2a0] ;  /* 0x0000a80000047ab9 */ /* 0x000fe20000000a00 */
[----:B------:R-:W-:Y:S01]  /*16a10*/  USHF.R.S32.HI UR12, URZ, 0x1f, UR18 ;  /* 0x0000001f3f0c7899 */ /* 0x000fe20008011412 */
[----:B------:R-:W-:Y:S01]  /*16a20*/  BSSY B0, `(.L_x_1715) ;  /* 0x000001e000007945 */ /* 0x000fe20003800000 */
[----:B-1----:R-:W-:Y:S01]  /*16a30*/  IMAD.WIDE.U32 R4, R3, UR18, R232 ;  /* 0x0000001203047c25 */ /* 0x002fe2000f8e00e8 */
[----:B------:R-:W-:Y:S01]  /*16a40*/  ULDC UR14, c[0x0][0x2d0] ;  /* 0x0000b400000e7ab9 */ /* 0x000fe20000000800 */
[----:B------:R-:W-:Y:S01]  /*16a50*/  UIMAD UR12, UR12, UR6, URZ ;  /* 0x000000060c0c72a4 */ /* 0x000fe2000f8e023f */
[----:B------:R-:W-:Y:S01]  /*16a60*/  ISETP.GE.AND P0, PT, R232, UR14, PT ;  /* 0x0000000ee8007c0c */ /* 0x000fe2000bf06270 */
[----:B------:R-:W-:Y:S01]  /*16a70*/  USHF.R.S32.HI UR15, URZ, 0x1f, UR9 ;  /* 0x0000001f3f0f7899 */ /* 0x000fe20008011409 */
[----:B------:R-:W-:Y:S01]  /*16a80*/  IADD3 R10, P1, R4, UR13, RZ ;  /* 0x0000000d040a7c10 */ /* 0x000fe2000ff3e0ff */
[----:B------:R-:W-:Y:S01]  /*16a90*/  UIMAD UR12, UR18, UR7, UR12 ;  /* 0x00000007120c72a4 */ /* 0x000fe2000f8e020c */
[----:B------:R-:W-:Y:S01]  /*16aa0*/  IMAD.U32 R4, RZ, RZ, UR4 ;  /* 0x00000004ff047e24 */ /* 0x000fe2000f8e00ff */
[----:B------:R-:W-:-:S02]  /*16ab0*/  UIADD3 UR18, -UR18, UR16, URZ ;  /* 0x0000001012127290 */ /* 0x000fc4000fffe13f */
[----:B------:R-:W-:Y:S02]  /*16ac0*/  UIMAD UR15, UR15, UR4, URZ ;  /* 0x000000040f0f72a4 */ /* 0x000fe4000f8e023f */
[----:B------:R-:W-:Y:S02]  /*16ad0*/  IMAD.U32 R3, RZ, RZ, UR12 ;  /* 0x0000000cff037e24 */ /* 0x000fe4000f8e00ff */
[----:B------:R-:W-:-:S03]  /*16ae0*/  UIMAD UR5, UR9, UR5, UR15 ;  /* 0x00000005090572a4 */ /* 0x000fc6000f8e020f */
[----:B------:R-:W-:Y:S02]  /*16af0*/  IADD3.X R11, R5, UR17, R3, P1, !PT ;  /* 0x00000011050b7c10 */ /* 0x000fe40008ffe403 */
[----:B------:R-:W-:Y:S02]  /*16b00*/  ISETP.GE.OR P1, PT, R0, UR18, P0 ;  /* 0x0000001200007c0c */ /* 0x000fe40008726670 */
[----:B------:R-:W-:Y:S01]  /*16b10*/  SHF.R.S32.HI R3, RZ, 0x2, R229 ;  /* 0x00000002ff037819 */ /* 0x000fe200000114e5 */
[----:B------:R-:W-:Y:S02]  /*16b20*/  IMAD.WIDE.U32 R10, R4, UR9, R10 ;  /* 0x00000009040a7c25 */ /* 0x000fe4000f8e000a */
[----:B------:R1:W2:Y:S01]  /*16b30*/  LDS.128 R4, [R220] ;  /* 0x00000000dc047984 */ /* 0x0002a20000000c00 */
[----:B------:R-:W-:Y:S01]  /*16b40*/  SHF.R.S32.HI R3, RZ, 0x1f, R3 ;  /* 0x0000001fff037819 */ /* 0x000fe20000011403 */
[----:B------:R-:W-:-:S06]  /*16b50*/  VIADD R13, R11, UR5 ;  /* 0x000000050b0d7c36 */ /* 0x000fcc0008000000 */
        /* <DEDUP_REMOVED lines=10> */
.L_x_1716:
[----:B------:R-:W-:Y:S05]  /*16c00*/  BSYNC B0 ;  /* 0x0000000000007941 */ /* 0x000fea0003800000 */
.L_x_1715:
[----:B-1----:R-:W1:Y:S01]  /*16c10*/  LDS.128 R220, [R220+0x800] ;  /* 0x00080000dcdc7984 */ /* 0x002e620000000c00 */
[----:B------:R-:W-:Y:S01]  /*16c20*/  UIMAD UR4, UR8, -0x40, UR16 ;  /* 0xffffffc0080478a4 */ /* 0x000fe2000f8e0210 */
[----:B------:R-:W-:-:S05]  /*16c30*/  LEA.HI.SX32 R2, R2, 0x20, 0x1e ;  /* 0x0000002002027811 */ /* 0x000fca00078ff2ff */
[----:B------:R-:W-:-:S13]  /*16c40*/  ISETP.GE.OR P0, PT, R2, UR4, P0 ;  /* 0x0000000402007c0c */ /* 0x000fda0008706670 */
        /* <DEDUP_REMOVED lines=12> */
[----:B-1----:R-:W-:Y:S01]  /*16d10*/  STG.E.128 desc[UR10][R6.64], R220 ;  /* 0x000000dc06007986 */ /* 0x002fe2000c101d0a */
[----:B------:R-:W-:Y:S05]  /*16d20*/  EXIT ;  /* 0x000000000000794d */ /* 0x000fea0003800000 */
.L_x_1717:
        /* <DEDUP_REMOVED lines=13> */
.L_x_5332:


//--------------------- .text._ZN5flash24flash_fwd_splitkv_kernelI23Flash_fwd_kernel_traitsILi32ELi64ELi256ELi4ELb0ELb0EN7cutlass10bfloat16_tE19Flash_kernel_traitsILi32ELi64ELi256ELi4ES3_EELb1ELb0ELb1ELb0ELb0ELb1ELb0ELb0EEEvNS_16Flash_fwd_paramsE --------------------------
	.section	.text._ZN5flash24flash_fwd_splitkv_kernelI23Flash_fwd_kernel_traitsILi32ELi64ELi256ELi4ELb0ELb0EN7cutlass10bfloat16_tE19Flash_kernel_traitsILi32ELi64ELi256ELi4ES3_EELb1ELb0ELb1ELb0ELb0ELb1ELb0ELb0EEEvNS_16Flash_fwd_paramsE,"ax",@progbits
	.align	128
        .global         _ZN5flash24flash_fwd_splitkv_kernelI23Flash_fwd_kernel_traitsILi32ELi64ELi256ELi4ELb0ELb0EN7cutlass10bfloat16_tE19Flash_kernel_traitsILi32ELi64ELi256ELi4ES3_EELb1ELb0ELb1ELb0ELb0ELb1ELb0ELb0EEEvNS_16Flash_fwd_paramsE
        .type           _ZN5flash24flash_fwd_splitkv_kernelI23Flash_fwd_kernel_traitsILi32ELi64ELi256ELi4ELb0ELb0EN7cutlass10bfloat16_tE19Flash_kernel_traitsILi32ELi64ELi256ELi4ES3_EELb1ELb0ELb1ELb0ELb0ELb1ELb0ELb0EEEvNS_16Flash_fwd_paramsE,@function
        .size           _ZN5flash24flash_fwd_splitkv_kernelI23Flash_fwd_kernel_traitsILi32ELi64ELi256ELi4ELb0ELb0EN7cutlass10bfloat16_tE19Flash_kernel_traitsILi32ELi64ELi256ELi4ES3_EELb1ELb0ELb1ELb0ELb0ELb1ELb0ELb0EEEvNS_16Flash_fwd_paramsE,(.L_x_5333 - _ZN5flash24flash_fwd_splitkv_kernelI23Flash_fwd_kernel_traitsILi32ELi64ELi256ELi4ELb0ELb0EN7cutlass10bfloat16_tE19Flash_kernel_traitsILi32ELi64ELi256ELi4ES3_EELb1ELb0ELb1ELb0ELb0ELb1ELb0ELb0EEEvNS_16Flash_fwd_paramsE)
        .other          _ZN5flash24flash_fwd_splitkv_kernelI23Flash_fwd_kernel_traitsILi32ELi64ELi256ELi4ELb0ELb0EN7cutlass10bfloat16_tE19Flash_kernel_traitsILi32ELi64ELi256ELi4ES3_EELb1ELb0ELb1ELb0ELb0ELb1ELb0ELb0EEEvNS_16Flash_fwd_paramsE,@"STO_CUDA_ENTRY STV_DEFAULT"
_ZN5flash24flash_fwd_splitkv_kernelI23Flash_fwd_kernel_traitsILi32ELi64ELi256ELi4ELb0ELb0EN7cutlass10bfloat16_tE19Flash_kernel_traitsILi32ELi64ELi256ELi4ES3_EELb1ELb0ELb1ELb0ELb0ELb1ELb0ELb0EEEvNS_16Flash_fwd_paramsE:
.text._ZN5flash24flash_fwd_splitkv_kernelI23Flash_fwd_kernel_traitsILi32ELi64ELi256ELi4ELb0ELb0EN7cutlass10bfloat16_tE19Flash_kernel_traitsILi32ELi64ELi256ELi4ES3_EELb1ELb0ELb1ELb0ELb0ELb1ELb0ELb0EEEvNS_16Flash_fwd_paramsE:
        /* <DEDUP_REMOVED lines=9> */
[----:B------:R-:W-:Y:S02]  /*0090*/  ULDC.U8 UR6, c[0x0][0x3c2] ;  /* 0x0000f08000067ab9 */ /* 0x000fe40000000000 */
[----:B------:R-:W-:Y:S01]  /*00a0*/  PLOP3.LUT P0, PT, PT, PT, UP1, 0x80, 0x0 ;  /* 0x000000000000781c */ /* 0x000fe20003f0f018 */
[----:B------:R-:W-:Y:S01]  /*00b0*/  ULDC.64 UR4, c[0x0][0x2f8] ;  /* 0x0000be0000047ab9 */ /* 0x000fe20000000a00 */
[----:B------:R-:W-:Y:S01]  /*00c0*/  PLOP3.LUT P2, PT, PT, PT, UP2, 0x80, 0x0 ;  /* 0x000000000000781c */ /* 0x000fe20003f4f028 */
[----:B------:R-:W-:-:S02]  /*00d0*/  UISETP.NE.AND UP3, UPT, UR6, URZ, UPT ;  /* 0x0000003f0600728c */ /* 0x000fc4000bf65270 */
[----:B------:R-:W-:Y:S01]  /*00e0*/  UISETP.EQ.U32.AND UP0, UPT, UR4, URZ, UPT ;  /* 0x0000003f0400728c */ /* 0x000fe2000bf02070 */
[----:B------:R-:W-:Y:S01]  /*00f0*/  ULDC.64 UR22, c[0x0][0x208] ;  /* 0x0000820000167ab9 */ /* 0x000fe20000000a00 */
[----:B------:R-:W-:Y:S02]  /*0100*/  ULDC.64 UR6, c[0x0][0x2f8] ;  /* 0x0000be0000067ab9 */ /* 0x000fe40000000a00 */
[----:B------:R-:W-:Y:S02]  /*0110*/  UISETP.EQ.OR.EX UP0, UPT, UR5, URZ, !UP3, UP0 ;  /* 0x0000003f0500728c */ /* 0x000fe4000df02700 */
[----:B-1----:R-:W-:-:S06]  /*0120*/  UIMAD.WIDE UR8, UR10, 0x4, UR8 ;  /* 0x000000040a0878a5 */ /* 0x002fcc000f8e0208 */
[----:B------:R-:W-:Y:S02]  /*0130*/  IMAD.U32 R10, RZ, RZ, UR8 ;  /* 0x00000008ff0a7e24 */ /* 0x000fe4000f8e00ff */
[----:B------:R-:W-:Y:S01]  /*0140*/  IMAD.U32 R11, RZ, RZ, UR9 ;  /* 0x00000009ff0b7e24 */ /* 0x000fe2000f8e00ff */
[----:B------:R-:W-:Y:S02]  /*0150*/  @UP1 ULDC.64 UR8, c[0x0][0x300] ;  /* 0x0000c00000081ab9 */ /* 0x000fe40000000a00 */
[----:B------:R-:W-:Y:S02]  /*0160*/  @UP1 UIMAD.WIDE UR8, UR10, 0x4, UR8 ;  /* 0x000000040a0818a5 */ /* 0x000fe4000f8e0208 */
[----:B------:R-:W2:Y:S04]  /*0170*/  @P2 LDG.E R4, desc[UR22][R10.64] ;  /* 0x000000160a042981 */ /* 0x000ea8000c1e1900 */
[----:B------:R-:W-:Y:S01]  /*0180*/  IMAD.U32 R8, RZ, RZ, UR8 ;  /* 0x00000008ff087e24 */ /* 0x000fe2000f8e00ff */
[----:B------:R-:W3:Y:S01]  /*0190*/  @P2 LDG.E R0, desc[UR22][R10.64+0x4] ;  /* 0x000004160a002981 */ /* 0x000ee2000c1e1900 */
[----:B------:R-:W-:Y:S01]  /*01a0*/  IMAD.U32 R9, RZ, RZ, UR9 ;  /* 0x00000009ff097e24 */ /* 0x000fe2000f8e00ff */
[----:B------:R-:W-:Y:S01]  /*01b0*/  PLOP3.LUT P1, PT, PT, PT, UP0, 0x80, 0x0 ;  /* 0x000000000000781c */ /* 0x000fe20003f2f008 */
[----:B------:R-:W-:-:S03]  /*01c0*/  UIMAD.WIDE UR6, UR10, 0x4, UR6 ;  /* 0x000000040a0678a5 */ /* 0x000fc6000f8e0206 */
[----:B------:R-:W4:Y:S03]  /*01d0*/  @P0 LDG.E R2, desc[UR22][R8.64] ;  /* 0x0000001608020981 */ /* 0x000f26000c1e1900 */
[----:B------:R-:W-:Y:S02]  /*01e0*/  IMAD.U32 R6, RZ, RZ, UR6 ;  /* 0x00000006ff067e24 */ /* 0x000fe4000f8e00ff */
[----:B------:R-:W-:-:S05]  /*01f0*/  IMAD.U32 R7, RZ, RZ, UR7 ;  /* 0x00000007ff077e24 */ /* 0x000fca000f8e00ff */
[----:B------:R-:W5:Y:S01]  /*0200*/  @!P1 LDG.E R3, desc[UR22][R6.64] ;  /* 0x0000001606039981 */ /* 0x000f62000c1e1900 */
[----:B------:R-:W-:Y:S01]  /*0210*/  UMOV UR17, 0xffffffff ;  /* 0xffffffff00117882 */ /* 0x000fe20000000000 */
[----:B------:R-:W-:Y:S01]  /*0220*/  UMOV UR7, URZ ;  /* 0x0000003f00077c82 */ /* 0x000fe20008000000 */
[----:B------:R-:W-:Y:S01]  /*0230*/  UMOV UR8, 0xffffffff ;  /* 0xffffffff00087882 */ /* 0x000fe20000000000 */
[----:B------:R-:W1:Y:S08]  /*0240*/  S2UR UR21, SR_CTAID.X ;  /* 0x00000000001579c3 */ /* 0x000e700000002500 */
[----:B------:R-:W1:Y:S01]  /*0250*/  S2UR UR24, SR_CTAID.Z ;  /* 0x00000000001879c3 */ /* 0x000e620000002700 */
[----:B--2---:R-:W-:-:S02]  /*0260*/  @P2 R2UR UR17, R4 ;  /* 0x00000000041122ca */ /* 0x004fc400000e0000 */
[----:B---3--:R-:W-:Y:S02]  /*0270*/  @P2 R2UR UR16, R0 ;  /* 0x00000000001022ca */ /* 0x008fe400000e0000 */
[----:B----4-:R-:W-:Y:S02]  /*0280*/  @P0 R2UR UR7, R2 ;  /* 0x00000000020702ca */ /* 0x010fe400000e0000 */
[----:B------:R-:W-:-:S04]  /*0290*/  ISETP.NE.U32.AND P0, PT, RZ, UR4, PT ;  /* 0x00000004ff007c0c */ /* 0x000fc8000bf05070 */
[----:B------:R-:W-:-:S05]  /*02a0*/  ISETP.NE.AND.EX P0, PT, RZ, UR5, PT, P0 ;  /* 0x00000005ff007c0c */ /* 0x000fca000bf05300 */
[----:B------:R-:W-:Y:S01]  /*02b0*/  @UP2 UIADD3 UR16, UR16, -UR17, URZ ;  /* 0x8000001110102290 */ /* 0x000fe2000fffe03f */
[----:B-----5:R-:W-:-:S06]  /*02c0*/  @!P1 R2UR UR8, R3 ;  /* 0x00000000030892ca */ /* 0x020fcc00000e0000 */
[----:B------:R-:W-:Y:S01]  /*02d0*/  @!UP2 ULDC UR16, c[0x0][0x2c4] ;  /* 0x0000b1000010aab9 */ /* 0x000fe20000000800 */
[----:B-1----:R-:W-:Y:S08]  /*02e0*/  @!P0 BRA `(.L_x_1718) ;  /* 0x00000000001c8947 */ /* 0x002ff00003800000 */
[----:B------:R-:W-:-:S13]  /*02f0*/  PLOP3.LUT P0, PT, PT, PT, UP3, 0x80, 0x0 ;  /* 0x000000000000781c */ /* 0x000fda0003f0f038 */
[----:B------:R-:W2:Y:S04]  /*0300*/  @P0 LDG.E R0, desc[UR22][R6.64+0x4] ;  /* 0x0000041606000981 */ /* 0x000ea8000c1e1900 */
[----:B------:R-:W3:Y:S01]  /*0310*/  @!P0 LDG.E R2, desc[UR22][R6.64] ;  /* 0x0000001606028981 */ /* 0x000ee2000c1e1900 */
[----:B--2---:R-:W-:-:S13]  /*0320*/  @P0 R2UR UR6, R0 ;  /* 0x00000000000602ca */ /* 0x004fda00000e0000 */
[----:B------:R-:W-:-:S07]  /*0330*/  @UP3 UIADD3 UR6, UR6, -UR8, URZ ;  /* 0x8000000806063290 */ /* 0x000fce000fffe03f */
[----:B---3--:R-:W-:Y:S01]  /*0340*/  @!P0 R2UR UR6, R2 ;  /* 0x00000000020682ca */ /* 0x008fe200000e0000 */
[----:B------:R-:W-:-:S14]  /*0350*/  BRA `(.L_x_1719) ;  /* 0x0000000000047947 */ /* 0x000fdc0003800000 */
.L_x_1718:
[----:B------:R-:W-:-:S03]  /*0360*/  ULDC UR6, c[0x0][0x2c8] ;  /* 0x0000b20000067ab9 */ /* 0x000fc60000000800 */
.L_x_1719:
        /* <DEDUP_REMOVED lines=103> */
.L_x_1722:
[----:B------:R-:W-:Y:S05]  /*09e0*/  BSYNC B0 ;  /* 0x0000000000007941 */ /* 0x000fea0003800000 */
.L_x_1721:
[----:B------:R-:W-:Y:S04]  /*09f0*/  BSSY B0, `(.L_x_1723) ;  /* 0x000000d000007945 */ /* 0x000fe80003800000 */
[----:B------:R-:W-:Y:S05]  /*0a00*/  @P3 BRA `(.L_x_1724) ;  /* 0x00000000002c3947 */ /* 0x000fea0003800000 */
[----:B------:R-:W-:Y:S01]  /*0a10*/  IADD3 R7, P1, R6, 0x20, RZ ;  /* 0x0000002006077810 */ /* 0x000fe20007f3e0ff */
[----:B------:R-:W-:Y:S01]  /*0a20*/  ULDC.64 UR6, c[0x0][0x280] ;  /* 0x0000a00000067ab9 */ /* 0x000fe20000000a00 */
[----:B------:R-:W-:Y:S02]  /*0a30*/  MOV R9, R11 ;  /* 0x0000000b00097202 */ /* 0x000fe40000000f00 */
[----:B------:R-:W-:Y:S01]  /*0a40*/  IADD3.X R2, RZ, R5, RZ, P1, !PT ;  /* 0x00000005ff027210 */ /* 0x000fe20000ffe4ff */
[----:B------:R-:W-:-:S04]  /*0a50*/  IMAD.WIDE.U32 R8, R7, UR4, R8 ;  /* 0x0000000407087c25 */ /* 0x000fc8000f8e0008 */
[----:B------:R-:W-:Y:S01]  /*0a60*/  IMAD R2, R2, UR4, RZ ;  /* 0x0000000402027c24 */ /* 0x000fe2000f8e02ff */
[----:B------:R-:W-:-:S03]  /*0a70*/  LEA R6, P1, R8, UR6, 0x1 ;  /* 0x0000000608067c11 */ /* 0x000fc6000f8208ff */
[----:B------:R-:W-:-:S05]  /*0a80*/  IMAD R7, R7, UR5, R2 ;  /* 0x0000000507077c24 */ /* 0x000fca000f8e0202 */
[----:B------:R-:W-:-:S04]  /*0a90*/  IADD3 R7, R9, R7, RZ ;  /* 0x0000000709077210 */ /* 0x000fc80007ffe0ff */
[----:B------:R-:W-:-:S05]  /*0aa0*/  LEA.HI.X R7, R8, UR7, R7, 0x1, P1 ;  /* 0x0000000708077c11 */ /* 0x000fca00088f0c07 */
[----:B------:R2:W-:Y:S02]  /*0ab0*/  STG.E.128 desc[UR22][R6.64], RZ ;  /* 0x000000ff06007986 */ /* 0x0005e4000c101d16 */
.L_x_1724:
[----:B------:R-:W-:Y:S05]  /*0ac0*/  BSYNC B0 ;  /* 0x0000000000007941 */ /* 0x000fea0003800000 */
.L_x_1723:
[----:B------:R-:W-:Y:S01]  /*0ad0*/  LEA.HI.X.SX32 R0, R0, R5, 0x1, P0 ;  /* 0x0000000500007211 */ /* 0x000fe200000f0eff */
[----:B------:R-:W-:Y:S01]  /*0ae0*/  ULDC.64 UR6, c[0x0][0x2b0] ;  /* 0x0000ac0000067ab9 */ /* 0x000fe20000000a00 */
[----:B------:R-:W-:Y:S01]  /*0af0*/  ISETP.GE.AND P0, PT, R4, UR16, PT ;  /* 0x0000001004007c0c */ /* 0x000fe2000bf06270 */
[----:B------:R-:W-:Y:S01]  /*0b00*/  @!P2 IMAD.MOV.U32 R5, RZ, RZ, 0x7f800000 ;  /* 0x7f800000ff05a424 */ /* 0x000fe200078e00ff */
[----:B------:R-:W-:Y:S02]  /*0b10*/  LEA R2, P1, R3, UR6, 0x2 ;  /* 0x0000000603027c11 */ /* 0x000fe4000f8210ff */
[----:B------:R-:W-:Y:S02]  /*0b20*/  ISETP.NE.OR P0, PT, R143, RZ, P0 ;  /* 0x000000ff8f00720c */ /* 0x000fe40000705670 */
[----:B------:R-:W-:-:S05]  /*0b30*/  LEA.HI.X R3, R3, UR7, R0, 0x2, P1 ;  /* 0x0000000703037c11 */ /* 0x000fca00088f1400 */
[----:B------:R3:W-:Y:S06]  /*0b40*/  @!P2 STG.E desc[UR22][R2.64], R5 ;  /* 0x000000050200a986 */ /* 0x0007ec000c101916 */
[----:B------:R-:W-:Y:S05]  /*0b50*/  @P0 EXIT ;  /* 0x000000000000094d */ /* 0x000fea0003800000 */
[----:B---3--:R-:W-:-:S05]  /*0b60*/  MOV R5, 0x7f800000 ;  /* 0x7f80000000057802 */ /* 0x008fca0000000f00 */
[----:B------:R-:W-:Y:S01]  /*0b70*/  STG.E desc[UR22][R2.64+0x80], R5 ;  /* 0x0000800502007986 */ /* 0x000fe2000c101916 */
[----:B------:R-:W-:Y:S05]  /*0b80*/  EXIT ;  /* 0x000000000000794d */ /* 0x000fea0003800000 */
.L_x_1720:
        /* <DEDUP_REMOVED lines=28> */
.L_x_1725:
        /* <DEDUP_REMOVED lines=23> */
[C---:B------:R-:W-:Y:S02]  /*0ec0*/  ISETP.NE.AND P2, PT, R13.reuse, RZ, PT ;  /* 0x000000ff0d00720c */ /* 0x040fe40003f45270 */
[----:B------:R-:W-:Y:S02]  /*0ed0*/  ISETP.GE.U32.AND P3, PT, R0, R3, PT ;  /* 0x000000030000720c */ /* 0x000fe40003f66070 */
[----:B------:R-:W-:-:S04]  /*0ee0*/  LOP3.LUT R0, R13, UR7, RZ, 0x3c, !PT ;  /* 0x000000070d007c12 */ /* 0x000fc8000f8e3cff */
[----:B------:R-:W-:Y:S02]  /*0ef0*/  ISETP.GE.AND P0, PT, R0, RZ, PT ;  /* 0x000000ff0000720c */ /* 0x000fe40003f06270 */
[----:B------:R-:W1:Y:S05]  /*0f00*/  LDC R0, c[0x0][0x278] ;  /* 0x00009e00ff007b82 */ /* 0x000e6a0000000800 */
[----:B------:R-:W-:-:S06]  /*0f10*/  @P3 IADD3 R7, R7, 0x1, RZ ;  /* 0x0000000107073810 */ /* 0x000fcc0007ffe0ff */
[----:B------:R-:W-:Y:S01]  /*0f20*/  @!P0 IMAD.MOV R7, RZ, RZ, -R7 ;  /* 0x000000ffff078224 */ /* 0x000fe200078e0a07 */
[----:B------:R-:W-:-:S05]  /*0f30*/  @!P2 LOP3.LUT R7, RZ, R13, RZ, 0x33, !PT ;  /* 0x0000000dff07a212 */ /* 0x000fca00078e33ff */
[----:B------:R-:W-:-:S05]  /*0f40*/  IMAD.WIDE R14, R7, 0x4, R158 ;  /* 0x00000004070e7825 */ /* 0x000fca00078e029e */
[----:B------:R-:W2:Y:S01]  /*0f50*/  LDG.E R3, desc[UR22][R14.64] ;  /* 0x000000160e037981 */ /* 0x000ea2000c1e1900 */
[----:B-1----:R-:W-:Y:S01]  /*0f60*/  IABS R5, R0 ;  /* 0x0000000000057213 */ /* 0x002fe20000000000 */
[----:B------:R-:W1:Y:S03]  /*0f70*/  S2R R2, SR_CTAID.Z ;  /* 0x0000000000027919 */ /* 0x000e660000002700 */
[----:B------:R-:W3:Y:S08]  /*0f80*/  I2F.RP R10, R5 ;  /* 0x00000005000a7306 */ /* 0x000ef00000209400 */
[----:B---3--:R-:W3:Y:S01]  /*0f90*/  MUFU.RCP R8, R10 ;  /* 0x0000000a00087308 */ /* 0x008ee20000001000 */
[----:B-1----:R-:W-:-:S02]  /*0fa0*/  IABS R2, R2 ;  /* 0x0000000200027213 */ /* 0x002fc40000000000 */
[----:B---3--:R-:W-:-:S03]  /*0fb0*/  IADD3 R8, R8, 0xffffffe, RZ ;  /* 0x0ffffffe08087810 */ /* 0x008fc60007ffe0ff */
[----:B------:R-:W-:Y:S02]  /*0fc0*/  IMAD.MOV.U32 R6, RZ, RZ, R2 ;  /* 0x000000ffff067224 */ /* 0x000fe400078e0002 */
[----:B------:R-:W1:Y:S02]  /*0fd0*/  F2I.FTZ.U32.TRUNC.NTZ R9, R8 ;  /* 0x0000000800097305 */ /* 0x000e64000021f000 */
[----:B-1----:R-:W-:Y:S01]  /*0fe0*/  IMAD.MOV R4, RZ, RZ, -R9 ;  /* 0x000000ffff047224 */ /* 0x002fe200078e0a09 */
[----:B------:R-:W-:-:S03]  /*0ff0*/  MOV R8, RZ ;  /* 0x000000ff00087202 */ /* 0x000fc60000000f00 */
[----:B------:R-:W-:-:S04]  /*1000*/  IMAD R4, R4, R5, RZ ;  /* 0x0000000504047224 */ /* 0x000fc800078e02ff */
[----:B------:R-:W-:-:S06]  /*1010*/  IMAD.HI.U32 R9, R9, R4, R8 ;  /* 0x0000000409097227 */ /* 0x000fcc00078e0008 */
[----:B------:R-:W-:-:S05]  /*1020*/  IMAD.HI.U32 R2, R9, R6, RZ ;  /* 0x0000000609027227 */ /* 0x000fca00078e00ff */
[----:B------:R-:W-:-:S05]  /*1030*/  IADD3 R4, -R2, RZ, RZ ;  /* 0x000000ff02047210 */ /* 0x000fca0007ffe1ff */
[----:B------:R-:W-:-:S05]  /*1040*/  IMAD R4, R5, R4, R6 ;  /* 0x0000000405047224 */ /* 0x000fca00078e0206 */
[----:B------:R-:W-:-:S13]  /*1050*/  ISETP.GT.U32.AND P2, PT, R5, R4, PT ;  /* 0x000000040500720c */ /* 0x000fda0003f44070 */
[----:B------:R-:W-:Y:S02]  /*1060*/  @!P2 IMAD.IADD R4, R4, 0x1, -R5 ;  /* 0x000000010404a824 */ /* 0x000fe400078e0a05 */
[----:B------:R-:W-:Y:S01]  /*1070*/  @!P2 VIADD R2, R2, 0x1 ;  /* 0x000000010202a836 */ /* 0x000fe20000000000 */
[----:B------:R-:W-:Y:S02]  /*1080*/  ISETP.NE.AND P2, PT, R0, RZ, PT ;  /* 0x000000ff0000720c */ /* 0x000fe40003f45270 */
[----:B------:R-:W-:Y:S02]  /*1090*/  ISETP.GE.U32.AND P3, PT, R4, R5, PT ;  /* 0x000000050400720c */ /* 0x000fe40003f66070 */
[----:B------:R-:W-:-:S05]  /*10a0*/  IADD3 R4, -R7, RZ, RZ ;  /* 0x000000ff07047210 */ /* 0x000fca0007ffe1ff */
[----:B------:R-:W-:-:S05]  /*10b0*/  IMAD R13, R13, R4, UR7 ;  /* 0x000000070d0d7e24 */ /* 0x000fca000f8e0204 */
[----:B------:R-:W-:Y:S02]  /*10c0*/  SHF.R.S32.HI R9, RZ, 0x1f, R13 ;  /* 0x0000001fff097819 */ /* 0x000fe4000001140d */
[----:B------:R-:W-:-:S03]  /*10d0*/  @P3 IADD3 R2, R2, 0x1, RZ ;  /* 0x0000000102023810 */ /* 0x000fc60007ffe0ff */
[----:B------:R-:W-:Y:S01]  /*10e0*/  IMAD R4, R9, UR12, RZ ;  /* 0x0000000c09047c24 */ /* 0x000fe2000f8e02ff */
[----:B--2---:R-:W-:Y:S02]  /*10f0*/  R2UR UR9, R3 ;  /* 0x00000000030972ca */ /* 0x004fe400000e0000 */
[----:B------:R-:W-:-:S04]  /*1100*/  LOP3.LUT R3, R0, UR24, RZ, 0x3c, !PT ;  /* 0x0000001800037c12 */ /* 0x000fc8000f8e3cff */
[----:B------:R-:W-:-:S07]  /*1110*/  ISETP.GE.AND P0, PT, R3, RZ, PT ;  /* 0x000000ff0300720c */ /* 0x000fce0003f06270 */
[----:B------:R-:W-:Y:S02]  /*1120*/  USHF.R.S32.HI UR8, URZ, 0x1f, UR9 ;  /* 0x0000001f3f087899 */ /* 0x000fe40008011409 */
[----:B------:R-:W-:Y:S02]  /*1130*/  UIMAD.WIDE.U32 UR14, UR9, UR4, URZ ;  /* 0x00000004090e72a5 */ /* 0x000fe4000f8e003f */
[----:B------:R-:W-:Y:S02]  /*1140*/  UIMAD UR6, UR8, UR4, URZ ;  /* 0x00000004080672a4 */ /* 0x000fe4000f8e023f */
[----:B------:R-:W-:Y:S01]  /*1150*/  @!P0 IMAD.MOV R2, RZ, RZ, -R2 ;  /* 0x000000ffff028224 */ /* 0x000fe200078e0a02 */
[----:B------:R-:W-:Y:S01]  /*1160*/  @!P2 LOP3.LUT R2, RZ, R0, RZ, 0x33, !PT ;  /* 0x00000000ff02a212 */ /* 0x000fe200078e33ff */
[----:B------:R-:W-:Y:S01]  /*1170*/  UIMAD UR4, UR9, UR5, UR6 ;  /* 0x00000005090472a4 */ /* 0x000fe2000f8e0206 */
[----:B------:R-:W-:Y:S01]  /*1180*/  IMAD.U32 R7, RZ, RZ, UR15 ;  /* 0x0000000fff077e24 */ /* 0x000fe2000f8e00ff */
[----:B------:R-:W-:Y:S01]  /*1190*/  MOV R6, UR14 ;  /* 0x0000000e00067c02 */ /* 0x000fe20008000f00 */
[----:B------:R-:W-:Y:S01]  /*11a0*/  IMAD R0, R13, UR13, R4 ;  /* 0x0000000d0d007c24 */ /* 0x000fe2000f8e0204 */
[----:B------:R-:W-:Y:S01]  /*11b0*/  UIADD3 UR4, UR15, UR4, URZ ;  /* 0x000000040f047290 */ /* 0x000fe2000fffe03f */
[--C-:B------:R-:W-:Y:S01]  /*11c0*/  SHF.R.S32.HI R11, RZ, 0x1f, R2.reuse ;  /* 0x0000001fff0b7819 */ /* 0x100fe20000011402 */
[----:B------:R-:W-:Y:S01]  /*11d0*/  ULDC.64 UR6, c[0x0][0x260] ;  /* 0x0000980000067ab9 */ /* 0x000fe20000000a00 */
[----:B------:R-:W-:-:S03]  /*11e0*/  IMAD.MOV.U32 R16, RZ, RZ, R2 ;  /* 0x000000ffff107224 */ /* 0x000fc600078e0002 */
[----:B------:R-:W-:Y:S01]  /*11f0*/  MOV R7, UR4 ;  /* 0x0000000400077c02 */ /* 0x000fe20008000f00 */
[----:B------:R-:W-:Y:S01]  /*1200*/  IMAD R3, R11, UR6, RZ ;  /* 0x000000060b037c24 */ /* 0x000fe2000f8e02ff */
[----:B------:R-:W-:Y:S02]  /*1210*/  ULDC.64 UR4, c[0x0][0x238] ;  /* 0x00008e0000047ab9 */ /* 0x000fe40000000a00 */
[----:B------:R-:W-:Y:S01]  /*1220*/  UIMAD UR8, UR8, UR4, URZ ;  /* 0x00000004080872a4 */ /* 0x000fe2000f8e023f */
[----:B------:R-:W-:Y:S01]  /*1230*/  IMAD.WIDE.U32 R4, R13, UR12, R6 ;  /* 0x0000000c0d047c25 */ /* 0x000fe2000f8e0006 */
[----:B------:R-:W-:Y:S02]  /*1240*/  UIMAD.WIDE.U32 UR28, UR9, UR4, URZ ;  /* 0x00000004091c72a5 */ /* 0x000fe4000f8e003f */
[----:B------:R-:W-:Y:S01]  /*1250*/  UIMAD UR5, UR9, UR5, UR8 ;  /* 0x00000005090572a4 */ /* 0x000fe2000f8e0208 */
[----:B------:R-:W-:Y:S02]  /*1260*/  IMAD.IADD R5, R5, 0x1, R0 ;  /* 0x0000000105057824 */ /* 0x000fe400078e0200 */
[C---:B------:R-:W-:Y:S01]  /*1270*/  IMAD R3, R2.reuse, UR7, R3 ;  /* 0x0000000702037c24 */ /* 0x040fe2000f8e0203 */
[----:B------:R-:W-:Y:S01]  /*1280*/  UIADD3 UR27, UR29, UR5, URZ ;  /* 0x000000051d1b7290 */ /* 0x000fe2000fffe03f */
[----:B------:R-:W-:-:S05]  /*1290*/  IMAD.WIDE.U32 R22, R2, UR6, R4 ;  /* 0x0000000602167c25 */ /* 0x000fca000f8e0004 */
[----:B------:R-:W-:Y:S01]  /*12a0*/  IADD3 R5, R23, R3, RZ ;  /* 0x0000000317057210 */ /* 0x000fe20007ffe0ff */
[----:B------:R-:W-:Y:S06]  /*12b0*/  BRA `(.L_x_1727) ;  /* 0x0000000400447947 */ /* 0x000fec0003800000 */
.L_x_1726:
        /* <DEDUP_REMOVED lines=46> */
.L_x_1728:
        /* <DEDUP_REMOVED lines=9> */
[----:B------:R-:W-:Y:S01]  /*1630*/  IMAD.U32 R9, RZ, RZ, UR11 ;  /* 0x0000000bff097e24 */ /* 0x000fe2000f8e00ff */
[----:B------:R-:W-:Y:S01]  /*1640*/  UIADD3 UR4, UR15, UR4, URZ ;  /* 0x000000040f047290 */ /* 0x000fe2000fffe03f */
[----:B------:R-:W-:Y:S01]  /*1650*/  IMAD.U32 R5, RZ, RZ, UR15 ;  /* 0x0000000fff057e24 */ /* 0x000fe2000f8e00ff */
[----:B------:R-:W-:Y:S01]  /*1660*/  MOV R4, UR14 ;  /* 0x0000000e00047c02 */ /* 0x000fe20008000f00 */
[----:B------:R-:W-:Y:S01]  /*1670*/  @UP0 ULDC.64 UR26, c[0x0][0x250] ;  /* 0x00009400001a0ab9 */ /* 0x000fe20000000a00 */
[----:B-1----:R-:W-:Y:S01]  /*1680*/  IMAD R0, R11, R2, RZ ;  /* 0x000000020b007224 */ /* 0x002fe200078e02ff */
[----:B------:R-:W-:Y:S01]  /*1690*/  @UP0 UIMAD.WIDE.U32 UR28, UR8, UR26, URZ ;  /* 0x0000001a081c02a5 */ /* 0x000fe2000f8e003f */
[----:B------:R-:W-:-:S02]  /*16a0*/  MOV R5, UR4 ;  /* 0x0000000400057c02 */ /* 0x000fc40008000f00 */
[C---:B------:R-:W-:Y:S01]  /*16b0*/  IMAD R0, R16.reuse, R3, R0 ;  /* 0x0000000310007224 */ /* 0x040fe200078e0200 */
[----:B------:R-:W-:Y:S01]  /*16c0*/  @UP0 UIMAD UR27, UR8, UR27, UR29 ;  /* 0x0000001b081b02a4 */ /* 0x000fe2000f8e021d */
[----:B------:R-:W-:-:S04]  /*16d0*/  IMAD.WIDE.U32 R22, R16, R2, R4 ;  /* 0x0000000210167225 */ /* 0x000fc800078e0004 */
[----:B------:R-:W-:Y:S01]  /*16e0*/  IMAD.IADD R5, R23, 0x1, R0 ;  /* 0x0000000117057824 */ /* 0x000fe200078e0200 */
[----:B------:R-:W-:Y:S06]  /*16f0*/  @P0 BRA `(.L_x_1727) ;  /* 0x0000000000340947 */ /* 0x000fec0003800000 */
        /* <DEDUP_REMOVED lines=13> */
.L_x_1727:
[----:B------:R-:W-:Y:S01]  /*17d0*/  UISETP.NE.AND UP0, UPT, UR17, -0x1, UPT ;  /* 0xffffffff1100788c */ /* 0x000fe2000bf05270 */
[----:B------:R-:W-:Y:S01]  /*17e0*/  SHF.R.S32.HI R4, RZ, 0x1f, R143 ;  /* 0x0000001fff047819 */ /* 0x000fe2000001148f */
[----:B------:R-:W-:Y:S01]  /*17f0*/  UIADD3 UR7, UR18, -0x1, URZ ;  /* 0xffffffff12077890 */ /* 0x000fe2000fffe03f */
[----:B------:R-:W1:Y:S01]  /*1800*/  S2R R25, SR_CTAID.X ;  /* 0x0000000000197919 */ /* 0x000e620000002500 */
[----:B------:R-:W-:Y:S01]  /*1810*/  UIADD3 UR25, -UR21, UR16, URZ ;  /* 0x0000001015197290 */ /* 0x000fe2000fffe13f */
[CC--:B------:R-:W-:Y:S01]  /*1820*/  LEA.HI R3, R4.reuse, R143.reuse, RZ, 0x2 ;  /* 0x0000008f04037211 */ /* 0x0c0fe200078f10ff */
[----:B------:R-:W-:Y:S01]  /*1830*/  USHF.R.S32.HI UR11, URZ, 0x1f, UR24 ;  /* 0x0000001f3f0b7899 */ /* 0x000fe20008011418 */
[----:B------:R-:W-:Y:S01]  /*1840*/  LEA.HI R10, R4, R143, RZ, 0x3 ;  /* 0x0000008f040a7211 */ /* 0x000fe200078f18ff */
[----:B------:R-:W-:Y:S01]  /*1850*/  ULDC.64 UR14, c[0x0][0x268] ;  /* 0x00009a00000e7ab9 */ /* 0x000fe20000000a00 */
[----:B------:R-:W-:Y:S01]  /*1860*/  SHF.R.S32.HI R18, RZ, 0x2, R3 ;  /* 0x00000002ff127819 */ /* 0x000fe20000011403 */
[----:B------:R-:W-:Y:S01]  /*1870*/  UMOV UR29, 0x400 ;  /* 0x00000400001d7882 */ /* 0x000fe20000000000 */
[----:B------:R-:W-:Y:S01]  /*1880*/  @UP0 ULDC.64 UR4, c[0x0][0x240] ;  /* 0x0000900000040ab9 */ /* 0x000fe20000000a00 */
[----:B------:R-:W-:Y:S01]  /*1890*/  LOP3.LUT R136, R3, 0xfffffffc, RZ, 0xc0, !PT ;  /* 0xfffffffc03887812 */ /* 0x000fe200078ec0ff */
[----:B------:R-:W-:Y:S01]  /*18a0*/  @UP0 UIMAD.WIDE.U32 UR30, UR17, UR4, URZ ;  /* 0x00000004111e02a5 */ /* 0x000fe2000f8e003f */
[----:B------:R-:W-:Y:S01]  /*18b0*/  VIADD R0, R18, 0x20 ;  /* 0x0000002012007836 */ /* 0x000fe20000000000 */
[----:B------:R-:W-:Y:S01]  /*18c0*/  @!UP0 USHF.R.S32.HI UR4, URZ, 0x1f, UR10 ;  /* 0x0000001f3f048899 */ /* 0x000fe2000801140a */
[----:B------:R-:W-:Y:S01]  /*18d0*/  SHF.R.S32.HI R7, RZ, 0x3, R10 ;  /* 0x00000003ff077819 */ /* 0x000fe2000001140a */
[----:B------:R-:W-:Y:S01]  /*18e0*/  @UP0 UIMAD UR26, UR17, UR5, UR31 ;  /* 0x00000005111a02a4 */ /* 0x000fe2000f8e021f */
[----:B------:R-:W-:Y:S01]  /*18f0*/  IMAD.IADD R136, R143, 0x1, -R136 ;  /* 0x000000018f887824 */ /* 0x000fe200078e0a88 */
[----:B------:R-:W-:Y:S01]  /*1900*/  USHF.L.U32 UR5, UR7, 0x8, URZ ;  /* 0x0000000807057899 */ /* 0x000fe2000800063f */
[----:B------:R-:W-:Y:S01]  /*1910*/  ISETP.GE.AND P6, PT, R0, UR25, PT ;  /* 0x0000001900007c0c */ /* 0x000fe2000bfc6270 */
[----:B------:R-:W-:Y:S01]  /*1920*/  @!UP0 ULDC.64 UR8, c[0x0][0x228] ;  /* 0x00008a0000088ab9 */ /* 0x000fe20000000a00 */
[----:B------:R-:W-:Y:S01]  /*1930*/  IMAD.SHL.U32 R136, R136, 0x8, RZ ;  /* 0x0000000888887824 */ /* 0x000fe200078e00ff */
[----:B------:R-:W-:Y:S01]  /*1940*/  UIADD3 UR6, -UR5, UR19, URZ ;  /* 0x0000001305067290 */ /* 0x000fe2000fffe13f */
[----:B------:R-:W-:Y:S01]  /*1950*/  IMAD.SHL.U32 R17, R7, 0x40, RZ ;  /* 0x0000004007117824 */ /* 0x000fe200078e00ff */
[----:B------:R-:W-:Y:S01]  /*1960*/  @!UP0 UIMAD UR4, UR4, UR8, URZ ;  /* 0x00000008040482a4 */ /* 0x000fe2000f8e023f */
[----:B------:R-:W-:Y:S01]  /*1970*/  LEA.HI R3, R3, R18, RZ, 0x1 ;  /* 0x0000001203037211 */ /* 0x000fe200078f08ff */
[----:B------:R-:W-:Y:S01]  /*1980*/  @!UP0 UIMAD.WIDE.U32 UR32, UR10, UR8, URZ ;  /* 0x000000080a2082a5 */ /* 0x000fe2000f8e003f */
[----:B------:R-:W-:Y:S01]  /*1990*/  IADD3 R22, P3, R136, R22, RZ ;  /* 0x0000001688167210 */ /* 0x000fe20007f7e0ff */
[----:B------:R-:W-:Y:S01]  /*19a0*/  @!UP0 UIMAD UR9, UR10, UR9, UR4 ;  /* 0x000000090a0982a4 */ /* 0x000fe2000f8e0204 */
[C---:B------:R-:W-:Y:S01]  /*19b0*/  ISETP.GE.AND P5, PT, R0.reuse, UR6, PT ;  /* 0x0000000600007c0c */ /* 0x040fe2000bfa6270 */
[----:B------:R-:W-:Y:S01]  /*19c0*/  IMAD R11, R11, UR14, RZ ;  /* 0x0000000e0b0b7c24 */ /* 0x000fe2000f8e02ff */
[----:B------:R-:W-:Y:S01]  /*19d0*/  ISETP.GE.AND P2, PT, R0, UR6, PT ;  /* 0x0000000600007c0c */ /* 0x000fe2000bf46270 */
[----:B------:R-:W-:Y:S01]  /*19e0*/  VIADD R0, R18, 0x40 ;  /* 0x0000004012007836 */ /* 0x000fe20000000000 */
[----:B------:R-:W-:Y:S01]  /*19f0*/  LOP3.LUT R17, R17, 0xc0, RZ, 0xc0, !PT ;  /* 0x000000c011117812 */ /* 0x000fe200078ec0ff */
[----:B------:R-:W-:Y:S01]  /*1a00*/  @!UP0 UIADD3 UR26, UR33, UR9, URZ ;  /* 0x00000009211a8290 */ /* 0x000fe2000fffe03f */
[----:B------:R-:W-:Y:S01]  /*1a10*/  LOP3.LUT R3, R3, 0x7fffffe, RZ, 0xc0, !PT ;  /* 0x07fffffe03037812 */ /* 0x000fe200078ec0ff */
[----:B------:R-:W2:Y:S01]  /*1a20*/  S2UR UR4, SR_CgaCtaId ;  /* 0x00000000000479c3 */ /* 0x000ea20000008800 */
[C---:B------:R-:W-:Y:S01]  /*1a30*/  ISETP.GE.AND P4, PT, R0.reuse, UR6, PT ;  /* 0x0000000600007c0c */ /* 0x040fe2000bf86270 */
[----:B------:R-:W-:Y:S01]  /*1a40*/  @!UP0 UMOV UR30, UR32 ;  /* 0x00000020001e8c82 */ /* 0x000fe20008000000 */
[----:B------:R-:W-:Y:S01]  /*1a50*/  ISETP.GE.AND P0, PT, R0, UR6, PT ;  /* 0x0000000600007c0c */ /* 0x000fe2000bf06270 */
[----:B------:R-:W-:Y:S01]  /*1a60*/  IMAD.IADD R8, R18, 0x1, -R3 ;  /* 0x0000000112087824 */ /* 0x000fe200078e0a03 */
[--C-:B------:R-:W-:Y:S01]  /*1a70*/  SHF.R.S32.HI R0, RZ, 0x1f, R136.reuse ;  /* 0x0000001fff007819 */ /* 0x100fe20000011488 */
[----:B------:R-:W-:Y:S01]  /*1a80*/  ULDC.64 UR8, c[0x0][0x258] ;  /* 0x0000960000087ab9 */ /* 0x000fe20000000a00 */
[----:B------:R-:W-:Y:S01]  /*1a90*/  LOP3.LUT R15, R17, 0x18, R136, 0xf8, !PT ;  /* 0x00000018110f7812 */ /* 0x000fe200078ef888 */
[----:B------:R-:W-:Y:S01]  /*1aa0*/  IMAD R11, R16, UR15, R11 ;  /* 0x0000000f100b7c24 */ /* 0x000fe2000f8e020b */
[----:B------:R-:W-:Y:S01]  /*1ab0*/  SHF.R.U32.HI R6, RZ, 0x3, R17 ;  /* 0x00000003ff067819 */ /* 0x000fe20000011611 */
[----:B------:R-:W-:Y:S01]  /*1ac0*/  IMAD.X R23, R0, 0x1, R5, P3 ;  /* 0x0000000100177824 */ /* 0x000fe200018e0605 */
[----:B------:R-:W-:Y:S01]  /*1ad0*/  IADD3 R2, P3, R136, UR28, RZ ;  /* 0x0000001c88027c10 */ /* 0x000fe2000ff7e0ff */
[----:B------:R-:W-:Y:S01]  /*1ae0*/  BSSY B0, `(.L_x_1729) ;  /* 0x000002b000007945 */ /* 0x000fe20003800000 */
[----:B------:R-:W-:-:S02]  /*1af0*/  SHF.R.S32.HI R19, RZ, 0x1f, R18 ;  /* 0x0000001fff137819 */ /* 0x000fc40000011412 */
[----:B------:R-:W-:Y:S02]  /*1b00*/  IADD3.X R3, R0, UR27, RZ, P3, !PT ;  /* 0x0000001b00037c10 */ /* 0x000fe40009ffe4ff */
[----:B------:R-:W-:Y:S01]  /*1b10*/  IADD3 R138, P3, R18, R13, RZ ;  /* 0x0000000d128a7210 */ /* 0x000fe20007f7e0ff */
[----:B-1----:R-:W-:Y:S01]  /*1b20*/  IMAD.WIDE R24, R25, 0x40, R18 ;  /* 0x0000004019187825 */ /* 0x002fe200078e0212 */
[----:B------:R-:W-:Y:S02]  /*1b30*/  LOP3.LUT R6, R15, R6, RZ, 0x3c, !PT ;  /* 0x000000060f067212 */ /* 0x000fe400078e3cff */
[----:B------:R-:W-:Y:S01]  /*1b40*/  LEA.HI R15, R4, R143, RZ, 0x5 ;  /* 0x0000008f040f7211 */ /* 0x000fe200078f28ff */
[----:B------:R-:W-:Y:S01]  /*1b50*/  IMAD.X R12, R19, 0x1, R9, P3 ;  /* 0x00000001130c7824 */ /* 0x000fe200018e0609 */
[----:B------:R-:W-:Y:S01]  /*1b60*/  IADD3 R20, P3, R136, UR30, RZ ;  /* 0x0000001e88147c10 */ /* 0x000fe2000ff7e0ff */
[----:B--2---:R-:W-:Y:S01]  /*1b70*/  ULEA UR4, UR4, UR29, 0x18 ;  /* 0x0000001d04047291 */ /* 0x004fe2000f8ec03f */
[----:B------:R-:W-:Y:S01]  /*1b80*/  SHF.R.S32.HI R5, RZ, 0x5, R15 ;  /* 0x00000005ff057819 */ /* 0x000fe2000001140f */
[----:B------:R-:W-:Y:S01]  /*1b90*/  IMAD.WIDE.U32 R16, R16, UR14, R2 ;  /* 0x0000000e10107c25 */ /* 0x000fe2000f8e0002 */
[----:B------:R-:W-:-:S02]  /*1ba0*/  IADD3.X R21, R0, UR26, RZ, P3, !PT ;  /* 0x0000001a00157c10 */ /* 0x000fc40009ffe4ff */
[----:B------:R-:W-:Y:S01]  /*1bb0*/  ISETP.GE.AND P3, PT, R18, UR25, PT ;  /* 0x0000001912007c0c */ /* 0x000fe2000bf66270 */
[----:B------:R-:W-:Y:S02]  /*1bc0*/  IMAD R157, R5, 0x8, R8 ;  /* 0x00000008059d7824 */ /* 0x000fe400078e0208 */
[----:B------:R-:W-:Y:S01]  /*1bd0*/  IMAD.U32 R8, RZ, RZ, UR8 ;  /* 0x00000008ff087e24 */ /* 0x000fe2000f8e00ff */
[----:B------:R-:W-:Y:S01]  /*1be0*/  UIMAD UR8, UR11, UR8, URZ ;  /* 0x000000080b0872a4 */ /* 0x000fe2000f8e023f */
[----:B------:R-:W-:Y:S02]  /*1bf0*/  IMAD.U32 R157, R157, 0x20, R6 ;  /* 0x000000209d9d7824 */ /* 0x000fe400078e0006 */
[----:B------:R-:W-:Y:S01]  /*1c00*/  IMAD.WIDE.U32 R8, R8, UR24, R20 ;  /* 0x0000001808087c25 */ /* 0x000fe2000f8e0014 */
[----:B------:R-:W-:Y:S02]  /*1c10*/  UIMAD UR8, UR24, UR9, UR8 ;  /* 0x00000009180872a4 */ /* 0x000fe4000f8e0208 */
[----:B------:R-:W-:Y:S01]  /*1c20*/  LEA R157, R157, UR4, 0x1 ;  /* 0x000000049d9d7c11 */ /* 0x000fe2000f8e08ff */
[----:B------:R-:W-:-:S03]  /*1c30*/  IMAD R3, R19, UR12, RZ ;  /* 0x0000000c13037c24 */ /* 0x000fc6000f8e02ff */
[----:B------:R-:W-:Y:S01]  /*1c40*/  VIADD R21, R9, UR8 ;  /* 0x0000000809157c36 */ /* 0x000fe20008000000 */
        /* <DEDUP_REMOVED lines=20> */
.L_x_1730:
[----:B------:R-:W-:Y:S05]  /*1d90*/  BSYNC B0 ;  /* 0x0000000000007941 */ /* 0x000fea0003800000 */
.L_x_1729:
        /* <DEDUP_REMOVED lines=21> */
.L_x_1732:
[----:B------:R-:W-:Y:S05]  /*1ef0*/  BSYNC B0 ;  /* 0x0000000000007941 */ /* 0x000fea0003800000 */
.L_x_1731:
[C---:B------:R-:W-:Y:S01]  /*1f00*/  ISETP.GE.AND P6, PT, R18.reuse, UR6, PT ;  /* 0x0000000612007c0c */ /* 0x040fe2000bfc6270 */
[C---:B------:R-:W-:Y:S01]  /*1f10*/  IMAD R3, R18.reuse, UR13, R3 ;  /* 0x0000000d12037c24 */ /* 0x040fe2000f8e0203 */
[----:B------:R-:W-:Y:S01]  /*1f20*/  BSSY B0, `(.L_x_1733) ;  /* 0x0000013000007945 */ /* 0x000fe20003800000 */
[C---:B------:R-:W-:Y:S01]  /*1f30*/  IMAD.WIDE.U32 R178, R18.reuse, UR12, R22 ;  /* 0x0000000c12b27c25 */ /* 0x040fe2000f8e0016 */
[C---:B------:R-:W-:Y:S02]  /*1f40*/  ISETP.GE.AND P3, PT, R18.reuse, UR6, PT ;  /* 0x0000000612007c0c */ /* 0x040fe4000bf66270 */
[----:B------:R-:W-:Y:S02]  /*1f50*/  IADD3 R14, R18, 0x60, RZ ;  /* 0x00000060120e7810 */ /* 0x000fe40007ffe0ff */
[----:B------:R-:W-:-:S05]  /*1f60*/  IADD3 R179, R179, R3, RZ ;  /* 0x00000003b3b37210 */ /* 0x000fca0007ffe0ff */
[----:B------:R-:W-:Y:S05]  /*1f70*/  @P6 BRA `(.L_x_1734) ;  /* 0x0000000000346947 */ /* 0x000fea0003800000 */
        /* <DEDUP_REMOVED lines=13> */
.L_x_1734:
[----:B------:R-:W-:Y:S05]  /*2050*/  BSYNC B0 ;  /* 0x0000000000007941 */ /* 0x000fea0003800000 */
.L_x_1733:
        /* <DEDUP_REMOVED lines=13> */
[----:B------:R-:W-:-:S04]  /*2130*/  LEA R2, P5, R3, UR8, 0x1 ;  /* 0x0000000803027c11 */ /* 0x000fc8000f8a08ff */
[----:B------:R-:W-:-:S05]  /*2140*/  LEA.HI.X R3, R3, UR9, R0, 0x1, P5 ;  /* 0x0000000903037c11 */ /* 0x000fca000a8f0c00 */
[----:B------:R-:W-:Y:S01]  /*2150*/  @!PT LDS RZ, [RZ] ;  /* 0x00000000fffff984 */ /* 0x000fe20000000800 */
[----:B------:R-:W-:Y:S01]  /*2160*/  @!PT LDS RZ, [RZ] ;  /* 0x00000000fffff984 */ /* 0x000fe20000000800 */
[----:B------:R-:W-:Y:S01]  /*2170*/  @!PT LDS RZ, [RZ] ;  /* 0x00000000fffff984 */ /* 0x000fe20000000800 */
[----:B------:R1:W-:Y:S04]  /*2180*/  LDGSTS.E.BYPASS.LTC128B.128 [R157+0x1800], desc[UR22][R2.64] ;  /* 0x01800000029d7fae */ /* 0x0003e8000b901d56 */
.L_x_1736:
[----:B------:R-:W-:Y:S05]  /*2190*/  BSYNC B0 ;  /* 0x0000000000007941 */ /* 0x000fea0003800000 */
.L_x_1735:
[----:B------:R-:W-:Y:S01]  /*21a0*/  BSSY B0, `(.L_x_1737) ;  /* 0x0000014000007945 */ /* 0x000fe20003800000 */
[----:B------:R-:W-:Y:S02]  /*21b0*/  ISETP.GE.AND P5, PT, R13, UR6, PT ;  /* 0x000000060d007c0c */ /* 0x000fe4000bfa6270 */
[----:B-1----:R-:W-:Y:S01]  /*21c0*/  IADD3 R2, R18, 0xa0, RZ ;  /* 0x000000a012027810 */ /* 0x002fe20007ffe0ff */
[----:B------:R-:W-:Y:S05]  /*21d0*/  @P4 BRA `(.L_x_1738) ;  /* 0x0000000000404947 */ /* 0x000fea0003800000 */
[----:B------:R-:W-:Y:S02]  /*21e0*/  ULDC UR8, c[0x0][0x2d0] ;  /* 0x0000b40000087ab9 */ /* 0x000fe40000000800 */
[----:B------:R-:W-:-:S13]  /*21f0*/  ISETP.GE.AND P4, PT, R136, UR8, PT ;  /* 0x0000000888007c0c */ /* 0x000fda000bf86270 */
[----:B------:R1:W-:Y:S01]  /*2200*/  @P4 STS.128 [R157+0x2000], RZ ;  /* 0x002000ff9d004388 */ /* 0x0003e20000000c00 */
[----:B------:R-:W-:Y:S05]  /*2210*/  @P4 BRA `(.L_x_1738) ;  /* 0x0000000000304947 */ /* 0x000fea0003800000 */
[----:B----4-:R-:W-:Y:S01]  /*2220*/  IMAD.U32 R9, RZ, RZ, UR12 ;  /* 0x0000000cff097e24 */ /* 0x010fe2000f8e00ff */
[----:B------:R-:W-:Y:S01]  /*2230*/  ULDC.64 UR8, c[0x0][0x218] ;  /* 0x0000860000087ab9 */ /* 0x000fe20000000a00 */
[----:B------:R-:W-:Y:S02]  /*2240*/  IMAD.U32 R3, RZ, RZ, UR12 ;  /* 0x0000000cff037e24 */ /* 0x000fe4000f8e00ff */
[----:B------:R-:W-:Y:S01]  /*2250*/  IMAD.U32 R0, RZ, RZ, UR13 ;  /* 0x0000000dff007e24 */ /* 0x000fe2000f8e00ff */
[----:B------:R-:W-:-:S04]  /*2260*/  LEA R9, P4, R9, R178, 0x6 ;  /* 0x000000b209097211 */ /* 0x000fc800078830ff */
[----:B------:R-:W-:Y:S02]  /*2270*/  LEA.HI.X R0, R3, R179, R0, 0x6, P4 ;  /* 0x000000b303007211 */ /* 0x000fe400020f3400 */
[----:B------:R-:W-:-:S04]  /*2280*/  LEA R8, P4, R9, UR8, 0x1 ;  /* 0x0000000809087c11 */ /* 0x000fc8000f8808ff */
[----:B------:R-:W-:-:S05]  /*2290*/  LEA.HI.X R9, R9, UR9, R0, 0x1, P4 ;  /* 0x0000000909097c11 */ /* 0x000fca000a0f0c00 */
[----:B------:R-:W-:Y:S01]  /*22a0*/  @!PT LDS RZ, [RZ] ;  /* 0x00000000fffff984 */ /* 0x000fe20000000800 */
[----:B------:R-:W-:Y:S01]  /*22b0*/  @!PT LDS RZ, [RZ] ;  /* 0x00000000fffff984 */ /* 0x000fe20000000800 */
[----:B------:R-:W-:Y:S01]  /*22c0*/  @!PT LDS RZ, [RZ] ;  /* 0x00000000fffff984 */ /* 0x000fe20000000800 */
[----:B------:R4:W-:Y:S04]  /*22d0*/  LDGSTS.E.BYPASS.LTC128B.128 [R157+0x2000], desc[UR22][R8.64] ;  /* 0x02000000089d7fae */ /* 0x0009e8000b901d56 */
.L_x_1738:
[----:B------:R-:W-:Y:S05]  /*22e0*/  BSYNC B0 ;  /* 0x0000000000007941 */ /* 0x000fea0003800000 */
.L_x_1737:
        /* <DEDUP_REMOVED lines=9> */
[----:B------:R-:W-:Y:S01]  /*2380*/  UIMAD UR25, UR13, 0x60, URZ ;  /* 0x000000600d1978a4 */ /* 0x000fe2000f8e023f */
[----:B------:R-:W-:Y:S02]  /*2390*/  ULDC.64 UR8, c[0x0][0x218] ;  /* 0x0000860000087ab9 */ /* 0x000fe40000000a00 */
[----:B------:R-:W-:-:S05]  /*23a0*/  IMAD.WIDE.U32 R20, R3, 0x60, R178 ;  /* 0x0000006003147825 */ /* 0x000fca00078e00b2 */
[----:B------:R-:W-:Y:S02]  /*23b0*/  IADD3 R3, R21, UR25, RZ ;  /* 0x0000001915037c10 */ /* 0x000fe4000fffe0ff */
[----:B----4-:R-:W-:-:S04]  /*23c0*/  LEA R8, P6, R20, UR8, 0x1 ;  /* 0x0000000814087c11 */ /* 0x010fc8000f8c08ff */
[----:B------:R-:W-:-:S05]  /*23d0*/  LEA.HI.X R9, R20, UR9, R3, 0x1, P6 ;  /* 0x0000000914097c11 */ /* 0x000fca000b0f0c03 */
[----:B------:R-:W-:Y:S01]  /*23e0*/  @!PT LDS RZ, [RZ] ;  /* 0x00000000fffff984 */ /* 0x000fe20000000800 */
[----:B------:R-:W-:Y:S01]  /*23f0*/  @!PT LDS RZ, [RZ] ;  /* 0x00000000fffff984 */ /* 0x000fe20000000800 */
[----:B------:R-:W-:Y:S01]  /*2400*/  @!PT LDS RZ, [RZ] ;  /* 0x00000000fffff984 */ /* 0x000fe20000000800 */
[----:B------:R4:W-:Y:S04]  /*2410*/  LDGSTS.E.BYPASS.LTC128B.128 [R157+0x2800], desc[UR22][R8.64] ;  /* 0x02800000089d7fae */ /* 0x0009e8000b901d56 */
.L_x_1740:
[----:B------:R-:W-:Y:S05]  /*2420*/  BSYNC B0 ;  /* 0x0000000000007941 */ /* 0x000fea0003800000 */
.L_x_1739:
[----:B------:R-:W-:Y:S01]  /*2430*/  BSSY B0, `(.L_x_1741) ;  /* 0x0000014000007945 */ /* 0x000fe20003800000 */
[----:B------:R-:W-:Y:S02]  /*2440*/  ISETP.GE.AND P6, PT, R0, UR6, PT ;  /* 0x0000000600007c0c */ /* 0x000fe4000bfc6270 */
[----:B----4-:R-:W-:Y:S01]  /*2450*/  IADD3 R8, R18, 0xe0, RZ ;  /* 0x000000e012087810 */ /* 0x010fe20007ffe0ff */
[----:B------:R-:W-:Y:S05]  /*2460*/  @P5 BRA `(.L_x_1742) ;  /* 0x0000000000405947 */ /* 0x000fea0003800000 */
[----:B------:R-:W-:Y:S02]  /*2470*/  ULDC UR8, c[0x0][0x2d0] ;  /* 0x0000b40000087ab9 */ /* 0x000fe40000000800 */
[----:B------:R-:W-:-:S13]  /*2480*/  ISETP.GE.AND P5, PT, R136, UR8, PT ;  /* 0x0000000888007c0c */ /* 0x000fda000bfa6270 */
[----:B------:R4:W-:Y:S01]  /*2490*/  @P5 STS.128 [R157+0x3000], RZ ;  /* 0x003000ff9d005388 */ /* 0x0009e20000000c00 */
[----:B------:R-:W-:Y:S05]  /*24a0*/  @P5 BRA `(.L_x_1742) ;  /* 0x0000000000305947 */ /* 0x000fea0003800000 */
[----:B------:R-:W-:Y:S01]  /*24b0*/  IMAD.U32 R9, RZ, RZ, UR12 ;  /* 0x0000000cff097e24 */ /* 0x000fe2000f8e00ff */
        /* <DEDUP_REMOVED lines=11> */
.L_x_1742:
[----:B------:R-:W-:Y:S05]  /*2570*/  BSYNC B0 ;  /* 0x0000000000007941 */ /* 0x000fea0003800000 */
.L_x_1741:
[----:B------:R-:W-:Y:S01]  /*2580*/  BSSY B0, `(.L_x_1743) ;  /* 0x0000013000007945 */ /* 0x000fe20003800000 */
[----:B------:R-:W-:Y:S02]  /*2590*/  ISETP.GE.AND P5, PT, R8, UR6, PT ;  /* 0x0000000608007c0c */ /* 0x000fe4000bfa6270 */
[----:B------:R-:W-:Y:S01]  /*25a0*/  LOP3.LUT R6, R15, 0xffffffe0, RZ, 0xc0, !PT ;  /* 0xffffffe00f067812 */ /* 0x000fe200078ec0ff */
        /* <DEDUP_REMOVED lines=10> */
[----:B-1----:R-:W-:-:S04]  /*2650*/  LEA R18, P4, R20, UR8, 0x1 ;  /* 0x0000000814127c11 */ /* 0x002fc8000f8808ff */
[----:B------:R-:W-:-:S05]  /*2660*/  LEA.HI.X R19, R20, UR9, R3, 0x1, P4 ;  /* 0x0000000914137c11 */ /* 0x000fca000a0f0c03 */
[----:B------:R-:W-:Y:S01]  /*2670*/  @!PT LDS RZ, [RZ] ;  /* 0x00000000fffff984 */ /* 0x000fe20000000800 */
[----:B------:R-:W-:Y:S01]  /*2680*/  @!PT LDS RZ, [RZ] ;  /* 0x00000000fffff984 */ /* 0x000fe20000000800 */
[----:B------:R-:W-:Y:S01]  /*2690*/  @!PT LDS RZ, [RZ] ;  /* 0x00000000fffff984 */ /* 0x000fe20000000800 */
[----:B------:R1:W-:Y:S04]  /*26a0*/  LDGSTS.E.BYPASS.LTC128B.128 [R157+0x3800], desc[UR22][R18.64] ;  /* 0x03800000129d7fae */ /* 0x0003e8000b901d56 */
.L_x_1744:
[----:B------:R-:W-:Y:S05]  /*26b0*/  BSYNC B0 ;  /* 0x0000000000007941 */ /* 0x000fea0003800000 */
.L_x_1743:
[----:B------:R-:W-:Y:S04]  /*26c0*/  BSSY B0, `(.L_x_1745) ;  /* 0x0000011000007945 */ /* 0x000fe80003800000 */
        /* <DEDUP_REMOVED lines=16> */
.L_x_1746:
[----:B------:R-:W-:Y:S05]  /*27d0*/  BSYNC B0 ;  /* 0x0000000000007941 */ /* 0x000fea0003800000 */
.L_x_1745:
        /* <DEDUP_REMOVED lines=17> */
.L_x_1748:
[----:B------:R-:W-:Y:S05]  /*28f0*/  BSYNC B0 ;  /* 0x0000000000007941 */ /* 0x000fea0003800000 */
.L_x_1747:
[----:B------:R-:W-:Y:S01]  /*2900*/  USHF.R.S32.HI UR25, URZ, 0x1f, UR10 ;  /* 0x0000001f3f197899 */ /* 0x000fe2000801140a */
[----:B------:R-:W0:Y:S01]  /*2910*/  LDGDEPBAR ;  /* 0x00000000000079af */ /* 0x000e220000000000 */
[----:B------:R-:W-:Y:S01]  /*2920*/  ULDC.64 UR8, c[0x0][0x3d0] ;  /* 0x0000f40000087ab9 */ /* 0x000fe20000000a00 */
[----:B------:R-:W-:Y:S01]  /*2930*/  UMOV UR26, UR24 ;  /* 0x00000018001a7c82 */ /* 0x000fe20008000000 */
[----:B------:R-:W-:Y:S01]  /*2940*/  UIMAD UR25, UR25, UR8, URZ ;  /* 0x00000008191972a4 */ /* 0x000fe2000f8e023f */
[----:B------:R-:W-:Y:S01]  /*2950*/  ISETP.GE.AND P6, PT, R14, UR6, PT ;  /* 0x000000060e007c0c */ /* 0x000fe2000bfc6270 */
[----:B------:R-:W-:Y:S01]  /*2960*/  UMOV UR27, UR11 ;  /* 0x0000000b001b7c82 */ /* 0x000fe20008000000 */
[----:B------:R-:W-:Y:S01]  /*2970*/  IMAD.IADD R6, R143, 0x1, -R6 ;  /* 0x000000018f067824 */ /* 0x000fe200078e0a06 */
[----:B------:R-:W-:Y:S01]  /*2980*/  UIMAD.WIDE.U32 UR26, UR10, UR8, UR26 ;  /* 0x000000080a1a72a5 */ /* 0x000fe2000f8e001a */
[----:B------:R-:W-:Y:S01]  /*2990*/  IMAD.IADD R17, R17, 0x1, R11 ;  /* 0x0000000111117824 */ /* 0x000fe200078e020b */
[----:B------:R-:W-:Y:S01]  /*29a0*/  UIMAD UR25, UR10, UR9, UR25 ;  /* 0x000000090a1972a4 */ /* 0x000fe2000f8e0219 */
[----:B------:R-:W-:Y:S01]  /*29b0*/  IMAD.U32 R142, RZ, RZ, UR19 ;  /* 0x00000013ff8e7e24 */ /* 0x000fe2000f8e00ff */
[----:B------:R-:W-:Y:S01]  /*29c0*/  SHF.R.S32.HI R3, RZ, 0x1f, R6 ;  /* 0x0000001fff037819 */ /* 0x000fe20000011406 */
[----:B------:R-:W-:Y:S01]  /*29d0*/  ULDC.64 UR10, c[0x0][0x3c8] ;  /* 0x0000f200000a7ab9 */ /* 0x000fe20000000a00 */
[----:B------:R-:W-:Y:S01]  /*29e0*/  UIADD3 UR25, UR27, UR25, URZ ;  /* 0x000000191b197290 */ /* 0x000fe2000fffe03f */
[----:B------:R-:W-:Y:S01]  /*29f0*/  LEA.HI R4, R4, R143, RZ, 0x4 ;  /* 0x0000008f04047211 */ /* 0x000fe200078f20ff */
[----:B------:R-:W-:Y:S01]  /*2a00*/  ULEA UR24, UP0, UR26, UR10, 0x2 ;  /* 0x0000000a1a187291 */ /* 0x000fe2000f80103f */
[----:B------:R-:W-:Y:S01]  /*2a10*/  LEA.HI R3, R3, R6, RZ, 0x2 ;  /* 0x0000000603037211 */ /* 0x000fe200078f10ff */
[----:B------:R-:W-:Y:S01]  /*2a20*/  ULDC.64 UR8, c[0x0][0x250] ;  /* 0x0000940000087ab9 */ /* 0x000fe20000000a00 */
[----:B------:R-:W-:Y:S01]  /*2a30*/  LEA R6, R5, UR21, 0x4 ;  /* 0x0000001505067c11 */ /* 0x000fe2000f8e20ff */
[----:B------:R-:W-:Y:S01]  /*2a40*/  ULEA.HI.X UR25, UR26, UR11, UR25, 0x2, UP0 ;  /* 0x0000000b1a197291 */ /* 0x000fe200080f1419 */
[----:B------:R-:W-:Y:S01]  /*2a50*/  IMAD R137, R12, UR8, RZ ;  /* 0x000000080c897c24 */ /* 0x000fe2000f8e02ff */
[----:B------:R-:W-:Y:S01]  /*2a60*/  SHF.R.S32.HI R3, RZ, 0x2, R3 ;  /* 0x00000002ff037819 */ /* 0x000fe20000011403 */
[----:B------:R-:W-:Y:S01]  /*2a70*/  IMAD.U32 R14, RZ, RZ, UR24 ;  /* 0x00000018ff0e7e24 */ /* 0x000fe2000f8e00ff */
[----:B------:R-:W-:Y:S01]  /*2a80*/  ULDC.64 UR10, c[0x0][0x220] ;  /* 0x00008800000a7ab9 */ /* 0x000fe20000000a00 */
[----:B------:R-:W-:-:S04]  /*2a90*/  DEPBAR.LE SB0, 0x0 ;  /* 0x000080000000791a */ /* 0x000fc80000000000 */
[----:B------:R-:W-:Y:S01]  /*2aa0*/  IMAD.U32 R15, RZ, RZ, UR25 ;  /* 0x00000019ff0f7e24 */ /* 0x000fe2000f8e00ff */
[----:B------:R-:W-:Y:S01]  /*2ab0*/  IADD3 R3, R6, 0x1, R3 ;  /* 0x0000000106037810 */ /* 0x000fe20007ffe003 */
[----:B------:R-:W-:Y:S01]  /*2ac0*/  IMAD R137, R138, UR9, R137 ;  /* 0x000000098a897c24 */ /* 0x000fe2000f8e0289 */
[----:B------:R-:W-:Y:S01]  /*2ad0*/  LOP3.LUT R12, R4, 0xfffffff0, RZ, 0xc0, !PT ;  /* 0xfffffff0040c7812 */ /* 0x000fe200078ec0ff */
[----:B------:R-:W-:Y:S01]  /*2ae0*/  IMAD.WIDE.U32 R138, R138, UR8, R16 ;  /* 0x000000088a8a7c25 */ /* 0x000fe2000f8e0010 */
[----:B------:R1:W5:Y:S01]  /*2af0*/  LDG.E R147, desc[UR22][R14.64] ;  /* 0x000000160e937981 */ /* 0x000362000c1e1900 */
[----:B------:R-:W-:Y:S02]  /*2b00*/  IADD3 R142, R142, -UR16, R3 ;  /* 0x800000108e8e7c10 */ /* 0x000fe4000fffe003 */
[----:B------:R-:W-:Y:S01]  /*2b10*/  IMAD.IADD R137, R139, 0x1, R137 ;  /* 0x000000018b897824 */ /* 0x000fe200078e0289 */
[----:B------:R-:W-:Y:S01]  /*2b20*/  BAR.SYNC.DEFER_BLOCKING 0x0 ;  /* 0x0000000000007b1d */ /* 0x000fe20000010000 */
[----:B------:R-:W-:Y:S01]  /*2b30*/  LEA R196, P4, R138, UR10, 0x1 ;  /* 0x0000000a8ac47c11 */ /* 0x000fe2000f8808ff */
[----:B------:R-:W-:Y:S01]  /*2b40*/  VIADD R142, R142, UR20 ;  /* 0x000000148e8e7c36 */ /* 0x000fe20008000000 */
[----:B------:R-:W-:Y:S01]  /*2b50*/  SHF.R.S32.HI R9, RZ, 0x4, R4 ;  /* 0x00000004ff097819 */ /* 0x000fe20000011404 */
[----:B------:R-:W-:Y:S01]  /*2b60*/  IMAD.IADD R12, R143, 0x1, -R12 ;  /* 0x000000018f0c7824 */ /* 0x000fe200078e0a0c */
[----:B------:R-:W-:Y:S01]  /*2b70*/  LEA.HI.X R185, R138, UR11, R137, 0x1, P4 ;  /* 0x0000000b8ab97c11 */ /* 0x000fe2000a0f0c89 */
[----:B------:R-:W-:Y:S01]  /*2b80*/  ULDC UR20, c[0x0][0x2e8] ;  /* 0x0000ba0000147ab9 */ /* 0x000fe20000000800 */
[----:B------:R-:W-:-:S02]  /*2b90*/  ISETP.GE.AND P4, PT, R2, UR6, PT ;  /* 0x0000000602007c0c */ /* 0x000fc4000bf86270 */
[----:B------:R-:W-:Y:S01]  /*2ba0*/  ISETP.GE.AND P5, PT, R13, UR6, PT ;  /* 0x000000060d007c0c */ /* 0x000fe2000bfa6270 */
[----:B------:R1:W-:Y:S04]  /*2bb0*/  @P3 STS [R157+0x5000], RZ ;  /* 0x005000ff9d003388 */ /* 0x0003e80000000800 */
[----:B------:R1:W-:Y:S04]  /*2bc0*/  @P3 STS [R157+0x5004], RZ ;  /* 0x005004ff9d003388 */ /* 0x0003e80000000800 */
[----:B------:R1:W-:Y:S01]  /*2bd0*/  @P3 STS.64 [R157+0x5008], RZ ;  /* 0x005008ff9d003388 */ /* 0x0003e20000000a00 */
[----:B------:R-:W1:Y:S01]  /*2be0*/  MUFU.RCP R2, UR20 ;  /* 0x0000001400027d08 */ /* 0x000e620008001000 */
[----:B------:R-:W-:Y:S01]  /*2bf0*/  BSSY B0, `(.L_x_1749) ;  /* 0x0000010000007945 */ /* 0x000fe20003800000 */
[----:B------:R-:W-:-:S02]  /*2c00*/  LOP3.LUT R10, R10, 0xfffffff8, RZ, 0xc0, !PT ;  /* 0xfffffff80a0a7812 */ /* 0x000fc400078ec0ff */
[----:B------:R-:W-:Y:S02]  /*2c10*/  LEA.HI R4, R4, R9, RZ, 0x1 ;  /* 0x0000000904047211 */ /* 0x000fe400078f08ff */
[----:B------:R-:W-:Y:S01]  /*2c20*/  LEA.HI R153, R12, R12, RZ, 0x1 ;  /* 0x0000000c0c997211 */ /* 0x000fe200078f08ff */
[----:B------:R-:W-:Y:S06]  /*2c30*/  @P3 BRA `(.L_x_1750) ;  /* 0x00000000002c3947 */ /* 0x000fec0003800000 */
[----:B------:R-:W-:Y:S02]  /*2c40*/  ULDC UR20, c[0x0][0x2d0] ;  /* 0x0000b40000147ab9 */ /* 0x000fe40000000800 */
[----:B------:R-:W-:-:S13]  /*2c50*/  ISETP.GE.AND P3, PT, R136, UR20, PT ;  /* 0x0000001488007c0c */ /* 0x000fda000bf66270 */
[----:B------:R1:W-:Y:S04]  /*2c60*/  @P3 STS [R157+0x5000], RZ ;  /* 0x005000ff9d003388 */ /* 0x0003e80000000800 */
[----:B------:R1:W-:Y:S04]  /*2c70*/  @P3 STS [R157+0x5004], RZ ;  /* 0x005004ff9d003388 */ /* 0x0003e80000000800 */
[----:B------:R1:W-:Y:S01]  /*2c80*/  @P3 STS.64 [R157+0x5008], RZ ;  /* 0x005008ff9d003388 */ /* 0x0003e20000000a00 */
[----:B------:R-:W-:Y:S05]  /*2c90*/  @P3 BRA `(.L_x_1750) ;  /* 0x0000000000143947 */ /* 0x000fea0003800000 */
[----:B------:R-:W-:-:S05]  /*2ca0*/  MOV R184, R196 ;  /* 0x000000c400b87202 */ /* 0x000fca0000000f00 */
[----:B------:R-:W-:Y:S01]  /*2cb0*/  @!PT LDS RZ, [RZ] ;  /* 0x00000000fffff984 */ /* 0x000fe20000000800 */
[----:B------:R-:W-:Y:S01]  /*2cc0*/  @!PT LDS RZ, [RZ] ;  /* 0x00000000fffff984 */ /* 0x000fe20000000800 */
[----:B------:R-:W-:Y:S01]  /*2cd0*/  @!PT LDS RZ, [RZ] ;  /* 0x00000000fffff984 */ /* 0x000fe20000000800 */
[----:B------:R1:W-:Y:S02]  /*2ce0*/  LDGSTS.E.BYPASS.LTC128B.128 [R157+0x5000], desc[UR22][R184.64] ;  /* 0x05000000b89d7fae */ /* 0x0003e4000b901d56 */
.L_x_1750:
[----:B------:R-:W-:Y:S05]  /*2cf0*/  BSYNC B0 ;  /* 0x0000000000007941 */ /* 0x000fea0003800000 */
.L_x_1749:
[--C-:B------:R-:W-:Y:S01]  /*2d00*/  SHF.R.S32.HI R6, RZ, 0x1, R153.reuse ;  /* 0x00000001ff067819 */ /* 0x100fe20000011499 */
[----:B------:R-:W-:Y:S01]  /*2d10*/  IMAD.IADD R10, R143, 0x1, -R10 ;  /* 0x000000018f0a7824 */ /* 0x000fe200078e0a0a */
[----:B------:R-:W-:Y:S01]  /*2d20*/  SHF.R.S32.HI R3, RZ, 0x1f, R153 ;  /* 0x0000001fff037819 */ /* 0x000fe20000011499 */
[----:B------:R1:W-:Y:S01]  /*2d30*/  @P2 STS.128 [R157+0x5800], RZ ;  /* 0x005800ff9d002388 */ /* 0x0003e20000000c00 */
[----:B------:R-:W-:Y:S01]  /*2d40*/  LOP3.LUT R4, R4, 0xfffffffe, RZ, 0xc0, !PT ;  /* 0xfffffffe04047812 */ /* 0x000fe200078ec0ff */
[----:B------:R-:W-:Y:S01]  /*2d50*/  IMAD.SHL.U32 R7, R7, 0x8, RZ ;  /* 0x0000000807077824 */ /* 0x000fe200078e00ff */
[----:B------:R-:W-:Y:S01]  /*2d60*/  LEA.HI R3, R3, R6, RZ, 0x2 ;  /* 0x0000000603037211 */ /* 0x000fe200078f10ff */
[----:B------:R-:W-:Y:S01]  /*2d70*/  USHF.L.U64.HI UR20, UR8, 0x5, UR9 ;  /* 0x0000000508147899 */ /* 0x000fe20008010209 */
[----:B------:R-:W-:Y:S01]  /*2d80*/  ISETP.GE.AND P3, PT, R0, UR6, PT ;  /* 0x0000000600007c0c */ /* 0x000fe2000bf66270 */
[----:B------:R-:W-:Y:S01]  /*2d90*/  IMAD.IADD R4, R9, 0x1, -R4 ;  /* 0x0000000109047824 */ /* 0x000fe200078e0a04 */
[----:B------:R-:W-:Y:S01]  /*2da0*/  LEA.HI R0, R10, R10, RZ, 0x1 ;  /* 0x0000000a0a007211 */ /* 0x000fe200078f08ff */
[----:B------:R-:W-:Y:S01]  /*2db0*/  USHF.L.U32 UR21, UR8, 0x5, URZ ;  /* 0x0000000508157899 */ /* 0x000fe2000800063f */
[----:B------:R-:W-:Y:S01]  /*2dc0*/  SHF.R.S32.HI R9, RZ, 0x1f, R12 ;  /* 0x0000001fff097819 */ /* 0x000fe2000001140c */
[----:B------:R-:W-:Y:S01]  /*2dd0*/  BSSY B0, `(.L_x_1751) ;  /* 0x0000027000007945 */ /* 0x000fe20003800000 */
[----:B------:R-:W-:-:S02]  /*2de0*/  LOP3.LUT R3, R3, 0xfffffffc, RZ, 0xc0, !PT ;  /* 0xfffffffc03037812 */ /* 0x000fc400078ec0ff */
[----:B------:R-:W-:Y:S02]  /*2df0*/  LOP3.LUT R149, R0, 0x7fffffe, RZ, 0xc0, !PT ;  /* 0x07fffffe00957812 */ /* 0x000fe400078ec0ff */
[----:B------:R-:W-:Y:S01]  /*2e00*/  LEA.HI R146, R9, R12, RZ, 0x3 ;  /* 0x0000000c09927211 */ /* 0x000fe200078f18ff */
[----:B------:R-:W-:Y:S01]  /*2e10*/  IMAD.IADD R3, R6, 0x1, -R3 ;  /* 0x0000000106037824 */ /* 0x000fe200078e0a03 */
[----:B------:R-:W-:Y:S01]  /*2e20*/  SHF.R.S32.HI R0, RZ, 0x1, R0 ;  /* 0x00000001ff007819 */ /* 0x000fe20000011400 */
[----:B------:R-:W-:Y:S01]  /*2e30*/  IMAD.IADD R149, R10, 0x1, -R149 ;  /* 0x000000010a957824 */ /* 0x000fe200078e0a95 */
[----:B------:R-:W-:Y:S01]  /*2e40*/  LOP3.LUT R153, R153, 0x7fffffe, RZ, 0xc0, !PT ;  /* 0x07fffffe99997812 */ /* 0x000fe200078ec0ff */
[----:B------:R-:W-:Y:S02]  /*2e50*/  IMAD.SHL.U32 R146, R146, 0x20, RZ ;  /* 0x0000002092927824 */ /* 0x000fe400078e00ff */
[----:B------:R-:W-:Y:S02]  /*2e60*/  IMAD.SHL.U32 R6, R0, 0x40, RZ ;  /* 0x0000004000067824 */ /* 0x000fe400078e00ff */
[----:B------:R-:W-:Y:S01]  /*2e70*/  IMAD.SHL.U32 R9, R3, 0x40, RZ ;  /* 0x0000004003097824 */ /* 0x000fe200078e00ff */
[----:B------:R-:W-:Y:S01]  /*2e80*/  LOP3.LUT R146, R146, 0xffffff00, RZ, 0xc0, !PT ;  /* 0xffffff0092927812 */ /* 0x000fe200078ec0ff */
[----:B------:R-:W-:Y:S01]  /*2e90*/  IMAD R149, R4, 0x8, R149 ;  /* 0x0000000804957824 */ /* 0x000fe200078e0295 */
[----:B------:R-:W-:Y:S01]  /*2ea0*/  LOP3.LUT R6, R6, 0xc0, RZ, 0xc0, !PT ;  /* 0x000000c006067812 */ /* 0x000fe200078ec0ff */
[----:B------:R-:W-:Y:S01]  /*2eb0*/  IMAD.SHL.U32 R4, R4, 0x8, RZ ;  /* 0x0000000804047824 */ /* 0x000fe200078e00ff */
[----:B------:R-:W-:Y:S01]  /*2ec0*/  LOP3.LUT R9, R9, 0xc0, RZ, 0xc0, !PT ;  /* 0x000000c009097812 */ /* 0x000fe200078ec0ff */
[----:B------:R-:W-:Y:S01]  /*2ed0*/  IMAD.IADD R153, R12, 0x1, -R153 ;  /* 0x000000010c997824 */ /* 0x000fe200078e0a99 */
[----:B------:R-:W-:Y:S01]  /*2ee0*/  LOP3.LUT R7, R6, 0x8, R7, 0xf8, !PT ;  /* 0x0000000806077812 */ /* 0x000fe200078ef807 */
[----:B------:R-:W-:Y:S01]  /*2ef0*/  IMAD R10, R5, 0x200, R146 ;  /* 0x00000200050a7824 */ /* 0x000fe200078e0292 */
[----:B------:R-:W-:-:S02]  /*2f00*/  LOP3.LUT R4, R9, 0x8, R4, 0xf8, !PT ;  /* 0x0000000809047812 */ /* 0x000fc400078ef804 */
[----:B------:R-:W-:Y:S01]  /*2f10*/  SHF.R.U32.HI R6, RZ, 0x3, R6 ;  /* 0x00000003ff067819 */ /* 0x000fe20000011606 */
        /* <DEDUP_REMOVED lines=18> */
.L_x_1752:
[----:B------:R-:W-:Y:S05]  /*3040*/  BSYNC B0 ;  /* 0x0000000000007941 */ /* 0x000fea0003800000 */
.L_x_1751:
        /* <DEDUP_REMOVED lines=21> */
.L_x_1754:
[----:B------:R-:W-:Y:S05]  /*31a0*/  BSYNC B0 ;  /* 0x0000000000007941 */ /* 0x000fea0003800000 */
.L_x_1753:
        /* <DEDUP_REMOVED lines=9> */
[----:B------:R-:W-:-:S05]  /*3240*/  MOV R184, R196 ;  /* 0x000000c400b87202 */ /* 0x000fca0000000f00 */
[----:B------:R-:W-:-:S05]  /*3250*/  IMAD.WIDE.U32 R4, R4, 0xc0, R184 ;  /* 0x000000c004047825 */ /* 0x000fca00078e00b8 */
[----:B------:R-:W-:-:S05]  /*3260*/  IADD3 R5, R5, UR24, RZ ;  /* 0x0000001805057c10 */ /* 0x000fca000fffe0ff */
[----:B------:R-:W-:Y:S01]  /*3270*/  @!PT LDS RZ, [RZ] ;  /* 0x00000000fffff984 */ /* 0x000fe20000000800 */
[----:B------:R-:W-:Y:S01]  /*3280*/  @!PT LDS RZ, [RZ] ;  /* 0x00000000fffff984 */ /* 0x000fe20000000800 */
[----:B------:R-:W-:Y:S01]  /*3290*/  @!PT LDS RZ, [RZ] ;  /* 0x00000000fffff984 */ /* 0x000fe20000000800 */
[----:B------:R1:W-:Y:S02]  /*32a0*/  LDGSTS.E.BYPASS.LTC128B.128 [R157+0x6800], desc[UR22][R4.64] ;  /* 0x06800000049d7fae */ /* 0x0003e4000b901d56 */
.L_x_1756:
[----:B------:R-:W-:Y:S05]  /*32b0*/  BSYNC B0 ;  /* 0x0000000000007941 */ /* 0x000fea0003800000 */
.L_x_1755:
        /* <DEDUP_REMOVED lines=16> */
.L_x_1758:
[----:B------:R-:W-:Y:S05]  /*33c0*/  BSYNC B0 ;  /* 0x0000000000007941 */ /* 0x000fea0003800000 */
.L_x_1757:
        /* <DEDUP_REMOVED lines=16> */
.L_x_1760:
[----:B------:R-:W-:Y:S05]  /*34d0*/  BSYNC B0 ;  /* 0x0000000000007941 */ /* 0x000fea0003800000 */
.L_x_1759:
        /* <DEDUP_REMOVED lines=16> */
.L_x_1762:
[----:B------:R-:W-:Y:S05]  /*35e0*/  BSYNC B0 ;  /* 0x0000000000007941 */ /* 0x000fea0003800000 */
.L_x_1761:
        /* <DEDUP_REMOVED lines=16> */
.L_x_1764:
[----:B------:R-:W-:Y:S05]  /*36f0*/  BSYNC B0 ;  /* 0x0000000000007941 */ /* 0x000fea0003800000 */
.L_x_1763:
[----:B-1----:R-:W-:Y:S01]  /*3700*/  LDSM.16.M88.4 R8, [R151] ;  /* 0x000000009708783b */ /* 0x002fe20000000200 */
[----:B------:R-:W-:Y:S01]  /*3710*/  LOP3.LUT P2, RZ, R3, 0x2, RZ, 0xc0, !PT ;  /* 0x0000000203ff7812 */ /* 0x000fe2000784c0ff */
[----:B------:R-:W-:Y:S01]  /*3720*/  IMAD.MOV.U32 R3, RZ, RZ, 0x10 ;  /* 0x00000010ff037424 */ /* 0x000fe200078e00ff */
[----:B------:R-:W-:Y:S01]  /*3730*/  LOP3.LUT P0, RZ, R0, 0x2, RZ, 0xc0, !PT ;  /* 0x0000000200ff7812 */ /* 0x000fe2000780c0ff */
[----:B------:R-:W2:Y:S01]  /*3740*/  LDSM.16.M88.4 R20, [R149+0x1000] ;  /* 0x001000009514783b */ /* 0x000ea20000000200 */
[----:B------:R-:W-:Y:S01]  /*3750*/  ULDC UR24, c[0x0][0x39c] ;  /* 0x0000e70000187ab9 */ /* 0x000fe20000000800 */
[----:B------:R-:W-:Y:S01]  /*3760*/  IMAD R177, R153, 0x20, R146 ;  /* 0x0000002099b17824 */ /* 0x000fe200078e0292 */
[C---:B------:R-:W-:Y:S01]  /*3770*/  SEL R0, R3.reuse, 0xfffffff0, !P2 ;  /* 0xfffffff003007807 */ /* 0x040fe20005000000 */
[----:B------:R-:W1:Y:S01]  /*3780*/  LDSM.16.M88.4 R16, [R149+0x1400] ;  /* 0x001400009510783b */ /* 0x000e620000000200 */
[----:B------:R-:W-:Y:S01]  /*3790*/  SEL R3, R3, 0xfffffff0, !P0 ;  /* 0xfffffff003037807 */ /* 0x000fe20004000000 */
[----:B------:R-:W-:Y:S01]  /*37a0*/  UISETP.GE.AND UP0, UPT, UR18, 0x2, UPT ;  /* 0x000000021200788c */ /* 0x000fe2000bf06270 */
[----:B------:R-:W-:Y:S01]  /*37b0*/  IMAD.IADD R177, R144, 0x1, R177 ;  /* 0x0000000190b17824 */ /* 0x000fe200078e02b1 */
[----:B------:R-:W-:Y:S01]  /*37c0*/  LDSM.16.M88.4 R4, [R149+0x1800] ;  /* 0x001800009504783b */ /* 0x000fe20000000200 */
[----:B------:R-:W-:-:S02]  /*37d0*/  IMAD R150, R0, 0x2, R151 ;  /* 0x0000000200967824 */ /* 0x000fc400078e0297 */
[----:B------:R-:W-:Y:S01]  /*37e0*/  IMAD R148, R3, 0x2, R149 ;  /* 0x0000000203947824 */ /* 0x000fe200078e0295 */
[----:B------:R-:W-:Y:S04]  /*37f0*/  LDSM.16.M88.4 R108, [R149+0x1c00] ;  /* 0x001c0000956c783b */ /* 0x000fe80000000200 */
[----:B------:R-:W-:Y:S04]  /*3800*/  LDSM.16.M88.4 R12, [R150] ;  /* 0x00000000960c783b */ /* 0x000fe80000000200 */
        /* <DEDUP_REMOVED lines=15> */
[C---:B---3--:R-:W-:Y:S01]  /*3900*/  HMMA.16816.F32.BF16 R28, R12.reuse, R40, R28 ;  /* 0x000000280c1c723c */ /* 0x048fe2000004181c */
[----:B------:R-:W-:Y:S04]  /*3910*/  LDSM.16.M88.4 R116, [R149+0x4c00] ;  /* 0x004c00009574783b */ /* 0x000fe80000000200 */
[----:B------:R-:W-:Y:S01]  /*3920*/  LDSM.16.M88.4 R128, [R148+0x1c00] ;  /* 0x001c00009480783b */ /* 0x000fe20000000200 */
[----:B------:R-:W-:Y:S03]  /*3930*/  HMMA.16816.F32.BF16 R20, R12, R42, R20 ;  /* 0x0000002a0c14723c */ /* 0x000fe60000041814 */
[----:B------:R-:W-:Y:S03]  /*3940*/  LDSM.16.M88.4 R124, [R148+0x2000] ;  /* 0x00200000947c783b */ /* 0x000fe60000000200 */
[C---:B------:R-:W-:Y:S01]  /*3950*/  HMMA.16816.F32.BF16 R132, R8.reuse, R4, RZ ;  /* 0x000000040884723c */ /* 0x040fe200000418ff */
[----:B------:R-:W-:Y:S04]  /*3960*/  LDSM.16.M88.4 R120, [R148+0x2400] ;  /* 0x002400009478783b */ /* 0x000fe80000000200 */
[----:B------:R-:W0:Y:S01]  /*3970*/  LDGDEPBAR ;  /* 0x00000000000079af */ /* 0x000e220000000000 */
[----:B------:R-:W-:Y:S06]  /*3980*/  HMMA.16816.F32.BF16 R4, R8, R6, RZ ;  /* 0x000000060804723c */ /* 0x000fec00000418ff */
[----:B------:R-:W-:Y:S01]  /*3990*/  FMUL.FTZ R28, R28, UR24 ;  /* 0x000000181c1c7c20 */ /* 0x000fe20008410000 */
[----:B------:R-:W-:Y:S01]  /*39a0*/  FMUL.FTZ R29, R29, UR24 ;  /* 0x000000181d1d7c20 */ /* 0x000fe20008410000 */
[----:B------:R-:W-:Y:S01]  /*39b0*/  FMUL.FTZ R30, R30, UR24 ;  /* 0x000000181e1e7c20 */ /* 0x000fe20008410000 */
[----:B------:R-:W-:Y:S01]  /*39c0*/  FMUL.FTZ R31, R31, UR24 ;  /* 0x000000181f1f7c20 */ /* 0x000fe20008410000 */
[C---:B----4-:R-:W-:Y:S01]  /*39d0*/  HMMA.16816.F32.BF16 R24, R12.reuse, R36, R24 ;  /* 0x000000240c18723c */ /* 0x050fe20000041818 */
[----:B------:R-:W-:Y:S01]  /*39e0*/  MUFU.TANH R140, R28 ;  /* 0x0000001c008c7308 */ /* 0x000fe20000002400 */
[----:B------:R-:W-:Y:S01]  /*39f0*/  FMUL.FTZ R20, R20, UR24 ;  /* 0x0000001814147c20 */ /* 0x000fe20008410000 */
[----:B------:R-:W-:Y:S01]  /*3a00*/  FMUL.FTZ R21, R21, UR24 ;  /* 0x0000001815157c20 */ /* 0x000fe20008410000 */
[----:B------:R-:W-:Y:S01]  /*3a10*/  FMUL.FTZ R160, R22, UR24 ;  /* 0x0000001816a07c20 */ /* 0x000fe20008410000 */
[----:B------:R-:W-:Y:S01]  /*3a20*/  FMUL.FTZ R161, R23, UR24 ;  /* 0x0000001817a17c20 */ /* 0x000fe20008410000 */
[----:B------:R-:W-:Y:S01]  /*3a30*/  HMMA.16816.F32.BF16 R16, R12, R38, R16 ;  /* 0x000000260c10723c */ /* 0x000fe20000041810 */
[----:B------:R-:W3:Y:S02]  /*3a40*/  LDSM.16.M88.4 R36, [R149+0x4000] ;  /* 0x004000009524783b */ /* 0x000ee40000000200 */
[----:B------:R-:W4:Y:S03]  /*3a50*/  MUFU.TANH R145, R29 ;  /* 0x0000001d00917308 */ /* 0x000f260000002400 */
[----:B------:R-:W-:Y:S05]  /*3a60*/  HMMA.16816.F32.BF16 R112, R8, R108, RZ ;  /* 0x0000006c0870723c */ /* 0x000fea00000418ff */
[----:B------:R-:W-:Y:S01]  /*3a70*/  MUFU.TANH R141, R30 ;  /* 0x0000001e008d7308 */ /* 0x000fe20000002400 */
[----:B------:R-:W-:Y:S06]  /*3a80*/  HMMA.16816.F32.BF16 R4, R12, R34, R4 ;  /* 0x000000220c04723c */ /* 0x000fec0000041804 */
[C---:B------:R-:W-:Y:S01]  /*3a90*/  HMMA.16816.F32.BF16 R104, R8.reuse, R100, RZ ;  /* 0x000000640868723c */ /* 0x040fe200000418ff */
[----:B------:R2:W4:Y:S01]  /*3aa0*/  MUFU.TANH R154, R31 ;  /* 0x0000001f009a7308 */ /* 0x0005220000002400 */
[----:B------:R-:W-:Y:S01]  /*3ab0*/  FMUL.FTZ R24, R24, UR24 ;  /* 0x0000001818187c20 */ /* 0x000fe20008410000 */
[----:B------:R-:W-:Y:S01]  /*3ac0*/  FMUL.FTZ R25, R25, UR24 ;  /* 0x0000001819197c20 */ /* 0x000fe20008410000 */
[----:B------:R-:W-:Y:S01]  /*3ad0*/  FMUL.FTZ R26, R26, UR24 ;  /* 0x000000181a1a7c20 */ /* 0x000fe20008410000 */
[----:B------:R-:W-:Y:S01]  /*3ae0*/  FMUL.FTZ R27, R27, UR24 ;  /* 0x000000181b1b7c20 */ /* 0x000fe20008410000 */
[C---:B------:R-:W-:Y:S01]  /*3af0*/  HMMA.16816.F32.BF16 R108, R8.reuse, R110, RZ ;  /* 0x0000006e086c723c */ /* 0x040fe200000418ff */
[----:B------:R-:W-:Y:S01]  /*3b00*/  FMUL.FTZ R16, R16, UR24 ;  /* 0x0000001810107c20 */ /* 0x000fe20008410000 */
[----:B------:R-:W-:Y:S01]  /*3b10*/  FMUL.FTZ R167, R17, UR24 ;  /* 0x0000001811a77c20 */ /* 0x000fe20008410000 */
[----:B------:R-:W4:Y:S01]  /*3b20*/  MUFU.TANH R155, R20 ;  /* 0x00000014009b7308 */ /* 0x000f220000002400 */
[----:B------:R-:W-:Y:S01]  /*3b30*/  FMUL.FTZ R168, R18, UR24 ;  /* 0x0000001812a87c20 */ /* 0x000fe20008410000 */
[----:B------:R-:W-:Y:S01]  /*3b40*/  FMUL.FTZ R169, R19, UR24 ;  /* 0x0000001813a97c20 */ /* 0x000fe20008410000 */
[C---:B------:R-:W-:Y:S05]  /*3b50*/  HMMA.16816.F32.BF16 R100, R8.reuse, R102, RZ ;  /* 0x000000660864723c */ /* 0x040fea00000418ff */
[----:B------:R1:W-:Y:S01]  /*3b60*/  MUFU.TANH R156, R21 ;  /* 0x00000015009c7308 */ /* 0x0003e20000002400 */
[----:B--2---:R-:W2:Y:S01]  /*3b70*/  LDSM.16.M88.4 R28, [R149+0x4400] ;  /* 0x00440000951c783b */ /* 0x004ea20000000200 */
[----:B------:R-:W-:Y:S01]  /*3b80*/  HMMA.16816.F32.BF16 R96, R8, R92, RZ ;  /* 0x0000005c0860723c */ /* 0x000fe200000418ff */
[----:B------:R-:W-:Y:S01]  /*3b90*/  FMUL.FTZ R4, R4, UR24 ;  /* 0x0000001804047c20 */ /* 0x000fe20008410000 */
[----:B------:R-:W-:Y:S01]  /*3ba0*/  FMUL.FTZ R5, R5, UR24 ;  /* 0x0000001805057c20 */ /* 0x000fe20008410000 */
[----:B------:R-:W-:Y:S01]  /*3bb0*/  FMUL.FTZ R172, R6, UR24 ;  /* 0x0000001806ac7c20 */ /* 0x000fe20008410000 */
[----:B------:R-:W-:-:S02]  /*3bc0*/  FMUL.FTZ R173, R7, UR24 ;  /* 0x0000001807ad7c20 */ /* 0x000fc40008410000 */
[----:B------:R-:W-:Y:S01]  /*3bd0*/  HMMA.16816.F32.BF16 R92, R8, R94, RZ ;  /* 0x0000005e085c723c */ /* 0x000fe200000418ff */
[----:B------:R-:W-:Y:S05]  /*3be0*/  MUFU.TANH R162, R24 ;  /* 0x0000001800a27308 */ /* 0x000fea0000002400 */
[----:B------:R-:W-:Y:S01]  /*3bf0*/  HMMA.16816.F32.BF16 R132, R12, R32, R132 ;  /* 0x000000200c84723c */ /* 0x000fe20000041884 */
[----:B-1----:R-:W1:Y:S02]  /*3c00*/  LDSM.16.M88.4 R20, [R149+0x4800] ;  /* 0x004800009514783b */ /* 0x002e640000000200 */
[----:B------:R-:W-:Y:S03]  /*3c10*/  MUFU.TANH R163, R25 ;  /* 0x0000001900a37308 */ /* 0x000fe60000002400 */
[C---:B------:R-:W-:Y:S05]  /*3c20*/  HMMA.16816.F32.BF16 R88, R8.reuse, R84, RZ ;  /* 0x000000540858723c */ /* 0x040fea00000418ff */
[----:B------:R-:W-:Y:S01]  /*3c30*/  MUFU.TANH R164, R26 ;  /* 0x0000001a00a47308 */ /* 0x000fe20000002400 */
[C---:B------:R-:W-:Y:S06]  /*3c40*/  HMMA.16816.F32.BF16 R80, R8.reuse, R76, RZ ;  /* 0x0000004c0850723c */ /* 0x040fec00000418ff */
[C---:B------:R-:W-:Y:S01]  /*3c50*/  HMMA.16816.F32.BF16 R72, R8.reuse, R68, RZ ;  /* 0x000000440848723c */ /* 0x040fe200000418ff */
[----:B------:R1:W-:Y:S05]  /*3c60*/  MUFU.TANH R165, R27 ;  /* 0x0000001b00a57308 */ /* 0x0003ea0000002400 */
[----:B------:R-:W-:Y:S01]  /*3c70*/  FMUL.FTZ R132, R132, UR24 ;  /* 0x0000001884847c20 */ /* 0x000fe20008410000 */
[----:B------:R-:W-:Y:S01]  /*3c80*/  HMMA.16816.F32.BF16 R64, R8, R60, RZ ;  /* 0x0000003c0840723c */ /* 0x000fe200000418ff */
[----:B------:R-:W-:Y:S01]  /*3c90*/  FMUL.FTZ R134, R134, UR24 ;  /* 0x0000001886867c20 */ /* 0x000fe20008410000 */
[----:B------:R-:W-:Y:S01]  /*3ca0*/  FMUL.FTZ R133, R133, UR24 ;  /* 0x0000001885857c20 */ /* 0x000fe20008410000 */
[----:B------:R-:W-:Y:S01]  /*3cb0*/  MUFU.TANH R166, R16 ;  /* 0x0000001000a67308 */ /* 0x000fe20000002400 */
[----:B------:R-:W-:-:S02]  /*3cc0*/  FMUL.FTZ R135, R135, UR24 ;  /* 0x0000001887877c20 */ /* 0x000fc40008410000 */
[C---:B------:R-:W-:Y:S05]  /*3cd0*/  HMMA.16816.F32.BF16 R56, R8.reuse, R52, RZ ;  /* 0x000000340838723c */ /* 0x040fea00000418ff */
[----:B------:R-:W-:Y:S01]  /*3ce0*/  MUFU.TANH R170, R4 ;  /* 0x0000000400aa7308 */ /* 0x000fe20000002400 */
[C---:B------:R-:W-:Y:S06]  /*3cf0*/  HMMA.16816.F32.BF16 R48, R8.reuse, R44, RZ ;  /* 0x0000002c0830723c */ /* 0x040fec00000418ff */
[C---:B---3--:R-:W-:Y:S01]  /*3d00*/  HMMA.16816.F32.BF16 R40, R8.reuse, R36, RZ ;  /* 0x000000240828723c */ /* 0x048fe200000418ff */
[----:B------:R3:W-:Y:S05]  /*3d10*/  MUFU.TANH R171, R5 ;  /* 0x0000000500ab7308 */ /* 0x0007ea0000002400 */
[C---:B--2---:R-:W-:Y:S03]  /*3d20*/  HMMA.16816.F32.BF16 R32, R8.reuse, R28, RZ ;  /* 0x0000001c0820723c */ /* 0x044fe600000418ff */
[----:B------:R-:W2:Y:S03]  /*3d30*/  MUFU.TANH R160, R160 ;  /* 0x000000a000a07308 */ /* 0x000ea60000002400 */
[C---:B-1----:R-:W-:Y:S05]  /*3d40*/  HMMA.16816.F32.BF16 R24, R8.reuse, R20, RZ ;  /* 0x000000140818723c */ /* 0x042fea00000418ff */
[----:B------:R-:W1:Y:S01]  /*3d50*/  MUFU.TANH R161, R161 ;  /* 0x000000a100a17308 */ /* 0x000e620000002400 */
[C---:B------:R-:W-:Y:S01]  /*3d60*/  HMMA.16816.F32.BF16 R84, R8.reuse, R86, RZ ;  /* 0x000000560854723c */ /* 0x040fe200000418ff */
[----:B---3--:R-:W-:Y:S05]  /*3d70*/  LDSM.16.M88.4 R4, [R148+0x3800] ;  /* 0x003800009404783b */ /* 0x008fea0000000200 */
[C---:B------:R-:W-:Y:S01]  /*3d80*/  HMMA.16816.F32.BF16 R76, R8.reuse, R78, RZ ;  /* 0x0000004e084c723c */ /* 0x040fe200000418ff */
[----:B------:R-:W3:Y:S05]  /*3d90*/  MUFU.TANH R168, R168 ;  /* 0x000000a800a87308 */ /* 0x000eea0000002400 */
[C---:B------:R-:W-:Y:S03]  /*3da0*/  HMMA.16816.F32.BF16 R68, R8.reuse, R70, RZ ;  /* 0x000000460844723c */ /* 0x040fe600000418ff */
[----:B------:R-:W3:Y:S03]  /*3db0*/  MUFU.TANH R167, R167 ;  /* 0x000000a700a77308 */ /* 0x000ee60000002400 */
[C---:B------:R-:W-:Y:S05]  /*3dc0*/  HMMA.16816.F32.BF16 R60, R8.reuse, R62, RZ ;  /* 0x0000003e083c723c */ /* 0x040fea00000418ff */
[----:B------:R-:W3:Y:S01]  /*3dd0*/  MUFU.TANH R169, R169 ;  /* 0x000000a900a97308 */ /* 0x000ee20000002400 */
[C---:B------:R-:W-:Y:S06]  /*3de0*/  HMMA.16816.F32.BF16 R52, R8.reuse, R54, RZ ;  /* 0x000000360834723c */ /* 0x040fec00000418ff */
[C---:B------:R-:W-:Y:S01]  /*3df0*/  HMMA.16816.F32.BF16 R44, R8.reuse, R46, RZ ;  /* 0x0000002e082c723c */ /* 0x040fe200000418ff */
[----:B------:R-:W3:Y:S05]  /*3e00*/  MUFU.TANH R132, R132 ;  /* 0x0000008400847308 */ /* 0x000eea0000002400 */
[C---:B------:R-:W-:Y:S03]  /*3e10*/  HMMA.16816.F32.BF16 R36, R8.reuse, R38, RZ ;  /* 0x000000260824723c */ /* 0x040fe600000418ff */
[----:B------:R-:W-:Y:S03]  /*3e20*/  MUFU.TANH R134, R134 ;  /* 0x0000008600867308 */ /* 0x000fe60000002400 */
[C---:B------:R-:W-:Y:S05]  /*3e30*/  HMMA.16816.F32.BF16 R28, R8.reuse, R30, RZ ;  /* 0x0000001e081c723c */ /* 0x040fea00000418ff */
[----:B------:R-:W-:Y:S01]  /*3e40*/  MUFU.TANH R172, R172 ;  /* 0x000000ac00ac7308 */ /* 0x000fe20000002400 */
[C---:B------:R-:W-:Y:S06]  /*3e50*/  HMMA.16816.F32.BF16 R20, R8.reuse, R22, RZ ;  /* 0x000000160814723c */ /* 0x040fec00000418ff */
[C---:B------:R-:W-:Y:S01]  /*3e60*/  HMMA.16816.F32.BF16 R16, R8.reuse, R116, RZ ;  /* 0x000000740810723c */ /* 0x040fe200000418ff */
[----:B------:R-:W-:Y:S05]  /*3e70*/  MUFU.TANH R133, R133 ;  /* 0x0000008500857308 */ /* 0x000fea0000002400 */
[----:B------:R-:W-:Y:S01]  /*3e80*/  HMMA.16816.F32.BF16 R8, R8, R118, RZ ;  /* 0x000000760808723c */ /* 0x000fe200000418ff */
[----:B------:R-:W4:Y:S02]  /*3e90*/  LDSM.16.M88.4 R116, [R148+0x2800] ;  /* 0x002800009474783b */ /* 0x000f240000000200 */
[----:B------:R-:W3:Y:S03]  /*3ea0*/  MUFU.TANH R135, R135 ;  /* 0x0000008700877308 */ /* 0x000ee60000002400 */
[C---:B------:R-:W-:Y:S05]  /*3eb0*/  HMMA.16816.F32.BF16 R112, R12.reuse, R128, R112 ;  /* 0x000000800c70723c */ /* 0x040fea0000041870 */
[----:B------:R-:W3:Y:S01]  /*3ec0*/  MUFU.TANH R173, R173 ;  /* 0x000000ad00ad7308 */ /* 0x000ee20000002400 */
[C---:B------:R-:W-:Y:S01]  /*3ed0*/  HMMA.16816.F32.BF16 R108, R12.reuse, R130, R108 ;  /* 0x000000820c6c723c */ /* 0x040fe2000004186c */
[----:B------:R-:W2:Y:S05]  /*3ee0*/  LDSM.16.M88.4 R128, [R148+0x2c00] ;  /* 0x002c00009480783b */ /* 0x000eaa0000000200 */
[C---:B------:R-:W-:Y:S06]  /*3ef0*/  HMMA.16816.F32.BF16 R104, R12.reuse, R124, R104 ;  /* 0x0000007c0c68723c */ /* 0x040fec0000041868 */
[C---:B------:R-:W-:Y:S01]  /*3f00*/  HMMA.16816.F32.BF16 R100, R12.reuse, R126, R100 ;  /* 0x0000007e0c64723c */ /* 0x040fe20000041864 */
[----:B------:R-:W1:Y:S05]  /*3f10*/  LDSM.16.M88.4 R124, [R148+0x3000] ;  /* 0x00300000947c783b */ /* 0x000e6a0000000200 */
[----:B------:R-:W-:Y:S01]  /*3f20*/  HMMA.16816.F32.BF16 R96, R12, R120, R96 ;  /* 0x000000780c60723c */ /* 0x000fe20000041860 */
[----:B------:R-:W-:Y:S01]  /*3f30*/  FMUL.FTZ R112, R112, UR24 ;  /* 0x0000001870707c20 */ /* 0x000fe20008410000 */
[----:B------:R-:W-:-:S03]  /*3f40*/  FMUL.FTZ R175, R113, UR24 ;  /* 0x0000001871af7c20 */ /* 0x000fc60008410000 */
[----:B------:R-:W3:Y:S01]  /*3f50*/  MUFU.TANH R174, R112 ;  /* 0x0000007000ae7308 */ /* 0x000ee20000002400 */
[----:B------:R-:W-:Y:S01]  /*3f60*/  HMMA.16816.F32.BF16 R92, R12, R122, R92 ;  /* 0x0000007a0c5c723c */ /* 0x000fe2000004185c */
[----:B------:R-:W3:Y:S01]  /*3f70*/  LDSM.16.M88.4 R120, [R148+0x3400] ;  /* 0x003400009478783b */ /* 0x000ee20000000200 */
[----:B------:R-:W-:Y:S01]  /*3f80*/  FMUL.FTZ R108, R108, UR24 ;  /* 0x000000186c6c7c20 */ /* 0x000fe20008410000 */
[----:B------:R-:W-:-:S03]  /*3f90*/  FMUL.FTZ R109, R109, UR24 ;  /* 0x000000186d6d7c20 */ /* 0x000fc60008410000 */
[C---:B----4-:R-:W-:Y:S01]  /*3fa0*/  HMMA.16816.F32.BF16 R88, R12.reuse, R116, R88 ;  /* 0x000000740c58723c */ /* 0x050fe20000041858 */
[----:B------:R-:W-:Y:S01]  /*3fb0*/  MUFU.TANH R175, R175 ;  /* 0x000000af00af7308 */ /* 0x000fe20000002400 */
[----:B------:R-:W-:Y:S01]  /*3fc0*/  FMUL.FTZ R104, R104, UR24 ;  /* 0x0000001868687c20 */ /* 0x000fe20008410000 */
[----:B------:R-:W-:Y:S01]  /*3fd0*/  FMUL.FTZ R106, R106, UR24 ;  /* 0x000000186a6a7c20 */ /* 0x000fe20008410000 */
[----:B------:R-:W-:Y:S01]  /*3fe0*/  FMUL.FTZ R105, R105, UR24 ;  /* 0x0000001869697c20 */ /* 0x000fe20008410000 */
[----:B------:R-:W-:Y:S01]  /*3ff0*/  FMUL.FTZ R107, R107, UR24 ;  /* 0x000000186b6b7c20 */ /* 0x000fe20008410000 */
[C---:B------:R-:W-:Y:S01]  /*4000*/  HMMA.16816.F32.BF16 R84, R12.reuse, R118, R84 ;  /* 0x000000760c54723c */ /* 0x040fe20000041854 */
[----:B------:R-:W4:Y:S01]  /*4010*/  LDSM.16.M88.4 R116, [R148+0x3c00] ;  /* 0x003c00009474783b */ /* 0x000f220000000200 */
[----:B------:R-:W-:Y:S01]  /*4020*/  FMUL.FTZ R102, R102, UR24 ;  /* 0x0000001866667c20 */ /* 0x000fe20008410000 */
[----:B------:R-:W-:Y:S03]  /*4030*/  MUFU.TANH R104, R104 ;  /* 0x0000006800687308 */ /* 0x000fe60000002400 */
[C---:B--2---:R-:W-:Y:S05]  /*4040*/  HMMA.16816.F32.BF16 R76, R12.reuse, R130, R76 ;  /* 0x000000820c4c723c */ /* 0x044fea000004184c */
[----:B------:R-:W-:Y:S01]  /*4050*/  MUFU.TANH R106, R106 ;  /* 0x0000006a006a7308 */ /* 0x000fe20000002400 */
[----:B------:R-:W-:Y:S01]  /*4060*/  HMMA.16816.F32.BF16 R56, R12, R4, R56 ;  /* 0x000000040c38723c */ /* 0x000fe20000041838 */
[----:B------:R-:W-:Y:S01]  /*4070*/  FMUL.FTZ R131, R111, UR24 ;  /* 0x000000186f837c20 */ /* 0x000fe20008410000 */
[----:B------:R-:W-:-:S04]  /*4080*/  VIMNMX R130, R142, UR19, PT ;  /* 0x000000138e827c48 */ /* 0x000fc8000bfe0100 */
[C---:B-1----:R-:W-:Y:S01]  /*4090*/  HMMA.16816.F32.BF16 R72, R12.reuse, R124, R72 ;  /* 0x0000007c0c48723c */ /* 0x042fe20000041848 */
[----:B------:R-:W-:Y:S05]  /*40a0*/  MUFU.TANH R125, R108 ;  /* 0x0000006c007d7308 */ /* 0x000fea0000002400 */
[C---:B------:R-:W-:Y:S01]  /*40b0*/  HMMA.16816.F32.BF16 R68, R12.reuse, R126, R68 ;  /* 0x0000007e0c44723c */ /* 0x040fe20000041844 */
[----:B------:R-:W-:Y:S01]  /*40c0*/  FMUL.FTZ R124, R115, UR24 ;  /* 0x00000018737c7c20 */ /* 0x000fe20008410000 */
[----:B------:R-:W-:Y:S01]  /*40d0*/  FMUL.FTZ R87, R87, UR24 ;  /* 0x0000001857577c20 */ /* 0x000fe20008410000 */
[----:B------:R1:W-:Y:S03]  /*40e0*/  MUFU.TANH R126, R109 ;  /* 0x0000006d007e7308 */ /* 0x0003e60000002400 */
[C---:B------:R-:W-:Y:S01]  /*40f0*/  HMMA.16816.F32.BF16 R52, R12.reuse, R6, R52 ;  /* 0x000000060c34723c */ /* 0x040fe20000041834 */
[----:B------:R-:W-:Y:S01]  /*4100*/  FMUL.FTZ R127, R110, UR24 ;  /* 0x000000186e7f7c20 */ /* 0x000fe20008410000 */
[----:B------:R-:W2:Y:S03]  /*4110*/  LDSM.16.M88.4 R4, [R148+0x4800] ;  /* 0x004800009404783b */ /* 0x000ea60000000200 */
[----:B------:R-:W-:Y:S01]  /*4120*/  MUFU.TANH R124, R124 ;  /* 0x0000007c007c7308 */ /* 0x000fe20000002400 */
[C---:B---3--:R-:W-:Y:S06]  /*4130*/  HMMA.16816.F32.BF16 R64, R12.reuse, R120, R64 ;  /* 0x000000780c40723c */ /* 0x048fec0000041840 */
[C---:B------:R-:W-:Y:S01]  /*4140*/  HMMA.16816.F32.BF16 R60, R12.reuse, R122, R60 ;  /* 0x0000007a0c3c723c */ /* 0x040fe2000004183c */
[----:B------:R-:W3:Y:S01]  /*4150*/  LDSM.16.M88.4 R120, [R148+0x4400] ;  /* 0x004400009478783b */ /* 0x000ee20000000200 */
[----:B------:R-:W-:Y:S03]  /*4160*/  MUFU.TANH R127, R127 ;  /* 0x0000007f007f7308 */ /* 0x000fe60000002400 */
[----:B-1----:R-:W1:Y:S01]  /*4170*/  LDSM.16.M88.4 R108, [R148+0x4c00] ;  /* 0x004c0000946c783b */ /* 0x002e620000000200 */
[C---:B------:R-:W-:Y:S04]  /*4180*/  HMMA.16816.F32.BF16 R80, R12.reuse, R128, R80 ;  /* 0x000000800c50723c */ /* 0x040fe80000041850 */
[----:B------:R-:W-:Y:S02]  /*4190*/  MUFU.TANH R105, R105 ;  /* 0x0000006900697308 */ /* 0x000fe40000002400 */
[----:B----4-:R-:W-:Y:S01]  /*41a0*/  HMMA.16816.F32.BF16 R44, R12, R118, R44 ;  /* 0x000000760c2c723c */ /* 0x010fe2000004182c */
[----:B------:R-:W-:-:S02]  /*41b0*/  FMUL.FTZ R129, R114, UR24 ;  /* 0x0000001872817c20 */ /* 0x000fc40008410000 */
[----:B------:R4:W1:Y:S01]  /*41c0*/  LDSM.16.M88.4 R112, [R148+0x4000] ;  /* 0x004000009470783b */ /* 0x0008620000000200 */
[----:B------:R-:W-:-:S04]  /*41d0*/  DEPBAR.LE SB0, 0x0 ;  /* 0x000080000000791a */ /* 0x000fc80000000000 */
[C---:B------:R-:W-:Y:S01]  /*41e0*/  HMMA.16816.F32.BF16 R48, R12.reuse, R116, R48 ;  /* 0x000000740c30723c */ /* 0x040fe20000041830 */
[----:B------:R-:W1:Y:S08]  /*41f0*/  MUFU.TANH R129, R129 ;  /* 0x0000008100817308 */ /* 0x000e700000002400 */
[----:B------:R-:W-:Y:S01]  /*4200*/  MUFU.TANH R107, R107 ;  /* 0x0000006b006b7308 */ /* 0x000fe20000002400 */
[C---:B--2---:R-:W-:Y:S06]  /*4210*/  HMMA.16816.F32.BF16 R24, R12.reuse, R4, R24 ;  /* 0x000000040c18723c */ /* 0x044fec0000041818 */
[----:B------:R-:W-:Y:S01]  /*4220*/  HMMA.16816.F32.BF16 R20, R12, R6, R20 ;  /* 0x000000060c14723c */ /* 0x000fe20000041814 */
[----:B-----5:R-:W-:Y:S01]  /*4230*/  FMUL.FTZ R4, R147, R2 ;  /* 0x0000000293047220 */ /* 0x020fe20000410000 */
[----:B------:R-:W-:-:S02]  /*4240*/  VIADD R2, R149, 0x1000 ;  /* 0x0000100095027836 */ /* 0x000fc40000000000 */
[----:B------:R-:W-:Y:S01]  /*4250*/  FMUL.FTZ R5, R103, UR24 ;  /* 0x0000001867057c20 */ /* 0x000fe20008410000 */
[----:B------:R-:W-:Y:S01]  /*4260*/  FMUL.FTZ R103, R84, UR24 ;  /* 0x0000001854677c20 */ /* 0x000fe20008410000 */
[----:B------:R-:W-:Y:S01]  /*4270*/  FMUL.FTZ R84, R70, UR24 ;  /* 0x0000001846547c20 */ /* 0x000fe20008410000 */
[C---:B---3--:R-:W-:Y:S01]  /*4280*/  HMMA.16816.F32.BF16 R32, R12.reuse, R120, R32 ;  /* 0x000000780c20723c */ /* 0x048fe20000041820 */
[----:B----4-:R-:W-:Y:S02]  /*4290*/  IMAD R148, R3, 0x2, R2 ;  /* 0x0000000203947824 */ /* 0x010fe400078e0202 */
[----:B------:R-:W-:Y:S01]  /*42a0*/  FMUL.FTZ R2, R94, UR24 ;  /* 0x000000185e027c20 */ /* 0x000fe20008410000 */
[----:B------:R-:W-:Y:S01]  /*42b0*/  FMUL.FTZ R70, R52, UR24 ;  /* 0x0000001834467c20 */ /* 0x000fe20008410000 */
[----:B------:R-:W-:Y:S01]  /*42c0*/  R2UR UR6, R4 ;  /* 0x00000000040672ca */ /* 0x000fe200000e0000 */
[----:B------:R-:W-:Y:S01]  /*42d0*/  FMUL.FTZ R3, R96, UR24 ;  /* 0x0000001860037c20 */ /* 0x000fe20008410000 */
[C---:B-1----:R-:W-:Y:S01]  /*42e0*/  HMMA.16816.F32.BF16 R16, R12.reuse, R108, R16 ;  /* 0x0000006c0c10723c */ /* 0x042fe20000041810 */
[----:B------:R1:W-:Y:S01]  /*42f0*/  MUFU.TANH R52, R2 ;  /* 0x0000000200347308 */ /* 0x0003e20000002400 */
[----:B------:R-:W-:Y:S01]  /*4300*/  FMUL.FTZ R96, R79, UR24 ;  /* 0x000000184f607c20 */ /* 0x000fe20008410000 */
[----:B------:R-:W-:Y:S01]  /*4310*/  FMUL.FTZ R79, R67, UR24 ;  /* 0x00000018434f7c20 */ /* 0x000fe20008410000 */
[----:B------:R-:W-:Y:S01]  /*4320*/  FMUL.FTZ R67, R55, UR24 ;  /* 0x0000001837437c20 */ /* 0x000fe20008410000 */
[----:B------:R-:W-:Y:S01]  /*4330*/  FMUL.FTZ R94, R73, UR24 ;  /* 0x00000018495e7c20 */ /* 0x000fe20008410000 */
[C---:B------:R-:W-:Y:S01]  /*4340*/  HMMA.16816.F32.BF16 R28, R12.reuse, R122, R28 ;  /* 0x0000007a0c1c723c */ /* 0x040fe2000004181c */
[----:B------:R-:W-:Y:S01]  /*4350*/  FMUL.FTZ R108, R95, UR24 ;  /* 0x000000185f6c7c20 */ /* 0x000fe20008410000 */
        /* <DEDUP_REMOVED lines=11> */
[----:B-1----:R-:W-:Y:S01]  /*4410*/  IMAD.SHL.U32 R2, R143, 0x2, RZ ;  /* 0x000000028f027824 */ /* 0x002fe200078e00ff */
[----:B------:R-:W-:Y:S01]  /*4420*/  MUFU.TANH R7, R102 ;  /* 0x0000006600077308 */ /* 0x000fe20000002400 */
[----:B------:R-:W-:Y:S01]  /*4430*/  FMUL.FTZ R4, R75, UR24 ;  /* 0x000000184b047c20 */ /* 0x000fe20008410000 */
[----:B------:R-:W-:Y:S01]  /*4440*/  FMUL.FTZ R75, R56, UR24 ;  /* 0x00000018384b7c20 */ /* 0x000fe20008410000 */
[----:B------:R-:W-:Y:S01]  /*4450*/  FMUL.FTZ R112, R100, UR24 ;  /* 0x0000001864707c20 */ /* 0x000fe20008410000 */
[----:B------:R-:W-:Y:S01]  /*4460*/  HMMA.16816.F32.BF16 R8, R12, R110, R8 ;  /* 0x0000006e0c08723c */ /* 0x000fe20000041808 */
[----:B------:R-:W-:Y:S01]  /*4470*/  LOP3.LUT R152, R2, 0x6, RZ, 0xc0, !PT ;  /* 0x0000000602987812 */ /* 0x000fe200078ec0ff */
[----:B------:R-:W-:Y:S01]  /*4480*/  FMUL.FTZ R25, R19, UR24 ;  /* 0x0000001813197c20 */ /* 0x000fe20008410000 */
[----:B------:R-:W-:-:S02]  /*4490*/  IMAD.MOV.U32 R19, RZ, RZ, 0x8 ;  /* 0x00000008ff137424 */ /* 0x000fc400078e00ff */
[----:B------:R-:W-:Y:S01]  /*44a0*/  FMUL.FTZ R114, R90, UR24 ;  /* 0x000000185a727c20 */ /* 0x000fe20008410000 */
[----:B------:R-:W-:Y:S01]  /*44b0*/  FMUL.FTZ R90, R68, UR24 ;  /* 0x00000018445a7c20 */ /* 0x000fe20008410000 */
[----:B------:R-:W-:Y:S01]  /*44c0*/  FMUL.FTZ R68, R53, UR24 ;  /* 0x0000001835447c20 */ /* 0x000fe20008410000 */
[----:B------:R-:W-:Y:S01]  /*44d0*/  FMUL.FTZ R110, R91, UR24 ;  /* 0x000000185b6e7c20 */ /* 0x000fe20008410000 */
[----:B------:R-:W-:Y:S01]  /*44e0*/  FMUL.FTZ R13, R98, UR24 ;  /* 0x00000018620d7c20 */ /* 0x000fe20008410000 */
[----:B------:R-:W-:Y:S01]  /*44f0*/  FMUL.FTZ R91, R78, UR24 ;  /* 0x000000184e5b7c20 */ /* 0x000fe20008410000 */
[----:B------:R-:W-:Y:S01]  /*4500*/  FMUL.FTZ R98, R85, UR24 ;  /* 0x0000001855627c20 */ /* 0x000fe20008410000 */
[----:B------:R-:W-:Y:S01]  /*4510*/  FMUL.FTZ R78, R60, UR24 ;  /* 0x000000183c4e7c20 */ /* 0x000fe20008410000 */
[----:B------:R1:W-:Y:S01]  /*4520*/  MUFU.TANH R85, R109 ;  /* 0x0000006d00557308 */ /* 0x0003e20000002400 */
[----:B------:R-:W-:Y:S01]  /*4530*/  FMUL.FTZ R60, R45, UR24 ;  /* 0x000000182d3c7c20 */ /* 0x000fe20008410000 */
[----:B------:R-:W-:Y:S01]  /*4540*/  FMUL.FTZ R45, R35, UR24 ;  /* 0x00000018232d7c20 */ /* 0x000fe20008410000 */
[----:B------:R-:W-:Y:S01]  /*4550*/  FMUL.FTZ R35, R31, UR24 ;  /* 0x000000181f237c20 */ /* 0x000fe20008410000 */
[----:B------:R-:W-:Y:S01]  /*4560*/  FMUL.FTZ R14, R99, UR24 ;  /* 0x00000018630e7c20 */ /* 0x000fe20008410000 */
[----:B------:R-:W-:Y:S01]  /*4570*/  FMUL.FTZ R31, R27, UR24 ;  /* 0x000000181b1f7c20 */ /* 0x000fe20008410000 */
[----:B------:R-:W-:Y:S01]  /*4580*/  FMUL.FTZ R99, R83, UR24 ;  /* 0x0000001853637c20 */ /* 0x000fe20008410000 */
[----:B------:R-:W-:Y:S01]  /*4590*/  FMUL.FTZ R27, R17, UR24 ;  /* 0x00000018111b7c20 */ /* 0x000fe20008410000 */
[----:B------:R-:W-:Y:S01]  /*45a0*/  VIADDMNMX R128, R142, R19, UR19, PT ;  /* 0x000000138e807e46 */ /* 0x000fe2000b800113 */
        /* <DEDUP_REMOVED lines=8> */
[----:B-1----:R-:W-:-:S02]  /*4630*/  VIADD R109, R152, UR5 ;  /* 0x00000005986d7c36 */ /* 0x002fc40008000000 */
[----:B------:R-:W-:Y:S01]  /*4640*/  FMUL.FTZ R102, R80, UR24 ;  /* 0x0000001850667c20 */ /* 0x000fe20008410000 */
[----:B------:R-:W-:Y:S01]  /*4650*/  FMUL.FTZ R80, R65, UR24 ;  /* 0x0000001841507c20 */ /* 0x000fe20008410000 */
[----:B------:R-:W-:Y:S01]  /*4660*/  FMUL.FTZ R65, R48, UR24 ;  /* 0x0000001830417c20 */ /* 0x000fe20008410000 */
[C---:B------:R-:W-:Y:S02]  /*4670*/  VIADD R83, R109.reuse, 0x1 ;  /* 0x000000016d537836 */ /* 0x040fe40000000000 */
[----:B------:R-:W-:Y:S01]  /*4680*/  FMUL.FTZ R48, R36, UR24 ;  /* 0x0000001824307c20 */ /* 0x000fe20008410000 */
[----:B------:R-:W-:Y:S02]  /*4690*/  VIADD R115, R109, 0x9 ;  /* 0x000000096d737836 */ /* 0x000fe40000000000 */
[----:B------:R-:W-:Y:S01]  /*46a0*/  FMUL.FTZ R53, R39, UR24 ;  /* 0x0000001827357c20 */ /* 0x000fe20008410000 */
[----:B------:R-:W-:Y:S01]  /*46b0*/  FMUL.FTZ R56, R42, UR24 ;  /* 0x000000182a387c20 */ /* 0x000fe20008410000 */
[----:B--2---:R-:W-:Y:S01]  /*46c0*/  VIADD R103, R109, 0x8 ;  /* 0x000000086d677836 */ /* 0x004fe20000000000 */
[-C--:B------:R-:W-:Y:S01]  /*46d0*/  I2FP.F32.S32 R16, R83.reuse ;  /* 0x0000005300107245 */ /* 0x080fe20000201400 */
[----:B------:R-:W-:Y:S01]  /*46e0*/  FMUL.FTZ R39, R30, UR24 ;  /* 0x000000181e277c20 */ /* 0x000fe20008410000 */
[----:B------:R-:W-:Y:S01]  /*46f0*/  ISETP.GE.AND P5, PT, R83, R130, PT ;  /* 0x000000825300720c */ /* 0x000fe20003fa6270 */
[----:B------:R-:W-:Y:S01]  /*4700*/  FMUL.FTZ R42, R21, UR24 ;  /* 0x00000018152a7c20 */ /* 0x000fe20008410000 */
[----:B------:R-:W-:Y:S01]  /*4710*/  ISETP.GE.AND P2, PT, R83, R128, PT ;  /* 0x000000805300720c */ /* 0x000fe20003f46270 */
[----:B------:R-:W-:Y:S01]  /*4720*/  FFMA.FTZ R145, R16, UR6, R145 ;  /* 0x0000000610917c23 */ /* 0x000fe20008010091 */
[----:B------:R-:W-:Y:S01]  /*4730*/  I2FP.F32.S32 R83, R83 ;  /* 0x0000005300537245 */ /* 0x000fe20000201400 */
[----:B------:R-:W-:Y:S01]  /*4740*/  FMUL.FTZ R100, R101, UR24 ;  /* 0x0000001865647c20 */ /* 0x000fe20008410000 */
[-C--:B------:R-:W-:Y:S01]  /*4750*/  I2FP.F32.S32 R8, R103.reuse ;  /* 0x0000006700087245 */ /* 0x080fe20000201400 */
[----:B------:R-:W-:Y:S01]  /*4760*/  FMUL.FTZ R113, R89, UR24 ;  /* 0x0000001859717c20 */ /* 0x000fe20008410000 */
[----:B------:R-:W-:Y:S01]  /*4770*/  ISETP.GE.AND P0, PT, R103, R130, PT ;  /* 0x000000826700720c */ /* 0x000fe20003f06270 */
[----:B------:R-:W-:Y:S01]  /*4780*/  FFMA.FTZ R36, R83, UR6, R154 ;  /* 0x0000000653247c23 */ /* 0x000fe2000801009a */
        /* <DEDUP_REMOVED lines=9> */
[C---:B------:R-:W-:Y:S01]  /*4820*/  VIADD R103, R109.reuse, 0x11 ;  /* 0x000000116d677836 */ /* 0x040fe20000000000 */
[----:B------:R-:W-:Y:S01]  /*4830*/  I2FP.F32.S32 R40, R115 ;  /* 0x0000007300287245 */ /* 0x000fe20000201400 */
[----:B------:R-:W-:-:S02]  /*4840*/  VIADD R115, R109, 0x10 ;  /* 0x000000106d737836 */ /* 0x000fc40000000000 */
[----:B------:R-:W-:Y:S01]  /*4850*/  FMUL.FTZ R89, R82, UR24 ;  /* 0x0000001852597c20 */ /* 0x000fe20008410000 */
[----:B------:R-:W-:Y:S01]  /*4860*/  FMUL.FTZ R22, R9, UR24 ;  /* 0x0000001809167c20 */ /* 0x000fe20008410000 */
[----:B------:R-:W-:Y:S02]  /*4870*/  VIADD R117, R109, 0x18 ;  /* 0x000000186d757836 */ /* 0x000fe40000000000 */
[----:B------:R-:W-:Y:S01]  /*4880*/  FMUL.FTZ R82, R64, UR24 ;  /* 0x0000001840527c20 */ /* 0x000fe20008410000 */
[----:B------:R-:W-:Y:S01]  /*4890*/  I2FP.F32.S32 R119, R115 ;  /* 0x0000007300777245 */ /* 0x000fe20000201400 */
[----:B------:R-:W-:Y:S01]  /*48a0*/  FMUL.FTZ R2, R11, UR24 ;  /* 0x000000180b027c20 */ /* 0x000fe20008410000 */
[----:B------:R1:W-:Y:S01]  /*48b0*/  MUFU.TANH R9, R87 ;  /* 0x0000005700097308 */ /* 0x0003e20000002400 */
[----:B------:R-:W-:Y:S01]  /*48c0*/  FMUL.FTZ R64, R50, UR24 ;  /* 0x0000001832407c20 */ /* 0x000fe20008410000 */
[----:B------:R-:W-:Y:S01]  /*48d0*/  FSEL R36, R36, -INF , !P2 ;  /* 0xff80000024247808 */ /* 0x000fe20005000000 */
[----:B------:R-:W-:Y:S01]  /*48e0*/  FMUL.FTZ R50, R34, UR24 ;  /* 0x0000001822327c20 */ /* 0x000fe20008410000 */
[----:B------:R-:W-:Y:S01]  /*48f0*/  ISETP.GE.AND P2, PT, R115, R128, PT ;  /* 0x000000807300720c */ /* 0x000fe20003f46270 */
[----:B------:R-:W-:Y:S01]  /*4900*/  FFMA.FTZ R162, R119, UR6, R162 ;  /* 0x0000000677a27c23 */ /* 0x000fe200080100a2 */
[----:B------:R-:W-:Y:S01]  /*4910*/  FSEL R83, R83, -INF , !P0 ;  /* 0xff80000053537808 */ /* 0x000fe20004000000 */
[----:B------:R-:W-:Y:S01]  /*4920*/  FMUL.FTZ R12, R97, UR24 ;  /* 0x00000018610c7c20 */ /* 0x000fe20008410000 */
[----:B------:R2:W-:Y:S01]  /*4930*/  MUFU.TANH R11, R93 ;  /* 0x0000005d000b7308 */ /* 0x0005e20000002400 */
[----:B------:R-:W-:Y:S01]  /*4940*/  FSEL R30, R30, -INF , !P4 ;  /* 0xff8000001e1e7808 */ /* 0x000fe20006000000 */
[----:B------:R-:W-:Y:S01]  /*4950*/  FMUL.FTZ R111, R88, UR24 ;  /* 0x00000018586f7c20 */ /* 0x000fe20008410000 */
[----:B------:R-:W-:Y:S01]  /*4960*/  I2FP.F32.S32 R8, R103 ;  /* 0x0000006700087245 */ /* 0x000fe20000201400 */
[----:B------:R-:W-:Y:S01]  /*4970*/  FFMA.FTZ R40, R40, UR6, R161 ;  /* 0x0000000628287c23 */ /* 0x000fe200080100a1 */
[C---:B------:R-:W-:Y:S01]  /*4980*/  ISETP.GE.AND P0, PT, R103.reuse, R130, PT ;  /* 0x000000826700720c */ /* 0x040fe20003f06270 */
[----:B------:R-:W-:Y:S01]  /*4990*/  FMUL.FTZ R97, R76, UR24 ;  /* 0x000000184c617c20 */ /* 0x000fe20008410000 */
[----:B------:R-:W-:Y:S01]  /*49a0*/  ISETP.GE.AND P4, PT, R103, R128, PT ;  /* 0x000000806700720c */ /* 0x000fe20003f86270 */
[----:B------:R-:W-:Y:S01]  /*49b0*/  FMUL.FTZ R88, R69, UR24 ;  /* 0x0000001845587c20 */ /* 0x000fe20008410000 */
[----:B-1----:R-:W-:Y:S01]  /*49c0*/  FSEL R87, R145, -INF , !P5 ;  /* 0xff80000091577808 */ /* 0x002fe20006800000 */
[----:B------:R-:W-:Y:S01]  /*49d0*/  FMUL.FTZ R76, R62, UR24 ;  /* 0x000000183e4c7c20 */ /* 0x000fe20008410000 */
[-C--:B------:R-:W-:Y:S01]  /*49e0*/  ISETP.GE.AND P5, PT, R115, R130.reuse, PT ;  /* 0x000000827300720c */ /* 0x080fe20003fa6270 */
[----:B------:R-:W-:Y:S01]  /*49f0*/  FMUL.FTZ R69, R54, UR24 ;  /* 0x0000001836457c20 */ /* 0x000fe20008410000 */
[----:B------:R-:W-:Y:S01]  /*4a00*/  I2FP.F32.S32 R115, R115 ;  /* 0x0000007300737245 */ /* 0x000fe20000201400 */
[----:B------:R-:W-:Y:S01]  /*4a10*/  FMUL.FTZ R62, R44, UR24 ;  /* 0x000000182c3e7c20 */ /* 0x000fe20008410000 */
[----:B------:R-:W-:Y:S01]  /*4a20*/  I2FP.F32.S32 R34, R103 ;  /* 0x0000006700227245 */ /* 0x000fe20000201400 */
[----:B------:R-:W-:Y:S01]  /*4a30*/  FMUL.FTZ R54, R38, UR24 ;  /* 0x0000001826367c20 */ /* 0x000fe20008410000 */
[----:B--2---:R-:W-:Y:S01]  /*4a40*/  FFMA.FTZ R93, R19, UR6, R156 ;  /* 0x00000006135d7c23 */ /* 0x004fe2000801009c */
[-C--:B------:R-:W-:Y:S01]  /*4a50*/  I2FP.F32.S32 R103, R117.reuse ;  /* 0x0000007500677245 */ /* 0x080fe20000201400 */
[----:B------:R1:W-:Y:S01]  /*4a60*/  MUFU.TANH R19, R101 ;  /* 0x0000006500137308 */ /* 0x0003e20000002400 */
[----:B------:R-:W-:Y:S01]  /*4a70*/  I2FP.F32.S32 R119, R117 ;  /* 0x0000007500777245 */ /* 0x000fe20000201400 */
[----:B------:R-:W-:Y:S01]  /*4a80*/  FMUL.FTZ R44, R20, UR24 ;  /* 0x00000018142c7c20 */ /* 0x000fe20008410000 */
[----:B------:R-:W-:Y:S01]  /*4a90*/  FFMA.FTZ R38, R115, UR6, R164 ;  /* 0x0000000673267c23 */ /* 0x000fe200080100a4 */
[----:B------:R-:W-:Y:S01]  /*4aa0*/  FFMA.FTZ R163, R8, UR6, R163 ;  /* 0x0000000608a37c23 */ /* 0x000fe200080100a3 */
[----:B------:R-:W-:Y:S01]  /*4ab0*/  FMUL.FTZ R81, R66, UR24 ;  /* 0x0000001842517c20 */ /* 0x000fe20008410000 */
[----:B------:R-:W-:Y:S01]  /*4ac0*/  FFMA.FTZ R34, R34, UR6, R165 ;  /* 0x0000000622227c23 */ /* 0x000fe200080100a5 */
[----:B------:R-:W-:Y:S01]  /*4ad0*/  FFMA.FTZ R166, R103, UR6, R166 ;  /* 0x0000000667a67c23 */ /* 0x000fe200080100a6 */
[----:B------:R-:W-:Y:S01]  /*4ae0*/  FSEL R93, R93, -INF , !P6 ;  /* 0xff8000005d5d7808 */ /* 0x000fe20007000000 */
[----:B------:R-:W-:Y:S01]  /*4af0*/  FFMA.FTZ R20, R119, UR6, R168 ;  /* 0x0000000677147c23 */ /* 0x000fe200080100a8 */
[----:B------:R-:W-:Y:S01]  /*4b00*/  FSEL R40, R40, -INF , !P3 ;  /* 0xff80000028287808 */ /* 0x000fe20005800000 */
[----:B------:R-:W-:Y:S01]  /*4b10*/  FMUL.FTZ R66, R49, UR24 ;  /* 0x0000001831427c20 */ /* 0x000fe20008410000 */
[----:B------:R2:W-:Y:S01]  /*4b20*/  MUFU.TANH R115, R99 ;  /* 0x0000006300737308 */ /* 0x0005e20000002400 */
[----:B------:R-:W-:Y:S01]  /*4b30*/  VIADD R103, R109, 0x20 ;  /* 0x000000206d677836 */ /* 0x000fe20000000000 */
[----:B------:R-:W-:Y:S01]  /*4b40*/  ISETP.GE.AND P6, PT, R117, R130, PT ;  /* 0x000000827500720c */ /* 0x000fe20003fc6270 */
[----:B------:R-:W-:Y:S01]  /*4b50*/  VIADD R121, R109, 0x21 ;  /* 0x000000216d797836 */ /* 0x000fe20000000000 */
[----:B------:R-:W-:Y:S01]  /*4b60*/  ISETP.GE.AND P3, PT, R117, R128, PT ;  /* 0x000000807500720c */ /* 0x000fe20003f66270 */
[----:B-1----:R-:W-:-:S02]  /*4b70*/  VIADD R101, R109, 0x19 ;  /* 0x000000196d657836 */ /* 0x002fc40000000000 */
[----:B------:R-:W-:Y:S01]  /*4b80*/  FMUL.FTZ R49, R43, UR24 ;  /* 0x000000182b317c20 */ /* 0x000fe20008410000 */
[----:B------:R-:W-:Y:S01]  /*4b90*/  FMUL.FTZ R43, R29, UR24 ;  /* 0x000000181d2b7c20 */ /* 0x000fe20008410000 */
[----:B------:R1:W-:Y:S01]  /*4ba0*/  MUFU.TANH R116, R89 ;  /* 0x0000005900747308 */ /* 0x0003e20000002400 */
[----:B------:R-:W-:Y:S01]  /*4bb0*/  FMUL.FTZ R29, R23, UR24 ;  /* 0x00000018171d7c20 */ /* 0x000fe20008410000 */
[-C--:B------:R-:W-:Y:S01]  /*4bc0*/  I2FP.F32.S32 R8, R101.reuse ;  /* 0x0000006500087245 */ /* 0x080fe20000201400 */
[----:B------:R-:W-:Y:S01]  /*4bd0*/  FMUL.FTZ R15, R92, UR24 ;  /* 0x000000185c0f7c20 */ /* 0x000fe20008410000 */
[----:B------:R-:W-:Y:S01]  /*4be0*/  I2FP.F32.S32 R16, R101 ;  /* 0x0000006500107245 */ /* 0x000fe20000201400 */
[----:B------:R-:W-:Y:S01]  /*4bf0*/  FMUL.FTZ R23, R10, UR24 ;  /* 0x000000180a177c20 */ /* 0x000fe20008410000 */
[----:B------:R-:W-:Y:S01]  /*4c00*/  FSEL R38, R38, -INF , !P2 ;  /* 0xff80000026267808 */ /* 0x000fe20005000000 */
[----:B------:R-:W-:Y:S01]  /*4c10*/  FFMA.FTZ R167, R8, UR6, R167 ;  /* 0x0000000608a77c23 */ /* 0x000fe200080100a7 */
[----:B------:R3:W-:Y:S01]  /*4c20*/  MUFU.TANH R117, R97 ;  /* 0x0000006100757308 */ /* 0x0007e20000002400 */
[----:B--2---:R-:W-:Y:S01]  /*4c30*/  VIADD R99, R109, 0x28 ;  /* 0x000000286d637836 */ /* 0x004fe20000000000 */
[----:B------:R-:W-:Y:S01]  /*4c40*/  ISETP.GE.AND P2, PT, R101, R128, PT ;  /* 0x000000806500720c */ /* 0x000fe20003f46270 */
[----:B------:R-:W-:Y:S01]  /*4c50*/  FMUL.FTZ R92, R72, UR24 ;  /* 0x00000018485c7c20 */ /* 0x000fe20008410000 */
[----:B------:R-:W-:Y:S01]  /*4c60*/  FSEL R34, R34, -INF , !P4 ;  /* 0xff80000022227808 */ /* 0x000fe20006000000 */
[----:B------:R-:W-:Y:S01]  /*4c70*/  FMUL.FTZ R72, R59, UR24 ;  /* 0x000000183b487c20 */ /* 0x000fe20008410000 */
[----:B------:R-:W-:Y:S01]  /*4c80*/  FSEL R20, R20, -INF , !P3 ;  /* 0xff80000014147808 */ /* 0x000fe20005800000 */
[----:B------:R-:W-:Y:S01]  /*4c90*/  FFMA.FTZ R16, R16, UR6, R169 ;  /* 0x0000000610107c23 */ /* 0x000fe200080100a9 */
[----:B------:R2:W-:Y:S01]  /*4ca0*/  MUFU.TANH R118, R95 ;  /* 0x0000005f00767308 */ /* 0x0005e20000002400 */
[----:B-1----:R-:W-:Y:S01]  /*4cb0*/  FSEL R89, R162, -INF , !P5 ;  /* 0xff800000a2597808 */ /* 0x002fe20006800000 */
[----:B------:R-:W-:Y:S01]  /*4cc0*/  FMUL.FTZ R59, R47, UR24 ;  /* 0x000000182f3b7c20 */ /* 0x000fe20008410000 */
[----:B------:R-:W-:Y:S01]  /*4cd0*/  ISETP.GE.AND P5, PT, R101, R130, PT ;  /* 0x000000826500720c */ /* 0x000fe20003fa6270 */
[----:B------:R-:W-:Y:S01]  /*4ce0*/  FMUL.FTZ R47, R33, UR24 ;  /* 0x00000018212f7c20 */ /* 0x000fe20008410000 */
[----:B------:R-:W-:Y:S01]  /*4cf0*/  I2FP.F32.S32 R101, R103 ;  /* 0x0000006700657245 */ /* 0x000fe20000201400 */
[----:B------:R-:W-:Y:S01]  /*4d00*/  FMUL.FTZ R33, R26, UR24 ;  /* 0x000000181a217c20 */ /* 0x000fe20008410000 */
[----:B------:R-:W-:Y:S01]  /*4d10*/  ISETP.GE.AND P4, PT, R103, R128, PT ;  /* 0x000000806700720c */ /* 0x000fe20003f86270 */
[----:B------:R-:W-:Y:S01]  /*4d20*/  FMUL.FTZ R26, R18, UR24 ;  /* 0x00000018121a7c20 */ /* 0x000fe20008410000 */
[----:B---3--:R-:W-:Y:S01]  /*4d30*/  FSEL R97, R163, -INF , !P0 ;  /* 0xff800000a3617808 */ /* 0x008fe20004000000 */
[----:B------:R1:W-:Y:S01]  /*4d40*/  MUFU.TANH R119, R91 ;  /* 0x0000005b00777308 */ /* 0x0003e20000002400 */
[----:B------:R-:W-:Y:S01]  /*4d50*/  ISETP.GE.AND P0, PT, R103, R130, PT ;  /* 0x000000826700720c */ /* 0x000fe20003f06270 */
[----:B------:R-:W-:Y:S01]  /*4d60*/  FFMA.FTZ R101, R101, UR6, R132 ;  /* 0x0000000665657c23 */ /* 0x000fe20008010084 */
[-C--:B------:R-:W-:Y:S01]  /*4d70*/  I2FP.F32.S32 R8, R121.reuse ;  /* 0x0000007900087245 */ /* 0x080fe20000201400 */
[----:B------:R-:W-:Y:S01]  /*4d80*/  VIADD R123, R109, 0x30 ;  /* 0x000000306d7b7836 */ /* 0x000fe20000000000 */
[----:B------:R-:W-:Y:S01]  /*4d90*/  ISETP.GE.AND P3, PT, R121, R128, PT ;  /* 0x000000807900720c */ /* 0x000fe20003f66270 */
[----:B------:R-:W-:Y:S01]  /*4da0*/  FMUL.FTZ R6, R74, UR24 ;  /* 0x000000184a067c20 */ /* 0x000fe20008410000 */
[----:B--2---:R-:W-:Y:S01]  /*4db0*/  FSEL R95, R166, -INF , !P6 ;  /* 0xff800000a65f7808 */ /* 0x004fe20007000000 */
[----:B------:R-:W-:Y:S01]  /*4dc0*/  FMUL.FTZ R74, R63, UR24 ;  /* 0x000000183f4a7c20 */ /* 0x000fe20008410000 */
[-C--:B------:R-:W-:Y:S01]  /*4dd0*/  ISETP.GE.AND P6, PT, R121, R130.reuse, PT ;  /* 0x000000827900720c */ /* 0x080fe20003fc6270 */
[----:B------:R-:W-:Y:S01]  /*4de0*/  FMUL.FTZ R63, R51, UR24 ;  /* 0x00000018333f7c20 */ /* 0x000fe20008410000 */
[----:B------:R-:W-:Y:S01]  /*4df0*/  I2FP.F32.S32 R10, R121 ;  /* 0x00000079000a7245 */ /* 0x000fe20000201400 */
[----:B------:R-:W-:Y:S01]  /*4e00*/  FMUL.FTZ R51, R32, UR24 ;  /* 0x0000001820337c20 */ /* 0x000fe20008410000 */
[----:B------:R-:W-:Y:S01]  /*4e10*/  I2FP.F32.S32 R103, R103 ;  /* 0x0000006700677245 */ /* 0x000fe20000201400 */
[----:B------:R-:W-:Y:S01]  /*4e20*/  MUFU.TANH R112, R112 ;  /* 0x0000007000707308 */ /* 0x000fe20000002400 */
[-C--:B------:R-:W-:Y:S01]  /*4e30*/  I2FP.F32.S32 R121, R99.reuse ;  /* 0x0000006300797245 */ /* 0x080fe20000201400 */
[----:B------:R-:W-:Y:S01]  /*4e40*/  FFMA.FTZ R10, R10, UR6, R135 ;  /* 0x000000060a0a7c23 */ /* 0x000fe20008010087 */
[----:B-1----:R-:W-:Y:S01]  /*4e50*/  FSEL R91, R167, -INF , !P5 ;  /* 0xff800000a75b7808 */ /* 0x002fe20006800000 */
[----:B------:R-:W-:Y:S01]  /*4e60*/  FFMA.FTZ R18, R103, UR6, R134 ;  /* 0x0000000667127c23 */ /* 0x000fe20008010086 */
[----:B------:R-:W-:Y:S01]  /*4e70*/  FSEL R16, R16, -INF , !P2 ;  /* 0xff80000010107808 */ /* 0x000fe20005000000 */
[----:B------:R-:W-:Y:S01]  /*4e80*/  FFMA.FTZ R172, R121, UR6, R172 ;  /* 0x0000000679ac7c23 */ /* 0x000fe200080100ac */
[----:B------:R-:W-:Y:S01]  /*4e90*/  I2FP.F32.S32 R155, R99 ;  /* 0x00000063009b7245 */ /* 0x000fe20000201400 */
[----:B------:R-:W-:Y:S01]  /*4ea0*/  VIADD R121, R109, 0x29 ;  /* 0x000000296d797836 */ /* 0x000fe20000000000 */
[----:B------:R-:W-:Y:S01]  /*4eb0*/  ISETP.GE.AND P5, PT, R99, R130, PT ;  /* 0x000000826300720c */ /* 0x000fe20003fa6270 */
[----:B------:R-:W-:Y:S01]  /*4ec0*/  VIADD R103, R109, 0x31 ;  /* 0x000000316d677836 */ /* 0x000fe20000000000 */
[----:B------:R-:W-:Y:S01]  /*4ed0*/  ISETP.GE.AND P2, PT, R99, R128, PT ;  /* 0x000000806300720c */ /* 0x000fe20003f46270 */
[----:B------:R-:W-:Y:S01]  /*4ee0*/  FFMA.FTZ R99, R8, UR6, R133 ;  /* 0x0000000608637c23 */ /* 0x000fe20008010085 */
[----:B------:R-:W-:Y:S01]  /*4ef0*/  FSEL R101, R101, -INF , !P0 ;  /* 0xff80000065657808 */ /* 0x000fe20004000000 */
[----:B------:R-:W-:Y:S01]  /*4f00*/  FFMA.FTZ R155, R155, UR6, R170 ;  /* 0x000000069b9b7c23 */ /* 0x000fe200080100aa */
[----:B------:R-:W-:Y:S01]  /*4f10*/  FSEL R18, R18, -INF , !P4 ;  /* 0xff80000012127808 */ /* 0x000fe20006000000 */
[----:B------:R1:W-:Y:S01]  /*4f20*/  MUFU.TANH R120, R6 ;  /* 0x0000000600787308 */ /* 0x0003e20000002400 */
[----:B------:R-:W-:-:S02]  /*4f30*/  I2FP.F32.S32 R134, R121 ;  /* 0x0000007900867245 */ /* 0x000fc40000201400 */
[C---:B------:R-:W-:Y:S02]  /*4f40*/  ISETP.GE.AND P0, PT, R121.reuse, R130, PT ;  /* 0x000000827900720c */ /* 0x040fe40003f06270 */
[----:B------:R-:W-:Y:S01]  /*4f50*/  ISETP.GE.AND P4, PT, R121, R128, PT ;  /* 0x000000807900720c */ /* 0x000fe20003f86270 */
[----:B------:R-:W-:Y:S01]  /*4f60*/  FFMA.FTZ R147, R134, UR6, R171 ;  /* 0x0000000686937c23 */ /* 0x000fe200080100ab */
[----:B------:R-:W-:Y:S01]  /*4f70*/  I2FP.F32.S32 R132, R121 ;  /* 0x0000007900847245 */ /* 0x000fe20000201400 */
[----:B------:R-:W2:Y:S01]  /*4f80*/  MUFU.TANH R131, R131 ;  /* 0x0000008300837308 */ /* 0x000ea20000002400 */
[-C--:B------:R-:W-:Y:S02]  /*4f90*/  I2FP.F32.S32 R121, R123.reuse ;  /* 0x0000007b00797245 */ /* 0x080fe40000201400 */
[----:B------:R-:W-:Y:S01]  /*4fa0*/  FSEL R99, R99, -INF , !P6 ;  /* 0xff80000063637808 */ /* 0x000fe20007000000 */
[----:B------:R-:W-:Y:S01]  /*4fb0*/  FFMA.FTZ R173, R132, UR6, R173 ;  /* 0x0000000684ad7c23 */ /* 0x000fe200080100ad */
[----:B------:R-:W-:Y:S01]  /*4fc0*/  FSEL R10, R10, -INF , !P3 ;  /* 0xff8000000a0a7808 */ /* 0x000fe20005800000 */
[----:B------:R-:W-:Y:S01]  /*4fd0*/  FFMA.FTZ R174, R121, UR6, R174 ;  /* 0x0000000679ae7c23 */ /* 0x000fe200080100ae */
[----:B------:R-:W-:Y:S01]  /*4fe0*/  I2FP.F32.S32 R8, R123 ;  /* 0x0000007b00087245 */ /* 0x000fe20000201400 */
[----:B------:R-:W-:Y:S01]  /*4ff0*/  VIADD R121, R109, 0x39 ;  /* 0x000000396d797836 */ /* 0x000fe20000000000 */
[C---:B------:R-:W-:Y:S01]  /*5000*/  ISETP.GE.AND P6, PT, R123.reuse, R130, PT ;  /* 0x000000827b00720c */ /* 0x040fe20003fc6270 */
[----:B------:R3:W-:Y:S01]  /*5010*/  MUFU.TANH R122, R4 ;  /* 0x00000004007a7308 */ /* 0x0007e20000002400 */
[----:B------:R-:W-:Y:S01]  /*5020*/  ISETP.GE.AND P3, PT, R123, R128, PT ;  /* 0x000000807b00720c */ /* 0x000fe20003f66270 */
[----:B------:R-:W-:Y:S01]  /*5030*/  VIADD R123, R109, 0x38 ;  /* 0x000000386d7b7836 */ /* 0x000fe20000000000 */
[-C--:B------:R-:W-:Y:S01]  /*5040*/  I2FP.F32.S32 R32, R103.reuse ;  /* 0x0000006700207245 */ /* 0x080fe20000201400 */
[----:B------:R-:W-:Y:S01]  /*5050*/  FFMA.FTZ R8, R8, UR6, R129 ;  /* 0x0000000608087c23 */ /* 0x000fe20008010081 */
[----:B------:R-:W-:-:S02]  /*5060*/  I2FP.F32.S32 R129, R103 ;  /* 0x0000006700817245 */ /* 0x000fc40000201400 */
[----:B------:R-:W-:Y:S01]  /*5070*/  FSEL R155, R155, -INF , !P5 ;  /* 0xff8000009b9b7808 */ /* 0x000fe20006800000 */
[----:B------:R-:W-:Y:S01]  /*5080*/  FFMA.FTZ R165, R32, UR6, R175 ;  /* 0x0000000620a57c23 */ /* 0x000fe200080100af */
[----:B------:R-:W-:Y:S01]  /*5090*/  I2FP.F32.S32 R32, R123 ;  /* 0x0000007b00207245 */ /* 0x000fe20000201400 */
[----:B------:R-:W-:Y:S01]  /*50a0*/  FFMA.FTZ R124, R129, UR6, R124 ;  /* 0x00000006817c7c23 */ /* 0x000fe2000801007c */
[----:B-1----:R-:W-:Y:S01]  /*50b0*/  FSEL R6, R172, -INF , !P2 ;  /* 0xff800000ac067808 */ /* 0x002fe20005000000 */
[----:B------:R-:W-:Y:S01]  /*50c0*/  VIADD R129, R109, 0x41 ;  /* 0x000000416d817836 */ /* 0x000fe20000000000 */
[C---:B------:R-:W-:Y:S01]  /*50d0*/  ISETP.GE.AND P5, PT, R103.reuse, R130, PT ;  /* 0x000000826700720c */ /* 0x040fe20003fa6270 */
[----:B------:R-:W-:Y:S01]  /*50e0*/  FFMA.FTZ R125, R32, UR6, R125 ;  /* 0x00000006207d7c23 */ /* 0x000fe2000801007d */
[----:B------:R-:W-:Y:S01]  /*50f0*/  ISETP.GE.AND P2, PT, R103, R128, PT ;  /* 0x000000806700720c */ /* 0x000fe20003f46270 */
[----:B------:R-:W1:Y:S01]  /*5100*/  MUFU.TANH R108, R108 ;  /* 0x0000006c006c7308 */ /* 0x000e620000002400 */
[----:B------:R-:W-:-:S02]  /*5110*/  FSEL R103, R174, -INF , !P6 ;  /* 0xff800000ae677808 */ /* 0x000fc40007000000 */
[----:B------:R-:W-:Y:S02]  /*5120*/  FSEL R8, R8, -INF , !P3 ;  /* 0xff80000008087808 */ /* 0x000fe40005800000 */
[----:B------:R-:W-:Y:S02]  /*5130*/  FSEL R147, R147, -INF , !P0 ;  /* 0xff80000093937808 */ /* 0x000fe40004000000 */
[----:B---3--:R-:W-:Y:S01]  /*5140*/  FSEL R4, R173, -INF , !P4 ;  /* 0xff800000ad047808 */ /* 0x008fe20006000000 */
[----:B------:R-:W3:Y:S01]  /*5150*/  MUFU.TANH R111, R111 ;  /* 0x0000006f006f7308 */ /* 0x000ee20000002400 */
[-C--:B------:R-:W-:Y:S02]  /*5160*/  I2FP.F32.S32 R175, R121.reuse ;  /* 0x0000007900af7245 */ /* 0x080fe40000201400 */
[C---:B------:R-:W-:Y:S02]  /*5170*/  ISETP.GE.AND P6, PT, R121.reuse, R130, PT ;  /* 0x000000827900720c */ /* 0x040fe40003fc6270 */
[----:B------:R-:W-:Y:S01]  /*5180*/  ISETP.GE.AND P3, PT, R121, R128, PT ;  /* 0x000000807900720c */ /* 0x000fe20003f66270 */
[----:B------:R-:W-:Y:S01]  /*5190*/  FFMA.FTZ R175, R175, UR6, R126 ;  /* 0x00000006afaf7c23 */ /* 0x000fe2000801007e */
[----:B------:R-:W-:Y:S01]  /*51a0*/  I2FP.F32.S32 R134, R121 ;  /* 0x0000007900867245 */ /* 0x000fe20000201400 */
[----:B------:R-:W-:Y:S01]  /*51b0*/  VIADD R121, R109, 0x40 ;  /* 0x000000406d797836 */ /* 0x000fe20000000000 */
[C---:B------:R-:W-:Y:S01]  /*51c0*/  ISETP.GE.AND P0, PT, R123.reuse, R130, PT ;  /* 0x000000827b00720c */ /* 0x040fe20003f06270 */
[----:B------:R-:W4:Y:S01]  /*51d0*/  MUFU.TANH R114, R114 ;  /* 0x0000007200727308 */ /* 0x000f220000002400 */
[----:B------:R-:W-:Y:S01]  /*51e0*/  ISETP.GE.AND P4, PT, R123, R128, PT ;  /* 0x000000807b00720c */ /* 0x000fe20003f86270 */
[----:B--2---:R-:W-:Y:S01]  /*51f0*/  FFMA.FTZ R126, R134, UR6, R131 ;  /* 0x00000006867e7c23 */ /* 0x004fe20008010083 */
[----:B------:R-:W-:Y:S01]  /*5200*/  I2FP.F32.S32 R132, R123 ;  /* 0x0000007b00847245 */ /* 0x000fe20000201400 */
[----:B------:R-:W-:Y:S01]  /*5210*/  VIADD R123, R109, 0x48 ;  /* 0x000000486d7b7836 */ /* 0x000fe20000000000 */
[----:B------:R-:W-:-:S02]  /*5220*/  FSEL R165, R165, -INF , !P5 ;  /* 0xff800000a5a57808 */ /* 0x000fc40006800000 */
[----:B------:R-:W-:Y:S01]  /*5230*/  FSEL R32, R124, -INF , !P2 ;  /* 0xff8000007c207808 */ /* 0x000fe20005000000 */
[----:B------:R-:W-:Y:S01]  /*5240*/  FFMA.FTZ R127, R132, UR6, R127 ;  /* 0x00000006847f7c23 */ /* 0x000fe2000801007f */
[-C--:B------:R-:W-:Y:S01]  /*5250*/  I2FP.F32.S32 R173, R121.reuse ;  /* 0x0000007900ad7245 */ /* 0x080fe20000201400 */
[----:B------:R-:W2:Y:S01]  /*5260*/  MUFU.TANH R113, R113 ;  /* 0x0000007100717308 */ /* 0x000ea20000002400 */
[C---:B------:R-:W-:Y:S02]  /*5270*/  ISETP.GE.AND P5, PT, R121.reuse, R130, PT ;  /* 0x000000827900720c */ /* 0x040fe40003fa6270 */
[----:B------:R-:W-:Y:S01]  /*5280*/  ISETP.GE.AND P2, PT, R121, R128, PT ;  /* 0x000000807900720c */ /* 0x000fe20003f46270 */
[----:B------:R-:W-:Y:S01]  /*5290*/  FFMA.FTZ R173, R173, UR6, R104 ;  /* 0x00000006adad7c23 */ /* 0x000fe20008010068 */
[----:B------:R-:W-:Y:S02]  /*52a0*/  FSEL R163, R125, -INF , !P0 ;  /* 0xff8000007da37808 */ /* 0x000fe40004000000 */
[----:B------:R-:W-:Y:S01]  /*52b0*/  I2FP.F32.S32 R121, R121 ;  /* 0x0000007900797245 */ /* 0x000fe20000201400 */
[----:B------:R-:W2:Y:S01]  /*52c0*/  MUFU.TANH R110, R110 ;  /* 0x0000006e006e7308 */ /* 0x000ea20000002400 */
[----:B------:R-:W-:-:S02]  /*52d0*/  I2FP.F32.S32 R125, R123 ;  /* 0x0000007b007d7245 */ /* 0x000fc40000201400 */
[-C--:B------:R-:W-:Y:S01]  /*52e0*/  I2FP.F32.S32 R124, R129.reuse ;  /* 0x00000081007c7245 */ /* 0x080fe20000201400 */
[----:B------:R-:W-:Y:S01]  /*52f0*/  FFMA.FTZ R224, R121, UR6, R106 ;  /* 0x0000000679e07c23 */ /* 0x000fe2000801006a */
[----:B------:R-:W-:Y:S01]  /*5300*/  I2FP.F32.S32 R132, R129 ;  /* 0x0000008100847245 */ /* 0x000fe20000201400 */
[----:B------:R-:W-:Y:S01]  /*5310*/  FFMA.FTZ R112, R125, UR6, R112 ;  /* 0x000000067d707c23 */ /* 0x000fe20008010070 */
[----:B------:R-:W-:Y:S01]  /*5320*/  FSEL R226, R127, -INF , !P4 ;  /* 0xff8000007fe27808 */ /* 0x000fe20006000000 */
[----:B------:R-:W-:Y:S01]  /*5330*/  FFMA.FTZ R105, R124, UR6, R105 ;  /* 0x000000067c697c23 */ /* 0x000fe20008010069 */
[----:B------:R-:W-:Y:S02]  /*5340*/  VIADD R125, R109, 0x59 ;  /* 0x000000596d7d7836 */ /* 0x000fe40000000000 */
[----:B------:R-:W-:Y:S01]  /*5350*/  FFMA.FTZ R107, R132, UR6, R107 ;  /* 0x00000006846b7c23 */ /* 0x000fe2000801006b */
[----:B------:R-:W-:Y:S01]  /*5360*/  ISETP.GE.AND P0, PT, R129, R130, PT ;  /* 0x000000828100720c */ /* 0x000fe20003f06270 */
[----:B------:R-:W-:Y:S01]  /*5370*/  VIADD R121, R109, 0x60 ;  /* 0x000000606d797836 */ /* 0x000fe20000000000 */
[----:B------:R-:W-:Y:S01]  /*5380*/  ISETP.GE.AND P4, PT, R129, R128, PT ;  /* 0x000000808100720c */ /* 0x000fe20003f86270 */
[----:B------:R1:W-:Y:S01]  /*5390*/  MUFU.TANH R106, R79 ;  /* 0x0000004f006a7308 */ /* 0x0003e20000002400 */
[----:B------:R-:W-:-:S02]  /*53a0*/  I2FP.F32.S32 R132, R123 ;  /* 0x0000007b00847245 */ /* 0x000fc40000201400 */
[----:B------:R-:W-:Y:S02]  /*53b0*/  FSEL R175, R175, -INF , !P6 ;  /* 0xff800000afaf7808 */ /* 0x000fe40007000000 */
[----:B------:R-:W-:Y:S01]  /*53c0*/  FSEL R173, R173, -INF , !P5 ;  /* 0xff800000adad7808 */ /* 0x000fe20006800000 */
[----:B------:R-:W-:Y:S01]  /*53d0*/  FFMA.FTZ R7, R132, UR6, R7 ;  /* 0x0000000684077c23 */ /* 0x000fe20008010007 */
[----:B------:R-:W-:Y:S01]  /*53e0*/  FSEL R224, R224, -INF , !P2 ;  /* 0xff800000e0e07808 */ /* 0x000fe20005000000 */
[----:B------:R-:W-:Y:S01]  /*53f0*/  MUFU.TANH R102, R102 ;  /* 0x0000006600667308 */ /* 0x000fe20000002400 */
[-C--:B------:R-:W-:Y:S02]  /*5400*/  ISETP.GE.AND P6, PT, R123, R130.reuse, PT ;  /* 0x000000827b00720c */ /* 0x080fe40003fc6270 */
[----:B------:R-:W-:Y:S02]  /*5410*/  I2FP.F32.S32 R124, R125 ;  /* 0x0000007d007c7245 */ /* 0x000fe40000201400 */
[----:B------:R-:W-:-:S02]  /*5420*/  ISETP.GE.AND P5, PT, R125, R130, PT ;  /* 0x000000827d00720c */ /* 0x000fc40003fa6270 */
[----:B------:R-:W-:Y:S01]  /*5430*/  ISETP.GE.AND P2, PT, R125, R128, PT ;  /* 0x000000807d00720c */ /* 0x000fe20003f46270 */
[----:B------:R4:W-:Y:S01]  /*5440*/  MUFU.TANH R104, R81 ;  /* 0x0000005100687308 */ /* 0x0009e20000002400 */
[----:B-1----:R-:W-:Y:S01]  /*5450*/  VIADD R79, R109, 0x68 ;  /* 0x000000686d4f7836 */ /* 0x002fe20000000000 */
[----:B------:R-:W-:Y:S01]  /*5460*/  FSEL R171, R105, -INF , !P0 ;  /* 0xff80000069ab7808 */ /* 0x000fe20004000000 */
[----:B------:R-:W-:Y:S01]  /*5470*/  FFMA.FTZ R85, R124, UR6, R85 ;  /* 0x000000067c557c23 */ /* 0x000fe20008010055 */
[----:B------:R-:W-:Y:S02]  /*5480*/  FSEL R146, R107, -INF , !P4 ;  /* 0xff8000006b927808 */ /* 0x000fe40006000000 */
[----:B------:R-:W-:Y:S02]  /*5490*/  I2FP.F32.S32 R125, R125 ;  /* 0x0000007d007d7245 */ /* 0x000fe40000201400 */
[----:B------:R-:W-:Y:S01]  /*54a0*/  I2FP.F32.S32 R134, R121 ;  /* 0x0000007900867245 */ /* 0x000fe20000201400 */
[----:B------:R-:W1:Y:S01]  /*54b0*/  MUFU.TANH R98, R98 ;  /* 0x0000006200627308 */ /* 0x000e620000002400 */
[----:B------:R-:W-:Y:S01]  /*54c0*/  ISETP.GE.AND P0, PT, R121, R130, PT ;  /* 0x000000827900720c */ /* 0x000fe20003f06270 */
[----:B------:R-:W-:Y:S01]  /*54d0*/  FFMA.FTZ R108, R125, UR6, R108 ;  /* 0x000000067d6c7c23 */ /* 0x000fe2000801006c */
[----:B------:R-:W-:Y:S01]  /*54e0*/  ISETP.GE.AND P4, PT, R121, R128, PT ;  /* 0x000000807900720c */ /* 0x000fe20003f86270 */
[----:B---3--:R-:W-:Y:S01]  /*54f0*/  FFMA.FTZ R111, R134, UR6, R111 ;  /* 0x00000006866f7c23 */ /* 0x008fe2000801006f */
[----:B------:R-:W-:-:S02]  /*5500*/  FSEL R126, R126, -INF , !P3 ;  /* 0xff8000007e7e7808 */ /* 0x000fc40005800000 */
[----:B------:R-:W-:Y:S01]  /*5510*/  I2FP.F32.S32 R121, R121 ;  /* 0x0000007900797245 */ /* 0x000fe20000201400 */
[----:B----4-:R-:W-:Y:S01]  /*5520*/  VIADD R81, R109, 0x61 ;  /* 0x000000616d517836 */ /* 0x010fe20000000000 */
[----:B------:R-:W-:Y:S01]  /*5530*/  ISETP.GE.AND P3, PT, R123, R128, PT ;  /* 0x000000807b00720c */ /* 0x000fe20003f66270 */
[----:B------:R3:W-:Y:S01]  /*5540*/  MUFU.TANH R105, R77 ;  /* 0x0000004d00697308 */ /* 0x0007e20000002400 */
[----:B------:R-:W-:Y:S01]  /*5550*/  FSEL R167, R112, -INF , !P6 ;  /* 0xff80000070a77808 */ /* 0x000fe20007000000 */
[----:B------:R-:W-:Y:S01]  /*5560*/  FFMA.FTZ R114, R121, UR6, R114 ;  /* 0x0000000679727c23 */ /* 0x000fe20008010072 */
[-C--:B------:R-:W-:Y:S02]  /*5570*/  I2FP.F32.S32 R112, R79.reuse ;  /* 0x0000004f00707245 */ /* 0x080fe40000201400 */
[----:B------:R-:W-:Y:S01]  /*5580*/  FSEL R222, R7, -INF , !P3 ;  /* 0xff80000007de7808 */ /* 0x000fe20005800000 */
[C---:B------:R-:W-:Y:S01]  /*5590*/  VIADD R7, R109.reuse, 0x70 ;  /* 0x000000706d077836 */ /* 0x040fe20000000000 */
[----:B------:R-:W-:Y:S01]  /*55a0*/  I2FP.F32.S32 R214, R79 ;  /* 0x0000004f00d67245 */ /* 0x000fe20000201400 */
[----:B------:R-:W-:Y:S01]  /*55b0*/  FFMA.FTZ R129, R112, UR6, R17 ;  /* 0x0000000670817c23 */ /* 0x000fe20008010011 */
[-C--:B------:R-:W-:Y:S01]  /*55c0*/  I2FP.F32.S32 R124, R81.reuse ;  /* 0x00000051007c7245 */ /* 0x080fe20000201400 */
[----:B------:R-:W-:Y:S01]  /*55d0*/  VIADD R17, R109, 0x71 ;  /* 0x000000716d117836 */ /* 0x000fe20000000000 */
[C---:B------:R-:W-:Y:S01]  /*55e0*/  ISETP.GE.AND P6, PT, R81.reuse, R130, PT ;  /* 0x000000825100720c */ /* 0x040fe20003fc6270 */
[----:B------:R-:W-:Y:S01]  /*55f0*/  FFMA.FTZ R214, R214, UR6, R11 ;  /* 0x00000006d6d67c23 */ /* 0x000fe2000801000b */
[----:B------:R-:W-:Y:S01]  /*5600*/  ISETP.GE.AND P3, PT, R81, R128, PT ;  /* 0x000000805100720c */ /* 0x000fe20003f66270 */
[----:B------:R4:W-:Y:S01]  /*5610*/  MUFU.TANH R11, R75 ;  /* 0x0000004b000b7308 */ /* 0x0009e20000002400 */
[----:B------:R-:W-:Y:S01]  /*5620*/  I2FP.F32.S32 R81, R81 ;  /* 0x0000005100517245 */ /* 0x000fe20000201400 */
[----:B--2---:R-:W-:Y:S01]  /*5630*/  FFMA.FTZ R113, R124, UR6, R113 ;  /* 0x000000067c717c23 */ /* 0x004fe20008010071 */
[----:B---3--:R-:W-:Y:S01]  /*5640*/  VIADD R77, R109, 0x69 ;  /* 0x000000696d4d7836 */ /* 0x008fe20000000000 */
[----:B------:R-:W-:-:S02]  /*5650*/  FSEL R145, R85, -INF , !P5 ;  /* 0xff80000055917808 */ /* 0x000fc40006800000 */
[----:B------:R-:W-:Y:S01]  /*5660*/  FSEL R172, R108, -INF , !P2 ;  /* 0xff8000006cac7808 */ /* 0x000fe20005000000 */
[----:B------:R-:W-:Y:S01]  /*5670*/  FFMA.FTZ R110, R81, UR6, R110 ;  /* 0x00000006516e7c23 */ /* 0x000fe2000801006e */
[C---:B------:R-:W-:Y:S01]  /*5680*/  ISETP.GE.AND P5, PT, R79.reuse, R130, PT ;  /* 0x000000824f00720c */ /* 0x040fe20003fa6270 */
[----:B------:R-:W2:Y:S01]  /*5690*/  MUFU.TANH R96, R96 ;  /* 0x0000006000607308 */ /* 0x000ea20000002400 */
[----:B------:R-:W-:Y:S02]  /*56a0*/  ISETP.GE.AND P2, PT, R79, R128, PT ;  /* 0x000000804f00720c */ /* 0x000fe40003f46270 */
[----:B------:R-:W-:Y:S01]  /*56b0*/  FSEL R135, R111, -INF , !P0 ;  /* 0xff8000006f877808 */ /* 0x000fe20004000000 */
[----:B------:R-:W-:Y:S01]  /*56c0*/  VIADD R111, R109, 0x99 ;  /* 0x000000996d6f7836 */ /* 0x000fe20000000000 */
[----:B------:R-:W-:Y:S02]  /*56d0*/  FSEL R216, R114, -INF , !P4 ;  /* 0xff80000072d87808 */ /* 0x000fe40006000000 */
[----:B------:R-:W-:Y:S01]  /*56e0*/  I2FP.F32.S32 R79, R77 ;  /* 0x0000004d004f7245 */ /* 0x000fe20000201400 */
[----:B------:R-:W3:Y:S01]  /*56f0*/  MUFU.TANH R92, R92 ;  /* 0x0000005c005c7308 */ /* 0x000ee20000002400 */
[----:B------:R-:W-:-:S02]  /*5700*/  ISETP.GE.AND P0, PT, R77, R130, PT ;  /* 0x000000824d00720c */ /* 0x000fc40003f06270 */
[----:B------:R-:W-:Y:S01]  /*5710*/  ISETP.GE.AND P4, PT, R77, R128, PT ;  /* 0x000000804d00720c */ /* 0x000fe20003f86270 */
[----:B-1----:R-:W-:Y:S01]  /*5720*/  FFMA.FTZ R98, R79, UR6, R98 ;  /* 0x000000064f627c23 */ /* 0x002fe20008010062 */
[----:B------:R-:W-:Y:S02]  /*5730*/  I2FP.F32.S32 R190, R77 ;  /* 0x0000004d00be7245 */ /* 0x000fe40000201400 */
[-C--:B------:R-:W-:Y:S01]  /*5740*/  I2FP.F32.S32 R77, R7.reuse ;  /* 0x00000007004d7245 */ /* 0x080fe20000201400 */
[----:B------:R-:W1:Y:S01]  /*5750*/  MUFU.TANH R94, R94 ;  /* 0x0000005e005e7308 */ /* 0x000e620000002400 */
[----:B----4-:R-:W-:Y:S01]  /*5760*/  I2FP.F32.S32 R75, R7 ;  /* 0x00000007004b7245 */ /* 0x010fe20000201400 */
[----:B------:R-:W-:Y:S01]  /*5770*/  FFMA.FTZ R190, R190, UR6, R9 ;  /* 0x00000006bebe7c23 */ /* 0x000fe20008010009 */
[----:B------:R-:W-:Y:S01]  /*5780*/  I2FP.F32.S32 R108, R17 ;  /* 0x00000011006c7245 */ /* 0x000fe20000201400 */
[----:B------:R-:W-:Y:S01]  /*5790*/  FFMA.FTZ R102, R77, UR6, R102 ;  /* 0x000000064d667c23 */ /* 0x000fe20008010066 */
[----:B------:R-:W-:Y:S01]  /*57a0*/  FSEL R133, R113, -INF , !P6 ;  /* 0xff80000071857808 */ /* 0x000fe20007000000 */
[----:B------:R-:W-:Y:S01]  /*57b0*/  FFMA.FTZ R116, R75, UR6, R116 ;  /* 0x000000064b747c23 */ /* 0x000fe20008010074 */
[----:B------:R-:W-:Y:S01]  /*57c0*/  FSEL R186, R110, -INF , !P3 ;  /* 0xff8000006eba7808 */ /* 0x000fe20005800000 */
[----:B------:R-:W-:Y:S01]  /*57d0*/  VIADD R9, R109, 0x79 ;  /* 0x000000796d097836 */ /* 0x000fe20000000000 */
[C---:B------:R-:W-:Y:S01]  /*57e0*/  ISETP.GE.AND P6, PT, R7.reuse, R130, PT ;  /* 0x000000820700720c */ /* 0x040fe20003fc6270 */
[C---:B------:R-:W-:Y:S01]  /*57f0*/  FFMA.FTZ R121, R108.reuse, UR6, R19 ;  /* 0x000000066c797c23 */ /* 0x040fe20008010013 */
[----:B------:R-:W-:Y:S01]  /*5800*/  ISETP.GE.AND P3, PT, R7, R128, PT ;  /* 0x000000800700720c */ /* 0x000fe20003f66270 */
[----:B------:R-:W-:Y:S01]  /*5810*/  VIADD R19, R109, 0x78 ;  /* 0x000000786d137836 */ /* 0x000fe20000000000 */
[----:B------:R4:W-:Y:S01]  /*5820*/  MUFU.TANH R7, R71 ;  /* 0x0000004700077308 */ /* 0x0009e20000002400 */
[----:B------:R-:W-:Y:S01]  /*5830*/  FSEL R129, R129, -INF , !P5 ;  /* 0xff80000081817808 */ /* 0x000fe20006800000 */
[----:B------:R-:W-:Y:S01]  /*5840*/  FFMA.FTZ R108, R108, UR6, R115 ;  /* 0x000000066c6c7c23 */ /* 0x000fe20008010073 */
[----:B------:R-:W-:-:S02]  /*5850*/  FSEL R214, R214, -INF , !P2 ;  /* 0xff800000d6d67808 */ /* 0x000fc40005000000 */
[C---:B------:R-:W-:Y:S02]  /*5860*/  ISETP.GE.AND P5, PT, R17.reuse, R130, PT ;  /* 0x000000821100720c */ /* 0x040fe40003fa6270 */
[----:B------:R-:W-:Y:S01]  /*5870*/  ISETP.GE.AND P2, PT, R17, R128, PT ;  /* 0x000000801100720c */ /* 0x000fe20003f46270 */
[----:B------:R-:W-:Y:S01]  /*5880*/  MUFU.TANH R86, R86 ;  /* 0x0000005600567308 */ /* 0x000fe20000002400 */
[----:B------:R-:W-:Y:S02]  /*5890*/  FSEL R123, R102, -INF , !P6 ;  /* 0xff800000667b7808 */ /* 0x000fe40007000000 */
[----:B------:R-:W-:Y:S02]  /*58a0*/  FSEL R212, R116, -INF , !P3 ;  /* 0xff80000074d47808 */ /* 0x000fe40005800000 */
[----:B------:R-:W-:Y:S02]  /*58b0*/  I2FP.F32.S32 R85, R9 ;  /* 0x0000000900557245 */ /* 0x000fe40000201400 */
[----:B------:R-:W-:Y:S01]  /*58c0*/  ISETP.GE.AND P6, PT, R9, R130, PT ;  /* 0x000000820900720c */ /* 0x000fe20003fc6270 */
[----:B------:R-:W1:Y:S01]  /*58d0*/  MUFU.TANH R90, R90 ;  /* 0x0000005a005a7308 */ /* 0x000e620000002400 */
[----:B----4-:R-:W-:Y:S01]  /*58e0*/  VIADD R71, R109, 0x80 ;  /* 0x000000806d477836 */ /* 0x010fe20000000000 */
[----:B------:R-:W-:Y:S01]  /*58f0*/  ISETP.GE.AND P3, PT, R9, R128, PT ;  /* 0x000000800900720c */ /* 0x000fe20003f66270 */
[----:B------:R-:W-:Y:S01]  /*5900*/  FFMA.FTZ R85, R85, UR6, R118 ;  /* 0x0000000655557c23 */ /* 0x000fe20008010076 */
[----:B------:R-:W-:-:S02]  /*5910*/  FSEL R127, R98, -INF , !P0 ;  /* 0xff800000627f7808 */ /* 0x000fc40004000000 */
[----:B------:R-:W-:Y:S02]  /*5920*/  I2FP.F32.S32 R9, R9 ;  /* 0x0000000900097245 */ /* 0x000fe40000201400 */
[-C--:B------:R-:W-:Y:S01]  /*5930*/  I2FP.F32.S32 R110, R19.reuse ;  /* 0x00000013006e7245 */ /* 0x080fe20000201400 */
[----:B------:R-:W4:Y:S01]  /*5940*/  MUFU.TANH R84, R84 ;  /* 0x0000005400547308 */ /* 0x000f220000002400 */
[----:B------:R-:W-:Y:S01]  /*5950*/  I2FP.F32.S32 R98, R19 ;  /* 0x0000001300627245 */ /* 0x000fe20000201400 */
[----:B--2---:R-:W-:Y:S01]  /*5960*/  FFMA.FTZ R96, R9, UR6, R96 ;  /* 0x0000000609607c23 */ /* 0x004fe20008010060 */
[----:B------:R-:W-:Y:S01]  /*5970*/  FSEL R121, R121, -INF , !P5 ;  /* 0xff80000079797808 */ /* 0x000fe20006800000 */
[----:B------:R-:W-:Y:S01]  /*5980*/  FFMA.FTZ R110, R110, UR6, R117 ;  /* 0x000000066e6e7c23 */ /* 0x000fe20008010075 */
[----:B------:R-:W-:Y:S01]  /*5990*/  FSEL R198, R108, -INF , !P2 ;  /* 0xff8000006cc67808 */ /* 0x000fe20005000000 */
[----:B------:R-:W-:Y:S01]  /*59a0*/  FFMA.FTZ R98, R98, UR6, R119 ;  /* 0x0000000662627c23 */ /* 0x000fe20008010077 */
[-C--:B------:R-:W-:Y:S01]  /*59b0*/  I2FP.F32.S32 R81, R71.reuse ;  /* 0x0000004700517245 */ /* 0x080fe20000201400 */
[----:B------:R-:W-:Y:S01]  /*59c0*/  VIADD R9, R109, 0x81 ;  /* 0x000000816d097836 */ /* 0x000fe20000000000 */
[C---:B------:R-:W-:Y:S01]  /*59d0*/  ISETP.GE.AND P5, PT, R71.reuse, R130, PT ;  /* 0x000000824700720c */ /* 0x040fe20003fa6270 */
[----:B------:R-:W2:Y:S01]  /*59e0*/  MUFU.TANH R88, R88 ;  /* 0x0000005800587308 */ /* 0x000ea20000002400 */
[----:B------:R-:W-:Y:S01]  /*59f0*/  ISETP.GE.AND P2, PT, R71, R128, PT ;  /* 0x000000804700720c */ /* 0x000fe20003f46270 */
[----:B---3--:R-:W-:Y:S01]  /*5a00*/  FFMA.FTZ R81, R81, UR6, R92 ;  /* 0x0000000651517c23 */ /* 0x008fe2000801005c */
[----:B------:R-:W-:-:S02]  /*5a10*/  I2FP.F32.S32 R71, R71 ;  /* 0x0000004700477245 */ /* 0x000fc40000201400 */
[----:B------:R-:W-:Y:S02]  /*5a20*/  FSEL R190, R190, -INF , !P4 ;  /* 0xff800000bebe7808 */ /* 0x000fe40006000000 */
[----:B------:R-:W-:Y:S01]  /*5a30*/  ISETP.GE.AND P0, PT, R19, R130, PT ;  /* 0x000000821300720c */ /* 0x000fe20003f06270 */
[----:B------:R-:W-:Y:S01]  /*5a40*/  FFMA.FTZ R120, R71, UR6, R120 ;  /* 0x0000000647787c23 */ /* 0x000fe20008010078 */
[----:B------:R-:W-:Y:S01]  /*5a50*/  ISETP.GE.AND P4, PT, R19, R128, PT ;  /* 0x000000801300720c */ /* 0x000fe20003f86270 */
[C---:B------:R-:W-:Y:S01]  /*5a60*/  VIADD R71, R109.reuse, 0x89 ;  /* 0x000000896d477836 */ /* 0x040fe20000000000 */
[----:B------:R-:W3:Y:S01]  /*5a70*/  MUFU.TANH R82, R82 ;  /* 0x0000005200527308 */ /* 0x000ee20000002400 */
[----:B------:R-:W-:Y:S01]  /*5a80*/  FSEL R115, R110, -INF , !P0 ;  /* 0xff8000006e737808 */ /* 0x000fe20004000000 */
[----:B------:R-:W-:Y:S01]  /*5a90*/  VIADD R19, R109, 0x88 ;  /* 0x000000886d137836 */ /* 0x000fe20000000000 */
[----:B------:R-:W-:Y:S02]  /*5aa0*/  FSEL R210, R98, -INF , !P4 ;  /* 0xff80000062d27808 */ /* 0x000fe40006000000 */
[----:B------:R-:W-:-:S02]  /*5ab0*/  I2FP.F32.S32 R79, R9 ;  /* 0x00000009004f7245 */ /* 0x000fc40000201400 */
[C---:B------:R-:W-:Y:S01]  /*5ac0*/  ISETP.GE.AND P0, PT, R9.reuse, R130, PT ;  /* 0x000000820900720c */ /* 0x040fe20003f06270 */
[----:B------:R4:W-:Y:S01]  /*5ad0*/  MUFU.TANH R17, R69 ;  /* 0x0000004500117308 */ /* 0x0009e20000002400 */
[----:B------:R-:W-:Y:S01]  /*5ae0*/  ISETP.GE.AND P4, PT, R9, R128, PT ;  /* 0x000000800900720c */ /* 0x000fe20003f86270 */
[----:B-1----:R-:W-:Y:S01]  /*5af0*/  FFMA.FTZ R79, R79, UR6, R94 ;  /* 0x000000064f4f7c23 */ /* 0x002fe2000801005e */
[----:B------:R-:W-:Y:S02]  /*5b00*/  FSEL R85, R85, -INF , !P6 ;  /* 0xff80000055557808 */ /* 0x000fe40007000000 */
[----:B------:R-:W-:Y:S02]  /*5b10*/  FSEL R202, R96, -INF , !P3 ;  /* 0xff80000060ca7808 */ /* 0x000fe40005800000 */
[----:B------:R-:W-:Y:S01]  /*5b20*/  I2FP.F32.S32 R77, R19 ;  /* 0x00000013004d7245 */ /* 0x000fe20000201400 */
[----:B------:R-:W1:Y:S01]  /*5b30*/  MUFU.TANH R80, R80 ;  /* 0x0000005000507308 */ /* 0x000e620000002400 */
[----:B------:R-:W-:-:S02]  /*5b40*/  ISETP.GE.AND P6, PT, R19, R130, PT ;  /* 0x000000821300720c */ /* 0x000fc40003fc6270 */
[----:B------:R-:W-:Y:S01]  /*5b50*/  ISETP.GE.AND P3, PT, R19, R128, PT ;  /* 0x000000801300720c */ /* 0x000fe20003f66270 */
[----:B------:R-:W-:Y:S01]  /*5b60*/  FFMA.FTZ R77, R77, UR6, R90 ;  /* 0x000000064d4d7c23 */ /* 0x000fe2000801005a */
[----:B------:R-:W-:Y:S02]  /*5b70*/  I2FP.F32.S32 R19, R19 ;  /* 0x0000001300137245 */ /* 0x000fe40000201400 */
[----:B------:R-:W-:Y:S01]  /*5b80*/  FSEL R81, R81, -INF , !P5 ;  /* 0xff80000051517808 */ /* 0x000fe20006800000 */
[----:B------:R-:W1:Y:S01]  /*5b90*/  MUFU.TANH R78, R78 ;  /* 0x0000004e004e7308 */ /* 0x000e620000002400 */
[----:B----4-:R-:W-:Y:S01]  /*5ba0*/  I2FP.F32.S32 R69, R9 ;  /* 0x0000000900457245 */ /* 0x010fe20000201400 */
[----:B------:R-:W-:Y:S01]  /*5bb0*/  FFMA.FTZ R84, R19, UR6, R84 ;  /* 0x0000000613547c23 */ /* 0x000fe20008010054 */
[----:B------:R-:W-:Y:S02]  /*5bc0*/  FSEL R208, R120, -INF , !P2 ;  /* 0xff80000078d07808 */ /* 0x000fe40005000000 */
[----:B------:R-:W-:Y:S01]  /*5bd0*/  I2FP.F32.S32 R75, R71 ;  /* 0x00000047004b7245 */ /* 0x000fe20000201400 */
[----:B------:R-:W-:Y:S01]  /*5be0*/  FFMA.FTZ R122, R69, UR6, R122 ;  /* 0x00000006457a7c23 */ /* 0x000fe2000801007a */
[----:B------:R-:W-:Y:S01]  /*5bf0*/  VIADD R69, R109, 0x90 ;  /* 0x000000906d457836 */ /* 0x000fe20000000000 */
[----:B------:R4:W-:Y:S01]  /*5c00*/  MUFU.TANH R9, R65 ;  /* 0x0000004100097308 */ /* 0x0009e20000002400 */
[----:B------:R-:W-:Y:S01]  /*5c10*/  ISETP.GE.AND P5, PT, R71, R130, PT ;  /* 0x000000824700720c */ /* 0x000fe20003fa6270 */
[----:B--2---:R-:W-:Y:S01]  /*5c20*/  FFMA.FTZ R75, R75, UR6, R88 ;  /* 0x000000064b4b7c23 */ /* 0x004fe20008010058 */
[----:B------:R-:W-:-:S02]  /*5c30*/  ISETP.GE.AND P2, PT, R71, R128, PT ;  /* 0x000000804700720c */ /* 0x000fc40003f46270 */
[----:B------:R-:W-:Y:S02]  /*5c40*/  I2FP.F32.S32 R107, R69 ;  /* 0x00000045006b7245 */ /* 0x000fe40000201400 */
[----:B------:R-:W-:Y:S01]  /*5c50*/  FSEL R79, R79, -INF , !P0 ;  /* 0xff8000004f4f7808 */ /* 0x000fe20004000000 */
[----:B------:R-:W2:Y:S01]  /*5c60*/  MUFU.TANH R76, R76 ;  /* 0x0000004c004c7308 */ /* 0x000ea20000002400 */
[----:B------:R-:W-:Y:S01]  /*5c70*/  FSEL R206, R122, -INF , !P4 ;  /* 0xff8000007ace7808 */ /* 0x000fe20006000000 */
[----:B------:R-:W-:Y:S01]  /*5c80*/  FFMA.FTZ R104, R107, UR6, R104 ;  /* 0x000000066b687c23 */ /* 0x000fe20008010068 */
[----:B------:R-:W-:Y:S01]  /*5c90*/  ISETP.GE.AND P0, PT, R69, R130, PT ;  /* 0x000000824500720c */ /* 0x000fe20003f06270 */
[----:B------:R-:W-:Y:S01]  /*5ca0*/  VIADD R107, R109, 0x98 ;  /* 0x000000986d6b7836 */ /* 0x000fe20000000000 */
[----:B------:R-:W-:Y:S02]  /*5cb0*/  ISETP.GE.AND P4, PT, R69, R128, PT ;  /* 0x000000804500720c */ /* 0x000fe40003f86270 */
[----:B------:R-:W-:Y:S01]  /*5cc0*/  FSEL R77, R77, -INF , !P6 ;  /* 0xff8000004d4d7808 */ /* 0x000fe20007000000 */
[----:B------:R-:W2:Y:S01]  /*5cd0*/  MUFU.TANH R74, R74 ;  /* 0x0000004a004a7308 */ /* 0x000ea20000002400 */
[----:B----4-:R-:W-:-:S02]  /*5ce0*/  I2FP.F32.S32 R65, R71 ;  /* 0x0000004700417245 */ /* 0x010fc40000201400 */
[----:B------:R-:W-:Y:S02]  /*5cf0*/  I2FP.F32.S32 R71, R69 ;  /* 0x0000004500477245 */ /* 0x000fe40000201400 */
[----:B------:R-:W-:Y:S01]  /*5d00*/  FSEL R204, R84, -INF , !P3 ;  /* 0xff80000054cc7808 */ /* 0x000fe20005800000 */
[----:B------:R-:W-:Y:S01]  /*5d10*/  FFMA.FTZ R86, R65, UR6, R86 ;  /* 0x0000000641567c23 */ /* 0x000fe20008010056 */
[----:B------:R-:W-:Y:S01]  /*5d20*/  VIADD R65, R109, 0x91 ;  /* 0x000000916d417836 */ /* 0x000fe20000000000 */
[----:B------:R4:W-:Y:S01]  /*5d30*/  MUFU.TANH R19, R63 ;  /* 0x0000003f00137308 */ /* 0x0009e20000002400 */
[----:B---3--:R-:W-:Y:S01]  /*5d40*/  FFMA.FTZ R71, R71, UR6, R82 ;  /* 0x0000000647477c23 */ /* 0x008fe20008010052 */
[----:B------:R-:W-:Y:S02]  /*5d50*/  FSEL R75, R75, -INF , !P5 ;  /* 0xff8000004b4b7808 */ /* 0x000fe40006800000 */
[----:B------:R-:W-:Y:S02]  /*5d60*/  I2FP.F32.S32 R69, R65 ;  /* 0x0000004100457245 */ /* 0x000fe40000201400 */
[----:B------:R-:W-:-:S02]  /*5d70*/  ISETP.GE.AND P6, PT, R65, R130, PT ;  /* 0x000000824100720c */ /* 0x000fc40003fc6270 */
[----:B------:R-:W3:Y:S01]  /*5d80*/  MUFU.TANH R100, R100 ;  /* 0x0000006400647308 */ /* 0x000ee20000002400 */
[----:B------:R-:W-:Y:S02]  /*5d90*/  ISETP.GE.AND P3, PT, R65, R128, PT ;  /* 0x000000804100720c */ /* 0x000fe40003f66270 */
[----:B------:R-:W-:Y:S02]  /*5da0*/  FSEL R200, R86, -INF , !P2 ;  /* 0xff80000056c87808 */ /* 0x000fe40005000000 */
[----:B------:R-:W-:Y:S02]  /*5db0*/  FSEL R71, R71, -INF , !P0 ;  /* 0xff80000047477808 */ /* 0x000fe40004000000 */
[----:B------:R-:W-:Y:S01]  /*5dc0*/  FSEL R194, R104, -INF , !P4 ;  /* 0xff80000068c27808 */ /* 0x000fe20006000000 */
[----:B------:R-:W3:Y:S01]  /*5dd0*/  MUFU.TANH R5, R5 ;  /* 0x0000000500057308 */ /* 0x000ee20000002400 */
[----:B----4-:R-:W-:Y:S01]  /*5de0*/  I2FP.F32.S32 R63, R65 ;  /* 0x00000041003f7245 */ /* 0x010fe20000201400 */
[----:B-1----:R-:W-:Y:S01]  /*5df0*/  FFMA.FTZ R65, R69, UR6, R80 ;  /* 0x0000000645417c23 */ /* 0x002fe20008010050 */
[----:B------:R-:W-:Y:S01]  /*5e00*/  VIADD R69, R109, 0x49 ;  /* 0x000000496d457836 */ /* 0x000fe20000000000 */
[----:B------:R-:W-:-:S02]  /*5e10*/  ISETP.GE.AND P5, PT, R107, R130, PT ;  /* 0x000000826b00720c */ /* 0x000fc40003fa6270 */
[----:B------:R-:W-:Y:S01]  /*5e20*/  FFMA.FTZ R106, R63, UR6, R106 ;  /* 0x000000063f6a7c23 */ /* 0x000fe2000801006a */
[----:B------:R-:W-:Y:S01]  /*5e30*/  I2FP.F32.S32 R63, R107 ;  /* 0x0000006b003f7245 */ /* 0x000fe20000201400 */
[----:B------:R-:W1:Y:S01]  /*5e40*/  MUFU.TANH R12, R12 ;  /* 0x0000000c000c7308 */ /* 0x000e620000002400 */
[----:B------:R-:W-:Y:S02]  /*5e50*/  ISETP.GE.AND P2, PT, R107, R128, PT ;  /* 0x000000806b00720c */ /* 0x000fe40003f46270 */
[----:B------:R-:W-:Y:S01]  /*5e60*/  I2FP.F32.S32 R80, R111 ;  /* 0x0000006f00507245 */ /* 0x000fe20000201400 */
[----:B------:R-:W-:Y:S01]  /*5e70*/  FFMA.FTZ R63, R63, UR6, R78 ;  /* 0x000000063f3f7c23 */ /* 0x000fe2000801004e */
[C---:B------:R-:W-:Y:S02]  /*5e80*/  ISETP.GE.AND P0, PT, R111.reuse, R130, PT ;  /* 0x000000826f00720c */ /* 0x040fe40003f06270 */
[----:B------:R-:W-:Y:S01]  /*5e90*/  ISETP.GE.AND P4, PT, R111, R128, PT ;  /* 0x000000806f00720c */ /* 0x000fe20003f86270 */
[----:B------:R-:W4:Y:S01]  /*5ea0*/  MUFU.TANH R3, R3 ;  /* 0x0000000300037308 */ /* 0x000f220000002400 */
[----:B------:R-:W-:Y:S01]  /*5eb0*/  I2FP.F32.S32 R107, R107 ;  /* 0x0000006b006b7245 */ /* 0x000fe20000201400 */
[----:B------:R-:W-:Y:S01]  /*5ec0*/  FFMA.FTZ R80, R80, UR6, R105 ;  /* 0x0000000650507c23 */ /* 0x000fe20008010069 */
[----:B------:R-:W-:Y:S01]  /*5ed0*/  I2FP.F32.S32 R111, R111 ;  /* 0x0000006f006f7245 */ /* 0x000fe20000201400 */
[----:B------:R-:W-:Y:S01]  /*5ee0*/  VIADD R105, R109, 0x58 ;  /* 0x000000586d697836 */ /* 0x000fe20000000000 */
[----:B------:R-:W-:Y:S01]  /*5ef0*/  FSEL R65, R65, -INF , !P6 ;  /* 0xff80000041417808 */ /* 0x000fe20007000000 */
[----:B--2---:R-:W-:Y:S01]  /*5f00*/  FFMA.FTZ R76, R107, UR6, R76 ;  /* 0x000000066b4c7c23 */ /* 0x004fe2000801004c */
[----:B------:R-:W-:Y:S01]  /*5f10*/  FSEL R192, R106, -INF , !P3 ;  /* 0xff8000006ac07808 */ /* 0x000fe20005800000 */
[----:B------:R-:W2:Y:S01]  /*5f20*/  MUFU.TANH R13, R13 ;  /* 0x0000000d000d7308 */ /* 0x000ea20000002400 */
[----:B------:R-:W-:Y:S01]  /*5f30*/  ISETP.GE.AND P6, PT, R69, R130, PT ;  /* 0x000000824500720c */ /* 0x000fe20003fc6270 */
[----:B------:R-:W-:Y:S01]  /*5f40*/  FFMA.FTZ R74, R111, UR6, R74 ;  /* 0x000000066f4a7c23 */ /* 0x000fe2000801004a */
[-C--:B------:R-:W-:Y:S01]  /*5f50*/  ISETP.GE.AND P3, PT, R69, R128.reuse, PT ;  /* 0x000000804500720c */ /* 0x080fe20003f66270 */
[C---:B------:R-:W-:Y:S01]  /*5f60*/  VIADD R107, R109.reuse, 0x51 ;  /* 0x000000516d6b7836 */ /* 0x040fe20000000000 */
[----:B------:R-:W-:Y:S01]  /*5f70*/  I2FP.F32.S32 R69, R69 ;  /* 0x0000004500457245 */ /* 0x000fe20000201400 */
[----:B------:R-:W-:Y:S01]  /*5f80*/  VIADD R111, R109, 0x50 ;  /* 0x000000506d6f7836 */ /* 0x000fe20000000000 */
[----:B------:R-:W-:Y:S01]  /*5f90*/  FSEL R174, R74, -INF , !P4 ;  /* 0xff8000004aae7808 */ /* 0x000fe20006000000 */
[----:B------:R-:W2:Y:S01]  /*5fa0*/  MUFU.TANH R14, R14 ;  /* 0x0000000e000e7308 */ /* 0x000ea20000002400 */
[----:B------:R-:W-:Y:S01]  /*5fb0*/  ISETP.GE.AND P4, PT, R107, R128, PT ;  /* 0x000000806b00720c */ /* 0x000fe20003f86270 */
[C---:B---3--:R-:W-:Y:S01]  /*5fc0*/  FFMA.FTZ R100, R69.reuse, UR6, R100 ;  /* 0x0000000645647c23 */ /* 0x048fe20008010064 */
[----:B------:R-:W-:Y:S01]  /*5fd0*/  FFMA.FTZ R5, R69, UR6, R5 ;  /* 0x0000000645057c23 */ /* 0x000fe20008010005 */
[----:B------:R-:W-:-:S02]  /*5fe0*/  FSEL R69, R63, -INF , !P5 ;  /* 0xff8000003f457808 */ /* 0x000fc40006800000 */
[----:B------:R-:W-:Y:S02]  /*5ff0*/  FSEL R63, R80, -INF , !P0 ;  /* 0xff800000503f7808 */ /* 0x000fe40004000000 */
[----:B------:R-:W3:Y:S01]  /*6000*/  MUFU.TANH R15, R15 ;  /* 0x0000000f000f7308 */ /* 0x000ee20000002400 */
[----:B------:R-:W-:Y:S02]  /*6010*/  ISETP.GE.AND P0, PT, R107, R130, PT ;  /* 0x000000826b00720c */ /* 0x000fe40003f06270 */
[----:B------:R-:W-:Y:S02]  /*6020*/  I2FP.F32.S32 R107, R107 ;  /* 0x0000006b006b7245 */ /* 0x000fe40000201400 */
[----:B------:R-:W-:Y:S02]  /*6030*/  FSEL R188, R76, -INF , !P2 ;  /* 0xff8000004cbc7808 */ /* 0x000fe40005000000 */
[----:B------:R-:W-:Y:S01]  /*6040*/  I2FP.F32.S32 R76, R111 ;  /* 0x0000006f004c7245 */ /* 0x000fe20000201400 */
[----:B------:R-:W3:Y:S01]  /*6050*/  MUFU.TANH R73, R73 ;  /* 0x0000004900497308 */ /* 0x000ee20000002400 */
[----:B------:R-:W-:Y:S01]  /*6060*/  FSEL R156, R5, -INF , !P3 ;  /* 0xff800000059c7808 */ /* 0x000fe20005800000 */
[----:B-1----:R-:W-:Y:S01]  /*6070*/  FFMA.FTZ R12, R107, UR6, R12 ;  /* 0x000000066b0c7c23 */ /* 0x002fe2000801000c */
[----:B------:R-:W-:-:S02]  /*6080*/  VIADD R5, R109, 0xa1 ;  /* 0x000000a16d057836 */ /* 0x000fc40000000000 */
[C---:B----4-:R-:W-:Y:S01]  /*6090*/  FFMA.FTZ R3, R76.reuse, UR6, R3 ;  /* 0x000000064c037c23 */ /* 0x050fe20008010003 */
[----:B------:R-:W-:Y:S01]  /*60a0*/  ISETP.GE.AND P5, PT, R111, R130, PT ;  /* 0x000000826f00720c */ /* 0x000fe20003fa6270 */
[----:B--2---:R-:W-:Y:S01]  /*60b0*/  FFMA.FTZ R13, R76, UR6, R13 ;  /* 0x000000064c0d7c23 */ /* 0x004fe2000801000d */
[----:B------:R-:W-:Y:S01]  /*60c0*/  I2FP.F32.S32 R74, R105 ;  /* 0x00000069004a7245 */ /* 0x000fe20000201400 */
[----:B------:R-:W1:Y:S01]  /*60d0*/  MUFU.TANH R72, R72 ;  /* 0x0000004800487308 */ /* 0x000e620000002400 */
[----:B------:R-:W-:Y:S01]  /*60e0*/  FSEL R183, R12, -INF , !P0 ;  /* 0xff8000000cb77808 */ /* 0x000fe20004000000 */
[----:B------:R-:W-:Y:S01]  /*60f0*/  FFMA.FTZ R14, R107, UR6, R14 ;  /* 0x000000066b0e7c23 */ /* 0x000fe2000801000e */
[----:B------:R-:W-:Y:S01]  /*6100*/  ISETP.GE.AND P2, PT, R111, R128, PT ;  /* 0x000000806f00720c */ /* 0x000fe20003f46270 */
[----:B---3--:R-:W-:Y:S01]  /*6110*/  FFMA.FTZ R15, R74, UR6, R15 ;  /* 0x000000064a0f7c23 */ /* 0x008fe2000801000f */
[----:B------:R-:W-:Y:S01]  /*6120*/  FSEL R169, R100, -INF , !P6 ;  /* 0xff80000064a97808 */ /* 0x000fe20007000000 */
[----:B------:R-:W-:Y:S01]  /*6130*/  FFMA.FTZ R52, R74, UR6, R52 ;  /* 0x000000064a347c23 */ /* 0x000fe20008010034 */
[----:B------:R-:W-:Y:S01]  /*6140*/  I2FP.F32.S32 R12, R5 ;  /* 0x00000005000c7245 */ /* 0x000fe20000201400 */
[----:B------:R-:W2:Y:S01]  /*6150*/  MUFU.TANH R68, R68 ;  /* 0x0000004400447308 */ /* 0x000ea20000002400 */
[----:B------:R-:W-:-:S02]  /*6160*/  ISETP.GE.AND P6, PT, R105, R130, PT ;  /* 0x000000826900720c */ /* 0x000fc40003fc6270 */
[----:B------:R-:W-:Y:S01]  /*6170*/  ISETP.GE.AND P3, PT, R105, R128, PT ;  /* 0x000000806900720c */ /* 0x000fe20003f66270 */
[----:B------:R-:W-:Y:S01]  /*6180*/  FFMA.FTZ R73, R12, UR6, R73 ;  /* 0x000000060c497c23 */ /* 0x000fe20008010049 */
[----:B------:R-:W-:Y:S01]  /*6190*/  FSEL R181, R3, -INF , !P5 ;  /* 0xff80000003b57808 */ /* 0x000fe20006800000 */
[----:B------:R-:W-:Y:S01]  /*61a0*/  VIADD R3, R152, UR5 ;  /* 0x0000000598037c36 */ /* 0x000fe20008000000 */
[----:B------:R-:W-:Y:S01]  /*61b0*/  I2FP.F32.S32 R105, R109 ;  /* 0x0000006d00697245 */ /* 0x000fe20000201400 */
[----:B------:R-:W3:Y:S01]  /*61c0*/  MUFU.TANH R67, R67 ;  /* 0x0000004300437308 */ /* 0x000ee20000002400 */
[CC--:B------:R-:W-:Y:S01]  /*61d0*/  ISETP.GE.AND P5, PT, R109.reuse, R130.reuse, PT ;  /* 0x000000826d00720c */ /* 0x0c0fe20003fa6270 */
[----:B------:R-:W-:Y:S01]  /*61e0*/  VIADD R109, R109, 0xa0 ;  /* 0x000000a06d6d7836 */ /* 0x000fe20000000000 */
[----:B------:R-:W-:Y:S01]  /*61f0*/  FSEL R170, R13, -INF , !P2 ;  /* 0xff8000000daa7808 */ /* 0x000fe20005000000 */
[----:B-1----:R-:W-:Y:S01]  /*6200*/  FFMA.FTZ R72, R12, UR6, R72 ;  /* 0x000000060c487c23 */ /* 0x002fe20008010048 */
[----:B------:R-:W-:Y:S01]  /*6210*/  ISETP.GE.AND P2, PT, R5, R130, PT ;  /* 0x000000820500720c */ /* 0x000fe20003f46270 */
[----:B------:R-:W-:Y:S01]  /*6220*/  FFMA.FTZ R105, R105, UR6, R140 ;  /* 0x0000000669697c23 */ /* 0x000fe2000801008c */
[----:B------:R-:W-:Y:S01]  /*6230*/  ISETP.GE.AND P0, PT, R5, R128, PT ;  /* 0x000000800500720c */ /* 0x000fe20003f06270 */
[----:B------:R-:W1:Y:S01]  /*6240*/  MUFU.TANH R70, R70 ;  /* 0x0000004600467308 */ /* 0x000e620000002400 */
[C---:B------:R-:W-:Y:S01]  /*6250*/  VIADD R5, R3.reuse, 0xa9 ;  /* 0x000000a903057836 */ /* 0x040fe20000000000 */
[----:B------:R-:W-:Y:S01]  /*6260*/  FSEL R220, R14, -INF , !P4 ;  /* 0xff8000000edc7808 */ /* 0x000fe20006000000 */
[----:B------:R-:W-:Y:S01]  /*6270*/  VIADD R13, R3, 0xa8 ;  /* 0x000000a8030d7836 */ /* 0x000fe20000000000 */
[----:B------:R-:W-:Y:S01]  /*6280*/  FSEL R187, R15, -INF , !P6 ;  /* 0xff8000000fbb7808 */ /* 0x000fe20007000000 */
[----:B------:R-:W-:Y:S01]  /*6290*/  VIADD R15, R3, 0xb9 ;  /* 0x000000b9030f7836 */ /* 0x000fe20000000000 */
[----:B------:R-:W-:-:S02]  /*62a0*/  I2FP.F32.S32 R74, R109 ;  /* 0x0000006d004a7245 */ /* 0x000fc40000201400 */
[C---:B------:R-:W-:Y:S01]  /*62b0*/  ISETP.GE.AND P4, PT, R109.reuse, R130, PT ;  /* 0x000000826d00720c */ /* 0x040fe20003f86270 */
[----:B------:R-:W4:Y:S01]  /*62c0*/  MUFU.TANH R64, R64 ;  /* 0x0000004000407308 */ /* 0x000f220000002400 */
[----:B------:R-:W-:Y:S01]  /*62d0*/  ISETP.GE.AND P6, PT, R109, R128, PT ;  /* 0x000000806d00720c */ /* 0x000fe20003fc6270 */
[----:B------:R-:W-:Y:S01]  /*62e0*/  FFMA.FTZ R11, R74, UR6, R11 ;  /* 0x000000064a0b7c23 */ /* 0x000fe2000801000b */
[----:B------:R-:W-:Y:S02]  /*62f0*/  I2FP.F32.S32 R166, R109 ;  /* 0x0000006d00a67245 */ /* 0x000fe40000201400 */
[----:B------:R-:W-:Y:S02]  /*6300*/  FSEL R109, R73, -INF , !P2 ;  /* 0xff800000496d7808 */ /* 0x000fe40005000000 */
[----:B------:R-:W-:Y:S01]  /*6310*/  FSEL R160, R72, -INF , !P0 ;  /* 0xff80000048a07808 */ /* 0x000fe20004000000 */
[----:B------:R-:W4:Y:S01]  /*6320*/  MUFU.TANH R62, R62 ;  /* 0x0000003e003e7308 */ /* 0x000f220000002400 */
[C---:B------:R-:W-:Y:S01]  /*6330*/  ISETP.GE.AND P2, PT, R5.reuse, R130, PT ;  /* 0x000000820500720c */ /* 0x040fe20003f46270 */
[----:B------:R-:W-:Y:S01]  /*6340*/  FFMA.FTZ R166, R166, UR6, R7 ;  /* 0x00000006a6a67c23 */ /* 0x000fe20008010007 */
[----:B------:R-:W-:Y:S01]  /*6350*/  ISETP.GE.AND P0, PT, R5, R128, PT ;  /* 0x000000800500720c */ /* 0x000fe20003f06270 */
[----:B------:R-:W-:Y:S01]  /*6360*/  VIADD R7, R3, 0xb8 ;  /* 0x000000b803077836 */ /* 0x000fe20000000000 */
[----:B------:R-:W-:-:S02]  /*6370*/  FSEL R218, R52, -INF , !P3 ;  /* 0xff80000034da7808 */ /* 0x000fc40005800000 */
[----:B------:R-:W-:Y:S01]  /*6380*/  FSEL R105, R105, -INF , !P5 ;  /* 0xff80000069697808 */ /* 0x000fe20006800000 */
[----:B------:R-:W4:Y:S01]  /*6390*/  MUFU.TANH R61, R61 ;  /* 0x0000003d003d7308 */ /* 0x000f220000002400 */
[----:B------:R-:W-:Y:S02]  /*63a0*/  I2FP.F32.S32 R5, R5 ;  /* 0x0000000500057245 */ /* 0x000fe40000201400 */
[C---:B------:R-:W-:Y:S02]  /*63b0*/  ISETP.GE.AND P3, PT, R13.reuse, R130, PT ;  /* 0x000000820d00720c */ /* 0x040fe40003f66270 */
[----:B------:R-:W-:Y:S01]  /*63c0*/  ISETP.GE.AND P5, PT, R13, R128, PT ;  /* 0x000000800d00720c */ /* 0x000fe20003fa6270 */
[C---:B--2---:R-:W-:Y:S01]  /*63d0*/  FFMA.FTZ R68, R5.reuse, UR6, R68 ;  /* 0x0000000605447c23 */ /* 0x044fe20008010044 */
[----:B------:R-:W-:Y:S01]  /*63e0*/  I2FP.F32.S32 R13, R13 ;  /* 0x0000000d000d7245 */ /* 0x000fe20000201400 */
[----:B------:R-:W-:Y:S01]  /*63f0*/  MUFU.TANH R66, R66 ;  /* 0x0000004200427308 */ /* 0x000fe20000002400 */
[----:B---3--:R-:W-:Y:S01]  /*6400*/  FFMA.FTZ R140, R5, UR6, R67 ;  /* 0x00000006058c7c23 */ /* 0x008fe20008010043 */
[----:B------:R-:W-:Y:S01]  /*6410*/  VIADD R5, R3, 0xb0 ;  /* 0x000000b003057836 */ /* 0x000fe20000000000 */
[----:B------:R-:W-:Y:S01]  /*6420*/  FSEL R113, R11, -INF , !P4 ;  /* 0xff8000000b717808 */ /* 0x000fe20006000000 */
[C---:B-1----:R-:W-:Y:S01]  /*6430*/  FFMA.FTZ R70, R13.reuse, UR6, R70 ;  /* 0x000000060d467c23 */ /* 0x042fe20008010046 */
[----:B------:R-:W-:Y:S01]  /*6440*/  FFMA.FTZ R17, R13, UR6, R17 ;  /* 0x000000060d117c23 */ /* 0x000fe20008010011 */
[----:B------:R-:W-:Y:S01]  /*6450*/  VIADD R13, R3, 0xb1 ;  /* 0x000000b1030d7836 */ /* 0x000fe20000000000 */
[----:B------:R-:W-:Y:S01]  /*6460*/  I2FP.F32.S32 R14, R5 ;  /* 0x00000005000e7245 */ /* 0x000fe20000201400 */
[----:B------:R-:W-:Y:S01]  /*6470*/  MUFU.TANH R60, R60 ;  /* 0x0000003c003c7308 */ /* 0x000fe20000002400 */
[----:B------:R-:W-:-:S02]  /*6480*/  FSEL R73, R70, -INF , !P3 ;  /* 0xff80000046497808 */ /* 0x000fc40005800000 */
[----:B------:R-:W-:Y:S01]  /*6490*/  FSEL R154, R17, -INF , !P5 ;  /* 0xff800000119a7808 */ /* 0x000fe20006800000 */
[C---:B------:R-:W-:Y:S01]  /*64a0*/  FFMA.FTZ R12, R14.reuse, UR6, R9 ;  /* 0x000000060e0c7c23 */ /* 0x040fe20008010009 */
[----:B------:R-:W-:Y:S01]  /*64b0*/  I2FP.F32.S32 R11, R7 ;  /* 0x00000007000b7245 */ /* 0x000fe20000201400 */
[----:B----4-:R-:W-:Y:S01]  /*64c0*/  FFMA.FTZ R64, R14, UR6, R64 ;  /* 0x000000060e407c23 */ /* 0x010fe20008010040 */
[C---:B------:R-:W-:Y:S01]  /*64d0*/  ISETP.GE.AND P3, PT, R13.reuse, R130, PT ;  /* 0x000000820d00720c */ /* 0x040fe20003f66270 */
[----:B------:R-:W1:Y:S01]  /*64e0*/  MUFU.TANH R59, R59 ;  /* 0x0000003b003b7308 */ /* 0x000e620000002400 */
[----:B------:R-:W-:Y:S01]  /*64f0*/  ISETP.GE.AND P5, PT, R13, R128, PT ;  /* 0x000000800d00720c */ /* 0x000fe20003fa6270 */
[C---:B------:R-:W-:Y:S01]  /*6500*/  FFMA.FTZ R62, R11.reuse, UR6, R62 ;  /* 0x000000060b3e7c23 */ /* 0x040fe2000801003e */
[----:B------:R-:W-:Y:S01]  /*6510*/  I2FP.F32.S32 R13, R13 ;  /* 0x0000000d000d7245 */ /* 0x000fe20000201400 */
[----:B------:R-:W-:Y:S01]  /*6520*/  FFMA.FTZ R112, R11, UR6, R61 ;  /* 0x000000060b707c23 */ /* 0x000fe2000801003d */
[----:B------:R-:W-:Y:S01]  /*6530*/  FSEL R166, R166, -INF , !P6 ;  /* 0xff800000a6a67808 */ /* 0x000fe20007000000 */
[----:B------:R-:W-:Y:S01]  /*6540*/  VIADD R11, R3, 0xc1 ;  /* 0x000000c1030b7836 */ /* 0x000fe20000000000 */
[C---:B------:R-:W-:Y:S01]  /*6550*/  ISETP.GE.AND P4, PT, R5.reuse, R130, PT ;  /* 0x000000820500720c */ /* 0x040fe20003f86270 */
[----:B------:R-:W2:Y:S01]  /*6560*/  MUFU.TANH R58, R58 ;  /* 0x0000003a003a7308 */ /* 0x000ea20000002400 */
[----:B------:R-:W-:Y:S01]  /*6570*/  ISETP.GE.AND P6, PT, R5, R128, PT ;  /* 0x000000800500720c */ /* 0x000fe20003fc6270 */
[----:B------:R-:W-:Y:S01]  /*6580*/  FFMA.FTZ R19, R13, UR6, R19 ;  /* 0x000000060d137c23 */ /* 0x000fe20008010013 */
[----:B------:R-:W-:-:S02]  /*6590*/  FSEL R61, R12, -INF , !P4 ;  /* 0xff8000000c3d7808 */ /* 0x000fc40006000000 */
[----:B------:R-:W-:Y:S02]  /*65a0*/  FSEL R120, R64, -INF , !P6 ;  /* 0xff80000040787808 */ /* 0x000fe40007000000 */
[C---:B------:R-:W-:Y:S01]  /*65b0*/  ISETP.GE.AND P4, PT, R15.reuse, R130, PT ;  /* 0x000000820f00720c */ /* 0x040fe20003f86270 */
[----:B------:R-:W3:Y:S01]  /*65c0*/  MUFU.TANH R49, R49 ;  /* 0x0000003100317308 */ /* 0x000ee20000002400 */
[----:B------:R-:W-:Y:S02]  /*65d0*/  ISETP.GE.AND P6, PT, R15, R128, PT ;  /* 0x000000800f00720c */ /* 0x000fe40003fc6270 */
[----:B------:R-:W-:Y:S02]  /*65e0*/  I2FP.F32.S32 R15, R15 ;  /* 0x0000000f000f7245 */ /* 0x000fe40000201400 */
[----:B------:R-:W-:Y:S02]  /*65f0*/  I2FP.F32.S32 R17, R11 ;  /* 0x0000000b00117245 */ /* 0x000fe40000201400 */
[----:B------:R-:W-:Y:S01]  /*6600*/  FSEL R67, R68, -INF , !P2 ;  /* 0xff80000044437808 */ /* 0x000fe20005000000 */
[----:B------:R-:W4:Y:S01]  /*6610*/  MUFU.TANH R56, R56 ;  /* 0x0000003800387308 */ /* 0x000f220000002400 */
[----:B------:R-:W-:Y:S01]  /*6620*/  FSEL R140, R140, -INF , !P0 ;  /* 0xff8000008c8c7808 */ /* 0x000fe20004000000 */
[----:B-1----:R-:W-:Y:S01]  /*6630*/  FFMA.FTZ R59, R15, UR6, R59 ;  /* 0x000000060f3b7c23 */ /* 0x002fe2000801003b */
[----:B------:R-:W-:Y:S01]  /*6640*/  ISETP.GE.AND P2, PT, R7, R130, PT ;  /* 0x000000820700720c */ /* 0x000fe20003f46270 */
[----:B--2---:R-:W-:Y:S01]  /*6650*/  FFMA.FTZ R58, R17, UR6, R58 ;  /* 0x00000006113a7c23 */ /* 0x004fe2000801003a */
[----:B------:R-:W-:-:S02]  /*6660*/  ISETP.GE.AND P0, PT, R7, R128, PT ;  /* 0x000000800700720c */ /* 0x000fc40003f06270 */
[----:B------:R-:W-:Y:S01]  /*6670*/  FSEL R116, R19, -INF , !P5 ;  /* 0xff80000013747808 */ /* 0x000fe20006800000 */
[----:B------:R-:W-:Y:S01]  /*6680*/  MUFU.TANH R57, R57 ;  /* 0x0000003900397308 */ /* 0x000fe20000002400 */
[----:B---3--:R-:W-:Y:S01]  /*6690*/  FFMA.FTZ R49, R17, UR6, R49 ;  /* 0x0000000611317c23 */ /* 0x008fe20008010031 */
[----:B------:R-:W-:Y:S01]  /*66a0*/  VIADD R17, R3, 0xc8 ;  /* 0x000000c803117836 */ /* 0x000fe20000000000 */
[----:B------:R-:W-:Y:S01]  /*66b0*/  FSEL R108, R59, -INF , !P6 ;  /* 0xff8000003b6c7808 */ /* 0x000fe20007000000 */
[----:B------:R-:W-:Y:S01]  /*66c0*/  VIADD R19, R3, 0xc9 ;  /* 0x000000c903137836 */ /* 0x000fe20000000000 */
[----:B------:R-:W-:Y:S02]  /*66d0*/  FSEL R112, R112, -INF , !P0 ;  /* 0xff80000070707808 */ /* 0x000fe40004000000 */
[-C--:B------:R-:W-:Y:S01]  /*66e0*/  ISETP.GE.AND P6, PT, R17, R128.reuse, PT ;  /* 0x000000801100720c */ /* 0x080fe20003fc6270 */
[----:B------:R1:W-:Y:S01]  /*66f0*/  MUFU.TANH R5, R45 ;  /* 0x0000002d00057308 */ /* 0x0003e20000002400 */
[----:B------:R-:W-:-:S02]  /*6700*/  ISETP.GE.AND P0, PT, R11, R128, PT ;  /* 0x000000800b00720c */ /* 0x000fc40003f06270 */
[----:B------:R-:W-:Y:S02]  /*6710*/  I2FP.F32.S32 R52, R19 ;  /* 0x0000001300347245 */ /* 0x000fe40000201400 */
[----:B------:R-:W-:-:S03]  /*6720*/  FSEL R102, R49, -INF , !P0 ;  /* 0xff80000031667808 */ /* 0x000fc60004000000 */
[----:B------:R-:W-:Y:S08]  /*6730*/  MUFU.TANH R48, R48 ;  /* 0x0000003000307308 */ /* 0x000ff00000002400 */
[----:B------:R-:W-:Y:S01]  /*6740*/  MUFU.TANH R54, R54 ;  /* 0x0000003600367308 */ /* 0x000fe20000002400 */
[----:B-1----:R-:W-:Y:S01]  /*6750*/  FFMA.FTZ R45, R13, UR6, R66 ;  /* 0x000000060d2d7c23 */ /* 0x002fe20008010042 */
[----:B------:R-:W-:-:S04]  /*6760*/  VIADD R13, R3, 0xc0 ;  /* 0x000000c0030d7836 */ /* 0x000fc80000000000 */
[----:B------:R-:W-:Y:S02]  /*6770*/  FSEL R45, R45, -INF , !P3 ;  /* 0xff8000002d2d7808 */ /* 0x000fe40005800000 */
[----:B------:R-:W-:Y:S01]  /*6780*/  MUFU.TANH R50, R50 ;  /* 0x0000003200327308 */ /* 0x000fe20000002400 */
[----:B------:R-:W-:Y:S02]  /*6790*/  I2FP.F32.S32 R14, R13 ;  /* 0x0000000d000e7245 */ /* 0x000fe40000201400 */
[C---:B------:R-:W-:Y:S02]  /*67a0*/  ISETP.GE.AND P5, PT, R13.reuse, R128, PT ;  /* 0x000000800d00720c */ /* 0x040fe40003fa6270 */
[----:B------:R-:W-:Y:S01]  /*67b0*/  ISETP.GE.AND P3, PT, R13, R130, PT ;  /* 0x000000820d00720c */ /* 0x000fe20003f66270 */
[----:B----4-:R-:W-:Y:S02]  /*67c0*/  FFMA.FTZ R56, R14, UR6, R56 ;  /* 0x000000060e387c23 */ /* 0x010fe40008010038 */
[----:B------:R-:W1:Y:S03]  /*67d0*/  MUFU.TANH R55, R55 ;  /* 0x0000003700377308 */ /* 0x000e660000002400 */
[----:B------:R-:W-:-:S02]  /*67e0*/  FSEL R104, R56, -INF , !P5 ;  /* 0xff80000038687808 */ /* 0x000fc40006800000 */
[----:B------:R-:W-:-:S03]  /*67f0*/  ISETP.GE.AND P5, PT, R19, R128, PT ;  /* 0x000000801300720c */ /* 0x000fc60003fa6270 */
[----:B------:R-:W2:Y:S08]  /*6800*/  MUFU.TANH R53, R53 ;  /* 0x0000003500357308 */ /* 0x000eb00000002400 */
[----:B------:R-:W3:Y:S01]  /*6810*/  MUFU.TANH R51, R51 ;  /* 0x0000003300337308 */ /* 0x000ee20000002400 */
[----:B-1----:R-:W-:-:S07]  /*6820*/  FFMA.FTZ R55, R52, UR6, R55 ;  /* 0x0000000634377c23 */ /* 0x002fce0008010037 */
[----:B------:R1:W4:Y:S01]  /*6830*/  MUFU.TANH R7, R41 ;  /* 0x0000002900077308 */ /* 0x0003220000002400 */
[----:B--2---:R-:W-:-:S05]  /*6840*/  FFMA.FTZ R53, R52, UR6, R53 ;  /* 0x0000000634357c23 */ /* 0x004fca0008010035 */
[----:B------:R-:W-:Y:S02]  /*6850*/  FSEL R94, R53, -INF , !P5 ;  /* 0xff800000355e7808 */ /* 0x000fe40006800000 */
[----:B------:R-:W-:Y:S08]  /*6860*/  MUFU.TANH R47, R47 ;  /* 0x0000002f002f7308 */ /* 0x000ff00000002400 */
[----:B------:R2:W4:Y:S01]  /*6870*/  MUFU.TANH R12, R39 ;  /* 0x00000027000c7308 */ /* 0x0005220000002400 */
[----:B-1----:R-:W-:Y:S01]  /*6880*/  FFMA.FTZ R41, R15, UR6, R60 ;  /* 0x000000060f297c23 */ /* 0x002fe2000801003c */
[----:B------:R-:W-:-:S04]  /*6890*/  VIADD R15, R3, 0xd0 ;  /* 0x000000d0030f7836 */ /* 0x000fc80000000000 */
[----:B------:R-:W-:Y:S02]  /*68a0*/  FSEL R41, R41, -INF , !P4 ;  /* 0xff80000029297808 */ /* 0x000fe40006000000 */
[----:B------:R-:W-:Y:S01]  /*68b0*/  ISETP.GE.AND P4, PT, R17, R130, PT ;  /* 0x000000821100720c */ /* 0x000fe20003f86270 */
[----:B------:R1:W4:Y:S01]  /*68c0*/  MUFU.TANH R9, R43 ;  /* 0x0000002b00097308 */ /* 0x0003220000002400 */
[----:B------:R-:W-:Y:S02]  /*68d0*/  I2FP.F32.S32 R17, R17 ;  /* 0x0000001100117245 */ /* 0x000fe40000201400 */
[----:B------:R-:W-:Y:S02]  /*68e0*/  I2FP.F32.S32 R56, R15 ;  /* 0x0000000f00387245 */ /* 0x000fe40000201400 */
[----:B------:R-:W-:Y:S01]  /*68f0*/  ISETP.GE.AND P0, PT, R15, R128, PT ;  /* 0x000000800f00720c */ /* 0x000fe20003f06270 */
[----:B------:R-:W-:Y:S01]  /*6900*/  FFMA.FTZ R54, R17, UR6, R54 ;  /* 0x0000000611367c23 */ /* 0x000fe20008010036 */
[----:B--2---:R-:W-:Y:S01]  /*6910*/  FFMA.FTZ R39, R14, UR6, R57 ;  /* 0x000000060e277c23 */ /* 0x004fe20008010039 */
[----:B------:R2:W4:Y:S01]  /*6920*/  MUFU.TANH R13, R35 ;  /* 0x00000023000d7308 */ /* 0x0005220000002400 */
[C---:B------:R-:W-:Y:S01]  /*6930*/  FFMA.FTZ R50, R56.reuse, UR6, R50 ;  /* 0x0000000638327c23 */ /* 0x040fe20008010032 */
[----:B---3--:R-:W-:Y:S01]  /*6940*/  FFMA.FTZ R51, R56, UR6, R51 ;  /* 0x0000000638337c23 */ /* 0x008fe20008010033 */
[----:B------:R-:W-:-:S02]  /*6950*/  FSEL R96, R54, -INF , !P6 ;  /* 0xff80000036607808 */ /* 0x000fc40007000000 */
[----:B------:R-:W-:Y:S02]  /*6960*/  FSEL R39, R39, -INF , !P3 ;  /* 0xff80000027277808 */ /* 0x000fe40005800000 */
[-C--:B------:R-:W-:Y:S01]  /*6970*/  ISETP.GE.AND P3, PT, R19, R130.reuse, PT ;  /* 0x000000821300720c */ /* 0x080fe20003f66270 */
[----:B------:R3:W-:Y:S01]  /*6980*/  MUFU.TANH R14, R33 ;  /* 0x00000021000e7308 */ /* 0x0007e20000002400 */
[----:B-1----:R-:W-:Y:S01]  /*6990*/  FSEL R43, R62, -INF , !P2 ;  /* 0xff8000003e2b7808 */ /* 0x002fe20005000000 */
[----:B------:R-:W-:Y:S01]  /*69a0*/  VIADD R19, R3, 0xd8 ;  /* 0x000000d803137836 */ /* 0x000fe20000000000 */
[----:B------:R-:W-:-:S04]  /*69b0*/  ISETP.GE.AND P2, PT, R11, R130, PT ;  /* 0x000000820b00720c */ /* 0x000fc80003f46270 */
[----:B------:R-:W-:Y:S01]  /*69c0*/  I2FP.F32.S32 R52, R19 ;  /* 0x0000001300347245 */ /* 0x000fe20000201400 */
[----:B------:R1:W1:Y:S01]  /*69d0*/  MUFU.TANH R11, R37 ;  /* 0x00000025000b7308 */ /* 0x0002620000002400 */
[----:B--2---:R-:W-:Y:S01]  /*69e0*/  FFMA.FTZ R35, R17, UR6, R48 ;  /* 0x0000000611237c23 */ /* 0x004fe20008010030 */
[----:B------:R-:W-:Y:S01]  /*69f0*/  VIADD R17, R3, 0xd9 ;  /* 0x000000d903117836 */ /* 0x000fe20000000000 */
[----:B------:R-:W-:Y:S01]  /*6a00*/  ISETP.GE.AND P5, PT, R19, R128, PT ;  /* 0x000000801300720c */ /* 0x000fe20003fa6270 */
[C---:B----4-:R-:W-:Y:S01]  /*6a10*/  FFMA.FTZ R7, R52.reuse, UR6, R7 ;  /* 0x0000000634077c23 */ /* 0x050fe20008010007 */
[----:B------:R-:W-:Y:S01]  /*6a20*/  FFMA.FTZ R12, R52, UR6, R12 ;  /* 0x00000006340c7c23 */ /* 0x000fe2000801000c */
[----:B------:R-:W-:Y:S02]  /*6a30*/  FSEL R35, R35, -INF , !P4 ;  /* 0xff80000023237808 */ /* 0x000fe40006000000 */
[----:B------:R-:W2:Y:S01]  /*6a40*/  MUFU.TANH R46, R46 ;  /* 0x0000002e002e7308 */ /* 0x000ea20000002400 */
[----:B---3--:R-:W-:Y:S01]  /*6a50*/  VIADD R33, R3, 0xd1 ;  /* 0x000000d103217836 */ /* 0x008fe20000000000 */
[----:B------:R-:W-:-:S04]  /*6a60*/  FSEL R56, R12, -INF , !P5 ;  /* 0xff8000000c387808 */ /* 0x000fc80006800000 */
[----:B------:R-:W-:Y:S02]  /*6a70*/  I2FP.F32.S32 R48, R33 ;  /* 0x0000002100307245 */ /* 0x000fe40000201400 */
[-C--:B------:R-:W-:Y:S01]  /*6a80*/  ISETP.GE.AND P4, PT, R33, R130.reuse, PT ;  /* 0x000000822100720c */ /* 0x080fe20003f86270 */
[----:B------:R-:W-:Y:S01]  /*6a90*/  MUFU.TANH R44, R44 ;  /* 0x0000002c002c7308 */ /* 0x000fe20000002400 */
[----:B-1----:R-:W-:Y:S01]  /*6aa0*/  FSEL R37, R58, -INF , !P2 ;  /* 0xff8000003a257808 */ /* 0x002fe20005000000 */
[C---:B------:R-:W-:Y:S01]  /*6ab0*/  FFMA.FTZ R47, R48.reuse, UR6, R47 ;  /* 0x00000006302f7c23 */ /* 0x040fe2000801002f */
[----:B------:R-:W-:Y:S01]  /*6ac0*/  ISETP.GE.AND P2, PT, R15, R130, PT ;  /* 0x000000820f00720c */ /* 0x000fe20003f46270 */
[----:B------:R-:W-:Y:S01]  /*6ad0*/  FFMA.FTZ R5, R48, UR6, R5 ;  /* 0x0000000630057c23 */ /* 0x000fe20008010005 */
[----:B------:R-:W-:Y:S02]  /*6ae0*/  ISETP.GE.AND P6, PT, R33, R128, PT ;  /* 0x000000802100720c */ /* 0x000fe40003fc6270 */
[----:B------:R-:W-:Y:S01]  /*6af0*/  FSEL R58, R50, -INF , !P0 ;  /* 0xff800000323a7808 */ /* 0x000fe20004000000 */
[----:B------:R1:W3:Y:S01]  /*6b00*/  MUFU.TANH R15, R31 ;  /* 0x0000001f000f7308 */ /* 0x0002e20000002400 */
[----:B------:R-:W-:-:S02]  /*6b10*/  FSEL R33, R55, -INF , !P3 ;  /* 0xff80000037217808 */ /* 0x000fc40005800000 */
[----:B------:R-:W-:Y:S02]  /*6b20*/  I2FP.F32.S32 R50, R17 ;  /* 0x0000001100327245 */ /* 0x000fe40000201400 */
[----:B------:R-:W-:Y:S01]  /*6b30*/  ISETP.GE.AND P3, PT, R19, R130, PT ;  /* 0x000000821300720c */ /* 0x000fe20003f66270 */
[----:B------:R-:W-:Y:S01]  /*6b40*/  VIADD R19, R3, 0xe0 ;  /* 0x000000e003137836 */ /* 0x000fe20000000000 */
[-C--:B------:R-:W-:Y:S01]  /*6b50*/  ISETP.GE.AND P0, PT, R17, R128.reuse, PT ;  /* 0x000000801100720c */ /* 0x080fe20003f06270 */
[----:B------:R4:W3:Y:S01]  /*6b60*/  MUFU.TANH R49, R21 ;  /* 0x0000001500317308 */ /* 0x0008e20000002400 */
[C---:B------:R-:W-:Y:S01]  /*6b70*/  FFMA.FTZ R9, R50.reuse, UR6, R9 ;  /* 0x0000000632097c23 */ /* 0x040fe20008010009 */
[----:B------:R-:W-:Y:S01]  /*6b80*/  FFMA.FTZ R13, R50, UR6, R13 ;  /* 0x00000006320d7c23 */ /* 0x000fe2000801000d */
[----:B------:R-:W-:Y:S02]  /*6b90*/  FSEL R57, R5, -INF , !P6 ;  /* 0xff80000005397808 */ /* 0x000fe40007000000 */
[----:B------:R-:W-:-:S02]  /*6ba0*/  ISETP.GE.AND P6, PT, R19, R128, PT ;  /* 0x000000801300720c */ /* 0x000fc40003fc6270 */
[----:B------:R-:W-:Y:S01]  /*6bb0*/  I2FP.F32.S32 R48, R19 ;  /* 0x0000001300307245 */ /* 0x000fe20000201400 */
[----:B------:R-:W-:Y:S01]  /*6bc0*/  MUFU.TANH R42, R42 ;  /* 0x0000002a002a7308 */ /* 0x000fe20000002400 */
[----:B-1----:R-:W-:Y:S01]  /*6bd0*/  FSEL R31, R51, -INF , !P2 ;  /* 0xff800000331f7808 */ /* 0x002fe20005000000 */
[----:B------:R-:W-:Y:S01]  /*6be0*/  VIADD R51, R3, 0xe8 ;  /* 0x000000e803337836 */ /* 0x000fe20000000000 */
[----:B------:R-:W-:Y:S01]  /*6bf0*/  ISETP.GE.AND P2, PT, R17, R130, PT ;  /* 0x000000821100720c */ /* 0x000fe20003f46270 */
[----:B------:R-:W-:Y:S01]  /*6c00*/  VIADD R17, R3, 0xe1 ;  /* 0x000000e103117836 */ /* 0x000fe20000000000 */
[----:B------:R-:W-:Y:S01]  /*6c10*/  FSEL R55, R13, -INF , !P0 ;  /* 0xff8000000d377808 */ /* 0x000fe20004000000 */
[C---:B------:R-:W-:Y:S01]  /*6c20*/  FFMA.FTZ R11, R48.reuse, UR6, R11 ;  /* 0x00000006300b7c23 */ /* 0x040fe2000801000b */
[----:B------:R-:W-:Y:S01]  /*6c30*/  ISETP.GE.AND P0, PT, R51, R128, PT ;  /* 0x000000803300720c */ /* 0x000fe20003f06270 */
[----:B------:R-:W1:Y:S01]  /*6c40*/  MUFU.TANH R25, R25 ;  /* 0x0000001900197308 */ /* 0x000e620000002400 */
[----:B----4-:R-:W-:Y:S01]  /*6c50*/  FSEL R21, R47, -INF , !P4 ;  /* 0xff8000002f157808 */ /* 0x010fe20006000000 */
[----:B------:R-:W-:Y:S01]  /*6c60*/  FFMA.FTZ R14, R48, UR6, R14 ;  /* 0x00000006300e7c23 */ /* 0x000fe2000801000e */
[-C--:B------:R-:W-:Y:S01]  /*6c70*/  ISETP.GE.AND P4, PT, R19, R130.reuse, PT ;  /* 0x000000821300720c */ /* 0x080fe20003f86270 */
[----:B------:R-:W-:Y:S01]  /*6c80*/  VIADD R47, R3, 0xe9 ;  /* 0x000000e9032f7836 */ /* 0x000fe20000000000 */
[----:B------:R-:W-:Y:S01]  /*6c90*/  FSEL R19, R7, -INF , !P3 ;  /* 0xff80000007137808 */ /* 0x000fe20005800000 */
[----:B------:R-:W-:Y:S01]  /*6ca0*/  VIADD R13, R3, 0xf0 ;  /* 0x000000f0030d7836 */ /* 0x000fe20000000000 */
[C---:B------:R-:W-:Y:S01]  /*6cb0*/  ISETP.GE.AND P3, PT, R17.reuse, R130, PT ;  /* 0x000000821100720c */ /* 0x040fe20003f66270 */
[----:B------:R-:W-:Y:S01]  /*6cc0*/  MUFU.TANH R28, R28 ;  /* 0x0000001c001c7308 */ /* 0x000fe20000002400 */
[----:B------:R-:W-:-:S02]  /*6cd0*/  ISETP.GE.AND P5, PT, R17, R128, PT ;  /* 0x000000801100720c */ /* 0x000fc40003fa6270 */
[----:B------:R-:W-:Y:S02]  /*6ce0*/  I2FP.F32.S32 R5, R17 ;  /* 0x0000001100057245 */ /* 0x000fe40000201400 */
[----:B------:R-:W-:Y:S02]  /*6cf0*/  FSEL R17, R9, -INF , !P2 ;  /* 0xff80000009117808 */ /* 0x000fe40005000000 */
[----:B------:R-:W-:Y:S01]  /*6d00*/  ISETP.GE.AND P2, PT, R51, R130, PT ;  /* 0x000000823300720c */ /* 0x000fe20003f46270 */
[----:B------:R-:W4:Y:S01]  /*6d10*/  MUFU.TANH R27, R27 ;  /* 0x0000001b001b7308 */ /* 0x000f220000002400 */
[----:B------:R-:W-:Y:S01]  /*6d20*/  I2FP.F32.S32 R51, R51 ;  /* 0x0000003300337245 */ /* 0x000fe20000201400 */
[C---:B--2---:R-:W-:Y:S01]  /*6d30*/  FFMA.FTZ R9, R5.reuse, UR6, R46 ;  /* 0x0000000605097c23 */ /* 0x044fe2000801002e */
[----:B---3--:R-:W-:Y:S01]  /*6d40*/  FFMA.FTZ R15, R5, UR6, R15 ;  /* 0x00000006050f7c23 */ /* 0x008fe2000801000f */
[----:B------:R-:W-:Y:S01]  /*6d50*/  VIADD R5, R3, 0xf1 ;  /* 0x000000f103057836 */ /* 0x000fe20000000000 */
[----:B------:R-:W-:Y:S01]  /*6d60*/  FSEL R11, R11, -INF , !P4 ;  /* 0xff8000000b0b7808 */ /* 0x000fe20006000000 */
[C---:B------:R-:W-:Y:S01]  /*6d70*/  FFMA.FTZ R7, R51.reuse, UR6, R44 ;  /* 0x0000000633077c23 */ /* 0x040fe2000801002c */
[----:B------:R-:W-:Y:S01]  /*6d80*/  FFMA.FTZ R49, R51, UR6, R49 ;  /* 0x0000000633317c23 */ /* 0x000fe20008010031 */
[----:B------:R-:W-:Y:S01]  /*6d90*/  MUFU.TANH R26, R26 ;  /* 0x0000001a001a7308 */ /* 0x000fe20000002400 */
[----:B------:R-:W-:-:S02]  /*6da0*/  FSEL R54, R14, -INF , !P6 ;  /* 0xff8000000e367808 */ /* 0x000fc40007000000 */
[C---:B------:R-:W-:Y:S02]  /*6db0*/  ISETP.GE.AND P4, PT, R47.reuse, R130, PT ;  /* 0x000000822f00720c */ /* 0x040fe40003f86270 */
[----:B------:R-:W-:Y:S02]  /*6dc0*/  ISETP.GE.AND P6, PT, R47, R128, PT ;  /* 0x000000802f00720c */ /* 0x000fe40003fc6270 */
[----:B------:R-:W-:Y:S01]  /*6dd0*/  I2FP.F32.S32 R47, R47 ;  /* 0x0000002f002f7245 */ /* 0x000fe20000201400 */
[----:B------:R-:W2:Y:S01]  /*6de0*/  MUFU.TANH R29, R29 ;  /* 0x0000001d001d7308 */ /* 0x000ea20000002400 */
[----:B------:R-:W-:Y:S02]  /*6df0*/  I2FP.F32.S32 R12, R5 ;  /* 0x00000005000c7245 */ /* 0x000fe40000201400 */
[----:B------:R-:W-:Y:S02]  /*6e00*/  FSEL R9, R9, -INF , !P3 ;  /* 0xff80000009097808 */ /* 0x000fe40005800000 */
[----:B------:R-:W-:Y:S01]  /*6e10*/  FSEL R53, R15, -INF , !P5 ;  /* 0xff8000000f357808 */ /* 0x000fe20006800000 */
[C---:B-1----:R-:W-:Y:S01]  /*6e20*/  FFMA.FTZ R25, R12.reuse, UR6, R25 ;  /* 0x000000060c197c23 */ /* 0x042fe20008010019 */
[----:B------:R-:W-:Y:S01]  /*6e30*/  FSEL R7, R7, -INF , !P2 ;  /* 0xff80000007077808 */ /* 0x000fe20005000000 */
[----:B------:R-:W1:Y:S01]  /*6e40*/  MUFU.TANH R24, R24 ;  /* 0x0000001800187308 */ /* 0x000e620000002400 */
[----:B------:R-:W-:Y:S01]  /*6e50*/  FSEL R52, R49, -INF , !P0 ;  /* 0xff80000031347808 */ /* 0x000fe20004000000 */
[----:B----4-:R-:W-:Y:S01]  /*6e60*/  FFMA.FTZ R27, R12, UR6, R27 ;  /* 0x000000060c1b7c23 */ /* 0x010fe2000801001b */
[----:B------:R-:W-:-:S02]  /*6e70*/  ISETP.GE.AND P3, PT, R13, R130, PT ;  /* 0x000000820d00720c */ /* 0x000fc40003f66270 */
[----:B------:R-:W-:Y:S02]  /*6e80*/  ISETP.GE.AND P5, PT, R13, R128, PT ;  /* 0x000000800d00720c */ /* 0x000fe40003fa6270 */
[C---:B------:R-:W-:Y:S01]  /*6e90*/  ISETP.GE.AND P2, PT, R5.reuse, R130, PT ;  /* 0x000000820500720c */ /* 0x040fe20003f46270 */
[----:B------:R-:W-:Y:S01]  /*6ea0*/  MUFU.TANH R22, R22 ;  /* 0x0000001600167308 */ /* 0x000fe20000002400 */
[----:B------:R-:W-:Y:S01]  /*6eb0*/  BAR.SYNC.DEFER_BLOCKING 0x0 ;  /* 0x0000000000007b1d */ /* 0x000fe20000010000 */
[-C--:B------:R-:W-:Y:S01]  /*6ec0*/  ISETP.GE.AND P0, PT, R5, R128.reuse, PT ;  /* 0x000000800500720c */ /* 0x080fe20003f06270 */
[C---:B------:R-:W-:Y:S01]  /*6ed0*/  FFMA.FTZ R5, R47.reuse, UR6, R42 ;  /* 0x000000062f057c23 */ /* 0x040fe2000801002a */
[----:B------:R-:W-:Y:S01]  /*6ee0*/  I2FP.F32.S32 R13, R13 ;  /* 0x0000000d000d7245 */ /* 0x000fe20000201400 */
[----:B--2---:R-:W-:Y:S01]  /*6ef0*/  FFMA.FTZ R29, R47, UR6, R29 ;  /* 0x000000062f1d7c23 */ /* 0x004fe2000801001d */
[----:B------:R-:W-:Y:S02]  /*6f00*/  I2FP.F32.S32 R12, R3 ;  /* 0x00000003000c7245 */ /* 0x000fe40000201400 */
[----:B------:R-:W2:Y:S01]  /*6f10*/  MUFU.TANH R23, R23 ;  /* 0x0000001700177308 */ /* 0x000ea20000002400 */
[C---:B------:R-:W-:Y:S01]  /*6f20*/  FFMA.FTZ R28, R13.reuse, UR6, R28 ;  /* 0x000000060d1c7c23 */ /* 0x040fe2000801001c */
[----:B------:R-:W-:Y:S01]  /*6f30*/  FFMA.FTZ R26, R13, UR6, R26 ;  /* 0x000000060d1a7c23 */ /* 0x000fe2000801001a */
[----:B------:R-:W-:Y:S01]  /*6f40*/  FSEL R5, R5, -INF , !P4 ;  /* 0xff80000005057808 */ /* 0x000fe20006000000 */
[C---:B------:R-:W-:Y:S01]  /*6f50*/  VIADD R13, R3.reuse, 0xf8 ;  /* 0x000000f8030d7836 */ /* 0x040fe20000000000 */
[C---:B------:R-:W-:Y:S01]  /*6f60*/  ISETP.GE.AND P4, PT, R3.reuse, R128, PT ;  /* 0x000000800300720c */ /* 0x040fe20003f86270 */
[----:B------:R-:W-:Y:S01]  /*6f70*/  VIADD R3, R3, 0xf9 ;  /* 0x000000f903037836 */ /* 0x000fe20000000000 */
[----:B------:R-:W-:Y:S01]  /*6f80*/  FSEL R49, R25, -INF , !P0 ;  /* 0xff80000019317808 */ /* 0x000fe20004000000 */
[----:B------:R-:W3:Y:S01]  /*6f90*/  MUFU.TANH R2, R2 ;  /* 0x0000000200027308 */ /* 0x000ee20000002400 */
[----:B------:R-:W-:Y:S01]  /*6fa0*/  PLOP3.LUT P0, PT, PT, PT, UP0, 0x80, 0x0 ;  /* 0x000000000000781c */ /* 0x000fe20003f0f008 */
[----:B------:R-:W-:Y:S01]  /*6fb0*/  FFMA.FTZ R12, R12, UR6, R141 ;  /* 0x000000060c0c7c23 */ /* 0x000fe2000801008d */
        /* <DEDUP_REMOVED lines=8> */
[----:B------:R-:W-:Y:S02]  /*7040*/  I2FP.F32.S32 R13, R13 ;  /* 0x0000000d000d7245 */ /* 0x000fe40000201400 */
[----:B------:R-:W-:Y:S02]  /*7050*/  I2FP.F32.S32 R3, R3 ;  /* 0x0000000300037245 */ /* 0x000fe40000201400 */
[----:B------:R-:W-:Y:S01]  /*7060*/  FSEL R42, R12, -INF , !P4 ;  /* 0xff8000000c2a7808 */ /* 0x000fe20006000000 */
[C---:B-1----:R-:W-:Y:S01]  /*7070*/  FFMA.FTZ R24, R13.reuse, UR6, R24 ;  /* 0x000000060d187c23 */ /* 0x042fe20008010018 */
[----:B--2---:R-:W-:Y:S01]  /*7080*/  FFMA.FTZ R23, R13, UR6, R23 ;  /* 0x000000060d177c23 */ /* 0x004fe20008010017 */
[C---:B------:R-:W-:Y:S01]  /*7090*/  FFMA.FTZ R22, R3.reuse, UR6, R22 ;  /* 0x0000000603167c23 */ /* 0x040fe20008010016 */
[----:B---3--:R-:W-:-:S02]  /*70a0*/  FFMA.FTZ R2, R3, UR6, R2 ;  /* 0x0000000603027c23 */ /* 0x008fc40008010002 */
        /* <DEDUP_REMOVED lines=8> */
[----:B------:R-:W-:-:S05]  /*7130*/  IABS R14, UR5 ;  /* 0x00000005000e7c13 */ /* 0x000fca0008000000 */
        /* <DEDUP_REMOVED lines=17> */
[----:B------:R-:W-:Y:S02]  /*7250*/  LOP3.LUT R12, R3, UR5, RZ, 0x3c, !PT ;  /* 0x00000005030c7c12 */ /* 0x000fe4000f8e3cff */
[C---:B------:R-:W-:Y:S02]  /*7260*/  ISETP.GT.U32.AND P2, PT, R2.reuse, R15, PT ;  /* 0x0000000f0200720c */ /* 0x040fe40003f44070 */
[----:B------:R-:W-:Y:S02]  /*7270*/  ISETP.GT.U32.AND P3, PT, R2, R13, PT ;  /* 0x0000000d0200720c */ /* 0x000fe40003f64070 */
[----:B------:R-:W-:Y:S02]  /*7280*/  ISETP.GE.AND P4, PT, R12, RZ, PT ;  /* 0x000000ff0c00720c */ /* 0x000fe40003f86270 */
[----:B------:R-:W-:-:S07]  /*7290*/  LOP3.LUT R12, RZ, R3, RZ, 0x33, !PT ;  /* 0x00000003ff0c7212 */ /* 0x000fce00078e33ff */
[----:B------:R-:W-:Y:S02]  /*72a0*/  @!P2 IMAD.IADD R15, R15, 0x1, -R2 ;  /* 0x000000010f0fa824 */ /* 0x000fe400078e0a02 */
[-C--:B------:R-:W-:Y:S01]  /*72b0*/  @!P3 IADD3 R13, R13, -R2.reuse, RZ ;  /* 0x800000020d0db210 */ /* 0x080fe20007ffe0ff */
[----:B------:R-:W-:Y:S01]  /*72c0*/  @!P2 VIADD R23, R23, 0x1 ;  /* 0x000000011717a836 */ /* 0x000fe20000000000 */
[----:B------:R-:W-:Y:S02]  /*72d0*/  @!P3 IADD3 R22, R22, 0x1, RZ ;  /* 0x000000011616b810 */ /* 0x000fe40007ffe0ff */
[-C--:B------:R-:W-:Y:S02]  /*72e0*/  ISETP.GE.U32.AND P6, PT, R15, R2.reuse, PT ;  /* 0x000000020f00720c */ /* 0x080fe40003fc6070 */
[----:B------:R-:W-:Y:S02]  /*72f0*/  ISETP.GE.U32.AND P5, PT, R13, R2, PT ;  /* 0x000000020d00720c */ /* 0x000fe40003fa6070 */
[C---:B------:R-:W-:Y:S01]  /*7300*/  LOP3.LUT R2, R3.reuse, UR4, RZ, 0x3c, !PT ;  /* 0x0000000403027c12 */ /* 0x040fe2000f8e3cff */
[----:B------:R-:W-:Y:S01]  /*7310*/  ULDC.64 UR4, c[0x0][0x230] ;  /* 0x00008c0000047ab9 */ /* 0x000fe20000000a00 */
[----:B------:R-:W-:-:S02]  /*7320*/  ISETP.NE.AND P3, PT, R3, RZ, PT ;  /* 0x000000ff0300720c */ /* 0x000fc40003f65270 */
[----:B------:R-:W-:-:S05]  /*7330*/  ISETP.GE.AND P2, PT, R2, RZ, PT ;  /* 0x000000ff0200720c */ /* 0x000fca0003f46270 */
[----:B------:R-:W-:Y:S02]  /*7340*/  @P6 VIADD R23, R23, 0x1 ;  /* 0x0000000117176836 */ /* 0x000fe40000000000 */
[----:B------:R-:W-:Y:S02]  /*7350*/  @P5 IADD3 R22, R22, 0x1, RZ ;  /* 0x0000000116165810 */ /* 0x000fe40007ffe0ff */
[----:B------:R-:W-:-:S04]  /*7360*/  @!P4 IMAD.MOV R23, RZ, RZ, -R23 ;  /* 0x000000ffff17c224 */ /* 0x000fc800078e0a17 */
[----:B------:R-:W-:Y:S02]  /*7370*/  @!P2 IADD3 R22, -R22, RZ, RZ ;  /* 0x000000ff1616a210 */ /* 0x000fe40007ffe1ff */
        /* <DEDUP_REMOVED lines=9> */
[----:B------:R-:W-:-:S04]  /*7410*/  IMAD R3, R3, UR12, RZ ;  /* 0x0000000c03037c24 */ /* 0x000fc8000f8e02ff */
[C---:B------:R-:W-:Y:S01]  /*7420*/  IMAD R3, R12.reuse, UR13, R3 ;  /* 0x0000000d0c037c24 */ /* 0x040fe2000f8e0203 */
[----:B--2---:R-:W-:Y:S01]  /*7430*/  IADD3 R2, -R15, R2, RZ ;  /* 0x000000020f027210 */ /* 0x004fe20007ffe1ff */
[----:B------:R-:W-:-:S03]  /*7440*/  IMAD.WIDE.U32 R14, R12, UR12, RZ ;  /* 0x0000000c0c0e7c25 */ /* 0x000fc6000f8e00ff */
[----:B------:R-:W-:Y:S01]  /*7450*/  SHF.R.S32.HI R13, RZ, 0x1f, R2 ;  /* 0x0000001fff0d7819 */ /* 0x000fe20000011402 */
[----:B------:R-:W-:-:S04]  /*7460*/  IMAD.IADD R15, R15, 0x1, R3 ;  /* 0x000000010f0f7824 */ /* 0x000fc800078e0203 */
[----:B------:R-:W-:-:S04]  /*7470*/  IMAD R13, R13, UR4, RZ ;  /* 0x000000040d0d7c24 */ /* 0x000fc8000f8e02ff */
[C---:B------:R-:W-:Y:S02]  /*7480*/  IMAD R13, R2.reuse, UR5, R13 ;  /* 0x00000005020d7c24 */ /* 0x040fe4000f8e020d */
[----:B------:R-:W-:-:S04]  /*7490*/  IMAD.WIDE.U32 R2, R2, UR4, R14 ;  /* 0x0000000402027c25 */ /* 0x000fc8000f8e000e */
[----:B------:R-:W-:Y:S01]  /*74a0*/  IMAD.MOV.U32 R107, RZ, RZ, R2 ;  /* 0x000000ffff6b7224 */ /* 0x000fe200078e0002 */
[----:B------:R-:W-:Y:S01]  /*74b0*/  IADD3 R66, R3, R13, RZ ;  /* 0x0000000d03427210 */ /* 0x000fe20007ffe0ff */
[----:B------:R-:W-:Y:S06]  /*74c0*/  BRA `(.L_x_1767) ;  /* 0x0000000000107947 */ /* 0x000fec0003800000 */
.L_x_1766:
[----:B------:R-:W-:-:S04]  /*74d0*/  ULEA UR4, -UR12, URZ, 0x8 ;  /* 0x0000003f0c047291 */ /* 0x000fc8000f8e413f */
[----:B------:R-:W-:Y:S02]  /*74e0*/  USHF.R.S32.HI UR5, URZ, 0x1f, UR4 ;  /* 0x0000001f3f057899 */ /* 0x000fe40008011404 */
[----:B------:R-:W-:-:S04]  /*74f0*/  MOV R107, UR4 ;  /* 0x00000004006b7c02 */ /* 0x000fc80008000f00 */
[----:B------:R-:W-:-:S07]  /*7500*/  MOV R66, UR5 ;  /* 0x0000000500427c02 */ /* 0x000fce0008000f00 */
.L_x_1767:
        /* <DEDUP_REMOVED lines=10> */
[----:B------:R-:W1:Y:S01]  /*75b0*/  @!P2 LDC.64 R26, c[0x0][0x218] ;  /* 0x00008600ff1aab82 */ /* 0x000e620000000a00 */
[-C--:B------:R-:W-:Y:S01]  /*75c0*/  @!P2 LEA R46, P3, R13, R178.reuse, 0x7 ;  /* 0x000000b20d2ea211 */ /* 0x080fe200078638ff */
[----:B------:R-:W-:Y:S01]  /*75d0*/  VOTEU.ALL UP0, P2 ;  /* 0x00000000003f7886 */ /* 0x000fe20001000000 */
[----:B------:R-:W-:Y:S01]  /*75e0*/  @!P2 LEA R64, P4, R15, R178, 0x6 ;  /* 0x000000b20f40a211 */ /* 0x000fe200078830ff */
[----:B------:R-:W-:Y:S01]  /*75f0*/  IMAD.U32 R228, RZ, RZ, UR12 ;  /* 0x0000000cffe47e24 */ /* 0x000fe2000f8e00ff */
[-C--:B------:R-:W-:Y:S01]  /*7600*/  @!P2 LEA.HI.X R44, R3, R179.reuse, R44, 0x7, P3 ;  /* 0x000000b3032ca211 */ /* 0x080fe200018f3c2c */
[----:B------:R-:W-:Y:S01]  /*7610*/  @!P2 IMAD.WIDE.U32 R2, R2, 0x60, R178 ;  /* 0x000000600202a825 */ /* 0x000fe200078e00b2 */
[----:B------:R-:W-:Y:S01]  /*7620*/  @!UP0 UIMAD UR4, UR13, 0x60, URZ ;  /* 0x000000600d0488a4 */ /* 0x000fe2000f8e023f */
[----:B------:R-:W2:Y:S01]  /*7630*/  @!P2 LDC.64 R28, c[0x0][0x218] ;  /* 0x00008600ff1cab82 */ /* 0x000ea20000000a00 */
[----:B------:R-:W-:Y:S01]  /*7640*/  @!P2 LEA.HI.X R62, R12, R179, R62, 0x6, P4 ;  /* 0x000000b30c3ea211 */ /* 0x000fe200020f343e */
[----:B------:R-:W-:Y:S01]  /*7650*/  @!P2 IMAD.WIDE.U32 R228, R228, 0xa0, R178 ;  /* 0x000000a0e4e4a825 */ /* 0x000fe200078e00b2 */
[C---:B------:R-:W-:Y:S01]  /*7660*/  @!P2 IADD3 R131, P3, R107.reuse, R2, RZ ;  /* 0x000000026b83a210 */ /* 0x040fe20007f7e0ff */
[----:B------:R-:W-:Y:S01]  /*7670*/  @!UP0 UIMAD UR5, UR13, 0xa0, URZ ;  /* 0x000000a00d0588a4 */ /* 0x000fe2000f8e023f */
[C---:B------:R-:W-:Y:S01]  /*7680*/  @!P2 IADD3 R119, P5, R107.reuse, R178, RZ ;  /* 0x000000b26b77a210 */ /* 0x040fe20007fbe0ff */
[----:B------:R-:W-:Y:S01]  /*7690*/  IMAD.U32 R142, RZ, RZ, UR12 ;  /* 0x0000000cff8e7e24 */ /* 0x000fe2000f8e00ff */
[----:B------:R-:W-:Y:S01]  /*76a0*/  @!P2 IADD3.X R72, R66, UR4, R3, P3, !PT ;  /* 0x000000044248ac10 */ /* 0x000fe20009ffe403 */
[----:B------:R-:W3:Y:S01]  /*76b0*/  @!P2 LDC.64 R24, c[0x0][0x218] ;  /* 0x00008600ff18ab82 */ /* 0x000ee20000000a00 */
[C-C-:B------:R-:W-:Y:S01]  /*76c0*/  @!P2 IADD3 R125, P4, P3, R107.reuse, UR15, R178.reuse ;  /* 0x0000000f6b7dac10 */ /* 0x140fe2000fb9e0b2 */
[----:B------:R-:W-:Y:S01]  /*76d0*/  @!P2 IMAD.WIDE.U32 R142, R142, 0xc0, R178 ;  /* 0x000000c08e8ea825 */ /* 0x000fe200078e00b2 */
[----:B------:R-:W-:Y:S01]  /*76e0*/  @!UP0 UIMAD UR4, UR13, 0xc0, URZ ;  /* 0x000000c00d0488a4 */ /* 0x000fe2000f8e023f */
[----:B------:R4:W-:Y:S01]  /*76f0*/  @P2 STS [R157+0x1000], RZ ;  /* 0x001000ff9d002388 */ /* 0x0009e20000000800 */
[C-C-:B------:R-:W-:Y:S01]  /*7700*/  @!P2 IADD3.X R70, R66.reuse, UR14, R179.reuse, P4, P3 ;  /* 0x0000000e4246ac10 */ /* 0x140fe2000a7e64b3 */
[C---:B------:R-:W-:Y:S01]  /*7710*/  @!P2 IMAD.X R68, R66.reuse, 0x1, R179, P5 ;  /* 0x000000014244a824 */ /* 0x040fe200028e06b3 */
[----:B------:R-:W-:Y:S01]  /*7720*/  @!P2 IADD3 R74, P4, R107, R228, RZ ;  /* 0x000000e46b4aa210 */ /* 0x000fe20007f9e0ff */
[----:B------:R-:W5:Y:S01]  /*7730*/  @!P2 LDC.64 R22, c[0x0][0x218] ;  /* 0x00008600ff16ab82 */ /* 0x000f620000000a00 */
[----:B-1----:R-:W-:Y:S01]  /*7740*/  @!P2 LEA R124, P5, R125, R26, 0x1 ;  /* 0x0000001a7d7ca211 */ /* 0x002fe200078a08ff */
[----:B------:R4:W-:Y:S01]  /*7750*/  @P2 STS [R157+0x1004], RZ ;  /* 0x001004ff9d002388 */ /* 0x0009e20000000800 */
[----:B------:R-:W-:-:S02]  /*7760*/  @!P2 IADD3.X R26, R66, UR5, R229, P4, !PT ;  /* 0x00000005421aac10 */ /* 0x000fc4000a7fe4e5 */
[C---:B------:R-:W-:Y:S01]  /*7770*/  @!P2 IADD3 R76, P3, R107.reuse, R142, RZ ;  /* 0x0000008e6b4ca210 */ /* 0x040fe20007f7e0ff */
[----:B------:R4:W-:Y:S01]  /*7780*/  @P2 STS.64 [R157+0x1008], RZ ;  /* 0x001008ff9d002388 */ /* 0x0009e20000000a00 */
[----:B------:R-:W-:Y:S01]  /*7790*/  @!P2 IADD3 R64, P4, R107, R64, RZ ;  /* 0x000000406b40a210 */ /* 0x000fe20007f9e0ff */
[----:B------:R-:W1:Y:S01]  /*77a0*/  @!P2 LDC.64 R14, c[0x0][0x218] ;  /* 0x00008600ff0eab82 */ /* 0x000e620000000a00 */
[----:B--2---:R-:W-:Y:S02]  /*77b0*/  @!P2 LEA R118, P6, R119, R28, 0x1 ;  /* 0x0000001c7776a211 */ /* 0x004fe400078c08ff */
[C---:B------:R-:W-:Y:S01]  /*77c0*/  @!P2 IADD3.X R28, R66.reuse, UR4, R143, P3, !PT ;  /* 0x00000004421cac10 */ /* 0x040fe20009ffe48f */
[----:B------:R-:W-:Y:S01]  /*77d0*/  @!P2 IMAD.X R62, R66, 0x1, R62, P4 ;  /* 0x00000001423ea824 */ /* 0x000fe200020e063e */
[----:B------:R-:W-:Y:S02]  /*77e0*/  @!P2 LEA.HI.X R125, R125, R27, R70, 0x1, P5 ;  /* 0x0000001b7d7da211 */ /* 0x000fe400028f0c46 */
[----:B------:R-:W-:Y:S01]  /*77f0*/  @!P2 IADD3 R46, P3, R107, R46, RZ ;  /* 0x0000002e6b2ea210 */ /* 0x000fe20007f7e0ff */
[----:B------:R-:W2:Y:S01]  /*7800*/  @!P2 LDC.64 R12, c[0x0][0x218] ;  /* 0x00008600ff0cab82 */ /* 0x000ea20000000a00 */
[----:B---3--:R-:W-:-:S02]  /*7810*/  @!P2 LEA R24, P5, R64, R24, 0x1 ;  /* 0x000000184018a211 */ /* 0x008fc400078a08ff */
[----:B------:R-:W-:Y:S01]  /*7820*/  @!P2 LEA.HI.X R119, R119, R29, R68, 0x1, P6 ;  /* 0x0000001d7777a211 */ /* 0x000fe200030f0c44 */
[----:B------:R-:W-:Y:S01]  /*7830*/  @!P2 IMAD.X R44, R66, 0x1, R44, P3 ;  /* 0x00000001422ca824 */ /* 0x000fe200018e062c */
[----:B------:R-:W-:-:S03]  /*7840*/  @!P2 LEA.HI.X R25, R64, R25, R62, 0x1, P5 ;  /* 0x000000194019a211 */ /* 0x000fc600028f0c3e */
[----:B------:R-:W3:Y:S01]  /*7850*/  @!P2 LDC.64 R2, c[0x0][0x218] ;  /* 0x00008600ff02ab82 */ /* 0x000ee20000000a00 */
[C---:B-----5:R-:W-:Y:S01]  /*7860*/  @!P2 LEA R22, P4, R131.reuse, R22, 0x1 ;  /* 0x000000168316a211 */ /* 0x060fe200078808ff */
[----:B------:R-:W-:Y:S01]  /*7870*/  @!PT LDS RZ, [RZ] ;  /* 0x00000000fffff984 */ /* 0x000fe20000000800 */
[----:B------:R-:W-:Y:S01]  /*7880*/  @!PT LDS RZ, [RZ] ;  /* 0x00000000fffff984 */ /* 0x000fe20000000800 */
[----:B------:R-:W-:Y:S01]  /*7890*/  @!PT LDS RZ, [RZ] ;  /* 0x00000000fffff984 */ /* 0x000fe20000000800 */
[----:B------:R4:W-:Y:S03]  /*78a0*/  @!P2 LDGSTS.E.BYPASS.LTC128B.128 [R157+0x1000], desc[UR22][R118.64] ;  /* 0x01000000769dafae */ /* 0x0009e6000b901d56 */
[----:B------:R-:W-:Y:S01]  /*78b0*/  @!P2 LEA.HI.X R23, R131, R23, R72, 0x1, P4 ;  /* 0x000000178317a211 */ /* 0x000fe200020f0c48 */
[----:B------:R4:W-:Y:S01]  /*78c0*/  @P2 STS.128 [R157+0x1800], RZ ;  /* 0x001800ff9d002388 */ /* 0x0009e20000000c00 */
[----:B-1----:R-:W-:-:S03]  /*78d0*/  @!P2 LEA R14, P5, R46, R14, 0x1 ;  /* 0x0000000e2e0ea211 */ /* 0x002fc600078a08ff */
[----:B------:R-:W-:Y:S01]  /*78e0*/  @!PT LDS RZ, [RZ] ;  /* 0x00000000fffff984 */ /* 0x000fe20000000800 */
[----:B------:R-:W-:Y:S01]  /*78f0*/  @!PT LDS RZ, [RZ] ;  /* 0x00000000fffff984 */ /* 0x000fe20000000800 */
[----:B------:R-:W-:Y:S01]  /*7900*/  @!PT LDS RZ, [RZ] ;  /* 0x00000000fffff984 */ /* 0x000fe20000000800 */
[----:B------:R4:W-:Y:S01]  /*7910*/  @!P2 LDGSTS.E.BYPASS.LTC128B.128 [R157+0x1800], desc[UR22][R124.64] ;  /* 0x018000007c9dafae */ /* 0x0009e2000b901d56 */
[----:B------:R-:W-:-:S03]  /*7920*/  @!P2 LEA.HI.X R15, R46, R15, R44, 0x1, P5 ;  /* 0x0000000f2e0fa211 */ /* 0x000fc600028f0c2c */
[----:B------:R4:W-:Y:S01]  /*7930*/  @P2 STS.128 [R157+0x2000], RZ ;  /* 0x002000ff9d002388 */ /* 0x0009e20000000c00 */
[----:B--2---:R-:W-:-:S03]  /*7940*/  @!P2 LEA R12, P4, R74, R12, 0x1 ;  /* 0x0000000c4a0ca211 */ /* 0x004fc600078808ff */
[----:B------:R-:W-:Y:S01]  /*7950*/  @!PT LDS RZ, [RZ] ;  /* 0x00000000fffff984 */ /* 0x000fe20000000800 */
[----:B------:R-:W-:Y:S01]  /*7960*/  @!PT LDS RZ, [RZ] ;  /* 0x00000000fffff984 */ /* 0x000fe20000000800 */
[----:B------:R-:W-:Y:S01]  /*7970*/  @!PT LDS RZ, [RZ] ;  /* 0x00000000fffff984 */ /* 0x000fe20000000800 */
[----:B------:R4:W-:Y:S01]  /*7980*/  @!P2 LDGSTS.E.BYPASS.LTC128B.128 [R157+0x2000], desc[UR22][R24.64] ;  /* 0x02000000189dafae */ /* 0x0009e2000b901d56 */
[----:B------:R-:W-:-:S03]  /*7990*/  @!P2 LEA.HI.X R13, R74, R13, R26, 0x1, P4 ;  /* 0x0000000d4a0da211 */ /* 0x000fc600020f0c1a */
[----:B------:R4:W-:Y:S01]  /*79a0*/  @P2 STS.128 [R157+0x2800], RZ ;  /* 0x002800ff9d002388 */ /* 0x0009e20000000c00 */
[----:B---3--:R-:W-:-:S03]  /*79b0*/  @!P2 LEA R2, P3, R76, R2, 0x1 ;  /* 0x000000024c02a211 */ /* 0x008fc600078608ff */
        /* <DEDUP_REMOVED lines=24> */
[----:B------:R-:W-:Y:S02]  /*7b40*/  ULDC.64 UR4, c[0x0][0x218] ;  /* 0x0000860000047ab9 */ /* 0x000fe40000000a00 */
        /* <DEDUP_REMOVED lines=9> */
.L_x_1769:
[----:B------:R-:W-:Y:S05]  /*7be0*/  BSYNC B0 ;  /* 0x0000000000007941 */ /* 0x000fea0003800000 */
.L_x_1768:
[----:B------:R-:W0:Y:S01]  /*7bf0*/  LDGDEPBAR ;  /* 0x00000000000079af */ /* 0x000e220000000000 */
[----:B------:R-:W-:-:S04]  /*7c00*/  IADD3 R178, P2, R107, R178, RZ ;  /* 0x000000b26bb27210 */ /* 0x000fc80007f5e0ff */
[----:B------:R-:W-:-:S09]  /*7c10*/  IADD3.X R179, R66, R179, RZ, P2, !PT ;  /* 0x000000b342b37210 */ /* 0x000fd200017fe4ff */
.L_x_1765:
[----:B----4-:R-:W-:Y:S01]  /*7c20*/  FMNMX.FTZ R2, R105, R87, !PT ;  /* 0x0000005769027209 */ /* 0x010fe20007810000 */
[----:B------:R-:W-:Y:S01]  /*7c30*/  ULDC UR19, c[0x0][0x2ec] ;  /* 0x0000bb0000137ab9 */ /* 0x000fe20000000800 */
[----:B------:R-:W2:Y:S01]  /*7c40*/  S2UR UR4, SR_CgaCtaId ;  /* 0x00000000000479c3 */ /* 0x000ea20000008800 */
[----:B------:R-:W-:Y:S01]  /*7c50*/  UMOV UR5, 0x400 ;  /* 0x0000040000057882 */ /* 0x000fe20000000000 */
[----:B------:R-:W-:-:S04]  /*7c60*/  FMNMX.FTZ R2, R83, R2, !PT ;  /* 0x0000000253027209 */ /* 0x000fc80007810000 */
        /* <DEDUP_REMOVED lines=8> */
[----:B------:R-:W-:Y:S01]  /*7cf0*/  LEA R177, R177, UR4, 0x1 ;  /* 0x00000004b1b17c11 */ /* 0x000fe2000f8e08ff */
[----:B------:R-:W-:Y:S01]  /*7d00*/  ULDC.64 UR4, c[0x0][0x218] ;  /* 0x0000860000047ab9 */ /* 0x000fe20000000a00 */
[----:B------:R-:W-:Y:S02]  /*7d10*/  FMNMX.FTZ R2, R155, R2, !PT ;  /* 0x000000029b027209 */ /* 0x000fe40007810000 */
[----:B------:R-:W-:Y:S01]  /*7d20*/  LEA R184, R0, R177, 0x1 ;  /* 0x000000b100b87211 */ /* 0x000fe200078e08ff */
[----:B-1----:R-:W-:Y:S01]  /*7d30*/  LDSM.16.MT88.4 R12, [R177+0x5000] ;  /* 0x00500000b10c783b */ /* 0x002fe20000004200 */
        /* <DEDUP_REMOVED lines=55> */
[----:B-1----:R-:W-:Y:S02]  /*80b0*/  FMNMX.FTZ R2, R3, R2, !PT ;  /* 0x0000000203027209 */ /* 0x002fe40007810000 */
[----:B------:R-:W-:-:S03]  /*80c0*/  FMNMX.FTZ R3, R42, R36, !PT ;  /* 0x000000242a037209 */ /* 0x000fc60007810000 */
[----:B------:R-:W1:Y:S01]  /*80d0*/  SHFL.BFLY PT, R131, R2, 0x1, 0x1f ;  /* 0x0c201f0002837f89 */ /* 0x000e6200000e0000 */
[----:B------:R-:W-:-:S04]  /*80e0*/  FMNMX.FTZ R3, R30, R3, !PT ;  /* 0x000000031e037209 */ /* 0x000fc80007810000 */
[----:B------:R-:W-:-:S04]  /*80f0*/  FMNMX.FTZ R3, R40, R3, !PT ;  /* 0x0000000328037209 */ /* 0x000fc80007810000 */
[----:B------:R-:W-:-:S04]  /*8100*/  FMNMX.FTZ R3, R38, R3, !PT ;  /* 0x0000000326037209 */ /* 0x000fc80007810000 */
[----:B------:R-:W-:-:S04]  /*8110*/  FMNMX.FTZ R3, R34, R3, !PT ;  /* 0x0000000322037209 */ /* 0x000fc80007810000 */
[----:B------:R-:W-:-:S04]  /*8120*/  FMNMX.FTZ R3, R20, R3, !PT ;  /* 0x0000000314037209 */ /* 0x000fc80007810000 */
[----:B------:R-:W-:Y:S02]  /*8130*/  FMNMX.FTZ R3, R16, R3, !PT ;  /* 0x0000000310037209 */ /* 0x000fe40007810000 */
[----:B-1----:R-:W-:Y:S02]  /*8140*/  FMNMX.FTZ R131, R2, R131, !PT ;  /* 0x0000008302837209 */ /* 0x002fe40007810000 */
        /* <DEDUP_REMOVED lines=79> */
[----:B------:R-:W3:Y:S01]  /*8640*/  MUFU.EX2 R125, R125 ;  /* 0x0000007d007d7308 */ /* 0x000ee20000000800 */
        /* <DEDUP_REMOVED lines=19> */
[----:B------:R-:W-:Y:S01]  /*8780*/  FADD.FTZ R161, R182, R161 ;  /* 0x000000a1b6a17221 */ /* 0x000fe20000010000 */
        /* <DEDUP_REMOVED lines=45> */
[----:B------:R-:W4:Y:S06]  /*8a60*/  SHFL.BFLY PT, R2, R3, 0x2, 0x1f ;  /* 0x0c401f0003027f89 */ /* 0x000f2c00000e0000 */
[----:B------:R-:W-:Y:S08]  /*8a70*/  MUFU.EX2 R92, R92 ;  /* 0x0000005c005c7308 */ /* 0x000ff00000000800 */
[----:B------:R-:W-:Y:S08]  /*8a80*/  MUFU.EX2 R91, R91 ;  /* 0x0000005b005b7308 */ /* 0x000ff00000000800 */
[----:B------:R-:W-:Y:S01]  /*8a90*/  MUFU.EX2 R88, R88 ;  /* 0x0000005800587308 */ /* 0x000fe20000000800 */
[----:B----4-:R-:W-:Y:S01]  /*8aa0*/  FMNMX.FTZ R2, R3, R2, !PT ;  /* 0x0000000203027209 */ /* 0x010fe20007810000 */
[----:B------:R-:W-:-:S04]  /*8ab0*/  FFMA.FTZ R3, R7, UR19, -R90 ;  /* 0x0000001307037c23 */ /* 0x000fc8000801085a */
[----:B------:R-:W4:Y:S02]  /*8ac0*/  SHFL.BFLY PT, R129, R2, 0x1, 0x1f ;  /* 0x0c201f0002817f89 */ /* 0x000f2400000e0000 */
[----:B------:R-:W-:Y:S08]  /*8ad0*/  MUFU.EX2 R89, R89 ;  /* 0x0000005900597308 */ /* 0x000ff00000000800 */
[----:B------:R-:W-:Y:S08]  /*8ae0*/  MUFU.EX2 R86, R86 ;  /* 0x0000005600567308 */ /* 0x000ff00000000800 */
[----:B------:R-:W-:Y:S01]  /*8af0*/  MUFU.EX2 R87, R87 ;  /* 0x0000005700577308 */ /* 0x000fe20000000800 */
[----:B----4-:R-:W-:Y:S01]  /*8b00*/  FMNMX.FTZ R129, R2, R129, !PT ;  /* 0x0000008102817209 */ /* 0x010fe20007810000 */
[----:B------:R-:W-:-:S06]  /*8b10*/  FFMA.FTZ R2, R5, UR19, -R90 ;  /* 0x0000001305027c23 */ /* 0x000fcc000801085a */
[----:B------:R-:W-:Y:S01]  /*8b20*/  MUFU.EX2 R84, R84 ;  /* 0x0000005400547308 */ /* 0x000fe20000000800 */
[C---:B------:R-:W-:Y:S01]  /*8b30*/  FSETP.NEU.FTZ.AND P2, PT, R129.reuse, -INF , PT ;  /* 0xff8000008100780b */ /* 0x040fe20003f5d000 */
[----:B------:R-:W-:-:S05]  /*8b40*/  FMUL.FTZ R61, R129, UR19 ;  /* 0x00000013813d7c20 */ /* 0x000fca0008410000 */
[----:B------:R-:W-:Y:S01]  /*8b50*/  FSEL R61, R61, RZ, P2 ;  /* 0x000000ff3d3d7208 */ /* 0x000fe20001000000 */
[----:B------:R-:W-:Y:S01]  /*8b60*/  MUFU.EX2 R85, R85 ;  /* 0x0000005500557308 */ /* 0x000fe20000000800 */
[----:B------:R-:W-:-:S03]  /*8b70*/  LEA R182, P2, R178, UR4, 0x1 ;  /* 0x00000004b2b67c11 */ /* 0x000fc6000f8408ff */
[--C-:B------:R-:W-:Y:S01]  /*8b80*/  FFMA.FTZ R176, R42, UR19, -R61.reuse ;  /* 0x000000132ab07c23 */ /* 0x100fe2000801083d */
[--C-:B------:R-:W-:Y:S01]  /*8b90*/  FFMA.FTZ R155, R36, UR19, -R61.reuse ;  /* 0x00000013249b7c23 */ /* 0x100fe2000801083d */
[--C-:B------:R-:W-:Y:S01]  /*8ba0*/  FFMA.FTZ R168, R30, UR19, -R61.reuse ;  /* 0x000000131ea87c23 */ /* 0x100fe2000801083d */
[--C-:B------:R-:W-:Y:S01]  /*8bb0*/  FFMA.FTZ R147, R40, UR19, -R61.reuse ;  /* 0x0000001328937c23 */ /* 0x100fe2000801083d */
[--C-:B------:R-:W-:Y:S01]  /*8bc0*/  FFMA.FTZ R144, R20, UR19, -R61.reuse ;  /* 0x0000001314907c23 */ /* 0x100fe2000801083d */
[----:B--2---:R-:W-:Y:S01]  /*8bd0*/  F2FP.BF16.F32.PACK_AB R30, R153, R180 ;  /* 0x000000b4991e723e */ /* 0x004fe200000010ff */
[----:B------:R-:W-:Y:S01]  /*8be0*/  MUFU.EX2 R176, R176 ;  /* 0x000000b000b07308 */ /* 0x000fe20000000800 */
[----:B------:R-:W2:Y:S01]  /*8bf0*/  LDSM.16.MT88.4 R20, [R177+0x5400] ;  /* 0x00540000b114783b */ /* 0x000ea20000004200 */
[--C-:B------:R-:W-:Y:S01]  /*8c00*/  FFMA.FTZ R162, R38, UR19, -R61.reuse ;  /* 0x0000001326a27c23 */ /* 0x100fe2000801083d */
[--C-:B------:R-:W-:Y:S01]  /*8c10*/  FFMA.FTZ R135, R34, UR19, -R61.reuse ;  /* 0x0000001322877c23 */ /* 0x100fe2000801083d */
[--C-:B------:R-:W-:Y:S01]  /*8c20*/  FFMA.FTZ R127, R16, UR19, -R61.reuse ;  /* 0x00000013107f7c23 */ /* 0x100fe2000801083d */
[----:B------:R-:W4:Y:S01]  /*8c30*/  LDSM.16.MT88.4 R40, [R184+0x5400] ;  /* 0x00540000b828783b */ /* 0x000f220000004200 */
[--C-:B------:R-:W-:Y:S01]  /*8c40*/  FFMA.FTZ R132, R18, UR19, -R61.reuse ;  /* 0x0000001312847c23 */ /* 0x100fe2000801083d */
[--C-:B------:R-:W-:Y:S01]  /*8c50*/  FFMA.FTZ R113, R6, UR19, -R61.reuse ;  /* 0x0000001306717c23 */ /* 0x100fe2000801083d */
[----:B------:R-:W5:Y:S01]  /*8c60*/  MUFU.EX2 R155, R155 ;  /* 0x0000009b009b7308 */ /* 0x000f620000000800 */
[--C-:B------:R-:W-:Y:S01]  /*8c70*/  FFMA.FTZ R0, R4, UR19, -R61.reuse ;  /* 0x0000001304007c23 */ /* 0x100fe2000801083d */
[--C-:B------:R-:W-:Y:S01]  /*8c80*/  FFMA.FTZ R121, R10, UR19, -R61.reuse ;  /* 0x000000130a797c23 */ /* 0x100fe2000801083d */
[----:B------:R-:W4:Y:S01]  /*8c90*/  LDSM.16.MT88.4 R4, [R177+0x5800] ;  /* 0x00580000b104783b */ /* 0x000f220000004200 */
[--C-:B------:R-:W-:Y:S01]  /*8ca0*/  FFMA.FTZ R109, R8, UR19, -R61.reuse ;  /* 0x00000013086d7c23 */ /* 0x100fe2000801083d */
[--C-:B------:R-:W-:Y:S01]  /*8cb0*/  FFMA.FTZ R124, R32, UR19, -R61.reuse ;  /* 0x00000013207c7c23 */ /* 0x100fe2000801083d */
[----:B-1----:R-:W-:Y:S01]  /*8cc0*/  F2FP.BF16.F32.PACK_AB R32, R143, R164 ;  /* 0x000000a48f20723e */ /* 0x002fe200000010ff */
[----:B------:R-:W1:Y:S01]  /*8cd0*/  LDSM.16.MT88.4 R36, [R184+0x5800] ;  /* 0x00580000b824783b */ /* 0x000e620000004200 */
[----:B------:R-:W-:Y:S01]  /*8ce0*/  MUFU.EX2 R168, R168 ;  /* 0x000000a800a87308 */ /* 0x000fe20000000800 */
        /* <DEDUP_REMOVED lines=31> */
[C---:B------:R-:W-:Y:S01]  /*8ee0*/  HMMA.16816.F32.BF16 R16, R28.reuse, R12, RZ ;  /* 0x0000000c1c10723c */ /* 0x040fe200000418ff */
[----:B------:R-:W-:Y:S01]  /*8ef0*/  MUFU.EX2 R144, R144 ;  /* 0x0000009000907308 */ /* 0x000fe20000000800 */
[----:B------:R-:W-:Y:S01]  /*8f00*/  FFMA.FTZ R174, R174, UR19, -R61 ;  /* 0x00000013aeae7c23 */ /* 0x000fe2000801083d */
[----:B------:R-:W-:Y:S01]  /*8f10*/  FADD.FTZ R155, R176, R155 ;  /* 0x0000009bb09b7221 */ /* 0x000fe20000010000 */
[----:B------:R-:W-:Y:S01]  /*8f20*/  FADD.FTZ R180, R180, R161 ;  /* 0x000000a1b4b47221 */ /* 0x000fe20000010000 */
[----:B------:R-:W-:Y:S01]  /*8f30*/  FFMA.FTZ R166, R166, UR19, -R61 ;  /* 0x00000013a6a67c23 */ /* 0x000fe2000801083d */
[C---:B------:R-:W-:Y:S01]  /*8f40*/  HMMA.16816.F32.BF16 R12, R28.reuse, R14, RZ ;  /* 0x0000000e1c0c723c */ /* 0x040fe200000418ff */
[----:B------:R-:W-:Y:S01]  /*8f50*/  FADD.FTZ R168, R168, R155 ;  /* 0x0000009ba8a87221 */ /* 0x000fe20000010000 */
[----:B------:R-:W-:Y:S01]  /*8f60*/  FADD.FTZ R153, R153, R180 ;  /* 0x000000b499997221 */ /* 0x000fe20000010000 */
[----:B------:R-:W3:Y:S01]  /*8f70*/  MUFU.EX2 R127, R127 ;  /* 0x0000007f007f7308 */ /* 0x000ee20000000800 */
[----:B-----5:R-:W-:Y:S01]  /*8f80*/  F2FP.BF16.F32.PACK_AB R33, R135, R162 ;  /* 0x000000a28721723e */ /* 0x020fe200000010ff */
[----:B------:R-:W-:Y:S01]  /*8f90*/  FFMA.FTZ R160, R160, UR19, -R61 ;  /* 0x00000013a0a07c23 */ /* 0x000fe2000801083d */
[C---:B------:R-:W-:Y:S01]  /*8fa0*/  HMMA.16816.F32.BF16 R8, R28.reuse, R24, RZ ;  /* 0x000000181c08723c */ /* 0x040fe200000418ff */
[----:B------:R-:W-:Y:S01]  /*8fb0*/  FADD.FTZ R164, R164, R153 ;  /* 0x00000099a4a47221 */ /* 0x000fe20000010000 */
[--C-:B------:R-:W-:Y:S01]  /*8fc0*/  FFMA.FTZ R154, R154, UR19, -R61.reuse ;  /* 0x000000139a9a7c23 */ /* 0x100fe2000801083d */
[--C-:B------:R-:W-:Y:S01]  /*8fd0*/  FFMA.FTZ R104, R104, UR19, -R61.reuse ;  /* 0x0000001368687c23 */ /* 0x100fe2000801083d */
[--C-:B------:R-:W-:Y:S01]  /*8fe0*/  FFMA.FTZ R96, R96, UR19, -R61.reuse ;  /* 0x0000001360607c23 */ /* 0x100fe2000801083d */
[----:B------:R-:W-:Y:S01]  /*8ff0*/  MUFU.EX2 R132, R132 ;  /* 0x0000008400847308 */ /* 0x000fe20000000800 */
[----:B------:R-:W-:Y:S01]  /*9000*/  HMMA.16816.F32.BF16 R28, R28, R26, RZ ;  /* 0x0000001a1c1c723c */ /* 0x000fe200000418ff */
[----:B------:R-:W5:Y:S01]  /*9010*/  LDSM.16.MT88.4 R24, [R177+0x5c00] ;  /* 0x005c0000b118783b */ /* 0x000f620000004200 */
[----:B------:R-:W-:Y:S01]  /*9020*/  FADD.FTZ R143, R143, R164 ;  /* 0x000000a48f8f7221 */ /* 0x000fe20000010000 */
[--C-:B------:R-:W-:Y:S01]  /*9030*/  FFMA.FTZ R102, R102, UR19, -R61.reuse ;  /* 0x0000001366667c23 */ /* 0x100fe2000801083d */
[--C-:B------:R-:W-:Y:S01]  /*9040*/  FFMA.FTZ R94, R94, UR19, -R61.reuse ;  /* 0x000000135e5e7c23 */ /* 0x100fe2000801083d */
[----:B------:R-:W-:Y:S01]  /*9050*/  FFMA.FTZ R58, R58, UR19, -R61 ;  /* 0x000000133a3a7c23 */ /* 0x000fe2000801083d */
[----:B------:R-:W-:Y:S01]  /*9060*/  FADD.FTZ R142, R142, R143 ;  /* 0x0000008f8e8e7221 */ /* 0x000fe20000010000 */
        /* <DEDUP_REMOVED lines=8> */
[----:B------:R-:W-:Y:S01]  /*90f0*/  MUFU.EX2 R113, R113 ;  /* 0x0000007100717308 */ /* 0x000fe20000000800 */
[C---:B--2---:R-:W-:Y:S01]  /*9100*/  HMMA.16816.F32.BF16 R16, R32.reuse, R20, R16 ;  /* 0x000000142010723c */ /* 0x044fe20000041810 */
[--C-:B------:R-:W-:Y:S01]  /*9110*/  FFMA.FTZ R52, R52, UR19, -R61.reuse ;  /* 0x0000001334347c23 */ /* 0x100fe2000801083d */
[--C-:B------:R-:W-:Y:S01]  /*9120*/  FFMA.FTZ R51, R51, UR19, -R61.reuse ;  /* 0x0000001333337c23 */ /* 0x100fe2000801083d */
[----:B------:R-:W-:Y:S01]  /*9130*/  FFMA.FTZ R153, R59, UR19, -R90 ;  /* 0x000000133b997c23 */ /* 0x000fe2000801085a */
[--C-:B------:R-:W-:Y:S01]  /*9140*/  FFMA.FTZ R50, R50, UR19, -R61.reuse ;  /* 0x0000001332327c23 */ /* 0x100fe2000801083d */
[----:B------:R-:W-:Y:S01]  /*9150*/  FFMA.FTZ R155, R47, UR19, -R61 ;  /* 0x000000132f9b7c23 */ /* 0x000fe2000801083d */
[----:B------:R-:W-:Y:S01]  /*9160*/  HMMA.16816.F32.BF16 R12, R32, R22, R12 ;  /* 0x00000016200c723c */ /* 0x000fe2000004180c */
[----:B------:R-:W2:Y:S01]  /*9170*/  MUFU.EX2 R0, R0 ;  /* 0x0000000000007308 */ /* 0x000ea20000000800 */
[----:B------:R-:W-:Y:S01]  /*9180*/  F2FP.BF16.F32.PACK_AB R20, R119, R134 ;  /* 0x000000867714723e */ /* 0x000fe200000010ff */
[----:B------:R-:W-:Y:S01]  /*9190*/  FADD.FTZ R134, R134, R125 ;  /* 0x0000007d86867221 */ /* 0x000fe20000010000 */
[----:B----4-:R-:W-:-:S02]  /*91a0*/  F2FP.BF16.F32.PACK_AB R21, R121, R132 ;  /* 0x000000847915723e */ /* 0x010fc400000010ff */
[C---:B------:R-:W-:Y:S01]  /*91b0*/  HMMA.16816.F32.BF16 R8, R32.reuse, R40, R8 ;  /* 0x000000282008723c */ /* 0x040fe20000041808 */
[----:B------:R-:W-:Y:S01]  /*91c0*/  F2FP.BF16.F32.PACK_AB R22, R107, R122 ;  /* 0x0000007a6b16723e */ /* 0x000fe200000010ff */
[----:B------:R-:W-:Y:S01]  /*91d0*/  FADD.FTZ R119, R119, R134 ;  /* 0x0000008677777221 */ /* 0x000fe20000010000 */
[----:B------:R-:W-:Y:S01]  /*91e0*/  MUFU.EX2 R109, R109 ;  /* 0x0000006d006d7308 */ /* 0x000fe20000000800 */
[----:B------:R-:W-:Y:S02]  /*91f0*/  LEA.HI.X R183, R178, UR5, R179, 0x1, P2 ;  /* 0x00000005b2b77c11 */ /* 0x000fe400090f0cb3 */
[----:B------:R-:W-:Y:S01]  /*9200*/  HMMA.16816.F32.BF16 R28, R32, R42, R28 ;  /* 0x0000002a201c723c */ /* 0x000fe2000004181c */
[----:B------:R-:W3:Y:S01]  /*9210*/  LDSM.16.MT88.4 R32, [R184+0x5c00] ;  /* 0x005c0000b820783b */ /* 0x000ee20000004200 */
[----:B------:R-:W-:-:S03]  /*9220*/  FADD.FTZ R122, R122, R119 ;  /* 0x000000777a7a7221 */ /* 0x000fc60000010000 */
[----:B------:R-:W4:Y:S01]  /*9230*/  MUFU.EX2 R124, R124 ;  /* 0x0000007c007c7308 */ /* 0x000f220000000800 */
[----:B--2---:R-:W-:Y:S01]  /*9240*/  F2FP.BF16.F32.PACK_AB R23, R0, R113 ;  /* 0x000000710017723e */ /* 0x004fe200000010ff */
[----:B------:R-:W-:Y:S01]  /*9250*/  LDSM.16.MT88.4 R40, [R184+0x6000] ;  /* 0x00600000b828783b */ /* 0x000fe20000004200 */
[----:B------:R-:W-:-:S05]  /*9260*/  FADD.FTZ R107, R107, R122 ;  /* 0x0000007a6b6b7221 */ /* 0x000fca0000010000 */
[----:B------:R-:W-:Y:S01]  /*9270*/  MUFU.EX2 R115, R115 ;  /* 0x0000007300737308 */ /* 0x000fe20000000800 */
[C---:B------:R-:W-:Y:S06]  /*9280*/  HMMA.16816.F32.BF16 R16, R20.reuse, R4, R16 ;  /* 0x000000041410723c */ /* 0x040fec0000041810 */
[C---:B------:R-:W-:Y:S01]  /*9290*/  HMMA.16816.F32.BF16 R12, R20.reuse, R6, R12 ;  /* 0x00000006140c723c */ /* 0x040fe2000004180c */
[----:B------:R-:W2:Y:S01]  /*92a0*/  MUFU.EX2 R126, R126 ;  /* 0x0000007e007e7308 */ /* 0x000ea20000000800 */
[----:B------:R-:W3:Y:S04]  /*92b0*/  LDSM.16.MT88.4 R4, [R177+0x6000] ;  /* 0x00600000b104783b */ /* 0x000ee80000004200 */
[C---:B-1----:R-:W-:Y:S03]  /*92c0*/  HMMA.16816.F32.BF16 R8, R20.reuse, R36, R8 ;  /* 0x000000241408723c */ /* 0x042fe60000041808 */
[----:B------:R-:W-:Y:S03]  /*92d0*/  MUFU.EX2 R123, R123 ;  /* 0x0000007b007b7308 */ /* 0x000fe60000000800 */
[----:B------:R-:W-:Y:S01]  /*92e0*/  HMMA.16816.F32.BF16 R28, R20, R38, R28 ;  /* 0x00000026141c723c */ /* 0x000fe2000004181c */
[----:B------:R-:W-:-:S04]  /*92f0*/  F2FP.BF16.F32.PACK_AB R36, R101, R110 ;  /* 0x0000006e6524723e */ /* 0x000fc800000010ff */
[----:B------:R-:W1:Y:S02]  /*9300*/  MUFU.EX2 R146, R146 ;  /* 0x0000009200927308 */ /* 0x000e640000000800 */
[----:B------:R-:W-:Y:S01]  /*9310*/  F2FP.BF16.F32.PACK_AB R20, R105, R118 ;  /* 0x000000766914723e */ /* 0x000fe200000010ff */
[----:B------:R-:W-:Y:S01]  /*9320*/  FADD.FTZ R118, R118, R107 ;  /* 0x0000006b76767221 */ /* 0x000fe20000010000 */
[----:B----4-:R-:W-:Y:S02]  /*9330*/  F2FP.BF16.F32.PACK_AB R21, R124, R109 ;  /* 0x0000006d7c15723e */ /* 0x010fe400000010ff */
[----:B------:R-:W-:Y:S01]  /*9340*/  F2FP.BF16.F32.PACK_AB R22, R103, R114 ;  /* 0x000000726716723e */ /* 0x000fe200000010ff */
[----:B------:R-:W-:Y:S01]  /*9350*/  FADD.FTZ R105, R105, R118 ;  /* 0x0000007669697221 */ /* 0x000fe20000010000 */
[----:B--2---:R-:W-:Y:S01]  /*9360*/  F2FP.BF16.F32.PACK_AB R23, R126, R115 ;  /* 0x000000737e17723e */ /* 0x004fe200000010ff */
[----:B------:R-:W-:Y:S01]  /*9370*/  MUFU.EX2 R133, R133 ;  /* 0x0000008500857308 */ /* 0x000fe20000000800 */
[----:B------:R-:W-:Y:S01]  /*9380*/  F2FP.BF16.F32.PACK_AB R38, R99, R106 ;  /* 0x0000006a6326723e */ /* 0x000fe200000010ff */
[----:B------:R-:W-:-:S04]  /*9390*/  FADD.FTZ R114, R114, R105 ;  /* 0x0000006972727221 */ /* 0x000fc80000010000 */
[C---:B-----5:R-:W-:Y:S01]  /*93a0*/  HMMA.16816.F32.BF16 R16, R20.reuse, R24, R16 ;  /* 0x000000181410723c */ /* 0x060fe20000041810 */
[----:B------:R-:W-:Y:S01]  /*93b0*/  FADD.FTZ R103, R103, R114 ;  /* 0x0000007267677221 */ /* 0x000fe20000010000 */
[----:B------:R-:W2:Y:S01]  /*93c0*/  MUFU.EX2 R156, R156 ;  /* 0x0000009c009c7308 */ /* 0x000ea20000000800 */
[----:B-1----:R-:W-:Y:S02]  /*93d0*/  F2FP.BF16.F32.PACK_AB R37, R146, R123 ;  /* 0x0000007b9225723e */ /* 0x002fe400000010ff */
[----:B------:R-:W-:Y:S01]  /*93e0*/  FADD.FTZ R110, R110, R103 ;  /* 0x000000676e6e7221 */ /* 0x000fe20000010000 */
[C---:B------:R-:W-:Y:S01]  /*93f0*/  HMMA.16816.F32.BF16 R12, R20.reuse, R26, R12 ;  /* 0x0000001a140c723c */ /* 0x040fe2000004180c */
[----:B------:R-:W1:Y:S02]  /*9400*/  LDSM.16.MT88.4 R24, [R177+0x6400] ;  /* 0x00640000b118783b */ /* 0x000e640000004200 */
[----:B------:R-:W-:Y:S01]  /*9410*/  FADD.FTZ R101, R101, R110 ;  /* 0x0000006e65657221 */ /* 0x000fe20000010000 */
[----:B------:R-:W-:Y:S02]  /*9420*/  MUFU.EX2 R170, R170 ;  /* 0x000000aa00aa7308 */ /* 0x000fe40000000800 */
[----:B---3--:R-:W-:Y:S01]  /*9430*/  HMMA.16816.F32.BF16 R8, R20, R32, R8 ;  /* 0x000000201408723c */ /* 0x008fe20000041808 */
[----:B------:R-:W-:-:S04]  /*9440*/  FADD.FTZ R106, R106, R101 ;  /* 0x000000656a6a7221 */ /* 0x000fc80000010000 */
[----:B------:R-:W-:Y:S01]  /*9450*/  FADD.FTZ R99, R99, R106 ;  /* 0x0000006a63637221 */ /* 0x000fe20000010000 */
[----:B------:R-:W-:Y:S01]  /*9460*/  HMMA.16816.F32.BF16 R28, R20, R34, R28 ;  /* 0x00000022141c723c */ /* 0x000fe2000004181c */
[----:B--2---:R-:W-:Y:S01]  /*9470*/  F2FP.BF16.F32.PACK_AB R39, R156, R133 ;  /* 0x000000859c27723e */ /* 0x004fe200000010ff */
[----:B------:R-:W2:Y:S01]  /*9480*/  LDSM.16.MT88.4 R32, [R184+0x6400] ;  /* 0x00640000b820783b */ /* 0x000ea20000004200 */
[----:B------:R-:W3:Y:S04]  /*9490*/  MUFU.EX2 R145, R145 ;  /* 0x0000009100917308 */ /* 0x000ee80000000800 */
[----:B------:R-:W-:Y:S01]  /*94a0*/  F2FP.BF16.F32.PACK_AB R20, R97, R100 ;  /* 0x000000646114723e */ /* 0x000fe200000010ff */
[----:B------:R-:W-:Y:S01]  /*94b0*/  HMMA.16816.F32.BF16 R16, R36, R4, R16 ;  /* 0x000000042410723c */ /* 0x000fe20000041810 */
[----:B------:R-:W-:-:S02]  /*94c0*/  F2FP.BF16.F32.PACK_AB R22, R95, R98 ;  /* 0x000000625f16723e */ /* 0x000fc400000010ff */
[----:B------:R-:W-:Y:S03]  /*94d0*/  MUFU.EX2 R141, R141 ;  /* 0x0000008d008d7308 */ /* 0x000fe60000000800 */
[C---:B------:R-:W-:Y:S01]  /*94e0*/  HMMA.16816.F32.BF16 R12, R36.reuse, R6, R12 ;  /* 0x00000006240c723c */ /* 0x040fe2000004180c */
[----:B------:R-:W4:Y:S04]  /*94f0*/  LDSM.16.MT88.4 R4, [R177+0x6800] ;  /* 0x00680000b104783b */ /* 0x000f280000004200 */
[----:B------:R-:W5:Y:S01]  /*9500*/  MUFU.EX2 R172, R172 ;  /* 0x000000ac00ac7308 */ /* 0x000f620000000800 */
[----:B------:R-:W-:Y:S01]  /*9510*/  HMMA.16816.F32.BF16 R8, R36, R40, R8 ;  /* 0x000000282408723c */ /* 0x000fe20000041808 */
[----:B---3--:R-:W-:-:S05]  /*9520*/  F2FP.BF16.F32.PACK_AB R21, R145, R170 ;  /* 0x000000aa9115723e */ /* 0x008fca00000010ff */
[----:B------:R-:W-:Y:S01]  /*9530*/  HMMA.16816.F32.BF16 R28, R36, R42, R28 ;  /* 0x0000002a241c723c */ /* 0x000fe2000004181c */
[----:B------:R-:W3:Y:S01]  /*9540*/  LDSM.16.MT88.4 R40, [R184+0x6800] ;  /* 0x00680000b828783b */ /* 0x000ee20000004200 */
[----:B------:R-:W-:Y:S05]  /*9550*/  MUFU.EX2 R163, R163 ;  /* 0x000000a300a37308 */ /* 0x000fea0000000800 */
[----:B------:R-:W-:Y:S02]  /*9560*/  F2FP.BF16.F32.PACK_AB R36, R92, R93 ;  /* 0x0000005d5c24723e */ /* 0x000fe400000010ff */
[----:B------:R-:W-:Y:S01]  /*9570*/  F2FP.BF16.F32.PACK_AB R38, R88, R91 ;  /* 0x0000005b5826723e */ /* 0x000fe200000010ff */
[----:B------:R-:W2:Y:S01]  /*9580*/  MUFU.EX2 R186, R186 ;  /* 0x000000ba00ba7308 */ /* 0x000ea20000000800 */
[----:B-----5:R-:W-:-:S07]  /*9590*/  F2FP.BF16.F32.PACK_AB R23, R172, R141 ;  /* 0x0000008dac17723e */ /* 0x020fce00000010ff */
[----:B------:R-:W-:Y:S01]  /*95a0*/  MUFU.EX2 R165, R165 ;  /* 0x000000a500a57308 */ /* 0x000fe20000000800 */
[C---:B-1----:R-:W-:Y:S06]  /*95b0*/  HMMA.16816.F32.BF16 R16, R20.reuse, R24, R16 ;  /* 0x000000181410723c */ /* 0x042fec0000041810 */
[----:B------:R-:W-:Y:S01]  /*95c0*/  HMMA.16816.F32.BF16 R12, R20, R26, R12 ;  /* 0x0000001a140c723c */ /* 0x000fe2000004180c */
[----:B------:R-:W1:Y:S01]  /*95d0*/  MUFU.EX2 R190, R190 ;  /* 0x000000be00be7308 */ /* 0x000e620000000800 */
[----:B------:R-:W5:Y:S01]  /*95e0*/  LDSM.16.MT88.4 R24, [R177+0x6c00] ;  /* 0x006c0000b118783b */ /* 0x000f620000004200 */
[----:B--2---:R-:W-:-:S03]  /*95f0*/  F2FP.BF16.F32.PACK_AB R37, R186, R163 ;  /* 0x000000a3ba25723e */ /* 0x004fc600000010ff */
[C---:B------:R-:W-:Y:S03]  /*9600*/  HMMA.16816.F32.BF16 R8, R20.reuse, R32, R8 ;  /* 0x000000201408723c */ /* 0x040fe60000041808 */
[----:B------:R-:W-:Y:S03]  /*9610*/  MUFU.EX2 R167, R167 ;  /* 0x000000a700a77308 */ /* 0x000fe60000000800 */
[----:B------:R-:W-:Y:S01]  /*9620*/  HMMA.16816.F32.BF16 R28, R20, R34, R28 ;  /* 0x00000022141c723c */ /* 0x000fe2000004181c */
[----:B------:R-:W2:Y:S04]  /*9630*/  LDSM.16.MT88.4 R32, [R184+0x6c00] ;  /* 0x006c0000b820783b */ /* 0x000ea80000004200 */
[----:B------:R-:W3:Y:S01]  /*9640*/  MUFU.EX2 R198, R198 ;  /* 0x000000c600c67308 */ /* 0x000ee20000000800 */
[----:B-1----:R-:W-:-:S02]  /*9650*/  F2FP.BF16.F32.PACK_AB R39, R190, R165 ;  /* 0x000000a5be27723e */ /* 0x002fc400000010ff */
[----:B------:R-:W-:Y:S02]  /*9660*/  F2FP.BF16.F32.PACK_AB R20, R86, R89 ;  /* 0x000000595614723e */ /* 0x000fe400000010ff */
[----:B------:R-:W-:-:S03]  /*9670*/  F2FP.BF16.F32.PACK_AB R22, R84, R87 ;  /* 0x000000575416723e */ /* 0x000fc600000010ff */
[----:B------:R-:W-:Y:S01]  /*9680*/  MUFU.EX2 R169, R169 ;  /* 0x000000a900a97308 */ /* 0x000fe20000000800 */
[C---:B----4-:R-:W-:Y:S06]  /*9690*/  HMMA.16816.F32.BF16 R16, R36.reuse, R4, R16 ;  /* 0x000000042410723c */ /* 0x050fec0000041810 */
[----:B------:R-:W-:Y:S01]  /*96a0*/  HMMA.16816.F32.BF16 R12, R36, R6, R12 ;  /* 0x00000006240c723c */ /* 0x000fe2000004180c */
[----:B------:R-:W1:Y:S01]  /*96b0*/  MUFU.EX2 R202, R202 ;  /* 0x000000ca00ca7308 */ /* 0x000e620000000800 */
[----:B------:R-:W4:Y:S01]  /*96c0*/  LDSM.16.MT88.4 R4, [R177+0x7000] ;  /* 0x00700000b104783b */ /* 0x000f220000004200 */
[----:B---3--:R-:W-:-:S03]  /*96d0*/  F2FP.BF16.F32.PACK_AB R21, R198, R167 ;  /* 0x000000a7c615723e */ /* 0x008fc600000010ff */
[C---:B------:R-:W-:Y:S03]  /*96e0*/  HMMA.16816.F32.BF16 R8, R36.reuse, R40, R8 ;  /* 0x000000282408723c */ /* 0x040fe60000041808 */
[----:B------:R-:W3:Y:S03]  /*96f0*/  MUFU.EX2 R82, R82 ;  /* 0x0000005200527308 */ /* 0x000ee60000000800 */
[----:B------:R-:W-:Y:S01]  /*9700*/  HMMA.16816.F32.BF16 R28, R36, R42, R28 ;  /* 0x0000002a241c723c */ /* 0x000fe2000004181c */
[----:B------:R-:W4:Y:S04]  /*9710*/  LDSM.16.MT88.4 R40, [R184+0x7000] ;  /* 0x00700000b828783b */ /* 0x000f280000004200 */
[----:B------:R-:W-:Y:S01]  /*9720*/  MUFU.EX2 R83, R83 ;  /* 0x0000005300537308 */ /* 0x000fe20000000800 */
[----:B-1----:R-:W-:-:S07]  /*9730*/  F2FP.BF16.F32.PACK_AB R23, R202, R169 ;  /* 0x000000a9ca17723e */ /* 0x002fce00000010ff */
[----:B------:R-:W1:Y:S01]  /*9740*/  MUFU.EX2 R80, R80 ;  /* 0x0000005000507308 */ /* 0x000e620000000800 */
[----:B-----5:R-:W-:Y:S01]  /*9750*/  HMMA.16816.F32.BF16 R16, R20, R24, R16 ;  /* 0x000000181410723c */ /* 0x020fe20000041810 */
[----:B---3--:R-:W-:-:S05]  /*9760*/  F2FP.BF16.F32.PACK_AB R36, R82, R85 ;  /* 0x000000555224723e */ /* 0x008fca00000010ff */
[C---:B------:R-:W-:Y:S01]  /*9770*/  HMMA.16816.F32.BF16 R12, R20.reuse, R26, R12 ;  /* 0x0000001a140c723c */ /* 0x040fe2000004180c */
[----:B------:R-:W-:Y:S01]  /*9780*/  MUFU.EX2 R171, R171 ;  /* 0x000000ab00ab7308 */ /* 0x000fe20000000800 */
[----:B------:R-:W3:Y:S04]  /*9790*/  LDSM.16.MT88.4 R24, [R177+0x7400] ;  /* 0x00740000b118783b */ /* 0x000ee80000004200 */
[----:B--2---:R-:W-:Y:S03]  /*97a0*/  HMMA.16816.F32.BF16 R8, R20, R32, R8 ;  /* 0x000000201408723c */ /* 0x004fe60000041808 */
[----:B------:R-:W2:Y:S01]  /*97b0*/  MUFU.EX2 R206, R206 ;  /* 0x000000ce00ce7308 */ /* 0x000ea20000000800 */
[----:B-1----:R-:W-:-:S02]  /*97c0*/  F2FP.BF16.F32.PACK_AB R38, R80, R83 ;  /* 0x000000535026723e */ /* 0x002fc400000010ff */
[----:B------:R-:W-:Y:S01]  /*97d0*/  HMMA.16816.F32.BF16 R28, R20, R34, R28 ;  /* 0x00000022141c723c */ /* 0x000fe2000004181c */
[----:B------:R-:W1:Y:S04]  /*97e0*/  LDSM.16.MT88.4 R20, [R184+0x7400] ;  /* 0x00740000b814783b */ /* 0x000e680000004200 */
[----:B------:R-:W-:Y:S08]  /*97f0*/  MUFU.EX2 R173, R173 ;  /* 0x000000ad00ad7308 */ /* 0x000ff00000000800 */
[----:B------:R-:W5:Y:S01]  /*9800*/  MUFU.EX2 R200, R200 ;  /* 0x000000c800c87308 */ /* 0x000f620000000800 */
[----:B--2---:R-:W-:-:S07]  /*9810*/  F2FP.BF16.F32.PACK_AB R37, R206, R171 ;  /* 0x000000abce25723e */ /* 0x004fce00000010ff */
[----:B------:R-:W-:Y:S08]  /*9820*/  MUFU.EX2 R81, R81 ;  /* 0x0000005100517308 */ /* 0x000ff00000000800 */
[----:B------:R-:W2:Y:S01]  /*9830*/  MUFU.EX2 R78, R78 ;  /* 0x0000004e004e7308 */ /* 0x000ea20000000800 */
[----:B-----5:R-:W-:-:S07]  /*9840*/  F2FP.BF16.F32.PACK_AB R39, R200, R173 ;  /* 0x000000adc827723e */ /* 0x020fce00000010ff */
[----:B------:R-:W-:Y:S01]  /*9850*/  MUFU.EX2 R79, R79 ;  /* 0x0000004f004f7308 */ /* 0x000fe20000000800 */
[C---:B----4-:R-:W-:Y:S06]  /*9860*/  HMMA.16816.F32.BF16 R16, R36.reuse, R4, R16 ;  /* 0x000000042410723c */ /* 0x050fec0000041810 */
[----:B------:R-:W-:Y:S01]  /*9870*/  HMMA.16816.F32.BF16 R12, R36, R6, R12 ;  /* 0x00000006240c723c */ /* 0x000fe2000004180c */
[----:B------:R-:W4:Y:S01]  /*9880*/  MUFU.EX2 R76, R76 ;  /* 0x0000004c004c7308 */ /* 0x000f220000000800 */
[----:B------:R-:W-:Y:S01]  /*9890*/  FADD.FTZ R5, R147, R168 ;  /* 0x000000a893057221 */ /* 0x000fe20000010000 */
[----:B--2---:R-:W-:-:S03]  /*98a0*/  F2FP.BF16.F32.PACK_AB R32, R78, R81 ;  /* 0x000000514e20723e */ /* 0x004fc600000010ff */
[----:B------:R-:W-:Y:S01]  /*98b0*/  FADD.FTZ R162, R162, R5 ;  /* 0x00000005a2a27221 */ /* 0x000fe20000010000 */
[----:B------:R-:W-:Y:S01]  /*98c0*/  HMMA.16816.F32.BF16 R8, R36, R40, R8 ;  /* 0x000000282408723c */ /* 0x000fe20000041808 */
[----:B------:R-:W2:Y:S01]  /*98d0*/  LDSM.16.MT88.4 R4, [R177+0x7800] ;  /* 0x00780000b104783b */ /* 0x000ea20000004200 */
[----:B------:R-:W-:Y:S01]  /*98e0*/  MUFU.EX2 R175, R175 ;  /* 0x000000af00af7308 */ /* 0x000fe20000000800 */
[----:B------:R-:W-:-:S03]  /*98f0*/  FADD.FTZ R135, R135, R162 ;  /* 0x000000a287877221 */ /* 0x000fc60000010000 */
[----:B------:R-:W-:Y:S01]  /*9900*/  HMMA.16816.F32.BF16 R28, R36, R42, R28 ;  /* 0x0000002a241c723c */ /* 0x000fe2000004181c */
[----:B------:R-:W-:Y:S01]  /*9910*/  FADD.FTZ R144, R144, R135 ;  /* 0x0000008790907221 */ /* 0x000fe20000010000 */
[--C-:B------:R-:W-:Y:S02]  /*9920*/  FFMA.FTZ R41, R120, UR19, -R61.reuse ;  /* 0x0000001378297c23 */ /* 0x100fe4000801083d */
[----:B------:R-:W5:Y:S01]  /*9930*/  MUFU.EX2 R192, R192 ;  /* 0x000000c000c07308 */ /* 0x000f620000000800 */
[----:B----4-:R-:W-:Y:S01]  /*9940*/  F2FP.BF16.F32.PACK_AB R34, R76, R79 ;  /* 0x0000004f4c22723e */ /* 0x010fe200000010ff */
[----:B------:R-:W-:Y:S01]  /*9950*/  FADD.FTZ R127, R127, R144 ;  /* 0x000000907f7f7221 */ /* 0x000fe20000010000 */
[--C-:B------:R-:W-:Y:S01]  /*9960*/  FFMA.FTZ R39, R140, UR19, -R61.reuse ;  /* 0x000000138c277c23 */ /* 0x100fe2000801083d */
[----:B------:R-:W-:Y:S01]  /*9970*/  FFMA.FTZ R43, R108, UR19, -R61 ;  /* 0x000000136c2b7c23 */ /* 0x000fe2000801083d */
[--C-:B------:R-:W-:Y:S01]  /*9980*/  FFMA.FTZ R36, R117, UR19, -R90.reuse ;  /* 0x0000001375247c23 */ /* 0x100fe2000801085a */
[----:B------:R-:W-:Y:S01]  /*9990*/  FADD.FTZ R42, R132, R127 ;  /* 0x0000007f842a7221 */ /* 0x000fe20000010000 */
[----:B------:R-:W-:Y:S01]  /*99a0*/  FFMA.FTZ R37, R111, UR19, -R90 ;  /* 0x000000136f257c23 */ /* 0x000fe2000801085a */
[----:B------:R-:W-:Y:S02]  /*99b0*/  MUFU.EX2 R181, R181 ;  /* 0x000000b500b57308 */ /* 0x000fe40000000800 */
[----:B------:R-:W-:-:S04]  /*99c0*/  FADD.FTZ R42, R121, R42 ;  /* 0x0000002a792a7221 */ /* 0x000fc80000010000 */
[----:B------:R-:W-:Y:S01]  /*99d0*/  FADD.FTZ R113, R113, R42 ;  /* 0x0000002a71717221 */ /* 0x000fe20000010000 */
[----:B------:R-:W-:Y:S01]  /*99e0*/  FFMA.FTZ R42, R112, UR19, -R61 ;  /* 0x00000013702a7c23 */ /* 0x000fe2000801083d */
[----:B------:R-:W4:Y:S01]  /*99f0*/  MUFU.EX2 R174, R174 ;  /* 0x000000ae00ae7308 */ /* 0x000f220000000800 */
[----:B-----5:R-:W-:-:S07]  /*9a00*/  F2FP.BF16.F32.PACK_AB R33, R192, R175 ;  /* 0x000000afc021723e */ /* 0x020fce00000010ff */
[----:B------:R-:W-:Y:S08]  /*9a10*/  MUFU.EX2 R77, R77 ;  /* 0x0000004d004d7308 */ /* 0x000ff00000000800 */
[----:B------:R-:W5:Y:S01]  /*9a20*/  MUFU.EX2 R74, R74 ;  /* 0x0000004a004a7308 */ /* 0x000f620000000800 */
[----:B----4-:R-:W-:-:S07]  /*9a30*/  F2FP.BF16.F32.PACK_AB R35, R174, R181 ;  /* 0x000000b5ae23723e */ /* 0x010fce00000010ff */
[C---:B---3--:R-:W-:Y:S01]  /*9a40*/  HMMA.16816.F32.BF16 R16, R32.reuse, R24, R16 ;  /* 0x000000182010723c */ /* 0x048fe20000041810 */
[----:B------:R-:W-:Y:S05]  /*9a50*/  MUFU.EX2 R75, R75 ;  /* 0x0000004b004b7308 */ /* 0x000fea0000000800 */
[C---:B------:R-:W-:Y:S01]  /*9a60*/  HMMA.16816.F32.BF16 R12, R32.reuse, R26, R12 ;  /* 0x0000001a200c723c */ /* 0x040fe2000004180c */
[----:B------:R-:W3:Y:S02]  /*9a70*/  LDSM.16.MT88.4 R24, [R184+0x7800] ;  /* 0x00780000b818783b */ /* 0x000ee40000004200 */
[----:B------:R-:W4:Y:S03]  /*9a80*/  MUFU.EX2 R72, R72 ;  /* 0x0000004800487308 */ /* 0x000f260000000800 */
[C---:B-1----:R-:W-:Y:S05]  /*9a90*/  HMMA.16816.F32.BF16 R8, R32.reuse, R20, R8 ;  /* 0x000000142008723c */ /* 0x042fea0000041808 */
[----:B------:R-:W-:Y:S01]  /*9aa0*/  MUFU.EX2 R147, R166 ;  /* 0x000000a600937308 */ /* 0x000fe20000000800 */
[----:B------:R-:W-:Y:S01]  /*9ab0*/  HMMA.16816.F32.BF16 R28, R32, R22, R28 ;  /* 0x00000016201c723c */ /* 0x000fe2000004181c */
[----:B-----5:R-:W-:-:S06]  /*9ac0*/  F2FP.BF16.F32.PACK_AB R20, R74, R77 ;  /* 0x0000004d4a14723e */ /* 0x020fcc00000010ff */
[----:B------:R-:W-:Y:S01]  /*9ad0*/  FADD.FTZ R32, R0, R113 ;  /* 0x0000007100207221 */ /* 0x000fe20000010000 */
[----:B------:R-:W1:Y:S01]  /*9ae0*/  MUFU.EX2 R40, R160 ;  /* 0x000000a000287308 */ /* 0x000e620000000800 */
[----:B----4-:R-:W-:Y:S01]  /*9af0*/  F2FP.BF16.F32.PACK_AB R22, R72, R75 ;  /* 0x0000004b4816723e */ /* 0x010fe200000010ff */
[----:B------:R-:W-:Y:S01]  /*9b00*/  FFMA.FTZ R0, R116, UR19, -R61 ;  /* 0x0000001374007c23 */ /* 0x000fe2000801083d */
[----:B------:R-:W-:Y:S02]  /*9b10*/  FADD.FTZ R109, R109, R32 ;  /* 0x000000206d6d7221 */ /* 0x000fe40000010000 */
[----:B------:R-:W4:Y:S02]  /*9b20*/  LDSM.16.MT88.4 R32, [R177+0x7c00] ;  /* 0x007c0000b120783b */ /* 0x000f240000004200 */
[----:B------:R-:W-:Y:S01]  /*9b30*/  FADD.FTZ R124, R124, R109 ;  /* 0x0000006d7c7c7221 */ /* 0x000fe20000010000 */
[----:B------:R-:W-:Y:S03]  /*9b40*/  MUFU.EX2 R38, R154 ;  /* 0x0000009a00267308 */ /* 0x000fe60000000800 */
[----:B------:R-:W-:-:S04]  /*9b50*/  FADD.FTZ R115, R115, R124 ;  /* 0x0000007c73737221 */ /* 0x000fc80000010000 */
[----:B------:R-:W-:Y:S01]  /*9b60*/  FADD.FTZ R126, R126, R115 ;  /* 0x000000737e7e7221 */ /* 0x000fe20000010000 */
[----:B------:R-:W5:Y:S01]  /*9b70*/  MUFU.EX2 R39, R39 ;  /* 0x0000002700277308 */ /* 0x000f620000000800 */
[----:B-1----:R-:W-:Y:S02]  /*9b80*/  F2FP.BF16.F32.PACK_AB R21, R40, R147 ;  /* 0x000000932815723e */ /* 0x002fe400000010ff */
[----:B------:R-:W-:-:S04]  /*9b90*/  FADD.FTZ R123, R123, R126 ;  /* 0x0000007e7b7b7221 */ /* 0x000fc80000010000 */
[----:B------:R-:W-:Y:S01]  /*9ba0*/  FADD.FTZ R146, R146, R123 ;  /* 0x0000007b92927221 */ /* 0x000fe20000010000 */
[----:B------:R-:W-:Y:S08]  /*9bb0*/  MUFU.EX2 R73, R73 ;  /* 0x0000004900497308 */ /* 0x000ff00000000800 */
[----:B------:R-:W1:Y:S01]  /*9bc0*/  MUFU.EX2 R70, R70 ;  /* 0x0000004600467308 */ /* 0x000e620000000800 */
[----:B-----5:R-:W-:-:S07]  /*9bd0*/  F2FP.BF16.F32.PACK_AB R23, R39, R38 ;  /* 0x000000262717723e */ /* 0x020fce00000010ff */
[----:B------:R-:W-:Y:S01]  /*9be0*/  MUFU.EX2 R71, R71 ;  /* 0x0000004700477308 */ /* 0x000fe20000000800 */
[C---:B--2---:R-:W-:Y:S06]  /*9bf0*/  HMMA.16816.F32.BF16 R16, R20.reuse, R4, R16 ;  /* 0x000000041410723c */ /* 0x044fec0000041810 */
[C---:B---3--:R-:W-:Y:S01]  /*9c00*/  HMMA.16816.F32.BF16 R8, R20.reuse, R24, R8 ;  /* 0x000000181408723c */ /* 0x048fe20000041808 */
[----:B------:R-:W2:Y:S05]  /*9c10*/  MUFU.EX2 R68, R68 ;  /* 0x0000004400447308 */ /* 0x000eaa0000000800 */
[C---:B------:R-:W-:Y:S01]  /*9c20*/  HMMA.16816.F32.BF16 R12, R20.reuse, R6, R12 ;  /* 0x00000006140c723c */ /* 0x040fe2000004180c */
[----:B------:R-:W-:Y:S01]  /*9c30*/  FADD.FTZ R25, R133, R146 ;  /* 0x0000009285197221 */ /* 0x000fe20000010000 */
[----:B------:R-:W3:Y:S01]  /*9c40*/  LDSM.16.MT88.4 R4, [R184+0x7c00] ;  /* 0x007c0000b804783b */ /* 0x000ee20000004200 */
[----:B------:R-:W-:Y:S01]  /*9c50*/  MUFU.EX2 R41, R41 ;  /* 0x0000002900297308 */ /* 0x000fe20000000800 */
[----:B-1----:R-:W-:Y:S01]  /*9c60*/  F2FP.BF16.F32.PACK_AB R24, R70, R73 ;  /* 0x000000494618723e */ /* 0x002fe200000010ff */
[----:B------:R-:W-:Y:S01]  /*9c70*/  FADD.FTZ R25, R156, R25 ;  /* 0x000000199c197221 */ /* 0x000fe20000010000 */
[----:B------:R-:W-:Y:S03]  /*9c80*/  HMMA.16816.F32.BF16 R28, R20, R26, R28 ;  /* 0x0000001a141c723c */ /* 0x000fe6000004181c */
[----:B------:R-:W-:-:S02]  /*9c90*/  FADD.FTZ R170, R170, R25 ;  /* 0x00000019aaaa7221 */ /* 0x000fc40000010000 */
[----:B------:R-:W1:Y:S02]  /*9ca0*/  MUFU.EX2 R0, R0 ;  /* 0x0000000000007308 */ /* 0x000e640000000800 */
[----:B------:R-:W-:Y:S01]  /*9cb0*/  FADD.FTZ R20, R100, R99 ;  /* 0x0000006364147221 */ /* 0x000fe20000010000 */
[----:B--2---:R-:W-:-:S03]  /*9cc0*/  F2FP.BF16.F32.PACK_AB R26, R68, R71 ;  /* 0x00000047441a723e */ /* 0x004fc600000010ff */
[----:B------:R-:W-:Y:S02]  /*9cd0*/  FADD.FTZ R97, R97, R20 ;  /* 0x0000001461617221 */ /* 0x000fe40000010000 */
[----:B------:R-:W-:Y:S01]  /*9ce0*/  MUFU.EX2 R42, R42 ;  /* 0x0000002a002a7308 */ /* 0x000fe20000000800 */
[----:B------:R-:W2:Y:S01]  /*9cf0*/  LDSM.16.MT88.4 R20, [R177+0x8000] ;  /* 0x00800000b114783b */ /* 0x000ea20000004200 */
[----:B------:R-:W-:-:S04]  /*9d00*/  FADD.FTZ R98, R98, R97 ;  /* 0x0000006162627221 */ /* 0x000fc80000010000 */
[----:B------:R-:W-:Y:S02]  /*9d10*/  FADD.FTZ R98, R95, R98 ;  /* 0x000000625f627221 */ /* 0x000fe40000010000 */
[----:B------:R-:W5:Y:S01]  /*9d20*/  MUFU.EX2 R43, R43 ;  /* 0x0000002b002b7308 */ /* 0x000f620000000800 */
[----:B-1----:R-:W-:-:S07]  /*9d30*/  F2FP.BF16.F32.PACK_AB R25, R0, R41 ;  /* 0x000000290019723e */ /* 0x002fce00000010ff */
[----:B------:R1:W-:Y:S08]  /*9d40*/  MUFU.EX2 R101, R104 ;  /* 0x0000006800657308 */ /* 0x0003f00000000800 */
[----:B------:R-:W-:Y:S01]  /*9d50*/  MUFU.EX2 R69, R69 ;  /* 0x0000004500457308 */ /* 0x000fe20000000800 */
[----:B-----5:R-:W-:-:S07]  /*9d60*/  F2FP.BF16.F32.PACK_AB R27, R43, R42 ;  /* 0x0000002a2b1b723e */ /* 0x020fce00000010ff */
[C---:B----4-:R-:W-:Y:S01]  /*9d70*/  HMMA.16816.F32.BF16 R16, R24.reuse, R32, R16 ;  /* 0x000000201810723c */ /* 0x050fe20000041810 */
[----:B-1----:R-:W-:Y:S01]  /*9d80*/  FADD.FTZ R104, R145, R170 ;  /* 0x000000aa91687221 */ /* 0x002fe20000010000 */
[----:B------:R-:W1:Y:S03]  /*9d90*/  MUFU.EX2 R66, R66 ;  /* 0x0000004200427308 */ /* 0x000e660000000800 */
[----:B------:R-:W-:Y:S01]  /*9da0*/  FADD.FTZ R141, R141, R104 ;  /* 0x000000688d8d7221 */ /* 0x000fe20000010000 */
[C---:B------:R-:W-:Y:S01]  /*9db0*/  HMMA.16816.F32.BF16 R12, R24.reuse, R34, R12 ;  /* 0x00000022180c723c */ /* 0x040fe2000004180c */
[----:B------:R-:W-:Y:S02]  /*9dc0*/  FADD.FTZ R33, R93, R98 ;  /* 0x000000625d217221 */ /* 0x000fe40000010000 */
[----:B------:R-:W-:Y:S01]  /*9dd0*/  FADD.FTZ R172, R172, R141 ;  /* 0x0000008dacac7221 */ /* 0x000fe20000010000 */
[----:B------:R-:W-:Y:S01]  /*9de0*/  MUFU.EX2 R67, R67 ;  /* 0x0000004300437308 */ /* 0x000fe20000000800 */
[----:B------:R-:W-:Y:S01]  /*9df0*/  FADD.FTZ R92, R92, R33 ;  /* 0x000000215c5c7221 */ /* 0x000fe20000010000 */
[----:B---3--:R-:W-:Y:S01]  /*9e00*/  HMMA.16816.F32.BF16 R8, R24, R4, R8 ;  /* 0x000000041808723c */ /* 0x008fe20000041808 */
[----:B------:R-:W-:Y:S01]  /*9e10*/  FADD.FTZ R163, R163, R172 ;  /* 0x000000aca3a37221 */ /* 0x000fe20000010000 */
[----:B------:R-:W3:Y:S01]  /*9e20*/  LDSM.16.MT88.4 R32, [R184+0x8000] ;  /* 0x00800000b820783b */ /* 0x000ee20000004200 */
[----:B------:R-:W-:-:S02]  /*9e30*/  FADD.FTZ R91, R91, R92 ;  /* 0x0000005c5b5b7221 */ /* 0x000fc40000010000 */
[----:B------:R-:W-:Y:S01]  /*9e40*/  FADD.FTZ R186, R186, R163 ;  /* 0x000000a3baba7221 */ /* 0x000fe20000010000 */
[----:B------:R-:W4:Y:S01]  /*9e50*/  MUFU.EX2 R64, R64 ;  /* 0x0000004000407308 */ /* 0x000f220000000800 */
[----:B------:R-:W-:Y:S01]  /*9e60*/  FADD.FTZ R88, R88, R91 ;  /* 0x0000005b58587221 */ /* 0x000fe20000010000 */
[----:B------:R-:W-:Y:S01]  /*9e70*/  HMMA.16816.F32.BF16 R28, R24, R6, R28 ;  /* 0x00000006181c723c */ /* 0x000fe2000004181c */
[----:B------:R-:W-:Y:S01]  /*9e80*/  FADD.FTZ R165, R165, R186 ;  /* 0x000000baa5a57221 */ /* 0x000fe20000010000 */
[----:B------:R-:W-:Y:S01]  /*9e90*/  LDSM.16.MT88.4 R4, [R177+0x8400] ;  /* 0x00840000b104783b */ /* 0x000fe20000004200 */
[----:B------:R-:W-:Y:S02]  /*9ea0*/  FADD.FTZ R89, R89, R88 ;  /* 0x0000005859597221 */ /* 0x000fe40000010000 */
[----:B------:R-:W-:Y:S01]  /*9eb0*/  FADD.FTZ R190, R190, R165 ;  /* 0x000000a5bebe7221 */ /* 0x000fe20000010000 */
[----:B------:R-:W5:Y:S01]  /*9ec0*/  MUFU.EX2 R100, R102 ;  /* 0x0000006600647308 */ /* 0x000f620000000800 */
[----:B------:R-:W-:Y:S01]  /*9ed0*/  FADD.FTZ R86, R86, R89 ;  /* 0x0000005956567221 */ /* 0x000fe20000010000 */
[----:B-1----:R-:W-:Y:S01]  /*9ee0*/  F2FP.BF16.F32.PACK_AB R24, R66, R69 ;  /* 0x000000454218723e */ /* 0x002fe200000010ff */
[----:B------:R-:W-:Y:S01]  /*9ef0*/  FADD.FTZ R167, R167, R190 ;  /* 0x000000bea7a77221 */ /* 0x000fe20000010000 */
[----:B------:R-:W-:Y:S01]  /*9f00*/  LDSM.16.MT88.4 R160, [R184+0x8c00] ;  /* 0x008c0000b8a0783b */ /* 0x000fe20000004200 */
[----:B------:R-:W-:-:S02]  /*9f10*/  FADD.FTZ R87, R87, R86 ;  /* 0x0000005657577221 */ /* 0x000fc40000010000 */
[----:B------:R-:W-:Y:S01]  /*9f20*/  FADD.FTZ R198, R198, R167 ;  /* 0x000000a7c6c67221 */ /* 0x000fe20000010000 */
[----:B------:R-:W-:Y:S01]  /*9f30*/  MUFU.EX2 R96, R96 ;  /* 0x0000006000607308 */ /* 0x000fe20000000800 */
[----:B------:R-:W-:Y:S01]  /*9f40*/  FADD.FTZ R84, R84, R87 ;  /* 0x0000005754547221 */ /* 0x000fe20000010000 */
[----:B----4-:R-:W-:Y:S01]  /*9f50*/  F2FP.BF16.F32.PACK_AB R26, R64, R67 ;  /* 0x00000043401a723e */ /* 0x010fe200000010ff */
[----:B------:R-:W-:Y:S02]  /*9f60*/  FADD.FTZ R169, R169, R198 ;  /* 0x000000c6a9a97221 */ /* 0x000fe40000010000 */
[----:B------:R-:W-:Y:S02]  /*9f70*/  FADD.FTZ R85, R85, R84 ;  /* 0x0000005455557221 */ /* 0x000fe40000010000 */
[----:B------:R-:W-:Y:S01]  /*9f80*/  FADD.FTZ R202, R202, R169 ;  /* 0x000000a9caca7221 */ /* 0x000fe20000010000 */
[----:B------:R-:W1:Y:S01]  /*9f90*/  MUFU.EX2 R93, R94 ;  /* 0x0000005e005d7308 */ /* 0x000e620000000800 */
[----:B-----5:R-:W-:Y:S01]  /*9fa0*/  F2FP.BF16.F32.PACK_AB R25, R100, R101 ;  /* 0x000000656419723e */ /* 0x020fe200000010ff */
[----:B------:R-:W-:Y:S01]  /*9fb0*/  FADD.FTZ R82, R82, R85 ;  /* 0x0000005552527221 */ /* 0x000fe20000010000 */
[----:B------:R-:W-:-:S03]  /*9fc0*/  FADD.FTZ R171, R171, R202 ;  /* 0x000000caabab7221 */ /* 0x000fc60000010000 */
        /* <DEDUP_REMOVED lines=8> */
[----:B------:R-:W4:Y:S01]  /*a050*/  MUFU.EX2 R62, R62 ;  /* 0x0000003e003e7308 */ /* 0x000f220000000800 */
[----:B-1----:R-:W-:Y:S01]  /*a060*/  F2FP.BF16.F32.PACK_AB R27, R93, R96 ;  /* 0x000000605d1b723e */ /* 0x002fe200000010ff */
[----:B------:R-:W-:Y:S01]  /*a070*/  FADD.FTZ R78, R78, R81 ;  /* 0x000000514e4e7221 */ /* 0x000fe20000010000 */
[----:B------:R-:W-:-:S03]  /*a080*/  FADD.FTZ R175, R175, R200 ;  /* 0x000000c8afaf7221 */ /* 0x000fc60000010000 */
[----:B------:R-:W-:Y:S01]  /*a090*/  FADD.FTZ R79, R79, R78 ;  /* 0x0000004e4f4f7221 */ /* 0x000fe20000010000 */
[----:B------:R-:W-:Y:S01]  /*a0a0*/  FADD.FTZ R192, R192, R175 ;  /* 0x000000afc0c07221 */ /* 0x000fe20000010000 */
[----:B--2---:R-:W-:Y:S01]  /*a0b0*/  HMMA.16816.F32.BF16 R16, R24, R20, R16 ;  /* 0x000000141810723c */ /* 0x004fe20000041810 */
[----:B------:R-:W-:Y:S01]  /*a0c0*/  MUFU.EX2 R63, R63 ;  /* 0x0000003f003f7308 */ /* 0x000fe20000000800 */
[----:B------:R-:W-:Y:S01]  /*a0d0*/  FADD.FTZ R76, R76, R79 ;  /* 0x0000004f4c4c7221 */ /* 0x000fe20000010000 */
[----:B------:R-:W-:-:S03]  /*a0e0*/  FADD.FTZ R181, R181, R192 ;  /* 0x000000c0b5b57221 */ /* 0x000fc60000010000 */
[C---:B------:R-:W-:Y:S01]  /*a0f0*/  HMMA.16816.F32.BF16 R12, R24.reuse, R22, R12 ;  /* 0x00000016180c723c */ /* 0x040fe2000004180c */
[----:B------:R-:W1:Y:S01]  /*a100*/  LDSM.16.MT88.4 R20, [R184+0x8400] ;  /* 0x00840000b814783b */ /* 0x000e620000004200 */
[----:B------:R-:W-:Y:S01]  /*a110*/  FADD.FTZ R174, R174, R181 ;  /* 0x000000b5aeae7221 */ /* 0x000fe20000010000 */
[----:B------:R-:W2:Y:S01]  /*a120*/  MUFU.EX2 R46, R46 ;  /* 0x0000002e002e7308 */ /* 0x000ea20000000800 */
[----:B------:R-:W-:Y:S02]  /*a130*/  FADD.FTZ R77, R77, R76 ;  /* 0x0000004c4d4d7221 */ /* 0x000fe40000010000 */
[----:B---3--:R-:W-:Y:S01]  /*a140*/  HMMA.16816.F32.BF16 R8, R24, R32, R8 ;  /* 0x000000201808723c */ /* 0x008fe20000041808 */
[----:B------:R-:W-:Y:S01]  /*a150*/  FADD.FTZ R147, R147, R174 ;  /* 0x000000ae93937221 */ /* 0x000fe20000010000 */
[----:B------:R-:W-:-:S03]  /*a160*/  FADD.FTZ R74, R74, R77 ;  /* 0x0000004d4a4a7221 */ /* 0x000fc60000010000 */
[----:B------:R-:W-:Y:S01]  /*a170*/  MUFU.EX2 R58, R58 ;  /* 0x0000003a003a7308 */ /* 0x000fe20000000800 */
[----:B------:R-:W-:Y:S01]  /*a180*/  HMMA.16816.F32.BF16 R28, R24, R34, R28 ;  /* 0x00000022181c723c */ /* 0x000fe2000004181c */
[----:B------:R-:W-:Y:S01]  /*a190*/  FADD.FTZ R147, R40, R147 ;  /* 0x0000009328937221 */ /* 0x000fe20000010000 */
[----:B------:R-:W-:Y:S01]  /*a1a0*/  FADD.FTZ R75, R75, R74 ;  /* 0x0000004a4b4b7221 */ /* 0x000fe20000010000 */
[----:B------:R-:W3:Y:S02]  /*a1b0*/  LDSM.16.MT88.4 R32, [R177+0x8800] ;  /* 0x00880000b120783b */ /* 0x000ee40000004200 */
[----:B------:R-:W-:Y:S01]  /*a1c0*/  FADD.FTZ R38, R38, R147 ;  /* 0x0000009326267221 */ /* 0x000fe20000010000 */
[----:B------:R-:W-:Y:S01]  /*a1d0*/  FADD.FTZ R72, R72, R75 ;  /* 0x0000004b48487221 */ /* 0x000fe20000010000 */
[----:B------:R-:W5:Y:S01]  /*a1e0*/  MUFU.EX2 R57, R57 ;  /* 0x0000003900397308 */ /* 0x000f620000000800 */
[----:B----4-:R-:W-:Y:S01]  /*a1f0*/  F2FP.BF16.F32.PACK_AB R24, R62, R65 ;  /* 0x000000413e18723e */ /* 0x010fe200000010ff */
[----:B------:R-:W-:Y:S01]  /*a200*/  FADD.FTZ R38, R39, R38 ;  /* 0x0000002627267221 */ /* 0x000fe20000010000 */
[----:B--2---:R-:W-:Y:S01]  /*a210*/  F2FP.BF16.F32.PACK_AB R26, R46, R63 ;  /* 0x0000003f2e1a723e */ /* 0x004fe200000010ff */
[----:B------:R-:W-:-:S04]  /*a220*/  FADD.FTZ R73, R73, R72 ;  /* 0x0000004849497221 */ /* 0x000fc80000010000 */
[----:B------:R-:W-:Y:S01]  /*a230*/  MUFU.EX2 R56, R56 ;  /* 0x0000003800387308 */ /* 0x000fe20000000800 */
[----:B------:R-:W-:-:S04]  /*a240*/  FADD.FTZ R70, R70, R73 ;  /* 0x0000004946467221 */ /* 0x000fc80000010000 */
[----:B------:R-:W-:-:S03]  /*a250*/  FADD.FTZ R71, R71, R70 ;  /* 0x0000004647477221 */ /* 0x000fc60000010000 */
[----:B------:R-:W2:Y:S01]  /*a260*/  MUFU.EX2 R55, R55 ;  /* 0x0000003700377308 */ /* 0x000ea20000000800 */
[----:B-----5:R-:W-:Y:S01]  /*a270*/  F2FP.BF16.F32.PACK_AB R25, R57, R58 ;  /* 0x0000003a3919723e */ /* 0x020fe200000010ff */
[----:B------:R-:W-:-:S04]  /*a280*/  FADD.FTZ R68, R68, R71 ;  /* 0x0000004744447221 */ /* 0x000fc80000010000 */
        /* <DEDUP_REMOVED lines=17> */
[C---:B------:R-:W-:Y:S01]  /*a3a0*/  HMMA.16816.F32.BF16 R12, R24.reuse, R6, R12 ;  /* 0x00000006180c723c */ /* 0x040fe2000004180c */
[----:B------:R-:W2:Y:S01]  /*a3b0*/  LDSM.16.MT88.4 R4, [R184+0x8800] ;  /* 0x00880000b804783b */ /* 0x000ea20000004200 */
[----:B------:R-:W-:Y:S01]  /*a3c0*/  FFMA.FTZ R0, R48, UR19, -R61 ;  /* 0x0000001330007c23 */ /* 0x000fe2000801083d */
[----:B------:R-:W-:Y:S02]  /*a3d0*/  FADD.FTZ R46, R46, R63 ;  /* 0x0000003f2e2e7221 */ /* 0x000fe40000010000 */
[----:B------:R-:W-:Y:S01]  /*a3e0*/  MUFU.EX2 R54, R54 ;  /* 0x0000003600367308 */ /* 0x000fe20000000800 */
[----:B------:R-:W-:Y:S01]  /*a3f0*/  HMMA.16816.F32.BF16 R28, R24, R22, R28 ;  /* 0x00000016181c723c */ /* 0x000fe2000004181c */
[----:B------:R-:W-:-:S04]  /*a400*/  FADD.FTZ R45, R45, R46 ;  /* 0x0000002e2d2d7221 */ /* 0x000fc80000010000 */
[----:B------:R-:W-:Y:S02]  /*a410*/  FADD.FTZ R44, R44, R45 ;  /* 0x0000002d2c2c7221 */ /* 0x000fe40000010000 */
[----:B------:R-:W-:Y:S01]  /*a420*/  FADD.FTZ R24, R42, R21 ;  /* 0x000000152a187221 */ /* 0x000fe20000010000 */
[----:B------:R-:W4:Y:S01]  /*a430*/  MUFU.EX2 R53, R53 ;  /* 0x0000003500357308 */ /* 0x000f220000000800 */
[----:B------:R-:W-:Y:S01]  /*a440*/  FFMA.FTZ R25, R49, UR19, -R61 ;  /* 0x0000001331197c23 */ /* 0x000fe2000801083d */
[----:B-1----:R-:W-:Y:S01]  /*a450*/  F2FP.BF16.F32.PACK_AB R22, R2, R3 ;  /* 0x000000030216723e */ /* 0x002fe200000010ff */
[----:B------:R-:W-:Y:S01]  /*a460*/  FADD.FTZ R24, R43, R24 ;  /* 0x000000182b187221 */ /* 0x000fe20000010000 */
[----:B------:R-:W-:-:S03]  /*a470*/  FADD.FTZ R3, R3, R44 ;  /* 0x0000002c03037221 */ /* 0x000fc60000010000 */
[----:B------:R-:W-:Y:S01]  /*a480*/  FADD.FTZ R27, R101, R24 ;  /* 0x00000018651b7221 */ /* 0x000fe20000010000 */
[----:B------:R-:W-:Y:S01]  /*a490*/  MUFU.EX2 R52, R52 ;  /* 0x0000003400347308 */ /* 0x000fe20000000800 */
[----:B------:R-:W-:Y:S02]  /*a4a0*/  FADD.FTZ R3, R2, R3 ;  /* 0x0000000302037221 */ /* 0x000fe40000010000 */
        /* <DEDUP_REMOVED lines=9> */
[----:B------:R-:W4:Y:S01]  /*a540*/  MUFU.EX2 R37, R37 ;  /* 0x0000002500257308 */ /* 0x000f220000000800 */
[----:B-1----:R-:W-:Y:S02]  /*a550*/  F2FP.BF16.F32.PACK_AB R23, R51, R52 ;  /* 0x000000343317723e */ /* 0x002fe400000010ff */
[----:B------:R-:W-:-:S04]  /*a560*/  FADD.FTZ R55, R55, R56 ;  /* 0x0000003837377221 */ /* 0x000fc80000010000 */
[----:B------:R-:W-:Y:S01]  /*a570*/  FADD.FTZ R54, R54, R55 ;  /* 0x0000003736367221 */ /* 0x000fe20000010000 */
[----:B------:R-:W-:Y:S01]  /*a580*/  MUFU.EX2 R38, R50 ;  /* 0x0000003200267308 */ /* 0x000fe20000000800 */
[----:B---3--:R-:W-:Y:S02]  /*a590*/  HMMA.16816.F32.BF16 R16, R20, R32, R16 ;  /* 0x000000201410723c */ /* 0x008fe40000041810 */
[----:B------:R-:W-:-:S04]  /*a5a0*/  FADD.FTZ R53, R53, R54 ;  /* 0x0000003635357221 */ /* 0x000fc80000010000 */
[----:B--2---:R-:W-:Y:S01]  /*a5b0*/  HMMA.16816.F32.BF16 R164, R20, R4, R8 ;  /* 0x0000000414a4723c */ /* 0x004fe20000041808 */
[----:B------:R-:W1:Y:S01]  /*a5c0*/  MUFU.EX2 R25, R25 ;  /* 0x0000001900197308 */ /* 0x000e620000000800 */
[----:B------:R-:W-:-:S04]  /*a5d0*/  FADD.FTZ R52, R52, R53 ;  /* 0x0000003534347221 */ /* 0x000fc80000010000 */
[C---:B------:R-:W-:Y:S01]  /*a5e0*/  HMMA.16816.F32.BF16 R12, R20.reuse, R34, R12 ;  /* 0x00000022140c723c */ /* 0x040fe2000004180c */
[----:B------:R-:W-:Y:S01]  /*a5f0*/  FADD.FTZ R51, R51, R52 ;  /* 0x0000003433337221 */ /* 0x000fe20000010000 */
[C---:B----4-:R-:W-:Y:S01]  /*a600*/  F2FP.BF16.F32.PACK_AB R8, R37.reuse, R36 ;  /* 0x000000242508723e */ /* 0x050fe200000010ff */
[----:B------:R-:W-:Y:S01]  /*a610*/  MUFU.EX2 R60, R60 ;  /* 0x0000003c003c7308 */ /* 0x000fe20000000800 */
[----:B------:R-:W-:Y:S02]  /*a620*/  FADD.FTZ R36, R36, R3 ;  /* 0x0000000324247221 */ /* 0x000fe40000010000 */
[----:B------:R-:W-:Y:S02]  /*a630*/  HMMA.16816.F32.BF16 R28, R20, R6, R28 ;  /* 0x00000006141c723c */ /* 0x000fe4000004181c */
[----:B------:R-:W-:-:S03]  /*a640*/  FADD.FTZ R37, R37, R36 ;  /* 0x0000002425257221 */ /* 0x000fc60000010000 */
[----:B------:R-:W2:Y:S01]  /*a650*/  MUFU.EX2 R153, R153 ;  /* 0x0000009900997308 */ /* 0x000ea20000000800 */
[----:B-1----:R-:W-:Y:S01]  /*a660*/  F2FP.BF16.F32.PACK_AB R9, R25, R38 ;  /* 0x000000261909723e */ /* 0x002fe200000010ff */
[----:B------:R-:W-:-:S04]  /*a670*/  FADD.FTZ R38, R38, R51 ;  /* 0x0000003326267221 */ /* 0x000fc80000010000 */
[----:B------:R-:W-:Y:S02]  /*a680*/  FADD.FTZ R25, R25, R38 ;  /* 0x0000002619197221 */ /* 0x000fe40000010000 */
[----:B------:R-:W-:Y:S08]  /*a690*/  MUFU.EX2 R0, R0 ;  /* 0x0000000000007308 */ /* 0x000ff00000000800 */
        /* <DEDUP_REMOVED lines=18> */
[----:B------:R-:W-:-:S04]  /*a7c0*/  USHF.L.U32 UR4, UR7, 0x8, URZ ;  /* 0x0000000807047899 */ /* 0x000fc8000800063f */
        /* <DEDUP_REMOVED lines=30> */
[----:B------:R-:W-:Y:S01]  /*a9b0*/  LOP3.LUT R0, R2, UR4, RZ, 0x3c, !PT ;  /* 0x0000000402007c12 */ /* 0x000fe2000f8e3cff */
[----:B------:R-:W-:Y:S01]  /*a9c0*/  ULDC.64 UR4, c[0x0][0x238] ;  /* 0x00008e0000047ab9 */ /* 0x000fe20000000a00 */
[----:B------:R-:W-:Y:S02]  /*a9d0*/  ISETP.GE.AND P3, PT, R3, RZ, PT ;  /* 0x000000ff0300720c */ /* 0x000fe40003f66270 */
[----:B------:R-:W-:Y:S02]  /*a9e0*/  ISETP.GE.AND P0, PT, R0, RZ, PT ;  /* 0x000000ff0000720c */ /* 0x000fe40003f06270 */
[----:B------:R-:W-:Y:S02]  /*a9f0*/  ISETP.NE.AND P2, PT, R2, RZ, PT ;  /* 0x000000ff0200720c */ /* 0x000fe40003f45270 */
[----:B------:R-:W-:Y:S01]  /*aa00*/  @P5 IADD3 R7, R7, 0x1, RZ ;  /* 0x0000000107075810 */ /* 0x000fe20007ffe0ff */
[----:B------:R-:W-:-:S06]  /*aa10*/  @P6 VIADD R8, R8, 0x1 ;  /* 0x0000000108086836 */ /* 0x000fcc0000000000 */
        /* <DEDUP_REMOVED lines=18> */
[----:B------:R-:W-:-:S04]  /*ab40*/  IMAD R3, R4, UR4, RZ ;  /* 0x0000000404037c24 */ /* 0x000fc8000f8e02ff */
[----:B------:R-:W-:-:S05]  /*ab50*/  IMAD R3, R0, UR5, R3 ;  /* 0x0000000500037c24 */ /* 0x000fca000f8e0203 */
[----:B------:R-:W-:Y:S01]  /*ab60*/  IADD3 R0, R7, R3, RZ ;  /* 0x0000000307007210 */ /* 0x000fe20007ffe0ff */
[----:B------:R-:W-:Y:S01]  /*ab70*/  IMAD.MOV.U32 R3, RZ, RZ, R6 ;  /* 0x000000ffff037224 */ /* 0x000fe200078e0006 */
[----:B------:R-:W-:Y:S06]  /*ab80*/  BRA `(.L_x_1772) ;  /* 0x0000000000107947 */ /* 0x000fec0003800000 */
.L_x_1771:
[----:B------:R-:W-:-:S04]  /*ab90*/  ULEA UR4, -UR8, URZ, 0x8 ;  /* 0x0000003f08047291 */ /* 0x000fc8000f8e413f */
[----:B------:R-:W-:Y:S02]  /*aba0*/  USHF.R.S32.HI UR5, URZ, 0x1f, UR4 ;  /* 0x0000001f3f057899 */ /* 0x000fe40008011404 */
[----:B------:R-:W-:-:S04]  /*abb0*/  MOV R3, UR4 ;  /* 0x0000000400037c02 */ /* 0x000fc80008000f00 */
[----:B------:R-:W-:-:S07]  /*abc0*/  MOV R0, UR5 ;  /* 0x0000000500007c02 */ /* 0x000fce0008000f00 */
.L_x_1772:
        /* <DEDUP_REMOVED lines=12> */
[CC--:B------:R-:W-:Y:S01]  /*ac90*/  @!P0 LEA R6, P2, R5.reuse, R138.reuse, 0x6 ;  /* 0x0000008a05068211 */ /* 0x0c0fe200078430ff */
[--C-:B------:R-:W-:Y:S01]  /*aca0*/  @!P0 IMAD.MOV.U32 R4, RZ, RZ, R138.reuse ;  /* 0x000000ffff048224 */ /* 0x100fe200078e008a */
[----:B------:R-:W-:Y:S01]  /*acb0*/  VOTEU.ALL UP0, P0 ;  /* 0x00000000003f7886 */ /* 0x000fe20000000000 */
[--C-:B------:R-:W-:Y:S01]  /*acc0*/  @!P0 IMAD.MOV.U32 R16, RZ, RZ, R138.reuse ;  /* 0x000000ffff108224 */ /* 0x100fe200078e008a */
[-C--:B------:R-:W-:Y:S01]  /*acd0*/  @!P0 LEA.HI.X R7, R136, R137.reuse, R7, 0x6, P2 ;  /* 0x0000008988078211 */ /* 0x080fe200010f3407 */
[----:B------:R-:W-:Y:S01]  /*ace0*/  @!P0 IMAD.MOV.U32 R136, RZ, RZ, R138 ;  /* 0x000000ffff888224 */ /* 0x000fe200078e008a */
[----:B------:R-:W-:Y:S01]  /*acf0*/  @!P0 LEA R8, P2, R5, R138, 0x7 ;  /* 0x0000008a05088211 */ /* 0x000fe200078438ff */
[--C-:B------:R-:W-:Y:S01]  /*ad00*/  @!P0 IMAD.MOV.U32 R5, RZ, RZ, R137.reuse ;  /* 0x000000ffff058224 */ /* 0x100fe200078e0089 */
[----:B------:R-:W-:Y:S01]  /*ad10*/  @!UP0 UIMAD UR4, UR9, 0x60, URZ ;  /* 0x00000060090488a4 */ /* 0x000fe2000f8e023f */
[----:B------:R-:W-:Y:S01]  /*ad20*/  @!P0 IMAD.WIDE.U32 R12, R13, 0x60, R136 ;  /* 0x000000600d0c8825 */ /* 0x000fe200078e0088 */
[----:B------:R-:W-:Y:S01]  /*ad30*/  @!P0 LEA.HI.X R9, R2, R137, R9, 0x7, P2 ;  /* 0x0000008902098211 */ /* 0x000fe200010f3c09 */
[----:B------:R-:W-:Y:S01]  /*ad40*/  @!UP0 UIMAD UR5, UR9, 0xa0, URZ ;  /* 0x000000a0090588a4 */ /* 0x000fe2000f8e023f */
[C---:B------:R-:W-:Y:S01]  /*ad50*/  @!P0 IADD3 R6, P4, R3.reuse, R6, RZ ;  /* 0x0000000603068210 */ /* 0x040fe20007f9e0ff */
[----:B------:R-:W-:Y:S01]  /*ad60*/  @!P0 IMAD.WIDE.U32 R10, R10, 0xa0, R4 ;  /* 0x000000a00a0a8825 */ /* 0x000fe200078e0004 */
[--C-:B------:R-:W-:Y:S01]  /*ad70*/  @!P0 IADD3 R5, P3, P2, R3, UR21, R138.reuse ;  /* 0x0000001503058c10 */ /* 0x100fe2000fa7e08a */
[----:B------:R-:W-:Y:S01]  /*ad80*/  @P0 STS [R157+0x5000], RZ ;  /* 0x005000ff9d000388 */ /* 0x000fe20000000800 */
[----:B------:R-:W-:Y:S01]  /*ad90*/  @!P0 LEA R20, P5, R6, UR10, 0x1 ;  /* 0x0000000a06148c11 */ /* 0x000fe2000f8a08ff */
[----:B------:R-:W-:Y:S01]  /*ada0*/  IMAD.U32 R4, RZ, RZ, UR8 ;  /* 0x00000008ff047e24 */ /* 0x000fe2000f8e00ff */
[--C-:B------:R-:W-:Y:S01]  /*adb0*/  @!P0 IADD3.X R136, R0, UR20, R137.reuse, P3, P2 ;  /* 0x0000001400888c10 */ /* 0x100fe20009fe4489 */
[----:B------:R-:W-:Y:S01]  /*adc0*/  @!P0 IMAD.MOV.U32 R17, RZ, RZ, R137 ;  /* 0x000000ffff118224 */ /* 0x000fe200078e0089 */
[----:B------:R-:W-:Y:S01]  /*add0*/  @!P0 LEA R14, P3, R5, UR10, 0x1 ;  /* 0x0000000a050e8c11 */ /* 0x000fe2000f8608ff */
[----:B------:R-:W-:Y:S01]  /*ade0*/  @!P0 IMAD.MOV.U32 R18, RZ, RZ, R138 ;  /* 0x000000ffff128224 */ /* 0x000fe200078e008a */
[----:B------:R-:W-:Y:S01]  /*adf0*/  @P0 STS [R157+0x5004], RZ ;  /* 0x005004ff9d000388 */ /* 0x000fe20000000800 */
[----:B------:R-:W-:Y:S01]  /*ae00*/  @!P0 IMAD.WIDE.U32 R16, R4, 0xc0, R16 ;  /* 0x000000c004108825 */ /* 0x000fe200078e0010 */
[----:B------:R-:W-:-:S02]  /*ae10*/  @!P0 IADD3 R4, P2, R3, R12, RZ ;  /* 0x0000000c03048210 */ /* 0x000fc40007f5e0ff */
[----:B------:R-:W-:Y:S01]  /*ae20*/  @!P0 LEA.HI.X R15, R5, UR11, R136, 0x1, P3 ;  /* 0x0000000b050f8c11 */ /* 0x000fe200098f0c88 */
[----:B------:R-:W-:Y:S01]  /*ae30*/  @!P0 IMAD.MOV.U32 R19, RZ, RZ, R137 ;  /* 0x000000ffff138224 */ /* 0x000fe200078e0089 */
[C---:B------:R-:W-:Y:S01]  /*ae40*/  @!P0 IADD3 R8, P3, R3.reuse, R8, RZ ;  /* 0x0000000803088210 */ /* 0x040fe20007f7e0ff */
[C---:B------:R-:W-:Y:S01]  /*ae50*/  @!P0 IMAD.X R7, R0.reuse, 0x1, R7, P4 ;  /* 0x0000000100078824 */ /* 0x040fe200020e0607 */
[----:B------:R-:W-:Y:S01]  /*ae60*/  @!P0 IADD3.X R13, R0, UR4, R13, P2, !PT ;  /* 0x00000004000d8c10 */ /* 0x000fe200097fe40d */
[----:B------:R-:W-:Y:S01]  /*ae70*/  @!P0 IMAD.WIDE.U32 R18, R2, 0xe0, R18 ;  /* 0x000000e002128825 */ /* 0x000fe200078e0012 */
[C---:B------:R-:W-:Y:S01]  /*ae80*/  @!P0 IADD3 R2, P2, R3.reuse, R10, RZ ;  /* 0x0000000a03028210 */ /* 0x040fe20007f5e0ff */
[----:B------:R-:W-:Y:S01]  /*ae90*/  @!UP0 UIMAD UR4, UR9, 0xc0, URZ ;  /* 0x000000c0090488a4 */ /* 0x000fe2000f8e023f */
[----:B------:R-:W-:Y:S01]  /*aea0*/  @!P0 LEA.HI.X R21, R6, UR11, R7, 0x1, P5 ;  /* 0x0000000b06158c11 */ /* 0x000fe2000a8f0c07 */
[----:B------:R-:W-:Y:S01]  /*aeb0*/  @!UP0 UIMAD UR9, UR9, 0xe0, URZ ;  /* 0x000000e0090988a4 */ /* 0x000fe2000f8e023f */
[C---:B------:R-:W-:Y:S01]  /*aec0*/  @!P0 IMAD.X R9, R0.reuse, 0x1, R9, P3 ;  /* 0x0000000100098824 */ /* 0x040fe200018e0609 */
[----:B------:R-:W-:Y:S01]  /*aed0*/  @!P0 IADD3.X R11, R0, UR5, R11, P2, !PT ;  /* 0x00000005000b8c10 */ /* 0x000fe200097fe40b */
[----:B------:R-:W-:Y:S01]  /*aee0*/  @!P0 IMAD.MOV.U32 R197, RZ, RZ, R185 ;  /* 0x000000ffffc58224 */ /* 0x000fe200078e00b9 */
[C---:B------:R-:W-:Y:S01]  /*aef0*/  @!P0 IADD3 R5, P3, R3.reuse, R16, RZ ;  /* 0x0000001003058210 */ /* 0x040fe20007f7e0ff */
[----:B------:R-:W-:Y:S01]  /*af00*/  @P0 STS.64 [R157+0x5008], RZ ;  /* 0x005008ff9d000388 */ /* 0x000fe20000000a00 */
[----:B------:R-:W-:-:S02]  /*af10*/  @!P0 IADD3 R3, P2, R3, R18, RZ ;  /* 0x0000001203038210 */ /* 0x000fc40007f5e0ff */
[----:B------:R-:W-:Y:S01]  /*af20*/  @!P0 LEA R18, P4, R8, UR10, 0x1 ;  /* 0x0000000a08128c11 */ /* 0x000fe2000f8808ff */
[----:B------:R-:W-:Y:S01]  /*af30*/  @!PT LDS RZ, [RZ] ;  /* 0x00000000fffff984 */ /* 0x000fe20000000800 */
[----:B------:R-:W-:Y:S01]  /*af40*/  @!PT LDS RZ, [RZ] ;  /* 0x00000000fffff984 */ /* 0x000fe20000000800 */
[----:B------:R-:W-:Y:S01]  /*af50*/  @!PT LDS RZ, [RZ] ;  /* 0x00000000fffff984 */ /* 0x000fe20000000800 */
[----:B------:R-:W-:Y:S01]  /*af60*/  @!P0 LDGSTS.E.BYPASS.LTC128B.128 [R157+0x5000], desc[UR22][R196.64] ;  /* 0x05000000c49d8fae */ /* 0x000fe2000b901d56 */
[----:B------:R-:W-:Y:S02]  /*af70*/  @!P0 LEA R12, P5, R4, UR10, 0x1 ;  /* 0x0000000a040c8c11 */ /* 0x000fe4000f8a08ff */
[C---:B------:R-:W-:Y:S01]  /*af80*/  @!P0 IADD3.X R16, R0.reuse, UR4, R17, P3, !PT ;  /* 0x0000000400108c10 */ /* 0x040fe20009ffe411 */
[----:B------:R-:W-:Y:S01]  /*af90*/  @P0 STS.128 [R157+0x5800], RZ ;  /* 0x005800ff9d000388 */ /* 0x000fe20000000c00 */
[----:B------:R-:W-:Y:S01]  /*afa0*/  @!P0 IADD3.X R0, R0, UR9, R19, P2, !PT ;  /* 0x0000000900008c10 */ /* 0x000fe200097fe413 */
[----:B------:R-:W-:Y:S01]  /*afb0*/  USHF.L.U32 UR4, UR7, 0x8, URZ ;  /* 0x0000000807047899 */ /* 0x000fe2000800063f */
[----:B------:R-:W-:Y:S01]  /*afc0*/  @!P0 LEA.HI.X R19, R8, UR11, R9, 0x1, P4 ;  /* 0x0000000b08138c11 */ /* 0x000fe2000a0f0c09 */
[----:B------:R-:W-:Y:S01]  /*afd0*/  @!PT LDS RZ, [RZ] ;  /* 0x00000000fffff984 */ /* 0x000fe20000000800 */
[----:B------:R-:W-:Y:S01]  /*afe0*/  @!PT LDS RZ, [RZ] ;  /* 0x00000000fffff984 */ /* 0x000fe20000000800 */
[----:B------:R-:W-:Y:S01]  /*aff0*/  @!PT LDS RZ, [RZ] ;  /* 0x00000000fffff984 */ /* 0x000fe20000000800 */
[----:B------:R-:W-:Y:S01]  /*b000*/  @!P0 LDGSTS.E.BYPASS.LTC128B.128 [R157+0x5800], desc[UR22][R14.64] ;  /* 0x058000000e9d8fae */ /* 0x000fe2000b901d56 */
[----:B------:R-:W-:-:S02]  /*b010*/  @!P0 LEA R26, P4, R2, UR10, 0x1 ;  /* 0x0000000a021a8c11 */ /* 0x000fc4000f8808ff */
[----:B------:R-:W-:Y:S01]  /*b020*/  @!P0 LEA.HI.X R13, R4, UR11, R13, 0x1, P5 ;  /* 0x0000000b040d8c11 */ /* 0x000fe2000a8f0c0d */
[----:B------:R-:W-:Y:S01]  /*b030*/  @P0 STS.128 [R157+0x6000], RZ ;  /* 0x006000ff9d000388 */ /* 0x000fe20000000c00 */
[----:B------:R-:W-:Y:S02]  /*b040*/  @!P0 LEA R24, P3, R5, UR10, 0x1 ;  /* 0x0000000a05188c11 */ /* 0x000fe4000f8608ff */
        /* <DEDUP_REMOVED lines=33> */
[----:B------:R-:W-:Y:S04]  /*b260*/  LDSM.16.M88.4 R8, [R151] ;  /* 0x000000009708783b */ /* 0x000fe80000000200 */
[----:B------:R-:W4:Y:S04]  /*b270*/  LDSM.16.M88.4 R4, [R149+0x3000] ;  /* 0x003000009504783b */ /* 0x000f280000000200 */
[----:B------:R-:W5:Y:S04]  /*b280*/  LDSM.16.M88.4 R56, [R149+0x3400] ;  /* 0x003400009538783b */ /* 0x000f680000000200 */
[----:B------:R-:W3:Y:S04]  /*b290*/  LDSM.16.M88.4 R48, [R149+0x3800] ;  /* 0x003800009530783b */ /* 0x000ee80000000200 */
[----:B------:R-:W-:Y:S04]  /*b2a0*/  LDSM.16.M88.4 R188, [R150] ;  /* 0x0000000096bc783b */ /* 0x000fe80000000200 */
[----:B-1----:R-:W1:Y:S04]  /*b2b0*/  LDSM.16.M88.4 R12, [R148+0x2000] ;  /* 0x00200000940c783b */ /* 0x002e680000000200 */
[----:B------:R-:W1:Y:S04]  /*b2c0*/  LDSM.16.M88.4 R40, [R149+0x3c00] ;  /* 0x003c00009528783b */ /* 0x000e680000000200 */
[----:B------:R-:W1:Y:S04]  /*b2d0*/  LDSM.16.M88.4 R32, [R149+0x4000] ;  /* 0x004000009520783b */ /* 0x000e680000000200 */
[----:B--2---:R-:W2:Y:S04]  /*b2e0*/  LDSM.16.M88.4 R24, [R149+0x4400] ;  /* 0x004400009518783b */ /* 0x004ea80000000200 */
[----:B------:R-:W2:Y:S04]  /*b2f0*/  LDSM.16.M88.4 R16, [R149+0x4800] ;  /* 0x004800009510783b */ /* 0x000ea80000000200 */
[----:B------:R-:W2:Y:S04]  /*b300*/  LDSM.16.M88.4 R120, [R149+0x1000] ;  /* 0x001000009578783b */ /* 0x000ea80000000200 */
[----:B------:R-:W2:Y:S01]  /*b310*/  LDSM.16.M88.4 R112, [R149+0x1400] ;  /* 0x001400009570783b */ /* 0x000ea20000000200 */
[C---:B----4-:R-:W-:Y:S03]  /*b320*/  HMMA.16816.F32.BF16 R192, R8.reuse, R4, RZ ;  /* 0x0000000408c0723c */ /* 0x050fe600000418ff */
[----:B------:R-:W4:Y:S03]  /*b330*/  LDSM.16.M88.4 R104, [R149+0x1800] ;  /* 0x001800009568783b */ /* 0x000f260000000200 */
[C---:B------:R-:W-:Y:S01]  /*b340*/  HMMA.16816.F32.BF16 R4, R8.reuse, R6, RZ ;  /* 0x000000060804723c */ /* 0x040fe200000418ff */
[----:B------:R-:W4:Y:S04]  /*b350*/  LDSM.16.M88.4 R96, [R149+0x1c00] ;  /* 0x001c00009560783b */ /* 0x000f280000000200 */
[----:B------:R-:W4:Y:S01]  /*b360*/  LDSM.16.M88.4 R88, [R149+0x2000] ;  /* 0x002000009558783b */ /* 0x000f220000000200 */
[C---:B-----5:R-:W-:Y:S03]  /*b370*/  HMMA.16816.F32.BF16 R60, R8.reuse, R56, RZ ;  /* 0x00000038083c723c */ /* 0x060fe600000418ff */
[----:B------:R-:W5:Y:S03]  /*b380*/  LDSM.16.M88.4 R80, [R149+0x2400] ;  /* 0x002400009550783b */ /* 0x000f660000000200 */
[C---:B---3--:R-:W-:Y:S01]  /*b390*/  HMMA.16816.F32.BF16 R52, R8.reuse, R48, RZ ;  /* 0x000000300834723c */ /* 0x048fe200000418ff */
[----:B------:R-:W3:Y:S04]  /*b3a0*/  LDSM.16.M88.4 R72, [R149+0x2800] ;  /* 0x002800009548783b */ /* 0x000ee80000000200 */
[----:B------:R-:W3:Y:S01]  /*b3b0*/  LDSM.16.M88.4 R64, [R149+0x2c00] ;  /* 0x002c00009540783b */ /* 0x000ee20000000200 */
[C---:B------:R-:W-:Y:S03]  /*b3c0*/  HMMA.16816.F32.BF16 R56, R8.reuse, R58, RZ ;  /* 0x0000003a0838723c */ /* 0x040fe600000418ff */
[----:B------:R-:W3:Y:S03]  /*b3d0*/  LDSM.16.M88.4 R132, [R149+0x4c00] ;  /* 0x004c00009584783b */ /* 0x000ee60000000200 */
[----:B------:R-:W-:Y:S01]  /*b3e0*/  HMMA.16816.F32.BF16 R48, R8, R50, RZ ;  /* 0x000000320830723c */ /* 0x000fe200000418ff */
[----:B------:R-:W3:Y:S04]  /*b3f0*/  LDSM.16.M88.4 R144, [R148+0x2400] ;  /* 0x002400009490783b */ /* 0x000ee80000000200 */
[----:B------:R-:W3:Y:S01]  /*b400*/  LDSM.16.M88.4 R140, [R148+0x2800] ;  /* 0x00280000948c783b */ /* 0x000ee20000000200 */
[C---:B-1----:R-:W-:Y:S03]  /*b410*/  HMMA.16816.F32.BF16 R192, R188.reuse, R12, R192 ;  /* 0x0000000cbcc0723c */ /* 0x042fe600000418c0 */
[----:B------:R-:W1:Y:S03]  /*b420*/  LDSM.16.M88.4 R136, [R148+0x2c00] ;  /* 0x002c00009488783b */ /* 0x000e660000000200 */
[----:B------:R-:W-:Y:S01]  /*b430*/  HMMA.16816.F32.BF16 R4, R188, R14, R4 ;  /* 0x0000000ebc04723c */ /* 0x000fe20000041804 */
[----:B------:R-:W0:Y:S05]  /*b440*/  LDGDEPBAR ;  /* 0x00000000000079af */ /* 0x000e2a0000000000 */
[C---:B------:R-:W-:Y:S06]  /*b450*/  HMMA.16816.F32.BF16 R44, R8.reuse, R40, RZ ;  /* 0x00000028082c723c */ /* 0x040fec00000418ff */
[C---:B------:R-:W-:Y:S06]  /*b460*/  HMMA.16816.F32.BF16 R36, R8.reuse, R32, RZ ;  /* 0x000000200824723c */ /* 0x040fec00000418ff */
[C---:B--2---:R-:W-:Y:S01]  /*b470*/  HMMA.16816.F32.BF16 R28, R8.reuse, R24, RZ ;  /* 0x00000018081c723c */ /* 0x044fe200000418ff */
[----:B------:R-:W-:Y:S01]  /*b480*/  FMUL.FTZ R156, R192, UR24 ;  /* 0x00000018c09c7c20 */ /* 0x000fe20008410000 */
[----:B------:R-:W-:Y:S01]  /*b490*/  FMUL.FTZ R0, R193, UR24 ;  /* 0x00000018c1007c20 */ /* 0x000fe20008410000 */
[----:B------:R-:W-:Y:S01]  /*b4a0*/  FMUL.FTZ R2, R195, UR24 ;  /* 0x00000018c3027c20 */ /* 0x000fe20008410000 */
[----:B------:R-:W-:Y:S01]  /*b4b0*/  FMUL.FTZ R176, R194, UR24 ;  /* 0x00000018c2b07c20 */ /* 0x000fe20008410000 */
[----:B------:R-:W-:Y:S01]  /*b4c0*/  IMAD.U32 R193, RZ, RZ, UR4 ;  /* 0x00000004ffc17e24 */ /* 0x000fe2000f8e00ff */
[C---:B------:R-:W-:Y:S01]  /*b4d0*/  HMMA.16816.F32.BF16 R20, R8.reuse, R16, RZ ;  /* 0x000000100814723c */ /* 0x040fe200000418ff */
[----:B------:R-:W-:Y:S01]  /*b4e0*/  FMUL.FTZ R4, R4, UR24 ;  /* 0x0000001804047c20 */ /* 0x000fe20008410000 */
[----:B------:R-:W-:Y:S01]  /*b4f0*/  FMUL.FTZ R3, R5, UR24 ;  /* 0x0000001805037c20 */ /* 0x000fe20008410000 */
[----:B------:R-:W-:Y:S01]  /*b500*/  FMUL.FTZ R181, R6, UR24 ;  /* 0x0000001806b57c20 */ /* 0x000fe20008410000 */
[----:B------:R-:W-:Y:S01]  /*b510*/  FMUL.FTZ R154, R7, UR24 ;  /* 0x00000018079a7c20 */ /* 0x000fe20008410000 */
[----:B------:R2:W-:Y:S01]  /*b520*/  MUFU.TANH R180, R4 ;  /* 0x0000000400b47308 */ /* 0x0005e20000002400 */
[----:B------:R-:W-:Y:S01]  /*b530*/  HMMA.16816.F32.BF16 R124, R8, R120, RZ ;  /* 0x00000078087c723c */ /* 0x000fe200000418ff */
[----:B------:R-:W-:-:S05]  /*b540*/  LOP3.LUT R193, R193, 0x30, R152, 0xfe, !PT ;  /* 0x00000030c1c17812 */ /* 0x000fca00078efe98 */
[C---:B------:R-:W-:Y:S01]  /*b550*/  HMMA.16816.F32.BF16 R116, R8.reuse, R112, RZ ;  /* 0x000000700874723c */ /* 0x040fe200000418ff */
[----:B------:R-:W1:Y:S05]  /*b560*/  MUFU.TANH R0, R0 ;  /* 0x0000000000007308 */ /* 0x000e6a0000002400 */
[C---:B----4-:R-:W-:Y:S03]  /*b570*/  HMMA.16816.F32.BF16 R108, R8.reuse, R104, RZ ;  /* 0x00000068086c723c */ /* 0x050fe600000418ff */
[----:B------:R-:W-:Y:S01]  /*b580*/  MUFU.TANH R3, R3 ;  /* 0x0000000300037308 */ /* 0x000fe20000002400 */
[----:B--2---:R-:W2:Y:S02]  /*b590*/  LDSM.16.M88.4 R4, [R148+0x3c00] ;  /* 0x003c00009404783b */ /* 0x004ea40000000200 */
[C---:B------:R-:W-:Y:S05]  /*b5a0*/  HMMA.16816.F32.BF16 R100, R8.reuse, R96, RZ ;  /* 0x000000600864723c */ /* 0x040fea00000418ff */
[----:B------:R-:W-:Y:S01]  /*b5b0*/  MUFU.TANH R154, R154 ;  /* 0x0000009a009a7308 */ /* 0x000fe20000002400 */
[C---:B------:R-:W-:Y:S06]  /*b5c0*/  HMMA.16816.F32.BF16 R92, R8.reuse, R88, RZ ;  /* 0x00000058085c723c */ /* 0x040fec00000418ff */
[C---:B-----5:R-:W-:Y:S01]  /*b5d0*/  HMMA.16816.F32.BF16 R84, R8.reuse, R80, RZ ;  /* 0x000000500854723c */ /* 0x060fe200000418ff */
[----:B------:R-:W4:Y:S05]  /*b5e0*/  MUFU.TANH R2, R2 ;  /* 0x0000000200027308 */ /* 0x000f2a0000002400 */
[C---:B---3--:R-:W-:Y:S03]  /*b5f0*/  HMMA.16816.F32.BF16 R76, R8.reuse, R72, RZ ;  /* 0x00000048084c723c */ /* 0x048fe600000418ff */
[----:B------:R-:W-:Y:S03]  /*b600*/  MUFU.TANH R156, R156 ;  /* 0x0000009c009c7308 */ /* 0x000fe60000002400 */
[C---:B------:R-:W-:Y:S05]  /*b610*/  HMMA.16816.F32.BF16 R68, R8.reuse, R64, RZ ;  /* 0x000000400844723c */ /* 0x040fea00000418ff */
[----:B------:R-:W-:Y:S01]  /*b620*/  MUFU.TANH R176, R176 ;  /* 0x000000b000b07308 */ /* 0x000fe20000002400 */
[C---:B------:R-:W-:Y:S06]  /*b630*/  HMMA.16816.F32.BF16 R40, R8.reuse, R42, RZ ;  /* 0x0000002a0828723c */ /* 0x040fec00000418ff */
[C---:B------:R-:W-:Y:S01]  /*b640*/  HMMA.16816.F32.BF16 R32, R8.reuse, R34, RZ ;  /* 0x000000220820723c */ /* 0x040fe200000418ff */
[----:B------:R-:W-:Y:S05]  /*b650*/  MUFU.TANH R181, R181 ;  /* 0x000000b500b57308 */ /* 0x000fea0000002400 */
        /* <DEDUP_REMOVED lines=10> */
[----:B------:R-:W-:Y:S06]  /*b700*/  HMMA.16816.F32.BF16 R64, R8, R66, RZ ;  /* 0x000000420840723c */ /* 0x000fec00000418ff */
[C---:B------:R-:W-:Y:S06]  /*b710*/  HMMA.16816.F32.BF16 R60, R188.reuse, R144, R60 ;  /* 0x00000090bc3c723c */ /* 0x040fec000004183c */
[C---:B------:R-:W-:Y:S01]  /*b720*/  HMMA.16816.F32.BF16 R56, R188.reuse, R146, R56 ;  /* 0x00000092bc38723c */ /* 0x040fe20000041838 */
[----:B------:R-:W3:Y:S05]  /*b730*/  LDSM.16.M88.4 R144, [R148+0x3400] ;  /* 0x003400009490783b */ /* 0x000eea0000000200 */
[C---:B------:R-:W-:Y:S06]  /*b740*/  HMMA.16816.F32.BF16 R52, R188.reuse, R140, R52 ;  /* 0x0000008cbc34723c */ /* 0x040fec0000041834 */
[----:B------:R-:W-:Y:S01]  /*b750*/  HMMA.16816.F32.BF16 R48, R188, R142, R48 ;  /* 0x0000008ebc30723c */ /* 0x000fe20000041830 */
[----:B------:R-:W5:Y:S05]  /*b760*/  LDSM.16.M88.4 R140, [R148+0x3800] ;  /* 0x00380000948c783b */ /* 0x000f6a0000000200 */
[----:B------:R-:W-:Y:S01]  /*b770*/  HMMA.16816.F32.BF16 R8, R8, R134, RZ ;  /* 0x000000860808723c */ /* 0x000fe200000418ff */
[----:B------:R-:W4:Y:S01]  /*b780*/  LDSM.16.M88.4 R132, [R148+0x3000] ;  /* 0x003000009484783b */ /* 0x000f220000000200 */
[----:B------:R-:W-:Y:S01]  /*b790*/  FMUL.FTZ R187, R60, UR24 ;  /* 0x000000183cbb7c20 */ /* 0x000fe20008410000 */
[----:B------:R-:W-:Y:S01]  /*b7a0*/  FMUL.FTZ R186, R61, UR24 ;  /* 0x000000183dba7c20 */ /* 0x000fe20008410000 */
[----:B------:R-:W-:-:S02]  /*b7b0*/  FMUL.FTZ R192, R62, UR24 ;  /* 0x000000183ec07c20 */ /* 0x000fc40008410000 */
[C---:B-1----:R-:W-:Y:S02]  /*b7c0*/  HMMA.16816.F32.BF16 R44, R188.reuse, R136, R44 ;  /* 0x00000088bc2c723c */ /* 0x042fe4000004182c */
[----:B------:R-:W-:Y:S04]  /*b7d0*/  MUFU.TANH R187, R187 ;  /* 0x000000bb00bb7308 */ /* 0x000fe80000002400 */
[C---:B------:R-:W-:Y:S01]  /*b7e0*/  HMMA.16816.F32.BF16 R40, R188.reuse, R138, R40 ;  /* 0x0000008abc28723c */ /* 0x040fe20000041828 */
[----:B------:R-:W1:Y:S03]  /*b7f0*/  LDSM.16.M88.4 R136, [R148] ;  /* 0x000000009488783b */ /* 0x000e660000000200 */
[----:B------:R-:W1:Y:S02]  /*b800*/  MUFU.TANH R186, R186 ;  /* 0x000000ba00ba7308 */ /* 0x000e640000002400 */
[C---:B--2---:R-:W-:Y:S06]  /*b810*/  HMMA.16816.F32.BF16 R12, R188.reuse, R4, R12 ;  /* 0x00000004bc0c723c */ /* 0x044fec000004180c */
[C---:B---3--:R-:W-:Y:S01]  /*b820*/  HMMA.16816.F32.BF16 R28, R188.reuse, R144, R28 ;  /* 0x00000090bc1c723c */ /* 0x048fe2000004181c */
[----:B------:R-:W-:Y:S01]  /*b830*/  FMUL.FTZ R4, R52, UR24 ;  /* 0x0000001834047c20 */ /* 0x000fe20008410000 */
[----:B------:R-:W-:Y:S01]  /*b840*/  FMUL.FTZ R5, R54, UR24 ;  /* 0x0000001836057c20 */ /* 0x000fe20008410000 */
[----:B------:R-:W-:Y:S03]  /*b850*/  MUFU.TANH R192, R192 ;  /* 0x000000c000c07308 */ /* 0x000fe60000002400 */
[C---:B------:R-:W-:Y:S01]  /*b860*/  HMMA.16816.F32.BF16 R24, R188.reuse, R146, R24 ;  /* 0x00000092bc18723c */ /* 0x040fe20000041818 */
[----:B------:R-:W-:Y:S01]  /*b870*/  FMUL.FTZ R144, R56, UR24 ;  /* 0x0000001838907c20 */ /* 0x000fe20008410000 */
[----:B------:R-:W-:Y:S01]  /*b880*/  FMUL.FTZ R145, R63, UR24 ;  /* 0x000000183f917c20 */ /* 0x000fe20008410000 */
[----:B------:R-:W-:Y:S01]  /*b890*/  FMUL.FTZ R45, R45, UR24 ;  /* 0x000000182d2d7c20 */ /* 0x000fe20008410000 */
[----:B------:R-:W2:Y:S01]  /*b8a0*/  LDSM.16.M88.4 R60, [R148+0x400] ;  /* 0x00040000943c783b */ /* 0x000ea20000000200 */
[----:B------:R-:W-:Y:S01]  /*b8b0*/  FMUL.FTZ R47, R47, UR24 ;  /* 0x000000182f2f7c20 */ /* 0x000fe20008410000 */
[C---:B-----5:R-:W-:Y:S01]  /*b8c0*/  HMMA.16816.F32.BF16 R20, R188.reuse, R140, R20 ;  /* 0x0000008cbc14723c */ /* 0x060fe20000041814 */
[----:B------:R-:W-:Y:S01]  /*b8d0*/  FMUL.FTZ R146, R55, UR24 ;  /* 0x0000001837927c20 */ /* 0x000fe20008410000 */
[----:B------:R-:W3:Y:S01]  /*b8e0*/  MUFU.TANH R145, R145 ;  /* 0x0000009100917308 */ /* 0x000ee20000002400 */
[----:B------:R-:W-:Y:S01]  /*b8f0*/  FMUL.FTZ R41, R41, UR24 ;  /* 0x0000001829297c20 */ /* 0x000fe20008410000 */
[----:B------:R-:W-:Y:S01]  /*b900*/  FMUL.FTZ R43, R43, UR24 ;  /* 0x000000182b2b7c20 */ /* 0x000fe20008410000 */
[----:B------:R-:W-:Y:S01]  /*b910*/  IMAD.U32 R147, RZ, RZ, UR4 ;  /* 0x00000004ff937e24 */ /* 0x000fe2000f8e00ff */
[C---:B------:R-:W-:Y:S01]  /*b920*/  HMMA.16816.F32.BF16 R16, R188.reuse, R142, R16 ;  /* 0x0000008ebc10723c */ /* 0x040fe20000041810 */
[----:B------:R-:W-:Y:S01]  /*b930*/  FMUL.FTZ R141, R57, UR24 ;  /* 0x00000018398d7c20 */ /* 0x000fe20008410000 */
[----:B------:R-:W-:Y:S01]  /*b940*/  FMUL.FTZ R140, R58, UR24 ;  /* 0x000000183a8c7c20 */ /* 0x000fe20008410000 */
[----:B------:R-:W-:Y:S01]  /*b950*/  FMUL.FTZ R15, R15, UR24 ;  /* 0x000000180f0f7c20 */ /* 0x000fe20008410000 */
[----:B------:R-:W-:Y:S01]  /*b960*/  MUFU.TANH R146, R146 ;  /* 0x0000009200927308 */ /* 0x000fe20000002400 */
[----:B------:R-:W-:Y:S01]  /*b970*/  LOP3.LUT R147, R147, 0x68, R152, 0xfe, !PT ;  /* 0x0000006893937812 */ /* 0x000fe200078efe98 */
[----:B----4-:R-:W-:Y:S01]  /*b980*/  HMMA.16816.F32.BF16 R36, R188, R132, R36 ;  /* 0x00000084bc24723c */ /* 0x010fe20000041824 */
[----:B------:R-:W-:Y:S01]  /*b990*/  FMUL.FTZ R142, R59, UR24 ;  /* 0x000000183b8e7c20 */ /* 0x000fe20008410000 */
[----:B------:R-:W-:Y:S01]  /*b9a0*/  FMUL.FTZ R143, R53, UR24 ;  /* 0x00000018358f7c20 */ /* 0x000fe20008410000 */
[----:B------:R-:W4:Y:S01]  /*b9b0*/  LDSM.16.M88.4 R56, [R148+0xc00] ;  /* 0x000c00009438783b */ /* 0x000f220000000200 */
[----:B------:R-:W-:-:S02]  /*b9c0*/  FMUL.FTZ R30, R30, UR24 ;  /* 0x000000181e1e7c20 */ /* 0x000fc40008410000 */
[C---:B------:R-:W-:Y:S01]  /*b9d0*/  HMMA.16816.F32.BF16 R32, R188.reuse, R134, R32 ;  /* 0x00000086bc20723c */ /* 0x040fe20000041820 */
[----:B------:R-:W5:Y:S01]  /*b9e0*/  LDSM.16.M88.4 R132, [R148+0x800] ;  /* 0x000800009484783b */ /* 0x000f620000000200 */
[----:B------:R-:W3:Y:S01]  /*b9f0*/  MUFU.TANH R141, R141 ;  /* 0x0000008d008d7308 */ /* 0x000ee20000002400 */
[----:B------:R-:W-:Y:S01]  /*ba00*/  FMUL.FTZ R24, R24, UR24 ;  /* 0x0000001818187c20 */ /* 0x000fe20008410000 */
[----:B------:R-:W-:Y:S01]  /*ba10*/  FMUL.FTZ R26, R26, UR24 ;  /* 0x000000181a1a7c20 */ /* 0x000fe20008410000 */
[----:B------:R-:W3:Y:S01]  /*ba20*/  LDSM.16.M88.4 R52, [R148+0x1400] ;  /* 0x001400009434783b */ /* 0x000ee20000000200 */
[----:B-1----:R-:W-:Y:S01]  /*ba30*/  HMMA.16816.F32.BF16 R124, R188, R136, R124 ;  /* 0x00000088bc7c723c */ /* 0x002fe2000004187c */
[----:B------:R-:W-:-:S03]  /*ba40*/  FMUL.FTZ R23, R23, UR24 ;  /* 0x0000001817177c20 */ /* 0x000fc60008410000 */
[----:B------:R-:W1:Y:S02]  /*ba50*/  MUFU.TANH R142, R142 ;  /* 0x0000008e008e7308 */ /* 0x000e640000002400 */
[----:B------:R-:W-:Y:S01]  /*ba60*/  HMMA.16816.F32.BF16 R120, R188, R138, R120 ;  /* 0x0000008abc78723c */ /* 0x000fe20000041878 */
[----:B------:R-:W-:Y:S01]  /*ba70*/  LDSM.16.M88.4 R136, [R148+0x1000] ;  /* 0x001000009488783b */ /* 0x000fe20000000200 */
[----:B------:R-:W-:-:S04]  /*ba80*/  FMUL.FTZ R19, R19, UR24 ;  /* 0x0000001813137c20 */ /* 0x000fc80008410000 */
[----:B------:R-:W-:Y:S01]  /*ba90*/  HMMA.16816.F32.BF16 R8, R188, R6, R8 ;  /* 0x00000006bc08723c */ /* 0x000fe20000041808 */
[----:B------:R-:W-:Y:S01]  /*baa0*/  MUFU.TANH R143, R143 ;  /* 0x0000008f008f7308 */ /* 0x000fe20000002400 */
[----:B------:R-:W-:Y:S01]  /*bab0*/  FMUL.FTZ R37, R37, UR24 ;  /* 0x0000001825257c20 */ /* 0x000fe20008410000 */
[----:B------:R-:W-:-:S03]  /*bac0*/  FMUL.FTZ R39, R39, UR24 ;  /* 0x0000001827277c20 */ /* 0x000fc60008410000 */
[C---:B--2---:R-:W-:Y:S01]  /*bad0*/  HMMA.16816.F32.BF16 R116, R188.reuse, R60, R116 ;  /* 0x0000003cbc74723c */ /* 0x044fe20000041874 */
[----:B------:R-:W-:Y:S01]  /*bae0*/  FMUL.FTZ R7, R31, UR24 ;  /* 0x000000181f077c20 */ /* 0x000fe20008410000 */
[----:B------:R-:W-:Y:S01]  /*baf0*/  FMUL.FTZ R6, R29, UR24 ;  /* 0x000000181d067c20 */ /* 0x000fe20008410000 */
[----:B------:R-:W2:Y:S01]  /*bb00*/  MUFU.TANH R45, R45 ;  /* 0x0000002d002d7308 */ /* 0x000ea20000002400 */
[----:B------:R-:W-:Y:S02]  /*bb10*/  FMUL.FTZ R32, R32, UR24 ;  /* 0x0000001820207c20 */ /* 0x000fe40008410000 */
[C---:B------:R-:W-:Y:S01]  /*bb20*/  HMMA.16816.F32.BF16 R112, R188.reuse, R62, R112 ;  /* 0x0000003ebc70723c */ /* 0x040fe20000041870 */
[----:B------:R-:W1:Y:S01]  /*bb30*/  LDSM.16.M88.4 R60, [R148+0x1800] ;  /* 0x00180000943c783b */ /* 0x000e620000000200 */
[----:B------:R-:W-:Y:S01]  /*bb40*/  FMUL.FTZ R126, R126, UR24 ;  /* 0x000000187e7e7c20 */ /* 0x000fe20008410000 */
[----:B------:R-:W-:Y:S02]  /*bb50*/  FMUL.FTZ R127, R127, UR24 ;  /* 0x000000187f7f7c20 */ /* 0x000fe40008410000 */
[----:B------:R-:W2:Y:S01]  /*bb60*/  MUFU.TANH R47, R47 ;  /* 0x0000002f002f7308 */ /* 0x000ea20000002400 */
[----:B------:R-:W-:Y:S01]  /*bb70*/  FMUL.FTZ R121, R121, UR24 ;  /* 0x0000001879797c20 */ /* 0x000fe20008410000 */
[----:B----4-:R-:W-:Y:S01]  /*bb80*/  HMMA.16816.F32.BF16 R100, R188, R56, R100 ;  /* 0x00000038bc64723c */ /* 0x010fe20000041864 */
[----:B------:R-:W-:Y:S01]  /*bb90*/  FMUL.FTZ R123, R123, UR24 ;  /* 0x000000187b7b7c20 */ /* 0x000fe20008410000 */
[----:B------:R-:W-:Y:S01]  /*bba0*/  FMUL.FTZ R120, R120, UR24 ;  /* 0x0000001878787c20 */ /* 0x000fe20008410000 */
[----:B------:R-:W-:-:S03]  /*bbb0*/  FMUL.FTZ R122, R122, UR24 ;  /* 0x000000187a7a7c20 */ /* 0x000fc60008410000 */
[C---:B-----5:R-:W-:Y:S01]  /*bbc0*/  HMMA.16816.F32.BF16 R108, R188.reuse, R132, R108 ;  /* 0x00000084bc6c723c */ /* 0x060fe2000004186c */
[----:B------:R-:W-:Y:S01]  /*bbd0*/  FMUL.FTZ R56, R50, UR24 ;  /* 0x0000001832387c20 */ /* 0x000fe20008410000 */
[----:B------:R-:W-:Y:S01]  /*bbe0*/  FMUL.FTZ R57, R51, UR24 ;  /* 0x0000001833397c20 */ /* 0x000fe20008410000 */
[----:B------:R-:W4:Y:S03]  /*bbf0*/  MUFU.TANH R41, R41 ;  /* 0x0000002900297308 */ /* 0x000f260000002400 */
[C---:B---3--:R-:W-:Y:S01]  /*bc00*/  HMMA.16816.F32.BF16 R84, R188.reuse, R52, R84 ;  /* 0x00000034bc54723c */ /* 0x048fe20000041854 */
[----:B------:R-:W-:Y:S01]  /*bc10*/  FMUL.FTZ R133, R48, UR24 ;  /* 0x0000001830857c20 */ /* 0x000fe20008410000 */
[----:B------:R-:W-:Y:S02]  /*bc20*/  FMUL.FTZ R132, R49, UR24 ;  /* 0x0000001831847c20 */ /* 0x000fe40008410000 */
[----:B------:R-:W3:Y:S01]  /*bc30*/  LDSM.16.M88.4 R48, [R148+0x1c00] ;  /* 0x001c00009430783b */ /* 0x000ee20000000200 */
[----:B------:R-:W-:Y:S01]  /*bc40*/  MUFU.TANH R57, R57 ;  /* 0x0000003900397308 */ /* 0x000fe20000002400 */
[C---:B------:R-:W-:Y:S01]  /*bc50*/  HMMA.16816.F32.BF16 R104, R188.reuse, R134, R104 ;  /* 0x00000086bc68723c */ /* 0x040fe20000041868 */
[----:B------:R-:W-:Y:S01]  /*bc60*/  FMUL.FTZ R52, R34, UR24 ;  /* 0x0000001822347c20 */ /* 0x000fe20008410000 */
[----:B------:R-:W-:Y:S01]  /*bc70*/  FMUL.FTZ R34, R28, UR24 ;  /* 0x000000181c227c20 */ /* 0x000fe20008410000 */
[----:B------:R-:W-:Y:S01]  /*bc80*/  FMUL.FTZ R28, R25, UR24 ;  /* 0x00000018191c7c20 */ /* 0x000fe20008410000 */
[----:B------:R-:W-:Y:S01]  /*bc90*/  FMUL.FTZ R25, R27, UR24 ;  /* 0x000000181b197c20 */ /* 0x000fe20008410000 */
[----:B------:R-:W-:Y:S01]  /*bca0*/  FMUL.FTZ R27, R21, UR24 ;  /* 0x00000018151b7c20 */ /* 0x000fe20008410000 */
[----:B------:R-:W-:Y:S01]  /*bcb0*/  FMUL.FTZ R21, R17, UR24 ;  /* 0x0000001811157c20 */ /* 0x000fe20008410000 */
[----:B------:R-:W-:Y:S01]  /*bcc0*/  LOP3.LUT R135, R152, UR4, RZ, 0xfc, !PT ;  /* 0x0000000498877c12 */ /* 0x000fe2000f8efcff */
[----:B------:R-:W-:Y:S01]  /*bcd0*/  HMMA.16816.F32.BF16 R80, R188, R54, R80 ;  /* 0x00000036bc50723c */ /* 0x000fe20000041850 */
[----:B------:R-:W5:Y:S01]  /*bce0*/  MUFU.TANH R132, R132 ;  /* 0x0000008400847308 */ /* 0x000f620000002400 */
[----:B------:R-:W-:Y:S01]  /*bcf0*/  FMUL.FTZ R53, R20, UR24 ;  /* 0x0000001814357c20 */ /* 0x000fe20008410000 */
[----:B------:R-:W-:Y:S01]  /*bd00*/  FMUL.FTZ R134, R35, UR24 ;  /* 0x0000001823867c20 */ /* 0x000fe20008410000 */
[----:B------:R-:W-:-:S02]  /*bd10*/  VIADD R17, R135, 0x81 ;  /* 0x0000008187117836 */ /* 0x000fc40000000000 */
[----:B------:R-:W-:Y:S01]  /*bd20*/  FMUL.FTZ R35, R46, UR24 ;  /* 0x000000182e237c20 */ /* 0x000fe20008410000 */
[C---:B------:R-:W-:Y:S01]  /*bd30*/  HMMA.16816.F32.BF16 R96, R188.reuse, R58, R96 ;  /* 0x0000003abc60723c */ /* 0x040fe20000041860 */
[----:B------:R-:W-:Y:S01]  /*bd40*/  FMUL.FTZ R55, R16, UR24 ;  /* 0x0000001810377c20 */ /* 0x000fe20008410000 */
[----:B------:R-:W-:Y:S01]  /*bd50*/  FMUL.FTZ R46, R11, UR24 ;  /* 0x000000180b2e7c20 */ /* 0x000fe20008410000 */
[----:B------:R2:W-:Y:S01]  /*bd60*/  MUFU.TANH R16, R25 ;  /* 0x0000001900107308 */ /* 0x0005e20000002400 */
[----:B------:R-:W-:Y:S01]  /*bd70*/  ISETP.GE.AND P5, PT, R17, R130, PT ;  /* 0x000000821100720c */ /* 0x000fe20003fa6270 */
[----:B------:R-:W-:Y:S01]  /*bd80*/  VIADD R11, R135, 0xb1 ;  /* 0x000000b1870b7836 */ /* 0x000fe20000000000 */
[----:B------:R-:W-:Y:S01]  /*bd90*/  ISETP.GE.AND P4, PT, R17, R128, PT ;  /* 0x000000801100720c */ /* 0x000fe20003f86270 */
[----:B------:R-:W-:Y:S01]  /*bda0*/  FMUL.FTZ R59, R12, UR24 ;  /* 0x000000180c3b7c20 */ /* 0x000fe20008410000 */
[C---:B-1----:R-:W-:Y:S01]  /*bdb0*/  HMMA.16816.F32.BF16 R76, R188.reuse, R60, R76 ;  /* 0x0000003cbc4c723c */ /* 0x042fe2000004184c */
[----:B------:R-:W-:Y:S01]  /*bdc0*/  FMUL.FTZ R58, R18, UR24 ;  /* 0x00000018123a7c20 */ /* 0x000fe20008410000 */
[----:B------:R-:W-:Y:S01]  /*bdd0*/  FMUL.FTZ R54, R22, UR24 ;  /* 0x0000001816367c20 */ /* 0x000fe20008410000 */
[----:B------:R1:W-:Y:S01]  /*bde0*/  MUFU.TANH R12, R27 ;  /* 0x0000001b000c7308 */ /* 0x0003e20000002400 */
[----:B------:R-:W-:Y:S01]  /*bdf0*/  FMUL.FTZ R22, R124, UR24 ;  /* 0x000000187c167c20 */ /* 0x000fe20008410000 */
[----:B------:R-:W-:Y:S01]  /*be00*/  FMUL.FTZ R113, R113, UR24 ;  /* 0x0000001871717c20 */ /* 0x000fe20008410000 */
[C---:B------:R-:W-:Y:S01]  /*be10*/  HMMA.16816.F32.BF16 R88, R188.reuse, R138, R88 ;  /* 0x0000008abc58723c */ /* 0x040fe20000041858 */
[----:B------:R-:W-:Y:S01]  /*be20*/  FMUL.FTZ R60, R14, UR24 ;  /* 0x000000180e3c7c20 */ /* 0x000fe20008410000 */
[----:B------:R-:W-:Y:S01]  /*be30*/  FMUL.FTZ R61, R118, UR24 ;  /* 0x00000018763d7c20 */ /* 0x000fe20008410000 */
[----:B------:R-:W-:Y:S01]  /*be40*/  FMUL.FTZ R104, R104, UR24 ;  /* 0x0000001868687c20 */ /* 0x000fe20008410000 */
[----:B------:R-:W-:Y:S01]  /*be50*/  FMUL.FTZ R83, R83, UR24 ;  /* 0x0000001853537c20 */ /* 0x000fe20008410000 */
[----:B------:R4:W-:Y:S01]  /*be60*/  MUFU.TANH R14, R23 ;  /* 0x00000017000e7308 */ /* 0x0009e20000002400 */
[----:B--2---:R-:W-:Y:S01]  /*be70*/  I2FP.F32.S32 R25, R17 ;  /* 0x0000001100197245 */ /* 0x004fe20000201400 */
[----:B------:R-:W-:Y:S01]  /*be80*/  VIADD R17, R135, 0x91 ;  /* 0x0000009187117836 */ /* 0x000fe20000000000 */
[C---:B------:R-:W-:Y:S01]  /*be90*/  HMMA.16816.F32.BF16 R72, R188.reuse, R62, R72 ;  /* 0x0000003ebc48723c */ /* 0x040fe20000041848 */
[----:B------:R-:W-:Y:S01]  /*bea0*/  FMUL.FTZ R112, R112, UR24 ;  /* 0x0000001870707c20 */ /* 0x000fe20008410000 */
[----:B------:R-:W-:Y:S01]  /*beb0*/  FMUL.FTZ R108, R108, UR24 ;  /* 0x000000186c6c7c20 */ /* 0x000fe20008410000 */
[----:B------:R-:W-:Y:S01]  /*bec0*/  FMUL.FTZ R100, R100, UR24 ;  /* 0x0000001864647c20 */ /* 0x000fe20008410000 */
[----:B------:R-:W-:Y:S01]  /*bed0*/  ISETP.GE.AND P6, PT, R17, R130, PT ;  /* 0x000000821100720c */ /* 0x000fe20003fc6270 */
[----:B------:R2:W-:Y:S01]  /*bee0*/  MUFU.TANH R18, R21 ;  /* 0x0000001500127308 */ /* 0x0005e20000002400 */
[C---:B---3--:R-:W-:Y:S01]  /*bef0*/  HMMA.16816.F32.BF16 R64, R188.reuse, R50, R64 ;  /* 0x00000032bc40723c */ /* 0x048fe20000041840 */
[C---:B-1----:R-:W-:Y:S01]  /*bf00*/  FFMA.FTZ R27, R25.reuse, UR6, R0 ;  /* 0x00000006191b7c23 */ /* 0x042fe20008010000 */
[----:B------:R-:W-:Y:S01]  /*bf10*/  FFMA.FTZ R25, R25, UR6, R2 ;  /* 0x0000000619197c23 */ /* 0x000fe20008010002 */
[----:B------:R-:W-:Y:S01]  /*bf20*/  FMUL.FTZ R62, R116, UR24 ;  /* 0x00000018743e7c20 */ /* 0x000fe20008410000 */
[----:B------:R-:W-:Y:S01]  /*bf30*/  FMUL.FTZ R63, R33, UR24 ;  /* 0x00000018213f7c20 */ /* 0x000fe20008410000 */
[----:B------:R-:W-:Y:S01]  /*bf40*/  FMUL.FTZ R116, R9, UR24 ;  /* 0x0000001809747c20 */ /* 0x000fe20008410000 */
[----:B------:R-:W-:Y:S01]  /*bf50*/  HMMA.16816.F32.BF16 R68, R188, R48, R68 ;  /* 0x00000030bc44723c */ /* 0x000fe20000041844 */
[----:B------:R-:W-:Y:S01]  /*bf60*/  FMUL.FTZ R51, R42, UR24 ;  /* 0x000000182a337c20 */ /* 0x000fe20008410000 */
[----:B------:R-:W-:Y:S01]  /*bf70*/  FMUL.FTZ R42, R13, UR24 ;  /* 0x000000180d2a7c20 */ /* 0x000fe20008410000 */
[C---:B------:R-:W-:Y:S01]  /*bf80*/  VIADD R13, R135.reuse, 0x89 ;  /* 0x00000089870d7836 */ /* 0x040fe20000000000 */
[----:B----4-:R-:W-:Y:S01]  /*bf90*/  I2FP.F32.S32 R23, R17 ;  /* 0x0000001100177245 */ /* 0x010fe20000201400 */
[----:B------:R-:W-:Y:S01]  /*bfa0*/  MUFU.TANH R20, R28 ;  /* 0x0000001c00147308 */ /* 0x000fe20000002400 */
[----:B------:R-:W-:-:S02]  /*bfb0*/  VIADD R9, R135, 0xb9 ;  /* 0x000000b987097836 */ /* 0x000fc40000000000 */
[----:B------:R-:W-:Y:S01]  /*bfc0*/  FMUL.FTZ R48, R40, UR24 ;  /* 0x0000001828307c20 */ /* 0x000fe20008410000 */
[----:B------:R-:W-:Y:S01]  /*bfd0*/  ISETP.GE.AND P3, PT, R13, R130, PT ;  /* 0x000000820d00720c */ /* 0x000fe20003f66270 */
[----:B------:R-:W-:Y:S01]  /*bfe0*/  FFMA.FTZ R2, R23, UR6, R186 ;  /* 0x0000000617027c23 */ /* 0x000fe200080100ba */
[-C--:B------:R-:W-:Y:S01]  /*bff0*/  ISETP.GE.AND P2, PT, R13, R128.reuse, PT ;  /* 0x000000800d00720c */ /* 0x080fe20003f46270 */
[----:B------:R-:W-:Y:S01]  /*c000*/  FFMA.FTZ R138, R23, UR6, R145 ;  /* 0x00000006178a7c23 */ /* 0x000fe20008010091 */
[----:B------:R-:W-:Y:S01]  /*c010*/  I2FP.F32.S32 R0, R13 ;  /* 0x0000000d00007245 */ /* 0x000fe20000201400 */
[----:B------:R-:W-:Y:S01]  /*c020*/  VIADD R23, R135, 0xa1 ;  /* 0x000000a187177836 */ /* 0x000fe20000000000 */
[----:B------:R-:W-:Y:S01]  /*c030*/  FSEL R13, R27, -INF , !P5 ;  /* 0xff8000001b0d7808 */ /* 0x000fe20006800000 */
[----:B------:R-:W-:Y:S01]  /*c040*/  VIADD R27, R135, 0x99 ;  /* 0x00000099871b7836 */ /* 0x000fe20000000000 */
[----:B------:R-:W-:Y:S01]  /*c050*/  FSEL R186, R25, -INF , !P4 ;  /* 0xff80000019ba7808 */ /* 0x000fe20006000000 */
[C---:B--2---:R-:W-:Y:S01]  /*c060*/  FFMA.FTZ R21, R0.reuse, UR6, R3 ;  /* 0x0000000600157c23 */ /* 0x044fe20008010003 */
[----:B------:R-:W-:Y:S01]  /*c070*/  FFMA.FTZ R154, R0, UR6, R154 ;  /* 0x00000006009a7c23 */ /* 0x000fe2000801009a */
[----:B------:R-:W-:Y:S01]  /*c080*/  ISETP.GE.AND P5, PT, R17, R128, PT ;  /* 0x000000801100720c */ /* 0x000fe20003fa6270 */
[----:B------:R-:W-:Y:S01]  /*c090*/  VIADD R3, R135, 0xa9 ;  /* 0x000000a987037836 */ /* 0x000fe20000000000 */
[----:B------:R-:W-:Y:S01]  /*c0a0*/  I2FP.F32.S32 R0, R27 ;  /* 0x0000001b00007245 */ /* 0x000fe20000201400 */
[----:B------:R1:W-:Y:S01]  /*c0b0*/  MUFU.TANH R28, R19 ;  /* 0x00000013001c7308 */ /* 0x0003e20000002400 */
[-C--:B------:R-:W-:Y:S01]  /*c0c0*/  ISETP.GE.AND P4, PT, R27, R130.reuse, PT ;  /* 0x000000821b00720c */ /* 0x080fe20003f86270 */
[----:B------:R-:W-:Y:S01]  /*c0d0*/  FMUL.FTZ R50, R36, UR24 ;  /* 0x0000001824327c20 */ /* 0x000fe20008410000 */
[----:B------:R-:W-:Y:S01]  /*c0e0*/  FSEL R138, R138, -INF , !P5 ;  /* 0xff8000008a8a7808 */ /* 0x000fe20006800000 */
[C---:B------:R-:W-:Y:S01]  /*c0f0*/  FFMA.FTZ R141, R0.reuse, UR6, R141 ;  /* 0x00000006008d7c23 */ /* 0x040fe2000801008d */
[----:B------:R-:W-:Y:S01]  /*c100*/  ISETP.GE.AND P5, PT, R3, R130, PT ;  /* 0x000000820300720c */ /* 0x000fe20003fa6270 */
[----:B------:R-:W-:Y:S01]  /*c110*/  FFMA.FTZ R142, R0, UR6, R142 ;  /* 0x00000006008e7c23 */ /* 0x000fe2000801008e */
[----:B------:R-:W-:Y:S01]  /*c120*/  FSEL R25, R21, -INF , !P3 ;  /* 0xff80000015197808 */ /* 0x000fe20005800000 */
[----:B------:R2:W-:Y:S01]  /*c130*/  MUFU.TANH R40, R15 ;  /* 0x0000000f00287308 */ /* 0x0005e20000002400 */
[----:B------:R-:W-:Y:S01]  /*c140*/  FSEL R154, R154, -INF , !P2 ;  /* 0xff8000009a9a7808 */ /* 0x000fe20005000000 */
[----:B------:R-:W-:Y:S01]  /*c150*/  FMUL.FTZ R17, R117, UR24 ;  /* 0x0000001875117c20 */ /* 0x000fe20008410000 */
[----:B------:R-:W-:Y:S01]  /*c160*/  I2FP.F32.S32 R0, R11 ;  /* 0x0000000b00007245 */ /* 0x000fe20000201400 */
[----:B------:R-:W-:Y:S01]  /*c170*/  FMUL.FTZ R49, R38, UR24 ;  /* 0x0000001826317c20 */ /* 0x000fe20008410000 */
[----:B------:R-:W-:Y:S01]  /*c180*/  ISETP.GE.AND P3, PT, R27, R128, PT ;  /* 0x000000801b00720c */ /* 0x000fe20003f66270 */
[----:B------:R-:W-:Y:S01]  /*c190*/  FMUL.FTZ R38, R119, UR24 ;  /* 0x0000001877267c20 */ /* 0x000fe20008410000 */
[C---:B------:R-:W-:Y:S01]  /*c1a0*/  ISETP.GE.AND P2, PT, R23.reuse, R130, PT ;  /* 0x000000821700720c */ /* 0x040fe20003f46270 */
[----:B------:R-:W3:Y:S01]  /*c1b0*/  MUFU.TANH R43, R43 ;  /* 0x0000002b002b7308 */ /* 0x000ee20000002400 */
[----:B-1----:R-:W-:Y:S01]  /*c1c0*/  FSEL R19, R2, -INF , !P6 ;  /* 0xff80000002137808 */ /* 0x002fe20007000000 */
[C---:B------:R-:W-:Y:S01]  /*c1d0*/  FFMA.FTZ R27, R0.reuse, UR6, R45 ;  /* 0x00000006001b7c23 */ /* 0x040fe2000801002d */
[----:B------:R-:W-:Y:S01]  /*c1e0*/  I2FP.F32.S32 R2, R23 ;  /* 0x0000001700027245 */ /* 0x000fe20000201400 */
[----:B------:R-:W-:Y:S01]  /*c1f0*/  FFMA.FTZ R0, R0, UR6, R47 ;  /* 0x0000000600007c23 */ /* 0x000fe2000801002f */
[----:B------:R-:W-:Y:S01]  /*c200*/  I2FP.F32.S32 R36, R9 ;  /* 0x0000000900247245 */ /* 0x000fe20000201400 */
[----:B------:R-:W-:Y:S01]  /*c210*/  FMUL.FTZ R119, R10, UR24 ;  /* 0x000000180a777c20 */ /* 0x000fe20008410000 */
[-C--:B------:R-:W-:Y:S01]  /*c220*/  ISETP.GE.AND P6, PT, R23, R128.reuse, PT ;  /* 0x000000801700720c */ /* 0x080fe20003fc6270 */
[----:B------:R-:W1:Y:S01]  /*c230*/  MUFU.TANH R37, R37 ;  /* 0x0000002500257308 */ /* 0x000e620000002400 */
[----:B--2---:R-:W-:Y:S01]  /*c240*/  FSEL R15, R141, -INF , !P4 ;  /* 0xff8000008d0f7808 */ /* 0x004fe20006000000 */
[C---:B------:R-:W-:Y:S01]  /*c250*/  FFMA.FTZ R31, R2.reuse, UR6, R143 ;  /* 0x00000006021f7c23 */ /* 0x040fe2000801008f */
[-C--:B------:R-:W-:Y:S01]  /*c260*/  ISETP.GE.AND P4, PT, R3, R128.reuse, PT ;  /* 0x000000800300720c */ /* 0x080fe20003f86270 */
[----:B------:R-:W-:Y:S01]  /*c270*/  FFMA.FTZ R118, R2, UR6, R146 ;  /* 0x0000000602767c23 */ /* 0x000fe20008010092 */
[----:B------:R-:W-:Y:S01]  /*c280*/  I2FP.F32.S32 R3, R3 ;  /* 0x0000000300037245 */ /* 0x000fe20000201400 */
[----:B------:R-:W-:Y:S01]  /*c290*/  FFMA.FTZ R23, R36, UR6, R41 ;  /* 0x0000000624177c23 */ /* 0x000fe20008010029 */
[----:B------:R-:W-:Y:S01]  /*c2a0*/  FSEL R31, R31, -INF , !P2 ;  /* 0xff8000001f1f7808 */ /* 0x000fe20005000000 */
[----:B------:R-:W2:Y:S01]  /*c2b0*/  MUFU.TANH R39, R39 ;  /* 0x0000002700277308 */ /* 0x000ea20000002400 */
[----:B------:R-:W-:Y:S01]  /*c2c0*/  ISETP.GE.AND P2, PT, R11, R128, PT ;  /* 0x000000800b00720c */ /* 0x000fe20003f46270 */
[C---:B-----5:R-:W-:Y:S01]  /*c2d0*/  FFMA.FTZ R29, R3.reuse, UR6, R132 ;  /* 0x00000006031d7c23 */ /* 0x060fe20008010084 */
[----:B------:R-:W-:Y:S01]  /*c2e0*/  FFMA.FTZ R2, R3, UR6, R57 ;  /* 0x0000000603027c23 */ /* 0x000fe20008010039 */
[----:B------:R-:W-:Y:S01]  /*c2f0*/  VIADD R3, R135, 0xc1 ;  /* 0x000000c187037836 */ /* 0x000fe20000000000 */
[----:B------:R-:W-:Y:S01]  /*c300*/  FSEL R132, R142, -INF , !P3 ;  /* 0xff8000008e847808 */ /* 0x000fe20005800000 */
[----:B---3--:R-:W-:Y:S01]  /*c310*/  FFMA.FTZ R36, R36, UR6, R43 ;  /* 0x0000000624247c23 */ /* 0x008fe2000801002b */
[-C--:B------:R-:W-:Y:S01]  /*c320*/  ISETP.GE.AND P3, PT, R11, R130.reuse, PT ;  /* 0x000000820b00720c */ /* 0x080fe20003f66270 */
[----:B------:R-:W-:Y:S01]  /*c330*/  MUFU.TANH R63, R63 ;  /* 0x0000003f003f7308 */ /* 0x000fe20000002400 */
[----:B------:R-:W-:Y:S01]  /*c340*/  FSEL R118, R118, -INF , !P6 ;  /* 0xff80000076767808 */ /* 0x000fe20007000000 */
[----:B------:R-:W-:Y:S01]  /*c350*/  VIADD R11, R135, 0xc9 ;  /* 0x000000c9870b7836 */ /* 0x000fe20000000000 */
[-C--:B------:R-:W-:Y:S01]  /*c360*/  ISETP.GE.AND P6, PT, R9, R130.reuse, PT ;  /* 0x000000820900720c */ /* 0x080fe20003fc6270 */
[----:B------:R-:W-:Y:S01]  /*c370*/  FMUL.FTZ R33, R44, UR24 ;  /* 0x000000182c217c20 */ /* 0x000fe20008410000 */
[----:B------:R-:W-:Y:S01]  /*c380*/  I2FP.F32.S32 R124, R3 ;  /* 0x00000003007c7245 */ /* 0x000fe20000201400 */
[----:B------:R-:W-:Y:S01]  /*c390*/  FMUL.FTZ R44, R125, UR24 ;  /* 0x000000187d2c7c20 */ /* 0x000fe20008410000 */
[----:B------:R-:W-:Y:S01]  /*c3a0*/  FSEL R0, R0, -INF , !P2 ;  /* 0xff80000000007808 */ /* 0x000fe20005000000 */
[----:B------:R-:W3:Y:S01]  /*c3b0*/  MUFU.TANH R134, R134 ;  /* 0x0000008600867308 */ /* 0x000ee20000002400 */
[----:B------:R-:W-:Y:S01]  /*c3c0*/  FSEL R23, R23, -INF , !P6 ;  /* 0xff80000017177808 */ /* 0x000fe20007000000 */
[----:B-1----:R-:W-:Y:S01]  /*c3d0*/  FFMA.FTZ R21, R124, UR6, R37 ;  /* 0x000000067c157c23 */ /* 0x002fe20008010025 */
[----:B------:R-:W-:Y:S01]  /*c3e0*/  FSEL R29, R29, -INF , !P5 ;  /* 0xff8000001d1d7808 */ /* 0x000fe20006800000 */
[C---:B------:R-:W-:Y:S01]  /*c3f0*/  VIADD R37, R135.reuse, 0xd1 ;  /* 0x000000d187257836 */ /* 0x040fe20000000000 */
[----:B------:R-:W-:Y:S01]  /*c400*/  FSEL R2, R2, -INF , !P4 ;  /* 0xff80000002027808 */ /* 0x000fe20006000000 */
[----:B------:R-:W-:Y:S01]  /*c410*/  VIADD R43, R135, 0xe9 ;  /* 0x000000e9872b7836 */ /* 0x000fe20000000000 */
[C---:B------:R-:W-:Y:S01]  /*c420*/  ISETP.GE.AND P2, PT, R11.reuse, R130, PT ;  /* 0x000000820b00720c */ /* 0x040fe20003f46270 */
[----:B------:R-:W-:Y:S01]  /*c430*/  MUFU.TANH R6, R6 ;  /* 0x0000000600067308 */ /* 0x000fe20000002400 */
[-C--:B------:R-:W-:Y:S01]  /*c440*/  ISETP.GE.AND P6, PT, R11, R128.reuse, PT ;  /* 0x000000800b00720c */ /* 0x080fe20003fc6270 */
[----:B------:R-:W-:Y:S01]  /*c450*/  VIADD R45, R135, 0xf1 ;  /* 0x000000f1872d7836 */ /* 0x000fe20000000000 */
[----:B------:R-:W-:Y:S01]  /*c460*/  ISETP.GE.AND P5, PT, R9, R128, PT ;  /* 0x000000800900720c */ /* 0x000fe20003fa6270 */
[----:B------:R-:W-:Y:S01]  /*c470*/  VIADD R9, R135, 0xd9 ;  /* 0x000000d987097836 */ /* 0x000fe20000000000 */
[----:B------:R-:W-:Y:S01]  /*c480*/  ISETP.GE.AND P4, PT, R3, R130, PT ;  /* 0x000000820300720c */ /* 0x000fe20003f86270 */
[----:B------:R-:W-:Y:S01]  /*c490*/  HMMA.16816.F32.BF16 R92, R188, R136, R92 ;  /* 0x00000088bc5c723c */ /* 0x000fe2000004185c */
[----:B------:R-:W-:Y:S01]  /*c4a0*/  I2FP.F32.S32 R11, R11 ;  /* 0x0000000b000b7245 */ /* 0x000fe20000201400 */
[----:B------:R-:W1:Y:S01]  /*c4b0*/  MUFU.TANH R7, R7 ;  /* 0x0000000700077308 */ /* 0x000e620000002400 */
[----:B------:R-:W-:Y:S01]  /*c4c0*/  FSEL R27, R27, -INF , !P3 ;  /* 0xff8000001b1b7808 */ /* 0x000fe20005800000 */
[----:B------:R-:W-:Y:S01]  /*c4d0*/  FMUL.FTZ R117, R8, UR24 ;  /* 0x0000001808757c20 */ /* 0x000fe20008410000 */
[----:B------:R-:W-:Y:S01]  /*c4e0*/  ISETP.GE.AND P3, PT, R3, R128, PT ;  /* 0x000000800300720c */ /* 0x000fe20003f66270 */
[----:B--2---:R-:W-:Y:S01]  /*c4f0*/  FFMA.FTZ R3, R124, UR6, R39 ;  /* 0x000000067c037c23 */ /* 0x004fe20008010027 */
[----:B------:R-:W-:Y:S01]  /*c500*/  FSEL R36, R36, -INF , !P5 ;  /* 0xff80000024247808 */ /* 0x000fe20006800000 */
[----:B---3--:R-:W-:Y:S01]  /*c510*/  FFMA.FTZ R39, R11, UR6, R134 ;  /* 0x000000060b277c23 */ /* 0x008fe20008010086 */
[----:B------:R-:W-:Y:S01]  /*c520*/  FSEL R21, R21, -INF , !P4 ;  /* 0xff80000015157808 */ /* 0x000fe20006000000 */
[----:B------:R2:W-:Y:S01]  /*c530*/  MUFU.TANH R10, R17 ;  /* 0x00000011000a7308 */ /* 0x0005e20000002400 */
[----:B------:R-:W-:Y:S01]  /*c540*/  ISETP.GE.AND P5, PT, R37, R130, PT ;  /* 0x000000822500720c */ /* 0x000fe20003fa6270 */
[----:B------:R-:W-:Y:S01]  /*c550*/  FMUL.FTZ R79, R79, UR24 ;  /* 0x000000184f4f7c20 */ /* 0x000fe20008410000 */
[----:B------:R-:W-:Y:S01]  /*c560*/  ISETP.GE.AND P4, PT, R37, R128, PT ;  /* 0x000000802500720c */ /* 0x000fe20003f86270 */
[----:B------:R-:W-:Y:S01]  /*c570*/  FMUL.FTZ R67, R67, UR24 ;  /* 0x0000001843437c20 */ /* 0x000fe20008410000 */
[----:B------:R-:W-:Y:S01]  /*c580*/  I2FP.F32.S32 R37, R37 ;  /* 0x0000002500257245 */ /* 0x000fe20000201400 */
[----:B------:R-:W-:Y:S01]  /*c590*/  FMUL.FTZ R88, R88, UR24 ;  /* 0x0000001858587c20 */ /* 0x000fe20008410000 */
[----:B------:R-:W-:Y:S01]  /*c5a0*/  I2FP.F32.S32 R41, R9 ;  /* 0x0000000900297245 */ /* 0x000fe20000201400 */
[----:B------:R-:W3:Y:S01]  /*c5b0*/  MUFU.TANH R42, R42 ;  /* 0x0000002a002a7308 */ /* 0x000ee20000002400 */
[----:B------:R-:W-:Y:S01]  /*c5c0*/  FSEL R3, R3, -INF , !P3 ;  /* 0xff80000003037808 */ /* 0x000fe20005800000 */
[----:B-1----:R-:W-:Y:S01]  /*c5d0*/  FFMA.FTZ R7, R37, UR6, R7 ;  /* 0x0000000625077c23 */ /* 0x002fe20008010007 */
[----:B------:R-:W-:Y:S01]  /*c5e0*/  ISETP.GE.AND P3, PT, R9, R130, PT ;  /* 0x000000820900720c */ /* 0x000fe20003f66270 */
[----:B------:R-:W-:Y:S01]  /*c5f0*/  FMUL.FTZ R96, R96, UR24 ;  /* 0x0000001860607c20 */ /* 0x000fe20008410000 */
[----:B------:R-:W-:Y:S01]  /*c600*/  FSEL R39, R39, -INF , !P6 ;  /* 0xff80000027277808 */ /* 0x000fe20007000000 */
[----:B------:R-:W-:Y:S01]  /*c610*/  FMUL.FTZ R95, R95, UR24 ;  /* 0x000000185f5f7c20 */ /* 0x000fe20008410000 */
[----:B------:R-:W-:Y:S01]  /*c620*/  LOP3.LUT R47, R152, UR4, RZ, 0xfc, !PT ;  /* 0x00000004982f7c12 */ /* 0x000fe2000f8efcff */
[----:B------:R-:W-:Y:S01]  /*c630*/  MUFU.TANH R57, R121 ;  /* 0x0000007900397308 */ /* 0x000fe20000002400 */
[----:B--2---:R-:W-:Y:S01]  /*c640*/  FFMA.FTZ R17, R11, UR6, R63 ;  /* 0x000000060b117c23 */ /* 0x004fe2000801003f */
[----:B------:R-:W-:Y:S01]  /*c650*/  FFMA.FTZ R11, R37, UR6, R6 ;  /* 0x00000006250b7c23 */ /* 0x000fe20008010006 */
[----:B------:R-:W-:Y:S01]  /*c660*/  FFMA.FTZ R37, R41, UR6, R16 ;  /* 0x0000000629257c23 */ /* 0x000fe20008010010 */
[----:B------:R-:W-:Y:S01]  /*c670*/  FMUL.FTZ R6, R109, UR24 ;  /* 0x000000186d067c20 */ /* 0x000fe20008410000 */
[----:B------:R-:W-:Y:S01]  /*c680*/  VIADD R109, R135, 0xf9 ;  /* 0x000000f9876d7836 */ /* 0x000fe20000000000 */
[----:B------:R-:W-:Y:S01]  /*c690*/  FSEL R17, R17, -INF , !P2 ;  /* 0xff80000011117808 */ /* 0x000fe20005000000 */
[----:B------:R-:W-:Y:S01]  /*c6a0*/  FMUL.FTZ R16, R111, UR24 ;  /* 0x000000186f107c20 */ /* 0x000fe20008410000 */
[----:B------:R-:W-:Y:S01]  /*c6b0*/  ISETP.GE.AND P2, PT, R9, R128, PT ;  /* 0x000000800900720c */ /* 0x000fe20003f46270 */
[----:B------:R-:W-:Y:S01]  /*c6c0*/  FFMA.FTZ R9, R41, UR6, R20 ;  /* 0x0000000629097c23 */ /* 0x000fe20008010014 */
[----:B------:R-:W-:Y:S01]  /*c6d0*/  VIADD R41, R135, 0xe1 ;  /* 0x000000e187297836 */ /* 0x000fe20000000000 */
[----:B------:R-:W-:Y:S01]  /*c6e0*/  FSEL R11, R11, -INF , !P5 ;  /* 0xff8000000b0b7808 */ /* 0x000fe20006800000 */
[----:B------:R1:W-:Y:S01]  /*c6f0*/  MUFU.TANH R121, R38 ;  /* 0x0000002600797308 */ /* 0x0003e20000002400 */
[----:B------:R-:W-:Y:S01]  /*c700*/  FSEL R37, R37, -INF , !P2 ;  /* 0xff80000025257808 */ /* 0x000fe20005000000 */
[----:B------:R-:W-:Y:S01]  /*c710*/  FMUL.FTZ R20, R105, UR24 ;  /* 0x0000001869147c20 */ /* 0x000fe20008410000 */
[----:B------:R-:W-:Y:S01]  /*c720*/  ISETP.GE.AND P6, PT, R41, R130, PT ;  /* 0x000000822900720c */ /* 0x000fe20003fc6270 */
[----:B------:R-:W-:Y:S01]  /*c730*/  FMUL.FTZ R63, R115, UR24 ;  /* 0x00000018733f7c20 */ /* 0x000fe20008410000 */
[-C--:B------:R-:W-:Y:S01]  /*c740*/  ISETP.GE.AND P5, PT, R41, R128.reuse, PT ;  /* 0x000000802900720c */ /* 0x080fe20003fa6270 */
[----:B------:R-:W-:Y:S01]  /*c750*/  VIADD R111, R47, 0x21 ;  /* 0x000000212f6f7836 */ /* 0x000fe20000000000 */
[----:B------:R-:W-:Y:S01]  /*c760*/  I2FP.F32.S32 R41, R41 ;  /* 0x0000002900297245 */ /* 0x000fe20000201400 */
[----:B------:R-:W-:Y:S01]  /*c770*/  MUFU.TANH R44, R44 ;  /* 0x0000002c002c7308 */ /* 0x000fe20000002400 */
[----:B------:R-:W-:Y:S01]  /*c780*/  FSEL R9, R9, -INF , !P3 ;  /* 0xff80000009097808 */ /* 0x000fe20005800000 */
[----:B------:R-:W-:Y:S01]  /*c790*/  VIADD R125, R47, 0x31 ;  /* 0x000000312f7d7836 */ /* 0x000fe20000000000 */
[----:B------:R-:W-:Y:S01]  /*c7a0*/  ISETP.GE.AND P3, PT, R43, R128, PT ;  /* 0x000000802b00720c */ /* 0x000fe20003f66270 */
[----:B------:R-:W-:Y:S01]  /*c7b0*/  FFMA.FTZ R14, R41, UR6, R14 ;  /* 0x00000006290e7c23 */ /* 0x000fe2000801000e */
[-C--:B------:R-:W-:Y:S01]  /*c7c0*/  ISETP.GE.AND P2, PT, R45, R130.reuse, PT ;  /* 0x000000822d00720c */ /* 0x080fe20003f46270 */
[----:B------:R-:W-:Y:S01]  /*c7d0*/  FMUL.FTZ R92, R92, UR24 ;  /* 0x000000185c5c7c20 */ /* 0x000fe20008410000 */
[----:B------:R-:W-:Y:S01]  /*c7e0*/  I2FP.F32.S32 R105, R135 ;  /* 0x0000008700697245 */ /* 0x000fe20000201400 */
[----:B------:R-:W2:Y:S01]  /*c7f0*/  MUFU.TANH R126, R126 ;  /* 0x0000007e007e7308 */ /* 0x000ea20000002400 */
[----:B-1----:R-:W-:Y:S01]  /*c800*/  FSEL R38, R7, -INF , !P4 ;  /* 0xff80000007267808 */ /* 0x002fe20006000000 */
[----:B------:R-:W-:Y:S01]  /*c810*/  FFMA.FTZ R7, R41, UR6, R12 ;  /* 0x0000000629077c23 */ /* 0x000fe2000801000c */
[----:B------:R-:W-:Y:S01]  /*c820*/  ISETP.GE.AND P4, PT, R43, R130, PT ;  /* 0x000000822b00720c */ /* 0x000fe20003f86270 */
[----:B------:R-:W-:Y:S01]  /*c830*/  FMUL.FTZ R12, R107, UR24 ;  /* 0x000000186b0c7c20 */ /* 0x000fe20008410000 */
[----:B------:R-:W-:Y:S01]  /*c840*/  I2FP.F32.S32 R43, R43 ;  /* 0x0000002b002b7245 */ /* 0x000fe20000201400 */
[----:B------:R-:W-:Y:S01]  /*c850*/  IMAD.U32 R141, RZ, RZ, UR4 ;  /* 0x00000004ff8d7e24 */ /* 0x000fe2000f8e00ff */
[----:B------:R-:W-:Y:S01]  /*c860*/  FSEL R7, R7, -INF , !P6 ;  /* 0xff80000007077808 */ /* 0x000fe20007000000 */
[----:B------:R-:W1:Y:S01]  /*c870*/  MUFU.TANH R116, R116 ;  /* 0x0000007400747308 */ /* 0x000e620000002400 */
[----:B------:R-:W-:Y:S01]  /*c880*/  ISETP.GE.AND P6, PT, R45, R128, PT ;  /* 0x000000802d00720c */ /* 0x000fe20003fc6270 */
[C---:B------:R-:W-:Y:S01]  /*c890*/  FFMA.FTZ R41, R43.reuse, UR6, R18 ;  /* 0x000000062b297c23 */ /* 0x040fe20008010012 */
[----:B------:R-:W-:Y:S01]  /*c8a0*/  I2FP.F32.S32 R45, R45 ;  /* 0x0000002d002d7245 */ /* 0x000fe20000201400 */
[----:B------:R-:W-:Y:S01]  /*c8b0*/  FFMA.FTZ R28, R43, UR6, R28 ;  /* 0x000000062b1c7c23 */ /* 0x000fe2000801001c */
[----:B------:R-:W-:Y:S01]  /*c8c0*/  IMAD.U32 R143, RZ, RZ, UR4 ;  /* 0x00000004ff8f7e24 */ /* 0x000fe2000f8e00ff */
[----:B------:R-:W-:Y:S01]  /*c8d0*/  LOP3.LUT R141, R141, 0x48, R152, 0xfe, !PT ;  /* 0x000000488d8d7812 */ /* 0x000fe200078efe98 */
[----:B------:R-:W-:Y:S01]  /*c8e0*/  IMAD.U32 R145, RZ, RZ, UR4 ;  /* 0x00000004ff917e24 */ /* 0x000fe2000f8e00ff */
[----:B------:R-:W4:Y:S01]  /*c8f0*/  MUFU.TANH R46, R46 ;  /* 0x0000002e002e7308 */ /* 0x000f220000002400 */
[C---:B---3--:R-:W-:Y:S01]  /*c900*/  FFMA.FTZ R43, R45.reuse, UR6, R42 ;  /* 0x000000062d2b7c23 */ /* 0x048fe2000801002a */
[----:B------:R-:W-:Y:S01]  /*c910*/  FFMA.FTZ R18, R45, UR6, R40 ;  /* 0x000000062d127c23 */ /* 0x000fe20008010028 */
[----:B------:R-:W-:Y:S01]  /*c920*/  VIADD R45, R47, 0x1 ;  /* 0x000000012f2d7836 */ /* 0x000fe20000000000 */
[----:B------:R-:W-:Y:S01]  /*c930*/  FSEL R41, R41, -INF , !P4 ;  /* 0xff80000029297808 */ /* 0x000fe20006000000 */
[----:B--2---:R-:W-:Y:S01]  /*c940*/  FFMA.FTZ R126, R105, UR6, R126 ;  /* 0x00000006697e7c23 */ /* 0x004fe2000801007e */
[----:B------:R-:W-:Y:S01]  /*c950*/  FSEL R42, R28, -INF , !P3 ;  /* 0xff8000001c2a7808 */ /* 0x000fe20005800000 */
[----:B------:R-:W-:Y:S01]  /*c960*/  FMUL.FTZ R28, R101, UR24 ;  /* 0x00000018651c7c20 */ /* 0x000fe20008410000 */
[----:B------:R-:W2:Y:S01]  /*c970*/  MUFU.TANH R8, R127 ;  /* 0x0000007f00087308 */ /* 0x000ea20000002400 */
[----:B------:R-:W-:Y:S01]  /*c980*/  I2FP.F32.S32 R107, R45 ;  /* 0x0000002d006b7245 */ /* 0x000fe20000201400 */
[----:B------:R-:W-:Y:S01]  /*c990*/  FMUL.FTZ R101, R103, UR24 ;  /* 0x0000001867657c20 */ /* 0x000fe20008410000 */
[----:B------:R-:W-:Y:S01]  /*c9a0*/  FSEL R40, R14, -INF , !P5 ;  /* 0xff8000000e287808 */ /* 0x000fe20006800000 */
[----:B------:R-:W-:Y:S01]  /*c9b0*/  FMUL.FTZ R103, R97, UR24 ;  /* 0x0000001861677c20 */ /* 0x000fe20008410000 */
[----:B------:R-:W-:Y:S01]  /*c9c0*/  ISETP.GE.AND P4, PT, R109, R130, PT ;  /* 0x000000826d00720c */ /* 0x000fe20003f86270 */
[----:B------:R-:W-:Y:S01]  /*c9d0*/  VIADD R105, R47, 0x19 ;  /* 0x000000192f697836 */ /* 0x000fe20000000000 */
[-C--:B------:R-:W-:Y:S01]  /*c9e0*/  ISETP.GE.AND P3, PT, R109, R128.reuse, PT ;  /* 0x000000806d00720c */ /* 0x080fe20003f66270 */
[----:B------:R3:W-:Y:S01]  /*c9f0*/  MUFU.TANH R14, R20 ;  /* 0x00000014000e7308 */ /* 0x0007e20000002400 */
[----:B------:R-:W-:Y:S01]  /*ca00*/  I2FP.F32.S32 R109, R109 ;  /* 0x0000006d006d7245 */ /* 0x000fe20000201400 */
[----:B------:R-:W-:Y:S01]  /*ca10*/  FMUL.FTZ R114, R114, UR24 ;  /* 0x0000001872727c20 */ /* 0x000fe20008410000 */
[----:B------:R-:W-:Y:S01]  /*ca20*/  ISETP.GE.AND P5, PT, R135, R128, PT ;  /* 0x000000808700720c */ /* 0x000fe20003fa6270 */
[----:B------:R-:W-:Y:S01]  /*ca30*/  FMUL.FTZ R110, R110, UR24 ;  /* 0x000000186e6e7c20 */ /* 0x000fe20008410000 */
[----:B------:R-:W-:Y:S01]  /*ca40*/  FSEL R43, R43, -INF , !P2 ;  /* 0xff8000002b2b7808 */ /* 0x000fe20005000000 */
[C---:B-1----:R-:W-:Y:S01]  /*ca50*/  FFMA.FTZ R116, R109.reuse, UR6, R116 ;  /* 0x000000066d747c23 */ /* 0x042fe20008010074 */
[----:B----4-:R-:W-:Y:S01]  /*ca60*/  FFMA.FTZ R46, R109, UR6, R46 ;  /* 0x000000066d2e7c23 */ /* 0x010fe2000801002e */
[----:B------:R-:W1:Y:S01]  /*ca70*/  MUFU.TANH R113, R113 ;  /* 0x0000007100717308 */ /* 0x000e620000002400 */
[----:B------:R-:W-:Y:S01]  /*ca80*/  I2FP.F32.S32 R109, R45 ;  /* 0x0000002d006d7245 */ /* 0x000fe20000201400 */
[----:B------:R-:W-:Y:S01]  /*ca90*/  FMUL.FTZ R106, R106, UR24 ;  /* 0x000000186a6a7c20 */ /* 0x000fe20008410000 */
[-C--:B------:R-:W-:Y:S01]  /*caa0*/  ISETP.GE.AND P2, PT, R45, R130.reuse, PT ;  /* 0x000000822d00720c */ /* 0x080fe20003f46270 */
[----:B------:R-:W-:Y:S01]  /*cab0*/  FMUL.FTZ R90, R90, UR24 ;  /* 0x000000185a5a7c20 */ /* 0x000fe20008410000 */
[----:B------:R-:W-:Y:S01]  /*cac0*/  FSEL R46, R46, -INF , !P3 ;  /* 0xff8000002e2e7808 */ /* 0x000fe20005800000 */
[----:B------:R-:W-:Y:S01]  /*cad0*/  FMUL.FTZ R102, R102, UR24 ;  /* 0x0000001866667c20 */ /* 0x000fe20008410000 */
[----:B------:R-:W-:Y:S01]  /*cae0*/  ISETP.GE.AND P3, PT, R105, R130, PT ;  /* 0x000000826900720c */ /* 0x000fe20003f66270 */
[----:B------:R-:W-:Y:S01]  /*caf0*/  MUFU.TANH R6, R6 ;  /* 0x0000000600067308 */ /* 0x000fe20000002400 */
[----:B---3--:R-:W-:Y:S01]  /*cb00*/  FFMA.FTZ R20, R107, UR6, R44 ;  /* 0x000000066b147c23 */ /* 0x008fe2000801002c */
[----:B------:R-:W-:Y:S01]  /*cb10*/  VIADD R107, R47, 0x11 ;  /* 0x000000112f6b7836 */ /* 0x000fe20000000000 */
[----:B------:R-:W-:Y:S01]  /*cb20*/  FSEL R44, R18, -INF , !P6 ;  /* 0xff800000122c7808 */ /* 0x000fe20007000000 */
[----:B------:R-:W-:Y:S01]  /*cb30*/  IMAD.U32 R189, RZ, RZ, UR4 ;  /* 0x00000004ffbd7e24 */ /* 0x000fe2000f8e00ff */
[----:B------:R-:W-:Y:S01]  /*cb40*/  ISETP.GE.AND P6, PT, R45, R128, PT ;  /* 0x000000802d00720c */ /* 0x000fe20003fc6270 */
[----:B------:R-:W-:Y:S01]  /*cb50*/  FMUL.FTZ R86, R86, UR24 ;  /* 0x0000001856567c20 */ /* 0x000fe20008410000 */
[-C--:B------:R-:W-:Y:S01]  /*cb60*/  I2FP.F32.S32 R97, R107.reuse ;  /* 0x0000006b00617245 */ /* 0x080fe20000201400 */
[----:B------:R-:W-:Y:S01]  /*cb70*/  MUFU.TANH R16, R16 ;  /* 0x0000001000107308 */ /* 0x000fe20000002400 */
[----:B------:R-:W-:Y:S01]  /*cb80*/  FSEL R18, R126, -INF , !P5 ;  /* 0xff8000007e127808 */ /* 0x000fe20006800000 */
[----:B------:R-:W-:Y:S01]  /*cb90*/  FMUL.FTZ R82, R82, UR24 ;  /* 0x0000001852527c20 */ /* 0x000fe20008410000 */
[----:B------:R-:W-:Y:S01]  /*cba0*/  FSEL R45, R116, -INF , !P4 ;  /* 0xff800000742d7808 */ /* 0x000fe20006000000 */
[----:B------:R-:W-:Y:S01]  /*cbb0*/  FFMA.FTZ R10, R97, UR6, R10 ;  /* 0x00000006610a7c23 */ /* 0x000fe2000801000a */
[C---:B------:R-:W-:Y:S01]  /*cbc0*/  ISETP.GE.AND P5, PT, R107.reuse, R130, PT ;  /* 0x000000826b00720c */ /* 0x040fe20003fa6270 */
[----:B------:R-:W-:Y:S01]  /*cbd0*/  FMUL.FTZ R98, R98, UR24 ;  /* 0x0000001862627c20 */ /* 0x000fe20008410000 */
[----:B------:R-:W-:Y:S01]  /*cbe0*/  ISETP.GE.AND P4, PT, R107, R128, PT ;  /* 0x000000806b00720c */ /* 0x000fe20003f86270 */
[----:B------:R-:W3:Y:S01]  /*cbf0*/  MUFU.TANH R63, R63 ;  /* 0x0000003f003f7308 */ /* 0x000ee20000002400 */
[----:B------:R-:W-:Y:S01]  /*cc00*/  I2FP.F32.S32 R124, R107 ;  /* 0x0000006b007c7245 */ /* 0x000fe20000201400 */
[----:B--2---:R-:W-:Y:S01]  /*cc10*/  FFMA.FTZ R107, R109, UR6, R8 ;  /* 0x000000066d6b7c23 */ /* 0x004fe20008010008 */
[----:B------:R-:W-:Y:S01]  /*cc20*/  FMUL.FTZ R8, R99, UR24 ;  /* 0x0000001863087c20 */ /* 0x000fe20008410000 */
[----:B------:R-:W-:Y:S01]  /*cc30*/  FMUL.FTZ R99, R93, UR24 ;  /* 0x000000185d637c20 */ /* 0x000fe20008410000 */
[----:B------:R-:W-:Y:S01]  /*cc40*/  FSEL R97, R20, -INF , !P2 ;  /* 0xff80000014617808 */ /* 0x000fe20005000000 */
[----:B------:R-:W-:Y:S01]  /*cc50*/  FFMA.FTZ R121, R124, UR6, R121 ;  /* 0x000000067c797c23 */ /* 0x000fe20008010079 */
[----:B------:R-:W-:Y:S01]  /*cc60*/  FSEL R20, R107, -INF , !P6 ;  /* 0xff8000006b147808 */ /* 0x000fe20007000000 */
[----:B------:R-:W2:Y:S01]  /*cc70*/  MUFU.TANH R28, R28 ;  /* 0x0000001c001c7308 */ /* 0x000ea20000002400 */
[----:B------:R-:W-:Y:S01]  /*cc80*/  FSEL R93, R10, -INF , !P5 ;  /* 0xff8000000a5d7808 */ /* 0x000fe20006800000 */
[----:B------:R-:W-:Y:S01]  /*cc90*/  VIADD R109, R47, 0x29 ;  /* 0x000000292f6d7836 */ /* 0x000fe20000000000 */
[----:B------:R-:W-:Y:S01]  /*cca0*/  I2FP.F32.S32 R116, R105 ;  /* 0x0000006900747245 */ /* 0x000fe20000201400 */
[----:B------:R-:W-:Y:S01]  /*ccb0*/  FMUL.FTZ R94, R94, UR24 ;  /* 0x000000185e5e7c20 */ /* 0x000fe20008410000 */
[C---:B------:R-:W-:Y:S01]  /*ccc0*/  ISETP.GE.AND P6, PT, R111.reuse, R130, PT ;  /* 0x000000826f00720c */ /* 0x040fe20003fc6270 */
[----:B------:R-:W-:Y:S01]  /*ccd0*/  FMUL.FTZ R78, R78, UR24 ;  /* 0x000000184e4e7c20 */ /* 0x000fe20008410000 */
[-C--:B------:R-:W-:Y:S01]  /*cce0*/  ISETP.GE.AND P5, PT, R111, R128.reuse, PT ;  /* 0x000000806f00720c */ /* 0x080fe20003fa6270 */
[----:B------:R-:W4:Y:S01]  /*ccf0*/  MUFU.TANH R12, R12 ;  /* 0x0000000c000c7308 */ /* 0x000f220000002400 */
[-C--:B------:R-:W-:Y:S01]  /*cd00*/  I2FP.F32.S32 R107, R111.reuse ;  /* 0x0000006f006b7245 */ /* 0x080fe20000201400 */
[C---:B-1----:R-:W-:Y:S01]  /*cd10*/  FFMA.FTZ R113, R116.reuse, UR6, R113 ;  /* 0x0000000674717c23 */ /* 0x042fe20008010071 */
[----:B------:R-:W-:Y:S01]  /*cd20*/  I2FP.F32.S32 R111, R111 ;  /* 0x0000006f006f7245 */ /* 0x000fe20000201400 */
[----:B---3--:R-:W-:Y:S01]  /*cd30*/  FFMA.FTZ R10, R116, UR6, R63 ;  /* 0x00000006740a7c23 */ /* 0x008fe2000801003f */
[----:B------:R-:W-:Y:S01]  /*cd40*/  FMUL.FTZ R63, R91, UR24 ;  /* 0x000000185b3f7c20 */ /* 0x000fe20008410000 */
[----:B------:R-:W-:Y:S01]  /*cd50*/  FFMA.FTZ R107, R107, UR6, R6 ;  /* 0x000000066b6b7c23 */ /* 0x000fe20008010006 */
[----:B------:R-:W-:Y:S01]  /*cd60*/  FMUL.FTZ R6, R89, UR24 ;  /* 0x0000001859067c20 */ /* 0x000fe20008410000 */
[----:B------:R-:W1:Y:S01]  /*cd70*/  MUFU.TANH R101, R101 ;  /* 0x0000006500657308 */ /* 0x000e620000002400 */
[----:B------:R-:W-:Y:S01]  /*cd80*/  FFMA.FTZ R111, R111, UR6, R16 ;  /* 0x000000066f6f7c23 */ /* 0x000fe20008010010 */
[----:B------:R-:W-:Y:S01]  /*cd90*/  FSEL R16, R121, -INF , !P4 ;  /* 0xff80000079107808 */ /* 0x000fe20006000000 */
[----:B------:R-:W-:Y:S01]  /*cda0*/  FMUL.FTZ R121, R85, UR24 ;  /* 0x0000001855797c20 */ /* 0x000fe20008410000 */
[----:B------:R-:W-:Y:S01]  /*cdb0*/  I2FP.F32.S32 R85, R125 ;  /* 0x0000007d00557245 */ /* 0x000fe20000201400 */
[----:B------:R-:W-:Y:S01]  /*cdc0*/  FMUL.FTZ R74, R74, UR24 ;  /* 0x000000184a4a7c20 */ /* 0x000fe20008410000 */
[-C--:B------:R-:W-:Y:S01]  /*cdd0*/  I2FP.F32.S32 R115, R109.reuse ;  /* 0x0000006d00737245 */ /* 0x080fe20000201400 */
[----:B------:R-:W-:Y:S01]  /*cde0*/  FMUL.FTZ R70, R70, UR24 ;  /* 0x0000001846467c20 */ /* 0x000fe20008410000 */
[----:B------:R-:W3:Y:S01]  /*cdf0*/  MUFU.TANH R103, R103 ;  /* 0x0000006700677308 */ /* 0x000ee20000002400 */
[----:B------:R-:W-:Y:S01]  /*ce00*/  FSEL R91, R113, -INF , !P3 ;  /* 0xff800000715b7808 */ /* 0x000fe20005800000 */
[----:B--2---:R-:W-:Y:S01]  /*ce10*/  FFMA.FTZ R85, R85, UR6, R28 ;  /* 0x0000000655557c23 */ /* 0x004fe2000801001c */
[----:B------:R-:W-:Y:S01]  /*ce20*/  ISETP.GE.AND P2, PT, R105, R128, PT ;  /* 0x000000806900720c */ /* 0x000fe20003f46270 */
[----:B------:R-:W-:Y:S01]  /*ce30*/  VIADD R105, R47, 0x39 ;  /* 0x000000392f697836 */ /* 0x000fe20000000000 */
[----:B------:R-:W-:Y:S01]  /*ce40*/  ISETP.GE.AND P4, PT, R109, R130, PT ;  /* 0x000000826d00720c */ /* 0x000fe20003f86270 */
[----:B------:R-:W-:Y:S01]  /*ce50*/  FFMA.FTZ R115, R115, UR6, R14 ;  /* 0x0000000673737c23 */ /* 0x000fe2000801000e */
[----:B------:R-:W-:Y:S01]  /*ce60*/  ISETP.GE.AND P3, PT, R109, R128, PT ;  /* 0x000000806d00720c */ /* 0x000fe20003f66270 */
[----:B------:R-:W2:Y:S01]  /*ce70*/  MUFU.TANH R8, R8 ;  /* 0x0000000800087308 */ /* 0x000ea20000002400 */
[----:B------:R-:W-:Y:S01]  /*ce80*/  I2FP.F32.S32 R109, R109 ;  /* 0x0000006d006d7245 */ /* 0x000fe20000201400 */
[----:B------:R-:W-:Y:S01]  /*ce90*/  FMUL.FTZ R28, R87, UR24 ;  /* 0x00000018571c7c20 */ /* 0x000fe20008410000 */
[----:B------:R-:W-:Y:S01]  /*cea0*/  I2FP.F32.S32 R124, R125 ;  /* 0x0000007d007c7245 */ /* 0x000fe20000201400 */
[----:B------:R-:W-:Y:S01]  /*ceb0*/  VIADD R113, R47, 0x41 ;  /* 0x000000412f717836 */ /* 0x000fe20000000000 */
[----:B------:R-:W-:Y:S01]  /*cec0*/  FSEL R14, R10, -INF , !P2 ;  /* 0xff8000000a0e7808 */ /* 0x000fe20005000000 */
[----:B----4-:R-:W-:Y:S01]  /*ced0*/  FFMA.FTZ R10, R109, UR6, R12 ;  /* 0x000000066d0a7c23 */ /* 0x010fe2000801000c */
[-C--:B------:R-:W-:Y:S01]  /*cee0*/  I2FP.F32.S32 R116, R105.reuse ;  /* 0x0000006900747245 */ /* 0x080fe20000201400 */
[----:B------:R-:W4:Y:S01]  /*cef0*/  MUFU.TANH R99, R99 ;  /* 0x0000006300637308 */ /* 0x000f220000002400 */
[----:B-1----:R-:W-:Y:S01]  /*cf00*/  FFMA.FTZ R109, R124, UR6, R101 ;  /* 0x000000067c6d7c23 */ /* 0x002fe20008010065 */
[----:B------:R-:W-:Y:S01]  /*cf10*/  VIADD R101, R47, 0x49 ;  /* 0x000000492f657836 */ /* 0x000fe20000000000 */
[----:B------:R-:W-:Y:S01]  /*cf20*/  FSEL R89, R107, -INF , !P6 ;  /* 0xff8000006b597808 */ /* 0x000fe20007000000 */
[----:B---3--:R-:W-:Y:S01]  /*cf30*/  FFMA.FTZ R103, R116, UR6, R103 ;  /* 0x0000000674677c23 */ /* 0x008fe20008010067 */
[----:B------:R-:W-:Y:S01]  /*cf40*/  FSEL R12, R111, -INF , !P5 ;  /* 0xff8000006f0c7808 */ /* 0x000fe20006800000 */
[----:B------:R-:W-:Y:S01]  /*cf50*/  FMUL.FTZ R66, R66, UR24 ;  /* 0x0000001842427c20 */ /* 0x000fe20008410000 */
[----:B------:R-:W-:Y:S01]  /*cf60*/  I2FP.F32.S32 R111, R105 ;  /* 0x00000069006f7245 */ /* 0x000fe20000201400 */
[----:B------:R-:W1:Y:S01]  /*cf70*/  MUFU.TANH R95, R95 ;  /* 0x0000005f005f7308 */ /* 0x000e620000002400 */
[----:B------:R-:W-:Y:S01]  /*cf80*/  I2FP.F32.S32 R124, R113 ;  /* 0x00000071007c7245 */ /* 0x000fe20000201400 */
[----:B------:R-:W-:-:S04]  /*cf90*/  DEPBAR.LE SB0, 0x0 ;  /* 0x000080000000791a */ /* 0x000fc80000000000 */
[----:B------:R-:W-:Y:S01]  /*cfa0*/  I2FP.F32.S32 R116, R113 ;  /* 0x0000007100747245 */ /* 0x000fe20000201400 */
[----:B--2---:R-:W-:Y:S01]  /*cfb0*/  FFMA.FTZ R111, R111, UR6, R8 ;  /* 0x000000066f6f7c23 */ /* 0x004fe20008010008 */
[----:B------:R-:W-:Y:S01]  /*cfc0*/  MUFU.TANH R6, R6 ;  /* 0x0000000600067308 */ /* 0x000fe20000002400 */
[----:B------:R-:W-:Y:S02]  /*cfd0*/  ISETP.GE.AND P2, PT, R125, R130, PT ;  /* 0x000000827d00720c */ /* 0x000fe40003f46270 */
[----:B------:R-:W-:Y:S01]  /*cfe0*/  FSEL R87, R115, -INF , !P4 ;  /* 0xff80000073577808 */ /* 0x000fe20006000000 */
[----:B----4-:R-:W-:Y:S01]  /*cff0*/  FFMA.FTZ R115, R124, UR6, R99 ;  /* 0x000000067c737c23 */ /* 0x010fe20008010063 */
[----:B------:R-:W-:Y:S02]  /*d000*/  ISETP.GE.AND P6, PT, R125, R128, PT ;  /* 0x000000807d00720c */ /* 0x000fe40003fc6270 */
[C---:B------:R-:W-:Y:S01]  /*d010*/  ISETP.GE.AND P5, PT, R105.reuse, R130, PT ;  /* 0x000000826900720c */ /* 0x040fe20003fa6270 */
[----:B------:R-:W2:Y:S01]  /*d020*/  MUFU.TANH R63, R63 ;  /* 0x0000003f003f7308 */ /* 0x000ea20000002400 */
[----:B------:R-:W-:Y:S01]  /*d030*/  ISETP.GE.AND P4, PT, R105, R128, PT ;  /* 0x000000806900720c */ /* 0x000fe20003f86270 */
[----:B-1----:R-:W-:Y:S01]  /*d040*/  FFMA.FTZ R99, R116, UR6, R95 ;  /* 0x0000000674637c23 */ /* 0x002fe2000801005f */
[----:B------:R-:W-:Y:S01]  /*d050*/  FSEL R10, R10, -INF , !P3 ;  /* 0xff8000000a0a7808 */ /* 0x000fe20005800000 */
[----:B------:R-:W-:Y:S01]  /*d060*/  FMUL.FTZ R95, R77, UR24 ;  /* 0x000000184d5f7c20 */ /* 0x000fe20008410000 */
[----:B------:R-:W-:-:S02]  /*d070*/  ISETP.GE.AND P3, PT, R113, R130, PT ;  /* 0x000000827100720c */ /* 0x000fc40003f66270 */
[----:B------:R-:W-:Y:S01]  /*d080*/  I2FP.F32.S32 R220, R101 ;  /* 0x0000006500dc7245 */ /* 0x000fe20000201400 */
[----:B------:R1:W-:Y:S01]  /*d090*/  MUFU.TANH R107, R121 ;  /* 0x00000079006b7308 */ /* 0x0003e20000002400 */
[----:B------:R-:W-:Y:S02]  /*d0a0*/  FSEL R85, R85, -INF , !P2 ;  /* 0xff80000055557808 */ /* 0x000fe40005000000 */
[----:B------:R-:W-:Y:S01]  /*d0b0*/  ISETP.GE.AND P2, PT, R113, R128, PT ;  /* 0x000000807100720c */ /* 0x000fe20003f46270 */
[----:B------:R-:W-:Y:S01]  /*d0c0*/  VIADD R113, R47, 0x59 ;  /* 0x000000592f717836 */ /* 0x000fe20000000000 */
[----:B------:R-:W-:Y:S01]  /*d0d0*/  FSEL R8, R109, -INF , !P6 ;  /* 0xff8000006d087808 */ /* 0x000fe20007000000 */
[----:B------:R-:W-:Y:S01]  /*d0e0*/  VIADD R109, R47, 0x71 ;  /* 0x000000712f6d7836 */ /* 0x000fe20000000000 */
[----:B------:R-:W-:Y:S01]  /*d0f0*/  ISETP.GE.AND P6, PT, R101, R130, PT ;  /* 0x000000826500720c */ /* 0x000fe20003fc6270 */
[----:B------:R-:W-:Y:S01]  /*d100*/  MUFU.TANH R28, R28 ;  /* 0x0000001c001c7308 */ /* 0x000fe20000002400 */
[----:B------:R-:W-:Y:S01]  /*d110*/  FSEL R77, R115, -INF , !P3 ;  /* 0xff800000734d7808 */ /* 0x000fe20005800000 */
[----:B--2---:R-:W-:Y:S01]  /*d120*/  FFMA.FTZ R220, R220, UR6, R63 ;  /* 0x00000006dcdc7c23 */ /* 0x004fe2000801003f */
[----:B------:R-:W-:Y:S01]  /*d130*/  FMUL.FTZ R63, R75, UR24 ;  /* 0x000000184b3f7c20 */ /* 0x000fe20008410000 */
[----:B------:R-:W-:-:S02]  /*d140*/  I2FP.F32.S32 R124, R113 ;  /* 0x00000071007c7245 */ /* 0x000fc40000201400 */
[--C-:B------:R-:W-:Y:S02]  /*d150*/  LOP3.LUT R143, R143, 0x40, R152.reuse, 0xfe, !PT ;  /* 0x000000408f8f7812 */ /* 0x100fe400078efe98 */
[----:B------:R-:W2:Y:S01]  /*d160*/  MUFU.TANH R83, R83 ;  /* 0x0000005300537308 */ /* 0x000ea20000002400 */
[----:B-1----:R-:W-:Y:S01]  /*d170*/  FMUL.FTZ R121, R81, UR24 ;  /* 0x0000001851797c20 */ /* 0x002fe20008410000 */
[----:B------:R-:W-:Y:S02]  /*d180*/  I2FP.F32.S32 R81, R101 ;  /* 0x0000006500517245 */ /* 0x000fe40000201400 */
[--C-:B------:R-:W-:Y:S02]  /*d190*/  LOP3.LUT R145, R145, 0x38, R152.reuse, 0xfe, !PT ;  /* 0x0000003891917812 */ /* 0x100fe400078efe98 */
[----:B------:R-:W-:Y:S01]  /*d1a0*/  LOP3.LUT R189, R189, 0x8, R152, 0xfe, !PT ;  /* 0x00000008bdbd7812 */ /* 0x000fe200078efe98 */
[----:B------:R-:W-:Y:S01]  /*d1b0*/  FFMA.FTZ R116, R81, UR6, R6 ;  /* 0x0000000651747c23 */ /* 0x000fe20008010006 */
[----:B------:R1:W3:Y:S01]  /*d1c0*/  MUFU.TANH R105, R121 ;  /* 0x0000007900697308 */ /* 0x0002e20000002400 */
[----:B------:R-:W-:-:S02]  /*d1d0*/  FSEL R6, R111, -INF , !P4 ;  /* 0xff8000006f067808 */ /* 0x000fc40006000000 */
[----:B------:R-:W-:Y:S01]  /*d1e0*/  FSEL R81, R103, -INF , !P5 ;  /* 0xff80000067517808 */ /* 0x000fe20006800000 */
[----:B------:R-:W-:Y:S01]  /*d1f0*/  VIADD R103, R47, 0x69 ;  /* 0x000000692f677836 */ /* 0x000fe20000000000 */
[----:B------:R-:W-:Y:S02]  /*d200*/  FSEL R75, R116, -INF , !P6 ;  /* 0xff800000744b7808 */ /* 0x000fe40007000000 */
[----:B------:R-:W-:Y:S01]  /*d210*/  I2FP.F32.S32 R116, R113 ;  /* 0x0000007100747245 */ /* 0x000fe20000201400 */
[----:B------:R-:W-:Y:S01]  /*d220*/  MUFU.TANH R95, R95 ;  /* 0x0000005f005f7308 */ /* 0x000fe20000002400 */
[-C--:B------:R-:W-:Y:S01]  /*d230*/  ISETP.GE.AND P5, PT, R101, R128.reuse, PT ;  /* 0x000000806500720c */ /* 0x080fe20003fa6270 */
[----:B------:R-:W-:Y:S01]  /*d240*/  FMUL.FTZ R101, R73, UR24 ;  /* 0x0000001849657c20 */ /* 0x000fe20008410000 */
[----:B------:R-:W-:Y:S01]  /*d250*/  ISETP.GE.AND P6, PT, R113, R128, PT ;  /* 0x000000807100720c */ /* 0x000fe20003fc6270 */
[----:B--2---:R-:W-:Y:S01]  /*d260*/  FFMA.FTZ R83, R116, UR6, R83 ;  /* 0x0000000674537c23 */ /* 0x004fe20008010053 */
[----:B------:R-:W-:-:S02]  /*d270*/  FSEL R220, R220, -INF , !P5 ;  /* 0xff800000dcdc7808 */ /* 0x000fc40006800000 */
[----:B------:R-:W-:Y:S01]  /*d280*/  I2FP.F32.S32 R204, R103 ;  /* 0x0000006700cc7245 */ /* 0x000fe20000201400 */
[----:B------:R-:W-:Y:S01]  /*d290*/  MUFU.TANH R79, R79 ;  /* 0x0000004f004f7308 */ /* 0x000fe20000002400 */
[----:B-1----:R-:W-:Y:S02]  /*d2a0*/  VIADD R121, R47, 0x51 ;  /* 0x000000512f797836 */ /* 0x002fe40000000000 */
[----:B---3--:R-:W-:Y:S01]  /*d2b0*/  FFMA.FTZ R105, R124, UR6, R105 ;  /* 0x000000067c697c23 */ /* 0x008fe20008010069 */
[----:B------:R-:W-:Y:S01]  /*d2c0*/  FSEL R212, R83, -INF , !P6 ;  /* 0xff80000053d47808 */ /* 0x000fe20007000000 */
[----:B------:R-:W-:Y:S01]  /*d2d0*/  FMUL.FTZ R83, R65, UR24 ;  /* 0x0000001841537c20 */ /* 0x000fe20008410000 */
[----:B------:R-:W-:Y:S02]  /*d2e0*/  I2FP.F32.S32 R116, R109 ;  /* 0x0000006d00747245 */ /* 0x000fe40000201400 */
[C---:B------:R-:W-:Y:S01]  /*d2f0*/  ISETP.GE.AND P4, PT, R121.reuse, R130, PT ;  /* 0x000000827900720c */ /* 0x040fe20003f86270 */
[----:B------:R-:W1:Y:S01]  /*d300*/  MUFU.TANH R63, R63 ;  /* 0x0000003f003f7308 */ /* 0x000e620000002400 */
[----:B------:R-:W-:-:S02]  /*d310*/  ISETP.GE.AND P3, PT, R121, R128, PT ;  /* 0x000000807900720c */ /* 0x000fc40003f66270 */
[-C--:B------:R-:W-:Y:S02]  /*d320*/  I2FP.F32.S32 R126, R121.reuse ;  /* 0x00000079007e7245 */ /* 0x080fe40000201400 */
[----:B------:R-:W-:Y:S02]  /*d330*/  I2FP.F32.S32 R121, R121 ;  /* 0x0000007900797245 */ /* 0x000fe40000201400 */
[----:B------:R-:W-:Y:S01]  /*d340*/  I2FP.F32.S32 R134, R103 ;  /* 0x0000006700867245 */ /* 0x000fe20000201400 */
[----:B------:R-:W-:Y:S01]  /*d350*/  FFMA.FTZ R73, R126, UR6, R107 ;  /* 0x000000067e497c23 */ /* 0x000fe2000801006b */
[----:B------:R-:W-:Y:S02]  /*d360*/  VIADD R107, R47, 0x61 ;  /* 0x000000612f6b7836 */ /* 0x000fe40000000000 */
[----:B------:R-:W-:Y:S01]  /*d370*/  FFMA.FTZ R216, R121, UR6, R28 ;  /* 0x0000000679d87c23 */ /* 0x000fe2000801001c */
[----:B------:R-:W-:Y:S01]  /*d380*/  FSEL R28, R99, -INF , !P2 ;  /* 0xff800000631c7808 */ /* 0x000fe20005000000 */
[----:B------:R-:W-:Y:S01]  /*d390*/  FMUL.FTZ R99, R69, UR24 ;  /* 0x0000001845637c20 */ /* 0x000fe20008410000 */
[----:B------:R-:W-:Y:S01]  /*d3a0*/  FMUL.FTZ R69, R71, UR24 ;  /* 0x0000001847457c20 */ /* 0x000fe20008410000 */
[----:B------:R-:W-:Y:S01]  /*d3b0*/  FSEL R73, R73, -INF , !P4 ;  /* 0xff80000049497808 */ /* 0x000fe20006000000 */
[----:B------:R-:W2:Y:S01]  /*d3c0*/  MUFU.TANH R101, R101 ;  /* 0x0000006500657308 */ /* 0x000ea20000002400 */
[C---:B------:R-:W-:Y:S01]  /*d3d0*/  ISETP.GE.AND P5, PT, R107.reuse, R130, PT ;  /* 0x000000826b00720c */ /* 0x040fe20003fa6270 */
[----:B-1----:R-:W-:Y:S01]  /*d3e0*/  FFMA.FTZ R204, R204, UR6, R63 ;  /* 0x00000006cccc7c23 */ /* 0x002fe2000801003f */
[----:B------:R-:W-:-:S02]  /*d3f0*/  ISETP.GE.AND P4, PT, R107, R128, PT ;  /* 0x000000806b00720c */ /* 0x000fc40003f86270 */
[-C--:B------:R-:W-:Y:S02]  /*d400*/  I2FP.F32.S32 R124, R107.reuse ;  /* 0x0000006b007c7245 */ /* 0x080fe40000201400 */
[----:B------:R-:W-:Y:S01]  /*d410*/  I2FP.F32.S32 R126, R107 ;  /* 0x0000006b007e7245 */ /* 0x000fe20000201400 */
[----:B------:R-:W1:Y:S01]  /*d420*/  MUFU.TANH R99, R99 ;  /* 0x0000006300637308 */ /* 0x000e620000002400 */
[----:B------:R-:W-:Y:S01]  /*d430*/  I2FP.F32.S32 R65, R47 ;  /* 0x0000002f00417245 */ /* 0x000fe20000201400 */
[----:B------:R-:W-:Y:S01]  /*d440*/  FFMA.FTZ R95, R124, UR6, R95 ;  /* 0x000000067c5f7c23 */ /* 0x000fe2000801005f */
[----:B------:R-:W-:Y:S01]  /*d450*/  I2FP.F32.S32 R124, R109 ;  /* 0x0000006d007c7245 */ /* 0x000fe20000201400 */
[----:B------:R-:W-:Y:S01]  /*d460*/  FFMA.FTZ R79, R126, UR6, R79 ;  /* 0x000000067e4f7c23 */ /* 0x000fe2000801004f */
[----:B------:R-:W-:Y:S02]  /*d470*/  FSEL R216, R216, -INF , !P3 ;  /* 0xff800000d8d87808 */ /* 0x000fe40005800000 */
[----:B------:R-:W-:Y:S01]  /*d480*/  ISETP.GE.AND P6, PT, R109, R130, PT ;  /* 0x000000826d00720c */ /* 0x000fe20003fc6270 */
[----:B------:R3:W4:Y:S01]  /*d490*/  MUFU.TANH R107, R69 ;  /* 0x00000045006b7308 */ /* 0x0007220000002400 */
[----:B------:R-:W-:Y:S01]  /*d4a0*/  FSEL R208, R79, -INF , !P4 ;  /* 0xff8000004fd07808 */ /* 0x000fe20006000000 */
[----:B------:R-:W-:-:S02]  /*d4b0*/  VIADD R79, R47, 0x9 ;  /* 0x000000092f4f7836 */ /* 0x000fc40000000000 */
[----:B--2---:R-:W-:Y:S01]  /*d4c0*/  FFMA.FTZ R101, R134, UR6, R101 ;  /* 0x0000000686657c23 */ /* 0x004fe20008010065 */
[-C--:B------:R-:W-:Y:S02]  /*d4d0*/  ISETP.GE.AND P4, PT, R47, R130.reuse, PT ;  /* 0x000000822f00720c */ /* 0x080fe40003f86270 */
[-C--:B------:R-:W-:Y:S01]  /*d4e0*/  ISETP.GE.AND P3, PT, R103, R130.reuse, PT ;  /* 0x000000826700720c */ /* 0x080fe20003f66270 */
[----:B------:R-:W2:Y:S01]  /*d4f0*/  MUFU.TANH R22, R22 ;  /* 0x0000001600167308 */ /* 0x000ea20000002400 */
[----:B-1----:R-:W-:Y:S01]  /*d500*/  FFMA.FTZ R63, R124, UR6, R99 ;  /* 0x000000067c3f7c23 */ /* 0x002fe20008010063 */
[----:B------:R-:W-:Y:S01]  /*d510*/  ISETP.GE.AND P2, PT, R113, R130, PT ;  /* 0x000000827100720c */ /* 0x000fe20003f46270 */
[----:B------:R-:W-:Y:S01]  /*d520*/  IMAD.U32 R99, RZ, RZ, UR4 ;  /* 0x00000004ff637e24 */ /* 0x000fe2000f8e00ff */
[----:B------:R-:W-:Y:S02]  /*d530*/  I2FP.F32.S32 R126, R79 ;  /* 0x0000004f007e7245 */ /* 0x000fe40000201400 */
[----:B------:R-:W-:-:S02]  /*d540*/  FSEL R63, R63, -INF , !P6 ;  /* 0xff8000003f3f7808 */ /* 0x000fc40007000000 */
[----:B------:R-:W1:Y:S01]  /*d550*/  MUFU.TANH R83, R83 ;  /* 0x0000005300537308 */ /* 0x000e620000002400 */
[----:B---3--:R-:W-:Y:S01]  /*d560*/  FSEL R69, R95, -INF , !P5 ;  /* 0xff8000005f457808 */ /* 0x008fe20006800000 */
[----:B------:R-:W-:Y:S02]  /*d570*/  VIADD R95, R47, 0x79 ;  /* 0x000000792f5f7836 */ /* 0x000fe40000000000 */
[----:B----4-:R-:W-:Y:S01]  /*d580*/  FFMA.FTZ R107, R116, UR6, R107 ;  /* 0x00000006746b7c23 */ /* 0x010fe2000801006b */
[----:B------:R-:W-:Y:S01]  /*d590*/  ISETP.GE.AND P5, PT, R109, R128, PT ;  /* 0x000000806d00720c */ /* 0x000fe20003fa6270 */
[----:B------:R-:W-:Y:S01]  /*d5a0*/  FFMA.FTZ R57, R126, UR6, R57 ;  /* 0x000000067e397c23 */ /* 0x000fe20008010039 */
[----:B------:R-:W-:Y:S01]  /*d5b0*/  ISETP.GE.AND P6, PT, R79, R130, PT ;  /* 0x000000824f00720c */ /* 0x000fe20003fc6270 */
[----:B------:R-:W3:Y:S01]  /*d5c0*/  MUFU.TANH R67, R67 ;  /* 0x0000004300437308 */ /* 0x000ee20000002400 */
[----:B------:R-:W-:Y:S01]  /*d5d0*/  I2FP.F32.S32 R116, R95 ;  /* 0x0000005f00747245 */ /* 0x000fe20000201400 */
[----:B--2---:R-:W-:Y:S01]  /*d5e0*/  FFMA.FTZ R22, R65, UR6, R22 ;  /* 0x0000000641167c23 */ /* 0x004fe20008010016 */
[----:B------:R-:W-:-:S02]  /*d5f0*/  FSEL R202, R107, -INF , !P5 ;  /* 0xff8000006bca7808 */ /* 0x000fc40006800000 */
[----:B------:R-:W-:Y:S02]  /*d600*/  FSEL R65, R101, -INF , !P3 ;  /* 0xff80000065417808 */ /* 0x000fe40005800000 */
[----:B------:R-:W-:Y:S01]  /*d610*/  ISETP.GE.AND P5, PT, R79, R128, PT ;  /* 0x000000804f00720c */ /* 0x000fe20003fa6270 */
[----:B------:R-:W2:Y:S01]  /*d620*/  MUFU.TANH R123, R123 ;  /* 0x0000007b007b7308 */ /* 0x000ea20000002400 */
[----:B------:R-:W-:Y:S01]  /*d630*/  I2FP.F32.S32 R134, R79 ;  /* 0x0000004f00867245 */ /* 0x000fe20000201400 */
[----:B-1----:R-:W-:Y:S01]  /*d640*/  FFMA.FTZ R83, R116, UR6, R83 ;  /* 0x0000000674537c23 */ /* 0x002fe20008010053 */
[----:B------:R-:W-:Y:S01]  /*d650*/  FSEL R71, R105, -INF , !P2 ;  /* 0xff80000069477808 */ /* 0x000fe20005000000 */
[----:B------:R-:W-:Y:S01]  /*d660*/  IMAD.U32 R79, RZ, RZ, UR4 ;  /* 0x00000004ff4f7e24 */ /* 0x000fe2000f8e00ff */
[----:B------:R-:W-:Y:S01]  /*d670*/  ISETP.GE.AND P3, PT, R95, R130, PT ;  /* 0x000000825f00720c */ /* 0x000fe20003f66270 */
[----:B------:R-:W-:Y:S01]  /*d680*/  IMAD.U32 R105, RZ, RZ, UR4 ;  /* 0x00000004ff697e24 */ /* 0x000fe2000f8e00ff */
[----:B------:R-:W-:Y:S01]  /*d690*/  ISETP.GE.AND P2, PT, R103, R128, PT ;  /* 0x000000806700720c */ /* 0x000fe20003f46270 */
[----:B------:R1:W-:Y:S01]  /*d6a0*/  MUFU.TANH R47, R33 ;  /* 0x00000021002f7308 */ /* 0x0003e20000002400 */
[----:B------:R-:W-:-:S02]  /*d6b0*/  I2FP.F32.S32 R124, R95 ;  /* 0x0000005f007c7245 */ /* 0x000fc40000201400 */
[----:B------:R-:W-:Y:S02]  /*d6c0*/  FSEL R204, R204, -INF , !P2 ;  /* 0xff800000cccc7808 */ /* 0x000fe40005000000 */
[----:B------:R-:W-:Y:S01]  /*d6d0*/  ISETP.GE.AND P2, PT, R95, R128, PT ;  /* 0x000000805f00720c */ /* 0x000fe20003f46270 */
[----:B---3--:R-:W-:Y:S01]  /*d6e0*/  FFMA.FTZ R67, R124, UR6, R67 ;  /* 0x000000067c437c23 */ /* 0x008fe20008010043 */
[----:B------:R-:W-:Y:S01]  /*d6f0*/  FSEL R95, R22, -INF , !P4 ;  /* 0xff800000165f7808 */ /* 0x000fe20006000000 */
[----:B------:R-:W3:Y:S01]  /*d700*/  MUFU.TANH R144, R144 ;  /* 0x0000009000907308 */ /* 0x000ee20000002400 */
[----:B--2---:R-:W-:Y:S01]  /*d710*/  FFMA.FTZ R123, R134, UR6, R123 ;  /* 0x00000006867b7c23 */ /* 0x004fe2000801007b */
[----:B------:R-:W-:Y:S02]  /*d720*/  LOP3.LUT R105, R105, 0xf8, R152, 0xfe, !PT ;  /* 0x000000f869697812 */ /* 0x000fe400078efe98 */
[----:B------:R-:W-:Y:S02]  /*d730*/  FSEL R200, R67, -INF , !P2 ;  /* 0xff80000043c87808 */ /* 0x000fe40005000000 */
[----:B------:R-:W-:-:S02]  /*d740*/  FSEL R22, R123, -INF , !P5 ;  /* 0xff8000007b167808 */ /* 0x000fc40006800000 */
[----:B------:R-:W2:Y:S01]  /*d750*/  MUFU.TANH R140, R140 ;  /* 0x0000008c008c7308 */ /* 0x000ea20000002400 */
[----:B-1----:R-:W-:-:S05]  /*d760*/  IMAD.U32 R33, RZ, RZ, UR4 ;  /* 0x00000004ff217e24 */ /* 0x002fca000f8e00ff */
[--C-:B------:R-:W-:Y:S02]  /*d770*/  LOP3.LUT R101, R33, 0x80, R152.reuse, 0xfe, !PT ;  /* 0x0000008021657812 */ /* 0x100fe400078efe98 */
[----:B------:R-:W-:Y:S01]  /*d780*/  FSEL R33, R83, -INF , !P3 ;  /* 0xff80000053217808 */ /* 0x000fe20005800000 */
[----:B------:R-:W1:Y:S01]  /*d790*/  MUFU.TANH R4, R4 ;  /* 0x0000000400047308 */ /* 0x000e620000002400 */
[----:B------:R-:W-:Y:S02]  /*d7a0*/  I2FP.F32.S32 R103, R101 ;  /* 0x0000006500677245 */ /* 0x000fe40000201400 */
[--C-:B------:R-:W-:Y:S02]  /*d7b0*/  LOP3.LUT R83, R79, 0x88, R152.reuse, 0xfe, !PT ;  /* 0x000000884f537812 */ /* 0x100fe400078efe98 */
[----:B------:R-:W-:Y:S01]  /*d7c0*/  LOP3.LUT R79, R99, 0x90, R152, 0xfe, !PT ;  /* 0x00000090634f7812 */ /* 0x000fe200078efe98 */
[----:B------:R-:W-:Y:S01]  /*d7d0*/  FFMA.FTZ R156, R103, UR6, R156 ;  /* 0x00000006679c7c23 */ /* 0x000fe2000801009c */
[C---:B------:R-:W-:Y:S01]  /*d7e0*/  ISETP.GE.AND P4, PT, R101.reuse, R130, PT ;  /* 0x000000826500720c */ /* 0x040fe20003f86270 */
[----:B------:R-:W-:Y:S01]  /*d7f0*/  IMAD.U32 R103, RZ, RZ, UR4 ;  /* 0x00000004ff677e24 */ /* 0x000fe2000f8e00ff */
[----:B------:R-:W-:Y:S01]  /*d800*/  ISETP.GE.AND P3, PT, R101, R128, PT ;  /* 0x000000806500720c */ /* 0x000fe20003f66270 */
[----:B------:R-:W4:Y:S01]  /*d810*/  MUFU.TANH R5, R5 ;  /* 0x0000000500057308 */ /* 0x000f220000002400 */
[----:B------:R-:W-:-:S02]  /*d820*/  FSEL R99, R57, -INF , !P6 ;  /* 0xff80000039637808 */ /* 0x000fc40007000000 */
[----:B------:R-:W-:Y:S02]  /*d830*/  I2FP.F32.S32 R101, R101 ;  /* 0x0000006500657245 */ /* 0x000fe40000201400 */
[----:B------:R-:W-:Y:S02]  /*d840*/  I2FP.F32.S32 R57, R83 ;  /* 0x0000005300397245 */ /* 0x000fe40000201400 */
[----:B------:R-:W-:Y:S01]  /*d850*/  ISETP.GE.AND P2, PT, R83, R130, PT ;  /* 0x000000825300720c */ /* 0x000fe20003f46270 */
[----:B------:R-:W-:Y:S01]  /*d860*/  FFMA.FTZ R176, R101, UR6, R176 ;  /* 0x0000000665b07c23 */ /* 0x000fe200080100b0 */
[----:B------:R-:W-:Y:S01]  /*d870*/  ISETP.GE.AND P6, PT, R83, R128, PT ;  /* 0x000000805300720c */ /* 0x000fe20003fc6270 */
[C---:B------:R-:W-:Y:S01]  /*d880*/  FFMA.FTZ R83, R57.reuse, UR6, R180 ;  /* 0x0000000639537c23 */ /* 0x040fe200080100b4 */
[----:B------:R-:W-:Y:S01]  /*d890*/  I2FP.F32.S32 R188, R79 ;  /* 0x0000004f00bc7245 */ /* 0x000fe20000201400 */
[----:B------:R-:W-:Y:S01]  /*d8a0*/  FFMA.FTZ R181, R57, UR6, R181 ;  /* 0x0000000639b57c23 */ /* 0x000fe200080100b5 */
[----:B------:R-:W-:Y:S01]  /*d8b0*/  IMAD.U32 R57, RZ, RZ, UR4 ;  /* 0x00000004ff397e24 */ /* 0x000fe2000f8e00ff */
[----:B------:R-:W-:Y:S01]  /*d8c0*/  FSEL R67, R156, -INF , !P4 ;  /* 0xff8000009c437808 */ /* 0x000fe20006000000 */
[----:B------:R-:W5:Y:S01]  /*d8d0*/  MUFU.TANH R133, R133 ;  /* 0x0000008500857308 */ /* 0x000f620000002400 */
[----:B------:R-:W-:Y:S01]  /*d8e0*/  LOP3.LUT R103, R103, 0x98, R152, 0xfe, !PT ;  /* 0x0000009867677812 */ /* 0x000fe200078efe98 */
[----:B------:R-:W-:Y:S01]  /*d8f0*/  IMAD.U32 R101, RZ, RZ, UR4 ;  /* 0x00000004ff657e24 */ /* 0x000fe2000f8e00ff */
[----:B------:R-:W-:-:S02]  /*d900*/  ISETP.GE.AND P5, PT, R79, R130, PT ;  /* 0x000000824f00720c */ /* 0x000fc40003fa6270 */
[----:B------:R-:W-:Y:S01]  /*d910*/  ISETP.GE.AND P4, PT, R79, R128, PT ;  /* 0x000000804f00720c */ /* 0x000fe20003f86270 */
[----:B------:R-:W-:Y:S01]  /*d920*/  FFMA.FTZ R79, R188, UR6, R187 ;  /* 0x00000006bc4f7c23 */ /* 0x000fe200080100bb */
[----:B------:R-:W-:Y:S01]  /*d930*/  FSEL R198, R176, -INF , !P3 ;  /* 0xff800000b0c67808 */ /* 0x000fe20005800000 */
[----:B------:R-:W5:Y:S01]  /*d940*/  MUFU.TANH R56, R56 ;  /* 0x0000003800387308 */ /* 0x000f620000002400 */
[----:B------:R-:W-:Y:S01]  /*d950*/  FSEL R83, R83, -INF , !P2 ;  /* 0xff80000053537808 */ /* 0x000fe20005000000 */
[----:B------:R-:W-:Y:S01]  /*d960*/  FFMA.FTZ R188, R188, UR6, R192 ;  /* 0x00000006bcbc7c23 */ /* 0x000fe200080100c0 */
[----:B------:R-:W-:Y:S02]  /*d970*/  LOP3.LUT R57, R57, 0xa0, R152, 0xfe, !PT ;  /* 0x000000a039397812 */ /* 0x000fe400078efe98 */
[C---:B------:R-:W-:Y:S02]  /*d980*/  ISETP.GE.AND P3, PT, R103.reuse, R130, PT ;  /* 0x000000826700720c */ /* 0x040fe40003f66270 */
[----:B------:R-:W-:Y:S01]  /*d990*/  ISETP.GE.AND P2, PT, R103, R128, PT ;  /* 0x000000806700720c */ /* 0x000fe20003f46270 */
[----:B------:R-:W-:Y:S01]  /*d9a0*/  MUFU.TANH R48, R48 ;  /* 0x0000003000307308 */ /* 0x000fe20000002400 */
[----:B------:R-:W-:-:S02]  /*d9b0*/  I2FP.F32.S32 R103, R103 ;  /* 0x0000006700677245 */ /* 0x000fc40000201400 */
[----:B------:R-:W-:Y:S01]  /*d9c0*/  FSEL R194, R181, -INF , !P6 ;  /* 0xff800000b5c27808 */ /* 0x000fe20007000000 */
[----:B------:R-:W-:Y:S01]  /*d9d0*/  IMAD.U32 R181, RZ, RZ, UR4 ;  /* 0x00000004ffb57e24 */ /* 0x000fe2000f8e00ff */
[----:B------:R-:W-:Y:S01]  /*d9e0*/  FSEL R79, R79, -INF , !P5 ;  /* 0xff8000004f4f7808 */ /* 0x000fe20006800000 */
[----:B---3--:R-:W-:Y:S01]  /*d9f0*/  FFMA.FTZ R135, R103, UR6, R144 ;  /* 0x0000000667877c23 */ /* 0x008fe20008010090 */
[----:B------:R-:W-:Y:S01]  /*da00*/  ISETP.GE.AND P6, PT, R57, R130, PT ;  /* 0x000000823900720c */ /* 0x000fe20003fc6270 */
[----:B--2---:R-:W-:Y:S01]  /*da10*/  FFMA.FTZ R140, R103, UR6, R140 ;  /* 0x00000006678c7c23 */ /* 0x004fe2000801008c */
[----:B------:R-:W-:Y:S01]  /*da20*/  ISETP.GE.AND P5, PT, R57, R128, PT ;  /* 0x000000803900720c */ /* 0x000fe20003fa6270 */
[----:B------:R-:W-:Y:S01]  /*da30*/  IMAD.U32 R103, RZ, RZ, UR4 ;  /* 0x00000004ff677e24 */ /* 0x000fe2000f8e00ff */
[----:B------:R-:W-:Y:S01]  /*da40*/  I2FP.F32.S32 R57, R57 ;  /* 0x0000003900397245 */ /* 0x000fe20000201400 */
[----:B------:R-:W-:Y:S01]  /*da50*/  MUFU.TANH R51, R51 ;  /* 0x0000003300337308 */ /* 0x000fe20000002400 */
[----:B------:R-:W-:-:S02]  /*da60*/  LOP3.LUT R101, R101, 0xa8, R152, 0xfe, !PT ;  /* 0x000000a865657812 */ /* 0x000fc400078efe98 */
[----:B------:R-:W-:Y:S01]  /*da70*/  FSEL R176, R140, -INF , !P2 ;  /* 0xff8000008cb07808 */ /* 0x000fe20005000000 */
[C---:B-1----:R-:W-:Y:S01]  /*da80*/  FFMA.FTZ R4, R57.reuse, UR6, R4 ;  /* 0x0000000639047c23 */ /* 0x042fe20008010004 */
[----:B----4-:R-:W-:Y:S01]  /*da90*/  FFMA.FTZ R5, R57, UR6, R5 ;  /* 0x0000000639057c23 */ /* 0x010fe20008010005 */
[----:B------:R-:W-:Y:S02]  /*daa0*/  LOP3.LUT R57, R103, 0xb0, R152, 0xfe, !PT ;  /* 0x000000b067397812 */ /* 0x000fe400078efe98 */
[----:B------:R-:W-:Y:S01]  /*dab0*/  I2FP.F32.S32 R116, R101 ;  /* 0x0000006500747245 */ /* 0x000fe20000201400 */
[----:B------:R-:W1:Y:S01]  /*dac0*/  MUFU.TANH R35, R35 ;  /* 0x0000002300237308 */ /* 0x000e620000002400 */
[----:B------:R-:W-:Y:S02]  /*dad0*/  FSEL R113, R4, -INF , !P6 ;  /* 0xff80000004717808 */ /* 0x000fe40007000000 */
[C---:B------:R-:W-:Y:S01]  /*dae0*/  ISETP.GE.AND P2, PT, R57.reuse, R130, PT ;  /* 0x000000823900720c */ /* 0x040fe20003f46270 */
[C---:B-----5:R-:W-:Y:S01]  /*daf0*/  FFMA.FTZ R127, R116.reuse, UR6, R133 ;  /* 0x00000006747f7c23 */ /* 0x060fe20008010085 */
[----:B------:R-:W-:Y:S01]  /*db00*/  ISETP.GE.AND P6, PT, R57, R128, PT ;  /* 0x000000803900720c */ /* 0x000fe20003fc6270 */
[----:B------:R-:W-:Y:S01]  /*db10*/  FFMA.FTZ R56, R116, UR6, R56 ;  /* 0x0000000674387c23 */ /* 0x000fe20008010038 */
[----:B------:R-:W-:Y:S01]  /*db20*/  I2FP.F32.S32 R4, R57 ;  /* 0x0000003900047245 */ /* 0x000fe20000201400 */
[----:B------:R-:W-:Y:S01]  /*db30*/  IMAD.U32 R57, RZ, RZ, UR4 ;  /* 0x00000004ff397e24 */ /* 0x000fe2000f8e00ff */
[----:B------:R-:W2:Y:S01]  /*db40*/  MUFU.TANH R50, R50 ;  /* 0x0000003200327308 */ /* 0x000ea20000002400 */
[----:B------:R-:W-:-:S02]  /*db50*/  FSEL R188, R188, -INF , !P4 ;  /* 0xff800000bcbc7808 */ /* 0x000fc40006000000 */
[----:B------:R-:W-:Y:S01]  /*db60*/  FSEL R135, R135, -INF , !P3 ;  /* 0xff80000087877808 */ /* 0x000fe20005800000 */
[C---:B------:R-:W-:Y:S01]  /*db70*/  FFMA.FTZ R125, R4.reuse, UR6, R47 ;  /* 0x00000006047d7c23 */ /* 0x040fe2000801002f */
[C---:B------:R-:W-:Y:S01]  /*db80*/  ISETP.GE.AND P4, PT, R101.reuse, R130, PT ;  /* 0x000000826500720c */ /* 0x040fe20003f86270 */
[----:B------:R-:W-:Y:S01]  /*db90*/  IMAD.U32 R47, RZ, RZ, UR4 ;  /* 0x00000004ff2f7e24 */ /* 0x000fe2000f8e00ff */
[----:B------:R-:W-:Y:S01]  /*dba0*/  ISETP.GE.AND P3, PT, R101, R128, PT ;  /* 0x000000806500720c */ /* 0x000fe20003f66270 */
[----:B------:R-:W3:Y:S01]  /*dbb0*/  MUFU.TANH R49, R49 ;  /* 0x0000003100317308 */ /* 0x000ee20000002400 */
[----:B------:R-:W-:Y:S01]  /*dbc0*/  IMAD.U32 R101, RZ, RZ, UR4 ;  /* 0x00000004ff657e24 */ /* 0x000fe2000f8e00ff */
[----:B------:R-:W-:Y:S01]  /*dbd0*/  LOP3.LUT R57, R57, 0xb8, R152, 0xfe, !PT ;  /* 0x000000b839397812 */ /* 0x000fe200078efe98 */
[----:B-1----:R-:W-:Y:S01]  /*dbe0*/  FFMA.FTZ R35, R4, UR6, R35 ;  /* 0x0000000604237c23 */ /* 0x002fe20008010023 */
[----:B------:R-:W-:Y:S02]  /*dbf0*/  FSEL R142, R5, -INF , !P5 ;  /* 0xff800000058e7808 */ /* 0x000fe40006800000 */
[----:B------:R-:W-:-:S02]  /*dc00*/  FSEL R127, R127, -INF , !P4 ;  /* 0xff8000007f7f7808 */ /* 0x000fc40006000000 */
[C---:B------:R-:W-:Y:S01]  /*dc10*/  ISETP.GE.AND P5, PT, R57.reuse, R130, PT ;  /* 0x000000823900720c */ /* 0x040fe20003fa6270 */
[----:B------:R-:W1:Y:S01]  /*dc20*/  MUFU.TANH R32, R32 ;  /* 0x0000002000207308 */ /* 0x000e620000002400 */
[----:B------:R-:W-:Y:S02]  /*dc30*/  ISETP.GE.AND P4, PT, R57, R128, PT ;  /* 0x000000803900720c */ /* 0x000fe40003f86270 */
[----:B------:R-:W-:Y:S02]  /*dc40*/  LOP3.LUT R101, R101, 0xc0, R152, 0xfe, !PT ;  /* 0x000000c065657812 */ /* 0x000fe400078efe98 */
[----:B------:R-:W-:Y:S02]  /*dc50*/  I2FP.F32.S32 R57, R57 ;  /* 0x0000003900397245 */ /* 0x000fe40000201400 */
[----:B------:R-:W-:Y:S01]  /*dc60*/  I2FP.F32.S32 R5, R101 ;  /* 0x0000006500057245 */ /* 0x000fe20000201400 */
[----:B------:R-:W-:Y:S01]  /*dc70*/  MUFU.TANH R34, R34 ;  /* 0x0000002200227308 */ /* 0x000fe20000002400 */
[----:B------:R-:W-:Y:S01]  /*dc80*/  FSEL R126, R56, -INF , !P3 ;  /* 0xff800000387e7808 */ /* 0x000fe20005800000 */
[C---:B------:R-:W-:Y:S01]  /*dc90*/  FFMA.FTZ R48, R57.reuse, UR6, R48 ;  /* 0x0000000639307c23 */ /* 0x040fe20008010030 */
[----:B------:R-:W-:Y:S01]  /*dca0*/  FFMA.FTZ R51, R57, UR6, R51 ;  /* 0x0000000639337c23 */ /* 0x000fe20008010033 */
[----:B------:R-:W-:-:S02]  /*dcb0*/  IMAD.U32 R57, RZ, RZ, UR4 ;  /* 0x00000004ff397e24 */ /* 0x000fc4000f8e00ff */
[----:B--2---:R-:W-:Y:S01]  /*dcc0*/  FFMA.FTZ R50, R5, UR6, R50 ;  /* 0x0000000605327c23 */ /* 0x004fe20008010032 */
[-C--:B------:R-:W-:Y:S01]  /*dcd0*/  ISETP.GE.AND P3, PT, R101, R130.reuse, PT ;  /* 0x000000826500720c */ /* 0x080fe20003f66270 */
[----:B---3--:R-:W-:Y:S01]  /*dce0*/  FFMA.FTZ R49, R5, UR6, R49 ;  /* 0x0000000605317c23 */ /* 0x008fe20008010031 */
[----:B------:R-:W-:Y:S01]  /*dcf0*/  MUFU.TANH R30, R30 ;  /* 0x0000001e001e7308 */ /* 0x000fe20000002400 */
[--C-:B------:R-:W-:Y:S02]  /*dd00*/  LOP3.LUT R47, R47, 0xc8, R152.reuse, 0xfe, !PT ;  /* 0x000000c82f2f7812 */ /* 0x100fe400078efe98 */
[----:B------:R-:W-:Y:S02]  /*dd10*/  LOP3.LUT R5, R57, 0xd0, R152, 0xfe, !PT ;  /* 0x000000d039057812 */ /* 0x000fe400078efe98 */
[----:B------:R-:W-:Y:S01]  /*dd20*/  FSEL R116, R35, -INF , !P6 ;  /* 0xff80000023747808 */ /* 0x000fe20007000000 */
[----:B------:R-:W-:Y:S01]  /*dd30*/  IMAD.U32 R35, RZ, RZ, UR4 ;  /* 0x00000004ff237e24 */ /* 0x000fe2000f8e00ff */
[----:B------:R-:W-:Y:S01]  /*dd40*/  FSEL R123, R48, -INF , !P5 ;  /* 0xff800000307b7808 */ /* 0x000fe20006800000 */
[----:B------:R-:W2:Y:S01]  /*dd50*/  MUFU.TANH R52, R52 ;  /* 0x0000003400347308 */ /* 0x000ea20000002400 */
[----:B------:R-:W-:-:S02]  /*dd60*/  ISETP.GE.AND P6, PT, R47, R130, PT ;  /* 0x000000822f00720c */ /* 0x000fc40003fc6270 */
[----:B------:R-:W-:Y:S02]  /*dd70*/  ISETP.GE.AND P5, PT, R47, R128, PT ;  /* 0x000000802f00720c */ /* 0x000fe40003fa6270 */
[----:B------:R-:W-:Y:S02]  /*dd80*/  FSEL R51, R51, -INF , !P4 ;  /* 0xff80000033337808 */ /* 0x000fe40006000000 */
[----:B------:R-:W-:Y:S01]  /*dd90*/  FSEL R111, R50, -INF , !P3 ;  /* 0xff800000326f7808 */ /* 0x000fe20005800000 */
[----:B------:R-:W3:Y:S01]  /*dda0*/  MUFU.TANH R24, R24 ;  /* 0x0000001800187308 */ /* 0x000ee20000002400 */
[----:B------:R-:W-:Y:S02]  /*ddb0*/  I2FP.F32.S32 R47, R47 ;  /* 0x0000002f002f7245 */ /* 0x000fe40000201400 */
[C---:B------:R-:W-:Y:S02]  /*ddc0*/  ISETP.GE.AND P4, PT, R5.reuse, R130, PT ;  /* 0x000000820500720c */ /* 0x040fe40003f86270 */
[-C--:B------:R-:W-:Y:S01]  /*ddd0*/  ISETP.GE.AND P3, PT, R5, R128.reuse, PT ;  /* 0x000000800500720c */ /* 0x080fe20003f66270 */
[----:B-1----:R-:W-:Y:S01]  /*dde0*/  FFMA.FTZ R32, R47, UR6, R32 ;  /* 0x000000062f207c23 */ /* 0x002fe20008010020 */
[----:B------:R-:W-:Y:S01]  /*ddf0*/  I2FP.F32.S32 R5, R5 ;  /* 0x0000000500057245 */ /* 0x000fe20000201400 */
[----:B------:R-:W1:Y:S01]  /*de00*/  MUFU.TANH R26, R26 ;  /* 0x0000001a001a7308 */ /* 0x000e620000002400 */
[----:B------:R-:W-:Y:S01]  /*de10*/  FSEL R125, R125, -INF , !P2 ;  /* 0xff8000007d7d7808 */ /* 0x000fe20005000000 */
[----:B--2---:R-:W-:Y:S01]  /*de20*/  FFMA.FTZ R52, R47, UR6, R52 ;  /* 0x000000062f347c23 */ /* 0x004fe20008010034 */
[----:B------:R-:W-:Y:S01]  /*de30*/  ISETP.GE.AND P2, PT, R101, R128, PT ;  /* 0x000000806500720c */ /* 0x000fe20003f46270 */
[C---:B------:R-:W-:Y:S01]  /*de40*/  FFMA.FTZ R34, R5.reuse, UR6, R34 ;  /* 0x0000000605227c23 */ /* 0x040fe20008010022 */
[----:B------:R-:W-:Y:S01]  /*de50*/  FFMA.FTZ R30, R5, UR6, R30 ;  /* 0x00000006051e7c23 */ /* 0x000fe2000801001e */
[----:B------:R-:W-:Y:S01]  /*de60*/  LOP3.LUT R5, R35, 0xd8, R152, 0xfe, !PT ;  /* 0x000000d823057812 */ /* 0x000fe200078efe98 */
[----:B------:R-:W-:Y:S01]  /*de70*/  IMAD.U32 R47, RZ, RZ, UR4 ;  /* 0x00000004ff2f7e24 */ /* 0x000fe2000f8e00ff */
[----:B------:R-:W2:Y:S01]  /*de80*/  MUFU.TANH R53, R53 ;  /* 0x0000003500357308 */ /* 0x000ea20000002400 */
[----:B------:R-:W-:-:S02]  /*de90*/  FSEL R50, R49, -INF , !P2 ;  /* 0xff80000031327808 */ /* 0x000fc40005000000 */
[----:B------:R-:W-:Y:S02]  /*dea0*/  FSEL R109, R32, -INF , !P6 ;  /* 0xff800000206d7808 */ /* 0x000fe40007000000 */
[C---:B------:R-:W-:Y:S02]  /*deb0*/  ISETP.GE.AND P2, PT, R5.reuse, R130, PT ;  /* 0x000000820500720c */ /* 0x040fe40003f46270 */
[----:B------:R-:W-:Y:S01]  /*dec0*/  ISETP.GE.AND P6, PT, R5, R128, PT ;  /* 0x000000800500720c */ /* 0x000fe20003fc6270 */
[----:B------:R-:W-:Y:S01]  /*ded0*/  MUFU.TANH R55, R55 ;  /* 0x0000003700377308 */ /* 0x000fe20000002400 */
[----:B------:R-:W-:Y:S02]  /*dee0*/  I2FP.F32.S32 R5, R5 ;  /* 0x0000000500057245 */ /* 0x000fe40000201400 */
[----:B------:R-:W-:Y:S02]  /*def0*/  LOP3.LUT R47, R47, 0xe0, R152, 0xfe, !PT ;  /* 0x000000e02f2f7812 */ /* 0x000fe400078efe98 */
[----:B------:R-:W-:Y:S01]  /*df00*/  FSEL R107, R34, -INF , !P4 ;  /* 0xff800000226b7808 */ /* 0x000fe20006000000 */
[C---:B---3--:R-:W-:Y:S01]  /*df10*/  FFMA.FTZ R24, R5.reuse, UR6, R24 ;  /* 0x0000000605187c23 */ /* 0x048fe20008010018 */
[----:B-1----:R-:W-:Y:S01]  /*df20*/  FFMA.FTZ R26, R5, UR6, R26 ;  /* 0x00000006051a7c23 */ /* 0x002fe2000801001a */
[----:B------:R1:W3:Y:S01]  /*df30*/  MUFU.TANH R4, R59 ;  /* 0x0000003b00047308 */ /* 0x0002e20000002400 */
[----:B------:R-:W-:Y:S01]  /*df40*/  IMAD.U32 R5, RZ, RZ, UR4 ;  /* 0x00000004ff057e24 */ /* 0x000fe2000f8e00ff */
[----:B------:R-:W-:-:S02]  /*df50*/  I2FP.F32.S32 R34, R47 ;  /* 0x0000002f00227245 */ /* 0x000fc40000201400 */
[--C-:B------:R-:W-:Y:S02]  /*df60*/  LOP3.LUT R35, R35, 0xe8, R152.reuse, 0xfe, !PT ;  /* 0x000000e823237812 */ /* 0x100fe400078efe98 */
[----:B------:R-:W-:Y:S01]  /*df70*/  LOP3.LUT R5, R5, 0xf0, R152, 0xfe, !PT ;  /* 0x000000f005057812 */ /* 0x000fe200078efe98 */
[----:B--2---:R-:W-:Y:S01]  /*df80*/  FFMA.FTZ R32, R34, UR6, R53 ;  /* 0x0000000622207c23 */ /* 0x004fe20008010035 */
[----:B------:R-:W2:Y:S01]  /*df90*/  MUFU.TANH R60, R60 ;  /* 0x0000003c003c7308 */ /* 0x000ea20000002400 */
[----:B------:R-:W-:Y:S02]  /*dfa0*/  FSEL R49, R52, -INF , !P5 ;  /* 0xff80000034317808 */ /* 0x000fe40006800000 */
[----:B------:R-:W-:Y:S02]  /*dfb0*/  ISETP.GE.AND P5, PT, R47, R130, PT ;  /* 0x000000822f00720c */ /* 0x000fe40003fa6270 */
[----:B------:R-:W-:Y:S02]  /*dfc0*/  I2FP.F32.S32 R52, R35 ;  /* 0x0000002300347245 */ /* 0x000fe40000201400 */
[----:B------:R-:W-:Y:S01]  /*dfd0*/  FSEL R48, R30, -INF , !P3 ;  /* 0xff8000001e307808 */ /* 0x000fe20005800000 */
[----:B------:R-:W4:Y:S01]  /*dfe0*/  MUFU.TANH R54, R54 ;  /* 0x0000003600367308 */ /* 0x000f220000002400 */
[----:B-1----:R-:W-:-:S02]  /*dff0*/  FSEL R59, R24, -INF , !P2 ;  /* 0xff800000183b7808 */ /* 0x002fc40005000000 */
[----:B------:R-:W-:Y:S02]  /*e000*/  I2FP.F32.S32 R101, R5 ;  /* 0x0000000500657245 */ /* 0x000fe40000201400 */
[----:B------:R-:W-:Y:S02]  /*e010*/  ISETP.GE.AND P4, PT, R47, R128, PT ;  /* 0x000000802f00720c */ /* 0x000fe40003f86270 */
[C---:B------:R-:W-:Y:S01]  /*e020*/  ISETP.GE.AND P3, PT, R35.reuse, R130, PT ;  /* 0x000000822300720c */ /* 0x040fe20003f66270 */
[----:B------:R-:W1:Y:S01]  /*e030*/  MUFU.TANH R58, R58 ;  /* 0x0000003a003a7308 */ /* 0x000e620000002400 */
[----:B------:R-:W-:Y:S01]  /*e040*/  ISETP.GE.AND P2, PT, R35, R128, PT ;  /* 0x000000802300720c */ /* 0x000fe20003f46270 */
[----:B---3--:R-:W-:Y:S01]  /*e050*/  FFMA.FTZ R4, R101, UR6, R4 ;  /* 0x0000000665047c23 */ /* 0x008fe20008010004 */
[----:B------:R-:W-:Y:S02]  /*e060*/  FSEL R47, R26, -INF , !P6 ;  /* 0xff8000001a2f7808 */ /* 0x000fe40007000000 */
[----:B------:R-:W-:Y:S01]  /*e070*/  FSEL R35, R32, -INF , !P5 ;  /* 0xff80000020237808 */ /* 0x000fe20006800000 */
[----:B------:R-:W-:Y:S01]  /*e080*/  FMUL.FTZ R32, R84, UR24 ;  /* 0x0000001854207c20 */ /* 0x000fe20008410000 */
[C---:B------:R-:W-:Y:S01]  /*e090*/  ISETP.GE.AND P6, PT, R5.reuse, R130, PT ;  /* 0x000000820500720c */ /* 0x040fe20003fc6270 */
[----:B------:R-:W3:Y:S01]  /*e0a0*/  MUFU.TANH R120, R120 ;  /* 0x0000007800787308 */ /* 0x000ee20000002400 */
[----:B------:R-:W-:Y:S01]  /*e0b0*/  ISETP.GE.AND P5, PT, R5, R128, PT ;  /* 0x000000800500720c */ /* 0x000fe20003fa6270 */
[----:B------:R-:W-:Y:S01]  /*e0c0*/  FFMA.FTZ R5, R52, UR6, R55 ;  /* 0x0000000634057c23 */ /* 0x000fe20008010037 */
[----:B--2---:R-:W-:Y:S01]  /*e0d0*/  FFMA.FTZ R55, R101, UR6, R60 ;  /* 0x0000000665377c23 */ /* 0x004fe2000801003c */
[----:B----4-:R-:W-:Y:S01]  /*e0e0*/  FFMA.FTZ R53, R34, UR6, R54 ;  /* 0x0000000622357c23 */ /* 0x010fe20008010036 */
[----:B------:R-:W-:Y:S01]  /*e0f0*/  IMAD.U32 R101, RZ, RZ, UR4 ;  /* 0x00000004ff657e24 */ /* 0x000fe2000f8e00ff */
[----:B------:R-:W-:Y:S01]  /*e100*/  LOP3.LUT R103, R103, 0x8, R152, 0xfe, !PT ;  /* 0x0000000867677812 */ /* 0x000fe200078efe98 */
[----:B------:R-:W-:Y:S01]  /*e110*/  FMUL.FTZ R34, R64, UR24 ;  /* 0x0000001840227c20 */ /* 0x000fe20008410000 */
[----:B------:R2:W4:Y:S01]  /*e120*/  MUFU.TANH R57, R117 ;  /* 0x0000007500397308 */ /* 0x0005220000002400 */
[----:B------:R-:W-:Y:S01]  /*e130*/  FSEL R53, R53, -INF , !P4 ;  /* 0xff80000035357808 */ /* 0x000fe20006000000 */
[----:B-1----:R-:W-:Y:S01]  /*e140*/  FFMA.FTZ R52, R52, UR6, R58 ;  /* 0x0000000634347c23 */ /* 0x002fe2000801003a */
[----:B------:R-:W-:-:S02]  /*e150*/  LOP3.LUT R101, R101, 0x10, R152, 0xfe, !PT ;  /* 0x0000001065657812 */ /* 0x000fc400078efe98 */
[----:B------:R-:W-:Y:S02]  /*e160*/  FSEL R5, R5, -INF , !P3 ;  /* 0xff80000005057808 */ /* 0x000fe40005800000 */
[C---:B------:R-:W-:Y:S01]  /*e170*/  ISETP.GE.AND P4, PT, R105.reuse, R130, PT ;  /* 0x000000826900720c */ /* 0x040fe20003f86270 */
[----:B------:R1:W5:Y:S01]  /*e180*/  MUFU.TANH R56, R119 ;  /* 0x0000007700387308 */ /* 0x0003620000002400 */
[----:B------:R-:W-:Y:S02]  /*e190*/  ISETP.GE.AND P3, PT, R105, R128, PT ;  /* 0x000000806900720c */ /* 0x000fe40003f66270 */
[----:B------:R-:W-:Y:S02]  /*e1a0*/  I2FP.F32.S32 R24, R105 ;  /* 0x0000006900187245 */ /* 0x000fe40000201400 */
[----:B------:R-:W-:Y:S02]  /*e1b0*/  I2FP.F32.S32 R137, R103 ;  /* 0x0000006700897245 */ /* 0x000fe40000201400 */
[----:B------:R-:W-:Y:S01]  /*e1c0*/  FSEL R54, R4, -INF , !P6 ;  /* 0xff80000004367808 */ /* 0x000fe20007000000 */
[----:B------:R-:W5:Y:S01]  /*e1d0*/  MUFU.TANH R105, R104 ;  /* 0x0000006800697308 */ /* 0x000f620000002400 */
[-C--:B------:R-:W-:Y:S01]  /*e1e0*/  ISETP.GE.AND P6, PT, R101, R130.reuse, PT ;  /* 0x000000826500720c */ /* 0x080fe20003fc6270 */
[----:B--2---:R-:W-:Y:S01]  /*e1f0*/  IMAD.U32 R117, RZ, RZ, UR4 ;  /* 0x00000004ff757e24 */ /* 0x004fe2000f8e00ff */
[----:B------:R-:W-:Y:S01]  /*e200*/  I2FP.F32.S32 R133, R101 ;  /* 0x0000006500857245 */ /* 0x000fe20000201400 */
[----:B------:R-:W-:Y:S01]  /*e210*/  IMAD.U32 R101, RZ, RZ, UR4 ;  /* 0x00000004ff657e24 */ /* 0x000fe2000f8e00ff */
[----:B------:R-:W-:Y:S01]  /*e220*/  FSEL R52, R52, -INF , !P2 ;  /* 0xff80000034347808 */ /* 0x000fe20005000000 */
[----:B---3--:R-:W-:Y:S01]  /*e230*/  FFMA.FTZ R137, R137, UR6, R120 ;  /* 0x0000000689897c23 */ /* 0x008fe20008010078 */
[----:B------:R-:W-:Y:S01]  /*e240*/  ISETP.GE.AND P2, PT, R103, R130, PT ;  /* 0x000000826700720c */ /* 0x000fe20003f46270 */
[----:B------:R-:W-:Y:S01]  /*e250*/  MUFU.TANH R121, R112 ;  /* 0x0000007000797308 */ /* 0x000fe20000002400 */
[----:B-1----:R-:W-:-:S02]  /*e260*/  IMAD.U32 R119, RZ, RZ, UR4 ;  /* 0x00000004ff777e24 */ /* 0x002fc4000f8e00ff */
[C---:B----4-:R-:W-:Y:S01]  /*e270*/  FFMA.FTZ R57, R24.reuse, UR6, R57 ;  /* 0x0000000618397c23 */ /* 0x050fe20008010039 */
[----:B------:R-:W-:Y:S01]  /*e280*/  LOP3.LUT R117, R117, 0x30, R152, 0xfe, !PT ;  /* 0x0000003075757812 */ /* 0x000fe200078efe98 */
[----:B-----5:R-:W-:Y:S01]  /*e290*/  FFMA.FTZ R56, R24, UR6, R56 ;  /* 0x0000000618387c23 */ /* 0x020fe20008010038 */
[--C-:B------:R-:W-:Y:S01]  /*e2a0*/  LOP3.LUT R101, R101, 0x28, R152.reuse, 0xfe, !PT ;  /* 0x0000002865657812 */ /* 0x100fe200078efe98 */
[----:B------:R-:W-:Y:S01]  /*e2b0*/  IMAD.U32 R103, RZ, RZ, UR4 ;  /* 0x00000004ff677e24 */ /* 0x000fe2000f8e00ff */
[----:B------:R-:W-:Y:S01]  /*e2c0*/  LOP3.LUT R119, R119, 0x20, R152, 0xfe, !PT ;  /* 0x0000002077777812 */ /* 0x000fe200078efe98 */
[----:B------:R-:W1:Y:S01]  /*e2d0*/  MUFU.TANH R115, R108 ;  /* 0x0000006c00737308 */ /* 0x000e620000002400 */
[----:B------:R-:W-:Y:S02]  /*e2e0*/  FSEL R137, R137, -INF , !P2 ;  /* 0xff80000089897808 */ /* 0x000fe40005000000 */
[----:B------:R-:W-:Y:S02]  /*e2f0*/  FSEL R57, R57, -INF , !P4 ;  /* 0xff80000039397808 */ /* 0x000fe40006000000 */
[----:B------:R-:W-:-:S02]  /*e300*/  I2FP.F32.S32 R26, R101 ;  /* 0x00000065001a7245 */ /* 0x000fc40000201400 */
[-C--:B------:R-:W-:Y:S01]  /*e310*/  ISETP.GE.AND P2, PT, R117, R130.reuse, PT ;  /* 0x000000827500720c */ /* 0x080fe20003f46270 */
[----:B------:R-:W-:Y:S01]  /*e320*/  MUFU.TANH R32, R32 ;  /* 0x0000002000207308 */ /* 0x000fe20000002400 */
[----:B------:R-:W-:Y:S01]  /*e330*/  I2FP.F32.S32 R30, R117 ;  /* 0x00000075001e7245 */ /* 0x000fe20000201400 */
[----:B------:R-:W-:Y:S01]  /*e340*/  FFMA.FTZ R105, R26, UR6, R105 ;  /* 0x000000061a697c23 */ /* 0x000fe20008010069 */
[-C--:B------:R-:W-:Y:S02]  /*e350*/  ISETP.GE.AND P4, PT, R119, R130.reuse, PT ;  /* 0x000000827700720c */ /* 0x080fe40003f86270 */
[----:B------:R-:W-:Y:S01]  /*e360*/  I2FP.F32.S32 R4, R119 ;  /* 0x0000007700047245 */ /* 0x000fe20000201400 */
[----:B------:R-:W-:Y:S01]  /*e370*/  IMAD.U32 R119, RZ, RZ, UR4 ;  /* 0x00000004ff777e24 */ /* 0x000fe2000f8e00ff */
[----:B------:R-:W-:Y:S01]  /*e380*/  FSEL R56, R56, -INF , !P3 ;  /* 0xff80000038387808 */ /* 0x000fe20005800000 */
[----:B------:R-:W2:Y:S01]  /*e390*/  MUFU.TANH R139, R100 ;  /* 0x00000064008b7308 */ /* 0x000ea20000002400 */
[----:B------:R-:W-:Y:S01]  /*e3a0*/  LOP3.LUT R103, R103, 0x18, R152, 0xfe, !PT ;  /* 0x0000001867677812 */ /* 0x000fe200078efe98 */
[----:B-1----:R-:W-:Y:S01]  /*e3b0*/  FFMA.FTZ R115, R4, UR6, R115 ;  /* 0x0000000604737c23 */ /* 0x002fe20008010073 */
[----:B------:R-:W-:-:S02]  /*e3c0*/  ISETP.GE.AND P3, PT, R101, R130, PT ;  /* 0x000000826500720c */ /* 0x000fc40003f66270 */
[----:B------:R-:W-:Y:S02]  /*e3d0*/  FSEL R55, R55, -INF , !P5 ;  /* 0xff80000037377808 */ /* 0x000fe40006800000 */
[-C--:B------:R-:W-:Y:S01]  /*e3e0*/  ISETP.GE.AND P5, PT, R103, R130.reuse, PT ;  /* 0x000000826700720c */ /* 0x080fe20003fa6270 */
[----:B------:R-:W1:Y:S01]  /*e3f0*/  MUFU.TANH R117, R88 ;  /* 0x0000005800757308 */ /* 0x000e620000002400 */
[----:B------:R-:W-:Y:S02]  /*e400*/  I2FP.F32.S32 R24, R103 ;  /* 0x0000006700187245 */ /* 0x000fe40000201400 */
[----:B------:R-:W-:Y:S02]  /*e410*/  LOP3.LUT R119, R119, 0x50, R152, 0xfe, !PT ;  /* 0x0000005077777812 */ /* 0x000fe400078efe98 */
[----:B------:R-:W-:Y:S01]  /*e420*/  FSEL R105, R105, -INF , !P3 ;  /* 0xff80000069697808 */ /* 0x000fe20005800000 */
[----:B------:R-:W-:Y:S01]  /*e430*/  FFMA.FTZ R121, R24, UR6, R121 ;  /* 0x0000000618797c23 */ /* 0x000fe20008010079 */
[-C--:B------:R-:W-:Y:S01]  /*e440*/  ISETP.GE.AND P3, PT, R119, R130.reuse, PT ;  /* 0x000000827700720c */ /* 0x080fe20003f66270 */
[----:B------:R-:W3:Y:S01]  /*e450*/  MUFU.TANH R101, R92 ;  /* 0x0000005c00657308 */ /* 0x000ee20000002400 */
[----:B------:R-:W-:Y:S01]  /*e460*/  I2FP.F32.S32 R119, R119 ;  /* 0x0000007700777245 */ /* 0x000fe20000201400 */
[----:B--2---:R-:W-:Y:S01]  /*e470*/  FFMA.FTZ R139, R30, UR6, R139 ;  /* 0x000000061e8b7c23 */ /* 0x004fe2000801008b */
[----:B------:R-:W-:Y:S01]  /*e480*/  I2FP.F32.S32 R24, R141 ;  /* 0x0000008d00187245 */ /* 0x000fe20000201400 */
[----:B------:R-:W-:Y:S01]  /*e490*/  FMUL.FTZ R30, R72, UR24 ;  /* 0x00000018481e7c20 */ /* 0x000fe20008410000 */
[----:B------:R-:W-:Y:S01]  /*e4a0*/  I2FP.F32.S32 R4, R143 ;  /* 0x0000008f00047245 */ /* 0x000fe20000201400 */
[----:B------:R-:W-:Y:S01]  /*e4b0*/  FFMA.FTZ R32, R119, UR6, R32 ;  /* 0x0000000677207c23 */ /* 0x000fe20008010020 */
[----:B------:R-:W-:Y:S01]  /*e4c0*/  I2FP.F32.S32 R26, R145 ;  /* 0x00000091001a7245 */ /* 0x000fe20000201400 */
[----:B------:R-:W2:Y:S01]  /*e4d0*/  MUFU.TANH R62, R62 ;  /* 0x0000003e003e7308 */ /* 0x000ea20000002400 */
[----:B-1----:R-:W-:Y:S01]  /*e4e0*/  FFMA.FTZ R117, R24, UR6, R117 ;  /* 0x0000000618757c23 */ /* 0x002fe20008010075 */
[----:B------:R-:W-:Y:S01]  /*e4f0*/  FMUL.FTZ R24, R76, UR24 ;  /* 0x000000184c187c20 */ /* 0x000fe20008410000 */
[----:B------:R-:W-:Y:S01]  /*e500*/  FSEL R121, R121, -INF , !P5 ;  /* 0xff80000079797808 */ /* 0x000fe20006800000 */
[----:B------:R-:W-:Y:S01]  /*e510*/  IMAD.U32 R119, RZ, RZ, UR4 ;  /* 0x00000004ff777e24 */ /* 0x000fe2000f8e00ff */
[----:B------:R-:W-:Y:S01]  /*e520*/  ISETP.GE.AND P5, PT, R143, R130, PT ;  /* 0x000000828f00720c */ /* 0x000fe20003fa6270 */
[----:B------:R-:W-:Y:S01]  /*e530*/  IMAD.U32 R143, RZ, RZ, UR4 ;  /* 0x00000004ff8f7e24 */ /* 0x000fe2000f8e00ff */
[----:B------:R-:W-:Y:S01]  /*e540*/  FSEL R115, R115, -INF , !P4 ;  /* 0xff80000073737808 */ /* 0x000fe20006000000 */
[----:B------:R-:W1:Y:S01]  /*e550*/  MUFU.TANH R103, R96 ;  /* 0x0000006000677308 */ /* 0x000e620000002400 */
[----:B---3--:R-:W-:Y:S01]  /*e560*/  FFMA.FTZ R101, R4, UR6, R101 ;  /* 0x0000000604657c23 */ /* 0x008fe20008010065 */
[----:B------:R-:W-:-:S02]  /*e570*/  LOP3.LUT R119, R119, 0x60, R152, 0xfe, !PT ;  /* 0x0000006077777812 */ /* 0x000fc400078efe98 */
[----:B------:R-:W-:Y:S02]  /*e580*/  LOP3.LUT R143, R143, 0x78, R152, 0xfe, !PT ;  /* 0x000000788f8f7812 */ /* 0x000fe400078efe98 */
[-C--:B------:R-:W-:Y:S01]  /*e590*/  ISETP.GE.AND P4, PT, R141, R130.reuse, PT ;  /* 0x000000828d00720c */ /* 0x080fe20003f86270 */
[----:B------:R-:W-:Y:S01]  /*e5a0*/  IMAD.U32 R141, RZ, RZ, UR4 ;  /* 0x00000004ff8d7e24 */ /* 0x000fe2000f8e00ff */
[----:B------:R3:W-:Y:S01]  /*e5b0*/  MUFU.TANH R4, R61 ;  /* 0x0000003d00047308 */ /* 0x0007e20000002400 */
[----:B--2---:R-:W-:Y:S01]  /*e5c0*/  FFMA.FTZ R133, R133, UR6, R62 ;  /* 0x0000000685857c23 */ /* 0x004fe2000801003e */
[----:B------:R-:W-:Y:S02]  /*e5d0*/  FSEL R101, R101, -INF , !P5 ;  /* 0xff80000065657808 */ /* 0x000fe40006800000 */
[----:B------:R-:W-:Y:S02]  /*e5e0*/  ISETP.GE.AND P5, PT, R147, R130, PT ;  /* 0x000000829300720c */ /* 0x000fe40003fa6270 */
[----:B------:R-:W-:-:S02]  /*e5f0*/  FSEL R133, R133, -INF , !P6 ;  /* 0xff80000085857808 */ /* 0x000fc40007000000 */
[----:B------:R-:W2:Y:S01]  /*e600*/  MUFU.TANH R34, R34 ;  /* 0x0000002200227308 */ /* 0x000ea20000002400 */
[----:B-1----:R-:W-:Y:S01]  /*e610*/  FFMA.FTZ R103, R26, UR6, R103 ;  /* 0x000000061a677c23 */ /* 0x002fe20008010067 */
[----:B------:R-:W-:Y:S01]  /*e620*/  FMUL.FTZ R26, R80, UR24 ;  /* 0x00000018501a7c20 */ /* 0x000fe20008410000 */
[-C--:B------:R-:W-:Y:S01]  /*e630*/  ISETP.GE.AND P6, PT, R145, R130.reuse, PT ;  /* 0x000000829100720c */ /* 0x080fe20003fc6270 */
[----:B------:R-:W-:Y:S01]  /*e640*/  IMAD.U32 R145, RZ, RZ, UR4 ;  /* 0x00000004ff917e24 */ /* 0x000fe2000f8e00ff */
[----:B------:R-:W-:Y:S02]  /*e650*/  I2FP.F32.S32 R147, R147 ;  /* 0x0000009300937245 */ /* 0x000fe40000201400 */
[----:B------:R-:W-:Y:S01]  /*e660*/  FSEL R103, R103, -INF , !P6 ;  /* 0xff80000067677808 */ /* 0x000fe20007000000 */
[----:B------:R-:W1:Y:S01]  /*e670*/  MUFU.TANH R24, R24 ;  /* 0x0000001800187308 */ /* 0x000e620000002400 */
[----:B---3--:R-:W-:Y:S01]  /*e680*/  FSEL R61, R32, -INF , !P3 ;  /* 0xff800000203d7808 */ /* 0x008fe20005800000 */
[----:B------:R-:W-:Y:S01]  /*e690*/  FMUL.FTZ R32, R68, UR24 ;  /* 0x0000001844207c20 */ /* 0x000fe20008410000 */
[----:B------:R-:W-:-:S02]  /*e6a0*/  ISETP.GE.AND P3, PT, R143, R130, PT ;  /* 0x000000828f00720c */ /* 0x000fc40003f66270 */
[----:B------:R-:W-:Y:S02]  /*e6b0*/  I2FP.F32.S32 R143, R143 ;  /* 0x0000008f008f7245 */ /* 0x000fe40000201400 */
[----:B------:R-:W-:Y:S01]  /*e6c0*/  LOP3.LUT R145, R145, 0x70, R152, 0xfe, !PT ;  /* 0x0000007091917812 */ /* 0x000fe200078efe98 */
[----:B------:R-:W3:Y:S01]  /*e6d0*/  MUFU.TANH R30, R30 ;  /* 0x0000001e001e7308 */ /* 0x000ee20000002400 */
[-C--:B------:R-:W-:Y:S01]  /*e6e0*/  ISETP.GE.AND P6, PT, R119, R130.reuse, PT ;  /* 0x000000827700720c */ /* 0x080fe20003fc6270 */
[----:B--2---:R-:W-:Y:S01]  /*e6f0*/  FFMA.FTZ R34, R143, UR6, R34 ;  /* 0x000000068f227c23 */ /* 0x004fe20008010022 */
[----:B------:R-:W-:Y:S01]  /*e700*/  I2FP.F32.S32 R119, R119 ;  /* 0x0000007700777245 */ /* 0x000fe20000201400 */
[----:B------:R-:W-:Y:S01]  /*e710*/  IMAD.U32 R143, RZ, RZ, UR4 ;  /* 0x00000004ff8f7e24 */ /* 0x000fe2000f8e00ff */
[----:B------:R-:W-:Y:S02]  /*e720*/  LOP3.LUT R141, R141, 0x58, R152, 0xfe, !PT ;  /* 0x000000588d8d7812 */ /* 0x000fe400078efe98 */
[----:B------:R-:W-:Y:S01]  /*e730*/  FSEL R117, R117, -INF , !P4 ;  /* 0xff80000075757808 */ /* 0x000fe20006000000 */
[----:B------:R-:W2:Y:S01]  /*e740*/  MUFU.TANH R32, R32 ;  /* 0x0000002000207308 */ /* 0x000ea20000002400 */
[----:B------:R-:W-:Y:S01]  /*e750*/  ISETP.GE.AND P4, PT, R145, R130, PT ;  /* 0x000000829100720c */ /* 0x000fe20003f86270 */
[----:B-1----:R-:W-:Y:S01]  /*e760*/  FFMA.FTZ R24, R119, UR6, R24 ;  /* 0x0000000677187c23 */ /* 0x002fe20008010018 */
[----:B------:R-:W-:Y:S01]  /*e770*/  I2FP.F32.S32 R145, R145 ;  /* 0x0000009100917245 */ /* 0x000fe20000201400 */
[----:B------:R-:W-:Y:S01]  /*e780*/  IMAD.U32 R119, RZ, RZ, UR4 ;  /* 0x00000004ff777e24 */ /* 0x000fe2000f8e00ff */
[----:B------:R-:W-:-:S02]  /*e790*/  FSEL R139, R139, -INF , !P2 ;  /* 0xff8000008b8b7808 */ /* 0x000fc40005000000 */
[----:B------:R-:W-:Y:S01]  /*e7a0*/  ISETP.GE.AND P2, PT, R141, R130, PT ;  /* 0x000000828d00720c */ /* 0x000fe20003f46270 */
[----:B------:R-:W1:Y:S01]  /*e7b0*/  MUFU.TANH R26, R26 ;  /* 0x0000001a001a7308 */ /* 0x000e620000002400 */
[----:B---3--:R-:W-:Y:S01]  /*e7c0*/  FFMA.FTZ R147, R147, UR6, R30 ;  /* 0x0000000693937c23 */ /* 0x008fe2000801001e */
[----:B------:R-:W-:Y:S02]  /*e7d0*/  I2FP.F32.S32 R141, R141 ;  /* 0x0000008d008d7245 */ /* 0x000fe40000201400 */
[--C-:B------:R-:W-:Y:S02]  /*e7e0*/  LOP3.LUT R143, R143, 0x18, R152.reuse, 0xfe, !PT ;  /* 0x000000188f8f7812 */ /* 0x100fe400078efe98 */
[----:B------:R-:W-:Y:S02]  /*e7f0*/  LOP3.LUT R119, R119, 0x20, R152, 0xfe, !PT ;  /* 0x0000002077777812 */ /* 0x000fe400078efe98 */
[----:B------:R-:W3:Y:S01]  /*e800*/  MUFU.TANH R114, R114 ;  /* 0x0000007200727308 */ /* 0x000ee20000002400 */
[----:B--2---:R-:W-:Y:S01]  /*e810*/  FFMA.FTZ R32, R145, UR6, R32 ;  /* 0x0000000691207c23 */ /* 0x004fe20008010020 */
[----:B------:R-:W-:-:S02]  /*e820*/  FSEL R145, R147, -INF , !P5 ;  /* 0xff80000093917808 */ /* 0x000fc40006800000 */
[----:B------:R-:W-:Y:S02]  /*e830*/  I2FP.F32.S32 R147, R143 ;  /* 0x0000008f00937245 */ /* 0x000fe40000201400 */
[----:B------:R-:W-:Y:S02]  /*e840*/  ISETP.GE.AND P5, PT, R143, R128, PT ;  /* 0x000000808f00720c */ /* 0x000fe40003fa6270 */
[----:B------:R-:W2:Y:S01]  /*e850*/  MUFU.TANH R110, R110 ;  /* 0x0000006e006e7308 */ /* 0x000ea20000002400 */
[----:B-1----:R-:W-:Y:S01]  /*e860*/  FFMA.FTZ R26, R141, UR6, R26 ;  /* 0x000000068d1a7c23 */ /* 0x002fe2000801001a */
[----:B------:R-:W-:Y:S01]  /*e870*/  LOP3.LUT R181, R181, 0x10, R152, 0xfe, !PT ;  /* 0x00000010b5b57812 */ /* 0x000fe200078efe98 */
[----:B------:R-:W-:Y:S01]  /*e880*/  IMAD.U32 R141, RZ, RZ, UR4 ;  /* 0x00000004ff8d7e24 */ /* 0x000fe2000f8e00ff */
[----:B------:R-:W-:Y:S02]  /*e890*/  FSEL R143, R32, -INF , !P4 ;  /* 0xff800000208f7808 */ /* 0x000fe40006000000 */
[----:B------:R-:W-:-:S02]  /*e8a0*/  I2FP.F32.S32 R191, R119 ;  /* 0x0000007700bf7245 */ /* 0x000fc40000201400 */
[----:B------:R-:W1:Y:S01]  /*e8b0*/  MUFU.TANH R122, R122 ;  /* 0x0000007a007a7308 */ /* 0x000e620000002400 */
[----:B---3--:R-:W-:Y:S01]  /*e8c0*/  FFMA.FTZ R58, R147, UR6, R114 ;  /* 0x00000006933a7c23 */ /* 0x008fe20008010072 */
[----:B------:R-:W-:Y:S01]  /*e8d0*/  FSEL R187, R26, -INF , !P2 ;  /* 0xff8000001abb7808 */ /* 0x000fe20005000000 */
[----:B------:R-:W-:Y:S01]  /*e8e0*/  IMAD.U32 R147, RZ, RZ, UR4 ;  /* 0x00000004ff937e24 */ /* 0x000fe2000f8e00ff */
[-C--:B------:R-:W-:Y:S02]  /*e8f0*/  ISETP.GE.AND P2, PT, R181, R128.reuse, PT ;  /* 0x00000080b500720c */ /* 0x080fe40003f46270 */
[----:B------:R-:W-:Y:S02]  /*e900*/  ISETP.GE.AND P4, PT, R119, R128, PT ;  /* 0x000000807700720c */ /* 0x000fe40003f86270 */
[----:B------:R-:W3:Y:S01]  /*e910*/  MUFU.TANH R30, R106 ;  /* 0x0000006a001e7308 */ /* 0x000ee20000002400 */
[----:B------:R-:W-:Y:S02]  /*e920*/  I2FP.F32.S32 R181, R181 ;  /* 0x000000b500b57245 */ /* 0x000fe40000201400 */
[----:B------:R-:W-:Y:S01]  /*e930*/  FSEL R119, R34, -INF , !P3 ;  /* 0xff80000022777808 */ /* 0x000fe20005800000 */
[----:B--2---:R-:W-:Y:S01]  /*e940*/  FFMA.FTZ R34, R191, UR6, R110 ;  /* 0x00000006bf227c23 */ /* 0x004fe2000801006e */
[----:B------:R-:W-:Y:S01]  /*e950*/  LOP3.LUT R141, R141, 0x28, R152, 0xfe, !PT ;  /* 0x000000288d8d7812 */ /* 0x000fe200078efe98 */
[----:B------:R-:W-:Y:S01]  /*e960*/  FFMA.FTZ R60, R181, UR6, R4 ;  /* 0x00000006b53c7c23 */ /* 0x000fe20008010004 */
[----:B------:R-:W-:Y:S01]  /*e970*/  LOP3.LUT R147, R147, 0x48, R152, 0xfe, !PT ;  /* 0x0000004893937812 */ /* 0x000fe200078efe98 */
[----:B------:R-:W2:Y:S01]  /*e980*/  MUFU.TANH R32, R90 ;  /* 0x0000005a00207308 */ /* 0x000ea20000002400 */
[----:B------:R-:W-:Y:S01]  /*e990*/  FSEL R181, R24, -INF , !P6 ;  /* 0xff80000018b57808 */ /* 0x000fe20007000000 */
[----:B------:R-:W-:Y:S01]  /*e9a0*/  IMAD.U32 R191, RZ, RZ, UR4 ;  /* 0x00000004ffbf7e24 */ /* 0x000fe2000f8e00ff */
[----:B------:R-:W-:-:S02]  /*e9b0*/  FSEL R34, R34, -INF , !P4 ;  /* 0xff80000022227808 */ /* 0x000fc40006000000 */
[-C--:B------:R-:W-:Y:S02]  /*e9c0*/  ISETP.GE.AND P6, PT, R189, R128.reuse, PT ;  /* 0x00000080bd00720c */ /* 0x080fe40003fc6270 */
[-C--:B------:R-:W-:Y:S01]  /*e9d0*/  ISETP.GE.AND P3, PT, R141, R128.reuse, PT ;  /* 0x000000808d00720c */ /* 0x080fe20003f66270 */
[----:B------:R-:W4:Y:S01]  /*e9e0*/  MUFU.TANH R26, R102 ;  /* 0x00000066001a7308 */ /* 0x000f220000002400 */
[-C--:B------:R-:W-:Y:S02]  /*e9f0*/  ISETP.GE.AND P4, PT, R147, R128.reuse, PT ;  /* 0x000000809300720c */ /* 0x080fe40003f86270 */
[----:B------:R-:W-:Y:S02]  /*ea00*/  I2FP.F32.S32 R189, R189 ;  /* 0x000000bd00bd7245 */ /* 0x000fe40000201400 */
[----:B------:R-:W-:Y:S02]  /*ea10*/  I2FP.F32.S32 R141, R141 ;  /* 0x0000008d008d7245 */ /* 0x000fe40000201400 */
[----:B------:R-:W-:Y:S01]  /*ea20*/  I2FP.F32.S32 R147, R147 ;  /* 0x0000009300937245 */ /* 0x000fe20000201400 */
[----:B------:R-:W5:Y:S01]  /*ea30*/  MUFU.TANH R4, R98 ;  /* 0x0000006200047308 */ /* 0x000f620000002400 */
[----:B------:R-:W-:Y:S01]  /*ea40*/  FSEL R110, R60, -INF , !P2 ;  /* 0xff8000003c6e7808 */ /* 0x000fe20005000000 */
[----:B-1----:R-:W-:Y:S01]  /*ea50*/  FFMA.FTZ R112, R189, UR6, R122 ;  /* 0x00000006bd707c23 */ /* 0x002fe2000801007a */
[----:B------:R-:W-:Y:S01]  /*ea60*/  ISETP.GE.AND P2, PT, R193, R128, PT ;  /* 0x00000080c100720c */ /* 0x000fe20003f46270 */
[----:B---3--:R-:W-:Y:S01]  /*ea70*/  FFMA.FTZ R30, R141, UR6, R30 ;  /* 0x000000068d1e7c23 */ /* 0x008fe2000801001e */
[----:B------:R-:W-:Y:S01]  /*ea80*/  I2FP.F32.S32 R193, R193 ;  /* 0x000000c100c17245 */ /* 0x000fe20000201400 */
[----:B--2---:R-:W-:Y:S01]  /*ea90*/  FFMA.FTZ R32, R147, UR6, R32 ;  /* 0x0000000693207c23 */ /* 0x004fe20008010020 */
[----:B------:R-:W-:Y:S01]  /*eaa0*/  IMAD.U32 R189, RZ, RZ, UR4 ;  /* 0x00000004ffbd7e24 */ /* 0x000fe2000f8e00ff */
[----:B------:R-:W1:Y:S01]  /*eab0*/  MUFU.TANH R24, R94 ;  /* 0x0000005e00187308 */ /* 0x000e620000002400 */
[----:B------:R-:W-:-:S02]  /*eac0*/  IMAD.U32 R141, RZ, RZ, UR4 ;  /* 0x00000004ff8d7e24 */ /* 0x000fc4000f8e00ff */
[----:B----4-:R-:W-:Y:S01]  /*ead0*/  FFMA.FTZ R26, R193, UR6, R26 ;  /* 0x00000006c11a7c23 */ /* 0x010fe2000801001a */
[----:B------:R-:W-:Y:S01]  /*eae0*/  IMAD.U32 R147, RZ, RZ, UR4 ;  /* 0x00000004ff937e24 */ /* 0x000fe2000f8e00ff */
[--C-:B------:R-:W-:Y:S01]  /*eaf0*/  LOP3.LUT R191, R191, 0x38, R152.reuse, 0xfe, !PT ;  /* 0x00000038bfbf7812 */ /* 0x100fe200078efe98 */
[----:B------:R-:W-:Y:S01]  /*eb00*/  IMAD.U32 R193, RZ, RZ, UR4 ;  /* 0x00000004ffc17e24 */ /* 0x000fe2000f8e00ff */
[--C-:B------:R-:W-:Y:S01]  /*eb10*/  LOP3.LUT R189, R189, 0x40, R152.reuse, 0xfe, !PT ;  /* 0x00000040bdbd7812 */ /* 0x100fe200078efe98 */
[----:B------:R-:W2:Y:S01]  /*eb20*/  MUFU.TANH R86, R86 ;  /* 0x0000005600567308 */ /* 0x000ea20000002400 */
[--C-:B------:R-:W-:Y:S02]  /*eb30*/  LOP3.LUT R141, R141, 0x50, R152.reuse, 0xfe, !PT ;  /* 0x000000508d8d7812 */ /* 0x100fe400078efe98 */
[----:B------:R-:W-:Y:S02]  /*eb40*/  LOP3.LUT R147, R147, 0x58, R152, 0xfe, !PT ;  /* 0x0000005893937812 */ /* 0x000fe400078efe98 */
[----:B------:R-:W-:-:S02]  /*eb50*/  FSEL R112, R112, -INF , !P6 ;  /* 0xff80000070707808 */ /* 0x000fc40007000000 */
[----:B------:R-:W-:Y:S01]  /*eb60*/  FSEL R58, R58, -INF , !P5 ;  /* 0xff8000003a3a7808 */ /* 0x000fe20006800000 */
[----:B------:R-:W3:Y:S01]  /*eb70*/  MUFU.TANH R82, R82 ;  /* 0x0000005200527308 */ /* 0x000ee20000002400 */
[----:B------:R-:W-:Y:S02]  /*eb80*/  FSEL R30, R30, -INF , !P3 ;  /* 0xff8000001e1e7808 */ /* 0x000fe40005800000 */
[----:B------:R-:W-:Y:S02]  /*eb90*/  FSEL R26, R26, -INF , !P2 ;  /* 0xff8000001a1a7808 */ /* 0x000fe40005000000 */
[-C--:B------:R-:W-:Y:S02]  /*eba0*/  ISETP.GE.AND P6, PT, R191, R128.reuse, PT ;  /* 0x00000080bf00720c */ /* 0x080fe40003fc6270 */
[-C--:B------:R-:W-:Y:S01]  /*ebb0*/  ISETP.GE.AND P5, PT, R189, R128.reuse, PT ;  /* 0x00000080bd00720c */ /* 0x080fe20003fa6270 */
[----:B------:R-:W4:Y:S01]  /*ebc0*/  MUFU.TANH R78, R78 ;  /* 0x0000004e004e7308 */ /* 0x000f220000002400 */
[----:B------:R-:W-:-:S02]  /*ebd0*/  ISETP.GE.AND P3, PT, R141, R128, PT ;  /* 0x000000808d00720c */ /* 0x000fc40003f66270 */
[----:B------:R-:W-:Y:S02]  /*ebe0*/  ISETP.GE.AND P2, PT, R147, R128, PT ;  /* 0x000000809300720c */ /* 0x000fe40003f46270 */
[----:B------:R-:W-:Y:S02]  /*ebf0*/  I2FP.F32.S32 R191, R191 ;  /* 0x000000bf00bf7245 */ /* 0x000fe40000201400 */
[----:B------:R-:W-:Y:S01]  /*ec00*/  I2FP.F32.S32 R189, R189 ;  /* 0x000000bd00bd7245 */ /* 0x000fe20000201400 */
[----:B------:R-:W4:Y:S01]  /*ec10*/  MUFU.TANH R74, R74 ;  /* 0x0000004a004a7308 */ /* 0x000f220000002400 */
[----:B------:R-:W-:Y:S01]  /*ec20*/  I2FP.F32.S32 R141, R141 ;  /* 0x0000008d008d7245 */ /* 0x000fe20000201400 */
[----:B-----5:R-:W-:Y:S01]  /*ec30*/  FFMA.FTZ R4, R191, UR6, R4 ;  /* 0x00000006bf047c23 */ /* 0x020fe20008010004 */
[----:B------:R-:W-:Y:S01]  /*ec40*/  I2FP.F32.S32 R147, R147 ;  /* 0x0000009300937245 */ /* 0x000fe20000201400 */
[----:B-1----:R-:W-:Y:S01]  /*ec50*/  FFMA.FTZ R24, R189, UR6, R24 ;  /* 0x00000006bd187c23 */ /* 0x002fe20008010018 */
[----:B------:R-:W-:-:S02]  /*ec60*/  IMAD.U32 R191, RZ, RZ, UR4 ;  /* 0x00000004ffbf7e24 */ /* 0x000fc4000f8e00ff */
[----:B--2---:R-:W-:Y:S01]  /*ec70*/  FFMA.FTZ R140, R141, UR6, R86 ;  /* 0x000000068d8c7c23 */ /* 0x004fe20008010056 */
[----:B------:R-:W-:Y:S01]  /*ec80*/  IMAD.U32 R141, RZ, RZ, UR4 ;  /* 0x00000004ff8d7e24 */ /* 0x000fe2000f8e00ff */
[----:B------:R-:W1:Y:S01]  /*ec90*/  MUFU.TANH R70, R70 ;  /* 0x0000004600467308 */ /* 0x000e620000002400 */
[----:B---3--:R-:W-:Y:S01]  /*eca0*/  FFMA.FTZ R82, R147, UR6, R82 ;  /* 0x0000000693527c23 */ /* 0x008fe20008010052 */
[----:B------:R-:W-:Y:S01]  /*ecb0*/  IMAD.U32 R189, RZ, RZ, UR4 ;  /* 0x00000004ffbd7e24 */ /* 0x000fe2000f8e00ff */
[--C-:B------:R-:W-:Y:S02]  /*ecc0*/  LOP3.LUT R193, R193, 0x68, R152.reuse, 0xfe, !PT ;  /* 0x00000068c1c17812 */ /* 0x100fe400078efe98 */
[--C-:B------:R-:W-:Y:S02]  /*ecd0*/  LOP3.LUT R141, R141, 0x60, R152.reuse, 0xfe, !PT ;  /* 0x000000608d8d7812 */ /* 0x100fe400078efe98 */
[----:B------:R-:W-:Y:S01]  /*ece0*/  FSEL R156, R82, -INF , !P2 ;  /* 0xff800000529c7808 */ /* 0x000fe20005000000 */
[----:B------:R-:W2:Y:S01]  /*ecf0*/  MUFU.TANH R66, R66 ;  /* 0x0000004200427308 */ /* 0x000ea20000002400 */
[----:B------:R-:W-:-:S02]  /*ed00*/  LOP3.LUT R191, R191, 0x70, R152, 0xfe, !PT ;  /* 0x00000070bfbf7812 */ /* 0x000fc400078efe98 */
[----:B------:R-:W-:Y:S01]  /*ed10*/  LOP3.LUT R189, R189, 0x78, R152, 0xfe, !PT ;  /* 0x00000078bdbd7812 */ /* 0x000fe200078efe98 */
[----:B------:R-:W-:Y:S01]  /*ed20*/  BAR.SYNC.DEFER_BLOCKING 0x0 ;  /* 0x0000000000007b1d */ /* 0x000fe20000010000 */
        /* <DEDUP_REMOVED lines=12> */
[----:B----4-:R-:W-:Y:S01]  /*edf0*/  FFMA.FTZ R78, R141, UR6, R78 ;  /* 0x000000068d4e7c23 */ /* 0x010fe2000801004e */
[----:B------:R-:W-:Y:S01]  /*ee00*/  I2FP.F32.S32 R189, R189 ;  /* 0x000000bd00bd7245 */ /* 0x000fe20000201400 */
[----:B------:R-:W-:Y:S02]  /*ee10*/  FFMA.FTZ R74, R193, UR6, R74 ;  /* 0x00000006c14a7c23 */ /* 0x000fe4000801004a */
[----:B-1----:R-:W-:Y:S01]  /*ee20*/  FFMA.FTZ R70, R191, UR6, R70 ;  /* 0x00000006bf467c23 */ /* 0x002fe20008010046 */
[----:B------:R-:W-:Y:S01]  /*ee30*/  FSEL R218, R78, -INF , !P6 ;  /* 0xff8000004eda7808 */ /* 0x000fe20007000000 */
[----:B--2---:R-:W-:Y:S01]  /*ee40*/  FFMA.FTZ R66, R189, UR6, R66 ;  /* 0x00000006bd427c23 */ /* 0x004fe20008010042 */
        /* <DEDUP_REMOVED lines=25> */
[----:B------:R-:W-:Y:S01]  /*efe0*/  IMAD R141, R60, R141, R64 ;  /* 0x0000008d3c8d7224 */ /* 0x000fe200078e0240 */
[----:B------:R-:W-:Y:S02]  /*eff0*/  LOP3.LUT R64, R62, UR4, RZ, 0x3c, !PT ;  /* 0x000000043e407c12 */ /* 0x000fe4000f8e3cff */
[C---:B------:R-:W-:Y:S02]  /*f000*/  ISETP.GT.U32.AND P2, PT, R60.reuse, R147, PT ;  /* 0x000000933c00720c */ /* 0x040fe40003f44070 */
[----:B------:R-:W-:Y:S02]  /*f010*/  ISETP.GT.U32.AND P3, PT, R60, R141, PT ;  /* 0x0000008d3c00720c */ /* 0x000fe40003f64070 */
[----:B------:R-:W-:-:S09]  /*f020*/  ISETP.GE.AND P4, PT, R64, RZ, PT ;  /* 0x000000ff4000720c */ /* 0x000fd20003f86270 */
        /* <DEDUP_REMOVED lines=9> */
[----:B------:R-:W-:Y:S02]  /*f0c0*/  ISETP.GE.AND P2, PT, R60, RZ, PT ;  /* 0x000000ff3c00720c */ /* 0x000fe40003f46270 */
[----:B------:R-:W-:-:S03]  /*f0d0*/  LOP3.LUT R60, RZ, R62, RZ, 0x33, !PT ;  /* 0x0000003eff3c7212 */ /* 0x000fc600078e33ff */
        /* <DEDUP_REMOVED lines=14> */
[----:B------:R-:W-:Y:S01]  /*f1c0*/  IMAD R60, R141, UR13, R60 ;  /* 0x0000000d8d3c7c24 */ /* 0x000fe2000f8e023c */
[----:B--2---:R-:W-:Y:S01]  /*f1d0*/  IADD3 R64, -R147, R64, RZ ;  /* 0x0000004093407210 */ /* 0x004fe20007ffe1ff */
[----:B------:R-:W-:-:S03]  /*f1e0*/  IMAD.WIDE.U32 R146, R141, UR12, RZ ;  /* 0x0000000c8d927c25 */ /* 0x000fc6000f8e00ff */
        /* <DEDUP_REMOVED lines=8> */
.L_x_1774:
[----:B------:R-:W-:-:S04]  /*f270*/  ULEA UR5, -UR12, URZ, 0x8 ;  /* 0x0000003f0c057291 */ /* 0x000fc8000f8e413f */
[----:B------:R-:W-:Y:S02]  /*f280*/  USHF.R.S32.HI UR4, URZ, 0x1f, UR5 ;  /* 0x0000001f3f047899 */ /* 0x000fe40008011405 */
[----:B------:R-:W-:-:S04]  /*f290*/  MOV R189, UR5 ;  /* 0x0000000500bd7c02 */ /* 0x000fc80008000f00 */
[----:B------:R-:W-:-:S07]  /*f2a0*/  MOV R68, UR4 ;  /* 0x0000000400447c02 */ /* 0x000fce0008000f00 */
.L_x_1775:
[----:B------:R-:W-:Y:S01]  /*f2b0*/  @!P0 IADD3 R191, P3, P2, R189, UR15, R178 ;  /* 0x0000000fbdbf8c10 */ /* 0x000fe2000fa7e0b2 */
[----:B------:R-:W-:Y:S01]  /*f2c0*/  IMAD.U32 R147, RZ, RZ, UR12 ;  /* 0x0000000cff937e24 */ /* 0x000fe2000f8e00ff */
[----:B------:R-:W-:Y:S01]  /*f2d0*/  ULDC.64 UR4, c[0x0][0x218] ;  /* 0x0000860000047ab9 */ /* 0x000fe20000000a00 */
[----:B------:R-:W-:Y:S01]  /*f2e0*/  IMAD.U32 R141, RZ, RZ, UR12 ;  /* 0x0000000cff8d7e24 */ /* 0x000fe2000f8e00ff */
[--C-:B------:R-:W-:Y:S01]  /*f2f0*/  @!P0 IADD3.X R70, R68, UR14, R179.reuse, P3, P2 ;  /* 0x0000000e44468c10 */ /* 0x100fe20009fe44b3 */
[----:B------:R-:W-:Y:S01]  /*f300*/  IMAD.U32 R66, RZ, RZ, UR12 ;  /* 0x0000000cff427e24 */ /* 0x000fe2000f8e00ff */
[----:B------:R-:W-:Y:S01]  /*f310*/  @!P0 LEA R146, P4, R191, UR4, 0x1 ;  /* 0x00000004bf928c11 */ /* 0x000fe2000f8808ff */
[----:B------:R-:W-:Y:S01]  /*f320*/  IMAD.U32 R64, RZ, RZ, UR13 ;  /* 0x0000000dff407e24 */ /* 0x000fe2000f8e00ff */
[----:B------:R-:W-:Y:S01]  /*f330*/  @!P0 LEA R72, P3, R147, R178, 0x6 ;  /* 0x000000b293488211 */ /* 0x000fe200078630ff */
[----:B------:R-:W-:Y:S01]  /*f340*/  IMAD.U32 R224, RZ, RZ, UR12 ;  /* 0x0000000cffe07e24 */ /* 0x000fe2000f8e00ff */
[----:B------:R-:W-:Y:S01]  /*f350*/  @!P0 LEA.HI.X R147, R191, UR5, R70, 0x1, P4 ;  /* 0x00000005bf938c11 */ /* 0x000fe2000a0f0c46 */
[----:B------:R-:W-:Y:S01]  /*f360*/  IMAD.U32 R62, RZ, RZ, UR12 ;  /* 0x0000000cff3e7e24 */ /* 0x000fe2000f8e00ff */
[----:B------:R-:W-:Y:S01]  /*f370*/  @!P0 LEA R228, P4, R189, R182, 0x1 ;  /* 0x000000b6bde48211 */ /* 0x000fe200078808ff */
[----:B------:R-:W-:Y:S01]  /*f380*/  IMAD.U32 R60, RZ, RZ, UR13 ;  /* 0x0000000dff3c7e24 */ /* 0x000fe2000f8e00ff */
[----:B------:R-:W-:Y:S01]  /*f390*/  @!P0 LEA R74, P2, R141, R178, 0x7 ;  /* 0x000000b28d4a8211 */ /* 0x000fe200078438ff */
[----:B------:R-:W-:Y:S01]  /*f3a0*/  @!P0 IMAD.WIDE.U32 R224, R224, 0x60, R178 ;  /* 0x00000060e0e08825 */ /* 0x000fe200078e00b2 */
[C---:B------:R-:W-:Y:S01]  /*f3b0*/  @!P0 LEA.HI.X R229, R189.reuse, R183, R68, 0x1, P4 ;  /* 0x000000b7bde58211 */ /* 0x040fe200020f0c44 */
[----:B------:R-:W-:Y:S01]  /*f3c0*/  @!UP0 UIMAD UR9, UR13, 0x60, URZ ;  /* 0x000000600d0988a4 */ /* 0x000fe2000f8e023f */
[-C--:B------:R-:W-:Y:S01]  /*f3d0*/  @!P0 LEA.HI.X R141, R66, R179.reuse, R64, 0x6, P3 ;  /* 0x000000b3428d8211 */ /* 0x080fe200018f3440 */
[----:B------:R-:W-:Y:S01]  /*f3e0*/  IMAD.U32 R222, RZ, RZ, UR12 ;  /* 0x0000000cffde7e24 */ /* 0x000fe2000f8e00ff */
[C---:B------:R-:W-:Y:S01]  /*f3f0*/  @!P0 IADD3 R72, P4, R189.reuse, R72, RZ ;  /* 0x00000048bd488210 */ /* 0x040fe20007f9e0ff */
[----:B------:R-:W-:Y:S01]  /*f400*/  IMAD.U32 R192, RZ, RZ, UR12 ;  /* 0x0000000cffc07e24 */ /* 0x000fe2000f8e00ff */
[----:B------:R-:W-:Y:S01]  /*f410*/  @!P0 LEA.HI.X R191, R62, R179, R60, 0x7, P2 ;  /* 0x000000b33ebf8211 */ /* 0x000fe200010f3c3c */
[----:B------:R-:W-:Y:S01]  /*f420*/  @!P0 IMAD.WIDE.U32 R222, R222, 0xa0, R178 ;  /* 0x000000a0dede8825 */ /* 0x000fe200078e00b2 */
[C---:B------:R-:W-:Y:S01]  /*f430*/  @!P0 IADD3 R60, P2, R189.reuse, R224, RZ ;  /* 0x000000e0bd3c8210 */ /* 0x040fe20007f5e0ff */
[----:B------:R-:W-:Y:S01]  /*f440*/  @!UP0 UIMAD UR18, UR13, 0xa0, URZ ;  /* 0x000000a00d1288a4 */ /* 0x000fe2000f8e023f */
[----:B------:R-:W-:Y:S01]  /*f450*/  @!P0 LEA R226, P5, R72, UR4, 0x1 ;  /* 0x0000000448e28c11 */ /* 0x000fe2000f8a08ff */
[----:B------:R-:W-:Y:S01]  /*f460*/  @!P0 IMAD.X R141, R68, 0x1, R141, P4 ;  /* 0x00000001448d8824 */ /* 0x000fe200020e068d */
[C---:B------:R-:W-:Y:S01]  /*f470*/  @!P0 IADD3 R74, P4, R189.reuse, R74, RZ ;  /* 0x0000004abd4a8210 */ /* 0x040fe20007f9e0ff */
[----:B------:R-:W-:Y:S01]  /*f480*/  @!P0 IMAD.WIDE.U32 R192, R192, 0xc0, R178 ;  /* 0x000000c0c0c08825 */ /* 0x000fe200078e00b2 */
[----:B------:R-:W-:Y:S01]  /*f490*/  @!P0 IADD3.X R225, R68, UR9, R225, P2, !PT ;  /* 0x0000000944e18c10 */ /* 0x000fe200097fe4e1 */
[----:B------:R-:W-:Y:S01]  /*f4a0*/  @!UP0 UIMAD UR9, UR13, 0xc0, URZ ;  /* 0x000000c00d0988a4 */ /* 0x000fe2000f8e023f */
[C---:B------:R-:W-:Y:S01]  /*f4b0*/  @!P0 IADD3 R62, P3, R189.reuse, R222, RZ ;  /* 0x000000debd3e8210 */ /* 0x040fe20007f7e0ff */
[----:B------:R1:W-:Y:S01]  /*f4c0*/  @P0 STS [R157+0x1000], RZ ;  /* 0x001000ff9d000388 */ /* 0x0003e20000000800 */
[----:B------:R-:W-:Y:S01]  /*f4d0*/  @!P0 LEA.HI.X R227, R72, UR5, R141, 0x1, P5 ;  /* 0x0000000548e38c11 */ /* 0x000fe2000a8f0c8d */
[----:B------:R-:W-:Y:S01]  /*f4e0*/  @!P0 IMAD.X R191, R68, 0x1, R191, P4 ;  /* 0x0000000144bf8824 */ /* 0x000fe200020e06bf */
[----:B------:R-:W-:Y:S01]  /*f4f0*/  @!P0 LEA R224, P5, R60, UR4, 0x1 ;  /* 0x000000043ce08c11 */ /* 0x000fe2000f8a08ff */
[----:B------:R1:W-:Y:S01]  /*f500*/  @P0 STS [R157+0x1004], RZ ;  /* 0x001004ff9d000388 */ /* 0x0003e20000000800 */
[----:B------:R-:W-:Y:S01]  /*f510*/  @!P0 IADD3 R64, P2, R189, R192, RZ ;  /* 0x000000c0bd408210 */ /* 0x000fe20007f5e0ff */
[----:B------:R-:W-:Y:S01]  /*f520*/  BSSY B0, `(.L_x_1776) ;  /* 0x000003a000007945 */ /* 0x000fe20003800000 */
[----:B------:R-:W-:Y:S01]  /*f530*/  @!P0 IADD3.X R223, R68, UR18, R223, P3, !PT ;  /* 0x0000001244df8c10 */ /* 0x000fe20009ffe4df */
[----:B------:R1:W-:Y:S01]  /*f540*/  @P0 STS.64 [R157+0x1008], RZ ;  /* 0x001008ff9d000388 */ /* 0x0003e20000000a00 */
[----:B------:R-:W-:-:S02]  /*f550*/  @!P0 LEA R222, P3, R62, UR4, 0x1 ;  /* 0x000000043ede8c11 */ /* 0x000fc4000f8608ff */
[----:B------:R-:W-:Y:S01]  /*f560*/  @!P0 LEA.HI.X R225, R60, UR5, R225, 0x1, P5 ;  /* 0x000000053ce18c11 */ /* 0x000fe2000a8f0ce1 */
[----:B------:R-:W-:Y:S01]  /*f570*/  @!PT LDS RZ, [RZ] ;  /* 0x00000000fffff984 */ /* 0x000fe20000000800 */
[----:B------:R-:W-:Y:S01]  /*f580*/  @!PT LDS RZ, [RZ] ;  /* 0x00000000fffff984 */ /* 0x000fe20000000800 */
[----:B------:R-:W-:Y:S01]  /*f590*/  @!PT LDS RZ, [RZ] ;  /* 0x00000000fffff984 */ /* 0x000fe20000000800 */
[----:B------:R2:W-:Y:S01]  /*f5a0*/  @!P0 LDGSTS.E.BYPASS.LTC128B.128 [R157+0x1000], desc[UR10][R228.64] ;  /* 0x01000000e49d8fae */ /* 0x0005e2000b901d4a */
[----:B------:R-:W-:Y:S02]  /*f5b0*/  @!P0 IADD3.X R193, R68, UR9, R193, P2, !PT ;  /* 0x0000000944c18c10 */ /* 0x000fe400097fe4c1 */
[----:B------:R-:W-:Y:S01]  /*f5c0*/  @!P0 LEA R190, P2, R64, UR4, 0x1 ;  /* 0x0000000440be8c11 */ /* 0x000fe2000f8408ff */
[----:B------:R1:W-:Y:S01]  /*f5d0*/  @P0 STS.128 [R157+0x1800], RZ ;  /* 0x001800ff9d000388 */ /* 0x0003e20000000c00 */
[----:B------:R-:W-:-:S03]  /*f5e0*/  @!P0 LEA.HI.X R223, R62, UR5, R223, 0x1, P3 ;  /* 0x000000053edf8c11 */ /* 0x000fc600098f0cdf */
        /* <DEDUP_REMOVED lines=14> */
[----:B--2---:R-:W-:-:S03]  /*f6d0*/  @!P0 LEA R228, P4, R74, UR4, 0x1 ;  /* 0x000000044ae48c11 */ /* 0x004fc6000f8808ff */
[----:B------:R1:W-:Y:S01]  /*f6e0*/  @P0 STS.128 [R157+0x3000], RZ ;  /* 0x003000ff9d000388 */ /* 0x0003e20000000c00 */
[----:B------:R-:W-:Y:S02]  /*f6f0*/  @!P0 LEA.HI.X R229, R74, UR5, R191, 0x1, P4 ;  /* 0x000000054ae58c11 */ /* 0x000fe4000a0f0cbf */
        /* <DEDUP_REMOVED lines=17> */
[----:B------:R-:W-:Y:S01]  /*f810*/  IMAD.U32 R60, RZ, RZ, UR12 ;  /* 0x0000000cff3c7e24 */ /* 0x000fe2000f8e00ff */
[----:B------:R-:W-:-:S03]  /*f820*/  UIMAD UR9, UR13, 0xe0, URZ ;  /* 0x000000e00d0978a4 */ /* 0x000fc6000f8e023f */
[----:B------:R-:W-:-:S03]  /*f830*/  IMAD.WIDE.U32 R178, R60, 0xe0, R178 ;  /* 0x000000e03cb27825 */ /* 0x000fc600078e00b2 */
[----:B------:R-:W-:-:S04]  /*f840*/  IADD3 R141, P0, R189, R178, RZ ;  /* 0x000000b2bd8d7210 */ /* 0x000fc80007f1e0ff */
[----:B------:R-:W-:Y:S02]  /*f850*/  IADD3.X R60, R68, UR9, R179, P0, !PT ;  /* 0x00000009443c7c10 */ /* 0x000fe400087fe4b3 */
[----:B-1----:R-:W-:-:S04]  /*f860*/  LEA R146, P0, R141, UR4, 0x1 ;  /* 0x000000048d927c11 */ /* 0x002fc8000f8008ff */
[----:B------:R-:W-:-:S05]  /*f870*/  LEA.HI.X R147, R141, UR5, R60, 0x1, P0 ;  /* 0x000000058d937c11 */ /* 0x000fca00080f0c3c */
[----:B------:R-:W-:Y:S01]  /*f880*/  @!PT LDS RZ, [RZ] ;  /* 0x00000000fffff984 */ /* 0x000fe20000000800 */
[----:B------:R-:W-:Y:S01]  /*f890*/  @!PT LDS RZ, [RZ] ;  /* 0x00000000fffff984 */ /* 0x000fe20000000800 */
[----:B------:R-:W-:Y:S01]  /*f8a0*/  @!PT LDS RZ, [RZ] ;  /* 0x00000000fffff984 */ /* 0x000fe20000000800 */
[----:B------:R2:W-:Y:S04]  /*f8b0*/  LDGSTS.E.BYPASS.LTC128B.128 [R157+0x4800], desc[UR10][R146.64] ;  /* 0x04800000929d7fae */ /* 0x0005e8000b901d4a */
.L_x_1777:
[----:B------:R-:W-:Y:S05]  /*f8c0*/  BSYNC B0 ;  /* 0x0000000000007941 */ /* 0x000fea0003800000 */
.L_x_1776:
[----:B------:R-:W0:Y:S01]  /*f8d0*/  LDGDEPBAR ;  /* 0x00000000000079af */ /* 0x000e220000000000 */
[----:B------:R-:W-:-:S04]  /*f8e0*/  LEA R182, P0, R189, R182, 0x1 ;  /* 0x000000b6bdb67211 */ /* 0x000fc800078008ff */
[----:B------:R-:W-:-:S09]  /*f8f0*/  LEA.HI.X R183, R189, R183, R68, 0x1, P0 ;  /* 0x000000b7bdb77211 */ /* 0x000fd200000f0c44 */
.L_x_1773:
        /* <DEDUP_REMOVED lines=68> */
[----:B---3--:R-:W-:-:S04]  /*fd40*/  FMNMX.FTZ R108, R141, R108, !PT ;  /* 0x0000006c8d6c7209 */ /* 0x008fc80007810000 */
[C---:B------:R-:W-:Y:S01]  /*fd50*/  FSETP.NEU.FTZ.AND P2, PT, R108.reuse, -INF , PT ;  /* 0xff8000006c00780b */ /* 0x040fe20003f5d000 */
[----:B------:R-:W-:-:S05]  /*fd60*/  FMUL.FTZ R106, R108, UR4 ;  /* 0x000000046c6a7c20 */ /* 0x000fca0008410000 */
[----:B------:R-:W-:-:S05]  /*fd70*/  FSEL R106, R106, RZ, P2 ;  /* 0x000000ff6a6a7208 */ /* 0x000fca0001000000 */
        /* <DEDUP_REMOVED lines=25> */
[--C-:B-12---:R-:W-:Y:S01]  /*ff10*/  FFMA.FTZ R146, R133, UR4, -R106.reuse ;  /* 0x0000000485927c23 */ /* 0x106fe2000801086a */
        /* <DEDUP_REMOVED lines=57> */
[----:B------:R-:W-:-:S03]  /*102b0*/  FFMA.FTZ R41, R41, UR4, -R106 ;  /* 0x0000000429297c23 */ /* 0x000fc6000801086a */
[----:B------:R-:W-:-:S03]  /*102c0*/  FMNMX.FTZ R61, R216, R61, !PT ;  /* 0x0000003dd83d7209 */ /* 0x000fc60007810000 */
[----:B------:R-:W3:Y:S01]  /*102d0*/  MUFU.EX2 R137, R137 ;  /* 0x0000008900897308 */ /* 0x000ee20000000800 */
[----:B------:R-:W-:-:S04]  /*102e0*/  FMNMX.FTZ R61, R156, R61, !PT ;  /* 0x0000003d9c3d7209 */ /* 0x000fc80007810000 */
[----:B------:R-:W-:-:S03]  /*102f0*/  FMNMX.FTZ R61, R212, R61, !PT ;  /* 0x0000003dd43d7209 */ /* 0x000fc60007810000 */
[----:B------:R-:W-:Y:S01]  /*10300*/  MUFU.EX2 R136, R136 ;  /* 0x0000008800887308 */ /* 0x000fe20000000800 */
[----:B------:R-:W-:-:S04]  /*10310*/  FMNMX.FTZ R61, R218, R61, !PT ;  /* 0x0000003dda3d7209 */ /* 0x000fc80007810000 */
[----:B------:R-:W-:-:S03]  /*10320*/  FMNMX.FTZ R61, R208, R61, !PT ;  /* 0x0000003dd03d7209 */ /* 0x000fc60007810000 */
[----:B------:R-:W4:Y:S01]  /*10330*/  MUFU.EX2 R133, R133 ;  /* 0x0000008500857308 */ /* 0x000f220000000800 */
        /* <DEDUP_REMOVED lines=15> */
[----:B------:R-:W-:Y:S01]  /*10430*/  FMNMX.FTZ R33, R188, R61, !PT ;  /* 0x0000003dbc217209 */ /* 0x000fe20007810000 */
[----:B------:R-:W-:-:S03]  /*10440*/  FFMA.FTZ R61, R7, UR4, -R106 ;  /* 0x00000004073d7c23 */ /* 0x000fc6000801086a */
        /* <DEDUP_REMOVED lines=41> */
[----:B------:R-:W5:Y:S06]  /*106e0*/  SHFL.BFLY PT, R60, R15, 0x2, 0x1f ;  /* 0x0c401f000f3c7f89 */ /* 0x000f6c00000e0000 */
[----:B------:R-:W-:Y:S08]  /*106f0*/  MUFU.EX2 R91, R91 ;  /* 0x0000005b005b7308 */ /* 0x000ff00000000800 */
[----:B------:R-:W-:Y:S08]  /*10700*/  MUFU.EX2 R90, R90 ;  /* 0x0000005a005a7308 */ /* 0x000ff00000000800 */
[----:B------:R-:W-:Y:S01]  /*10710*/  MUFU.EX2 R89, R89 ;  /* 0x0000005900597308 */ /* 0x000fe20000000800 */
[----:B-----5:R-:W-:-:S05]  /*10720*/  FMNMX.FTZ R13, R15, R60, !PT ;  /* 0x0000003c0f0d7209 */ /* 0x020fca0007810000 */
[----:B------:R-:W5:Y:S02]  /*10730*/  SHFL.BFLY PT, R60, R13, 0x1, 0x1f ;  /* 0x0c201f000d3c7f89 */ /* 0x000f6400000e0000 */
[----:B------:R-:W-:Y:S08]  /*10740*/  MUFU.EX2 R88, R88 ;  /* 0x0000005800587308 */ /* 0x000ff00000000800 */
[----:B------:R-:W-:Y:S08]  /*10750*/  MUFU.EX2 R87, R87 ;  /* 0x0000005700577308 */ /* 0x000ff00000000800 */
[----:B------:R-:W-:Y:S01]  /*10760*/  MUFU.EX2 R86, R86 ;  /* 0x0000005600567308 */ /* 0x000fe20000000800 */
[----:B-----5:R-:W-:Y:S01]  /*10770*/  FMNMX.FTZ R107, R13, R60, !PT ;  /* 0x0000003c0d6b7209 */ /* 0x020fe20007810000 */
[----:B------:R-:W-:-:S06]  /*10780*/  FFMA.FTZ R60, R5, UR4, -R106 ;  /* 0x00000004053c7c23 */ /* 0x000fcc000801086a */
[----:B------:R-:W-:Y:S01]  /*10790*/  MUFU.EX2 R85, R85 ;  /* 0x0000005500557308 */ /* 0x000fe20000000800 */
[C---:B------:R-:W-:Y:S01]  /*107a0*/  FSETP.NEU.FTZ.AND P0, PT, R107.reuse, -INF , PT ;  /* 0xff8000006b00780b */ /* 0x040fe20003f1d000 */
[----:B------:R-:W-:-:S05]  /*107b0*/  FMUL.FTZ R59, R107, UR4 ;  /* 0x000000046b3b7c20 */ /* 0x000fca0008410000 */
[----:B------:R-:W-:Y:S01]  /*107c0*/  FSEL R59, R59, RZ, P0 ;  /* 0x000000ff3b3b7208 */ /* 0x000fe20000000000 */
[----:B------:R-:W-:Y:S04]  /*107d0*/  MUFU.EX2 R84, R84 ;  /* 0x0000005400547308 */ /* 0x000fe80000000800 */
[--C-:B------:R-:W-:Y:S01]  /*107e0*/  FFMA.FTZ R109, R8, UR4, -R59.reuse ;  /* 0x00000004086d7c23 */ /* 0x100fe2000801083b */
[----:B------:R-:W-:Y:S01]  /*107f0*/  FSEL R8, R107, RZ, P0 ;  /* 0x000000ff6b087208 */ /* 0x000fe20000000000 */
[--C-:B------:R-:W-:Y:S01]  /*10800*/  FFMA.FTZ R113, R10, UR4, -R59.reuse ;  /* 0x000000040a717c23 */ /* 0x100fe2000801083b */
[----:B------:R-:W-:Y:S01]  /*10810*/  FSEL R10, R108, RZ, P2 ;  /* 0x000000ff6c0a7208 */ /* 0x000fe20001000000 */
[--C-:B------:R-:W-:Y:S01]  /*10820*/  FFMA.FTZ R190, R18, UR4, -R59.reuse ;  /* 0x0000000412be7c23 */ /* 0x100fe2000801083b */
[--C-:B------:R-:W-:Y:S01]  /*10830*/  FFMA.FTZ R143, R20, UR4, -R59.reuse ;  /* 0x00000004148f7c23 */ /* 0x100fe2000801083b */
[----:B------:R-:W-:Y:S01]  /*10840*/  FADD.FTZ R8, R129, -R8 ;  /* 0x8000000881087221 */ /* 0x000fe20000010000 */
[--C-:B------:R-:W-:Y:S01]  /*10850*/  FFMA.FTZ R178, R112, UR4, -R59.reuse ;  /* 0x0000000470b27c23 */ /* 0x100fe2000801083b */
[----:B------:R-:W-:Y:S01]  /*10860*/  FADD.FTZ R5, R131, -R10 ;  /* 0x8000000a83057221 */ /* 0x000fe20000010000 */
[--C-:B------:R-:W-:Y:S01]  /*10870*/  FFMA.FTZ R139, R22, UR4, -R59.reuse ;  /* 0x00000004168b7c23 */ /* 0x100fe2000801083b */
[----:B------:R-:W-:Y:S01]  /*10880*/  FMUL.FTZ R179, R8, UR4 ;  /* 0x0000000408b37c20 */ /* 0x000fe20008410000 */
[--C-:B------:R-:W-:Y:S01]  /*10890*/  FFMA.FTZ R135, R16, UR4, -R59.reuse ;  /* 0x0000000410877c23 */ /* 0x100fe2000801083b */
[----:B------:R-:W5:Y:S01]  /*108a0*/  LDSM.16.MT88.4 R8, [R184+0x5000] ;  /* 0x00500000b808783b */ /* 0x000f620000004200 */
[----:B------:R-:W-:Y:S01]  /*108b0*/  FMUL.FTZ R181, R5, UR4 ;  /* 0x0000000405b57c20 */ /* 0x000fe20008410000 */
[----:B------:R-:W-:Y:S01]  /*108c0*/  MUFU.EX2 R190, R190 ;  /* 0x000000be00be7308 */ /* 0x000fe20000000800 */
[--C-:B------:R-:W-:Y:S01]  /*108d0*/  FFMA.FTZ R134, R58, UR4, -R59.reuse ;  /* 0x000000043a867c23 */ /* 0x100fe2000801083b */
[----:B------:R-:W5:Y:S01]  /*108e0*/  LDSM.16.MT88.4 R16, [R177+0x5000] ;  /* 0x00500000b110783b */ /* 0x000f620000004200 */
[--C-:B------:R-:W-:Y:S01]  /*108f0*/  FFMA.FTZ R58, R26, UR4, -R59.reuse ;  /* 0x000000041a3a7c23 */ /* 0x100fe2000801083b */
[--C-:B------:R-:W-:Y:S01]  /*10900*/  FFMA.FTZ R112, R24, UR4, -R59.reuse ;  /* 0x0000000418707c23 */ /* 0x100fe2000801083b */
[--C-:B------:R-:W-:Y:S01]  /*10910*/  FFMA.FTZ R125, R14, UR4, -R59.reuse ;  /* 0x000000040e7d7c23 */ /* 0x100fe2000801083b */
[----:B------:R-:W5:Y:S01]  /*10920*/  LDSM.16.MT88.4 R24, [R184+0x5400] ;  /* 0x00540000b818783b */ /* 0x000f620000004200 */
[--C-:B------:R-:W-:Y:S01]  /*10930*/  FFMA.FTZ R117, R12, UR4, -R59.reuse ;  /* 0x000000040c757c23 */ /* 0x100fe2000801083b */
[----:B------:R-:W4:Y:S01]  /*10940*/  MUFU.EX2 R143, R143 ;  /* 0x0000008f008f7308 */ /* 0x000f220000000800 */
[----:B-1----:R-:W-:Y:S01]  /*10950*/  F2FP.BF16.F32.PACK_AB R12, R147, R192 ;  /* 0x000000c0930c723e */ /* 0x002fe200000010ff */
[--C-:B------:R-:W-:Y:S01]  /*10960*/  FFMA.FTZ R144, R110, UR4, -R59.reuse ;  /* 0x000000046e907c23 */ /* 0x100fe2000801083b */
[----:B--2---:R-:W-:Y:S01]  /*10970*/  F2FP.BF16.F32.PACK_AB R14, R141, R180 ;  /* 0x000000b48d0e723e */ /* 0x004fe200000010ff */
[--C-:B------:R-:W-:Y:S01]  /*10980*/  FFMA.FTZ R111, R4, UR4, -R59.reuse ;  /* 0x00000004046f7c23 */ /* 0x100fe2000801083b */
[--C-:B------:R-:W-:Y:S01]  /*10990*/  FFMA.FTZ R110, R6, UR4, -R59.reuse ;  /* 0x00000004066e7c23 */ /* 0x100fe2000801083b */
[--C-:B------:R-:W-:Y:S01]  /*109a0*/  FFMA.FTZ R124, R34, UR4, -R59.reuse ;  /* 0x00000004227c7c23 */ /* 0x100fe2000801083b */
[----:B------:R-:W1:Y:S01]  /*109b0*/  LDSM.16.MT88.4 R4, [R177+0x5400] ;  /* 0x00540000b104783b */ /* 0x000e620000004200 */
[----:B------:R-:W-:Y:S01]  /*109c0*/  MUFU.EX2 R178, R178 ;  /* 0x000000b200b27308 */ /* 0x000fe20000000800 */
[--C-:B------:R-:W-:Y:S01]  /*109d0*/  FFMA.FTZ R123, R32, UR4, -R59.reuse ;  /* 0x00000004207b7c23 */ /* 0x100fe2000801083b */
[----:B---3--:R-:W-:Y:S01]  /*109e0*/  F2FP.BF16.F32.PACK_AB R32, R137, R146 ;  /* 0x000000928920723e */ /* 0x008fe200000010ff */
[--C-:B------:R-:W-:Y:S01]  /*109f0*/  FFMA.FTZ R120, R30, UR4, -R59.reuse ;  /* 0x000000041e787c23 */ /* 0x100fe2000801083b */
[----:B----4-:R-:W-:Y:S01]  /*10a00*/  F2FP.BF16.F32.PACK_AB R34, R133, R136 ;  /* 0x000000888522723e */ /* 0x010fe200000010ff */
[--C-:B------:R-:W-:Y:S01]  /*10a10*/  FFMA.FTZ R119, R28, UR4, -R59.reuse ;  /* 0x000000041c777c23 */ /* 0x100fe2000801083b */
[--C-:B------:R-:W-:Y:S01]  /*10a20*/  FFMA.FTZ R128, R220, UR4, -R59.reuse ;  /* 0x00000004dc807c23 */ /* 0x100fe2000801083b */
[----:B------:R-:W-:Y:S01]  /*10a30*/  LDSM.16.MT88.4 R28, [R177+0x5800] ;  /* 0x00580000b11c783b */ /* 0x000fe20000004200 */
[----:B------:R-:W2:Y:S01]  /*10a40*/  MUFU.EX2 R139, R139 ;  /* 0x0000008b008b7308 */ /* 0x000ea20000000800 */
[----:B------:R-:W-:Y:S01]  /*10a50*/  F2FP.BF16.F32.PACK_AB R13, R143, R190 ;  /* 0x000000be8f0d723e */ /* 0x000fe200000010ff */
        /* <DEDUP_REMOVED lines=16> */
[----:B------:R-:W-:-:S06]  /*10b60*/  FFMA.FTZ R56, R56, UR4, -R59 ;  /* 0x0000000438387c23 */ /* 0x000fcc000801083b */
        /* <DEDUP_REMOVED lines=8> */
[----:B------:R-:W2:Y:S01]  /*10bf0*/  MUFU.EX2 R135, R135 ;  /* 0x0000008700877308 */ /* 0x000ea20000000800 */
[-C--:B----4-:R-:W-:Y:S01]  /*10c00*/  FMUL.FTZ R166, R166, R179.reuse ;  /* 0x000000b3a6a67220 */ /* 0x090fe20000410000 */
[-C--:B------:R-:W-:Y:S01]  /*10c10*/  FMUL.FTZ R167, R167, R179.reuse ;  /* 0x000000b3a7a77220 */ /* 0x080fe20000410000 */
[-C--:B------:R-:W-:Y:S01]  /*10c20*/  FMUL.FTZ R162, R162, R179.reuse ;  /* 0x000000b3a2a27220 */ /* 0x080fe20000410000 */
[-C--:B------:R-:W-:Y:S01]  /*10c30*/  FMUL.FTZ R163, R163, R179.reuse ;  /* 0x000000b3a3a37220 */ /* 0x080fe20000410000 */
[-C--:B------:R-:W-:Y:S01]  /*10c40*/  FMUL.FTZ R22, R174, R179.reuse ;  /* 0x000000b3ae167220 */ /* 0x080fe20000410000 */
[----:B------:R-:W-:Y:S01]  /*10c50*/  FMUL.FTZ R23, R175, R179 ;  /* 0x000000b3af177220 */ /* 0x000fe20000410000 */
[----:B------:R-:W-:Y:S01]  /*10c60*/  FMUL.FTZ R169, R169, R181 ;  /* 0x000000b5a9a97220 */ /* 0x000fe20000410000 */
[----:B------:R-:W-:Y:S01]  /*10c70*/  MUFU.EX2 R134, R134 ;  /* 0x0000008600867308 */ /* 0x000fe20000000800 */
[C---:B-----5:R-:W-:Y:S01]  /*10c80*/  HMMA.16816.F32.BF16 R164, R12.reuse, R8, R164 ;  /* 0x000000080ca4723c */ /* 0x060fe200000418a4 */
[-C--:B------:R-:W-:Y:S01]  /*10c90*/  FMUL.FTZ R170, R170, R179.reuse ;  /* 0x000000b3aaaa7220 */ /* 0x080fe20000410000 */
[----:B------:R-:W-:Y:S01]  /*10ca0*/  FMUL.FTZ R171, R171, R179 ;  /* 0x000000b3abab7220 */ /* 0x000fe20000410000 */
[--C-:B------:R-:W-:Y:S01]  /*10cb0*/  FFMA.FTZ R172, R202, UR4, -R59.reuse ;  /* 0x00000004caac7c23 */ /* 0x100fe2000801083b */
[--C-:B------:R-:W-:Y:S01]  /*10cc0*/  FFMA.FTZ R174, R200, UR4, -R59.reuse ;  /* 0x00000004c8ae7c23 */ /* 0x100fe2000801083b */
[--C-:B------:R-:W-:Y:S01]  /*10cd0*/  FFMA.FTZ R173, R198, UR4, -R59.reuse ;  /* 0x00000004c6ad7c23 */ /* 0x100fe2000801083b */
[C---:B------:R-:W-:Y:S01]  /*10ce0*/  HMMA.16816.F32.BF16 R160, R12.reuse, R10, R160 ;  /* 0x0000000a0ca0723c */ /* 0x040fe200000418a0 */
[----:B------:R-:W3:Y:S01]  /*10cf0*/  MUFU.EX2 R125, R125 ;  /* 0x0000007d007d7308 */ /* 0x000ee20000000800 */
[----:B------:R-:W4:Y:S01]  /*10d00*/  LDSM.16.MT88.4 R8, [R184+0x5800] ;  /* 0x00580000b808783b */ /* 0x000f220000004200 */
[----:B--2---:R-:W-:Y:S01]  /*10d10*/  F2FP.BF16.F32.PACK_AB R33, R135, R144 ;  /* 0x000000908721723e */ /* 0x004fe200000010ff */
[--C-:B------:R-:W-:Y:S01]  /*10d20*/  FFMA.FTZ R175, R194, UR4, -R59.reuse ;  /* 0x00000004c2af7c23 */ /* 0x100fe2000801083b */
[----:B------:R-:W-:Y:S01]  /*10d30*/  FFMA.FTZ R192, R153, R181, R192 ;  /* 0x000000b599c07223 */ /* 0x000fe200000100c0 */
[C---:B------:R-:W-:Y:S01]  /*10d40*/  HMMA.16816.F32.BF16 R20, R12.reuse, R16, R20 ;  /* 0x000000100c14723c */ /* 0x040fe20000041814 */
[--C-:B------:R-:W-:Y:S01]  /*10d50*/  FFMA.FTZ R181, R132, UR4, -R59.reuse ;  /* 0x0000000484b57c23 */ /* 0x100fe2000801083b */
[----:B------:R-:W-:Y:S01]  /*10d60*/  FFMA.FTZ R190, R155, R179, R190 ;  /* 0x000000b39bbe7223 */ /* 0x000fe200000100be */
[----:B------:R-:W-:Y:S01]  /*10d70*/  MUFU.EX2 R124, R124 ;  /* 0x0000007c007c7308 */ /* 0x000fe20000000800 */
[----:B------:R-:W-:Y:S01]  /*10d80*/  FADD.FTZ R153, R147, R192 ;  /* 0x000000c093997221 */ /* 0x000fe20000010000 */
[----:B------:R-:W-:Y:S01]  /*10d90*/  FFMA.FTZ R132, R142, UR4, -R59 ;  /* 0x000000048e847c23 */ /* 0x000fe2000801083b */
[----:B------:R-:W-:Y:S01]  /*10da0*/  HMMA.16816.F32.BF16 R16, R12, R18, R168 ;  /* 0x000000120c10723c */ /* 0x000fe200000418a8 */
[----:B------:R-:W-:Y:S01]  /*10db0*/  FADD.FTZ R143, R143, R190 ;  /* 0x000000be8f8f7221 */ /* 0x000fe20000010000 */
[----:B------:R-:W-:Y:S01]  /*10dc0*/  FADD.FTZ R180, R180, R153 ;  /* 0x00000099b4b47221 */ /* 0x000fe20000010000 */
[----:B------:R-:W-:-:S02]  /*10dd0*/  FFMA.FTZ R155, R46, UR4, -R59 ;  /* 0x000000042e9b7c23 */ /* 0x000fc4000801083b */
[----:B------:R-:W2:Y:S01]  /*10de0*/  MUFU.EX2 R117, R117 ;  /* 0x0000007500757308 */ /* 0x000ea20000000800 */
[----:B---3--:R-:W-:Y:S01]  /*10df0*/  F2FP.BF16.F32.PACK_AB R35, R125, R134 ;  /* 0x000000867d23723e */ /* 0x008fe200000010ff */
        /* <DEDUP_REMOVED lines=12> */
[----:B------:R-:W3:Y:S01]  /*10ec0*/  MUFU.EX2 R113, R113 ;  /* 0x0000007100717308 */ /* 0x000ee20000000800 */
[----:B------:R-:W5:Y:S01]  /*10ed0*/  LDSM.16.MT88.4 R24, [R184+0x5c00] ;  /* 0x005c0000b818783b */ /* 0x000f620000004200 */
[----:B--2---:R-:W-:Y:S01]  /*10ee0*/  F2FP.BF16.F32.PACK_AB R13, R117, R124 ;  /* 0x0000007c750d723e */ /* 0x004fe200000010ff */
[----:B------:R-:W-:Y:S01]  /*10ef0*/  FADD.FTZ R146, R146, R141 ;  /* 0x0000008d92927221 */ /* 0x000fe20000010000 */
[----:B------:R-:W-:Y:S01]  /*10f00*/  FADD.FTZ R144, R144, R139 ;  /* 0x0000008b90907221 */ /* 0x000fe20000010000 */
[C---:B-1----:R-:W-:Y:S01]  /*10f10*/  HMMA.16816.F32.BF16 R20, R32.reuse, R4, R20 ;  /* 0x000000042014723c */ /* 0x042fe20000041814 */
[--C-:B------:R-:W-:Y:S01]  /*10f20*/  FFMA.FTZ R139, R2, UR4, -R59.reuse ;  /* 0x00000004028b7c23 */ /* 0x100fe2000801083b */
[----:B------:R-:W-:Y:S01]  /*10f30*/  FADD.FTZ R137, R137, R146 ;  /* 0x0000009289897221 */ /* 0x000fe20000010000 */
[----:B------:R-:W-:Y:S01]  /*10f40*/  MUFU.EX2 R58, R58 ;  /* 0x0000003a003a7308 */ /* 0x000fe20000000800 */
[----:B------:R-:W-:Y:S01]  /*10f50*/  FADD.FTZ R135, R135, R144 ;  /* 0x0000009087877221 */ /* 0x000fe20000010000 */
[----:B------:R-:W-:Y:S01]  /*10f60*/  FFMA.FTZ R2, R116, UR4, -R59 ;  /* 0x0000000474027c23 */ /* 0x000fe2000801083b */
[----:B------:R-:W-:Y:S01]  /*10f70*/  HMMA.16816.F32.BF16 R16, R32, R6, R16 ;  /* 0x000000062010723c */ /* 0x000fe20000041810 */
[----:B------:R-:W1:Y:S01]  /*10f80*/  LDSM.16.MT88.4 R4, [R177+0x5c00] ;  /* 0x005c0000b104783b */ /* 0x000e620000004200 */
[----:B------:R-:W-:Y:S01]  /*10f90*/  FADD.FTZ R136, R136, R137 ;  /* 0x0000008988887221 */ /* 0x000fe20000010000 */
[----:B------:R-:W-:-:S02]  /*10fa0*/  FADD.FTZ R134, R134, R135 ;  /* 0x0000008786867221 */ /* 0x000fc40000010000 */
[----:B------:R-:W2:Y:S01]  /*10fb0*/  MUFU.EX2 R109, R109 ;  /* 0x0000006d006d7308 */ /* 0x000ea20000000800 */
[----:B---3--:R-:W-:Y:S01]  /*10fc0*/  F2FP.BF16.F32.PACK_AB R15, R113, R120 ;  /* 0x00000078710f723e */ /* 0x008fe200000010ff */
[----:B------:R-:W-:Y:S01]  /*10fd0*/  FADD.FTZ R133, R133, R136 ;  /* 0x0000008885857221 */ /* 0x000fe20000010000 */
[----:B------:R-:W-:Y:S01]  /*10fe0*/  F2FP.BF16.F32.PACK_AB R32, R105, R114 ;  /* 0x000000726920723e */ /* 0x000fe200000010ff */
[----:B------:R-:W-:Y:S01]  /*10ff0*/  FADD.FTZ R125, R125, R134 ;  /* 0x000000867d7d7221 */ /* 0x000fe20000010000 */
[----:B------:R-:W-:Y:S01]  /*11000*/  F2FP.BF16.F32.PACK_AB R34, R103, R104 ;  /* 0x000000686722723e */ /* 0x000fe200000010ff */
[----:B------:R-:W-:Y:S02]  /*11010*/  FADD.FTZ R130, R130, R133 ;  /* 0x0000008582827221 */ /* 0x000fe40000010000 */
[----:B------:R-:W-:Y:S01]  /*11020*/  MUFU.EX2 R111, R111 ;  /* 0x0000006f006f7308 */ /* 0x000fe20000000800 */
[----:B----4-:R-:W-:Y:S01]  /*11030*/  HMMA.16816.F32.BF16 R164, R12, R8, R164 ;  /* 0x000000080ca4723c */ /* 0x010fe200000418a4 */
[----:B------:R-:W-:Y:S01]  /*11040*/  FADD.FTZ R124, R124, R125 ;  /* 0x0000007d7c7c7221 */ /* 0x000fe20000010000 */
[----:B------:R-:W-:-:S03]  /*11050*/  FADD.FTZ R121, R121, R130 ;  /* 0x0000008279797221 */ /* 0x000fc60000010000 */
[----:B------:R-:W-:Y:S01]  /*11060*/  FADD.FTZ R117, R117, R124 ;  /* 0x0000007c75757221 */ /* 0x000fe20000010000 */
[C---:B------:R-:W-:Y:S01]  /*11070*/  HMMA.16816.F32.BF16 R160, R12.reuse, R10, R160 ;  /* 0x0000000a0ca0723c */ /* 0x040fe200000418a0 */
[----:B------:R-:W3:Y:S01]  /*11080*/  MUFU.EX2 R110, R110 ;  /* 0x0000006e006e7308 */ /* 0x000ee20000000800 */
[----:B------:R-:W4:Y:S01]  /*11090*/  LDSM.16.MT88.4 R8, [R184+0x6000] ;  /* 0x00600000b808783b */ /* 0x000f220000004200 */
[----:B--2---:R-:W-:Y:S01]  /*110a0*/  F2FP.BF16.F32.PACK_AB R33, R109, R58 ;  /* 0x0000003a6d21723e */ /* 0x004fe200000010ff */
[----:B------:R-:W-:Y:S01]  /*110b0*/  FADD.FTZ R122, R122, R121 ;  /* 0x000000797a7a7221 */ /* 0x000fe20000010000 */
[----:B------:R-:W-:Y:S01]  /*110c0*/  FADD.FTZ R120, R120, R117 ;  /* 0x0000007578787221 */ /* 0x000fe20000010000 */
[----:B------:R-:W-:Y:S02]  /*110d0*/  HMMA.16816.F32.BF16 R20, R12, R28, R20 ;  /* 0x0000001c0c14723c */ /* 0x000fe40000041814 */
[----:B------:R-:W-:Y:S01]  /*110e0*/  FADD.FTZ R115, R115, R122 ;  /* 0x0000007a73737221 */ /* 0x000fe20000010000 */
[----:B------:R-:W-:Y:S01]  /*110f0*/  MUFU.EX2 R112, R112 ;  /* 0x0000007000707308 */ /* 0x000fe20000000800 */
[----:B------:R-:W-:-:S02]  /*11100*/  FADD.FTZ R113, R113, R120 ;  /* 0x0000007871717221 */ /* 0x000fc40000010000 */
[----:B------:R-:W-:Y:S01]  /*11110*/  HMMA.16816.F32.BF16 R28, R12, R30, R16 ;  /* 0x0000001e0c1c723c */ /* 0x000fe20000041810 */
[----:B------:R-:W2:Y:S01]  /*11120*/  LDSM.16.MT88.4 R16, [R177+0x6000] ;  /* 0x00600000b110783b */ /* 0x000ea20000004200 */
[----:B------:R-:W-:-:S03]  /*11130*/  FADD.FTZ R114, R114, R115 ;  /* 0x0000007372727221 */ /* 0x000fc60000010000 */
[----:B------:R-:W1:Y:S01]  /*11140*/  MUFU.EX2 R119, R119 ;  /* 0x0000007700777308 */ /* 0x000e620000000800 */
[----:B---3--:R-:W-:Y:S01]  /*11150*/  F2FP.BF16.F32.PACK_AB R35, R110, R111 ;  /* 0x0000006f6e23723e */ /* 0x008fe200000010ff */
[----:B------:R-:W-:Y:S01]  /*11160*/  FADD.FTZ R105, R105, R114 ;  /* 0x0000007269697221 */ /* 0x000fe20000010000 */
[----:B------:R-:W-:Y:S02]  /*11170*/  F2FP.BF16.F32.PACK_AB R12, R101, R102 ;  /* 0x00000066650c723e */ /* 0x000fe400000010ff */
[----:B------:R-:W-:Y:S01]  /*11180*/  F2FP.BF16.F32.PACK_AB R14, R99, R100 ;  /* 0x00000064630e723e */ /* 0x000fe200000010ff */
[----:B------:R-:W-:Y:S02]  /*11190*/  FADD.FTZ R104, R104, R105 ;  /* 0x0000006968687221 */ /* 0x000fe40000010000 */
[----:B------:R-:W-:Y:S01]  /*111a0*/  MUFU.EX2 R123, R123 ;  /* 0x0000007b007b7308 */ /* 0x000fe20000000800 */
[----:B-----5:R-:W-:Y:S01]  /*111b0*/  HMMA.16816.F32.BF16 R164, R32, R24, R164 ;  /* 0x0000001820a4723c */ /* 0x020fe200000418a4 */
[----:B------:R-:W-:-:S04]  /*111c0*/  FADD.FTZ R103, R103, R104 ;  /* 0x0000006867677221 */ /* 0x000fc80000010000 */
[----:B------:R-:W-:Y:S01]  /*111d0*/  FADD.FTZ R102, R102, R103 ;  /* 0x0000006766667221 */ /* 0x000fe20000010000 */
[C---:B------:R-:W-:Y:S01]  /*111e0*/  HMMA.16816.F32.BF16 R160, R32.reuse, R26, R160 ;  /* 0x0000001a20a0723c */ /* 0x040fe200000418a0 */
[----:B------:R-:W3:Y:S01]  /*111f0*/  MUFU.EX2 R128, R128 ;  /* 0x0000008000807308 */ /* 0x000ee20000000800 */
[----:B------:R-:W5:Y:S01]  /*11200*/  LDSM.16.MT88.4 R24, [R184+0x6400] ;  /* 0x00640000b818783b */ /* 0x000f620000004200 */
[----:B-1----:R-:W-:Y:S01]  /*11210*/  F2FP.BF16.F32.PACK_AB R13, R119, R112 ;  /* 0x00000070770d723e */ /* 0x002fe200000010ff */
[----:B------:R-:W-:Y:S02]  /*11220*/  FADD.FTZ R101, R101, R102 ;  /* 0x0000006665657221 */ /* 0x000fe40000010000 */
[C---:B------:R-:W-:Y:S02]  /*11230*/  HMMA.16816.F32.BF16 R20, R32.reuse, R4, R20 ;  /* 0x000000042014723c */ /* 0x040fe40000041814 */
[----:B------:R-:W-:Y:S01]  /*11240*/  FADD.FTZ R100, R100, R101 ;  /* 0x0000006564647221 */ /* 0x000fe20000010000 */
[----:B------:R-:W-:Y:S03]  /*11250*/  MUFU.EX2 R127, R127 ;  /* 0x0000007f007f7308 */ /* 0x000fe60000000800 */
[----:B------:R-:W-:Y:S01]  /*11260*/  HMMA.16816.F32.BF16 R28, R32, R6, R28 ;  /* 0x00000006201c723c */ /* 0x000fe2000004181c */
[----:B------:R-:W1:Y:S01]  /*11270*/  LDSM.16.MT88.4 R4, [R177+0x6400] ;  /* 0x00640000b104783b */ /* 0x000e620000004200 */
[----:B------:R-:W-:-:S03]  /*11280*/  FADD.FTZ R99, R99, R100 ;  /* 0x0000006463637221 */ /* 0x000fc60000010000 */
[----:B------:R-:W2:Y:S01]  /*11290*/  MUFU.EX2 R140, R140 ;  /* 0x0000008c008c7308 */ /* 0x000ea20000000800 */
[----:B---3--:R-:W-:Y:S02]  /*112a0*/  F2FP.BF16.F32.PACK_AB R15, R128, R123 ;  /* 0x0000007b800f723e */ /* 0x008fe400000010ff */
[----:B------:R-:W-:Y:S01]  /*112b0*/  F2FP.BF16.F32.PACK_AB R32, R97, R98 ;  /* 0x000000626120723e */ /* 0x000fe200000010ff */
[----:B------:R-:W-:Y:S01]  /*112c0*/  FADD.FTZ R98, R98, R99 ;  /* 0x0000006362627221 */ /* 0x000fe20000010000 */
[----:B------:R-:W-:-:S03]  /*112d0*/  F2FP.BF16.F32.PACK_AB R34, R95, R96 ;  /* 0x000000605f22723e */ /* 0x000fc600000010ff */
[----:B------:R-:W-:Y:S01]  /*112e0*/  MUFU.EX2 R129, R129 ;  /* 0x0000008100817308 */ /* 0x000fe20000000800 */
[----:B----4-:R-:W-:Y:S01]  /*112f0*/  HMMA.16816.F32.BF16 R164, R12, R8, R164 ;  /* 0x000000080ca4723c */ /* 0x010fe200000418a4 */
[----:B------:R-:W-:-:S04]  /*11300*/  FADD.FTZ R97, R97, R98 ;  /* 0x0000006261617221 */ /* 0x000fc80000010000 */
[----:B------:R-:W-:Y:S01]  /*11310*/  FADD.FTZ R96, R96, R97 ;  /* 0x0000006160607221 */ /* 0x000fe20000010000 */
[C---:B------:R-:W-:Y:S01]  /*11320*/  HMMA.16816.F32.BF16 R160, R12.reuse, R10, R160 ;  /* 0x0000000a0ca0723c */ /* 0x040fe200000418a0 */
[----:B------:R-:W3:Y:S01]  /*11330*/  MUFU.EX2 R156, R156 ;  /* 0x0000009c009c7308 */ /* 0x000ee20000000800 */
[----:B------:R-:W4:Y:S01]  /*11340*/  LDSM.16.MT88.4 R8, [R184+0x6800] ;  /* 0x00680000b808783b */ /* 0x000f220000004200 */
[----:B--2---:R-:W-:Y:S01]  /*11350*/  F2FP.BF16.F32.PACK_AB R33, R140, R127 ;  /* 0x0000007f8c21723e */ /* 0x004fe200000010ff */
[----:B------:R-:W-:Y:S02]  /*11360*/  FADD.FTZ R95, R95, R96 ;  /* 0x000000605f5f7221 */ /* 0x000fe40000010000 */
[C---:B------:R-:W-:Y:S03]  /*11370*/  HMMA.16816.F32.BF16 R20, R12.reuse, R16, R20 ;  /* 0x000000100c14723c */ /* 0x040fe60000041814 */
[----:B------:R-:W-:Y:S03]  /*11380*/  MUFU.EX2 R131, R131 ;  /* 0x0000008300837308 */ /* 0x000fe60000000800 */
[----:B------:R-:W-:Y:S01]  /*11390*/  HMMA.16816.F32.BF16 R28, R12, R18, R28 ;  /* 0x000000120c1c723c */ /* 0x000fe2000004181c */
[----:B------:R-:W2:Y:S04]  /*113a0*/  LDSM.16.MT88.4 R16, [R177+0x6800] ;  /* 0x00680000b110783b */ /* 0x000ea80000004200 */
[----:B------:R-:W1:Y:S01]  /*113b0*/  MUFU.EX2 R168, R168 ;  /* 0x000000a800a87308 */ /* 0x000e620000000800 */
[----:B---3--:R-:W-:-:S02]  /*113c0*/  F2FP.BF16.F32.PACK_AB R35, R156, R129 ;  /* 0x000000819c23723e */ /* 0x008fc400000010ff */
        /* <DEDUP_REMOVED lines=12> */
[C---:B------:R-:W-:Y:S03]  /*11490*/  HMMA.16816.F32.BF16 R20, R32.reuse, R4, R20 ;  /* 0x000000042014723c */ /* 0x040fe60000041814 */
[----:B------:R-:W-:Y:S03]  /*114a0*/  MUFU.EX2 R169, R169 ;  /* 0x000000a900a97308 */ /* 0x000fe60000000800 */
[----:B------:R-:W-:Y:S01]  /*114b0*/  HMMA.16816.F32.BF16 R28, R32, R6, R28 ;  /* 0x00000006201c723c */ /* 0x000fe2000004181c */
[----:B------:R-:W1:Y:S04]  /*114c0*/  LDSM.16.MT88.4 R4, [R177+0x6c00] ;  /* 0x006c0000b104783b */ /* 0x000e680000004200 */
[----:B------:R-:W2:Y:S01]  /*114d0*/  MUFU.EX2 R172, R172 ;  /* 0x000000ac00ac7308 */ /* 0x000ea20000000800 */
[----:B---3--:R-:W-:-:S02]  /*114e0*/  F2FP.BF16.F32.PACK_AB R15, R170, R145 ;  /* 0x00000091aa0f723e */ /* 0x008fc400000010ff */
        /* <DEDUP_REMOVED lines=13> */
[----:B------:R-:W2:Y:S03]  /*115c0*/  MUFU.EX2 R83, R83 ;  /* 0x0000005300537308 */ /* 0x000ea60000000800 */
[----:B------:R-:W-:Y:S01]  /*115d0*/  HMMA.16816.F32.BF16 R28, R12, R18, R28 ;  /* 0x000000120c1c723c */ /* 0x000fe2000004181c */
[----:B------:R-:W4:Y:S04]  /*115e0*/  LDSM.16.MT88.4 R16, [R177+0x7000] ;  /* 0x00700000b110783b */ /* 0x000f280000004200 */
[----:B------:R-:W-:Y:S01]  /*115f0*/  MUFU.EX2 R173, R173 ;  /* 0x000000ad00ad7308 */ /* 0x000fe20000000800 */
[----:B---3--:R-:W-:-:S02]  /*11600*/  F2FP.BF16.F32.PACK_AB R35, R174, R171 ;  /* 0x000000abae23723e */ /* 0x008fc400000010ff */
[----:B------:R-:W-:Y:S01]  /*11610*/  F2FP.BF16.F32.PACK_AB R12, R85, R86 ;  /* 0x00000056550c723e */ /* 0x000fe200000010ff */
[----:B------:R-:W-:-:S04]  /*11620*/  FADD.FTZ R86, R86, R87 ;  /* 0x0000005756567221 */ /* 0x000fc80000010000 */
[----:B------:R-:W3:Y:S01]  /*11630*/  MUFU.EX2 R186, R186 ;  /* 0x000000ba00ba7308 */ /* 0x000ee20000000800 */
[----:B-----5:R-:W-:Y:S01]  /*11640*/  HMMA.16816.F32.BF16 R164, R32, R24, R164 ;  /* 0x0000001820a4723c */ /* 0x020fe200000418a4 */
[----:B--2---:R-:W-:Y:S01]  /*11650*/  F2FP.BF16.F32.PACK_AB R14, R83, R84 ;  /* 0x00000054530e723e */ /* 0x004fe200000010ff */
[----:B------:R-:W-:-:S04]  /*11660*/  FADD.FTZ R85, R85, R86 ;  /* 0x0000005655557221 */ /* 0x000fc80000010000 */
[----:B------:R-:W-:Y:S01]  /*11670*/  HMMA.16816.F32.BF16 R160, R32, R26, R160 ;  /* 0x0000001a20a0723c */ /* 0x000fe200000418a0 */
[----:B------:R-:W-:Y:S01]  /*11680*/  MUFU.EX2 R175, R175 ;  /* 0x000000af00af7308 */ /* 0x000fe20000000800 */
[----:B------:R-:W2:Y:S01]  /*11690*/  LDSM.16.MT88.4 R24, [R184+0x7400] ;  /* 0x00740000b818783b */ /* 0x000ea20000004200 */
[----:B------:R-:W-:-:S03]  /*116a0*/  FADD.FTZ R84, R84, R85 ;  /* 0x0000005554547221 */ /* 0x000fc60000010000 */
[C---:B-1----:R-:W-:Y:S01]  /*116b0*/  HMMA.16816.F32.BF16 R20, R32.reuse, R4, R20 ;  /* 0x000000042014723c */ /* 0x042fe20000041814 */
[----:B------:R-:W-:Y:S02]  /*116c0*/  FADD.FTZ R83, R83, R84 ;  /* 0x0000005453537221 */ /* 0x000fe40000010000 */
[----:B------:R-:W1:Y:S01]  /*116d0*/  MUFU.EX2 R154, R154 ;  /* 0x0000009a009a7308 */ /* 0x000e620000000800 */
[----:B---3--:R-:W-:Y:S02]  /*116e0*/  F2FP.BF16.F32.PACK_AB R13, R186, R173 ;  /* 0x000000adba0d723e */ /* 0x008fe400000010ff */
[----:B------:R-:W-:Y:S01]  /*116f0*/  HMMA.16816.F32.BF16 R28, R32, R6, R28 ;  /* 0x00000006201c723c */ /* 0x000fe2000004181c */
[----:B------:R-:W3:Y:S04]  /*11700*/  LDSM.16.MT88.4 R4, [R177+0x7400] ;  /* 0x00740000b104783b */ /* 0x000ee80000004200 */
[----:B------:R-:W-:Y:S02]  /*11710*/  MUFU.EX2 R82, R82 ;  /* 0x0000005200527308 */ /* 0x000fe40000000800 */
[--C-:B------:R-:W-:Y:S01]  /*11720*/  FFMA.FTZ R32, R118, UR4, -R59.reuse ;  /* 0x0000000476207c23 */ /* 0x100fe2000801083b */
[----:B------:R-:W-:-:S05]  /*11730*/  FFMA.FTZ R118, R126, UR4, -R59 ;  /* 0x000000047e767c23 */ /* 0x000fca000801083b */
[----:B------:R-:W-:Y:S01]  /*11740*/  MUFU.EX2 R81, R81 ;  /* 0x0000005100517308 */ /* 0x000fe20000000800 */
[----:B-1----:R-:W-:-:S07]  /*11750*/  F2FP.BF16.F32.PACK_AB R15, R154, R175 ;  /* 0x000000af9a0f723e */ /* 0x002fce00000010ff */
[----:B------:R-:W-:Y:S01]  /*11760*/  MUFU.EX2 R80, R80 ;  /* 0x0000005000507308 */ /* 0x000fe20000000800 */
[C---:B----4-:R-:W-:Y:S06]  /*11770*/  HMMA.16816.F32.BF16 R164, R12.reuse, R8, R164 ;  /* 0x000000080ca4723c */ /* 0x050fec00000418a4 */
[C---:B------:R-:W-:Y:S01]  /*11780*/  HMMA.16816.F32.BF16 R160, R12.reuse, R10, R160 ;  /* 0x0000000a0ca0723c */ /* 0x040fe200000418a0 */
[----:B------:R-:W1:Y:S01]  /*11790*/  MUFU.EX2 R79, R79 ;  /* 0x0000004f004f7308 */ /* 0x000e620000000800 */
[----:B------:R-:W4:Y:S04]  /*117a0*/  LDSM.16.MT88.4 R8, [R184+0x7800] ;  /* 0x00780000b808783b */ /* 0x000f280000004200 */
[C---:B------:R-:W-:Y:S03]  /*117b0*/  HMMA.16816.F32.BF16 R20, R12.reuse, R16, R20 ;  /* 0x000000100c14723c */ /* 0x040fe60000041814 */
[----:B------:R-:W-:Y:S03]  /*117c0*/  MUFU.EX2 R187, R187 ;  /* 0x000000bb00bb7308 */ /* 0x000fe60000000800 */
[----:B------:R-:W-:Y:S01]  /*117d0*/  HMMA.16816.F32.BF16 R28, R12, R18, R28 ;  /* 0x000000120c1c723c */ /* 0x000fe2000004181c */
[----:B------:R-:W5:Y:S04]  /*117e0*/  LDSM.16.MT88.4 R16, [R177+0x7800] ;  /* 0x00780000b110783b */ /* 0x000f680000004200 */
[----:B------:R-:W2:Y:S01]  /*117f0*/  MUFU.EX2 R138, R138 ;  /* 0x0000008a008a7308 */ /* 0x000ea20000000800 */
[----:B-1----:R-:W-:Y:S01]  /*11800*/  F2FP.BF16.F32.PACK_AB R34, R79, R80 ;  /* 0x000000504f22723e */ /* 0x002fe200000010ff */
[----:B------:R-:W1:Y:S06]  /*11810*/  LDSM.16.MT88.4 R12, [R177+0x7c00] ;  /* 0x007c0000b10c783b */ /* 0x000e6c0000004200 */
[----:B------:R-:W-:Y:S08]  /*11820*/  MUFU.EX2 R176, R176 ;  /* 0x000000b000b07308 */ /* 0x000ff00000000800 */
[----:B------:R-:W3:Y:S01]  /*11830*/  MUFU.EX2 R147, R181 ;  /* 0x000000b500937308 */ /* 0x000ee20000000800 */
[----:B--2---:R-:W-:-:S07]  /*11840*/  F2FP.BF16.F32.PACK_AB R33, R138, R187 ;  /* 0x000000bb8a21723e */ /* 0x004fce00000010ff */
[----:B------:R2:W-:Y:S08]  /*11850*/  MUFU.EX2 R143, R32 ;  /* 0x00000020008f7308 */ /* 0x0005f00000000800 */
[----:B------:R-:W-:Y:S01]  /*11860*/  MUFU.EX2 R78, R78 ;  /* 0x0000004e004e7308 */ /* 0x000fe20000000800 */
[----:B---3--:R-:W-:-:S07]  /*11870*/  F2FP.BF16.F32.PACK_AB R35, R147, R176 ;  /* 0x000000b09323723e */ /* 0x008fce00000010ff */
[----:B------:R-:W3:Y:S01]  /*11880*/  MUFU.EX2 R77, R77 ;  /* 0x0000004d004d7308 */ /* 0x000ee20000000800 */
[----:B--2---:R-:W-:Y:S01]  /*11890*/  F2FP.BF16.F32.PACK_AB R32, R81, R82 ;  /* 0x000000525120723e */ /* 0x004fe200000010ff */
[----:B------:R-:W-:-:S04]  /*118a0*/  FADD.FTZ R82, R82, R83 ;  /* 0x0000005352527221 */ /* 0x000fc80000010000 */
[----:B------:R-:W-:Y:S02]  /*118b0*/  FADD.FTZ R81, R81, R82 ;  /* 0x0000005251517221 */ /* 0x000fe40000010000 */
[----:B------:R-:W-:Y:S01]  /*118c0*/  MUFU.EX2 R76, R76 ;  /* 0x0000004c004c7308 */ /* 0x000fe20000000800 */
[----:B------:R-:W-:Y:S01]  /*118d0*/  HMMA.16816.F32.BF16 R164, R32, R24, R164 ;  /* 0x0000001820a4723c */ /* 0x000fe200000418a4 */
[----:B------:R-:W-:-:S04]  /*118e0*/  FADD.FTZ R80, R80, R81 ;  /* 0x0000005150507221 */ /* 0x000fc80000010000 */
[----:B------:R-:W-:Y:S01]  /*118f0*/  FADD.FTZ R79, R79, R80 ;  /* 0x000000504f4f7221 */ /* 0x000fe20000010000 */
[C---:B------:R-:W-:Y:S01]  /*11900*/  HMMA.16816.F32.BF16 R20, R32.reuse, R4, R20 ;  /* 0x000000042014723c */ /* 0x040fe20000041814 */
[----:B------:R-:W2:Y:S01]  /*11910*/  MUFU.EX2 R75, R75 ;  /* 0x0000004b004b7308 */ /* 0x000ea20000000800 */
[--C-:B------:R-:W-:Y:S01]  /*11920*/  FFMA.FTZ R25, R0, UR4, -R59.reuse ;  /* 0x0000000400197c23 */ /* 0x100fe2000801083b */
[----:B------:R-:W-:Y:S01]  /*11930*/  FFMA.FTZ R0, R51, UR4, -R59 ;  /* 0x0000000433007c23 */ /* 0x000fe2000801083b */
[----:B------:R-:W-:Y:S02]  /*11940*/  FFMA.FTZ R24, R54, UR4, -R106 ;  /* 0x0000000436187c23 */ /* 0x000fe4000801086a */
[C---:B------:R-:W-:Y:S01]  /*11950*/  HMMA.16816.F32.BF16 R28, R32.reuse, R6, R28 ;  /* 0x00000006201c723c */ /* 0x040fe2000004181c */
[C---:B---3--:R-:W-:Y:S01]  /*11960*/  F2FP.BF16.F32.PACK_AB R4, R77.reuse, R78 ;  /* 0x0000004e4d04723e */ /* 0x048fe200000010ff */
[----:B------:R-:W-:Y:S01]  /*11970*/  FADD.FTZ R78, R78, R79 ;  /* 0x0000004f4e4e7221 */ /* 0x000fe20000010000 */
[----:B------:R-:W3:Y:S03]  /*11980*/  MUFU.EX2 R132, R132 ;  /* 0x0000008400847308 */ /* 0x000ee60000000800 */
[----:B------:R-:W-:Y:S01]  /*11990*/  HMMA.16816.F32.BF16 R160, R32, R26, R160 ;  /* 0x0000001a20a0723c */ /* 0x000fe200000418a0 */
[----:B------:R-:W-:-:S04]  /*119a0*/  FADD.FTZ R77, R77, R78 ;  /* 0x0000004e4d4d7221 */ /* 0x000fc80000010000 */
[----:B------:R-:W-:Y:S01]  /*119b0*/  MUFU.EX2 R118, R118 ;  /* 0x0000007600767308 */ /* 0x000fe20000000800 */
[----:B--2---:R-:W-:Y:S01]  /*119c0*/  F2FP.BF16.F32.PACK_AB R6, R75, R76 ;  /* 0x0000004c4b06723e */ /* 0x004fe200000010ff */
[--C-:B------:R-:W-:Y:S01]  /*119d0*/  FFMA.FTZ R27, R36, UR4, -R59.reuse ;  /* 0x00000004241b7c23 */ /* 0x100fe2000801083b */
[--C-:B------:R-:W-:Y:S01]  /*119e0*/  FFMA.FTZ R26, R50, UR4, -R59.reuse ;  /* 0x00000004321a7c23 */ /* 0x100fe2000801083b */
[--C-:B------:R-:W-:Y:S01]  /*119f0*/  FFMA.FTZ R32, R49, UR4, -R59.reuse ;  /* 0x0000000431207c23 */ /* 0x100fe2000801083b */
[--C-:B------:R-:W-:Y:S01]  /*11a00*/  FFMA.FTZ R35, R39, UR4, -R59.reuse ;  /* 0x0000000427237c23 */ /* 0x100fe2000801083b */
[----:B------:R-:W-:Y:S01]  /*11a10*/  FFMA.FTZ R33, R43, UR4, -R106 ;  /* 0x000000042b217c23 */ /* 0x000fe2000801086a */
[--C-:B------:R-:W-:Y:S01]  /*11a20*/  FFMA.FTZ R34, R48, UR4, -R59.reuse ;  /* 0x0000000430227c23 */ /* 0x100fe2000801083b */
[----:B------:R-:W2:Y:S01]  /*11a30*/  MUFU.EX2 R139, R139 ;  /* 0x0000008b008b7308 */ /* 0x000ea20000000800 */
[----:B---3--:R-:W-:Y:S01]  /*11a40*/  F2FP.BF16.F32.PACK_AB R5, R143, R132 ;  /* 0x000000848f05723e */ /* 0x008fe200000010ff */
[--C-:B------:R-:W-:Y:S01]  /*11a50*/  FFMA.FTZ R39, R38, UR4, -R59.reuse ;  /* 0x0000000426277c23 */ /* 0x100fe2000801083b */
[--C-:B------:R-:W-:Y:S01]  /*11a60*/  FFMA.FTZ R36, R47, UR4, -R59.reuse ;  /* 0x000000042f247c23 */ /* 0x100fe2000801083b */
[----:B------:R-:W-:Y:S01]  /*11a70*/  FFMA.FTZ R43, R37, UR4, -R59 ;  /* 0x00000004252b7c23 */ /* 0x000fe2000801083b */
[----:B------:R-:W-:Y:S01]  /*11a80*/  FADD.FTZ R76, R76, R77 ;  /* 0x0000004d4c4c7221 */ /* 0x000fe20000010000 */
[--C-:B------:R-:W-:Y:S01]  /*11a90*/  FFMA.FTZ R47, R40, UR4, -R59.reuse ;  /* 0x00000004282f7c23 */ /* 0x100fe2000801083b */
[--C-:B------:R-:W-:Y:S01]  /*11aa0*/  FFMA.FTZ R38, R53, UR4, -R59.reuse ;  /* 0x0000000435267c23 */ /* 0x100fe2000801083b */
[----:B------:R-:W-:Y:S01]  /*11ab0*/  MUFU.EX2 R74, R74 ;  /* 0x0000004a004a7308 */ /* 0x000fe20000000800 */
[----:B------:R-:W-:Y:S01]  /*11ac0*/  FADD.FTZ R75, R75, R76 ;  /* 0x0000004c4b4b7221 */ /* 0x000fe20000010000 */
[--C-:B------:R-:W-:Y:S01]  /*11ad0*/  FFMA.FTZ R40, R52, UR4, -R59.reuse ;  /* 0x0000000434287c23 */ /* 0x100fe2000801083b */
[--C-:B------:R-:W-:Y:S01]  /*11ae0*/  FFMA.FTZ R48, R42, UR4, -R59.reuse ;  /* 0x000000042a307c23 */ /* 0x100fe2000801083b */
[--C-:B------:R-:W-:Y:S01]  /*11af0*/  FFMA.FTZ R42, R45, UR4, -R106.reuse ;  /* 0x000000042d2a7c23 */ /* 0x100fe2000801086a */
[----:B------:R-:W-:Y:S01]  /*11b00*/  FFMA.FTZ R37, R57, UR4, -R106 ;  /* 0x0000000439257c23 */ /* 0x000fe2000801086a */
[----:B------:R-:W-:-:S02]  /*11b10*/  FFMA.FTZ R49, R44, UR4, -R59 ;  /* 0x000000042c317c23 */ /* 0x000fc4000801083b */
[----:B------:R-:W3:Y:S01]  /*11b20*/  MUFU.EX2 R73, R73 ;  /* 0x0000004900497308 */ /* 0x000ee20000000800 */
[----:B--2---:R-:W-:-:S07]  /*11b30*/  F2FP.BF16.F32.PACK_AB R7, R139, R118 ;  /* 0x000000768b07723e */ /* 0x004fce00000010ff */
[C---:B----4-:R-:W-:Y:S01]  /*11b40*/  HMMA.16816.F32.BF16 R164, R4.reuse, R8, R164 ;  /* 0x0000000804a4723c */ /* 0x050fe200000418a4 */
[----:B------:R-:W-:Y:S05]  /*11b50*/  MUFU.EX2 R72, R72 ;  /* 0x0000004800487308 */ /* 0x000fea0000000800 */
[C---:B-----5:R-:W-:Y:S01]  /*11b60*/  HMMA.16816.F32.BF16 R20, R4.reuse, R16, R20 ;  /* 0x000000100414723c */ /* 0x060fe20000041814 */
        /* <DEDUP_REMOVED lines=9> */
[----:B------:R-:W5:Y:S03]  /*11c00*/  LDSM.16.MT88.4 R8, [R177+0x8000] ;  /* 0x00800000b108783b */ /* 0x000f660000004200 */
[----:B------:R-:W-:Y:S02]  /*11c10*/  FADD.FTZ R112, R112, R111 ;  /* 0x0000006f70707221 */ /* 0x000fe40000010000 */
[----:B------:R-:W1:Y:S01]  /*11c20*/  MUFU.EX2 R25, R25 ;  /* 0x0000001900197308 */ /* 0x000e620000000800 */
[----:B---3--:R-:W-:Y:S01]  /*11c30*/  F2FP.BF16.F32.PACK_AB R4, R73, R74 ;  /* 0x0000004a4904723e */ /* 0x008fe200000010ff */
[----:B------:R-:W-:Y:S01]  /*11c40*/  FADD.FTZ R112, R119, R112 ;  /* 0x0000007077707221 */ /* 0x000fe20000010000 */
[----:B--2---:R-:W-:Y:S01]  /*11c50*/  F2FP.BF16.F32.PACK_AB R6, R71, R72 ;  /* 0x000000484706723e */ /* 0x004fe200000010ff */
[----:B------:R-:W-:-:S02]  /*11c60*/  FADD.FTZ R74, R74, R75 ;  /* 0x0000004b4a4a7221 */ /* 0x000fc40000010000 */
[----:B------:R-:W-:Y:S02]  /*11c70*/  FADD.FTZ R123, R123, R112 ;  /* 0x000000707b7b7221 */ /* 0x000fe40000010000 */
[----:B------:R-:W-:Y:S01]  /*11c80*/  MUFU.EX2 R0, R0 ;  /* 0x0000000000007308 */ /* 0x000fe20000000800 */
[----:B------:R-:W-:Y:S01]  /*11c90*/  FADD.FTZ R73, R73, R74 ;  /* 0x0000004a49497221 */ /* 0x000fe20000010000 */
[----:B------:R-:W-:-:S03]  /*11ca0*/  FADD.FTZ R128, R128, R123 ;  /* 0x0000007b80807221 */ /* 0x000fc60000010000 */
[----:B------:R-:W-:Y:S01]  /*11cb0*/  FADD.FTZ R72, R72, R73 ;  /* 0x0000004948487221 */ /* 0x000fe20000010000 */
[----:B------:R-:W-:Y:S02]  /*11cc0*/  FADD.FTZ R127, R127, R128 ;  /* 0x000000807f7f7221 */ /* 0x000fe40000010000 */
[----:B------:R-:W2:Y:S01]  /*11cd0*/  MUFU.EX2 R27, R27 ;  /* 0x0000001b001b7308 */ /* 0x000ea20000000800 */
[----:B-1----:R-:W-:Y:S01]  /*11ce0*/  F2FP.BF16.F32.PACK_AB R5, R25, R2 ;  /* 0x000000021905723e */ /* 0x002fe200000010ff */
[----:B------:R-:W-:Y:S01]  /*11cf0*/  FADD.FTZ R140, R140, R127 ;  /* 0x0000007f8c8c7221 */ /* 0x000fe20000010000 */
[----:B------:R-:W-:-:S03]  /*11d00*/  FADD.FTZ R71, R71, R72 ;  /* 0x0000004847477221 */ /* 0x000fc60000010000 */
[----:B------:R-:W-:Y:S02]  /*11d10*/  FADD.FTZ R129, R129, R140 ;  /* 0x0000008c81817221 */ /* 0x000fe40000010000 */
[----:B------:R-:W-:Y:S02]  /*11d20*/  MUFU.EX2 R70, R70 ;  /* 0x0000004600467308 */ /* 0x000fe40000000800 */
[----:B------:R-:W-:Y:S01]  /*11d30*/  FADD.FTZ R156, R156, R129 ;  /* 0x000000819c9c7221 */ /* 0x000fe20000010000 */
[----:B------:R-:W-:-:S03]  /*11d40*/  MOV R129, R107 ;  /* 0x0000006b00817202 */ /* 0x000fc60000000f00 */
[----:B------:R-:W-:Y:S02]  /*11d50*/  FADD.FTZ R131, R131, R156 ;  /* 0x0000009c83837221 */ /* 0x000fe40000010000 */
[----:B------:R-:W1:Y:S01]  /*11d60*/  MUFU.EX2 R69, R69 ;  /* 0x0000004500457308 */ /* 0x000e620000000800 */
[----:B--2---:R-:W-:Y:S01]  /*11d70*/  F2FP.BF16.F32.PACK_AB R7, R27, R0 ;  /* 0x000000001b07723e */ /* 0x004fe200000010ff */
[----:B------:R-:W-:Y:S01]  /*11d80*/  FADD.FTZ R168, R168, R131 ;  /* 0x00000083a8a87221 */ /* 0x000fe20000010000 */
[----:B------:R-:W-:-:S03]  /*11d90*/  MOV R131, R108 ;  /* 0x0000006c00837202 */ /* 0x000fc60000000f00 */
        /* <DEDUP_REMOVED lines=15> */
[----:B------:R-:W-:Y:S02]  /*11e90*/  FADD.FTZ R173, R173, R174 ;  /* 0x000000aeadad7221 */ /* 0x000fe40000010000 */
[----:B------:R-:W-:Y:S01]  /*11ea0*/  LDSM.16.MT88.4 R168, [R177+0x8c00] ;  /* 0x008c0000b1a8783b */ /* 0x000fe20000004200 */
[----:B------:R-:W5:Y:S01]  /*11eb0*/  MUFU.EX2 R3, R3 ;  /* 0x0000000300037308 */ /* 0x000f620000000800 */
[----:B------:R-:W-:Y:S01]  /*11ec0*/  FADD.FTZ R186, R186, R173 ;  /* 0x000000adbaba7221 */ /* 0x000fe20000010000 */
[----:B-1----:R-:W-:Y:S01]  /*11ed0*/  F2FP.BF16.F32.PACK_AB R4, R69, R70 ;  /* 0x000000464504723e */ /* 0x002fe200000010ff */
[----:B------:R-:W-:Y:S01]  /*11ee0*/  FADD.FTZ R70, R70, R71 ;  /* 0x0000004746467221 */ /* 0x000fe20000010000 */
[----:B---3--:R-:W-:Y:S01]  /*11ef0*/  F2FP.BF16.F32.PACK_AB R6, R67, R68 ;  /* 0x000000444306723e */ /* 0x008fe200000010ff */
[----:B------:R-:W-:-:S02]  /*11f00*/  FADD.FTZ R175, R175, R186 ;  /* 0x000000baafaf7221 */ /* 0x000fc40000010000 */
[----:B------:R-:W-:Y:S01]  /*11f10*/  FADD.FTZ R69, R69, R70 ;  /* 0x0000004645457221 */ /* 0x000fe20000010000 */
[----:B------:R-:W-:Y:S01]  /*11f20*/  MUFU.EX2 R32, R32 ;  /* 0x0000002000207308 */ /* 0x000fe20000000800 */
[----:B------:R-:W-:Y:S02]  /*11f30*/  FADD.FTZ R154, R154, R175 ;  /* 0x000000af9a9a7221 */ /* 0x000fe40000010000 */
[----:B------:R-:W-:Y:S02]  /*11f40*/  FADD.FTZ R68, R68, R69 ;  /* 0x0000004544447221 */ /* 0x000fe40000010000 */
        /* <DEDUP_REMOVED lines=34> */
[----:B------:R-:W-:Y:S01]  /*12170*/  MUFU.EX2 R36, R36 ;  /* 0x0000002400247308 */ /* 0x000fe20000000800 */
[----:B------:R-:W-:Y:S02]  /*12180*/  FADD.FTZ R65, R65, R66 ;  /* 0x0000004241417221 */ /* 0x000fe40000010000 */
[----:B------:R-:W-:Y:S02]  /*12190*/  FADD.FTZ R35, R35, R32 ;  /* 0x0000002023237221 */ /* 0x000fe40000010000 */
[----:B------:R-:W-:-:S03]  /*121a0*/  FADD.FTZ R64, R64, R65 ;  /* 0x0000004140407221 */ /* 0x000fc60000010000 */
[----:B------:R-:W1:Y:S01]  /*121b0*/  MUFU.EX2 R43, R43 ;  /* 0x0000002b002b7308 */ /* 0x000e620000000800 */
[----:B----4-:R-:W-:Y:S01]  /*121c0*/  F2FP.BF16.F32.PACK_AB R5, R39, R34 ;  /* 0x000000222705723e */ /* 0x010fe200000010ff */
[----:B------:R-:W-:Y:S01]  /*121d0*/  FADD.FTZ R34, R34, R35 ;  /* 0x0000002322227221 */ /* 0x000fe20000010000 */
[----:B------:R-:W-:-:S03]  /*121e0*/  FADD.FTZ R63, R63, R64 ;  /* 0x000000403f3f7221 */ /* 0x000fc60000010000 */
[----:B------:R-:W-:Y:S02]  /*121f0*/  FADD.FTZ R39, R39, R34 ;  /* 0x0000002227277221 */ /* 0x000fe40000010000 */
[----:B------:R-:W-:Y:S08]  /*12200*/  MUFU.EX2 R62, R62 ;  /* 0x0000003e003e7308 */ /* 0x000ff00000000800 */
[----:B------:R-:W3:Y:S01]  /*12210*/  MUFU.EX2 R61, R61 ;  /* 0x0000003d003d7308 */ /* 0x000ee20000000800 */
[----:B-1----:R-:W-:Y:S01]  /*12220*/  F2FP.BF16.F32.PACK_AB R7, R43, R36 ;  /* 0x000000242b07723e */ /* 0x002fe200000010ff */
[----:B------:R-:W-:-:S04]  /*12230*/  FADD.FTZ R36, R36, R39 ;  /* 0x0000002724247221 */ /* 0x000fc80000010000 */
[----:B------:R-:W-:Y:S02]  /*12240*/  FADD.FTZ R43, R43, R36 ;  /* 0x000000242b2b7221 */ /* 0x000fe40000010000 */
[C---:B------:R-:W-:Y:S01]  /*12250*/  HMMA.16816.F32.BF16 R20, R4.reuse, R16, R20 ;  /* 0x000000100414723c */ /* 0x040fe20000041814 */
[----:B------:R-:W-:Y:S05]  /*12260*/  MUFU.EX2 R60, R60 ;  /* 0x0000003c003c7308 */ /* 0x000fea0000000800 */
[C---:B------:R-:W-:Y:S01]  /*12270*/  HMMA.16816.F32.BF16 R28, R4.reuse, R18, R28 ;  /* 0x00000012041c723c */ /* 0x040fe2000004181c */
[----:B------:R-:W1:Y:S02]  /*12280*/  LDSM.16.MT88.4 R16, [R184+0x8800] ;  /* 0x00880000b810783b */ /* 0x000e640000004200 */
[----:B------:R-:W4:Y:S03]  /*12290*/  MUFU.EX2 R41, R41 ;  /* 0x0000002900297308 */ /* 0x000f260000000800 */
[C---:B-----5:R-:W-:Y:S05]  /*122a0*/  HMMA.16816.F32.BF16 R164, R4.reuse, R8, R164 ;  /* 0x0000000804a4723c */ /* 0x060fea00000418a4 */
[----:B------:R-:W-:Y:S01]  /*122b0*/  MUFU.EX2 R38, R38 ;  /* 0x0000002600267308 */ /* 0x000fe20000000800 */
[----:B------:R-:W-:Y:S01]  /*122c0*/  HMMA.16816.F32.BF16 R160, R4, R10, R160 ;  /* 0x0000000a04a0723c */ /* 0x000fe200000418a0 */
[----:B------:R-:W5:Y:S06]  /*122d0*/  LDSM.16.MT88.4 R8, [R184+0x8c00] ;  /* 0x008c0000b808783b */ /* 0x000f6c0000004200 */
[----:B------:R-:W2:Y:S01]  /*122e0*/  MUFU.EX2 R47, R47 ;  /* 0x0000002f002f7308 */ /* 0x000ea20000000800 */
        /* <DEDUP_REMOVED lines=16> */
[----:B------:R-:W-:Y:S01]  /*123f0*/  MUFU.EX2 R37, R37 ;  /* 0x0000002500257308 */ /* 0x000fe20000000800 */
[C---:B------:R-:W-:Y:S06]  /*12400*/  HMMA.16816.F32.BF16 R20, R4.reuse, R12, R20 ;  /* 0x0000000c0414723c */ /* 0x040fec0000041814 */
[C---:B------:R-:W-:Y:S01]  /*12410*/  HMMA.16816.F32.BF16 R28, R4.reuse, R14, R28 ;  /* 0x0000000e041c723c */ /* 0x040fe2000004181c */
[----:B------:R-:W3:Y:S05]  /*12420*/  MUFU.EX2 R42, R42 ;  /* 0x0000002a002a7308 */ /* 0x000eea0000000800 */
[C---:B-1----:R-:W-:Y:S03]  /*12430*/  HMMA.16816.F32.BF16 R164, R4.reuse, R16, R164 ;  /* 0x0000001004a4723c */ /* 0x042fe600000418a4 */
[----:B------:R-:W-:Y:S03]  /*12440*/  MUFU.EX2 R44, R55 ;  /* 0x00000037002c7308 */ /* 0x000fe60000000800 */
[----:B------:R-:W-:Y:S05]  /*12450*/  HMMA.16816.F32.BF16 R160, R4, R18, R160 ;  /* 0x0000001204a0723c */ /* 0x000fea00000418a0 */
[----:B------:R-:W1:Y:S02]  /*12460*/  MUFU.EX2 R49, R49 ;  /* 0x0000003100317308 */ /* 0x000e640000000800 */
[----:B--2---:R-:W-:Y:S01]  /*12470*/  F2FP.BF16.F32.PACK_AB R4, R33, R24 ;  /* 0x000000182104723e */ /* 0x004fe200000010ff */
[----:B------:R-:W-:Y:S01]  /*12480*/  FADD.FTZ R24, R24, R41 ;  /* 0x0000002918187221 */ /* 0x000fe20000010000 */
[----:B---3--:R-:W-:-:S03]  /*12490*/  F2FP.BF16.F32.PACK_AB R6, R42, R37 ;  /* 0x000000252a06723e */ /* 0x008fc600000010ff */
[----:B------:R-:W-:Y:S01]  /*124a0*/  FADD.FTZ R24, R33, R24 ;  /* 0x0000001821187221 */ /* 0x000fe20000010000 */
[----:B------:R-:W-:Y:S03]  /*124b0*/  MUFU.EX2 R0, R56 ;  /* 0x0000003800007308 */ /* 0x000fe60000000800 */
[----:B------:R-:W-:-:S04]  /*124c0*/  FADD.FTZ R37, R37, R24 ;  /* 0x0000001825257221 */ /* 0x000fc80000010000 */
[----:B------:R-:W-:Y:S01]  /*124d0*/  FADD.FTZ R153, R42, R37 ;  /* 0x000000252a997221 */ /* 0x000fe20000010000 */
[----:B------:R-:W2:Y:S01]  /*124e0*/  MUFU.EX2 R155, R155 ;  /* 0x0000009b009b7308 */ /* 0x000ea20000000800 */
[----:B-1----:R-:W-:Y:S01]  /*124f0*/  F2FP.BF16.F32.PACK_AB R5, R49, R44 ;  /* 0x0000002c3105723e */ /* 0x002fe200000010ff */
[----:B------:R-:W-:-:S04]  /*12500*/  FADD.FTZ R44, R44, R45 ;  /* 0x0000002d2c2c7221 */ /* 0x000fc80000010000 */
[----:B------:R-:W-:Y:S01]  /*12510*/  FADD.FTZ R49, R49, R44 ;  /* 0x0000002c31317221 */ /* 0x000fe20000010000 */
[----:B--2---:R-:W-:-:S03]  /*12520*/  F2FP.BF16.F32.PACK_AB R7, R155, R0 ;  /* 0x000000009b07723e */ /* 0x004fc600000010ff */
[----:B------:R-:W-:-:S04]  /*12530*/  FADD.FTZ R0, R0, R49 ;  /* 0x0000003100007221 */ /* 0x000fc80000010000 */
[----:B------:R-:W-:Y:S01]  /*12540*/  FADD.FTZ R155, R155, R0 ;  /* 0x000000009b9b7221 */ /* 0x000fe20000010000 */
[C---:B------:R-:W-:Y:S06]  /*12550*/  HMMA.16816.F32.BF16 R172, R4.reuse, R168, R20 ;  /* 0x000000a804ac723c */ /* 0x040fec0000041814 */
[C---:B------:R-:W-:Y:S06]  /*12560*/  HMMA.16816.F32.BF16 R168, R4.reuse, R170, R28 ;  /* 0x000000aa04a8723c */ /* 0x040fec000004181c */
[C---:B-----5:R-:W-:Y:S06]  /*12570*/  HMMA.16816.F32.BF16 R164, R4.reuse, R8, R164 ;  /* 0x0000000804a4723c */ /* 0x060fec00000418a4 */
[----:B------:R-:W-:-:S15]  /*12580*/  HMMA.16816.F32.BF16 R160, R4, R10, R160 ;  /* 0x0000000a04a0723c */ /* 0x000fde00000418a0 */
[----:B------:R-:W-:-:S09]  /*12590*/  NOP ;  /* 0x0000000000007918 */ /* 0x000fd20000000000 */
.L_x_1770:
        /* <DEDUP_REMOVED lines=11> */
[----:B------:R-:W-:Y:S01]  /*12650*/  IMAD.MOV.U32 R154, RZ, RZ, R129 ;  /* 0x000000ffff9a7224 */ /* 0x000fe200078e0081 */
[----:B------:R-:W-:Y:S01]  /*12660*/  ULDC UR9, c[0x0][0x2d0] ;  /* 0x0000b40000097ab9 */ /* 0x000fe20000000800 */
[----:B------:R-:W-:Y:S01]  /*12670*/  IMAD.MOV.U32 R156, RZ, RZ, R131 ;  /* 0x000000ffff9c7224 */ /* 0x000fe200078e0083 */
[----:B------:R-:W-:Y:S02]  /*12680*/  USHF.R.S32.HI UR4, URZ, 0x1f, UR8 ;  /* 0x0000001f3f047899 */ /* 0x000fe40008011408 */
[----:B------:R-:W-:Y:S01]  /*12690*/  MOV R178, UR8 ;  /* 0x0000000800b27c02 */ /* 0x000fe20008000f00 */
[----:B------:R-:W-:-:S03]  /*126a0*/  ULDC UR5, c[0x0][0x39c] ;  /* 0x0000e70000057ab9 */ /* 0x000fc60000000800 */
[----:B------:R-:W-:Y:S01]  /*126b0*/  MOV R176, UR4 ;  /* 0x0000000400b07c02 */ /* 0x000fe20008000f00 */
[----:B------:R-:W-:-:S06]  /*126c0*/  ULDC UR4, c[0x0][0x2ec] ;  /* 0x0000bb0000047ab9 */ /* 0x000fcc0000000800 */
.L_x_1782:
        /* <DEDUP_REMOVED lines=12> */
[----:B------:R-:W-:Y:S05]  /*12790*/  IMAD.U32 R10, RZ, RZ, UR12 ;  /* 0x0000000cff0a7e24 */ /* 0x000fea000f8e00ff */
[----:B------:R-:W-:Y:S02]  /*127a0*/  IABS R10, R10 ;  /* 0x0000000a000a7213 */ /* 0x000fe40000000000 */
[-C--:B----4-:R-:W-:Y:S02]  /*127b0*/  IABS R6, R3.reuse ;  /* 0x0000000300067213 */ /* 0x090fe40000000000 */
[----:B------:R-:W-:Y:S02]  /*127c0*/  LOP3.LUT R2, RZ, R3, RZ, 0x33, !PT ;  /* 0x00000003ff027212 */ /* 0x000fe400078e33ff */
[----:B------:R-:W4:Y:S10]  /*127d0*/  I2F.RP R14, R6 ;  /* 0x00000006000e7306 */ /* 0x000f340000209400 */
[----:B----4-:R-:W4:Y:S02]  /*127e0*/  MUFU.RCP R8, R14 ;  /* 0x0000000e00087308 */ /* 0x010f240000001000 */
[----:B----4-:R-:W-:Y:S01]  /*127f0*/  VIADD R12, R8, 0xffffffe ;  /* 0x0ffffffe080c7836 */ /* 0x010fe20000000000 */
[----:B------:R-:W-:Y:S07]  /*12800*/  MOV R8, UR8 ;  /* 0x0000000800087c02 */ /* 0x000fee0008000f00 */
[----:B------:R-:W4:Y:S01]  /*12810*/  F2I.FTZ.U32.TRUNC.NTZ R13, R12 ;  /* 0x0000000c000d7305 */ /* 0x000f22000021f000 */
[----:B------:R-:W-:Y:S01]  /*12820*/  IABS R8, R8 ;  /* 0x0000000800087213 */ /* 0x000fe20000000000 */
        /* <DEDUP_REMOVED lines=9> */
[C---:B------:R-:W-:Y:S02]  /*128c0*/  IMAD R10, R6.reuse, R13, R10 ;  /* 0x0000000d060a7224 */ /* 0x040fe400078e020a */
[----:B------:R-:W4:Y:S01]  /*128d0*/  LDC.64 R12, c[0x0][0x238] ;  /* 0x00008e00ff0c7b82 */ /* 0x000f220000000a00 */
        /* <DEDUP_REMOVED lines=9> */
[C---:B------:R-:W-:Y:S01]  /*12970*/  LOP3.LUT R6, R3.reuse, UR8, RZ, 0x3c, !PT ;  /* 0x0000000803067c12 */ /* 0x040fe2000f8e3cff */
[----:B------:R-:W5:Y:S01]  /*12980*/  LDC.64 R10, c[0x0][0x250] ;  /* 0x00009400ff0a7b82 */ /* 0x000f620000000a00 */
[----:B------:R-:W-:Y:S02]  /*12990*/  LOP3.LUT R8, R3, UR12, RZ, 0x3c, !PT ;  /* 0x0000000c03087c12 */ /* 0x000fe4000f8e3cff */
[----:B------:R-:W-:Y:S02]  /*129a0*/  ISETP.GE.AND P3, PT, R6, RZ, PT ;  /* 0x000000ff0600720c */ /* 0x000fe40003f66270 */
[----:B------:R-:W-:Y:S03]  /*129b0*/  ISETP.GE.AND P4, PT, R8, RZ, PT ;  /* 0x000000ff0800720c */ /* 0x000fe60003f86270 */
[----:B------:R-:W-:Y:S02]  /*129c0*/  @P5 IADD3 R7, R7, 0x1, RZ ;  /* 0x0000000107075810 */ /* 0x000fe40007ffe0ff */
[----:B------:R-:W-:Y:S06]  /*129d0*/  @P6 VIADD R5, R5, 0x1 ;  /* 0x0000000105056836 */ /* 0x000fec0000000000 */
[----:B------:R-:W-:Y:S02]  /*129e0*/  @!P3 IMAD.MOV R7, RZ, RZ, -R7 ;  /* 0x000000ffff07b224 */ /* 0x000fe400078e0a07 */
[----:B------:R-:W-:Y:S03]  /*129f0*/  @!P4 IADD3 R5, -R5, RZ, RZ ;  /* 0x000000ff0505c210 */ /* 0x000fe60007ffe1ff */
[C---:B------:R-:W-:Y:S02]  /*12a00*/  SEL R4, R2.reuse, R7, !P0 ;  /* 0x0000000702047207 */ /* 0x040fe40004000000 */
[----:B------:R-:W-:Y:S02]  /*12a10*/  SEL R9, R2, R5, !P0 ;  /* 0x0000000502097207 */ /* 0x000fe40004000000 */
[CC--:B------:R-:W-:Y:S02]  /*12a20*/  LEA R20, P3, R4.reuse, R158.reuse, 0x2 ;  /* 0x0000009e04147211 */ /* 0x0c0fe400078610ff */
[C---:B------:R-:W-:Y:S01]  /*12a30*/  LEA R18, P0, R9.reuse, R158, 0x2 ;  /* 0x0000009e09127211 */ /* 0x040fe200078010ff */
[C---:B------:R-:W-:Y:S01]  /*12a40*/  IMAD.IADD R2, R9.reuse, 0x1, -R4 ;  /* 0x0000000109027824 */ /* 0x040fe200078e0a04 */
[-C--:B------:R-:W-:Y:S02]  /*12a50*/  LEA.HI.X.SX32 R21, R4, R159.reuse, 0x2, P3 ;  /* 0x0000009f04157211 */ /* 0x080fe400018f16ff */
[----:B------:R-:W-:Y:S01]  /*12a60*/  LEA.HI.X.SX32 R19, R9, R159, 0x2, P0 ;  /* 0x0000009f09137211 */ /* 0x000fe200000f16ff */
[----:B------:R-:W-:Y:S02]  /*12a70*/  IMAD R0, R2, R3, -0x100 ;  /* 0xffffff0002007424 */ /* 0x000fe400078e0203 */
[----:B------:R-:W2:Y:S02]  /*12a80*/  LDG.E R6, desc[UR10][R20.64] ;  /* 0x0000000a14067981 */ /* 0x000ea4000c1e1900 */
[CC--:B-----5:R-:W-:Y:S01]  /*12a90*/  IMAD.WIDE.U32 R202, R0.reuse, R10.reuse, RZ ;  /* 0x0000000a00ca7225 */ /* 0x0e0fe200078e00ff */
[----:B------:R-:W-:Y:S01]  /*12aa0*/  SHF.R.S32.HI R17, RZ, 0x1f, R0 ;  /* 0x0000001fff117819 */ /* 0x000fe20000011400 */
[----:B------:R-:W2:Y:S04]  /*12ab0*/  LDG.E R15, desc[UR10][R18.64] ;  /* 0x0000000a120f7981 */ /* 0x000ea8000c1e1900 */
[----:B------:R-:W-:Y:S04]  /*12ac0*/  IMAD R8, R17, R10, RZ ;  /* 0x0000000a11087224 */ /* 0x000fe800078e02ff */
[----:B------:R-:W-:Y:S04]  /*12ad0*/  IMAD R8, R0, R11, R8 ;  /* 0x0000000b00087224 */ /* 0x000fe800078e0208 */
[----:B------:R-:W-:Y:S01]  /*12ae0*/  IMAD.IADD R203, R203, 0x1, R8 ;  /* 0x00000001cbcb7824 */ /* 0x000fe200078e0208 */
[----:B--2---:R-:W-:Y:S04]  /*12af0*/  IADD3 R15, -R15, R6, RZ ;  /* 0x000000060f0f7210 */ /* 0x004fe80007ffe1ff */
[----:B------:R-:W-:Y:S01]  /*12b00*/  SHF.R.S32.HI R11, RZ, 0x1f, R15 ;  /* 0x0000001fff0b7819 */ /* 0x000fe2000001140f */
[-C--:B----4-:R-:W-:Y:S04]  /*12b10*/  IMAD.WIDE.U32 R202, R15, R12.reuse, R202 ;  /* 0x0000000c0fca7225 */ /* 0x090fe800078e00ca */
[----:B------:R-:W-:Y:S04]  /*12b20*/  IMAD R6, R11, R12, RZ ;  /* 0x0000000c0b067224 */ /* 0x000fe800078e02ff */
[----:B------:R-:W-:Y:S05]  /*12b30*/  IMAD R6, R15, R13, R6 ;  /* 0x0000000d0f067224 */ /* 0x000fea00078e0206 */
[----:B------:R-:W-:Y:S07]  /*12b40*/  IADD3 R197, R203, R6, RZ ;  /* 0x00000006cbc57210 */ /* 0x000fee0007ffe0ff */
.L_x_1779:
[----:B------:R-:W4:Y:S01]  /*12b50*/  @!P2 LDC.64 R200, c[0x0][0x250] ;  /* 0x00009400ffc8ab82 */ /* 0x000f220000000a00 */
[----:B------:R-:W-:Y:S01]  /*12b60*/  @P2 STS.64 [R157+0x5008], RZ ;  /* 0x005008ff9d002388 */ /* 0x000fe20000000a00 */
[CC--:B------:R-:W-:Y:S01]  /*12b70*/  LEA R188, P3, R202.reuse, R196.reuse, 0x1 ;  /* 0x000000c4cabc7211 */ /* 0x0c0fe200078608ff */
[----:B--2---:R-:W-:Y:S01]  /*12b80*/  @!P2 IMAD R193, R193, 0x60, RZ ;  /* 0x00000060c1c1a824 */ /* 0x004fe200078e02ff */
[----:B------:R-:W-:Y:S01]  /*12b90*/  @!P2 IADD3 R189, P0, R202, UR21, RZ ;  /* 0x00000015cabdac10 */ /* 0x000fe2000ff1e0ff */
[----:B------:R-:W-:Y:S01]  /*12ba0*/  UISETP.GE.AND UP0, UPT, UR7, 0x2, UPT ;  /* 0x000000020700788c */ /* 0x000fe2000bf06270 */
[----:B------:R-:W-:Y:S01]  /*12bb0*/  @!P2 MOV R203, R197 ;  /* 0x000000c500cba202 */ /* 0x000fe20000000f00 */
[----:B------:R-:W-:Y:S01]  /*12bc0*/  @P2 STS [R157+0x5000], RZ ;  /* 0x005000ff9d002388 */ /* 0x000fe20000000800 */
[----:B------:R-:W-:Y:S02]  /*12bd0*/  @!P2 IADD3.X R198, R197, UR20, RZ, P0, !PT ;  /* 0x00000014c5c6ac10 */ /* 0x000fe400087fe4ff */
[C---:B------:R-:W-:Y:S01]  /*12be0*/  @!P2 LEA R206, P0, R189.reuse, R196, 0x1 ;  /* 0x000000c4bdcea211 */ /* 0x040fe200078008ff */
[----:B------:R-:W-:Y:S01]  /*12bf0*/  @P2 STS [R157+0x5004], RZ ;  /* 0x005004ff9d002388 */ /* 0x000fe20000000800 */
[----:B------:R-:W-:Y:S03]  /*12c00*/  @!P2 IMAD.WIDE.U32 R208, R192, 0x60, R202 ;  /* 0x00000060c0d0a825 */ /* 0x000fe600078e00ca */
[-C--:B------:R-:W-:Y:S02]  /*12c10*/  @!P2 LEA.HI.X R207, R189, R185.reuse, R198, 0x1, P0 ;  /* 0x000000b9bdcfa211 */ /* 0x080fe400000f0cc6 */
[----:B------:R-:W2:Y:S01]  /*12c20*/  @!P2 LDC.64 R198, c[0x0][0x250] ;  /* 0x00009400ffc6ab82 */ /* 0x000ea20000000a00 */
[----:B-1----:R-:W-:Y:S02]  /*12c30*/  @!P2 LEA R204, P0, R194, R202, 0x6 ;  /* 0x000000cac2cca211 */ /* 0x002fe400078030ff */
[----:B------:R-:W-:Y:S02]  /*12c40*/  LEA.HI.X R189, R202, R185, R197, 0x1, P3 ;  /* 0x000000b9cabd7211 */ /* 0x000fe400018f0cc5 */
[----:B------:R-:W-:Y:S03]  /*12c50*/  @!P2 LEA.HI.X R205, R194, R197, R195, 0x6, P0 ;  /* 0x000000c5c2cda211 */ /* 0x000fe600000f34c3 */
[----:B------:R-:W1:Y:S01]  /*12c60*/  @!P2 LDC.64 R194, c[0x0][0x250] ;  /* 0x00009400ffc2ab82 */ /* 0x000e620000000a00 */
[----:B------:R-:W-:Y:S01]  /*12c70*/  @!PT LDS RZ, [RZ] ;  /* 0x00000000fffff984 */ /* 0x000fe20000000800 */
[----:B------:R-:W-:Y:S01]  /*12c80*/  @!PT LDS RZ, [RZ] ;  /* 0x00000000fffff984 */ /* 0x000fe20000000800 */
[----:B------:R-:W-:Y:S01]  /*12c90*/  @!PT LDS RZ, [RZ] ;  /* 0x00000000fffff984 */ /* 0x000fe20000000800 */
[----:B------:R-:W-:Y:S01]  /*12ca0*/  @!P2 LDGSTS.E.BYPASS.LTC128B.128 [R157+0x5000], desc[UR10][R188.64] ;  /* 0x05000000bc9dafae */ /* 0x000fe2000b901d4a */
[CC--:B------:R-:W-:Y:S02]  /*12cb0*/  @!P2 LEA R210, P3, R204.reuse, R196.reuse, 0x1 ;  /* 0x000000c4ccd2a211 */ /* 0x0c0fe400078608ff */
[----:B------:R-:W-:Y:S02]  /*12cc0*/  @!P2 IADD3 R193, R193, R209, RZ ;  /* 0x000000d1c1c1a210 */ /* 0x000fe40007ffe0ff */
[-C--:B------:R-:W-:Y:S02]  /*12cd0*/  @!P2 LEA.HI.X R211, R204, R185.reuse, R205, 0x1, P3 ;  /* 0x000000b9ccd3a211 */ /* 0x080fe400018f0ccd */
[----:B------:R-:W-:Y:S01]  /*12ce0*/  @!P2 LEA R204, P3, R208, R196, 0x1 ;  /* 0x000000c4d0cca211 */ /* 0x000fe200078608ff */
[----:B------:R-:W-:Y:S01]  /*12cf0*/  @P2 STS.128 [R157+0x5800], RZ ;  /* 0x005800ff9d002388 */ /* 0x000fe20000000c00 */
[----:B---3--:R-:W-:Y:S02]  /*12d00*/  @!P2 LEA R192, P0, R190, R202, 0x7 ;  /* 0x000000cabec0a211 */ /* 0x008fe400078038ff */
[----:B------:R-:W-:Y:S02]  /*12d10*/  @!P2 LEA.HI.X R205, R208, R185, R193, 0x1, P3 ;  /* 0x000000b9d0cda211 */ /* 0x000fe400018f0cc1 */
[----:B------:R-:W-:Y:S02]  /*12d20*/  @!P2 LEA.HI.X R191, R190, R197, R191, 0x7, P0 ;  /* 0x000000c5bebfa211 */ /* 0x000fe400000f3cbf */
[CC--:B------:R-:W-:Y:S01]  /*12d30*/  @!P2 LEA R190, P0, R192.reuse, R196.reuse, 0x1 ;  /* 0x000000c4c0bea211 */ /* 0x0c0fe200078008ff */
[----:B------:R-:W-:Y:S01]  /*12d40*/  @!PT LDS RZ, [RZ] ;  /* 0x00000000fffff984 */ /* 0x000fe20000000800 */
[----:B------:R-:W-:Y:S01]  /*12d50*/  @!PT LDS RZ, [RZ] ;  /* 0x00000000fffff984 */ /* 0x000fe20000000800 */
[----:B------:R-:W-:Y:S01]  /*12d60*/  @!PT LDS RZ, [RZ] ;  /* 0x00000000fffff984 */ /* 0x000fe20000000800 */
[----:B------:R3:W-:Y:S03]  /*12d70*/  @!P2 LDGSTS.E.BYPASS.LTC128B.128 [R157+0x5800], desc[UR10][R206.64] ;  /* 0x05800000ce9dafae */ /* 0x0007e6000b901d4a */
[----:B------:R-:W-:Y:S01]  /*12d80*/  @!P2 LEA.HI.X R191, R192, R185, R191, 0x1, P0 ;  /* 0x000000b9c0bfa211 */ /* 0x000fe200000f0cbf */
[----:B-1----:R-:W-:Y:S04]  /*12d90*/  @!P2 IMAD R195, R195, 0xe0, RZ ;  /* 0x000000e0c3c3a824 */ /* 0x002fe800078e02ff */
[----:B------:R-:W-:Y:S01]  /*12da0*/  @P2 STS.128 [R157+0x6000], RZ ;  /* 0x006000ff9d002388 */ /* 0x000fe20000000c00 */
[--C-:B----4-:R-:W-:Y:S04]  /*12db0*/  @!P2 IMAD.WIDE.U32 R192, R200, 0xa0, R202.reuse ;  /* 0x000000a0c8c0a825 */ /* 0x110fe800078e00ca */
[----:B--2---:R-:W-:Y:S02]  /*12dc0*/  @!P2 IMAD R199, R199, 0xc0, RZ ;  /* 0x000000c0c7c7a824 */ /* 0x004fe400078e02ff */
[----:B------:R-:W-:Y:S01]  /*12dd0*/  @!P2 IMAD R201, R201, 0xa0, RZ ;  /* 0x000000a0c9c9a824 */ /* 0x000fe200078e02ff */
[----:B------:R-:W-:Y:S01]  /*12de0*/  @!PT LDS RZ, [RZ] ;  /* 0x00000000fffff984 */ /* 0x000fe20000000800 */
[----:B------:R-:W-:Y:S01]  /*12df0*/  @!PT LDS RZ, [RZ] ;  /* 0x00000000fffff984 */ /* 0x000fe20000000800 */
[----:B------:R-:W-:Y:S01]  /*12e00*/  @!PT LDS RZ, [RZ] ;  /* 0x00000000fffff984 */ /* 0x000fe20000000800 */
[----:B------:R-:W-:Y:S04]  /*12e10*/  @!P2 LDGSTS.E.BYPASS.LTC128B.128 [R157+0x6000], desc[UR10][R210.64] ;  /* 0x06000000d29dafae */ /* 0x000fe8000b901d4a */
[----:B------:R-:W-:Y:S04]  /*12e20*/  @!P2 IADD3 R201, R201, R193, RZ ;  /* 0x000000c1c9c9a210 */ /* 0x000fe80007ffe0ff */
[----:B------:R-:W-:Y:S01]  /*12e30*/  @P2 STS.128 [R157+0x6800], RZ ;  /* 0x006800ff9d002388 */ /* 0x000fe20000000c00 */
[--C-:B---3--:R-:W-:Y:S01]  /*12e40*/  @!P2 IMAD.WIDE.U32 R206, R198, 0xc0, R202.reuse ;  /* 0x000000c0c6cea825 */ /* 0x108fe200078e00ca */
[-C--:B------:R-:W-:Y:S03]  /*12e50*/  @!P2 LEA R198, P4, R192, R196.reuse, 0x1 ;  /* 0x000000c4c0c6a211 */ /* 0x080fe600078808ff */
[----:B------:R-:W-:Y:S03]  /*12e60*/  @!P2 IMAD.WIDE.U32 R202, R194, 0xe0, R202 ;  /* 0x000000e0c2caa825 */ /* 0x000fe600078e00ca */
[----:B------:R-:W-:Y:S01]  /*12e70*/  @!PT LDS RZ, [RZ] ;  /* 0x00000000fffff984 */ /* 0x000fe20000000800 */
[----:B------:R-:W-:Y:S01]  /*12e80*/  @!PT LDS RZ, [RZ] ;  /* 0x00000000fffff984 */ /* 0x000fe20000000800 */
[----:B------:R-:W-:Y:S01]  /*12e90*/  @!PT LDS RZ, [RZ] ;  /* 0x00000000fffff984 */ /* 0x000fe20000000800 */
[----:B------:R-:W-:Y:S01]  /*12ea0*/  @!P2 LDGSTS.E.BYPASS.LTC128B.128 [R157+0x6800], desc[UR10][R204.64] ;  /* 0x06800000cc9dafae */ /* 0x000fe2000b901d4a */
[-C--:B------:R-:W-:Y:S02]  /*12eb0*/  @!P2 LEA R200, P3, R206, R196.reuse, 0x1 ;  /* 0x000000c4cec8a211 */ /* 0x080fe400078608ff */
[----:B------:R-:W-:Y:S02]  /*12ec0*/  @!P2 LEA R196, P0, R202, R196, 0x1 ;  /* 0x000000c4cac4a211 */ /* 0x000fe400078008ff */
[----:B------:R-:W-:Y:S03]  /*12ed0*/  @!P2 IADD3 R194, R199, R207, RZ ;  /* 0x000000cfc7c2a210 */ /* 0x000fe60007ffe0ff */
[----:B------:R-:W-:Y:S01]  /*12ee0*/  @P2 STS.128 [R157+0x7000], RZ ;  /* 0x007000ff9d002388 */ /* 0x000fe20000000c00 */
[-C--:B------:R-:W-:Y:S02]  /*12ef0*/  @!P2 LEA.HI.X R199, R192, R185.reuse, R201, 0x1, P4 ;  /* 0x000000b9c0c7a211 */ /* 0x080fe400020f0cc9 */
[----:B------:R-:W-:Y:S02]  /*12f00*/  @!P2 LEA.HI.X R201, R206, R185, R194, 0x1, P3 ;  /* 0x000000b9cec9a211 */ /* 0x000fe400018f0cc2 */
[----:B------:R-:W-:Y:S03]  /*12f10*/  @!P2 IADD3 R195, R195, R203, RZ ;  /* 0x000000cbc3c3a210 */ /* 0x000fe60007ffe0ff */
[----:B------:R-:W-:Y:S01]  /*12f20*/  @!PT LDS RZ, [RZ] ;  /* 0x00000000fffff984 */ /* 0x000fe20000000800 */
[----:B------:R-:W-:Y:S01]  /*12f30*/  @!PT LDS RZ, [RZ] ;  /* 0x00000000fffff984 */ /* 0x000fe20000000800 */
[----:B------:R-:W-:Y:S01]  /*12f40*/  @!PT LDS RZ, [RZ] ;  /* 0x00000000fffff984 */ /* 0x000fe20000000800 */
[----:B------:R-:W-:Y:S01]  /*12f50*/  @!P2 LDGSTS.E.BYPASS.LTC128B.128 [R157+0x7000], desc[UR10][R190.64] ;  /* 0x07000000be9dafae */ /* 0x000fe2000b901d4a */
[----:B------:R-:W-:Y:S02]  /*12f60*/  @!P2 LEA.HI.X R197, R202, R185, R195, 0x1, P0 ;  /* 0x000000b9cac5a211 */ /* 0x000fe400000f0cc3 */
[----:B------:R-:W-:Y:S02]  /*12f70*/  PLOP3.LUT P0, PT, PT, PT, UP0, 0x80, 0x0 ;  /* 0x000000000000781c */ /* 0x000fe40003f0f008 */
[----:B------:R-:W-:Y:S03]  /*12f80*/  MOV R185, R189 ;  /* 0x000000bd00b97202 */ /* 0x000fe60000000f00 */
        /* <DEDUP_REMOVED lines=17> */
[----:B------:R-:W2:Y:S01]  /*130a0*/  LDSM.16.M88.4 R16, [R149+0x1400] ;  /* 0x001400009510783b */ /* 0x000ea20000000200 */
[----:B-1----:R-:W-:Y:S07]  /*130b0*/  MOV R196, R188 ;  /* 0x000000bc00c47202 */ /* 0x002fee0000000f00 */
[----:B------:R-:W1:Y:S08]  /*130c0*/  LDSM.16.M88.4 R8, [R149+0x1000] ;  /* 0x001000009508783b */ /* 0x000e700000000200 */
[----:B------:R-:W-:Y:S08]  /*130d0*/  LDSM.16.M88.4 R128, [R150] ;  /* 0x000000009680783b */ /* 0x000ff00000000200 */
[----:B------:R-:W3:Y:S08]  /*130e0*/  LDSM.16.M88.4 R28, [R148+0x400] ;  /* 0x00040000941c783b */ /* 0x000ef00000000200 */
[----:B------:R-:W4:Y:S08]  /*130f0*/  LDSM.16.M88.4 R32, [R149+0x1c00] ;  /* 0x001c00009520783b */ /* 0x000f300000000200 */
[----:B------:R-:W5:Y:S01]  /*13100*/  LDSM.16.M88.4 R20, [R148] ;  /* 0x000000009414783b */ /* 0x000f620000000200 */
[C---:B--2---:R-:W-:Y:S06]  /*13110*/  HMMA.16816.F32.BF16 R12, R124.reuse, R16, RZ ;  /* 0x000000107c0c723c */ /* 0x044fec00000418ff */
[C---:B------:R-:W-:Y:S01]  /*13120*/  HMMA.16816.F32.BF16 R16, R124.reuse, R18, RZ ;  /* 0x000000127c10723c */ /* 0x040fe200000418ff */
[----:B------:R-:W-:Y:S05]  /*13130*/  LDSM.16.M88.4 R24, [R149+0x1800] ;  /* 0x001800009518783b */ /* 0x000fea0000000200 */
[C---:B-1----:R-:W-:Y:S03]  /*13140*/  HMMA.16816.F32.BF16 R4, R124.reuse, R8, RZ ;  /* 0x000000087c04723c */ /* 0x042fe600000418ff */
[----:B------:R-:W1:Y:S03]  /*13150*/  LDSM.16.M88.4 R44, [R148+0xc00] ;  /* 0x000c0000942c783b */ /* 0x000e660000000200 */
[----:B------:R-:W-:Y:S05]  /*13160*/  HMMA.16816.F32.BF16 R8, R124, R10, RZ ;  /* 0x0000000a7c08723c */ /* 0x000fea00000418ff */
[----:B------:R-:W2:Y:S01]  /*13170*/  LDSM.16.M88.4 R48, [R149+0x2400] ;  /* 0x002400009530783b */ /* 0x000ea20000000200 */
[C---:B---3--:R-:W-:Y:S06]  /*13180*/  HMMA.16816.F32.BF16 R12, R128.reuse, R28, R12 ;  /* 0x0000001c800c723c */ /* 0x048fec000004180c */
[----:B------:R-:W-:Y:S01]  /*13190*/  HMMA.16816.F32.BF16 R16, R128, R30, R16 ;  /* 0x0000001e8010723c */ /* 0x000fe20000041810 */
[----:B------:R-:W-:Y:S05]  /*131a0*/  LDSM.16.M88.4 R36, [R148+0x800] ;  /* 0x000800009424783b */ /* 0x000fea0000000200 */
[C---:B----4-:R-:W-:Y:S03]  /*131b0*/  HMMA.16816.F32.BF16 R28, R124.reuse, R32, RZ ;  /* 0x000000207c1c723c */ /* 0x050fe600000418ff */
[----:B------:R-:W-:Y:S03]  /*131c0*/  LDSM.16.M88.4 R40, [R149+0x2000] ;  /* 0x002000009528783b */ /* 0x000fe60000000200 */
[----:B------:R-:W-:Y:S05]  /*131d0*/  HMMA.16816.F32.BF16 R32, R124, R34, RZ ;  /* 0x000000227c20723c */ /* 0x000fea00000418ff */
[----:B------:R-:W3:Y:S01]  /*131e0*/  LDSM.16.M88.4 R60, [R148+0x1400] ;  /* 0x00140000943c783b */ /* 0x000ee20000000200 */
[C---:B-----5:R-:W-:Y:S06]  /*131f0*/  HMMA.16816.F32.BF16 R4, R128.reuse, R20, R4 ;  /* 0x000000148004723c */ /* 0x060fec0000041804 */
[C---:B------:R-:W-:Y:S01]  /*13200*/  HMMA.16816.F32.BF16 R8, R128.reuse, R22, R8 ;  /* 0x000000168008723c */ /* 0x040fe20000041808 */
[----:B------:R-:W4:Y:S05]  /*13210*/  LDSM.16.M88.4 R64, [R149+0x2c00] ;  /* 0x002c00009540783b */ /* 0x000f2a0000000200 */
[C---:B-1----:R-:W-:Y:S03]  /*13220*/  HMMA.16816.F32.BF16 R28, R128.reuse, R44, R28 ;  /* 0x0000002c801c723c */ /* 0x042fe6000004181c */
[----:B------:R-:W-:Y:S03]  /*13230*/  LDSM.16.M88.4 R52, [R148+0x1000] ;  /* 0x001000009434783b */ /* 0x000fe60000000200 */
[----:B------:R-:W-:Y:S05]  /*13240*/  HMMA.16816.F32.BF16 R32, R128, R46, R32 ;  /* 0x0000002e8020723c */ /* 0x000fea0000041820 */
[----:B------:R-:W-:Y:S01]  /*13250*/  LDSM.16.M88.4 R56, [R149+0x2800] ;  /* 0x002800009538783b */ /* 0x000fe20000000200 */
[C---:B--2---:R-:W-:Y:S05]  /*13260*/  HMMA.16816.F32.BF16 R44, R124.reuse, R48, RZ ;  /* 0x000000307c2c723c */ /* 0x044fea00000418ff */
[----:B------:R-:W-:Y:S01]  /*13270*/  FMUL.FTZ R0, R4, UR5 ;  /* 0x0000000504007c20 */ /* 0x000fe20008410000 */
[C---:B------:R-:W-:Y:S01]  /*13280*/  HMMA.16816.F32.BF16 R48, R124.reuse, R50, RZ ;  /* 0x000000327c30723c */ /* 0x040fe200000418ff */
[----:B------:R-:W1:Y:S01]  /*13290*/  LDSM.16.M88.4 R76, [R148+0x1c00] ;  /* 0x001c0000944c783b */ /* 0x000e620000000200 */
[----:B------:R-:W-:Y:S03]  /*132a0*/  FMUL.FTZ R3, R5, UR5 ;  /* 0x0000000505037c20 */ /* 0x000fe60008410000 */
[----:B------:R-:W2:Y:S01]  /*132b0*/  MUFU.TANH R0, R0 ;  /* 0x0000000000007308 */ /* 0x000ea20000002400 */
[C---:B------:R-:W-:Y:S01]  /*132c0*/  HMMA.16816.F32.BF16 R20, R124.reuse, R24, RZ ;  /* 0x000000187c14723c */ /* 0x040fe200000418ff */
[----:B------:R-:W-:Y:S01]  /*132d0*/  FMUL.FTZ R4, R7, UR5 ;  /* 0x0000000507047c20 */ /* 0x000fe20008410000 */
[----:B------:R-:W-:Y:S01]  /*132e0*/  FMUL.FTZ R5, R8, UR5 ;  /* 0x0000000508057c20 */ /* 0x000fe20008410000 */
[----:B------:R-:W5:Y:S02]  /*132f0*/  LDSM.16.M88.4 R80, [R149+0x3400] ;  /* 0x003400009550783b */ /* 0x000f640000000200 */
[----:B------:R-:W-:Y:S01]  /*13300*/  FMUL.FTZ R7, R9, UR5 ;  /* 0x0000000509077c20 */ /* 0x000fe20008410000 */
[----:B------:R-:W-:Y:S03]  /*13310*/  HMMA.16816.F32.BF16 R24, R124, R26, RZ ;  /* 0x0000001a7c18723c */ /* 0x000fe600000418ff */
[----:B------:R-:W1:Y:S02]  /*13320*/  MUFU.TANH R3, R3 ;  /* 0x0000000300037308 */ /* 0x000e640000002400 */
[----:B------:R-:W-:Y:S01]  /*13330*/  FMUL.FTZ R8, R11, UR5 ;  /* 0x000000050b087c20 */ /* 0x000fe20008410000 */
[----:B------:R-:W-:Y:S01]  /*13340*/  LDSM.16.M88.4 R68, [R148+0x1800] ;  /* 0x001800009444783b */ /* 0x000fe20000000200 */
[C---:B---3--:R-:W-:Y:S06]  /*13350*/  HMMA.16816.F32.BF16 R44, R128.reuse, R60, R44 ;  /* 0x0000003c802c723c */ /* 0x048fec000004182c */
[----:B------:R-:W3:Y:S01]  /*13360*/  MUFU.TANH R4, R4 ;  /* 0x0000000400047308 */ /* 0x000ee20000002400 */
[----:B------:R-:W-:Y:S01]  /*13370*/  FMUL.FTZ R9, R12, UR5 ;  /* 0x000000050c097c20 */ /* 0x000fe20008410000 */
[----:B------:R-:W-:Y:S01]  /*13380*/  HMMA.16816.F32.BF16 R48, R128, R62, R48 ;  /* 0x0000003e8030723c */ /* 0x000fe20000041830 */
[----:B------:R-:W-:Y:S07]  /*13390*/  LDSM.16.M88.4 R72, [R149+0x3000] ;  /* 0x003000009548783b */ /* 0x000fee0000000200 */
[----:B------:R-:W1:Y:S01]  /*133a0*/  MUFU.TANH R5, R5 ;  /* 0x0000000500057308 */ /* 0x000e620000002400 */
[C---:B----4-:R-:W-:Y:S01]  /*133b0*/  HMMA.16816.F32.BF16 R60, R124.reuse, R64, RZ ;  /* 0x000000407c3c723c */ /* 0x050fe200000418ff */
[----:B------:R-:W4:Y:S02]  /*133c0*/  LDSM.16.M88.4 R92, [R148+0x2400] ;  /* 0x00240000945c783b */ /* 0x000f240000000200 */
[----:B------:R-:W-:Y:S03]  /*133d0*/  FMUL.FTZ R11, R13, UR5 ;  /* 0x000000050d0b7c20 */ /* 0x000fe60008410000 */
[----:B------:R-:W-:Y:S03]  /*133e0*/  HMMA.16816.F32.BF16 R64, R124, R66, RZ ;  /* 0x000000427c40723c */ /* 0x000fe600000418ff */
[----:B------:R-:W1:Y:S02]  /*133f0*/  MUFU.TANH R7, R7 ;  /* 0x0000000700077308 */ /* 0x000e640000002400 */
[----:B------:R-:W-:Y:S01]  /*13400*/  FMUL.FTZ R12, R15, UR5 ;  /* 0x000000050f0c7c20 */ /* 0x000fe20008410000 */
[----:B------:R-:W2:Y:S01]  /*13410*/  LDSM.16.M88.4 R96, [R149+0x3c00] ;  /* 0x003c00009560783b */ /* 0x000ea20000000200 */
[C---:B------:R-:W-:Y:S06]  /*13420*/  HMMA.16816.F32.BF16 R20, R128.reuse, R36, R20 ;  /* 0x000000248014723c */ /* 0x040fec0000041814 */
[----:B------:R-:W2:Y:S01]  /*13430*/  MUFU.TANH R8, R8 ;  /* 0x0000000800087308 */ /* 0x000ea20000002400 */
[----:B------:R-:W-:Y:S01]  /*13440*/  FMUL.FTZ R13, R16, UR5 ;  /* 0x00000005100d7c20 */ /* 0x000fe20008410000 */
[C---:B------:R-:W-:Y:S01]  /*13450*/  HMMA.16816.F32.BF16 R24, R128.reuse, R38, R24 ;  /* 0x000000268018723c */ /* 0x040fe20000041818 */
[----:B------:R-:W-:Y:S07]  /*13460*/  LDSM.16.M88.4 R84, [R148+0x2000] ;  /* 0x002000009454783b */ /* 0x000fee0000000200 */
[----:B------:R-:W2:Y:S01]  /*13470*/  MUFU.TANH R9, R9 ;  /* 0x0000000900097308 */ /* 0x000ea20000002400 */
[C---:B-1----:R-:W-:Y:S01]  /*13480*/  HMMA.16816.F32.BF16 R60, R128.reuse, R76, R60 ;  /* 0x0000004c803c723c */ /* 0x042fe2000004183c */
[----:B------:R-:W-:Y:S02]  /*13490*/  LDSM.16.M88.4 R88, [R149+0x3800] ;  /* 0x003800009558783b */ /* 0x000fe40000000200 */
[----:B------:R-:W-:Y:S03]  /*134a0*/  FMUL.FTZ R15, R17, UR5 ;  /* 0x00000005110f7c20 */ /* 0x000fe60008410000 */
[----:B------:R-:W-:Y:S03]  /*134b0*/  HMMA.16816.F32.BF16 R64, R128, R78, R64 ;  /* 0x0000004e8040723c */ /* 0x000fe60000041840 */
[----:B------:R-:W1:Y:S01]  /*134c0*/  MUFU.TANH R11, R11 ;  /* 0x0000000b000b7308 */ /* 0x000e620000002400 */
[----:B------:R-:W3:Y:S02]  /*134d0*/  LDSM.16.M88.4 R112, [R148+0x2c00] ;  /* 0x002c00009470783b */ /* 0x000ee40000000200 */
[C---:B-----5:R-:W-:Y:S07]  /*134e0*/  HMMA.16816.F32.BF16 R76, R124.reuse, R80, RZ ;  /* 0x000000507c4c723c */ /* 0x060fee00000418ff */
[----:B------:R-:W1:Y:S01]  /*134f0*/  MUFU.TANH R12, R12 ;  /* 0x0000000c000c7308 */ /* 0x000e620000002400 */
[----:B------:R-:W-:Y:S01]  /*13500*/  FMUL.FTZ R16, R19, UR5 ;  /* 0x0000000513107c20 */ /* 0x000fe20008410000 */
[C---:B------:R-:W-:Y:S01]  /*13510*/  HMMA.16816.F32.BF16 R80, R124.reuse, R82, RZ ;  /* 0x000000527c50723c */ /* 0x040fe200000418ff */
[----:B------:R-:W-:Y:S01]  /*13520*/  LDSM.16.M88.4 R100, [R148+0x2800] ;  /* 0x002800009464783b */ /* 0x000fe20000000200 */
[----:B------:R-:W-:Y:S06]  /*13530*/  FMUL.FTZ R17, R20, UR5 ;  /* 0x0000000514117c20 */ /* 0x000fec0008410000 */
[----:B------:R-:W1:Y:S01]  /*13540*/  MUFU.TANH R13, R13 ;  /* 0x0000000d000d7308 */ /* 0x000e620000002400 */
[C---:B------:R-:W-:Y:S02]  /*13550*/  HMMA.16816.F32.BF16 R36, R124.reuse, R40, RZ ;  /* 0x000000287c24723c */ /* 0x040fe400000418ff */
[----:B------:R-:W-:Y:S01]  /*13560*/  FMUL.FTZ R19, R21, UR5 ;  /* 0x0000000515137c20 */ /* 0x000fe20008410000 */
[----:B------:R-:W-:Y:S01]  /*13570*/  FMUL.FTZ R20, R23, UR5 ;  /* 0x0000000517147c20 */ /* 0x000fe20008410000 */
[----:B------:R-:W-:Y:S01]  /*13580*/  LDSM.16.M88.4 R104, [R149+0x4000] ;  /* 0x004000009568783b */ /* 0x000fe20000000200 */
[----:B------:R-:W-:Y:S01]  /*13590*/  FMUL.FTZ R21, R24, UR5 ;  /* 0x0000000518157c20 */ /* 0x000fe20008410000 */
[----:B------:R-:W-:Y:S03]  /*135a0*/  HMMA.16816.F32.BF16 R40, R124, R42, RZ ;  /* 0x0000002a7c28723c */ /* 0x000fe600000418ff */
[----:B------:R-:W1:Y:S02]  /*135b0*/  MUFU.TANH R15, R15 ;  /* 0x0000000f000f7308 */ /* 0x000e640000002400 */
[----:B------:R-:W-:Y:S01]  /*135c0*/  FMUL.FTZ R23, R25, UR5 ;  /* 0x0000000519177c20 */ /* 0x000fe20008410000 */
[----:B------:R-:W-:Y:S01]  /*135d0*/  LDSM.16.M88.4 R108, [R148+0x3000] ;  /* 0x00300000946c783b */ /* 0x000fe20000000200 */
[C---:B----4-:R-:W-:Y:S06]  /*135e0*/  HMMA.16816.F32.BF16 R76, R128.reuse, R92, R76 ;  /* 0x0000005c804c723c */ /* 0x050fec000004184c */
[----:B------:R-:W4:Y:S01]  /*135f0*/  MUFU.TANH R16, R16 ;  /* 0x0000001000107308 */ /* 0x000f220000002400 */
[----:B------:R-:W-:Y:S01]  /*13600*/  FMUL.FTZ R24, R27, UR5 ;  /* 0x000000051b187c20 */ /* 0x000fe20008410000 */
[----:B------:R-:W-:Y:S01]  /*13610*/  HMMA.16816.F32.BF16 R80, R128, R94, R80 ;  /* 0x0000005e8050723c */ /* 0x000fe20000041850 */
[----:B------:R-:W-:Y:S07]  /*13620*/  LDSM.16.M88.4 R116, [R148+0x3400] ;  /* 0x003400009474783b */ /* 0x000fee0000000200 */
[----:B------:R-:W1:Y:S01]  /*13630*/  MUFU.TANH R17, R17 ;  /* 0x0000001100117308 */ /* 0x000e620000002400 */
[C---:B--2---:R-:W-:Y:S01]  /*13640*/  HMMA.16816.F32.BF16 R92, R124.reuse, R96, RZ ;  /* 0x000000607c5c723c */ /* 0x044fe200000418ff */
[----:B------:R-:W-:Y:S02]  /*13650*/  LDSM.16.M88.4 R132, [R149+0x4800] ;  /* 0x004800009584783b */ /* 0x000fe40000000200 */
[----:B------:R-:W-:Y:S03]  /*13660*/  FMUL.FTZ R25, R28, UR5 ;  /* 0x000000051c197c20 */ /* 0x000fe60008410000 */
[----:B------:R-:W-:Y:S03]  /*13670*/  HMMA.16816.F32.BF16 R96, R124, R98, RZ ;  /* 0x000000627c60723c */ /* 0x000fe600000418ff */
[----:B------:R-:W2:Y:S02]  /*13680*/  MUFU.TANH R19, R19 ;  /* 0x0000001300137308 */ /* 0x000ea40000002400 */
[----:B------:R-:W-:Y:S01]  /*13690*/  FMUL.FTZ R27, R29, UR5 ;  /* 0x000000051d1b7c20 */ /* 0x000fe20008410000 */
[----:B------:R-:W5:Y:S01]  /*136a0*/  LDSM.16.M88.4 R140, [R149+0x4c00] ;  /* 0x004c0000958c783b */ /* 0x000f620000000200 */
[C---:B------:R-:W-:Y:S06]  /*136b0*/  HMMA.16816.F32.BF16 R36, R128.reuse, R52, R36 ;  /* 0x000000348024723c */ /* 0x040fec0000041824 */
[----:B------:R-:W1:Y:S01]  /*136c0*/  MUFU.TANH R20, R20 ;  /* 0x0000001400147308 */ /* 0x000e620000002400 */
[----:B------:R-:W-:Y:S01]  /*136d0*/  FMUL.FTZ R28, R31, UR5 ;  /* 0x000000051f1c7c20 */ /* 0x000fe20008410000 */
[C---:B------:R-:W-:Y:S01]  /*136e0*/  HMMA.16816.F32.BF16 R40, R128.reuse, R54, R40 ;  /* 0x000000368028723c */ /* 0x040fe20000041828 */
[----:B------:R-:W-:Y:S07]  /*136f0*/  LDSM.16.M88.4 R144, [R148+0x3800] ;  /* 0x003800009490783b */ /* 0x000fee0000000200 */
[----:B------:R-:W1:Y:S01]  /*13700*/  MUFU.TANH R21, R21 ;  /* 0x0000001500157308 */ /* 0x000e620000002400 */
[C---:B---3--:R-:W-:Y:S01]  /*13710*/  HMMA.16816.F32.BF16 R92, R128.reuse, R112, R92 ;  /* 0x00000070805c723c */ /* 0x048fe2000004185c */
[----:B------:R-:W3:Y:S02]  /*13720*/  LDSM.16.M88.4 R120, [R148+0x3c00] ;  /* 0x003c00009478783b */ /* 0x000ee40000000200 */
[----:B------:R-:W-:Y:S03]  /*13730*/  FMUL.FTZ R29, R32, UR5 ;  /* 0x00000005201d7c20 */ /* 0x000fe60008410000 */
[----:B------:R-:W-:Y:S03]  /*13740*/  HMMA.16816.F32.BF16 R96, R128, R114, R96 ;  /* 0x000000728060723c */ /* 0x000fe60000041860 */
[----:B------:R-:W1:Y:S01]  /*13750*/  MUFU.TANH R23, R23 ;  /* 0x0000001700177308 */ /* 0x000e620000002400 */
[----:B------:R-:W4:Y:S02]  /*13760*/  LDSM.16.M88.4 R112, [R149+0x4400] ;  /* 0x004400009570783b */ /* 0x000f240000000200 */
[----:B------:R-:W-:Y:S07]  /*13770*/  DEPBAR.LE SB0, 0x0 ;  /* 0x000080000000791a */ /* 0x000fee0000000000 */
[----:B------:R-:W1:Y:S01]  /*13780*/  MUFU.TANH R24, R24 ;  /* 0x0000001800187308 */ /* 0x000e620000002400 */
[C---:B------:R-:W-:Y:S03]  /*13790*/  HMMA.16816.F32.BF16 R52, R124.reuse, R56, RZ ;  /* 0x000000387c34723c */ /* 0x040fe600000418ff */
[----:B------:R-:W-:Y:S01]  /*137a0*/  FMUL.FTZ R31, R33, UR5 ;  /* 0x00000005211f7c20 */ /* 0x000fe20008410000 */
[----:B------:R-:W-:Y:S01]  /*137b0*/  FMUL.FTZ R32, R35, UR5 ;  /* 0x0000000523207c20 */ /* 0x000fe20008410000 */
[----:B------:R-:W-:Y:S04]  /*137c0*/  FMUL.FTZ R2, R6, UR5 ;  /* 0x0000000506027c20 */ /* 0x000fe80008410000 */
[----:B------:R-:W1:Y:S01]  /*137d0*/  MUFU.TANH R25, R25 ;  /* 0x0000001900197308 */ /* 0x000e620000002400 */
[----:B------:R-:W-:Y:S01]  /*137e0*/  BAR.SYNC.DEFER_BLOCKING 0x0 ;  /* 0x0000000000007b1d */ /* 0x000fe20000010000 */
[C---:B------:R-:W-:Y:S01]  /*137f0*/  HMMA.16816.F32.BF16 R56, R124.reuse, R58, RZ ;  /* 0x0000003a7c38723c */ /* 0x040fe200000418ff */
[----:B------:R-:W-:Y:S01]  /*13800*/  FMUL.FTZ R33, R36, UR5 ;  /* 0x0000000524217c20 */ /* 0x000fe20008410000 */
[----:B------:R-:W-:Y:S01]  /*13810*/  FMUL.FTZ R35, R37, UR5 ;  /* 0x0000000525237c20 */ /* 0x000fe20008410000 */
[----:B------:R-:W-:Y:S01]  /*13820*/  FMUL.FTZ R36, R39, UR5 ;  /* 0x0000000527247c20 */ /* 0x000fe20008410000 */
[----:B------:R-:W-:Y:S04]  /*13830*/  FMUL.FTZ R37, R40, UR5 ;  /* 0x0000000528257c20 */ /* 0x000fe80008410000 */
[----:B------:R-:W1:Y:S01]  /*13840*/  MUFU.TANH R2, R2 ;  /* 0x0000000200027308 */ /* 0x000e620000002400 */
[----:B-----5:R-:W-:Y:S02]  /*13850*/  HMMA.16816.F32.BF16 R136, R124, R140, RZ ;  /* 0x0000008c7c88723c */ /* 0x020fe400000418ff */
[----:B------:R-:W-:Y:S01]  /*13860*/  FMUL.FTZ R39, R41, UR5 ;  /* 0x0000000529277c20 */ /* 0x000fe20008410000 */
[----:B------:R-:W-:Y:S01]  /*13870*/  FMUL.FTZ R40, R43, UR5 ;  /* 0x000000052b287c20 */ /* 0x000fe20008410000 */
[----:B------:R-:W-:Y:S01]  /*13880*/  FMUL.FTZ R41, R44, UR5 ;  /* 0x000000052c297c20 */ /* 0x000fe20008410000 */
[----:B------:R-:W-:Y:S04]  /*13890*/  FMUL.FTZ R6, R10, UR5 ;  /* 0x000000050a067c20 */ /* 0x000fe80008410000 */
[----:B------:R-:W1:Y:S01]  /*138a0*/  MUFU.TANH R27, R27 ;  /* 0x0000001b001b7308 */ /* 0x000e620000002400 */
[C---:B------:R-:W-:Y:S05]  /*138b0*/  HMMA.16816.F32.BF16 R52, R128.reuse, R68, R52 ;  /* 0x000000448034723c */ /* 0x040fea0000041834 */
[----:B------:R-:W-:Y:S01]  /*138c0*/  FMUL.FTZ R43, R45, UR5 ;  /* 0x000000052d2b7c20 */ /* 0x000fe20008410000 */
[----:B------:R-:W-:Y:S03]  /*138d0*/  FMUL.FTZ R44, R47, UR5 ;  /* 0x000000052f2c7c20 */ /* 0x000fe60008410000 */
[----:B------:R-:W1:Y:S02]  /*138e0*/  MUFU.TANH R6, R6 ;  /* 0x0000000600067308 */ /* 0x000e640000002400 */
[----:B------:R-:W-:Y:S01]  /*138f0*/  FMUL.FTZ R10, R14, UR5 ;  /* 0x000000050e0a7c20 */ /* 0x000fe20008410000 */
[----:B------:R-:W-:Y:S03]  /*13900*/  HMMA.16816.F32.BF16 R56, R128, R70, R56 ;  /* 0x000000468038723c */ /* 0x000fe60000041838 */
[----:B------:R-:W-:Y:S01]  /*13910*/  FMUL.FTZ R45, R48, UR5 ;  /* 0x00000005302d7c20 */ /* 0x000fe20008410000 */
[----:B------:R-:W-:Y:S01]  /*13920*/  FMUL.FTZ R47, R49, UR5 ;  /* 0x00000005312f7c20 */ /* 0x000fe20008410000 */
[----:B------:R-:W-:Y:S02]  /*13930*/  FMUL.FTZ R14, R18, UR5 ;  /* 0x00000005120e7c20 */ /* 0x000fe40008410000 */
[----:B------:R-:W1:Y:S01]  /*13940*/  MUFU.TANH R10, R10 ;  /* 0x0000000a000a7308 */ /* 0x000e620000002400 */
[C---:B------:R-:W-:Y:S03]  /*13950*/  HMMA.16816.F32.BF16 R68, R124.reuse, R72, RZ ;  /* 0x000000487c44723c */ /* 0x040fe600000418ff */
[----:B------:R-:W-:Y:S01]  /*13960*/  FMUL.FTZ R48, R51, UR5 ;  /* 0x0000000533307c20 */ /* 0x000fe20008410000 */
[----:B------:R-:W-:Y:S02]  /*13970*/  FMUL.FTZ R18, R22, UR5 ;  /* 0x0000000516127c20 */ /* 0x000fe40008410000 */
[----:B------:R-:W-:Y:S03]  /*13980*/  HMMA.16816.F32.BF16 R72, R124, R74, RZ ;  /* 0x0000004a7c48723c */ /* 0x000fe600000418ff */
[----:B------:R-:W1:Y:S02]  /*13990*/  MUFU.TANH R14, R14 ;  /* 0x0000000e000e7308 */ /* 0x000e640000002400 */
[----:B------:R-:W-:Y:S01]  /*139a0*/  FMUL.FTZ R49, R52, UR5 ;  /* 0x0000000534317c20 */ /* 0x000fe20008410000 */
[----:B------:R-:W-:Y:S01]  /*139b0*/  FMUL.FTZ R51, R53, UR5 ;  /* 0x0000000535337c20 */ /* 0x000fe20008410000 */
[C---:B---3--:R-:W-:Y:S06]  /*139c0*/  HMMA.16816.F32.BF16 R136, R128.reuse, R120, R136 ;  /* 0x000000788088723c */ /* 0x048fec0000041888 */
[----:B------:R-:W3:Y:S01]  /*139d0*/  MUFU.TANH R18, R18 ;  /* 0x0000001200127308 */ /* 0x000ee20000002400 */
[----:B------:R-:W-:Y:S01]  /*139e0*/  FMUL.FTZ R52, R55, UR5 ;  /* 0x0000000537347c20 */ /* 0x000fe20008410000 */
[----:B------:R-:W-:Y:S03]  /*139f0*/  FMUL.FTZ R22, R26, UR5 ;  /* 0x000000051a167c20 */ /* 0x000fe60008410000 */
[----:B------:R-:W-:Y:S01]  /*13a00*/  FMUL.FTZ R53, R56, UR5 ;  /* 0x0000000538357c20 */ /* 0x000fe20008410000 */
[----:B------:R-:W-:Y:S04]  /*13a10*/  FMUL.FTZ R55, R57, UR5 ;  /* 0x0000000539377c20 */ /* 0x000fe80008410000 */
[----:B------:R-:W1:Y:S01]  /*13a20*/  MUFU.TANH R28, R28 ;  /* 0x0000001c001c7308 */ /* 0x000e620000002400 */
[C---:B------:R-:W-:Y:S03]  /*13a30*/  HMMA.16816.F32.BF16 R68, R128.reuse, R84, R68 ;  /* 0x000000548044723c */ /* 0x040fe60000041844 */
[----:B------:R-:W-:Y:S01]  /*13a40*/  FMUL.FTZ R26, R30, UR5 ;  /* 0x000000051e1a7c20 */ /* 0x000fe20008410000 */
[----:B------:R-:W-:Y:S01]  /*13a50*/  FMUL.FTZ R56, R59, UR5 ;  /* 0x000000053b387c20 */ /* 0x000fe20008410000 */
[----:B------:R-:W-:Y:S01]  /*13a60*/  FMUL.FTZ R57, R60, UR5 ;  /* 0x000000053c397c20 */ /* 0x000fe20008410000 */
[----:B------:R-:W-:Y:S03]  /*13a70*/  HMMA.16816.F32.BF16 R72, R128, R86, R72 ;  /* 0x000000568048723c */ /* 0x000fe60000041848 */
[----:B------:R-:W1:Y:S02]  /*13a80*/  MUFU.TANH R22, R22 ;  /* 0x0000001600167308 */ /* 0x000e640000002400 */
[----:B------:R-:W-:Y:S01]  /*13a90*/  FMUL.FTZ R30, R34, UR5 ;  /* 0x00000005221e7c20 */ /* 0x000fe20008410000 */
[C---:B------:R-:W-:Y:S07]  /*13aa0*/  HMMA.16816.F32.BF16 R84, R124.reuse, R88, RZ ;  /* 0x000000587c54723c */ /* 0x040fee00000418ff */
[----:B------:R-:W1:Y:S01]  /*13ab0*/  MUFU.TANH R26, R26 ;  /* 0x0000001a001a7308 */ /* 0x000e620000002400 */
[----:B------:R-:W-:Y:S01]  /*13ac0*/  FMUL.FTZ R59, R61, UR5 ;  /* 0x000000053d3b7c20 */ /* 0x000fe20008410000 */
[----:B------:R-:W-:Y:S02]  /*13ad0*/  HMMA.16816.F32.BF16 R88, R124, R90, RZ ;  /* 0x0000005a7c58723c */ /* 0x000fe400000418ff */
[----:B------:R-:W-:Y:S01]  /*13ae0*/  FMUL.FTZ R60, R63, UR5 ;  /* 0x000000053f3c7c20 */ /* 0x000fe20008410000 */
[----:B------:R-:W-:Y:S05]  /*13af0*/  FMUL.FTZ R34, R38, UR5 ;  /* 0x0000000526227c20 */ /* 0x000fea0008410000 */
[----:B------:R-:W1:Y:S03]  /*13b00*/  MUFU.TANH R29, R29 ;  /* 0x0000001d001d7308 */ /* 0x000e660000002400 */
[----:B------:R-:W-:Y:S01]  /*13b10*/  FMUL.FTZ R61, R64, UR5 ;  /* 0x00000005403d7c20 */ /* 0x000fe20008410000 */
[----:B------:R-:W-:Y:S01]  /*13b20*/  FMUL.FTZ R63, R65, UR5 ;  /* 0x00000005413f7c20 */ /* 0x000fe20008410000 */
[----:B------:R-:W-:Y:S01]  /*13b30*/  FMUL.FTZ R38, R42, UR5 ;  /* 0x000000052a267c20 */ /* 0x000fe20008410000 */
[----:B------:R-:W-:Y:S01]  /*13b40*/  FMUL.FTZ R64, R67, UR5 ;  /* 0x0000000543407c20 */ /* 0x000fe20008410000 */
[----:B------:R-:W-:Y:S03]  /*13b50*/  FMUL.FTZ R65, R68, UR5 ;  /* 0x0000000544417c20 */ /* 0x000fe60008410000 */
[----:B------:R-:W1:Y:S01]  /*13b60*/  MUFU.TANH R31, R31 ;  /* 0x0000001f001f7308 */ /* 0x000e620000002400 */
[----:B------:R-:W-:Y:S01]  /*13b70*/  FMUL.FTZ R42, R46, UR5 ;  /* 0x000000052e2a7c20 */ /* 0x000fe20008410000 */
[----:B------:R-:W-:Y:S01]  /*13b80*/  FMUL.FTZ R67, R69, UR5 ;  /* 0x0000000545437c20 */ /* 0x000fe20008410000 */
[----:B------:R-:W-:Y:S01]  /*13b90*/  FMUL.FTZ R68, R71, UR5 ;  /* 0x0000000547447c20 */ /* 0x000fe20008410000 */
[----:B------:R-:W-:Y:S01]  /*13ba0*/  FMUL.FTZ R46, R50, UR5 ;  /* 0x00000005322e7c20 */ /* 0x000fe20008410000 */
[C---:B------:R-:W-:Y:S05]  /*13bb0*/  HMMA.16816.F32.BF16 R84, R128.reuse, R100, R84 ;  /* 0x000000648054723c */ /* 0x040fea0000041854 */
[----:B------:R-:W1:Y:S01]  /*13bc0*/  MUFU.TANH R30, R30 ;  /* 0x0000001e001e7308 */ /* 0x000e620000002400 */
[----:B------:R-:W-:Y:S01]  /*13bd0*/  FMUL.FTZ R69, R72, UR5 ;  /* 0x0000000548457c20 */ /* 0x000fe20008410000 */
[----:B------:R-:W-:Y:S08]  /*13be0*/  HMMA.16816.F32.BF16 R88, R128, R102, R88 ;  /* 0x000000668058723c */ /* 0x000ff00000041858 */
[----:B------:R-:W1:Y:S01]  /*13bf0*/  MUFU.TANH R32, R32 ;  /* 0x0000002000207308 */ /* 0x000e620000002400 */
[C---:B------:R-:W-:Y:S03]  /*13c00*/  HMMA.16816.F32.BF16 R100, R124.reuse, R104, RZ ;  /* 0x000000687c64723c */ /* 0x040fe600000418ff */
[----:B------:R-:W-:Y:S03]  /*13c10*/  FMUL.FTZ R71, R73, UR5 ;  /* 0x0000000549477c20 */ /* 0x000fe60008410000 */
[----:B------:R-:W-:Y:S03]  /*13c20*/  HMMA.16816.F32.BF16 R104, R124, R106, RZ ;  /* 0x0000006a7c68723c */ /* 0x000fe600000418ff */
[----:B------:R-:W1:Y:S02]  /*13c30*/  MUFU.TANH R33, R33 ;  /* 0x0000002100217308 */ /* 0x000e640000002400 */
[----:B------:R-:W-:Y:S01]  /*13c40*/  FMUL.FTZ R50, R54, UR5 ;  /* 0x0000000536327c20 */ /* 0x000fe20008410000 */
[----:B------:R-:W-:Y:S01]  /*13c50*/  FMUL.FTZ R72, R75, UR5 ;  /* 0x000000054b487c20 */ /* 0x000fe20008410000 */
[----:B------:R-:W-:Y:S01]  /*13c60*/  FMUL.FTZ R73, R76, UR5 ;  /* 0x000000054c497c20 */ /* 0x000fe20008410000 */
[----:B------:R-:W-:Y:S03]  /*13c70*/  FMUL.FTZ R54, R58, UR5 ;  /* 0x000000053a367c20 */ /* 0x000fe60008410000 */
[----:B------:R-:W-:Y:S02]  /*13c80*/  FMUL.FTZ R75, R77, UR5 ;  /* 0x000000054d4b7c20 */ /* 0x000fe40008410000 */
        /* <DEDUP_REMOVED lines=8> */
[C---:B------:R-:W-:Y:S05]  /*13d10*/  HMMA.16816.F32.BF16 R100, R128.reuse, R108, R100 ;  /* 0x0000006c8064723c */ /* 0x040fea0000041864 */
[----:B------:R-:W-:Y:S01]  /*13d20*/  FMUL.FTZ R81, R84, UR5 ;  /* 0x0000000554517c20 */ /* 0x000fe20008410000 */
[----:B------:R-:W-:Y:S03]  /*13d30*/  HMMA.16816.F32.BF16 R104, R128, R110, R104 ;  /* 0x0000006e8068723c */ /* 0x000fe60000041868 */
[----:B------:R-:W1:Y:S02]  /*13d40*/  MUFU.TANH R36, R36 ;  /* 0x0000002400247308 */ /* 0x000e640000002400 */
[----:B------:R-:W-:Y:S01]  /*13d50*/  FMUL.FTZ R66, R70, UR5 ;  /* 0x0000000546427c20 */ /* 0x000fe20008410000 */
[C---:B----4-:R-:W-:Y:S07]  /*13d60*/  HMMA.16816.F32.BF16 R108, R124.reuse, R112, RZ ;  /* 0x000000707c6c723c */ /* 0x050fee00000418ff */
[----:B------:R-:W4:Y:S01]  /*13d70*/  MUFU.TANH R37, R37 ;  /* 0x0000002500257308 */ /* 0x000f220000002400 */
        /* <DEDUP_REMOVED lines=22> */
[C---:B------:R-:W-:Y:S03]  /*13ee0*/  HMMA.16816.F32.BF16 R132, R124.reuse, R134, RZ ;  /* 0x000000867c84723c */ /* 0x040fe600000418ff */
[----:B------:R-:W1:Y:S02]  /*13ef0*/  MUFU.TANH R43, R43 ;  /* 0x0000002b002b7308 */ /* 0x000e640000002400 */
[----:B------:R-:W-:Y:S01]  /*13f00*/  FMUL.FTZ R86, R90, UR5 ;  /* 0x000000055a567c20 */ /* 0x000fe20008410000 */
[----:B------:R-:W-:Y:S01]  /*13f10*/  FMUL.FTZ R96, R99, UR5 ;  /* 0x0000000563607c20 */ /* 0x000fe20008410000 */
[----:B------:R-:W-:Y:S01]  /*13f20*/  HMMA.16816.F32.BF16 R124, R124, R142, RZ ;  /* 0x0000008e7c7c723c */ /* 0x000fe200000418ff */
[----:B------:R-:W-:Y:S03]  /*13f30*/  FMUL.FTZ R97, R100, UR5 ;  /* 0x0000000564617c20 */ /* 0x000fe60008410000 */
[----:B------:R-:W-:Y:S02]  /*13f40*/  FMUL.FTZ R90, R94, UR5 ;  /* 0x000000055e5a7c20 */ /* 0x000fe40008410000 */
[----:B------:R-:W1:Y:S01]  /*13f50*/  MUFU.TANH R42, R42 ;  /* 0x0000002a002a7308 */ /* 0x000e620000002400 */
[----:B------:R-:W-:Y:S01]  /*13f60*/  FMUL.FTZ R99, R101, UR5 ;  /* 0x0000000565637c20 */ /* 0x000fe20008410000 */
[----:B------:R-:W-:Y:S03]  /*13f70*/  FMUL.FTZ R100, R103, UR5 ;  /* 0x0000000567647c20 */ /* 0x000fe60008410000 */
[----:B------:R-:W-:Y:S01]  /*13f80*/  FMUL.FTZ R94, R98, UR5 ;  /* 0x00000005625e7c20 */ /* 0x000fe20008410000 */
[----:B------:R-:W-:Y:S04]  /*13f90*/  FMUL.FTZ R101, R104, UR5 ;  /* 0x0000000568657c20 */ /* 0x000fe80008410000 */
[----:B------:R-:W1:Y:S01]  /*13fa0*/  MUFU.TANH R44, R44 ;  /* 0x0000002c002c7308 */ /* 0x000e620000002400 */
[C---:B------:R-:W-:Y:S05]  /*13fb0*/  HMMA.16816.F32.BF16 R116, R128.reuse, R144, R116 ;  /* 0x000000908074723c */ /* 0x040fea0000041874 */
[----:B------:R-:W-:Y:S01]  /*13fc0*/  FMUL.FTZ R103, R105, UR5 ;  /* 0x0000000569677c20 */ /* 0x000fe20008410000 */
[C---:B------:R-:W-:Y:S03]  /*13fd0*/  HMMA.16816.F32.BF16 R132, R128.reuse, R146, R132 ;  /* 0x000000928084723c */ /* 0x040fe60000041884 */
[----:B------:R-:W1:Y:S02]  /*13fe0*/  MUFU.TANH R45, R45 ;  /* 0x0000002d002d7308 */ /* 0x000e640000002400 */
[----:B------:R-:W-:Y:S01]  /*13ff0*/  FMUL.FTZ R98, R102, UR5 ;  /* 0x0000000566627c20 */ /* 0x000fe20008410000 */
[----:B------:R-:W-:Y:S07]  /*14000*/  HMMA.16816.F32.BF16 R128, R128, R122, R124 ;  /* 0x0000007a8080723c */ /* 0x000fee000004187c */
[----:B------:R-:W1:Y:S01]  /*14010*/  MUFU.TANH R47, R47 ;  /* 0x0000002f002f7308 */ /* 0x000e620000002400 */
[----:B------:R-:W-:Y:S03]  /*14020*/  FMUL.FTZ R104, R107, UR5 ;  /* 0x000000056b687c20 */ /* 0x000fe60008410000 */
[----:B------:R-:W-:Y:S01]  /*14030*/  FMUL.FTZ R105, R108, UR5 ;  /* 0x000000056c697c20 */ /* 0x000fe20008410000 */
[----:B------:R-:W-:Y:S01]  /*14040*/  FMUL.FTZ R102, R106, UR5 ;  /* 0x000000056a667c20 */ /* 0x000fe20008410000 */
[----:B------:R-:W-:Y:S04]  /*14050*/  FMUL.FTZ R107, R109, UR5 ;  /* 0x000000056d6b7c20 */ /* 0x000fe80008410000 */
[----:B------:R-:W1:Y:S01]  /*14060*/  MUFU.TANH R46, R46 ;  /* 0x0000002e002e7308 */ /* 0x000e620000002400 */
[----:B------:R-:W-:Y:S01]  /*14070*/  FMUL.FTZ R108, R111, UR5 ;  /* 0x000000056f6c7c20 */ /* 0x000fe20008410000 */
[----:B------:R-:W-:Y:S01]  /*14080*/  FMUL.FTZ R106, R110, UR5 ;  /* 0x000000056e6a7c20 */ /* 0x000fe20008410000 */
        /* <DEDUP_REMOVED lines=22> */
[----:B------:R-:W-:Y:S09]  /*141f0*/  FMUL.FTZ R128, R131, UR5 ;  /* 0x0000000583807c20 */ /* 0x000ff20008410000 */
        /* <DEDUP_REMOVED lines=77> */
[----:B------:R-:W1:Y:S01]  /*146d0*/  MUFU.TANH R128, R128 ;  /* 0x0000008000807308 */ /* 0x000e620000002400 */
[----:B--234-:R-:W-:Y:S05]  /*146e0*/  @!P0 BRA `(.L_x_1780) ;  /* 0x0000000800808947 */ /* 0x01cfea0003800000 */
[----:B------:R-:W2:Y:S08]  /*146f0*/  LDC R136, c[0x0][0x248] ;  /* 0x00009200ff887b82 */ /* 0x000eb00000000800 */
[----:B------:R-:W3:Y:S01]  /*14700*/  @!P2 LDC R134, c[0x0][0x24c] ;  /* 0x00009300ff86ab82 */ /* 0x000ee20000000800 */
[----:B--2---:R-:W-:Y:S04]  /*14710*/  LEA R138, -R136, RZ, 0x8 ;  /* 0x000000ff888a7211 */ /* 0x004fe800078e41ff */
[----:B------:R-:W-:Y:S01]  /*14720*/  SHF.R.S32.HI R139, RZ, 0x1f, R138 ;  /* 0x0000001fff8b7819 */ /* 0x000fe2000001148a */
[----:B------:R-:W-:Y:S06]  /*14730*/  @!P1 BRA `(.L_x_1781) ;  /* 0x0000000400049947 */ /* 0x000fec0003800000 */
[----:B------:R-:W2:Y:S01]  /*14740*/  LDC R131, c[0x0][0x380] ;  /* 0x0000e000ff837b82 */ /* 0x000ea20000000800 */
[----:B------:R-:W-:Y:S04]  /*14750*/  USHF.L.U32 UR8, UR7, 0x8, URZ ;  /* 0x0000000807087899 */ /* 0x000fe8000800063f */
[----:B------:R-:W-:Y:S02]  /*14760*/  UIADD3 UR12, UR8, -0x200, URZ ;  /* 0xfffffe00080c7890 */ /* 0x000fe4000fffe03f */
[----:B------:R-:W-:Y:S04]  /*14770*/  UIADD3 UR8, UR8, -0x100, URZ ;  /* 0xffffff0008087890 */ /* 0x000fe8000fffe03f */
[----:B------:R-:W-:Y:S02]  /*14780*/  MOV R140, UR12 ;  /* 0x0000000c008c7c02 */ /* 0x000fe40008000f00 */
[----:B------:R-:W-:Y:S02]  /*14790*/  IMAD.U32 R142, RZ, RZ, UR8 ;  /* 0x00000008ff8e7e24 */ /* 0x000fe4000f8e00ff */
[----:B------:R-:W-:Y:S03]  /*147a0*/  IABS R140, R140 ;  /* 0x0000008c008c7213 */ /* 0x000fe60000000000 */
[----:B------:R-:W-:Y:S02]  /*147b0*/  IABS R142, R142 ;  /* 0x0000008e008e7213 */ /* 0x000fe40000000000 */
[-C--:B--2---:R-:W-:Y:S02]  /*147c0*/  IABS R138, R131.reuse ;  /* 0x00000083008a7213 */ /* 0x084fe40000000000 */
[----:B------:R-:W-:Y:S02]  /*147d0*/  LOP3.LUT R130, RZ, R131, RZ, 0x33, !PT ;  /* 0x00000083ff827212 */ /* 0x000fe400078e33ff */
[----:B------:R-:W2:Y:S10]  /*147e0*/  I2F.RP R141, R138 ;  /* 0x0000008a008d7306 */ /* 0x000eb40000209400 */
        /* <DEDUP_REMOVED lines=11> */
[C---:B------:R-:W-:Y:S01]  /*148a0*/  IMAD R140, R138.reuse, R139, R140 ;  /* 0x0000008b8a8c7224 */ /* 0x040fe200078e028c */
        /* <DEDUP_REMOVED lines=10> */
[----:B------:R-:W-:Y:S01]  /*14950*/  ISETP.GE.U32.AND P6, PT, R142, R138, PT ;  /* 0x0000008a8e00720c */ /* 0x000fe20003fc6070 */
[----:B------:R-:W2:Y:S01]  /*14960*/  LDC R140, c[0x0][0x24c] ;  /* 0x00009300ff8c7b82 */ /* 0x000ea20000000800 */
[C---:B------:R-:W-:Y:S02]  /*14970*/  LOP3.LUT R138, R131.reuse, UR12, RZ, 0x3c, !PT ;  /* 0x0000000c838a7c12 */ /* 0x040fe4000f8e3cff */
[----:B------:R-:W-:Y:S02]  /*14980*/  ISETP.NE.AND P0, PT, R131, RZ, PT ;  /* 0x000000ff8300720c */ /* 0x000fe40003f05270 */
[----:B------:R-:W-:Y:S03]  /*14990*/  ISETP.GE.AND P3, PT, R138, RZ, PT ;  /* 0x000000ff8a00720c */ /* 0x000fe60003f66270 */
[----:B------:R-:W4:Y:S02]  /*149a0*/  LDC.64 R138, c[0x0][0x230] ;  /* 0x00008c00ff8a7b82 */ /* 0x000f240000000a00 */
[----:B------:R-:W-:Y:S02]  /*149b0*/  @P5 IADD3 R135, R135, 0x1, RZ ;  /* 0x0000000187875810 */ /* 0x000fe40007ffe0ff */
[----:B------:R-:W-:Y:S05]  /*149c0*/  @P6 VIADD R133, R133, 0x1 ;  /* 0x0000000185856836 */ /* 0x000fea0000000000 */
[----:B------:R-:W-:Y:S01]  /*149d0*/  @!P4 IADD3 R133, -R133, RZ, RZ ;  /* 0x000000ff8585c210 */ /* 0x000fe20007ffe1ff */
[----:B------:R-:W-:Y:S03]  /*149e0*/  @!P3 IMAD.MOV R135, RZ, RZ, -R135 ;  /* 0x000000ffff87b224 */ /* 0x000fe600078e0a87 */
        /* <DEDUP_REMOVED lines=8> */
[----:B------:R-:W5:Y:S02]  /*14a70*/  LDG.E R142, desc[UR10][R188.64] ;  /* 0x0000000abc8e7981 */ /* 0x000f64000c1e1900 */
[-C--:B------:R-:W-:Y:S01]  /*14a80*/  IMAD.WIDE.U32 R146, R129, R136.reuse, RZ ;  /* 0x0000008881927225 */ /* 0x080fe200078e00ff */
[----:B------:R-:W-:Y:S01]  /*14a90*/  SHF.R.S32.HI R143, RZ, 0x1f, R129 ;  /* 0x0000001fff8f7819 */ /* 0x000fe20000011481 */
[----:B------:R-:W5:Y:S04]  /*14aa0*/  LDG.E R141, desc[UR10][R144.64] ;  /* 0x0000000a908d7981 */ /* 0x000f68000c1e1900 */
[----:B------:R-:W-:Y:S04]  /*14ab0*/  IMAD R143, R143, R136, RZ ;  /* 0x000000888f8f7224 */ /* 0x000fe800078e02ff */
[----:B--2---:R-:W-:Y:S05]  /*14ac0*/  IMAD R143, R129, R140, R143 ;  /* 0x0000008c818f7224 */ /* 0x004fea00078e028f */
[----:B------:R-:W-:Y:S01]  /*14ad0*/  IADD3 R147, R147, R143, RZ ;  /* 0x0000008f93937210 */ /* 0x000fe20007ffe0ff */
[----:B-----5:R-:W-:Y:S04]  /*14ae0*/  IMAD.IADD R141, R141, 0x1, -R142 ;  /* 0x000000018d8d7824 */ /* 0x020fe800078e0a8e */
[-C--:B----4-:R-:W-:Y:S01]  /*14af0*/  IMAD.WIDE.U32 R146, R141, R138.reuse, R146 ;  /* 0x0000008a8d927225 */ /* 0x090fe200078e0092 */
[----:B------:R-:W-:Y:S05]  /*14b00*/  SHF.R.S32.HI R145, RZ, 0x1f, R141 ;  /* 0x0000001fff917819 */ /* 0x000fea000001148d */
[----:B------:R-:W-:Y:S01]  /*14b10*/  IMAD R140, R145, R138, RZ ;  /* 0x0000008a918c7224 */ /* 0x000fe200078e02ff */
[----:B------:R-:W-:Y:S03]  /*14b20*/  MOV R138, R146 ;  /* 0x00000092008a7202 */ /* 0x000fe60000000f00 */
[----:B------:R-:W-:Y:S04]  /*14b30*/  IMAD R140, R141, R139, R140 ;  /* 0x0000008b8d8c7224 */ /* 0x000fe800078e028c */
[----:B------:R-:W-:Y:S07]  /*14b40*/  IMAD.IADD R139, R147, 0x1, R140 ;  /* 0x00000001938b7824 */ /* 0x000fee00078e028c */
.L_x_1781:
[----:B------:R2:W-:Y:S01]  /*14b50*/  @P2 STS [R157+0x1004], RZ ;  /* 0x001004ff9d002388 */ /* 0x0005e20000000800 */
[CC--:B------:R-:W-:Y:S01]  /*14b60*/  LEA R142, P3, R138.reuse, R182.reuse, 0x1 ;  /* 0x000000b68a8e7211 */ /* 0x0c0fe200078608ff */
[----:B------:R-:W4:Y:S01]  /*14b70*/  @!P2 LDC R132, c[0x0][0x24c] ;  /* 0x00009300ff84ab82 */ /* 0x000f220000000800 */
[C---:B------:R-:W-:Y:S01]  /*14b80*/  @!P2 IADD3 R129, P0, R138.reuse, UR15, RZ ;  /* 0x0000000f8a81ac10 */ /* 0x040fe2000ff1e0ff */
[----:B------:R2:W-:Y:S01]  /*14b90*/  @P2 STS.64 [R157+0x1008], RZ ;  /* 0x001008ff9d002388 */ /* 0x0005e20000000a00 */
[-CC-:B------:R-:W-:Y:S01]  /*14ba0*/  LEA.HI.X R143, R138, R183.reuse, R139.reuse, 0x1, P3 ;  /* 0x000000b78a8f7211 */ /* 0x180fe200018f0c8b */
[C---:B------:R-:W-:Y:S01]  /*14bb0*/  @!P2 IMAD.WIDE.U32 R190, R136.reuse, 0x60, R138 ;  /* 0x0000006088bea825 */ /* 0x040fe200078e008a */
[----:B------:R-:W-:Y:S01]  /*14bc0*/  @!P2 IADD3.X R130, R139, UR14, RZ, P0, !PT ;  /* 0x0000000e8b82ac10 */ /* 0x000fe200087fe4ff */
[----:B------:R2:W-:Y:S01]  /*14bd0*/  @P2 STS [R157+0x1000], RZ ;  /* 0x001000ff9d002388 */ /* 0x0005e20000000800 */
[C---:B------:R-:W-:Y:S01]  /*14be0*/  @!P2 LEA R144, P0, R129.reuse, R182, 0x1 ;  /* 0x000000b68190a211 */ /* 0x040fe200078008ff */
[----:B------:R-:W5:Y:S01]  /*14bf0*/  @!P2 LDC R133, c[0x0][0x24c] ;  /* 0x00009300ff85ab82 */ /* 0x000f620000000800 */
[C---:B------:R-:W-:Y:S01]  /*14c00*/  @!P2 LEA R135, P3, R136.reuse, R138, 0x6 ;  /* 0x0000008a8887a211 */ /* 0x040fe200078630ff */
        /* <DEDUP_REMOVED lines=8> */
[C---:B---3--:R-:W-:Y:S01]  /*14c90*/  @!P2 LEA.HI.X R134, R136.reuse, R139, R134, 0x6, P3 ;  /* 0x0000008b8886a211 */ /* 0x048fe200018f3486 */
[----:B------:R-:W3:Y:S01]  /*14ca0*/  @!P2 LDC R131, c[0x0][0x24c] ;  /* 0x00009300ff83ab82 */ /* 0x000ee20000000800 */
[----:B------:R-:W-:Y:S01]  /*14cb0*/  @!P2 IMAD.MOV.U32 R146, RZ, RZ, R138 ;  /* 0x000000ffff92a224 */ /* 0x000fe200078e008a */
[----:B------:R-:W-:Y:S01]  /*14cc0*/  @!PT LDS RZ, [RZ] ;  /* 0x00000000fffff984 */ /* 0x000fe20000000800 */
[----:B------:R-:W-:Y:S01]  /*14cd0*/  @!PT LDS RZ, [RZ] ;  /* 0x00000000fffff984 */ /* 0x000fe20000000800 */
[----:B------:R-:W-:Y:S01]  /*14ce0*/  @!PT LDS RZ, [RZ] ;  /* 0x00000000fffff984 */ /* 0x000fe20000000800 */
[----:B------:R1:W-:Y:S01]  /*14cf0*/  @!P2 LDGSTS.E.BYPASS.LTC128B.128 [R157+0x1800], desc[UR10][R144.64] ;  /* 0x01800000909dafae */ /* 0x0003e2000b901d4a */
[----:B------:R-:W-:Y:S01]  /*14d00*/  @!P2 LEA.HI.X R141, R135, R183, R134, 0x1, P0 ;  /* 0x000000b7878da211 */ /* 0x000fe200000f0c86 */
[--C-:B------:R-:W-:Y:S01]  /*14d10*/  @!P2 IMAD.MOV.U32 R189, RZ, RZ, R139.reuse ;  /* 0x000000ffffbda224 */ /* 0x100fe200078e008b */
[C---:B------:R-:W-:Y:S01]  /*14d20*/  @!P2 LEA R134, P0, R136.reuse, R138, 0x7 ;  /* 0x0000008a8886a211 */ /* 0x040fe200078038ff */
[----:B------:R2:W-:Y:S01]  /*14d30*/  @P2 STS.128 [R157+0x2000], RZ ;  /* 0x002000ff9d002388 */ /* 0x0005e20000000c00 */
[----:B------:R-:W-:Y:S01]  /*14d40*/  @!P2 IMAD.MOV.U32 R147, RZ, RZ, R139 ;  /* 0x000000ffff93a224 */ /* 0x000fe200078e008b */
[----:B------:R-:W2:Y:S01]  /*14d50*/  @!P2 LDC R130, c[0x0][0x24c] ;  /* 0x00009300ff82ab82 */ /* 0x000ea20000000800 */
[C---:B------:R-:W-:Y:S01]  /*14d60*/  @!P2 IMAD.WIDE.U32 R188, R136.reuse, 0xa0, R188 ;  /* 0x000000a088bca825 */ /* 0x040fe200078e00bc */
[----:B------:R-:W-:Y:S01]  /*14d70*/  @!PT LDS RZ, [RZ] ;  /* 0x00000000fffff984 */ /* 0x000fe20000000800 */
[----:B------:R-:W-:Y:S01]  /*14d80*/  @!PT LDS RZ, [RZ] ;  /* 0x00000000fffff984 */ /* 0x000fe20000000800 */
[----:B------:R-:W-:Y:S01]  /*14d90*/  @!PT LDS RZ, [RZ] ;  /* 0x00000000fffff984 */ /* 0x000fe20000000800 */
[----:B------:R2:W-:Y:S03]  /*14da0*/  @!P2 LDGSTS.E.BYPASS.LTC128B.128 [R157+0x2000], desc[UR10][R140.64] ;  /* 0x020000008c9dafae */ /* 0x0005e6000b901d4a */
[----:B------:R-:W-:Y:S01]  /*14db0*/  @!P2 IMAD.WIDE.U32 R146, R136, 0xc0, R146 ;  /* 0x000000c08892a825 */ /* 0x000fe200078e0092 */
[----:B------:R2:W-:Y:S02]  /*14dc0*/  @P2 STS.128 [R157+0x2800], RZ ;  /* 0x002800ff9d002388 */ /* 0x0005e40000000c00 */
[----:B------:R-:W4:Y:S01]  /*14dd0*/  @!P2 LDC R129, c[0x0][0x24c] ;  /* 0x00009300ff81ab82 */ /* 0x000f220000000800 */
[----:B-1----:R-:W-:Y:S01]  /*14de0*/  @!P2 IMAD.MOV.U32 R144, RZ, RZ, R138 ;  /* 0x000000ffff90a224 */ /* 0x002fe200078e008a */
[-C--:B------:R-:W-:Y:S01]  /*14df0*/  @!P2 LEA R138, P3, R190, R182.reuse, 0x1 ;  /* 0x000000b6be8aa211 */ /* 0x080fe200078608ff */
[----:B------:R-:W-:Y:S02]  /*14e00*/  @!P2 IMAD.MOV.U32 R145, RZ, RZ, R139 ;  /* 0x000000ffff91a224 */ /* 0x000fe400078e008b */
[C---:B------:R-:W-:Y:S04]  /*14e10*/  @!P2 IMAD.WIDE.U32 R144, R136.reuse, 0xe0, R144 ;  /* 0x000000e08890a825 */ /* 0x040fe800078e0090 */
[----:B----4-:R-:W-:Y:S01]  /*14e20*/  @!P2 IMAD R129, R129, 0xe0, RZ ;  /* 0x000000e08181a824 */ /* 0x010fe200078e02ff */
[----:B-----5:R-:W-:Y:S01]  /*14e30*/  @!P2 LEA.HI.X R133, R136, R139, R133, 0x7, P0 ;  /* 0x0000008b8885a211 */ /* 0x020fe200000f3c85 */
[----:B------:R-:W-:Y:S01]  /*14e40*/  @!P2 IMAD R132, R132, 0x60, RZ ;  /* 0x000000608484a824 */ /* 0x000fe200078e02ff */
[-C--:B------:R-:W-:Y:S01]  /*14e50*/  @!P2 LEA R136, P0, R134, R182.reuse, 0x1 ;  /* 0x000000b68688a211 */ /* 0x080fe200078008ff */
[----:B---3--:R-:W-:Y:S02]  /*14e60*/  @!P2 IMAD R131, R131, 0xa0, RZ ;  /* 0x000000a08383a824 */ /* 0x008fe400078e02ff */
[----:B------:R-:W-:Y:S01]  /*14e70*/  @!P2 IMAD.IADD R132, R132, 0x1, R191 ;  /* 0x000000018484a824 */ /* 0x000fe200078e02bf */
[-C--:B------:R-:W-:Y:S01]  /*14e80*/  @!P2 LEA.HI.X R137, R134, R183.reuse, R133, 0x1, P0 ;  /* 0x000000b78689a211 */ /* 0x080fe200000f0c85 */
[----:B------:R-:W-:Y:S01]  /*14e90*/  @!P2 IMAD.IADD R131, R131, 0x1, R189 ;  /* 0x000000018383a824 */ /* 0x000fe200078e02bd */
[-C--:B------:R-:W-:Y:S01]  /*14ea0*/  @!P2 LEA R134, P4, R188, R182.reuse, 0x1 ;  /* 0x000000b6bc86a211 */ /* 0x080fe200078808ff */
[----:B--2---:R-:W-:Y:S01]  /*14eb0*/  @!P2 IMAD R133, R130, 0xc0, RZ ;  /* 0x000000c08285a824 */ /* 0x004fe200078e02ff */
[-C--:B------:R-:W-:Y:S01]  /*14ec0*/  @!P2 LEA.HI.X R139, R190, R183.reuse, R132, 0x1, P3 ;  /* 0x000000b7be8ba211 */ /* 0x080fe200018f0c84 */
[----:B------:R-:W-:Y:S01]  /*14ed0*/  @!P2 IMAD.IADD R129, R129, 0x1, R145 ;  /* 0x000000018181a824 */ /* 0x000fe200078e0291 */
[-C--:B------:R-:W-:Y:S01]  /*14ee0*/  @!P2 LEA.HI.X R135, R188, R183.reuse, R131, 0x1, P4 ;  /* 0x000000b7bc87a211 */ /* 0x080fe200020f0c83 */
[----:B------:R-:W-:Y:S01]  /*14ef0*/  @!P2 IMAD.IADD R133, R133, 0x1, R147 ;  /* 0x000000018585a824 */ /* 0x000fe200078e0293 */
[-C--:B------:R-:W-:Y:S01]  /*14f00*/  @!P2 LEA R130, P3, R146, R182.reuse, 0x1 ;  /* 0x000000b69282a211 */ /* 0x080fe200078608ff */
[----:B------:R-:W-:Y:S01]  /*14f10*/  @!PT LDS RZ, [RZ] ;  /* 0x00000000fffff984 */ /* 0x000fe20000000800 */
[----:B------:R-:W-:Y:S01]  /*14f20*/  @!PT LDS RZ, [RZ] ;  /* 0x00000000fffff984 */ /* 0x000fe20000000800 */
[----:B------:R-:W-:Y:S01]  /*14f30*/  @!PT LDS RZ, [RZ] ;  /* 0x00000000fffff984 */ /* 0x000fe20000000800 */
[----:B------:R2:W-:Y:S01]  /*14f40*/  @!P2 LDGSTS.E.BYPASS.LTC128B.128 [R157+0x2800], desc[UR10][R138.64] ;  /* 0x028000008a9dafae */ /* 0x0005e2000b901d4a */
[----:B------:R-:W-:Y:S01]  /*14f50*/  @!P2 LEA R132, P0, R144, R182, 0x1 ;  /* 0x000000b69084a211 */ /* 0x000fe200078008ff */
[----:B------:R-:W-:Y:S01]  /*14f60*/  IMAD.MOV.U32 R182, RZ, RZ, R142 ;  /* 0x000000ffffb67224 */ /* 0x000fe200078e008e */
[-C--:B------:R-:W-:Y:S01]  /*14f70*/  @!P2 LEA.HI.X R131, R146, R183.reuse, R133, 0x1, P3 ;  /* 0x000000b79283a211 */ /* 0x080fe200018f0c85 */
[----:B------:R2:W-:Y:S01]  /*14f80*/  @P2 STS.128 [R157+0x3000], RZ ;  /* 0x003000ff9d002388 */ /* 0x0005e20000000c00 */
        /* <DEDUP_REMOVED lines=22> */
.L_x_1780:
[----:B------:R-:W-:Y:S02]  /*150f0*/  UIADD3 UR8, UR7, -0x1, URZ ;  /* 0xffffffff07087890 */ /* 0x000fe4000fffe03f */
[----:B------:R-:W-:Y:S04]  /*15100*/  UISETP.GT.AND UP0, UPT, UR7, 0x1, UPT ;  /* 0x000000010700788c */ /* 0x000fe8000bf04270 */
[----:B--2---:R-:W-:Y:S01]  /*15110*/  MOV R135, UR8 ;  /* 0x0000000800877c02 */ /* 0x004fe20008000f00 */
[----:B------:R-:W-:Y:S03]  /*15120*/  UMOV UR7, UR8 ;  /* 0x0000000800077c82 */ /* 0x000fe60008000000 */
[----:B------:R-:W-:Y:S04]  /*15130*/  LEA R135, R135, R152, 0x8 ;  /* 0x0000009887877211 */ /* 0x000fe800078e40ff */
[C---:B------:R-:W-:Y:S02]  /*15140*/  IADD3 R129, R135.reuse, 0x10, RZ ;  /* 0x0000001087817810 */ /* 0x040fe40007ffe0ff */
[C---:B------:R-:W-:Y:S02]  /*15150*/  IADD3 R131, R135.reuse, 0x11, RZ ;  /* 0x0000001187837810 */ /* 0x040fe40007ffe0ff */
[----:B------:R-:W-:Y:S02]  /*15160*/  I2FP.F32.S32 R132, R129 ;  /* 0x0000008100847245 */ /* 0x000fe40000201400 */
[C---:B------:R-:W-:Y:S02]  /*15170*/  IADD3 R129, R135.reuse, 0x18, RZ ;  /* 0x0000001887817810 */ /* 0x040fe40007ffe0ff */
[----:B------:R-:W-:Y:S02]  /*15180*/  I2FP.F32.S32 R133, R135 ;  /* 0x0000008700857245 */ /* 0x000fe40000201400 */
[C---:B------:R-:W-:Y:S02]  /*15190*/  IADD3 R136, R135.reuse, 0x1, RZ ;  /* 0x0000000187887810 */ /* 0x040fe40007ffe0ff */
[----:B------:R-:W-:Y:S01]  /*151a0*/  IADD3 R138, R135, 0x8, RZ ;  /* 0x00000008878a7810 */ /* 0x000fe20007ffe0ff */
[C---:B------:R-:W-:Y:S01]  /*151b0*/  FFMA.FTZ R0, R133.reuse, UR6, R0 ;  /* 0x0000000685007c23 */ /* 0x040fe20008010000 */
[----:B-1----:R-:W-:Y:S01]  /*151c0*/  FFMA.FTZ R2, R133, UR6, R2 ;  /* 0x0000000685027c23 */ /* 0x002fe20008010002 */
[C---:B------:R-:W-:Y:S02]  /*151d0*/  IADD3 R133, R135.reuse, 0x9, RZ ;  /* 0x0000000987857810 */ /* 0x040fe40007ffe0ff */
[----:B------:R-:W-:Y:S02]  /*151e0*/  I2FP.F32.S32 R138, R138 ;  /* 0x0000008a008a7245 */ /* 0x000fe40000201400 */
[----:B------:R-:W-:Y:S02]  /*151f0*/  I2FP.F32.S32 R130, R133 ;  /* 0x0000008500827245 */ /* 0x000fe40000201400 */
[----:B------:R-:W-:Y:S02]  /*15200*/  I2FP.F32.S32 R136, R136 ;  /* 0x0000008800887245 */ /* 0x000fe40000201400 */
[C---:B------:R-:W-:Y:S03]  /*15210*/  IADD3 R133, R135.reuse, 0x61, RZ ;  /* 0x0000006187857810 */ /* 0x040fe60007ffe0ff */
[C---:B------:R-:W-:Y:S01]  /*15220*/  FFMA.FTZ R3, R136.reuse, UR6, R3 ;  /* 0x0000000688037c23 */ /* 0x040fe20008010003 */
[----:B------:R-:W-:Y:S01]  /*15230*/  FFMA.FTZ R4, R136, UR6, R4 ;  /* 0x0000000688047c23 */ /* 0x000fe20008010004 */
[C---:B------:R-:W-:Y:S01]  /*15240*/  FFMA.FTZ R5, R138.reuse, UR6, R5 ;  /* 0x000000068a057c23 */ /* 0x040fe20008010005 */
[----:B------:R-:W-:Y:S01]  /*15250*/  FFMA.FTZ R6, R138, UR6, R6 ;  /* 0x000000068a067c23 */ /* 0x000fe20008010006 */
        /* <DEDUP_REMOVED lines=25> */
[C---:B------:R-:W-:Y:S04]  /*153f0*/  IADD3 R129, R135.reuse, 0x28, RZ ;  /* 0x0000002887817810 */ /* 0x040fe80007ffe0ff */
[----:B------:R-:W-:Y:S02]  /*15400*/  I2FP.F32.S32 R132, R129 ;  /* 0x0000008100847245 */ /* 0x000fe40000201400 */
[C---:B------:R-:W-:Y:S03]  /*15410*/  IADD3 R129, R135.reuse, 0x30, RZ ;  /* 0x0000003087817810 */ /* 0x040fe60007ffe0ff */
[C---:B------:R-:W-:Y:S01]  /*15420*/  FFMA.FTZ R21, R132.reuse, UR6, R21 ;  /* 0x0000000684157c23 */ /* 0x040fe20008010015 */
[----:B------:R-:W-:Y:S01]  /*15430*/  FFMA.FTZ R22, R132, UR6, R22 ;  /* 0x0000000684167c23 */ /* 0x000fe20008010016 */
[----:B------:R-:W-:Y:S01]  /*15440*/  I2FP.F32.S32 R132, R129 ;  /* 0x0000008100847245 */ /* 0x000fe20000201400 */
[C---:B------:R-:W-:Y:S01]  /*15450*/  FFMA.FTZ R23, R130.reuse, UR6, R23 ;  /* 0x0000000682177c23 */ /* 0x040fe20008010017 */
[----:B------:R-:W-:Y:S01]  /*15460*/  FFMA.FTZ R24, R130, UR6, R24 ;  /* 0x0000000682187c23 */ /* 0x000fe20008010018 */
[----:B------:R-:W-:Y:S02]  /*15470*/  I2FP.F32.S32 R130, R131 ;  /* 0x0000008300827245 */ /* 0x000fe40000201400 */
[C---:B------:R-:W-:Y:S01]  /*15480*/  FFMA.FTZ R25, R132.reuse, UR6, R25 ;  /* 0x0000000684197c23 */ /* 0x040fe20008010019 */
[----:B------:R-:W-:Y:S01]  /*15490*/  FFMA.FTZ R26, R132, UR6, R26 ;  /* 0x00000006841a7c23 */ /* 0x000fe2000801001a */
[C---:B------:R-:W-:Y:S01]  /*154a0*/  IADD3 R129, R135.reuse, 0x38, RZ ;  /* 0x0000003887817810 */ /* 0x040fe20007ffe0ff */
[C---:B------:R-:W-:Y:S01]  /*154b0*/  FFMA.FTZ R27, R130.reuse, UR6, R27 ;  /* 0x00000006821b7c23 */ /* 0x040fe2000801001b */
[----:B------:R-:W-:Y:S01]  /*154c0*/  FFMA.FTZ R28, R130, UR6, R28 ;  /* 0x00000006821c7c23 */ /* 0x000fe2000801001c */
[C---:B------:R-:W-:Y:S02]  /*154d0*/  IADD3 R131, R135.reuse, 0x39, RZ ;  /* 0x0000003987837810 */ /* 0x040fe40007ffe0ff */
[----:B------:R-:W-:Y:S02]  /*154e0*/  I2FP.F32.S32 R132, R129 ;  /* 0x0000008100847245 */ /* 0x000fe40000201400 */
[----:B------:R-:W-:Y:S02]  /*154f0*/  I2FP.F32.S32 R130, R131 ;  /* 0x0000008300827245 */ /* 0x000fe40000201400 */
[C---:B------:R-:W-:Y:S01]  /*15500*/  IADD3 R129, R135.reuse, 0x40, RZ ;  /* 0x0000004087817810 */ /* 0x040fe20007ffe0ff */
[C---:B------:R-:W-:Y:S01]  /*15510*/  FFMA.FTZ R29, R132.reuse, UR6, R29 ;  /* 0x00000006841d7c23 */ /* 0x040fe2000801001d */
[----:B------:R-:W-:Y:S01]  /*15520*/  FFMA.FTZ R30, R132, UR6, R30 ;  /* 0x00000006841e7c23 */ /* 0x000fe2000801001e */
[C---:B------:R-:W-:Y:S01]  /*15530*/  FFMA.FTZ R31, R130.reuse, UR6, R31 ;  /* 0x00000006821f7c23 */ /* 0x040fe2000801001f */
[C---:B------:R-:W-:Y:S01]  /*15540*/  IADD3 R131, R135.reuse, 0x41, RZ ;  /* 0x0000004187837810 */ /* 0x040fe20007ffe0ff */
        /* <DEDUP_REMOVED lines=23> */
[----:B------:R-:W-:Y:S01]  /*156c0*/  I2FP.F32.S32 R132, R129 ;  /* 0x0000008100847245 */ /* 0x000fe20000201400 */
[C---:B------:R-:W-:Y:S01]  /*156d0*/  FFMA.FTZ R43, R130.reuse, UR6, R43 ;  /* 0x00000006822b7c23 */ /* 0x040fe2000801002b */
[C---:B------:R-:W-:Y:S01]  /*156e0*/  IADD3 R129, R135.reuse, 0x60, RZ ;  /* 0x0000006087817810 */ /* 0x040fe20007ffe0ff */
        /* <DEDUP_REMOVED lines=11> */
[----:B------:R-:W-:Y:S01]  /*157a0*/  I2FP.F32.S32 R134, R129 ;  /* 0x0000008100867245 */ /* 0x000fe20000201400 */
[----:B------:R-:W-:Y:S01]  /*157b0*/  FFMA.FTZ R50, R132, UR6, R50 ;  /* 0x0000000684327c23 */ /* 0x000fe20008010032 */
[----:B------:R-:W-:Y:S01]  /*157c0*/  FMNMX.FTZ R129, R2, R154, !PT ;  /* 0x0000009a02817209 */ /* 0x000fe20007810000 */
[C---:B------:R-:W-:Y:S01]  /*157d0*/  FFMA.FTZ R51, R130.reuse, UR6, R51 ;  /* 0x0000000682337c23 */ /* 0x040fe20008010033 */
[----:B------:R-:W-:Y:S01]  /*157e0*/  I2FP.F32.S32 R132, R131 ;  /* 0x0000008300847245 */ /* 0x000fe20000201400 */
[----:B------:R-:W-:Y:S01]  /*157f0*/  FFMA.FTZ R52, R130, UR6, R52 ;  /* 0x0000000682347c23 */ /* 0x000fe20008010034 */
[----:B------:R-:W-:Y:S02]  /*15800*/  IADD3 R131, R135, 0x71, RZ ;  /* 0x0000007187837810 */ /* 0x000fe40007ffe0ff */
[----:B------:R-:W-:Y:S01]  /*15810*/  FMNMX.FTZ R129, R4, R129, !PT ;  /* 0x0000008104817209 */ /* 0x000fe20007810000 */
[----:B------:R-:W-:Y:S01]  /*15820*/  FFMA.FTZ R53, R132, UR6, R53 ;  /* 0x0000000684357c23 */ /* 0x000fe20008010035 */
[----:B------:R-:W-:Y:S01]  /*15830*/  FMNMX.FTZ R130, R0, R156, !PT ;  /* 0x0000009c00827209 */ /* 0x000fe20007810000 */
[----:B------:R-:W-:Y:S01]  /*15840*/  FFMA.FTZ R54, R132, UR6, R54 ;  /* 0x0000000684367c23 */ /* 0x000fe20008010036 */
[----:B------:R-:W-:Y:S01]  /*15850*/  FMNMX.FTZ R137, R6, R129, !PT ;  /* 0x0000008106897209 */ /* 0x000fe20007810000 */
        /* <DEDUP_REMOVED lines=11> */
[----:B------:R-:W-:Y:S01]  /*15910*/  FMNMX.FTZ R131, R8, R137, !PT ;  /* 0x0000008908837209 */ /* 0x000fe20007810000 */
[C---:B------:R-:W-:Y:S01]  /*15920*/  FFMA.FTZ R59, R132.reuse, UR6, R59 ;  /* 0x00000006843b7c23 */ /* 0x040fe2000801003b */
[----:B------:R-:W-:Y:S01]  /*15930*/  FMNMX.FTZ R134, R11, R134, !PT ;  /* 0x000000860b867209 */ /* 0x000fe20007810000 */
        /* <DEDUP_REMOVED lines=11> */
[----:B------:R-:W-:Y:S02]  /*159f0*/  I2FP.F32.S32 R132, R131 ;  /* 0x0000008300847245 */ /* 0x000fe40000201400 */
        /* <DEDUP_REMOVED lines=11> */
[----:B------:R-:W-:Y:S02]  /*15ab0*/  IADD3 R129, R135, 0x78, RZ ;  /* 0x0000007887817810 */ /* 0x000fe40007ffe0ff */
[----:B------:R-:W-:Y:S02]  /*15ac0*/  FMNMX.FTZ R134, R33, R134, !PT ;  /* 0x0000008621867209 */ /* 0x000fe40007810000 */
[----:B------:R-:W-:Y:S02]  /*15ad0*/  I2FP.F32.S32 R130, R129 ;  /* 0x0000008100827245 */ /* 0x000fe40000201400 */
[----:B------:R-:W-:Y:S02]  /*15ae0*/  IADD3 R129, R135, 0x81, RZ ;  /* 0x0000008187817810 */ /* 0x000fe40007ffe0ff */
[----:B------:R-:W-:Y:S01]  /*15af0*/  FMNMX.FTZ R134, R35, R134, !PT ;  /* 0x0000008623867209 */ /* 0x000fe20007810000 */
[C---:B------:R-:W-:Y:S01]  /*15b00*/  FFMA.FTZ R61, R130.reuse, UR6, R61 ;  /* 0x00000006823d7c23 */ /* 0x040fe2000801003d */
[----:B------:R-:W-:Y:S01]  /*15b10*/  FFMA.FTZ R62, R130, UR6, R62 ;  /* 0x00000006823e7c23 */ /* 0x000fe2000801003e */
[----:B------:R-:W-:Y:S02]  /*15b20*/  IADD3 R130, R135, 0x79, RZ ;  /* 0x0000007987827810 */ /* 0x000fe40007ffe0ff */
[----:B------:R-:W-:Y:S02]  /*15b30*/  FMNMX.FTZ R134, R37, R134, !PT ;  /* 0x0000008625867209 */ /* 0x000fe40007810000 */
[----:B------:R-:W-:Y:S02]  /*15b40*/  I2FP.F32.S32 R130, R130 ;  /* 0x0000008200827245 */ /* 0x000fe40000201400 */
[----:B------:R-:W-:Y:S03]  /*15b50*/  FMNMX.FTZ R134, R39, R134, !PT ;  /* 0x0000008627867209 */ /* 0x000fe60007810000 */
[C---:B------:R-:W-:Y:S01]  /*15b60*/  FFMA.FTZ R63, R130.reuse, UR6, R63 ;  /* 0x00000006823f7c23 */ /* 0x040fe2000801003f */
[----:B------:R-:W-:Y:S01]  /*15b70*/  FFMA.FTZ R64, R130, UR6, R64 ;  /* 0x0000000682407c23 */ /* 0x000fe20008010040 */
[C---:B------:R-:W-:Y:S01]  /*15b80*/  FFMA.FTZ R65, R132.reuse, UR6, R65 ;  /* 0x0000000684417c23 */ /* 0x040fe20008010041 */
[----:B------:R-:W-:Y:S01]  /*15b90*/  FFMA.FTZ R66, R132, UR6, R66 ;  /* 0x0000000684427c23 */ /* 0x000fe20008010042 */
[----:B------:R-:W-:Y:S02]  /*15ba0*/  I2FP.F32.S32 R132, R131 ;  /* 0x0000008300847245 */ /* 0x000fe40000201400 */
[----:B------:R-:W-:Y:S02]  /*15bb0*/  FMNMX.FTZ R131, R28, R137, !PT ;  /* 0x000000891c837209 */ /* 0x000fe40007810000 */
[----:B------:R-:W-:Y:S02]  /*15bc0*/  I2FP.F32.S32 R130, R129 ;  /* 0x0000008100827245 */ /* 0x000fe40000201400 */
[----:B------:R-:W-:Y:S02]  /*15bd0*/  FMNMX.FTZ R131, R30, R131, !PT ;  /* 0x000000831e837209 */ /* 0x000fe40007810000 */
[C---:B------:R-:W-:Y:S01]  /*15be0*/  IADD3 R129, R135.reuse, 0x90, RZ ;  /* 0x0000009087817810 */ /* 0x040fe20007ffe0ff */
[C---:B------:R-:W-:Y:S01]  /*15bf0*/  FFMA.FTZ R67, R130.reuse, UR6, R67 ;  /* 0x0000000682437c23 */ /* 0x040fe20008010043 */
[----:B------:R-:W-:Y:S01]  /*15c00*/  FFMA.FTZ R68, R130, UR6, R68 ;  /* 0x0000000682447c23 */ /* 0x000fe20008010044 */
[C---:B------:R-:W-:Y:S02]  /*15c10*/  IADD3 R130, R135.reuse, 0x88, RZ ;  /* 0x0000008887827810 */ /* 0x040fe40007ffe0ff */
[----:B------:R-:W-:Y:S02]  /*15c20*/  FMNMX.FTZ R131, R32, R131, !PT ;  /* 0x0000008320837209 */ /* 0x000fe40007810000 */
[----:B------:R-:W-:Y:S02]  /*15c30*/  I2FP.F32.S32 R130, R130 ;  /* 0x0000008200827245 */ /* 0x000fe40000201400 */
[----:B------:R-:W-:Y:S02]  /*15c40*/  FMNMX.FTZ R137, R34, R131, !PT ;  /* 0x0000008322897209 */ /* 0x000fe40007810000 */
[C---:B------:R-:W-:Y:S01]  /*15c50*/  IADD3 R131, R135.reuse, 0x98, RZ ;  /* 0x0000009887837810 */ /* 0x040fe20007ffe0ff */
[C---:B------:R-:W-:Y:S01]  /*15c60*/  FFMA.FTZ R69, R130.reuse, UR6, R69 ;  /* 0x0000000682457c23 */ /* 0x040fe20008010045 */
[----:B------:R-:W-:Y:S01]  /*15c70*/  FFMA.FTZ R70, R130, UR6, R70 ;  /* 0x0000000682467c23 */ /* 0x000fe20008010046 */
[C---:B------:R-:W-:Y:S01]  /*15c80*/  FFMA.FTZ R71, R132.reuse, UR6, R71 ;  /* 0x0000000684477c23 */ /* 0x040fe20008010047 */
[----:B------:R-:W-:Y:S01]  /*15c90*/  FFMA.FTZ R72, R132, UR6, R72 ;  /* 0x0000000684487c23 */ /* 0x000fe20008010048 */
[----:B------:R-:W-:Y:S02]  /*15ca0*/  I2FP.F32.S32 R132, R131 ;  /* 0x0000008300847245 */ /* 0x000fe40000201400 */
[----:B------:R-:W-:Y:S02]  /*15cb0*/  FMNMX.FTZ R137, R36, R137, !PT ;  /* 0x0000008924897209 */ /* 0x000fe40007810000 */
[----:B------:R-:W-:Y:S02]  /*15cc0*/  I2FP.F32.S32 R130, R129 ;  /* 0x0000008100827245 */ /* 0x000fe40000201400 */
[----:B------:R-:W-:Y:S02]  /*15cd0*/  IADD3 R129, R135, 0x99, RZ ;  /* 0x0000009987817810 */ /* 0x000fe40007ffe0ff */
[----:B------:R-:W-:Y:S01]  /*15ce0*/  FMNMX.FTZ R131, R38, R137, !PT ;  /* 0x0000008926837209 */ /* 0x000fe20007810000 */
[C---:B------:R-:W-:Y:S01]  /*15cf0*/  FFMA.FTZ R73, R130.reuse, UR6, R73 ;  /* 0x0000000682497c23 */ /* 0x040fe20008010049 */
[----:B------:R-:W-:Y:S01]  /*15d00*/  FMNMX.FTZ R134, R41, R134, !PT ;  /* 0x0000008629867209 */ /* 0x000fe20007810000 */
[----:B------:R-:W-:Y:S01]  /*15d10*/  FFMA.FTZ R74, R130, UR6, R74 ;  /* 0x00000006824a7c23 */ /* 0x000fe2000801004a */
        /* <DEDUP_REMOVED lines=10> */
[----:B------:R-:W-:Y:S01]  /*15dc0*/  I2FP.F32.S32 R130, R129 ;  /* 0x0000008100827245 */ /* 0x000fe20000201400 */
[----:B------:R-:W-:Y:S01]  /*15dd0*/  FFMA.FTZ R78, R132, UR6, R78 ;  /* 0x00000006844e7c23 */ /* 0x000fe2000801004e */
[----:B------:R-:W-:Y:S02]  /*15de0*/  FMNMX.FTZ R134, R47, R134, !PT ;  /* 0x000000862f867209 */ /* 0x000fe40007810000 */
[----:B------:R-:W-:Y:S01]  /*15df0*/  IADD3 R129, R135, 0xa8, RZ ;  /* 0x000000a887817810 */ /* 0x000fe20007ffe0ff */
[C---:B------:R-:W-:Y:S01]  /*15e00*/  FFMA.FTZ R79, R130.reuse, UR6, R79 ;  /* 0x00000006824f7c23 */ /* 0x040fe2000801004f */
[----:B------:R-:W-:Y:S01]  /*15e10*/  FMNMX.FTZ R134, R49, R134, !PT ;  /* 0x0000008631867209 */ /* 0x000fe20007810000 */
[----:B------:R-:W-:Y:S01]  /*15e20*/  FFMA.FTZ R80, R130, UR6, R80 ;  /* 0x0000000682507c23 */ /* 0x000fe20008010050 */
        /* <DEDUP_REMOVED lines=23> */
[----:B------:R-:W-:Y:S02]  /*15fa0*/  FMNMX.FTZ R137, R54, R131, !PT ;  /* 0x0000008336897209 */ /* 0x000fe40007810000 */
[C---:B------:R-:W-:Y:S02]  /*15fb0*/  IADD3 R131, R135.reuse, 0xb0, RZ ;  /* 0x000000b087837810 */ /* 0x040fe40007ffe0ff */
[----:B------:R-:W-:Y:S02]  /*15fc0*/  FMNMX.FTZ R137, R56, R137, !PT ;  /* 0x0000008938897209 */ /* 0x000fe40007810000 */
[----:B------:R-:W-:Y:S02]  /*15fd0*/  I2FP.F32.S32 R132, R131 ;  /* 0x0000008300847245 */ /* 0x000fe40000201400 */
        /* <DEDUP_REMOVED lines=20> */
[----:B------:R-:W-:Y:S01]  /*16120*/  FMNMX.FTZ R137, R64, R131, !PT ;  /* 0x0000008340897209 */ /* 0x000fe20007810000 */
[C---:B------:R-:W-:Y:S01]  /*16130*/  FFMA.FTZ R93, R130.reuse, UR6, R93 ;  /* 0x00000006825d7c23 */ /* 0x040fe2000801005d */
[----:B------:R-:W-:Y:S01]  /*16140*/  FMNMX.FTZ R134, R75, R134, !PT ;  /* 0x000000864b867209 */ /* 0x000fe20007810000 */
[----:B------:R-:W-:Y:S01]  /*16150*/  FFMA.FTZ R94, R130, UR6, R94 ;  /* 0x00000006825e7c23 */ /* 0x000fe2000801005e */
[----:B------:R-:W-:Y:S02]  /*16160*/  I2FP.F32.S32 R130, R129 ;  /* 0x0000008100827245 */ /* 0x000fe40000201400 */
[----:B------:R-:W-:Y:S02]  /*16170*/  FMNMX.FTZ R134, R77, R134, !PT ;  /* 0x000000864d867209 */ /* 0x000fe40007810000 */
[----:B------:R-:W-:Y:S02]  /*16180*/  IADD3 R131, R135, 0xb9, RZ ;  /* 0x000000b987837810 */ /* 0x000fe40007ffe0ff */
[----:B------:R-:W-:Y:S02]  /*16190*/  FMNMX.FTZ R134, R79, R134, !PT ;  /* 0x000000864f867209 */ /* 0x000fe40007810000 */
[----:B------:R-:W-:Y:S02]  /*161a0*/  I2FP.F32.S32 R132, R131 ;  /* 0x0000008300847245 */ /* 0x000fe40000201400 */
[----:B------:R-:W-:Y:S02]  /*161b0*/  FMNMX.FTZ R134, R81, R134, !PT ;  /* 0x0000008651867209 */ /* 0x000fe40007810000 */
[----:B------:R-:W-:Y:S01]  /*161c0*/  IADD3 R129, R135, 0xc9, RZ ;  /* 0x000000c987817810 */ /* 0x000fe20007ffe0ff */
[C---:B------:R-:W-:Y:S01]  /*161d0*/  FFMA.FTZ R95, R132.reuse, UR6, R95 ;  /* 0x00000006845f7c23 */ /* 0x040fe2000801005f */
[----:B------:R-:W-:Y:S01]  /*161e0*/  FMNMX.FTZ R134, R83, R134, !PT ;  /* 0x0000008653867209 */ /* 0x000fe20007810000 */
[----:B------:R-:W-:Y:S01]  /*161f0*/  FFMA.FTZ R96, R132, UR6, R96 ;  /* 0x0000000684607c23 */ /* 0x000fe20008010060 */
[C---:B------:R-:W-:Y:S01]  /*16200*/  FFMA.FTZ R97, R130.reuse, UR6, R97 ;  /* 0x0000000682617c23 */ /* 0x040fe20008010061 */
[----:B------:R-:W-:Y:S01]  /*16210*/  FFMA.FTZ R98, R130, UR6, R98 ;  /* 0x0000000682627c23 */ /* 0x000fe20008010062 */
[----:B------:R-:W-:Y:S02]  /*16220*/  FMNMX.FTZ R134, R85, R134, !PT ;  /* 0x0000008655867209 */ /* 0x000fe40007810000 */
        /* <DEDUP_REMOVED lines=19> */
[----:B------:R-:W-:Y:S02]  /*16360*/  FMNMX.FTZ R137, R76, R137, !PT ;  /* 0x000000894c897209 */ /* 0x000fe40007810000 */
[----:B------:R-:W-:Y:S02]  /*16370*/  I2FP.F32.S32 R132, R131 ;  /* 0x0000008300847245 */ /* 0x000fe40000201400 */
[----:B------:R-:W-:Y:S03]  /*16380*/  FMNMX.FTZ R131, R78, R137, !PT ;  /* 0x000000894e837209 */ /* 0x000fe60007810000 */
[----:B------:R-:W-:Y:S01]  /*16390*/  FFMA.FTZ R101, R132, UR6, R101 ;  /* 0x0000000684657c23 */ /* 0x000fe20008010065 */
[----:B------:R-:W-:Y:S01]  /*163a0*/  FMNMX.FTZ R131, R80, R131, !PT ;  /* 0x0000008350837209 */ /* 0x000fe20007810000 */
[----:B------:R-:W-:Y:S01]  /*163b0*/  FFMA.FTZ R102, R132, UR6, R102 ;  /* 0x0000000684667c23 */ /* 0x000fe20008010066 */
[C---:B------:R-:W-:Y:S01]  /*163c0*/  FFMA.FTZ R103, R130.reuse, UR6, R103 ;  /* 0x0000000682677c23 */ /* 0x040fe20008010067 */
[----:B------:R-:W-:Y:S01]  /*163d0*/  FFMA.FTZ R104, R130, UR6, R104 ;  /* 0x0000000682687c23 */ /* 0x000fe20008010068 */
[----:B------:R-:W-:Y:S02]  /*163e0*/  IADD3 R130, R135, 0xd0, RZ ;  /* 0x000000d087827810 */ /* 0x000fe40007ffe0ff */
[----:B------:R-:W-:Y:S02]  /*163f0*/  FMNMX.FTZ R134, R101, R134, !PT ;  /* 0x0000008665867209 */ /* 0x000fe40007810000 */
[----:B------:R-:W-:Y:S02]  /*16400*/  I2FP.F32.S32 R130, R130 ;  /* 0x0000008200827245 */ /* 0x000fe40000201400 */
[----:B------:R-:W-:Y:S02]  /*16410*/  FMNMX.FTZ R134, R103, R134, !PT ;  /* 0x0000008667867209 */ /* 0x000fe40007810000 */
[----:B------:R-:W-:Y:S01]  /*16420*/  FMNMX.FTZ R131, R82, R131, !PT ;  /* 0x0000008352837209 */ /* 0x000fe20007810000 */
[C---:B------:R-:W-:Y:S01]  /*16430*/  FFMA.FTZ R105, R130.reuse, UR6, R105 ;  /* 0x0000000682697c23 */ /* 0x040fe20008010069 */
[----:B------:R-:W-:Y:S01]  /*16440*/  FFMA.FTZ R106, R130, UR6, R106 ;  /* 0x00000006826a7c23 */ /* 0x000fe2000801006a */
[----:B------:R-:W-:Y:S02]  /*16450*/  I2FP.F32.S32 R130, R129 ;  /* 0x0000008100827245 */ /* 0x000fe40000201400 */
[----:B------:R-:W-:Y:S02]  /*16460*/  IADD3 R129, R135, 0xe1, RZ ;  /* 0x000000e187817810 */ /* 0x000fe40007ffe0ff */
[----:B------:R-:W-:Y:S02]  /*16470*/  FMNMX.FTZ R134, R105, R134, !PT ;  /* 0x0000008669867209 */ /* 0x000fe40007810000 */
[----:B------:R-:W-:Y:S02]  /*16480*/  FMNMX.FTZ R137, R84, R131, !PT ;  /* 0x0000008354897209 */ /* 0x000fe40007810000 */
[C---:B------:R-:W-:Y:S02]  /*16490*/  IADD3 R131, R135.reuse, 0xd1, RZ ;  /* 0x000000d187837810 */ /* 0x040fe40007ffe0ff */
[----:B------:R-:W-:Y:S02]  /*164a0*/  FMNMX.FTZ R137, R86, R137, !PT ;  /* 0x0000008956897209 */ /* 0x000fe40007810000 */
[----:B------:R-:W-:Y:S02]  /*164b0*/  I2FP.F32.S32 R132, R131 ;  /* 0x0000008300847245 */ /* 0x000fe40000201400 */
[----:B------:R-:W-:Y:S03]  /*164c0*/  FMNMX.FTZ R131, R88, R137, !PT ;  /* 0x0000008958837209 */ /* 0x000fe60007810000 */
        /* <DEDUP_REMOVED lines=12> */
[----:B------:R-:W-:Y:S02]  /*16590*/  FMNMX.FTZ R131, R92, R131, !PT ;  /* 0x000000835c837209 */ /* 0x000fe40007810000 */
[----:B------:R-:W-:Y:S02]  /*165a0*/  FMNMX.FTZ R134, R111, R134, !PT ;  /* 0x000000866f867209 */ /* 0x000fe40007810000 */
[----:B------:R-:W-:Y:S02]  /*165b0*/  FMNMX.FTZ R137, R94, R131, !PT ;  /* 0x000000835e897209 */ /* 0x000fe40007810000 */
[C---:B------:R-:W-:Y:S02]  /*165c0*/  IADD3 R131, R135.reuse, 0xe0, RZ ;  /* 0x000000e087837810 */ /* 0x040fe40007ffe0ff */
[C---:B------:R-:W-:Y:S02]  /*165d0*/  IADD3 R129, R135.reuse, 0xf0, RZ ;  /* 0x000000f087817810 */ /* 0x040fe40007ffe0ff */
        /* <DEDUP_REMOVED lines=17> */
[----:B------:R-:W-:Y:S04]  /*166f0*/  FMNMX.FTZ R131, R102, R131, !PT ;  /* 0x0000008366837209 */ /* 0x000fe80007810000 */
[----:B------:R-:W-:Y:S02]  /*16700*/  FMNMX.FTZ R137, R104, R131, !PT ;  /* 0x0000008368897209 */ /* 0x000fe40007810000 */
[C---:B------:R-:W-:Y:S02]  /*16710*/  IADD3 R131, R135.reuse, 0xe9, RZ ;  /* 0x000000e987837810 */ /* 0x040fe40007ffe0ff */
[----:B------:R-:W-:Y:S02]  /*16720*/  FMNMX.FTZ R137, R106, R137, !PT ;  /* 0x000000896a897209 */ /* 0x000fe40007810000 */
[----:B------:R-:W-:Y:S02]  /*16730*/  I2FP.F32.S32 R132, R131 ;  /* 0x0000008300847245 */ /* 0x000fe40000201400 */
[----:B------:R-:W-:Y:S03]  /*16740*/  FMNMX.FTZ R131, R108, R137, !PT ;  /* 0x000000896c837209 */ /* 0x000fe60007810000 */
[C---:B------:R-:W-:Y:S01]  /*16750*/  FFMA.FTZ R119, R132.reuse, UR6, R119 ;  /* 0x0000000684777c23 */ /* 0x040fe20008010077 */
[----:B------:R-:W-:Y:S01]  /*16760*/  FFMA.FTZ R120, R132, UR6, R120 ;  /* 0x0000000684787c23 */ /* 0x000fe20008010078 */
[----:B------:R-:W-:Y:S01]  /*16770*/  FMNMX.FTZ R131, R110, R131, !PT ;  /* 0x000000836e837209 */ /* 0x000fe20007810000 */
[C---:B------:R-:W-:Y:S01]  /*16780*/  FFMA.FTZ R121, R130.reuse, UR6, R121 ;  /* 0x0000000682797c23 */ /* 0x040fe20008010079 */
[----:B------:R-:W-:Y:S01]  /*16790*/  FFMA.FTZ R122, R130, UR6, R122 ;  /* 0x00000006827a7c23 */ /* 0x000fe2000801007a */
[C---:B------:R-:W-:Y:S02]  /*167a0*/  IADD3 R130, R135.reuse, 0xf1, RZ ;  /* 0x000000f187827810 */ /* 0x040fe40007ffe0ff */
[----:B------:R-:W-:Y:S02]  /*167b0*/  FMNMX.FTZ R131, R112, R131, !PT ;  /* 0x0000008370837209 */ /* 0x000fe40007810000 */
[----:B------:R-:W-:Y:S02]  /*167c0*/  I2FP.F32.S32 R130, R130 ;  /* 0x0000008200827245 */ /* 0x000fe40000201400 */
[----:B------:R-:W-:Y:S02]  /*167d0*/  FMNMX.FTZ R137, R114, R131, !PT ;  /* 0x0000008372897209 */ /* 0x000fe40007810000 */
[----:B------:R-:W-:Y:S01]  /*167e0*/  IADD3 R131, R135, 0xf8, RZ ;  /* 0x000000f887837810 */ /* 0x000fe20007ffe0ff */
[----:B------:R-:W-:Y:S01]  /*167f0*/  FFMA.FTZ R123, R130, UR6, R123 ;  /* 0x00000006827b7c23 */ /* 0x000fe2000801007b */
[----:B------:R-:W-:Y:S01]  /*16800*/  FMNMX.FTZ R137, R116, R137, !PT ;  /* 0x0000008974897209 */ /* 0x000fe20007810000 */
[----:B------:R-:W-:Y:S01]  /*16810*/  FFMA.FTZ R124, R130, UR6, R124 ;  /* 0x00000006827c7c23 */ /* 0x000fe2000801007c */
[----:B------:R-:W-:Y:S02]  /*16820*/  I2FP.F32.S32 R130, R129 ;  /* 0x0000008100827245 */ /* 0x000fe40000201400 */
[----:B------:R-:W-:Y:S02]  /*16830*/  I2FP.F32.S32 R132, R131 ;  /* 0x0000008300847245 */ /* 0x000fe40000201400 */
[----:B------:R-:W-:Y:S02]  /*16840*/  FMNMX.FTZ R131, R118, R137, !PT ;  /* 0x0000008976837209 */ /* 0x000fe40007810000 */
[----:B------:R-:W-:Y:S01]  /*16850*/  FMNMX.FTZ R134, R119, R134, !PT ;  /* 0x0000008677867209 */ /* 0x000fe20007810000 */
[----:B------:R-:W-:Y:S01]  /*16860*/  FFMA.FTZ R125, R132, UR6, R125 ;  /* 0x00000006847d7c23 */ /* 0x000fe2000801007d */
        /* <DEDUP_REMOVED lines=16> */
[----:B------:R-:W1:Y:S08]  /*16970*/  SHFL.BFLY PT, R129, R132, 0x1, 0x1f ;  /* 0x0c201f0084817f89 */ /* 0x000e7000000e0000 */
[----:B------:R-:W2:Y:S01]  /*16980*/  SHFL.BFLY PT, R131, R140, 0x1, 0x1f ;  /* 0x0c201f008c837f89 */ /* 0x000ea200000e0000 */
[----:B-1----:R-:W-:Y:S02]  /*16990*/  FMNMX.FTZ R129, R132, R129, !PT ;  /* 0x0000008184817209 */ /* 0x002fe40007810000 */
[----:B--2---:R-:W-:Y:S03]  /*169a0*/  FMNMX.FTZ R131, R140, R131, !PT ;  /* 0x000000838c837209 */ /* 0x004fe60007810000 */
[----:B------:R-:W-:Y:S01]  /*169b0*/  FADD.FTZ R134, -R129, R154 ;  /* 0x0000009a81867221 */ /* 0x000fe20000010100 */
[C---:B------:R-:W-:Y:S01]  /*169c0*/  FSETP.NEU.FTZ.AND P0, PT, R131.reuse, -INF , PT ;  /* 0xff8000008300780b */ /* 0x040fe20003f1d000 */
[C---:B------:R-:W-:Y:S02]  /*169d0*/  FMUL.FTZ R130, R131.reuse, UR4 ;  /* 0x0000000483827c20 */ /* 0x040fe40008410000 */
[----:B------:R-:W-:Y:S01]  /*169e0*/  FMUL.FTZ R136, R134, UR4 ;  /* 0x0000000486887c20 */ /* 0x000fe20008410000 */
[----:B------:R-:W-:Y:S03]  /*169f0*/  FADD.FTZ R133, -R131, R156 ;  /* 0x0000009c83857221 */ /* 0x000fe60000010100 */
[----:B------:R-:W1:Y:S01]  /*16a00*/  MUFU.EX2 R132, R136 ;  /* 0x0000008800847308 */ /* 0x000e620000000800 */
[----:B------:R-:W-:Y:S01]  /*16a10*/  FSEL R130, R130, RZ, P0 ;  /* 0x000000ff82827208 */ /* 0x000fe20000000000 */
[----:B------:R-:W-:Y:S01]  /*16a20*/  FMUL.FTZ R135, R133, UR4 ;  /* 0x0000000485877c20 */ /* 0x000fe20008410000 */
[----:B------:R-:W-:Y:S03]  /*16a30*/  FSETP.NEU.FTZ.AND P0, PT, R129, -INF , PT ;  /* 0xff8000008100780b */ /* 0x000fe60003f1d000 */
        /* <DEDUP_REMOVED lines=11> */
[C---:B-1----:R-:W-:Y:S01]  /*16af0*/  FMUL.FTZ R174, R132.reuse, R174 ;  /* 0x000000ae84ae7220 */ /* 0x042fe20000410000 */
[C---:B------:R-:W-:Y:S01]  /*16b00*/  FMUL.FTZ R175, R132.reuse, R175 ;  /* 0x000000af84af7220 */ /* 0x040fe20000410000 */
[C---:B------:R-:W-:Y:S01]  /*16b10*/  FMUL.FTZ R170, R132.reuse, R170 ;  /* 0x000000aa84aa7220 */ /* 0x040fe20000410000 */
[C---:B------:R-:W-:Y:S01]  /*16b20*/  FMUL.FTZ R171, R132.reuse, R171 ;  /* 0x000000ab84ab7220 */ /* 0x040fe20000410000 */
[--C-:B------:R-:W-:Y:S01]  /*16b30*/  FFMA.FTZ R212, R79, UR4, -R130.reuse ;  /* 0x000000044fd47c23 */ /* 0x100fe20008010882 */
[C---:B------:R-:W-:Y:S01]  /*16b40*/  FMUL.FTZ R166, R132.reuse, R166 ;  /* 0x000000a684a67220 */ /* 0x040fe20000410000 */
[C---:B------:R-:W-:Y:S03]  /*16b50*/  FMUL.FTZ R167, R132.reuse, R167 ;  /* 0x000000a784a77220 */ /* 0x040fe60000410000 */
[----:B------:R-:W-:Y:S01]  /*16b60*/  MUFU.EX2 R140, R140 ;  /* 0x0000008c008c7308 */ /* 0x000fe20000000800 */
[C---:B--2---:R-:W-:Y:S01]  /*16b70*/  FMUL.FTZ R172, R133.reuse, R172 ;  /* 0x000000ac85ac7220 */ /* 0x044fe20000410000 */
[C---:B------:R-:W-:Y:S01]  /*16b80*/  FMUL.FTZ R173, R133.reuse, R173 ;  /* 0x000000ad85ad7220 */ /* 0x040fe20000410000 */
[C---:B------:R-:W-:Y:S01]  /*16b90*/  FMUL.FTZ R168, R133.reuse, R168 ;  /* 0x000000a885a87220 */ /* 0x040fe20000410000 */
[C---:B------:R-:W-:Y:S01]  /*16ba0*/  FMUL.FTZ R169, R133.reuse, R169 ;  /* 0x000000a985a97220 */ /* 0x040fe20000410000 */
[C---:B------:R-:W-:Y:S01]  /*16bb0*/  FMUL.FTZ R164, R133.reuse, R164 ;  /* 0x000000a485a47220 */ /* 0x040fe20000410000 */
[C---:B------:R-:W-:Y:S01]  /*16bc0*/  FMUL.FTZ R165, R133.reuse, R165 ;  /* 0x000000a585a57220 */ /* 0x040fe20000410000 */
[C---:B------:R-:W-:Y:S03]  /*16bd0*/  FMUL.FTZ R160, R133.reuse, R160 ;  /* 0x000000a085a07220 */ /* 0x040fe60000410000 */
[----:B------:R-:W-:Y:S01]  /*16be0*/  MUFU.EX2 R139, R139 ;  /* 0x0000008b008b7308 */ /* 0x000fe20000000800 */
[----:B------:R-:W-:Y:S01]  /*16bf0*/  FMUL.FTZ R161, R133, R161 ;  /* 0x000000a185a17220 */ /* 0x000fe20000410000 */
[C---:B------:R-:W-:Y:S01]  /*16c00*/  FMUL.FTZ R162, R132.reuse, R162 ;  /* 0x000000a284a27220 */ /* 0x040fe20000410000 */
[----:B------:R-:W-:Y:S01]  /*16c10*/  FMUL.FTZ R163, R132, R163 ;  /* 0x000000a384a37220 */ /* 0x000fe20000410000 */
        /* <DEDUP_REMOVED lines=44> */
[----:B------:R-:W2:Y:S01]  /*16ee0*/  MUFU.EX2 R189, R189 ;  /* 0x000000bd00bd7308 */ /* 0x000ea20000000800 */
[----:B-1----:R-:W-:Y:S01]  /*16ef0*/  FMUL.FTZ R5, R129, UR4 ;  /* 0x0000000481057c20 */ /* 0x002fe20008410000 */
[--C-:B------:R-:W-:Y:S01]  /*16f00*/  FFMA.FTZ R224, R103, UR4, -R130.reuse ;  /* 0x0000000467e07c23 */ /* 0x100fe20008010882 */
[--C-:B------:R-:W-:Y:S01]  /*16f10*/  FFMA.FTZ R198, R51, UR4, -R130.reuse ;  /* 0x0000000433c67c23 */ /* 0x100fe20008010882 */
[--C-:B------:R-:W-:Y:S01]  /*16f20*/  FFMA.FTZ R51, R69, UR4, -R130.reuse ;  /* 0x0000000445337c23 */ /* 0x100fe20008010882 */
[--C-:B------:R-:W-:Y:S01]  /*16f30*/  FFMA.FTZ R69, R105, UR4, -R130.reuse ;  /* 0x0000000469457c23 */ /* 0x100fe20008010882 */
[----:B------:R-:W-:Y:S01]  /*16f40*/  FSEL R5, R5, RZ, P0 ;  /* 0x000000ff05057208 */ /* 0x000fe20000000000 */
[--C-:B------:R-:W-:Y:S03]  /*16f50*/  FFMA.FTZ R43, R53, UR4, -R130.reuse ;  /* 0x00000004352b7c23 */ /* 0x100fe60008010882 */
[----:B------:R-:W1:Y:S01]  /*16f60*/  MUFU.EX2 R7, R7 ;  /* 0x0000000700077308 */ /* 0x000e620000000800 */
        /* <DEDUP_REMOVED lines=12> */
[--C-:B------:R-:W-:Y:S01]  /*17030*/  FFMA.FTZ R83, R20, UR4, -R5.reuse ;  /* 0x0000000414537c23 */ /* 0x100fe20008010805 */
[----:B------:R-:W4:Y:S01]  /*17040*/  LDSM.16.MT88.4 R16, [R184+0x5000] ;  /* 0x00500000b810783b */ /* 0x000f220000004200 */
[----:B--2---:R-:W-:Y:S03]  /*17050*/  F2FP.BF16.F32.PACK_AB R20, R189, R0 ;  /* 0x00000000bd14723e */ /* 0x004fe600000010ff */
[----:B------:R-:W-:Y:S01]  /*17060*/  MUFU.EX2 R91, R91 ;  /* 0x0000005b005b7308 */ /* 0x000fe20000000800 */
[--C-:B------:R-:W-:Y:S01]  /*17070*/  FFMA.FTZ R236, R22, UR4, -R5.reuse ;  /* 0x0000000416ec7c23 */ /* 0x100fe20008010805 */
[----:B-1----:R-:W-:Y:S01]  /*17080*/  F2FP.BF16.F32.PACK_AB R22, R7, R134 ;  /* 0x000000860716723e */ /* 0x002fe200000010ff */
[--C-:B------:R-:W-:Y:S01]  /*17090*/  FFMA.FTZ R234, R28, UR4, -R5.reuse ;  /* 0x000000041cea7c23 */ /* 0x100fe20008010805 */
[----:B------:R-:W-:Y:S01]  /*170a0*/  F2FP.BF16.F32.PACK_AB R28, R140, R137 ;  /* 0x000000898c1c723e */ /* 0x000fe200000010ff */
[--C-:B------:R-:W-:Y:S01]  /*170b0*/  FFMA.FTZ R109, R68, UR4, -R5.reuse ;  /* 0x00000004446d7c23 */ /* 0x100fe20008010805 */
[----:B------:R-:W1:Y:S01]  /*170c0*/  LDSM.16.MT88.4 R12, [R177+0x5400] ;  /* 0x00540000b10c783b */ /* 0x000e620000004200 */
[--C-:B------:R-:W-:Y:S03]  /*170d0*/  FFMA.FTZ R111, R72, UR4, -R5.reuse ;  /* 0x00000004486f7c23 */ /* 0x100fe60008010805 */
[----:B------:R-:W-:Y:S01]  /*170e0*/  MUFU.EX2 R89, R89 ;  /* 0x0000005900597308 */ /* 0x000fe20000000800 */
[--C-:B------:R-:W-:Y:S01]  /*170f0*/  FFMA.FTZ R94, R94, UR4, -R5.reuse ;  /* 0x000000045e5e7c23 */ /* 0x100fe20008010805 */
[--C-:B------:R-:W-:Y:S01]  /*17100*/  FFMA.FTZ R2, R2, UR4, -R5.reuse ;  /* 0x0000000402027c23 */ /* 0x100fe20008010805 */
[--C-:B------:R-:W-:Y:S01]  /*17110*/  FFMA.FTZ R97, R4, UR4, -R5.reuse ;  /* 0x0000000404617c23 */ /* 0x100fe20008010805 */
[--C-:B------:R-:W-:Y:S01]  /*17120*/  FFMA.FTZ R244, R6, UR4, -R5.reuse ;  /* 0x0000000406f47c23 */ /* 0x100fe20008010805 */
[--C-:B------:R-:W-:Y:S01]  /*17130*/  FFMA.FTZ R6, R30, UR4, -R5.reuse ;  /* 0x000000041e067c23 */ /* 0x100fe20008010805 */
[----:B------:R-:W2:Y:S01]  /*17140*/  LDSM.16.MT88.4 R24, [R184+0x5400] ;  /* 0x00540000b818783b */ /* 0x000ea20000004200 */
[----:B------:R-:W-:Y:S03]  /*17150*/  F2FP.BF16.F32.PACK_AB R30, R142, R139 ;  /* 0x0000008b8e1e723e */ /* 0x000fe600000010ff */
        /* <DEDUP_REMOVED lines=8> */
[----:B------:R-:W5:Y:S01]  /*171e0*/  MUFU.EX2 R97, R97 ;  /* 0x0000006100617308 */ /* 0x000f620000000800 */
        /* <DEDUP_REMOVED lines=8> */
[--C-:B------:R-:W-:Y:S01]  /*17270*/  FFMA.FTZ R103, R56, UR4, -R5.reuse ;  /* 0x0000000438677c23 */ /* 0x100fe20008010805 */
[--C-:B------:R-:W-:Y:S01]  /*17280*/  FFMA.FTZ R56, R84, UR4, -R5.reuse ;  /* 0x0000000454387c23 */ /* 0x100fe20008010805 */
[--C-:B------:R-:W-:Y:S01]  /*17290*/  FFMA.FTZ R44, R58, UR4, -R5.reuse ;  /* 0x000000043a2c7c23 */ /* 0x100fe20008010805 */
[--C-:B------:R-:W-:Y:S01]  /*172a0*/  FFMA.FTZ R105, R60, UR4, -R5.reuse ;  /* 0x000000043c697c23 */ /* 0x100fe20008010805 */
[--C-:B------:R-:W-:Y:S01]  /*172b0*/  FFMA.FTZ R60, R86, UR4, -R5.reuse ;  /* 0x00000004563c7c23 */ /* 0x100fe20008010805 */
[--C-:B------:R-:W-:Y:S01]  /*172c0*/  FFMA.FTZ R46, R62, UR4, -R5.reuse ;  /* 0x000000043e2e7c23 */ /* 0x100fe20008010805 */
[--C-:B------:R-:W-:Y:S03]  /*172d0*/  FFMA.FTZ R107, R64, UR4, -R5.reuse ;  /* 0x00000004406b7c23 */ /* 0x100fe60008010805 */
[----:B------:R-:W4:Y:S01]  /*172e0*/  MUFU.EX2 R242, R242 ;  /* 0x000000f200f27308 */ /* 0x000f220000000800 */
[----:B-----5:R-:W-:Y:S01]  /*172f0*/  F2FP.BF16.F32.PACK_AB R21, R97, R2 ;  /* 0x000000026115723e */ /* 0x020fe200000010ff */
[--C-:B------:R-:W-:Y:S01]  /*17300*/  FFMA.FTZ R52, R74, UR4, -R5.reuse ;  /* 0x000000044a347c23 */ /* 0x100fe20008010805 */
[--C-:B------:R-:W-:Y:S01]  /*17310*/  FFMA.FTZ R54, R78, UR4, -R5.reuse ;  /* 0x000000044e367c23 */ /* 0x100fe20008010805 */
[--C-:B------:R-:W-:Y:S01]  /*17320*/  FFMA.FTZ R80, R80, UR4, -R5.reuse ;  /* 0x0000000450507c23 */ /* 0x100fe20008010805 */
[----:B------:R-:W-:Y:S01]  /*17330*/  FFMA.FTZ R73, R113, UR4, -R130 ;  /* 0x0000000471497c23 */ /* 0x000fe20008010882 */
[----:B------:R-:W-:Y:S01]  /*17340*/  FFMA.FTZ R113, R76, UR4, -R5 ;  /* 0x000000044c717c23 */ /* 0x000fe20008010805 */
[----:B------:R-:W-:Y:S03]  /*17350*/  FFMA.FTZ R0, R153, R133, R0 ;  /* 0x0000008599007223 */ /* 0x000fe60000010000 */
[----:B------:R-:W-:Y:S01]  /*17360*/  MUFU.EX2 R240, R240 ;  /* 0x000000f000f07308 */ /* 0x000fe20000000800 */
[----:B---3--:R-:W-:Y:S01]  /*17370*/  F2FP.BF16.F32.PACK_AB R23, R91, R244 ;  /* 0x000000f45b17723e */ /* 0x008fe200000010ff */
[----:B------:R-:W-:Y:S01]  /*17380*/  FFMA.FTZ R2, R155, R132, R2 ;  /* 0x000000849b027223 */ /* 0x000fe20000010002 */
[----:B------:R-:W-:Y:S01]  /*17390*/  FADD.FTZ R189, R189, R0 ;  /* 0x00000000bdbd7221 */ /* 0x000fe20000010000 */
[----:B------:R-:W-:Y:S01]  /*173a0*/  FFMA.FTZ R230, R115, UR4, -R130 ;  /* 0x0000000473e67c23 */ /* 0x000fe20008010882 */
[----:B------:R-:W-:Y:S01]  /*173b0*/  PLOP3.LUT P0, PT, PT, PT, UP0, 0x80, 0x0 ;  /* 0x000000000000781c */ /* 0x000fe20003f0f008 */
[----:B------:R-:W-:Y:S01]  /*173c0*/  FADD.FTZ R97, R97, R2 ;  /* 0x0000000261617221 */ /* 0x000fe20000010000 */
[----:B------:R-:W-:Y:S03]  /*173d0*/  FADD.FTZ R134, R134, R189 ;  /* 0x000000bd86867221 */ /* 0x000fe60000010000 */
[----:B------:R-:W3:Y:S01]  /*173e0*/  MUFU.EX2 R85, R85 ;  /* 0x0000005500557308 */ /* 0x000ee20000000800 */
[C---:B------:R-:W-:Y:S05]  /*173f0*/  HMMA.16816.F32.BF16 R172, R20.reuse, R8, R172 ;  /* 0x0000000814ac723c */ /* 0x040fea00000418ac */
[----:B----4-:R-:W-:Y:S01]  /*17400*/  F2FP.BF16.F32.PACK_AB R29, R242, R89 ;  /* 0x00000059f21d723e */ /* 0x010fe200000010ff */
[C---:B------:R-:W-:Y:S03]  /*17410*/  HMMA.16816.F32.BF16 R168, R20.reuse, R10, R168 ;  /* 0x0000000a14a8723c */ /* 0x040fe600000418a8 */
[----:B------:R-:W4:Y:S01]  /*17420*/  MUFU.EX2 R146, R146 ;  /* 0x0000009200927308 */ /* 0x000f220000000800 */
[----:B------:R-:W5:Y:S01]  /*17430*/  LDSM.16.MT88.4 R8, [R177+0x5800] ;  /* 0x00580000b108783b */ /* 0x000f620000004200 */
[----:B------:R-:W-:Y:S01]  /*17440*/  FADD.FTZ R244, R244, R97 ;  /* 0x00000061f4f47221 */ /* 0x000fe20000010000 */
[C---:B------:R-:W-:Y:S07]  /*17450*/  HMMA.16816.F32.BF16 R164, R20.reuse, R16, R164 ;  /* 0x0000001014a4723c */ /* 0x040fee00000418a4 */
[----:B------:R-:W-:Y:S01]  /*17460*/  MUFU.EX2 R238, R238 ;  /* 0x000000ee00ee7308 */ /* 0x000fe20000000800 */
[----:B---3--:R-:W-:Y:S01]  /*17470*/  F2FP.BF16.F32.PACK_AB R31, R85, R240 ;  /* 0x000000f0551f723e */ /* 0x008fe200000010ff */
[----:B------:R-:W-:Y:S01]  /*17480*/  HMMA.16816.F32.BF16 R160, R20, R18, R160 ;  /* 0x0000001214a0723c */ /* 0x000fe200000418a0 */
[----:B------:R-:W3:Y:S07]  /*17490*/  LDSM.16.MT88.4 R16, [R184+0x5800] ;  /* 0x00580000b810783b */ /* 0x000eee0000004200 */
[----:B------:R-:W5:Y:S01]  /*174a0*/  MUFU.EX2 R83, R83 ;  /* 0x0000005300537308 */ /* 0x000f620000000800 */
[C---:B-1----:R-:W-:Y:S05]  /*174b0*/  HMMA.16816.F32.BF16 R172, R28.reuse, R12, R172 ;  /* 0x0000000c1cac723c */ /* 0x042fea00000418ac */
[----:B------:R-:W-:Y:S01]  /*174c0*/  F2FP.BF16.F32.PACK_AB R20, R144, R141 ;  /* 0x0000008d9014723e */ /* 0x000fe200000010ff */
[C---:B------:R-:W-:Y:S03]  /*174d0*/  HMMA.16816.F32.BF16 R168, R28.reuse, R14, R168 ;  /* 0x0000000e1ca8723c */ /* 0x040fe600000418a8 */
[----:B------:R-:W-:Y:S01]  /*174e0*/  MUFU.EX2 R236, R236 ;  /* 0x000000ec00ec7308 */ /* 0x000fe20000000800 */
[----:B------:R-:W1:Y:S01]  /*174f0*/  LDSM.16.MT88.4 R12, [R177+0x5c00] ;  /* 0x005c0000b10c783b */ /* 0x000e620000004200 */
[----:B----4-:R-:W-:Y:S01]  /*17500*/  F2FP.BF16.F32.PACK_AB R22, R146, R143 ;  /* 0x0000008f9216723e */ /* 0x010fe200000010ff */
[C---:B--2---:R-:W-:Y:S07]  /*17510*/  HMMA.16816.F32.BF16 R164, R28.reuse, R24, R164 ;  /* 0x000000181ca4723c */ /* 0x044fee00000418a4 */
[----:B------:R-:W2:Y:S01]  /*17520*/  MUFU.EX2 R79, R79 ;  /* 0x0000004f004f7308 */ /* 0x000ea20000000800 */
[----:B-----5:R-:W-:Y:S01]  /*17530*/  F2FP.BF16.F32.PACK_AB R21, R83, R238 ;  /* 0x000000ee5315723e */ /* 0x020fe200000010ff */
[----:B------:R-:W-:Y:S01]  /*17540*/  HMMA.16816.F32.BF16 R160, R28, R26, R160 ;  /* 0x0000001a1ca0723c */ /* 0x000fe200000418a0 */
[----:B------:R-:W4:Y:S07]  /*17550*/  LDSM.16.MT88.4 R24, [R184+0x5c00] ;  /* 0x005c0000b818783b */ /* 0x000f2e0000004200 */
[----:B------:R-:W-:Y:S03]  /*17560*/  MUFU.EX2 R145, R145 ;  /* 0x0000009100917308 */ /* 0x000fe60000000800 */
[----:B------:R-:W-:Y:S01]  /*17570*/  FADD.FTZ R134, R7, R134 ;  /* 0x0000008607867221 */ /* 0x000fe20000010000 */
[----:B------:R-:W-:Y:S01]  /*17580*/  FFMA.FTZ R7, R82, UR4, -R5 ;  /* 0x0000000452077c23 */ /* 0x000fe20008010805 */
[----:B------:R-:W-:Y:S02]  /*17590*/  FADD.FTZ R244, R91, R244 ;  /* 0x000000f45bf47221 */ /* 0x000fe40000010000 */
[----:B------:R-:W-:Y:S02]  /*175a0*/  FADD.FTZ R137, R137, R134 ;  /* 0x0000008689897221 */ /* 0x000fe40000010000 */
[----:B------:R-:W-:Y:S01]  /*175b0*/  FADD.FTZ R89, R89, R244 ;  /* 0x000000f459597221 */ /* 0x000fe20000010000 */
[----:B------:R-:W5:Y:S01]  /*175c0*/  MUFU.EX2 R154, R154 ;  /* 0x0000009a009a7308 */ /* 0x000f620000000800 */
[----:B--2---:R-:W-:Y:S01]  /*175d0*/  F2FP.BF16.F32.PACK_AB R23, R79, R236 ;  /* 0x000000ec4f17723e */ /* 0x004fe200000010ff */
[----:B------:R-:W-:Y:S01]  /*175e0*/  FADD.FTZ R140, R140, R137 ;  /* 0x000000898c8c7221 */ /* 0x000fe20000010000 */
[----:B------:R-:W-:Y:S01]  /*175f0*/  FADD.FTZ R89, R242, R89 ;  /* 0x00000059f2597221 */ /* 0x000fe20000010000 */
[--C-:B------:R-:W-:Y:S01]  /*17600*/  FFMA.FTZ R75, R117, UR4, -R130.reuse ;  /* 0x00000004754b7c23 */ /* 0x100fe20008010882 */
[----:B------:R-:W-:Y:S01]  /*17610*/  FFMA.FTZ R232, R119, UR4, -R130 ;  /* 0x0000000477e87c23 */ /* 0x000fe20008010882 */
[----:B------:R-:W-:Y:S01]  /*17620*/  FADD.FTZ R139, R139, R140 ;  /* 0x0000008c8b8b7221 */ /* 0x000fe20000010000 */
[----:B------:R-:W-:Y:S03]  /*17630*/  FADD.FTZ R240, R240, R89 ;  /* 0x00000059f0f07221 */ /* 0x000fe60000010000 */
[----:B------:R-:W-:Y:S01]  /*17640*/  MUFU.EX2 R147, R147 ;  /* 0x0000009300937308 */ /* 0x000fe20000000800 */
[C---:B------:R-:W-:Y:S05]  /*17650*/  HMMA.16816.F32.BF16 R172, R20.reuse, R8, R172 ;  /* 0x0000000814ac723c */ /* 0x040fea00000418ac */
[----:B------:R-:W-:Y:S01]  /*17660*/  FFMA.FTZ R89, R88, UR4, -R5 ;  /* 0x0000000458597c23 */ /* 0x000fe20008010805 */
[C---:B------:R-:W-:Y:S03]  /*17670*/  HMMA.16816.F32.BF16 R168, R20.reuse, R10, R168 ;  /* 0x0000000a14a8723c */ /* 0x040fe600000418a8 */
[----:B------:R-:W2:Y:S01]  /*17680*/  MUFU.EX2 R156, R156 ;  /* 0x0000009c009c7308 */ /* 0x000ea20000000800 */
        /* <DEDUP_REMOVED lines=8> */
[----:B--2---:R-:W-:Y:S01]  /*17710*/  F2FP.BF16.F32.PACK_AB R30, R156, R147 ;  /* 0x000000939c1e723e */ /* 0x004fe200000010ff */
        /* <DEDUP_REMOVED lines=12> */
[----:B------:R-:W2:Y:S01]  /*177e0*/  MUFU.EX2 R81, R81 ;  /* 0x0000005100517308 */ /* 0x000ea20000000800 */
[----:B-----5:R-:W-:Y:S01]  /*177f0*/  F2FP.BF16.F32.PACK_AB R29, R234, R77 ;  /* 0x0000004dea1d723e */ /* 0x020fe200000010ff */
[----:B------:R-:W-:Y:S01]  /*17800*/  FADD.FTZ R77, R77, R236 ;  /* 0x000000ec4d4d7221 */ /* 0x000fe20000010000 */
[----:B------:R-:W-:Y:S01]  /*17810*/  FADD.FTZ R146, R146, R143 ;  /* 0x0000008f92927221 */ /* 0x000fe20000010000 */
[----:B------:R-:W-:Y:S02]  /*17820*/  FFMA.FTZ R123, R123, UR4, -R130 ;  /* 0x000000047b7b7c23 */ /* 0x000fe40008010882 */
[----:B------:R-:W-:Y:S01]  /*17830*/  FADD.FTZ R77, R234, R77 ;  /* 0x0000004dea4d7221 */ /* 0x000fe20000010000 */
[----:B------:R-:W-:Y:S03]  /*17840*/  FADD.FTZ R145, R145, R146 ;  /* 0x0000009291917221 */ /* 0x000fe60000010000 */
[----:B------:R-:W-:Y:S01]  /*17850*/  MUFU.EX2 R33, R33 ;  /* 0x0000002100217308 */ /* 0x000fe20000000800 */
[----:B------:R-:W-:Y:S04]  /*17860*/  FADD.FTZ R154, R154, R145 ;  /* 0x000000919a9a7221 */ /* 0x000fe80000010000 */
[----:B------:R-:W-:Y:S05]  /*17870*/  FADD.FTZ R147, R147, R154 ;  /* 0x0000009a93937221 */ /* 0x000fea0000010000 */
[----:B------:R-:W5:Y:S01]  /*17880*/  MUFU.EX2 R188, R188 ;  /* 0x000000bc00bc7308 */ /* 0x000f620000000800 */
[C---:B--2---:R-:W-:Y:S01]  /*17890*/  F2FP.BF16.F32.PACK_AB R31, R81.reuse, R6 ;  /* 0x00000006511f723e */ /* 0x044fe200000010ff */
[----:B------:R-:W-:Y:S01]  /*178a0*/  FADD.FTZ R6, R6, R77 ;  /* 0x0000004d06067221 */ /* 0x000fe20000010000 */
[----:B------:R-:W-:Y:S01]  /*178b0*/  FADD.FTZ R156, R156, R147 ;  /* 0x000000939c9c7221 */ /* 0x000fe20000010000 */
[----:B------:R-:W-:Y:S02]  /*178c0*/  MOV R154, R129 ;  /* 0x00000081009a7202 */ /* 0x000fe40000000f00 */
[----:B------:R-:W-:Y:S04]  /*178d0*/  FADD.FTZ R81, R81, R6 ;  /* 0x0000000651517221 */ /* 0x000fe80000010000 */
[----:B------:R-:W-:Y:S01]  /*178e0*/  MUFU.EX2 R35, R35 ;  /* 0x0000002300237308 */ /* 0x000fe20000000800 */
[C---:B-1----:R-:W-:Y:S06]  /*178f0*/  HMMA.16816.F32.BF16 R172, R28.reuse, R12, R172 ;  /* 0x0000000c1cac723c */ /* 0x042fec00000418ac */
[C---:B------:R-:W-:Y:S03]  /*17900*/  HMMA.16816.F32.BF16 R168, R28.reuse, R14, R168 ;  /* 0x0000000e1ca8723c */ /* 0x040fe600000418a8 */
[----:B------:R-:W1:Y:S01]  /*17910*/  MUFU.EX2 R190, R190 ;  /* 0x000000be00be7308 */ /* 0x000e620000000800 */
[----:B------:R-:W2:Y:S01]  /*17920*/  LDSM.16.MT88.4 R12, [R177+0x6400] ;  /* 0x00640000b10c783b */ /* 0x000ea20000004200 */
[----:B-----5:R-:W-:Y:S01]  /*17930*/  F2FP.BF16.F32.PACK_AB R20, R188, R33 ;  /* 0x00000021bc14723e */ /* 0x020fe200000010ff */
[C---:B----4-:R-:W-:Y:S07]  /*17940*/  HMMA.16816.F32.BF16 R164, R28.reuse, R24, R164 ;  /* 0x000000181ca4723c */ /* 0x050fee00000418a4 */
[----:B------:R-:W-:Y:S01]  /*17950*/  MUFU.EX2 R32, R32 ;  /* 0x0000002000207308 */ /* 0x000fe20000000800 */
[----:B------:R-:W-:Y:S01]  /*17960*/  FADD.FTZ R33, R33, R156 ;  /* 0x0000009c21217221 */ /* 0x000fe20000010000 */
[----:B------:R-:W-:Y:S01]  /*17970*/  HMMA.16816.F32.BF16 R160, R28, R26, R160 ;  /* 0x0000001a1ca0723c */ /* 0x000fe200000418a0 */
[----:B------:R-:W4:Y:S07]  /*17980*/  LDSM.16.MT88.4 R24, [R184+0x6400] ;  /* 0x00640000b818783b */ /* 0x000f2e0000004200 */
[----:B------:R-:W5:Y:S03]  /*17990*/  MUFU.EX2 R87, R87 ;  /* 0x0000005700577308 */ /* 0x000f660000000800 */
[----:B-1----:R-:W-:Y:S01]  /*179a0*/  F2FP.BF16.F32.PACK_AB R22, R190, R35 ;  /* 0x00000023be16723e */ /* 0x002fe200000010ff */
[----:B------:R-:W-:Y:S01]  /*179b0*/  FADD.FTZ R188, R188, R33 ;  /* 0x00000021bcbc7221 */ /* 0x000fe20000010000 */
[----:B------:R-:W-:Y:S03]  /*179c0*/  FFMA.FTZ R33, R104, UR4, -R5 ;  /* 0x0000000468217c23 */ /* 0x000fe60008010805 */
[----:B------:R-:W-:Y:S01]  /*179d0*/  FADD.FTZ R35, R35, R188 ;  /* 0x000000bc23237221 */ /* 0x000fe20000010000 */
[----:B------:R-:W-:Y:S01]  /*179e0*/  MOV R156, R131 ;  /* 0x00000083009c7202 */ /* 0x000fe20000000f00 */
[----:B------:R-:W-:Y:S02]  /*179f0*/  MUFU.EX2 R34, R34 ;  /* 0x0000002200227308 */ /* 0x000fe40000000800 */
[----:B------:R-:W-:Y:S01]  /*17a00*/  FADD.FTZ R190, R190, R35 ;  /* 0x00000023bebe7221 */ /* 0x000fe20000010000 */
[----:B------:R-:W-:Y:S07]  /*17a10*/  FFMA.FTZ R35, R106, UR4, -R5 ;  /* 0x000000046a237c23 */ /* 0x000fee0008010805 */
[----:B------:R-:W1:Y:S01]  /*17a20*/  MUFU.EX2 R93, R93 ;  /* 0x0000005d005d7308 */ /* 0x000e620000000800 */
[C---:B-----5:R-:W-:Y:S01]  /*17a30*/  F2FP.BF16.F32.PACK_AB R21, R87.reuse, R32 ;  /* 0x000000205715723e */ /* 0x060fe200000010ff */
[----:B------:R-:W-:Y:S04]  /*17a40*/  FADD.FTZ R32, R32, R81 ;  /* 0x0000005120207221 */ /* 0x000fe80000010000 */
[----:B------:R-:W-:Y:S01]  /*17a50*/  FADD.FTZ R87, R87, R32 ;  /* 0x0000002057577221 */ /* 0x000fe20000010000 */
[----:B------:R-:W-:Y:S03]  /*17a60*/  FFMA.FTZ R32, R108, UR4, -R5 ;  /* 0x000000046c207c23 */ /* 0x000fe60008010805 */
[----:B------:R-:W-:Y:S10]  /*17a70*/  MUFU.EX2 R37, R37 ;  /* 0x0000002500257308 */ /* 0x000ff40000000800 */
[----:B------:R-:W5:Y:S01]  /*17a80*/  MUFU.EX2 R192, R192 ;  /* 0x000000c000c07308 */ /* 0x000f620000000800 */
[C---:B-1----:R-:W-:Y:S01]  /*17a90*/  F2FP.BF16.F32.PACK_AB R23, R93.reuse, R34 ;  /* 0x000000225d17723e */ /* 0x042fe200000010ff */
[----:B------:R-:W-:Y:S04]  /*17aa0*/  FADD.FTZ R34, R34, R87 ;  /* 0x0000005722227221 */ /* 0x000fe80000010000 */
[----:B------:R-:W-:Y:S01]  /*17ab0*/  FADD.FTZ R93, R93, R34 ;  /* 0x000000225d5d7221 */ /* 0x000fe20000010000 */
[----:B------:R-:W-:Y:S03]  /*17ac0*/  FFMA.FTZ R34, R110, UR4, -R5 ;  /* 0x000000046e227c23 */ /* 0x000fe60008010805 */
[----:B------:R-:W-:Y:S01]  /*17ad0*/  MUFU.EX2 R39, R39 ;  /* 0x0000002700277308 */ /* 0x000fe20000000800 */
[C---:B------:R-:W-:Y:S06]  /*17ae0*/  HMMA.16816.F32.BF16 R172, R20.reuse, R8, R172 ;  /* 0x0000000814ac723c */ /* 0x040fec00000418ac */
        /* <DEDUP_REMOVED lines=12> */
[----:B------:R-:W-:Y:S03]  /*17bb0*/  FFMA.FTZ R37, R112, UR4, -R5 ;  /* 0x0000000470257c23 */ /* 0x000fe60008010805 */
[----:B------:R-:W-:Y:S02]  /*17bc0*/  FADD.FTZ R39, R39, R192 ;  /* 0x000000c027277221 */ /* 0x000fe40000010000 */
        /* <DEDUP_REMOVED lines=15> */
[C---:B--2---:R-:W-:Y:S06]  /*17cc0*/  HMMA.16816.F32.BF16 R172, R28.reuse, R12, R172 ;  /* 0x0000000c1cac723c */ /* 0x044fec00000418ac */
        /* <DEDUP_REMOVED lines=13> */
[----:B------:R-:W-:Y:S02]  /*17da0*/  FADD.FTZ R43, R43, R198 ;  /* 0x000000c62b2b7221 */ /* 0x000fe40000010000 */
[----:B------:R-:W-:Y:S02]  /*17db0*/  MUFU.EX2 R42, R42 ;  /* 0x0000002a002a7308 */ /* 0x000fe40000000800 */
[----:B------:R-:W-:Y:S08]  /*17dc0*/  FADD.FTZ R200, R200, R43 ;  /* 0x0000002bc8c87221 */ /* 0x000ff00000010000 */
        /* <DEDUP_REMOVED lines=23> */
[----:B------:R-:W-:Y:S04]  /*17f40*/  FADD.FTZ R202, R202, R45 ;  /* 0x0000002dcaca7221 */ /* 0x000fe80000010000 */
[----:B------:R-:W-:Y:S02]  /*17f50*/  FADD.FTZ R47, R47, R202 ;  /* 0x000000ca2f2f7221 */ /* 0x000fe40000010000 */
[----:B------:R-:W-:Y:S02]  /*17f60*/  MUFU.EX2 R46, R46 ;  /* 0x0000002e002e7308 */ /* 0x000fe40000000800 */
[----:B------:R-:W-:Y:S08]  /*17f70*/  FADD.FTZ R204, R204, R47 ;  /* 0x0000002fcccc7221 */ /* 0x000ff00000010000 */
[----:B------:R-:W1:Y:S01]  /*17f80*/  MUFU.EX2 R107, R107 ;  /* 0x0000006b006b7308 */ /* 0x000e620000000800 */
[C---:B-----5:R-:W-:Y:S01]  /*17f90*/  F2FP.BF16.F32.PACK_AB R29, R105.reuse, R44 ;  /* 0x0000002c691d723e */ /* 0x060fe200000010ff */
[----:B------:R-:W-:Y:S04]  /*17fa0*/  FADD.FTZ R44, R44, R103 ;  /* 0x000000672c2c7221 */ /* 0x000fe80000010000 */
[----:B------:R-:W-:Y:S04]  /*17fb0*/  FADD.FTZ R105, R105, R44 ;  /* 0x0000002c69697221 */ /* 0x000fe80000010000 */
[----:B------:R-:W-:Y:S10]  /*17fc0*/  MUFU.EX2 R49, R49 ;  /* 0x0000003100317308 */ /* 0x000ff40000000800 */
[----:B------:R-:W5:Y:S01]  /*17fd0*/  MUFU.EX2 R206, R206 ;  /* 0x000000ce00ce7308 */ /* 0x000f620000000800 */
[C---:B-1----:R-:W-:Y:S01]  /*17fe0*/  F2FP.BF16.F32.PACK_AB R31, R107.reuse, R46 ;  /* 0x0000002e6b1f723e */ /* 0x042fe200000010ff */
[----:B------:R-:W-:Y:S04]  /*17ff0*/  FADD.FTZ R46, R46, R105 ;  /* 0x000000692e2e7221 */ /* 0x000fe80000010000 */
[----:B------:R-:W-:Y:S04]  /*18000*/  FADD.FTZ R107, R107, R46 ;  /* 0x0000002e6b6b7221 */ /* 0x000fe80000010000 */
        /* <DEDUP_REMOVED lines=36> */
[----:B------:R-:W-:Y:S07]  /*18250*/  LDSM.16.MT88.4 R20, [R177+0x7c00] ;  /* 0x007c0000b114783b */ /* 0x000fee0000004200 */
        /* <DEDUP_REMOVED lines=20> */
[----:B---3--:R-:W-:Y:S01]  /*183a0*/  F2FP.BF16.F32.PACK_AB R16, R214, R57 ;  /* 0x00000039d610723e */ /* 0x008fe200000010ff */
[C---:B----4-:R-:W-:Y:S07]  /*183b0*/  HMMA.16816.F32.BF16 R164, R28.reuse, R24, R164 ;  /* 0x000000181ca4723c */ /* 0x050fee00000418a4 */
[----:B------:R-:W-:Y:S01]  /*183c0*/  MUFU.EX2 R7, R7 ;  /* 0x0000000700077308 */ /* 0x000fe20000000800 */
[----:B------:R-:W-:Y:S01]  /*183d0*/  FADD.FTZ R57, R57, R212 ;  /* 0x000000d439397221 */ /* 0x000fe20000010000 */
[----:B------:R-:W-:Y:S08]  /*183e0*/  HMMA.16816.F32.BF16 R160, R28, R26, R160 ;  /* 0x0000001a1ca0723c */ /* 0x000ff000000418a0 */
[----:B------:R-:W3:Y:S03]  /*183f0*/  MUFU.EX2 R56, R56 ;  /* 0x0000003800387308 */ /* 0x000ee60000000800 */
[----:B-1----:R-:W-:Y:S01]  /*18400*/  F2FP.BF16.F32.PACK_AB R18, R216, R59 ;  /* 0x0000003bd812723e */ /* 0x002fe200000010ff */
[--C-:B------:R-:W-:Y:S01]  /*18410*/  FFMA.FTZ R26, R98, UR4, -R5.reuse ;  /* 0x00000004621a7c23 */ /* 0x100fe20008010805 */
[--C-:B------:R-:W-:Y:S01]  /*18420*/  FFMA.FTZ R24, R90, UR4, -R5.reuse ;  /* 0x000000045a187c23 */ /* 0x100fe20008010805 */
[--C-:B------:R-:W-:Y:S01]  /*18430*/  FFMA.FTZ R25, R92, UR4, -R5.reuse ;  /* 0x000000045c197c23 */ /* 0x100fe20008010805 */
[--C-:B------:R-:W-:Y:S03]  /*18440*/  FFMA.FTZ R27, R96, UR4, -R5.reuse ;  /* 0x00000004601b7c23 */ /* 0x100fe60008010805 */
[----:B------:R-:W-:Y:S01]  /*18450*/  MUFU.EX2 R60, R60 ;  /* 0x0000003c003c7308 */ /* 0x000fe20000000800 */
[--C-:B------:R-:W-:Y:S01]  /*18460*/  FFMA.FTZ R31, R100, UR4, -R5.reuse ;  /* 0x00000004641f7c23 */ /* 0x100fe20008010805 */
[----:B------:R-:W-:Y:S01]  /*18470*/  FFMA.FTZ R30, R102, UR4, -R5 ;  /* 0x00000004661e7c23 */ /* 0x000fe20008010805 */
[----:B------:R-:W-:Y:S01]  /*18480*/  FADD.FTZ R214, R214, R57 ;  /* 0x00000039d6d67221 */ /* 0x000fe20000010000 */
[--C-:B------:R-:W-:Y:S01]  /*18490*/  FFMA.FTZ R28, R125, UR4, -R130.reuse ;  /* 0x000000047d1c7c23 */ /* 0x100fe20008010882 */
[----:B------:R-:W-:Y:S01]  /*184a0*/  FFMA.FTZ R5, R128, UR4, -R5 ;  /* 0x0000000480057c23 */ /* 0x000fe20008010805 */
[----:B------:R-:W-:Y:S01]  /*184b0*/  FFMA.FTZ R130, R127, UR4, -R130 ;  /* 0x000000047f827c23 */ /* 0x000fe20008010882 */
[----:B------:R-:W-:Y:S03]  /*184c0*/  FADD.FTZ R59, R59, R214 ;  /* 0x000000d63b3b7221 */ /* 0x000fe60000010000 */
[----:B------:R-:W1:Y:S01]  /*184d0*/  MUFU.EX2 R89, R89 ;  /* 0x0000005900597308 */ /* 0x000e620000000800 */
[----:B---3--:R-:W-:Y:S01]  /*184e0*/  F2FP.BF16.F32.PACK_AB R17, R56, R7 ;  /* 0x000000073811723e */ /* 0x008fe200000010ff */
[----:B------:R-:W-:Y:S08]  /*184f0*/  FADD.FTZ R216, R216, R59 ;  /* 0x0000003bd8d87221 */ /* 0x000ff00000010000 */
        /* <DEDUP_REMOVED lines=8> */
[C---:B--2---:R-:W-:Y:S07]  /*18580*/  HMMA.16816.F32.BF16 R164, R16.reuse, R12, R164 ;  /* 0x0000000c10a4723c */ /* 0x044fee00000418a4 */
[----:B------:R-:W-:Y:S01]  /*18590*/  MUFU.EX2 R24, R24 ;  /* 0x0000001800187308 */ /* 0x000fe20000000800 */
[----:B------:R-:W-:Y:S01]  /*185a0*/  HMMA.16816.F32.BF16 R160, R16, R14, R160 ;  /* 0x0000000e10a0723c */ /* 0x000fe200000418a0 */
[----:B------:R-:W2:Y:S08]  /*185b0*/  LDSM.16.MT88.4 R16, [R177+0x8000] ;  /* 0x00800000b110783b */ /* 0x000eb00000004200 */
[----:B------:R-:W5:Y:S02]  /*185c0*/  MUFU.EX2 R25, R25 ;  /* 0x0000001900197308 */ /* 0x000f640000000800 */
[----:B---3--:R-:W-:Y:S01]  /*185d0*/  F2FP.BF16.F32.PACK_AB R12, R218, R61 ;  /* 0x0000003dda0c723e */ /* 0x008fe200000010ff */
[----:B------:R-:W-:Y:S01]  /*185e0*/  FADD.FTZ R61, R61, R216 ;  /* 0x000000d83d3d7221 */ /* 0x000fe20000010000 */
[----:B-1----:R-:W-:Y:S03]  /*185f0*/  F2FP.BF16.F32.PACK_AB R14, R220, R63 ;  /* 0x0000003fdc0e723e */ /* 0x002fe600000010ff */
[----:B------:R-:W-:Y:S03]  /*18600*/  FADD.FTZ R218, R218, R61 ;  /* 0x0000003ddada7221 */ /* 0x000fe60000010000 */
[----:B------:R-:W-:Y:S01]  /*18610*/  MUFU.EX2 R6, R94 ;  /* 0x0000005e00067308 */ /* 0x000fe20000000800 */
[----:B------:R-:W-:Y:S04]  /*18620*/  FADD.FTZ R63, R63, R218 ;  /* 0x000000da3f3f7221 */ /* 0x000fe80000010000 */
[----:B------:R-:W-:Y:S05]  /*18630*/  FADD.FTZ R220, R220, R63 ;  /* 0x0000003fdcdc7221 */ /* 0x000fea0000010000 */
[----:B------:R-:W1:Y:S01]  /*18640*/  MUFU.EX2 R27, R27 ;  /* 0x0000001b001b7308 */ /* 0x000e620000000800 */
[----:B-----5:R-:W-:Y:S09]  /*18650*/  F2FP.BF16.F32.PACK_AB R13, R25, R24 ;  /* 0x00000018190d723e */ /* 0x020ff200000010ff */
[----:B------:R-:W-:Y:S10]  /*18660*/  MUFU.EX2 R65, R65 ;  /* 0x0000004100417308 */ /* 0x000ff40000000800 */
[----:B------:R-:W3:Y:S01]  /*18670*/  MUFU.EX2 R222, R222 ;  /* 0x000000de00de7308 */ /* 0x000ee20000000800 */
[----:B-1----:R-:W-:Y:S09]  /*18680*/  F2FP.BF16.F32.PACK_AB R15, R27, R6 ;  /* 0x000000061b0f723e */ /* 0x002ff200000010ff */
[----:B------:R-:W-:Y:S01]  /*18690*/  MUFU.EX2 R67, R67 ;  /* 0x0000004300437308 */ /* 0x000fe20000000800 */
[C---:B------:R-:W-:Y:S06]  /*186a0*/  HMMA.16816.F32.BF16 R172, R12.reuse, R20, R172 ;  /* 0x000000140cac723c */ /* 0x040fec00000418ac */
[C---:B------:R-:W-:Y:S03]  /*186b0*/  HMMA.16816.F32.BF16 R168, R12.reuse, R22, R168 ;  /* 0x000000160ca8723c */ /* 0x040fe600000418a8 */
[----:B------:R-:W1:Y:S01]  /*186c0*/  MUFU.EX2 R224, R224 ;  /* 0x000000e000e07308 */ /* 0x000e620000000800 */
[----:B------:R-:W5:Y:S02]  /*186d0*/  LDSM.16.MT88.4 R20, [R184+0x8000] ;  /* 0x00800000b814783b */ /* 0x000f640000004200 */
[C---:B----4-:R-:W-:Y:S07]  /*186e0*/  HMMA.16816.F32.BF16 R164, R12.reuse, R8, R164 ;  /* 0x000000080ca4723c */ /* 0x050fee00000418a4 */
[----:B------:R-:W-:Y:S01]  /*186f0*/  MUFU.EX2 R26, R26 ;  /* 0x0000001a001a7308 */ /* 0x000fe20000000800 */
[----:B------:R-:W-:Y:S01]  /*18700*/  HMMA.16816.F32.BF16 R160, R12, R10, R160 ;  /* 0x0000000a0ca0723c */ /* 0x000fe200000418a0 */
[----:B------:R-:W4:Y:S08]  /*18710*/  LDSM.16.MT88.4 R12, [R177+0x8400] ;  /* 0x00840000b10c783b */ /* 0x000f300000004200 */
[----:B------:R-:W2:Y:S02]  /*18720*/  MUFU.EX2 R31, R31 ;  /* 0x0000001f001f7308 */ /* 0x000ea40000000800 */
        /* <DEDUP_REMOVED lines=8> */
[----:B--2---:R-:W-:Y:S09]  /*187b0*/  F2FP.BF16.F32.PACK_AB R9, R31, R26 ;  /* 0x0000001a1f09723e */ /* 0x004ff200000010ff */
[----:B------:R-:W-:Y:S10]  /*187c0*/  MUFU.EX2 R69, R69 ;  /* 0x0000004500457308 */ /* 0x000ff40000000800 */
[----:B------:R-:W2:Y:S01]  /*187d0*/  MUFU.EX2 R226, R226 ;  /* 0x000000e200e27308 */ /* 0x000ea20000000800 */
[----:B-1----:R-:W-:Y:S09]  /*187e0*/  F2FP.BF16.F32.PACK_AB R11, R33, R30 ;  /* 0x0000001e210b723e */ /* 0x002ff200000010ff */
[----:B------:R-:W-:Y:S01]  /*187f0*/  MUFU.EX2 R71, R71 ;  /* 0x0000004700477308 */ /* 0x000fe20000000800 */
[C---:B------:R-:W-:Y:S06]  /*18800*/  HMMA.16816.F32.BF16 R172, R8.reuse, R16, R172 ;  /* 0x0000001008ac723c */ /* 0x040fec00000418ac */
[C---:B------:R-:W-:Y:S03]  /*18810*/  HMMA.16816.F32.BF16 R168, R8.reuse, R18, R168 ;  /* 0x0000001208a8723c */ /* 0x040fe600000418a8 */
[----:B------:R-:W1:Y:S01]  /*18820*/  MUFU.EX2 R228, R228 ;  /* 0x000000e400e47308 */ /* 0x000e620000000800 */
[----:B------:R-:W3:Y:S02]  /*18830*/  LDSM.16.MT88.4 R16, [R184+0x8400] ;  /* 0x00840000b810783b */ /* 0x000ee40000004200 */
[C---:B-----5:R-:W-:Y:S07]  /*18840*/  HMMA.16816.F32.BF16 R164, R8.reuse, R20, R164 ;  /* 0x0000001408a4723c */ /* 0x060fee00000418a4 */
[----:B------:R-:W-:Y:S01]  /*18850*/  MUFU.EX2 R35, R35 ;  /* 0x0000002300237308 */ /* 0x000fe20000000800 */
[----:B------:R-:W-:Y:S01]  /*18860*/  HMMA.16816.F32.BF16 R160, R8, R22, R160 ;  /* 0x0000001608a0723c */ /* 0x000fe200000418a0 */
[----:B------:R-:W5:Y:S08]  /*18870*/  LDSM.16.MT88.4 R20, [R177+0x8800] ;  /* 0x00880000b114783b */ /* 0x000f700000004200 */
[----:B------:R-:W4:Y:S02]  /*18880*/  MUFU.EX2 R32, R32 ;  /* 0x0000002000207308 */ /* 0x000f240000000800 */
[----:B--2---:R-:W-:Y:S01]  /*18890*/  F2FP.BF16.F32.PACK_AB R8, R226, R69 ;  /* 0x00000045e208723e */ /* 0x004fe200000010ff */
[----:B------:R-:W-:Y:S01]  /*188a0*/  FADD.FTZ R69, R69, R224 ;  /* 0x000000e045457221 */ /* 0x000fe20000010000 */
[----:B-1----:R-:W-:Y:S03]  /*188b0*/  F2FP.BF16.F32.PACK_AB R10, R228, R71 ;  /* 0x00000047e40a723e */ /* 0x002fe600000010ff */
[----:B------:R-:W-:Y:S03]  /*188c0*/  FADD.FTZ R226, R226, R69 ;  /* 0x00000045e2e27221 */ /* 0x000fe60000010000 */
[----:B------:R-:W-:Y:S01]  /*188d0*/  MUFU.EX2 R34, R34 ;  /* 0x0000002200227308 */ /* 0x000fe20000000800 */
[----:B------:R-:W-:Y:S04]  /*188e0*/  FADD.FTZ R71, R71, R226 ;  /* 0x000000e247477221 */ /* 0x000fe80000010000 */
[----:B------:R-:W-:Y:S05]  /*188f0*/  FADD.FTZ R228, R228, R71 ;  /* 0x00000047e4e47221 */ /* 0x000fea0000010000 */
[----:B------:R-:W1:Y:S01]  /*18900*/  MUFU.EX2 R37, R37 ;  /* 0x0000002500257308 */ /* 0x000e620000000800 */
[----:B----4-:R-:W-:Y:S09]  /*18910*/  F2FP.BF16.F32.PACK_AB R9, R32, R35 ;  /* 0x000000232009723e */ /* 0x010ff200000010ff */
[----:B------:R-:W-:Y:S10]  /*18920*/  MUFU.EX2 R73, R73 ;  /* 0x0000004900497308 */ /* 0x000ff40000000800 */
[----:B------:R-:W2:Y:S01]  /*18930*/  MUFU.EX2 R230, R230 ;  /* 0x000000e600e67308 */ /* 0x000ea20000000800 */
[----:B-1----:R-:W-:Y:S09]  /*18940*/  F2FP.BF16.F32.PACK_AB R11, R37, R34 ;  /* 0x00000022250b723e */ /* 0x002ff200000010ff */
[----:B------:R-:W-:Y:S01]  /*18950*/  MUFU.EX2 R75, R75 ;  /* 0x0000004b004b7308 */ /* 0x000fe20000000800 */
[C---:B------:R-:W-:Y:S06]  /*18960*/  HMMA.16816.F32.BF16 R172, R8.reuse, R12, R172 ;  /* 0x0000000c08ac723c */ /* 0x040fec00000418ac */
[C---:B------:R-:W-:Y:S03]  /*18970*/  HMMA.16816.F32.BF16 R168, R8.reuse, R14, R168 ;  /* 0x0000000e08a8723c */ /* 0x040fe600000418a8 */
[----:B------:R-:W1:Y:S02]  /*18980*/  MUFU.EX2 R232, R232 ;  /* 0x000000e800e87308 */ /* 0x000e640000000800 */
[----:B------:R-:W-:Y:S01]  /*18990*/  FADD.FTZ R13, R7, R54 ;  /* 0x00000036070d7221 */ /* 0x000fe20000010000 */
[C---:B---3--:R-:W-:Y:S07]  /*189a0*/  HMMA.16816.F32.BF16 R164, R8.reuse, R16, R164 ;  /* 0x0000001008a4723c */ /* 0x048fee00000418a4 */
[----:B------:R-:W-:Y:S01]  /*189b0*/  MUFU.EX2 R36, R36 ;  /* 0x0000002400247308 */ /* 0x000fe20000000800 */
[----:B------:R-:W-:Y:S01]  /*189c0*/  FADD.FTZ R13, R56, R13 ;  /* 0x0000000d380d7221 */ /* 0x000fe20000010000 */
[----:B------:R-:W-:Y:S01]  /*189d0*/  HMMA.16816.F32.BF16 R160, R8, R18, R160 ;  /* 0x0000001208a0723c */ /* 0x000fe200000418a0 */
[----:B------:R-:W-:Y:S07]  /*189e0*/  LDSM.16.MT88.4 R8, [R177+0x8c00] ;  /* 0x008c0000b108783b */ /* 0x000fee0000004200 */
[----:B------:R-:W3:Y:S03]  /*189f0*/  MUFU.EX2 R39, R39 ;  /* 0x0000002700277308 */ /* 0x000ee60000000800 */
[----:B------:R-:W-:Y:S01]  /*18a00*/  FADD.FTZ R60, R60, R13 ;  /* 0x0000000d3c3c7221 */ /* 0x000fe20000010000 */
[C---:B--2---:R-:W-:Y:S01]  /*18a10*/  F2FP.BF16.F32.PACK_AB R16, R230.reuse, R73 ;  /* 0x00000049e610723e */ /* 0x044fe200000010ff */
[----:B------:R-:W-:Y:S01]  /*18a20*/  FADD.FTZ R73, R73, R228 ;  /* 0x000000e449497221 */ /* 0x000fe20000010000 */
[----:B------:R-:W2:Y:S01]  /*18a30*/  LDSM.16.MT88.4 R12, [R184+0x8800] ;  /* 0x00880000b80c783b */ /* 0x000ea20000004200 */
[----:B------:R-:W-:Y:S02]  /*18a40*/  FADD.FTZ R89, R89, R60 ;  /* 0x0000003c59597221 */ /* 0x000fe40000010000 */
[----:B------:R-:W-:Y:S01]  /*18a50*/  FADD.FTZ R230, R230, R73 ;  /* 0x00000049e6e67221 */ /* 0x000fe20000010000 */
[----:B------:R-:W-:Y:S01]  /*18a60*/  MUFU.EX2 R7, R118 ;  /* 0x0000007600077308 */ /* 0x000fe20000000800 */
[----:B-1----:R-:W-:Y:S01]  /*18a70*/  F2FP.BF16.F32.PACK_AB R18, R232, R75 ;  /* 0x0000004be812723e */ /* 0x002fe200000010ff */
[----:B------:R-:W-:Y:S01]  /*18a80*/  FADD.FTZ R24, R24, R89 ;  /* 0x0000005918187221 */ /* 0x000fe20000010000 */
[----:B------:R-:W-:Y:S03]  /*18a90*/  FADD.FTZ R75, R75, R230 ;  /* 0x000000e64b4b7221 */ /* 0x000fe60000010000 */
[----:B------:R-:W-:Y:S01]  /*18aa0*/  FADD.FTZ R25, R25, R24 ;  /* 0x0000001819197221 */ /* 0x000fe20000010000 */
[----:B------:R-:W-:Y:S03]  /*18ab0*/  FADD.FTZ R75, R232, R75 ;  /* 0x0000004be84b7221 */ /* 0x000fe60000010000 */
[----:B------:R-:W1:Y:S01]  /*18ac0*/  MUFU.EX2 R38, R38 ;  /* 0x0000002600267308 */ /* 0x000e620000000800 */
[----:B---3--:R-:W-:Y:S01]  /*18ad0*/  F2FP.BF16.F32.PACK_AB R17, R39, R36 ;  /* 0x000000242711723e */ /* 0x008fe200000010ff */
[----:B------:R-:W-:Y:S04]  /*18ae0*/  FADD.FTZ R6, R6, R25 ;  /* 0x0000001906067221 */ /* 0x000fe80000010000 */
[----:B------:R-:W-:Y:S04]  /*18af0*/  FADD.FTZ R27, R27, R6 ;  /* 0x000000061b1b7221 */ /* 0x000fe80000010000 */
[----:B------:R-:W-:Y:S01]  /*18b00*/  MUFU.EX2 R58, R58 ;  /* 0x0000003a003a7308 */ /* 0x000fe20000000800 */
[----:B------:R-:W-:Y:S02]  /*18b10*/  FADD.FTZ R42, R26, R27 ;  /* 0x0000001b1a2a7221 */ /* 0x000fe40000010000 */
[----:B------:R-:W3:Y:S02]  /*18b20*/  LDSM.16.MT88.4 R24, [R184+0x8c00] ;  /* 0x008c0000b818783b */ /* 0x000ee40000004200 */
[----:B------:R-:W-:Y:S05]  /*18b30*/  FADD.FTZ R31, R31, R42 ;  /* 0x0000002a1f1f7221 */ /* 0x000fea0000010000 */
[----:B------:R-:W4:Y:S01]  /*18b40*/  MUFU.EX2 R29, R123 ;  /* 0x0000007b001d7308 */ /* 0x000f220000000800 */
[----:B-1----:R-:W-:Y:S01]  /*18b50*/  F2FP.BF16.F32.PACK_AB R19, R38, R7 ;  /* 0x000000072613723e */ /* 0x002fe200000010ff */
[----:B------:R-:W-:Y:S04]  /*18b60*/  FADD.FTZ R30, R30, R31 ;  /* 0x0000001f1e1e7221 */ /* 0x000fe80000010000 */
[----:B------:R-:W-:Y:S04]  /*18b70*/  FADD.FTZ R30, R33, R30 ;  /* 0x0000001e211e7221 */ /* 0x000fe80000010000 */
[----:B------:R-:W-:Y:S01]  /*18b80*/  MUFU.EX2 R28, R28 ;  /* 0x0000001c001c7308 */ /* 0x000fe20000000800 */
[C---:B-----5:R-:W-:Y:S05]  /*18b90*/  HMMA.16816.F32.BF16 R172, R16.reuse, R20, R172 ;  /* 0x0000001410ac723c */ /* 0x060fea00000418ac */
[----:B------:R-:W-:Y:S01]  /*18ba0*/  FADD.FTZ R35, R35, R30 ;  /* 0x0000001e23237221 */ /* 0x000fe20000010000 */
[C---:B------:R-:W-:Y:S03]  /*18bb0*/  HMMA.16816.F32.BF16 R168, R16.reuse, R22, R168 ;  /* 0x0000001610a8723c */ /* 0x040fe600000418a8 */
[----:B------:R-:W1:Y:S02]  /*18bc0*/  MUFU.EX2 R153, R130 ;  /* 0x0000008200997308 */ /* 0x000e640000000800 */
[----:B------:R-:W-:Y:S01]  /*18bd0*/  FADD.FTZ R35, R32, R35 ;  /* 0x0000002320237221 */ /* 0x000fe20000010000 */
[C---:B--2---:R-:W-:Y:S07]  /*18be0*/  HMMA.16816.F32.BF16 R164, R16.reuse, R12, R164 ;  /* 0x0000000c10a4723c */ /* 0x044fee00000418a4 */
[----:B------:R-:W-:Y:S01]  /*18bf0*/  MUFU.EX2 R40, R40 ;  /* 0x0000002800287308 */ /* 0x000fe20000000800 */
[----:B------:R-:W-:Y:S01]  /*18c00*/  FADD.FTZ R34, R34, R35 ;  /* 0x0000002322227221 */ /* 0x000fe20000010000 */
[----:B------:R-:W-:Y:S08]  /*18c10*/  HMMA.16816.F32.BF16 R160, R16, R14, R160 ;  /* 0x0000000e10a0723c */ /* 0x000ff000000418a0 */
[----:B------:R-:W2:Y:S03]  /*18c20*/  MUFU.EX2 R41, R41 ;  /* 0x0000002900297308 */ /* 0x000ea60000000800 */
[----:B------:R-:W-:Y:S01]  /*18c30*/  FADD.FTZ R37, R37, R34 ;  /* 0x0000002225257221 */ /* 0x000fe20000010000 */
[----:B----4-:R-:W-:Y:S01]  /*18c40*/  F2FP.BF16.F32.PACK_AB R20, R29, R58 ;  /* 0x0000003a1d14723e */ /* 0x010fe200000010ff */
        /* <DEDUP_REMOVED lines=10> */
[----:B------:R-:W-:Y:S01]  /*18cf0*/  FADD.FTZ R7, R38, R7 ;  /* 0x0000000726077221 */ /* 0x000fe20000010000 */
[----:B------:R-:W-:Y:S03]  /*18d00*/  FADD.FTZ R153, R153, R28 ;  /* 0x0000001c99997221 */ /* 0x000fe60000010000 */
[----:B------:R-:W-:Y:S04]  /*18d10*/  FADD.FTZ R40, R40, R7 ;  /* 0x0000000728287221 */ /* 0x000fe80000010000 */
[----:B------:R-:W-:Y:S01]  /*18d20*/  FADD.FTZ R41, R41, R40 ;  /* 0x0000002829297221 */ /* 0x000fe20000010000 */
[C---:B-1----:R-:W-:Y:S03]  /*18d30*/  F2FP.BF16.F32.PACK_AB R23, R5.reuse, R6 ;  /* 0x000000060517723e */ /* 0x042fe600000010ff */
[----:B------:R-:W-:Y:S04]  /*18d40*/  FADD.FTZ R6, R6, R41 ;  /* 0x0000002906067221 */ /* 0x000fe80000010000 */
[----:B------:R-:W-:Y:S01]  /*18d50*/  FADD.FTZ R155, R5, R6 ;  /* 0x00000006059b7221 */ /* 0x000fe20000010000 */
[C---:B------:R-:W-:Y:S06]  /*18d60*/  HMMA.16816.F32.BF16 R172, R20.reuse, R8, R172 ;  /* 0x0000000814ac723c */ /* 0x040fec00000418ac */
[C---:B------:R-:W-:Y:S06]  /*18d70*/  HMMA.16816.F32.BF16 R168, R20.reuse, R10, R168 ;  /* 0x0000000a14a8723c */ /* 0x040fec00000418a8 */
[C---:B---3--:R-:W-:Y:S06]  /*18d80*/  HMMA.16816.F32.BF16 R164, R20.reuse, R24, R164 ;  /* 0x0000001814a4723c */ /* 0x048fec00000418a4 */
[----:B------:R-:W-:Y:S01]  /*18d90*/  HMMA.16816.F32.BF16 R160, R20, R26, R160 ;  /* 0x0000001a14a0723c */ /* 0x000fe200000418a0 */
[----:B------:R-:W-:Y:S11]  /*18da0*/  @!UPT UIADD3 URZ, URZ, URZ, URZ ;  /* 0x0000003f3f3ff290 */ /* 0x000ff6000fffe03f */
[----:B------:R-:W-:Y:S01]  /*18db0*/  @!UPT UIADD3 URZ, URZ, URZ, URZ ;  /* 0x0000003f3f3ff290 */ /* 0x000fe2000fffe03f */
[----:B------:R-:W-:Y:S11]  /*18dc0*/  @P0 BRA `(.L_x_1782) ;  /* 0xffffff9800400947 */ /* 0x000ff6000383ffff */
.L_x_1778:
[----:B------:R-:W1:Y:S01]  /*18dd0*/  SHFL.BFLY PT, R2, R153, 0x2, 0x1f ;  /* 0x0c401f0099027f89 */ /* 0x000e6200000e0000 */
[----:B------:R-:W-:Y:S01]  /*18de0*/  IMAD.MOV.U32 R8, RZ, RZ, 0x3f800000 ;  /* 0x3f800000ff087424 */ /* 0x000fe200078e00ff */
[----:B------:R-:W2:Y:S01]  /*18df0*/  S2UR UR4, SR_CgaCtaId ;  /* 0x00000000000479c3 */ /* 0x000ea20000008800 */
[----:B------:R-:W-:Y:S01]  /*18e00*/  IMAD.MOV.U32 R9, RZ, RZ, 0x3f800000 ;  /* 0x3f800000ff097424 */ /* 0x000fe200078e00ff */
[----:B------:R-:W3:Y:S01]  /*18e10*/  SHFL.BFLY PT, R0, R155, 0x2, 0x1f ;  /* 0x0c401f009b007f89 */ /* 0x000ee200000e0000 */
[----:B------:R-:W-:Y:S01]  /*18e20*/  UMOV UR5, 0x400 ;  /* 0x0000040000057882 */ /* 0x000fe20000000000 */
[----:B------:R-:W-:Y:S01]  /*18e30*/  MOV R14, 0x7f800000 ;  /* 0x7f800000000e7802 */ /* 0x000fe20000000f00 */
        /* <DEDUP_REMOVED lines=9> */
[----:B------:R-:W-:-:S04]  /*18ed0*/  LOP3.LUT R11, R2, 0xfffffffc, RZ, 0xc0, !PT ;  /* 0xfffffffc020b7812 */ /* 0x000fc800078ec0ff */
[----:B------:R-:W-:Y:S01]  /*18ee0*/  IADD3 R12, -R11, R4, RZ ;  /* 0x000000040b0c7210 */ /* 0x000fe20007ffe1ff */
[----:B-1----:R-:W-:Y:S01]  /*18ef0*/  FADD.FTZ R6, R7, R6 ;  /* 0x0000000607067221 */ /* 0x002fe20000010000 */
[----:B--2---:R-:W-:-:S04]  /*18f00*/  FADD.FTZ R5, R0, R5 ;  /* 0x0000000500057221 */ /* 0x004fc80000010000 */
[----:B------:R-:W-:Y:S02]  /*18f10*/  FSETP.NE.FTZ.AND P3, PT, R6, RZ, PT ;  /* 0x000000ff0600720b */ /* 0x000fe40003f75000 */
[----:B------:R-:W-:Y:S02]  /*18f20*/  SHF.R.S32.HI R0, RZ, 0x2, R2 ;  /* 0x00000002ff007819 */ /* 0x000fe40000011402 */
[----:B------:R-:W-:Y:S02]  /*18f30*/  FSETP.NE.FTZ.AND P2, PT, R5, RZ, PT ;  /* 0x000000ff0500720b */ /* 0x000fe40003f55000 */
[----:B------:R-:W-:-:S04]  /*18f40*/  SHF.R.S32.HI R7, RZ, 0x1f, R0 ;  /* 0x0000001fff077819 */ /* 0x000fc80000011400 */
[----:B------:R-:W-:-:S03]  /*18f50*/  LEA.HI R7, R7, R0, RZ, 0x3 ;  /* 0x0000000007077211 */ /* 0x000fc600078f18ff */
[----:B------:R-:W1:Y:S01]  /*18f60*/  @P3 MUFU.RCP R8, R6 ;  /* 0x0000000600083308 */ /* 0x000e620000001000 */
[----:B------:R-:W-:-:S05]  /*18f70*/  LOP3.LUT R7, R7, 0xfffffff8, RZ, 0xc0, !PT ;  /* 0xfffffff807077812 */ /* 0x000fca00078ec0ff */
[----:B------:R-:W-:Y:S02]  /*18f80*/  IMAD.IADD R7, R0, 0x1, -R7 ;  /* 0x0000000100077824 */ /* 0x000fe400078e0a07 */
        /* <DEDUP_REMOVED lines=14> */
[----:B------:R-:W-:Y:S01]  /*19070*/  SHF.R.S32.HI R10, RZ, 0x1, R8 ;  /* 0x00000001ff0a7819 */ /* 0x000fe20000011408 */
[C---:B------:R-:W-:Y:S01]  /*19080*/  FMUL.FTZ R170, R9.reuse, R170 ;  /* 0x000000aa09aa7220 */ /* 0x040fe20000410000 */
[----:B------:R-:W-:Y:S01]  /*19090*/  LOP3.LUT R8, R8, 0x3fffffe, RZ, 0xc0, !PT ;  /* 0x03fffffe08087812 */ /* 0x000fe200078ec0ff */
[C---:B------:R-:W-:Y:S01]  /*190a0*/  FMUL.FTZ R167, R9.reuse, R167 ;  /* 0x000000a709a77220 */ /* 0x040fe20000410000 */
[C---:B------:R-:W-:Y:S01]  /*190b0*/  FMUL.FTZ R166, R9.reuse, R166 ;  /* 0x000000a609a67220 */ /* 0x040fe20000410000 */
[C---:B------:R-:W-:Y:S01]  /*190c0*/  FMUL.FTZ R163, R9.reuse, R163 ;  /* 0x000000a309a37220 */ /* 0x040fe20000410000 */
[----:B------:R-:W-:Y:S01]  /*190d0*/  FMUL.FTZ R162, R9, R162 ;  /* 0x000000a209a27220 */ /* 0x000fe20000410000 */
[----:B------:R-:W-:Y:S01]  /*190e0*/  SHF.R.S32.HI R9, RZ, 0x5, R3 ;  /* 0x00000005ff097819 */ /* 0x000fe20000011403 */
[C---:B------:R-:W-:Y:S01]  /*190f0*/  IMAD.SHL.U32 R11, R10.reuse, 0x40, RZ ;  /* 0x000000400a0b7824 */ /* 0x040fe200078e00ff */
[C---:B------:R-:W-:Y:S01]  /*19100*/  LOP3.LUT P0, RZ, R10.reuse, 0x2, RZ, 0xc0, !PT ;  /* 0x000000020aff7812 */ /* 0x040fe2000780c0ff */
[----:B------:R-:W-:Y:S01]  /*19110*/  IMAD.IADD R8, R7, 0x1, -R8 ;  /* 0x0000000107087824 */ /* 0x000fe200078e0a08 */
[----:B------:R-:W-:Y:S01]  /*19120*/  LEA R7, R9, R12, 0x8 ;  /* 0x0000000c09077211 */ /* 0x000fe200078e40ff */
[----:B------:R-:W1:Y:S01]  /*19130*/  @P2 MUFU.LG2 R5, R5 ;  /* 0x0000000500052308 */ /* 0x000e620000000c00 */
[----:B------:R-:W-:Y:S01]  /*19140*/  LOP3.LUT R11, R11, 0xc0, RZ, 0xc0, !PT ;  /* 0x000000c00b0b7812 */ /* 0x000fe200078ec0ff */
[----:B------:R-:W2:Y:S01]  /*19150*/  @P3 LDC R12, c[0x0][0x2e8] ;  /* 0x0000ba00ff0c3b82 */ /* 0x000ea20000000800 */
[----:B------:R-:W-:Y:S01]  /*19160*/  LOP3.LUT R10, R10, 0x1, RZ, 0xc0, !PT ;  /* 0x000000010a0a7812 */ /* 0x000fe200078ec0ff */
[----:B------:R-:W-:Y:S01]  /*19170*/  IMAD R7, R8, 0x10, R7 ;  /* 0x0000001008077824 */ /* 0x000fe200078e0207 */
[----:B------:R-:W-:Y:S01]  /*19180*/  LEA.HI R8, R11, R11, RZ, 0x1d ;  /* 0x0000000b0b087211 */ /* 0x000fe200078fe8ff */
[----:B---3--:R-:W-:Y:S01]  /*19190*/  @P3 FMUL.FTZ R6, R6, 0.69314718246459960938 ;  /* 0x3f31721806063820 */ /* 0x008fe20000410000 */
[----:B------:R-:W-:Y:S01]  /*191a0*/  ISETP.NE.U32.AND P1, PT, R10, 0x1, PT ;  /* 0x000000010a00780c */ /* 0x000fe20003f25070 */
[----:B------:R-:W-:Y:S01]  /*191b0*/  IMAD.MOV.U32 R10, RZ, RZ, 0x10 ;  /* 0x00000010ff0a7424 */ /* 0x000fe200078e00ff */
[----:B------:R-:W-:-:S02]  /*191c0*/  LEA R7, R7, R8, 0x1 ;  /* 0x0000000807077211 */ /* 0x000fc400078e08ff */
[----:B------:R-:W-:Y:S01]  /*191d0*/  F2FP.BF16.F32.PACK_AB R172, R173, R172 ;  /* 0x000000acadac723e */ /* 0x000fe200000010ff */
[----:B------:R-:W3:Y:S01]  /*191e0*/  @P2 LDC R8, c[0x0][0x2e8] ;  /* 0x0000ba00ff082b82 */ /* 0x000ee20000000800 */
[----:B------:R-:W-:Y:S01]  /*191f0*/  LEA R7, R7, UR4, 0x1 ;  /* 0x0000000407077c11 */ /* 0x000fe2000f8e08ff */
[----:B------:R-:W-:Y:S01]  /*19200*/  ULDC.U8 UR4, c[0x0][0x3d8] ;  /* 0x0000f60000047ab9 */ /* 0x000fe20000000000 */
[----:B------:R-:W-:Y:S02]  /*19210*/  SEL R10, R10, 0xfffffff0, P1 ;  /* 0xfffffff00a0a7807 */ /* 0x000fe40000800000 */
        /* <DEDUP_REMOVED lines=10> */
[----:B------:R-:W-:Y:S01]  /*192c0*/  F2FP.BF16.F32.PACK_AB R166, R167, R166 ;  /* 0x000000a6a7a6723e */ /* 0x000fe200000010ff */
[----:B-1----:R-:W-:Y:S01]  /*192d0*/  @P2 FMUL.FTZ R16, R5, 0.69314718246459960938 ;  /* 0x3f31721805102820 */ /* 0x002fe20000410000 */
[----:B------:R-:W-:Y:S01]  /*192e0*/  F2FP.BF16.F32.PACK_AB R160, R161, R160 ;  /* 0x000000a0a1a0723e */ /* 0x000fe200000010ff */
[----:B------:R1:W-:Y:S01]  /*192f0*/  STS [R13], R168 ;  /* 0x000000a80d007388 */ /* 0x0003e20000000800 */
[----:B------:R-:W-:-:S02]  /*19300*/  F2FP.BF16.F32.PACK_AB R162, R163, R162 ;  /* 0x000000a2a3a2723e */ /* 0x000fc400000010ff */
[----:B------:R-:W-:Y:S01]  /*19310*/  ISETP.NE.AND P0, PT, RZ, UR4, PT ;  /* 0x00000004ff007c0c */ /* 0x000fe2000bf05270 */
[----:B------:R1:W-:Y:S01]  /*19320*/  STS [R13+0x200], R170 ;  /* 0x000200aa0d007388 */ /* 0x0003e20000000800 */
[----:B------:R-:W-:Y:S01]  /*19330*/  SHF.R.S32.HI R10, RZ, 0x1f, R9 ;  /* 0x0000001fff0a7819 */ /* 0x000fe20000011409 */
[----:B---3--:R-:W-:Y:S02]  /*19340*/  @P2 FFMA.FTZ R14, R129, R8, R16 ;  /* 0x00000008810e2223 */ /* 0x008fe40000010010 */
[----:B------:R1:W-:Y:S01]  /*19350*/  STS [R11], R164 ;  /* 0x000000a40b007388 */ /* 0x0003e20000000800 */
[----:B------:R-:W-:-:S03]  /*19360*/  LEA.HI R10, R10, R9, RZ, 0x2 ;  /* 0x000000090a0a7211 */ /* 0x000fc600078f10ff */
[----:B------:R1:W-:Y:S01]  /*19370*/  STS [R11+0x200], R166 ;  /* 0x000200a60b007388 */ /* 0x0003e20000000800 */
[----:B------:R-:W-:-:S03]  /*19380*/  LOP3.LUT R10, R10, 0xfffffffc, RZ, 0xc0, !PT ;  /* 0xfffffffc0a0a7812 */ /* 0x000fc600078ec0ff */
[----:B------:R1:W-:Y:S02]  /*19390*/  STS [R15], R160 ;  /* 0x000000a00f007388 */ /* 0x0003e40000000800 */
[----:B------:R-:W-:Y:S02]  /*193a0*/  IMAD.IADD R10, R9, 0x1, -R10 ;  /* 0x00000001090a7824 */ /* 0x000fe400078e0a0a */
[----:B------:R1:W-:Y:S01]  /*193b0*/  STS [R15+0x200], R162 ;  /* 0x000200a20f007388 */ /* 0x0003e20000000800 */
[----:B----4-:R-:W-:Y:S02]  /*193c0*/  IMAD.MOV.U32 R7, RZ, RZ, 0x7f800000 ;  /* 0x7f800000ff077424 */ /* 0x010fe400078e00ff */
[----:B--2---:R-:W-:Y:S01]  /*193d0*/  @P3 FFMA.FTZ R7, R131, R12, R6 ;  /* 0x0000000c83073223 */ /* 0x004fe20000010006 */
[----:B------:R-:W-:Y:S06]  /*193e0*/  @!P0 BRA `(.L_x_1783) ;  /* 0x0000000000248947 */ /* 0x000fec0003800000 */
[----:B------:R-:W2:Y:S01]  /*193f0*/  S2UR UR14, SR_CTAID.Y ;  /* 0x00000000000e79c3 */ /* 0x000ea20000002600 */
[----:B------:R-:W-:Y:S01]  /*19400*/  ULDC UR4, c[0x0][0x2c4] ;  /* 0x0000b10000047ab9 */ /* 0x000fe20000000800 */
[----:B------:R-:W-:Y:S01]  /*19410*/  UISETP.NE.AND UP0, UPT, UR17, -0x1, UPT ;  /* 0xffffffff1100788c */ /* 0x000fe2000bf05270 */
[----:B------:R-:W-:-:S05]  /*19420*/  ULDC UR12, c[0x0][0x2e4] ;  /* 0x0000b900000c7ab9 */ /* 0x000fca0000000800 */
[----:B------:R-:W3:Y:S01]  /*19430*/  S2UR UR9, SR_CTAID.Z ;  /* 0x00000000000979c3 */ /* 0x000ee20000002700 */
[----:B--2---:R-:W-:-:S04]  /*19440*/  UIMAD UR4, UR14, UR4, URZ ;  /* 0x000000040e0472a4 */ /* 0x004fc8000f8e023f */
[----:B------:R-:W-:-:S04]  /*19450*/  USEL UR4, UR4, UR17, !UP0 ;  /* 0x0000001104047287 */ /* 0x000fc8000c000000 */
[----:B---3--:R-:W-:Y:S01]  /*19460*/  UIMAD UR12, UR9, UR12, UR4 ;  /* 0x0000000c090c72a4 */ /* 0x008fe2000f8e0204 */
[----:B------:R-:W-:Y:S11]  /*19470*/  BRA `(.L_x_1784) ;  /* 0x0000000000187947 */ /* 0x000ff60003800000 */
.L_x_1783:
[----:B------:R-:W-:Y:S01]  /*19480*/  S2UR UR9, SR_CTAID.Z ;  /* 0x00000000000979c3 */ /* 0x000fe20000002700 */
[----:B------:R-:W-:Y:S01]  /*19490*/  ULDC UR4, c[0x0][0x270] ;  /* 0x00009c0000047ab9 */ /* 0x000fe20000000800 */
[----:B------:R-:W-:-:S06]  /*194a0*/  ULDC UR12, c[0x0][0x2c4] ;  /* 0x0000b100000c7ab9 */ /* 0x000fcc0000000800 */
[----:B------:R-:W2:Y:S02]  /*194b0*/  S2UR UR14, SR_CTAID.Y ;  /* 0x00000000000e79c3 */ /* 0x000ea40000002600 */
[----:B--2---:R-:W-:-:S04]  /*194c0*/  UIMAD UR4, UR14, UR4, UR9 ;  /* 0x000000040e0472a4 */ /* 0x004fc8000f8e0209 */
[----:B------:R-:W-:-:S12]  /*194d0*/  UIMAD UR12, UR4, UR12, URZ ;  /* 0x0000000c040c72a4 */ /* 0x000fd8000f8e023f */
.L_x_1784:
        /* <DEDUP_REMOVED lines=11> */
[----:B------:R-:W2:Y:S08]  /*19590*/  S2UR UR8, SR_CTAID.X ;  /* 0x00000000000879c3 */ /* 0x000eb00000002500 */
        /* <DEDUP_REMOVED lines=12> */
[----:B--2---:R-:W-:Y:S06]  /*19660*/  @P0 BRA `(.L_x_1786) ;  /* 0x0000000000380947 */ /* 0x004fec0003800000 */
[----:B------:R-:W2:Y:S01]  /*19670*/  S2UR UR5, SR_CTAID.X ;  /* 0x00000000000579c3 */ /* 0x000ea20000002500 */
[C---:B------:R-:W-:Y:S01]  /*19680*/  VIADD R4, R10.reuse, 0x8 ;  /* 0x000000080a047836 */ /* 0x040fe20000000000 */
[----:B--2---:R-:W-:Y:S02]  /*19690*/  ULEA UR4, UR5, UR12, 0x6 ;  /* 0x0000000c05047291 */ /* 0x004fe4000f8e303f */
        /* <DEDUP_REMOVED lines=11> */
.L_x_1786:
[----:B------:R-:W-:Y:S05]  /*19750*/  BSYNC B0 ;  /* 0x0000000000007941 */ /* 0x000fea0003800000 */
.L_x_1785:
[----:B------:R-:W-:Y:S01]  /*19760*/  USHF.L.U32 UR18, UR8, 0x6, URZ ;  /* 0x0000000608127899 */ /* 0x000fe2000800063f */
[--C-:B------:R-:W-:Y:S01]  /*19770*/  SHF.R.S32.HI R187, RZ, 0x1f, R186.reuse ;  /* 0x0000001fffbb7819 */ /* 0x100fe200000114ba */
[----:B------:R-:W-:Y:S01]  /*19780*/  IMAD.U32 R3, RZ, RZ, UR6 ;  /* 0x00000006ff037e24 */ /* 0x000fe2000f8e00ff */
[----:B------:R-:W-:Y:S01]  /*19790*/  ULDC.64 UR4, c[0x0][0x2a0] ;  /* 0x0000a80000047ab9 */ /* 0x000fe20000000a00 */
[----:B------:R-:W-:Y:S01]  /*197a0*/  USHF.R.S32.HI UR12, URZ, 0x1f, UR18 ;  /* 0x0000001f3f0c7899 */ /* 0x000fe20008011412 */
[----:B------:R-:W-:Y:S01]  /*197b0*/  BSSY B0, `(.L_x_1787) ;  /* 0x000001e000007945 */ /* 0x000fe20003800000 */
[----:B--2---:R-:W-:Y:S01]  /*197c0*/  IMAD.WIDE.U32 R4, R3, UR18, R186 ;  /* 0x0000001203047c25 */ /* 0x004fe2000f8e00ba */
[----:B------:R-:W-:Y:S01]  /*197d0*/  ULDC UR14, c[0x0][0x2d0] ;  /* 0x0000b400000e7ab9 */ /* 0x000fe20000000800 */
[----:B------:R-:W-:Y:S01]  /*197e0*/  UIMAD UR12, UR12, UR6, URZ ;  /* 0x000000060c0c72a4 */ /* 0x000fe2000f8e023f */
[----:B------:R-:W-:Y:S01]  /*197f0*/  ISETP.GE.AND P0, PT, R186, UR14, PT ;  /* 0x0000000eba007c0c */ /* 0x000fe2000bf06270 */
[----:B------:R-:W-:Y:S01]  /*19800*/  USHF.R.S32.HI UR15, URZ, 0x1f, UR9 ;  /* 0x0000001f3f0f7899 */ /* 0x000fe20008011409 */
[----:B------:R-:W-:Y:S01]  /*19810*/  IADD3 R10, P1, R4, UR13, RZ ;  /* 0x0000000d040a7c10 */ /* 0x000fe2000ff3e0ff */
[----:B------:R-:W-:-:S02]  /*19820*/  UIMAD UR12, UR18, UR7, UR12 ;  /* 0x00000007120c72a4 */ /* 0x000fc4000f8e020c */
[----:B------:R-:W-:Y:S02]  /*19830*/  UIADD3 UR18, -UR18, UR16, URZ ;  /* 0x0000001012127290 */ /* 0x000fe4000fffe13f */
[----:B------:R-:W-:Y:S02]  /*19840*/  UIMAD UR15, UR15, UR4, URZ ;  /* 0x000000040f0f72a4 */ /* 0x000fe4000f8e023f */
[----:B------:R-:W-:Y:S02]  /*19850*/  IMAD.U32 R3, RZ, RZ, UR12 ;  /* 0x0000000cff037e24 */ /* 0x000fe4000f8e00ff */
[----:B------:R-:W-:-:S03]  /*19860*/  UIMAD UR5, UR9, UR5, UR15 ;  /* 0x00000005090572a4 */ /* 0x000fc6000f8e020f */
[----:B-1----:R-:W-:Y:S01]  /*19870*/  IADD3.X R11, R5, UR17, R3, P1, !PT ;  /* 0x00000011050b7c10 */ /* 0x002fe20008ffe403 */
[----:B------:R-:W-:Y:S01]  /*19880*/  IMAD.U32 R5, RZ, RZ, UR4 ;  /* 0x00000004ff057e24 */ /* 0x000fe2000f8e00ff */
        /* <DEDUP_REMOVED lines=16> */
.L_x_1788:
[----:B------:R-:W-:Y:S05]  /*19990*/  BSYNC B0 ;  /* 0x0000000000007941 */ /* 0x000fea0003800000 */
.L_x_1787:
[----:B--23--:R2:W3:Y:S01]  /*199a0*/  LDS.128 R4, [R157+0x800] ;  /* 0x000800009d047984 */ /* 0x00c4e20000000c00 */
[----:B------:R-:W-:Y:S01]  /*199b0*/  UIMAD UR4, UR8, -0x40, UR16 ;  /* 0xffffffc0080478a4 */ /* 0x000fe2000f8e0210 */
[----:B------:R-:W-:-:S05]  /*199c0*/  LEA.HI.SX32 R2, R2, 0x20, 0x1e ;  /* 0x0000002002027811 */ /* 0x000fca00078ff2ff */
[----:B------:R-:W-:-:S13]  /*199d0*/  ISETP.GE.OR P0, PT, R2, UR4, P0 ;  /* 0x0000000402007c0c */ /* 0x000fda0008706670 */
[----:B------:R-:W-:Y:S05]  /*199e0*/  @P0 EXIT ;  /* 0x000000000000094d */ /* 0x000fea0003800000 */
[----:B------:R-:W-:Y:S01]  /*199f0*/  IADD3 R0, P0, R0, 0x20, RZ ;  /* 0x0000002000007810 */ /* 0x000fe20007f1e0ff */
[----:B------:R-:W-:Y:S01]  /*19a00*/  IMAD.MOV.U32 R8, RZ, RZ, R10 ;  /* 0x000000ffff087224 */ /* 0x000fe200078e000a */
        /* <DEDUP_REMOVED lines=11> */
.L_x_1789:
        /* <DEDUP_REMOVED lines=12> */
.L_x_5333:


//--------------------- .text._ZN5flash24flash_fwd_splitkv_kernelI23Flash_fwd_kernel_traitsILi32ELi64ELi256ELi4ELb0ELb0EN7cutlass10bfloat16_tE19Flash_kernel_traitsILi32ELi64ELi256ELi4ES3_EELb1ELb0ELb0ELb0ELb1ELb0ELb0ELb1EEEvNS_16Flash_fwd_paramsE --------------------------
	.section	.text._ZN5flash24flash_fwd_splitkv_kernelI23Flash_fwd_kernel_traitsILi32ELi64ELi256ELi4ELb0ELb0EN7cutlass10bfloat16_tE19Flash_kernel_traitsILi32ELi64ELi256ELi4ES3_EELb1ELb0ELb0ELb0ELb1ELb0ELb0ELb1EEEvNS_16Flash_fwd_paramsE,"ax",@progbits
	.align	128
        .global         _ZN5flash24flash_fwd_splitkv_kernelI23Flash_fwd_kernel_traitsILi32ELi64ELi256ELi4ELb0ELb0EN7cutlass10bfloat16_tE19Flash_kernel_traitsILi32ELi64ELi256ELi4ES3_EELb1ELb0ELb0ELb0ELb1ELb0ELb0ELb1EEEvNS_16Flash_fwd_paramsE
        .type           _ZN5flash24flash_fwd_splitkv_kernelI23Flash_fwd_kernel_traitsILi32ELi64ELi256ELi4ELb0ELb0EN7cutlass10bfloat16_tE19Flash_kernel_traitsILi32ELi64ELi256ELi4ES3_EELb1ELb0ELb0ELb0ELb1ELb0ELb0ELb1EEEvNS_16Flash_fwd_paramsE,@function
        .size           _ZN5flash24flash_fwd_splitkv_kernelI23Flash_fwd_kernel_traitsILi32ELi64ELi256ELi4ELb0ELb0EN7cutlass10bfloat16_tE19Flash_kernel_traitsILi32ELi64ELi256ELi4ES3_EELb1ELb0ELb0ELb0ELb1ELb0ELb0ELb1EEEvNS_16Flash_fwd_paramsE,(.L_x_5334 - _ZN5flash24flash_fwd_splitkv_kernelI23Flash_fwd_kernel_traitsILi32ELi64ELi256ELi4ELb0ELb0EN7cutlass10bfloat16_tE19Flash_kernel_traitsILi32ELi64ELi256ELi4ES3_EELb1ELb0ELb0ELb0ELb1ELb0ELb0ELb1EEEvNS_16Flash_fwd_paramsE)
        .other          _ZN5flash24flash_fwd_splitkv_kernelI23Flash_fwd_kernel_traitsILi32ELi64ELi256ELi4ELb0ELb0EN7cutlass10bfloat16_tE19Flash_kernel_traitsILi32ELi64ELi256ELi4ES3_EELb1ELb0ELb0ELb0ELb1ELb0ELb0ELb1EEEvNS_16Flash_fwd_paramsE,@"STO_CUDA_ENTRY STV_DEFAULT"
_ZN5flash24flash_fwd_splitkv_kernelI23Flash_fwd_kernel_traitsILi32ELi64ELi256ELi4ELb0ELb0EN7cutlass10bfloat16_tE19Flash_kernel_traitsILi32ELi64ELi256ELi4ES3_EELb1ELb0ELb0ELb0ELb1ELb0ELb0ELb1EEEvNS_16Flash_fwd_paramsE:
.text._ZN5flash24flash_fwd_splitkv_kernelI23Flash_fwd_kernel_traitsILi32ELi64ELi256ELi4ELb0ELb0EN7cutlass10bfloat16_tE19Flash_kernel_traitsILi32ELi64ELi256ELi4ES3_EELb1ELb0ELb0ELb0ELb1ELb0ELb0ELb1EEEvNS_16Flash_fwd_paramsE:
[----:B------:R-:W-:Y:S08]  /*0000*/  LDC R1, c[0x0][0x28] ;  /* 0x00000a00ff017b82 */ /* 0x000ff00000000800 */
[----:B------:R-:W1:Y:S01]  /*0010*/  LDC.64 R2, c[0x0][0x2f0] ;  /* 0x0000bc00ff027b82 */ /* 0x000e620000000a00 */
[----:B------:R-:W2:Y:S01]  /*0020*/  S2R R15, SR_CTAID.Y ;  /* 0x00000000000f7919 */ /* 0x000ea20000002600 */
[----:B------:R-:W-:Y:S01]  /*0030*/  IMAD.MOV.U32 R243, RZ, RZ, -0x1 ;  /* 0xfffffffffff37424 */ /* 0x000fe200078e00ff */
[----:B------:R-:W-:Y:S01]  /*0040*/  ULDC.64 UR6, c[0x0][0x208] ;  /* 0x0000820000067ab9 */ /* 0x000fe20000000a00 */
[----:B------:R-:W-:-:S04]  /*0050*/  ULDC.64 UR8, c[0x0][0x300] ;  /* 0x0000c00000087ab9 */ /* 0x000fc80000000a00 */
[----:B------:R-:W2:Y:S08]  /*0060*/  LDC.64 R4, c[0x0][0x2f0] ;  /* 0x0000bc00ff047b82 */ /* 0x000eb00000000a00 */
[----:B------:R-:W3:Y:S01]  /*0070*/  LDC.U8 R0, c[0x0][0x3c2] ;  /* 0x0000f080ff007b82 */ /* 0x000ee20000000000 */
[----:B-1----:R-:W-:-:S07]  /*0080*/  ISETP.NE.U32.AND P0, PT, R2, RZ, PT ;  /* 0x000000ff0200720c */ /* 0x002fce0003f05070 */
[----:B------:R-:W1:Y:S01]  /*0090*/  LDC.64 R138, c[0x0][0x300] ;  /* 0x0000c000ff8a7b82 */ /* 0x000e620000000a00 */
[----:B------:R-:W-:-:S07]  /*00a0*/  ISETP.NE.AND.EX P0, PT, R3, RZ, PT, P0 ;  /* 0x000000ff0300720c */ /* 0x000fce0003f05300 */
[----:B------:R-:W4:Y:S01]  /*00b0*/  LDC.64 R2, c[0x0][0x2f8] ;  /* 0x0000be00ff027b82 */ /* 0x000f220000000a00 */
[----:B--2---:R-:W-:-:S05]  /*00c0*/  IMAD.WIDE R6, R15, 0x4, R4 ;  /* 0x000000040f067825 */ /* 0x004fca00078e0204 */
[----:B------:R-:W2:Y:S02]  /*00d0*/  @P0 LDG.E R243, desc[UR6][R6.64] ;  /* 0x0000000606f30981 */ /* 0x000ea4000c1e1900 */
[----:B------:R-:W1:Y:S02]  /*00e0*/  LDC.64 R4, c[0x0][0x2f8] ;  /* 0x0000be00ff047b82 */ /* 0x000e640000000a00 */
[----:B------:R-:W2:Y:S01]  /*00f0*/  @P0 LDG.E R242, desc[UR6][R6.64+0x4] ;  /* 0x0000040606f20981 */ /* 0x000ea2000c1e1900 */
[----:B---3--:R-:W-:Y:S02]  /*0100*/  ISETP.NE.AND P1, PT, R0, RZ, PT ;  /* 0x000000ff0000720c */ /* 0x008fe40003f25270 */
[----:B------:R-:W-:-:S04]  /*0110*/  ISETP.NE.U32.AND P4, PT, RZ, UR8, PT ;  /* 0x00000008ff007c0c */ /* 0x000fc8000bf85070 */
[----:B------:R-:W-:Y:S02]  /*0120*/  ISETP.NE.AND.EX P4, PT, RZ, UR9, PT, P4 ;  /* 0x00000009ff007c0c */ /* 0x000fe4000bf85340 */
[----:B----4-:R-:W-:-:S04]  /*0130*/  ISETP.EQ.U32.AND P2, PT, R2, RZ, PT ;  /* 0x000000ff0200720c */ /* 0x010fc80003f42070 */
[----:B------:R-:W-:Y:S01]  /*0140*/  ISETP.EQ.OR.EX P2, PT, R3, RZ, !P1, P2 ;  /* 0x000000ff0300720c */ /* 0x000fe20004f42720 */
[----:B------:R-:W-:Y:S02]  /*0150*/  IMAD.MOV.U32 R17, RZ, RZ, -0x1 ;  /* 0xffffffffff117424 */ /* 0x000fe400078e00ff */
[----:B------:R-:W-:Y:S02]  /*0160*/  IMAD.MOV.U32 R0, RZ, RZ, RZ ;  /* 0x000000ffff007224 */ /* 0x000fe400078e00ff */
[----:B-1----:R-:W-:-:S04]  /*0170*/  IMAD.WIDE R4, R15, 0x4, R4 ;  /* 0x000000040f047825 */ /* 0x002fc800078e0204 */
[----:B------:R-:W-:-:S04]  /*0180*/  IMAD.WIDE R138, R15, 0x4, R138 ;  /* 0x000000040f8a7825 */ /* 0x000fc800078e028a */
[----:B------:R1:W5:Y:S04]  /*0190*/  @!P2 LDG.E R17, desc[UR6][R4.64] ;  /* 0x000000060411a981 */ /* 0x000368000c1e1900 */
[----:B------:R1:W5:Y:S01]  /*01a0*/  @P4 LDG.E R0, desc[UR6][R138.64] ;  /* 0x000000068a004981 */ /* 0x000362000c1e1900 */
[----:B------:R-:W3:Y:S01]  /*01b0*/  S2R R27, SR_CTAID.X ;  /* 0x00000000001b7919 */ /* 0x000ee20000002500 */
[----:B------:R-:W4:Y:S01]  /*01c0*/  S2R R136, SR_CTAID.Z ;  /* 0x0000000000887919 */ /* 0x000f220000002700 */
[----:B------:R-:W1:Y:S01]  /*01d0*/  S2R R58, SR_TID.X ;  /* 0x00000000003a7919 */ /* 0x000e620000002100 */
[--C-:B------:R-:W-:Y:S01]  /*01e0*/  SHF.R.S32.HI R9, RZ, 0x1f, R15.reuse ;  /* 0x0000001fff097819 */ /* 0x100fe2000001140f */
[----:B------:R-:W-:Y:S02]  /*01f0*/  IMAD.MOV.U32 R11, RZ, RZ, R15 ;  /* 0x000000ffff0b7224 */ /* 0x000fe400078e000f */
[----:B--2---:R-:W-:-:S06]  /*0200*/  @P0 IMAD.IADD R242, R242, 0x1, -R243 ;  /* 0x00000001f2f20824 */ /* 0x004fcc00078e0af3 */
[----:B------:R-:W2:Y:S01]  /*0210*/  @!P0 LDC R242, c[0x0][0x2c4] ;  /* 0x0000b100fff28b82 */ /* 0x000ea20000000800 */
[----:B------:R-:W-:-:S04]  /*0220*/  ISETP.NE.U32.AND P0, PT, R2, RZ, PT ;  /* 0x000000ff0200720c */ /* 0x000fc80003f05070 */
[----:B------:R-:W-:-:S13]  /*0230*/  ISETP.NE.AND.EX P0, PT, R3, RZ, PT, P0 ;  /* 0x000000ff0300720c */ /* 0x000fda0003f05300 */
[----:B-1-34-:R-:W-:Y:S05]  /*0240*/  @!P0 BRA `(.L_x_1790) ;  /* 0x0000000000108947 */ /* 0x01afea0003800000 */
[----:B------:R-:W3:Y:S02]  /*0250*/  @P1 LDG.E R2, desc[UR6][R4.64+0x4] ;  /* 0x0000040604021981 */ /* 0x000ee4000c1e1900 */
[----:B---3-5:R-:W-:-:S06]  /*0260*/  @P1 IADD3 R71, R2, -R17, RZ ;  /* 0x8000001102471210 */ /* 0x028fcc0007ffe0ff */
[----:B------:R3:W5:Y:S01]  /*0270*/  @!P1 LDG.E R71, desc[UR6][R4.64] ;  /* 0x0000000604479981 */ /* 0x000762000c1e1900 */
[----:B------:R-:W-:Y:S05]  /*0280*/  BRA `(.L_x_1791) ;  /* 0x0000000000047947 */ /* 0x000fea0003800000 */
.L_x_1790:
[----:B------:R-:W1:Y:S02]  /*0290*/  LDC R71, c[0x0][0x2c8] ;  /* 0x0000b200ff477b82 */ /* 0x000e640000000800 */
.L_x_1791:
[----:B------:R-:W4:Y:S02]  /*02a0*/  LDC.64 R2, c[0x0][0x308] ;  /* 0x0000c200ff027b82 */ /* 0x000f240000000a00 */
[----:B----4-:R-:W-:-:S04]  /*02b0*/  ISETP.NE.U32.AND P1, PT, R2, RZ, PT ;  /* 0x000000ff0200720c */ /* 0x010fc80003f25070 */
[----:B------:R-:W-:-:S13]  /*02c0*/  ISETP.NE.AND.EX P1, PT, R3, RZ, PT, P1 ;  /* 0x000000ff0300720c */ /* 0x000fda0003f25310 */
[----:B------:R-:W4:Y:S01]  /*02d0*/  @P1 LDC.64 R2, c[0x0][0x308] ;  /* 0x0000c200ff021b82 */ /* 0x000f220000000a00 */
[----:B------:R-:W-:-:S07]  /*02e0*/  IMAD.SHL.U32 R61, R27, 0x40, RZ ;  /* 0x000000401b3d7824 */ /* 0x000fce00078e00ff */
[----:B---3--:R-:W3:Y:S01]  /*02f0*/  @!P1 LDC R5, c[0x0][0x2cc] ;  /* 0x0000b300ff059b82 */ /* 0x008ee20000000800 */
[----:B----4-:R-:W-:-:S07]  /*0300*/  @P1 IMAD.WIDE R6, R15, 0x4, R2 ;  /* 0x000000040f061825 */ /* 0x010fce00078e0202 */
[----:B------:R-:W4:Y:S01]  /*0310*/  @!P1 LDC.64 R2, c[0x0][0x318] ;  /* 0x0000c600ff029b82 */ /* 0x000f220000000a00 */
[----:B------:R1:W5:Y:S01]  /*0320*/  @P1 LDG.E R57, desc[UR6][R6.64] ;  /* 0x0000000606391981 */ /* 0x000362000c1e1900 */
[----:B--2---:R-:W-:-:S13]  /*0330*/  ISETP.GT.AND P0, PT, R242, R61, PT ;  /* 0x0000003df200720c */ /* 0x004fda0003f04270 */
[----:B---3--:R-:W-:Y:S05]  /*0340*/  @!P0 EXIT ;  /* 0x000000000000894d */ /* 0x008fea0003800000 */
[----:B------:R-:W2:Y:S01]  /*0350*/  LDC R4, c[0x0][0x398] ;  /* 0x0000e600ff047b82 */ /* 0x000ea20000000800 */
[----:B----4-:R-:W-:Y:S01]  /*0360*/  @!P1 ISETP.NE.U32.AND P0, PT, R2, RZ, PT ;  /* 0x000000ff0200920c */ /* 0x010fe20003f05070 */
[--C-:B-1---5:R-:W-:Y:S01]  /*0370*/  IMAD.IADD R71, R71, 0x1, -R0.reuse ;  /* 0x0000000147477824 */ /* 0x122fe200078e0a00 */
[----:B------:R-:W-:Y:S01]  /*0380*/  ULDC UR5, c[0x0][0x2c8] ;  /* 0x0000b20000057ab9 */ /* 0x000fe20000000800 */
[----:B------:R-:W-:Y:S01]  /*0390*/  @P1 IMAD.IADD R57, R57, 0x1, -R0 ;  /* 0x0000000139391824 */ /* 0x000fe200078e0a00 */
[----:B------:R-:W-:Y:S01]  /*03a0*/  @!P1 ISETP.NE.AND.EX P0, PT, R3, RZ, PT, P0 ;  /* 0x000000ff0300920c */ /* 0x000fe20003f05300 */
[----:B------:R-:W-:Y:S01]  /*03b0*/  UIADD3 UR5, UR5, 0xff, URZ ;  /* 0x000000ff05057890 */ /* 0x000fe2000fffe03f */
[----:B------:R-:W-:Y:S02]  /*03c0*/  IADD3 R3, -R242, 0x13f, R61 ;  /* 0x0000013ff2037810 */ /* 0x000fe40007ffe13d */
[----:B------:R-:W-:Y:S01]  /*03d0*/  @!P1 SEL R2, R5, RZ, P0 ;  /* 0x000000ff05029207 */ /* 0x000fe20000000000 */
[----:B------:R-:W-:-:S04]  /*03e0*/  USHF.R.S32.HI UR4, URZ, 0x1f, UR5 ;  /* 0x0000001f3f047899 */ /* 0x000fc80008011405 */
[----:B------:R-:W-:Y:S01]  /*03f0*/  @!P1 IMAD.IADD R57, R71, 0x1, R2 ;  /* 0x0000000147399824 */ /* 0x000fe200078e0202 */
[----:B------:R-:W-:-:S03]  /*0400*/  ULEA.HI UR4, UR4, UR5, URZ, 0x8 ;  /* 0x0000000504047291 */ /* 0x000fc6000f8f403f */
        /* <DEDUP_REMOVED lines=15> */
[----:B------:R-:W-:Y:S01]  /*0500*/  ULDC.64 UR4, c[0x0][0x2a0] ;  /* 0x0000a80000047ab9 */ /* 0x000fe20000000a00 */
[----:B------:R-:W-:Y:S01]  /*0510*/  IADD3 R242, -R61, R242, RZ ;  /* 0x000000f23df27210 */ /* 0x000fe20007ffe1ff */
[----:B------:R-:W-:Y:S01]  /*0520*/  ULDC UR9, c[0x0][0x270] ;  /* 0x00009c0000097ab9 */ /* 0x000fe20000000800 */
[----:B------:R-:W-:Y:S01]  /*0530*/  LEA.HI R0, R7, R58, RZ, 0x2 ;  /* 0x0000003a07007211 */ /* 0x000fe200078f10ff */
[----:B------:R-:W-:Y:S01]  /*0540*/  IMAD R12, R15, UR9, R136 ;  /* 0x000000090f0c7c24 */ /* 0x000fe2000f8e0288 */
[----:B------:R-:W-:Y:S01]  /*0550*/  ULDC UR8, c[0x0][0x2c4] ;  /* 0x0000b10000087ab9 */ /* 0x000fe20000000800 */
[----:B------:R-:W-:Y:S01]  /*0560*/  LOP3.LUT P4, RZ, R58, 0x3, RZ, 0xc0, !PT ;  /* 0x000000033aff7812 */ /* 0x000fe2000788c0ff */
[----:B------:R-:W-:Y:S01]  /*0570*/  BSSY B0, `(.L_x_1793) ;  /* 0x000002a000007945 */ /* 0x000fe20003800000 */
[----:B------:R-:W-:Y:S01]  /*0580*/  LOP3.LUT R7, R0, 0x1ffffffc, RZ, 0xc0, !PT ;  /* 0x1ffffffc00077812 */ /* 0x000fe200078ec0ff */
[----:B------:R-:W-:Y:S01]  /*0590*/  IMAD R12, R12, UR8, R61 ;  /* 0x000000080c0c7c24 */ /* 0x000fe2000f8e023d */
[----:B------:R-:W2:Y:S03]  /*05a0*/  @!P0 LDC.64 R2, c[0x0][0x290] ;  /* 0x0000a400ff028b82 */ /* 0x000ea60000000a00 */
[----:B------:R-:W-:-:S02]  /*05b0*/  IMAD.IADD R7, R58, 0x1, -R7 ;  /* 0x000000013a077824 */ /* 0x000fc400078e0a07 */
[----:B--2---:R-:W-:Y:S02]  /*05c0*/  @!P0 IMAD R6, R9, R2, RZ ;  /* 0x0000000209068224 */ /* 0x004fe400078e02ff */
[----:B-1----:R-:W-:-:S04]  /*05d0*/  @P0 IMAD.WIDE.U32 R8, R243, R4, RZ ;  /* 0x00000004f3080225 */ /* 0x002fc800078e00ff */
[----:B------:R-:W-:-:S04]  /*05e0*/  @!P0 IMAD.WIDE.U32 R10, R15, R2, RZ ;  /* 0x000000020f0a8225 */ /* 0x000fc800078e00ff */
[----:B------:R-:W-:Y:S01]  /*05f0*/  @!P0 IMAD R3, R15, R3, R6 ;  /* 0x000000030f038224 */ /* 0x000fe200078e0206 */
[----:B------:R-:W-:Y:S01]  /*0600*/  @!P0 MOV R8, R10 ;  /* 0x0000000a00088202 */ /* 0x000fe20000000f00 */
[----:B------:R-:W-:Y:S01]  /*0610*/  IMAD.SHL.U32 R2, R7, 0x8, RZ ;  /* 0x0000000807027824 */ /* 0x000fe200078e00ff */
[----:B------:R-:W-:Y:S01]  /*0620*/  SHF.R.S32.HI R7, RZ, 0x1f, R61 ;  /* 0x0000001fff077819 */ /* 0x000fe2000001143d */
[----:B------:R-:W-:Y:S02]  /*0630*/  @P0 IMAD R243, R243, R5, R9 ;  /* 0x00000005f3f30224 */ /* 0x000fe400078e0209 */
[----:B------:R-:W-:Y:S01]  /*0640*/  @!P0 IMAD.IADD R243, R11, 0x1, R3 ;  /* 0x000000010bf38824 */ /* 0x000fe200078e0203 */
[----:B------:R-:W-:Y:S01]  /*0650*/  SHF.R.S32.HI R3, RZ, 0x1f, R2 ;  /* 0x0000001fff037819 */ /* 0x000fe20000011402 */
[-C--:B------:R-:W-:Y:S01]  /*0660*/  IMAD R6, R7, R4.reuse, RZ ;  /* 0x0000000407067224 */ /* 0x080fe200078e02ff */
[----:B------:R-:W-:Y:S01]  /*0670*/  SHF.R.S32.HI R7, RZ, 0x2, R0 ;  /* 0x00000002ff077819 */ /* 0x000fe20000011400 */
[----:B------:R-:W-:Y:S01]  /*0680*/  IMAD.WIDE.U32 R10, R61, R4, R2 ;  /* 0x000000043d0a7225 */ /* 0x000fe200078e0002 */
[----:B------:R-:W-:-:S02]  /*0690*/  SHF.R.S32.HI R2, RZ, 0x1f, R136 ;  /* 0x0000001fff027819 */ /* 0x000fc40000011488 */
[----:B------:R-:W-:Y:S01]  /*06a0*/  ISETP.GE.AND P1, PT, R7, R242, PT ;  /* 0x000000f20700720c */ /* 0x000fe20003f26270 */
[----:B------:R-:W-:Y:S01]  /*06b0*/  IMAD R6, R61, R5, R6 ;  /* 0x000000053d067224 */ /* 0x000fe200078e0206 */
[----:B------:R-:W-:Y:S01]  /*06c0*/  IADD3 R8, P0, R8, R10, RZ ;  /* 0x0000000a08087210 */ /* 0x000fe20007f1e0ff */
[----:B------:R-:W-:Y:S01]  /*06d0*/  IMAD R3, R2, UR4, RZ ;  /* 0x0000000402037c24 */ /* 0x000fe2000f8e02ff */
[----:B------:R-:W-:Y:S02]  /*06e0*/  ISETP.GE.OR P3, PT, R7, R242, P4 ;  /* 0x000000f20700720c */ /* 0x000fe40002766670 */
[----:B------:R-:W-:Y:S01]  /*06f0*/  IADD3.X R9, R243, R11, R6, P0, !PT ;  /* 0x0000000bf3097210 */ /* 0x000fe200007fe406 */
[----:B------:R-:W-:Y:S01]  /*0700*/  IMAD R11, R136, UR5, R3 ;  /* 0x00000005880b7c24 */ /* 0x000fe2000f8e0203 */
[----:B------:R-:W-:Y:S01]  /*0710*/  IADD3 R0, P0, R12, R7, RZ ;  /* 0x000000070c007210 */ /* 0x000fe20007f1e0ff */
[----:B------:R-:W-:Y:S02]  /*0720*/  VIADD R3, R7, 0x20 ;  /* 0x0000002007037836 */ /* 0x000fe40000000000 */
[----:B------:R-:W-:Y:S01]  /*0730*/  IMAD.WIDE.U32 R136, R136, UR4, R8 ;  /* 0x0000000488887c25 */ /* 0x000fe2000f8e0008 */
[----:B------:R-:W-:-:S02]  /*0740*/  SHF.R.S32.HI R9, RZ, 0x1f, R7 ;  /* 0x0000001fff097819 */ /* 0x000fc40000011407 */
        /* <DEDUP_REMOVED lines=12> */
.L_x_1794:
[----:B------:R-:W-:Y:S05]  /*0810*/  BSYNC B0 ;  /* 0x0000000000007941 */ /* 0x000fea0003800000 */
.L_x_1793:
        /* <DEDUP_REMOVED lines=13> */
.L_x_1796:
[----:B------:R-:W-:Y:S05]  /*08f0*/  BSYNC B0 ;  /* 0x0000000000007941 */ /* 0x000fea0003800000 */
.L_x_1795:
        /* <DEDUP_REMOVED lines=11> */
.L_x_1792:
        /* <DEDUP_REMOVED lines=8> */
[----:B------:R-:W-:Y:S02]  /*0a30*/  ISETP.NE.U32.AND P0, PT, RZ, UR10, PT ;  /* 0x0000000aff007c0c */ /* 0x000fe4000bf05070 */
[----:B------:R-:W-:Y:S02]  /*0a40*/  CS2R R244, SRZ ;  /* 0x0000000000f47805 */ /* 0x000fe4000001ff00 */
[----:B------:R-:W-:-:S13]  /*0a50*/  ISETP.NE.AND.EX P0, PT, RZ, UR11, PT, P0 ;  /* 0x0000000bff007c0c */ /* 0x000fda000bf05300 */
        /* <DEDUP_REMOVED lines=16> */
.L_x_1797:
[----:B------:R-:W-:-:S13]  /*0b60*/  PLOP3.LUT P0, PT, PT, PT, UP0, 0x40, 0x0 ;  /* 0x000000000000781c */ /* 0x000fda0003f0e808 */
[----:B------:R-:W-:Y:S05]  /*0b70*/  @P0 BRA `(.L_x_1798) ;  /* 0x00000004003c0947 */ /* 0x000fea0003800000 */
[----:B-----5:R-:W1:Y:S01]  /*0b80*/  LDC R15, c[0x0][0x380] ;  /* 0x0000e000ff0f7b82 */ /* 0x020e620000000800 */
[----:B------:R-:W-:Y:S01]  /*0b90*/  LEA R50, R56, 0xffffff00, 0x8 ;  /* 0xffffff0038327811 */ /* 0x000fe200078e40ff */
[----:B------:R-:W-:-:S06]  /*0ba0*/  ULDC.64 UR4, c[0x0][0x230] ;  /* 0x00008c0000047ab9 */ /* 0x000fcc0000000a00 */
[----:B------:R-:W2:Y:S08]  /*0bb0*/  LDC R7, c[0x0][0x278] ;  /* 0x00009e00ff077b82 */ /* 0x000eb00000000800 */
[----:B------:R-:W3:Y:S01]  /*0bc0*/  LDC.64 R148, c[0x0][0x248] ;  /* 0x00009200ff947b82 */ /* 0x000ee20000000a00 */
[----:B-1----:R-:W-:-:S04]  /*0bd0*/  IABS R2, R15 ;  /* 0x0000000f00027213 */ /* 0x002fc80000000000 */
[----:B------:R-:W1:Y:S08]  /*0be0*/  I2F.RP R6, R2 ;  /* 0x0000000200067306 */ /* 0x000e700000209400 */
[----:B-1----:R-:W1:Y:S02]  /*0bf0*/  MUFU.RCP R4, R6 ;  /* 0x0000000600047308 */ /* 0x002e640000001000 */
[----:B-1----:R-:W-:-:S06]  /*0c00*/  IADD3 R4, R4, 0xffffffe, RZ ;  /* 0x0ffffffe04047810 */ /* 0x002fcc0007ffe0ff */
[----:B------:R-:W1:Y:S02]  /*0c10*/  F2I.FTZ.U32.TRUNC.NTZ R5, R4 ;  /* 0x0000000400057305 */ /* 0x000e64000021f000 */
[----:B-1----:R-:W-:Y:S01]  /*0c20*/  IMAD.MOV R3, RZ, RZ, -R5 ;  /* 0x000000ffff037224 */ /* 0x002fe200078e0a05 */
        /* <DEDUP_REMOVED lines=18> */
[----:B------:R-:W4:Y:S01]  /*0d50*/  LDG.E R0, desc[UR6][R18.64] ;  /* 0x0000000612007981 */ /* 0x000f22000c1e1900 */
[----:B--2---:R-:W-:Y:S01]  /*0d60*/  IABS R2, R7 ;  /* 0x0000000700027213 */ /* 0x004fe20000000000 */
[----:B------:R-:W-:-:S03]  /*0d70*/  IMAD.MOV R17, RZ, RZ, -R17 ;  /* 0x000000ffff117224 */ /* 0x000fc600078e0a11 */
[----:B------:R-:W1:Y:S01]  /*0d80*/  I2F.RP R6, R2 ;  /* 0x0000000200067306 */ /* 0x000e620000209400 */
[----:B------:R-:W-:-:S07]  /*0d90*/  IMAD R17, R15, R17, R50 ;  /* 0x000000110f117224 */ /* 0x000fce00078e0232 */
[----:B-1----:R-:W1:Y:S02]  /*0da0*/  MUFU.RCP R12, R6 ;  /* 0x00000006000c7308 */ /* 0x002e640000001000 */
        /* <DEDUP_REMOVED lines=18> */
[----:B------:R-:W1:Y:S05]  /*0ed0*/  LDC.64 R2, c[0x0][0x238] ;  /* 0x00008e00ff027b82 */ /* 0x000e6a0000000a00 */
[----:B------:R-:W-:-:S06]  /*0ee0*/  @P2 IADD3 R4, R4, 0x1, RZ ;  /* 0x0000000104042810 */ /* 0x000fcc0007ffe0ff */
[----:B------:R-:W-:Y:S01]  /*0ef0*/  @!P0 IMAD.MOV R4, RZ, RZ, -R4 ;  /* 0x000000ffff048224 */ /* 0x000fe200078e0a04 */
[----:B------:R-:W-:-:S04]  /*0f00*/  @!P1 LOP3.LUT R4, RZ, R7, RZ, 0x33, !PT ;  /* 0x00000007ff049212 */ /* 0x000fc800078e33ff */
[----:B------:R-:W-:Y:S02]  /*0f10*/  SHF.R.S32.HI R111, RZ, 0x1f, R4 ;  /* 0x0000001fff6f7819 */ /* 0x000fe40000011404 */
[----:B----4-:R-:W-:Y:S01]  /*0f20*/  SHF.R.S32.HI R5, RZ, 0x1f, R0 ;  /* 0x0000001fff057819 */ /* 0x010fe20000011400 */
[----:B------:R-:W-:-:S04]  /*0f30*/  IMAD.WIDE.U32 R14, R0, UR4, RZ ;  /* 0x00000004000e7c25 */ /* 0x000fc8000f8e00ff */
[C---:B------:R-:W-:Y:S02]  /*0f40*/  IMAD R13, R5.reuse, UR4, RZ ;  /* 0x00000004050d7c24 */ /* 0x040fe4000f8e02ff */
[----:B-1----:R-:W-:Y:S02]  /*0f50*/  IMAD R5, R5, R2, RZ ;  /* 0x0000000205057224 */ /* 0x002fe400078e02ff */
[C---:B------:R-:W-:Y:S01]  /*0f60*/  IMAD R6, R0.reuse, UR5, R13 ;  /* 0x0000000500067c24 */ /* 0x040fe2000f8e020d */
[----:B------:R-:W-:Y:S01]  /*0f70*/  SHF.R.S32.HI R13, RZ, 0x1f, R17 ;  /* 0x0000001fff0d7819 */ /* 0x000fe20000011411 */
[----:B------:R-:W-:Y:S01]  /*0f80*/  ULDC.64 UR4, c[0x0][0x260] ;  /* 0x0000980000047ab9 */ /* 0x000fe20000000a00 */
[----:B------:R-:W-:Y:S02]  /*0f90*/  IMAD R3, R0, R3, R5 ;  /* 0x0000000300037224 */ /* 0x000fe400078e0205 */
[----:B------:R-:W-:Y:S01]  /*0fa0*/  IADD3 R15, R15, R6, RZ ;  /* 0x000000060f0f7210 */ /* 0x000fe20007ffe0ff */
[----:B---3--:R-:W-:-:S02]  /*0fb0*/  IMAD R6, R13, R148, RZ ;  /* 0x000000940d067224 */ /* 0x008fc400078e02ff */
[----:B------:R-:W-:Y:S02]  /*0fc0*/  IMAD R7, R111, UR4, RZ ;  /* 0x000000046f077c24 */ /* 0x000fe4000f8e02ff */
[C---:B------:R-:W-:Y:S02]  /*0fd0*/  IMAD R6, R17.reuse, R149, R6 ;  /* 0x0000009511067224 */ /* 0x040fe400078e0206 */
[----:B------:R-:W-:-:S04]  /*0fe0*/  IMAD.WIDE.U32 R14, R17, R148, R14 ;  /* 0x00000094110e7225 */ /* 0x000fc800078e000e */
[----:B------:R-:W-:Y:S01]  /*0ff0*/  IMAD R7, R4, UR5, R7 ;  /* 0x0000000504077c24 */ /* 0x000fe2000f8e0207 */
[----:B------:R-:W-:Y:S01]  /*1000*/  IADD3 R15, R15, R6, RZ ;  /* 0x000000060f0f7210 */ /* 0x000fe20007ffe0ff */
[----:B------:R-:W-:-:S04]  /*1010*/  IMAD.WIDE.U32 R24, R0, R2, RZ ;  /* 0x0000000200187225 */ /* 0x000fc800078e00ff */
[----:B------:R-:W-:-:S04]  /*1020*/  IMAD.WIDE.U32 R14, R4, UR4, R14 ;  /* 0x00000004040e7c25 */ /* 0x000fc8000f8e000e */
[----:B------:R-:W-:Y:S01]  /*1030*/  IMAD.IADD R21, R25, 0x1, R3 ;  /* 0x0000000119157824 */ /* 0x000fe200078e0203 */
[----:B------:R-:W-:Y:S02]  /*1040*/  IADD3 R19, R15, R7, RZ ;  /* 0x000000070f137210 */ /* 0x000fe40007ffe0ff */
[----:B------:R-:W-:Y:S01]  /*1050*/  MOV R8, R14 ;  /* 0x0000000e00087202 */ /* 0x000fe20000000f00 */
[----:B------:R-:W-:Y:S06]  /*1060*/  BRA `(.L_x_1799) ;  /* 0x0000000400407947 */ /* 0x000fec0003800000 */
.L_x_1798:
        /* <DEDUP_REMOVED lines=9> */
[----:B-1----:R-:W-:-:S06]  /*1100*/  VIADD R6, R6, 0xffffffe ;  /* 0x0ffffffe06067836 */ /* 0x002fcc0000000000 */
[----:B------:R-:W1:Y:S02]  /*1110*/  F2I.FTZ.U32.TRUNC.NTZ R7, R6 ;  /* 0x0000000600077305 */ /* 0x000e64000021f000 */
[----:B-1----:R-:W-:Y:S01]  /*1120*/  IMAD.MOV R2, RZ, RZ, -R7 ;  /* 0x000000ffff027224 */ /* 0x002fe200078e0a07 */
[----:B------:R-:W-:-:S03]  /*1130*/  MOV R6, RZ ;  /* 0x000000ff00067202 */ /* 0x000fc60000000f00 */
[----:B------:R-:W-:Y:S01]  /*1140*/  IMAD R4, R2, R3, RZ ;  /* 0x0000000302047224 */ /* 0x000fe200078e02ff */
[----:B------:R-:W-:-:S03]  /*1150*/  IABS R2, R136 ;  /* 0x0000008800027213 */ /* 0x000fc60000000000 */
[----:B------:R-:W-:Y:S01]  /*1160*/  IMAD.HI.U32 R7, R7, R4, R6 ;  /* 0x0000000407077227 */ /* 0x000fe200078e0006 */
[----:B------:R-:W-:-:S03]  /*1170*/  LOP3.LUT R6, R136, R19, RZ, 0x3c, !PT ;  /* 0x0000001388067212 */ /* 0x000fc600078e3cff */
[----:B------:R-:W-:Y:S01]  /*1180*/  IMAD.MOV.U32 R4, RZ, RZ, R2 ;  /* 0x000000ffff047224 */ /* 0x000fe200078e0002 */
[----:B------:R-:W-:-:S03]  /*1190*/  ISETP.GE.AND P1, PT, R6, RZ, PT ;  /* 0x000000ff0600720c */ /* 0x000fc60003f26270 */
        /* <DEDUP_REMOVED lines=30> */
.L_x_1800:
[----:B------:R-:W-:Y:S01]  /*1380*/  @!P0 LOP3.LUT R10, RZ, R19, RZ, 0x33, !PT ;  /* 0x00000013ff0a8212 */ /* 0x000fe200078e33ff */
[----:B------:R-:W-:Y:S01]  /*1390*/  IMAD R6, R13, R148, RZ ;  /* 0x000000940d067224 */ /* 0x000fe200078e02ff */
[----:B------:R-:W-:Y:S02]  /*13a0*/  MOV R18, R8 ;  /* 0x0000000800127202 */ /* 0x000fe40000000f00 */
[----:B------:R-:W-:Y:S01]  /*13b0*/  MOV R19, R7 ;  /* 0x0000000700137202 */ /* 0x000fe20000000f00 */
[-C--:B------:R-:W-:Y:S01]  /*13c0*/  IMAD R6, R149, R50.reuse, R6 ;  /* 0x0000003295067224 */ /* 0x080fe200078e0206 */
[----:B------:R-:W-:Y:S02]  /*13d0*/  SHF.R.S32.HI R111, RZ, 0x1f, R10 ;  /* 0x0000001fff6f7819 */ /* 0x000fe4000001140a */
[----:B------:R-:W-:Y:S01]  /*13e0*/  @P3 IADD3 R17, R0, R17, RZ ;  /* 0x0000001100113210 */ /* 0x000fe20007ffe0ff */
[----:B------:R-:W-:-:S04]  /*13f0*/  IMAD.WIDE.U32 R18, R148, R50, R18 ;  /* 0x0000003294127225 */ /* 0x000fc800078e0012 */
[----:B-1----:R-:W-:Y:S01]  /*1400*/  @P3 IMAD.WIDE.U32 R24, R17, R4, RZ ;  /* 0x0000000411183225 */ /* 0x002fe200078e00ff */
[----:B------:R-:W-:Y:S02]  /*1410*/  IADD3 R19, R19, R6, RZ ;  /* 0x0000000613137210 */ /* 0x000fe40007ffe0ff */
[----:B------:R-:W-:Y:S01]  /*1420*/  MOV R4, R10 ;  /* 0x0000000a00047202 */ /* 0x000fe20000000f00 */
[-C--:B--2---:R-:W-:Y:S02]  /*1430*/  IMAD R6, R111, R2.reuse, RZ ;  /* 0x000000026f067224 */ /* 0x084fe400078e02ff */
[----:B------:R-:W-:-:S04]  /*1440*/  IMAD.WIDE.U32 R18, R10, R2, R18 ;  /* 0x000000020a127225 */ /* 0x000fc800078e0012 */
[----:B------:R-:W-:Y:S01]  /*1450*/  IMAD R3, R10, R3, R6 ;  /* 0x000000030a037224 */ /* 0x000fe200078e0206 */
[----:B------:R-:W-:Y:S01]  /*1460*/  MOV R8, R18 ;  /* 0x0000001200087202 */ /* 0x000fe20000000f00 */
[----:B------:R-:W-:Y:S01]  /*1470*/  @P3 IMAD R21, R17, R5, R25 ;  /* 0x0000000511153224 */ /* 0x000fe200078e0219 */
[----:B------:R-:W-:Y:S02]  /*1480*/  MOV R17, R50 ;  /* 0x0000003200117202 */ /* 0x000fe40000000f00 */
        /* <DEDUP_REMOVED lines=14> */
.L_x_1799:
[----:B------:R1:W5:Y:S01]  /*1570*/  @P4 LDG.E R5, desc[UR6][R138.64] ;  /* 0x000000068a054981 */ /* 0x000362000c1e1900 */
[----:B------:R-:W-:Y:S01]  /*1580*/  ISETP.NE.AND P0, PT, R243, -0x1, PT ;  /* 0xfffffffff300780c */ /* 0x000fe20003f05270 */
[----:B------:R-:W2:Y:S01]  /*1590*/  LDC.64 R2, c[0x0][0x240] ;  /* 0x00009000ff027b82 */ /* 0x000ea20000000a00 */
[----:B------:R-:W-:Y:S01]  /*15a0*/  SHF.R.S32.HI R7, RZ, 0x1f, R58 ;  /* 0x0000001fff077819 */ /* 0x000fe2000001143a */
[----:B------:R-:W-:Y:S01]  /*15b0*/  ULDC.64 UR4, c[0x0][0x268] ;  /* 0x00009a0000047ab9 */ /* 0x000fe20000000a00 */
[----:B------:R-:W-:Y:S01]  /*15c0*/  SHF.R.S32.HI R94, RZ, 0x1f, R71 ;  /* 0x0000001fff5e7819 */ /* 0x000fe20000011447 */
[----:B------:R-:W-:Y:S01]  /*15d0*/  ULDC.64 UR12, c[0x0][0x218] ;  /* 0x00008600000c7ab9 */ /* 0x000fe20000000a00 */
[CC--:B------:R-:W-:Y:S01]  /*15e0*/  LEA.HI R23, R7.reuse, R58.reuse, RZ, 0x2 ;  /* 0x0000003a07177211 */ /* 0x0c0fe200078f10ff */
[----:B------:R-:W-:Y:S01]  /*15f0*/  ULDC.64 UR10, c[0x0][0x258] ;  /* 0x00009600000a7ab9 */ /* 0x000fe20000000a00 */
[-C--:B------:R-:W-:Y:S01]  /*1600*/  LEA.HI R70, R7, R58.reuse, RZ, 0x3 ;  /* 0x0000003a07467211 */ /* 0x080fe200078f18ff */
[----:B------:R-:W3:Y:S01]  /*1610*/  LDC.64 R140, c[0x0][0x250] ;  /* 0x00009400ff8c7b82 */ /* 0x000ee20000000a00 */
[----:B-----5:R-:W-:Y:S01]  /*1620*/  LOP3.LUT R15, R23, 0xfffffffc, RZ, 0xc0, !PT ;  /* 0xfffffffc170f7812 */ /* 0x020fe200078ec0ff */
[----:B------:R-:W-:Y:S01]  /*1630*/  IMAD.MOV.U32 R49, RZ, RZ, 0x10 ;  /* 0x00000010ff317424 */ /* 0x000fe200078e00ff */
[----:B------:R-:W-:Y:S01]  /*1640*/  SHF.R.S32.HI R69, RZ, 0x3, R70 ;  /* 0x00000003ff457819 */ /* 0x000fe20000011446 */
[----:B------:R-:W-:Y:S01]  /*1650*/  IMAD.SHL.U32 R63, R148, 0x20, RZ ;  /* 0x00000020943f7824 */ /* 0x000fe200078e00ff */
[CC--:B------:R-:W-:Y:S01]  /*1660*/  LEA.HI R59, R7.reuse, R58.reuse, RZ, 0x5 ;  /* 0x0000003a073b7211 */ /* 0x0c0fe200078f28ff */
[----:B------:R-:W-:Y:S01]  /*1670*/  IMAD.IADD R0, R58, 0x1, -R15 ;  /* 0x000000013a007824 */ /* 0x000fe200078e0a0f */
[----:B------:R-:W-:Y:S01]  /*1680*/  LEA.HI R68, R7, R58, RZ, 0x4 ;  /* 0x0000003a07447211 */ /* 0x000fe200078f20ff */
[----:B------:R-:W-:Y:S01]  /*1690*/  IMAD.SHL.U32 R25, R69, 0x40, RZ ;  /* 0x0000004045197824 */ /* 0x000fe200078e00ff */
[----:B------:R-:W4:Y:S01]  /*16a0*/  @!P0 LDC.64 R6, c[0x0][0x228] ;  /* 0x00008a00ff068b82 */ /* 0x000f220000000a00 */
[----:B------:R-:W-:Y:S01]  /*16b0*/  SHF.R.S32.HI R134, RZ, 0x2, R23 ;  /* 0x00000002ff867819 */ /* 0x000fe20000011417 */
[C---:B------:R-:W-:Y:S01]  /*16c0*/  IMAD.SHL.U32 R14, R0.reuse, 0x8, RZ ;  /* 0x00000008000e7824 */ /* 0x040fe200078e00ff */
[----:B------:R-:W-:Y:S01]  /*16d0*/  SHF.R.S32.HI R59, RZ, 0x5, R59 ;  /* 0x00000005ff3b7819 */ /* 0x000fe2000001143b */
[----:B------:R-:W-:Y:S01]  /*16e0*/  IMAD.SHL.U32 R0, R0, 0x4, RZ ;  /* 0x0000000400007824 */ /* 0x000fe200078e00ff */
[----:B------:R-:W-:-:S02]  /*16f0*/  LEA.HI R23, R23, R134, RZ, 0x1 ;  /* 0x0000008617177211 */ /* 0x000fc400078f08ff */
[----:B------:R-:W-:Y:S01]  /*1700*/  LOP3.LUT R25, R25, 0xc0, RZ, 0xc0, !PT ;  /* 0x000000c019197812 */ /* 0x000fe200078ec0ff */
[----:B------:R-:W1:Y:S01]  /*1710*/  LDC R78, c[0x0][0x2e0] ;  /* 0x0000b800ff4e7b82 */ /* 0x000e620000000800 */
[----:B------:R-:W-:Y:S02]  /*1720*/  LOP3.LUT R23, R23, 0x7fffffe, RZ, 0xc0, !PT ;  /* 0x07fffffe17177812 */ /* 0x000fe400078ec0ff */
[----:B------:R-:W-:Y:S02]  /*1730*/  LOP3.LUT R15, R25, 0x18, R14, 0xf8, !PT ;  /* 0x00000018190f7812 */ /* 0x000fe400078ef80e */
[----:B------:R-:W-:Y:S01]  /*1740*/  SHF.R.U32.HI R10, RZ, 0x3, R25 ;  /* 0x00000003ff0a7819 */ /* 0x000fe20000011619 */
[----:B------:R-:W-:Y:S01]  /*1750*/  IMAD.IADD R12, R134, 0x1, -R23 ;  /* 0x00000001860c7824 */ /* 0x000fe200078e0a17 */
[----:B------:R-:W-:Y:S01]  /*1760*/  IADD3 R24, P1, R14, R24, RZ ;  /* 0x000000180e187210 */ /* 0x000fe20007f3e0ff */
[----:B------:R-:W-:Y:S01]  /*1770*/  IMAD R23, R111, UR4, RZ ;  /* 0x000000046f177c24 */ /* 0x000fe2000f8e02ff */
[----:B------:R-:W-:Y:S01]  /*1780*/  LOP3.LUT R10, R15, R10, RZ, 0x3c, !PT ;  /* 0x0000000a0f0a7212 */ /* 0x000fe200078e3cff */
[----:B------:R-:W-:Y:S01]  /*1790*/  IMAD R133, R59, 0x8, R12 ;  /* 0x000000083b857824 */ /* 0x000fe200078e020c */
[----:B------:R-:W-:Y:S01]  /*17a0*/  SHF.R.S32.HI R15, RZ, 0x1f, R14 ;  /* 0x0000001fff0f7819 */ /* 0x000fe2000001140e */
[----:B---3--:R-:W-:Y:S01]  /*17b0*/  IMAD.SHL.U32 R65, R140, 0x20, RZ ;  /* 0x000000208c417824 */ /* 0x008fe200078e00ff */
[----:B------:R-:W-:Y:S01]  /*17c0*/  SHF.R.S32.HI R135, RZ, 0x1f, R134 ;  /* 0x0000001fff877819 */ /* 0x000fe20000011486 */
[----:B------:R-:W-:Y:S01]  /*17d0*/  IMAD.U32 R133, R133, 0x20, R10 ;  /* 0x0000002085857824 */ /* 0x000fe200078e000a */
[----:B------:R-:W-:Y:S01]  /*17e0*/  LOP3.LUT R67, R68, 0xfffffff0, RZ, 0xc0, !PT ;  /* 0xfffffff044437812 */ /* 0x000fe200078ec0ff */
[----:B------:R-:W-:Y:S01]  /*17f0*/  IMAD.X R25, R15, 0x1, R21, P1 ;  /* 0x000000010f197824 */ /* 0x000fe200008e0615 */
[----:B------:R-:W-:Y:S01]  /*1800*/  IADD3 R18, P1, R14, R8, RZ ;  /* 0x000000080e127210 */ /* 0x000fe20007f3e0ff */
[----:B--2---:R-:W-:Y:S01]  /*1810*/  @P0 IMAD.WIDE.U32 R20, R243, R2, RZ ;  /* 0x00000002f3140225 */ /* 0x004fe200078e00ff */
[----:B------:R-:W-:-:S02]  /*1820*/  LEA.HI R94, R94, R71, RZ, 0x8 ;  /* 0x000000475e5e7211 */ /* 0x000fc400078f40ff */
[----:B------:R-:W-:Y:S01]  /*1830*/  SHF.L.U64.HI R60, R148, 0x5, R149 ;  /* 0x00000005943c7819 */ /* 0x000fe20000010295 */
[C---:B------:R-:W-:Y:S01]  /*1840*/  IMAD R10, R4.reuse, UR5, R23 ;  /* 0x00000005040a7c24 */ /* 0x040fe2000f8e0217 */
[----:B------:R-:W-:Y:S01]  /*1850*/  SHF.R.S32.HI R94, RZ, 0x8, R94 ;  /* 0x00000008ff5e7819 */ /* 0x000fe2000001145e */
[----:B------:R-:W-:Y:S01]  /*1860*/  IMAD.WIDE.U32 R24, R4, UR4, R24 ;  /* 0x0000000404187c25 */ /* 0x000fe2000f8e0018 */
[----:B------:R-:W-:Y:S01]  /*1870*/  ULDC.64 UR4, c[0x0][0x220] ;  /* 0x0000880000047ab9 */ /* 0x000fe20000000a00 */
[----:B-1----:R-:W-:Y:S02]  /*1880*/  LEA.HI R78, R78, R78, RZ, 0x1 ;  /* 0x0000004e4e4e7211 */ /* 0x002fe400078f08ff */
[----:B----4-:R-:W-:Y:S01]  /*1890*/  @!P0 IMAD.WIDE.U32 R28, R11, R6, RZ ;  /* 0x000000060b1c8225 */ /* 0x010fe200078e00ff */
[----:B------:R-:W-:Y:S02]  /*18a0*/  VIMNMX R94, RZ, R94, !PT ;  /* 0x0000005eff5e7248 */ /* 0x000fe40007fe0100 */
[----:B------:R-:W-:Y:S01]  /*18b0*/  SHF.R.S32.HI R75, RZ, 0x1, R78 ;  /* 0x00000001ff4b7819 */ /* 0x000fe2000001144e */
[----:B------:R-:W-:Y:S01]  /*18c0*/  IMAD.WIDE R26, R27, 0x40, R134 ;  /* 0x000000401b1a7825 */ /* 0x000fe200078e0286 */
[----:B------:R-:W-:-:S03]  /*18d0*/  SHF.L.U64.HI R62, R140, 0x5, R141 ;  /* 0x000000058c3e7819 */ /* 0x000fc6000001028d */
[----:B------:R-:W-:Y:S02]  /*18e0*/  @!P0 IMAD R12, R9, R6, RZ ;  /* 0x00000006090c8224 */ /* 0x000fe400078e02ff */
[----:B------:R-:W-:Y:S02]  /*18f0*/  @P0 IMAD.MOV.U32 R6, RZ, RZ, R20 ;  /* 0x000000ffff060224 */ /* 0x000fe400078e0014 */
[----:B------:R-:W-:Y:S02]  /*1900*/  IMAD.IADD R25, R25, 0x1, R10 ;  /* 0x0000000119197824 */ /* 0x000fe400078e020a */
[----:B------:R-:W-:Y:S02]  /*1910*/  @!P0 IMAD.MOV.U32 R6, RZ, RZ, R28 ;  /* 0x000000ffff068224 */ /* 0x000fe400078e001c */
[----:B------:R-:W-:Y:S02]  /*1920*/  @!P0 IMAD R7, R11, R7, R12 ;  /* 0x000000070b078224 */ /* 0x000fe400078e020c */
[----:B------:R-:W-:Y:S01]  /*1930*/  IMAD R10, R27, R2, RZ ;  /* 0x000000021b0a7224 */ /* 0x000fe200078e02ff */
[----:B------:R-:W-:Y:S01]  /*1940*/  IADD3 R16, P2, R14, R6, RZ ;  /* 0x000000060e107210 */ /* 0x000fe20007f5e0ff */
[----:B------:R-:W-:-:S02]  /*1950*/  @P0 IMAD R21, R243, R3, R21 ;  /* 0x00000003f3150224 */ /* 0x000fc400078e0215 */
[----:B------:R-:W-:Y:S02]  /*1960*/  @!P0 IMAD.IADD R21, R29, 0x1, R7 ;  /* 0x000000011d158824 */ /* 0x000fe400078e0207 */
[----:B------:R-:W-:Y:S01]  /*1970*/  IMAD R10, R26, R3, R10 ;  /* 0x000000031a0a7224 */ /* 0x000fe200078e020a */
[----:B------:R-:W-:Y:S01]  /*1980*/  IADD3 R3, P0, R134, R17, RZ ;  /* 0x0000001186037210 */ /* 0x000fe20007f1e0ff */
[----:B------:R-:W-:Y:S02]  /*1990*/  IMAD.X R17, R15, 0x1, R21, P2 ;  /* 0x000000010f117824 */ /* 0x000fe400010e0615 */
[----:B------:R-:W-:Y:S02]  /*19a0*/  IMAD.IADD R67, R58, 0x1, -R67 ;  /* 0x000000013a437824 */ /* 0x000fe400078e0a43 */
[----:B------:R-:W-:Y:S02]  /*19b0*/  IMAD.X R13, R135, 0x1, R13, P0 ;  /* 0x00000001870d7824 */ /* 0x000fe400000e060d */
[----:B------:R-:W-:Y:S01]  /*19c0*/  IMAD.WIDE.U32 R16, R26, R2, R16 ;  /* 0x000000021a107225 */ /* 0x000fe200078e0010 */
[----:B------:R-:W-:-:S03]  /*19d0*/  LEA.HI R66, R67, R67, RZ, 0x1 ;  /* 0x0000004343427211 */ /* 0x000fc600078f08ff */
[-C--:B------:R-:W-:Y:S01]  /*19e0*/  IMAD R2, R13, R140.reuse, RZ ;  /* 0x0000008c0d027224 */ /* 0x080fe200078e02ff */
[----:B------:R-:W-:Y:S01]  /*19f0*/  SHF.R.S32.HI R64, RZ, 0x1, R66 ;  /* 0x00000001ff407819 */ /* 0x000fe20000011442 */
[----:B------:R-:W-:Y:S01]  /*1a00*/  IMAD.WIDE.U32 R24, R3, R140, R24 ;  /* 0x0000008c03187225 */ /* 0x000fe200078e0018 */
[----:B------:R-:W-:Y:S02]  /*1a10*/  SHF.R.S32.HI R23, RZ, 0x1f, R66 ;  /* 0x0000001fff177819 */ /* 0x000fe40000011442 */
[----:B------:R-:W-:Y:S01]  /*1a20*/  IADD3 R17, R17, R10, RZ ;  /* 0x0000000a11117210 */ /* 0x000fe20007ffe0ff */
[----:B------:R-:W-:Y:S01]  /*1a30*/  IMAD R2, R3, R141, R2 ;  /* 0x0000008d03027224 */ /* 0x000fe200078e0202 */
[----:B------:R-:W-:Y:S01]  /*1a40*/  LEA R98, P0, R24, UR4, 0x1 ;  /* 0x0000000418627c11 */ /* 0x000fe2000f8008ff */
[----:B------:R-:W-:Y:S01]  /*1a50*/  IMAD R6, R135, R148, RZ ;  /* 0x0000009487067224 */ /* 0x000fe200078e02ff */
[----:B------:R-:W-:Y:S01]  /*1a60*/  LEA.HI R23, R23, R64, RZ, 0x2 ;  /* 0x0000004017177211 */ /* 0x000fe200078f10ff */
[----:B------:R-:W-:Y:S01]  /*1a70*/  IMAD.IADD R2, R25, 0x1, R2 ;  /* 0x0000000119027824 */ /* 0x000fe200078e0202 */
[----:B------:R-:W-:Y:S01]  /*1a80*/  SHF.R.S32.HI R3, RZ, 0x1f, R136 ;  /* 0x0000001fff037819 */ /* 0x000fe20000011488 */
[----:B------:R-:W-:Y:S01]  /*1a90*/  IMAD.X R19, R15, 0x1, R19, P1 ;  /* 0x000000010f137824 */ /* 0x000fe200008e0613 */
[----:B------:R-:W-:Y:S01]  /*1aa0*/  LOP3.LUT R23, R23, 0xfffffffc, RZ, 0xc0, !PT ;  /* 0xfffffffc17177812 */ /* 0x000fe200078ec0ff */
[----:B------:R-:W-:Y:S01]  /*1ab0*/  IMAD R6, R134, R149, R6 ;  /* 0x0000009586067224 */ /* 0x000fe200078e0206 */
[----:B------:R-:W-:Y:S01]  /*1ac0*/  SHF.L.U64.HI R2, R24, 0x1, R2 ;  /* 0x0000000118027819 */ /* 0x000fe20000010202 */
[----:B------:R-:W-:Y:S01]  /*1ad0*/  IMAD.WIDE.U32 R18, R134, R148, R18 ;  /* 0x0000009486127225 */ /* 0x000fe200078e0012 */
[----:B------:R-:W-:-:S02]  /*1ae0*/  IADD3 R64, R64, -R23, RZ ;  /* 0x8000001740407210 */ /* 0x000fc40007ffe0ff */
[----:B------:R-:W-:Y:S01]  /*1af0*/  IADD3.X R99, R2, UR5, RZ, P0, !PT ;  /* 0x0000000502637c10 */ /* 0x000fe200087fe4ff */
[----:B------:R-:W-:Y:S01]  /*1b00*/  IMAD.IADD R6, R19, 0x1, R6 ;  /* 0x0000000113067824 */ /* 0x000fe200078e0206 */
[----:B------:R-:W-:Y:S01]  /*1b10*/  ISETP.GT.AND P0, PT, R56, R94, PT ;  /* 0x0000005e3800720c */ /* 0x000fe20003f04270 */
[----:B------:R-:W-:Y:S01]  /*1b20*/  IMAD R3, R3, UR10, RZ ;  /* 0x0000000a03037c24 */ /* 0x000fe2000f8e02ff */
[----:B------:R-:W-:Y:S01]  /*1b30*/  LEA R96, P1, R18, UR12, 0x1 ;  /* 0x0000000c12607c11 */ /* 0x000fe2000f8208ff */
[----:B------:R-:W-:Y:S01]  /*1b40*/  IMAD R77, R134, R75, R0 ;  /* 0x0000004b864d7224 */ /* 0x000fe200078e0200 */
[----:B------:R-:W-:Y:S01]  /*1b50*/  SHF.L.U64.HI R97, R18, 0x1, R6 ;  /* 0x0000000112617819 */ /* 0x000fe20000010206 */
[C---:B------:R-:W-:Y:S02]  /*1b60*/  IMAD R3, R136.reuse, UR11, R3 ;  /* 0x0000000b88037c24 */ /* 0x040fe4000f8e0203 */
[----:B------:R-:W-:Y:S01]  /*1b70*/  IMAD.WIDE.U32 R136, R136, UR10, R16 ;  /* 0x0000000a88887c25 */ /* 0x000fe2000f8e0010 */
[----:B------:R-:W-:-:S02]  /*1b80*/  IADD3.X R97, R97, UR13, RZ, P1, !PT ;  /* 0x0000000d61617c10 */ /* 0x000fc40008ffe4ff */
[----:B------:R-:W-:Y:S01]  /*1b90*/  IADD3 R76, R0, R77, RZ ;  /* 0x0000004d004c7210 */ /* 0x000fe20007ffe0ff */
[----:B------:R-:W-:Y:S01]  /*1ba0*/  IMAD.MOV.U32 R238, RZ, RZ, R96 ;  /* 0x000000ffffee7224 */ /* 0x000fe200078e0060 */
[----:B------:R-:W-:Y:S01]  /*1bb0*/  LOP3.LUT P1, RZ, R64, 0x2, RZ, 0xc0, !PT ;  /* 0x0000000240ff7812 */ /* 0x000fe2000782c0ff */
[----:B------:R-:W-:Y:S01]  /*1bc0*/  IMAD.MOV.U32 R237, RZ, RZ, R97 ;  /* 0x000000ffffed7224 */ /* 0x000fe200078e0061 */
[----:B------:R-:W-:Y:S01]  /*1bd0*/  SHF.R.S32.HI R74, RZ, 0x1f, R77 ;  /* 0x0000001fff4a7819 */ /* 0x000fe2000001144d */
[----:B------:R-:W-:Y:S01]  /*1be0*/  IMAD.IADD R72, R137, 0x1, R3 ;  /* 0x0000000189487824 */ /* 0x000fe200078e0203 */
[----:B------:R-:W-:Y:S01]  /*1bf0*/  SHF.R.S32.HI R73, RZ, 0x1f, R76 ;  /* 0x0000001fff497819 */ /* 0x000fe2000001144c */
[----:B------:R-:W-:Y:S01]  /*1c00*/  IMAD.MOV.U32 R240, RZ, RZ, R98 ;  /* 0x000000fffff07224 */ /* 0x000fe200078e0062 */
[----:B------:R-:W-:Y:S01]  /*1c10*/  SEL R49, R49, 0xfffffff0, !P1 ;  /* 0xfffffff031317807 */ /* 0x000fe20004800000 */
[----:B------:R-:W-:Y:S02]  /*1c20*/  IMAD.MOV.U32 R241, RZ, RZ, R99 ;  /* 0x000000fffff17224 */ /* 0x000fe400078e0063 */
[----:B------:R-:W-:Y:S01]  /*1c30*/  @!P4 IMAD.MOV.U32 R5, RZ, RZ, RZ ;  /* 0x000000ffff05c224 */ /* 0x000fe200078e00ff */
[----:B------:R-:W-:Y:S06]  /*1c40*/  @!P0 BRA `(.L_x_1801) ;  /* 0x0000006800248947 */ /* 0x000fec0003800000 */
[----:B------:R-:W1:Y:S01]  /*1c50*/  LDC.64 R2, c[0x0][0x338] ;  /* 0x0000ce00ff027b82 */ /* 0x000e620000000a00 */
[----:B------:R-:W-:Y:S01]  /*1c60*/  ULDC.64 UR10, c[0x0][0x330] ;  /* 0x0000cc00000a7ab9 */ /* 0x000fe20000000a00 */
[----:B------:R-:W-:Y:S01]  /*1c70*/  ULDC.64 UR4, c[0x0][0x328] ;  /* 0x0000ca0000047ab9 */ /* 0x000fe20000000a00 */
[C---:B------:R-:W-:Y:S01]  /*1c80*/  IMAD R16, R9.reuse, UR10, RZ ;  /* 0x0000000a09107c24 */ /* 0x040fe2000f8e02ff */
[----:B------:R-:W-:Y:S01]  /*1c90*/  SHF.R.S32.HI R0, RZ, 0x1f, R71 ;  /* 0x0000001fff007819 */ /* 0x000fe20000011447 */
[----:B------:R-:W-:Y:S01]  /*1ca0*/  IMAD R12, R9, UR4, RZ ;  /* 0x00000004090c7c24 */ /* 0x000fe2000f8e02ff */
[----:B------:R-:W-:Y:S01]  /*1cb0*/  SHF.R.S32.HI R9, RZ, 0x1f, R50 ;  /* 0x0000001fff097819 */ /* 0x000fe20000011432 */
[----:B------:R-:W-:Y:S01]  /*1cc0*/  IMAD.WIDE.U32 R20, R11, UR10, R14 ;  /* 0x0000000a0b147c25 */ /* 0x000fe2000f8e000e */
[----:B------:R-:W-:Y:S01]  /*1cd0*/  IADD3 R7, P1, P0, R50, R134, -R71 ;  /* 0x0000008632077210 */ /* 0x000fe2000783e847 */
[----:B------:R-:W-:Y:S01]  /*1ce0*/  ULDC.64 UR12, c[0x0][0x350] ;  /* 0x0000d400000c7ab9 */ /* 0x000fe20000000a00 */
[----:B------:R-:W-:Y:S01]  /*1cf0*/  IADD3 R50, R5, R50, RZ ;  /* 0x0000003205327210 */ /* 0x000fe20007ffe0ff */
[----:B------:R-:W-:Y:S01]  /*1d00*/  IMAD R16, R11, UR11, R16 ;  /* 0x0000000b0b107c24 */ /* 0x000fe2000f8e0210 */
[----:B------:R-:W-:Y:S01]  /*1d10*/  IADD3.X R9, R9, R135, ~R0, P1, P0 ;  /* 0x0000008709097210 */ /* 0x000fe20000fe0c00 */
[----:B------:R-:W-:Y:S01]  /*1d20*/  IMAD.WIDE.U32 R18, R11, UR4, R14 ;  /* 0x000000040b127c25 */ /* 0x000fe2000f8e000e */
[----:B------:R-:W-:Y:S01]  /*1d30*/  ULDC.64 UR10, c[0x0][0x348] ;  /* 0x0000d200000a7ab9 */ /* 0x000fe20000000a00 */
[----:B------:R-:W2:Y:S01]  /*1d40*/  LDC R95, c[0x0][0x340] ;  /* 0x0000d000ff5f7b82 */ /* 0x000ea20000000800 */
[----:B------:R-:W-:Y:S01]  /*1d50*/  IADD3 R17, R21, R16, RZ ;  /* 0x0000001015117210 */ /* 0x000fe20007ffe0ff */
[----:B------:R-:W-:Y:S01]  /*1d60*/  IMAD R12, R11, UR5, R12 ;  /* 0x000000050b0c7c24 */ /* 0x000fe2000f8e020c */
[----:B------:R-:W-:Y:S01]  /*1d70*/  ULDC.64 UR4, c[0x0][0x340] ;  /* 0x0000d00000047ab9 */ /* 0x000fe20000000a00 */
[----:B------:R-:W-:Y:S01]  /*1d80*/  MOV R16, R20 ;  /* 0x0000001400107202 */ /* 0x000fe20000000f00 */
[----:B------:R-:W-:Y:S01]  /*1d90*/  IMAD R6, R9, UR4, RZ ;  /* 0x0000000409067c24 */ /* 0x000fe2000f8e02ff */
[----:B------:R-:W-:Y:S01]  /*1da0*/  SHF.L.U32 R112, R141, 0x7, RZ ;  /* 0x000000078d707819 */ /* 0x000fe200000006ff */
[----:B------:R-:W-:Y:S01]  /*1db0*/  IMAD.IADD R13, R19, 0x1, R12 ;  /* 0x00000001130d7824 */ /* 0x000fe200078e020c */
[----:B------:R-:W-:Y:S01]  /*1dc0*/  SHF.L.U32 R108, R141, 0x6, RZ ;  /* 0x000000068d6c7819 */ /* 0x000fe200000006ff */
[----:B------:R-:W-:Y:S01]  /*1dd0*/  IMAD.MOV.U32 R12, RZ, RZ, R18 ;  /* 0x000000ffff0c7224 */ /* 0x000fe200078e0012 */
[----:B------:R-:W-:Y:S01]  /*1de0*/  SHF.L.U32 R19, R149, 0x6, RZ ;  /* 0x0000000695137819 */ /* 0x000fe200000006ff */
[-C--:B-1----:R-:W-:Y:S01]  /*1df0*/  IMAD R0, R9, R2.reuse, RZ ;  /* 0x0000000209007224 */ /* 0x082fe200078e02ff */
[----:B------:R-:W-:Y:S01]  /*1e00*/  USHF.L.U64.HI UR15, UR4, 0x6, UR5 ;  /* 0x00000006040f7899 */ /* 0x000fe20008010205 */
[C---:B------:R-:W-:Y:S01]  /*1e10*/  IMAD R6, R7.reuse, UR5, R6 ;  /* 0x0000000507067c24 */ /* 0x040fe2000f8e0206 */
[----:B------:R-:W-:Y:S01]  /*1e20*/  USHF.L.U32 UR24, UR4, 0x6, URZ ;  /* 0x0000000604187899 */ /* 0x000fe2000800063f */
[----:B------:R-:W-:Y:S01]  /*1e30*/  IMAD.WIDE.U32 R8, R7, UR4, R16 ;  /* 0x0000000407087c25 */ /* 0x000fe2000f8e0010 */
[----:B------:R-:W-:Y:S01]  /*1e40*/  USHF.L.U64.HI UR25, UR4, 0x7, UR5 ;  /* 0x0000000704197899 */ /* 0x000fe20008010205 */
[----:B------:R-:W-:Y:S01]  /*1e50*/  SHF.L.U32 R91, R75, 0x6, RZ ;  /* 0x000000064b5b7819 */ /* 0x000fe200000006ff */
[----:B------:R-:W-:Y:S01]  /*1e60*/  USHF.L.U32 UR26, UR4, 0x7, URZ ;  /* 0x00000007041a7899 */ /* 0x000fe2000800063f */
[C---:B------:R-:W-:Y:S01]  /*1e70*/  IMAD R0, R7.reuse, R3, R0 ;  /* 0x0000000307007224 */ /* 0x040fe200078e0200 */
[----:B------:R-:W-:Y:S01]  /*1e80*/  USHF.L.U64.HI UR27, UR4, 0x5, UR5 ;  /* 0x00000005041b7899 */ /* 0x000fe20008010205 */
[----:B------:R-:W-:Y:S01]  /*1e90*/  IMAD.WIDE.U32 R12, R7, R2, R12 ;  /* 0x00000002070c7225 */ /* 0x000fe200078e000c */
[----:B------:R-:W-:Y:S01]  /*1ea0*/  USHF.L.U32 UR28, UR4, 0x5, URZ ;  /* 0x00000005041c7899 */ /* 0x000fe2000800063f */
[----:B------:R-:W-:Y:S01]  /*1eb0*/  SHF.L.U64.HI R100, R2, 0x6, R3 ;  /* 0x0000000602647819 */ /* 0x000fe20000010203 */
[----:B------:R-:W-:Y:S01]  /*1ec0*/  UIMAD.WIDE.U32 UR22, UR4, 0xc0, URZ ;  /* 0x000000c0041678a5 */ /* 0x000fe2000f8e003f */
[----:B------:R-:W-:Y:S01]  /*1ed0*/  IMAD R109, R111, UR12, RZ ;  /* 0x0000000c6f6d7c24 */ /* 0x000fe2000f8e02ff */
[----:B------:R-:W-:Y:S01]  /*1ee0*/  UIMAD UR14, UR5, 0xc0, URZ ;  /* 0x000000c0050e78a4 */ /* 0x000fe2000f8e023f */
[----:B------:R-:W-:Y:S01]  /*1ef0*/  IMAD.IADD R9, R9, 0x1, R6 ;  /* 0x0000000109097824 */ /* 0x000fe200078e0206 */
[----:B------:R-:W-:Y:S01]  /*1f00*/  UIMAD.WIDE.U32 UR20, UR4, 0x140, URZ ;  /* 0x00000140041478a5 */ /* 0x000fe2000f8e003f */
[----:B------:R-:W-:Y:S01]  /*1f10*/  IMAD R111, R111, UR10, RZ ;  /* 0x0000000a6f6f7c24 */ /* 0x000fe2000f8e02ff */
[----:B------:R-:W-:Y:S01]  /*1f20*/  UIMAD.WIDE.U32 UR18, UR4, 0x180, URZ ;  /* 0x00000180041278a5 */ /* 0x000fe2000f8e003f */
[----:B------:R-:W-:Y:S01]  /*1f30*/  IMAD.IADD R13, R13, 0x1, R0 ;  /* 0x000000010d0d7824 */ /* 0x000fe200078e0200 */
[----:B------:R-:W-:Y:S01]  /*1f40*/  UIMAD.WIDE.U32 UR32, UR4, 0x1c0, URZ ;  /* 0x000001c0042078a5 */ /* 0x000fe2000f8e003f */
[C---:B------:R-:W-:Y:S01]  /*1f50*/  IMAD R109, R4.reuse, UR13, R109 ;  /* 0x0000000d046d7c24 */ /* 0x040fe2000f8e026d */
[----:B------:R-:W-:Y:S01]  /*1f60*/  UIMAD UR31, UR5, 0x1c0, URZ ;  /* 0x000001c0051f78a4 */ /* 0x000fe2000f8e023f */
[----:B------:R-:W-:Y:S01]  /*1f70*/  IMAD.WIDE.U32 R6, R4, UR12, R8 ;  /* 0x0000000c04067c25 */ /* 0x000fe2000f8e0008 */
[----:B------:R-:W-:Y:S01]  /*1f80*/  ULDC.64 UR12, c[0x0][0x320] ;  /* 0x0000c800000c7ab9 */ /* 0x000fe20000000a00 */
[----:B------:R-:W-:Y:S01]  /*1f90*/  SHF.L.U64.HI R103, R2, 0x7, R3 ;  /* 0x0000000702677819 */ /* 0x000fe20000010203 */
[----:B------:R-:W-:Y:S01]  /*1fa0*/  USHF.L.U64.HI UR27, UR28, 0x1, UR27 ;  /* 0x000000011c1b7899 */ /* 0x000fe2000801021b */
[C---:B------:R-:W-:Y:S01]  /*1fb0*/  IMAD R111, R4.reuse, UR11, R111 ;  /* 0x0000000b046f7c24 */ /* 0x040fe2000f8e026f */
[----:B------:R-:W-:Y:S01]  /*1fc0*/  IADD3 R109, R7, R109, RZ ;  /* 0x0000006d076d7210 */ /* 0x000fe20007ffe0ff */
[----:B------:R-:W-:Y:S01]  /*1fd0*/  IMAD.WIDE.U32 R4, R4, UR10, R12 ;  /* 0x0000000a04047c25 */ /* 0x000fe2000f8e000c */
[----:B------:R-:W-:Y:S01]  /*1fe0*/  ULDC.64 UR10, c[0x0][0x318] ;  /* 0x0000c600000a7ab9 */ /* 0x000fe20000000a00 */
[----:B------:R-:W-:Y:S01]  /*1ff0*/  LEA R120, P1, R6, UR12, 0x1 ;  /* 0x0000000c06787c11 */ /* 0x000fe2000f8208ff */
[----:B------:R-:W-:Y:S01]  /*2000*/  UIMAD UR12, UR5, 0x180, URZ ;  /* 0x00000180050c78a4 */ /* 0x000fe2000f8e023f */
[----:B------:R-:W-:Y:S01]  /*2010*/  IMAD.IADD R111, R5, 0x1, R111 ;  /* 0x00000001056f7824 */ /* 0x000fe200078e026f */
[----:B------:R-:W-:Y:S01]  /*2020*/  LEA R122, P0, R4, UR10, 0x1 ;  /* 0x0000000a047a7c11 */ /* 0x000fe2000f8008ff */
[----:B------:R-:W-:Y:S01]  /*2030*/  IMAD R50, R75, R50, RZ ;  /* 0x000000324b327224 */ /* 0x000fe200078e02ff */
[----:B------:R-:W-:Y:S01]  /*2040*/  LEA.HI.X R109, R6, UR13, R109, 0x1, P1 ;  /* 0x0000000d066d7c11 */ /* 0x000fe200088f0c6d */
[----:B------:R-:W-:Y:S01]  /*2050*/  IMAD.WIDE.U32 R10, R140, 0x80, RZ ;  /* 0x000000808c0a7825 */ /* 0x000fe200078e00ff */
[----:B------:R-:W-:Y:S01]  /*2060*/  LEA.HI.X R111, R4, UR11, R111, 0x1, P0 ;  /* 0x0000000b046f7c11 */ /* 0x000fe200080f0c6f */
[----:B------:R-:W-:Y:S01]  /*2070*/  UIMAD UR13, UR5, 0x140, URZ ;  /* 0x00000140050d78a4 */ /* 0x000fe2000f8e023f */
[----:B------:R-:W-:Y:S01]  /*2080*/  SHF.R.S32.HI R51, RZ, 0x1f, R50 ;  /* 0x0000001fff337819 */ /* 0x000fe20000011432 */
[----:B------:R-:W-:Y:S01]  /*2090*/  IMAD.IADD R112, R11, 0x1, R112 ;  /* 0x000000010b707824 */ /* 0x000fe200078e0270 */
[-C--:B------:R-:W-:Y:S01]  /*20a0*/  IADD3 R126, P0, R76, R50.reuse, RZ ;  /* 0x000000324c7e7210 */ /* 0x080fe20007f1e0ff */
[----:B------:R-:W-:Y:S01]  /*20b0*/  IMAD.WIDE.U32 R8, R140, 0x40, RZ ;  /* 0x000000408c087825 */ /* 0x000fe200078e00ff */
[----:B------:R-:W-:Y:S01]  /*20c0*/  IADD3 R50, P1, R77, R50, RZ ;  /* 0x000000324d327210 */ /* 0x000fe20007f3e0ff */
[----:B------:R-:W-:Y:S01]  /*20d0*/  ULDC.64 UR10, c[0x0][0x360] ;  /* 0x0000d800000a7ab9 */ /* 0x000fe20000000a00 */
[----:B------:R-:W-:Y:S01]  /*20e0*/  SHF.L.U32 R107, R10, 0x1, RZ ;  /* 0x000000010a6b7819 */ /* 0x000fe200000006ff */
[----:B------:R-:W-:Y:S01]  /*20f0*/  IMAD.X R115, R73, 0x1, R51, P0 ;  /* 0x0000000149737824 */ /* 0x000fe200000e0633 */
[----:B------:R-:W-:Y:S01]  /*2100*/  IADD3.X R51, R74, R51, RZ, P1, !PT ;  /* 0x000000334a337210 */ /* 0x000fe20000ffe4ff */
[----:B------:R-:W-:Y:S01]  /*2110*/  IMAD.SHL.U32 R21, R149, 0x80, RZ ;  /* 0x0000008095157824 */ /* 0x000fe200078e00ff */
[----:B------:R-:W-:Y:S01]  /*2120*/  SHF.L.U64.HI R112, R10, 0x1, R112 ;  /* 0x000000010a707819 */ /* 0x000fe20000010270 */
[----:B------:R-:W-:Y:S01]  /*2130*/  IMAD.WIDE.U32 R150, R148, 0x80, RZ ;  /* 0x0000008094967825 */ /* 0x000fe200078e00ff */
[----:B------:R-:W-:Y:S01]  /*2140*/  SHF.L.U64.HI R115, R126, 0x1, R115 ;  /* 0x000000017e737819 */ /* 0x000fe20000010273 */
[----:B------:R-:W-:Y:S01]  /*2150*/  ULDC.64 UR4, c[0x0][0x358] ;  /* 0x0000d60000047ab9 */ /* 0x000fe20000000a00 */
[----:B------:R-:W-:Y:S01]  /*2160*/  SHF.L.U64.HI R51, R50, 0x1, R51 ;  /* 0x0000000132337819 */ /* 0x000fe20000010233 */
[----:B------:R-:W-:Y:S01]  /*2170*/  IMAD.SHL.U32 R126, R126, 0x2, RZ ;  /* 0x000000027e7e7824 */ /* 0x000fe200078e00ff */
[----:B------:R-:W-:Y:S01]  /*2180*/  SHF.L.U32 R50, R50, 0x1, RZ ;  /* 0x0000000132327819 */ /* 0x000fe200000006ff */
[C---:B------:R-:W-:Y:S01]  /*2190*/  IMAD R17, R141.reuse, 0xc0, RZ ;  /* 0x000000c08d117824 */ /* 0x040fe200078e02ff */
[----:B------:R-:W-:Y:S01]  /*21a0*/  SHF.L.U32 R105, R8, 0x1, RZ ;  /* 0x0000000108697819 */ /* 0x000fe200000006ff */
[C---:B------:R-:W-:Y:S01]  /*21b0*/  IMAD R13, R141.reuse, 0x140, RZ ;  /* 0x000001408d0d7824 */ /* 0x040fe200078e02ff */
[----:B------:R-:W-:Y:S01]  /*21c0*/  IADD3 R124, P3, R126, UR10, RZ ;  /* 0x0000000a7e7c7c10 */ /* 0x000fe2000ff7e0ff */
[C---:B------:R-:W-:Y:S01]  /*21d0*/  IMAD R7, R141.reuse, 0x180, RZ ;  /* 0x000001808d077824 */ /* 0x040fe200078e02ff */
[----:B------:R-:W-:Y:S01]  /*21e0*/  IADD3 R10, P1, R50, UR10, RZ ;  /* 0x0000000a320a7c10 */ /* 0x000fe2000ff3e0ff */
[----:B------:R-:W-:Y:S01]  /*21f0*/  IMAD R5, R141, 0x1c0, RZ ;  /* 0x000001c08d057824 */ /* 0x000fe200078e02ff */
[----:B------:R-:W-:Y:S01]  /*2200*/  IADD3 R126, P2, R126, UR4, RZ ;  /* 0x000000047e7e7c10 */ /* 0x000fe2000ff5e0ff */
[----:B------:R-:W-:Y:S01]  /*2210*/  IMAD.WIDE.U32 R146, R140, 0xc0, RZ ;  /* 0x000000c08c927825 */ /* 0x000fe200078e00ff */
[----:B------:R-:W-:Y:S01]  /*2220*/  IADD3 R50, P0, R50, UR4, RZ ;  /* 0x0000000432327c10 */ /* 0x000fe2000ff1e0ff */
[----:B------:R-:W-:Y:S01]  /*2230*/  USHF.L.U64.HI UR34, UR24, 0x1, UR15 ;  /* 0x0000000118227899 */ /* 0x000fe2000801020f */
[----:B------:R-:W-:Y:S01]  /*2240*/  SHF.L.U64.HI R128, R2, 0x5, R3 ;  /* 0x0000000502807819 */ /* 0x000fe20000010203 */
[----:B------:R-:W-:Y:S01]  /*2250*/  IMAD.WIDE.U32 R144, R140, 0x140, RZ ;  /* 0x000001408c907825 */ /* 0x000fe200078e00ff */
[----:B------:R-:W-:Y:S01]  /*2260*/  SHF.L.U32 R104, R2, 0x7, RZ ;  /* 0x0000000702687819 */ /* 0x000fe200000006ff */
[----:B------:R-:W-:Y:S01]  /*2270*/  UIADD3 UR35, UR23, UR14, URZ ;  /* 0x0000000e17237290 */ /* 0x000fe2000fffe03f */
[----:B------:R-:W-:Y:S01]  /*2280*/  IADD3 R79, R134, 0x20, RZ ;  /* 0x00000020864f7810 */ /* 0x000fe20007ffe0ff */
[----:B------:R-:W-:Y:S01]  /*2290*/  IMAD.WIDE.U32 R142, R140, 0x180, RZ ;  /* 0x000001808c8e7825 */ /* 0x000fe200078e00ff */
[C---:B------:R-:W-:Y:S01]  /*22a0*/  IADD3 R131, R134.reuse, 0x60, RZ ;  /* 0x0000006086837810 */ /* 0x040fe20007ffe0ff */
[----:B------:R-:W-:Y:S01]  /*22b0*/  USHF.L.U64.HI UR25, UR26, 0x1, UR25 ;  /* 0x000000011a197899 */ /* 0x000fe20008010219 */
[C---:B------:R-:W-:Y:S01]  /*22c0*/  IADD3 R129, R134.reuse, 0xa0, RZ ;  /* 0x000000a086817810 */ /* 0x040fe20007ffe0ff */
[----:B------:R-:W-:Y:S01]  /*22d0*/  IMAD.IADD R108, R9, 0x1, R108 ;  /* 0x00000001096c7824 */ /* 0x000fe200078e026c */
[----:B------:R-:W-:Y:S01]  /*22e0*/  IADD3 R119, R134, 0xe0, RZ ;  /* 0x000000e086777810 */ /* 0x000fe20007ffe0ff */
[----:B------:R-:W-:Y:S01]  /*22f0*/  IMAD.WIDE.U32 R148, R148, 0x40, RZ ;  /* 0x0000004094947825 */ /* 0x000fe200078e00ff */
[----:B------:R-:W-:Y:S01]  /*2300*/  MOV R11, R56 ;  /* 0x00000038000b7202 */ /* 0x000fe20000000f00 */
[----:B------:R-:W-:Y:S01]  /*2310*/  UIADD3 UR36, UR21, UR13, URZ ;  /* 0x0000000d15247290 */ /* 0x000fe2000fffe03f */
[----:B------:R-:W-:Y:S01]  /*2320*/  SHF.L.U64.HI R108, R8, 0x1, R108 ;  /* 0x00000001086c7819 */ /* 0x000fe2000001026c */
[----:B------:R-:W-:Y:S01]  /*2330*/  IMAD.WIDE.U32 R140, R140, 0x1c0, RZ ;  /* 0x000001c08c8c7825 */ /* 0x000fe200078e00ff */
[----:B------:R-:W-:Y:S01]  /*2340*/  IADD3 R102, R149, R19, RZ ;  /* 0x0000001395667210 */ /* 0x000fe20007ffe0ff */
[----:B------:R-:W-:Y:S01]  /*2350*/  UIADD3 UR37, UR19, UR12, URZ ;  /* 0x0000000c13257290 */ /* 0x000fe2000fffe03f */
[----:B------:R-:W-:Y:S01]  /*2360*/  IADD3 R114, R145, R13, RZ ;  /* 0x0000000d91727210 */ /* 0x000fe20007ffe0ff */
[----:B------:R-:W-:Y:S01]  /*2370*/  IMAD.SHL.U32 R93, R75, 0x20, RZ ;  /* 0x000000204b5d7824 */ /* 0x000fe200078e00ff */
[----:B------:R-:W-:Y:S01]  /*2380*/  IADD3 R118, R141, R5, RZ ;  /* 0x000000058d767210 */ /* 0x000fe20007ffe0ff */
[C---:B------:R-:W-:Y:S01]  /*2390*/  IMAD R89, R75.reuse, 0x60, RZ ;  /* 0x000000604b597824 */ /* 0x040fe200078e02ff */
[----:B------:R-:W-:Y:S01]  /*23a0*/  SHF.R.S32.HI R90, RZ, 0x1f, R91 ;  /* 0x0000001fff5a7819 */ /* 0x000fe2000001145b */
[C---:B------:R-:W-:Y:S01]  /*23b0*/  IMAD.SHL.U32 R87, R75.reuse, 0x80, RZ ;  /* 0x000000804b577824 */ /* 0x040fe200078e00ff */
[----:B------:R-:W-:Y:S01]  /*23c0*/  SHF.R.S32.HI R92, RZ, 0x1f, R93 ;  /* 0x0000001fff5c7819 */ /* 0x000fe2000001145d */
[C---:B------:R-:W-:Y:S01]  /*23d0*/  IMAD R85, R75.reuse, 0xa0, RZ ;  /* 0x000000a04b557824 */ /* 0x040fe200078e02ff */
[----:B------:R-:W-:Y:S01]  /*23e0*/  SHF.R.S32.HI R88, RZ, 0x1f, R89 ;  /* 0x0000001fff587819 */ /* 0x000fe20000011459 */
[C---:B------:R-:W-:Y:S01]  /*23f0*/  IMAD R83, R75.reuse, 0xc0, RZ ;  /* 0x000000c04b537824 */ /* 0x040fe200078e02ff */
[----:B------:R-:W-:Y:S01]  /*2400*/  SHF.R.S32.HI R86, RZ, 0x1f, R87 ;  /* 0x0000001fff567819 */ /* 0x000fe20000011457 */
[----:B------:R-:W-:Y:S01]  /*2410*/  IMAD R81, R75, 0xe0, RZ ;  /* 0x000000e04b517824 */ /* 0x000fe200078e02ff */
[----:B------:R-:W-:Y:S01]  /*2420*/  SHF.R.S32.HI R84, RZ, 0x1f, R85 ;  /* 0x0000001fff547819 */ /* 0x000fe20000011455 */
[C---:B------:R-:W-:Y:S01]  /*2430*/  IMAD.SHL.U32 R101, R2.reuse, 0x40, RZ ;  /* 0x0000004002657824 */ /* 0x040fe200078e00ff */
[----:B------:R-:W-:Y:S01]  /*2440*/  SHF.R.S32.HI R82, RZ, 0x1f, R83 ;  /* 0x0000001fff527819 */ /* 0x000fe20000011453 */
[----:B------:R-:W-:Y:S01]  /*2450*/  IMAD.SHL.U32 R117, R2, 0x20, RZ ;  /* 0x0000002002757824 */ /* 0x000fe200078e00ff */
[----:B------:R-:W-:Y:S01]  /*2460*/  SHF.R.S32.HI R80, RZ, 0x1f, R81 ;  /* 0x0000001fff507819 */ /* 0x000fe20000011451 */
[C---:B------:R-:W-:Y:S01]  /*2470*/  VIADD R132, R134.reuse, 0x40 ;  /* 0x0000004086847836 */ /* 0x040fe20000000000 */
[----:B--2---:R-:W-:Y:S01]  /*2480*/  LEA R95, -R95, RZ, 0x8 ;  /* 0x000000ff5f5f7211 */ /* 0x004fe200078e41ff */
[C---:B------:R-:W-:Y:S01]  /*2490*/  VIADD R130, R134.reuse, 0x80 ;  /* 0x0000008086827836 */ /* 0x040fe20000000000 */
[----:B------:R-:W-:Y:S01]  /*24a0*/  IADD3.X R113, R115, UR11, RZ, P3, !PT ;  /* 0x0000000b73717c10 */ /* 0x000fe20009ffe4ff */
[----:B------:R-:W-:Y:S01]  /*24b0*/  VIADD R121, R134, 0xc0 ;  /* 0x000000c086797836 */ /* 0x000fe20000000000 */
[----:B------:R-:W-:Y:S01]  /*24c0*/  IADD3.X R9, R51, UR11, RZ, P1, !PT ;  /* 0x0000000b33097c10 */ /* 0x000fe20008ffe4ff */
[----:B------:R-:W-:Y:S01]  /*24d0*/  IMAD.IADD R106, R151, 0x1, R21 ;  /* 0x00000001976a7824 */ /* 0x000fe200078e0215 */
[----:B------:R-:W-:Y:S01]  /*24e0*/  IADD3.X R115, R115, UR5, RZ, P2, !PT ;  /* 0x0000000573737c10 */ /* 0x000fe200097fe4ff */
[----:B------:R-:W-:Y:S01]  /*24f0*/  IMAD.IADD R110, R147, 0x1, R17 ;  /* 0x00000001936e7824 */ /* 0x000fe200078e0211 */
[----:B------:R-:W-:Y:S01]  /*2500*/  IADD3.X R51, R51, UR5, RZ, P0, !PT ;  /* 0x0000000533337c10 */ /* 0x000fe200087fe4ff */
[----:B------:R-:W-:Y:S01]  /*2510*/  IMAD.IADD R116, R143, 0x1, R7 ;  /* 0x000000018f747824 */ /* 0x000fe200078e0207 */
[----:B------:R-:W-:Y:S01]  /*2520*/  ULDC UR4, c[0x0][0x2e0] ;  /* 0x0000b80000047ab9 */ /* 0x000fe20000000800 */
[----:B------:R-:W-:Y:S01]  /*2530*/  ULDC.U8 UR30, c[0x0][0x3c3] ;  /* 0x0000f0c0001e7ab9 */ /* 0x000fe20000000000 */
[----:B------:R-:W-:Y:S01]  /*2540*/  ULDC UR29, c[0x0][0x2e0] ;  /* 0x0000b800001d7ab9 */ /* 0x000fe20000000800 */
[----:B------:R-:W-:Y:S01]  /*2550*/  ULDC UR5, c[0x0][0x2e0] ;  /* 0x0000b80000057ab9 */ /* 0x000fe20000000800 */
[----:B------:R-:W-:Y:S01]  /*2560*/  ULDC.64 UR10, c[0x0][0x248] ;  /* 0x00009200000a7ab9 */ /* 0x000fe20000000a00 */
[----:B------:R-:W-:Y:S01]  /*2570*/  ULDC.64 UR16, c[0x0][0x250] ;  /* 0x0000940000107ab9 */ /* 0x000fe20000000a00 */
[----:B------:R-:W-:-:S02]  /*2580*/  USHF.L.U32 UR28, UR28, 0x1, URZ ;  /* 0x000000011c1c7899 */ /* 0x000fc4000800063f */
[----:B------:R-:W-:Y:S02]  /*2590*/  USHF.L.U32 UR24, UR24, 0x1, URZ ;  /* 0x0000000118187899 */ /* 0x000fe4000800063f */
[----:B------:R-:W-:Y:S02]  /*25a0*/  USHF.L.U32 UR26, UR26, 0x1, URZ ;  /* 0x000000011a1a7899 */ /* 0x000fe4000800063f */
[----:B------:R-:W-:Y:S01]  /*25b0*/  UIADD3 UR38, UR33, UR31, URZ ;  /* 0x0000001f21267290 */ /* 0x000fe2000fffe03f */
[----:B------:R-:W-:Y:S01]  /*25c0*/  ULDC.64 UR12, c[0x0][0x230] ;  /* 0x00008c00000c7ab9 */ /* 0x000fe20000000a00 */
[----:B------:R-:W-:-:S10]  /*25d0*/  ULDC.64 UR14, c[0x0][0x238] ;  /* 0x00008e00000e7ab9 */ /* 0x000fd40000000a00 */
.L_x_1855:
[----:B------:R-:W-:Y:S02]  /*25e0*/  IMAD.SHL.U32 R13, R11, 0x100, RZ ;  /* 0x000001000b0d7824 */ /* 0x000fe400078e00ff */
[----:B--234-:R-:W-:Y:S02]  /*25f0*/  IMAD.MOV.U32 R16, RZ, RZ, R120 ;  /* 0x000000ffff107224 */ /* 0x01cfe400078e0078 */
[----:B------:R-:W-:Y:S02]  /*2600*/  VIADD R12, R13, 0xffffff00 ;  /* 0xffffff000d0c7836 */ /* 0x000fe40000000000 */
[----:B------:R-:W-:Y:S02]  /*2610*/  IMAD.MOV.U32 R17, RZ, RZ, R109 ;  /* 0x000000ffff117224 */ /* 0x000fe400078e006d */
[--C-:B------:R-:W-:Y:S02]  /*2620*/  IMAD.IADD R6, R57, 0x1, -R12.reuse ;  /* 0x0000000139067824 */ /* 0x100fe400078e0a0c */
[----:B------:R-:W-:Y:S03]  /*2630*/  IMAD.IADD R0, R71, 0x1, -R12 ;  /* 0x0000000147007824 */ /* 0x000fe600078e0a0c */
[CC--:B------:R-:W-:Y:S02]  /*2640*/  ISETP.GE.AND P0, PT, R79.reuse, R6.reuse, PT ;  /* 0x000000064f00720c */ /* 0x0c0fe40003f06270 */
[C---:B------:R-:W-:Y:S02]  /*2650*/  ISETP.GE.AND P6, PT, R132.reuse, R6, PT ;  /* 0x000000068400720c */ /* 0x040fe40003fc6270 */
[-C--:B------:R-:W-:Y:S02]  /*2660*/  ISETP.GE.AND P3, PT, R79, R0.reuse, !P0 ;  /* 0x000000004f00720c */ /* 0x080fe40004766270 */
[----:B------:R-:W-:Y:S02]  /*2670*/  ISETP.GE.AND P6, PT, R132, R0, !P6 ;  /* 0x000000008400720c */ /* 0x000fe400077c6270 */
[CC--:B------:R-:W-:Y:S02]  /*2680*/  ISETP.GE.AND P5, PT, R131.reuse, R6.reuse, PT ;  /* 0x000000068300720c */ /* 0x0c0fe40003fa6270 */
[C---:B------:R-:W-:Y:S02]  /*2690*/  ISETP.GE.AND P4, PT, R130.reuse, R6, PT ;  /* 0x000000068200720c */ /* 0x040fe40003f86270 */
[-C--:B------:R-:W-:Y:S02]  /*26a0*/  ISETP.GE.AND P5, PT, R131, R0.reuse, !P5 ;  /* 0x000000008300720c */ /* 0x080fe40006fa6270 */
[----:B------:R-:W-:Y:S02]  /*26b0*/  P2R R152, PR, RZ, 0x8 ;  /* 0x00000008ff987803 */ /* 0x000fe40000000000 */
[----:B------:R-:W-:Y:S02]  /*26c0*/  ISETP.GE.AND P4, PT, R130, R0, !P4 ;  /* 0x000000008200720c */ /* 0x000fe40006786270 */
[C---:B------:R-:W-:Y:S02]  /*26d0*/  @P3 IADD3 R154, P2, R120.reuse, UR28, RZ ;  /* 0x0000001c789a3c10 */ /* 0x040fe4000ff5e0ff */
[----:B------:R-:W-:Y:S02]  /*26e0*/  @P6 IADD3 R32, P0, R120, UR24, RZ ;  /* 0x0000001878206c10 */ /* 0x000fe4000ff1e0ff */
[----:B------:R-:W-:Y:S02]  /*26f0*/  @P3 IADD3.X R155, R109, UR27, RZ, P2, !PT ;  /* 0x0000001b6d9b3c10 */ /* 0x000fe400097fe4ff */
[----:B------:R-:W-:Y:S02]  /*2700*/  ISETP.NE.AND P2, PT, R152, RZ, PT ;  /* 0x000000ff9800720c */ /* 0x000fe40003f45270 */
[----:B------:R-:W-:Y:S02]  /*2710*/  @P3 LEA R54, P1, R65, R98, 0x1 ;  /* 0x0000006241363211 */ /* 0x000fe400078208ff */
[----:B------:R-:W-:Y:S02]  /*2720*/  ISETP.GE.AND P3, PT, R129, R6, PT ;  /* 0x000000068100720c */ /* 0x000fe40003f66270 */
[----:B------:R-:W-:Y:S02]  /*2730*/  @P6 IADD3.X R33, R109, UR34, RZ, P0, !PT ;  /* 0x000000226d216c10 */ /* 0x000fe400087fe4ff */
[C---:B------:R-:W-:Y:S02]  /*2740*/  @P5 IADD3 R28, P0, R120.reuse, UR22, RZ ;  /* 0x00000016781c5c10 */ /* 0x040fe4000ff1e0ff */
[----:B------:R-:W-:Y:S02]  /*2750*/  ISETP.GE.AND P3, PT, R129, R0, !P3 ;  /* 0x000000008100720c */ /* 0x000fe40005f66270 */
[----:B------:R-:W-:Y:S02]  /*2760*/  @P5 IADD3.X R29, R109, UR35, RZ, P0, !PT ;  /* 0x000000236d1d5c10 */ /* 0x000fe400087fe4ff */
[----:B------:R-:W-:Y:S02]  /*2770*/  @P4 IADD3 R24, P0, R120, UR26, RZ ;  /* 0x0000001a78184c10 */ /* 0x000fe4000ff1e0ff */
[----:B------:R-:W-:Y:S02]  /*2780*/  @P2 LEA.HI.X R55, R65, R99, R62, 0x1, P1 ;  /* 0x0000006341372211 */ /* 0x000fe400008f0c3e */
[----:B------:R-:W-:Y:S02]  /*2790*/  @P6 IADD3 R52, P1, R105, R98, RZ ;  /* 0x0000006269346210 */ /* 0x000fe40007f3e0ff */
[----:B------:R-:W-:Y:S02]  /*27a0*/  @P4 IADD3.X R25, R109, UR25, RZ, P0, !PT ;  /* 0x000000196d194c10 */ /* 0x000fe400087fe4ff */
[----:B------:R-:W-:Y:S01]  /*27b0*/  ISETP.GE.AND P2, PT, R121, R6, PT ;  /* 0x000000067900720c */ /* 0x000fe20003f46270 */
[--C-:B------:R-:W-:Y:S01]  /*27c0*/  @P6 IMAD.X R53, R108, 0x1, R99.reuse, P1 ;  /* 0x000000016c356824 */ /* 0x100fe200008e0663 */
[----:B------:R-:W-:Y:S02]  /*27d0*/  @P4 IADD3 R44, P0, R107, R98, RZ ;  /* 0x000000626b2c4210 */ /* 0x000fe40007f1e0ff */
[----:B------:R-:W-:Y:S02]  /*27e0*/  ISETP.GE.AND P2, PT, R121, R0, !P2 ;  /* 0x000000007900720c */ /* 0x000fe40005746270 */
[----:B------:R-:W-:Y:S01]  /*27f0*/  @P5 IADD3 R46, P1, R98, R146, RZ ;  /* 0x00000092622e5210 */ /* 0x000fe20007f3e0ff */
[--C-:B------:R-:W-:Y:S01]  /*2800*/  @P4 IMAD.X R45, R112, 0x1, R99.reuse, P0 ;  /* 0x00000001702d4824 */ /* 0x100fe200000e0663 */
[----:B------:R-:W-:Y:S02]  /*2810*/  @P3 IADD3 R20, P0, R120, UR20, RZ ;  /* 0x0000001478143c10 */ /* 0x000fe4000ff1e0ff */
[----:B------:R-:W-:Y:S01]  /*2820*/  P2R R4, PR, RZ, 0x40 ;  /* 0x00000040ff047803 */ /* 0x000fe20000000000 */
[--C-:B------:R-:W-:Y:S01]  /*2830*/  @P5 IMAD.X R47, R110, 0x1, R99.reuse, P1 ;  /* 0x000000016e2f5824 */ /* 0x100fe200008e0663 */
[----:B------:R-:W-:Y:S02]  /*2840*/  @P3 IADD3.X R21, R109, UR36, RZ, P0, !PT ;  /* 0x000000246d153c10 */ /* 0x000fe400087fe4ff */
[----:B------:R-:W-:Y:S02]  /*2850*/  @P3 IADD3 R42, P0, R98, R144, RZ ;  /* 0x00000090622a3210 */ /* 0x000fe40007f1e0ff */
[C---:B------:R-:W-:Y:S03]  /*2860*/  ISETP.GE.AND P1, PT, R119.reuse, R6, PT ;  /* 0x000000067700720c */ /* 0x040fe60003f26270 */
[--C-:B------:R-:W-:Y:S01]  /*2870*/  @P3 IMAD.X R43, R114, 0x1, R99.reuse, P0 ;  /* 0x00000001722b3824 */ /* 0x100fe200000e0663 */
[----:B------:R-:W-:Y:S02]  /*2880*/  ISETP.GE.AND P1, PT, R119, R0, !P1 ;  /* 0x000000007700720c */ /* 0x000fe40004f26270 */
[----:B------:R-:W-:Y:S04]  /*2890*/  @P2 IADD3 R40, P0, R120, UR18, RZ ;  /* 0x0000001278282c10 */ /* 0x000fe8000ff1e0ff */
[C---:B------:R-:W-:Y:S02]  /*28a0*/  @P2 IADD3.X R41, R109.reuse, UR37, RZ, P0, !PT ;  /* 0x000000256d292c10 */ /* 0x040fe400087fe4ff */
[----:B------:R-:W-:Y:S05]  /*28b0*/  @P2 IADD3 R38, P0, R98, R142, RZ ;  /* 0x0000008e62262210 */ /* 0x000fea0007f1e0ff */
[--C-:B------:R-:W-:Y:S01]  /*28c0*/  @P2 IMAD.X R39, R116, 0x1, R99.reuse, P0 ;  /* 0x0000000174272824 */ /* 0x100fe200000e0663 */
[----:B------:R-:W-:Y:S04]  /*28d0*/  @P1 IADD3 R36, P0, R120, UR32, RZ ;  /* 0x0000002078241c10 */ /* 0x000fe8000ff1e0ff */
[----:B------:R-:W-:Y:S02]  /*28e0*/  @P1 IADD3.X R37, R109, UR38, RZ, P0, !PT ;  /* 0x000000266d251c10 */ /* 0x000fe400087fe4ff */
[----:B------:R-:W-:Y:S05]  /*28f0*/  @P1 IADD3 R2, P0, R98, R140, RZ ;  /* 0x0000008c62021210 */ /* 0x000fea0007f1e0ff */
[----:B------:R-:W-:Y:S01]  /*2900*/  @P1 IMAD.X R3, R118, 0x1, R99, P0 ;  /* 0x0000000176031824 */ /* 0x000fe200000e0663 */
[C---:B------:R-:W-:Y:S04]  /*2910*/  LEA R120, P0, R95.reuse, R16, 0x1 ;  /* 0x000000105f787211 */ /* 0x040fe800078008ff */
[----:B------:R-:W-:Y:S02]  /*2920*/  LEA.HI.X.SX32 R109, R95, R17, 0x1, P0 ;  /* 0x000000115f6d7211 */ /* 0x000fe400000f0eff */
[C---:B------:R-:W-:Y:S04]  /*2930*/  ISETP.GE.AND P0, PT, R134.reuse, R6, PT ;  /* 0x000000068600720c */ /* 0x040fe80003f06270 */
[----:B------:R-:W-:Y:S02]  /*2940*/  ISETP.GE.AND P6, PT, R134, R0, !P0 ;  /* 0x000000008600720c */ /* 0x000fe400047c6270 */
[----:B------:R-:W-:Y:S02]  /*2950*/  ISETP.NE.AND P0, PT, R152, RZ, PT ;  /* 0x000000ff9800720c */ /* 0x000fe40003f05270 */
[----:B------:R-:W-:Y:S09]  /*2960*/  P2R R0, PR, RZ, 0x40 ;  /* 0x00000040ff007803 */ /* 0x000ff20000000000 */
[----:B------:R-:W2:Y:S04]  /*2970*/  @P6 LDG.E.128 R16, desc[UR6][R16.64] ;  /* 0x0000000610106981 */ /* 0x000ea8000c1e1d00 */
[----:B--2---:R1:W-:Y:S01]  /*2980*/  @P6 STG.E.128 desc[UR6][R98.64], R16 ;  /* 0x0000001062006986 */ /* 0x0043e2000c101d06 */
[----:B------:R-:W-:Y:S03]  /*2990*/  ISETP.NE.AND P6, PT, R4, RZ, PT ;  /* 0x000000ff0400720c */ /* 0x000fe60003fc5270 */
[----:B------:R-:W2:Y:S04]  /*29a0*/  @P0 LDG.E.128 R4, desc[UR6][R154.64] ;  /* 0x000000069a040981 */ /* 0x000ea8000c1e1d00 */
[----:B--2---:R2:W-:Y:S01]  /*29b0*/  @P0 STG.E.128 desc[UR6][R54.64], R4 ;  /* 0x0000000436000986 */ /* 0x0045e2000c101d06 */
[----:B------:R-:W-:Y:S05]  /*29c0*/  ISETP.NE.AND P0, PT, RZ, UR4, PT ;  /* 0x00000004ff007c0c */ /* 0x000fea000bf05270 */
[----:B------:R-:W3:Y:S04]  /*29d0*/  @P6 LDG.E.128 R32, desc[UR6][R32.64] ;  /* 0x0000000620206981 */ /* 0x000ee8000c1e1d00 */
[----:B---3--:R3:W-:Y:S04]  /*29e0*/  @P6 STG.E.128 desc[UR6][R52.64], R32 ;  /* 0x0000002034006986 */ /* 0x0087e8000c101d06 */
[----:B------:R-:W4:Y:S04]  /*29f0*/  @P5 LDG.E.128 R28, desc[UR6][R28.64] ;  /* 0x000000061c1c5981 */ /* 0x000f28000c1e1d00 */
[----:B----4-:R3:W-:Y:S04]  /*2a00*/  @P5 STG.E.128 desc[UR6][R46.64], R28 ;  /* 0x0000001c2e005986 */ /* 0x0107e8000c101d06 */
[----:B------:R-:W4:Y:S04]  /*2a10*/  @P4 LDG.E.128 R24, desc[UR6][R24.64] ;  /* 0x0000000618184981 */ /* 0x000f28000c1e1d00 */
[----:B----4-:R3:W-:Y:S04]  /*2a20*/  @P4 STG.E.128 desc[UR6][R44.64], R24 ;  /* 0x000000182c004986 */ /* 0x0107e8000c101d06 */
[----:B------:R-:W4:Y:S04]  /*2a30*/  @P3 LDG.E.128 R20, desc[UR6][R20.64] ;  /* 0x0000000614143981 */ /* 0x000f28000c1e1d00 */
[----:B----4-:R3:W-:Y:S04]  /*2a40*/  @P3 STG.E.128 desc[UR6][R42.64], R20 ;  /* 0x000000142a003986 */ /* 0x0107e8000c101d06 */
[----:B-1----:R-:W4:Y:S04]  /*2a50*/  @P2 LDG.E.128 R16, desc[UR6][R40.64] ;  /* 0x0000000628102981 */ /* 0x002f28000c1e1d00 */
[----:B----4-:R3:W-:Y:S04]  /*2a60*/  @P2 STG.E.128 desc[UR6][R38.64], R16 ;  /* 0x0000001026002986 */ /* 0x0107e8000c101d06 */
[----:B--2---:R-:W2:Y:S04]  /*2a70*/  @P1 LDG.E.128 R4, desc[UR6][R36.64] ;  /* 0x0000000624041981 */ /* 0x004ea8000c1e1d00 */
[----:B--2---:R3:W-:Y:S01]  /*2a80*/  @P1 STG.E.128 desc[UR6][R2.64], R4 ;  /* 0x0000000402001986 */ /* 0x0047e2000c101d06 */
[----:B------:R-:W-:Y:S05]  /*2a90*/  @!P0 BRA `(.L_x_1802) ;  /* 0x0000004c00f48947 */ /* 0x000fea0003800000 */
[----:B------:R-:W-:Y:S11]  /*2aa0*/  ISETP.NE.AND P0, PT, RZ, UR30, PT ;  /* 0x0000001eff007c0c */ /* 0x000ff6000bf05270 */
[----:B------:R-:W-:Y:S02]  /*2ab0*/  @!UPT UIADD3 URZ, URZ, URZ, URZ ;  /* 0x0000003f3f3ff290 */ /* 0x000fe4000fffe03f */
[----:B------:R-:W-:Y:S05]  /*2ac0*/  @!P0 BRA `(.L_x_1803) ;  /* 0x0000001c00b08947 */ /* 0x000fea0003800000 */
[----:B---3--:R-:W1:Y:S01]  /*2ad0*/  LDC R33, c[0x0][0x2e0] ;  /* 0x0000b800ff217b82 */ /* 0x008e620000000800 */
[----:B------:R-:W-:Y:S01]  /*2ae0*/  ISETP.NE.AND P0, PT, R0, RZ, PT ;  /* 0x000000ff0000720c */ /* 0x000fe20003f05270 */
[----:B------:R-:W-:Y:S01]  /*2af0*/  BSSY B0, `(.L_x_1804) ;  /* 0x0000034000007945 */ /* 0x000fe20003800000 */
[----:B-1----:R-:W-:Y:S11]  /*2b00*/  LEA R33, -R33, RZ, 0x7 ;  /* 0x000000ff21217211 */ /* 0x002ff600078e39ff */
[----:B------:R-:W-:Y:S05]  /*2b10*/  @!P0 BRA `(.L_x_1805) ;  /* 0x0000000000c48947 */ /* 0x000fea0003800000 */
[----:B------:R-:W-:Y:S02]  /*2b20*/  ISETP.GE.AND P0, PT, R14, UR4, PT ;  /* 0x000000040e007c0c */ /* 0x000fe4000bf06270 */
[----:B------:R-:W-:Y:S05]  /*2b30*/  MOV R123, R111 ;  /* 0x0000006f007b7202 */ /* 0x000fea0000000f00 */
[----:B------:R-:W2:Y:S06]  /*2b40*/  LDG.E.128 R16, desc[UR6][R122.64] ;  /* 0x000000067a107981 */ /* 0x000eac000c1e1d00 */
[----:B------:R-:W-:Y:S01]  /*2b50*/  @!P0 MOV R31, R51 ;  /* 0x00000033001f8202 */ /* 0x000fe20000000f00 */
[----:B------:R-:W-:Y:S02]  /*2b60*/  @!P0 IMAD.MOV.U32 R8, RZ, RZ, R10 ;  /* 0x000000ffff088224 */ /* 0x000fe400078e000a */
[----:B------:R-:W-:Y:S03]  /*2b70*/  @!P0 IMAD.MOV.U32 R30, RZ, RZ, R50 ;  /* 0x000000ffff1e8224 */ /* 0x000fe600078e0032 */
[----:B------:R1:W3:Y:S06]  /*2b80*/  @!P0 LDG.E.64 R6, desc[UR6][R8.64] ;  /* 0x0000000608068981 */ /* 0x0002ec000c1e1b00 */
[----:B------:R-:W4:Y:S01]  /*2b90*/  @!P0 LDG.E.64 R26, desc[UR6][R30.64] ;  /* 0x000000061e1a8981 */ /* 0x000f22000c1e1b00 */
[----:B--2---:R-:W-:Y:S01]  /*2ba0*/  @!P0 LOP3.LUT R23, R16, 0xffff0000, RZ, 0xc0, !PT ;  /* 0xffff000010178812 */ /* 0x004fe200078ec0ff */
[----:B-1----:R-:W-:Y:S01]  /*2bb0*/  @!P0 IMAD.U32 R8, R18, 0x10000, RZ ;  /* 0x0001000012088824 */ /* 0x002fe200078e00ff */
[----:B------:R-:W-:Y:S02]  /*2bc0*/  @!P0 SHF.L.U32 R21, R16, 0x10, RZ ;  /* 0x0000001010158819 */ /* 0x000fe400000006ff */
[C---:B---3--:R-:W-:Y:S02]  /*2bd0*/  @!P0 SHF.L.U32 R22, R6.reuse, 0x10, RZ ;  /* 0x0000001006168819 */ /* 0x048fe400000006ff */
[----:B------:R-:W-:Y:S02]  /*2be0*/  @!P0 LOP3.LUT R20, R6, 0xffff0000, RZ, 0xc0, !PT ;  /* 0xffff000006148812 */ /* 0x000fe400078ec0ff */
[----:B------:R-:W-:Y:S01]  /*2bf0*/  @!P0 SHF.L.U32 R5, R7, 0x10, RZ ;  /* 0x0000001007058819 */ /* 0x000fe200000006ff */
[-C--:B------:R-:W-:Y:S01]  /*2c00*/  @!P0 FMUL.FTZ R35, R23, R22.reuse ;  /* 0x0000001617238220 */ /* 0x080fe20000410000 */
[----:B----4-:R-:W-:Y:S01]  /*2c10*/  @!P0 LOP3.LUT R29, R27, 0xffff0000, RZ, 0xc0, !PT ;  /* 0xffff00001b1d8812 */ /* 0x010fe200078ec0ff */
[----:B------:R-:W-:Y:S01]  /*2c20*/  @!P0 IMAD.U32 R24, R26, 0x10000, RZ ;  /* 0x000100001a188824 */ /* 0x000fe200078e00ff */
[----:B------:R-:W-:Y:S01]  /*2c30*/  @!P0 LOP3.LUT R7, R7, 0xffff0000, RZ, 0xc0, !PT ;  /* 0xffff000007078812 */ /* 0x000fe200078ec0ff */
[----:B------:R-:W-:Y:S01]  /*2c40*/  @!P0 FMUL.FTZ R0, R21, R22 ;  /* 0x0000001615008220 */ /* 0x000fe20000410000 */
[----:B------:R-:W-:Y:S01]  /*2c50*/  @!P0 SHF.L.U32 R6, R19, 0x10, RZ ;  /* 0x0000001013068819 */ /* 0x000fe200000006ff */
[-C--:B------:R-:W-:Y:S01]  /*2c60*/  @!P0 FFMA.FTZ R35, R21, R24.reuse, -R35 ;  /* 0x0000001815238223 */ /* 0x080fe20000010823 */
[----:B------:R-:W-:Y:S01]  /*2c70*/  @!P0 SHF.L.U32 R21, R17, 0x10, RZ ;  /* 0x0000001011158819 */ /* 0x000fe200000006ff */
[----:B------:R-:W-:Y:S01]  /*2c80*/  @!P0 FFMA.FTZ R0, R23, R24, R0 ;  /* 0x0000001817008223 */ /* 0x000fe20000010000 */
[----:B------:R-:W-:Y:S01]  /*2c90*/  @!P0 LOP3.LUT R23, R17, 0xffff0000, RZ, 0xc0, !PT ;  /* 0xffff000011178812 */ /* 0x000fe200078ec0ff */
[----:B------:R-:W-:Y:S01]  /*2ca0*/  @!P0 IMAD.U32 R25, R27, 0x10000, RZ ;  /* 0x000100001b198824 */ /* 0x000fe200078e00ff */
[----:B------:R-:W-:Y:S01]  /*2cb0*/  @!P0 LOP3.LUT R24, R18, 0xffff0000, RZ, 0xc0, !PT ;  /* 0xffff000012188812 */ /* 0x000fe200078ec0ff */
[-C--:B------:R-:W-:Y:S01]  /*2cc0*/  @!P0 FMUL.FTZ R2, R21, R20.reuse ;  /* 0x0000001415028220 */ /* 0x080fe20000410000 */
[----:B------:R-:W-:Y:S01]  /*2cd0*/  @!P0 LOP3.LUT R27, R19, 0xffff0000, RZ, 0xc0, !PT ;  /* 0xffff0000131b8812 */ /* 0x000fe200078ec0ff */
[----:B------:R-:W-:Y:S01]  /*2ce0*/  @!P0 FMUL.FTZ R37, R23, R20 ;  /* 0x0000001417258220 */ /* 0x000fe20000410000 */
[----:B------:R-:W-:Y:S01]  /*2cf0*/  @!P0 LOP3.LUT R26, R26, 0xffff0000, RZ, 0xc0, !PT ;  /* 0xffff00001a1a8812 */ /* 0x000fe200078ec0ff */
[----:B------:R-:W-:Y:S01]  /*2d00*/  @!P0 FMUL.FTZ R3, R8, R5 ;  /* 0x0000000508038220 */ /* 0x000fe20000410000 */
[----:B------:R-:W-:Y:S01]  /*2d10*/  @!P0 F2FP.BF16.F32.PACK_AB R35, R0, R35 ;  /* 0x000000230023823e */ /* 0x000fe200000010ff */
[----:B------:R-:W-:Y:S01]  /*2d20*/  @!P0 FMUL.FTZ R28, R24, R5 ;  /* 0x00000005181c8220 */ /* 0x000fe20000410000 */
[-C--:B------:R-:W-:Y:S01]  /*2d30*/  @!P0 FMUL.FTZ R39, R27, R7.reuse ;  /* 0x000000071b278220 */ /* 0x080fe20000410000 */
[----:B------:R-:W-:Y:S01]  /*2d40*/  @!P0 FMUL.FTZ R4, R6, R7 ;  /* 0x0000000706048220 */ /* 0x000fe20000410000 */
[----:B------:R-:W-:Y:S01]  /*2d50*/  @!P0 MOV R16, R35 ;  /* 0x0000002300108202 */ /* 0x000fe20000000f00 */
[-C--:B------:R-:W-:Y:S01]  /*2d60*/  @!P0 FFMA.FTZ R2, R23, R26.reuse, R2 ;  /* 0x0000001a17028223 */ /* 0x080fe20000010002 */
[----:B------:R-:W-:Y:S01]  /*2d70*/  @!P0 FFMA.FTZ R37, R21, R26, -R37 ;  /* 0x0000001a15258223 */ /* 0x000fe20000010825 */
[-C--:B------:R-:W-:Y:S01]  /*2d80*/  @!P0 FFMA.FTZ R3, R24, R25.reuse, R3 ;  /* 0x0000001918038223 */ /* 0x080fe20000010003 */
[----:B------:R-:W-:Y:S01]  /*2d90*/  @!P0 FFMA.FTZ R28, R8, R25, -R28 ;  /* 0x00000019081c8223 */ /* 0x000fe2000001081c */
[-C--:B------:R-:W-:Y:S01]  /*2da0*/  @!P0 FFMA.FTZ R39, R6, R29.reuse, -R39 ;  /* 0x0000001d06278223 */ /* 0x080fe20000010827 */
[----:B------:R-:W-:Y:S01]  /*2db0*/  @!P0 FFMA.FTZ R4, R27, R29, R4 ;  /* 0x0000001d1b048223 */ /* 0x000fe20000010004 */
[----:B------:R-:W-:Y:S02]  /*2dc0*/  @!P0 F2FP.BF16.F32.PACK_AB R32, R2, R37 ;  /* 0x000000250220823e */ /* 0x000fe400000010ff */
[----:B------:R-:W-:Y:S02]  /*2dd0*/  @!P0 F2FP.BF16.F32.PACK_AB R28, R3, R28 ;  /* 0x0000001c031c823e */ /* 0x000fe400000010ff */
[----:B------:R-:W-:Y:S01]  /*2de0*/  @!P0 F2FP.BF16.F32.PACK_AB R39, R4, R39 ;  /* 0x000000270427823e */ /* 0x000fe200000010ff */
[----:B------:R-:W-:Y:S01]  /*2df0*/  @!P0 IMAD.MOV.U32 R17, RZ, RZ, R32 ;  /* 0x000000ffff118224 */ /* 0x000fe200078e0020 */
[----:B------:R-:W-:Y:S02]  /*2e00*/  @!P0 MOV R18, R28 ;  /* 0x0000001c00128202 */ /* 0x000fe40000000f00 */
[----:B------:R-:W-:Y:S05]  /*2e10*/  @!P0 MOV R19, R39 ;  /* 0x0000002700138202 */ /* 0x000fea0000000f00 */
[----:B------:R1:W-:Y:S02]  /*2e20*/  STG.E.128 desc[UR6][R96.64], R16 ;  /* 0x0000001060007986 */ /* 0x0003e4000c101d06 */
.L_x_1805:
[----:B------:R-:W-:Y:S05]  /*2e30*/  BSYNC B0 ;  /* 0x0000000000007941 */ /* 0x000fea0003800000 */
.L_x_1804:
[----:B------:R-:W-:Y:S01]  /*2e40*/  ISETP.NE.AND P0, PT, R152, RZ, PT ;  /* 0x000000ff9800720c */ /* 0x000fe20003f05270 */
[----:B------:R-:W-:Y:S11]  /*2e50*/  BSSY B0, `(.L_x_1806) ;  /* 0x000003c000007945 */ /* 0x000ff60003800000 */
[----:B------:R-:W-:Y:S01]  /*2e60*/  @!UPT UIADD3 URZ, URZ, URZ, URZ ;  /* 0x0000003f3f3ff290 */ /* 0x000fe2000fffe03f */
[----:B------:R-:W-:Y:S05]  /*2e70*/  @!P0 BRA `(.L_x_1807) ;  /* 0x0000000000e48947 */ /* 0x000fea0003800000 */
[C---:B------:R-:W-:Y:S02]  /*2e80*/  LEA R36, P0, R117.reuse, R122, 0x1 ;  /* 0x0000007a75247211 */ /* 0x040fe400078008ff */
[----:B------:R-:W-:Y:S02]  /*2e90*/  P2R R26, PR, RZ, 0x2 ;  /* 0x00000002ff1a7803 */ /* 0x000fe40000000000 */
[----:B------:R-:W-:Y:S02]  /*2ea0*/  LEA.HI.X R37, R117, R111, R128, 0x1, P0 ;  /* 0x0000006f75257211 */ /* 0x000fe400000f0c80 */
[----:B------:R-:W-:Y:S03]  /*2eb0*/  ISETP.GE.AND P0, PT, R14, UR4, PT ;  /* 0x000000040e007c0c */ /* 0x000fe6000bf06270 */
[----:B-1----:R-:W2:Y:S10]  /*2ec0*/  LDG.E.128 R16, desc[UR6][R36.64] ;  /* 0x0000000624107981 */ /* 0x002eb4000c1e1d00 */
[C---:B------:R-:W-:Y:S01]  /*2ed0*/  @!P0 SHF.L.U64.HI R32, R93.reuse, 0x1, R92 ;  /* 0x000000015d208819 */ /* 0x040fe2000001025c */
[----:B------:R-:W-:Y:S05]  /*2ee0*/  @!P0 IMAD.SHL.U32 R35, R93, 0x2, RZ ;  /* 0x000000025d238824 */ /* 0x000fea00078e00ff */
[C---:B------:R-:W-:Y:S05]  /*2ef0*/  @!P0 IADD3 R30, P1, R35.reuse, R50, RZ ;  /* 0x00000032231e8210 */ /* 0x040fea0007f3e0ff */
[C---:B------:R-:W-:Y:S01]  /*2f00*/  @!P0 IMAD.X R31, R32.reuse, 0x1, R51, P1 ;  /* 0x00000001201f8824 */ /* 0x040fe200008e0633 */
[----:B------:R-:W-:Y:S04]  /*2f10*/  @!P0 IADD3 R6, P1, R35, R10, RZ ;  /* 0x0000000a23068210 */ /* 0x000fe80007f3e0ff */
[----:B------:R-:W-:Y:S01]  /*2f20*/  @!P0 IADD3.X R7, R32, R9, RZ, P1, !PT ;  /* 0x0000000920078210 */ /* 0x000fe20000ffe4ff */
[----:B------:R-:W3:Y:S01]  /*2f30*/  @!P0 LDG.E.64 R28, desc[UR6][R30.64] ;  /* 0x000000061e1c8981 */ /* 0x000ee2000c1e1b00 */
[C---:B------:R-:W-:Y:S04]  /*2f40*/  LEA R38, P1, R63.reuse, R96, 0x1 ;  /* 0x000000603f267211 */ /* 0x040fe800078208ff */
[----:B------:R-:W-:Y:S01]  /*2f50*/  LEA.HI.X R39, R63, R97, R60, 0x1, P1 ;  /* 0x000000613f277211 */ /* 0x000fe200008f0c3c */
[----:B------:R-:W4:Y:S01]  /*2f60*/  @!P0 LDG.E.64 R6, desc[UR6][R6.64] ;  /* 0x0000000606068981 */ /* 0x000f22000c1e1b00 */
[----:B------:R-:W-:Y:S02]  /*2f70*/  ISETP.NE.AND P1, PT, R26, RZ, PT ;  /* 0x000000ff1a00720c */ /* 0x000fe40003f25270 */
[C---:B--2---:R-:W-:Y:S01]  /*2f80*/  @!P0 LOP3.LUT R23, R16.reuse, 0xffff0000, RZ, 0xc0, !PT ;  /* 0xffff000010178812 */ /* 0x044fe200078ec0ff */
[----:B------:R-:W-:Y:S01]  /*2f90*/  @!P0 IMAD.U32 R20, R16, 0x10000, RZ ;  /* 0x0001000010148824 */ /* 0x000fe200078e00ff */
[----:B------:R-:W-:Y:S02]  /*2fa0*/  @!P0 SHF.L.U32 R21, R17, 0x10, RZ ;  /* 0x0000001011158819 */ /* 0x000fe400000006ff */
[----:B------:R-:W-:Y:S02]  /*2fb0*/  @!P0 LOP3.LUT R24, R18, 0xffff0000, RZ, 0xc0, !PT ;  /* 0xffff000012188812 */ /* 0x000fe400078ec0ff */
[C---:B---3--:R-:W-:Y:S01]  /*2fc0*/  @!P0 LOP3.LUT R22, R28.reuse, 0xffff0000, RZ, 0xc0, !PT ;  /* 0xffff00001c168812 */ /* 0x048fe200078ec0ff */
[----:B------:R-:W-:Y:S02]  /*2fd0*/  @!P0 IMAD.U32 R25, R28, 0x10000, RZ ;  /* 0x000100001c198824 */ /* 0x000fe400078e00ff */
[C---:B------:R-:W-:Y:S01]  /*2fe0*/  @!P0 IMAD.U32 R27, R29.reuse, 0x10000, RZ ;  /* 0x000100001d1b8824 */ /* 0x040fe200078e00ff */
[----:B------:R-:W-:Y:S02]  /*2ff0*/  @!P0 LOP3.LUT R29, R29, 0xffff0000, RZ, 0xc0, !PT ;  /* 0xffff00001d1d8812 */ /* 0x000fe400078ec0ff */
[C---:B----4-:R-:W-:Y:S02]  /*3000*/  @!P0 SHF.L.U32 R5, R6.reuse, 0x10, RZ ;  /* 0x0000001006058819 */ /* 0x050fe400000006ff */
[----:B------:R-:W-:Y:S02]  /*3010*/  @!P0 LOP3.LUT R8, R6, 0xffff0000, RZ, 0xc0, !PT ;  /* 0xffff000006088812 */ /* 0x000fe400078ec0ff */
[----:B------:R-:W-:Y:S01]  /*3020*/  @!P0 SHF.L.U32 R6, R19, 0x10, RZ ;  /* 0x0000001013068819 */ /* 0x000fe200000006ff */
[-C--:B------:R-:W-:Y:S01]  /*3030*/  @!P0 FMUL.FTZ R35, R23, R5.reuse ;  /* 0x0000000517238220 */ /* 0x080fe20000410000 */
[C---:B------:R-:W-:Y:S01]  /*3040*/  @!P0 FMUL.FTZ R0, R20.reuse, R5 ;  /* 0x0000000514008220 */ /* 0x040fe20000410000 */
[C---:B------:R-:W-:Y:S01]  /*3050*/  @!P0 IMAD.U32 R5, R7.reuse, 0x10000, RZ ;  /* 0x0001000007058824 */ /* 0x040fe200078e00ff */
[----:B------:R-:W-:Y:S01]  /*3060*/  @!P0 LOP3.LUT R7, R7, 0xffff0000, RZ, 0xc0, !PT ;  /* 0xffff000007078812 */ /* 0x000fe200078ec0ff */
[-C--:B------:R-:W-:Y:S01]  /*3070*/  @!P0 FFMA.FTZ R35, R20, R25.reuse, -R35 ;  /* 0x0000001914238223 */ /* 0x080fe20000010823 */
[----:B------:R-:W-:Y:S01]  /*3080*/  @!P0 FFMA.FTZ R0, R23, R25, R0 ;  /* 0x0000001917008223 */ /* 0x000fe20000010000 */
[----:B------:R-:W-:Y:S01]  /*3090*/  @!P0 LOP3.LUT R23, R17, 0xffff0000, RZ, 0xc0, !PT ;  /* 0xffff000011178812 */ /* 0x000fe200078ec0ff */
[----:B------:R-:W-:Y:S01]  /*30a0*/  @!P0 IMAD.U32 R20, R18, 0x10000, RZ ;  /* 0x0001000012148824 */ /* 0x000fe200078e00ff */
[----:B------:R-:W-:Y:S01]  /*30b0*/  @!P0 LOP3.LUT R25, R19, 0xffff0000, RZ, 0xc0, !PT ;  /* 0xffff000013198812 */ /* 0x000fe200078ec0ff */
[-C--:B------:R-:W-:Y:S01]  /*30c0*/  @!P0 FMUL.FTZ R2, R21, R8.reuse ;  /* 0x0000000815028220 */ /* 0x080fe20000410000 */
[----:B------:R-:W-:Y:S01]  /*30d0*/  @!P0 F2FP.BF16.F32.PACK_AB R35, R0, R35 ;  /* 0x000000230023823e */ /* 0x000fe200000010ff */
[-C--:B------:R-:W-:Y:S01]  /*30e0*/  @!P0 FMUL.FTZ R26, R24, R5.reuse ;  /* 0x00000005181a8220 */ /* 0x080fe20000410000 */
[----:B------:R-:W-:Y:S01]  /*30f0*/  @!P0 FMUL.FTZ R3, R20, R5 ;  /* 0x0000000514038220 */ /* 0x000fe20000410000 */
[----:B------:R-:W-:Y:S01]  /*3100*/  @!P0 FMUL.FTZ R37, R23, R8 ;  /* 0x0000000817258220 */ /* 0x000fe20000410000 */
[-C--:B------:R-:W-:Y:S01]  /*3110*/  @!P0 FMUL.FTZ R41, R25, R7.reuse ;  /* 0x0000000719298220 */ /* 0x080fe20000410000 */
[----:B------:R-:W-:Y:S01]  /*3120*/  @!P0 FMUL.FTZ R4, R6, R7 ;  /* 0x0000000706048220 */ /* 0x000fe20000410000 */
[-C--:B------:R-:W-:Y:S01]  /*3130*/  @!P0 FFMA.FTZ R2, R23, R22.reuse, R2 ;  /* 0x0000001617028223 */ /* 0x080fe20000010002 */
[-C--:B------:R-:W-:Y:S01]  /*3140*/  @!P0 FFMA.FTZ R26, R20, R27.reuse, -R26 ;  /* 0x0000001b141a8223 */ /* 0x080fe2000001081a */
[----:B------:R-:W-:Y:S01]  /*3150*/  @!P0 FFMA.FTZ R3, R24, R27, R3 ;  /* 0x0000001b18038223 */ /* 0x000fe20000010003 */
[----:B------:R-:W-:Y:S01]  /*3160*/  @!P0 FFMA.FTZ R37, R21, R22, -R37 ;  /* 0x0000001615258223 */ /* 0x000fe20000010825 */
[-C--:B------:R-:W-:Y:S01]  /*3170*/  @!P0 FFMA.FTZ R41, R6, R29.reuse, -R41 ;  /* 0x0000001d06298223 */ /* 0x080fe20000010829 */
[----:B------:R-:W-:Y:S01]  /*3180*/  @!P0 FFMA.FTZ R4, R25, R29, R4 ;  /* 0x0000001d19048223 */ /* 0x000fe20000010004 */
[----:B------:R-:W-:Y:S01]  /*3190*/  @!P0 IMAD.MOV.U32 R16, RZ, RZ, R35 ;  /* 0x000000ffff108224 */ /* 0x000fe200078e0023 */
[----:B------:R-:W-:Y:S02]  /*31a0*/  @!P0 F2FP.BF16.F32.PACK_AB R26, R3, R26 ;  /* 0x0000001a031a823e */ /* 0x000fe400000010ff */
[----:B------:R-:W-:Y:S02]  /*31b0*/  @!P0 F2FP.BF16.F32.PACK_AB R32, R2, R37 ;  /* 0x000000250220823e */ /* 0x000fe400000010ff */
[----:B------:R-:W-:Y:S01]  /*31c0*/  @!P0 F2FP.BF16.F32.PACK_AB R41, R4, R41 ;  /* 0x000000290429823e */ /* 0x000fe200000010ff */
[----:B------:R-:W-:Y:S01]  /*31d0*/  @!P0 IMAD.MOV.U32 R18, RZ, RZ, R26 ;  /* 0x000000ffff128224 */ /* 0x000fe200078e001a */
[----:B------:R-:W-:Y:S02]  /*31e0*/  @!P0 MOV R17, R32 ;  /* 0x0000002000118202 */ /* 0x000fe40000000f00 */
[----:B------:R-:W-:Y:S05]  /*31f0*/  @!P0 MOV R19, R41 ;  /* 0x0000002900138202 */ /* 0x000fea0000000f00 */
[----:B------:R2:W-:Y:S02]  /*3200*/  STG.E.128 desc[UR6][R38.64], R16 ;  /* 0x0000001026007986 */ /* 0x0005e4000c101d06 */
.L_x_1807:
[----:B------:R-:W-:Y:S05]  /*3210*/  BSYNC B0 ;  /* 0x0000000000007941 */ /* 0x000fea0003800000 */
.L_x_1806:
[----:B------:R-:W-:Y:S04]  /*3220*/  BSSY B0, `(.L_x_1808) ;  /* 0x0000039000007945 */ /* 0x000fe80003800000 */
[----:B------:R-:W-:Y:S05]  /*3230*/  @!P6 BRA `(.L_x_1809) ;  /* 0x0000000000dce947 */ /* 0x000fea0003800000 */
[----:B------:R-:W-:Y:S02]  /*3240*/  ISETP.GE.AND P0, PT, R14, UR4, PT ;  /* 0x000000040e007c0c */ /* 0x000fe4000bf06270 */
[C---:B------:R-:W-:Y:S04]  /*3250*/  LEA R36, P6, R101.reuse, R122, 0x1 ;  /* 0x0000007a65247211 */ /* 0x040fe800078c08ff */
[----:B------:R-:W-:Y:S05]  /*3260*/  LEA.HI.X R37, R101, R111, R100, 0x1, P6 ;  /* 0x0000006f65257211 */ /* 0x000fea00030f0c64 */
[----:B-12---:R1:W2:Y:S02]  /*3270*/  LDG.E.128 R16, desc[UR6][R36.64] ;  /* 0x0000000624107981 */ /* 0x0062a4000c1e1d00 */
[C---:B------:R-:W-:Y:S01]  /*3280*/  @!P0 SHF.L.U64.HI R26, R91.reuse, 0x1, R90 ;  /* 0x000000015b1a8819 */ /* 0x040fe2000001025a */
[----:B------:R-:W-:Y:S05]  /*3290*/  @!P0 IMAD.SHL.U32 R35, R91, 0x2, RZ ;  /* 0x000000025b238824 */ /* 0x000fea00078e00ff */
[C---:B------:R-:W-:Y:S05]  /*32a0*/  @!P0 IADD3 R30, P6, R35.reuse, R50, RZ ;  /* 0x00000032231e8210 */ /* 0x040fea0007fde0ff */
[C---:B------:R-:W-:Y:S01]  /*32b0*/  @!P0 IMAD.X R31, R26.reuse, 0x1, R51, P6 ;  /* 0x000000011a1f8824 */ /* 0x040fe200030e0633 */
[----:B------:R-:W-:Y:S04]  /*32c0*/  @!P0 IADD3 R6, P6, R35, R10, RZ ;  /* 0x0000000a23068210 */ /* 0x000fe80007fde0ff */
[----:B------:R-:W-:Y:S01]  /*32d0*/  @!P0 IADD3.X R7, R26, R9, RZ, P6, !PT ;  /* 0x000000091a078210 */ /* 0x000fe200037fe4ff */
[----:B------:R-:W3:Y:S01]  /*32e0*/  @!P0 LDG.E.64 R28, desc[UR6][R30.64] ;  /* 0x000000061e1c8981 */ /* 0x000ee2000c1e1b00 */
[----:B-1----:R-:W-:Y:S05]  /*32f0*/  LEA R36, P6, R148, R96, 0x1 ;  /* 0x0000006094247211 */ /* 0x002fea00078c08ff */
[----:B------:R-:W4:Y:S01]  /*3300*/  @!P0 LDG.E.64 R6, desc[UR6][R6.64] ;  /* 0x0000000606068981 */ /* 0x000f22000c1e1b00 */
[C---:B--2---:R-:W-:Y:S01]  /*3310*/  @!P0 LOP3.LUT R23, R16.reuse, 0xffff0000, RZ, 0xc0, !PT ;  /* 0xffff000010178812 */ /* 0x044fe200078ec0ff */
[----:B------:R-:W-:Y:S01]  /*3320*/  @!P0 IMAD.U32 R20, R16, 0x10000, RZ ;  /* 0x0001000010148824 */ /* 0x000fe200078e00ff */
[----:B------:R-:W-:Y:S02]  /*3330*/  @!P0 SHF.L.U32 R21, R17, 0x10, RZ ;  /* 0x0000001011158819 */ /* 0x000fe400000006ff */
[----:B------:R-:W-:Y:S02]  /*3340*/  @!P0 LOP3.LUT R24, R18, 0xffff0000, RZ, 0xc0, !PT ;  /* 0xffff000012188812 */ /* 0x000fe400078ec0ff */
[C---:B---3--:R-:W-:Y:S02]  /*3350*/  @!P0 SHF.L.U32 R25, R28.reuse, 0x10, RZ ;  /* 0x000000101c198819 */ /* 0x048fe400000006ff */
[----:B------:R-:W-:Y:S02]  /*3360*/  @!P0 LOP3.LUT R22, R28, 0xffff0000, RZ, 0xc0, !PT ;  /* 0xffff00001c168812 */ /* 0x000fe400078ec0ff */
[C---:B------:R-:W-:Y:S02]  /*3370*/  @!P0 SHF.L.U32 R27, R29.reuse, 0x10, RZ ;  /* 0x000000101d1b8819 */ /* 0x040fe400000006ff */
[----:B------:R-:W-:Y:S01]  /*3380*/  @!P0 LOP3.LUT R29, R29, 0xffff0000, RZ, 0xc0, !PT ;  /* 0xffff00001d1d8812 */ /* 0x000fe200078ec0ff */
[C---:B----4-:R-:W-:Y:S01]  /*3390*/  @!P0 IMAD.U32 R5, R6.reuse, 0x10000, RZ ;  /* 0x0001000006058824 */ /* 0x050fe200078e00ff */
        /* <DEDUP_REMOVED lines=29> */
[----:B------:R-:W-:Y:S02]  /*3570*/  LEA.HI.X R37, R148, R97, R102, 0x1, P6 ;  /* 0x0000006194257211 */ /* 0x000fe400030f0c66 */
[----:B------:R-:W-:Y:S02]  /*3580*/  @!P0 MOV R17, R32 ;  /* 0x0000002000118202 */ /* 0x000fe40000000f00 */
[----:B------:R-:W-:Y:S05]  /*3590*/  @!P0 MOV R19, R39 ;  /* 0x0000002700138202 */ /* 0x000fea0000000f00 */
[----:B------:R3:W-:Y:S02]  /*35a0*/  STG.E.128 desc[UR6][R36.64], R16 ;  /* 0x0000001024007986 */ /* 0x0007e4000c101d06 */
.L_x_1809:
[----:B------:R-:W-:Y:S05]  /*35b0*/  BSYNC B0 ;  /* 0x0000000000007941 */ /* 0x000fea0003800000 */
.L_x_1808:
[----:B------:R-:W-:Y:S04]  /*35c0*/  BSSY B0, `(.L_x_1810) ;  /* 0x000003e000007945 */ /* 0x000fe80003800000 */
[----:B------:R-:W-:Y:S05]  /*35d0*/  @!P5 BRA `(.L_x_1811) ;  /* 0x0000000000f0d947 */ /* 0x000fea0003800000 */
[----:B------:R-:W-:Y:S01]  /*35e0*/  ISETP.GE.AND P0, PT, R14, UR4, PT ;  /* 0x000000040e007c0c */ /* 0x000fe2000bf06270 */
[----:B------:R-:W2:Y:S01]  /*35f0*/  LDC.64 R34, c[0x0][0x338] ;  /* 0x0000ce00ff227b82 */ /* 0x000ea20000000a00 */
[----:B------:R-:W-:Y:S11]  /*3600*/  MOV R123, R111 ;  /* 0x0000006f007b7202 */ /* 0x000ff60000000f00 */
[C---:B------:R-:W-:Y:S01]  /*3610*/  @!P0 SHF.L.U64.HI R26, R89.reuse, 0x1, R88 ;  /* 0x00000001591a8819 */ /* 0x040fe20000010258 */
[----:B---3--:R-:W-:Y:S05]  /*3620*/  @!P0 IMAD.SHL.U32 R37, R89, 0x2, RZ ;  /* 0x0000000259258824 */ /* 0x008fea00078e00ff */
[C---:B------:R-:W-:Y:S02]  /*3630*/  @!P0 IADD3 R6, P5, R37.reuse, R10, RZ ;  /* 0x0000000a25068210 */ /* 0x040fe40007fbe0ff */
[----:B------:R-:W-:Y:S02]  /*3640*/  @!P0 IADD3 R30, P6, R37, R50, RZ ;  /* 0x00000032251e8210 */ /* 0x000fe40007fde0ff */
[----:B------:R-:W-:Y:S01]  /*3650*/  @!P0 IADD3.X R7, R26, R9, RZ, P5, !PT ;  /* 0x000000091a078210 */ /* 0x000fe20002ffe4ff */
[----:B--2---:R-:W-:Y:S04]  /*3660*/  IMAD.WIDE.U32 R38, R34, 0xc0, R122 ;  /* 0x000000c022267825 */ /* 0x004fe800078e007a */
[----:B------:R-:W-:Y:S01]  /*3670*/  IMAD R35, R35, 0xc0, RZ ;  /* 0x000000c023237824 */ /* 0x000fe200078e02ff */
[----:B------:R-:W2:Y:S01]  /*3680*/  @!P0 LDG.E.64 R6, desc[UR6][R6.64] ;  /* 0x0000000606068981 */ /* 0x000ea2000c1e1b00 */
[----:B------:R-:W-:Y:S03]  /*3690*/  @!P0 IMAD.X R31, R26, 0x1, R51, P6 ;  /* 0x000000011a1f8824 */ /* 0x000fe600030e0633 */
[----:B------:R-:W-:Y:S02]  /*36a0*/  IADD3 R39, R39, R35, RZ ;  /* 0x0000002327277210 */ /* 0x000fe40007ffe0ff */
[----:B------:R-:W3:Y:S01]  /*36b0*/  @!P0 LDG.E.64 R28, desc[UR6][R30.64] ;  /* 0x000000061e1c8981 */ /* 0x000ee2000c1e1b00 */
[----:B------:R-:W4:Y:S05]  /*36c0*/  LDC.64 R34, c[0x0][0x248] ;  /* 0x00009200ff227b82 */ /* 0x000f2a0000000a00 */
[----:B-1----:R-:W5:Y:S01]  /*36d0*/  LDG.E.128 R16, desc[UR6][R38.64] ;  /* 0x0000000626107981 */ /* 0x002f62000c1e1d00 */
[----:B----4-:R-:W-:Y:S04]  /*36e0*/  IMAD.WIDE.U32 R42, R34, 0xc0, R96 ;  /* 0x000000c0222a7825 */ /* 0x010fe800078e0060 */
[----:B------:R-:W-:Y:S05]  /*36f0*/  IMAD R35, R35, 0xc0, RZ ;  /* 0x000000c023237824 */ /* 0x000fea00078e02ff */
[----:B------:R-:W-:Y:S02]  /*3700*/  IADD3 R43, R43, R35, RZ ;  /* 0x000000232b2b7210 */ /* 0x000fe40007ffe0ff */
[C---:B--2---:R-:W-:Y:S01]  /*3710*/  @!P0 LOP3.LUT R8, R6.reuse, 0xffff0000, RZ, 0xc0, !PT ;  /* 0xffff000006088812 */ /* 0x044fe200078ec0ff */
[----:B------:R-:W-:Y:S01]  /*3720*/  @!P0 IMAD.U32 R5, R6, 0x10000, RZ ;  /* 0x0001000006058824 */ /* 0x000fe200078e00ff */
[C---:B---3--:R-:W-:Y:S02]  /*3730*/  @!P0 SHF.L.U32 R25, R28.reuse, 0x10, RZ ;  /* 0x000000101c198819 */ /* 0x048fe400000006ff */
[----:B------:R-:W-:Y:S02]  /*3740*/  @!P0 LOP3.LUT R22, R28, 0xffff0000, RZ, 0xc0, !PT ;  /* 0xffff00001c168812 */ /* 0x000fe400078ec0ff */
[----:B------:R-:W-:Y:S02]  /*3750*/  @!P0 SHF.L.U32 R27, R29, 0x10, RZ ;  /* 0x000000101d1b8819 */ /* 0x000fe400000006ff */
[C---:B-----5:R-:W-:Y:S01]  /*3760*/  @!P0 LOP3.LUT R23, R16.reuse, 0xffff0000, RZ, 0xc0, !PT ;  /* 0xffff000010178812 */ /* 0x060fe200078ec0ff */
[----:B------:R-:W-:Y:S01]  /*3770*/  @!P0 IMAD.U32 R20, R16, 0x10000, RZ ;  /* 0x0001000010148824 */ /* 0x000fe200078e00ff */
[----:B------:R-:W-:Y:S01]  /*3780*/  @!P0 SHF.L.U32 R21, R17, 0x10, RZ ;  /* 0x0000001011158819 */ /* 0x000fe200000006ff */
[----:B------:R-:W-:Y:S01]  /*3790*/  @!P0 IMAD.U32 R6, R19, 0x10000, RZ ;  /* 0x0001000013068824 */ /* 0x000fe200078e00ff */
[----:B------:R-:W-:Y:S01]  /*37a0*/  @!P0 LOP3.LUT R24, R18, 0xffff0000, RZ, 0xc0, !PT ;  /* 0xffff000012188812 */ /* 0x000fe200078ec0ff */
[-C--:B------:R-:W-:Y:S01]  /*37b0*/  @!P0 FMUL.FTZ R37, R23, R5.reuse ;  /* 0x0000000517258220 */ /* 0x080fe20000410000 */
[----:B------:R-:W-:Y:S01]  /*37c0*/  @!P0 LOP3.LUT R29, R29, 0xffff0000, RZ, 0xc0, !PT ;  /* 0xffff00001d1d8812 */ /* 0x000fe200078ec0ff */
[C---:B------:R-:W-:Y:S01]  /*37d0*/  @!P0 FMUL.FTZ R0, R20.reuse, R5 ;  /* 0x0000000514008220 */ /* 0x040fe20000410000 */
[C---:B------:R-:W-:Y:S01]  /*37e0*/  @!P0 IMAD.U32 R5, R7.reuse, 0x10000, RZ ;  /* 0x0001000007058824 */ /* 0x040fe200078e00ff */
[----:B------:R-:W-:Y:S01]  /*37f0*/  @!P0 LOP3.LUT R7, R7, 0xffff0000, RZ, 0xc0, !PT ;  /* 0xffff000007078812 */ /* 0x000fe200078ec0ff */
[-C--:B------:R-:W-:Y:S01]  /*3800*/  @!P0 FFMA.FTZ R37, R20, R25.reuse, -R37 ;  /* 0x0000001914258223 */ /* 0x080fe20000010825 */
[----:B------:R-:W-:Y:S01]  /*3810*/  @!P0 SHF.L.U32 R20, R18, 0x10, RZ ;  /* 0x0000001012148819 */ /* 0x000fe200000006ff */
[----:B------:R-:W-:Y:S01]  /*3820*/  @!P0 FFMA.FTZ R0, R23, R25, R0 ;  /* 0x0000001917008223 */ /* 0x000fe20000010000 */
[----:B------:R-:W-:Y:S01]  /*3830*/  @!P0 LOP3.LUT R23, R17, 0xffff0000, RZ, 0xc0, !PT ;  /* 0xffff000011178812 */ /* 0x000fe200078ec0ff */
[-C--:B------:R-:W-:Y:S01]  /*3840*/  @!P0 FMUL.FTZ R2, R21, R8.reuse ;  /* 0x0000000815028220 */ /* 0x080fe20000410000 */
[----:B------:R-:W-:Y:S01]  /*3850*/  @!P0 LOP3.LUT R25, R19, 0xffff0000, RZ, 0xc0, !PT ;  /* 0xffff000013198812 */ /* 0x000fe200078ec0ff */
[----:B------:R-:W-:Y:S01]  /*3860*/  @!P0 FMUL.FTZ R3, R20, R5 ;  /* 0x0000000514038220 */ /* 0x000fe20000410000 */
[----:B------:R-:W-:Y:S01]  /*3870*/  @!P0 F2FP.BF16.F32.PACK_AB R37, R0, R37 ;  /* 0x000000250025823e */ /* 0x000fe200000010ff */
[----:B------:R-:W-:Y:S01]  /*3880*/  @!P0 FMUL.FTZ R39, R23, R8 ;  /* 0x0000000817278220 */ /* 0x000fe20000410000 */
[----:B------:R-:W-:Y:S01]  /*3890*/  @!P0 FMUL.FTZ R26, R24, R5 ;  /* 0x00000005181a8220 */ /* 0x000fe20000410000 */
[----:B------:R-:W-:Y:S01]  /*38a0*/  @!P0 FMUL.FTZ R41, R25, R7 ;  /* 0x0000000719298220 */ /* 0x000fe20000410000 */
[----:B------:R-:W-:Y:S01]  /*38b0*/  @!P0 MOV R16, R37 ;  /* 0x0000002500108202 */ /* 0x000fe20000000f00 */
[----:B------:R-:W-:Y:S01]  /*38c0*/  @!P0 FMUL.FTZ R4, R6, R7 ;  /* 0x0000000706048220 */ /* 0x000fe20000410000 */
        /* <DEDUP_REMOVED lines=13> */
.L_x_1811:
[----:B------:R-:W-:Y:S05]  /*39a0*/  BSYNC B0 ;  /* 0x0000000000007941 */ /* 0x000fea0003800000 */
.L_x_1810:
[----:B------:R-:W-:Y:S04]  /*39b0*/  BSSY B0, `(.L_x_1812) ;  /* 0x0000039000007945 */ /* 0x000fe80003800000 */
[----:B------:R-:W-:Y:S05]  /*39c0*/  @!P4 BRA `(.L_x_1813) ;  /* 0x0000000000dcc947 */ /* 0x000fea0003800000 */
[----:B------:R-:W-:Y:S02]  /*39d0*/  ISETP.GE.AND P0, PT, R14, UR4, PT ;  /* 0x000000040e007c0c */ /* 0x000fe4000bf06270 */
[C---:B---3--:R-:W-:Y:S04]  /*39e0*/  LEA R36, P6, R104.reuse, R122, 0x1 ;  /* 0x0000007a68247211 */ /* 0x048fe800078c08ff */
[----:B------:R-:W-:Y:S05]  /*39f0*/  LEA.HI.X R37, R104, R111, R103, 0x1, P6 ;  /* 0x0000006f68257211 */ /* 0x000fea00030f0c67 */
[----:B-12-4-:R1:W2:Y:S02]  /*3a00*/  LDG.E.128 R16, desc[UR6][R36.64] ;  /* 0x0000000624107981 */ /* 0x0162a4000c1e1d00 */
[C---:B------:R-:W-:Y:S01]  /*3a10*/  @!P0 SHF.L.U64.HI R26, R87.reuse, 0x1, R86 ;  /* 0x00000001571a8819 */ /* 0x040fe20000010256 */
[----:B------:R-:W-:Y:S05]  /*3a20*/  @!P0 IMAD.SHL.U32 R35, R87, 0x2, RZ ;  /* 0x0000000257238824 */ /* 0x000fea00078e00ff */
[C---:B------:R-:W-:Y:S02]  /*3a30*/  @!P0 IADD3 R6, P4, R35.reuse, R10, RZ ;  /* 0x0000000a23068210 */ /* 0x040fe40007f9e0ff */
[----:B------:R-:W-:Y:S02]  /*3a40*/  @!P0 IADD3 R30, P5, R35, R50, RZ ;  /* 0x00000032231e8210 */ /* 0x000fe40007fbe0ff */
[C---:B------:R-:W-:Y:S03]  /*3a50*/  @!P0 IADD3.X R7, R26.reuse, R9, RZ, P4, !PT ;  /* 0x000000091a078210 */ /* 0x040fe600027fe4ff */
[----:B------:R-:W-:Y:S03]  /*3a60*/  @!P0 IMAD.X R31, R26, 0x1, R51, P5 ;  /* 0x000000011a1f8824 */ /* 0x000fe600028e0633 */
[----:B------:R-:W3:Y:S06]  /*3a70*/  @!P0 LDG.E.64 R6, desc[UR6][R6.64] ;  /* 0x0000000606068981 */ /* 0x000eec000c1e1b00 */
[----:B------:R-:W4:Y:S01]  /*3a80*/  @!P0 LDG.E.64 R28, desc[UR6][R30.64] ;  /* 0x000000061e1c8981 */ /* 0x000f22000c1e1b00 */
[----:B-1----:R-:W-:Y:S02]  /*3a90*/  LEA R36, P4, R150, R96, 0x1 ;  /* 0x0000006096247211 */ /* 0x002fe400078808ff */
[C---:B--2---:R-:W-:Y:S01]  /*3aa0*/  @!P0 LOP3.LUT R23, R16.reuse, 0xffff0000, RZ, 0xc0, !PT ;  /* 0xffff000010178812 */ /* 0x044fe200078ec0ff */
[----:B------:R-:W-:Y:S01]  /*3ab0*/  @!P0 IMAD.U32 R20, R16, 0x10000, RZ ;  /* 0x0001000010148824 */ /* 0x000fe200078e00ff */
[----:B------:R-:W-:Y:S02]  /*3ac0*/  @!P0 SHF.L.U32 R21, R17, 0x10, RZ ;  /* 0x0000001011158819 */ /* 0x000fe400000006ff */
[----:B------:R-:W-:Y:S02]  /*3ad0*/  @!P0 LOP3.LUT R24, R18, 0xffff0000, RZ, 0xc0, !PT ;  /* 0xffff000012188812 */ /* 0x000fe400078ec0ff */
[C---:B---3--:R-:W-:Y:S01]  /*3ae0*/  @!P0 LOP3.LUT R8, R6.reuse, 0xffff0000, RZ, 0xc0, !PT ;  /* 0xffff000006088812 */ /* 0x048fe200078ec0ff */
[----:B------:R-:W-:Y:S01]  /*3af0*/  @!P0 IMAD.U32 R5, R6, 0x10000, RZ ;  /* 0x0001000006058824 */ /* 0x000fe200078e00ff */
[----:B------:R-:W-:Y:S03]  /*3b00*/  @!P0 SHF.L.U32 R6, R19, 0x10, RZ ;  /* 0x0000001013068819 */ /* 0x000fe600000006ff */
[-C--:B------:R-:W-:Y:S01]  /*3b10*/  @!P0 FMUL.FTZ R35, R23, R5.reuse ;  /* 0x0000000517238220 */ /* 0x080fe20000410000 */
[----:B----4-:R-:W-:Y:S01]  /*3b20*/  @!P0 SHF.L.U32 R25, R28, 0x10, RZ ;  /* 0x000000101c198819 */ /* 0x010fe200000006ff */
[----:B------:R-:W-:Y:S01]  /*3b30*/  @!P0 FMUL.FTZ R0, R20, R5 ;  /* 0x0000000514008220 */ /* 0x000fe20000410000 */
[----:B------:R-:W-:Y:S01]  /*3b40*/  @!P0 LOP3.LUT R22, R28, 0xffff0000, RZ, 0xc0, !PT ;  /* 0xffff00001c168812 */ /* 0x000fe200078ec0ff */
[C---:B------:R-:W-:Y:S01]  /*3b50*/  @!P0 IMAD.U32 R5, R7.reuse, 0x10000, RZ ;  /* 0x0001000007058824 */ /* 0x040fe200078e00ff */
[----:B------:R-:W-:Y:S01]  /*3b60*/  @!P0 LOP3.LUT R7, R7, 0xffff0000, RZ, 0xc0, !PT ;  /* 0xffff000007078812 */ /* 0x000fe200078ec0ff */
        /* <DEDUP_REMOVED lines=9> */
[----:B------:R-:W-:Y:S01]  /*3c00*/  @!P0 F2FP.BF16.F32.PACK_AB R35, R0, R35 ;  /* 0x000000230023823e */ /* 0x000fe200000010ff */
        /* <DEDUP_REMOVED lines=19> */
.L_x_1813:
[----:B------:R-:W-:Y:S05]  /*3d40*/  BSYNC B0 ;  /* 0x0000000000007941 */ /* 0x000fea0003800000 */
.L_x_1812:
[----:B------:R-:W-:Y:S04]  /*3d50*/  BSSY B0, `(.L_x_1814) ;  /* 0x000003e000007945 */ /* 0x000fe80003800000 */
[----:B------:R-:W-:Y:S05]  /*3d60*/  @!P3 BRA `(.L_x_1815) ;  /* 0x0000000000f0b947 */ /* 0x000fea0003800000 */
[----:B------:R-:W-:Y:S01]  /*3d70*/  ISETP.GE.AND P0, PT, R14, UR4, PT ;  /* 0x000000040e007c0c */ /* 0x000fe2000bf06270 */
[----:B------:R-:W2:Y:S01]  /*3d80*/  LDC.64 R34, c[0x0][0x338] ;  /* 0x0000ce00ff227b82 */ /* 0x000ea20000000a00 */
[----:B------:R-:W-:Y:S11]  /*3d90*/  MOV R123, R111 ;  /* 0x0000006f007b7202 */ /* 0x000ff60000000f00 */
[C---:B------:R-:W-:Y:S01]  /*3da0*/  @!P0 SHF.L.U64.HI R26, R85.reuse, 0x1, R84 ;  /* 0x00000001551a8819 */ /* 0x040fe20000010254 */
[----:B-1-3--:R-:W-:Y:S05]  /*3db0*/  @!P0 IMAD.SHL.U32 R37, R85, 0x2, RZ ;  /* 0x0000000255258824 */ /* 0x00afea00078e00ff */
        /* <DEDUP_REMOVED lines=9> */
[----:B------:R-:W1:Y:S05]  /*3e50*/  LDC.64 R34, c[0x0][0x248] ;  /* 0x00009200ff227b82 */ /* 0x000e6a0000000a00 */
[----:B----4-:R-:W4:Y:S01]  /*3e60*/  LDG.E.128 R16, desc[UR6][R38.64] ;  /* 0x0000000626107981 */ /* 0x010f22000c1e1d00 */
[----:B-1----:R-:W-:Y:S04]  /*3e70*/  IMAD.WIDE.U32 R42, R34, 0x140, R96 ;  /* 0x00000140222a7825 */ /* 0x002fe800078e0060 */
[----:B------:R-:W-:Y:S05]  /*3e80*/  IMAD R35, R35, 0x140, RZ ;  /* 0x0000014023237824 */ /* 0x000fea00078e02ff */
[----:B------:R-:W-:Y:S02]  /*3e90*/  IADD3 R43, R43, R35, RZ ;  /* 0x000000232b2b7210 */ /* 0x000fe40007ffe0ff */
[C---:B--2---:R-:W-:Y:S01]  /*3ea0*/  @!P0 LOP3.LUT R8, R6.reuse, 0xffff0000, RZ, 0xc0, !PT ;  /* 0xffff000006088812 */ /* 0x044fe200078ec0ff */
[----:B------:R-:W-:Y:S01]  /*3eb0*/  @!P0 IMAD.U32 R5, R6, 0x10000, RZ ;  /* 0x0001000006058824 */ /* 0x000fe200078e00ff */
[C---:B---3--:R-:W-:Y:S02]  /*3ec0*/  @!P0 SHF.L.U32 R25, R28.reuse, 0x10, RZ ;  /* 0x000000101c198819 */ /* 0x048fe400000006ff */
[----:B------:R-:W-:Y:S02]  /*3ed0*/  @!P0 LOP3.LUT R22, R28, 0xffff0000, RZ, 0xc0, !PT ;  /* 0xffff00001c168812 */ /* 0x000fe400078ec0ff */
[----:B------:R-:W-:Y:S02]  /*3ee0*/  @!P0 SHF.L.U32 R27, R29, 0x10, RZ ;  /* 0x000000101d1b8819 */ /* 0x000fe400000006ff */
[C---:B----4-:R-:W-:Y:S01]  /*3ef0*/  @!P0 LOP3.LUT R23, R16.reuse, 0xffff0000, RZ, 0xc0, !PT ;  /* 0xffff000010178812 */ /* 0x050fe200078ec0ff */
        /* <DEDUP_REMOVED lines=35> */
.L_x_1815:
[----:B------:R-:W-:Y:S05]  /*4130*/  BSYNC B0 ;  /* 0x0000000000007941 */ /* 0x000fea0003800000 */
.L_x_1814:
        /* <DEDUP_REMOVED lines=62> */
.L_x_1817:
[----:B------:R-:W-:Y:S05]  /*4520*/  BSYNC B0 ;  /* 0x0000000000007941 */ /* 0x000fea0003800000 */
.L_x_1816:
        /* <DEDUP_REMOVED lines=62> */
.L_x_1819:
[----:B------:R-:W-:Y:S05]  /*4910*/  BSYNC B0 ;  /* 0x0000000000007941 */ /* 0x000fea0003800000 */
.L_x_1818:
[C---:B------:R-:W-:Y:S01]  /*4920*/  LEA R50, P1, R33.reuse, R50, 0x1 ;  /* 0x0000003221327211 */ /* 0x040fe200078208ff */
[----:B------:R-:W-:Y:S01]  /*4930*/  IMAD.MOV.U32 R8, RZ, RZ, R10 ;  /* 0x000000ffff087224 */ /* 0x000fe200078e000a */
[----:B------:R-:W-:Y:S02]  /*4940*/  UMOV UR4, UR29 ;  /* 0x0000001d00047c82 */ /* 0x000fe40008000000 */
[C---:B------:R-:W-:Y:S02]  /*4950*/  LEA.HI.X.SX32 R51, R33.reuse, R51, 0x1, P1 ;  /* 0x0000003321337211 */ /* 0x040fe400008f0eff */
[C---:B------:R-:W-:Y:S04]  /*4960*/  LEA R10, P0, R33.reuse, R8, 0x1 ;  /* 0x00000008210a7211 */ /* 0x040fe800078008ff */
[----:B------:R-:W-:Y:S01]  /*4970*/  LEA.HI.X.SX32 R9, R33, R9, 0x1, P0 ;  /* 0x0000000921097211 */ /* 0x000fe200000f0eff */
[----:B------:R-:W-:Y:S08]  /*4980*/  BRA `(.L_x_1820) ;  /* 0x0000003400587947 */ /* 0x000ff00003800000 */
.L_x_1803:
[----:B------:R-:W-:Y:S01]  /*4990*/  ULEA.HI UR31, UR4, UR4, URZ, 0x1 ;  /* 0x00000004041f7291 */ /* 0x000fe2000f8f083f */
[----:B------:R-:W-:Y:S01]  /*49a0*/  ISETP.NE.AND P0, PT, R0, RZ, PT ;  /* 0x000000ff0000720c */ /* 0x000fe20003f05270 */
[----:B------:R-:W-:Y:S02]  /*49b0*/  BSSY B1, `(.L_x_1821) ;  /* 0x000005c000017945 */ /* 0x000fe40003800000 */
[----:B------:R-:W-:Y:S06]  /*49c0*/  USHF.R.S32.HI UR31, URZ, 0x1, UR31 ;  /* 0x000000013f1f7899 */ /* 0x000fec000801141f */
[----:B------:R-:W-:Y:S04]  /*49d0*/  MOV R153, UR31 ;  /* 0x0000001f00997c02 */ /* 0x000fe80008000f00 */
[----:B------:R-:W-:Y:S05]  /*49e0*/  @!P0 BRA `(.L_x_1822) ;  /* 0x0000000400608947 */ /* 0x000fea0003800000 */
[----:B------:R-:W-:Y:S01]  /*49f0*/  MOV R123, R111 ;  /* 0x0000006f007b7202 */ /* 0x000fe20000000f00 */
[----:B------:R-:W-:Y:S01]  /*4a00*/  BSSY B0, `(.L_x_1823) ;  /* 0x0000055000007945 */ /* 0x000fe20003800000 */
[----:B------:R-:W-:Y:S03]  /*4a10*/  ISETP.GE.AND P0, PT, R14, UR4, PT ;  /* 0x000000040e007c0c */ /* 0x000fe6000bf06270 */
[----:B---3--:R1:W5:Y:S10]  /*4a20*/  LDG.E.128 R44, desc[UR6][R122.64] ;  /* 0x000000067a2c7981 */ /* 0x008374000c1e1d00 */
[----:B------:R-:W-:Y:S05]  /*4a30*/  @P0 BRA `(.L_x_1824) ;  /* 0x0000000400440947 */ /* 0x000fea0003800000 */
[----:B------:R-:W-:Y:S01]  /*4a40*/  ISETP.GE.AND P0, PT, R14, R153, PT ;  /* 0x000000990e00720c */ /* 0x000fe20003f06270 */
[----:B------:R-:W-:Y:S01]  /*4a50*/  IMAD.MOV.U32 R127, RZ, RZ, RZ ;  /* 0x000000ffff7f7224 */ /* 0x000fe200078e00ff */
[----:B------:R-:W-:Y:S01]  /*4a60*/  MOV R125, R113 ;  /* 0x00000071007d7202 */ /* 0x000fe20000000f00 */
[C---:B-----5:R-:W-:Y:S01]  /*4a70*/  IMAD.U32 R33, R44.reuse, 0x10000, RZ ;  /* 0x000100002c217824 */ /* 0x060fe200078e00ff */
[----:B------:R-:W-:Y:S01]  /*4a80*/  LOP3.LUT R35, R44, 0xffff0000, RZ, 0xc0, !PT ;  /* 0xffff00002c237812 */ /* 0x000fe200078ec0ff */
[C---:B------:R-:W-:Y:S01]  /*4a90*/  IMAD.U32 R42, R46.reuse, 0x10000, RZ ;  /* 0x000100002e2a7824 */ /* 0x040fe200078e00ff */
[C---:B------:R-:W-:Y:S02]  /*4aa0*/  SHF.L.U32 R38, R45.reuse, 0x10, RZ ;  /* 0x000000102d267819 */ /* 0x040fe400000006ff */
[----:B------:R-:W-:Y:S02]  /*4ab0*/  LOP3.LUT R39, R45, 0xffff0000, RZ, 0xc0, !PT ;  /* 0xffff00002d277812 */ /* 0x000fe400078ec0ff */
[----:B------:R-:W-:Y:S02]  /*4ac0*/  LOP3.LUT R43, R46, 0xffff0000, RZ, 0xc0, !PT ;  /* 0xffff00002e2b7812 */ /* 0x000fe400078ec0ff */
[C---:B------:R-:W-:Y:S01]  /*4ad0*/  SHF.L.U32 R46, R47.reuse, 0x10, RZ ;  /* 0x000000102f2e7819 */ /* 0x040fe200000006ff */
[----:B------:R-:W-:Y:S01]  /*4ae0*/  @P0 IMAD R127, RZ, RZ, -UR31 ;  /* 0x8000001fff7f0e24 */ /* 0x000fe2000f8e02ff */
[----:B------:R-:W-:Y:S04]  /*4af0*/  LOP3.LUT R47, R47, 0xffff0000, RZ, 0xc0, !PT ;  /* 0xffff00002f2f7812 */ /* 0x000fe800078ec0ff */
[C---:B------:R-:W-:Y:S04]  /*4b00*/  LEA R156, P0, R127.reuse, R124, 0x1 ;  /* 0x0000007c7f9c7211 */ /* 0x040fe800078008ff */
[----:B------:R-:W-:Y:S01]  /*4b10*/  LEA.HI.X.SX32 R157, R127, R125, 0x1, P0 ;  /* 0x0000007d7f9d7211 */ /* 0x000fe200000f0eff */
[----:B------:R-:W-:Y:S01]  /*4b20*/  IMAD.MOV.U32 R127, RZ, RZ, R115 ;  /* 0x000000ffff7f7224 */ /* 0x000fe200078e0073 */
[C---:B------:R-:W-:Y:S01]  /*4b30*/  ISETP.GE.AND P0, PT, R14.reuse, R153, PT ;  /* 0x000000990e00720c */ /* 0x040fe20003f06270 */
[----:B------:R-:W-:Y:S03]  /*4b40*/  IMAD.MOV.U32 R125, RZ, RZ, R153 ;  /* 0x000000ffff7d7224 */ /* 0x000fe600078e0099 */
[----:B------:R-:W2:Y:S09]  /*4b50*/  LDG.E.128 R156, desc[UR6][R156.64] ;  /* 0x000000069c9c7981 */ /* 0x000eb2000c1e1d00 */
[----:B------:R-:W-:Y:S05]  /*4b60*/  @P0 IMAD R125, RZ, RZ, -UR31 ;  /* 0x8000001fff7d0e24 */ /* 0x000fea000f8e02ff */
[C---:B------:R-:W-:Y:S04]  /*4b70*/  LEA R20, P0, R125.reuse, R122, 0x1 ;  /* 0x0000007a7d147211 */ /* 0x040fe800078008ff */
[----:B------:R-:W-:Y:S02]  /*4b80*/  LEA.HI.X.SX32 R21, R125, R123, 0x1, P0 ;  /* 0x0000007b7d157211 */ /* 0x000fe400000f0eff */
[C---:B------:R-:W-:Y:S02]  /*4b90*/  ISETP.GE.AND P0, PT, R14.reuse, R153, PT ;  /* 0x000000990e00720c */ /* 0x040fe40003f06270 */
[----:B-1----:R-:W-:Y:S02]  /*4ba0*/  MOV R123, RZ ;  /* 0x000000ff007b7202 */ /* 0x002fe40000000f00 */
[----:B------:R-:W3:Y:S09]  /*4bb0*/  LDG.E.128 R20, desc[UR6][R20.64] ;  /* 0x0000000614147981 */ /* 0x000ef2000c1e1d00 */
[----:B------:R-:W-:Y:S05]  /*4bc0*/  @P0 IMAD R123, RZ, RZ, -UR31 ;  /* 0x8000001fff7b0e24 */ /* 0x000fea000f8e02ff */
[C---:B------:R-:W-:Y:S04]  /*4bd0*/  LEA R36, P0, R123.reuse, R126, 0x1 ;  /* 0x0000007e7b247211 */ /* 0x040fe800078008ff */
[----:B------:R-:W-:Y:S02]  /*4be0*/  LEA.HI.X.SX32 R37, R123, R127, 0x1, P0 ;  /* 0x0000007f7b257211 */ /* 0x000fe400000f0eff */
[----:B------:R-:W-:Y:S03]  /*4bf0*/  ISETP.GE.AND P0, PT, R14, R153, PT ;  /* 0x000000990e00720c */ /* 0x000fe60003f06270 */
[----:B------:R-:W4:Y:S01]  /*4c00*/  LDG.E.128 R52, desc[UR6][R36.64] ;  /* 0x0000000624347981 */ /* 0x000f22000c1e1d00 */
[C---:B--2---:R-:W-:Y:S01]  /*4c10*/  SHF.L.U32 R31, R156.reuse, 0x10, RZ ;  /* 0x000000109c1f7819 */ /* 0x044fe200000006ff */
[C---:B------:R-:W-:Y:S01]  /*4c20*/  IMAD.U32 R25, R157.reuse, 0x10000, RZ ;  /* 0x000100009d197824 */ /* 0x040fe200078e00ff */
[----:B------:R-:W-:Y:S01]  /*4c30*/  LOP3.LUT R27, R156, 0xffff0000, RZ, 0xc0, !PT ;  /* 0xffff00009c1b7812 */ /* 0x000fe200078ec0ff */
[C---:B------:R-:W-:Y:S01]  /*4c40*/  IMAD.U32 R19, R158.reuse, 0x10000, RZ ;  /* 0x000100009e137824 */ /* 0x040fe200078e00ff */
[----:B------:R-:W-:Y:S05]  /*4c50*/  LOP3.LUT R24, R157, 0xffff0000, RZ, 0xc0, !PT ;  /* 0xffff00009d187812 */ /* 0x000fea00078ec0ff */
[----:B------:R-:W-:Y:S01]  /*4c60*/  @!P0 FADD.FTZ R31, -R31, -RZ ;  /* 0x800000ff1f1f8221 */ /* 0x000fe20000010100 */
[----:B------:R-:W-:Y:S01]  /*4c70*/  LOP3.LUT R18, R158, 0xffff0000, RZ, 0xc0, !PT ;  /* 0xffff00009e127812 */ /* 0x000fe200078ec0ff */
[----:B------:R-:W-:Y:S01]  /*4c80*/  @!P0 FADD.FTZ R27, -R27, -RZ ;  /* 0x800000ff1b1b8221 */ /* 0x000fe20000010100 */
[----:B------:R-:W-:Y:S01]  /*4c90*/  SHF.L.U32 R17, R159, 0x10, RZ ;  /* 0x000000109f117819 */ /* 0x000fe200000006ff */
[----:B------:R-:W-:Y:S01]  /*4ca0*/  @!P0 FADD.FTZ R25, -R25, -RZ ;  /* 0x800000ff19198221 */ /* 0x000fe20000010100 */
[----:B------:R-:W-:Y:S01]  /*4cb0*/  LOP3.LUT R16, R159, 0xffff0000, RZ, 0xc0, !PT ;  /* 0xffff00009f107812 */ /* 0x000fe200078ec0ff */
[----:B------:R-:W-:Y:S01]  /*4cc0*/  @!P0 FADD.FTZ R24, -R24, -RZ ;  /* 0x800000ff18188221 */ /* 0x000fe20000010100 */
[----:B------:R-:W-:Y:S01]  /*4cd0*/  @!P0 FADD.FTZ R19, -R19, -RZ ;  /* 0x800000ff13138221 */ /* 0x000fe20000010100 */
[----:B------:R-:W-:Y:S01]  /*4ce0*/  @!P0 FADD.FTZ R18, -R18, -RZ ;  /* 0x800000ff12128221 */ /* 0x000fe20000010100 */
[----:B------:R-:W-:Y:S01]  /*4cf0*/  @!P0 FADD.FTZ R17, -R17, -RZ ;  /* 0x800000ff11118221 */ /* 0x000fe20000010100 */
[----:B------:R-:W-:Y:S01]  /*4d00*/  @!P0 FADD.FTZ R16, -R16, -RZ ;  /* 0x800000ff10108221 */ /* 0x000fe20000010100 */
[C---:B---3--:R-:W-:Y:S01]  /*4d10*/  LOP3.LUT R30, R20.reuse, 0xffff0000, RZ, 0xc0, !PT ;  /* 0xffff0000141e7812 */ /* 0x048fe200078ec0ff */
[----:B------:R-:W-:Y:S01]  /*4d20*/  IMAD.U32 R32, R20, 0x10000, RZ ;  /* 0x0001000014207824 */ /* 0x000fe200078e00ff */
[C---:B------:R-:W-:Y:S01]  /*4d30*/  SHF.L.U32 R28, R21.reuse, 0x10, RZ ;  /* 0x00000010151c7819 */ /* 0x040fe200000006ff */
[----:B------:R-:W-:Y:S01]  /*4d40*/  IMAD.U32 R26, R22, 0x10000, RZ ;  /* 0x00010000161a7824 */ /* 0x000fe200078e00ff */
[----:B------:R-:W-:Y:S01]  /*4d50*/  LOP3.LUT R29, R21, 0xffff0000, RZ, 0xc0, !PT ;  /* 0xffff0000151d7812 */ /* 0x000fe200078ec0ff */
[----:B------:R-:W-:Y:S01]  /*4d60*/  FMUL.FTZ R0, R32, R31 ;  /* 0x0000001f20007220 */ /* 0x000fe20000410000 */
[----:B------:R-:W-:Y:S01]  /*4d70*/  LOP3.LUT R21, R22, 0xffff0000, RZ, 0xc0, !PT ;  /* 0xffff000016157812 */ /* 0x000fe200078ec0ff */
[----:B------:R-:W-:Y:S01]  /*4d80*/  FMUL.FTZ R2, R30, R27 ;  /* 0x0000001b1e027220 */ /* 0x000fe20000410000 */
[C---:B------:R-:W-:Y:S01]  /*4d90*/  SHF.L.U32 R20, R23.reuse, 0x10, RZ ;  /* 0x0000001017147819 */ /* 0x040fe200000006ff */
[----:B------:R-:W-:Y:S01]  /*4da0*/  FMUL.FTZ R3, R28, R25 ;  /* 0x000000191c037220 */ /* 0x000fe20000410000 */
[----:B------:R-:W-:Y:S01]  /*4db0*/  LOP3.LUT R23, R23, 0xffff0000, RZ, 0xc0, !PT ;  /* 0xffff000017177812 */ /* 0x000fe200078ec0ff */
[----:B------:R-:W-:Y:S01]  /*4dc0*/  FMUL.FTZ R4, R29, R24 ;  /* 0x000000181d047220 */ /* 0x000fe20000410000 */
[----:B------:R-:W-:Y:S01]  /*4dd0*/  FMUL.FTZ R5, R26, R19 ;  /* 0x000000131a057220 */ /* 0x000fe20000410000 */
[----:B------:R-:W-:Y:S01]  /*4de0*/  FMUL.FTZ R6, R21, R18 ;  /* 0x0000001215067220 */ /* 0x000fe20000410000 */
[----:B------:R-:W-:Y:S01]  /*4df0*/  FMUL.FTZ R7, R20, R17 ;  /* 0x0000001114077220 */ /* 0x000fe20000410000 */
[----:B------:R-:W-:Y:S01]  /*4e00*/  FMUL.FTZ R8, R23, R16 ;  /* 0x0000001017087220 */ /* 0x000fe20000410000 */
[C---:B----4-:R-:W-:Y:S01]  /*4e10*/  LOP3.LUT R36, R52.reuse, 0xffff0000, RZ, 0xc0, !PT ;  /* 0xffff000034247812 */ /* 0x050fe200078ec0ff */
[----:B------:R-:W-:Y:S01]  /*4e20*/  IMAD.U32 R34, R52, 0x10000, RZ ;  /* 0x0001000034227824 */ /* 0x000fe200078e00ff */
[C---:B------:R-:W-:Y:S01]  /*4e30*/  SHF.L.U32 R37, R53.reuse, 0x10, RZ ;  /* 0x0000001035257819 */ /* 0x040fe200000006ff */
[C---:B------:R-:W-:Y:S01]  /*4e40*/  IMAD.U32 R41, R54.reuse, 0x10000, RZ ;  /* 0x0001000036297824 */ /* 0x040fe200078e00ff */
[----:B------:R-:W-:Y:S01]  /*4e50*/  LOP3.LUT R40, R53, 0xffff0000, RZ, 0xc0, !PT ;  /* 0xffff000035287812 */ /* 0x000fe200078ec0ff */
[----:B------:R-:W-:Y:S01]  /*4e60*/  FFMA.FTZ R0, R33, R34, R0 ;  /* 0x0000002221007223 */ /* 0x000fe20000010000 */
[----:B------:R-:W-:Y:S01]  /*4e70*/  LOP3.LUT R44, R54, 0xffff0000, RZ, 0xc0, !PT ;  /* 0xffff0000362c7812 */ /* 0x000fe200078ec0ff */
[----:B------:R-:W-:Y:S01]  /*4e80*/  FFMA.FTZ R2, R35, R36, R2 ;  /* 0x0000002423027223 */ /* 0x000fe20000010002 */
[C---:B------:R-:W-:Y:S01]  /*4e90*/  SHF.L.U32 R45, R55.reuse, 0x10, RZ ;  /* 0x00000010372d7819 */ /* 0x040fe200000006ff */
[----:B------:R-:W-:Y:S01]  /*4ea0*/  FFMA.FTZ R3, R38, R37, R3 ;  /* 0x0000002526037223 */ /* 0x000fe20000010003 */
[----:B------:R-:W-:Y:S01]  /*4eb0*/  LOP3.LUT R48, R55, 0xffff0000, RZ, 0xc0, !PT ;  /* 0xffff000037307812 */ /* 0x000fe200078ec0ff */
[----:B------:R-:W-:Y:S01]  /*4ec0*/  FFMA.FTZ R4, R39, R40, R4 ;  /* 0x0000002827047223 */ /* 0x000fe20000010004 */
[----:B------:R-:W-:Y:S01]  /*4ed0*/  FFMA.FTZ R5, R42, R41, R5 ;  /* 0x000000292a057223 */ /* 0x000fe20000010005 */
[----:B------:R-:W-:Y:S01]  /*4ee0*/  FFMA.FTZ R6, R43, R44, R6 ;  /* 0x0000002c2b067223 */ /* 0x000fe20000010006 */
[----:B------:R-:W-:Y:S01]  /*4ef0*/  F2FP.BF16.F32.PACK_AB R44, R2, R0 ;  /* 0x00000000022c723e */ /* 0x000fe200000010ff */
[----:B------:R-:W-:Y:S01]  /*4f00*/  FFMA.FTZ R7, R46, R45, R7 ;  /* 0x0000002d2e077223 */ /* 0x000fe20000010007 */
[----:B------:R-:W-:Y:S01]  /*4f10*/  F2FP.BF16.F32.PACK_AB R45, R4, R3 ;  /* 0x00000003042d723e */ /* 0x000fe200000010ff */
[----:B------:R-:W-:Y:S01]  /*4f20*/  FFMA.FTZ R8, R47, R48, R8 ;  /* 0x000000302f087223 */ /* 0x000fe20000010008 */
[----:B------:R-:W-:Y:S04]  /*4f30*/  F2FP.BF16.F32.PACK_AB R46, R6, R5 ;  /* 0x00000005062e723e */ /* 0x000fe800000010ff */
[----:B------:R-:W-:Y:S02]  /*4f40*/  F2FP.BF16.F32.PACK_AB R47, R8, R7 ;  /* 0x00000007082f723e */ /* 0x000fe400000010ff */
.L_x_1824:
[----:B------:R-:W-:Y:S05]  /*4f50*/  BSYNC B0 ;  /* 0x0000000000007941 */ /* 0x000fea0003800000 */
.L_x_1823:
[----:B-----5:R2:W-:Y:S02]  /*4f60*/  STG.E.128 desc[UR6][R96.64], R44 ;  /* 0x0000002c60007986 */ /* 0x0205e4000c101d06 */
.L_x_1822:
[----:B------:R-:W-:Y:S05]  /*4f70*/  BSYNC B1 ;  /* 0x0000000000017941 */ /* 0x000fea0003800000 */
.L_x_1821:
[----:B------:R-:W-:Y:S01]  /*4f80*/  ISETP.NE.AND P0, PT, R152, RZ, PT ;  /* 0x000000ff9800720c */ /* 0x000fe20003f05270 */
[----:B------:R-:W-:Y:S11]  /*4f90*/  BSSY B1, `(.L_x_1825) ;  /* 0x0000062000017945 */ /* 0x000ff60003800000 */
[----:B------:R-:W-:Y:S01]  /*4fa0*/  @!UPT UIADD3 URZ, URZ, URZ, URZ ;  /* 0x0000003f3f3ff290 */ /* 0x000fe2000fffe03f */
[----:B------:R-:W-:Y:S05]  /*4fb0*/  @!P0 BRA `(.L_x_1826) ;  /* 0x00000004007c8947 */ /* 0x000fea0003800000 */
[C---:B------:R-:W-:Y:S01]  /*4fc0*/  LEA R156, P0, R117.reuse, R122, 0x1 ;  /* 0x0000007a759c7211 */ /* 0x040fe200078008ff */
[----:B------:R-:W-:Y:S03]  /*4fd0*/  BSSY B0, `(.L_x_1827) ;  /* 0x000005c000007945 */ /* 0x000fe60003800000 */
[----:B------:R-:W-:Y:S02]  /*4fe0*/  LEA.HI.X R157, R117, R111, R128, 0x1, P0 ;  /* 0x0000006f759d7211 */ /* 0x000fe400000f0c80 */
[C---:B------:R-:W-:Y:S03]  /*4ff0*/  LEA R154, P0, R63.reuse, R96, 0x1 ;  /* 0x000000603f9a7211 */ /* 0x040fe600078008ff */
[----:B--23--:R2:W5:Y:S01]  /*5000*/  LDG.E.128 R44, desc[UR6][R156.64] ;  /* 0x000000069c2c7981 */ /* 0x00c562000c1e1d00 */
[----:B------:R-:W-:Y:S02]  /*5010*/  LEA.HI.X R155, R63, R97, R60, 0x1, P0 ;  /* 0x000000613f9b7211 */ /* 0x000fe400000f0c3c */
[----:B------:R-:W-:Y:S11]  /*5020*/  ISETP.GE.AND P0, PT, R14, UR4, PT ;  /* 0x000000040e007c0c */ /* 0x000ff6000bf06270 */
[----:B------:R-:W-:Y:S02]  /*5030*/  @!UPT UIADD3 URZ, URZ, URZ, URZ ;  /* 0x0000003f3f3ff290 */ /* 0x000fe4000fffe03f */
[----:B------:R-:W-:Y:S05]  /*5040*/  @P0 BRA `(.L_x_1828) ;  /* 0x0000000400500947 */ /* 0x000fea0003800000 */
[----:B------:R-:W-:Y:S01]  /*5050*/  ISETP.GE.AND P0, PT, R14, R153, PT ;  /* 0x000000990e00720c */ /* 0x000fe20003f06270 */
[----:B------:R-:W-:Y:S01]  /*5060*/  IMAD.MOV.U32 R48, RZ, RZ, R153 ;  /* 0x000000ffff307224 */ /* 0x000fe200078e0099 */
[C---:B-----5:R-:W-:Y:S01]  /*5070*/  SHF.L.U32 R33, R44.reuse, 0x10, RZ ;  /* 0x000000102c217819 */ /* 0x060fe200000006ff */
[----:B------:R-:W-:Y:S01]  /*5080*/  IMAD.MOV.U32 R152, RZ, RZ, RZ ;  /* 0x000000ffff987224 */ /* 0x000fe200078e00ff */
[----:B------:R-:W-:Y:S01]  /*5090*/  LOP3.LUT R35, R44, 0xffff0000, RZ, 0xc0, !PT ;  /* 0xffff00002c237812 */ /* 0x000fe200078ec0ff */
[C---:B------:R-:W-:Y:S01]  /*50a0*/  IMAD.U32 R36, R45.reuse, 0x10000, RZ ;  /* 0x000100002d247824 */ /* 0x040fe200078e00ff */
[----:B------:R-:W-:Y:S01]  /*50b0*/  LOP3.LUT R39, R45, 0xffff0000, RZ, 0xc0, !PT ;  /* 0xffff00002d277812 */ /* 0x000fe200078ec0ff */
[C---:B------:R-:W-:Y:S01]  /*50c0*/  IMAD.U32 R40, R46.reuse, 0x10000, RZ ;  /* 0x000100002e287824 */ /* 0x040fe200078e00ff */
[----:B------:R-:W-:Y:S02]  /*50d0*/  LOP3.LUT R43, R46, 0xffff0000, RZ, 0xc0, !PT ;  /* 0xffff00002e2b7812 */ /* 0x000fe400078ec0ff */
[C---:B------:R-:W-:Y:S02]  /*50e0*/  SHF.L.U32 R44, R47.reuse, 0x10, RZ ;  /* 0x000000102f2c7819 */ /* 0x040fe400000006ff */
[----:B------:R-:W-:Y:S01]  /*50f0*/  LOP3.LUT R47, R47, 0xffff0000, RZ, 0xc0, !PT ;  /* 0xffff00002f2f7812 */ /* 0x000fe200078ec0ff */
[----:B------:R-:W-:Y:S05]  /*5100*/  @P0 IMAD R48, RZ, RZ, -UR31 ;  /* 0x8000001fff300e24 */ /* 0x000fea000f8e02ff */
[C---:B------:R-:W-:Y:S04]  /*5110*/  LEA R16, P0, R48.reuse, R156, 0x1 ;  /* 0x0000009c30107211 */ /* 0x040fe800078008ff */
[----:B------:R-:W-:Y:S01]  /*5120*/  LEA.HI.X.SX32 R17, R48, R157, 0x1, P0 ;  /* 0x0000009d30117211 */ /* 0x000fe200000f0eff */
[----:B------:R-:W-:Y:S01]  /*5130*/  IMAD.MOV.U32 R48, RZ, RZ, RZ ;  /* 0x000000ffff307224 */ /* 0x000fe200078e00ff */
[-C--:B------:R-:W-:Y:S04]  /*5140*/  ISETP.GE.AND P0, PT, R14, R153.reuse, PT ;  /* 0x000000990e00720c */ /* 0x080fe80003f06270 */
[----:B------:R-:W3:Y:S09]  /*5150*/  LDG.E.128 R16, desc[UR6][R16.64] ;  /* 0x0000000610107981 */ /* 0x000ef2000c1e1d00 */
[----:B------:R-:W-:Y:S04]  /*5160*/  @P0 IADD3 R152, RZ, -UR31, RZ ;  /* 0x8000001fff980c10 */ /* 0x000fe8000fffe0ff */
[C---:B------:R-:W-:Y:S04]  /*5170*/  IADD3 R125, P0, R93.reuse, R152, RZ ;  /* 0x000000985d7d7210 */ /* 0x040fe80007f1e0ff */
[----:B------:R-:W-:Y:S02]  /*5180*/  LEA.HI.X.SX32 R152, R152, R92, 0x1, P0 ;  /* 0x0000005c98987211 */ /* 0x000fe400000f0eff */
[----:B------:R-:W-:Y:S11]  /*5190*/  ISETP.GE.AND P0, PT, R14, R153, PT ;  /* 0x000000990e00720c */ /* 0x000ff60003f06270 */
[----:B------:R-:W-:Y:S02]  /*51a0*/  @!UPT UIADD3 URZ, URZ, URZ, URZ ;  /* 0x0000003f3f3ff290 */ /* 0x000fe4000fffe03f */
[----:B------:R-:W-:Y:S05]  /*51b0*/  @P0 IMAD R48, RZ, RZ, -UR31 ;  /* 0x8000001fff300e24 */ /* 0x000fea000f8e02ff */
[----:B-1----:R-:W-:Y:S04]  /*51c0*/  IADD3 R123, P0, R93, R48, RZ ;  /* 0x000000305d7b7210 */ /* 0x002fe80007f1e0ff */
[----:B------:R-:W-:Y:S02]  /*51d0*/  LEA.HI.X.SX32 R48, R48, R92, 0x1, P0 ;  /* 0x0000005c30307211 */ /* 0x000fe400000f0eff */
[C---:B--2---:R-:W-:Y:S04]  /*51e0*/  LEA R156, P0, R125.reuse, R124, 0x1 ;  /* 0x0000007c7d9c7211 */ /* 0x044fe800078008ff */
[----:B------:R-:W-:Y:S02]  /*51f0*/  LEA.HI.X R157, R125, R113, R152, 0x1, P0 ;  /* 0x000000717d9d7211 */ /* 0x000fe400000f0c98 */
[C---:B------:R-:W-:Y:S04]  /*5200*/  LEA R52, P0, R123.reuse, R126, 0x1 ;  /* 0x0000007e7b347211 */ /* 0x040fe800078008ff */
[----:B------:R-:W-:Y:S01]  /*5210*/  LEA.HI.X R53, R123, R115, R48, 0x1, P0 ;  /* 0x000000737b357211 */ /* 0x000fe200000f0c30 */
[----:B------:R-:W2:Y:S01]  /*5220*/  LDG.E.128 R156, desc[UR6][R156.64] ;  /* 0x000000069c9c7981 */ /* 0x000ea2000c1e1d00 */
[----:B------:R-:W-:Y:S07]  /*5230*/  ISETP.GE.AND P0, PT, R14, R153, PT ;  /* 0x000000990e00720c */ /* 0x000fee0003f06270 */
[----:B------:R-:W4:Y:S01]  /*5240*/  LDG.E.128 R52, desc[UR6][R52.64] ;  /* 0x0000000634347981 */ /* 0x000f22000c1e1d00 */
[C---:B---3--:R-:W-:Y:S01]  /*5250*/  LOP3.LUT R25, R16.reuse, 0xffff0000, RZ, 0xc0, !PT ;  /* 0xffff000010197812 */ /* 0x048fe200078ec0ff */
[----:B------:R-:W-:Y:S01]  /*5260*/  IMAD.U32 R27, R16, 0x10000, RZ ;  /* 0x00010000101b7824 */ /* 0x000fe200078e00ff */
[C---:B------:R-:W-:Y:S01]  /*5270*/  SHF.L.U32 R21, R18.reuse, 0x10, RZ ;  /* 0x0000001012157819 */ /* 0x040fe200000006ff */
[----:B------:R-:W-:Y:S01]  /*5280*/  IMAD.U32 R22, R17, 0x10000, RZ ;  /* 0x0001000011167824 */ /* 0x000fe200078e00ff */
[----:B------:R-:W-:Y:S01]  /*5290*/  LOP3.LUT R20, R18, 0xffff0000, RZ, 0xc0, !PT ;  /* 0xffff000012147812 */ /* 0x000fe200078ec0ff */
[----:B------:R-:W-:Y:S01]  /*52a0*/  IMAD.U32 R16, R19, 0x10000, RZ ;  /* 0x0001000013107824 */ /* 0x000fe200078e00ff */
[----:B------:R-:W-:Y:S02]  /*52b0*/  LOP3.LUT R24, R17, 0xffff0000, RZ, 0xc0, !PT ;  /* 0xffff000011187812 */ /* 0x000fe400078ec0ff */
[----:B------:R-:W-:Y:S02]  /*52c0*/  LOP3.LUT R18, R19, 0xffff0000, RZ, 0xc0, !PT ;  /* 0xffff000013127812 */ /* 0x000fe400078ec0ff */
[C---:B--2---:R-:W-:Y:S01]  /*52d0*/  LOP3.LUT R28, R156.reuse, 0xffff0000, RZ, 0xc0, !PT ;  /* 0xffff00009c1c7812 */ /* 0x044fe200078ec0ff */
[----:B------:R-:W-:Y:S01]  /*52e0*/  IMAD.U32 R30, R156, 0x10000, RZ ;  /* 0x000100009c1e7824 */ /* 0x000fe200078e00ff */
[C---:B------:R-:W-:Y:S01]  /*52f0*/  SHF.L.U32 R31, R157.reuse, 0x10, RZ ;  /* 0x000000109d1f7819 */ /* 0x040fe200000006ff */
[----:B------:R-:W-:Y:S01]  /*5300*/  IMAD.U32 R26, R158, 0x10000, RZ ;  /* 0x000100009e1a7824 */ /* 0x000fe200078e00ff */
[----:B------:R-:W-:Y:S01]  /*5310*/  LOP3.LUT R29, R157, 0xffff0000, RZ, 0xc0, !PT ;  /* 0xffff00009d1d7812 */ /* 0x000fe200078ec0ff */
[----:B------:R-:W-:Y:S01]  /*5320*/  @!P0 FADD.FTZ R30, -R30, -RZ ;  /* 0x800000ff1e1e8221 */ /* 0x000fe20000010100 */
[----:B------:R-:W-:Y:S01]  /*5330*/  LOP3.LUT R23, R158, 0xffff0000, RZ, 0xc0, !PT ;  /* 0xffff00009e177812 */ /* 0x000fe200078ec0ff */
[----:B------:R-:W-:Y:S01]  /*5340*/  @!P0 FADD.FTZ R28, -R28, -RZ ;  /* 0x800000ff1c1c8221 */ /* 0x000fe20000010100 */
[C---:B------:R-:W-:Y:S01]  /*5350*/  IMAD.U32 R19, R159.reuse, 0x10000, RZ ;  /* 0x000100009f137824 */ /* 0x040fe200078e00ff */
[----:B------:R-:W-:Y:S01]  /*5360*/  LOP3.LUT R17, R159, 0xffff0000, RZ, 0xc0, !PT ;  /* 0xffff00009f117812 */ /* 0x000fe200078ec0ff */
[----:B------:R-:W-:Y:S01]  /*5370*/  @!P0 FADD.FTZ R31, -R31, -RZ ;  /* 0x800000ff1f1f8221 */ /* 0x000fe20000010100 */
[----:B------:R-:W-:Y:S01]  /*5380*/  @!P0 FADD.FTZ R29, -R29, -RZ ;  /* 0x800000ff1d1d8221 */ /* 0x000fe20000010100 */
[----:B----4-:R-:W-:Y:S01]  /*5390*/  SHF.L.U32 R32, R52, 0x10, RZ ;  /* 0x0000001034207819 */ /* 0x010fe200000006ff */
[----:B------:R-:W-:Y:S01]  /*53a0*/  FMUL.FTZ R0, R27, R30 ;  /* 0x0000001e1b007220 */ /* 0x000fe20000410000 */
[----:B------:R-:W-:Y:S01]  /*53b0*/  @!P0 FADD.FTZ R26, -R26, -RZ ;  /* 0x800000ff1a1a8221 */ /* 0x000fe20000010100 */
[----:B------:R-:W-:Y:S01]  /*53c0*/  LOP3.LUT R34, R52, 0xffff0000, RZ, 0xc0, !PT ;  /* 0xffff000034227812 */ /* 0x000fe200078ec0ff */
[----:B------:R-:W-:Y:S01]  /*53d0*/  FMUL.FTZ R2, R25, R28 ;  /* 0x0000001c19027220 */ /* 0x000fe20000410000 */
[----:B------:R-:W-:Y:S01]  /*53e0*/  @!P0 FADD.FTZ R23, -R23, -RZ ;  /* 0x800000ff17178221 */ /* 0x000fe20000010100 */
[----:B------:R-:W-:Y:S01]  /*53f0*/  FMUL.FTZ R3, R22, R31 ;  /* 0x0000001f16037220 */ /* 0x000fe20000410000 */
[----:B------:R-:W-:Y:S01]  /*5400*/  LOP3.LUT R38, R53, 0xffff0000, RZ, 0xc0, !PT ;  /* 0xffff000035267812 */ /* 0x000fe200078ec0ff */
[----:B------:R-:W-:Y:S01]  /*5410*/  @!P0 FADD.FTZ R19, -R19, -RZ ;  /* 0x800000ff13138221 */ /* 0x000fe20000010100 */
[----:B------:R-:W-:Y:S02]  /*5420*/  IMAD.U32 R37, R53, 0x10000, RZ ;  /* 0x0001000035257824 */ /* 0x000fe400078e00ff */
[----:B------:R-:W-:Y:S01]  /*5430*/  FMUL.FTZ R4, R24, R29 ;  /* 0x0000001d18047220 */ /* 0x000fe20000410000 */
[C---:B------:R-:W-:Y:S01]  /*5440*/  LOP3.LUT R42, R54.reuse, 0xffff0000, RZ, 0xc0, !PT ;  /* 0xffff0000362a7812 */ /* 0x040fe200078ec0ff */
[----:B------:R-:W-:Y:S01]  /*5450*/  @!P0 FADD.FTZ R17, -R17, -RZ ;  /* 0x800000ff11118221 */ /* 0x000fe20000010100 */
[----:B------:R-:W-:Y:S01]  /*5460*/  FMUL.FTZ R5, R21, R26 ;  /* 0x0000001a15057220 */ /* 0x000fe20000410000 */
[----:B------:R-:W-:Y:S01]  /*5470*/  SHF.L.U32 R45, R55, 0x10, RZ ;  /* 0x00000010372d7819 */ /* 0x000fe200000006ff */
[----:B------:R-:W-:Y:S02]  /*5480*/  IMAD.U32 R41, R54, 0x10000, RZ ;  /* 0x0001000036297824 */ /* 0x000fe400078e00ff */
[----:B------:R-:W-:Y:S01]  /*5490*/  FFMA.FTZ R0, R33, R32, R0 ;  /* 0x0000002021007223 */ /* 0x000fe20000010000 */
[----:B------:R-:W-:Y:S01]  /*54a0*/  FMUL.FTZ R6, R20, R23 ;  /* 0x0000001714067220 */ /* 0x000fe20000410000 */
[----:B------:R-:W-:Y:S01]  /*54b0*/  LOP3.LUT R46, R55, 0xffff0000, RZ, 0xc0, !PT ;  /* 0xffff0000372e7812 */ /* 0x000fe200078ec0ff */
[----:B------:R-:W-:Y:S01]  /*54c0*/  FFMA.FTZ R2, R35, R34, R2 ;  /* 0x0000002223027223 */ /* 0x000fe20000010002 */
[----:B------:R-:W-:Y:S01]  /*54d0*/  FMUL.FTZ R7, R16, R19 ;  /* 0x0000001310077220 */ /* 0x000fe20000410000 */
[----:B------:R-:W-:Y:S01]  /*54e0*/  FFMA.FTZ R3, R36, R37, R3 ;  /* 0x0000002524037223 */ /* 0x000fe20000010003 */
[----:B------:R-:W-:Y:S01]  /*54f0*/  FMUL.FTZ R8, R18, R17 ;  /* 0x0000001112087220 */ /* 0x000fe20000410000 */
[----:B------:R-:W-:Y:S01]  /*5500*/  FFMA.FTZ R4, R39, R38, R4 ;  /* 0x0000002627047223 */ /* 0x000fe20000010004 */
[----:B------:R-:W-:Y:S01]  /*5510*/  FFMA.FTZ R5, R40, R41, R5 ;  /* 0x0000002928057223 */ /* 0x000fe20000010005 */
[----:B------:R-:W-:Y:S01]  /*5520*/  FFMA.FTZ R6, R43, R42, R6 ;  /* 0x0000002a2b067223 */ /* 0x000fe20000010006 */
[----:B------:R-:W-:Y:S01]  /*5530*/  FFMA.FTZ R7, R44, R45, R7 ;  /* 0x0000002d2c077223 */ /* 0x000fe20000010007 */
[----:B------:R-:W-:Y:S01]  /*5540*/  F2FP.BF16.F32.PACK_AB R44, R2, R0 ;  /* 0x00000000022c723e */ /* 0x000fe200000010ff */
[----:B------:R-:W-:Y:S01]  /*5550*/  FFMA.FTZ R8, R47, R46, R8 ;  /* 0x0000002e2f087223 */ /* 0x000fe20000010008 */
[----:B------:R-:W-:Y:S02]  /*5560*/  F2FP.BF16.F32.PACK_AB R45, R4, R3 ;  /* 0x00000003042d723e */ /* 0x000fe400000010ff */
[----:B------:R-:W-:Y:S02]  /*5570*/  F2FP.BF16.F32.PACK_AB R46, R6, R5 ;  /* 0x00000005062e723e */ /* 0x000fe400000010ff */
[----:B------:R-:W-:Y:S02]  /*5580*/  F2FP.BF16.F32.PACK_AB R47, R8, R7 ;  /* 0x00000007082f723e */ /* 0x000fe400000010ff */
.L_x_1828:
[----:B------:R-:W-:Y:S05]  /*5590*/  BSYNC B0 ;  /* 0x0000000000007941 */ /* 0x000fea0003800000 */
.L_x_1827:
[----:B-----5:R4:W-:Y:S02]  /*55a0*/  STG.E.128 desc[UR6][R154.64], R44 ;  /* 0x0000002c9a007986 */ /* 0x0209e4000c101d06 */
.L_x_1826:
[----:B------:R-:W-:Y:S05]  /*55b0*/  BSYNC B1 ;  /* 0x0000000000017941 */ /* 0x000fea0003800000 */
.L_x_1825:
[----:B------:R-:W-:Y:S04]  /*55c0*/  BSSY B1, `(.L_x_1829) ;  /* 0x000005c000017945 */ /* 0x000fe80003800000 */
[----:B------:R-:W-:Y:S05]  /*55d0*/  @!P6 BRA `(.L_x_1830) ;  /* 0x000000040068e947 */ /* 0x000fea0003800000 */
[C---:B--2---:R-:W-:Y:S01]  /*55e0*/  LEA R156, P0, R101.reuse, R122, 0x1 ;  /* 0x0000007a659c7211 */ /* 0x044fe200078008ff */
[----:B------:R-:W-:Y:S01]  /*55f0*/  BSSY B0, `(.L_x_1831) ;  /* 0x0000057000007945 */ /* 0x000fe20003800000 */
[----:B------:R-:W-:Y:S02]  /*5600*/  ISETP.GE.AND P6, PT, R14, UR4, PT ;  /* 0x000000040e007c0c */ /* 0x000fe4000bfc6270 */
[----:B------:R-:W-:Y:S02]  /*5610*/  LEA.HI.X R157, R101, R111, R100, 0x1, P0 ;  /* 0x0000006f659d7211 */ /* 0x000fe400000f0c64 */
[C---:B----4-:R-:W-:Y:S03]  /*5620*/  LEA R154, P0, R148.reuse, R96, 0x1 ;  /* 0x00000060949a7211 */ /* 0x050fe600078008ff */
[----:B---3--:R2:W5:Y:S01]  /*5630*/  LDG.E.128 R44, desc[UR6][R156.64] ;  /* 0x000000069c2c7981 */ /* 0x008562000c1e1d00 */
[----:B------:R-:W-:Y:S05]  /*5640*/  LEA.HI.X R155, R148, R97, R102, 0x1, P0 ;  /* 0x00000061949b7211 */ /* 0x000fea00000f0c66 */
[----:B------:R-:W-:Y:S05]  /*5650*/  @P6 BRA `(.L_x_1832) ;  /* 0x0000000400406947 */ /* 0x000fea0003800000 */
[----:B------:R-:W-:Y:S01]  /*5660*/  ISETP.GE.AND P6, PT, R14, R153, PT ;  /* 0x000000990e00720c */ /* 0x000fe20003fc6270 */
[----:B-1----:R-:W-:Y:S01]  /*5670*/  IMAD.MOV.U32 R123, RZ, RZ, R153 ;  /* 0x000000ffff7b7224 */ /* 0x002fe200078e0099 */
[----:B------:R-:W-:Y:S01]  /*5680*/  MOV R48, RZ ;  /* 0x000000ff00307202 */ /* 0x000fe20000000f00 */
[C---:B-----5:R-:W-:Y:S01]  /*5690*/  IMAD.U32 R33, R44.reuse, 0x10000, RZ ;  /* 0x000100002c217824 */ /* 0x060fe200078e00ff */
[----:B------:R-:W-:Y:S01]  /*56a0*/  LOP3.LUT R35, R44, 0xffff0000, RZ, 0xc0, !PT ;  /* 0xffff00002c237812 */ /* 0x000fe200078ec0ff */
[C---:B------:R-:W-:Y:S01]  /*56b0*/  IMAD.U32 R36, R45.reuse, 0x10000, RZ ;  /* 0x000100002d247824 */ /* 0x040fe200078e00ff */
[----:B------:R-:W-:Y:S01]  /*56c0*/  LOP3.LUT R39, R45, 0xffff0000, RZ, 0xc0, !PT ;  /* 0xffff00002d277812 */ /* 0x000fe200078ec0ff */
[C---:B------:R-:W-:Y:S01]  /*56d0*/  IMAD.U32 R44, R47.reuse, 0x10000, RZ ;  /* 0x000100002f2c7824 */ /* 0x040fe200078e00ff */
[C---:B------:R-:W-:Y:S02]  /*56e0*/  SHF.L.U32 R40, R46.reuse, 0x10, RZ ;  /* 0x000000102e287819 */ /* 0x040fe400000006ff */
[----:B------:R-:W-:Y:S02]  /*56f0*/  LOP3.LUT R43, R46, 0xffff0000, RZ, 0xc0, !PT ;  /* 0xffff00002e2b7812 */ /* 0x000fe400078ec0ff */
[----:B------:R-:W-:Y:S01]  /*5700*/  LOP3.LUT R47, R47, 0xffff0000, RZ, 0xc0, !PT ;  /* 0xffff00002f2f7812 */ /* 0x000fe200078ec0ff */
[----:B------:R-:W-:Y:S02]  /*5710*/  @P6 IMAD R123, RZ, RZ, -UR31 ;  /* 0x8000001fff7b6e24 */ /* 0x000fe4000f8e02ff */
[----:B------:R-:W-:Y:S03]  /*5720*/  @P6 IMAD R48, RZ, RZ, -UR31 ;  /* 0x8000001fff306e24 */ /* 0x000fe6000f8e02ff */
[C---:B------:R-:W-:Y:S04]  /*5730*/  LEA R16, P0, R123.reuse, R156, 0x1 ;  /* 0x0000009c7b107211 */ /* 0x040fe800078008ff */
[----:B------:R-:W-:Y:S02]  /*5740*/  LEA.HI.X.SX32 R17, R123, R157, 0x1, P0 ;  /* 0x0000009d7b117211 */ /* 0x000fe400000f0eff */
[----:B------:R-:W-:Y:S04]  /*5750*/  IADD3 R123, P0, R91, R48, RZ ;  /* 0x000000305b7b7210 */ /* 0x000fe80007f1e0ff */
[----:B------:R-:W-:Y:S01]  /*5760*/  LEA.HI.X.SX32 R48, R48, R90, 0x1, P0 ;  /* 0x0000005a30307211 */ /* 0x000fe200000f0eff */
[----:B------:R-:W3:Y:S01]  /*5770*/  LDG.E.128 R16, desc[UR6][R16.64] ;  /* 0x0000000610107981 */ /* 0x000ee2000c1e1d00 */
[C---:B--2---:R-:W-:Y:S04]  /*5780*/  LEA R156, P0, R123.reuse, R124, 0x1 ;  /* 0x0000007c7b9c7211 */ /* 0x044fe800078008ff */
[----:B------:R-:W-:Y:S01]  /*5790*/  LEA.HI.X R157, R123, R113, R48, 0x1, P0 ;  /* 0x000000717b9d7211 */ /* 0x000fe200000f0c30 */
[----:B------:R-:W-:Y:S01]  /*57a0*/  IMAD.MOV.U32 R48, RZ, RZ, RZ ;  /* 0x000000ffff307224 */ /* 0x000fe200078e00ff */
[----:B------:R-:W-:Y:S04]  /*57b0*/  @P6 IADD3 R48, RZ, -UR31, RZ ;  /* 0x8000001fff306c10 */ /* 0x000fe8000fffe0ff */
[----:B------:R-:W-:Y:S01]  /*57c0*/  IADD3 R123, P0, R91, R48, RZ ;  /* 0x000000305b7b7210 */ /* 0x000fe20007f1e0ff */
[----:B------:R-:W2:Y:S03]  /*57d0*/  LDG.E.128 R156, desc[UR6][R156.64] ;  /* 0x000000069c9c7981 */ /* 0x000ea6000c1e1d00 */
[----:B------:R-:W-:Y:S02]  /*57e0*/  LEA.HI.X.SX32 R48, R48, R90, 0x1, P0 ;  /* 0x0000005a30307211 */ /* 0x000fe400000f0eff */
[C---:B------:R-:W-:Y:S04]  /*57f0*/  LEA R52, P0, R123.reuse, R126, 0x1 ;  /* 0x0000007e7b347211 */ /* 0x040fe800078008ff */
[----:B------:R-:W-:Y:S06]  /*5800*/  LEA.HI.X R53, R123, R115, R48, 0x1, P0 ;  /* 0x000000737b357211 */ /* 0x000fec00000f0c30 */
[----:B------:R-:W4:Y:S01]  /*5810*/  LDG.E.128 R52, desc[UR6][R52.64] ;  /* 0x0000000634347981 */ /* 0x000f22000c1e1d00 */
[C---:B---3--:R-:W-:Y:S01]  /*5820*/  LOP3.LUT R25, R16.reuse, 0xffff0000, RZ, 0xc0, !PT ;  /* 0xffff000010197812 */ /* 0x048fe200078ec0ff */
[----:B------:R-:W-:Y:S01]  /*5830*/  IMAD.U32 R27, R16, 0x10000, RZ ;  /* 0x00010000101b7824 */ /* 0x000fe200078e00ff */
[C---:B------:R-:W-:Y:S01]  /*5840*/  LOP3.LUT R20, R18.reuse, 0xffff0000, RZ, 0xc0, !PT ;  /* 0xffff000012147812 */ /* 0x040fe200078ec0ff */
[----:B------:R-:W-:Y:S01]  /*5850*/  IMAD.U32 R21, R18, 0x10000, RZ ;  /* 0x0001000012157824 */ /* 0x000fe200078e00ff */
[C---:B------:R-:W-:Y:S02]  /*5860*/  SHF.L.U32 R16, R19.reuse, 0x10, RZ ;  /* 0x0000001013107819 */ /* 0x040fe400000006ff */
[----:B------:R-:W-:Y:S02]  /*5870*/  LOP3.LUT R18, R19, 0xffff0000, RZ, 0xc0, !PT ;  /* 0xffff000013127812 */ /* 0x000fe400078ec0ff */
[C---:B------:R-:W-:Y:S02]  /*5880*/  SHF.L.U32 R22, R17.reuse, 0x10, RZ ;  /* 0x0000001011167819 */ /* 0x040fe400000006ff */
        /* <DEDUP_REMOVED lines=9> */
[----:B------:R-:W-:Y:S01]  /*5920*/  SHF.L.U32 R19, R159, 0x10, RZ ;  /* 0x000000109f137819 */ /* 0x000fe200000006ff */
[----:B------:R-:W-:Y:S01]  /*5930*/  @!P6 FADD.FTZ R31, -R31, -RZ ;  /* 0x800000ff1f1fe221 */ /* 0x000fe20000010100 */
[----:B------:R-:W-:Y:S01]  /*5940*/  LOP3.LUT R17, R159, 0xffff0000, RZ, 0xc0, !PT ;  /* 0xffff00009f117812 */ /* 0x000fe200078ec0ff */
[----:B------:R-:W-:Y:S01]  /*5950*/  @!P6 FADD.FTZ R29, -R29, -RZ ;  /* 0x800000ff1d1de221 */ /* 0x000fe20000010100 */
[----:B------:R-:W-:Y:S01]  /*5960*/  FMUL.FTZ R0, R27, R30 ;  /* 0x0000001e1b007220 */ /* 0x000fe20000410000 */
[----:B------:R-:W-:Y:S01]  /*5970*/  @!P6 FADD.FTZ R26, -R26, -RZ ;  /* 0x800000ff1a1ae221 */ /* 0x000fe20000010100 */
[----:B------:R-:W-:Y:S01]  /*5980*/  FMUL.FTZ R2, R25, R28 ;  /* 0x0000001c19027220 */ /* 0x000fe20000410000 */
[C---:B----4-:R-:W-:Y:S01]  /*5990*/  LOP3.LUT R34, R52.reuse, 0xffff0000, RZ, 0xc0, !PT ;  /* 0xffff000034227812 */ /* 0x050fe200078ec0ff */
[----:B------:R-:W-:Y:S01]  /*59a0*/  IMAD.U32 R32, R52, 0x10000, RZ ;  /* 0x0001000034207824 */ /* 0x000fe200078e00ff */
[----:B------:R-:W-:Y:S01]  /*59b0*/  SHF.L.U32 R37, R53, 0x10, RZ ;  /* 0x0000001035257819 */ /* 0x000fe200000006ff */
[----:B------:R-:W-:Y:S01]  /*59c0*/  @!P6 FADD.FTZ R23, -R23, -RZ ;  /* 0x800000ff1717e221 */ /* 0x000fe20000010100 */
[----:B------:R-:W-:Y:S01]  /*59d0*/  FMUL.FTZ R3, R22, R31 ;  /* 0x0000001f16037220 */ /* 0x000fe20000410000 */
[----:B------:R-:W-:Y:S01]  /*59e0*/  LOP3.LUT R38, R53, 0xffff0000, RZ, 0xc0, !PT ;  /* 0xffff000035267812 */ /* 0x000fe200078ec0ff */
[----:B------:R-:W-:Y:S01]  /*59f0*/  @!P6 FADD.FTZ R19, -R19, -RZ ;  /* 0x800000ff1313e221 */ /* 0x000fe20000010100 */
        /* <DEDUP_REMOVED lines=22> */
.L_x_1832:
[----:B------:R-:W-:Y:S05]  /*5b60*/  BSYNC B0 ;  /* 0x0000000000007941 */ /* 0x000fea0003800000 */
.L_x_1831:
[----:B-----5:R3:W-:Y:S02]  /*5b70*/  STG.E.128 desc[UR6][R154.64], R44 ;  /* 0x0000002c9a007986 */ /* 0x0207e4000c101d06 */
.L_x_1830:
[----:B------:R-:W-:Y:S05]  /*5b80*/  BSYNC B1 ;  /* 0x0000000000017941 */ /* 0x000fea0003800000 */
.L_x_1829:
[----:B------:R-:W-:Y:S04]  /*5b90*/  BSSY B1, `(.L_x_1833) ;  /* 0x0000061000017945 */ /* 0x000fe80003800000 */
[----:B------:R-:W-:Y:S05]  /*5ba0*/  @!P5 BRA `(.L_x_1834) ;  /* 0x00000004007cd947 */ /* 0x000fea0003800000 */
[----:B---3--:R-:W2:Y:S01]  /*5bb0*/  LDC.64 R2, c[0x0][0x338] ;  /* 0x0000ce00ff027b82 */ /* 0x008ea20000000a00 */
[----:B-1----:R-:W-:Y:S01]  /*5bc0*/  MOV R123, R111 ;  /* 0x0000006f007b7202 */ /* 0x002fe20000000f00 */
[----:B------:R-:W-:Y:S01]  /*5bd0*/  BSSY B0, `(.L_x_1835) ;  /* 0x000005b000007945 */ /* 0x000fe20003800000 */
[----:B------:R-:W-:Y:S01]  /*5be0*/  ISETP.GE.AND P0, PT, R14, UR4, PT ;  /* 0x000000040e007c0c */ /* 0x000fe2000bf06270 */
[----:B--2---:R-:W-:Y:S04]  /*5bf0*/  IMAD.WIDE.U32 R156, R2, 0xc0, R122 ;  /* 0x000000c0029c7825 */ /* 0x004fe800078e007a */
[----:B------:R-:W-:Y:S05]  /*5c00*/  IMAD R3, R3, 0xc0, RZ ;  /* 0x000000c003037824 */ /* 0x000fea00078e02ff */
[----:B------:R-:W-:Y:S02]  /*5c10*/  IADD3 R157, R157, R3, RZ ;  /* 0x000000039d9d7210 */ /* 0x000fe40007ffe0ff */
[----:B------:R-:W1:Y:S03]  /*5c20*/  LDC.64 R2, c[0x0][0x248] ;  /* 0x00009200ff027b82 */ /* 0x000e660000000a00 */
[----:B----4-:R2:W5:Y:S01]  /*5c30*/  LDG.E.128 R44, desc[UR6][R156.64] ;  /* 0x000000069c2c7981 */ /* 0x010562000c1e1d00 */
[----:B-1----:R-:W-:Y:S04]  /*5c40*/  IMAD.WIDE.U32 R154, R2, 0xc0, R96 ;  /* 0x000000c0029a7825 */ /* 0x002fe800078e0060 */
[----:B------:R-:W-:Y:S05]  /*5c50*/  IMAD R3, R3, 0xc0, RZ ;  /* 0x000000c003037824 */ /* 0x000fea00078e02ff */
[----:B------:R-:W-:Y:S01]  /*5c60*/  IADD3 R155, R155, R3, RZ ;  /* 0x000000039b9b7210 */ /* 0x000fe20007ffe0ff */
[----:B--2---:R-:W-:Y:S06]  /*5c70*/  @P0 BRA `(.L_x_1836) ;  /* 0x0000000400400947 */ /* 0x004fec0003800000 */
[----:B------:R-:W-:Y:S01]  /*5c80*/  ISETP.GE.AND P5, PT, R14, R153, PT ;  /* 0x000000990e00720c */ /* 0x000fe20003fa6270 */
[----:B------:R-:W-:Y:S01]  /*5c90*/  IMAD.MOV.U32 R125, RZ, RZ, R153 ;  /* 0x000000ffff7d7224 */ /* 0x000fe200078e0099 */
[C---:B-----5:R-:W-:Y:S01]  /*5ca0*/  LOP3.LUT R35, R44.reuse, 0xffff0000, RZ, 0xc0, !PT ;  /* 0xffff00002c237812 */ /* 0x060fe200078ec0ff */
[----:B------:R-:W-:Y:S01]  /*5cb0*/  IMAD.MOV.U32 R48, RZ, RZ, RZ ;  /* 0x000000ffff307224 */ /* 0x000fe200078e00ff */
[C---:B------:R-:W-:Y:S01]  /*5cc0*/  LOP3.LUT R39, R45.reuse, 0xffff0000, RZ, 0xc0, !PT ;  /* 0xffff00002d277812 */ /* 0x040fe200078ec0ff */
        /* <DEDUP_REMOVED lines=8> */
[----:B------:R-:W-:Y:S02]  /*5d50*/  LEA R16, P0, R125, R156, 0x1 ;  /* 0x0000009c7d107211 */ /* 0x000fe400078008ff */
[----:B------:R-:W-:Y:S02]  /*5d60*/  IADD3 R123, P6, R89, R48, RZ ;  /* 0x00000030597b7210 */ /* 0x000fe40007fde0ff */
[----:B------:R-:W-:Y:S02]  /*5d70*/  LEA.HI.X.SX32 R17, R125, R157, 0x1, P0 ;  /* 0x0000009d7d117211 */ /* 0x000fe400000f0eff */
[----:B------:R-:W-:Y:S02]  /*5d80*/  LEA.HI.X.SX32 R48, R48, R88, 0x1, P6 ;  /* 0x0000005830307211 */ /* 0x000fe400030f0eff */
[C---:B------:R-:W-:Y:S02]  /*5d90*/  LEA R156, P0, R123.reuse, R124, 0x1 ;  /* 0x0000007c7b9c7211 */ /* 0x040fe400078008ff */
[----:B------:R-:W2:Y:S02]  /*5da0*/  LDG.E.128 R16, desc[UR6][R16.64] ;  /* 0x0000000610107981 */ /* 0x000ea4000c1e1d00 */
[----:B------:R-:W-:Y:S01]  /*5db0*/  LEA.HI.X R157, R123, R113, R48, 0x1, P0 ;  /* 0x000000717b9d7211 */ /* 0x000fe200000f0c30 */
[----:B------:R-:W-:Y:S01]  /*5dc0*/  IMAD.MOV.U32 R48, RZ, RZ, RZ ;  /* 0x000000ffff307224 */ /* 0x000fe200078e00ff */
[----:B------:R-:W-:Y:S04]  /*5dd0*/  @P5 IADD3 R48, RZ, -UR31, RZ ;  /* 0x8000001fff305c10 */ /* 0x000fe8000fffe0ff */
[----:B------:R-:W-:Y:S01]  /*5de0*/  IADD3 R123, P0, R89, R48, RZ ;  /* 0x00000030597b7210 */ /* 0x000fe20007f1e0ff */
[----:B------:R-:W3:Y:S03]  /*5df0*/  LDG.E.128 R156, desc[UR6][R156.64] ;  /* 0x000000069c9c7981 */ /* 0x000ee6000c1e1d00 */
[----:B------:R-:W-:Y:S02]  /*5e00*/  LEA.HI.X.SX32 R48, R48, R88, 0x1, P0 ;  /* 0x0000005830307211 */ /* 0x000fe400000f0eff */
[C---:B------:R-:W-:Y:S04]  /*5e10*/  LEA R52, P0, R123.reuse, R126, 0x1 ;  /* 0x0000007e7b347211 */ /* 0x040fe800078008ff */
[----:B------:R-:W-:Y:S06]  /*5e20*/  LEA.HI.X R53, R123, R115, R48, 0x1, P0 ;  /* 0x000000737b357211 */ /* 0x000fec00000f0c30 */
[----:B------:R-:W4:Y:S01]  /*5e30*/  LDG.E.128 R52, desc[UR6][R52.64] ;  /* 0x0000000634347981 */ /* 0x000f22000c1e1d00 */
[C---:B--2---:R-:W-:Y:S01]  /*5e40*/  LOP3.LUT R25, R16.reuse, 0xffff0000, RZ, 0xc0, !PT ;  /* 0xffff000010197812 */ /* 0x044fe200078ec0ff */
[----:B------:R-:W-:Y:S01]  /*5e50*/  IMAD.U32 R27, R16, 0x10000, RZ ;  /* 0x00010000101b7824 */ /* 0x000fe200078e00ff */
[C---:B------:R-:W-:Y:S01]  /*5e60*/  LOP3.LUT R20, R18.reuse, 0xffff0000, RZ, 0xc0, !PT ;  /* 0xffff000012147812 */ /* 0x040fe200078ec0ff */
[----:B------:R-:W-:Y:S01]  /*5e70*/  IMAD.U32 R21, R18, 0x10000, RZ ;  /* 0x0001000012157824 */ /* 0x000fe200078e00ff */
[C---:B------:R-:W-:Y:S02]  /*5e80*/  SHF.L.U32 R16, R19.reuse, 0x10, RZ ;  /* 0x0000001013107819 */ /* 0x040fe400000006ff */
[----:B------:R-:W-:Y:S02]  /*5e90*/  LOP3.LUT R18, R19, 0xffff0000, RZ, 0xc0, !PT ;  /* 0xffff000013127812 */ /* 0x000fe400078ec0ff */
[----:B------:R-:W-:Y:S01]  /*5ea0*/  SHF.L.U32 R22, R17, 0x10, RZ ;  /* 0x0000001011167819 */ /* 0x000fe200000006ff */
[C---:B---3--:R-:W-:Y:S01]  /*5eb0*/  IMAD.U32 R30, R156.reuse, 0x10000, RZ ;  /* 0x000100009c1e7824 */ /* 0x048fe200078e00ff */
[----:B------:R-:W-:Y:S01]  /*5ec0*/  LOP3.LUT R28, R156, 0xffff0000, RZ, 0xc0, !PT ;  /* 0xffff00009c1c7812 */ /* 0x000fe200078ec0ff */
[----:B------:R-:W-:Y:S01]  /*5ed0*/  IMAD.U32 R26, R158, 0x10000, RZ ;  /* 0x000100009e1a7824 */ /* 0x000fe200078e00ff */
[C---:B------:R-:W-:Y:S01]  /*5ee0*/  SHF.L.U32 R31, R157.reuse, 0x10, RZ ;  /* 0x000000109d1f7819 */ /* 0x040fe200000006ff */
[----:B------:R-:W-:Y:S01]  /*5ef0*/  @!P5 FADD.FTZ R30, -R30, -RZ ;  /* 0x800000ff1e1ed221 */ /* 0x000fe20000010100 */
[----:B------:R-:W-:Y:S01]  /*5f00*/  LOP3.LUT R29, R157, 0xffff0000, RZ, 0xc0, !PT ;  /* 0xffff00009d1d7812 */ /* 0x000fe200078ec0ff */
[----:B------:R-:W-:Y:S01]  /*5f10*/  @!P5 FADD.FTZ R28, -R28, -RZ ;  /* 0x800000ff1c1cd221 */ /* 0x000fe20000010100 */
[----:B------:R-:W-:Y:S01]  /*5f20*/  LOP3.LUT R23, R158, 0xffff0000, RZ, 0xc0, !PT ;  /* 0xffff00009e177812 */ /* 0x000fe200078ec0ff */
[----:B------:R-:W-:Y:S01]  /*5f30*/  @!P5 FADD.FTZ R31, -R31, -RZ ;  /* 0x800000ff1f1fd221 */ /* 0x000fe20000010100 */
[----:B------:R-:W-:Y:S01]  /*5f40*/  LOP3.LUT R24, R17, 0xffff0000, RZ, 0xc0, !PT ;  /* 0xffff000011187812 */ /* 0x000fe200078ec0ff */
[----:B------:R-:W-:Y:S01]  /*5f50*/  @!P5 FADD.FTZ R29, -R29, -RZ ;  /* 0x800000ff1d1dd221 */ /* 0x000fe20000010100 */
[----:B------:R-:W-:Y:S01]  /*5f60*/  SHF.L.U32 R19, R159, 0x10, RZ ;  /* 0x000000109f137819 */ /* 0x000fe200000006ff */
[----:B------:R-:W-:Y:S01]  /*5f70*/  FMUL.FTZ R0, R27, R30 ;  /* 0x0000001e1b007220 */ /* 0x000fe20000410000 */
[----:B------:R-:W-:Y:S01]  /*5f80*/  LOP3.LUT R17, R159, 0xffff0000, RZ, 0xc0, !PT ;  /* 0xffff00009f117812 */ /* 0x000fe200078ec0ff */
[----:B------:R-:W-:Y:S01]  /*5f90*/  @!P5 FADD.FTZ R26, -R26, -RZ ;  /* 0x800000ff1a1ad221 */ /* 0x000fe20000010100 */
[C---:B----4-:R-:W-:Y:S01]  /*5fa0*/  LOP3.LUT R34, R52.reuse, 0xffff0000, RZ, 0xc0, !PT ;  /* 0xffff000034227812 */ /* 0x050fe200078ec0ff */
[----:B------:R-:W-:Y:S02]  /*5fb0*/  IMAD.U32 R32, R52, 0x10000, RZ ;  /* 0x0001000034207824 */ /* 0x000fe400078e00ff */
[----:B------:R-:W-:Y:S01]  /*5fc0*/  FMUL.FTZ R2, R25, R28 ;  /* 0x0000001c19027220 */ /* 0x000fe20000410000 */
        /* <DEDUP_REMOVED lines=27> */
.L_x_1836:
[----:B------:R-:W-:Y:S05]  /*6180*/  BSYNC B0 ;  /* 0x0000000000007941 */ /* 0x000fea0003800000 */
.L_x_1835:
[----:B-----5:R1:W-:Y:S02]  /*6190*/  STG.E.128 desc[UR6][R154.64], R44 ;  /* 0x0000002c9a007986 */ /* 0x0203e4000c101d06 */
.L_x_1834:
[----:B------:R-:W-:Y:S05]  /*61a0*/  BSYNC B1 ;  /* 0x0000000000017941 */ /* 0x000fea0003800000 */
.L_x_1833:
[----:B------:R-:W-:Y:S04]  /*61b0*/  BSSY B1, `(.L_x_1837) ;  /* 0x000005c000017945 */ /* 0x000fe80003800000 */
[----:B------:R-:W-:Y:S05]  /*61c0*/  @!P4 BRA `(.L_x_1838) ;  /* 0x000000040068c947 */ /* 0x000fea0003800000 */
[----:B--2---:R-:W-:Y:S01]  /*61d0*/  LEA R156, P0, R104, R122, 0x1 ;  /* 0x0000007a689c7211 */ /* 0x004fe200078008ff */
[----:B------:R-:W-:Y:S01]  /*61e0*/  BSSY B0, `(.L_x_1839) ;  /* 0x0000057000007945 */ /* 0x000fe20003800000 */
[----:B------:R-:W-:Y:S02]  /*61f0*/  ISETP.GE.AND P4, PT, R14, UR4, PT ;  /* 0x000000040e007c0c */ /* 0x000fe4000bf86270 */
[----:B------:R-:W-:Y:S02]  /*6200*/  LEA.HI.X R157, R104, R111, R103, 0x1, P0 ;  /* 0x0000006f689d7211 */ /* 0x000fe400000f0c67 */
[C---:B-1-34-:R-:W-:Y:S03]  /*6210*/  LEA R154, P0, R150.reuse, R96, 0x1 ;  /* 0x00000060969a7211 */ /* 0x05afe600078008ff */
[----:B------:R1:W5:Y:S01]  /*6220*/  LDG.E.128 R44, desc[UR6][R156.64] ;  /* 0x000000069c2c7981 */ /* 0x000362000c1e1d00 */
[----:B------:R-:W-:Y:S05]  /*6230*/  LEA.HI.X R155, R150, R97, R106, 0x1, P0 ;  /* 0x00000061969b7211 */ /* 0x000fea00000f0c6a */
[----:B------:R-:W-:Y:S05]  /*6240*/  @P4 BRA `(.L_x_1840) ;  /* 0x0000000400404947 */ /* 0x000fea0003800000 */
        /* <DEDUP_REMOVED lines=17> */
[C---:B-1----:R-:W-:Y:S02]  /*6360*/  LEA R156, P0, R123.reuse, R124, 0x1 ;  /* 0x0000007c7b9c7211 */ /* 0x042fe400078008ff */
        /* <DEDUP_REMOVED lines=62> */
.L_x_1840:
[----:B------:R-:W-:Y:S05]  /*6750*/  BSYNC B0 ;  /* 0x0000000000007941 */ /* 0x000fea0003800000 */
.L_x_1839:
[----:B-----5:R2:W-:Y:S02]  /*6760*/  STG.E.128 desc[UR6][R154.64], R44 ;  /* 0x0000002c9a007986 */ /* 0x0205e4000c101d06 */
.L_x_1838:
[----:B------:R-:W-:Y:S05]  /*6770*/  BSYNC B1 ;  /* 0x0000000000017941 */ /* 0x000fea0003800000 */
.L_x_1837:
        /* <DEDUP_REMOVED lines=95> */
.L_x_1844:
[----:B------:R-:W-:Y:S05]  /*6d70*/  BSYNC B0 ;  /* 0x0000000000007941 */ /* 0x000fea0003800000 */
.L_x_1843:
[----:B-----5:R1:W-:Y:S02]  /*6d80*/  STG.E.128 desc[UR6][R154.64], R44 ;  /* 0x0000002c9a007986 */ /* 0x0203e4000c101d06 */
.L_x_1842:
[----:B------:R-:W-:Y:S05]  /*6d90*/  BSYNC B1 ;  /* 0x0000000000017941 */ /* 0x000fea0003800000 */
.L_x_1841:
        /* <DEDUP_REMOVED lines=95> */
.L_x_1848:
[----:B------:R-:W-:Y:S05]  /*7390*/  BSYNC B0 ;  /* 0x0000000000007941 */ /* 0x000fea0003800000 */
.L_x_1847:
[----:B-----5:R1:W-:Y:S02]  /*73a0*/  STG.E.128 desc[UR6][R154.64], R44 ;  /* 0x0000002c9a007986 */ /* 0x0203e4000c101d06 */
.L_x_1846:
[----:B------:R-:W-:Y:S05]  /*73b0*/  BSYNC B1 ;  /* 0x0000000000017941 */ /* 0x000fea0003800000 */
.L_x_1845:
[----:B------:R-:W-:Y:S04]  /*73c0*/  BSSY B1, `(.L_x_1849) ;  /* 0x0000060000017945 */ /* 0x000fe80003800000 */
[----:B------:R-:W-:Y:S05]  /*73d0*/  @!P1 BRA `(.L_x_1850) ;  /* 0x0000000400789947 */ /* 0x000fea0003800000 */
[----:B---3--:R-:W2:Y:S01]  /*73e0*/  LDC.64 R2, c[0x0][0x338] ;  /* 0x0000ce00ff027b82 */ /* 0x008ea20000000a00 */
[----:B-1----:R-:W-:Y:S01]  /*73f0*/  MOV R123, R111 ;  /* 0x0000006f007b7202 */ /* 0x002fe20000000f00 */
[----:B------:R-:W-:Y:S01]  /*7400*/  BSSY B0, `(.L_x_1851) ;  /* 0x000005a000007945 */ /* 0x000fe20003800000 */
[----:B------:R-:W-:Y:S01]  /*7410*/  ISETP.GE.AND P0, PT, R14, UR4, PT ;  /* 0x000000040e007c0c */ /* 0x000fe2000bf06270 */
[----:B--2-4-:R-:W-:Y:S04]  /*7420*/  IMAD.WIDE.U32 R154, R2, 0x1c0, R122 ;  /* 0x000001c0029a7825 */ /* 0x014fe800078e007a */
[----:B------:R-:W-:Y:S05]  /*7430*/  IMAD R3, R3, 0x1c0, RZ ;  /* 0x000001c003037824 */ /* 0x000fea00078e02ff */
[----:B------:R-:W-:Y:S02]  /*7440*/  IADD3 R155, R155, R3, RZ ;  /* 0x000000039b9b7210 */ /* 0x000fe40007ffe0ff */
[----:B------:R-:W1:Y:S03]  /*7450*/  LDC.64 R2, c[0x0][0x248] ;  /* 0x00009200ff027b82 */ /* 0x000e660000000a00 */
[----:B------:R2:W5:Y:S01]  /*7460*/  LDG.E.128 R44, desc[UR6][R154.64] ;  /* 0x000000069a2c7981 */ /* 0x000562000c1e1d00 */
[----:B-1----:R-:W-:Y:S04]  /*7470*/  IMAD.WIDE.U32 R156, R2, 0x1c0, R96 ;  /* 0x000001c0029c7825 */ /* 0x002fe800078e0060 */
[----:B------:R-:W-:Y:S05]  /*7480*/  IMAD R3, R3, 0x1c0, RZ ;  /* 0x000001c003037824 */ /* 0x000fea00078e02ff */
[----:B------:R-:W-:Y:S01]  /*7490*/  IADD3 R157, R157, R3, RZ ;  /* 0x000000039d9d7210 */ /* 0x000fe20007ffe0ff */
[----:B--2---:R-:W-:Y:S06]  /*74a0*/  @P0 BRA `(.L_x_1852) ;  /* 0x00000004003c0947 */ /* 0x004fec0003800000 */
[----:B------:R-:W-:Y:S01]  /*74b0*/  ISETP.GE.AND P1, PT, R14, R153, PT ;  /* 0x000000990e00720c */ /* 0x000fe20003f26270 */
[----:B------:R-:W-:Y:S01]  /*74c0*/  IMAD.MOV.U32 R123, RZ, RZ, RZ ;  /* 0x000000ffff7b7224 */ /* 0x000fe200078e00ff */
[C---:B-----5:R-:W-:Y:S01]  /*74d0*/  SHF.L.U32 R33, R44.reuse, 0x10, RZ ;  /* 0x000000102c217819 */ /* 0x060fe200000006ff */
[C---:B------:R-:W-:Y:S01]  /*74e0*/  IMAD.U32 R36, R45.reuse, 0x10000, RZ ;  /* 0x000100002d247824 */ /* 0x040fe200078e00ff */
[----:B------:R-:W-:Y:S01]  /*74f0*/  LOP3.LUT R35, R44, 0xffff0000, RZ, 0xc0, !PT ;  /* 0xffff00002c237812 */ /* 0x000fe200078ec0ff */
[C---:B------:R-:W-:Y:S01]  /*7500*/  IMAD.U32 R40, R46.reuse, 0x10000, RZ ;  /* 0x000100002e287824 */ /* 0x040fe200078e00ff */
[----:B------:R-:W-:Y:S02]  /*7510*/  LOP3.LUT R39, R45, 0xffff0000, RZ, 0xc0, !PT ;  /* 0xffff00002d277812 */ /* 0x000fe400078ec0ff */
[----:B------:R-:W-:Y:S02]  /*7520*/  LOP3.LUT R43, R46, 0xffff0000, RZ, 0xc0, !PT ;  /* 0xffff00002e2b7812 */ /* 0x000fe400078ec0ff */
[C---:B------:R-:W-:Y:S02]  /*7530*/  SHF.L.U32 R44, R47.reuse, 0x10, RZ ;  /* 0x000000102f2c7819 */ /* 0x040fe400000006ff */
[----:B------:R-:W-:Y:S01]  /*7540*/  LOP3.LUT R47, R47, 0xffff0000, RZ, 0xc0, !PT ;  /* 0xffff00002f2f7812 */ /* 0x000fe200078ec0ff */
[----:B------:R-:W-:Y:S01]  /*7550*/  @P1 IMAD R153, RZ, RZ, -UR31 ;  /* 0x8000001fff991e24 */ /* 0x000fe2000f8e02ff */
[----:B------:R-:W-:Y:S04]  /*7560*/  @P1 IADD3 R123, RZ, -UR31, RZ ;  /* 0x8000001fff7b1c10 */ /* 0x000fe8000fffe0ff */
[----:B------:R-:W-:Y:S02]  /*7570*/  LEA R16, P0, R153, R154, 0x1 ;  /* 0x0000009a99107211 */ /* 0x000fe400078008ff */
[----:B------:R-:W-:Y:S02]  /*7580*/  IADD3 R48, P2, R81, R123, RZ ;  /* 0x0000007b51307210 */ /* 0x000fe40007f5e0ff */
[----:B------:R-:W-:Y:S02]  /*7590*/  LEA.HI.X.SX32 R17, R153, R155, 0x1, P0 ;  /* 0x0000009b99117211 */ /* 0x000fe400000f0eff */
[----:B------:R-:W-:Y:S02]  /*75a0*/  LEA.HI.X.SX32 R123, R123, R80, 0x1, P2 ;  /* 0x000000507b7b7211 */ /* 0x000fe400010f0eff */
[C---:B------:R-:W-:Y:S02]  /*75b0*/  LEA R154, P0, R48.reuse, R124, 0x1 ;  /* 0x0000007c309a7211 */ /* 0x040fe400078008ff */
[----:B------:R-:W2:Y:S02]  /*75c0*/  LDG.E.128 R16, desc[UR6][R16.64] ;  /* 0x0000000610107981 */ /* 0x000ea4000c1e1d00 */
[----:B------:R-:W-:Y:S01]  /*75d0*/  LEA.HI.X R155, R48, R113, R123, 0x1, P0 ;  /* 0x00000071309b7211 */ /* 0x000fe200000f0c7b */
[----:B------:R-:W-:Y:S02]  /*75e0*/  IMAD.MOV.U32 R48, RZ, RZ, RZ ;  /* 0x000000ffff307224 */ /* 0x000fe400078e00ff */
[----:B------:R-:W-:Y:S03]  /*75f0*/  @P1 IMAD R48, RZ, RZ, -UR31 ;  /* 0x8000001fff301e24 */ /* 0x000fe6000f8e02ff */
[----:B------:R-:W3:Y:S02]  /*7600*/  LDG.E.128 R152, desc[UR6][R154.64] ;  /* 0x000000069a987981 */ /* 0x000ee4000c1e1d00 */
[----:B------:R-:W-:Y:S04]  /*7610*/  IADD3 R123, P0, R81, R48, RZ ;  /* 0x00000030517b7210 */ /* 0x000fe80007f1e0ff */
[----:B------:R-:W-:Y:S02]  /*7620*/  LEA.HI.X.SX32 R48, R48, R80, 0x1, P0 ;  /* 0x0000005030307211 */ /* 0x000fe400000f0eff */
[C---:B------:R-:W-:Y:S04]  /*7630*/  LEA R52, P0, R123.reuse, R126, 0x1 ;  /* 0x0000007e7b347211 */ /* 0x040fe800078008ff */
[----:B------:R-:W-:Y:S06]  /*7640*/  LEA.HI.X R53, R123, R115, R48, 0x1, P0 ;  /* 0x000000737b357211 */ /* 0x000fec00000f0c30 */
[----:B------:R-:W4:Y:S01]  /*7650*/  LDG.E.128 R52, desc[UR6][R52.64] ;  /* 0x0000000634347981 */ /* 0x000f22000c1e1d00 */
[C---:B--2---:R-:W-:Y:S01]  /*7660*/  LOP3.LUT R25, R16.reuse, 0xffff0000, RZ, 0xc0, !PT ;  /* 0xffff000010197812 */ /* 0x044fe200078ec0ff */
[----:B------:R-:W-:Y:S01]  /*7670*/  IMAD.U32 R27, R16, 0x10000, RZ ;  /* 0x00010000101b7824 */ /* 0x000fe200078e00ff */
[C---:B------:R-:W-:Y:S01]  /*7680*/  SHF.L.U32 R21, R18.reuse, 0x10, RZ ;  /* 0x0000001012157819 */ /* 0x040fe200000006ff */
[----:B------:R-:W-:Y:S01]  /*7690*/  IMAD.U32 R16, R19, 0x10000, RZ ;  /* 0x0001000013107824 */ /* 0x000fe200078e00ff */
[----:B------:R-:W-:Y:S01]  /*76a0*/  LOP3.LUT R20, R18, 0xffff0000, RZ, 0xc0, !PT ;  /* 0xffff000012147812 */ /* 0x000fe200078ec0ff */
[----:B------:R-:W-:Y:S01]  /*76b0*/  IMAD.U32 R22, R17, 0x10000, RZ ;  /* 0x0001000011167824 */ /* 0x000fe200078e00ff */
[----:B------:R-:W-:Y:S02]  /*76c0*/  LOP3.LUT R18, R19, 0xffff0000, RZ, 0xc0, !PT ;  /* 0xffff000013127812 */ /* 0x000fe400078ec0ff */
[C---:B---3--:R-:W-:Y:S01]  /*76d0*/  LOP3.LUT R28, R152.reuse, 0xffff0000, RZ, 0xc0, !PT ;  /* 0xffff0000981c7812 */ /* 0x048fe200078ec0ff */
[----:B------:R-:W-:Y:S01]  /*76e0*/  IMAD.U32 R30, R152, 0x10000, RZ ;  /* 0x00010000981e7824 */ /* 0x000fe200078e00ff */
[C---:B------:R-:W-:Y:S01]  /*76f0*/  SHF.L.U32 R31, R153.reuse, 0x10, RZ ;  /* 0x00000010991f7819 */ /* 0x040fe200000006ff */
[----:B------:R-:W-:Y:S01]  /*7700*/  IMAD.U32 R26, R154, 0x10000, RZ ;  /* 0x000100009a1a7824 */ /* 0x000fe200078e00ff */
        /* <DEDUP_REMOVED lines=8> */
[----:B------:R-:W-:Y:S01]  /*7790*/  LOP3.LUT R17, R155, 0xffff0000, RZ, 0xc0, !PT ;  /* 0xffff00009b117812 */ /* 0x000fe200078ec0ff */
[----:B------:R-:W-:Y:S01]  /*77a0*/  FMUL.FTZ R0, R27, R30 ;  /* 0x0000001e1b007220 */ /* 0x000fe20000410000 */
        /* <DEDUP_REMOVED lines=8> */
[----:B------:R-:W-:Y:S01]  /*7830*/  LOP3.LUT R38, R53, 0xffff0000, RZ, 0xc0, !PT ;  /* 0xffff000035267812 */ /* 0x000fe200078ec0ff */
        /* <DEDUP_REMOVED lines=22> */
.L_x_1852:
[----:B------:R-:W-:Y:S05]  /*79a0*/  BSYNC B0 ;  /* 0x0000000000007941 */ /* 0x000fea0003800000 */
.L_x_1851:
[----:B-----5:R1:W-:Y:S02]  /*79b0*/  STG.E.128 desc[UR6][R156.64], R44 ;  /* 0x0000002c9c007986 */ /* 0x0203e4000c101d06 */
.L_x_1850:
[----:B------:R-:W-:Y:S05]  /*79c0*/  BSYNC B1 ;  /* 0x0000000000017941 */ /* 0x000fea0003800000 */
.L_x_1849:
[----:B---3--:R-:W3:Y:S01]  /*79d0*/  LDC R3, c[0x0][0x2e0] ;  /* 0x0000b800ff037b82 */ /* 0x008ee20000000800 */
[----:B------:R-:W-:Y:S01]  /*79e0*/  IMAD.MOV.U32 R127, RZ, RZ, R115 ;  /* 0x000000ffff7f7224 */ /* 0x000fe200078e0073 */
[----:B------:R-:W-:Y:S01]  /*79f0*/  UMOV UR4, UR5 ;  /* 0x0000000500047c82 */ /* 0x000fe20008000000 */
[----:B------:R-:W-:Y:S02]  /*7a00*/  IMAD.MOV.U32 R125, RZ, RZ, R113 ;  /* 0x000000ffff7d7224 */ /* 0x000fe400078e0071 */
[----:B---3--:R-:W-:Y:S05]  /*7a10*/  IMAD.U32 R3, R3, -0x80, RZ ;  /* 0xffffff8003037824 */ /* 0x008fea00078e00ff */
[C---:B------:R-:W-:Y:S02]  /*7a20*/  LEA R126, P1, R3.reuse, R126, 0x1 ;  /* 0x0000007e037e7211 */ /* 0x040fe400078208ff */
[C---:B------:R-:W-:Y:S02]  /*7a30*/  LEA R124, P0, R3.reuse, R124, 0x1 ;  /* 0x0000007c037c7211 */ /* 0x040fe400078008ff */
[C---:B------:R-:W-:Y:S02]  /*7a40*/  LEA.HI.X.SX32 R115, R3.reuse, R127, 0x1, P1 ;  /* 0x0000007f03737211 */ /* 0x040fe400008f0eff */
[----:B------:R-:W-:Y:S01]  /*7a50*/  LEA.HI.X.SX32 R113, R3, R125, 0x1, P0 ;  /* 0x0000007d03717211 */ /* 0x000fe200000f0eff */
[----:B------:R-:W-:Y:S08]  /*7a60*/  BRA `(.L_x_1820) ;  /* 0x0000000400207947 */ /* 0x000ff00003800000 */
.L_x_1802:
[----:B---3--:R-:W-:Y:S01]  /*7a70*/  P2R R2, PR, RZ, 0x2 ;  /* 0x00000002ff027803 */ /* 0x008fe20000000000 */
[----:B------:R-:W-:Y:S01]  /*7a80*/  UMOV UR4, URZ ;  /* 0x0000003f00047c82 */ /* 0x000fe20008000000 */
[----:B------:R-:W-:Y:S11]  /*7a90*/  ISETP.NE.AND P1, PT, R152, RZ, PT ;  /* 0x000000ff9800720c */ /* 0x000ff60003f25270 */
[----:B------:R-:W-:Y:S02]  /*7aa0*/  @!UPT UIADD3 URZ, URZ, URZ, URZ ;  /* 0x0000003f3f3ff290 */ /* 0x000fe4000fffe03f */
[C---:B------:R-:W-:Y:S04]  /*7ab0*/  @P1 LEA R26, P0, R117.reuse, R122, 0x1 ;  /* 0x0000007a751a1211 */ /* 0x040fe800078008ff */
[----:B------:R-:W-:Y:S02]  /*7ac0*/  @P1 LEA.HI.X R27, R117, R111, R128, 0x1, P0 ;  /* 0x0000006f751b1211 */ /* 0x000fe400000f0c80 */
[C---:B------:R-:W-:Y:S04]  /*7ad0*/  @P1 LEA R24, P0, R63.reuse, R96, 0x1 ;  /* 0x000000603f181211 */ /* 0x040fe800078008ff */
[----:B------:R-:W-:Y:S02]  /*7ae0*/  @P1 LEA.HI.X R25, R63, R97, R60, 0x1, P0 ;  /* 0x000000613f191211 */ /* 0x000fe400000f0c3c */
[----:B------:R-:W-:Y:S11]  /*7af0*/  ISETP.NE.AND P0, PT, R0, RZ, PT ;  /* 0x000000ff0000720c */ /* 0x000ff60003f05270 */
[----:B------:R-:W-:Y:S02]  /*7b00*/  @!UPT UIADD3 URZ, URZ, URZ, URZ ;  /* 0x0000003f3f3ff290 */ /* 0x000fe4000fffe03f */
[-C--:B------:R-:W-:Y:S05]  /*7b10*/  @P0 MOV R123, R111.reuse ;  /* 0x0000006f007b0202 */ /* 0x080fea0000000f00 */
[----:B------:R1:W2:Y:S02]  /*7b20*/  @P0 LDG.E.128 R20, desc[UR6][R122.64] ;  /* 0x000000067a140981 */ /* 0x0002a4000c1e1d00 */
[-C--:B-1----:R-:W-:Y:S03]  /*7b30*/  @P5 MOV R123, R111.reuse ;  /* 0x0000006f007b5202 */ /* 0x082fe60000000f00 */
[----:B--2---:R-:W-:Y:S01]  /*7b40*/  @P0 STG.E.128 desc[UR6][R96.64], R20 ;  /* 0x0000001460000986 */ /* 0x004fe2000c101d06 */
[C---:B------:R-:W-:Y:S04]  /*7b50*/  @P6 LEA R16, P0, R101.reuse, R122, 0x1 ;  /* 0x0000007a65106211 */ /* 0x040fe800078008ff */
[----:B------:R-:W2:Y:S01]  /*7b60*/  @P1 LDG.E.128 R4, desc[UR6][R26.64] ;  /* 0x000000061a041981 */ /* 0x000ea2000c1e1d00 */
[----:B------:R-:W-:Y:S02]  /*7b70*/  @P6 LEA.HI.X R17, R101, R111, R100, 0x1, P0 ;  /* 0x0000006f65116211 */ /* 0x000fe400000f0c64 */
[C---:B------:R-:W-:Y:S04]  /*7b80*/  @P6 LEA R30, P0, R148.reuse, R96, 0x1 ;  /* 0x00000060941e6211 */ /* 0x040fe800078008ff */
[----:B------:R-:W-:Y:S01]  /*7b90*/  @P6 LEA.HI.X R31, R148, R97, R102, 0x1, P0 ;  /* 0x00000061941f6211 */ /* 0x000fe200000f0c66 */
[----:B--2---:R1:W-:Y:S01]  /*7ba0*/  @P1 STG.E.128 desc[UR6][R24.64], R4 ;  /* 0x0000000418001986 */ /* 0x0043e2000c101d06 */
[----:B------:R-:W-:Y:S02]  /*7bb0*/  ISETP.NE.AND P1, PT, R2, RZ, PT ;  /* 0x000000ff0200720c */ /* 0x000fe40003f25270 */
[----:B------:R-:W2:Y:S02]  /*7bc0*/  @P5 LDC.64 R2, c[0x0][0x338] ;  /* 0x0000ce00ff025b82 */ /* 0x000ea40000000a00 */
[----:B------:R-:W3:Y:S01]  /*7bd0*/  @P6 LDG.E.128 R16, desc[UR6][R16.64] ;  /* 0x0000000610106981 */ /* 0x000ee2000c1e1d00 */
[----:B--2---:R-:W-:Y:S04]  /*7be0*/  @P5 IMAD.WIDE.U32 R28, R2, 0xc0, R122 ;  /* 0x000000c0021c5825 */ /* 0x004fe800078e007a */
[----:B------:R-:W-:Y:S01]  /*7bf0*/  @P5 IMAD R3, R3, 0xc0, RZ ;  /* 0x000000c003035824 */ /* 0x000fe200078e02ff */
[C---:B-1----:R-:W-:Y:S01]  /*7c00*/  @P4 LEA R24, P0, R104.reuse, R122, 0x1 ;  /* 0x0000007a68184211 */ /* 0x042fe200078008ff */
[----:B------:R-:W-:Y:S02]  /*7c10*/  @P3 IMAD.MOV.U32 R123, RZ, RZ, R111 ;  /* 0x000000ffff7b3224 */ /* 0x000fe400078e006f */
[----:B------:R-:W-:Y:S01]  /*7c20*/  @P5 IMAD.IADD R29, R29, 0x1, R3 ;  /* 0x000000011d1d5824 */ /* 0x000fe200078e0203 */
[----:B------:R-:W-:Y:S01]  /*7c30*/  @P4 LEA.HI.X R25, R104, R111, R103, 0x1, P0 ;  /* 0x0000006f68194211 */ /* 0x000fe200000f0c67 */
[----:B------:R-:W1:Y:S01]  /*7c40*/  @P5 LDC.64 R2, c[0x0][0x248] ;  /* 0x00009200ff025b82 */ /* 0x000e620000000a00 */
[C---:B------:R-:W-:Y:S04]  /*7c50*/  @P4 LEA R26, P0, R150.reuse, R96, 0x1 ;  /* 0x00000060961a4211 */ /* 0x040fe800078008ff */
[----:B------:R-:W-:Y:S01]  /*7c60*/  @P4 LEA.HI.X R27, R150, R97, R106, 0x1, P0 ;  /* 0x00000061961b4211 */ /* 0x000fe200000f0c6a */
[----:B-1----:R-:W-:Y:S04]  /*7c70*/  @P5 IMAD.WIDE.U32 R20, R2, 0xc0, R96 ;  /* 0x000000c002145825 */ /* 0x002fe800078e0060 */
[----:B------:R-:W-:Y:S05]  /*7c80*/  @P5 IMAD R3, R3, 0xc0, RZ ;  /* 0x000000c003035824 */ /* 0x000fea00078e02ff */
[----:B------:R-:W-:Y:S02]  /*7c90*/  @P5 IADD3 R21, R21, R3, RZ ;  /* 0x0000000315155210 */ /* 0x000fe40007ffe0ff */
[----:B------:R-:W1:Y:S02]  /*7ca0*/  @P3 LDC.64 R2, c[0x0][0x338] ;  /* 0x0000ce00ff023b82 */ /* 0x000e640000000a00 */
[----:B-1----:R-:W-:Y:S01]  /*7cb0*/  @P3 IMAD R3, R3, 0x140, RZ ;  /* 0x0000014003033824 */ /* 0x002fe200078e02ff */
[----:B---3--:R1:W-:Y:S05]  /*7cc0*/  @P6 STG.E.128 desc[UR6][R30.64], R16 ;  /* 0x000000101e006986 */ /* 0x0083ea000c101d06 */
[----:B------:R-:W2:Y:S05]  /*7cd0*/  @P5 LDG.E.128 R4, desc[UR6][R28.64] ;  /* 0x000000061c045981 */ /* 0x000eaa000c1e1d00 */
[----:B--2---:R2:W-:Y:S05]  /*7ce0*/  @P5 STG.E.128 desc[UR6][R20.64], R4 ;  /* 0x0000000414005986 */ /* 0x0045ea000c101d06 */
[----:B-1----:R1:W3:Y:S01]  /*7cf0*/  @P4 LDG.E.128 R16, desc[UR6][R24.64] ;  /* 0x0000000618104981 */ /* 0x0022e2000c1e1d00 */
[----:B--2---:R-:W-:Y:S01]  /*7d00*/  @P3 IMAD.WIDE.U32 R20, R2, 0x140, R122 ;  /* 0x0000014002143825 */ /* 0x004fe200078e007a */
[----:B------:R-:W2:Y:S03]  /*7d10*/  @P3 LDC.64 R4, c[0x0][0x248] ;  /* 0x00009200ff043b82 */ /* 0x000ea60000000a00 */
[----:B------:R-:W-:Y:S01]  /*7d20*/  @P2 IMAD.MOV.U32 R123, RZ, RZ, R111 ;  /* 0x000000ffff7b2224 */ /* 0x000fe200078e006f */
[----:B------:R-:W-:Y:S04]  /*7d30*/  @P3 IADD3 R21, R21, R3, RZ ;  /* 0x0000000315153210 */ /* 0x000fe80007ffe0ff */
[----:B------:R-:W1:Y:S01]  /*7d40*/  @P2 LDC.64 R2, c[0x0][0x338] ;  /* 0x0000ce00ff022b82 */ /* 0x000e620000000a00 */
[----:B--2---:R-:W-:Y:S04]  /*7d50*/  @P3 IMAD.WIDE.U32 R6, R4, 0x140, R96 ;  /* 0x0000014004063825 */ /* 0x004fe800078e0060 */
[----:B------:R-:W-:Y:S02]  /*7d60*/  @P3 IMAD R5, R5, 0x140, RZ ;  /* 0x0000014005053824 */ /* 0x000fe400078e02ff */
[----:B-1----:R-:W-:Y:S03]  /*7d70*/  @P2 IMAD.WIDE.U32 R24, R2, 0x180, R122 ;  /* 0x0000018002182825 */ /* 0x002fe600078e007a */
[----:B------:R-:W-:Y:S02]  /*7d80*/  @P3 IADD3 R7, R7, R5, RZ ;  /* 0x0000000507073210 */ /* 0x000fe40007ffe0ff */
[----:B------:R-:W1:Y:S01]  /*7d90*/  @P2 LDC.64 R4, c[0x0][0x248] ;  /* 0x00009200ff042b82 */ /* 0x000e620000000a00 */
[----:B------:R-:W-:Y:S01]  /*7da0*/  @P2 IMAD R3, R3, 0x180, RZ ;  /* 0x0000018003032824 */ /* 0x000fe200078e02ff */
[----:B------:R-:W-:Y:S03]  /*7db0*/  @P1 MOV R123, R111 ;  /* 0x0000006f007b1202 */ /* 0x000fe60000000f00 */
[----:B------:R-:W-:Y:S03]  /*7dc0*/  @P2 IMAD.IADD R25, R25, 0x1, R3 ;  /* 0x0000000119192824 */ /* 0x000fe600078e0203 */
[----:B------:R-:W2:Y:S01]  /*7dd0*/  @P1 LDC.64 R2, c[0x0][0x338] ;  /* 0x0000ce00ff021b82 */ /* 0x000ea20000000a00 */
[----:B-1----:R-:W-:Y:S02]  /*7de0*/  @P2 IMAD R5, R5, 0x180, RZ ;  /* 0x0000018005052824 */ /* 0x002fe400078e02ff */
[----:B--2---:R-:W-:Y:S01]  /*7df0*/  @P1 IMAD R3, R3, 0x1c0, RZ ;  /* 0x000001c003031824 */ /* 0x004fe200078e02ff */
[----:B---3--:R1:W-:Y:S05]  /*7e00*/  @P4 STG.E.128 desc[UR6][R26.64], R16 ;  /* 0x000000101a004986 */ /* 0x0083ea000c101d06 */
[----:B------:R-:W2:Y:S05]  /*7e10*/  @P3 LDG.E.128 R20, desc[UR6][R20.64] ;  /* 0x0000000614143981 */ /* 0x000eaa000c1e1d00 */
[----:B--2---:R2:W-:Y:S05]  /*7e20*/  @P3 STG.E.128 desc[UR6][R6.64], R20 ;  /* 0x0000001406003986 */ /* 0x0045ea000c101d06 */
[----:B-1----:R1:W3:Y:S02]  /*7e30*/  @P2 LDG.E.128 R16, desc[UR6][R24.64] ;  /* 0x0000000618102981 */ /* 0x0022e4000c1e1d00 */
[----:B-1----:R-:W-:Y:S04]  /*7e40*/  @P1 IMAD.WIDE.U32 R24, R2, 0x1c0, R122 ;  /* 0x000001c002181825 */ /* 0x002fe800078e007a */
[----:B--2---:R-:W-:Y:S01]  /*7e50*/  @P2 IMAD.WIDE.U32 R6, R4, 0x180, R96 ;  /* 0x0000018004062825 */ /* 0x004fe200078e0060 */
[----:B------:R-:W-:Y:S02]  /*7e60*/  @P1 IADD3 R25, R25, R3, RZ ;  /* 0x0000000319191210 */ /* 0x000fe40007ffe0ff */
[----:B------:R-:W1:Y:S01]  /*7e70*/  @P1 LDC.64 R2, c[0x0][0x248] ;  /* 0x00009200ff021b82 */ /* 0x000e620000000a00 */
[----:B------:R-:W-:Y:S02]  /*7e80*/  @P2 IMAD.IADD R7, R7, 0x1, R5 ;  /* 0x0000000107072824 */ /* 0x000fe400078e0205 */
[----:B-1----:R-:W-:Y:S04]  /*7e90*/  @P1 IMAD.WIDE.U32 R20, R2, 0x1c0, R96 ;  /* 0x000001c002141825 */ /* 0x002fe800078e0060 */
[----:B------:R-:W-:Y:S04]  /*7ea0*/  @P1 IMAD R3, R3, 0x1c0, RZ ;  /* 0x000001c003031824 */ /* 0x000fe800078e02ff */
[----:B------:R-:W-:Y:S01]  /*7eb0*/  @P1 IMAD.IADD R21, R21, 0x1, R3 ;  /* 0x0000000115151824 */ /* 0x000fe200078e0203 */
[----:B---3--:R1:W-:Y:S05]  /*7ec0*/  @P2 STG.E.128 desc[UR6][R6.64], R16 ;  /* 0x0000001006002986 */ /* 0x0083ea000c101d06 */
[----:B-1----:R-:W2:Y:S05]  /*7ed0*/  @P1 LDG.E.128 R4, desc[UR6][R24.64] ;  /* 0x0000000618041981 */ /* 0x002eaa000c1e1d00 */
[----:B--2---:R1:W-:Y:S02]  /*7ee0*/  @P1 STG.E.128 desc[UR6][R20.64], R4 ;  /* 0x0000000414001986 */ /* 0x0043e4000c101d06 */
.L_x_1820:
[----:B------:R-:W-:Y:S01]  /*7ef0*/  PLOP3.LUT P0, PT, PT, PT, UP0, 0x40, 0x0 ;  /* 0x000000000000781c */ /* 0x000fe20003f0e808 */
[----:B------:R-:W5:Y:S01]  /*7f00*/  LDC R0, c[0x0][0x338] ;  /* 0x0000ce00ff007b82 */ /* 0x000f620000000800 */
[----:B-1----:R-:W-:Y:S02]  /*7f10*/  IMAD.MOV.U32 R123, RZ, RZ, R111 ;  /* 0x000000ffff7b7224 */ /* 0x002fe400078e006f */
[----:B-----5:R-:W-:Y:S05]  /*7f20*/  IMAD.U32 R3, R0, -0x100, RZ ;  /* 0xffffff0000037824 */ /* 0x020fea00078e00ff */
[C---:B------:R-:W-:Y:S04]  /*7f30*/  LEA R122, P1, R3.reuse, R122, 0x1 ;  /* 0x0000007a037a7211 */ /* 0x040fe800078208ff */
[----:B------:R-:W-:Y:S01]  /*7f40*/  LEA.HI.X.SX32 R111, R3, R123, 0x1, P1 ;  /* 0x0000007b036f7211 */ /* 0x000fe200008f0eff */
[----:B------:R-:W-:Y:S08]  /*7f50*/  @P0 BRA `(.L_x_1853) ;  /* 0x0000000400300947 */ /* 0x000ff00003800000 */
[----:B------:R-:W-:Y:S04]  /*7f60*/  IADD3 R3, R11, -0x1, RZ ;  /* 0xffffffff0b037810 */ /* 0x000fe80007ffe0ff */
[----:B------:R-:W-:Y:S11]  /*7f70*/  ISETP.GT.AND P0, PT, R3, R94, PT ;  /* 0x0000005e0300720c */ /* 0x000ff60003f04270 */
[----:B------:R-:W-:Y:S02]  /*7f80*/  @!UPT UIADD3 URZ, URZ, URZ, URZ ;  /* 0x0000003f3f3ff290 */ /* 0x000fe4000fffe03f */
[----:B------:R-:W-:Y:S05]  /*7f90*/  @!P0 BRA `(.L_x_1854) ;  /* 0x0000000400408947 */ /* 0x000fea0003800000 */
[----:B------:R-:W-:Y:S01]  /*7fa0*/  IMAD.MOV.U32 R20, RZ, RZ, RZ ;  /* 0x000000ffff147224 */ /* 0x000fe200078e00ff */
[----:B------:R-:W1:Y:S01]  /*7fb0*/  LDC R2, c[0x0][0x380] ;  /* 0x0000e000ff027b82 */ /* 0x000e620000000800 */
[----:B------:R-:W-:Y:S02]  /*7fc0*/  IADD3 R13, R13, -0x200, RZ ;  /* 0xfffffe000d0d7810 */ /* 0x000fe40007ffe0ff */
[----:B--234-:R-:W-:Y:S02]  /*7fd0*/  IABS R17, R12 ;  /* 0x0000000c00117213 */ /* 0x01cfe40000000000 */
[-C--:B------:R-:W-:Y:S02]  /*7fe0*/  IADD3 R0, -R12, R13.reuse, RZ ;  /* 0x0000000d0c007210 */ /* 0x080fe40007ffe1ff */
[-C--:B-1----:R-:W-:Y:S02]  /*7ff0*/  IABS R5, R2.reuse ;  /* 0x0000000200057213 */ /* 0x082fe40000000000 */
[----:B------:R-:W-:Y:S02]  /*8000*/  LOP3.LUT R3, RZ, R2, RZ, 0x33, !PT ;  /* 0x00000002ff037212 */ /* 0x000fe400078e33ff */
[----:B------:R-:W1:Y:S10]  /*8010*/  I2F.RP R18, R5 ;  /* 0x0000000500127306 */ /* 0x000e740000209400 */
[----:B-1----:R-:W1:Y:S02]  /*8020*/  MUFU.RCP R7, R18 ;  /* 0x0000001200077308 */ /* 0x002e640000001000 */
[----:B-1----:R-:W-:Y:S01]  /*8030*/  VIADD R16, R7, 0xffffffe ;  /* 0x0ffffffe07107836 */ /* 0x002fe20000000000 */
[----:B------:R-:W-:Y:S07]  /*8040*/  IABS R7, R13 ;  /* 0x0000000d00077213 */ /* 0x000fee0000000000 */
[----:B------:R-:W1:Y:S02]  /*8050*/  F2I.FTZ.U32.TRUNC.NTZ R21, R16 ;  /* 0x0000001000157305 */ /* 0x000e64000021f000 */
[--C-:B-1----:R-:W-:Y:S04]  /*8060*/  IMAD.MOV R8, RZ, RZ, -R21.reuse ;  /* 0x000000ffff087224 */ /* 0x102fe800078e0a15 */
        /* <DEDUP_REMOVED lines=10> */
[--C-:B------:R-:W-:Y:S02]  /*8110*/  @!P3 IMAD.IADD R17, R17, 0x1, -R5.reuse ;  /* 0x000000011111b824 */ /* 0x100fe400078e0a05 */
[----:B------:R-:W-:Y:S01]  /*8120*/  @!P0 IADD3 R4, R4, 0x1, RZ ;  /* 0x0000000104048810 */ /* 0x000fe20007ffe0ff */
[----:B------:R-:W-:Y:S01]  /*8130*/  @!P0 IMAD.IADD R7, R7, 0x1, -R5 ;  /* 0x0000000107078824 */ /* 0x000fe200078e0a05 */
[----:B------:R-:W-:Y:S01]  /*8140*/  ISETP.NE.AND P0, PT, R2, RZ, PT ;  /* 0x000000ff0200720c */ /* 0x000fe20003f05270 */
[----:B------:R-:W-:Y:S01]  /*8150*/  @!P3 VIADD R6, R6, 0x1 ;  /* 0x000000010606b836 */ /* 0x000fe20000000000 */
[-C--:B------:R-:W-:Y:S02]  /*8160*/  ISETP.GE.U32.AND P5, PT, R17, R5.reuse, PT ;  /* 0x000000051100720c */ /* 0x080fe40003fa6070 */
[----:B------:R-:W-:Y:S02]  /*8170*/  ISETP.GE.U32.AND P4, PT, R7, R5, PT ;  /* 0x000000050700720c */ /* 0x000fe40003f86070 */
[-C--:B------:R-:W-:Y:S02]  /*8180*/  LOP3.LUT R5, R13, R2.reuse, RZ, 0x3c, !PT ;  /* 0x000000020d057212 */ /* 0x080fe400078e3cff */
[----:B------:R-:W-:Y:S02]  /*8190*/  LOP3.LUT R7, R12, R2, RZ, 0x3c, !PT ;  /* 0x000000020c077212 */ /* 0x000fe400078e3cff */
[----:B------:R-:W-:Y:S02]  /*81a0*/  ISETP.GE.AND P1, PT, R5, RZ, PT ;  /* 0x000000ff0500720c */ /* 0x000fe40003f26270 */
[----:B------:R-:W-:Y:S03]  /*81b0*/  ISETP.GE.AND P2, PT, R7, RZ, PT ;  /* 0x000000ff0700720c */ /* 0x000fe60003f46270 */
[----:B------:R-:W-:Y:S02]  /*81c0*/  @P5 VIADD R6, R6, 0x1 ;  /* 0x0000000106065836 */ /* 0x000fe40000000000 */
[----:B------:R-:W-:Y:S06]  /*81d0*/  @P4 IADD3 R4, R4, 0x1, RZ ;  /* 0x0000000104044810 */ /* 0x000fec0007ffe0ff */
        /* <DEDUP_REMOVED lines=16> */
[----:B------:R-:W-:Y:S04]  /*82e0*/  IMAD.WIDE.U32 R20, R18, UR12, RZ ;  /* 0x0000000c12147c25 */ /* 0x000fe8000f8e00ff */
[----:B------:R-:W-:Y:S02]  /*82f0*/  IMAD R5, R16, UR12, RZ ;  /* 0x0000000c10057c24 */ /* 0x000fe4000f8e02ff */
[----:B------:R-:W-:Y:S02]  /*8300*/  IMAD R7, R8, UR16, RZ ;  /* 0x0000001008077c24 */ /* 0x000fe4000f8e02ff */
[----:B------:R-:W-:Y:S02]  /*8310*/  IMAD R5, R18, UR13, R5 ;  /* 0x0000000d12057c24 */ /* 0x000fe4000f8e0205 */
[----:B------:R-:W-:Y:S03]  /*8320*/  IMAD R7, R0, UR17, R7 ;  /* 0x0000001100077c24 */ /* 0x000fe6000f8e0207 */
[----:B------:R-:W-:Y:S01]  /*8330*/  IADD3 R21, R21, R5, RZ ;  /* 0x0000000515157210 */ /* 0x000fe20007ffe0ff */
[----:B------:R-:W-:Y:S02]  /*8340*/  IMAD.IADD R23, R23, 0x1, R7 ;  /* 0x0000000117177824 */ /* 0x000fe400078e0207 */
[----:B------:R-:W-:Y:S02]  /*8350*/  IMAD R5, R16, UR14, RZ ;  /* 0x0000000e10057c24 */ /* 0x000fe4000f8e02ff */
[----:B------:R-:W-:Y:S02]  /*8360*/  IMAD R7, R8, UR10, RZ ;  /* 0x0000000a08077c24 */ /* 0x000fe4000f8e02ff */
[----:B------:R-:W-:Y:S04]  /*8370*/  IMAD.WIDE.U32 R22, R18, UR14, R22 ;  /* 0x0000000e12167c25 */ /* 0x000fe8000f8e0016 */
[----:B------:R-:W-:Y:S01]  /*8380*/  IMAD.WIDE.U32 R20, R0, UR10, R20 ;  /* 0x0000000a00147c25 */ /* 0x000fe2000f8e0014 */
        /* <DEDUP_REMOVED lines=9> */
.L_x_1853:
[----:B------:R-:W1:Y:S08]  /*8420*/  LDC R2, c[0x0][0x250] ;  /* 0x00009400ff027b82 */ /* 0x000e700000000800 */
[----:B------:R-:W5:Y:S02]  /*8430*/  LDC R0, c[0x0][0x248] ;  /* 0x00009200ff007b82 */ /* 0x000f640000000800 */
[----:B-----5:R-:W-:Y:S02]  /*8440*/  IMAD.U32 R5, R0, -0x100, RZ ;  /* 0xffffff0000057824 */ /* 0x020fe400078e00ff */
[----:B-1----:R-:W-:Y:S03]  /*8450*/  IMAD.U32 R3, R2, -0x100, RZ ;  /* 0xffffff0002037824 */ /* 0x002fe600078e00ff */
[----:B--2---:R-:W-:Y:S02]  /*8460*/  LEA R96, P0, R5, R96, 0x1 ;  /* 0x0000006005607211 */ /* 0x004fe400078008ff */
[----:B------:R-:W-:Y:S02]  /*8470*/  LEA R98, P1, R3, R98, 0x1 ;  /* 0x0000006203627211 */ /* 0x000fe400078208ff */
[----:B------:R-:W-:Y:S02]  /*8480*/  LEA.HI.X.SX32 R97, R5, R97, 0x1, P0 ;  /* 0x0000006105617211 */ /* 0x000fe400000f0eff */
[----:B------:R-:W-:Y:S09]  /*8490*/  LEA.HI.X.SX32 R99, R3, R99, 0x1, P1 ;  /* 0x0000006303637211 */ /* 0x000ff200008f0eff */
.L_x_1854:
[----:B------:R-:W-:Y:S04]  /*84a0*/  IADD3 R11, R11, -0x1, RZ ;  /* 0xffffffff0b0b7810 */ /* 0x000fe80007ffe0ff */
[----:B------:R-:W-:Y:S11]  /*84b0*/  ISETP.GT.AND P0, PT, R11, R94, PT ;  /* 0x0000005e0b00720c */ /* 0x000ff60003f04270 */
[----:B------:R-:W-:Y:S02]  /*84c0*/  @!UPT UIADD3 URZ, URZ, URZ, URZ ;  /* 0x0000003f3f3ff290 */ /* 0x000fe4000fffe03f */
[----:B------:R-:W-:Y:S05]  /*84d0*/  @P0 BRA `(.L_x_1855) ;  /* 0xffffffa000400947 */ /* 0x000fea000383ffff */
.L_x_1801:
[----:B------:R-:W1:Y:S01]  /*84e0*/  S2UR UR4, SR_CgaCtaId ;  /* 0x00000000000479c3 */ /* 0x000e620000008800 */
        /* <DEDUP_REMOVED lines=8> */
[----:B-1----:R-:W-:-:S06]  /*8570*/  ULEA UR4, UR4, UR12, 0x18 ;  /* 0x0000000c04047291 */ /* 0x002fcc000f8ec03f */
[----:B------:R-:W-:Y:S01]  /*8580*/  LEA R247, R133, UR4, 0x1 ;  /* 0x0000000485f77c11 */ /* 0x000fe2000f8e08ff */
[----:B------:R-:W-:Y:S06]  /*8590*/  @!P0 BRA `(.L_x_1857) ;  /* 0x00000014002c8947 */ /* 0x000fec0003800000 */
[----:B------:R-:W-:Y:S01]  /*85a0*/  ISETP.NE.U32.AND P0, PT, RZ, UR8, PT ;  /* 0x00000008ff007c0c */ /* 0x000fe2000bf05070 */
[----:B------:R-:W-:-:S03]  /*85b0*/  IMAD.MOV.U32 R0, RZ, RZ, RZ ;  /* 0x000000ffff007224 */ /* 0x000fc600078e00ff */
[----:B------:R-:W-:Y:S01]  /*85c0*/  ISETP.NE.AND.EX P0, PT, RZ, UR9, PT, P0 ;  /* 0x00000009ff007c0c */ /* 0x000fe2000bf05300 */
[----:B------:R-:W-:-:S12]  /*85d0*/  ULDC.64 UR8, c[0x0][0x210] ;  /* 0x0000840000087ab9 */ /* 0x000fd80000000a00 */
[----:B------:R-:W5:Y:S01]  /*85e0*/  @P0 LDG.E R0, desc[UR6][R138.64] ;  /* 0x000000068a000981 */ /* 0x000f62000c1e1900 */
[C---:B------:R-:W-:Y:S01]  /*85f0*/  IADD3 R5, P0, R136.reuse, UR10, RZ ;  /* 0x0000000a88057c10 */ /* 0x040fe2000ff1e0ff */
[----:B------:R-:W-:Y:S01]  /*8600*/  ULDC.U8 UR10, c[0x0][0x3c3] ;  /* 0x0000f0c0000a7ab9 */ /* 0x000fe20000000000 */
[----:B------:R-:W-:Y:S01]  /*8610*/  LEA R8, P2, R136, UR8, 0x1 ;  /* 0x0000000888087c11 */ /* 0x000fe2000f8408ff */
[--C-:B------:R-:W-:Y:S01]  /*8620*/  IMAD.IADD R13, R242, 0x1, -R61.reuse ;  /* 0x00000001f20d7824 */ /* 0x100fe200078e0a3d */
[----:B------:R-:W-:Y:S02]  /*8630*/  LEA R24, P1, R5, UR8, 0x1 ;  /* 0x0000000805187c11 */ /* 0x000fe4000f8208ff */
[----:B------:R-:W-:Y:S02]  /*8640*/  LEA.HI.X R9, R136, UR9, R72, 0x1, P2 ;  /* 0x0000000988097c11 */ /* 0x000fe400090f0c48 */
[----:B-----5:R-:W-:-:S05]  /*8650*/  IADD3 R0, R0, R71, R61 ;  /* 0x0000004700007210 */ /* 0x020fca0007ffe03d */
[----:B------:R-:W-:Y:S01]  /*8660*/  IMAD R2, R75, R0, RZ ;  /* 0x000000004b027224 */ /* 0x000fe200078e02ff */
[----:B------:R-:W-:Y:S02]  /*8670*/  IADD3.X R0, R72, UR11, RZ, P0, !PT ;  /* 0x0000000b48007c10 */ /* 0x000fe400087fe4ff */
[----:B------:R-:W-:Y:S02]  /*8680*/  ISETP.NE.AND P0, PT, RZ, UR10, PT ;  /* 0x0000000aff007c0c */ /* 0x000fe4000bf05270 */
[-C--:B------:R-:W-:Y:S02]  /*8690*/  IADD3 R77, P4, R77, R2.reuse, RZ ;  /* 0x000000024d4d7210 */ /* 0x080fe40007f9e0ff */
[----:B------:R-:W-:Y:S02]  /*86a0*/  IADD3 R3, P3, R76, R2, RZ ;  /* 0x000000024c037210 */ /* 0x000fe40007f7e0ff */
[----:B------:R-:W-:Y:S02]  /*86b0*/  SHF.R.S32.HI R2, RZ, 0x1f, R2 ;  /* 0x0000001fff027819 */ /* 0x000fe40000011402 */
[----:B------:R-:W-:Y:S01]  /*86c0*/  LEA.HI.X R25, R5, UR9, R0, 0x1, P1 ;  /* 0x0000000905197c11 */ /* 0x000fe200088f0c00 */
[----:B------:R-:W-:-:S02]  /*86d0*/  IMAD.SHL.U32 R0, R75, 0x20, RZ ;  /* 0x000000204b007824 */ /* 0x000fc400078e00ff */
[--C-:B------:R-:W-:Y:S02]  /*86e0*/  IMAD.X R74, R74, 0x1, R2.reuse, P4 ;  /* 0x000000014a4a7824 */ /* 0x100fe400020e0602 */
[----:B------:R-:W-:Y:S01]  /*86f0*/  IMAD.X R73, R73, 0x1, R2, P3 ;  /* 0x0000000149497824 */ /* 0x000fe200018e0602 */
[----:B------:R-:W-:Y:S06]  /*8700*/  @!P0 BRA `(.L_x_1858) ;  /* 0x0000000400d48947 */ /* 0x000fec0003800000 */
[----:B------:R-:W-:Y:S01]  /*8710*/  ISETP.GE.AND P0, PT, R134, R13, PT ;  /* 0x0000000d8600720c */ /* 0x000fe20003f06270 */
[----:B------:R-:W-:Y:S03]  /*8720*/  BSSY B1, `(.L_x_1859) ;  /* 0x0000037000017945 */ /* 0x000fe60003800000 */
[----:B------:R-:W-:-:S13]  /*8730*/  ISETP.LT.OR P0, PT, R58, -0x3, P0 ;  /* 0xfffffffd3a00780c */ /* 0x000fda0000701670 */
[----:B------:R-:W-:Y:S05]  /*8740*/  @P0 BRA `(.L_x_1860) ;  /* 0x0000000000d00947 */ /* 0x000fea0003800000 */
[----:B------:R-:W5:Y:S01]  /*8750*/  LDG.E.128 R8, desc[UR6][R8.64] ;  /* 0x0000000608087981 */ /* 0x000f62000c1e1d00 */
[----:B------:R-:W-:Y:S01]  /*8760*/  ISETP.GE.AND P0, PT, R14, UR5, PT ;  /* 0x000000050e007c0c */ /* 0x000fe2000bf06270 */
[----:B------:R-:W-:-:S12]  /*8770*/  BSSY B0, `(.L_x_1861) ;  /* 0x0000030000007945 */ /* 0x000fd80003800000 */
[----:B------:R-:W-:Y:S05]  /*8780*/  @P0 BRA `(.L_x_1862) ;  /* 0x0000000000b80947 */ /* 0x000fea0003800000 */
[C---:B------:R-:W-:Y:S01]  /*8790*/  IMAD.SHL.U32 R3, R77.reuse, 0x2, RZ ;  /* 0x000000024d037824 */ /* 0x040fe200078e00ff */
[----:B------:R-:W-:Y:S01]  /*87a0*/  ULDC.64 UR8, c[0x0][0x360] ;  /* 0x0000d80000087ab9 */ /* 0x000fe20000000a00 */
[----:B------:R-:W-:Y:S01]  /*87b0*/  SHF.L.U64.HI R2, R77, 0x1, R74 ;  /* 0x000000014d027819 */ /* 0x000fe2000001024a */
[----:B------:R-:W-:Y:S02]  /*87c0*/  ULDC.64 UR10, c[0x0][0x358] ;  /* 0x0000d600000a7ab9 */ /* 0x000fe40000000a00 */
[C---:B--234-:R-:W-:Y:S02]  /*87d0*/  IADD3 R18, P0, R3.reuse, UR8, RZ ;  /* 0x0000000803127c10 */ /* 0x05cfe4000ff1e0ff */
[----:B------:R-:W-:Y:S02]  /*87e0*/  IADD3 R4, P1, R3, UR10, RZ ;  /* 0x0000000a03047c10 */ /* 0x000fe4000ff3e0ff */
[C---:B------:R-:W-:Y:S02]  /*87f0*/  IADD3.X R19, R2.reuse, UR9, RZ, P0, !PT ;  /* 0x0000000902137c10 */ /* 0x040fe400087fe4ff */
[----:B------:R-:W-:-:S03]  /*8800*/  IADD3.X R5, R2, UR11, RZ, P1, !PT ;  /* 0x0000000b02057c10 */ /* 0x000fc60008ffe4ff */
[----:B------:R-:W2:Y:S04]  /*8810*/  LDG.E.64 R2, desc[UR6][R18.64] ;  /* 0x0000000612027981 */ /* 0x000ea8000c1e1b00 */
[----:B------:R-:W3:Y:S01]  /*8820*/  LDG.E.64 R4, desc[UR6][R4.64] ;  /* 0x0000000604047981 */ /* 0x000ee2000c1e1b00 */
[C---:B-----5:R-:W-:Y:S01]  /*8830*/  SHF.L.U32 R7, R9.reuse, 0x10, RZ ;  /* 0x0000001009077819 */ /* 0x060fe200000006ff */
[----:B------:R-:W-:Y:S01]  /*8840*/  IMAD.U32 R16, R10, 0x10000, RZ ;  /* 0x000100000a107824 */ /* 0x000fe200078e00ff */
[----:B------:R-:W-:Y:S01]  /*8850*/  LOP3.LUT R6, R9, 0xffff0000, RZ, 0xc0, !PT ;  /* 0xffff000009067812 */ /* 0x000fe200078ec0ff */
[C---:B------:R-:W-:Y:S01]  /*8860*/  IMAD.U32 R9, R8.reuse, 0x10000, RZ ;  /* 0x0001000008097824 */ /* 0x040fe200078e00ff */
[----:B------:R-:W-:Y:S02]  /*8870*/  LOP3.LUT R17, R8, 0xffff0000, RZ, 0xc0, !PT ;  /* 0xffff000008117812 */ /* 0x000fe400078ec0ff */
[----:B------:R-:W-:-:S02]  /*8880*/  SHF.L.U32 R12, R11, 0x10, RZ ;  /* 0x000000100b0c7819 */ /* 0x000fc400000006ff */
[----:B------:R-:W-:Y:S02]  /*8890*/  LOP3.LUT R20, R10, 0xffff0000, RZ, 0xc0, !PT ;  /* 0xffff00000a147812 */ /* 0x000fe400078ec0ff */
[----:B------:R-:W-:Y:S02]  /*88a0*/  LOP3.LUT R11, R11, 0xffff0000, RZ, 0xc0, !PT ;  /* 0xffff00000b0b7812 */ /* 0x000fe400078ec0ff */
[----:B--2---:R-:W-:Y:S02]  /*88b0*/  LOP3.LUT R8, R2, 0xffff0000, RZ, 0xc0, !PT ;  /* 0xffff000002087812 */ /* 0x004fe400078ec0ff */
[C---:B------:R-:W-:Y:S01]  /*88c0*/  LOP3.LUT R18, R3.reuse, 0xffff0000, RZ, 0xc0, !PT ;  /* 0xffff000003127812 */ /* 0x040fe200078ec0ff */
[----:B------:R-:W-:Y:S01]  /*88d0*/  IMAD.U32 R3, R3, 0x10000, RZ ;  /* 0x0001000003037824 */ /* 0x000fe200078e00ff */
[----:B---3--:R-:W-:Y:S01]  /*88e0*/  LOP3.LUT R21, R4, 0xffff0000, RZ, 0xc0, !PT ;  /* 0xffff000004157812 */ /* 0x008fe200078ec0ff */
[-C--:B------:R-:W-:Y:S01]  /*88f0*/  FMUL.FTZ R10, R6, R8.reuse ;  /* 0x00000008060a7220 */ /* 0x080fe20000410000 */
[----:B------:R-:W-:Y:S01]  /*8900*/  FMUL.FTZ R27, R7, R8 ;  /* 0x00000008071b7220 */ /* 0x000fe20000410000 */
[----:B------:R-:W-:Y:S01]  /*8910*/  SHF.L.U32 R2, R2, 0x10, RZ ;  /* 0x0000001002027819 */ /* 0x000fe200000006ff */
[----:B------:R-:W-:Y:S01]  /*8920*/  FMUL.FTZ R23, R11, R18 ;  /* 0x000000120b177220 */ /* 0x000fe20000410000 */
[-C--:B------:R-:W-:Y:S01]  /*8930*/  FFMA.FTZ R10, R7, R21.reuse, -R10 ;  /* 0x00000015070a7223 */ /* 0x080fe2000001080a */
[----:B------:R-:W-:Y:S01]  /*8940*/  FFMA.FTZ R27, R6, R21, R27 ;  /* 0x00000015061b7223 */ /* 0x000fe2000001001b */
[----:B------:R-:W-:Y:S01]  /*8950*/  LOP3.LUT R19, R5, 0xffff0000, RZ, 0xc0, !PT ;  /* 0xffff000005137812 */ /* 0x000fe200078ec0ff */
[----:B------:R-:W-:Y:S01]  /*8960*/  FMUL.FTZ R6, R17, R2 ;  /* 0x0000000211067220 */ /* 0x000fe20000410000 */
[----:B------:R-:W-:Y:S01]  /*8970*/  SHF.L.U32 R4, R4, 0x10, RZ ;  /* 0x0000001004047819 */ /* 0x000fe200000006ff */
[----:B------:R-:W-:Y:S01]  /*8980*/  FMUL.FTZ R7, R20, R3 ;  /* 0x0000000314077220 */ /* 0x000fe20000410000 */
[----:B------:R-:W-:Y:S01]  /*8990*/  FMUL.FTZ R18, R12, R18 ;  /* 0x000000120c127220 */ /* 0x000fe20000410000 */
[----:B------:R-:W-:-:S02]  /*89a0*/  IMAD.U32 R5, R5, 0x10000, RZ ;  /* 0x0001000005057824 */ /* 0x000fc400078e00ff */
[----:B------:R-:W-:Y:S01]  /*89b0*/  FMUL.FTZ R2, R9, R2 ;  /* 0x0000000209027220 */ /* 0x000fe20000410000 */
[----:B------:R-:W-:Y:S01]  /*89c0*/  FMUL.FTZ R3, R16, R3 ;  /* 0x0000000310037220 */ /* 0x000fe20000410000 */
[-C--:B------:R-:W-:Y:S01]  /*89d0*/  FFMA.FTZ R23, R12, R19.reuse, -R23 ;  /* 0x000000130c177223 */ /* 0x080fe20000010817 */
[----:B------:R-:W-:Y:S01]  /*89e0*/  FFMA.FTZ R18, R11, R19, R18 ;  /* 0x000000130b127223 */ /* 0x000fe20000010012 */
[-C--:B------:R-:W-:Y:S01]  /*89f0*/  FFMA.FTZ R6, R9, R4.reuse, -R6 ;  /* 0x0000000409067223 */ /* 0x080fe20000010806 */
[----:B------:R-:W-:Y:S01]  /*8a00*/  FFMA.FTZ R17, R17, R4, R2 ;  /* 0x0000000411117223 */ /* 0x000fe20000010002 */
[-C--:B------:R-:W-:Y:S01]  /*8a10*/  FFMA.FTZ R7, R16, R5.reuse, -R7 ;  /* 0x0000000510077223 */ /* 0x080fe20000010807 */
[----:B------:R-:W-:Y:S01]  /*8a20*/  FFMA.FTZ R20, R20, R5, R3 ;  /* 0x0000000514147223 */ /* 0x000fe20000010003 */
[----:B------:R-:W-:Y:S02]  /*8a30*/  F2FP.BF16.F32.PACK_AB R9, R27, R10 ;  /* 0x0000000a1b09723e */ /* 0x000fe400000010ff */
[----:B------:R-:W-:-:S02]  /*8a40*/  F2FP.BF16.F32.PACK_AB R11, R18, R23 ;  /* 0x00000017120b723e */ /* 0x000fc400000010ff */
[----:B------:R-:W-:Y:S02]  /*8a50*/  F2FP.BF16.F32.PACK_AB R8, R17, R6 ;  /* 0x000000061108723e */ /* 0x000fe400000010ff */
[----:B------:R-:W-:Y:S02]  /*8a60*/  F2FP.BF16.F32.PACK_AB R10, R20, R7 ;  /* 0x00000007140a723e */ /* 0x000fe400000010ff */
.L_x_1862:
[----:B------:R-:W-:Y:S05]  /*8a70*/  BSYNC B0 ;  /* 0x0000000000007941 */ /* 0x000fea0003800000 */
.L_x_1861:
[----:B-----5:R1:W-:Y:S02]  /*8a80*/  STS.128 [R247], R8 ;  /* 0x00000008f7007388 */ /* 0x0203e40000000c00 */
.L_x_1860:
[----:B------:R-:W-:Y:S05]  /*8a90*/  BSYNC B1 ;  /* 0x0000000000017941 */ /* 0x000fea0003800000 */
.L_x_1859:
[----:B--234-:R-:W-:-:S05]  /*8aa0*/  VIADD R16, R134, 0x20 ;  /* 0x0000002086107836 */ /* 0x01cfca0000000000 */
[----:B------:R-:W-:-:S04]  /*8ab0*/  ISETP.GE.AND P0, PT, R16, R13, PT ;  /* 0x0000000d1000720c */ /* 0x000fc80003f06270 */
[----:B------:R-:W-:-:S13]  /*8ac0*/  ISETP.LT.OR P0, PT, R58, -0x83, P0 ;  /* 0xffffff7d3a00780c */ /* 0x000fda0000701670 */
[----:B------:R-:W-:Y:S05]  /*8ad0*/  @P0 BRA `(.L_x_1863) ;  /* 0x0000001000200947 */ /* 0x000fea0003800000 */
[----:B-1----:R1:W5:Y:S01]  /*8ae0*/  LDG.E.128 R8, desc[UR6][R24.64] ;  /* 0x0000000618087981 */ /* 0x002362000c1e1d00 */
[----:B------:R-:W-:Y:S01]  /*8af0*/  ISETP.GE.AND P0, PT, R14, UR5, PT ;  /* 0x000000050e007c0c */ /* 0x000fe2000bf06270 */
[----:B------:R-:W-:-:S12]  /*8b00*/  BSSY B0, `(.L_x_1864) ;  /* 0x0000033000007945 */ /* 0x000fd80003800000 */
[----:B------:R-:W-:Y:S05]  /*8b10*/  @P0 BRA `(.L_x_1865) ;  /* 0x0000000000c40947 */ /* 0x000fea0003800000 */
[C---:B------:R-:W-:Y:S01]  /*8b20*/  IADD3 R77, P0, R0.reuse, R77, RZ ;  /* 0x0000004d004d7210 */ /* 0x040fe20007f1e0ff */
[----:B------:R-:W-:Y:S01]  /*8b30*/  ULDC.64 UR8, c[0x0][0x360] ;  /* 0x0000d80000087ab9 */ /* 0x000fe20000000a00 */
[----:B------:R-:W-:Y:S02]  /*8b40*/  ULDC.64 UR10, c[0x0][0x358] ;  /* 0x0000d600000a7ab9 */ /* 0x000fe40000000a00 */
[----:B------:R-:W-:Y:S01]  /*8b50*/  LEA.HI.X.SX32 R0, R0, R74, 0x1, P0 ;  /* 0x0000004a00007211 */ /* 0x000fe200000f0eff */
[----:B------:R-:W-:-:S03]  /*8b60*/  IMAD.SHL.U32 R2, R77, 0x2, RZ ;  /* 0x000000024d027824 */ /* 0x000fc600078e00ff */
[----:B------:R-:W-:Y:S02]  /*8b70*/  SHF.L.U64.HI R0, R77, 0x1, R0 ;  /* 0x000000014d007819 */ /* 0x000fe40000010200 */
[C---:B------:R-:W-:Y:S02]  /*8b80*/  IADD3 R14, P0, R2.reuse, UR8, RZ ;  /* 0x00000008020e7c10 */ /* 0x040fe4000ff1e0ff */
[----:B------:R-:W-:Y:S02]  /*8b90*/  IADD3 R4, P1, R2, UR10, RZ ;  /* 0x0000000a02047c10 */ /* 0x000fe4000ff3e0ff */
[C---:B------:R-:W-:Y:S02]  /*8ba0*/  IADD3.X R15, R0.reuse, UR9, RZ, P0, !PT ;  /* 0x00000009000f7c10 */ /* 0x040fe400087fe4ff */
[----:B------:R-:W-:-:S03]  /*8bb0*/  IADD3.X R5, R0, UR11, RZ, P1, !PT ;  /* 0x0000000b00057c10 */ /* 0x000fc60008ffe4ff */
[----:B------:R-:W2:Y:S04]  /*8bc0*/  LDG.E.64 R2, desc[UR6][R14.64] ;  /* 0x000000060e027981 */ /* 0x000ea8000c1e1b00 */
[----:B------:R-:W3:Y:S01]  /*8bd0*/  LDG.E.64 R4, desc[UR6][R4.64] ;  /* 0x0000000604047981 */ /* 0x000ee2000c1e1b00 */
[C---:B-----5:R-:W-:Y:S01]  /*8be0*/  IMAD.U32 R6, R9.reuse, 0x10000, RZ ;  /* 0x0001000009067824 */ /* 0x060fe200078e00ff */
[----:B------:R-:W-:Y:S01]  /*8bf0*/  LOP3.LUT R0, R9, 0xffff0000, RZ, 0xc0, !PT ;  /* 0xffff000009007812 */ /* 0x000fe200078ec0ff */
[----:B------:R-:W-:Y:S01]  /*8c00*/  IMAD.U32 R12, R11, 0x10000, RZ ;  /* 0x000100000b0c7824 */ /* 0x000fe200078e00ff */
[C---:B------:R-:W-:Y:S02]  /*8c10*/  SHF.L.U32 R7, R8.reuse, 0x10, RZ ;  /* 0x0000001008077819 */ /* 0x040fe400000006ff */
[----:B------:R-:W-:-:S02]  /*8c20*/  LOP3.LUT R13, R8, 0xffff0000, RZ, 0xc0, !PT ;  /* 0xffff0000080d7812 */ /* 0x000fc400078ec0ff */
[----:B------:R-:W-:Y:S02]  /*8c30*/  LOP3.LUT R8, R11, 0xffff0000, RZ, 0xc0, !PT ;  /* 0xffff00000b087812 */ /* 0x000fe400078ec0ff */
[C---:B------:R-:W-:Y:S02]  /*8c40*/  SHF.L.U32 R11, R10.reuse, 0x10, RZ ;  /* 0x000000100a0b7819 */ /* 0x040fe400000006ff */
[----:B------:R-:W-:Y:S02]  /*8c50*/  LOP3.LUT R10, R10, 0xffff0000, RZ, 0xc0, !PT ;  /* 0xffff00000a0a7812 */ /* 0x000fe400078ec0ff */
[C---:B--2---:R-:W-:Y:S01]  /*8c60*/  LOP3.LUT R9, R2.reuse, 0xffff0000, RZ, 0xc0, !PT ;  /* 0xffff000002097812 */ /* 0x044fe200078ec0ff */
[----:B------:R-:W-:Y:S01]  /*8c70*/  IMAD.U32 R2, R2, 0x10000, RZ ;  /* 0x0001000002027824 */ /* 0x000fe200078e00ff */
[----:B------:R-:W-:Y:S02]  /*8c80*/  LOP3.LUT R17, R3, 0xffff0000, RZ, 0xc0, !PT ;  /* 0xffff000003117812 */ /* 0x000fe400078ec0ff */
[----:B---3--:R-:W-:Y:S01]  /*8c90*/  LOP3.LUT R21, R4, 0xffff0000, RZ, 0xc0, !PT ;  /* 0xffff000004157812 */ /* 0x008fe200078ec0ff */
[-C--:B------:R-:W-:Y:S01]  /*8ca0*/  FMUL.FTZ R15, R0, R9.reuse ;  /* 0x00000009000f7220 */ /* 0x080fe20000410000 */
[----:B------:R-:W-:Y:S01]  /*8cb0*/  LOP3.LUT R19, R5, 0xffff0000, RZ, 0xc0, !PT ;  /* 0xffff000005137812 */ /* 0x000fe200078ec0ff */
[----:B------:R-:W-:Y:S01]  /*8cc0*/  FMUL.FTZ R23, R6, R9 ;  /* 0x0000000906177220 */ /* 0x000fe20000410000 */
[----:B------:R-:W-:Y:S01]  /*8cd0*/  FMUL.FTZ R9, R8, R17 ;  /* 0x0000001108097220 */ /* 0x000fe20000410000 */
[----:B------:R-:W-:Y:S01]  /*8ce0*/  SHF.L.U32 R3, R3, 0x10, RZ ;  /* 0x0000001003037819 */ /* 0x000fe200000006ff */
[----:B------:R-:W-:Y:S01]  /*8cf0*/  FFMA.FTZ R15, R6, R21, -R15 ;  /* 0x00000015060f7223 */ /* 0x000fe2000001080f */
[C---:B------:R-:W-:Y:S01]  /*8d00*/  FMUL.FTZ R17, R12.reuse, R17 ;  /* 0x000000110c117220 */ /* 0x040fe20000410000 */
[----:B------:R-:W-:Y:S01]  /*8d10*/  FFMA.FTZ R9, R12, R19, -R9 ;  /* 0x000000130c097223 */ /* 0x000fe20000010809 */
[-C--:B------:R-:W-:Y:S01]  /*8d20*/  FMUL.FTZ R6, R13, R2.reuse ;  /* 0x000000020d067220 */ /* 0x080fe20000410000 */
[----:B------:R-:W-:Y:S01]  /*8d30*/  FMUL.FTZ R12, R7, R2 ;  /* 0x00000002070c7220 */ /* 0x000fe20000410000 */
[----:B------:R-:W-:Y:S01]  /*8d40*/  FFMA.FTZ R0, R0, R21, R23 ;  /* 0x0000001500007223 */ /* 0x000fe20000010017 */
[----:B------:R-:W-:Y:S01]  /*8d50*/  SHF.L.U32 R5, R5, 0x10, RZ ;  /* 0x0000001005057819 */ /* 0x000fe200000006ff */
[----:B------:R-:W-:Y:S01]  /*8d60*/  FMUL.FTZ R2, R10, R3 ;  /* 0x000000030a027220 */ /* 0x000fe20000410000 */
[----:B------:R-:W-:-:S02]  /*8d70*/  IMAD.U32 R4, R4, 0x10000, RZ ;  /* 0x0001000004047824 */ /* 0x000fc400078e00ff */
[C---:B------:R-:W-:Y:S01]  /*8d80*/  FMUL.FTZ R3, R11.reuse, R3 ;  /* 0x000000030b037220 */ /* 0x040fe20000410000 */
[----:B------:R-:W-:Y:S01]  /*8d90*/  FFMA.FTZ R8, R8, R19, R17 ;  /* 0x0000001308087223 */ /* 0x000fe20000010011 */
[-C--:B------:R-:W-:Y:S01]  /*8da0*/  FFMA.FTZ R2, R11, R5.reuse, -R2 ;  /* 0x000000050b027223 */ /* 0x080fe20000010802 */
[-C--:B------:R-:W-:Y:S01]  /*8db0*/  FFMA.FTZ R6, R7, R4.reuse, -R6 ;  /* 0x0000000407067223 */ /* 0x080fe20000010806 */
[----:B------:R-:W-:Y:S01]  /*8dc0*/  FFMA.FTZ R13, R13, R4, R12 ;  /* 0x000000040d0d7223 */ /* 0x000fe2000001000c */
[----:B------:R-:W-:Y:S01]  /*8dd0*/  FFMA.FTZ R3, R10, R5, R3 ;  /* 0x000000050a037223 */ /* 0x000fe20000010003 */
[----:B------:R-:W-:Y:S02]  /*8de0*/  F2FP.BF16.F32.PACK_AB R0, R0, R15 ;  /* 0x0000000f0000723e */ /* 0x000fe400000010ff */
[----:B------:R-:W-:Y:S02]  /*8df0*/  F2FP.BF16.F32.PACK_AB R11, R8, R9 ;  /* 0x00000009080b723e */ /* 0x000fe400000010ff */
[----:B------:R-:W-:Y:S01]  /*8e00*/  F2FP.BF16.F32.PACK_AB R8, R13, R6 ;  /* 0x000000060d08723e */ /* 0x000fe200000010ff */
[----:B------:R-:W-:Y:S01]  /*8e10*/  IMAD.MOV.U32 R9, RZ, RZ, R0 ;  /* 0x000000ffff097224 */ /* 0x000fe200078e0000 */
[----:B------:R-:W-:-:S02]  /*8e20*/  F2FP.BF16.F32.PACK_AB R10, R3, R2 ;  /* 0x00000002030a723e */ /* 0x000fc400000010ff */
.L_x_1865:
[----:B------:R-:W-:Y:S05]  /*8e30*/  BSYNC B0 ;  /* 0x0000000000007941 */ /* 0x000fea0003800000 */
.L_x_1864:
[----:B-----5:R2:W-:Y:S01]  /*8e40*/  STS.128 [R247+0x800], R8 ;  /* 0x00080008f7007388 */ /* 0x0205e20000000c00 */
[----:B------:R-:W-:Y:S05]  /*8e50*/  BRA `(.L_x_1863) ;  /* 0x0000000c00407947 */ /* 0x000fea0003800000 */
.L_x_1858:
[----:B------:R-:W-:Y:S01]  /*8e60*/  ISETP.GE.AND P0, PT, R134, R13, PT ;  /* 0x0000000d8600720c */ /* 0x000fe20003f06270 */
[----:B------:R-:W-:Y:S03]  /*8e70*/  BSSY B1, `(.L_x_1866) ;  /* 0x000005d000017945 */ /* 0x000fe60003800000 */
[----:B------:R-:W-:-:S13]  /*8e80*/  ISETP.LT.OR P0, PT, R58, -0x3, P0 ;  /* 0xfffffffd3a00780c */ /* 0x000fda0000701670 */
[----:B------:R-:W-:Y:S05]  /*8e90*/  @P0 BRA `(.L_x_1867) ;  /* 0x0000000400680947 */ /* 0x000fea0003800000 */
[----:B------:R1:W5:Y:S01]  /*8ea0*/  LDG.E.128 R20, desc[UR6][R8.64] ;  /* 0x0000000608147981 */ /* 0x000362000c1e1d00 */
        /* <DEDUP_REMOVED lines=13> */
[----:B-1----:R-:W-:Y:S02]  /*8f80*/  LEA.HI.X.SX32 R9, R4, R73, 0x1, P1 ;  /* 0x0000004904097211 */ /* 0x002fe400008f0eff */
[C---:B------:R-:W-:Y:S01]  /*8f90*/  LEA R8, P1, R2.reuse, UR8, 0x1 ;  /* 0x0000000802087c11 */ /* 0x040fe2000f8208ff */
[----:B------:R-:W-:Y:S02]  /*8fa0*/  IMAD.MOV.U32 R12, RZ, RZ, RZ ;  /* 0x000000ffff0c7224 */ /* 0x000fe400078e00ff */
[----:B------:R-:W2:Y:S01]  /*8fb0*/  LDG.E.128 R4, desc[UR6][R6.64] ;  /* 0x0000000606047981 */ /* 0x000ea2000c1e1d00 */
[----:B------:R-:W-:Y:S01]  /*8fc0*/  LEA.HI.X R9, R2, UR9, R9, 0x1, P1 ;  /* 0x0000000902097c11 */ /* 0x000fe200088f0c09 */
[----:B------:R-:W-:Y:S01]  /*8fd0*/  ULDC.64 UR8, c[0x0][0x358] ;  /* 0x0000d60000087ab9 */ /* 0x000fe20000000a00 */
[----:B------:R-:W-:-:S04]  /*8fe0*/  @P0 SHF.R.S32.HI R2, RZ, 0x1, R78 ;  /* 0x00000001ff020819 */ /* 0x000fc8000001144e */
[----:B------:R-:W-:Y:S01]  /*8ff0*/  @P0 IADD3 R12, -R2, RZ, RZ ;  /* 0x000000ff020c0210 */ /* 0x000fe20007ffe1ff */
[----:B------:R-:W2:Y:S03]  /*9000*/  LDG.E.128 R8, desc[UR6][R8.64] ;  /* 0x0000000608087981 */ /* 0x000ea6000c1e1d00 */
[----:B------:R-:W-:-:S04]  /*9010*/  IADD3 R2, P1, R12, R3, RZ ;  /* 0x000000030c027210 */ /* 0x000fc80007f3e0ff */
[----:B--234-:R-:W-:Y:S02]  /*9020*/  LEA.HI.X.SX32 R17, R12, R73, 0x1, P1 ;  /* 0x000000490c117211 */ /* 0x01cfe400008f0eff */
[----:B------:R-:W-:-:S04]  /*9030*/  LEA R16, P1, R2, UR8, 0x1 ;  /* 0x0000000802107c11 */ /* 0x000fc8000f8208ff */
[----:B------:R-:W-:-:S06]  /*9040*/  LEA.HI.X R17, R2, UR9, R17, 0x1, P1 ;  /* 0x0000000902117c11 */ /* 0x000fcc00088f0c11 */
[----:B------:R-:W2:Y:S01]  /*9050*/  LDG.E.128 R16, desc[UR6][R16.64] ;  /* 0x0000000610107981 */ /* 0x000ea2000c1e1d00 */
        /* <DEDUP_REMOVED lines=8> */
[C---:B------:R-:W-:Y:S01]  /*90e0*/  IMAD.U32 R23, R4.reuse, 0x10000, RZ ;  /* 0x0001000004177824 */ /* 0x040fe200078e00ff */
[----:B------:R-:W-:Y:S01]  /*90f0*/  LOP3.LUT R22, R4, 0xffff0000, RZ, 0xc0, !PT ;  /* 0xffff000004167812 */ /* 0x000fe200078ec0ff */
[----:B------:R-:W-:Y:S01]  /*9100*/  IMAD.U32 R30, R6, 0x10000, RZ ;  /* 0x00010000061e7824 */ /* 0x000fe200078e00ff */
[----:B------:R-:W-:-:S02]  /*9110*/  SHF.L.U32 R4, R5, 0x10, RZ ;  /* 0x0000001005047819 */ /* 0x000fc400000006ff */
[----:B------:R-:W-:Y:S02]  /*9120*/  LOP3.LUT R31, R5, 0xffff0000, RZ, 0xc0, !PT ;  /* 0xffff0000051f7812 */ /* 0x000fe400078ec0ff */
[C---:B------:R-:W-:Y:S01]  /*9130*/  SHF.L.U32 R5, R7.reuse, 0x10, RZ ;  /* 0x0000001007057819 */ /* 0x040fe200000006ff */
[----:B------:R-:W-:Y:S01]  /*9140*/  IMAD.U32 R32, R8, 0x10000, RZ ;  /* 0x0001000008207824 */ /* 0x000fe200078e00ff */
[----:B------:R-:W-:Y:S01]  /*9150*/  LOP3.LUT R34, R7, 0xffff0000, RZ, 0xc0, !PT ;  /* 0xffff000007227812 */ /* 0x000fe200078ec0ff */
[----:B------:R-:W-:Y:S01]  /*9160*/  IMAD.U32 R35, R10, 0x10000, RZ ;  /* 0x000100000a237824 */ /* 0x000fe200078e00ff */
        /* <DEDUP_REMOVED lines=14> */
[----:B------:R-:W-:Y:S01]  /*9250*/  FMUL.FTZ R33, R22, R33 ;  /* 0x0000002116217220 */ /* 0x000fe20000410000 */
[----:B------:R-:W-:Y:S01]  /*9260*/  FMUL.FTZ R7, R4, R7 ;  /* 0x0000000704077220 */ /* 0x000fe20000410000 */
[----:B------:R-:W-:Y:S01]  /*9270*/  FMUL.FTZ R6, R6, R9 ;  /* 0x0000000906067220 */ /* 0x000fe20000410000 */
[----:B------:R-:W-:Y:S01]  /*9280*/  @!P0 FADD.FTZ R11, -R11, -RZ ;  /* 0x800000ff0b0b8221 */ /* 0x000fe20000010100 */
[----:B------:R-:W-:Y:S01]  /*9290*/  FMUL.FTZ R8, R5, R8 ;  /* 0x0000000805087220 */ /* 0x000fe20000410000 */
[C---:B--2---:R-:W-:Y:S01]  /*92a0*/  IMAD.U32 R9, R16.reuse, 0x10000, RZ ;  /* 0x0001000010097824 */ /* 0x044fe200078e00ff */
[----:B------:R-:W-:Y:S01]  /*92b0*/  LOP3.LUT R5, R16, 0xffff0000, RZ, 0xc0, !PT ;  /* 0xffff000010057812 */ /* 0x000fe200078ec0ff */
[----:B------:R-:W-:Y:S01]  /*92c0*/  FMUL.FTZ R23, R23, R32 ;  /* 0x0000002017177220 */ /* 0x000fe20000410000 */
[----:B------:R-:W-:Y:S01]  /*92d0*/  SHF.L.U32 R4, R17, 0x10, RZ ;  /* 0x0000001011047819 */ /* 0x000fe200000006ff */
[----:B------:R-:W-:Y:S01]  /*92e0*/  FMUL.FTZ R31, R31, R36 ;  /* 0x000000241f1f7220 */ /* 0x000fe20000410000 */
[----:B------:R-:W-:Y:S01]  /*92f0*/  LOP3.LUT R22, R17, 0xffff0000, RZ, 0xc0, !PT ;  /* 0xffff000011167812 */ /* 0x000fe200078ec0ff */
[C---:B------:R-:W-:Y:S01]  /*9300*/  IMAD.U32 R17, R18.reuse, 0x10000, RZ ;  /* 0x0001000012117824 */ /* 0x040fe200078e00ff */
[----:B------:R-:W-:Y:S01]  /*9310*/  LOP3.LUT R16, R18, 0xffff0000, RZ, 0xc0, !PT ;  /* 0xffff000012107812 */ /* 0x000fe200078ec0ff */
[----:B------:R-:W-:Y:S01]  /*9320*/  FMUL.FTZ R30, R30, R35 ;  /* 0x000000231e1e7220 */ /* 0x000fe20000410000 */
[C---:B------:R-:W-:Y:S01]  /*9330*/  SHF.L.U32 R10, R19.reuse, 0x10, RZ ;  /* 0x00000010130a7819 */ /* 0x040fe200000006ff */
[----:B------:R-:W-:Y:S01]  /*9340*/  FMUL.FTZ R11, R34, R11 ;  /* 0x0000000b220b7220 */ /* 0x000fe20000410000 */
        /* <DEDUP_REMOVED lines=13> */
.L_x_1869:
[----:B------:R-:W-:Y:S05]  /*9420*/  BSYNC B0 ;  /* 0x0000000000007941 */ /* 0x000fea0003800000 */
.L_x_1868:
[----:B-----5:R1:W-:Y:S02]  /*9430*/  STS.128 [R247], R20 ;  /* 0x00000014f7007388 */ /* 0x0203e40000000c00 */
.L_x_1867:
[----:B------:R-:W-:Y:S05]  /*9440*/  BSYNC B1 ;  /* 0x0000000000017941 */ /* 0x000fea0003800000 */
.L_x_1866:
[----:B--234-:R-:W-:-:S05]  /*9450*/  VIADD R16, R134, 0x20 ;  /* 0x0000002086107836 */ /* 0x01cfca0000000000 */
[----:B------:R-:W-:-:S04]  /*9460*/  ISETP.GE.AND P0, PT, R16, R13, PT ;  /* 0x0000000d1000720c */ /* 0x000fc80003f06270 */
[----:B------:R-:W-:-:S13]  /*9470*/  ISETP.LT.OR P0, PT, R58, -0x83, P0 ;  /* 0xffffff7d3a00780c */ /* 0x000fda0000701670 */
[----:B------:R-:W-:Y:S05]  /*9480*/  @P0 BRA `(.L_x_1863) ;  /* 0x0000000400b40947 */ /* 0x000fea0003800000 */
[----:B------:R2:W5:Y:S01]  /*9490*/  LDG.E.128 R4, desc[UR6][R24.64] ;  /* 0x0000000618047981 */ /* 0x000562000c1e1d00 */
[----:B------:R-:W-:Y:S01]  /*94a0*/  ISETP.GE.AND P0, PT, R14, UR5, PT ;  /* 0x000000050e007c0c */ /* 0x000fe2000bf06270 */
[----:B------:R-:W-:-:S12]  /*94b0*/  BSSY B0, `(.L_x_1870) ;  /* 0x0000057000007945 */ /* 0x000fd80003800000 */
[----:B------:R-:W-:Y:S05]  /*94c0*/  @P0 BRA `(.L_x_1871) ;  /* 0x0000000400540947 */ /* 0x000fea0003800000 */
[----:B------:R-:W-:Y:S01]  /*94d0*/  ISETP.GE.AND P0, PT, R14, R75, PT ;  /* 0x0000004b0e00720c */ /* 0x000fe20003f06270 */
[----:B-1----:R-:W-:Y:S01]  /*94e0*/  IMAD.MOV.U32 R8, RZ, RZ, RZ ;  /* 0x000000ffff087224 */ /* 0x002fe200078e00ff */
[----:B------:R-:W-:Y:S01]  /*94f0*/  IADD3 R3, P1, R0, R3, RZ ;  /* 0x0000000300037210 */ /* 0x000fe20007f3e0ff */
[----:B------:R-:W-:-:S03]  /*9500*/  ULDC.64 UR8, c[0x0][0x360] ;  /* 0x0000d80000087ab9 */ /* 0x000fc60000000a00 */
[----:B------:R-:W-:-:S07]  /*9510*/  LEA.HI.X.SX32 R0, R0, R73, 0x1, P1 ;  /* 0x0000004900007211 */ /* 0x000fce00008f0eff */
[--C-:B------:R-:W-:Y:S02]  /*9520*/  @P0 SHF.R.S32.HI R2, RZ, 0x1, R78.reuse ;  /* 0x00000001ff020819 */ /* 0x100fe4000001144e */
[----:B------:R-:W-:-:S03]  /*9530*/  @P0 SHF.R.S32.HI R9, RZ, 0x1, R78 ;  /* 0x00000001ff090819 */ /* 0x000fc6000001144e */
[----:B------:R-:W-:Y:S01]  /*9540*/  @P0 IMAD.MOV R8, RZ, RZ, -R2 ;  /* 0x000000ffff080224 */ /* 0x000fe200078e0a02 */
[----:B------:R-:W-:Y:S01]  /*9550*/  @P0 SHF.R.S32.HI R78, RZ, 0x1, R78 ;  /* 0x00000001ff4e0819 */ /* 0x000fe2000001144e */
[----:B------:R-:W-:-:S03]  /*9560*/  @P0 IMAD.MOV R75, RZ, RZ, -R9 ;  /* 0x000000ffff4b0224 */ /* 0x000fc600078e0a09 */
[----:B------:R-:W-:Y:S01]  /*9570*/  IADD3 R2, P1, R8, R3, RZ ;  /* 0x0000000308027210 */ /* 0x000fe20007f3e0ff */
[----:B------:R-:W-:-:S03]  /*9580*/  IMAD.WIDE R10, R75, 0x2, R24 ;  /* 0x000000024b0a7825 */ /* 0x000fc600078e0218 */
[----:B------:R-:W-:Y:S02]  /*9590*/  LEA.HI.X.SX32 R13, R8, R0, 0x1, P1 ;  /* 0x00000000080d7211 */ /* 0x000fe400008f0eff */
[C---:B------:R-:W-:Y:S01]  /*95a0*/  LEA R12, P1, R2.reuse, UR8, 0x1 ;  /* 0x00000008020c7c11 */ /* 0x040fe2000f8208ff */
[----:B------:R-:W3:Y:S03]  /*95b0*/  LDG.E.128 R8, desc[UR6][R10.64] ;  /* 0x000000060a087981 */ /* 0x000ee6000c1e1d00 */
[----:B------:R-:W-:Y:S01]  /*95c0*/  LEA.HI.X R13, R2, UR9, R13, 0x1, P1 ;  /* 0x00000009020d7c11 */ /* 0x000fe200088f0c0d */
[----:B------:R-:W-:Y:S01]  /*95d0*/  ULDC.64 UR8, c[0x0][0x358] ;  /* 0x0000d60000087ab9 */ /* 0x000fe20000000a00 */
[----:B------:R-:W-:Y:S01]  /*95e0*/  MOV R2, RZ ;  /* 0x000000ff00027202 */ /* 0x000fe20000000f00 */
[----:B------:R-:W-:-:S03]  /*95f0*/  @P0 IMAD.MOV R2, RZ, RZ, -R78 ;  /* 0x000000ffff020224 */ /* 0x000fc600078e0a4e */
[----:B------:R-:W4:Y:S02]  /*9600*/  LDG.E.128 R12, desc[UR6][R12.64] ;  /* 0x000000060c0c7981 */ /* 0x000f24000c1e1d00 */
[----:B------:R-:W-:-:S04]  /*9610*/  IADD3 R3, P1, R2, R3, RZ ;  /* 0x0000000302037210 */ /* 0x000fc80007f3e0ff */
[----:B------:R-:W-:Y:S02]  /*9620*/  LEA.HI.X.SX32 R0, R2, R0, 0x1, P1 ;  /* 0x0000000002007211 */ /* 0x000fe400008f0eff */
[----:B------:R-:W-:-:S04]  /*9630*/  LEA R20, P1, R3, UR8, 0x1 ;  /* 0x0000000803147c11 */ /* 0x000fc8000f8208ff */
[----:B------:R-:W-:-:S06]  /*9640*/  LEA.HI.X R21, R3, UR9, R0, 0x1, P1 ;  /* 0x0000000903157c11 */ /* 0x000fcc00088f0c00 */
[----:B------:R-:W4:Y:S01]  /*9650*/  LDG.E.128 R20, desc[UR6][R20.64] ;  /* 0x0000000614147981 */ /* 0x000f22000c1e1d00 */
[C---:B-----5:R-:W-:Y:S01]  /*9660*/  LOP3.LUT R0, R5.reuse, 0xffff0000, RZ, 0xc0, !PT ;  /* 0xffff000005007812 */ /* 0x060fe200078ec0ff */
[----:B------:R-:W-:Y:S01]  /*9670*/  IMAD.U32 R3, R4, 0x10000, RZ ;  /* 0x0001000004037824 */ /* 0x000fe200078e00ff */
[----:B------:R-:W-:Y:S01]  /*9680*/  SHF.L.U32 R18, R5, 0x10, RZ ;  /* 0x0000001005127819 */ /* 0x000fe200000006ff */
[----:B------:R-:W-:Y:S01]  /*9690*/  IMAD.U32 R17, R6, 0x10000, RZ ;  /* 0x0001000006117824 */ /* 0x000fe200078e00ff */
[----:B------:R-:W-:Y:S01]  /*96a0*/  LOP3.LUT R2, R4, 0xffff0000, RZ, 0xc0, !PT ;  /* 0xffff000004027812 */ /* 0x000fe200078ec0ff */
[C---:B--2---:R-:W-:Y:S01]  /*96b0*/  IMAD.U32 R24, R7.reuse, 0x10000, RZ ;  /* 0x0001000007187824 */ /* 0x044fe200078e00ff */
[----:B------:R-:W-:Y:S02]  /*96c0*/  LOP3.LUT R5, R6, 0xffff0000, RZ, 0xc0, !PT ;  /* 0xffff000006057812 */ /* 0x000fe400078ec0ff */
[----:B------:R-:W-:Y:S01]  /*96d0*/  LOP3.LUT R4, R7, 0xffff0000, RZ, 0xc0, !PT ;  /* 0xffff000007047812 */ /* 0x000fe200078ec0ff */
[C---:B---3--:R-:W-:Y:S01]  /*96e0*/  IMAD.U32 R6, R9.reuse, 0x10000, RZ ;  /* 0x0001000009067824 */ /* 0x048fe200078e00ff */
[----:B------:R-:W-:Y:S01]  /*96f0*/  LOP3.LUT R26, R9, 0xffff0000, RZ, 0xc0, !PT ;  /* 0xffff0000091a7812 */ /* 0x000fe200078ec0ff */
[----:B------:R-:W-:Y:S01]  /*9700*/  IMAD.U32 R25, R10, 0x10000, RZ ;  /* 0x000100000a197824 */ /* 0x000fe200078e00ff */
[----:B------:R-:W-:-:S02]  /*9710*/  SHF.L.U32 R19, R8, 0x10, RZ ;  /* 0x0000001008137819 */ /* 0x000fc400000006ff */
[----:B------:R-:W-:Y:S02]  /*9720*/  LOP3.LUT R7, R8, 0xffff0000, RZ, 0xc0, !PT ;  /* 0xffff000008077812 */ /* 0x000fe400078ec0ff */
[----:B------:R-:W-:Y:S02]  /*9730*/  LOP3.LUT R9, R10, 0xffff0000, RZ, 0xc0, !PT ;  /* 0xffff00000a097812 */ /* 0x000fe400078ec0ff */
[C---:B------:R-:W-:Y:S01]  /*9740*/  SHF.L.U32 R8, R11.reuse, 0x10, RZ ;  /* 0x000000100b087819 */ /* 0x040fe200000006ff */
[C---:B----4-:R-:W-:Y:S01]  /*9750*/  IMAD.U32 R28, R12.reuse, 0x10000, RZ ;  /* 0x000100000c1c7824 */ /* 0x050fe200078e00ff */
[----:B------:R-:W-:Y:S01]  /*9760*/  LOP3.LUT R27, R11, 0xffff0000, RZ, 0xc0, !PT ;  /* 0xffff00000b1b7812 */ /* 0x000fe200078ec0ff */
[C---:B------:R-:W-:Y:S01]  /*9770*/  IMAD.U32 R11, R13.reuse, 0x10000, RZ ;  /* 0x000100000d0b7824 */ /* 0x040fe200078e00ff */
[----:B------:R-:W-:Y:S01]  /*9780*/  LOP3.LUT R10, R12, 0xffff0000, RZ, 0xc0, !PT ;  /* 0xffff00000c0a7812 */ /* 0x000fe200078ec0ff */
[----:B------:R-:W-:Y:S01]  /*9790*/  @!P0 FADD.FTZ R28, -R28, -RZ ;  /* 0x800000ff1c1c8221 */ /* 0x000fe20000010100 */
        /* <DEDUP_REMOVED lines=8> */
[----:B------:R-:W-:Y:S01]  /*9820*/  @!P0 FADD.FTZ R29, -R29, -RZ ;  /* 0x800000ff1d1d8221 */ /* 0x000fe20000010100 */
[----:B------:R-:W-:Y:S01]  /*9830*/  @!P0 FADD.FTZ R12, -R12, -RZ ;  /* 0x800000ff0c0c8221 */ /* 0x000fe20000010100 */
[----:B------:R-:W-:Y:S01]  /*9840*/  @!P0 FADD.FTZ R30, -R30, -RZ ;  /* 0x800000ff1e1e8221 */ /* 0x000fe20000010100 */
[----:B------:R-:W-:Y:S01]  /*9850*/  @!P0 FADD.FTZ R14, -R14, -RZ ;  /* 0x800000ff0e0e8221 */ /* 0x000fe20000010100 */
[----:B------:R-:W-:Y:S01]  /*9860*/  FMUL.FTZ R13, R8, R13 ;  /* 0x0000000d080d7220 */ /* 0x000fe20000410000 */
[----:B------:R-:W-:Y:S01]  /*9870*/  FMUL.FTZ R12, R9, R12 ;  /* 0x0000000c090c7220 */ /* 0x000fe20000410000 */
[----:B------:R-:W-:Y:S01]  /*9880*/  FMUL.FTZ R11, R6, R11 ;  /* 0x0000000b060b7220 */ /* 0x000fe20000410000 */
[----:B------:R-:W-:Y:S01]  /*9890*/  FMUL.FTZ R27, R27, R14 ;  /* 0x0000000e1b1b7220 */ /* 0x000fe20000410000 */
[C---:B------:R-:W-:Y:S01]  /*98a0*/  IMAD.U32 R9, R20.reuse, 0x10000, RZ ;  /* 0x0001000014097824 */ /* 0x040fe200078e00ff */
[----:B------:R-:W-:Y:S01]  /*98b0*/  LOP3.LUT R8, R20, 0xffff0000, RZ, 0xc0, !PT ;  /* 0xffff000014087812 */ /* 0x000fe200078ec0ff */
[----:B------:R-:W-:Y:S01]  /*98c0*/  FMUL.FTZ R7, R7, R10 ;  /* 0x0000000a07077220 */ /* 0x000fe20000410000 */
[C---:B------:R-:W-:Y:S01]  /*98d0*/  SHF.L.U32 R6, R21.reuse, 0x10, RZ ;  /* 0x0000001015067819 */ /* 0x040fe200000006ff */
[----:B------:R-:W-:Y:S01]  /*98e0*/  IMAD.U32 R15, R22, 0x10000, RZ ;  /* 0x00010000160f7824 */ /* 0x000fe200078e00ff */
[----:B------:R-:W-:Y:S01]  /*98f0*/  LOP3.LUT R20, R21, 0xffff0000, RZ, 0xc0, !PT ;  /* 0xffff000015147812 */ /* 0x000fe200078ec0ff */
[----:B------:R-:W-:Y:S01]  /*9900*/  FMUL.FTZ R29, R26, R29 ;  /* 0x0000001d1a1d7220 */ /* 0x000fe20000410000 */
[----:B------:R-:W-:Y:S01]  /*9910*/  LOP3.LUT R14, R22, 0xffff0000, RZ, 0xc0, !PT ;  /* 0xffff0000160e7812 */ /* 0x000fe200078ec0ff */
[----:B------:R-:W-:Y:S01]  /*9920*/  FMUL.FTZ R28, R19, R28 ;  /* 0x0000001c131c7220 */ /* 0x000fe20000410000 */
[----:B------:R-:W-:Y:S01]  /*9930*/  SHF.L.U32 R10, R23, 0x10, RZ ;  /* 0x00000010170a7819 */ /* 0x000fe200000006ff */
        /* <DEDUP_REMOVED lines=14> */
.L_x_1871:
[----:B------:R-:W-:Y:S05]  /*9a20*/  BSYNC B0 ;  /* 0x0000000000007941 */ /* 0x000fea0003800000 */
.L_x_1870:
[----:B-----5:R3:W-:Y:S01]  /*9a30*/  STS.128 [R247+0x800], R4 ;  /* 0x00080004f7007388 */ /* 0x0207e20000000c00 */
[----:B------:R-:W-:Y:S05]  /*9a40*/  BRA `(.L_x_1863) ;  /* 0x0000000000447947 */ /* 0x000fea0003800000 */
.L_x_1857:
[----:B------:R-:W-:Y:S02]  /*9a50*/  IMAD.IADD R3, R242, 0x1, -R61 ;  /* 0x00000001f2037824 */ /* 0x000fe400078e0a3d */
[----:B--234-:R-:W-:-:S03]  /*9a60*/  VIADD R16, R134, 0x20 ;  /* 0x0000002086107836 */ /* 0x01cfc60000000000 */
[-C--:B------:R-:W-:Y:S02]  /*9a70*/  ISETP.GE.AND P3, PT, R134, R3.reuse, PT ;  /* 0x000000038600720c */ /* 0x080fe40003f66270 */
[----:B------:R-:W-:-:S11]  /*9a80*/  ISETP.GE.AND P2, PT, R16, R3, PT ;  /* 0x000000031000720c */ /* 0x000fd60003f46270 */
[----:B------:R-:W1:Y:S02]  /*9a90*/  @!P3 LDC.64 R4, c[0x0][0x210] ;  /* 0x00008400ff04bb82 */ /* 0x000e640000000a00 */
[----:B------:R-:W-:-:S04]  /*9aa0*/  @!P2 IADD3 R7, P0, R136, UR10, RZ ;  /* 0x0000000a8807ac10 */ /* 0x000fc8000ff1e0ff */
[----:B------:R-:W-:Y:S02]  /*9ab0*/  @!P2 IADD3.X R0, R72, UR11, RZ, P0, !PT ;  /* 0x0000000b4800ac10 */ /* 0x000fe400087fe4ff */
[----:B------:R-:W2:Y:S01]  /*9ac0*/  @!P2 LDC.64 R2, c[0x0][0x210] ;  /* 0x00008400ff02ab82 */ /* 0x000ea20000000a00 */
[----:B-1----:R-:W-:-:S04]  /*9ad0*/  @!P3 LEA R4, P1, R136, R4, 0x1 ;  /* 0x000000048804b211 */ /* 0x002fc800078208ff */
[----:B------:R-:W-:Y:S02]  /*9ae0*/  @!P3 LEA.HI.X R5, R136, R5, R72, 0x1, P1 ;  /* 0x000000058805b211 */ /* 0x000fe400008f0c48 */
[----:B--2---:R-:W-:-:S03]  /*9af0*/  @!P2 LEA R2, P0, R7, R2, 0x1 ;  /* 0x000000020702a211 */ /* 0x004fc600078008ff */
[----:B------:R-:W-:Y:S01]  /*9b00*/  @!PT LDS RZ, [RZ] ;  /* 0x00000000fffff984 */ /* 0x000fe20000000800 */
[----:B------:R-:W-:Y:S01]  /*9b10*/  @!PT LDS RZ, [RZ] ;  /* 0x00000000fffff984 */ /* 0x000fe20000000800 */
[----:B------:R-:W-:Y:S01]  /*9b20*/  @!PT LDS RZ, [RZ] ;  /* 0x00000000fffff984 */ /* 0x000fe20000000800 */
[----:B------:R4:W-:Y:S01]  /*9b30*/  @!P3 LDGSTS.E.BYPASS.LTC128B.128 [R247], desc[UR6][R4.64] ;  /* 0x0000000004f7bfae */ /* 0x0009e2000b901d46 */
[----:B------:R-:W-:-:S05]  /*9b40*/  @!P2 LEA.HI.X R3, R7, R3, R0, 0x1, P0 ;  /* 0x000000030703a211 */ /* 0x000fca00000f0c00 */
[----:B------:R4:W-:Y:S04]  /*9b50*/  @!P2 LDGSTS.E.BYPASS.LTC128B.128 [R247+0x800], desc[UR6][R2.64] ;  /* 0x0080000002f7afae */ /* 0x0009e8000b901d46 */
.L_x_1863:
[----:B------:R-:W-:Y:S05]  /*9b60*/  BSYNC B2 ;  /* 0x0000000000027941 */ /* 0x000fea0003800000 */
.L_x_1856:
[----:B------:R-:W-:Y:S01]  /*9b70*/  VIADD R246, R56, 0xffffffff ;  /* 0xffffffff38f67836 */ /* 0x000fe20000000000 */
[----:B------:R-:W-:Y:S01]  /*9b80*/  LOP3.LUT R0, R66, 0x7fffffe, RZ, 0xc0, !PT ;  /* 0x07fffffe42007812 */ /* 0x000fe200078ec0ff */
[----:B-12---:R-:W-:Y:S01]  /*9b90*/  VIADD R24, R134, 0x60 ;  /* 0x0000006086187836 */ /* 0x006fe20000000000 */
[----:B------:R-:W-:Y:S01]  /*9ba0*/  ULDC UR5, c[0x0][0x398] ;  /* 0x0000e60000057ab9 */ /* 0x000fe20000000800 */
[----:B----4-:R-:W-:Y:S02]  /*9bb0*/  IMAD.SHL.U32 R2, R246, 0x100, RZ ;  /* 0x00000100f6027824 */ /* 0x010fe400078e00ff */
[C---:B------:R-:W-:Y:S02]  /*9bc0*/  VIADD R26, R134.reuse, 0x40 ;  /* 0x00000040861a7836 */ /* 0x040fe40000000000 */
[----:B------:R-:W-:Y:S02]  /*9bd0*/  IMAD.IADD R19, R57, 0x1, -R2 ;  /* 0x0000000139137824 */ /* 0x000fe400078e0a02 */
[----:B------:R-:W-:-:S02]  /*9be0*/  VIADD R20, R134, 0xa0 ;  /* 0x000000a086147836 */ /* 0x000fc40000000000 */
[C---:B------:R-:W-:Y:S01]  /*9bf0*/  VIADD R18, R134.reuse, 0xc0 ;  /* 0x000000c086127836 */ /* 0x040fe20000000000 */
[CC--:B------:R-:W-:Y:S01]  /*9c00*/  ISETP.GE.AND P1, PT, R134.reuse, R19.reuse, PT ;  /* 0x000000138600720c */ /* 0x0c0fe20003f26270 */
[----:B------:R-:W-:Y:S01]  /*9c10*/  VIADD R22, R134, 0x80 ;  /* 0x0000008086167836 */ /* 0x000fe20000000000 */
[-C--:B------:R-:W-:Y:S01]  /*9c20*/  ISETP.GE.AND P0, PT, R16, R19.reuse, PT ;  /* 0x000000131000720c */ /* 0x080fe20003f06270 */
[----:B------:R-:W-:Y:S01]  /*9c30*/  VIADD R3, R134, 0xe0 ;  /* 0x000000e086037836 */ /* 0x000fe20000000000 */
[-C--:B------:R-:W-:Y:S01]  /*9c40*/  ISETP.GE.AND P5, PT, R24, R19.reuse, PT ;  /* 0x000000131800720c */ /* 0x080fe20003fa6270 */
[----:B------:R-:W-:Y:S01]  /*9c50*/  IMAD.IADD R0, R67, 0x1, -R0 ;  /* 0x0000000143007824 */ /* 0x000fe200078e0a00 */
[-C--:B------:R-:W-:Y:S01]  /*9c60*/  ISETP.GE.AND P6, PT, R26, R19.reuse, PT ;  /* 0x000000131a00720c */ /* 0x080fe20003fc6270 */
[----:B------:R-:W-:Y:S01]  /*9c70*/  IMAD.SHL.U32 R69, R69, 0x8, RZ ;  /* 0x0000000845457824 */ /* 0x000fe200078e00ff */
[-C--:B------:R-:W-:Y:S01]  /*9c80*/  ISETP.GE.AND P3, PT, R20, R19.reuse, PT ;  /* 0x000000131400720c */ /* 0x080fe20003f66270 */
[----:B------:R-:W-:Y:S01]  /*9c90*/  IMAD R52, R59, 0x10, R61 ;  /* 0x000000103b347824 */ /* 0x000fe200078e023d */
[-C--:B------:R-:W-:Y:S01]  /*9ca0*/  ISETP.GE.AND P2, PT, R18, R19.reuse, PT ;  /* 0x000000131200720c */ /* 0x080fe20003f46270 */
[----:B------:R-:W-:Y:S01]  /*9cb0*/  IMAD.SHL.U32 R51, R58, 0x2, RZ ;  /* 0x000000023a337824 */ /* 0x000fe200078e00ff */
[----:B------:R-:W-:Y:S01]  /*9cc0*/  ISETP.GE.AND P4, PT, R22, R19, PT ;  /* 0x000000131600720c */ /* 0x000fe20003f86270 */
[----:B------:R-:W-:-:S03]  /*9cd0*/  @!P1 IMAD.MOV.U32 R236, RZ, RZ, R238 ;  /* 0x000000ffffec9224 */ /* 0x000fc600078e00ee */
[----:B------:R-:W-:Y:S01]  /*9ce0*/  LOP3.LUT R51, R51, 0x6, RZ, 0xc0, !PT ;  /* 0x0000000633337812 */ /* 0x000fe200078ec0ff */
[----:B---3--:R-:W1:Y:S01]  /*9cf0*/  @!P5 LDC.64 R4, c[0x0][0x248] ;  /* 0x00009200ff04db82 */ /* 0x008e620000000a00 */
[----:B------:R-:W-:Y:S01]  /*9d00*/  @!PT LDS RZ, [RZ] ;  /* 0x00000000fffff984 */ /* 0x000fe20000000800 */
[----:B------:R-:W-:Y:S01]  /*9d10*/  @!PT LDS RZ, [RZ] ;  /* 0x00000000fffff984 */ /* 0x000fe20000000800 */
[----:B------:R-:W-:Y:S01]  /*9d20*/  @!PT LDS RZ, [RZ] ;  /* 0x00000000fffff984 */ /* 0x000fe20000000800 */
[----:B------:R2:W-:Y:S01]  /*9d30*/  @!P1 LDGSTS.E.BYPASS.LTC128B.128 [R247+0x1000], desc[UR6][R236.64] ;  /* 0x01000000ecf79fae */ /* 0x0005e2000b901d46 */
[C---:B------:R-:W-:Y:S02]  /*9d40*/  @!P0 LEA R28, P1, R63.reuse, R238, 0x1 ;  /* 0x000000ee3f1c8211 */ /* 0x040fe400078208ff */
[----:B------:R-:W-:Y:S02]  /*9d50*/  IMAD.IADD R51, R2, 0x1, R51 ;  /* 0x0000000102337824 */ /* 0x000fe400078e0233 */
[----:B------:R-:W-:Y:S02]  /*9d60*/  @!P0 LEA.HI.X R29, R63, R237, R60, 0x1, P1 ;  /* 0x000000ed3f1d8211 */ /* 0x000fe400008f0c3c */
[----:B------:R-:W-:Y:S01]  /*9d70*/  ISETP.GE.AND P1, PT, R3, R19, PT ;  /* 0x000000130300720c */ /* 0x000fe20003f26270 */
[----:B------:R-:W3:Y:S01]  /*9d80*/  @!P6 LDC.64 R6, c[0x0][0x248] ;  /* 0x00009200ff06eb82 */ /* 0x000ee20000000a00 */
[C---:B------:R-:W-:Y:S01]  /*9d90*/  VIADD R41, R51.reuse, 0x18 ;  /* 0x0000001833297836 */ /* 0x040fe20000000000 */
[----:B------:R4:W-:Y:S01]  /*9da0*/  @!P0 LDGSTS.E.BYPASS.LTC128B.128 [R247+0x1800], desc[UR6][R28.64] ;  /* 0x018000001cf78fae */ /* 0x0009e2000b901d46 */
[----:B------:R-:W-:-:S02]  /*9db0*/  VIADD R43, R51, 0x38 ;  /* 0x00000038332b7836 */ /* 0x000fc40000000000 */
[----:B------:R-:W-:-:S03]  /*9dc0*/  VIADD R53, R51, 0x40 ;  /* 0x0000004033357836 */ /* 0x000fc60000000000 */
[----:B------:R-:W5:Y:S01]  /*9dd0*/  @!P3 LDC.64 R12, c[0x0][0x248] ;  /* 0x00009200ff0cbb82 */ /* 0x000f620000000a00 */
[----:B-1----:R-:W-:-:S07]  /*9de0*/  @!P5 IMAD R5, R5, 0xc0, RZ ;  /* 0x000000c00505d824 */ /* 0x002fce00078e02ff */
[----:B------:R-:W1:Y:S01]  /*9df0*/  @!P2 LDC.64 R10, c[0x0][0x248] ;  /* 0x00009200ff0aab82 */ /* 0x000e620000000a00 */
[----:B--2---:R-:W-:-:S04]  /*9e00*/  @!P5 IMAD.MOV.U32 R236, RZ, RZ, R238 ;  /* 0x000000ffffecd224 */ /* 0x004fc800078e00ee */
[----:B------:R-:W-:-:S03]  /*9e10*/  @!P5 IMAD.WIDE.U32 R30, R4, 0xc0, R236 ;  /* 0x000000c0041ed825 */ /* 0x000fc600078e00ec */
[----:B------:R-:W2:Y:S01]  /*9e20*/  @!P4 LDC.64 R14, c[0x0][0x248] ;  /* 0x00009200ff0ecb82 */ /* 0x000ea20000000a00 */
[C---:B---3--:R-:W-:Y:S01]  /*9e30*/  @!P6 LEA R32, P0, R6.reuse, R238, 0x7 ;  /* 0x000000ee0620e211 */ /* 0x048fe200078038ff */
[----:B------:R-:W-:Y:S02]  /*9e40*/  @!P3 IMAD.MOV.U32 R236, RZ, RZ, R238 ;  /* 0x000000ffffecb224 */ /* 0x000fe400078e00ee */
[----:B------:R-:W-:Y:S01]  /*9e50*/  @!P5 IMAD.IADD R31, R5, 0x1, R31 ;  /* 0x00000001051fd824 */ /* 0x000fe200078e021f */
[----:B------:R-:W-:-:S03]  /*9e60*/  @!P6 LEA.HI.X R33, R6, R237, R7, 0x7, P0 ;  /* 0x000000ed0621e211 */ /* 0x000fc600000f3c07 */
[----:B------:R-:W4:Y:S01]  /*9e70*/  @!P1 LDC.64 R8, c[0x0][0x248] ;  /* 0x00009200ff089b82 */ /* 0x000f220000000a00 */
[----:B-----5:R-:W-:Y:S01]  /*9e80*/  @!P3 IMAD.WIDE.U32 R4, R12, 0x140, R236 ;  /* 0x000001400c04b825 */ /* 0x020fe200078e00ec */
[----:B------:R-:W-:Y:S01]  /*9e90*/  @!P6 LDGSTS.E.BYPASS.LTC128B.128 [R247+0x2000], desc[UR6][R32.64] ;  /* 0x0200000020f7efae */ /* 0x000fe2000b901d46 */
[-C--:B------:R-:W-:Y:S02]  /*9ea0*/  ISETP.GE.AND P6, PT, R26, R19.reuse, PT ;  /* 0x000000131a00720c */ /* 0x080fe40003fc6270 */
[----:B------:R-:W-:Y:S02]  /*9eb0*/  @!P2 IMAD.MOV.U32 R236, RZ, RZ, R238 ;  /* 0x000000ffffeca224 */ /* 0x000fe400078e00ee */
[----:B------:R-:W-:Y:S01]  /*9ec0*/  @!P3 IMAD R13, R13, 0x140, RZ ;  /* 0x000001400d0db824 */ /* 0x000fe200078e02ff */
[----:B------:R-:W-:Y:S01]  /*9ed0*/  @!P5 LDGSTS.E.BYPASS.LTC128B.128 [R247+0x2800], desc[UR6][R30.64] ;  /* 0x028000001ef7dfae */ /* 0x000fe2000b901d46 */
[----:B-1----:R-:W-:Y:S01]  /*9ee0*/  @!P2 IMAD.WIDE.U32 R6, R10, 0x180, R236 ;  /* 0x000001800a06a825 */ /* 0x002fe200078e00ec */
[----:B------:R-:W-:-:S03]  /*9ef0*/  ISETP.GE.AND P5, PT, R24, R19, PT ;  /* 0x000000131800720c */ /* 0x000fc60003fa6270 */
[----:B------:R-:W-:Y:S02]  /*9f00*/  @!P1 IMAD.MOV.U32 R236, RZ, RZ, R238 ;  /* 0x000000ffffec9224 */ /* 0x000fe400078e00ee */
[----:B------:R-:W-:Y:S01]  /*9f10*/  @!P2 IMAD R11, R11, 0x180, RZ ;  /* 0x000001800b0ba824 */ /* 0x000fe200078e02ff */
[C---:B--2---:R-:W-:Y:S01]  /*9f20*/  @!P4 LEA R34, P0, R14.reuse, R238, 0x8 ;  /* 0x000000ee0e22c211 */ /* 0x044fe200078040ff */
[----:B------:R-:W-:Y:S02]  /*9f30*/  @!P3 IMAD.IADD R5, R13, 0x1, R5 ;  /* 0x000000010d05b824 */ /* 0x000fe400078e0205 */
[----:B------:R-:W-:Y:S01]  /*9f40*/  @!P2 IMAD.IADD R7, R11, 0x1, R7 ;  /* 0x000000010b07a824 */ /* 0x000fe200078e0207 */
[----:B------:R-:W-:Y:S02]  /*9f50*/  @!P4 LEA.HI.X R35, R14, R237, R15, 0x8, P0 ;  /* 0x000000ed0e23c211 */ /* 0x000fe400000f440f */
[----:B------:R-:W-:Y:S01]  /*9f60*/  ISETP.GE.AND P0, PT, R16, R19, PT ;  /* 0x000000131000720c */ /* 0x000fe20003f06270 */
[----:B------:R-:W-:Y:S01]  /*9f70*/  IMAD.SHL.U32 R16, R64, 0x40, RZ ;  /* 0x0000004040107824 */ /* 0x000fe200078e00ff */
[----:B------:R-:W-:Y:S01]  /*9f80*/  SHF.R.S32.HI R11, RZ, 0x4, R68 ;  /* 0x00000004ff0b7819 */ /* 0x000fe20000011444 */
[----:B----4-:R-:W-:Y:S01]  /*9f90*/  @!P1 IMAD.WIDE.U32 R28, R8, 0x1c0, R236 ;  /* 0x000001c0081c9825 */ /* 0x010fe200078e00ec */
[----:B------:R-:W-:Y:S01]  /*9fa0*/  @!P4 LDGSTS.E.BYPASS.LTC128B.128 [R247+0x3000], desc[UR6][R34.64] ;  /* 0x0300000022f7cfae */ /* 0x000fe2000b901d46 */
[----:B------:R-:W-:-:S02]  /*9fb0*/  SHF.R.S32.HI R8, RZ, 0x1f, R67 ;  /* 0x0000001fff087819 */ /* 0x000fc40000011443 */
[----:B------:R-:W-:Y:S01]  /*9fc0*/  @!P1 IMAD R9, R9, 0x1c0, RZ ;  /* 0x000001c009099824 */ /* 0x000fe200078e02ff */
[----:B------:R1:W-:Y:S01]  /*9fd0*/  @!P3 LDGSTS.E.BYPASS.LTC128B.128 [R247+0x3800], desc[UR6][R4.64] ;  /* 0x0380000004f7bfae */ /* 0x0003e2000b901d46 */
[----:B------:R-:W-:Y:S02]  /*9fe0*/  LEA.HI R67, R8, R67, RZ, 0x3 ;  /* 0x0000004308437211 */ /* 0x000fe400078f18ff */
[----:B------:R-:W-:Y:S01]  /*9ff0*/  @!P1 IMAD.IADD R29, R9, 0x1, R29 ;  /* 0x00000001091d9824 */ /* 0x000fe200078e021d */
[----:B------:R2:W-:Y:S01]  /*a000*/  @!P2 LDGSTS.E.BYPASS.LTC128B.128 [R247+0x4000], desc[UR6][R6.64] ;  /* 0x0400000006f7afae */ /* 0x0005e2000b901d46 */
[----:B------:R-:W-:Y:S02]  /*a010*/  LOP3.LUT R9, R70, 0xfffffff8, RZ, 0xc0, !PT ;  /* 0xfffffff846097812 */ /* 0x000fe400078ec0ff */
[-C--:B------:R-:W-:Y:S01]  /*a020*/  ISETP.GE.AND P4, PT, R22, R19.reuse, PT ;  /* 0x000000131600720c */ /* 0x080fe20003f86270 */
[----:B------:R3:W-:Y:S01]  /*a030*/  @!P1 LDGSTS.E.BYPASS.LTC128B.128 [R247+0x4800], desc[UR6][R28.64] ;  /* 0x048000001cf79fae */ /* 0x0007e2000b901d46 */
[----:B------:R-:W-:Y:S01]  /*a040*/  ISETP.GE.AND P1, PT, R134, R19, PT ;  /* 0x000000138600720c */ /* 0x000fe20003f26270 */
[----:B------:R-:W-:Y:S01]  /*a050*/  IMAD.IADD R8, R58, 0x1, -R9 ;  /* 0x000000013a087824 */ /* 0x000fe200078e0a09 */
[----:B------:R-:W-:Y:S01]  /*a060*/  LEA.HI R68, R68, R11, RZ, 0x1 ;  /* 0x0000000b44447211 */ /* 0x000fe200078f08ff */
[----:B------:R-:W0:Y:S01]  /*a070*/  LDGDEPBAR ;  /* 0x00000000000079af */ /* 0x000e220000000000 */
[----:B------:R-:W-:-:S02]  /*a080*/  ISETP.GE.AND P3, PT, R20, R19, PT ;  /* 0x000000131400720c */ /* 0x000fc40003f66270 */
[----:B------:R-:W-:Y:S02]  /*a090*/  LEA.HI R9, R8, R8, RZ, 0x1 ;  /* 0x0000000808097211 */ /* 0x000fe400078f08ff */
[----:B------:R-:W-:Y:S02]  /*a0a0*/  LOP3.LUT R68, R68, 0xfffffffe, RZ, 0xc0, !PT ;  /* 0xfffffffe44447812 */ /* 0x000fe400078ec0ff */
[----:B------:R-:W-:Y:S02]  /*a0b0*/  SHF.R.S32.HI R17, RZ, 0x1, R9 ;  /* 0x00000001ff117819 */ /* 0x000fe40000011409 */
[----:B------:R-:W-:Y:S02]  /*a0c0*/  LOP3.LUT R9, R9, 0x3fffffe, RZ, 0xc0, !PT ;  /* 0x03fffffe09097812 */ /* 0x000fe400078ec0ff */
[----:B------:R-:W-:Y:S01]  /*a0d0*/  ISETP.GE.AND P2, PT, R18, R19, PT ;  /* 0x000000131200720c */ /* 0x000fe20003f46270 */
[----:B------:R-:W-:Y:S01]  /*a0e0*/  IMAD.SHL.U32 R10, R17, 0x40, RZ ;  /* 0x00000040110a7824 */ /* 0x000fe200078e00ff */
[----:B------:R-:W-:Y:S01]  /*a0f0*/  LOP3.LUT R16, R16, 0xc0, RZ, 0xc0, !PT ;  /* 0x000000c010107812 */ /* 0x000fe200078ec0ff */
[----:B------:R-:W-:Y:S01]  /*a100*/  IMAD.IADD R234, R8, 0x1, -R9 ;  /* 0x0000000108ea7824 */ /* 0x000fe200078e0a09 */
[----:B-1----:R-:W1:Y:S02]  /*a110*/  @!P5 LDC.64 R4, c[0x0][0x250] ;  /* 0x00009400ff04db82 */ /* 0x002e640000000a00 */
[----:B------:R-:W-:-:S04]  /*a120*/  LOP3.LUT R10, R10, 0xc0, RZ, 0xc0, !PT ;  /* 0x000000c00a0a7812 */ /* 0x000fc800078ec0ff */
[----:B------:R-:W-:Y:S02]  /*a130*/  LOP3.LUT R13, R10, 0x8, R69, 0xf8, !PT ;  /* 0x000000080a0d7812 */ /* 0x000fe400078ef845 */
[----:B--2---:R-:W2:Y:S01]  /*a140*/  @!P6 LDC.64 R6, c[0x0][0x250] ;  /* 0x00009400ff06eb82 */ /* 0x004ea20000000a00 */
[----:B------:R-:W-:-:S07]  /*a150*/  DEPBAR.LE SB0, 0x0 ;  /* 0x000080000000791a */ /* 0x000fce0000000000 */
[----:B------:R-:W-:Y:S01]  /*a160*/  BAR.SYNC.DEFER_BLOCKING 0x0 ;  /* 0x0000000000007b1d */ /* 0x000fe20000010000 */
[----:B------:R-:W-:Y:S01]  /*a170*/  SHF.R.U32.HI R12, RZ, 0x3, R10 ;  /* 0x00000003ff0c7819 */ /* 0x000fe2000001160a */
[----:B---3--:R-:W-:-:S03]  /*a180*/  VIADD R29, R51, 0x11 ;  /* 0x00000011331d7836 */ /* 0x008fc60000000000 */
[----:B------:R-:W-:-:S03]  /*a190*/  LOP3.LUT R13, R13, R12, RZ, 0x3c, !PT ;  /* 0x0000000c0d0d7212 */ /* 0x000fc600078e3cff */
[----:B------:R-:W3:Y:S01]  /*a1a0*/  @!P3 LDC.64 R8, c[0x0][0x250] ;  /* 0x00009400ff08bb82 */ /* 0x000ee20000000a00 */
[----:B-1----:R-:W-:-:S04]  /*a1b0*/  @!P5 IMAD.WIDE.U32 R14, R4, 0xc0, R240 ;  /* 0x000000c0040ed825 */ /* 0x002fc800078e00f0 */
[----:B------:R-:W-:-:S03]  /*a1c0*/  @!P5 IMAD R12, R5, 0xc0, RZ ;  /* 0x000000c0050cd824 */ /* 0x000fc600078e02ff */
[----:B------:R-:W1:Y:S01]  /*a1d0*/  @!P2 LDC.64 R4, c[0x0][0x250] ;  /* 0x00009400ff04ab82 */ /* 0x000e620000000a00 */
[----:B------:R-:W-:Y:S01]  /*a1e0*/  @!P5 IMAD.IADD R15, R12, 0x1, R15 ;  /* 0x000000010c0fd824 */ /* 0x000fe200078e020f */
[----:B------:R-:W-:Y:S04]  /*a1f0*/  @P1 STS [R247+0x5000], RZ ;  /* 0x005000fff7001388 */ /* 0x000fe80000000800 */
[----:B------:R-:W-:Y:S01]  /*a200*/  @P1 STS [R247+0x5004], RZ ;  /* 0x005004fff7001388 */ /* 0x000fe20000000800 */
[----:B---3--:R-:W-:-:S03]  /*a210*/  @!P3 IMAD R9, R9, 0x140, RZ ;  /* 0x000001400909b824 */ /* 0x008fc600078e02ff */
[----:B------:R-:W-:Y:S04]  /*a220*/  @P1 STS.64 [R247+0x5008], RZ ;  /* 0x005008fff7001388 */ /* 0x000fe80000000a00 */
[----:B------:R-:W-:Y:S01]  /*a230*/  @!PT LDS RZ, [RZ] ;  /* 0x00000000fffff984 */ /* 0x000fe20000000800 */
[----:B------:R-:W-:Y:S01]  /*a240*/  @!PT LDS RZ, [RZ] ;  /* 0x00000000fffff984 */ /* 0x000fe20000000800 */
[----:B------:R-:W-:Y:S01]  /*a250*/  @!PT LDS RZ, [RZ] ;  /* 0x00000000fffff984 */ /* 0x000fe20000000800 */
[----:B------:R-:W-:Y:S01]  /*a260*/  @!P1 LDGSTS.E.BYPASS.LTC128B.128 [R247+0x5000], desc[UR6][R240.64] ;  /* 0x05000000f0f79fae */ /* 0x000fe2000b901d46 */
[----:B------:R-:W-:-:S03]  /*a270*/  @!P0 LEA R20, P1, R65, R240, 0x1 ;  /* 0x000000f041148211 */ /* 0x000fc600078208ff */
[----:B------:R-:W-:Y:S01]  /*a280*/  @P0 STS.128 [R247+0x5800], RZ ;  /* 0x005800fff7000388 */ /* 0x000fe20000000c00 */
[----:B------:R-:W-:Y:S01]  /*a290*/  @!P0 LEA.HI.X R21, R65, R241, R62, 0x1, P1 ;  /* 0x000000f141158211 */ /* 0x000fe200008f0c3e */
[----:B-1----:R-:W-:Y:S01]  /*a2a0*/  @!P2 IMAD R5, R5, 0x180, RZ ;  /* 0x000001800505a824 */ /* 0x002fe200078e02ff */
[----:B------:R-:W-:Y:S01]  /*a2b0*/  ISETP.GE.AND P1, PT, R3, R19, PT ;  /* 0x000000130300720c */ /* 0x000fe20003f26270 */
[----:B------:R-:W-:Y:S02]  /*a2c0*/  IMAD.IADD R3, R11, 0x1, -R68 ;  /* 0x000000010b037824 */ /* 0x000fe400078e0a44 */
[----:B------:R-:W1:Y:S01]  /*a2d0*/  @!P4 LDC.64 R10, c[0x0][0x250] ;  /* 0x00009400ff0acb82 */ /* 0x000e620000000a00 */
[----:B------:R-:W-:Y:S01]  /*a2e0*/  @!PT LDS RZ, [RZ] ;  /* 0x00000000fffff984 */ /* 0x000fe20000000800 */
[----:B------:R-:W-:Y:S01]  /*a2f0*/  @!PT LDS RZ, [RZ] ;  /* 0x00000000fffff984 */ /* 0x000fe20000000800 */
[----:B------:R-:W-:Y:S01]  /*a300*/  @!PT LDS RZ, [RZ] ;  /* 0x00000000fffff984 */ /* 0x000fe20000000800 */
[----:B------:R-:W-:Y:S01]  /*a310*/  @!P0 LDGSTS.E.BYPASS.LTC128B.128 [R247+0x5800], desc[UR6][R20.64] ;  /* 0x0580000014f78fae */ /* 0x000fe2000b901d46 */
[C---:B------:R-:W-:Y:S01]  /*a320*/  IMAD R234, R3.reuse, 0x8, R234 ;  /* 0x0000000803ea7824 */ /* 0x040fe200078e02ea */
[----:B--2---:R-:W-:Y:S01]  /*a330*/  @!P6 LEA R18, P0, R6, R240, 0x7 ;  /* 0x000000f00612e211 */ /* 0x004fe200078038ff */
[----:B------:R-:W-:Y:S01]  /*a340*/  IMAD.SHL.U32 R3, R3, 0x8, RZ ;  /* 0x0000000803037824 */ /* 0x000fe200078e00ff */
[----:B------:R-:W-:Y:S01]  /*a350*/  @P6 STS.128 [R247+0x6000], RZ ;  /* 0x006000fff7006388 */ /* 0x000fe20000000c00 */
[----:B------:R-:W-:Y:S01]  /*a360*/  IMAD.U32 R234, R234, 0x20, R13 ;  /* 0x00000020eaea7824 */ /* 0x000fe200078e000d */
[----:B------:R-:W-:-:S02]  /*a370*/  @!P6 LEA.HI.X R19, R6, R241, R7, 0x7, P0 ;  /* 0x000000f10613e211 */ /* 0x000fc400000f3c07 */
[----:B------:R-:W-:Y:S01]  /*a380*/  LOP3.LUT R3, R16, 0x8, R3, 0xf8, !PT ;  /* 0x0000000810037812 */ /* 0x000fe200078ef803 */
[----:B------:R-:W2:Y:S01]  /*a390*/  @!P1 LDC.64 R6, c[0x0][0x250] ;  /* 0x00009400ff069b82 */ /* 0x000ea20000000a00 */
[----:B------:R-:W-:Y:S01]  /*a3a0*/  SHF.R.U32.HI R16, RZ, 0x3, R16 ;  /* 0x00000003ff107819 */ /* 0x000fe20000011610 */
[----:B------:R-:W-:Y:S01]  /*a3b0*/  @!PT LDS RZ, [RZ] ;  /* 0x00000000fffff984 */ /* 0x000fe20000000800 */
[----:B------:R-:W-:Y:S01]  /*a3c0*/  @!PT LDS RZ, [RZ] ;  /* 0x00000000fffff984 */ /* 0x000fe20000000800 */
[----:B------:R-:W-:Y:S01]  /*a3d0*/  @!PT LDS RZ, [RZ] ;  /* 0x00000000fffff984 */ /* 0x000fe20000000800 */
[----:B------:R3:W-:Y:S01]  /*a3e0*/  @!P6 LDGSTS.E.BYPASS.LTC128B.128 [R247+0x6000], desc[UR6][R18.64] ;  /* 0x0600000012f7efae */ /* 0x0007e2000b901d46 */
[----:B------:R-:W-:Y:S02]  /*a3f0*/  LEA R234, R234, UR4, 0x1 ;  /* 0x00000004eaea7c11 */ /* 0x000fe4000f8e08ff */
[----:B------:R-:W-:Y:S01]  /*a400*/  LOP3.LUT R3, R3, R16, RZ, 0x3c, !PT ;  /* 0x0000001003037212 */ /* 0x000fe200078e3cff */
[----:B------:R-:W-:Y:S01]  /*a410*/  IMAD.SHL.U32 R16, R67, 0x20, RZ ;  /* 0x0000002043107824 */ /* 0x000fe200078e00ff */
[----:B------:R-:W-:Y:S01]  /*a420*/  @P5 STS.128 [R247+0x6800], RZ ;  /* 0x006800fff7005388 */ /* 0x000fe20000000c00 */
[----:B------:R-:W-:-:S03]  /*a430*/  VIADD R233, R234, 0x1020 ;  /* 0x00001020eae97836 */ /* 0x000fc60000000000 */
[----:B------:R-:W-:Y:S01]  /*a440*/  LOP3.LUT R16, R16, 0xffffff00, RZ, 0xc0, !PT ;  /* 0xffffff0010107812 */ /* 0x000fe200078ec0ff */
[----:B------:R-:W-:Y:S01]  /*a450*/  @!PT LDS RZ, [RZ] ;  /* 0x00000000fffff984 */ /* 0x000fe20000000800 */
[----:B------:R-:W-:Y:S01]  /*a460*/  @!PT LDS RZ, [RZ] ;  /* 0x00000000fffff984 */ /* 0x000fe20000000800 */
[----:B------:R-:W-:Y:S01]  /*a470*/  @!PT LDS RZ, [RZ] ;  /* 0x00000000fffff984 */ /* 0x000fe20000000800 */
[----:B------:R4:W-:Y:S01]  /*a480*/  @!P5 LDGSTS.E.BYPASS.LTC128B.128 [R247+0x6800], desc[UR6][R14.64] ;  /* 0x068000000ef7dfae */ /* 0x0009e2000b901d46 */
[----:B-1----:R-:W-:-:S03]  /*a490*/  @!P4 LEA R12, P0, R10, R240, 0x8 ;  /* 0x000000f00a0cc211 */ /* 0x002fc600078040ff */
[----:B------:R-:W-:Y:S01]  /*a4a0*/  @P4 STS.128 [R247+0x7000], RZ ;  /* 0x007000fff7004388 */ /* 0x000fe20000000c00 */
[----:B------:R-:W-:Y:S01]  /*a4b0*/  @!P4 LEA.HI.X R13, R10, R241, R11, 0x8, P0 ;  /* 0x000000f10a0dc211 */ /* 0x000fe200000f440b */
[----:B------:R-:W-:Y:S01]  /*a4c0*/  @!P3 IMAD.WIDE.U32 R10, R8, 0x140, R240 ;  /* 0x00000140080ab825 */ /* 0x000fe200078e00f0 */
[----:B------:R-:W-:Y:S02]  /*a4d0*/  LOP3.LUT P0, RZ, R17, 0x2, RZ, 0xc0, !PT ;  /* 0x0000000211ff7812 */ /* 0x000fe4000780c0ff */
[----:B------:R-:W-:Y:S01]  /*a4e0*/  SHF.R.S32.HI R17, RZ, 0x1f, R58 ;  /* 0x0000001fff117819 */ /* 0x000fe2000001143a */
[----:B------:R-:W-:Y:S01]  /*a4f0*/  @!P3 IMAD.IADD R11, R9, 0x1, R11 ;  /* 0x00000001090bb824 */ /* 0x000fe200078e020b */
[----:B------:R-:W-:Y:S01]  /*a500*/  @!PT LDS RZ, [RZ] ;  /* 0x00000000fffff984 */ /* 0x000fe20000000800 */
[----:B------:R-:W-:Y:S01]  /*a510*/  @!PT LDS RZ, [RZ] ;  /* 0x00000000fffff984 */ /* 0x000fe20000000800 */
[----:B------:R-:W-:Y:S01]  /*a520*/  @!PT LDS RZ, [RZ] ;  /* 0x00000000fffff984 */ /* 0x000fe20000000800 */
[----:B------:R1:W-:Y:S01]  /*a530*/  @!P4 LDGSTS.E.BYPASS.LTC128B.128 [R247+0x7000], desc[UR6][R12.64] ;  /* 0x070000000cf7cfae */ /* 0x0003e2000b901d46 */
[----:B------:R-:W-:Y:S01]  /*a540*/  IMAD R9, R59, 0x200, R16 ;  /* 0x000002003b097824 */ /* 0x000fe200078e0210 */
[----:B------:R-:W-:Y:S01]  /*a550*/  LEA.HI R17, R17, R58, RZ, 0x5 ;  /* 0x0000003a11117211 */ /* 0x000fe200078f28ff */
[----:B--2---:R-:W-:Y:S01]  /*a560*/  @!P1 IMAD R7, R7, 0x1c0, RZ ;  /* 0x000001c007079824 */ /* 0x004fe200078e02ff */
[----:B------:R-:W-:Y:S01]  /*a570*/  @P3 STS.128 [R247+0x7800], RZ ;  /* 0x007800fff7003388 */ /* 0x000fe20000000c00 */
[----:B------:R-:W-:Y:S01]  /*a580*/  IMAD R236, R0, 0x20, R9 ;  /* 0x0000002000ec7824 */ /* 0x000fe200078e0209 */
[----:B------:R-:W-:Y:S01]  /*a590*/  LOP3.LUT R17, R17, 0xffffffe0, RZ, 0xc0, !PT ;  /* 0xffffffe011117812 */ /* 0x000fe200078ec0ff */
[----:B---3--:R-:W-:Y:S01]  /*a5a0*/  @!P2 IMAD.WIDE.U32 R18, R4, 0x180, R240 ;  /* 0x000001800412a825 */ /* 0x008fe200078e00f0 */
[----:B------:R-:W-:Y:S01]  /*a5b0*/  @!PT LDS RZ, [RZ] ;  /* 0x00000000fffff984 */ /* 0x000fe20000000800 */
[----:B------:R-:W-:Y:S01]  /*a5c0*/  @!PT LDS RZ, [RZ] ;  /* 0x00000000fffff984 */ /* 0x000fe20000000800 */
[----:B------:R-:W-:Y:S01]  /*a5d0*/  @!PT LDS RZ, [RZ] ;  /* 0x00000000fffff984 */ /* 0x000fe20000000800 */
[----:B------:R-:W-:Y:S03]  /*a5e0*/  @!P3 LDGSTS.E.BYPASS.LTC128B.128 [R247+0x7800], desc[UR6][R10.64] ;  /* 0x078000000af7bfae */ /* 0x000fe6000b901d46 */
[----:B------:R-:W-:Y:S01]  /*a5f0*/  IMAD.IADD R236, R3, 0x1, R236 ;  /* 0x0000000103ec7824 */ /* 0x000fe200078e02ec */
[----:B------:R-:W-:Y:S01]  /*a600*/  @P2 STS.128 [R247+0x8000], RZ ;  /* 0x008000fff7002388 */ /* 0x000fe20000000c00 */
[----:B------:R-:W-:-:S02]  /*a610*/  @!P2 IMAD.IADD R19, R5, 0x1, R19 ;  /* 0x000000010513a824 */ /* 0x000fc400078e0213 */
[----:B----4-:R-:W-:Y:S01]  /*a620*/  @!P1 IMAD.WIDE.U32 R14, R6, 0x1c0, R240 ;  /* 0x000001c0060e9825 */ /* 0x010fe200078e00f0 */
[----:B------:R-:W-:Y:S02]  /*a630*/  LEA R236, R236, UR4, 0x1 ;  /* 0x00000004ecec7c11 */ /* 0x000fe4000f8e08ff */
[----:B------:R-:W-:Y:S01]  /*a640*/  @!PT LDS RZ, [RZ] ;  /* 0x00000000fffff984 */ /* 0x000fe20000000800 */
[----:B------:R-:W-:Y:S01]  /*a650*/  @!PT LDS RZ, [RZ] ;  /* 0x00000000fffff984 */ /* 0x000fe20000000800 */
[----:B------:R-:W-:Y:S01]  /*a660*/  @!PT LDS RZ, [RZ] ;  /* 0x00000000fffff984 */ /* 0x000fe20000000800 */
[----:B------:R2:W-:Y:S01]  /*a670*/  @!P2 LDGSTS.E.BYPASS.LTC128B.128 [R247+0x8000], desc[UR6][R18.64] ;  /* 0x0800000012f7afae */ /* 0x0005e2000b901d46 */
[----:B------:R-:W-:Y:S02]  /*a680*/  @!P1 IMAD.IADD R21, R7, 0x1, R15 ;  /* 0x0000000107159824 */ /* 0x000fe400078e020f */
[----:B------:R-:W-:Y:S01]  /*a690*/  @!P1 IMAD.MOV.U32 R20, RZ, RZ, R14 ;  /* 0x000000ffff149224 */ /* 0x000fe200078e000e */
[----:B------:R-:W-:Y:S01]  /*a6a0*/  @P1 STS.128 [R247+0x8800], RZ ;  /* 0x008800fff7001388 */ /* 0x000fe20000000c00 */
[----:B------:R-:W-:Y:S02]  /*a6b0*/  VIADD R4, R234, 0x1000 ;  /* 0x00001000ea047836 */ /* 0x000fe40000000000 */
[----:B------:R-:W-:Y:S01]  /*a6c0*/  IMAD R235, R49, 0x2, R236 ;  /* 0x0000000231eb7824 */ /* 0x000fe200078e02ec */
[----:B------:R-:W-:Y:S01]  /*a6d0*/  @!PT LDS RZ, [RZ] ;  /* 0x00000000fffff984 */ /* 0x000fe20000000800 */
[----:B------:R-:W-:Y:S01]  /*a6e0*/  @!PT LDS RZ, [RZ] ;  /* 0x00000000fffff984 */ /* 0x000fe20000000800 */
[----:B------:R-:W-:Y:S01]  /*a6f0*/  @!PT LDS RZ, [RZ] ;  /* 0x00000000fffff984 */ /* 0x000fe20000000800 */
[----:B------:R3:W-:Y:S01]  /*a700*/  @!P1 LDGSTS.E.BYPASS.LTC128B.128 [R247+0x8800], desc[UR6][R20.64] ;  /* 0x0880000014f79fae */ /* 0x0007e2000b901d46 */
[----:B------:R-:W-:-:S02]  /*a710*/  @P0 VIADD R233, R4, 0xffffffe0 ;  /* 0xffffffe004e90836 */ /* 0x000fc40000000000 */
[----:B------:R-:W-:Y:S01]  /*a720*/  IMAD.IADD R17, R58, 0x1, -R17 ;  /* 0x000000013a117824 */ /* 0x000fe200078e0a11 */
[----:B-1----:R-:W-:Y:S01]  /*a730*/  LDSM.16.M88.4 R12, [R236] ;  /* 0x00000000ec0c783b */ /* 0x002fe20000000200 */
[----:B------:R-:W-:Y:S02]  /*a740*/  IMAD R0, R0, 0x20, R16 ;  /* 0x0000002000007824 */ /* 0x000fe400078e0210 */
[----:B------:R-:W-:Y:S01]  /*a750*/  VIADD R227, R233, 0x1000 ;  /* 0x00001000e9e37836 */ /* 0x000fe20000000000 */
[----:B------:R-:W1:Y:S01]  /*a760*/  LDSM.16.M88.4 R32, [R234+0x1000] ;  /* 0x00100000ea20783b */ /* 0x000e620000000200 */
[----:B------:R-:W-:Y:S02]  /*a770*/  IMAD.IADD R3, R3, 0x1, R0 ;  /* 0x0000000103037824 */ /* 0x000fe400078e0200 */
[C---:B------:R-:W-:Y:S01]  /*a780*/  VIADD R226, R233.reuse, 0x1400 ;  /* 0x00001400e9e27836 */ /* 0x040fe20000000000 */
[----:B------:R-:W4:Y:S01]  /*a790*/  LDSM.16.M88.4 R228, [R234+0x1400] ;  /* 0x00140000eae4783b */ /* 0x000f220000000200 */
[----:B------:R-:W-:-:S02]  /*a7a0*/  VIADD R225, R233, 0x1800 ;  /* 0x00001800e9e17836 */ /* 0x000fc40000000000 */
[C---:B------:R-:W-:Y:S01]  /*a7b0*/  VIADD R224, R233.reuse, 0x1c00 ;  /* 0x00001c00e9e07836 */ /* 0x040fe20000000000 */
[----:B------:R-:W-:Y:S01]  /*a7c0*/  LDSM.16.M88.4 R4, [R235] ;  /* 0x00000000eb04783b */ /* 0x000fe20000000200 */
[----:B------:R-:W-:Y:S01]  /*a7d0*/  VIADD R223, R233, 0x2000 ;  /* 0x00002000e9df7836 */ /* 0x000fe20000000000 */
[----:B--2---:R-:W-:Y:S02]  /*a7e0*/  SHF.R.S32.HI R18, RZ, 0x1f, R17 ;  /* 0x0000001fff127819 */ /* 0x004fe40000011411 */
[----:B------:R-:W2:Y:S01]  /*a7f0*/  LDSM.16.M88.4 R8, [R233] ;  /* 0x00000000e908783b */ /* 0x000ea20000000200 */
[----:B------:R-:W-:Y:S01]  /*a800*/  VIADD R19, R51, 0x8 ;  /* 0x0000000833137836 */ /* 0x000fe20000000000 */
[----:B------:R-:W-:Y:S02]  /*a810*/  LEA.HI R17, R18, R17, RZ, 0x2 ;  /* 0x0000001112117211 */ /* 0x000fe400078f10ff */
[----:B------:R-:W5:Y:S01]  /*a820*/  LDSM.16.M88.4 R248, [R234+0x1800] ;  /* 0x00180000eaf8783b */ /* 0x000f620000000200 */
[----:B------:R-:W-:Y:S01]  /*a830*/  VIADD R222, R233, 0x2400 ;  /* 0x00002400e9de7836 */ /* 0x000fe20000000000 */
[----:B------:R-:W-:-:S02]  /*a840*/  SHF.R.S32.HI R17, RZ, 0x2, R17 ;  /* 0x00000002ff117819 */ /* 0x000fc40000011411 */
[----:B------:R-:W5:Y:S01]  /*a850*/  LDSM.16.M88.4 R24, [R233+0x400] ;  /* 0x00040000e918783b */ /* 0x000f620000000200 */
[----:B------:R-:W-:Y:S01]  /*a860*/  VIADD R221, R233, 0x2800 ;  /* 0x00002800e9dd7836 */ /* 0x000fe20000000000 */
[----:B------:R-:W-:Y:S02]  /*a870*/  IADD3 R52, R52, 0x1, R17 ;  /* 0x0000000134347810 */ /* 0x000fe40007ffe011 */
[----:B---3--:R-:W3:Y:S01]  /*a880*/  LDSM.16.M88.4 R20, [R233+0x800] ;  /* 0x00080000e914783b */ /* 0x008ee20000000200 */
[----:B------:R-:W-:Y:S01]  /*a890*/  VIADD R17, R51, 0x1 ;  /* 0x0000000133117836 */ /* 0x000fe20000000000 */
[----:B------:R-:W-:Y:S02]  /*a8a0*/  IADD3 R52, R57, R52, -R242 ;  /* 0x0000003439347210 */ /* 0x000fe40007ffe8f2 */
[----:B------:R-:W-:Y:S01]  /*a8b0*/  LDSM.16.M88.4 R44, [R233+0x1000] ;  /* 0x00100000e92c783b */ /* 0x000fe20000000200 */
[C---:B------:R-:W-:Y:S02]  /*a8c0*/  VIADD R220, R233.reuse, 0x2c00 ;  /* 0x00002c00e9dc7836 */ /* 0x040fe40000000000 */
[----:B------:R-:W-:Y:S01]  /*a8d0*/  VIADD R219, R233, 0x3000 ;  /* 0x00003000e9db7836 */ /* 0x000fe20000000000 */
[----:B------:R-:W-:Y:S01]  /*a8e0*/  LDSM.16.M88.4 R200, [R234+0x2400] ;  /* 0x00240000eac8783b */ /* 0x000fe20000000200 */
[----:B------:R-:W-:-:S02]  /*a8f0*/  VIADD R52, R52, UR5 ;  /* 0x0000000534347c36 */ /* 0x000fc40008000000 */
[C---:B------:R-:W-:Y:S01]  /*a900*/  VIADD R218, R233.reuse, 0x3400 ;  /* 0x00003400e9da7836 */ /* 0x040fe20000000000 */
[----:B------:R-:W-:Y:S01]  /*a910*/  LDSM.16.M88.4 R172, [R234+0x2c00] ;  /* 0x002c0000eaac783b */ /* 0x000fe20000000200 */
[C---:B------:R-:W-:Y:S01]  /*a920*/  VIADD R217, R233.reuse, 0x3800 ;  /* 0x00003800e9d97836 */ /* 0x040fe20000000000 */
[C---:B------:R-:W-:Y:S01]  /*a930*/  VIMNMX R54, R52.reuse, R57, PT ;  /* 0x0000003934367248 */ /* 0x040fe20003fe0100 */
[----:B------:R-:W-:Y:S01]  /*a940*/  VIADD R216, R233, 0x3c00 ;  /* 0x00003c00e9d87836 */ /* 0x000fe20000000000 */
[C---:B-1----:R-:W-:Y:S01]  /*a950*/  HMMA.16816.F32.BF16 R68, R12.reuse, R32, RZ ;  /* 0x000000200c44723c */ /* 0x042fe200000418ff */
[----:B------:R-:W-:Y:S01]  /*a960*/  VIADDMNMX R52, R52, 0x8, R57, PT ;  /* 0x0000000834347846 */ /* 0x000fe20003800139 */
[----:B------:R-:W-:Y:S01]  /*a970*/  LDSM.16.M88.4 R176, [R234+0x3400] ;  /* 0x00340000eab0783b */ /* 0x000fe20000000200 */
[C---:B------:R-:W-:Y:S02]  /*a980*/  ISETP.GE.AND P0, PT, R17.reuse, R54, PT ;  /* 0x000000361100720c */ /* 0x040fe40003f06270 */
[----:B------:R-:W-:Y:S01]  /*a990*/  ISETP.GE.AND P5, PT, R17, R52, PT ;  /* 0x000000341100720c */ /* 0x000fe20003fa6270 */
[----:B------:R-:W-:Y:S01]  /*a9a0*/  HMMA.16816.F32.BF16 R32, R12, R34, RZ ;  /* 0x000000220c20723c */ /* 0x000fe200000418ff */
[----:B------:R-:W-:Y:S01]  /*a9b0*/  VIADD R17, R51, 0x9 ;  /* 0x0000000933117836 */ /* 0x000fe20000000000 */
[C---:B------:R-:W-:Y:S01]  /*a9c0*/  ISETP.GE.AND P2, PT, R19.reuse, R54, PT ;  /* 0x000000361300720c */ /* 0x040fe20003f46270 */
[----:B------:R-:W-:Y:S01]  /*a9d0*/  LDSM.16.M88.4 R60, [R234+0x4400] ;  /* 0x00440000ea3c783b */ /* 0x000fe20000000200 */
[----:B------:R-:W-:-:S02]  /*a9e0*/  ISETP.GE.AND P4, PT, R19, R52, PT ;  /* 0x000000341300720c */ /* 0x000fc40003f86270 */
[C---:B----4-:R-:W-:Y:S01]  /*a9f0*/  HMMA.16816.F32.BF16 R96, R12.reuse, R228, RZ ;  /* 0x000000e40c60723c */ /* 0x050fe200000418ff */
[C---:B------:R-:W-:Y:S01]  /*aa00*/  ISETP.GE.AND P1, PT, R17.reuse, R54, PT ;  /* 0x000000361100720c */ /* 0x040fe20003f26270 */
[----:B------:R-:W0:Y:S01]  /*aa10*/  LDGDEPBAR ;  /* 0x00000000000079af */ /* 0x000e220000000000 */
[-C--:B------:R-:W-:Y:S02]  /*aa20*/  ISETP.GE.AND P6, PT, R17, R52.reuse, PT ;  /* 0x000000341100720c */ /* 0x080fe40003fc6270 */
[C---:B------:R-:W-:Y:S01]  /*aa30*/  ISETP.GE.AND P3, PT, R51.reuse, R52, PT ;  /* 0x000000343300720c */ /* 0x040fe20003f66270 */
[----:B------:R-:W-:Y:S01]  /*aa40*/  HMMA.16816.F32.BF16 R228, R12, R230, RZ ;  /* 0x000000e60ce4723c */ /* 0x000fe200000418ff */
[----:B------:R-:W-:Y:S05]  /*aa50*/  LDSM.16.M88.4 R16, [R233+0xc00] ;  /* 0x000c0000e910783b */ /* 0x000fea0000000200 */
[C---:B--2---:R-:W-:Y:S06]  /*aa60*/  HMMA.16816.F32.BF16 R68, R4.reuse, R8, R68 ;  /* 0x000000080444723c */ /* 0x044fec0000041844 */
[----:B------:R-:W-:Y:S01]  /*aa70*/  HMMA.16816.F32.BF16 R32, R4, R10, R32 ;  /* 0x0000000a0420723c */ /* 0x000fe20000041820 */
[----:B------:R-:W1:Y:S05]  /*aa80*/  LDSM.16.M88.4 R8, [R234+0x1c00] ;  /* 0x001c0000ea08783b */ /* 0x000e6a0000000200 */
[----:B-----5:R-:W-:Y:S06]  /*aa90*/  HMMA.16816.F32.BF16 R36, R12, R248, RZ ;  /* 0x000000f80c24723c */ /* 0x020fec00000418ff */
[C---:B------:R-:W-:Y:S06]  /*aaa0*/  HMMA.16816.F32.BF16 R96, R4.reuse, R24, R96 ;  /* 0x000000180460723c */ /* 0x040fec0000041860 */
[----:B------:R-:W-:Y:S01]  /*aab0*/  FSEL R171, R70, -INF , !P3 ;  /* 0xff80000046ab7808 */ /* 0x000fe20005800000 */
[----:B------:R-:W-:Y:S01]  /*aac0*/  VIADD R25, R51, 0x10 ;  /* 0x0000001033197836 */ /* 0x000fe20000000000 */
[----:B------:R-:W-:Y:S01]  /*aad0*/  FSEL R104, R69, -INF , !P0 ;  /* 0xff80000045687808 */ /* 0x000fe20004000000 */
[----:B------:R-:W-:Y:S01]  /*aae0*/  HMMA.16816.F32.BF16 R228, R4, R26, R228 ;  /* 0x0000001a04e4723c */ /* 0x000fe200000418e4 */
[----:B------:R-:W-:-:S02]  /*aaf0*/  FSEL R120, R71, -INF , !P5 ;  /* 0xff80000047787808 */ /* 0x000fc40006800000 */
[C---:B------:R-:W-:Y:S02]  /*ab00*/  ISETP.GE.AND P3, PT, R25.reuse, R54, PT ;  /* 0x000000361900720c */ /* 0x040fe40003f66270 */
[----:B------:R-:W-:Y:S01]  /*ab10*/  ISETP.GE.AND P0, PT, R25, R52, PT ;  /* 0x000000341900720c */ /* 0x000fe20003f06270 */
[----:B------:R-:W-:Y:S01]  /*ab20*/  HMMA.16816.F32.BF16 R248, R12, R250, RZ ;  /* 0x000000fa0cf8723c */ /* 0x000fe200000418ff */
[----:B------:R-:W2:Y:S01]  /*ab30*/  LDSM.16.M88.4 R24, [R234+0x2000] ;  /* 0x00200000ea18783b */ /* 0x000ea20000000200 */
[----:B------:R-:W-:Y:S02]  /*ab40*/  FSEL R102, R32, -INF , !P2 ;  /* 0xff80000020667808 */ /* 0x000fe40005000000 */
[C---:B------:R-:W-:Y:S02]  /*ab50*/  ISETP.GE.AND P5, PT, R29.reuse, R54, PT ;  /* 0x000000361d00720c */ /* 0x040fe40003fa6270 */
[----:B------:R-:W-:Y:S01]  /*ab60*/  ISETP.GE.AND P2, PT, R29, R52, PT ;  /* 0x000000341d00720c */ /* 0x000fe20003f46270 */
[----:B---3--:R-:W-:Y:S01]  /*ab70*/  HMMA.16816.F32.BF16 R36, R4, R20, R36 ;  /* 0x000000140424723c */ /* 0x008fe20000041824 */
[----:B------:R-:W-:-:S02]  /*ab80*/  FSEL R118, R35, -INF , !P6 ;  /* 0xff80000023767808 */ /* 0x000fc40007000000 */
[----:B------:R-:W-:Y:S02]  /*ab90*/  FSEL R96, R96, -INF , !P3 ;  /* 0xff80000060607808 */ /* 0x000fe40005800000 */
[----:B------:R-:W-:Y:S01]  /*aba0*/  FSEL R165, R34, -INF , !P4 ;  /* 0xff80000022a57808 */ /* 0x000fe20006000000 */
[----:B-1----:R-:W-:Y:S01]  /*abb0*/  HMMA.16816.F32.BF16 R28, R12, R8, RZ ;  /* 0x000000080c1c723c */ /* 0x002fe200000418ff */
[-C--:B------:R-:W-:Y:S01]  /*abc0*/  ISETP.GE.AND P4, PT, R41, R54.reuse, PT ;  /* 0x000000362900720c */ /* 0x080fe20003f86270 */
[----:B------:R-:W-:Y:S01]  /*abd0*/  VIADD R21, R51, 0x21 ;  /* 0x0000002133157836 */ /* 0x000fe20000000000 */
[----:B------:R-:W-:Y:S01]  /*abe0*/  FSEL R100, R33, -INF , !P1 ;  /* 0xff80000021647808 */ /* 0x000fe20004800000 */
[----:B------:R-:W-:Y:S01]  /*abf0*/  VIADD R33, R51, 0x20 ;  /* 0x0000002033217836 */ /* 0x000fe20000000000 */
[----:B------:R-:W-:Y:S02]  /*ac00*/  FSEL R116, R99, -INF , !P2 ;  /* 0xff80000063747808 */ /* 0x000fe40005000000 */
[----:B------:R-:W-:Y:S01]  /*ac10*/  VIADD R9, R51, 0x19 ;  /* 0x0000001933097836 */ /* 0x000fe20000000000 */
[----:B------:R-:W-:Y:S01]  /*ac20*/  FSEL R92, R228, -INF , !P4 ;  /* 0xff800000e45c7808 */ /* 0x000fe20006000000 */
[----:B------:R-:W-:Y:S01]  /*ac30*/  VIADD R228, R233, 0xc00 ;  /* 0x00000c00e9e47836 */ /* 0x000fe20000000000 */
[-C--:B------:R-:W-:Y:S01]  /*ac40*/  ISETP.GE.AND P2, PT, R21, R54.reuse, PT ;  /* 0x000000361500720c */ /* 0x080fe20003f46270 */
[----:B------:R-:W-:Y:S01]  /*ac50*/  HMMA.16816.F32.BF16 R248, R4, R22, R248 ;  /* 0x0000001604f8723c */ /* 0x000fe200000418f8 */
[----:B------:R-:W-:-:S02]  /*ac60*/  ISETP.GE.AND P6, PT, R9, R54, PT ;  /* 0x000000360900720c */ /* 0x000fc40003fc6270 */
[-C--:B------:R-:W-:Y:S02]  /*ac70*/  ISETP.GE.AND P3, PT, R9, R52.reuse, PT ;  /* 0x000000340900720c */ /* 0x080fe40003f66270 */
[-C--:B------:R-:W-:Y:S01]  /*ac80*/  ISETP.GE.AND P4, PT, R21, R52.reuse, PT ;  /* 0x000000341500720c */ /* 0x080fe20003f86270 */
[----:B------:R-:W-:Y:S01]  /*ac90*/  HMMA.16816.F32.BF16 R8, R12, R10, RZ ;  /* 0x0000000a0c08723c */ /* 0x000fe200000418ff */
[----:B------:R-:W-:Y:S01]  /*aca0*/  ISETP.GE.AND P1, PT, R41, R52, PT ;  /* 0x000000342900720c */ /* 0x000fe20003f26270 */
[C---:B------:R-:W-:Y:S01]  /*acb0*/  VIADD R21, R51.reuse, 0x28 ;  /* 0x0000002833157836 */ /* 0x040fe20000000000 */
[----:B------:R-:W-:Y:S01]  /*acc0*/  FSEL R153, R98, -INF , !P0 ;  /* 0xff80000062997808 */ /* 0x000fe20004000000 */
[----:B------:R-:W-:Y:S01]  /*acd0*/  VIADD R41, R51, 0x39 ;  /* 0x0000003933297836 */ /* 0x000fe20000000000 */
[-C--:B------:R-:W-:Y:S02]  /*ace0*/  ISETP.GE.AND P0, PT, R33, R54.reuse, PT ;  /* 0x000000362100720c */ /* 0x080fe40003f06270 */
[----:B------:R-:W-:Y:S01]  /*acf0*/  HMMA.16816.F32.BF16 R28, R4, R16, R28 ;  /* 0x00000010041c723c */ /* 0x000fe2000004181c */
[----:B------:R-:W-:Y:S01]  /*ad00*/  FSEL R147, R230, -INF , !P1 ;  /* 0xff800000e6937808 */ /* 0x000fe20004800000 */
[----:B------:R-:W-:Y:S01]  /*ad10*/  VIADD R230, R233, 0x400 ;  /* 0x00000400e9e67836 */ /* 0x000fe20000000000 */
[----:B------:R-:W-:Y:S01]  /*ad20*/  FSEL R90, R229, -INF , !P6 ;  /* 0xff800000e55a7808 */ /* 0x000fe20007000000 */
[----:B------:R-:W-:Y:S01]  /*ad30*/  VIADD R229, R233, 0x800 ;  /* 0x00000800e9e57836 */ /* 0x000fe20000000000 */
[----:B------:R-:W-:-:S02]  /*ad40*/  ISETP.GE.AND P1, PT, R21, R54, PT ;  /* 0x000000361500720c */ /* 0x000fc40003f26270 */
[----:B------:R-:W-:Y:S01]  /*ad50*/  VIADD R17, R51, 0x29 ;  /* 0x0000002933117836 */ /* 0x000fe20000000000 */
[----:B------:R-:W-:Y:S02]  /*ad60*/  ISETP.GE.AND P6, PT, R21, R52, PT ;  /* 0x000000341500720c */ /* 0x000fe40003fc6270 */
[----:B------:R-:W-:Y:S01]  /*ad70*/  FSEL R231, R231, -INF , !P3 ;  /* 0xff800000e7e77808 */ /* 0x000fe20005800000 */
[----:B--2---:R-:W-:Y:S01]  /*ad80*/  HMMA.16816.F32.BF16 R20, R12, R24, RZ ;  /* 0x000000180c14723c */ /* 0x004fe200000418ff */
[----:B------:R-:W-:Y:S02]  /*ad90*/  FSEL R86, R36, -INF , !P0 ;  /* 0xff80000024567808 */ /* 0x000fe40004000000 */
[----:B------:R-:W-:Y:S02]  /*ada0*/  FSEL R94, R97, -INF , !P5 ;  /* 0xff800000615e7808 */ /* 0x000fe40006800000 */
[C---:B------:R-:W-:Y:S01]  /*adb0*/  ISETP.GE.AND P3, PT, R17.reuse, R54, PT ;  /* 0x000000361100720c */ /* 0x040fe20003f66270 */
[----:B------:R-:W-:Y:S01]  /*adc0*/  HMMA.16816.F32.BF16 R8, R4, R18, R8 ;  /* 0x000000120408723c */ /* 0x000fe20000041808 */
[-C--:B------:R-:W-:Y:S01]  /*add0*/  ISETP.GE.AND P0, PT, R17, R52.reuse, PT ;  /* 0x000000341100720c */ /* 0x080fe20003f06270 */
[----:B------:R-:W-:Y:S01]  /*ade0*/  VIADD R17, R51, 0x30 ;  /* 0x0000003033117836 */ /* 0x000fe20000000000 */
[----:B------:R-:W-:-:S02]  /*adf0*/  ISETP.GE.AND P5, PT, R33, R52, PT ;  /* 0x000000342100720c */ /* 0x000fc40003fa6270 */
[----:B------:R-:W-:Y:S01]  /*ae00*/  FSEL R84, R37, -INF , !P2 ;  /* 0xff80000025547808 */ /* 0x000fe20005000000 */
[----:B------:R-:W-:Y:S01]  /*ae10*/  HMMA.16816.F32.BF16 R24, R12, R26, RZ ;  /* 0x0000001a0c18723c */ /* 0x000fe200000418ff */
[----:B------:R-:W-:Y:S01]  /*ae20*/  FSEL R133, R38, -INF , !P5 ;  /* 0xff80000026857808 */ /* 0x000fe20006800000 */
[----:B------:R-:W-:Y:S01]  /*ae30*/  LDSM.16.M88.4 R32, [R233+0x1400] ;  /* 0x00140000e920783b */ /* 0x000fe20000000200 */
[----:B------:R-:W-:Y:S01]  /*ae40*/  ISETP.GE.AND P5, PT, R17, R54, PT ;  /* 0x000000361100720c */ /* 0x000fe20003fa6270 */
[----:B------:R-:W-:Y:S01]  /*ae50*/  VIADD R37, R51, 0x31 ;  /* 0x0000003133257836 */ /* 0x000fe20000000000 */
[----:B------:R-:W-:Y:S02]  /*ae60*/  ISETP.GE.AND P2, PT, R17, R52, PT ;  /* 0x000000341100720c */ /* 0x000fe40003f46270 */
[----:B------:R-:W1:Y:S01]  /*ae70*/  LDSM.16.M88.4 R16, [R234+0x2800] ;  /* 0x00280000ea10783b */ /* 0x000e620000000200 */
[----:B------:R-:W-:Y:S02]  /*ae80*/  FSEL R129, R250, -INF , !P6 ;  /* 0xff800000fa817808 */ /* 0x000fe40007000000 */
[----:B------:R-:W-:-:S02]  /*ae90*/  FSEL R80, R249, -INF , !P3 ;  /* 0xff800000f9507808 */ /* 0x000fc40005800000 */
[C---:B------:R-:W-:Y:S01]  /*aea0*/  HMMA.16816.F32.BF16 R20, R4.reuse, R44, R20 ;  /* 0x0000002c0414723c */ /* 0x040fe20000041814 */
[----:B------:R-:W-:Y:S02]  /*aeb0*/  FSEL R251, R251, -INF , !P0 ;  /* 0xff800000fbfb7808 */ /* 0x000fe40004000000 */
[----:B------:R-:W-:Y:S02]  /*aec0*/  FSEL R78, R28, -INF , !P5 ;  /* 0xff8000001c4e7808 */ /* 0x000fe40006800000 */
[C---:B------:R-:W-:Y:S02]  /*aed0*/  ISETP.GE.AND P6, PT, R43.reuse, R54, PT ;  /* 0x000000362b00720c */ /* 0x040fe40003fc6270 */
[----:B------:R-:W-:Y:S01]  /*aee0*/  ISETP.GE.AND P3, PT, R43, R52, PT ;  /* 0x000000342b00720c */ /* 0x000fe20003f66270 */
[----:B------:R-:W-:Y:S01]  /*aef0*/  VIADD R45, R51, 0x41 ;  /* 0x00000041332d7836 */ /* 0x000fe20000000000 */
[C---:B------:R-:W-:Y:S02]  /*af00*/  ISETP.GE.AND P0, PT, R41.reuse, R54, PT ;  /* 0x000000362900720c */ /* 0x040fe40003f06270 */
[----:B------:R-:W-:Y:S01]  /*af10*/  ISETP.GE.AND P5, PT, R41, R52, PT ;  /* 0x000000342900720c */ /* 0x000fe20003fa6270 */
[----:B------:R-:W-:Y:S01]  /*af20*/  HMMA.16816.F32.BF16 R24, R4, R46, R24 ;  /* 0x0000002e0418723c */ /* 0x000fe20000041818 */
[----:B------:R-:W2:Y:S01]  /*af30*/  LDSM.16.M88.4 R40, [R233+0x1800] ;  /* 0x00180000e928783b */ /* 0x000ea20000000200 */
[----:B------:R-:W-:-:S02]  /*af40*/  FSEL R112, R39, -INF , !P4 ;  /* 0xff80000027707808 */ /* 0x000fc40006000000 */
[----:B------:R-:W-:Y:S02]  /*af50*/  FSEL R82, R248, -INF , !P1 ;  /* 0xff800000f8527808 */ /* 0x000fe40004800000 */
[----:B------:R-:W-:Y:S01]  /*af60*/  ISETP.GE.AND P4, PT, R37, R54, PT ;  /* 0x000000362500720c */ /* 0x000fe20003f86270 */
[----:B------:R-:W-:Y:S01]  /*af70*/  VIADD R47, R51, 0x58 ;  /* 0x00000058332f7836 */ /* 0x000fe20000000000 */
[----:B------:R-:W-:Y:S02]  /*af80*/  ISETP.GE.AND P1, PT, R37, R52, PT ;  /* 0x000000342500720c */ /* 0x000fe40003f26270 */
[C---:B------:R-:W-:Y:S01]  /*af90*/  HMMA.16816.F32.BF16 R36, R12.reuse, R200, RZ ;  /* 0x000000c80c24723c */ /* 0x040fe200000418ff */
[----:B------:R-:W-:Y:S02]  /*afa0*/  FSEL R249, R30, -INF , !P2 ;  /* 0xff8000001ef97808 */ /* 0x000fe40005000000 */
[----:B------:R-:W-:Y:S01]  /*afb0*/  FSEL R76, R29, -INF , !P4 ;  /* 0xff8000001d4c7808 */ /* 0x000fe20006000000 */
[----:B------:R-:W-:Y:S01]  /*afc0*/  VIADD R29, R51, 0x49 ;  /* 0x00000049331d7836 */ /* 0x000fe20000000000 */
[----:B------:R-:W-:Y:S01]  /*afd0*/  FSEL R239, R31, -INF , !P1 ;  /* 0xff8000001fef7808 */ /* 0x000fe20004800000 */
[----:B------:R-:W-:Y:S01]  /*afe0*/  HMMA.16816.F32.BF16 R200, R12, R202, RZ ;  /* 0x000000ca0cc8723c */ /* 0x000fe200000418ff */
[----:B------:R-:W-:Y:S01]  /*aff0*/  ISETP.GE.AND P2, PT, R53, R54, PT ;  /* 0x000000363500720c */ /* 0x000fe20003f46270 */
[----:B------:R-:W-:Y:S01]  /*b000*/  VIADD R31, R51, 0x48 ;  /* 0x00000048331f7836 */ /* 0x000fe20000000000 */
[----:B------:R-:W-:-:S02]  /*b010*/  FSEL R74, R8, -INF , !P6 ;  /* 0xff800000084a7808 */ /* 0x000fc40007000000 */
[----:B------:R-:W-:Y:S02]  /*b020*/  FSEL R215, R10, -INF , !P3 ;  /* 0xff8000000ad77808 */ /* 0x000fe40005800000 */
[----:B------:R-:W-:Y:S02]  /*b030*/  FSEL R72, R9, -INF , !P0 ;  /* 0xff80000009487808 */ /* 0x000fe40004000000 */
[----:B------:R-:W-:Y:S02]  /*b040*/  FSEL R213, R11, -INF , !P5 ;  /* 0xff8000000bd57808 */ /* 0x000fe40006800000 */
[----:B-1----:R-:W-:Y:S01]  /*b050*/  HMMA.16816.F32.BF16 R8, R12, R16, RZ ;  /* 0x000000100c08723c */ /* 0x002fe200000418ff */
[----:B------:R-:W-:Y:S02]  /*b060*/  FSEL R70, R20, -INF , !P2 ;  /* 0xff80000014467808 */ /* 0x000fe40005000000 */
[C---:B------:R-:W-:Y:S02]  /*b070*/  ISETP.GE.AND P3, PT, R31.reuse, R54, PT ;  /* 0x000000361f00720c */ /* 0x040fe40003f66270 */
[----:B------:R-:W-:-:S02]  /*b080*/  ISETP.GE.AND P0, PT, R31, R52, PT ;  /* 0x000000341f00720c */ /* 0x000fc40003f06270 */
[C---:B------:R-:W-:Y:S01]  /*b090*/  ISETP.GE.AND P5, PT, R29.reuse, R54, PT ;  /* 0x000000361d00720c */ /* 0x040fe20003fa6270 */
[C---:B------:R-:W-:Y:S01]  /*b0a0*/  HMMA.16816.F32.BF16 R36, R4.reuse, R32, R36 ;  /* 0x000000200424723c */ /* 0x040fe20000041824 */
[----:B------:R-:W-:Y:S01]  /*b0b0*/  ISETP.GE.AND P2, PT, R29, R52, PT ;  /* 0x000000341d00720c */ /* 0x000fe20003f46270 */
[----:B------:R-:W-:Y:S01]  /*b0c0*/  VIADD R17, R51, 0x50 ;  /* 0x0000005033117836 */ /* 0x000fe20000000000 */
[----:B------:R-:W1:Y:S01]  /*b0d0*/  LDSM.16.M88.4 R28, [R233+0x1c00] ;  /* 0x001c0000e91c783b */ /* 0x000e620000000200 */
[C---:B------:R-:W-:Y:S02]  /*b0e0*/  ISETP.GE.AND P1, PT, R45.reuse, R54, PT ;  /* 0x000000362d00720c */ /* 0x040fe40003f26270 */
[C---:B------:R-:W-:Y:S01]  /*b0f0*/  HMMA.16816.F32.BF16 R200, R4.reuse, R34, R200 ;  /* 0x0000002204c8723c */ /* 0x040fe200000418c8 */
[-C--:B------:R-:W-:Y:S01]  /*b100*/  ISETP.GE.AND P6, PT, R45, R52.reuse, PT ;  /* 0x000000342d00720c */ /* 0x080fe20003fc6270 */
[----:B------:R-:W3:Y:S01]  /*b110*/  LDSM.16.M88.4 R32, [R234+0x3000] ;  /* 0x00300000ea20783b */ /* 0x000ee20000000200 */
[----:B------:R-:W-:Y:S01]  /*b120*/  FSEL R50, R21, -INF , !P1 ;  /* 0xff80000015327808 */ /* 0x000fe20004800000 */
[----:B------:R-:W-:Y:S01]  /*b130*/  VIADD R21, R51, 0x51 ;  /* 0x0000005133157836 */ /* 0x000fe20000000000 */
[----:B------:R-:W-:Y:S01]  /*b140*/  ISETP.GE.AND P4, PT, R53, R52, PT ;  /* 0x000000343500720c */ /* 0x000fe20003f86270 */
[----:B------:R-:W-:Y:S01]  /*b150*/  VIADD R45, R51, 0x59 ;  /* 0x00000059332d7836 */ /* 0x000fe20000000000 */
[----:B------:R-:W-:Y:S01]  /*b160*/  FSEL R123, R23, -INF , !P6 ;  /* 0xff800000177b7808 */ /* 0x000fe20007000000 */
[----:B------:R-:W-:Y:S01]  /*b170*/  VIADD R53, R51, 0x80 ;  /* 0x0000008033357836 */ /* 0x000fe20000000000 */
[----:B------:R-:W-:Y:S01]  /*b180*/  FSEL R48, R24, -INF , !P3 ;  /* 0xff80000018307808 */ /* 0x000fe20005800000 */
[----:B--2---:R-:W-:Y:S01]  /*b190*/  HMMA.16816.F32.BF16 R8, R4, R40, R8 ;  /* 0x000000280408723c */ /* 0x004fe20000041808 */
[----:B------:R-:W-:-:S02]  /*b1a0*/  FSEL R211, R22, -INF , !P4 ;  /* 0xff80000016d37808 */ /* 0x000fc40006000000 */
[C---:B------:R-:W-:Y:S02]  /*b1b0*/  ISETP.GE.AND P6, PT, R21.reuse, R54, PT ;  /* 0x000000361500720c */ /* 0x040fe40003fc6270 */
[----:B------:R-:W-:Y:S02]  /*b1c0*/  ISETP.GE.AND P3, PT, R21, R52, PT ;  /* 0x000000341500720c */ /* 0x000fe40003f66270 */
[C---:B------:R-:W-:Y:S01]  /*b1d0*/  HMMA.16816.F32.BF16 R20, R12.reuse, R172, RZ ;  /* 0x000000ac0c14723c */ /* 0x040fe200000418ff */
[----:B------:R-:W-:Y:S01]  /*b1e0*/  ISETP.GE.AND P4, PT, R17, R54, PT ;  /* 0x000000361100720c */ /* 0x000fe20003f86270 */
[----:B------:R-:W-:Y:S01]  /*b1f0*/  VIADD R41, R51, 0x61 ;  /* 0x0000006133297836 */ /* 0x000fe20000000000 */
[----:B------:R-:W-:Y:S02]  /*b200*/  ISETP.GE.AND P1, PT, R17, R52, PT ;  /* 0x000000341100720c */ /* 0x000fe40003f26270 */
[----:B------:R-:W-:Y:S01]  /*b210*/  FSEL R209, R26, -INF , !P0 ;  /* 0xff8000001ad17808 */ /* 0x000fe20004000000 */
[----:B------:R-:W-:Y:S01]  /*b220*/  HMMA.16816.F32.BF16 R16, R12, R18, RZ ;  /* 0x000000120c10723c */ /* 0x000fe200000418ff */
[----:B------:R-:W-:-:S02]  /*b230*/  FSEL R0, R25, -INF , !P5 ;  /* 0xff80000019007808 */ /* 0x000fc40006800000 */
[----:B------:R-:W-:Y:S02]  /*b240*/  FSEL R135, R27, -INF , !P2 ;  /* 0xff8000001b877808 */ /* 0x000fe40005000000 */
[----:B------:R-:W-:Y:S01]  /*b250*/  FSEL R88, R36, -INF , !P4 ;  /* 0xff80000024587808 */ /* 0x000fe20006000000 */
[----:B------:R-:W-:Y:S01]  /*b260*/  HMMA.16816.F32.BF16 R172, R12, R174, RZ ;  /* 0x000000ae0cac723c */ /* 0x000fe200000418ff */
[----:B------:R-:W2:Y:S01]  /*b270*/  LDSM.16.M88.4 R24, [R233+0x2000] ;  /* 0x00200000e918783b */ /* 0x000ea20000000200 */
[C---:B------:R-:W-:Y:S02]  /*b280*/  ISETP.GE.AND P2, PT, R45.reuse, R54, PT ;  /* 0x000000362d00720c */ /* 0x040fe40003f46270 */
[----:B------:R-:W-:Y:S01]  /*b290*/  ISETP.GE.AND P4, PT, R45, R52, PT ;  /* 0x000000342d00720c */ /* 0x000fe20003f86270 */
[----:B------:R-:W-:Y:S01]  /*b2a0*/  VIADD R45, R51, 0x60 ;  /* 0x00000060332d7836 */ /* 0x000fe20000000000 */
[----:B------:R-:W-:Y:S02]  /*b2b0*/  FSEL R207, R38, -INF , !P1 ;  /* 0xff80000026cf7808 */ /* 0x000fe40004800000 */
[----:B------:R-:W-:-:S02]  /*b2c0*/  ISETP.GE.AND P0, PT, R47, R54, PT ;  /* 0x000000362f00720c */ /* 0x000fc40003f06270 */
[----:B------:R-:W-:Y:S02]  /*b2d0*/  ISETP.GE.AND P1, PT, R45, R54, PT ;  /* 0x000000362d00720c */ /* 0x000fe40003f26270 */
[C---:B-1----:R-:W-:Y:S01]  /*b2e0*/  HMMA.16816.F32.BF16 R20, R4.reuse, R28, R20 ;  /* 0x0000001c0414723c */ /* 0x042fe20000041814 */
[----:B------:R-:W-:Y:S02]  /*b2f0*/  FSEL R203, R203, -INF , !P4 ;  /* 0xff800000cbcb7808 */ /* 0x000fe40006000000 */
[----:B------:R-:W-:Y:S02]  /*b300*/  FSEL R130, R8, -INF , !P1 ;  /* 0xff80000008827808 */ /* 0x000fe40004800000 */
[----:B------:R-:W-:Y:S01]  /*b310*/  FSEL R124, R37, -INF , !P6 ;  /* 0xff800000257c7808 */ /* 0x000fe20007000000 */
[C---:B------:R-:W-:Y:S01]  /*b320*/  HMMA.16816.F32.BF16 R16, R4.reuse, R42, R16 ;  /* 0x0000002a0410723c */ /* 0x040fe20000041810 */
[----:B------:R-:W-:Y:S01]  /*b330*/  VIADD R29, R51, 0x69 ;  /* 0x00000069331d7836 */ /* 0x000fe20000000000 */
[----:B------:R-:W-:Y:S01]  /*b340*/  FSEL R205, R39, -INF , !P3 ;  /* 0xff80000027cd7808 */ /* 0x000fe20005800000 */
[----:B------:R-:W-:Y:S01]  /*b350*/  VIADD R37, R51, 0x68 ;  /* 0x0000006833257836 */ /* 0x000fe20000000000 */
[----:B------:R-:W-:Y:S01]  /*b360*/  ISETP.GE.AND P6, PT, R45, R52, PT ;  /* 0x000000342d00720c */ /* 0x000fe20003fc6270 */
[----:B------:R-:W-:Y:S01]  /*b370*/  VIADD R45, R51, 0x79 ;  /* 0x00000079332d7836 */ /* 0x000fe20000000000 */
[C---:B------:R-:W-:Y:S01]  /*b380*/  ISETP.GE.AND P4, PT, R29.reuse, R54, PT ;  /* 0x000000361d00720c */ /* 0x040fe20003f86270 */
[----:B------:R-:W-:Y:S01]  /*b390*/  HMMA.16816.F32.BF16 R172, R4, R30, R172 ;  /* 0x0000001e04ac723c */ /* 0x000fe200000418ac */
[----:B------:R-:W-:Y:S01]  /*b3a0*/  ISETP.GE.AND P1, PT, R29, R52, PT ;  /* 0x000000341d00720c */ /* 0x000fe20003f26270 */
[----:B------:R-:W-:Y:S01]  /*b3b0*/  VIADD R29, R51, 0x70 ;  /* 0x00000070331d7836 */ /* 0x000fe20000000000 */
[----:B------:R-:W-:-:S02]  /*b3c0*/  ISETP.GE.AND P3, PT, R41, R54, PT ;  /* 0x000000362900720c */ /* 0x000fc40003f66270 */
[----:B------:R-:W-:Y:S02]  /*b3d0*/  FSEL R200, R200, -INF , !P0 ;  /* 0xff800000c8c87808 */ /* 0x000fe40004000000 */
[----:B------:R-:W-:Y:S02]  /*b3e0*/  ISETP.GE.AND P0, PT, R41, R52, PT ;  /* 0x000000342900720c */ /* 0x000fe40003f06270 */
[----:B------:R-:W-:Y:S01]  /*b3f0*/  FSEL R126, R201, -INF , !P2 ;  /* 0xff800000c97e7808 */ /* 0x000fe20005000000 */
[C---:B---3--:R-:W-:Y:S01]  /*b400*/  HMMA.16816.F32.BF16 R40, R12.reuse, R32, RZ ;  /* 0x000000200c28723c */ /* 0x048fe200000418ff */
[----:B------:R-:W-:Y:S02]  /*b410*/  FSEL R201, R10, -INF , !P6 ;  /* 0xff8000000ac97808 */ /* 0x000fe40007000000 */
[----:B------:R-:W-:Y:S01]  /*b420*/  FSEL R134, R9, -INF , !P3 ;  /* 0xff80000009867808 */ /* 0x000fe20005800000 */
[----:B------:R-:W-:Y:S01]  /*b430*/  VIADD R9, R51, 0x71 ;  /* 0x0000007133097836 */ /* 0x000fe20000000000 */
[C---:B------:R-:W-:Y:S01]  /*b440*/  ISETP.GE.AND P6, PT, R29.reuse, R54, PT ;  /* 0x000000361d00720c */ /* 0x040fe20003fc6270 */
[----:B------:R-:W-:Y:S01]  /*b450*/  HMMA.16816.F32.BF16 R32, R12, R34, RZ ;  /* 0x000000220c20723c */ /* 0x000fe200000418ff */
[----:B------:R-:W-:-:S02]  /*b460*/  ISETP.GE.AND P3, PT, R29, R52, PT ;  /* 0x000000341d00720c */ /* 0x000fc40003f66270 */
[-C--:B------:R-:W-:Y:S01]  /*b470*/  ISETP.GE.AND P5, PT, R47, R52.reuse, PT ;  /* 0x000000342f00720c */ /* 0x080fe20003fa6270 */
[----:B------:R-:W1:Y:S01]  /*b480*/  LDSM.16.M88.4 R28, [R234+0x3800] ;  /* 0x00380000ea1c783b */ /* 0x000e620000000200 */
[----:B------:R-:W-:Y:S01]  /*b490*/  ISETP.GE.AND P2, PT, R37, R52, PT ;  /* 0x000000342500720c */ /* 0x000fe20003f46270 */
[----:B------:R-:W-:Y:S01]  /*b4a0*/  VIADD R47, R51, 0x78 ;  /* 0x00000078332f7836 */ /* 0x000fe20000000000 */
[----:B------:R-:W-:Y:S02]  /*b4b0*/  FSEL R149, R202, -INF , !P5 ;  /* 0xff800000ca957808 */ /* 0x000fe40006800000 */
[----:B------:R-:W-:Y:S02]  /*b4c0*/  ISETP.GE.AND P5, PT, R37, R54, PT ;  /* 0x000000362500720c */ /* 0x000fe40003fa6270 */
[----:B------:R-:W3:Y:S01]  /*b4d0*/  LDSM.16.M88.4 R36, [R233+0x2400] ;  /* 0x00240000e924783b */ /* 0x000ee20000000200 */
[----:B------:R-:W-:Y:S02]  /*b4e0*/  FSEL R155, R11, -INF , !P0 ;  /* 0xff8000000b9b7808 */ /* 0x000fe40004000000 */
[----:B------:R-:W-:-:S02]  /*b4f0*/  FSEL R140, R16, -INF , !P5 ;  /* 0xff800000108c7808 */ /* 0x000fc40006800000 */
[C---:B------:R-:W-:Y:S02]  /*b500*/  ISETP.GE.AND P0, PT, R9.reuse, R54, PT ;  /* 0x000000360900720c */ /* 0x040fe40003f06270 */
[----:B------:R-:W-:Y:S01]  /*b510*/  ISETP.GE.AND P5, PT, R9, R52, PT ;  /* 0x000000340900720c */ /* 0x000fe20003fa6270 */
[----:B--2---:R-:W-:Y:S01]  /*b520*/  HMMA.16816.F32.BF16 R40, R4, R24, R40 ;  /* 0x000000180428723c */ /* 0x004fe20000041828 */
[----:B------:R-:W-:Y:S02]  /*b530*/  FSEL R199, R18, -INF , !P2 ;  /* 0xff80000012c77808 */ /* 0x000fe40005000000 */
[----:B------:R-:W-:Y:S02]  /*b540*/  FSEL R144, R17, -INF , !P4 ;  /* 0xff80000011907808 */ /* 0x000fe40006000000 */
[----:B------:R-:W-:Y:S01]  /*b550*/  FSEL R161, R19, -INF , !P1 ;  /* 0xff80000013a17808 */ /* 0x000fe20004800000 */
[C---:B------:R-:W-:Y:S01]  /*b560*/  HMMA.16816.F32.BF16 R8, R12.reuse, R176, RZ ;  /* 0x000000b00c08723c */ /* 0x040fe200000418ff */
[----:B------:R-:W-:Y:S01]  /*b570*/  FSEL R146, R20, -INF , !P6 ;  /* 0xff80000014927808 */ /* 0x000fe20007000000 */
[----:B------:R-:W2:Y:S01]  /*b580*/  LDSM.16.M88.4 R16, [R233+0x2800] ;  /* 0x00280000e910783b */ /* 0x000ea20000000200 */
[----:B------:R-:W-:Y:S01]  /*b590*/  ISETP.GE.AND P2, PT, R47, R54, PT ;  /* 0x000000362f00720c */ /* 0x000fe20003f46270 */
[----:B------:R-:W-:Y:S01]  /*b5a0*/  VIADD R25, R51, 0x81 ;  /* 0x0000008133197836 */ /* 0x000fe20000000000 */
[----:B------:R-:W-:Y:S01]  /*b5b0*/  ISETP.GE.AND P4, PT, R47, R52, PT ;  /* 0x000000342f00720c */ /* 0x000fe20003f86270 */
[----:B------:R-:W-:Y:S01]  /*b5c0*/  HMMA.16816.F32.BF16 R176, R12, R178, RZ ;  /* 0x000000b20cb0723c */ /* 0x000fe200000418ff */
[----:B------:R-:W-:-:S02]  /*b5d0*/  ISETP.GE.AND P1, PT, R45, R54, PT ;  /* 0x000000362d00720c */ /* 0x000fc40003f26270 */
[----:B------:R-:W-:Y:S02]  /*b5e0*/  ISETP.GE.AND P6, PT, R45, R52, PT ;  /* 0x000000342d00720c */ /* 0x000fe40003fc6270 */
[----:B------:R-:W4:Y:S01]  /*b5f0*/  LDSM.16.M88.4 R44, [R234+0x3c00] ;  /* 0x003c0000ea2c783b */ /* 0x000f220000000200 */
[----:B------:R-:W-:Y:S01]  /*b600*/  FSEL R169, R23, -INF , !P5 ;  /* 0xff80000017a97808 */ /* 0x000fe20006800000 */
[----:B------:R-:W-:Y:S01]  /*b610*/  HMMA.16816.F32.BF16 R32, R4, R26, R32 ;  /* 0x0000001a0420723c */ /* 0x000fe20000041820 */
[----:B------:R-:W-:Y:S01]  /*b620*/  FSEL R172, R172, -INF , !P2 ;  /* 0xff800000acac7808 */ /* 0x000fe20005000000 */
[----:B------:R-:W-:Y:S01]  /*b630*/  VIADD R23, R51, 0x88 ;  /* 0x0000008833177836 */ /* 0x000fe20000000000 */
[C---:B------:R-:W-:Y:S02]  /*b640*/  ISETP.GE.AND P5, PT, R25.reuse, R54, PT ;  /* 0x000000361900720c */ /* 0x040fe40003fa6270 */
[----:B------:R-:W-:Y:S02]  /*b650*/  ISETP.GE.AND P2, PT, R25, R52, PT ;  /* 0x000000341900720c */ /* 0x000fe40003f46270 */
[----:B------:R-:W-:Y:S01]  /*b660*/  FSEL R197, R22, -INF , !P3 ;  /* 0xff80000016c57808 */ /* 0x000fe20005800000 */
[----:B-1----:R-:W-:Y:S01]  /*b670*/  HMMA.16816.F32.BF16 R24, R12, R28, RZ ;  /* 0x0000001c0c18723c */ /* 0x002fe200000418ff */
[----:B------:R-:W-:Y:S01]  /*b680*/  FSEL R150, R21, -INF , !P0 ;  /* 0xff80000015967808 */ /* 0x000fe20004000000 */
[----:B------:R-:W-:Y:S01]  /*b690*/  VIADD R21, R51, 0x89 ;  /* 0x0000008933157836 */ /* 0x000fe20000000000 */
[----:B------:R-:W-:-:S02]  /*b6a0*/  ISETP.GE.AND P3, PT, R53, R54, PT ;  /* 0x000000363500720c */ /* 0x000fc40003f66270 */
[----:B------:R-:W-:Y:S01]  /*b6b0*/  FSEL R195, R174, -INF , !P4 ;  /* 0xff800000aec37808 */ /* 0x000fe20006000000 */
[C---:B---3--:R-:W-:Y:S01]  /*b6c0*/  HMMA.16816.F32.BF16 R8, R4.reuse, R36, R8 ;  /* 0x000000240408723c */ /* 0x048fe20000041808 */
[----:B------:R-:W-:Y:S01]  /*b6d0*/  FSEL R152, R173, -INF , !P1 ;  /* 0xff800000ad987808 */ /* 0x000fe20004800000 */
[----:B------:R-:W-:Y:S01]  /*b6e0*/  VIADD R29, R51, 0x90 ;  /* 0x00000090331d7836 */ /* 0x000fe20000000000 */
[----:B------:R-:W-:Y:S02]  /*b6f0*/  FSEL R175, R175, -INF , !P6 ;  /* 0xff800000afaf7808 */ /* 0x000fe40007000000 */
[----:B------:R-:W-:Y:S01]  /*b700*/  FSEL R156, R40, -INF , !P3 ;  /* 0xff800000289c7808 */ /* 0x000fe20005800000 */
[----:B------:R-:W-:Y:S01]  /*b710*/  HMMA.16816.F32.BF16 R176, R4, R38, R176 ;  /* 0x0000002604b0723c */ /* 0x000fe200000418b0 */
[C---:B------:R-:W-:Y:S01]  /*b720*/  ISETP.GE.AND P4, PT, R23.reuse, R54, PT ;  /* 0x000000361700720c */ /* 0x040fe20003f86270 */
[----:B------:R-:W-:Y:S01]  /*b730*/  LDSM.16.M88.4 R36, [R234+0x4000] ;  /* 0x00400000ea24783b */ /* 0x000fe20000000200 */
[----:B------:R-:W-:-:S02]  /*b740*/  ISETP.GE.AND P1, PT, R23, R52, PT ;  /* 0x000000341700720c */ /* 0x000fc40003f26270 */
[C---:B------:R-:W-:Y:S02]  /*b750*/  ISETP.GE.AND P6, PT, R21.reuse, R54, PT ;  /* 0x000000361500720c */ /* 0x040fe40003fc6270 */
[-C--:B------:R-:W-:Y:S02]  /*b760*/  ISETP.GE.AND P3, PT, R21, R52.reuse, PT ;  /* 0x000000341500720c */ /* 0x080fe40003f66270 */
[----:B------:R-:W1:Y:S01]  /*b770*/  LDSM.16.M88.4 R20, [R233+0x2c00] ;  /* 0x002c0000e914783b */ /* 0x000e620000000200 */
[----:B------:R-:W-:Y:S01]  /*b780*/  ISETP.GE.AND P0, PT, R53, R52, PT ;  /* 0x000000343500720c */ /* 0x000fe20003f06270 */
[----:B------:R-:W-:Y:S01]  /*b790*/  VIADD R53, R51, 0xc0 ;  /* 0x000000c033357836 */ /* 0x000fe20000000000 */
[----:B------:R-:W-:Y:S01]  /*b7a0*/  FSEL R158, R41, -INF , !P5 ;  /* 0xff800000299e7808 */ /* 0x000fe20006800000 */
[----:B--2---:R-:W-:Y:S01]  /*b7b0*/  HMMA.16816.F32.BF16 R24, R4, R16, R24 ;  /* 0x000000100418723c */ /* 0x004fe20000041818 */
[----:B------:R-:W-:Y:S01]  /*b7c0*/  FSEL R193, R42, -INF , !P0 ;  /* 0xff8000002ac17808 */ /* 0x000fe20004000000 */
[----:B------:R-:W-:Y:S01]  /*b7d0*/  VIADD R41, R51, 0x91 ;  /* 0x0000009133297836 */ /* 0x000fe20000000000 */
[----:B------:R-:W-:-:S02]  /*b7e0*/  ISETP.GE.AND P0, PT, R29, R54, PT ;  /* 0x000000361d00720c */ /* 0x000fc40003f06270 */
[----:B------:R-:W-:Y:S01]  /*b7f0*/  ISETP.GE.AND P5, PT, R29, R52, PT ;  /* 0x000000341d00720c */ /* 0x000fe20003fa6270 */
[C---:B----4-:R-:W-:Y:S01]  /*b800*/  HMMA.16816.F32.BF16 R136, R12.reuse, R44, RZ ;  /* 0x0000002c0c88723c */ /* 0x050fe200000418ff */
[----:B------:R-:W-:Y:S01]  /*b810*/  FSEL R160, R32, -INF , !P4 ;  /* 0xff80000020a07808 */ /* 0x000fe20006000000 */
[----:B------:R-:W-:Y:S01]  /*b820*/  VIADD R17, R51, 0xa1 ;  /* 0x000000a133117836 */ /* 0x000fe20000000000 */
[----:B------:R-:W-:Y:S02]  /*b830*/  FSEL R191, R34, -INF , !P1 ;  /* 0xff80000022bf7808 */ /* 0x000fe40004800000 */
[----:B------:R-:W-:Y:S01]  /*b840*/  FSEL R162, R33, -INF , !P6 ;  /* 0xff80000021a27808 */ /* 0x000fe20007000000 */
[C---:B------:R-:W-:Y:S01]  /*b850*/  HMMA.16816.F32.BF16 R28, R12.reuse, R30, RZ ;  /* 0x0000001e0c1c723c */ /* 0x040fe200000418ff */
[----:B------:R-:W-:Y:S02]  /*b860*/  FSEL R189, R35, -INF , !P3 ;  /* 0xff80000023bd7808 */ /* 0x000fe40005800000 */
[----:B------:R-:W-:Y:S01]  /*b870*/  FSEL R181, R43, -INF , !P2 ;  /* 0xff8000002bb57808 */ /* 0x000fe20005000000 */
[----:B------:R-:W2:Y:S01]  /*b880*/  LDSM.16.M88.4 R32, [R233+0x3000] ;  /* 0x00300000e920783b */ /* 0x000ea20000000200 */
[C---:B------:R-:W-:Y:S01]  /*b890*/  ISETP.GE.AND P2, PT, R41.reuse, R54, PT ;  /* 0x000000362900720c */ /* 0x040fe20003f46270 */
[----:B------:R-:W-:Y:S01]  /*b8a0*/  HMMA.16816.F32.BF16 R44, R12, R46, RZ ;  /* 0x0000002e0c2c723c */ /* 0x000fe200000418ff */
[----:B------:R-:W-:Y:S01]  /*b8b0*/  ISETP.GE.AND P4, PT, R41, R52, PT ;  /* 0x000000342900720c */ /* 0x000fe20003f86270 */
[C---:B------:R-:W-:Y:S01]  /*b8c0*/  VIADD R41, R51.reuse, 0x99 ;  /* 0x0000009933297836 */ /* 0x040fe20000000000 */
[----:B------:R-:W-:Y:S01]  /*b8d0*/  FSEL R164, R8, -INF , !P0 ;  /* 0xff80000008a47808 */ /* 0x000fe20004000000 */
[----:B------:R-:W-:Y:S01]  /*b8e0*/  VIADD R43, R51, 0x98 ;  /* 0x00000098332b7836 */ /* 0x000fe20000000000 */
[----:B------:R-:W-:-:S02]  /*b8f0*/  FSEL R187, R10, -INF , !P5 ;  /* 0xff8000000abb7808 */ /* 0x000fc40006800000 */
[C---:B------:R-:W-:Y:S02]  /*b900*/  ISETP.GE.AND P3, PT, R41.reuse, R54, PT ;  /* 0x000000362900720c */ /* 0x040fe40003f66270 */
[----:B------:R-:W-:Y:S01]  /*b910*/  ISETP.GE.AND P0, PT, R41, R52, PT ;  /* 0x000000342900720c */ /* 0x000fe20003f06270 */
[----:B------:R-:W-:Y:S01]  /*b920*/  VIADD R41, R51, 0xa0 ;  /* 0x000000a033297836 */ /* 0x000fe20000000000 */
[----:B------:R-:W-:Y:S02]  /*b930*/  ISETP.GE.AND P1, PT, R43, R54, PT ;  /* 0x000000362b00720c */ /* 0x000fe40003f26270 */
[----:B------:R-:W-:Y:S01]  /*b940*/  FSEL R166, R9, -INF , !P2 ;  /* 0xff80000009a67808 */ /* 0x000fe20005000000 */
[----:B------:R-:W-:Y:S01]  /*b950*/  VIADD R9, R51, 0xa9 ;  /* 0x000000a933097836 */ /* 0x000fe20000000000 */
[----:B------:R-:W-:Y:S01]  /*b960*/  FSEL R185, R11, -INF , !P4 ;  /* 0xff8000000bb97808 */ /* 0x000fe20006000000 */
[----:B------:R-:W-:Y:S01]  /*b970*/  VIADD R11, R51, 0xa8 ;  /* 0x000000a8330b7836 */ /* 0x000fe20000000000 */
[----:B------:R-:W-:Y:S01]  /*b980*/  ISETP.GE.AND P6, PT, R43, R52, PT ;  /* 0x000000342b00720c */ /* 0x000fe20003fc6270 */
[----:B------:R-:W-:Y:S01]  /*b990*/  HMMA.16816.F32.BF16 R28, R4, R18, R28 ;  /* 0x00000012041c723c */ /* 0x000fe2000004181c */
[----:B------:R-:W-:Y:S01]  /*b9a0*/  ISETP.GE.AND P5, PT, R41, R54, PT ;  /* 0x000000362900720c */ /* 0x000fe20003fa6270 */
[----:B------:R-:W-:Y:S01]  /*b9b0*/  VIADD R43, R51, 0xb8 ;  /* 0x000000b8332b7836 */ /* 0x000fe20000000000 */
[----:B------:R-:W-:-:S02]  /*b9c0*/  FSEL R176, R176, -INF , !P1 ;  /* 0xff800000b0b07808 */ /* 0x000fc40004800000 */
[C---:B------:R-:W-:Y:S01]  /*b9d0*/  ISETP.GE.AND P4, PT, R17.reuse, R54, PT ;  /* 0x000000361100720c */ /* 0x040fe20003f86270 */
[----:B-1----:R-:W-:Y:S01]  /*b9e0*/  HMMA.16816.F32.BF16 R136, R4, R20, R136 ;  /* 0x000000140488723c */ /* 0x002fe20000041888 */
[----:B------:R-:W-:Y:S02]  /*b9f0*/  ISETP.GE.AND P1, PT, R17, R52, PT ;  /* 0x000000341100720c */ /* 0x000fe40003f26270 */
[----:B------:R-:W-:Y:S02]  /*ba00*/  FSEL R183, R178, -INF , !P6 ;  /* 0xff800000b2b77808 */ /* 0x000fe40007000000 */
[----:B------:R-:W-:Y:S01]  /*ba10*/  FSEL R168, R177, -INF , !P3 ;  /* 0xff800000b1a87808 */ /* 0x000fe20005800000 */
[----:B------:R-:W-:Y:S01]  /*ba20*/  HMMA.16816.F32.BF16 R16, R12, R36, RZ ;  /* 0x000000240c10723c */ /* 0x000fe200000418ff */
[----:B------:R-:W-:Y:S02]  /*ba30*/  FSEL R179, R179, -INF , !P0 ;  /* 0xff800000b3b37808 */ /* 0x000fe40004000000 */
[----:B------:R-:W-:-:S02]  /*ba40*/  FSEL R170, R24, -INF , !P5 ;  /* 0xff80000018aa7808 */ /* 0x000fc40006800000 */
[C---:B------:R-:W-:Y:S01]  /*ba50*/  ISETP.GE.AND P6, PT, R11.reuse, R54, PT ;  /* 0x000000360b00720c */ /* 0x040fe20003fc6270 */
[----:B------:R-:W-:Y:S01]  /*ba60*/  HMMA.16816.F32.BF16 R44, R4, R22, R44 ;  /* 0x00000016042c723c */ /* 0x000fe2000004182c */
[----:B------:R-:W-:Y:S01]  /*ba70*/  ISETP.GE.AND P3, PT, R11, R52, PT ;  /* 0x000000340b00720c */ /* 0x000fe20003f66270 */
[----:B------:R-:W-:Y:S01]  /*ba80*/  VIADD R37, R51, 0xb0 ;  /* 0x000000b033257836 */ /* 0x000fe20000000000 */
[C---:B------:R-:W-:Y:S01]  /*ba90*/  ISETP.GE.AND P0, PT, R9.reuse, R54, PT ;  /* 0x000000360900720c */ /* 0x040fe20003f06270 */
[----:B------:R-:W-:Y:S01]  /*baa0*/  LDSM.16.M88.4 R20, [R234+0x4800] ;  /* 0x00480000ea14783b */ /* 0x000fe20000000200 */
[-C--:B------:R-:W-:Y:S02]  /*bab0*/  ISETP.GE.AND P5, PT, R9, R52.reuse, PT ;  /* 0x000000340900720c */ /* 0x080fe40003fa6270 */
[----:B------:R-:W-:Y:S01]  /*bac0*/  ISETP.GE.AND P2, PT, R41, R52, PT ;  /* 0x000000342900720c */ /* 0x000fe20003f46270 */
[----:B------:R-:W1:Y:S01]  /*bad0*/  LDSM.16.M88.4 R8, [R233+0x3400] ;  /* 0x00340000e908783b */ /* 0x000e620000000200 */
[----:B------:R-:W-:Y:S01]  /*bae0*/  VIADD R41, R51, 0xb1 ;  /* 0x000000b133297836 */ /* 0x000fe20000000000 */
[----:B------:R-:W-:-:S02]  /*baf0*/  FSEL R174, R25, -INF , !P4 ;  /* 0xff80000019ae7808 */ /* 0x000fc40006000000 */
[----:B------:R-:W-:Y:S02]  /*bb00*/  FSEL R177, R26, -INF , !P2 ;  /* 0xff8000001ab17808 */ /* 0x000fe40005000000 */
[C---:B------:R-:W-:Y:S02]  /*bb10*/  ISETP.GE.AND P2, PT, R37.reuse, R54, PT ;  /* 0x000000362500720c */ /* 0x040fe40003f46270 */
[----:B------:R-:W-:Y:S02]  /*bb20*/  ISETP.GE.AND P4, PT, R37, R52, PT ;  /* 0x000000342500720c */ /* 0x000fe40003f86270 */
        /* <DEDUP_REMOVED lines=8> */
[----:B------:R-:W-:Y:S01]  /*bbb0*/  FSEL R180, R29, -INF , !P0 ;  /* 0xff8000001db47808 */ /* 0x000fe20004000000 */
[----:B--2---:R-:W-:Y:S01]  /*bbc0*/  HMMA.16816.F32.BF16 R16, R4, R32, R16 ;  /* 0x000000200410723c */ /* 0x004fe20000041810 */
[----:B------:R-:W-:Y:S02]  /*bbd0*/  FSEL R151, R31, -INF , !P5 ;  /* 0xff8000001f977808 */ /* 0x000fe40006800000 */
[----:B------:R-:W-:Y:S01]  /*bbe0*/  FSEL R136, R136, -INF , !P2 ;  /* 0xff80000088887808 */ /* 0x000fe20005000000 */
[----:B------:R-:W-:Y:S01]  /*bbf0*/  LDSM.16.M88.4 R28, [R233+0x3800] ;  /* 0x00380000e91c783b */ /* 0x000fe20000000200 */
[C---:B------:R-:W-:Y:S01]  /*bc00*/  ISETP.GE.AND P3, PT, R43.reuse, R54, PT ;  /* 0x000000362b00720c */ /* 0x040fe20003f66270 */
[----:B------:R-:W-:Y:S01]  /*bc10*/  HMMA.16816.F32.BF16 R60, R12, R62, RZ ;  /* 0x0000003e0c3c723c */ /* 0x000fe200000418ff */
[----:B------:R-:W-:Y:S01]  /*bc20*/  ISETP.GE.AND P0, PT, R43, R52, PT ;  /* 0x000000342b00720c */ /* 0x000fe20003f06270 */
[----:B------:R-:W-:Y:S01]  /*bc30*/  VIADD R33, R51, 0xc1 ;  /* 0x000000c133217836 */ /* 0x000fe20000000000 */
[----:B------:R-:W-:-:S02]  /*bc40*/  ISETP.GE.AND P5, PT, R41, R54, PT ;  /* 0x000000362900720c */ /* 0x000fc40003fa6270 */
[----:B------:R-:W-:Y:S01]  /*bc50*/  ISETP.GE.AND P2, PT, R41, R52, PT ;  /* 0x000000342900720c */ /* 0x000fe20003f46270 */
[C---:B------:R-:W-:Y:S01]  /*bc60*/  HMMA.16816.F32.BF16 R36, R4.reuse, R34, R36 ;  /* 0x000000220424723c */ /* 0x040fe20000041824 */
[----:B------:R-:W2:Y:S01]  /*bc70*/  LDSM.16.M88.4 R40, [R234+0x4c00] ;  /* 0x004c0000ea28783b */ /* 0x000ea20000000200 */
[----:B------:R-:W-:Y:S02]  /*bc80*/  FSEL R143, R138, -INF , !P4 ;  /* 0xff8000008a8f7808 */ /* 0x000fe40006000000 */
[----:B------:R-:W-:Y:S02]  /*bc90*/  ISETP.GE.AND P4, PT, R53, R54, PT ;  /* 0x000000363500720c */ /* 0x000fe40003f86270 */
[----:B-1----:R-:W-:Y:S01]  /*bca0*/  HMMA.16816.F32.BF16 R24, R4, R8, R24 ;  /* 0x000000080418723c */ /* 0x002fe20000041818 */
[----:B------:R-:W-:Y:S02]  /*bcb0*/  FSEL R139, R139, -INF , !P6 ;  /* 0xff8000008b8b7808 */ /* 0x000fe40007000000 */
[----:B------:R-:W-:-:S02]  /*bcc0*/  FSEL R44, R44, -INF , !P3 ;  /* 0xff8000002c2c7808 */ /* 0x000fc40005800000 */
[----:B------:R-:W-:Y:S02]  /*bcd0*/  ISETP.GE.AND P6, PT, R33, R54, PT ;  /* 0x000000362100720c */ /* 0x000fe40003fc6270 */
[----:B------:R-:W-:Y:S01]  /*bce0*/  VIADD R9, R51, 0xc9 ;  /* 0x000000c933097836 */ /* 0x000fe20000000000 */
[----:B------:R-:W-:Y:S01]  /*bcf0*/  ISETP.GE.AND P3, PT, R33, R52, PT ;  /* 0x000000342100720c */ /* 0x000fe20003f66270 */
[----:B------:R-:W-:Y:S01]  /*bd00*/  VIADD R33, R51, 0xc8 ;  /* 0x000000c833217836 */ /* 0x000fe20000000000 */
[----:B------:R-:W-:Y:S02]  /*bd10*/  FSEL R125, R47, -INF , !P2 ;  /* 0xff8000002f7d7808 */ /* 0x000fe40005000000 */
[----:B------:R-:W-:Y:S01]  /*bd20*/  FSEL R182, R16, -INF , !P4 ;  /* 0xff80000010b67808 */ /* 0x000fe20006000000 */
[----:B------:R-:W-:Y:S01]  /*bd30*/  HMMA.16816.F32.BF16 R60, R4, R10, R60 ;  /* 0x0000000a043c723c */ /* 0x000fe2000004183c */
[C---:B------:R-:W-:Y:S02]  /*bd40*/  ISETP.GE.AND P2, PT, R9.reuse, R54, PT ;  /* 0x000000360900720c */ /* 0x040fe40003f46270 */
[----:B------:R-:W-:-:S02]  /*bd50*/  ISETP.GE.AND P4, PT, R9, R52, PT ;  /* 0x000000340900720c */ /* 0x000fc40003f86270 */
[----:B------:R-:W-:Y:S01]  /*bd60*/  FSEL R131, R46, -INF , !P0 ;  /* 0xff8000002e837808 */ /* 0x000fe20004000000 */
[----:B------:R-:W1:Y:S01]  /*bd70*/  LDSM.16.M88.4 R8, [R233+0x3c00] ;  /* 0x003c0000e908783b */ /* 0x000e620000000200 */
[----:B------:R-:W-:Y:S01]  /*bd80*/  FSEL R46, R45, -INF , !P5 ;  /* 0xff8000002d2e7808 */ /* 0x000fe20006800000 */
[----:B------:R-:W-:Y:S01]  /*bd90*/  VIADD R45, R51, 0xd8 ;  /* 0x000000d8332d7836 */ /* 0x000fe20000000000 */
[----:B------:R-:W-:Y:S01]  /*bda0*/  ISETP.GE.AND P0, PT, R33, R54, PT ;  /* 0x000000362100720c */ /* 0x000fe20003f06270 */
[----:B------:R-:W-:-:S04]  /*bdb0*/  DEPBAR.LE SB0, 0x0 ;  /* 0x000080000000791a */ /* 0x000fc80000000000 */
[----:B------:R-:W-:Y:S01]  /*bdc0*/  BAR.SYNC.DEFER_BLOCKING 0x0 ;  /* 0x0000000000007b1d */ /* 0x000fe20000010000 */
[-C--:B------:R-:W-:Y:S02]  /*bdd0*/  ISETP.GE.AND P5, PT, R33, R52.reuse, PT ;  /* 0x000000342100720c */ /* 0x080fe40003fa6270 */
[----:B------:R-:W-:Y:S01]  /*bde0*/  FSEL R138, R137, -INF , !P1 ;  /* 0xff800000898a7808 */ /* 0x000fe20004800000 */
[----:B------:R-:W-:Y:S01]  /*bdf0*/  HMMA.16816.F32.BF16 R32, R12, R20, RZ ;  /* 0x000000140c20723c */ /* 0x000fe200000418ff */
[----:B------:R-:W-:Y:S02]  /*be00*/  ISETP.GE.AND P1, PT, R53, R52, PT ;  /* 0x000000343500720c */ /* 0x000fe40003f26270 */
[----:B------:R-:W-:Y:S01]  /*be10*/  FSEL R184, R17, -INF , !P6 ;  /* 0xff80000011b87808 */ /* 0x000fe20007000000 */
[C---:B------:R-:W-:Y:S01]  /*be20*/  VIADD R17, R51.reuse, 0xd1 ;  /* 0x000000d133117836 */ /* 0x040fe20000000000 */
[----:B------:R-:W-:Y:S02]  /*be30*/  FSEL R119, R18, -INF , !P1 ;  /* 0xff80000012777808 */ /* 0x000fe40004800000 */
[----:B------:R-:W-:Y:S01]  /*be40*/  VIADD R21, R51, 0xd0 ;  /* 0x000000d033157836 */ /* 0x000fe20000000000 */
[----:B------:R-:W-:-:S02]  /*be50*/  FSEL R113, R19, -INF , !P3 ;  /* 0xff80000013717808 */ /* 0x000fc40005800000 */
[----:B------:R-:W-:Y:S02]  /*be60*/  FSEL R36, R36, -INF , !P0 ;  /* 0xff80000024247808 */ /* 0x000fe40004000000 */
[C---:B------:R-:W-:Y:S02]  /*be70*/  ISETP.GE.AND P1, PT, R21.reuse, R54, PT ;  /* 0x000000361500720c */ /* 0x040fe40003f26270 */
[----:B------:R-:W-:Y:S02]  /*be80*/  ISETP.GE.AND P6, PT, R21, R52, PT ;  /* 0x000000341500720c */ /* 0x000fe40003fc6270 */
[C---:B------:R-:W-:Y:S01]  /*be90*/  HMMA.16816.F32.BF16 R20, R12.reuse, R22, RZ ;  /* 0x000000160c14723c */ /* 0x040fe200000418ff */
[C---:B------:R-:W-:Y:S02]  /*bea0*/  ISETP.GE.AND P3, PT, R17.reuse, R54, PT ;  /* 0x000000361100720c */ /* 0x040fe40003f66270 */
[----:B------:R-:W-:Y:S02]  /*beb0*/  ISETP.GE.AND P0, PT, R17, R52, PT ;  /* 0x000000341100720c */ /* 0x000fe40003f06270 */
[----:B------:R-:W-:Y:S01]  /*bec0*/  FSEL R99, R26, -INF , !P6 ;  /* 0xff8000001a637808 */ /* 0x000fe20007000000 */
[----:B--2---:R-:W-:Y:S01]  /*bed0*/  HMMA.16816.F32.BF16 R16, R12, R40, RZ ;  /* 0x000000280c10723c */ /* 0x004fe200000418ff */
[----:B------:R-:W-:-:S02]  /*bee0*/  FSEL R109, R38, -INF , !P5 ;  /* 0xff800000266d7808 */ /* 0x000fc40006800000 */
[----:B------:R-:W-:Y:S01]  /*bef0*/  FSEL R26, R25, -INF , !P3 ;  /* 0xff800000191a7808 */ /* 0x000fe20005800000 */
[----:B------:R-:W-:Y:S01]  /*bf00*/  VIADD R25, R51, 0xe1 ;  /* 0x000000e133197836 */ /* 0x000fe20000000000 */
[----:B------:R-:W-:Y:S01]  /*bf10*/  ISETP.GE.AND P5, PT, R45, R54, PT ;  /* 0x000000362d00720c */ /* 0x000fe20003fa6270 */
[----:B------:R-:W-:Y:S01]  /*bf20*/  HMMA.16816.F32.BF16 R12, R12, R42, RZ ;  /* 0x0000002a0c0c723c */ /* 0x000fe200000418ff */
[----:B------:R-:W-:Y:S01]  /*bf30*/  FSEL R38, R37, -INF , !P2 ;  /* 0xff80000025267808 */ /* 0x000fe20005000000 */
[----:B------:R-:W-:Y:S01]  /*bf40*/  VIADD R37, R51, 0xd9 ;  /* 0x000000d933257836 */ /* 0x000fe20000000000 */
[----:B------:R-:W-:Y:S01]  /*bf50*/  FSEL R97, R27, -INF , !P0 ;  /* 0xff8000001b617808 */ /* 0x000fe20004000000 */
[----:B------:R-:W-:Y:S01]  /*bf60*/  VIADD R27, R51, 0xe8 ;  /* 0x000000e8331b7836 */ /* 0x000fe20000000000 */
[----:B------:R-:W-:Y:S01]  /*bf70*/  FSEL R105, R39, -INF , !P4 ;  /* 0xff80000027697808 */ /* 0x000fe20006000000 */
[----:B------:R-:W-:Y:S01]  /*bf80*/  HMMA.16816.F32.BF16 R32, R4, R28, R32 ;  /* 0x0000001c0420723c */ /* 0x000fe20000041820 */
[----:B------:R-:W-:-:S02]  /*bf90*/  FSEL R24, R24, -INF , !P1 ;  /* 0xff80000018187808 */ /* 0x000fc40004800000 */
[-C--:B------:R-:W-:Y:S02]  /*bfa0*/  ISETP.GE.AND P0, PT, R25, R54.reuse, PT ;  /* 0x000000361900720c */ /* 0x080fe40003f06270 */
[----:B------:R-:W-:Y:S01]  /*bfb0*/  ISETP.GE.AND P4, PT, R37, R54, PT ;  /* 0x000000362500720c */ /* 0x000fe20003f86270 */
[C---:B------:R-:W-:Y:S01]  /*bfc0*/  HMMA.16816.F32.BF16 R20, R4.reuse, R30, R20 ;  /* 0x0000001e0414723c */ /* 0x040fe20000041814 */
[----:B------:R-:W-:Y:S01]  /*bfd0*/  FSEL R28, R60, -INF , !P5 ;  /* 0xff8000003c1c7808 */ /* 0x000fe20006800000 */
[----:B------:R-:W-:Y:S01]  /*bfe0*/  VIADD R29, R51, 0xe0 ;  /* 0x000000e0331d7836 */ /* 0x000fe20000000000 */
[-C--:B------:R-:W-:Y:S01]  /*bff0*/  ISETP.GE.AND P5, PT, R25, R52.reuse, PT ;  /* 0x000000341900720c */ /* 0x080fe20003fa6270 */
[----:B------:R-:W-:Y:S01]  /*c000*/  VIADD R25, R51, 0xe9 ;  /* 0x000000e933197836 */ /* 0x000fe20000000000 */
[----:B------:R-:W-:Y:S01]  /*c010*/  ISETP.GE.AND P1, PT, R37, R52, PT ;  /* 0x000000342500720c */ /* 0x000fe20003f26270 */
[----:B-1----:R-:W-:Y:S01]  /*c020*/  HMMA.16816.F32.BF16 R16, R4, R8, R16 ;  /* 0x000000080410723c */ /* 0x002fe20000041810 */
[----:B------:R-:W-:-:S02]  /*c030*/  FSEL R30, R61, -INF , !P4 ;  /* 0xff8000003d1e7808 */ /* 0x000fc40006000000 */
[----:B------:R-:W-:Y:S02]  /*c040*/  FSEL R63, R63, -INF , !P1 ;  /* 0xff8000003f3f7808 */ /* 0x000fe40004800000 */
[----:B------:R-:W-:Y:S01]  /*c050*/  ISETP.GE.AND P4, PT, R27, R52, PT ;  /* 0x000000341b00720c */ /* 0x000fe20003f86270 */
[----:B------:R-:W-:Y:S01]  /*c060*/  HMMA.16816.F32.BF16 R12, R4, R10, R12 ;  /* 0x0000000a040c723c */ /* 0x000fe2000004180c */
[----:B------:R-:W-:Y:S01]  /*c070*/  ISETP.GE.AND P1, PT, R25, R54, PT ;  /* 0x000000361900720c */ /* 0x000fe20003f26270 */
[----:B------:R-:W-:Y:S01]  /*c080*/  VIADD R9, R51, 0xf0 ;  /* 0x000000f033097836 */ /* 0x000fe20000000000 */
[-C--:B------:R-:W-:Y:S02]  /*c090*/  ISETP.GE.AND P2, PT, R45, R52.reuse, PT ;  /* 0x000000342d00720c */ /* 0x080fe40003f46270 */
[----:B------:R-:W-:Y:S02]  /*c0a0*/  ISETP.GE.AND P3, PT, R29, R52, PT ;  /* 0x000000341d00720c */ /* 0x000fe40003f66270 */
[----:B------:R-:W-:Y:S01]  /*c0b0*/  VIADD R5, R51, 0xf8 ;  /* 0x000000f833057836 */ /* 0x000fe20000000000 */
[----:B------:R-:W-:-:S02]  /*c0c0*/  FSEL R8, R33, -INF , !P0 ;  /* 0xff80000021087808 */ /* 0x000fc40004000000 */
[----:B------:R-:W-:Y:S02]  /*c0d0*/  ISETP.GE.AND P0, PT, R9, R52, PT ;  /* 0x000000340900720c */ /* 0x000fe40003f06270 */
[----:B------:R-:W-:Y:S02]  /*c0e0*/  FSEL R60, R22, -INF , !P4 ;  /* 0xff800000163c7808 */ /* 0x000fe40006000000 */
[----:B------:R-:W-:Y:S02]  /*c0f0*/  FSEL R4, R21, -INF , !P1 ;  /* 0xff80000015047808 */ /* 0x000fe40004800000 */
[C---:B------:R-:W-:Y:S02]  /*c100*/  ISETP.GE.AND P4, PT, R5.reuse, R54, PT ;  /* 0x000000360500720c */ /* 0x040fe40003f86270 */
[----:B------:R-:W-:Y:S01]  /*c110*/  ISETP.GE.AND P1, PT, R5, R52, PT ;  /* 0x000000340500720c */ /* 0x000fe20003f26270 */
[----:B------:R-:W-:Y:S01]  /*c120*/  VIADD R5, R51, 0xf9 ;  /* 0x000000f933057836 */ /* 0x000fe20000000000 */
[----:B------:R-:W-:-:S02]  /*c130*/  FSEL R58, R18, -INF , !P0 ;  /* 0xff800000123a7808 */ /* 0x000fc40004000000 */
[----:B------:R-:W-:Y:S02]  /*c140*/  ISETP.GE.AND P6, PT, R29, R54, PT ;  /* 0x000000361d00720c */ /* 0x000fe40003fc6270 */
[----:B------:R-:W-:Y:S02]  /*c150*/  ISETP.GE.AND P0, PT, R5, R52, PT ;  /* 0x000000340500720c */ /* 0x000fe40003f06270 */
[----:B------:R-:W-:Y:S02]  /*c160*/  FSEL R64, R62, -INF , !P2 ;  /* 0xff8000003e407808 */ /* 0x000fe40005000000 */
[----:B------:R-:W-:Y:S02]  /*c170*/  FSEL R53, R15, -INF , !P0 ;  /* 0xff8000000f357808 */ /* 0x000fe40004000000 */
[----:B------:R-:W-:Y:S02]  /*c180*/  ISETP.GE.AND P0, PT, R56, 0x2, PT ;  /* 0x000000023800780c */ /* 0x000fe40003f06270 */
[----:B------:R-:W-:-:S02]  /*c190*/  FSEL R62, R34, -INF , !P3 ;  /* 0xff800000223e7808 */ /* 0x000fc40005800000 */
[----:B------:R-:W-:Y:S02]  /*c1a0*/  FSEL R32, R32, -INF , !P6 ;  /* 0xff80000020207808 */ /* 0x000fe40007000000 */
[-C--:B------:R-:W-:Y:S01]  /*c1b0*/  ISETP.GE.AND P3, PT, R9, R54.reuse, PT ;  /* 0x000000360900720c */ /* 0x080fe20003f66270 */
[----:B------:R-:W-:Y:S01]  /*c1c0*/  VIADD R9, R51, 0xf1 ;  /* 0x000000f133097836 */ /* 0x000fe20000000000 */
[----:B------:R-:W-:Y:S02]  /*c1d0*/  ISETP.GE.AND P2, PT, R27, R54, PT ;  /* 0x000000361b00720c */ /* 0x000fe40003f46270 */
[----:B------:R-:W-:Y:S02]  /*c1e0*/  ISETP.GE.AND P6, PT, R25, R52, PT ;  /* 0x000000341900720c */ /* 0x000fe40003fc6270 */
        /* <DEDUP_REMOVED lines=8> */
[----:B------:R-:W-:Y:S02]  /*c270*/  FSEL R68, R68, -INF , !P6 ;  /* 0xff80000044447808 */ /* 0x000fe40007000000 */
[----:B------:R-:W-:Y:S02]  /*c280*/  FSEL R98, R17, -INF , !P5 ;  /* 0xff80000011627808 */ /* 0x000fe40006800000 */
[----:B------:R-:W-:Y:S02]  /*c290*/  FSEL R57, R19, -INF , !P2 ;  /* 0xff80000013397808 */ /* 0x000fe40005000000 */
[----:B------:R-:W-:Y:S02]  /*c2a0*/  FSEL R66, R12, -INF , !P4 ;  /* 0xff8000000c427808 */ /* 0x000fe40006000000 */
[----:B------:R-:W-:Y:S02]  /*c2b0*/  FSEL R55, R14, -INF , !P1 ;  /* 0xff8000000e377808 */ /* 0x000fe40004800000 */
[----:B------:R-:W-:Y:S01]  /*c2c0*/  FSEL R65, R13, -INF , !P3 ;  /* 0xff8000000d417808 */ /* 0x000fe20005800000 */
[----:B------:R-:W-:Y:S06]  /*c2d0*/  @!P0 BRA `(.L_x_1872) ;  /* 0x0000000400888947 */ /* 0x000fec0003800000 */
[----:B------:R-:W-:-:S13]  /*c2e0*/  PLOP3.LUT P1, PT, PT, PT, UP0, 0x40, 0x0 ;  /* 0x000000000000781c */ /* 0x000fda0003f2e808 */
[----:B------:R-:W-:Y:S05]  /*c2f0*/  @P1 BRA `(.L_x_1873) ;  /* 0x0000000000ec1947 */ /* 0x000fea0003800000 */
[----:B------:R-:W1:Y:S01]  /*c300*/  LDC R7, c[0x0][0x380] ;  /* 0x0000e000ff077b82 */ /* 0x000e620000000800 */
[C---:B------:R-:W-:Y:S01]  /*c310*/  IADD3 R14, R2.reuse, -0x100, RZ ;  /* 0xffffff00020e7810 */ /* 0x040fe20007ffe0ff */
[----:B------:R-:W-:Y:S01]  /*c320*/  ULDC.64 UR10, c[0x0][0x248] ;  /* 0x00009200000a7ab9 */ /* 0x000fe20000000a00 */
[----:B------:R-:W-:Y:S01]  /*c330*/  IABS R11, R2 ;  /* 0x00000002000b7213 */ /* 0x000fe20000000000 */
[----:B------:R-:W-:Y:S01]  /*c340*/  ULDC.64 UR8, c[0x0][0x230] ;  /* 0x00008c0000087ab9 */ /* 0x000fe20000000a00 */
[----:B------:R-:W-:Y:S02]  /*c350*/  IABS R9, R14 ;  /* 0x0000000e00097213 */ /* 0x000fe40000000000 */
[-C--:B-1----:R-:W-:Y:S02]  /*c360*/  IABS R5, R7.reuse ;  /* 0x0000000700057213 */ /* 0x082fe40000000000 */
[-C--:B------:R-:W-:Y:S02]  /*c370*/  LOP3.LUT R2, R2, R7.reuse, RZ, 0x3c, !PT ;  /* 0x0000000702027212 */ /* 0x080fe400078e3cff */
[----:B------:R-:W1:Y:S01]  /*c380*/  I2F.RP R6, R5 ;  /* 0x0000000500067306 */ /* 0x000e620000209400 */
[----:B------:R-:W-:-:S02]  /*c390*/  LOP3.LUT R14, R14, R7, RZ, 0x3c, !PT ;  /* 0x000000070e0e7212 */ /* 0x000fc400078e3cff */
[----:B------:R-:W-:Y:S02]  /*c3a0*/  ISETP.GE.AND P3, PT, R2, RZ, PT ;  /* 0x000000ff0200720c */ /* 0x000fe40003f66270 */
[----:B------:R-:W-:Y:S02]  /*c3b0*/  ISETP.GE.AND P1, PT, R14, RZ, PT ;  /* 0x000000ff0e00720c */ /* 0x000fe40003f26270 */
[----:B------:R-:W-:Y:S01]  /*c3c0*/  LOP3.LUT R2, RZ, R7, RZ, 0x33, !PT ;  /* 0x00000007ff027212 */ /* 0x000fe200078e33ff */
        /* <DEDUP_REMOVED lines=21> */
[----:B------:R-:W-:-:S09]  /*c520*/  ISETP.NE.AND P2, PT, R7, RZ, PT ;  /* 0x000000ff0700720c */ /* 0x000fd20003f45270 */
        /* <DEDUP_REMOVED lines=24> */
.L_x_1873:
[----:B------:R-:W-:Y:S02]  /*c6b0*/  ULDC UR10, c[0x0][0x248] ;  /* 0x00009200000a7ab9 */ /* 0x000fe40000000800 */
[----:B------:R-:W-:-:S06]  /*c6c0*/  USHF.L.U32 UR5, UR10, 0x8, URZ ;  /* 0x000000080a057899 */ /* 0x000fcc000800063f */
[----:B------:R-:W-:-:S04]  /*c6d0*/  IADD3 R6, RZ, -UR5, RZ ;  /* 0x80000005ff067c10 */ /* 0x000fc8000fffe0ff */
[----:B------:R-:W-:-:S07]  /*c6e0*/  SHF.R.S32.HI R2, RZ, 0x1f, R6 ;  /* 0x0000001fff027819 */ /* 0x000fce0000011406 */
.L_x_1874:
[----:B------:R-:W-:Y:S01]  /*c6f0*/  USHF.L.U32 UR8, UR10, 0x6, URZ ;  /* 0x000000060a087899 */ /* 0x000fe2000800063f */
[C---:B------:R-:W-:Y:S01]  /*c700*/  LEA R238, P1, R6.reuse, R238, 0x1 ;  /* 0x000000ee06ee7211 */ /* 0x040fe200078208ff */
[----:B------:R-:W-:Y:S02]  /*c710*/  ULDC UR5, c[0x0][0x24c] ;  /* 0x0000930000057ab9 */ /* 0x000fe40000000800 */
[----:B------:R-:W-:Y:S01]  /*c720*/  USHF.L.U64.HI UR5, UR10, 0x6, UR5 ;  /* 0x000000060a057899 */ /* 0x000fe20008010205 */
        /* <DEDUP_REMOVED lines=29> */
.L_x_1872:
[----:B------:R-:W-:Y:S01]  /*c900*/  FMNMX.FTZ R5, R68, R104, !PT ;  /* 0x0000006844057209 */ /* 0x000fe20007810000 */
[----:B------:R-:W-:Y:S01]  /*c910*/  ULDC UR5, c[0x0][0x2ec] ;  /* 0x0000bb0000057ab9 */ /* 0x000fe20000000800 */
[----:B------:R-:W-:Y:S02]  /*c920*/  LEA R232, R3, UR4, 0x1 ;  /* 0x0000000403e87c11 */ /* 0x000fe4000f8e08ff */
[----:B------:R-:W-:-:S03]  /*c930*/  FMNMX.FTZ R5, R102, R5, !PT ;  /* 0x0000000566057209 */ /* 0x000fc60007810000 */
[----:B-1----:R-:W-:Y:S01]  /*c940*/  LDSM.16.MT88.4 R12, [R232+0x5000] ;  /* 0x00500000e80c783b */ /* 0x002fe20000004200 */
        /* <DEDUP_REMOVED lines=64> */
[----:B------:R-:W1:Y:S02]  /*cd50*/  SHFL.BFLY PT, R2, R5, 0x1, 0x1f ;  /* 0x0c201f0005027f89 */ /* 0x000e6400000e0000 */
        /* <DEDUP_REMOVED lines=46> */
[----:B------:R-:W-:Y:S01]  /*d040*/  LDSM.16.MT88.4 R20, [R232+0x5800] ;  /* 0x00580000e814783b */ /* 0x000fe20000004200 */
        /* <DEDUP_REMOVED lines=52> */
[----:B--2---:R-:W-:Y:S01]  /*d390*/  F2FP.BF16.F32.PACK_AB R38, R132, R145 ;  /* 0x000000918426723e */ /* 0x004fe200000010ff */
[----:B------:R-:W-:Y:S01]  /*d3a0*/  FADD.FTZ R154, R173, R154 ;  /* 0x0000009aad9a7221 */ /* 0x000fe20000010000 */
[----:B------:R-:W-:Y:S01]  /*d3b0*/  FMNMX.FTZ R0, R169, R0, !PT ;  /* 0x00000000a9007209 */ /* 0x000fe20007810000 */
[--C-:B------:R-:W-:Y:S01]  /*d3c0*/  FFMA.FTZ R80, R170, UR5, -R95.reuse ;  /* 0x00000005aa507c23 */ /* 0x100fe2000801085f */
[--C-:B------:R-:W-:Y:S01]  /*d3d0*/  FFMA.FTZ R79, R174, UR5, -R95.reuse ;  /* 0x00000005ae4f7c23 */ /* 0x100fe2000801085f */
[----:B------:R-:W-:Y:S01]  /*d3e0*/  FADD.FTZ R167, R167, R154 ;  /* 0x0000009aa7a77221 */ /* 0x000fe20000010000 */
[----:B------:R-:W-:Y:S01]  /*d3f0*/  FMNMX.FTZ R0, R195, R0, !PT ;  /* 0x00000000c3007209 */ /* 0x000fe20007810000 */
[----:B------:R-:W-:Y:S01]  /*d400*/  MUFU.EX2 R127, R127 ;  /* 0x0000007f007f7308 */ /* 0x000fe20000000800 */
[--C-:B------:R-:W-:Y:S01]  /*d410*/  FFMA.FTZ R78, R178, UR5, -R95.reuse ;  /* 0x00000005b24e7c23 */ /* 0x100fe2000801085f */
[--C-:B------:R-:W-:Y:S01]  /*d420*/  FFMA.FTZ R77, R180, UR5, -R95.reuse ;  /* 0x00000005b44d7c23 */ /* 0x100fe2000801085f */
[----:B------:R-:W-:Y:S01]  /*d430*/  FMNMX.FTZ R0, R175, R0, !PT ;  /* 0x00000000af007209 */ /* 0x000fe20007810000 */
[--C-:B------:R-:W-:Y:S01]  /*d440*/  FFMA.FTZ R72, R182, UR5, -R95.reuse ;  /* 0x00000005b6487c23 */ /* 0x100fe2000801085f */
[--C-:B------:R-:W-:Y:S01]  /*d450*/  FFMA.FTZ R71, R184, UR5, -R95.reuse ;  /* 0x00000005b8477c23 */ /* 0x100fe2000801085f */
[----:B------:R-:W-:Y:S01]  /*d460*/  FFMA.FTZ R66, R66, UR5, -R95 ;  /* 0x0000000542427c23 */ /* 0x000fe2000801085f */
        /* <DEDUP_REMOVED lines=63> */
[----:B------:R-:W-:-:S05]  /*d860*/  FSEL R68, R68, RZ, P1 ;  /* 0x000000ff44447208 */ /* 0x000fca0000800000 */
[----:B------:R-:W-:Y:S01]  /*d870*/  MUFU.EX2 R85, R85 ;  /* 0x0000005500557308 */ /* 0x000fe20000000800 */
[--C-:B------:R-:W-:Y:S01]  /*d880*/  FFMA.FTZ R134, R231, UR5, -R68.reuse ;  /* 0x00000005e7867c23 */ /* 0x100fe20008010844 */
[--C-:B------:R-:W-:Y:S01]  /*d890*/  FFMA.FTZ R171, R171, UR5, -R68.reuse ;  /* 0x00000005abab7c23 */ /* 0x100fe20008010844 */
[--C-:B------:R-:W-:Y:S01]  /*d8a0*/  FFMA.FTZ R152, R120, UR5, -R68.reuse ;  /* 0x0000000578987c23 */ /* 0x100fe20008010844 */
[--C-:B------:R-:W-:Y:S01]  /*d8b0*/  FFMA.FTZ R165, R165, UR5, -R68.reuse ;  /* 0x00000005a5a57c23 */ /* 0x100fe20008010844 */
[--C-:B------:R-:W-:Y:S01]  /*d8c0*/  FFMA.FTZ R146, R118, UR5, -R68.reuse ;  /* 0x0000000576927c23 */ /* 0x100fe20008010844 */
[----:B------:R-:W-:Y:S01]  /*d8d0*/  LEA R231, R49, R232, 0x1 ;  /* 0x000000e831e77211 */ /* 0x000fe200078e08ff */
        /* <DEDUP_REMOVED lines=63> */
[----:B------:R-:W-:Y:S01]  /*dcd0*/  FFMA.FTZ R59, R59, UR5, -R68 ;  /* 0x000000053b3b7c23 */ /* 0x000fe20008010844 */
        /* <DEDUP_REMOVED lines=98> */
[----:B------:R-:W-:Y:S03]  /*e300*/  MUFU.EX2 R84, R84 ;  /* 0x0000005400547308 */ /* 0x000fe60000000800 */
[----:B------:R-:W-:Y:S01]  /*e310*/  HMMA.16816.F32.BF16 R28, R36, R42, R28 ;  /* 0x0000002a241c723c */ /* 0x000fe2000004181c */
[----:B------:R-:W2:Y:S04]  /*e320*/  LDSM.16.MT88.4 R40, [R231+0x7400] ;  /* 0x00740000e728783b */ /* 0x000ea80000004200 */
[----:B------:R-:W1:Y:S01]  /*e330*/  MUFU.EX2 R83, R83 ;  /* 0x0000005300537308 */ /* 0x000e620000000800 */
[----:B---3--:R-:W-:Y:S01]  /*e340*/  F2FP.BF16.F32.PACK_AB R23, R189, R160 ;  /* 0x000000a0bd17723e */ /* 0x008fe200000010ff */
[----:B------:R-:W-:Y:S01]  /*e350*/  FADD.FTZ R36, R148, R167 ;  /* 0x000000a794247221 */ /* 0x000fe20000010000 */
[----:B------:R-:W-:Y:S01]  /*e360*/  FADD.FTZ R148, R146, R165 ;  /* 0x000000a592947221 */ /* 0x000fe20000010000 */
[----:B------:R-:W-:-:S02]  /*e370*/  FFMA.FTZ R146, R159, UR5, -R68 ;  /* 0x000000059f927c23 */ /* 0x000fc40008010844 */
[----:B------:R-:W-:Y:S01]  /*e380*/  FADD.FTZ R157, R157, R36 ;  /* 0x000000249d9d7221 */ /* 0x000fe20000010000 */
[----:B------:R-:W-:Y:S01]  /*e390*/  FADD.FTZ R153, R153, R148 ;  /* 0x0000009499997221 */ /* 0x000fe20000010000 */
[----:B------:R-:W-:Y:S01]  /*e3a0*/  MUFU.EX2 R82, R82 ;  /* 0x0000005200527308 */ /* 0x000fe20000000800 */
[----:B-----5:R-:W-:Y:S01]  /*e3b0*/  HMMA.16816.F32.BF16 R16, R20, R24, R16 ;  /* 0x000000181410723c */ /* 0x020fe20000041810 */
[----:B------:R-:W-:-:S04]  /*e3c0*/  FADD.FTZ R142, R142, R157 ;  /* 0x0000009d8e8e7221 */ /* 0x000fc80000010000 */
[----:B------:R-:W-:Y:S01]  /*e3d0*/  FADD.FTZ R145, R145, R142 ;  /* 0x0000008e91917221 */ /* 0x000fe20000010000 */
[C---:B------:R-:W-:Y:S01]  /*e3e0*/  HMMA.16816.F32.BF16 R12, R20.reuse, R26, R12 ;  /* 0x0000001a140c723c */ /* 0x040fe2000004180c */
[----:B------:R-:W3:Y:S01]  /*e3f0*/  MUFU.EX2 R81, R81 ;  /* 0x0000005100517308 */ /* 0x000ee20000000800 */
[----:B-1----:R-:W-:Y:S01]  /*e400*/  F2FP.BF16.F32.PACK_AB R36, R83, R84 ;  /* 0x000000545324723e */ /* 0x002fe200000010ff */
[----:B------:R-:W1:Y:S01]  /*e410*/  LDSM.16.MT88.4 R24, [R232+0x7800] ;  /* 0x00780000e818783b */ /* 0x000e620000004200 */
[----:B------:R-:W-:Y:S02]  /*e420*/  FADD.FTZ R132, R132, R145 ;  /* 0x0000009184847221 */ /* 0x000fe40000010000 */
[C---:B------:R-:W-:Y:S02]  /*e430*/  HMMA.16816.F32.BF16 R8, R20.reuse, R32, R8 ;  /* 0x000000201408723c */ /* 0x040fe40000041808 */
[----:B------:R-:W-:Y:S01]  /*e440*/  FADD.FTZ R141, R141, R132 ;  /* 0x000000848d8d7221 */ /* 0x000fe20000010000 */
[----:B------:R-:W-:Y:S03]  /*e450*/  MUFU.EX2 R162, R162 ;  /* 0x000000a200a27308 */ /* 0x000fe60000000800 */
[----:B------:R-:W-:Y:S01]  /*e460*/  FADD.FTZ R128, R128, R141 ;  /* 0x0000008d80807221 */ /* 0x000fe20000010000 */
[----:B------:R-:W-:Y:S01]  /*e470*/  HMMA.16816.F32.BF16 R28, R20, R34, R28 ;  /* 0x00000022141c723c */ /* 0x000fe2000004181c */
[----:B------:R-:W5:Y:S02]  /*e480*/  LDSM.16.MT88.4 R20, [R231+0x7800] ;  /* 0x00780000e714783b */ /* 0x000f640000004200 */
[----:B------:R-:W-:Y:S01]  /*e490*/  FADD.FTZ R127, R127, R128 ;  /* 0x000000807f7f7221 */ /* 0x000fe20000010000 */
[----:B------:R-:W4:Y:S01]  /*e4a0*/  MUFU.EX2 R185, R185 ;  /* 0x000000b900b97308 */ /* 0x000f220000000800 */
[----:B---3--:R-:W-:-:S02]  /*e4b0*/  F2FP.BF16.F32.PACK_AB R38, R81, R82 ;  /* 0x000000525126723e */ /* 0x008fc400000010ff */
[----:B------:R-:W-:-:S04]  /*e4c0*/  FADD.FTZ R122, R122, R127 ;  /* 0x0000007f7a7a7221 */ /* 0x000fc80000010000 */
[----:B------:R-:W-:Y:S01]  /*e4d0*/  FADD.FTZ R121, R121, R122 ;  /* 0x0000007a79797221 */ /* 0x000fe20000010000 */
[----:B------:R-:W-:Y:S03]  /*e4e0*/  MUFU.EX2 R164, R164 ;  /* 0x000000a400a47308 */ /* 0x000fe60000000800 */
[----:B------:R-:W-:-:S04]  /*e4f0*/  FADD.FTZ R110, R110, R121 ;  /* 0x000000796e6e7221 */ /* 0x000fc80000010000 */
[----:B------:R-:W-:Y:S01]  /*e500*/  FADD.FTZ R117, R117, R110 ;  /* 0x0000006e75757221 */ /* 0x000fe20000010000 */
[----:B------:R-:W3:Y:S01]  /*e510*/  MUFU.EX2 R177, R179 ;  /* 0x000000b300b17308 */ /* 0x000ee20000000800 */
[----:B----4-:R-:W-:Y:S02]  /*e520*/  F2FP.BF16.F32.PACK_AB R37, R185, R162 ;  /* 0x000000a2b925723e */ /* 0x010fe400000010ff */
[----:B------:R-:W-:-:S04]  /*e530*/  FADD.FTZ R108, R108, R117 ;  /* 0x000000756c6c7221 */ /* 0x000fc80000010000 */
        /* <DEDUP_REMOVED lines=8> */
[----:B------:R-:W-:Y:S01]  /*e5c0*/  HMMA.16816.F32.BF16 R16, R36, R4, R16 ;  /* 0x000000042410723c */ /* 0x000fe20000041810 */
[----:B------:R-:W-:Y:S02]  /*e5d0*/  MUFU.EX2 R78, R78 ;  /* 0x0000004e004e7308 */ /* 0x000fe40000000800 */
[----:B------:R-:W-:-:S03]  /*e5e0*/  FADD.FTZ R102, R102, R107 ;  /* 0x0000006b66667221 */ /* 0x000fc60000010000 */
[C---:B------:R-:W-:Y:S01]  /*e5f0*/  HMMA.16816.F32.BF16 R12, R36.reuse, R6, R12 ;  /* 0x00000006240c723c */ /* 0x040fe2000004180c */
[----:B------:R-:W-:Y:S01]  /*e600*/  FADD.FTZ R4, R136, R153 ;  /* 0x0000009988047221 */ /* 0x000fe20000010000 */
[----:B------:R-:W-:Y:S01]  /*e610*/  FFMA.FTZ R136, R143, UR5, -R68 ;  /* 0x000000058f887c23 */ /* 0x000fe20008010844 */
[----:B------:R-:W3:Y:S01]  /*e620*/  MUFU.EX2 R77, R77 ;  /* 0x0000004d004d7308 */ /* 0x000ee20000000800 */
[----:B----4-:R-:W-:Y:S01]  /*e630*/  F2FP.BF16.F32.PACK_AB R32, R79, R80 ;  /* 0x000000504f20723e */ /* 0x010fe200000010ff */
[----:B------:R-:W-:Y:S01]  /*e640*/  FADD.FTZ R147, R147, R4 ;  /* 0x0000000493937221 */ /* 0x000fe20000010000 */
[C---:B--2---:R-:W-:Y:S01]  /*e650*/  HMMA.16816.F32.BF16 R8, R36.reuse, R40, R8 ;  /* 0x000000282408723c */ /* 0x044fe20000041808 */
[----:B------:R-:W2:Y:S01]  /*e660*/  LDSM.16.MT88.4 R4, [R232+0x7c00] ;  /* 0x007c0000e804783b */ /* 0x000ea20000004200 */
        /* <DEDUP_REMOVED lines=10> */
[----:B---3--:R-:W-:Y:S01]  /*e710*/  F2FP.BF16.F32.PACK_AB R34, R77, R78 ;  /* 0x0000004e4d22723e */ /* 0x008fe200000010ff */
[----:B------:R-:W-:Y:S01]  /*e720*/  FADD.FTZ R129, R129, R126 ;  /* 0x0000007e81817221 */ /* 0x000fe20000010000 */
[--C-:B------:R-:W-:Y:S01]  /*e730*/  FFMA.FTZ R37, R131, UR5, -R68.reuse ;  /* 0x0000000583257c23 */ /* 0x100fe20008010844 */
[--C-:B------:R-:W-:Y:S01]  /*e740*/  FFMA.FTZ R38, R125, UR5, -R68.reuse ;  /* 0x000000057d267c23 */ /* 0x100fe20008010844 */
[--C-:B------:R-:W-:Y:S01]  /*e750*/  FFMA.FTZ R39, R119, UR5, -R68.reuse ;  /* 0x0000000577277c23 */ /* 0x100fe20008010844 */
[----:B------:R-:W-:Y:S01]  /*e760*/  FADD.FTZ R129, R118, R129 ;  /* 0x0000008176817221 */ /* 0x000fe20000010000 */
[--C-:B------:R-:W-:Y:S01]  /*e770*/  FFMA.FTZ R42, R109, UR5, -R68.reuse ;  /* 0x000000056d2a7c23 */ /* 0x100fe20008010844 */
[----:B------:R-:W-:Y:S01]  /*e780*/  MUFU.EX2 R146, R146 ;  /* 0x0000009200927308 */ /* 0x000fe20000000800 */
[----:B------:R-:W-:Y:S01]  /*e790*/  FFMA.FTZ R43, R105, UR5, -R68 ;  /* 0x00000005692b7c23 */ /* 0x000fe20008010844 */
[----:B------:R-:W-:Y:S01]  /*e7a0*/  FADD.FTZ R112, R112, R129 ;  /* 0x0000008170707221 */ /* 0x000fe20000010000 */
[----:B------:R-:W-:-:S03]  /*e7b0*/  FFMA.FTZ R36, R114, UR5, -R95 ;  /* 0x0000000572247c23 */ /* 0x000fc6000801085f */
[----:B------:R-:W-:Y:S01]  /*e7c0*/  FADD.FTZ R112, R49, R112 ;  /* 0x0000007031707221 */ /* 0x000fe20000010000 */
[----:B------:R-:W-:Y:S01]  /*e7d0*/  FFMA.FTZ R49, R97, UR5, -R68 ;  /* 0x0000000561317c23 */ /* 0x000fe20008010844 */
[----:B------:R-:W3:Y:S01]  /*e7e0*/  MUFU.EX2 R151, R151 ;  /* 0x0000009700977308 */ /* 0x000ee20000000800 */
[----:B----4-:R-:W-:Y:S01]  /*e7f0*/  F2FP.BF16.F32.PACK_AB R33, R163, R166 ;  /* 0x000000a6a321723e */ /* 0x010fe200000010ff */
[----:B------:R-:W-:Y:S01]  /*e800*/  FADD.FTZ R3, R3, R112 ;  /* 0x0000007003037221 */ /* 0x000fe20000010000 */
[----:B------:R-:W-:-:S03]  /*e810*/  FADD.FTZ R97, R96, R101 ;  /* 0x0000006560617221 */ /* 0x000fc60000010000 */
[----:B------:R-:W-:Y:S01]  /*e820*/  FADD.FTZ R3, R116, R3 ;  /* 0x0000000374037221 */ /* 0x000fe20000010000 */
[----:B------:R-:W-:Y:S01]  /*e830*/  FADD.FTZ R94, R94, R97 ;  /* 0x000000615e5e7221 */ /* 0x000fe20000010000 */
[----:B------:R-:W-:Y:S02]  /*e840*/  MUFU.EX2 R76, R76 ;  /* 0x0000004c004c7308 */ /* 0x000fe40000000800 */
[----:B------:R-:W-:Y:S01]  /*e850*/  FADD.FTZ R120, R120, R3 ;  /* 0x0000000378787221 */ /* 0x000fe20000010000 */
[----:B------:R-:W-:Y:S01]  /*e860*/  FADD.FTZ R93, R93, R94 ;  /* 0x0000005e5d5d7221 */ /* 0x000fe20000010000 */
[----:B------:R-:W-:Y:S01]  /*e870*/  FFMA.FTZ R3, R98, UR5, -R95 ;  /* 0x0000000562037c23 */ /* 0x000fe2000801085f */
[----:B------:R-:W-:Y:S01]  /*e880*/  FFMA.FTZ R98, R99, UR5, -R68 ;  /* 0x0000000563627c23 */ /* 0x000fe20008010844 */
[----:B------:R-:W-:Y:S01]  /*e890*/  FADD.FTZ R123, R123, R120 ;  /* 0x000000787b7b7221 */ /* 0x000fe20000010000 */
[----:B------:R-:W-:Y:S01]  /*e8a0*/  FADD.FTZ R92, R92, R93 ;  /* 0x0000005d5c5c7221 */ /* 0x000fe20000010000 */
[----:B------:R-:W4:Y:S01]  /*e8b0*/  MUFU.EX2 R75, R75 ;  /* 0x0000004b004b7308 */ /* 0x000f220000000800 */
[----:B---3--:R-:W-:Y:S01]  /*e8c0*/  F2FP.BF16.F32.PACK_AB R35, R151, R146 ;  /* 0x000000929723723e */ /* 0x008fe200000010ff */
[----:B------:R-:W-:Y:S01]  /*e8d0*/  FADD.FTZ R124, R124, R123 ;  /* 0x0000007b7c7c7221 */ /* 0x000fe20000010000 */
[----:B------:R-:W-:-:S03]  /*e8e0*/  FADD.FTZ R91, R91, R92 ;  /* 0x0000005c5b5b7221 */ /* 0x000fc60000010000 */
[----:B------:R-:W-:Y:S01]  /*e8f0*/  FADD.FTZ R135, R135, R124 ;  /* 0x0000007c87877221 */ /* 0x000fe20000010000 */
[----:B------:R-:W-:Y:S01]  /*e900*/  FADD.FTZ R90, R90, R91 ;  /* 0x0000005b5a5a7221 */ /* 0x000fe20000010000 */
[C---:B-1----:R-:W-:Y:S01]  /*e910*/  HMMA.16816.F32.BF16 R16, R32.reuse, R24, R16 ;  /* 0x000000182010723c */ /* 0x042fe20000041810 */
[----:B------:R-:W-:Y:S01]  /*e920*/  MUFU.EX2 R74, R74 ;  /* 0x0000004a004a7308 */ /* 0x000fe20000000800 */
[----:B------:R-:W-:Y:S01]  /*e930*/  FADD.FTZ R130, R130, R135 ;  /* 0x0000008782827221 */ /* 0x000fe20000010000 */
[----:B------:R-:W-:Y:S01]  /*e940*/  FADD.FTZ R89, R89, R90 ;  /* 0x0000005a59597221 */ /* 0x000fe20000010000 */
[----:B------:R-:W-:Y:S02]  /*e950*/  LDSM.16.MT88.4 R132, [R231+0x8c00] ;  /* 0x008c0000e784783b */ /* 0x000fe40000004200 */
[C---:B------:R-:W-:Y:S01]  /*e960*/  HMMA.16816.F32.BF16 R12, R32.reuse, R26, R12 ;  /* 0x0000001a200c723c */ /* 0x040fe2000004180c */
[----:B------:R-:W-:Y:S01]  /*e970*/  FADD.FTZ R130, R137, R130 ;  /* 0x0000008289827221 */ /* 0x000fe20000010000 */
[----:B------:R-:W1:Y:S01]  /*e980*/  LDSM.16.MT88.4 R24, [R231+0x7c00] ;  /* 0x007c0000e718783b */ /* 0x000e620000004200 */
[----:B------:R-:W3:Y:S01]  /*e990*/  MUFU.EX2 R73, R73 ;  /* 0x0000004900497308 */ /* 0x000ee20000000800 */
[----:B------:R-:W-:Y:S01]  /*e9a0*/  FADD.FTZ R88, R88, R89 ;  /* 0x0000005958587221 */ /* 0x000fe20000010000 */
[----:B------:R-:W-:Y:S01]  /*e9b0*/  FADD.FTZ R149, R149, R130 ;  /* 0x0000008295957221 */ /* 0x000fe20000010000 */
[----:B-----5:R-:W-:Y:S02]  /*e9c0*/  HMMA.16816.F32.BF16 R8, R32, R20, R8 ;  /* 0x000000142008723c */ /* 0x020fe40000041808 */
[----:B------:R-:W-:Y:S01]  /*e9d0*/  FADD.FTZ R87, R87, R88 ;  /* 0x0000005857577221 */ /* 0x000fe20000010000 */
[----:B------:R-:W-:-:S02]  /*e9e0*/  FADD.FTZ R149, R138, R149 ;  /* 0x000000958a957221 */ /* 0x000fc40000010000 */
[----:B------:R-:W-:Y:S01]  /*e9f0*/  MUFU.EX2 R136, R136 ;  /* 0x0000008800887308 */ /* 0x000fe20000000800 */
[----:B------:R-:W-:Y:S01]  /*ea00*/  HMMA.16816.F32.BF16 R28, R32, R22, R28 ;  /* 0x00000016201c723c */ /* 0x000fe2000004181c */
[----:B------:R-:W5:Y:S01]  /*ea10*/  LDSM.16.MT88.4 R32, [R232+0x8000] ;  /* 0x00800000e820783b */ /* 0x000f620000004200 */
[----:B----4-:R-:W-:Y:S01]  /*ea20*/  F2FP.BF16.F32.PACK_AB R20, R75, R76 ;  /* 0x0000004c4b14723e */ /* 0x010fe200000010ff */
[----:B------:R-:W-:Y:S01]  /*ea30*/  FADD.FTZ R140, R140, R149 ;  /* 0x000000958c8c7221 */ /* 0x000fe20000010000 */
[----:B------:R-:W-:-:S03]  /*ea40*/  FADD.FTZ R86, R86, R87 ;  /* 0x0000005756567221 */ /* 0x000fc60000010000 */
[----:B------:R-:W4:Y:S01]  /*ea50*/  MUFU.EX2 R41, R139 ;  /* 0x0000008b00297308 */ /* 0x000f220000000800 */
[----:B---3--:R-:W-:Y:S01]  /*ea60*/  F2FP.BF16.F32.PACK_AB R22, R73, R74 ;  /* 0x0000004a4916723e */ /* 0x008fe200000010ff */
[----:B------:R-:W-:Y:S01]  /*ea70*/  FADD.FTZ R155, R155, R140 ;  /* 0x0000008c9b9b7221 */ /* 0x000fe20000010000 */
[----:B------:R-:W-:Y:S01]  /*ea80*/  FADD.FTZ R85, R85, R86 ;  /* 0x0000005655557221 */ /* 0x000fe20000010000 */
[----:B------:R-:W-:Y:S02]  /*ea90*/  LDSM.16.MT88.4 R140, [R232+0x8c00] ;  /* 0x008c0000e88c783b */ /* 0x000fe40000004200 */
        /* <DEDUP_REMOVED lines=29> */
[----:B------:R-:W2:Y:S01]  /*ec70*/  LDSM.16.MT88.4 R4, [R231+0x8000] ;  /* 0x00800000e704783b */ /* 0x000ea20000004200 */
[----:B------:R-:W-:Y:S01]  /*ec80*/  FADD.FTZ R162, R162, R189 ;  /* 0x000000bda2a27221 */ /* 0x000fe20000010000 */
[----:B------:R-:W3:Y:S01]  /*ec90*/  MUFU.EX2 R69, R69 ;  /* 0x0000004500457308 */ /* 0x000ee20000000800 */
[----:B------:R-:W-:Y:S02]  /*eca0*/  FADD.FTZ R74, R74, R75 ;  /* 0x0000004b4a4a7221 */ /* 0x000fe40000010000 */
[----:B-1----:R-:W-:Y:S01]  /*ecb0*/  HMMA.16816.F32.BF16 R8, R20, R24, R8 ;  /* 0x000000181408723c */ /* 0x002fe20000041808 */
[----:B------:R-:W-:Y:S01]  /*ecc0*/  FADD.FTZ R185, R185, R162 ;  /* 0x000000a2b9b97221 */ /* 0x000fe20000010000 */
[----:B------:R-:W-:-:S03]  /*ecd0*/  FADD.FTZ R73, R73, R74 ;  /* 0x0000004a49497221 */ /* 0x000fc60000010000 */
[----:B------:R-:W-:Y:S01]  /*ece0*/  MUFU.EX2 R39, R39 ;  /* 0x0000002700277308 */ /* 0x000fe20000000800 */
[----:B------:R-:W-:Y:S01]  /*ecf0*/  HMMA.16816.F32.BF16 R28, R20, R26, R28 ;  /* 0x0000001a141c723c */ /* 0x000fe2000004181c */
[----:B------:R-:W1:Y:S01]  /*ed00*/  LDSM.16.MT88.4 R20, [R232+0x8400] ;  /* 0x00840000e814783b */ /* 0x000e620000004200 */
[----:B----4-:R-:W-:Y:S01]  /*ed10*/  F2FP.BF16.F32.PACK_AB R24, R71, R72 ;  /* 0x000000484718723e */ /* 0x010fe200000010ff */
[----:B------:R-:W-:Y:S01]  /*ed20*/  FADD.FTZ R164, R164, R185 ;  /* 0x000000b9a4a47221 */ /* 0x000fe20000010000 */
[----:B------:R-:W-:-:S03]  /*ed30*/  FADD.FTZ R72, R72, R73 ;  /* 0x0000004948487221 */ /* 0x000fc60000010000 */
[----:B------:R-:W4:Y:S01]  /*ed40*/  MUFU.EX2 R40, R40 ;  /* 0x0000002800287308 */ /* 0x000f220000000800 */
        /* <DEDUP_REMOVED lines=10> */
[----:B----4-:R-:W-:Y:S01]  /*edf0*/  F2FP.BF16.F32.PACK_AB R25, R40, R39 ;  /* 0x000000272819723e */ /* 0x010fe200000010ff */
[----:B------:R-:W-:-:S04]  /*ee00*/  FADD.FTZ R151, R151, R146 ;  /* 0x0000009297977221 */ /* 0x000fc80000010000 */
[----:B------:R-:W-:Y:S02]  /*ee10*/  FADD.FTZ R136, R136, R151 ;  /* 0x0000009788887221 */ /* 0x000fe40000010000 */
[----:B------:R-:W-:Y:S02]  /*ee20*/  MUFU.EX2 R67, R67 ;  /* 0x0000004300437308 */ /* 0x000fe40000000800 */
[----:B------:R-:W-:-:S04]  /*ee30*/  FADD.FTZ R136, R41, R136 ;  /* 0x0000008829887221 */ /* 0x000fc80000010000 */
[----:B------:R-:W-:Y:S02]  /*ee40*/  FADD.FTZ R37, R37, R136 ;  /* 0x0000008825257221 */ /* 0x000fe40000010000 */
[----:B------:R-:W4:Y:S01]  /*ee50*/  MUFU.EX2 R50, R50 ;  /* 0x0000003200327308 */ /* 0x000f220000000800 */
[----:B---3--:R-:W-:Y:S01]  /*ee60*/  F2FP.BF16.F32.PACK_AB R27, R43, R42 ;  /* 0x0000002a2b1b723e */ /* 0x008fe200000010ff */
[----:B------:R-:W-:-:S06]  /*ee70*/  FADD.FTZ R38, R38, R37 ;  /* 0x0000002526267221 */ /* 0x000fcc0000010000 */
        /* <DEDUP_REMOVED lines=8> */
[----:B----4-:R-:W-:Y:S01]  /*ef00*/  F2FP.BF16.F32.PACK_AB R4, R50, R67 ;  /* 0x000000433204723e */ /* 0x010fe200000010ff */
[----:B------:R-:W-:Y:S01]  /*ef10*/  LDSM.16.MT88.4 R24, [R232+0x8800] ;  /* 0x00880000e818783b */ /* 0x000fe20000004200 */
[----:B------:R-:W-:-:S02]  /*ef20*/  FADD.FTZ R67, R67, R70 ;  /* 0x0000004643437221 */ /* 0x000fc40000010000 */
[----:B------:R-:W2:Y:S02]  /*ef30*/  MUFU.EX2 R49, R49 ;  /* 0x0000003100317308 */ /* 0x000ea40000000800 */
[----:B---3--:R-:W-:Y:S01]  /*ef40*/  F2FP.BF16.F32.PACK_AB R6, R48, R51 ;  /* 0x000000333006723e */ /* 0x008fe200000010ff */
[----:B------:R-:W-:-:S04]  /*ef50*/  FADD.FTZ R50, R50, R67 ;  /* 0x0000004332327221 */ /* 0x000fc80000010000 */
[----:B------:R-:W-:Y:S01]  /*ef60*/  FADD.FTZ R51, R51, R50 ;  /* 0x0000003233337221 */ /* 0x000fe20000010000 */
[----:B------:R-:W-:Y:S03]  /*ef70*/  MUFU.EX2 R64, R64 ;  /* 0x0000004000407308 */ /* 0x000fe60000000800 */
[----:B------:R-:W-:-:S05]  /*ef80*/  FADD.FTZ R48, R48, R51 ;  /* 0x0000003330307221 */ /* 0x000fca0000010000 */
[----:B------:R-:W3:Y:S01]  /*ef90*/  MUFU.EX2 R63, R63 ;  /* 0x0000003f003f7308 */ /* 0x000ee20000000800 */
[----:B--2---:R-:W-:-:S07]  /*efa0*/  F2FP.BF16.F32.PACK_AB R5, R49, R98 ;  /* 0x000000623105723e */ /* 0x004fce00000010ff */
[----:B------:R-:W-:Y:S08]  /*efb0*/  MUFU.EX2 R47, R47 ;  /* 0x0000002f002f7308 */ /* 0x000ff00000000800 */
[----:B------:R-:W2:Y:S01]  /*efc0*/  MUFU.EX2 R46, R46 ;  /* 0x0000002e002e7308 */ /* 0x000ea20000000800 */
[----:B---3--:R-:W-:-:S07]  /*efd0*/  F2FP.BF16.F32.PACK_AB R7, R63, R64 ;  /* 0x000000403f07723e */ /* 0x008fce00000010ff */
[C---:B-1----:R-:W-:Y:S01]  /*efe0*/  HMMA.16816.F32.BF16 R16, R4.reuse, R20, R16 ;  /* 0x000000140410723c */ /* 0x042fe20000041810 */
[----:B------:R-:W-:Y:S05]  /*eff0*/  MUFU.EX2 R45, R45 ;  /* 0x0000002d002d7308 */ /* 0x000fea0000000800 */
[C---:B------:R-:W-:Y:S01]  /*f000*/  HMMA.16816.F32.BF16 R12, R4.reuse, R22, R12 ;  /* 0x00000016040c723c */ /* 0x040fe2000004180c */
[----:B------:R-:W1:Y:S02]  /*f010*/  LDSM.16.MT88.4 R20, [R231+0x8800] ;  /* 0x00880000e714783b */ /* 0x000e640000004200 */
[----:B------:R-:W3:Y:S03]  /*f020*/  MUFU.EX2 R44, R44 ;  /* 0x0000002c002c7308 */ /* 0x000ee60000000800 */
[C---:B-----5:R-:W-:Y:S05]  /*f030*/  HMMA.16816.F32.BF16 R8, R4.reuse, R32, R8 ;  /* 0x000000200408723c */ /* 0x060fea0000041808 */
[----:B------:R-:W-:Y:S01]  /*f040*/  MUFU.EX2 R62, R62 ;  /* 0x0000003e003e7308 */ /* 0x000fe20000000800 */
[----:B------:R-:W-:Y:S01]  /*f050*/  HMMA.16816.F32.BF16 R28, R4, R34, R28 ;  /* 0x00000022041c723c */ /* 0x000fe2000004181c */
[--C-:B------:R-:W-:Y:S01]  /*f060*/  FFMA.FTZ R32, R58, UR5, -R68.reuse ;  /* 0x000000053a207c23 */ /* 0x100fe20008010844 */
[----:B------:R-:W-:-:S05]  /*f070*/  FFMA.FTZ R33, R57, UR5, -R68 ;  /* 0x0000000539217c23 */ /* 0x000fca0008010844 */
[----:B------:R-:W4:Y:S01]  /*f080*/  MUFU.EX2 R61, R61 ;  /* 0x0000003d003d7308 */ /* 0x000f220000000800 */
[----:B--2---:R-:W-:Y:S01]  /*f090*/  F2FP.BF16.F32.PACK_AB R4, R46, R47 ;  /* 0x0000002f2e04723e */ /* 0x004fe200000010ff */
[----:B------:R-:W-:Y:S01]  /*f0a0*/  FADD.FTZ R47, R47, R48 ;  /* 0x000000302f2f7221 */ /* 0x000fe20000010000 */
[----:B---3--:R-:W-:-:S03]  /*f0b0*/  F2FP.BF16.F32.PACK_AB R6, R44, R45 ;  /* 0x0000002d2c06723e */ /* 0x008fc600000010ff */
[----:B------:R-:W-:Y:S02]  /*f0c0*/  FADD.FTZ R46, R46, R47 ;  /* 0x0000002f2e2e7221 */ /* 0x000fe40000010000 */
[----:B------:R-:W-:Y:S02]  /*f0d0*/  MUFU.EX2 R60, R60 ;  /* 0x0000003c003c7308 */ /* 0x000fe40000000800 */
[----:B------:R-:W-:-:S04]  /*f0e0*/  FADD.FTZ R45, R45, R46 ;  /* 0x0000002e2d2d7221 */ /* 0x000fc80000010000 */
[----:B------:R-:W-:Y:S02]  /*f0f0*/  FADD.FTZ R45, R44, R45 ;  /* 0x0000002d2c2d7221 */ /* 0x000fe40000010000 */
[----:B------:R-:W2:Y:S01]  /*f100*/  MUFU.EX2 R59, R59 ;  /* 0x0000003b003b7308 */ /* 0x000ea20000000800 */
[----:B----4-:R-:W-:-:S07]  /*f110*/  F2FP.BF16.F32.PACK_AB R5, R61, R62 ;  /* 0x0000003e3d05723e */ /* 0x010fce00000010ff */
        /* <DEDUP_REMOVED lines=51> */
[----:B------:R-:W-:Y:S01]  /*f450*/  ULDC.64 UR8, c[0x0][0x250] ;  /* 0x0000940000087ab9 */ /* 0x000fe20000000a00 */
[----:B------:R-:W-:-:S03]  /*f460*/  ULDC.64 UR4, c[0x0][0x238] ;  /* 0x00008e0000047ab9 */ /* 0x000fc60000000a00 */
        /* <DEDUP_REMOVED lines=46> */
[C---:B------:R-:W-:Y:S02]  /*f750*/  IMAD R3, R6.reuse, UR9, R3 ;  /* 0x0000000906037c24 */ /* 0x040fe4000f8e0203 */
        /* <DEDUP_REMOVED lines=9> */
.L_x_1876:
[----:B------:R-:W-:Y:S02]  /*f7f0*/  ULDC UR8, c[0x0][0x250] ;  /* 0x0000940000087ab9 */ /* 0x000fe40000000800 */
[----:B------:R-:W-:-:S06]  /*f800*/  USHF.L.U32 UR4, UR8, 0x8, URZ ;  /* 0x0000000808047899 */ /* 0x000fcc000800063f */
[----:B------:R-:W-:-:S04]  /*f810*/  IADD3 R8, RZ, -UR4, RZ ;  /* 0x80000004ff087c10 */ /* 0x000fc8000fffe0ff */
[----:B------:R-:W-:-:S07]  /*f820*/  SHF.R.S32.HI R4, RZ, 0x1f, R8 ;  /* 0x0000001fff047819 */ /* 0x000fce0000011408 */
.L_x_1877:
[----:B------:R-:W-:Y:S01]  /*f830*/  USHF.L.U32 UR5, UR8, 0x6, URZ ;  /* 0x0000000608057899 */ /* 0x000fe2000800063f */
[C---:B------:R-:W-:Y:S01]  /*f840*/  LEA R240, P0, R8.reuse, R240, 0x1 ;  /* 0x000000f008f07211 */ /* 0x040fe200078008ff */
[----:B------:R-:W-:Y:S01]  /*f850*/  ULDC UR4, c[0x0][0x254] ;  /* 0x0000950000047ab9 */ /* 0x000fe20000000800 */
[----:B------:R-:W1:Y:S01]  /*f860*/  S2R R3, SR_TID.X ;  /* 0x0000000000037919 */ /* 0x000e620000002100 */
[----:B------:R-:W-:Y:S01]  /*f870*/  USHF.L.U64.HI UR4, UR8, 0x6, UR4 ;  /* 0x0000000608047899 */ /* 0x000fe20008010204 */
[----:B------:R-:W-:Y:S02]  /*f880*/  LEA.HI.X R241, R8, R241, R4, 0x1, P0 ;  /* 0x000000f108f17211 */ /* 0x000fe400000f0c04 */
[----:B------:R-:W-:-:S03]  /*f890*/  IADD3 R6, P0, R240, UR5, RZ ;  /* 0x00000005f0067c10 */ /* 0x000fc6000ff1e0ff */
[----:B------:R-:W-:Y:S01]  /*f8a0*/  @!PT LDS RZ, [RZ] ;  /* 0x00000000fffff984 */ /* 0x000fe20000000800 */
[----:B------:R-:W-:Y:S01]  /*f8b0*/  @!PT LDS RZ, [RZ] ;  /* 0x00000000fffff984 */ /* 0x000fe20000000800 */
[----:B------:R-:W-:Y:S01]  /*f8c0*/  @!PT LDS RZ, [RZ] ;  /* 0x00000000fffff984 */ /* 0x000fe20000000800 */
[----:B------:R-:W-:Y:S01]  /*f8d0*/  LDGSTS.E.BYPASS.LTC128B.128 [R247+0x5000], desc[UR6][R240.64] ;  /* 0x05000000f0f77fae */ /* 0x000fe2000b901d46 */
[----:B------:R-:W-:Y:S02]  /*f8e0*/  IADD3.X R7, R241, UR4, RZ, P0, !PT ;  /* 0x00000004f1077c10 */ /* 0x000fe400087fe4ff */
[----:B------:R-:W-:-:S03]  /*f8f0*/  IADD3 R4, P0, R6, UR5, RZ ;  /* 0x0000000506047c10 */ /* 0x000fc6000ff1e0ff */
[----:B------:R-:W-:Y:S01]  /*f900*/  LDGSTS.E.BYPASS.LTC128B.128 [R247+0x5800], desc[UR6][R6.64] ;  /* 0x0580000006f77fae */ /* 0x000fe2000b901d46 */
[----:B------:R-:W-:Y:S02]  /*f910*/  IADD3.X R5, R7, UR4, RZ, P0, !PT ;  /* 0x0000000407057c10 */ /* 0x000fe400087fe4ff */
[----:B------:R-:W-:-:S03]  /*f920*/  IADD3 R8, P0, R4, UR5, RZ ;  /* 0x0000000504087c10 */ /* 0x000fc6000ff1e0ff */
[----:B------:R-:W-:Y:S01]  /*f930*/  LDGSTS.E.BYPASS.LTC128B.128 [R247+0x6000], desc[UR6][R4.64] ;  /* 0x0600000004f77fae */ /* 0x000fe2000b901d46 */
[----:B------:R-:W-:Y:S02]  /*f940*/  IADD3.X R9, R5, UR4, RZ, P0, !PT ;  /* 0x0000000405097c10 */ /* 0x000fe400087fe4ff */
[----:B------:R-:W-:-:S03]  /*f950*/  IADD3 R12, P0, R8, UR5, RZ ;  /* 0x00000005080c7c10 */ /* 0x000fc6000ff1e0ff */
[----:B------:R2:W-:Y:S01]  /*f960*/  LDGSTS.E.BYPASS.LTC128B.128 [R247+0x6800], desc[UR6][R8.64] ;  /* 0x0680000008f77fae */ /* 0x0005e2000b901d46 */
[----:B------:R-:W-:Y:S02]  /*f970*/  IADD3.X R13, R9, UR4, RZ, P0, !PT ;  /* 0x00000004090d7c10 */ /* 0x000fe400087fe4ff */
[----:B------:R-:W-:-:S03]  /*f980*/  IADD3 R16, P0, R12, UR5, RZ ;  /* 0x000000050c107c10 */ /* 0x000fc6000ff1e0ff */
[----:B------:R3:W-:Y:S01]  /*f990*/  LDGSTS.E.BYPASS.LTC128B.128 [R247+0x7000], desc[UR6][R12.64] ;  /* 0x070000000cf77fae */ /* 0x0007e2000b901d46 */
[----:B------:R-:W-:Y:S01]  /*f9a0*/  IADD3.X R17, R13, UR4, RZ, P0, !PT ;  /* 0x000000040d117c10 */ /* 0x000fe200087fe4ff */
[----:B-1----:R-:W-:Y:S01]  /*f9b0*/  IMAD.SHL.U32 R3, R3, 0x2, RZ ;  /* 0x0000000203037824 */ /* 0x002fe200078e00ff */
[----:B------:R-:W-:-:S03]  /*f9c0*/  IADD3 R18, P0, R16, UR5, RZ ;  /* 0x0000000510127c10 */ /* 0x000fc6000ff1e0ff */
[----:B------:R-:W-:Y:S01]  /*f9d0*/  LDGSTS.E.BYPASS.LTC128B.128 [R247+0x7800], desc[UR6][R16.64] ;  /* 0x0780000010f77fae */ /* 0x000fe2000b901d46 */
[----:B------:R-:W-:Y:S02]  /*f9e0*/  IADD3.X R19, R17, UR4, RZ, P0, !PT ;  /* 0x0000000411137c10 */ /* 0x000fe400087fe4ff */
[----:B------:R-:W-:Y:S02]  /*f9f0*/  IADD3 R20, P0, R18, UR5, RZ ;  /* 0x0000000512147c10 */ /* 0x000fe4000ff1e0ff */
[----:B------:R-:W-:Y:S01]  /*fa00*/  LOP3.LUT R65, R3, 0x6, RZ, 0xc0, !PT ;  /* 0x0000000603417812 */ /* 0x000fe200078ec0ff */
[----:B------:R1:W-:Y:S01]  /*fa10*/  LDGSTS.E.BYPASS.LTC128B.128 [R247+0x8000], desc[UR6][R18.64] ;  /* 0x0800000012f77fae */ /* 0x0003e2000b901d46 */
[----:B------:R-:W-:Y:S02]  /*fa20*/  IADD3.X R21, R19, UR4, RZ, P0, !PT ;  /* 0x0000000413157c10 */ /* 0x000fe400087fe4ff */
[----:B------:R-:W-:-:S03]  /*fa30*/  ISETP.GE.AND P0, PT, R56, 0x3, PT ;  /* 0x000000033800780c */ /* 0x000fc60003f06270 */
[----:B------:R4:W-:Y:S04]  /*fa40*/  LDGSTS.E.BYPASS.LTC128B.128 [R247+0x8800], desc[UR6][R20.64] ;  /* 0x0880000014f77fae */ /* 0x0009e8000b901d46 */
[----:B------:R-:W-:Y:S04]  /*fa50*/  LDSM.16.M88.4 R24, [R236] ;  /* 0x00000000ec18783b */ /* 0x000fe80000000200 */
[----:B------:R-:W5:Y:S04]  /*fa60*/  LDSM.16.M88.4 R32, [R234+0x1000] ;  /* 0x00100000ea20783b */ /* 0x000f680000000200 */
[----:B------:R-:W4:Y:S04]  /*fa70*/  LDSM.16.M88.4 R36, [R234+0x1400] ;  /* 0x00140000ea24783b */ /* 0x000f280000000200 */
[----:B--2---:R-:W2:Y:S04]  /*fa80*/  LDSM.16.M88.4 R8, [R234+0x1800] ;  /* 0x00180000ea08783b */ /* 0x004ea80000000200 */
[----:B------:R-:W-:Y:S04]  /*fa90*/  LDSM.16.M88.4 R4, [R235] ;  /* 0x00000000eb04783b */ /* 0x000fe80000000200 */
[----:B------:R-:W2:Y:S04]  /*faa0*/  LDSM.16.M88.4 R48, [R233] ;  /* 0x00000000e930783b */ /* 0x000ea80000000200 */
[----:B---3--:R-:W3:Y:S04]  /*fab0*/  LDSM.16.M88.4 R12, [R230] ;  /* 0x00000000e60c783b */ /* 0x008ee80000000200 */
[----:B-1----:R-:W1:Y:S04]  /*fac0*/  LDSM.16.M88.4 R16, [R234+0x1c00] ;  /* 0x001c0000ea10783b */ /* 0x002e680000000200 */
[----:B------:R-:W1:Y:S04]  /*fad0*/  LDSM.16.M88.4 R44, [R229] ;  /* 0x00000000e52c783b */ /* 0x000e680000000200 */
[----:B------:R-:W1:Y:S04]  /*fae0*/  LDSM.16.M88.4 R208, [R234+0x2000] ;  /* 0x00200000ead0783b */ /* 0x000e680000000200 */
[----:B------:R-:W1:Y:S01]  /*faf0*/  LDSM.16.M88.4 R40, [R228] ;  /* 0x00000000e428783b */ /* 0x000e620000000200 */
[C---:B-----5:R-:W-:Y:S03]  /*fb00*/  HMMA.16816.F32.BF16 R124, R24.reuse, R34, RZ ;  /* 0x00000022187c723c */ /* 0x060fe600000418ff */
[----:B------:R-:W5:Y:S04]  /*fb10*/  LDSM.16.M88.4 R200, [R234+0x2400] ;  /* 0x00240000eac8783b */ /* 0x000f680000000200 */
[----:B------:R-:W-:Y:S01]  /*fb20*/  LDSM.16.M88.4 R188, [R234+0x2800] ;  /* 0x00280000eabc783b */ /* 0x000fe20000000200 */
[C---:B----4-:R-:W-:Y:S03]  /*fb30*/  HMMA.16816.F32.BF16 R20, R24.reuse, R36, RZ ;  /* 0x000000241814723c */ /* 0x050fe600000418ff */
[----:B------:R-:W-:Y:S03]  /*fb40*/  LDSM.16.M88.4 R180, [R234+0x2c00] ;  /* 0x002c0000eab4783b */ /* 0x000fe60000000200 */
[C---:B------:R-:W-:Y:S01]  /*fb50*/  HMMA.16816.F32.BF16 R36, R24.reuse, R38, RZ ;  /* 0x000000261824723c */ /* 0x040fe200000418ff */
[----:B------:R-:W-:Y:S04]  /*fb60*/  LDSM.16.M88.4 R172, [R234+0x3000] ;  /* 0x00300000eaac783b */ /* 0x000fe80000000200 */
[----:B------:R-:W-:Y:S01]  /*fb70*/  LDSM.16.M88.4 R164, [R234+0x3400] ;  /* 0x00340000eaa4783b */ /* 0x000fe20000000200 */
[----:B--2---:R-:W-:Y:S03]  /*fb80*/  HMMA.16816.F32.BF16 R28, R24, R8, RZ ;  /* 0x00000008181c723c */ /* 0x004fe600000418ff */
[----:B------:R-:W-:Y:S03]  /*fb90*/  LDSM.16.M88.4 R156, [R234+0x3800] ;  /* 0x00380000ea9c783b */ /* 0x000fe60000000200 */
[C---:B------:R-:W-:Y:S01]  /*fba0*/  HMMA.16816.F32.BF16 R124, R4.reuse, R50, R124 ;  /* 0x00000032047c723c */ /* 0x040fe2000004187c */
[----:B------:R-:W-:Y:S04]  /*fbb0*/  LDSM.16.M88.4 R112, [R234+0x3c00] ;  /* 0x003c0000ea70783b */ /* 0x000fe80000000200 */
[----:B------:R-:W0:Y:S01]  /*fbc0*/  LDGDEPBAR ;  /* 0x00000000000079af */ /* 0x000e220000000000 */
[----:B---3--:R-:W-:Y:S01]  /*fbd0*/  HMMA.16816.F32.BF16 R20, R4, R12, R20 ;  /* 0x0000000c0414723c */ /* 0x008fe20000041814 */
[----:B------:R-:W-:-:S05]  /*fbe0*/  IMAD.SHL.U32 R50, R246, 0x100, RZ ;  /* 0x00000100f6327824 */ /* 0x000fca00078e00ff */
[----:B------:R-:W-:Y:S01]  /*fbf0*/  HMMA.16816.F32.BF16 R8, R24, R10, RZ ;  /* 0x0000000a1808723c */ /* 0x000fe200000418ff */
[C-C-:B------:R-:W-:Y:S02]  /*fc00*/  LOP3.LUT R3, R50.reuse, 0x8, R65.reuse, 0xfe, !PT ;  /* 0x0000000832037812 */ /* 0x140fe400078efe41 */
[C-C-:B------:R-:W-:Y:S02]  /*fc10*/  LOP3.LUT R13, R50.reuse, 0x10, R65.reuse, 0xfe, !PT ;  /* 0x00000010320d7812 */ /* 0x140fe400078efe41 */
[C---:B------:R-:W-:Y:S01]  /*fc20*/  ISETP.GE.AND P4, PT, R3.reuse, R54, PT ;  /* 0x000000360300720c */ /* 0x040fe20003f86270 */
[----:B------:R-:W-:Y:S01]  /*fc30*/  HMMA.16816.F32.BF16 R36, R4, R14, R36 ;  /* 0x0000000e0424723c */ /* 0x000fe20000041824 */
[----:B------:R-:W-:Y:S02]  /*fc40*/  ISETP.GE.AND P2, PT, R3, R52, PT ;  /* 0x000000340300720c */ /* 0x000fe40003f46270 */
[C---:B------:R-:W-:Y:S02]  /*fc50*/  LOP3.LUT R3, R50.reuse, R65, RZ, 0xfc, !PT ;  /* 0x0000004132037212 */ /* 0x040fe400078efcff */
[C---:B------:R-:W-:Y:S01]  /*fc60*/  ISETP.GE.AND P6, PT, R13.reuse, R54, PT ;  /* 0x000000360d00720c */ /* 0x040fe20003fc6270 */
[----:B-1----:R-:W-:Y:S01]  /*fc70*/  HMMA.16816.F32.BF16 R96, R24, R16, RZ ;  /* 0x000000101860723c */ /* 0x002fe200000418ff */
[----:B------:R-:W-:Y:S01]  /*fc80*/  ISETP.GE.AND P3, PT, R13, R52, PT ;  /* 0x000000340d00720c */ /* 0x000fe20003f66270 */
[C---:B------:R-:W-:Y:S01]  /*fc90*/  VIADD R13, R3.reuse, 0x9 ;  /* 0x00000009030d7836 */ /* 0x040fe20000000000 */
[----:B------:R-:W-:Y:S01]  /*fca0*/  LOP3.LUT R15, R50, 0x18, R65, 0xfe, !PT ;  /* 0x00000018320f7812 */ /* 0x000fe200078efe41 */
[----:B------:R-:W-:Y:S01]  /*fcb0*/  VIADD R35, R3, 0x11 ;  /* 0x0000001103237836 */ /* 0x000fe20000000000 */
[----:B------:R-:W-:Y:S01]  /*fcc0*/  FSEL R59, R124, -INF , !P4 ;  /* 0xff8000007c3b7808 */ /* 0x000fe20006000000 */
[----:B------:R-:W-:Y:S01]  /*fcd0*/  HMMA.16816.F32.BF16 R28, R4, R44, R28 ;  /* 0x0000002c041c723c */ /* 0x000fe2000004181c */
[----:B------:R-:W-:-:S02]  /*fce0*/  FSEL R126, R126, -INF , !P2 ;  /* 0xff8000007e7e7808 */ /* 0x000fc40005000000 */
[C---:B------:R-:W-:Y:S02]  /*fcf0*/  ISETP.GE.AND P5, PT, R15.reuse, R54, PT ;  /* 0x000000360f00720c */ /* 0x040fe40003fa6270 */
[----:B------:R-:W-:Y:S01]  /*fd00*/  ISETP.GE.AND P1, PT, R15, R52, PT ;  /* 0x000000340f00720c */ /* 0x000fe20003f26270 */
[----:B------:R-:W-:Y:S01]  /*fd10*/  HMMA.16816.F32.BF16 R16, R24, R18, RZ ;  /* 0x000000121810723c */ /* 0x000fe200000418ff */
[C---:B------:R-:W-:Y:S02]  /*fd20*/  ISETP.GE.AND P4, PT, R13.reuse, R54, PT ;  /* 0x000000360d00720c */ /* 0x040fe40003f86270 */
[----:B------:R-:W-:Y:S02]  /*fd30*/  ISETP.GE.AND P2, PT, R13, R52, PT ;  /* 0x000000340d00720c */ /* 0x000fe40003f46270 */
[----:B------:R-:W1:Y:S01]  /*fd40*/  LDSM.16.M88.4 R12, [R227] ;  /* 0x00000000e30c783b */ /* 0x000e620000000200 */
[----:B------:R-:W-:Y:S01]  /*fd50*/  FSEL R55, R20, -INF , !P6 ;  /* 0xff80000014377808 */ /* 0x000fe20007000000 */
[----:B------:R-:W-:Y:S01]  /*fd60*/  HMMA.16816.F32.BF16 R8, R4, R46, R8 ;  /* 0x0000002e0408723c */ /* 0x000fe20000041808 */
[----:B------:R-:W-:-:S02]  /*fd70*/  ISETP.GE.AND P6, PT, R35, R54, PT ;  /* 0x000000362300720c */ /* 0x000fc40003fc6270 */
[----:B------:R-:W-:Y:S02]  /*fd80*/  FSEL R51, R36, -INF , !P5 ;  /* 0xff80000024337808 */ /* 0x000fe40006800000 */
[----:B------:R-:W-:Y:S01]  /*fd90*/  FSEL R53, R21, -INF , !P6 ;  /* 0xff80000015357808 */ /* 0x000fe20007000000 */
[----:B------:R-:W-:Y:S01]  /*fda0*/  VIADD R21, R3, 0x19 ;  /* 0x0000001903157836 */ /* 0x000fe20000000000 */
[----:B------:R-:W-:Y:S01]  /*fdb0*/  FSEL R199, R22, -INF , !P3 ;  /* 0xff80000016c77808 */ /* 0x000fe20005800000 */
[----:B------:R-:W-:Y:S01]  /*fdc0*/  HMMA.16816.F32.BF16 R116, R24, R208, RZ ;  /* 0x000000d01874723c */ /* 0x000fe200000418ff */
[----:B------:R-:W-:Y:S02]  /*fdd0*/  LOP3.LUT R45, R50, 0x20, R65, 0xfe, !PT ;  /* 0x00000020322d7812 */ /* 0x000fe400078efe41 */
[----:B------:R-:W-:Y:S02]  /*fde0*/  ISETP.GE.AND P5, PT, R21, R54, PT ;  /* 0x000000361500720c */ /* 0x000fe40003fa6270 */
[----:B------:R-:W-:Y:S01]  /*fdf0*/  ISETP.GE.AND P3, PT, R35, R52, PT ;  /* 0x000000342300720c */ /* 0x000fe20003f66270 */
[----:B------:R-:W-:Y:S01]  /*fe00*/  HMMA.16816.F32.BF16 R96, R4, R40, R96 ;  /* 0x000000280460723c */ /* 0x000fe20000041860 */
[----:B------:R-:W-:-:S02]  /*fe10*/  FSEL R57, R125, -INF , !P4 ;  /* 0xff8000007d397808 */ /* 0x000fc40006000000 */
[----:B------:R-:W-:Y:S02]  /*fe20*/  FSEL R153, R38, -INF , !P1 ;  /* 0xff80000026997808 */ /* 0x000fe40004800000 */
[----:B------:R-:W-:Y:S01]  /*fe30*/  FSEL R61, R37, -INF , !P5 ;  /* 0xff800000253d7808 */ /* 0x000fe20006800000 */
[----:B------:R-:W-:Y:S01]  /*fe40*/  VIADD R37, R3, 0x21 ;  /* 0x0000002103257836 */ /* 0x000fe20000000000 */
[----:B------:R-:W-:Y:S01]  /*fe50*/  ISETP.GE.AND P4, PT, R45, R54, PT ;  /* 0x000000362d00720c */ /* 0x000fe20003f86270 */
[----:B------:R-:W-:Y:S01]  /*fe60*/  HMMA.16816.F32.BF16 R208, R24, R210, RZ ;  /* 0x000000d218d0723c */ /* 0x000fe200000418ff */
[----:B------:R-:W-:Y:S02]  /*fe70*/  FSEL R122, R23, -INF , !P3 ;  /* 0xff800000177a7808 */ /* 0x000fe40005800000 */
[----:B------:R-:W-:Y:S02]  /*fe80*/  ISETP.GE.AND P1, PT, R21, R52, PT ;  /* 0x000000341500720c */ /* 0x000fe40003f26270 */
[----:B------:R-:W2:Y:S01]  /*fe90*/  LDSM.16.M88.4 R20, [R226] ;  /* 0x00000000e214783b */ /* 0x000ea20000000200 */
[----:B------:R-:W-:Y:S01]  /*fea0*/  FSEL R63, R28, -INF , !P4 ;  /* 0xff8000001c3f7808 */ /* 0x000fe20006000000 */
[----:B------:R-:W-:Y:S01]  /*feb0*/  HMMA.16816.F32.BF16 R16, R4, R42, R16 ;  /* 0x0000002a0410723c */ /* 0x000fe20000041810 */
[----:B------:R-:W-:Y:S01]  /*fec0*/  ISETP.GE.AND P4, PT, R37, R54, PT ;  /* 0x000000362500720c */ /* 0x000fe20003f86270 */
[----:B------:R-:W-:Y:S01]  /*fed0*/  LDSM.16.M88.4 R40, [R234+0x4400] ;  /* 0x00440000ea28783b */ /* 0x000fe20000000200 */
[----:B------:R-:W-:-:S02]  /*fee0*/  LOP3.LUT R35, R50, 0x28, R65, 0xfe, !PT ;  /* 0x0000002832237812 */ /* 0x000fc400078efe41 */
[----:B------:R-:W-:Y:S01]  /*fef0*/  FSEL R67, R29, -INF , !P4 ;  /* 0xff8000001d437808 */ /* 0x000fe20006000000 */
[----:B------:R-:W-:Y:S01]  /*ff00*/  VIADD R29, R3, 0x29 ;  /* 0x00000029031d7836 */ /* 0x000fe20000000000 */
[C---:B------:R-:W-:Y:S01]  /*ff10*/  ISETP.GE.AND P6, PT, R35.reuse, R54, PT ;  /* 0x000000362300720c */ /* 0x040fe20003fc6270 */
[----:B-----5:R-:W-:Y:S01]  /*ff20*/  HMMA.16816.F32.BF16 R204, R24, R200, RZ ;  /* 0x000000c818cc723c */ /* 0x020fe200000418ff */
[----:B------:R-:W-:Y:S02]  /*ff30*/  ISETP.GE.AND P3, PT, R35, R52, PT ;  /* 0x000000342300720c */ /* 0x000fe40003f66270 */
[----:B------:R-:W-:Y:S02]  /*ff40*/  FSEL R69, R8, -INF , !P6 ;  /* 0xff80000008457808 */ /* 0x000fe40007000000 */
[----:B------:R-:W-:Y:S01]  /*ff50*/  FSEL R121, R10, -INF , !P3 ;  /* 0xff8000000a797808 */ /* 0x000fe20005800000 */
[----:B-1----:R-:W-:Y:S01]  /*ff60*/  HMMA.16816.F32.BF16 R116, R4, R12, R116 ;  /* 0x0000000c0474723c */ /* 0x002fe20000041874 */
[----:B------:R-:W-:-:S02]  /*ff70*/  ISETP.GE.AND P6, PT, R29, R54, PT ;  /* 0x000000361d00720c */ /* 0x000fc40003fc6270 */
[-C--:B------:R-:W-:Y:S02]  /*ff80*/  ISETP.GE.AND P3, PT, R29, R52.reuse, PT ;  /* 0x000000341d00720c */ /* 0x080fe40003f66270 */
[----:B------:R-:W-:Y:S01]  /*ff90*/  FSEL R124, R127, -INF , !P2 ;  /* 0xff8000007f7c7808 */ /* 0x000fe20005000000 */
[----:B------:R-:W-:Y:S01]  /*ffa0*/  HMMA.16816.F32.BF16 R200, R24, R202, RZ ;  /* 0x000000ca18c8723c */ /* 0x000fe200000418ff */
[----:B------:R-:W-:Y:S01]  /*ffb0*/  FSEL R71, R9, -INF , !P6 ;  /* 0xff80000009477808 */ /* 0x000fe20007000000 */
[----:B------:R-:W-:Y:S01]  /*ffc0*/  VIADD R13, R3, 0x31 ;  /* 0x00000031030d7836 */ /* 0x000fe20000000000 */
[----:B------:R-:W-:Y:S02]  /*ffd0*/  FSEL R102, R11, -INF , !P3 ;  /* 0xff8000000b667808 */ /* 0x000fe40005800000 */
[----:B------:R-:W-:Y:S01]  /*ffe0*/  ISETP.GE.AND P2, PT, R45, R52, PT ;  /* 0x000000342d00720c */ /* 0x000fe20003f46270 */
[----:B------:R-:W1:Y:S01]  /*fff0*/  LDSM.16.M88.4 R8, [R225] ;  /* 0x00000000e108783b */ /* 0x000e620000000200 */
[----:B------:R-:W-:Y:S01]  /*10000*/  LOP3.LUT R35, R50, 0x30, R65, 0xfe, !PT ;  /* 0x0000003032237812 */ /* 0x000fe200078efe41 */
[----:B------:R-:W-:Y:S01]  /*10010*/  HMMA.16816.F32.BF16 R208, R4, R14, R208 ;  /* 0x0000000e04d0723c */ /* 0x000fe200000418d0 */
[----:B------:R-:W-:-:S02]  /*10020*/  FSEL R110, R39, -INF , !P1 ;  /* 0xff800000276e7808 */ /* 0x000fc40004800000 */
[C---:B------:R-:W-:Y:S02]  /*10030*/  ISETP.GE.AND P5, PT, R35.reuse, R54, PT ;  /* 0x000000362300720c */ /* 0x040fe40003fa6270 */
[-C--:B------:R-:W-:Y:S01]  /*10040*/  ISETP.GE.AND P1, PT, R35, R52.reuse, PT ;  /* 0x000000342300720c */ /* 0x080fe20003f26270 */
[----:B------:R-:W-:Y:S01]  /*10050*/  HMMA.16816.F32.BF16 R192, R24, R188, RZ ;  /* 0x000000bc18c0723c */ /* 0x000fe200000418ff */
[----:B------:R-:W-:Y:S01]  /*10060*/  FSEL R127, R30, -INF , !P2 ;  /* 0xff8000001e7f7808 */ /* 0x000fe20005000000 */
[----:B------:R-:W-:Y:S01]  /*10070*/  VIADD R15, R3, 0x39 ;  /* 0x00000039030f7836 */ /* 0x000fe20000000000 */
[----:B------:R-:W-:Y:S02]  /*10080*/  ISETP.GE.AND P2, PT, R37, R52, PT ;  /* 0x000000342500720c */ /* 0x000fe40003f46270 */
[----:B------:R-:W-:Y:S01]  /*10090*/  LOP3.LUT R35, R50, 0x38, R65, 0xfe, !PT ;  /* 0x0000003832237812 */ /* 0x000fe200078efe41 */
[----:B--2---:R-:W-:Y:S01]  /*100a0*/  HMMA.16816.F32.BF16 R204, R4, R20, R204 ;  /* 0x0000001404cc723c */ /* 0x004fe200000418cc */
[----:B------:R-:W-:-:S02]  /*100b0*/  FSEL R73, R96, -INF , !P5 ;  /* 0xff80000060497808 */ /* 0x000fc40006800000 */
[----:B------:R-:W-:Y:S02]  /*100c0*/  FSEL R98, R98, -INF , !P1 ;  /* 0xff80000062627808 */ /* 0x000fe40004800000 */
[----:B------:R-:W-:Y:S01]  /*100d0*/  FSEL R106, R31, -INF , !P2 ;  /* 0xff8000001f6a7808 */ /* 0x000fe20005000000 */
[----:B------:R-:W-:Y:S01]  /*100e0*/  HMMA.16816.F32.BF16 R188, R24, R190, RZ ;  /* 0x000000be18bc723c */ /* 0x000fe200000418ff */
[C---:B------:R-:W-:Y:S02]  /*100f0*/  ISETP.GE.AND P5, PT, R13.reuse, R54, PT ;  /* 0x000000360d00720c */ /* 0x040fe40003fa6270 */
[----:B------:R-:W-:Y:S02]  /*10100*/  ISETP.GE.AND P1, PT, R13, R52, PT ;  /* 0x000000340d00720c */ /* 0x000fe40003f26270 */
[C---:B------:R-:W-:Y:S01]  /*10110*/  ISETP.GE.AND P4, PT, R35.reuse, R54, PT ;  /* 0x000000362300720c */ /* 0x040fe20003f86270 */
[----:B------:R-:W-:Y:S01]  /*10120*/  HMMA.16816.F32.BF16 R200, R4, R22, R200 ;  /* 0x0000001604c8723c */ /* 0x000fe200000418c8 */
[----:B------:R-:W-:Y:S01]  /*10130*/  ISETP.GE.AND P2, PT, R35, R52, PT ;  /* 0x000000342300720c */ /* 0x000fe20003f46270 */
[----:B------:R-:W-:Y:S01]  /*10140*/  VIADD R35, R3, 0xa9 ;  /* 0x000000a903237836 */ /* 0x000fe20000000000 */
[----:B------:R-:W-:-:S02]  /*10150*/  LOP3.LUT R13, R50, 0x48, R65, 0xfe, !PT ;  /* 0x00000048320d7812 */ /* 0x000fc400078efe41 */
[----:B------:R-:W-:Y:S01]  /*10160*/  FSEL R75, R97, -INF , !P5 ;  /* 0xff800000614b7808 */ /* 0x000fe20006800000 */
[C---:B------:R-:W-:Y:S01]  /*10170*/  HMMA.16816.F32.BF16 R184, R24.reuse, R180, RZ ;  /* 0x000000b418b8723c */ /* 0x040fe200000418ff */
[----:B------:R-:W-:Y:S02]  /*10180*/  FSEL R249, R99, -INF , !P1 ;  /* 0xff80000063f97808 */ /* 0x000fe40004800000 */
[----:B------:R-:W-:Y:S02]  /*10190*/  FSEL R77, R16, -INF , !P4 ;  /* 0xff800000104d7808 */ /* 0x000fe40006000000 */
[----:B------:R-:W-:Y:S01]  /*101a0*/  FSEL R105, R18, -INF , !P2 ;  /* 0xff80000012697808 */ /* 0x000fe20005000000 */
[----:B------:R-:W-:Y:S01]  /*101b0*/  HMMA.16816.F32.BF16 R180, R24, R182, RZ ;  /* 0x000000b618b4723c */ /* 0x000fe200000418ff */
[C---:B------:R-:W-:Y:S02]  /*101c0*/  ISETP.GE.AND P5, PT, R13.reuse, R54, PT ;  /* 0x000000360d00720c */ /* 0x040fe40003fa6270 */
[----:B------:R-:W-:-:S02]  /*101d0*/  ISETP.GE.AND P1, PT, R13, R52, PT ;  /* 0x000000340d00720c */ /* 0x000fc40003f26270 */
[C---:B------:R-:W-:Y:S01]  /*101e0*/  ISETP.GE.AND P4, PT, R15.reuse, R54, PT ;  /* 0x000000360f00720c */ /* 0x040fe20003f86270 */
[C---:B-1----:R-:W-:Y:S01]  /*101f0*/  HMMA.16816.F32.BF16 R192, R4.reuse, R8, R192 ;  /* 0x0000000804c0723c */ /* 0x042fe200000418c0 */
[----:B------:R-:W-:Y:S02]  /*10200*/  ISETP.GE.AND P2, PT, R15, R52, PT ;  /* 0x000000340f00720c */ /* 0x000fe40003f46270 */
[----:B------:R-:W1:Y:S01]  /*10210*/  LDSM.16.M88.4 R12, [R224] ;  /* 0x00000000e00c783b */ /* 0x000e620000000200 */
[----:B------:R-:W-:Y:S02]  /*10220*/  LOP3.LUT R29, R50, 0x40, R65, 0xfe, !PT ;  /* 0x00000040321d7812 */ /* 0x000fe400078efe41 */
[----:B------:R-:W-:Y:S01]  /*10230*/  FSEL R79, R17, -INF , !P4 ;  /* 0xff800000114f7808 */ /* 0x000fe20006000000 */
[----:B------:R-:W-:Y:S01]  /*10240*/  VIADD R17, R3, 0x41 ;  /* 0x0000004103117836 */ /* 0x000fe20000000000 */
[----:B------:R-:W-:Y:S01]  /*10250*/  ISETP.GE.AND P6, PT, R29, R54, PT ;  /* 0x000000361d00720c */ /* 0x000fe20003fc6270 */
[----:B------:R-:W-:Y:S01]  /*10260*/  VIADD R9, R3, 0x51 ;  /* 0x0000005103097836 */ /* 0x000fe20000000000 */
[----:B------:R-:W-:Y:S01]  /*10270*/  ISETP.GE.AND P3, PT, R29, R52, PT ;  /* 0x000000341d00720c */ /* 0x000fe20003f66270 */
[----:B------:R-:W-:Y:S01]  /*10280*/  HMMA.16816.F32.BF16 R188, R4, R10, R188 ;  /* 0x0000000a04bc723c */ /* 0x000fe200000418bc */
[----:B------:R-:W-:Y:S01]  /*10290*/  FSEL R81, R116, -INF , !P6 ;  /* 0xff80000074517808 */ /* 0x000fe20007000000 */
[----:B------:R-:W-:Y:S01]  /*102a0*/  LDSM.16.M88.4 R28, [R220] ;  /* 0x00000000dc1c783b */ /* 0x000fe20000000200 */
[----:B------:R-:W-:-:S02]  /*102b0*/  FSEL R215, R118, -INF , !P3 ;  /* 0xff80000076d77808 */ /* 0x000fc40005800000 */
[----:B------:R-:W-:Y:S01]  /*102c0*/  FSEL R239, R19, -INF , !P2 ;  /* 0xff80000013ef7808 */ /* 0x000fe20005000000 */
[C---:B------:R-:W-:Y:S01]  /*102d0*/  HMMA.16816.F32.BF16 R176, R24.reuse, R172, RZ ;  /* 0x000000ac18b0723c */ /* 0x040fe200000418ff */
[----:B------:R-:W-:Y:S01]  /*102e0*/  ISETP.GE.AND P6, PT, R17, R54, PT ;  /* 0x000000361100720c */ /* 0x000fe20003fc6270 */
[----:B------:R-:W-:Y:S01]  /*102f0*/  VIADD R11, R3, 0x59 ;  /* 0x00000059030b7836 */ /* 0x000fe20000000000 */
[----:B------:R-:W-:Y:S01]  /*10300*/  ISETP.GE.AND P3, PT, R17, R52, PT ;  /* 0x000000341100720c */ /* 0x000fe20003f66270 */
[----:B------:R-:W-:Y:S01]  /*10310*/  VIADD R17, R3, 0x49 ;  /* 0x0000004903117836 */ /* 0x000fe20000000000 */
[----:B------:R-:W-:Y:S01]  /*10320*/  LOP3.LUT R19, R50, 0x58, R65, 0xfe, !PT ;  /* 0x0000005832137812 */ /* 0x000fe200078efe41 */
[----:B------:R-:W-:Y:S01]  /*10330*/  HMMA.16816.F32.BF16 R172, R24, R174, RZ ;  /* 0x000000ae18ac723c */ /* 0x000fe200000418ff */
[----:B------:R-:W-:Y:S02]  /*10340*/  FSEL R83, R117, -INF , !P6 ;  /* 0xff80000075537808 */ /* 0x000fe40007000000 */
[----:B------:R-:W-:-:S02]  /*10350*/  FSEL R119, R119, -INF , !P3 ;  /* 0xff80000077777808 */ /* 0x000fc40005800000 */
[----:B------:R-:W-:Y:S01]  /*10360*/  FSEL R85, R208, -INF , !P5 ;  /* 0xff800000d0557808 */ /* 0x000fe20006800000 */
[C---:B------:R-:W-:Y:S01]  /*10370*/  HMMA.16816.F32.BF16 R168, R24.reuse, R164, RZ ;  /* 0x000000a418a8723c */ /* 0x040fe200000418ff */
[----:B------:R-:W-:Y:S02]  /*10380*/  FSEL R213, R210, -INF , !P1 ;  /* 0xff800000d2d57808 */ /* 0x000fe40004800000 */
[C---:B------:R-:W-:Y:S02]  /*10390*/  ISETP.GE.AND P6, PT, R19.reuse, R54, PT ;  /* 0x000000361300720c */ /* 0x040fe40003fc6270 */
[----:B------:R-:W-:Y:S01]  /*103a0*/  ISETP.GE.AND P3, PT, R19, R52, PT ;  /* 0x000000341300720c */ /* 0x000fe20003f66270 */
[----:B------:R-:W-:Y:S01]  /*103b0*/  HMMA.16816.F32.BF16 R164, R24, R166, RZ ;  /* 0x000000a618a4723c */ /* 0x000fe200000418ff */
[C---:B------:R-:W-:Y:S02]  /*103c0*/  ISETP.GE.AND P5, PT, R17.reuse, R54, PT ;  /* 0x000000361100720c */ /* 0x040fe40003fa6270 */
[----:B------:R-:W-:-:S02]  /*103d0*/  ISETP.GE.AND P1, PT, R17, R52, PT ;  /* 0x000000341100720c */ /* 0x000fc40003f26270 */
[----:B------:R-:W2:Y:S01]  /*103e0*/  LDSM.16.M88.4 R16, [R223] ;  /* 0x00000000df10783b */ /* 0x000ea20000000200 */
[----:B------:R-:W-:Y:S01]  /*103f0*/  LOP3.LUT R21, R50, 0x50, R65, 0xfe, !PT ;  /* 0x0000005032157812 */ /* 0x000fe200078efe41 */
[----:B------:R-:W-:Y:S01]  /*10400*/  HMMA.16816.F32.BF16 R160, R24, R156, RZ ;  /* 0x0000009c18a0723c */ /* 0x000fe200000418ff */
[----:B------:R-:W-:Y:S02]  /*10410*/  FSEL R87, R209, -INF , !P5 ;  /* 0xff800000d1577808 */ /* 0x000fe40006800000 */
[C---:B------:R-:W-:Y:S02]  /*10420*/  ISETP.GE.AND P4, PT, R21.reuse, R54, PT ;  /* 0x000000361500720c */ /* 0x040fe40003f86270 */
[----:B------:R-:W-:Y:S01]  /*10430*/  ISETP.GE.AND P2, PT, R21, R52, PT ;  /* 0x000000341500720c */ /* 0x000fe20003f46270 */
[----:B-1----:R-:W-:Y:S01]  /*10440*/  HMMA.16816.F32.BF16 R184, R4, R12, R184 ;  /* 0x0000000c04b8723c */ /* 0x002fe200000418b8 */
[----:B------:R-:W-:Y:S02]  /*10450*/  FSEL R91, R204, -INF , !P4 ;  /* 0xff800000cc5b7808 */ /* 0x000fe40006000000 */
[----:B------:R-:W-:-:S02]  /*10460*/  FSEL R209, R206, -INF , !P2 ;  /* 0xff800000ced17808 */ /* 0x000fc40005000000 */
[C---:B------:R-:W-:Y:S01]  /*10470*/  ISETP.GE.AND P4, PT, R9.reuse, R54, PT ;  /* 0x000000360900720c */ /* 0x040fe20003f86270 */
[----:B------:R-:W-:Y:S01]  /*10480*/  HMMA.16816.F32.BF16 R180, R4, R14, R180 ;  /* 0x0000000e04b4723c */ /* 0x000fe200000418b4 */
[----:B------:R-:W-:Y:S02]  /*10490*/  ISETP.GE.AND P2, PT, R9, R52, PT ;  /* 0x000000340900720c */ /* 0x000fe40003f46270 */
[----:B------:R-:W-:Y:S02]  /*104a0*/  LOP3.LUT R9, R50, 0x68, R65, 0xfe, !PT ;  /* 0x0000006832097812 */ /* 0x000fe400078efe41 */
[----:B------:R-:W-:Y:S01]  /*104b0*/  FSEL R56, R205, -INF , !P4 ;  /* 0xff800000cd387808 */ /* 0x000fe20006000000 */
[----:B------:R-:W-:Y:S01]  /*104c0*/  HMMA.16816.F32.BF16 R156, R24, R158, RZ ;  /* 0x0000009e189c723c */ /* 0x000fe200000418ff */
[----:B------:R-:W-:Y:S01]  /*104d0*/  FSEL R207, R207, -INF , !P2 ;  /* 0xff800000cfcf7808 */ /* 0x000fe20005000000 */
[----:B------:R-:W-:Y:S01]  /*104e0*/  VIADD R15, R3, 0x61 ;  /* 0x00000061030f7836 */ /* 0x000fe20000000000 */
[----:B------:R-:W-:-:S02]  /*104f0*/  FSEL R200, R200, -INF , !P6 ;  /* 0xff800000c8c87808 */ /* 0x000fc40007000000 */
[----:B------:R-:W-:Y:S01]  /*10500*/  FSEL R205, R202, -INF , !P3 ;  /* 0xff800000cacd7808 */ /* 0x000fe20005800000 */
[C---:B------:R-:W-:Y:S01]  /*10510*/  HMMA.16816.F32.BF16 R128, R24.reuse, R112, RZ ;  /* 0x000000701880723c */ /* 0x040fe200000418ff */
[C---:B------:R-:W-:Y:S02]  /*10520*/  ISETP.GE.AND P4, PT, R9.reuse, R54, PT ;  /* 0x000000360900720c */ /* 0x040fe40003f86270 */
[----:B------:R-:W-:Y:S02]  /*10530*/  ISETP.GE.AND P2, PT, R9, R52, PT ;  /* 0x000000340900720c */ /* 0x000fe40003f46270 */
[C---:B------:R-:W-:Y:S01]  /*10540*/  ISETP.GE.AND P6, PT, R11.reuse, R54, PT ;  /* 0x000000360b00720c */ /* 0x040fe20003fc6270 */
[----:B------:R-:W-:Y:S01]  /*10550*/  HMMA.16816.F32.BF16 R112, R24, R114, RZ ;  /* 0x000000721870723c */ /* 0x000fe200000418ff */
[----:B------:R-:W-:Y:S02]  /*10560*/  ISETP.GE.AND P3, PT, R11, R52, PT ;  /* 0x000000340b00720c */ /* 0x000fe40003f66270 */
[----:B------:R-:W1:Y:S01]  /*10570*/  LDSM.16.M88.4 R8, [R222] ;  /* 0x00000000de08783b */ /* 0x000e620000000200 */
[----:B------:R-:W-:-:S02]  /*10580*/  LOP3.LUT R21, R50, 0x60, R65, 0xfe, !PT ;  /* 0x0000006032157812 */ /* 0x000fc400078efe41 */
[----:B------:R-:W-:Y:S01]  /*10590*/  FSEL R211, R211, -INF , !P1 ;  /* 0xff800000d3d37808 */ /* 0x000fe20004800000 */
[----:B------:R-:W-:Y:S01]  /*105a0*/  HMMA.16816.F32.BF16 R44, R24, R40, RZ ;  /* 0x00000028182c723c */ /* 0x000fe200000418ff */
[C---:B------:R-:W-:Y:S02]  /*105b0*/  ISETP.GE.AND P5, PT, R21.reuse, R54, PT ;  /* 0x000000361500720c */ /* 0x040fe40003fa6270 */
[----:B------:R-:W-:Y:S02]  /*105c0*/  ISETP.GE.AND P1, PT, R21, R52, PT ;  /* 0x000000341500720c */ /* 0x000fe40003f26270 */
[----:B------:R-:W-:Y:S01]  /*105d0*/  LOP3.LUT R13, R50, 0x70, R65, 0xfe, !PT ;  /* 0x00000070320d7812 */ /* 0x000fe200078efe41 */
[----:B--2---:R-:W-:Y:S01]  /*105e0*/  HMMA.16816.F32.BF16 R176, R4, R16, R176 ;  /* 0x0000001004b0723c */ /* 0x004fe200000418b0 */
[----:B------:R-:W-:Y:S02]  /*105f0*/  FSEL R58, R201, -INF , !P6 ;  /* 0xff800000c93a7808 */ /* 0x000fe40007000000 */
[----:B------:R-:W-:-:S02]  /*10600*/  FSEL R203, R203, -INF , !P3 ;  /* 0xff800000cbcb7808 */ /* 0x000fc40005800000 */
[----:B------:R-:W-:Y:S01]  /*10610*/  FSEL R192, R192, -INF , !P5 ;  /* 0xff800000c0c07808 */ /* 0x000fe20006800000 */
[C---:B------:R-:W-:Y:S01]  /*10620*/  HMMA.16816.F32.BF16 R172, R4.reuse, R18, R172 ;  /* 0x0000001204ac723c */ /* 0x040fe200000418ac */
[----:B------:R-:W-:Y:S01]  /*10630*/  FSEL R197, R194, -INF , !P1 ;  /* 0xff800000c2c57808 */ /* 0x000fe20004800000 */
[----:B------:R-:W-:Y:S01]  /*10640*/  VIADD R17, R3, 0x71 ;  /* 0x0000007103117836 */ /* 0x000fe20000000000 */
[C---:B------:R-:W-:Y:S02]  /*10650*/  ISETP.GE.AND P6, PT, R13.reuse, R54, PT ;  /* 0x000000360d00720c */ /* 0x040fe40003fc6270 */
[----:B------:R-:W-:Y:S01]  /*10660*/  ISETP.GE.AND P3, PT, R13, R52, PT ;  /* 0x000000340d00720c */ /* 0x000fe20003f66270 */
[----:B------:R-:W-:Y:S01]  /*10670*/  VIADD R13, R3, 0x69 ;  /* 0x00000069030d7836 */ /* 0x000fe20000000000 */
[C---:B------:R-:W-:Y:S01]  /*10680*/  ISETP.GE.AND P5, PT, R15.reuse, R54, PT ;  /* 0x000000360f00720c */ /* 0x040fe20003fa6270 */
[----:B------:R-:W-:Y:S01]  /*10690*/  HMMA.16816.F32.BF16 R128, R4, R28, R128 ;  /* 0x0000001c0480723c */ /* 0x000fe20000041880 */
[----:B------:R-:W-:-:S02]  /*106a0*/  ISETP.GE.AND P1, PT, R15, R52, PT ;  /* 0x000000340f00720c */ /* 0x000fc40003f26270 */
[----:B------:R-:W-:Y:S02]  /*106b0*/  LOP3.LUT R15, R50, 0x78, R65, 0xfe, !PT ;  /* 0x00000078320f7812 */ /* 0x000fe400078efe41 */
[----:B------:R-:W-:Y:S01]  /*106c0*/  FSEL R60, R193, -INF , !P5 ;  /* 0xff800000c13c7808 */ /* 0x000fe20006800000 */
[----:B------:R-:W-:Y:S01]  /*106d0*/  HMMA.16816.F32.BF16 R112, R4, R30, R112 ;  /* 0x0000001e0470723c */ /* 0x000fe20000041870 */
[----:B------:R-:W-:Y:S01]  /*106e0*/  FSEL R195, R195, -INF , !P1 ;  /* 0xff800000c3c37808 */ /* 0x000fe20004800000 */
[----:B------:R-:W-:Y:S01]  /*106f0*/  VIADD R29, R3, 0x99 ;  /* 0x00000099031d7836 */ /* 0x000fe20000000000 */
[----:B------:R-:W-:Y:S02]  /*10700*/  FSEL R188, R188, -INF , !P4 ;  /* 0xff800000bcbc7808 */ /* 0x000fe40006000000 */
[----:B------:R-:W-:Y:S01]  /*10710*/  FSEL R193, R190, -INF , !P2 ;  /* 0xff800000bec17808 */ /* 0x000fe20005000000 */
[----:B------:R-:W-:Y:S01]  /*10720*/  HMMA.16816.F32.BF16 R40, R24, R42, RZ ;  /* 0x0000002a1828723c */ /* 0x000fe200000418ff */
[----:B------:R-:W-:-:S02]  /*10730*/  ISETP.GE.AND P5, PT, R15, R54, PT ;  /* 0x000000360f00720c */ /* 0x000fc40003fa6270 */
[----:B------:R-:W-:Y:S02]  /*10740*/  ISETP.GE.AND P1, PT, R15, R52, PT ;  /* 0x000000340f00720c */ /* 0x000fe40003f26270 */
[C---:B------:R-:W-:Y:S01]  /*10750*/  ISETP.GE.AND P4, PT, R13.reuse, R54, PT ;  /* 0x000000360d00720c */ /* 0x040fe20003f86270 */
[C---:B-1----:R-:W-:Y:S01]  /*10760*/  HMMA.16816.F32.BF16 R168, R4.reuse, R8, R168 ;  /* 0x0000000804a8723c */ /* 0x042fe200000418a8 */
[----:B------:R-:W-:Y:S02]  /*10770*/  ISETP.GE.AND P2, PT, R13, R52, PT ;  /* 0x000000340d00720c */ /* 0x000fe40003f46270 */
[----:B------:R-:W1:Y:S01]  /*10780*/  LDSM.16.M88.4 R12, [R221] ;  /* 0x00000000dd0c783b */ /* 0x000e620000000200 */
[----:B------:R-:W-:Y:S02]  /*10790*/  FSEL R62, R189, -INF , !P4 ;  /* 0xff800000bd3e7808 */ /* 0x000fe40006000000 */
[----:B------:R-:W-:Y:S01]  /*107a0*/  FSEL R184, R184, -INF , !P6 ;  /* 0xff800000b8b87808 */ /* 0x000fe20007000000 */
[----:B------:R-:W-:Y:S01]  /*107b0*/  VIADD R9, R3, 0x79 ;  /* 0x0000007903097836 */ /* 0x000fe20000000000 */
[----:B------:R-:W-:Y:S01]  /*107c0*/  FSEL R189, R186, -INF , !P3 ;  /* 0xff800000babd7808 */ /* 0x000fe20005800000 */
[----:B------:R-:W-:Y:S01]  /*107d0*/  HMMA.16816.F32.BF16 R164, R4, R10, R164 ;  /* 0x0000000a04a4723c */ /* 0x000fe200000418a4 */
[----:B------:R-:W-:-:S02]  /*107e0*/  ISETP.GE.AND P6, PT, R17, R54, PT ;  /* 0x000000361100720c */ /* 0x000fc40003fc6270 */
[----:B------:R-:W-:Y:S02]  /*107f0*/  ISETP.GE.AND P3, PT, R17, R52, PT ;  /* 0x000000341100720c */ /* 0x000fe40003f66270 */
[----:B------:R-:W-:Y:S02]  /*10800*/  LOP3.LUT R17, R50, 0x88, R65, 0xfe, !PT ;  /* 0x0000008832117812 */ /* 0x000fe400078efe41 */
[----:B------:R-:W-:Y:S01]  /*10810*/  FSEL R64, R185, -INF , !P6 ;  /* 0xff800000b9407808 */ /* 0x000fe20007000000 */
[----:B------:R-:W-:Y:S01]  /*10820*/  VIADD R11, R3, 0x81 ;  /* 0x00000081030b7836 */ /* 0x000fe20000000000 */
[----:B------:R-:W-:Y:S02]  /*10830*/  FSEL R187, R187, -INF , !P3 ;  /* 0xff800000bbbb7808 */ /* 0x000fe40005800000 */
[C---:B------:R-:W-:Y:S02]  /*10840*/  ISETP.GE.AND P6, PT, R17.reuse, R54, PT ;  /* 0x000000361100720c */ /* 0x040fe40003fc6270 */
[----:B------:R-:W-:-:S02]  /*10850*/  ISETP.GE.AND P3, PT, R17, R52, PT ;  /* 0x000000341100720c */ /* 0x000fc40003f66270 */
[----:B------:R-:W2:Y:S01]  /*10860*/  LDSM.16.M88.4 R16, [R234+0x4000] ;  /* 0x00400000ea10783b */ /* 0x000ea20000000200 */
[----:B------:R-:W-:Y:S02]  /*10870*/  LOP3.LUT R21, R50, 0x80, R65, 0xfe, !PT ;  /* 0x0000008032157812 */ /* 0x000fe400078efe41 */
[----:B------:R-:W-:Y:S02]  /*10880*/  FSEL R180, R180, -INF , !P5 ;  /* 0xff800000b4b47808 */ /* 0x000fe40006800000 */
[----:B------:R-:W-:Y:S02]  /*10890*/  FSEL R191, R191, -INF , !P2 ;  /* 0xff800000bfbf7808 */ /* 0x000fe40005000000 */
[-C--:B------:R-:W-:Y:S02]  /*108a0*/  ISETP.GE.AND P5, PT, R9, R54.reuse, PT ;  /* 0x000000360900720c */ /* 0x080fe40003fa6270 */
[----:B------:R-:W-:Y:S02]  /*108b0*/  FSEL R185, R182, -INF , !P1 ;  /* 0xff800000b6b97808 */ /* 0x000fe40004800000 */
[----:B------:R-:W-:-:S02]  /*108c0*/  ISETP.GE.AND P4, PT, R21, R54, PT ;  /* 0x000000361500720c */ /* 0x000fc40003f86270 */
[-C--:B------:R-:W-:Y:S02]  /*108d0*/  ISETP.GE.AND P2, PT, R21, R52.reuse, PT ;  /* 0x000000341500720c */ /* 0x080fe40003f46270 */
[----:B------:R-:W-:Y:S02]  /*108e0*/  ISETP.GE.AND P1, PT, R9, R52, PT ;  /* 0x000000340900720c */ /* 0x000fe40003f26270 */
[----:B------:R-:W-:Y:S02]  /*108f0*/  LOP3.LUT R9, R50, 0x90, R65, 0xfe, !PT ;  /* 0x0000009032097812 */ /* 0x000fe400078efe41 */
[----:B------:R-:W-:Y:S01]  /*10900*/  FSEL R66, R181, -INF , !P5 ;  /* 0xff800000b5427808 */ /* 0x000fe20006800000 */
[----:B-1----:R-:W-:Y:S01]  /*10910*/  HMMA.16816.F32.BF16 R160, R4, R12, R160 ;  /* 0x0000000c04a0723c */ /* 0x002fe200000418a0 */
[----:B------:R-:W-:Y:S02]  /*10920*/  FSEL R183, R183, -INF , !P1 ;  /* 0xff800000b7b77808 */ /* 0x000fe40004800000 */
[----:B------:R-:W-:-:S02]  /*10930*/  FSEL R176, R176, -INF , !P4 ;  /* 0xff800000b0b07808 */ /* 0x000fc40006000000 */
[----:B------:R-:W-:Y:S01]  /*10940*/  FSEL R181, R178, -INF , !P2 ;  /* 0xff800000b2b57808 */ /* 0x000fe20005000000 */
[----:B------:R-:W-:Y:S01]  /*10950*/  HMMA.16816.F32.BF16 R156, R4, R14, R156 ;  /* 0x0000000e049c723c */ /* 0x000fe2000004189c */
[----:B------:R-:W-:Y:S01]  /*10960*/  ISETP.GE.AND P5, PT, R9, R54, PT ;  /* 0x000000360900720c */ /* 0x000fe20003fa6270 */
[----:B------:R-:W-:Y:S01]  /*10970*/  VIADD R13, R3, 0x91 ;  /* 0x00000091030d7836 */ /* 0x000fe20000000000 */
[----:B------:R-:W-:Y:S01]  /*10980*/  ISETP.GE.AND P1, PT, R9, R52, PT ;  /* 0x000000340900720c */ /* 0x000fe20003f26270 */
[----:B------:R-:W-:Y:S01]  /*10990*/  VIADD R9, R3, 0x89 ;  /* 0x0000008903097836 */ /* 0x000fe20000000000 */
[C---:B------:R-:W-:Y:S02]  /*109a0*/  ISETP.GE.AND P4, PT, R11.reuse, R54, PT ;  /* 0x000000360b00720c */ /* 0x040fe40003f86270 */
[----:B------:R-:W-:Y:S02]  /*109b0*/  ISETP.GE.AND P2, PT, R11, R52, PT ;  /* 0x000000340b00720c */ /* 0x000fe40003f46270 */
        /* <DEDUP_REMOVED lines=9> */
[----:B------:R-:W1:Y:S01]  /*10a50*/  LDSM.16.M88.4 R8, [R219] ;  /* 0x00000000db08783b */ /* 0x000e620000000200 */
[----:B------:R-:W-:Y:S02]  /*10a60*/  LOP3.LUT R21, R50, 0xa0, R65, 0xfe, !PT ;  /* 0x000000a032157812 */ /* 0x000fe400078efe41 */
[----:B------:R-:W-:Y:S02]  /*10a70*/  FSEL R70, R173, -INF , !P6 ;  /* 0xff800000ad467808 */ /* 0x000fe40007000000 */
[----:B------:R-:W-:Y:S02]  /*10a80*/  FSEL R168, R168, -INF , !P5 ;  /* 0xff800000a8a87808 */ /* 0x000fe40006800000 */
[----:B------:R-:W-:-:S02]  /*10a90*/  FSEL R173, R170, -INF , !P1 ;  /* 0xff800000aaad7808 */ /* 0x000fc40004800000 */
[C---:B------:R-:W-:Y:S02]  /*10aa0*/  ISETP.GE.AND P5, PT, R13.reuse, R54, PT ;  /* 0x000000360d00720c */ /* 0x040fe40003fa6270 */
[----:B------:R-:W-:Y:S02]  /*10ab0*/  ISETP.GE.AND P1, PT, R13, R52, PT ;  /* 0x000000340d00720c */ /* 0x000fe40003f26270 */
[----:B------:R-:W-:Y:S02]  /*10ac0*/  LOP3.LUT R13, R50, 0xa8, R65, 0xfe, !PT ;  /* 0x000000a8320d7812 */ /* 0x000fe400078efe41 */
[----:B------:R-:W-:Y:S02]  /*10ad0*/  FSEL R175, R175, -INF , !P3 ;  /* 0xff800000afaf7808 */ /* 0x000fe40005800000 */
[C---:B------:R-:W-:Y:S02]  /*10ae0*/  ISETP.GE.AND P6, PT, R21.reuse, R54, PT ;  /* 0x000000361500720c */ /* 0x040fe40003fc6270 */
[----:B------:R-:W-:-:S02]  /*10af0*/  ISETP.GE.AND P3, PT, R21, R52, PT ;  /* 0x000000341500720c */ /* 0x000fc40003f66270 */
[----:B------:R-:W-:Y:S01]  /*10b00*/  FSEL R72, R169, -INF , !P5 ;  /* 0xff800000a9487808 */ /* 0x000fe20006800000 */
[----:B------:R-:W3:Y:S01]  /*10b10*/  LDSM.16.M88.4 R20, [R218] ;  /* 0x00000000da14783b */ /* 0x000ee20000000200 */
[----:B------:R-:W-:Y:S02]  /*10b20*/  FSEL R171, R171, -INF , !P1 ;  /* 0xff800000abab7808 */ /* 0x000fe40004800000 */
[C---:B------:R-:W-:Y:S02]  /*10b30*/  ISETP.GE.AND P5, PT, R13.reuse, R54, PT ;  /* 0x000000360d00720c */ /* 0x040fe40003fa6270 */
[----:B------:R-:W-:Y:S02]  /*10b40*/  ISETP.GE.AND P1, PT, R13, R52, PT ;  /* 0x000000340d00720c */ /* 0x000fe40003f26270 */
[----:B--2---:R-:W-:Y:S01]  /*10b50*/  HMMA.16816.F32.BF16 R12, R24, R16, RZ ;  /* 0x00000010180c723c */ /* 0x004fe200000418ff */
[----:B------:R-:W-:Y:S02]  /*10b60*/  FSEL R164, R164, -INF , !P4 ;  /* 0xff800000a4a47808 */ /* 0x000fe40006000000 */
[----:B------:R-:W-:-:S02]  /*10b70*/  FSEL R169, R166, -INF , !P2 ;  /* 0xff800000a6a97808 */ /* 0x000fc40005000000 */
[C---:B------:R-:W-:Y:S02]  /*10b80*/  ISETP.GE.AND P4, PT, R29.reuse, R54, PT ;  /* 0x000000361d00720c */ /* 0x040fe40003f86270 */
[----:B------:R-:W-:Y:S01]  /*10b90*/  ISETP.GE.AND P2, PT, R29, R52, PT ;  /* 0x000000341d00720c */ /* 0x000fe20003f46270 */
[----:B------:R-:W-:Y:S01]  /*10ba0*/  VIADD R29, R3, 0xa1 ;  /* 0x000000a1031d7836 */ /* 0x000fe20000000000 */
[----:B------:R-:W-:Y:S02]  /*10bb0*/  LOP3.LUT R17, R50, 0xb0, R65, 0xfe, !PT ;  /* 0x000000b032117812 */ /* 0x000fe400078efe41 */
[----:B------:R-:W-:Y:S02]  /*10bc0*/  FSEL R118, R165, -INF , !P4 ;  /* 0xff800000a5767808 */ /* 0x000fe40006000000 */
[----:B------:R-:W-:Y:S02]  /*10bd0*/  FSEL R167, R167, -INF , !P2 ;  /* 0xff800000a7a77808 */ /* 0x000fe40005000000 */
[----:B------:R-:W-:-:S02]  /*10be0*/  ISETP.GE.AND P4, PT, R17, R54, PT ;  /* 0x000000361100720c */ /* 0x000fc40003f86270 */
[----:B------:R-:W-:Y:S02]  /*10bf0*/  ISETP.GE.AND P2, PT, R17, R52, PT ;  /* 0x000000341100720c */ /* 0x000fe40003f46270 */
[----:B------:R-:W-:Y:S01]  /*10c00*/  HMMA.16816.F32.BF16 R16, R24, R18, RZ ;  /* 0x000000121810723c */ /* 0x000fe200000418ff */
[----:B------:R-:W-:Y:S02]  /*10c10*/  FSEL R160, R160, -INF , !P6 ;  /* 0xff800000a0a07808 */ /* 0x000fe40007000000 */
[----:B------:R-:W-:Y:S02]  /*10c20*/  FSEL R165, R162, -INF , !P3 ;  /* 0xff800000a2a57808 */ /* 0x000fe40005800000 */
[C---:B------:R-:W-:Y:S01]  /*10c30*/  ISETP.GE.AND P6, PT, R29.reuse, R54, PT ;  /* 0x000000361d00720c */ /* 0x040fe20003fc6270 */
[----:B-1----:R-:W-:Y:S01]  /*10c40*/  HMMA.16816.F32.BF16 R12, R4, R8, R12 ;  /* 0x00000008040c723c */ /* 0x002fe2000004180c */
[----:B------:R-:W-:Y:S02]  /*10c50*/  ISETP.GE.AND P3, PT, R29, R52, PT ;  /* 0x000000341d00720c */ /* 0x000fe40003f66270 */
[----:B------:R-:W1:Y:S01]  /*10c60*/  LDSM.16.M88.4 R28, [R234+0x4800] ;  /* 0x00480000ea1c783b */ /* 0x000e620000000200 */
[----:B------:R-:W-:-:S02]  /*10c70*/  FSEL R154, R161, -INF , !P6 ;  /* 0xff800000a19a7808 */ /* 0x000fc40007000000 */
[----:B------:R-:W-:Y:S01]  /*10c80*/  FSEL R156, R156, -INF , !P5 ;  /* 0xff8000009c9c7808 */ /* 0x000fe20006800000 */
[----:B------:R-:W-:Y:S01]  /*10c90*/  VIADD R9, R3, 0xb1 ;  /* 0x000000b103097836 */ /* 0x000fe20000000000 */
[----:B------:R-:W-:Y:S01]  /*10ca0*/  FSEL R161, R158, -INF , !P1 ;  /* 0xff8000009ea17808 */ /* 0x000fe20004800000 */
[C---:B---3--:R-:W-:Y:S01]  /*10cb0*/  HMMA.16816.F32.BF16 R44, R4.reuse, R20, R44 ;  /* 0x00000014042c723c */ /* 0x048fe2000004182c */
[----:B------:R-:W-:Y:S02]  /*10cc0*/  FSEL R162, R128, -INF , !P4 ;  /* 0xff80000080a27808 */ /* 0x000fe40006000000 */
[----:B------:R-:W-:Y:S02]  /*10cd0*/  FSEL R149, R130, -INF , !P2 ;  /* 0xff80000082957808 */ /* 0x000fe40005000000 */
[C---:B------:R-:W-:Y:S01]  /*10ce0*/  ISETP.GE.AND P5, PT, R35.reuse, R54, PT ;  /* 0x000000362300720c */ /* 0x040fe20003fa6270 */
[----:B------:R-:W-:Y:S01]  /*10cf0*/  HMMA.16816.F32.BF16 R40, R4, R22, R40 ;  /* 0x000000160428723c */ /* 0x000fe20000041828 */
[----:B------:R-:W-:Y:S01]  /*10d00*/  ISETP.GE.AND P1, PT, R35, R52, PT ;  /* 0x000000342300720c */ /* 0x000fe20003f26270 */
[----:B------:R-:W-:Y:S01]  /*10d10*/  VIADD R21, R3, 0xb9 ;  /* 0x000000b903157836 */ /* 0x000fe20000000000 */
[----:B------:R-:W-:-:S02]  /*10d20*/  ISETP.GE.AND P4, PT, R9, R54, PT ;  /* 0x000000360900720c */ /* 0x000fc40003f86270 */
[----:B------:R-:W-:Y:S01]  /*10d30*/  ISETP.GE.AND P2, PT, R9, R52, PT ;  /* 0x000000340900720c */ /* 0x000fe20003f46270 */
[----:B------:R-:W-:Y:S01]  /*10d40*/  HMMA.16816.F32.BF16 R16, R4, R10, R16 ;  /* 0x0000000a0410723c */ /* 0x000fe20000041810 */
[C-C-:B------:R-:W-:Y:S02]  /*10d50*/  LOP3.LUT R35, R50.reuse, 0xc0, R65.reuse, 0xfe, !PT ;  /* 0x000000c032237812 */ /* 0x140fe400078efe41 */
        /* <DEDUP_REMOVED lines=8> */
[C---:B------:R-:W-:Y:S01]  /*10de0*/  ISETP.GE.AND P5, PT, R35.reuse, R54, PT ;  /* 0x000000362300720c */ /* 0x040fe20003fa6270 */
[----:B------:R-:W-:Y:S01]  /*10df0*/  HMMA.16816.F32.BF16 R8, R24, R32, RZ ;  /* 0x000000201808723c */ /* 0x000fe200000418ff */
[----:B------:R-:W-:-:S02]  /*10e00*/  ISETP.GE.AND P1, PT, R35, R52, PT ;  /* 0x000000342300720c */ /* 0x000fc40003f26270 */
[----:B------:R-:W-:Y:S01]  /*10e10*/  LDSM.16.M88.4 R32, [R234+0x4c00] ;  /* 0x004c0000ea20783b */ /* 0x000fe20000000200 */
[----:B------:R-:W-:Y:S02]  /*10e20*/  FSEL R163, R163, -INF , !P3 ;  /* 0xff800000a3a37808 */ /* 0x000fe40005800000 */
[C---:B------:R-:W-:Y:S02]  /*10e30*/  ISETP.GE.AND P6, PT, R37.reuse, R54, PT ;  /* 0x000000362500720c */ /* 0x040fe40003fc6270 */
[----:B------:R-:W-:Y:S02]  /*10e40*/  ISETP.GE.AND P3, PT, R37, R52, PT ;  /* 0x000000342500720c */ /* 0x000fe40003f66270 */
[----:B------:R-:W2:Y:S01]  /*10e50*/  LDSM.16.M88.4 R36, [R217] ;  /* 0x00000000d924783b */ /* 0x000ea20000000200 */
[----:B------:R-:W-:Y:S02]  /*10e60*/  FSEL R112, R112, -INF , !P6 ;  /* 0xff80000070707808 */ /* 0x000fe40007000000 */
[----:B------:R-:W-:-:S02]  /*10e70*/  FSEL R125, R114, -INF , !P3 ;  /* 0xff800000727d7808 */ /* 0x000fc40005800000 */
[C---:B------:R-:W-:Y:S02]  /*10e80*/  ISETP.GE.AND P6, PT, R21.reuse, R54, PT ;  /* 0x000000361500720c */ /* 0x040fe40003fc6270 */
[----:B------:R-:W-:Y:S01]  /*10e90*/  ISETP.GE.AND P3, PT, R21, R52, PT ;  /* 0x000000341500720c */ /* 0x000fe20003f66270 */
[----:B------:R-:W-:Y:S01]  /*10ea0*/  VIADD R21, R3, 0xc1 ;  /* 0x000000c103157836 */ /* 0x000fe20000000000 */
[----:B------:R-:W-:Y:S02]  /*10eb0*/  FSEL R113, R113, -INF , !P6 ;  /* 0xff80000071717808 */ /* 0x000fe40007000000 */
[----:B------:R-:W-:Y:S02]  /*10ec0*/  FSEL R115, R115, -INF , !P3 ;  /* 0xff80000073737808 */ /* 0x000fe40005800000 */
[C---:B------:R-:W-:Y:S01]  /*10ed0*/  ISETP.GE.AND P6, PT, R21.reuse, R54, PT ;  /* 0x000000361500720c */ /* 0x040fe20003fc6270 */
[----:B------:R-:W-:Y:S01]  /*10ee0*/  HMMA.16816.F32.BF16 R8, R4, R48, R8 ;  /* 0x000000300408723c */ /* 0x000fe20000041808 */
[----:B------:R-:W-:-:S02]  /*10ef0*/  ISETP.GE.AND P3, PT, R21, R52, PT ;  /* 0x000000341500720c */ /* 0x000fc40003f66270 */
[----:B------:R-:W-:Y:S01]  /*10f00*/  FSEL R130, R13, -INF , !P6 ;  /* 0xff8000000d827808 */ /* 0x000fe20007000000 */
[----:B------:R-:W-:Y:S01]  /*10f10*/  VIADD R13, R3, 0xc9 ;  /* 0x000000c9030d7836 */ /* 0x000fe20000000000 */
[----:B------:R-:W-:Y:S01]  /*10f20*/  FSEL R166, R16, -INF , !P4 ;  /* 0xff80000010a67808 */ /* 0x000fe20006000000 */
[C---:B-1----:R-:W-:Y:S01]  /*10f30*/  HMMA.16816.F32.BF16 R20, R24.reuse, R28, RZ ;  /* 0x0000001c1814723c */ /* 0x042fe200000418ff */
[----:B------:R-:W-:Y:S02]  /*10f40*/  FSEL R97, R18, -INF , !P2 ;  /* 0xff80000012617808 */ /* 0x000fe40005000000 */
[----:B------:R-:W-:Y:S02]  /*10f50*/  FSEL R114, R12, -INF , !P5 ;  /* 0xff8000000c727808 */ /* 0x000fe40006800000 */
[----:B------:R-:W-:Y:S01]  /*10f60*/  FSEL R107, R14, -INF , !P1 ;  /* 0xff8000000e6b7808 */ /* 0x000fe20004800000 */
[----:B------:R-:W-:Y:S01]  /*10f70*/  HMMA.16816.F32.BF16 R28, R24, R30, RZ ;  /* 0x0000001e181c723c */ /* 0x000fe200000418ff */
[----:B------:R-:W-:-:S02]  /*10f80*/  FSEL R101, R15, -INF , !P3 ;  /* 0xff8000000f657808 */ /* 0x000fc40005800000 */
[C---:B------:R-:W-:Y:S02]  /*10f90*/  ISETP.GE.AND P4, PT, R13.reuse, R54, PT ;  /* 0x000000360d00720c */ /* 0x040fe40003f86270 */
[----:B------:R-:W-:Y:S02]  /*10fa0*/  ISETP.GE.AND P2, PT, R13, R52, PT ;  /* 0x000000340d00720c */ /* 0x000fe40003f46270 */
[----:B------:R-:W1:Y:S01]  /*10fb0*/  LDSM.16.M88.4 R12, [R216] ;  /* 0x00000000d80c783b */ /* 0x000e620000000200 */
[----:B------:R-:W-:Y:S01]  /*10fc0*/  LOP3.LUT R93, R50, 0xd0, R65, 0xfe, !PT ;  /* 0x000000d0325d7812 */ /* 0x000fe200078efe41 */
[----:B------:R-:W-:-:S04]  /*10fd0*/  DEPBAR.LE SB0, 0x0 ;  /* 0x000080000000791a */ /* 0x000fc80000000000 */
[----:B------:R-:W-:Y:S01]  /*10fe0*/  FSEL R170, R17, -INF , !P4 ;  /* 0xff80000011aa7808 */ /* 0x000fe20006000000 */
[----:B------:R-:W-:Y:S01]  /*10ff0*/  VIADD R17, R3, 0xd1 ;  /* 0x000000d103117836 */ /* 0x000fe20000000000 */
[----:B------:R-:W-:Y:S01]  /*11000*/  BAR.SYNC.DEFER_BLOCKING 0x0 ;  /* 0x0000000000007b1d */ /* 0x000fe20000010000 */
[C---:B------:R-:W-:Y:S02]  /*11010*/  ISETP.GE.AND P5, PT, R93.reuse, R54, PT ;  /* 0x000000365d00720c */ /* 0x040fe40003fa6270 */
[----:B------:R-:W-:Y:S01]  /*11020*/  ISETP.GE.AND P1, PT, R93, R52, PT ;  /* 0x000000345d00720c */ /* 0x000fe20003f26270 */
[C---:B--2---:R-:W-:Y:S01]  /*11030*/  HMMA.16816.F32.BF16 R20, R4.reuse, R36, R20 ;  /* 0x000000240414723c */ /* 0x044fe20000041814 */
[----:B------:R-:W-:Y:S02]  /*11040*/  FSEL R174, R44, -INF , !P5 ;  /* 0xff8000002cae7808 */ /* 0x000fe40006800000 */
[----:B------:R-:W-:Y:S02]  /*11050*/  FSEL R46, R46, -INF , !P1 ;  /* 0xff8000002e2e7808 */ /* 0x000fe40004800000 */
[----:B------:R-:W-:Y:S01]  /*11060*/  FSEL R93, R19, -INF , !P2 ;  /* 0xff800000135d7808 */ /* 0x000fe20005000000 */
[----:B------:R-:W-:Y:S01]  /*11070*/  HMMA.16816.F32.BF16 R28, R4, R38, R28 ;  /* 0x00000026041c723c */ /* 0x000fe2000004181c */
[----:B------:R-:W-:-:S02]  /*11080*/  ISETP.GE.AND P5, PT, R17, R54, PT ;  /* 0x000000361100720c */ /* 0x000fc40003fa6270 */
[----:B------:R-:W-:Y:S02]  /*11090*/  ISETP.GE.AND P1, PT, R17, R52, PT ;  /* 0x000000341100720c */ /* 0x000fe40003f26270 */
[C-C-:B------:R-:W-:Y:S01]  /*110a0*/  LOP3.LUT R89, R50.reuse, 0xd8, R65.reuse, 0xfe, !PT ;  /* 0x000000d832597812 */ /* 0x140fe200078efe41 */
[C---:B------:R-:W-:Y:S01]  /*110b0*/  HMMA.16816.F32.BF16 R16, R24.reuse, R32, RZ ;  /* 0x000000201810723c */ /* 0x040fe200000418ff */
[C-C-:B------:R-:W-:Y:S01]  /*110c0*/  LOP3.LUT R37, R50.reuse, 0xe8, R65.reuse, 0xfe, !PT ;  /* 0x000000e832257812 */ /* 0x140fe200078efe41 */
[----:B------:R-:W-:Y:S01]  /*110d0*/  VIADD R39, R3, 0xe1 ;  /* 0x000000e103277836 */ /* 0x000fe20000000000 */
[----:B------:R-:W-:Y:S02]  /*110e0*/  ISETP.GE.AND P6, PT, R89, R54, PT ;  /* 0x000000365900720c */ /* 0x000fe40003fc6270 */
[----:B------:R-:W-:Y:S01]  /*110f0*/  LOP3.LUT R49, R50, 0xe0, R65, 0xfe, !PT ;  /* 0x000000e032317812 */ /* 0x000fe200078efe41 */
[----:B------:R-:W-:Y:S01]  /*11100*/  HMMA.16816.F32.BF16 R24, R24, R34, RZ ;  /* 0x000000221818723c */ /* 0x000fe200000418ff */
[----:B------:R-:W-:-:S02]  /*11110*/  FSEL R33, R45, -INF , !P5 ;  /* 0xff8000002d217808 */ /* 0x000fc40006800000 */
[----:B------:R-:W-:Y:S01]  /*11120*/  FSEL R45, R47, -INF , !P1 ;  /* 0xff8000002f2d7808 */ /* 0x000fe20004800000 */
[----:B------:R-:W-:Y:S01]  /*11130*/  VIADD R47, R3, 0xd9 ;  /* 0x000000d9032f7836 */ /* 0x000fe20000000000 */
[C---:B------:R-:W-:Y:S02]  /*11140*/  ISETP.GE.AND P5, PT, R37.reuse, R54, PT ;  /* 0x000000362500720c */ /* 0x040fe40003fa6270 */
[----:B------:R-:W-:Y:S01]  /*11150*/  ISETP.GE.AND P1, PT, R37, R52, PT ;  /* 0x000000342500720c */ /* 0x000fe20003f26270 */
[----:B------:R-:W-:Y:S01]  /*11160*/  VIADD R37, R3, 0x1 ;  /* 0x0000000103257836 */ /* 0x000fe20000000000 */
[----:B------:R-:W-:Y:S02]  /*11170*/  FSEL R32, R40, -INF , !P6 ;  /* 0xff80000028207808 */ /* 0x000fe40007000000 */
[----:B------:R-:W-:Y:S02]  /*11180*/  ISETP.GE.AND P6, PT, R47, R54, PT ;  /* 0x000000362f00720c */ /* 0x000fe40003fc6270 */
[----:B------:R-:W-:-:S02]  /*11190*/  ISETP.GE.AND P3, PT, R89, R52, PT ;  /* 0x000000345900720c */ /* 0x000fc40003f66270 */
[----:B------:R-:W-:Y:S02]  /*111a0*/  ISETP.GE.AND P2, PT, R49, R52, PT ;  /* 0x000000343100720c */ /* 0x000fe40003f46270 */
[----:B------:R-:W-:Y:S01]  /*111b0*/  FSEL R35, R41, -INF , !P6 ;  /* 0xff80000029237808 */ /* 0x000fe20007000000 */
[C---:B-1----:R-:W-:Y:S01]  /*111c0*/  HMMA.16816.F32.BF16 R16, R4.reuse, R12, R16 ;  /* 0x0000000c0410723c */ /* 0x042fe20000041810 */
[----:B------:R-:W-:Y:S02]  /*111d0*/  FSEL R44, R42, -INF , !P3 ;  /* 0xff8000002a2c7808 */ /* 0x000fe40005800000 */
[-C--:B------:R-:W-:Y:S02]  /*111e0*/  ISETP.GE.AND P6, PT, R37, R54.reuse, PT ;  /* 0x000000362500720c */ /* 0x080fe40003fc6270 */
[----:B------:R-:W-:Y:S01]  /*111f0*/  ISETP.GE.AND P4, PT, R49, R54, PT ;  /* 0x000000363100720c */ /* 0x000fe20003f86270 */
[----:B------:R-:W-:Y:S01]  /*11200*/  HMMA.16816.F32.BF16 R24, R4, R14, R24 ;  /* 0x0000000e0418723c */ /* 0x000fe20000041818 */
[----:B------:R-:W-:-:S02]  /*11210*/  ISETP.GE.AND P3, PT, R47, R52, PT ;  /* 0x000000342f00720c */ /* 0x000fc40003f66270 */
[----:B------:R-:W-:Y:S02]  /*11220*/  LOP3.LUT R41, R50, 0xf0, R65, 0xfe, !PT ;  /* 0x000000f032297812 */ /* 0x000fe400078efe41 */
[----:B------:R-:W-:Y:S02]  /*11230*/  FSEL R42, R22, -INF , !P2 ;  /* 0xff800000162a7808 */ /* 0x000fe40005000000 */
[----:B------:R-:W-:Y:S01]  /*11240*/  ISETP.GE.AND P2, PT, R39, R52, PT ;  /* 0x000000342700720c */ /* 0x000fe20003f46270 */
[----:B------:R-:W-:Y:S01]  /*11250*/  VIADD R15, R3, 0xf1 ;  /* 0x000000f1030f7836 */ /* 0x000fe20000000000 */
[----:B------:R-:W-:Y:S02]  /*11260*/  FSEL R95, R9, -INF , !P6 ;  /* 0xff800000095f7808 */ /* 0x000fe40007000000 */
[----:B------:R-:W-:Y:S02]  /*11270*/  FSEL R43, R43, -INF , !P3 ;  /* 0xff8000002b2b7808 */ /* 0x000fe40005800000 */
[----:B------:R-:W-:-:S02]  /*11280*/  FSEL R9, R20, -INF , !P4 ;  /* 0xff80000014097808 */ /* 0x000fc40006000000 */
[C---:B------:R-:W-:Y:S02]  /*11290*/  ISETP.GE.AND P3, PT, R41.reuse, R54, PT ;  /* 0x000000362900720c */ /* 0x040fe40003f66270 */
[----:B------:R-:W-:Y:S02]  /*112a0*/  ISETP.GE.AND P4, PT, R41, R52, PT ;  /* 0x000000342900720c */ /* 0x000fe40003f86270 */
[----:B------:R-:W-:Y:S01]  /*112b0*/  FSEL R41, R23, -INF , !P2 ;  /* 0xff80000017297808 */ /* 0x000fe20005000000 */
[C---:B------:R-:W-:Y:S01]  /*112c0*/  VIADD R23, R3.reuse, 0xe9 ;  /* 0x000000e903177836 */ /* 0x040fe20000000000 */
[----:B------:R-:W-:Y:S02]  /*112d0*/  FSEL R40, R30, -INF , !P1 ;  /* 0xff8000001e287808 */ /* 0x000fe40004800000 */
[----:B------:R-:W-:Y:S02]  /*112e0*/  ISETP.GE.AND P1, PT, R3, R54, PT ;  /* 0x000000360300720c */ /* 0x000fe40003f26270 */
[----:B------:R-:W-:-:S02]  /*112f0*/  FSEL R13, R28, -INF , !P5 ;  /* 0xff8000001c0d7808 */ /* 0x000fc40006800000 */
[-C--:B------:R-:W-:Y:S02]  /*11300*/  ISETP.GE.AND P5, PT, R23, R54.reuse, PT ;  /* 0x000000361700720c */ /* 0x080fe40003fa6270 */
[----:B------:R-:W-:Y:S02]  /*11310*/  FSEL R7, R8, -INF , !P1 ;  /* 0xff80000008077808 */ /* 0x000fe40004800000 */
[----:B------:R-:W-:Y:S02]  /*11320*/  ISETP.GE.AND P6, PT, R39, R54, PT ;  /* 0x000000362700720c */ /* 0x000fe40003fc6270 */
[----:B------:R-:W-:Y:S02]  /*11330*/  ISETP.GE.AND P1, PT, R23, R52, PT ;  /* 0x000000341700720c */ /* 0x000fe40003f26270 */
[----:B------:R-:W-:Y:S02]  /*11340*/  FSEL R157, R29, -INF , !P5 ;  /* 0xff8000001d9d7808 */ /* 0x000fe40006800000 */
[----:B------:R-:W-:-:S02]  /*11350*/  FSEL R21, R21, -INF , !P6 ;  /* 0xff80000015157808 */ /* 0x000fc40007000000 */
[CC--:B------:R-:W-:Y:S01]  /*11360*/  ISETP.GE.AND P5, PT, R3.reuse, R52.reuse, PT ;  /* 0x000000340300720c */ /* 0x0c0fe20003fa6270 */
[----:B------:R-:W-:Y:S01]  /*11370*/  VIADD R3, R3, 0xf9 ;  /* 0x000000f903037836 */ /* 0x000fe20000000000 */
[----:B------:R-:W-:Y:S02]  /*11380*/  FSEL R39, R31, -INF , !P1 ;  /* 0xff8000001f277808 */ /* 0x000fe40004800000 */
[----:B------:R-:W-:Y:S02]  /*11390*/  ISETP.GE.AND P6, PT, R37, R52, PT ;  /* 0x000000342500720c */ /* 0x000fe40003fc6270 */
[----:B------:R-:W-:Y:S02]  /*113a0*/  ISETP.GE.AND P1, PT, R15, R54, PT ;  /* 0x000000360f00720c */ /* 0x000fe40003f26270 */
        /* <DEDUP_REMOVED lines=8> */
[-C--:B------:R-:W-:Y:S02]  /*11430*/  ISETP.GE.AND P3, PT, R15, R52.reuse, PT ;  /* 0x000000340f00720c */ /* 0x080fe40003f66270 */
[----:B------:R-:W-:Y:S02]  /*11440*/  ISETP.GE.AND P1, PT, R3, R52, PT ;  /* 0x000000340300720c */ /* 0x000fe40003f26270 */
[----:B------:R-:W-:Y:S02]  /*11450*/  FSEL R38, R18, -INF , !P4 ;  /* 0xff80000012267808 */ /* 0x000fe40006000000 */
        /* <DEDUP_REMOVED lines=68> */
.L_x_1879:
[----:B------:R-:W-:Y:S02]  /*118a0*/  ULDC UR6, c[0x0][0x248] ;  /* 0x0000920000067ab9 */ /* 0x000fe40000000800 */
[----:B------:R-:W-:-:S06]  /*118b0*/  USHF.L.U32 UR4, UR6, 0x8, URZ ;  /* 0x0000000806047899 */ /* 0x000fcc000800063f */
[----:B------:R-:W-:-:S04]  /*118c0*/  IADD3 R16, RZ, -UR4, RZ ;  /* 0x80000004ff107c10 */ /* 0x000fc8000fffe0ff */
[----:B------:R-:W-:-:S07]  /*118d0*/  SHF.R.S32.HI R4, RZ, 0x1f, R16 ;  /* 0x0000001fff047819 */ /* 0x000fce0000011410 */
.L_x_1880:
        /* <DEDUP_REMOVED lines=33> */
.L_x_1878:
[----:B------:R-:W-:Y:S01]  /*11af0*/  FMNMX.FTZ R4, R2, R7, !PT ;  /* 0x0000000702047209 */ /* 0x000fe20007810000 */
[----:B------:R-:W-:Y:S01]  /*11b00*/  ULDC UR4, c[0x0][0x2ec] ;  /* 0x0000bb0000047ab9 */ /* 0x000fe20000000800 */
[----:B-1----:R-:W-:Y:S02]  /*11b10*/  LDSM.16.MT88.4 R16, [R232+0x5000] ;  /* 0x00500000e810783b */ /* 0x002fe40000004200 */
[----:B------:R-:W-:Y:S02]  /*11b20*/  FMNMX.FTZ R4, R95, R4, !PT ;  /* 0x000000045f047209 */ /* 0x000fe40007810000 */
[----:B------:R-:W-:Y:S02]  /*11b30*/  LDSM.16.MT88.4 R24, [R231+0x5400] ;  /* 0x00540000e718783b */ /* 0x000fe40000004200 */
[----:B------:R-:W-:Y:S02]  /*11b40*/  FMNMX.FTZ R4, R59, R4, !PT ;  /* 0x000000043b047209 */ /* 0x000fe40007810000 */
[----:B------:R-:W-:Y:S02]  /*11b50*/  LDSM.16.MT88.4 R28, [R232+0x5800] ;  /* 0x00580000e81c783b */ /* 0x000fe40000004200 */
        /* <DEDUP_REMOVED lines=64> */
[----:B-1----:R-:W-:Y:S02]  /*11f60*/  FMNMX.FTZ R89, R4, R89, !PT ;  /* 0x0000005904597209 */ /* 0x002fe40007810000 */
[----:B------:R-:W-:Y:S02]  /*11f70*/  FMNMX.FTZ R4, R0, R5, !PT ;  /* 0x0000000500047209 */ /* 0x000fe40007810000 */
        /* <DEDUP_REMOVED lines=99> */
[----:B------:R-:W-:Y:S01]  /*125b0*/  FFMA.FTZ R57, R174, UR4, -R88 ;  /* 0x00000004ae397c23 */ /* 0x000fe20008010858 */
        /* <DEDUP_REMOVED lines=73> */
[----:B------:R-:W-:-:S05]  /*12a50*/  FSEL R50, R50, RZ, P0 ;  /* 0x000000ff32327208 */ /* 0x000fca0000000000 */
[--C-:B------:R-:W-:Y:S01]  /*12a60*/  FFMA.FTZ R154, R5, UR4, -R50.reuse ;  /* 0x00000004059a7c23 */ /* 0x100fe20008010832 */
[----:B------:R-:W-:Y:S01]  /*12a70*/  FSEL R5, R89, RZ, P1 ;  /* 0x000000ff59057208 */ /* 0x000fe20000800000 */
[--C-:B------:R-:W-:Y:S01]  /*12a80*/  FFMA.FTZ R130, R11, UR4, -R50.reuse ;  /* 0x000000040b827c23 */ /* 0x100fe20008010832 */
[--C-:B------:R-:W-:Y:S01]  /*12a90*/  FFMA.FTZ R113, R249, UR4, -R50.reuse ;  /* 0x00000004f9717c23 */ /* 0x100fe20008010832 */
[----:B------:R-:W1:Y:S01]  /*12aa0*/  LDSM.16.MT88.4 R8, [R231+0x5000] ;  /* 0x00500000e708783b */ /* 0x000e620000004200 */
[--C-:B------:R-:W-:Y:S01]  /*12ab0*/  FFMA.FTZ R126, R126, UR4, -R50.reuse ;  /* 0x000000047e7e7c23 */ /* 0x100fe20008010832 */
[----:B------:R-:W-:Y:S01]  /*12ac0*/  FADD.FTZ R2, R2, -R5 ;  /* 0x8000000502027221 */ /* 0x000fe20000010000 */
[----:B------:R-:W-:Y:S01]  /*12ad0*/  FSEL R5, R87, RZ, P0 ;  /* 0x000000ff57057208 */ /* 0x000fe20000000000 */
[--C-:B------:R-:W-:Y:S01]  /*12ae0*/  FFMA.FTZ R124, R124, UR4, -R50.reuse ;  /* 0x000000047c7c7c23 */ /* 0x100fe20008010832 */
[----:B------:R-:W-:Y:S01]  /*12af0*/  MUFU.EX2 R154, R154 ;  /* 0x0000009a009a7308 */ /* 0x000fe20000000800 */
[----:B------:R-:W-:Y:S01]  /*12b00*/  FMUL.FTZ R156, R2, UR4 ;  /* 0x00000004029c7c20 */ /* 0x000fe20008410000 */
[--C-:B------:R-:W-:Y:S01]  /*12b10*/  FFMA.FTZ R199, R199, UR4, -R50.reuse ;  /* 0x00000004c7c77c23 */ /* 0x100fe20008010832 */
[----:B------:R-:W-:Y:S01]  /*12b20*/  FADD.FTZ R5, R0, -R5 ;  /* 0x8000000500057221 */ /* 0x000fe20000010000 */
[--C-:B------:R-:W-:Y:S01]  /*12b30*/  FFMA.FTZ R118, R122, UR4, -R50.reuse ;  /* 0x000000047a767c23 */ /* 0x100fe20008010832 */
[--C-:B------:R-:W-:Y:S01]  /*12b40*/  FFMA.FTZ R153, R153, UR4, -R50.reuse ;  /* 0x0000000499997c23 */ /* 0x100fe20008010832 */
[--C-:B------:R-:W-:Y:S01]  /*12b50*/  FFMA.FTZ R114, R110, UR4, -R50.reuse ;  /* 0x000000046e727c23 */ /* 0x100fe20008010832 */
[----:B------:R-:W-:Y:S01]  /*12b60*/  FMUL.FTZ R249, R5, UR4 ;  /* 0x0000000405f97c20 */ /* 0x000fe20008410000 */
[----:B------:R-:W2:Y:S01]  /*12b70*/  MUFU.EX2 R130, R130 ;  /* 0x0000008200827308 */ /* 0x000ea20000000800 */
[----:B------:R-:W3:Y:S01]  /*12b80*/  LDSM.16.MT88.4 R4, [R232+0x5400] ;  /* 0x00540000e804783b */ /* 0x000ee20000004200 */
        /* <DEDUP_REMOVED lines=39> */
[-C--:B--2---:R-:W-:Y:S01]  /*12e00*/  FMUL.FTZ R136, R136, R156.reuse ;  /* 0x0000009c88887220 */ /* 0x084fe20000410000 */
[-C--:B------:R-:W-:Y:S01]  /*12e10*/  FMUL.FTZ R137, R137, R156.reuse ;  /* 0x0000009c89897220 */ /* 0x080fe20000410000 */
[-C--:B------:R-:W-:Y:S01]  /*12e20*/  FMUL.FTZ R132, R132, R156.reuse ;  /* 0x0000009c84847220 */ /* 0x080fe20000410000 */
[-C--:B------:R-:W-:Y:S01]  /*12e30*/  FMUL.FTZ R133, R133, R156.reuse ;  /* 0x0000009c85857220 */ /* 0x080fe20000410000 */
[-C--:B------:R-:W-:Y:S01]  /*12e40*/  FMUL.FTZ R20, R144, R156.reuse ;  /* 0x0000009c90147220 */ /* 0x080fe20000410000 */
[-C--:B------:R-:W-:Y:S01]  /*12e50*/  FMUL.FTZ R21, R145, R156.reuse ;  /* 0x0000009c91157220 */ /* 0x080fe20000410000 */
[-C--:B------:R-:W-:Y:S01]  /*12e60*/  FMUL.FTZ R140, R140, R156.reuse ;  /* 0x0000009c8c8c7220 */ /* 0x080fe20000410000 */
[----:B------:R-:W2:Y:S01]  /*12e70*/  MUFU.EX2 R118, R118 ;  /* 0x0000007600767308 */ /* 0x000ea20000000800 */
[-C--:B-----5:R-:W-:Y:S01]  /*12e80*/  FMUL.FTZ R138, R138, R249.reuse ;  /* 0x000000f98a8a7220 */ /* 0x0a0fe20000410000 */
[-C--:B------:R-:W-:Y:S01]  /*12e90*/  FMUL.FTZ R139, R139, R249.reuse ;  /* 0x000000f98b8b7220 */ /* 0x080fe20000410000 */
[-C--:B------:R-:W-:Y:S01]  /*12ea0*/  FMUL.FTZ R134, R134, R249.reuse ;  /* 0x000000f986867220 */ /* 0x080fe20000410000 */
[-C--:B------:R-:W-:Y:S01]  /*12eb0*/  FMUL.FTZ R135, R135, R249.reuse ;  /* 0x000000f987877220 */ /* 0x080fe20000410000 */
[-C--:B------:R-:W-:Y:S01]  /*12ec0*/  FMUL.FTZ R22, R146, R249.reuse ;  /* 0x000000f992167220 */ /* 0x080fe20000410000 */
[-C--:B------:R-:W-:Y:S01]  /*12ed0*/  FMUL.FTZ R23, R147, R249.reuse ;  /* 0x000000f993177220 */ /* 0x080fe20000410000 */
[-C--:B------:R-:W-:Y:S01]  /*12ee0*/  FMUL.FTZ R141, R141, R156.reuse ;  /* 0x0000009c8d8d7220 */ /* 0x080fe20000410000 */
[----:B------:R-:W-:Y:S01]  /*12ef0*/  MUFU.EX2 R153, R153 ;  /* 0x0000009900997308 */ /* 0x000fe20000000800 */
[C---:B-1----:R-:W-:Y:S01]  /*12f00*/  HMMA.16816.F32.BF16 R136, R12.reuse, R8, R136 ;  /* 0x000000080c88723c */ /* 0x042fe20000041888 */
[-C--:B------:R-:W-:Y:S01]  /*12f10*/  FMUL.FTZ R142, R142, R249.reuse ;  /* 0x000000f98e8e7220 */ /* 0x080fe20000410000 */
[----:B------:R-:W-:Y:S01]  /*12f20*/  FMUL.FTZ R143, R143, R249 ;  /* 0x000000f98f8f7220 */ /* 0x000fe20000410000 */
[--C-:B------:R-:W-:Y:S01]  /*12f30*/  FFMA.FTZ R145, R195, UR4, -R50.reuse ;  /* 0x00000004c3917c23 */ /* 0x100fe20008010832 */
[--C-:B------:R-:W-:Y:S01]  /*12f40*/  FFMA.FTZ R147, R191, UR4, -R50.reuse ;  /* 0x00000004bf937c23 */ /* 0x100fe20008010832 */
[--C-:B------:R-:W-:Y:S01]  /*12f50*/  FFMA.FTZ R144, R189, UR4, -R50.reuse ;  /* 0x00000004bd907c23 */ /* 0x100fe20008010832 */
[C---:B------:R-:W-:Y:S01]  /*12f60*/  HMMA.16816.F32.BF16 R132, R12.reuse, R10, R132 ;  /* 0x0000000a0c84723c */ /* 0x040fe20000041884 */
[----:B------:R-:W1:Y:S01]  /*12f70*/  MUFU.EX2 R114, R114 ;  /* 0x0000007200727308 */ /* 0x000e620000000800 */
[----:B------:R-:W4:Y:S01]  /*12f80*/  LDSM.16.MT88.4 R8, [R231+0x5800] ;  /* 0x00580000e708783b */ /* 0x000f220000004200 */
[----:B--2---:R-:W-:Y:S01]  /*12f90*/  F2FP.BF16.F32.PACK_AB R33, R118, R199 ;  /* 0x000000c77621723e */ /* 0x004fe200000010ff */
[----:B------:R-:W-:Y:S01]  /*12fa0*/  FFMA.FTZ R146, R185, UR4, -R50 ;  /* 0x00000004b9927c23 */ /* 0x000fe20008010832 */
[----:B------:R-:W-:Y:S01]  /*12fb0*/  FFMA.FTZ R169, R251, R156, R152 ;  /* 0x0000009cfba97223 */ /* 0x000fe20000010098 */
[C---:B------:R-:W-:Y:S01]  /*12fc0*/  HMMA.16816.F32.BF16 R20, R12.reuse, R16, R20 ;  /* 0x000000100c14723c */ /* 0x040fe20000041814 */
[----:B------:R-:W-:Y:S01]  /*12fd0*/  FFMA.FTZ R249, R250, R249, R154 ;  /* 0x000000f9faf97223 */ /* 0x000fe2000001009a */
[--C-:B------:R-:W-:Y:S01]  /*12fe0*/  FFMA.FTZ R39, R39, UR4, -R50.reuse ;  /* 0x0000000427277c23 */ /* 0x100fe20008010832 */
[----:B------:R-:W-:Y:S01]  /*12ff0*/  MUFU.EX2 R127, R127 ;  /* 0x0000007f007f7308 */ /* 0x000fe20000000800 */
[----:B------:R-:W-:Y:S01]  /*13000*/  FADD.FTZ R169, R150, R169 ;  /* 0x000000a996a97221 */ /* 0x000fe20000010000 */
[----:B------:R-:W-:Y:S01]  /*13010*/  FADD.FTZ R249, R130, R249 ;  /* 0x000000f982f97221 */ /* 0x000fe20000010000 */
[----:B------:R-:W-:Y:S01]  /*13020*/  HMMA.16816.F32.BF16 R16, R12, R18, R140 ;  /* 0x000000120c10723c */ /* 0x000fe2000004188c */
[--C-:B------:R-:W-:Y:S01]  /*13030*/  FFMA.FTZ R150, R165, UR4, -R50.reuse ;  /* 0x00000004a5967c23 */ /* 0x100fe20008010832 */
[----:B------:R-:W-:Y:S01]  /*13040*/  FADD.FTZ R169, R148, R169 ;  /* 0x000000a994a97221 */ /* 0x000fe20000010000 */
[----:B------:R-:W-:Y:S01]  /*13050*/  FADD.FTZ R249, R126, R249 ;  /* 0x000000f97ef97221 */ /* 0x000fe20000010000 */
[--C-:B------:R-:W-:Y:S01]  /*13060*/  FFMA.FTZ R3, R3, UR4, -R50.reuse ;  /* 0x0000000403037c23 */ /* 0x100fe20008010832 */
        /* <DEDUP_REMOVED lines=15> */
[----:B------:R-:W5:Y:S01]  /*13160*/  LDSM.16.MT88.4 R24, [R231+0x5c00] ;  /* 0x005c0000e718783b */ /* 0x000f620000004200 */
[----:B--2---:R-:W-:Y:S01]  /*13170*/  F2FP.BF16.F32.PACK_AB R13, R106, R127 ;  /* 0x0000007f6a0d723e */ /* 0x004fe200000010ff */
[----:B------:R-:W-:Y:S01]  /*13180*/  FADD.FTZ R199, R199, R124 ;  /* 0x0000007cc7c77221 */ /* 0x000fe20000010000 */
[----:B------:R-:W-:Y:S01]  /*13190*/  FADD.FTZ R120, R120, R201 ;  /* 0x000000c978787221 */ /* 0x000fe20000010000 */
[----:B---3--:R-:W-:Y:S03]  /*131a0*/  HMMA.16816.F32.BF16 R20, R32, R4, R20 ;  /* 0x000000042014723c */ /* 0x008fe60000041814 */
[----:B------:R-:W-:Y:S01]  /*131b0*/  MUFU.EX2 R98, R98 ;  /* 0x0000006200627308 */ /* 0x000fe20000000800 */
[----:B------:R-:W-:-:S02]  /*131c0*/  FADD.FTZ R155, R155, R120 ;  /* 0x000000789b9b7221 */ /* 0x000fc40000010000 */
[----:B------:R-:W-:Y:S01]  /*131d0*/  HMMA.16816.F32.BF16 R16, R32, R6, R16 ;  /* 0x000000062010723c */ /* 0x000fe20000041810 */
[----:B------:R-:W2:Y:S01]  /*131e0*/  LDSM.16.MT88.4 R4, [R232+0x5c00] ;  /* 0x005c0000e804783b */ /* 0x000ea20000004200 */
[----:B------:R-:W-:-:S03]  /*131f0*/  FADD.FTZ R116, R116, R155 ;  /* 0x0000009b74747221 */ /* 0x000fc60000010000 */
[----:B------:R-:W3:Y:S01]  /*13200*/  MUFU.EX2 R113, R113 ;  /* 0x0000007100717308 */ /* 0x000ee20000000800 */
[----:B-1----:R-:W-:Y:S01]  /*13210*/  F2FP.BF16.F32.PACK_AB R15, R102, R121 ;  /* 0x00000079660f723e */ /* 0x002fe200000010ff */
[----:B------:R-:W-:Y:S01]  /*13220*/  FADD.FTZ R151, R151, R116 ;  /* 0x0000007497977221 */ /* 0x000fe20000010000 */
[----:B------:R-:W-:Y:S02]  /*13230*/  F2FP.BF16.F32.PACK_AB R32, R100, R117 ;  /* 0x000000756420723e */ /* 0x000fe400000010ff */
[----:B------:R-:W-:Y:S01]  /*13240*/  F2FP.BF16.F32.PACK_AB R34, R96, R111 ;  /* 0x0000006f6022723e */ /* 0x000fe200000010ff */
[----:B------:R-:W-:Y:S02]  /*13250*/  FADD.FTZ R108, R108, R151 ;  /* 0x000000976c6c7221 */ /* 0x000fe40000010000 */
[----:B------:R-:W-:Y:S01]  /*13260*/  MUFU.EX2 R105, R105 ;  /* 0x0000006900697308 */ /* 0x000fe20000000800 */
[----:B----4-:R-:W-:Y:S01]  /*13270*/  HMMA.16816.F32.BF16 R136, R12, R8, R136 ;  /* 0x000000080c88723c */ /* 0x010fe20000041888 */
[----:B------:R-:W-:-:S04]  /*13280*/  FADD.FTZ R123, R123, R108 ;  /* 0x0000006c7b7b7221 */ /* 0x000fc80000010000 */
[----:B------:R-:W-:Y:S01]  /*13290*/  FADD.FTZ R104, R104, R123 ;  /* 0x0000007b68687221 */ /* 0x000fe20000010000 */
[C---:B------:R-:W-:Y:S01]  /*132a0*/  HMMA.16816.F32.BF16 R132, R12.reuse, R10, R132 ;  /* 0x0000000a0c84723c */ /* 0x040fe20000041884 */
[----:B------:R-:W1:Y:S01]  /*132b0*/  MUFU.EX2 R0, R0 ;  /* 0x0000000000007308 */ /* 0x000e620000000800 */
[----:B------:R-:W4:Y:S01]  /*132c0*/  LDSM.16.MT88.4 R8, [R231+0x6000] ;  /* 0x00600000e708783b */ /* 0x000f220000004200 */
[----:B---3--:R-:W-:Y:S01]  /*132d0*/  F2FP.BF16.F32.PACK_AB R33, R113, R98 ;  /* 0x000000627121723e */ /* 0x008fe200000010ff */
[----:B------:R-:W-:Y:S02]  /*132e0*/  FADD.FTZ R117, R117, R104 ;  /* 0x0000006875757221 */ /* 0x000fe40000010000 */
[C---:B------:R-:W-:Y:S02]  /*132f0*/  HMMA.16816.F32.BF16 R20, R12.reuse, R28, R20 ;  /* 0x0000001c0c14723c */ /* 0x040fe40000041814 */
[----:B------:R-:W-:Y:S01]  /*13300*/  FADD.FTZ R100, R100, R117 ;  /* 0x0000007564647221 */ /* 0x000fe20000010000 */
[----:B------:R-:W-:Y:S03]  /*13310*/  MUFU.EX2 R2, R2 ;  /* 0x0000000200027308 */ /* 0x000fe60000000800 */
[----:B------:R-:W-:Y:S01]  /*13320*/  HMMA.16816.F32.BF16 R28, R12, R30, R16 ;  /* 0x0000001e0c1c723c */ /* 0x000fe20000041810 */
[----:B------:R-:W3:Y:S01]  /*13330*/  LDSM.16.MT88.4 R16, [R232+0x6000] ;  /* 0x00600000e810783b */ /* 0x000ee20000004200 */
        /* <DEDUP_REMOVED lines=12> */
[----:B------:R-:W1:Y:S01]  /*13400*/  MUFU.EX2 R129, R129 ;  /* 0x0000008100817308 */ /* 0x000e620000000800 */
[----:B------:R-:W5:Y:S01]  /*13410*/  LDSM.16.MT88.4 R24, [R231+0x6400] ;  /* 0x00640000e718783b */ /* 0x000f620000004200 */
[----:B--2---:R-:W-:Y:S01]  /*13420*/  F2FP.BF16.F32.PACK_AB R13, R119, R2 ;  /* 0x00000002770d723e */ /* 0x004fe200000010ff */
[----:B------:R-:W-:Y:S02]  /*13430*/  FADD.FTZ R92, R92, R99 ;  /* 0x000000635c5c7221 */ /* 0x000fe40000010000 */
[C---:B------:R-:W-:Y:S03]  /*13440*/  HMMA.16816.F32.BF16 R20, R32.reuse, R4, R20 ;  /* 0x000000042014723c */ /* 0x040fe60000041814 */
[----:B------:R-:W-:Y:S03]  /*13450*/  MUFU.EX2 R112, R112 ;  /* 0x0000007000707308 */ /* 0x000fe60000000800 */
[----:B------:R-:W-:Y:S01]  /*13460*/  HMMA.16816.F32.BF16 R28, R32, R6, R28 ;  /* 0x00000006201c723c */ /* 0x000fe2000004181c */
[----:B------:R-:W2:Y:S04]  /*13470*/  LDSM.16.MT88.4 R4, [R232+0x6400] ;  /* 0x00640000e804783b */ /* 0x000ea80000004200 */
[----:B------:R-:W3:Y:S01]  /*13480*/  MUFU.EX2 R141, R141 ;  /* 0x0000008d008d7308 */ /* 0x000ee20000000800 */
[----:B-1----:R-:W-:-:S02]  /*13490*/  F2FP.BF16.F32.PACK_AB R15, R129, R110 ;  /* 0x0000006e810f723e */ /* 0x002fc400000010ff */
        /* <DEDUP_REMOVED lines=12> */
[C---:B------:R-:W-:Y:S03]  /*13560*/  HMMA.16816.F32.BF16 R20, R12.reuse, R16, R20 ;  /* 0x000000100c14723c */ /* 0x040fe60000041814 */
[----:B------:R-:W-:Y:S03]  /*13570*/  MUFU.EX2 R140, R140 ;  /* 0x0000008c008c7308 */ /* 0x000fe60000000800 */
[----:B------:R-:W-:Y:S01]  /*13580*/  HMMA.16816.F32.BF16 R28, R12, R18, R28 ;  /* 0x000000120c1c723c */ /* 0x000fe2000004181c */
[----:B------:R-:W3:Y:S04]  /*13590*/  LDSM.16.MT88.4 R16, [R232+0x6800] ;  /* 0x00680000e810783b */ /* 0x000ee80000004200 */
[----:B------:R-:W2:Y:S01]  /*135a0*/  MUFU.EX2 R145, R145 ;  /* 0x0000009100917308 */ /* 0x000ea20000000800 */
        /* <DEDUP_REMOVED lines=56> */
[----:B------:R-:W-:-:S04]  /*13930*/  FADD.FTZ R73, R73, R74 ;  /* 0x0000004a49497221 */ /* 0x000fc80000010000 */
[----:B------:R-:W-:Y:S01]  /*13940*/  MUFU.EX2 R162, R162 ;  /* 0x000000a200a27308 */ /* 0x000fe20000000800 */
[----:B----4-:R-:W-:Y:S01]  /*13950*/  HMMA.16816.F32.BF16 R136, R12, R8, R136 ;  /* 0x000000080c88723c */ /* 0x010fe20000041888 */
[----:B------:R-:W-:-:S05]  /*13960*/  FADD.FTZ R72, R72, R73 ;  /* 0x0000004948487221 */ /* 0x000fca0000010000 */
[C---:B------:R-:W-:Y:S01]  /*13970*/  HMMA.16816.F32.BF16 R132, R12.reuse, R10, R132 ;  /* 0x0000000a0c84723c */ /* 0x040fe20000041884 */
[----:B------:R-:W1:Y:S01]  /*13980*/  MUFU.EX2 R171, R171 ;  /* 0x000000ab00ab7308 */ /* 0x000e620000000800 */
[----:B------:R-:W4:Y:S01]  /*13990*/  LDSM.16.MT88.4 R8, [R231+0x7800] ;  /* 0x00780000e708783b */ /* 0x000f220000004200 */
[C---:B---3--:R-:W-:Y:S01]  /*139a0*/  F2FP.BF16.F32.PACK_AB R34, R70.reuse, R71 ;  /* 0x000000474622723e */ /* 0x048fe200000010ff */
[----:B------:R-:W-:Y:S02]  /*139b0*/  FADD.FTZ R71, R71, R72 ;  /* 0x0000004847477221 */ /* 0x000fe40000010000 */
[C---:B------:R-:W-:Y:S02]  /*139c0*/  HMMA.16816.F32.BF16 R20, R12.reuse, R16, R20 ;  /* 0x000000100c14723c */ /* 0x040fe40000041814 */
[----:B------:R-:W-:Y:S01]  /*139d0*/  FADD.FTZ R70, R70, R71 ;  /* 0x0000004746467221 */ /* 0x000fe20000010000 */
[----:B------:R-:W-:Y:S03]  /*139e0*/  MUFU.EX2 R164, R164 ;  /* 0x000000a400a47308 */ /* 0x000fe60000000800 */
[----:B------:R-:W-:Y:S01]  /*139f0*/  HMMA.16816.F32.BF16 R28, R12, R18, R28 ;  /* 0x000000120c1c723c */ /* 0x000fe2000004181c */
[----:B------:R-:W3:Y:S04]  /*13a00*/  LDSM.16.MT88.4 R16, [R232+0x7800] ;  /* 0x00780000e810783b */ /* 0x000ee80000004200 */
[----:B------:R-:W5:Y:S01]  /*13a10*/  MUFU.EX2 R167, R167 ;  /* 0x000000a700a77308 */ /* 0x000f620000000800 */
[----:B-1----:R-:W-:Y:S01]  /*13a20*/  F2FP.BF16.F32.PACK_AB R33, R171, R162 ;  /* 0x000000a2ab21723e */ /* 0x002fe200000010ff */
[----:B------:R-:W-:Y:S01]  /*13a30*/  FADD.FTZ R12, R118, R199 ;  /* 0x000000c7760c7221 */ /* 0x000fe20000010000 */
[----:B------:R-:W-:-:S03]  /*13a40*/  FFMA.FTZ R118, R157, UR4, -R88 ;  /* 0x000000049d767c23 */ /* 0x000fc60008010858 */
[----:B------:R-:W-:Y:S02]  /*13a50*/  FADD.FTZ R153, R153, R12 ;  /* 0x0000000c99997221 */ /* 0x000fe40000010000 */
[----:B------:R-:W-:Y:S02]  /*13a60*/  MUFU.EX2 R69, R69 ;  /* 0x0000004500457308 */ /* 0x000fe40000000800 */
[----:B------:R-:W-:-:S04]  /*13a70*/  FADD.FTZ R12, R114, R153 ;  /* 0x00000099720c7221 */ /* 0x000fc80000010000 */
[----:B------:R-:W-:Y:S02]  /*13a80*/  FADD.FTZ R127, R127, R12 ;  /* 0x0000000c7f7f7221 */ /* 0x000fe40000010000 */
[----:B------:R-:W1:Y:S01]  /*13a90*/  MUFU.EX2 R68, R68 ;  /* 0x0000004400447308 */ /* 0x000e620000000800 */
[----:B-----5:R-:W-:Y:S01]  /*13aa0*/  F2FP.BF16.F32.PACK_AB R35, R167, R164 ;  /* 0x000000a4a723723e */ /* 0x020fe200000010ff */
[----:B------:R-:W-:Y:S01]  /*13ab0*/  FADD.FTZ R106, R106, R127 ;  /* 0x0000007f6a6a7221 */ /* 0x000fe20000010000 */
[----:B------:R-:W5:Y:S03]  /*13ac0*/  LDSM.16.MT88.4 R12, [R232+0x7c00] ;  /* 0x007c0000e80c783b */ /* 0x000f660000004200 */
[----:B------:R-:W-:Y:S02]  /*13ad0*/  FADD.FTZ R121, R121, R106 ;  /* 0x0000006a79797221 */ /* 0x000fe40000010000 */
[----:B------:R-:W-:Y:S01]  /*13ae0*/  MUFU.EX2 R67, R67 ;  /* 0x0000004300437308 */ /* 0x000fe20000000800 */
[----:B------:R-:W-:Y:S01]  /*13af0*/  HMMA.16816.F32.BF16 R136, R32, R24, R136 ;  /* 0x000000182088723c */ /* 0x000fe20000041888 */
[----:B------:R-:W-:-:S05]  /*13b00*/  FADD.FTZ R121, R102, R121 ;  /* 0x0000007966797221 */ /* 0x000fca0000010000 */
[----:B--2---:R-:W-:Y:S01]  /*13b10*/  HMMA.16816.F32.BF16 R20, R32, R4, R20 ;  /* 0x000000042014723c */ /* 0x004fe20000041814 */
[----:B------:R-:W2:Y:S01]  /*13b20*/  MUFU.EX2 R66, R66 ;  /* 0x0000004200427308 */ /* 0x000ea20000000800 */
[----:B------:R-:W-:Y:S01]  /*13b30*/  FFMA.FTZ R25, R131, UR4, -R50 ;  /* 0x0000000483197c23 */ /* 0x000fe20008010832 */
[----:B------:R-:W-:-:S03]  /*13b40*/  FFMA.FTZ R24, R109, UR4, -R88 ;  /* 0x000000046d187c23 */ /* 0x000fc60008010858 */
[C---:B------:R-:W-:Y:S01]  /*13b50*/  HMMA.16816.F32.BF16 R28, R32.reuse, R6, R28 ;  /* 0x00000006201c723c */ /* 0x040fe2000004181c */
[C---:B-1----:R-:W-:Y:S01]  /*13b60*/  F2FP.BF16.F32.PACK_AB R4, R68.reuse, R69 ;  /* 0x000000454404723e */ /* 0x042fe200000010ff */
[----:B------:R-:W-:Y:S01]  /*13b70*/  FADD.FTZ R69, R69, R70 ;  /* 0x0000004645457221 */ /* 0x000fe20000010000 */
[----:B------:R-:W-:Y:S03]  /*13b80*/  MUFU.EX2 R150, R150 ;  /* 0x0000009600967308 */ /* 0x000fe60000000800 */
[----:B------:R-:W-:Y:S01]  /*13b90*/  HMMA.16816.F32.BF16 R132, R32, R26, R132 ;  /* 0x0000001a2084723c */ /* 0x000fe20000041884 */
[----:B------:R-:W-:-:S04]  /*13ba0*/  FADD.FTZ R68, R68, R69 ;  /* 0x0000004544447221 */ /* 0x000fc80000010000 */
[----:B------:R-:W1:Y:S01]  /*13bb0*/  MUFU.EX2 R163, R163 ;  /* 0x000000a300a37308 */ /* 0x000e620000000800 */
[----:B--2---:R-:W-:Y:S01]  /*13bc0*/  F2FP.BF16.F32.PACK_AB R6, R66, R67 ;  /* 0x000000434206723e */ /* 0x004fe200000010ff */
[--C-:B------:R-:W-:Y:S01]  /*13bd0*/  FFMA.FTZ R26, R125, UR4, -R50.reuse ;  /* 0x000000047d1a7c23 */ /* 0x100fe20008010832 */
[--C-:B------:R-:W-:Y:S01]  /*13be0*/  FFMA.FTZ R27, R115, UR4, -R50.reuse ;  /* 0x00000004731b7c23 */ /* 0x100fe20008010832 */
[--C-:B------:R-:W-:Y:S01]  /*13bf0*/  FFMA.FTZ R32, R107, UR4, -R50.reuse ;  /* 0x000000046b207c23 */ /* 0x100fe20008010832 */
[----:B------:R-:W-:Y:S01]  /*13c00*/  FFMA.FTZ R33, R101, UR4, -R50 ;  /* 0x0000000465217c23 */ /* 0x000fe20008010832 */
[----:B------:R-:W-:Y:S01]  /*13c10*/  FFMA.FTZ R35, R49, UR4, -R88 ;  /* 0x0000000431237c23 */ /* 0x000fe20008010858 */
[--C-:B------:R-:W-:Y:S01]  /*13c20*/  FFMA.FTZ R34, R44, UR4, -R50.reuse ;  /* 0x000000042c227c23 */ /* 0x100fe20008010832 */
[----:B------:R-:W-:Y:S01]  /*13c30*/  MUFU.EX2 R124, R161 ;  /* 0x000000a1007c7308 */ /* 0x000fe20000000800 */
[----:B------:R-:W-:Y:S01]  /*13c40*/  FFMA.FTZ R49, R43, UR4, -R50 ;  /* 0x000000042b317c23 */ /* 0x000fe20008010832 */
[----:B------:R-:W-:Y:S01]  /*13c50*/  FADD.FTZ R67, R67, R68 ;  /* 0x0000004443437221 */ /* 0x000fe20000010000 */
[--C-:B------:R-:W-:Y:S01]  /*13c60*/  FFMA.FTZ R43, R48, UR4, -R88.reuse ;  /* 0x00000004302b7c23 */ /* 0x100fe20008010858 */
[----:B------:R-:W-:-:S02]  /*13c70*/  FFMA.FTZ R44, R47, UR4, -R88 ;  /* 0x000000042f2c7c23 */ /* 0x000fc40008010858 */
[----:B------:R-:W-:Y:S02]  /*13c80*/  FADD.FTZ R66, R66, R67 ;  /* 0x0000004342427221 */ /* 0x000fe40000010000 */
[----:B------:R-:W2:Y:S01]  /*13c90*/  MUFU.EX2 R159, R159 ;  /* 0x0000009f009f7308 */ /* 0x000ea20000000800 */
[----:B-1----:R-:W-:-:S07]  /*13ca0*/  F2FP.BF16.F32.PACK_AB R5, R163, R150 ;  /* 0x00000096a305723e */ /* 0x002fce00000010ff */
[----:B------:R-:W-:Y:S08]  /*13cb0*/  MUFU.EX2 R65, R65 ;  /* 0x0000004100417308 */ /* 0x000ff00000000800 */
[----:B------:R-:W1:Y:S01]  /*13cc0*/  MUFU.EX2 R64, R64 ;  /* 0x0000004000407308 */ /* 0x000e620000000800 */
[----:B--2---:R-:W-:-:S07]  /*13cd0*/  F2FP.BF16.F32.PACK_AB R7, R159, R124 ;  /* 0x0000007c9f07723e */ /* 0x004fce00000010ff */
[C---:B----4-:R-:W-:Y:S01]  /*13ce0*/  HMMA.16816.F32.BF16 R136, R4.reuse, R8, R136 ;  /* 0x000000080488723c */ /* 0x050fe20000041888 */
[----:B------:R-:W-:Y:S05]  /*13cf0*/  MUFU.EX2 R63, R63 ;  /* 0x0000003f003f7308 */ /* 0x000fea0000000800 */
[C---:B---3--:R-:W-:Y:S01]  /*13d00*/  HMMA.16816.F32.BF16 R20, R4.reuse, R16, R20 ;  /* 0x000000100414723c */ /* 0x048fe20000041814 */
[----:B------:R-:W-:Y:S02]  /*13d10*/  FADD.FTZ R8, R98, R121 ;  /* 0x0000007962087221 */ /* 0x000fe40000010000 */
[----:B------:R-:W2:Y:S02]  /*13d20*/  MUFU.EX2 R62, R62 ;  /* 0x0000003e003e7308 */ /* 0x000ea40000000800 */
[----:B------:R-:W-:Y:S01]  /*13d30*/  FADD.FTZ R8, R113, R8 ;  /* 0x0000000871087221 */ /* 0x000fe20000010000 */
[----:B------:R-:W-:Y:S01]  /*13d40*/  HMMA.16816.F32.BF16 R28, R4, R18, R28 ;  /* 0x00000012041c723c */ /* 0x000fe2000004181c */
[----:B------:R-:W3:Y:S02]  /*13d50*/  LDSM.16.MT88.4 R16, [R231+0x7c00] ;  /* 0x007c0000e710783b */ /* 0x000ee40000004200 */
[----:B------:R-:W-:-:S02]  /*13d60*/  FADD.FTZ R105, R105, R8 ;  /* 0x0000000869697221 */ /* 0x000fc40000010000 */
[----:B------:R-:W-:Y:S01]  /*13d70*/  MUFU.EX2 R114, R149 ;  /* 0x0000009500727308 */ /* 0x000fe20000000800 */
[----:B------:R-:W-:Y:S01]  /*13d80*/  HMMA.16816.F32.BF16 R132, R4, R10, R132 ;  /* 0x0000000a0484723c */ /* 0x000fe20000041884 */
[----:B------:R-:W-:Y:S01]  /*13d90*/  FADD.FTZ R105, R0, R105 ;  /* 0x0000006900697221 */ /* 0x000fe20000010000 */
[----:B------:R-:W4:Y:S01]  /*13da0*/  LDSM.16.MT88.4 R8, [R232+0x8000] ;  /* 0x00800000e808783b */ /* 0x000f220000004200 */
[----:B------:R-:W-:Y:S02]  /*13db0*/  FFMA.FTZ R0, R97, UR4, -R50 ;  /* 0x0000000461007c23 */ /* 0x000fe40008010832 */
[----:B------:R-:W-:Y:S02]  /*13dc0*/  FADD.FTZ R2, R2, R105 ;  /* 0x0000006902027221 */ /* 0x000fe40000010000 */
[----:B------:R-:W5:Y:S01]  /*13dd0*/  MUFU.EX2 R25, R25 ;  /* 0x0000001900197308 */ /* 0x000f620000000800 */
[----:B-1----:R-:W-:Y:S01]  /*13de0*/  F2FP.BF16.F32.PACK_AB R4, R64, R65 ;  /* 0x000000414004723e */ /* 0x002fe200000010ff */
[----:B------:R-:W-:Y:S01]  /*13df0*/  FADD.FTZ R119, R119, R2 ;  /* 0x0000000277777221 */ /* 0x000fe20000010000 */
[----:B--2---:R-:W-:Y:S01]  /*13e00*/  F2FP.BF16.F32.PACK_AB R6, R62, R63 ;  /* 0x0000003f3e06723e */ /* 0x004fe200000010ff */
[----:B------:R-:W-:Y:S01]  /*13e10*/  FFMA.FTZ R2, R46, UR4, -R50 ;  /* 0x000000042e027c23 */ /* 0x000fe20008010832 */
[----:B------:R-:W-:Y:S01]  /*13e20*/  FADD.FTZ R65, R65, R66 ;  /* 0x0000004241417221 */ /* 0x000fe20000010000 */
[----:B------:R-:W-:-:S02]  /*13e30*/  FADD.FTZ R110, R110, R119 ;  /* 0x000000776e6e7221 */ /* 0x000fc40000010000 */
[----:B------:R-:W-:Y:S01]  /*13e40*/  MUFU.EX2 R26, R26 ;  /* 0x0000001a001a7308 */ /* 0x000fe20000000800 */
[----:B------:R-:W-:Y:S01]  /*13e50*/  FADD.FTZ R64, R64, R65 ;  /* 0x0000004140407221 */ /* 0x000fe20000010000 */
[----:B------:R-:W-:-:S03]  /*13e60*/  FADD.FTZ R129, R129, R110 ;  /* 0x0000006e81817221 */ /* 0x000fc60000010000 */
[----:B------:R-:W-:Y:S01]  /*13e70*/  FADD.FTZ R63, R63, R64 ;  /* 0x000000403f3f7221 */ /* 0x000fe20000010000 */
[----:B------:R-:W-:Y:S02]  /*13e80*/  FADD.FTZ R112, R112, R129 ;  /* 0x0000008170707221 */ /* 0x000fe40000010000 */
[----:B------:R-:W1:Y:S01]  /*13e90*/  MUFU.EX2 R27, R27 ;  /* 0x0000001b001b7308 */ /* 0x000e620000000800 */
[----:B-----5:R-:W-:Y:S01]  /*13ea0*/  F2FP.BF16.F32.PACK_AB R5, R25, R114 ;  /* 0x000000721905723e */ /* 0x020fe200000010ff */
        /* <DEDUP_REMOVED lines=10> */
[C---:B------:R-:W-:Y:S01]  /*13f50*/  HMMA.16816.F32.BF16 R20, R4.reuse, R12, R20 ;  /* 0x0000000c0414723c */ /* 0x040fe20000041814 */
[----:B------:R-:W-:Y:S01]  /*13f60*/  MUFU.EX2 R59, R59 ;  /* 0x0000003b003b7308 */ /* 0x000fe20000000800 */
[----:B------:R-:W-:Y:S02]  /*13f70*/  FADD.FTZ R147, R147, R142 ;  /* 0x0000008e93937221 */ /* 0x000fe40000010000 */
[----:B------:R-:W-:Y:S02]  /*13f80*/  LDSM.16.MT88.4 R140, [R232+0x8c00] ;  /* 0x008c0000e88c783b */ /* 0x000fe40000004200 */
[----:B------:R-:W-:Y:S01]  /*13f90*/  FADD.FTZ R144, R144, R147 ;  /* 0x0000009390907221 */ /* 0x000fe20000010000 */
[----:B------:R-:W-:Y:S01]  /*13fa0*/  HMMA.16816.F32.BF16 R28, R4, R14, R28 ;  /* 0x0000000e041c723c */ /* 0x000fe2000004181c */
[----:B------:R-:W1:Y:S01]  /*13fb0*/  LDSM.16.MT88.4 R12, [R231+0x8000] ;  /* 0x00800000e70c783b */ /* 0x000e620000004200 */
[----:B------:R-:W5:Y:S01]  /*13fc0*/  MUFU.EX2 R58, R58 ;  /* 0x0000003a003a7308 */ /* 0x000f620000000800 */
[----:B------:R-:W-:-:S03]  /*13fd0*/  FADD.FTZ R187, R187, R144 ;  /* 0x00000090bbbb7221 */ /* 0x000fc60000010000 */
[----:B---3--:R-:W-:Y:S01]  /*13fe0*/  HMMA.16816.F32.BF16 R136, R4, R16, R136 ;  /* 0x000000100488723c */ /* 0x008fe20000041888 */
[----:B------:R-:W-:-:S03]  /*13ff0*/  FADD.FTZ R146, R146, R187 ;  /* 0x000000bb92927221 */ /* 0x000fc60000010000 */
[----:B------:R-:W-:Y:S01]  /*14000*/  MUFU.EX2 R32, R32 ;  /* 0x0000002000207308 */ /* 0x000fe20000000800 */
[----:B------:R-:W-:Y:S01]  /*14010*/  FADD.FTZ R183, R183, R146 ;  /* 0x00000092b7b77221 */ /* 0x000fe20000010000 */
[----:B------:R-:W-:Y:S01]  /*14020*/  HMMA.16816.F32.BF16 R132, R4, R18, R132 ;  /* 0x000000120484723c */ /* 0x000fe20000041884 */
[----:B------:R-:W3:Y:S02]  /*14030*/  LDSM.16.MT88.4 R16, [R232+0x8400] ;  /* 0x00840000e810783b */ /* 0x000ee40000004200 */
[----:B------:R-:W-:-:S03]  /*14040*/  FADD.FTZ R158, R158, R183 ;  /* 0x000000b79e9e7221 */ /* 0x000fc60000010000 */
[----:B------:R-:W4:Y:S01]  /*14050*/  MUFU.EX2 R33, R33 ;  /* 0x0000002100217308 */ /* 0x000f220000000800 */
[----:B------:R-:W-:Y:S01]  /*14060*/  FADD.FTZ R179, R179, R158 ;  /* 0x0000009eb3b37221 */ /* 0x000fe20000010000 */
[----:B--2---:R-:W-:Y:S01]  /*14070*/  F2FP.BF16.F32.PACK_AB R4, R60, R61 ;  /* 0x0000003d3c04723e */ /* 0x004fe200000010ff */
[----:B------:R-:W-:Y:S01]  /*14080*/  FADD.FTZ R61, R61, R62 ;  /* 0x0000003e3d3d7221 */ /* 0x000fe20000010000 */
[----:B-----5:R-:W-:Y:S01]  /*14090*/  F2FP.BF16.F32.PACK_AB R6, R58, R59 ;  /* 0x0000003b3a06723e */ /* 0x020fe200000010ff */
[----:B------:R-:W-:Y:S02]  /*140a0*/  FADD.FTZ R160, R160, R179 ;  /* 0x000000b3a0a07221 */ /* 0x000fe40000010000 */
[----:B------:R-:W-:Y:S01]  /*140b0*/  FADD.FTZ R60, R60, R61 ;  /* 0x0000003d3c3c7221 */ /* 0x000fe20000010000 */
[----:B------:R-:W-:Y:S01]  /*140c0*/  MUFU.EX2 R0, R0 ;  /* 0x0000000000007308 */ /* 0x000fe20000000800 */
[----:B------:R-:W-:Y:S02]  /*140d0*/  FADD.FTZ R175, R175, R160 ;  /* 0x000000a0afaf7221 */ /* 0x000fe40000010000 */
[----:B------:R-:W-:-:S02]  /*140e0*/  FADD.FTZ R59, R59, R60 ;  /* 0x0000003c3b3b7221 */ /* 0x000fc40000010000 */
[----:B------:R-:W-:Y:S02]  /*140f0*/  FADD.FTZ R162, R162, R175 ;  /* 0x000000afa2a27221 */ /* 0x000fe40000010000 */
[----:B------:R-:W-:Y:S01]  /*14100*/  FADD.FTZ R58, R58, R59 ;  /* 0x0000003b3a3a7221 */ /* 0x000fe20000010000 */
[----:B------:R-:W2:Y:S01]  /*14110*/  MUFU.EX2 R93, R93 ;  /* 0x0000005d005d7308 */ /* 0x000ea20000000800 */
[----:B----4-:R-:W-:Y:S01]  /*14120*/  F2FP.BF16.F32.PACK_AB R5, R33, R32 ;  /* 0x000000202105723e */ /* 0x010fe200000010ff */
        /* <DEDUP_REMOVED lines=9> */
[----:B------:R-:W-:Y:S01]  /*141c0*/  MUFU.EX2 R55, R55 ;  /* 0x0000003700377308 */ /* 0x000fe20000000800 */
[----:B------:R-:W-:Y:S01]  /*141d0*/  HMMA.16816.F32.BF16 R20, R4, R8, R20 ;  /* 0x000000080414723c */ /* 0x000fe20000041814 */
[----:B------:R-:W-:-:S04]  /*141e0*/  FADD.FTZ R159, R159, R124 ;  /* 0x0000007c9f9f7221 */ /* 0x000fc80000010000 */
[----:B------:R-:W-:Y:S01]  /*141f0*/  FADD.FTZ R114, R114, R159 ;  /* 0x0000009f72727221 */ /* 0x000fe20000010000 */
[----:B------:R-:W-:Y:S01]  /*14200*/  HMMA.16816.F32.BF16 R28, R4, R10, R28 ;  /* 0x0000000a041c723c */ /* 0x000fe2000004181c */
[----:B------:R-:W2:Y:S01]  /*14210*/  MUFU.EX2 R54, R54 ;  /* 0x0000003600367308 */ /* 0x000ea20000000800 */
[----:B------:R-:W5:Y:S01]  /*14220*/  LDSM.16.MT88.4 R8, [R231+0x8400] ;  /* 0x00840000e708783b */ /* 0x000f620000004200 */
[----:B------:R-:W-:-:S03]  /*14230*/  FADD.FTZ R25, R25, R114 ;  /* 0x0000007219197221 */ /* 0x000fc60000010000 */
[C---:B-1----:R-:W-:Y:S01]  /*14240*/  HMMA.16816.F32.BF16 R136, R4.reuse, R12, R136 ;  /* 0x0000000c0488723c */ /* 0x042fe20000041888 */
[----:B------:R-:W-:Y:S02]  /*14250*/  FADD.FTZ R26, R26, R25 ;  /* 0x000000191a1a7221 */ /* 0x000fe40000010000 */
[----:B------:R-:W-:Y:S02]  /*14260*/  MUFU.EX2 R2, R2 ;  /* 0x0000000200027308 */ /* 0x000fe40000000800 */
[----:B------:R-:W-:Y:S01]  /*14270*/  FADD.FTZ R27, R27, R26 ;  /* 0x0000001a1b1b7221 */ /* 0x000fe20000010000 */
[----:B------:R-:W-:Y:S01]  /*14280*/  HMMA.16816.F32.BF16 R132, R4, R14, R132 ;  /* 0x0000000e0484723c */ /* 0x000fe20000041884 */
[----:B------:R-:W1:Y:S02]  /*14290*/  LDSM.16.MT88.4 R12, [R232+0x8800] ;  /* 0x00880000e80c783b */ /* 0x000e640000004200 */
[----:B------:R-:W-:Y:S02]  /*142a0*/  FADD.FTZ R32, R32, R27 ;  /* 0x0000001b20207221 */ /* 0x000fe40000010000 */
[----:B------:R-:W3:Y:S02]  /*142b0*/  MUFU.EX2 R45, R45 ;  /* 0x0000002d002d7308 */ /* 0x000ee40000000800 */
[----:B----4-:R-:W-:Y:S01]  /*142c0*/  F2FP.BF16.F32.PACK_AB R4, R56, R57 ;  /* 0x000000393804723e */ /* 0x010fe200000010ff */
[----:B------:R-:W-:Y:S01]  /*142d0*/  FADD.FTZ R33, R33, R32 ;  /* 0x0000002021217221 */ /* 0x000fe20000010000 */
[----:B--2---:R-:W-:Y:S01]  /*142e0*/  F2FP.BF16.F32.PACK_AB R6, R54, R55 ;  /* 0x000000373606723e */ /* 0x004fe200000010ff */
[----:B------:R-:W-:-:S02]  /*142f0*/  FADD.FTZ R57, R57, R58 ;  /* 0x0000003a39397221 */ /* 0x000fc40000010000 */
[----:B------:R-:W-:Y:S01]  /*14300*/  FADD.FTZ R0, R0, R33 ;  /* 0x0000002100007221 */ /* 0x000fe20000010000 */
[----:B------:R-:W-:Y:S01]  /*14310*/  MUFU.EX2 R34, R34 ;  /* 0x0000002200227308 */ /* 0x000fe20000000800 */
[----:B------:R-:W-:Y:S02]  /*14320*/  FADD.FTZ R56, R56, R57 ;  /* 0x0000003938387221 */ /* 0x000fe40000010000 */
[----:B------:R-:W-:Y:S02]  /*14330*/  FADD.FTZ R93, R93, R0 ;  /* 0x000000005d5d7221 */ /* 0x000fe40000010000 */
[----:B------:R-:W-:-:S03]  /*14340*/  FADD.FTZ R55, R55, R56 ;  /* 0x0000003837377221 */ /* 0x000fc60000010000 */
[----:B------:R-:W2:Y:S01]  /*14350*/  MUFU.EX2 R49, R49 ;  /* 0x0000003100317308 */ /* 0x000ea20000000800 */
[----:B---3--:R-:W-:Y:S01]  /*14360*/  F2FP.BF16.F32.PACK_AB R5, R45, R2 ;  /* 0x000000022d05723e */ /* 0x008fe200000010ff */
[----:B------:R-:W-:Y:S01]  /*14370*/  FADD.FTZ R2, R2, R93 ;  /* 0x0000005d02027221 */ /* 0x000fe20000010000 */
[----:B------:R-:W-:-:S03]  /*14380*/  FADD.FTZ R54, R54, R55 ;  /* 0x0000003736367221 */ /* 0x000fc60000010000 */
[----:B------:R-:W-:Y:S01]  /*14390*/  FADD.FTZ R45, R45, R2 ;  /* 0x000000022d2d7221 */ /* 0x000fe20000010000 */
[----:B------:R-:W-:Y:S01]  /*143a0*/  MOV R2, R89 ;  /* 0x0000005900027202 */ /* 0x000fe20000000f00 */
        /* <DEDUP_REMOVED lines=9> */
[----:B------:R-:W4:Y:S03]  /*14440*/  MUFU.EX2 R118, R118 ;  /* 0x0000007600767308 */ /* 0x000f260000000800 */
[C---:B-----5:R-:W-:Y:S05]  /*14450*/  HMMA.16816.F32.BF16 R136, R4.reuse, R8, R136 ;  /* 0x000000080488723c */ /* 0x060fea0000041888 */
[----:B------:R-:W-:Y:S01]  /*14460*/  MUFU.EX2 R42, R42 ;  /* 0x0000002a002a7308 */ /* 0x000fe20000000800 */
[----:B------:R-:W-:Y:S01]  /*14470*/  HMMA.16816.F32.BF16 R132, R4, R10, R132 ;  /* 0x0000000a0484723c */ /* 0x000fe20000041884 */
[--C-:B------:R-:W-:Y:S01]  /*14480*/  FFMA.FTZ R8, R38, UR4, -R50.reuse ;  /* 0x0000000426087c23 */ /* 0x100fe20008010832 */
[----:B------:R-:W-:-:S05]  /*14490*/  FFMA.FTZ R38, R37, UR4, -R50 ;  /* 0x0000000425267c23 */ /* 0x000fca0008010832 */
[----:B------:R-:W5:Y:S01]  /*144a0*/  MUFU.EX2 R41, R41 ;  /* 0x0000002900297308 */ /* 0x000f620000000800 */
[----:B---3--:R-:W-:Y:S01]  /*144b0*/  F2FP.BF16.F32.PACK_AB R4, R52, R53 ;  /* 0x000000353404723e */ /* 0x008fe200000010ff */
[----:B------:R-:W-:Y:S01]  /*144c0*/  FADD.FTZ R53, R53, R54 ;  /* 0x0000003635357221 */ /* 0x000fe20000010000 */
[----:B----4-:R-:W-:-:S03]  /*144d0*/  F2FP.BF16.F32.PACK_AB R6, R118, R51 ;  /* 0x000000337606723e */ /* 0x010fc600000010ff */
[----:B------:R-:W-:Y:S02]  /*144e0*/  FADD.FTZ R52, R52, R53 ;  /* 0x0000003534347221 */ /* 0x000fe40000010000 */
[----:B------:R-:W3:Y:S08]  /*144f0*/  MUFU.EX2 R40, R40 ;  /* 0x0000002800287308 */ /* 0x000ef00000000800 */
[----:B------:R-:W4:Y:S01]  /*14500*/  MUFU.EX2 R39, R39 ;  /* 0x0000002700277308 */ /* 0x000f220000000800 */
[----:B-----5:R-:W-:Y:S01]  /*14510*/  F2FP.BF16.F32.PACK_AB R5, R41, R42 ;  /* 0x0000002a2905723e */ /* 0x020fe200000010ff */
[----:B------:R-:W-:-:S04]  /*14520*/  FADD.FTZ R42, R42, R49 ;  /* 0x000000312a2a7221 */ /* 0x000fc80000010000 */
[----:B------:R-:W-:Y:S02]  /*14530*/  FADD.FTZ R41, R41, R42 ;  /* 0x0000002a29297221 */ /* 0x000fe40000010000 */
[----:B------:R5:W-:Y:S02]  /*14540*/  MUFU.EX2 R37, R8 ;  /* 0x0000000800257308 */ /* 0x000be40000000800 */
[----:B---3--:R-:W-:-:S06]  /*14550*/  FADD.FTZ R0, R40, R41 ;  /* 0x0000002928007221 */ /* 0x008fcc0000010000 */
[----:B------:R-:W-:Y:S01]  /*14560*/  MUFU.EX2 R24, R24 ;  /* 0x0000001800187308 */ /* 0x000fe20000000800 */
[C---:B----4-:R-:W-:Y:S01]  /*14570*/  F2FP.BF16.F32.PACK_AB R7, R39.reuse, R40 ;  /* 0x000000282707723e */ /* 0x050fe200000010ff */
[----:B------:R-:W-:-:S06]  /*14580*/  FADD.FTZ R0, R39, R0 ;  /* 0x0000000027007221 */ /* 0x000fcc0000010000 */
[C---:B-1----:R-:W-:Y:S01]  /*14590*/  HMMA.16816.F32.BF16 R20, R4.reuse, R12, R20 ;  /* 0x0000000c0414723c */ /* 0x042fe20000041814 */
[----:B-----5:R-:W1:Y:S01]  /*145a0*/  LDSM.16.MT88.4 R8, [R231+0x8c00] ;  /* 0x008c0000e708783b */ /* 0x020e620000004200 */
[----:B------:R-:W3:Y:S04]  /*145b0*/  MUFU.EX2 R35, R35 ;  /* 0x0000002300237308 */ /* 0x000ee80000000800 */
[----:B--2---:R-:W-:Y:S01]  /*145c0*/  HMMA.16816.F32.BF16 R136, R4, R16, R136 ;  /* 0x000000100488723c */ /* 0x004fe20000041888 */
[----:B------:R-:W-:-:S03]  /*145d0*/  FFMA.FTZ R12, R36, UR4, -R50 ;  /* 0x00000004240c7c23 */ /* 0x000fc60008010832 */
[----:B------:R-:W-:Y:S02]  /*145e0*/  MUFU.EX2 R43, R43 ;  /* 0x0000002b002b7308 */ /* 0x000fe40000000800 */
[C---:B------:R-:W-:Y:S06]  /*145f0*/  HMMA.16816.F32.BF16 R28, R4.reuse, R14, R28 ;  /* 0x0000000e041c723c */ /* 0x040fec000004181c */
[----:B------:R-:W2:Y:S01]  /*14600*/  MUFU.EX2 R44, R44 ;  /* 0x0000002c002c7308 */ /* 0x000ea20000000800 */
[----:B------:R-:W-:Y:S07]  /*14610*/  HMMA.16816.F32.BF16 R132, R4, R18, R132 ;  /* 0x000000120484723c */ /* 0x000fee0000041884 */
[----:B------:R-:W4:Y:S01]  /*14620*/  MUFU.EX2 R38, R38 ;  /* 0x0000002600267308 */ /* 0x000f220000000800 */
[----:B---3--:R-:W-:-:S07]  /*14630*/  F2FP.BF16.F32.PACK_AB R4, R35, R24 ;  /* 0x000000182304723e */ /* 0x008fce00000010ff */
[----:B------:R-:W-:Y:S01]  /*14640*/  MUFU.EX2 R12, R12 ;  /* 0x0000000c000c7308 */ /* 0x000fe20000000800 */
[----:B--2---:R-:W-:-:S07]  /*14650*/  F2FP.BF16.F32.PACK_AB R6, R44, R43 ;  /* 0x0000002b2c06723e */ /* 0x004fce00000010ff */
[----:B------:R-:W2:Y:S01]  /*14660*/  MUFU.EX2 R3, R3 ;  /* 0x0000000300037308 */ /* 0x000ea20000000800 */
[----:B----4-:R-:W-:Y:S01]  /*14670*/  F2FP.BF16.F32.PACK_AB R5, R38, R37 ;  /* 0x000000252605723e */ /* 0x010fe200000010ff */
[----:B------:R-:W-:Y:S01]  /*14680*/  FADD.FTZ R37, R37, R0 ;  /* 0x0000000025257221 */ /* 0x000fe20000010000 */
[----:B------:R-:W-:-:S03]  /*14690*/  MOV R0, R87 ;  /* 0x0000005700007202 */ /* 0x000fc60000000f00 */
[----:B------:R-:W-:Y:S01]  /*146a0*/  FADD.FTZ R37, R38, R37 ;  /* 0x0000002526257221 */ /* 0x000fe20000010000 */
[----:B--2---:R-:W-:-:S03]  /*146b0*/  F2FP.BF16.F32.PACK_AB R7, R3, R12 ;  /* 0x0000000c0307723e */ /* 0x004fc600000010ff */
[----:B------:R-:W-:-:S04]  /*146c0*/  FADD.FTZ R12, R12, R37 ;  /* 0x000000250c0c7221 */ /* 0x000fc80000010000 */
[----:B------:R-:W-:Y:S01]  /*146d0*/  FADD.FTZ R250, R3, R12 ;  /* 0x0000000c03fa7221 */ /* 0x000fe20000010000 */
[C---:B-1----:R-:W-:Y:S06]  /*146e0*/  HMMA.16816.F32.BF16 R136, R4.reuse, R8, R136 ;  /* 0x000000080488723c */ /* 0x042fec0000041888 */
[----:B------:R-:W-:Y:S01]  /*146f0*/  HMMA.16816.F32.BF16 R144, R4, R140, R20 ;  /* 0x0000008c0490723c */ /* 0x000fe20000041814 */
[----:B------:R-:W-:-:S04]  /*14700*/  FADD.FTZ R9, R51, R52 ;  /* 0x0000003433097221 */ /* 0x000fc80000010000 */
[----:B------:R-:W-:Y:S01]  /*14710*/  FADD.FTZ R9, R118, R9 ;  /* 0x0000000976097221 */ /* 0x000fe20000010000 */
[----:B------:R-:W-:Y:S03]  /*14720*/  HMMA.16816.F32.BF16 R140, R4, R142, R28 ;  /* 0x0000008e048c723c */ /* 0x000fe6000004181c */
[----:B------:R-:W-:-:S03]  /*14730*/  FADD.FTZ R24, R24, R9 ;  /* 0x0000000918187221 */ /* 0x000fc60000010000 */
[----:B------:R-:W-:Y:S01]  /*14740*/  HMMA.16816.F32.BF16 R132, R4, R10, R132 ;  /* 0x0000000a0484723c */ /* 0x000fe20000041884 */
[----:B------:R-:W-:-:S04]  /*14750*/  FADD.FTZ R24, R35, R24 ;  /* 0x0000001823187221 */ /* 0x000fc80000010000 */
[----:B------:R-:W-:-:S04]  /*14760*/  FADD.FTZ R43, R43, R24 ;  /* 0x000000182b2b7221 */ /* 0x000fc80000010000 */
[----:B------:R-:W-:-:S15]  /*14770*/  FADD.FTZ R251, R44, R43 ;  /* 0x0000002b2cfb7221 */ /* 0x000fde0000010000 */
.L_x_1875:
[----:B------:R-:W-:-:S13]  /*14780*/  ISETP.GE.AND P0, PT, R246, 0x1, PT ;  /* 0x00000001f600780c */ /* 0x000fda0003f06270 */
[----:B------:R-:W-:Y:S05]  /*14790*/  @!P0 BRA `(.L_x_1881) ;  /* 0x0000004000088947 */ /* 0x000fea0003800000 */
[----:B------:R-:W-:Y:S01]  /*147a0*/  ULDC UR7, c[0x0][0x250] ;  /* 0x0000940000077ab9 */ /* 0x000fe20000000800 */
[----:B------:R-:W-:Y:S01]  /*147b0*/  ULDC.64 UR10, c[0x0][0x250] ;  /* 0x00009400000a7ab9 */ /* 0x000fe20000000a00 */
[----:B------:R-:W-:Y:S01]  /*147c0*/  ULEA UR7, -UR7, URZ, 0x8 ;  /* 0x0000003f07077291 */ /* 0x000fe2000f8e413f */
[----:B------:R-:W-:Y:S01]  /*147d0*/  IMAD.MOV.U32 R3, RZ, RZ, R0 ;  /* 0x000000ffff037224 */ /* 0x000fe200078e0000 */
[----:B------:R-:W-:Y:S01]  /*147e0*/  ULDC UR9, c[0x0][0x248] ;  /* 0x0000920000097ab9 */ /* 0x000fe20000000800 */
[----:B------:R-:W-:Y:S01]  /*147f0*/  IMAD.MOV.U32 R149, RZ, RZ, R2 ;  /* 0x000000ffff957224 */ /* 0x000fe200078e0002 */
[----:B------:R-:W-:Y:S02]  /*14800*/  USHF.R.S32.HI UR4, URZ, 0x1f, UR7 ;  /* 0x0000001f3f047899 */ /* 0x000fe40008011407 */
[----:B------:R-:W-:Y:S01]  /*14810*/  MOV R249, UR7 ;  /* 0x0000000700f97c02 */ /* 0x000fe20008000f00 */
[----:B------:R-:W-:Y:S01]  /*14820*/  ULDC UR6, c[0x0][0x24c] ;  /* 0x0000930000067ab9 */ /* 0x000fe20000000800 */
[----:B------:R-:W-:-:S02]  /*14830*/  USHF.L.U64.HI UR11, UR10, 0x6, UR11 ;  /* 0x000000060a0b7899 */ /* 0x000fc4000801020b */
[----:B------:R-:W-:Y:S01]  /*14840*/  MOV R248, UR4 ;  /* 0x0000000400f87c02 */ /* 0x000fe20008000f00 */
[----:B------:R-:W-:Y:S02]  /*14850*/  USHF.L.U32 UR10, UR10, 0x6, URZ ;  /* 0x000000060a0a7899 */ /* 0x000fe4000800063f */
[----:B------:R-:W-:Y:S02]  /*14860*/  USHF.L.U64.HI UR6, UR9, 0x6, UR6 ;  /* 0x0000000609067899 */ /* 0x000fe40008010206 */
[----:B------:R-:W-:Y:S01]  /*14870*/  USHF.L.U32 UR5, UR9, 0x6, URZ ;  /* 0x0000000609057899 */ /* 0x000fe2000800063f */
[----:B------:R-:W-:Y:S01]  /*14880*/  ULDC UR4, c[0x0][0x2ec] ;  /* 0x0000bb0000047ab9 */ /* 0x000fe20000000800 */
[----:B------:R-:W-:-:S10]  /*14890*/  ULDC.64 UR12, c[0x0][0x208] ;  /* 0x00008200000c7ab9 */ /* 0x000fd40000000a00 */
.L_x_1885:
[----:B------:R-:W-:Y:S04]  /*148a0*/  DEPBAR.LE SB0, 0x0 ;  /* 0x000080000000791a */ /* 0x000fe80000000000 */
[----:B------:R-:W-:Y:S01]  /*148b0*/  BAR.SYNC.DEFER_BLOCKING 0x0 ;  /* 0x0000000000007b1d */ /* 0x000fe20000010000 */
[----:B------:R-:W-:Y:S01]  /*148c0*/  PLOP3.LUT P0, PT, PT, PT, UP0, 0x40, 0x0 ;  /* 0x000000000000781c */ /* 0x000fe20003f0e808 */
[----:B------:R-:W-:Y:S01]  /*148d0*/  IMAD.MOV.U32 R8, RZ, RZ, R249 ;  /* 0x000000ffff087224 */ /* 0x000fe200078e00f9 */
[----:B------:R-:W-:Y:S11]  /*148e0*/  MOV R0, R248 ;  /* 0x000000f800007202 */ /* 0x000ff60000000f00 */
[----:B------:R-:W-:Y:S05]  /*148f0*/  @P0 BRA `(.L_x_1882) ;  /* 0x0000000000f40947 */ /* 0x000fea0003800000 */
        /* <DEDUP_REMOVED lines=61> */
.L_x_1882:
        /* <DEDUP_REMOVED lines=29> */
[----:B------:R-:W4:Y:S04]  /*14ea0*/  LDSM.16.M88.4 R156, [R234+0x1000] ;  /* 0x00100000ea9c783b */ /* 0x000f280000000200 */
        /* <DEDUP_REMOVED lines=11> */
[----:B------:R-:W-:Y:S01]  /*14f60*/  LDSM.16.M88.4 R112, [R234+0x4400] ;  /* 0x00440000ea70783b */ /* 0x000fe20000000200 */
[C---:B------:R-:W-:Y:S03]  /*14f70*/  HMMA.16816.F32.BF16 R8, R152.reuse, R158, RZ ;  /* 0x0000009e9808723c */ /* 0x040fe600000418ff */
[----:B------:R-:W4:Y:S03]  /*14f80*/  LDSM.16.M88.4 R156, [R234+0x3000] ;  /* 0x00300000ea9c783b */ /* 0x000f260000000200 */
[C---:B-----5:R-:W-:Y:S01]  /*14f90*/  HMMA.16816.F32.BF16 R12, R152.reuse, R160, RZ ;  /* 0x000000a0980c723c */ /* 0x060fe200000418ff */
[----:B------:R-:W-:Y:S04]  /*14fa0*/  LDSM.16.M88.4 R120, [R234+0x4800] ;  /* 0x00480000ea78783b */ /* 0x000fe80000000200 */
[----:B------:R-:W-:Y:S01]  /*14fb0*/  LDSM.16.M88.4 R128, [R234+0x4c00] ;  /* 0x004c0000ea80783b */ /* 0x000fe20000000200 */
[C---:B------:R-:W-:Y:S03]  /*14fc0*/  HMMA.16816.F32.BF16 R16, R152.reuse, R162, RZ ;  /* 0x000000a29810723c */ /* 0x040fe600000418ff */
[----:B------:R-:W5:Y:S03]  /*14fd0*/  LDSM.16.M88.4 R160, [R234+0x3400] ;  /* 0x00340000eaa0783b */ /* 0x000f660000000200 */
[C---:B-1----:R-:W-:Y:S01]  /*14fe0*/  HMMA.16816.F32.BF16 R20, R152.reuse, R164, RZ ;  /* 0x000000a49814723c */ /* 0x042fe200000418ff */
[----:B------:R-:W-:Y:S04]  /*14ff0*/  LDSM.16.M88.4 R196, [R221] ;  /* 0x00000000ddc4783b */ /* 0x000fe80000000200 */
[----:B------:R-:W-:Y:S01]  /*15000*/  LDSM.16.M88.4 R200, [R220] ;  /* 0x00000000dcc8783b */ /* 0x000fe20000000200 */
[C---:B------:R-:W-:Y:S03]  /*15010*/  HMMA.16816.F32.BF16 R24, R152.reuse, R166, RZ ;  /* 0x000000a69818723c */ /* 0x040fe600000418ff */
[----:B------:R-:W1:Y:S03]  /*15020*/  LDSM.16.M88.4 R164, [R234+0x4000] ;  /* 0x00400000eaa4783b */ /* 0x000e660000000200 */
[C---:B--2---:R-:W-:Y:S01]  /*15030*/  HMMA.16816.F32.BF16 R28, R152.reuse, R168, RZ ;  /* 0x000000a8981c723c */ /* 0x044fe200000418ff */
[----:B------:R-:W-:Y:S04]  /*15040*/  LDSM.16.M88.4 R204, [R219] ;  /* 0x00000000dbcc783b */ /* 0x000fe80000000200 */
[----:B------:R-:W-:Y:S01]  /*15050*/  LDSM.16.M88.4 R208, [R218] ;  /* 0x00000000dad0783b */ /* 0x000fe20000000200 */
[C---:B------:R-:W-:Y:S03]  /*15060*/  HMMA.16816.F32.BF16 R32, R152.reuse, R170, RZ ;  /* 0x000000aa9820723c */ /* 0x040fe600000418ff */
[----:B------:R-:W-:Y:S03]  /*15070*/  LDSM.16.M88.4 R168, [R235] ;  /* 0x00000000eba8783b */ /* 0x000fe60000000200 */
[C---:B---3--:R-:W-:Y:S01]  /*15080*/  HMMA.16816.F32.BF16 R36, R152.reuse, R172, RZ ;  /* 0x000000ac9824723c */ /* 0x048fe200000418ff */
[----:B------:R-:W-:Y:S05]  /*15090*/  LDSM.16.M88.4 R212, [R217] ;  /* 0x00000000d9d4783b */ /* 0x000fea0000000200 */
[C---:B------:R-:W-:Y:S01]  /*150a0*/  HMMA.16816.F32.BF16 R40, R152.reuse, R174, RZ ;  /* 0x000000ae9828723c */ /* 0x040fe200000418ff */
[----:B------:R-:W-:Y:S05]  /*150b0*/  LDSM.16.M88.4 R172, [R228] ;  /* 0x00000000e4ac783b */ /* 0x000fea0000000200 */
[C---:B------:R-:W-:Y:S06]  /*150c0*/  HMMA.16816.F32.BF16 R44, R152.reuse, R176, RZ ;  /* 0x000000b0982c723c */ /* 0x040fec00000418ff */
        /* <DEDUP_REMOVED lines=10> */
[----:B------:R-:W2:Y:S05]  /*15170*/  LDSM.16.M88.4 R156, [R233] ;  /* 0x00000000e99c783b */ /* 0x000eaa0000000200 */
[C---:B-----5:R-:W-:Y:S06]  /*15180*/  HMMA.16816.F32.BF16 R76, R152.reuse, R160, RZ ;  /* 0x000000a0984c723c */ /* 0x060fec00000418ff */
[C---:B------:R-:W-:Y:S01]  /*15190*/  HMMA.16816.F32.BF16 R80, R152.reuse, R162, RZ ;  /* 0x000000a29850723c */ /* 0x040fe200000418ff */
[----:B------:R-:W3:Y:S05]  /*151a0*/  LDSM.16.M88.4 R160, [R230] ;  /* 0x00000000e6a0783b */ /* 0x000eea0000000200 */
        /* <DEDUP_REMOVED lines=9> */
[C---:B------:R-:W-:Y:S06]  /*15240*/  HMMA.16816.F32.BF16 R108, R152.reuse, R112, RZ ;  /* 0x00000070986c723c */ /* 0x040fec00000418ff */
[C---:B------:R-:W-:Y:S06]  /*15250*/  HMMA.16816.F32.BF16 R112, R152.reuse, R114, RZ ;  /* 0x000000729870723c */ /* 0x040fec00000418ff */
[C---:B------:R-:W-:Y:S06]  /*15260*/  HMMA.16816.F32.BF16 R116, R152.reuse, R120, RZ ;  /* 0x000000789874723c */ /* 0x040fec00000418ff */
[C---:B------:R-:W-:Y:S06]  /*15270*/  HMMA.16816.F32.BF16 R120, R152.reuse, R122, RZ ;  /* 0x0000007a9878723c */ /* 0x040fec00000418ff */
[C---:B------:R-:W-:Y:S06]  /*15280*/  HMMA.16816.F32.BF16 R124, R152.reuse, R128, RZ ;  /* 0x00000080987c723c */ /* 0x040fec00000418ff */
[----:B------:R-:W-:Y:S01]  /*15290*/  HMMA.16816.F32.BF16 R128, R152, R130, RZ ;  /* 0x000000829880723c */ /* 0x000fe200000418ff */
[----:B------:R-:W4:Y:S05]  /*152a0*/  LDSM.16.M88.4 R152, [R222] ;  /* 0x00000000de98783b */ /* 0x000f2a0000000200 */
[C---:B--2---:R-:W-:Y:S06]  /*152b0*/  HMMA.16816.F32.BF16 R4, R168.reuse, R156, R4 ;  /* 0x0000009ca804723c */ /* 0x044fec0000041804 */
[C---:B------:R-:W-:Y:S01]  /*152c0*/  HMMA.16816.F32.BF16 R8, R168.reuse, R158, R8 ;  /* 0x0000009ea808723c */ /* 0x040fe20000041808 */
[----:B------:R-:W2:Y:S01]  /*152d0*/  LDSM.16.M88.4 R156, [R216] ;  /* 0x00000000d89c783b */ /* 0x000ea20000000200 */
[----:B------:R-:W-:Y:S04]  /*152e0*/  DEPBAR.LE SB0, 0x0 ;  /* 0x000080000000791a */ /* 0x000fe80000000000 */
[C---:B---3--:R-:W-:Y:S01]  /*152f0*/  HMMA.16816.F32.BF16 R12, R168.reuse, R160, R12 ;  /* 0x000000a0a80c723c */ /* 0x048fe2000004180c */
        /* <DEDUP_REMOVED lines=33> */
[----:B------:R-:W-:Y:S01]  /*15510*/  PLOP3.LUT P0, PT, PT, PT, UP0, 0x40, 0x0 ;  /* 0x000000000000781c */ /* 0x000fe20003f0e808 */
[----:B------:R-:W-:Y:S04]  /*15520*/  ULEA UR8, -UR9, URZ, 0x8 ;  /* 0x0000003f09087291 */ /* 0x000fe8000f8e413f */
[----:B------:R-:W-:Y:S02]  /*15530*/  USHF.R.S32.HI UR7, URZ, 0x1f, UR8 ;  /* 0x0000001f3f077899 */ /* 0x000fe40008011408 */
[----:B------:R-:W-:Y:S04]  /*15540*/  IMAD.U32 R156, RZ, RZ, UR8 ;  /* 0x00000008ff9c7e24 */ /* 0x000fe8000f8e00ff */
[----:B------:R-:W-:Y:S02]  /*15550*/  MOV R153, UR7 ;  /* 0x0000000700997c02 */ /* 0x000fe40008000f00 */
[----:B------:R-:W-:Y:S05]  /*15560*/  @P0 BRA `(.L_x_1884) ;  /* 0x0000000000f80947 */ /* 0x000fea0003800000 */
        /* <DEDUP_REMOVED lines=62> */
.L_x_1884:
        /* <DEDUP_REMOVED lines=29> */
.L_x_1883:
        /* <DEDUP_REMOVED lines=714> */
.L_x_1881:
        /* <DEDUP_REMOVED lines=14> */
[----:B------:R-:W-:-:S04]  /*188a0*/  LEA.HI R3, R3, R4, RZ, 0x2 ;  /* 0x0000000403037211 */ /* 0x000fc800078f10ff */
[----:B------:R-:W-:Y:S01]  /*188b0*/  SHF.R.S32.HI R3, RZ, 0x2, R3 ;  /* 0x00000002ff037819 */ /* 0x000fe20000011403 */
[----:B-1----:R-:W-:Y:S01]  /*188c0*/  FADD.FTZ R7, R10, R7 ;  /* 0x000000070a077221 */ /* 0x002fe20000010000 */
[----:B--2---:R-:W-:-:S04]  /*188d0*/  FADD.FTZ R6, R11, R6 ;  /* 0x000000060b067221 */ /* 0x004fc80000010000 */
[----:B------:R-:W-:Y:S02]  /*188e0*/  FSETP.NE.FTZ.AND P3, PT, R7, RZ, PT ;  /* 0x000000ff0700720b */ /* 0x000fe40003f75000 */
[----:B------:R-:W-:-:S11]  /*188f0*/  FSETP.NE.FTZ.AND P2, PT, R6, RZ, PT ;  /* 0x000000ff0600720b */ /* 0x000fd60003f55000 */
[----:B------:R-:W1:Y:S01]  /*18900*/  @P3 MUFU.RCP R8, R7 ;  /* 0x0000000700083308 */ /* 0x000e620000001000 */
[----:B------:R-:W2:Y:S07]  /*18910*/  @P3 LDC R21, c[0x0][0x2e8] ;  /* 0x0000ba00ff153b82 */ /* 0x000eae0000000800 */
[----:B------:R-:W3:Y:S01]  /*18920*/  @P2 MUFU.RCP R9, R6 ;  /* 0x0000000600092308 */ /* 0x000ee20000001000 */
[----:B------:R-:W4:Y:S07]  /*18930*/  @P2 LDC R19, c[0x0][0x2e8] ;  /* 0x0000ba00ff132b82 */ /* 0x000f2e0000000800 */
        /* <DEDUP_REMOVED lines=11> */
[C---:B------:R-:W-:Y:S01]  /*189f0*/  FMUL.FTZ R146, R9.reuse, R146 ;  /* 0x0000009209927220 */ /* 0x040fe20000410000 */
[C---:B------:R-:W-:Y:S01]  /*18a00*/  FMUL.FTZ R143, R9.reuse, R143 ;  /* 0x0000008f098f7220 */ /* 0x040fe20000410000 */
[----:B------:R-:W-:Y:S01]  /*18a10*/  LEA.HI R8, R8, R3, RZ, 0x3 ;  /* 0x0000000308087211 */ /* 0x000fe200078f18ff */
[C---:B------:R-:W-:Y:S01]  /*18a20*/  FMUL.FTZ R142, R9.reuse, R142 ;  /* 0x0000008e098e7220 */ /* 0x040fe20000410000 */
[C---:B------:R-:W-:Y:S01]  /*18a30*/  FMUL.FTZ R139, R9.reuse, R139 ;  /* 0x0000008b098b7220 */ /* 0x040fe20000410000 */
[C---:B------:R-:W-:Y:S01]  /*18a40*/  FMUL.FTZ R138, R9.reuse, R138 ;  /* 0x0000008a098a7220 */ /* 0x040fe20000410000 */
[----:B------:R-:W-:Y:S01]  /*18a50*/  LOP3.LUT R10, R8, 0xfffffff8, RZ, 0xc0, !PT ;  /* 0xfffffff8080a7812 */ /* 0x000fe200078ec0ff */
[C---:B------:R-:W-:Y:S01]  /*18a60*/  FMUL.FTZ R135, R9.reuse, R135 ;  /* 0x0000008709877220 */ /* 0x040fe20000410000 */
[----:B-----5:R-:W-:Y:S01]  /*18a70*/  SHF.R.S32.HI R8, RZ, 0x1f, R5 ;  /* 0x0000001fff087819 */ /* 0x020fe20000011405 */
[----:B------:R-:W-:Y:S01]  /*18a80*/  FMUL.FTZ R134, R9, R134 ;  /* 0x0000008609867220 */ /* 0x000fe20000410000 */
[----:B------:R-:W-:Y:S01]  /*18a90*/  F2FP.BF16.F32.PACK_AB R144, R145, R144 ;  /* 0x000000909190723e */ /* 0x000fe200000010ff */
[----:B------:R-:W-:Y:S01]  /*18aa0*/  IMAD.IADD R10, R3, 0x1, -R10 ;  /* 0x00000001030a7824 */ /* 0x000fe200078e0a0a */
[CC--:B------:R-:W-:Y:S01]  /*18ab0*/  LEA.HI R9, R8.reuse, R5.reuse, RZ, 0x2 ;  /* 0x0000000508097211 */ /* 0x0c0fe200078f10ff */
[----:B------:R-:W1:Y:S01]  /*18ac0*/  @P2 MUFU.LG2 R6, R6 ;  /* 0x0000000600062308 */ /* 0x000e620000000c00 */
[----:B------:R-:W-:Y:S01]  /*18ad0*/  LEA.HI R8, R8, R5, RZ, 0x5 ;  /* 0x0000000508087211 */ /* 0x000fe200078f28ff */
[----:B------:R-:W-:Y:S01]  /*18ae0*/  @P3 FMUL.FTZ R7, R7, 0.69314718246459960938 ;  /* 0x3f31721807073820 */ /* 0x000fe20000410000 */
[----:B------:R-:W-:-:S02]  /*18af0*/  LEA.HI R11, R10, R10, RZ, 0x1 ;  /* 0x0000000a0a0b7211 */ /* 0x000fc400078f08ff */
[----:B------:R-:W-:Y:S02]  /*18b00*/  LOP3.LUT R12, R9, 0xfffffffc, RZ, 0xc0, !PT ;  /* 0xfffffffc090c7812 */ /* 0x000fe400078ec0ff */
[----:B------:R-:W-:Y:S02]  /*18b10*/  SHF.R.S32.HI R13, RZ, 0x1, R11 ;  /* 0x00000001ff0d7819 */ /* 0x000fe4000001140b */
[----:B------:R-:W-:Y:S02]  /*18b20*/  LOP3.LUT R11, R11, 0x3fffffe, RZ, 0xc0, !PT ;  /* 0x03fffffe0b0b7812 */ /* 0x000fe400078ec0ff */
[----:B------:R-:W-:Y:S01]  /*18b30*/  SHF.R.S32.HI R9, RZ, 0x5, R8 ;  /* 0x00000005ff097819 */ /* 0x000fe20000011408 */
[C---:B------:R-:W-:Y:S01]  /*18b40*/  IMAD.SHL.U32 R14, R13.reuse, 0x40, RZ ;  /* 0x000000400d0e7824 */ /* 0x040fe200078e00ff */
[----:B------:R-:W-:Y:S01]  /*18b50*/  IADD3 R12, -R12, R5, RZ ;  /* 0x000000050c0c7210 */ /* 0x000fe20007ffe1ff */
[----:B------:R-:W-:Y:S01]  /*18b60*/  IMAD.IADD R11, R10, 0x1, -R11 ;  /* 0x000000010a0b7824 */ /* 0x000fe200078e0a0b */
[----:B------:R-:W-:-:S02]  /*18b70*/  LOP3.LUT P0, RZ, R13, 0x2, RZ, 0xc0, !PT ;  /* 0x000000020dff7812 */ /* 0x000fc4000780c0ff */
[----:B------:R-:W-:Y:S02]  /*18b80*/  LEA R10, R9, R12, 0x8 ;  /* 0x0000000c090a7211 */ /* 0x000fe400078e40ff */
[----:B------:R-:W-:Y:S02]  /*18b90*/  LOP3.LUT R14, R14, 0xc0, RZ, 0xc0, !PT ;  /* 0x000000c00e0e7812 */ /* 0x000fe400078ec0ff */
[----:B------:R-:W-:Y:S01]  /*18ba0*/  LOP3.LUT R13, R13, 0x1, RZ, 0xc0, !PT ;  /* 0x000000010d0d7812 */ /* 0x000fe200078ec0ff */
[----:B------:R-:W-:Y:S01]  /*18bb0*/  IMAD R10, R11, 0x10, R10 ;  /* 0x000000100b0a7824 */ /* 0x000fe200078e020a */
[----:B------:R-:W-:Y:S02]  /*18bc0*/  LEA.HI R11, R14, R14, RZ, 0x1d ;  /* 0x0000000e0e0b7211 */ /* 0x000fe400078fe8ff */
[----:B------:R-:W-:Y:S01]  /*18bd0*/  ISETP.NE.U32.AND P1, PT, R13, 0x1, PT ;  /* 0x000000010d00780c */ /* 0x000fe20003f25070 */
[----:B------:R-:W-:Y:S01]  /*18be0*/  IMAD.MOV.U32 R13, RZ, RZ, -0x10 ;  /* 0xfffffff0ff0d7424 */ /* 0x000fe200078e00ff */
[----:B------:R-:W-:-:S02]  /*18bf0*/  LEA R10, R10, R11, 0x1 ;  /* 0x0000000b0a0a7211 */ /* 0x000fc400078e08ff */
[----:B------:R-:W-:Y:S02]  /*18c00*/  F2FP.BF16.F32.PACK_AB R146, R147, R146 ;  /* 0x000000929392723e */ /* 0x000fe400000010ff */
[----:B------:R-:W-:Y:S01]  /*18c10*/  LEA R11, R10, UR4, 0x1 ;  /* 0x000000040a0b7c11 */ /* 0x000fe2000f8e08ff */
[----:B------:R-:W-:Y:S01]  /*18c20*/  ULDC.U8 UR4, c[0x0][0x3d8] ;  /* 0x0000f60000047ab9 */ /* 0x000fe20000000000 */
[----:B------:R-:W-:Y:S01]  /*18c30*/  SEL R13, R13, 0x10, !P1 ;  /* 0x000000100d0d7807 */ /* 0x000fe20004800000 */
[----:B------:R-:W-:Y:S01]  /*18c40*/  IMAD.MOV.U32 R10, RZ, RZ, 0x7f800000 ;  /* 0x7f800000ff0a7424 */ /* 0x000fe200078e00ff */
        /* <DEDUP_REMOVED lines=11> */
[----:B--2---:R-:W-:Y:S01]  /*18d00*/  @P3 FFMA.FTZ R10, R2, R21, R7 ;  /* 0x00000015020a3223 */ /* 0x004fe20000010007 */
[----:B------:R-:W-:Y:S01]  /*18d10*/  F2FP.BF16.F32.PACK_AB R134, R135, R134 ;  /* 0x000000868786723e */ /* 0x000fe200000010ff */
[----:B------:R-:W-:Y:S01]  /*18d20*/  STS [R17], R140 ;  /* 0x0000008c11007388 */ /* 0x000fe20000000800 */
[----:B------:R-:W-:-:S03]  /*18d30*/  ISETP.NE.AND P0, PT, RZ, UR4, PT ;  /* 0x00000004ff007c0c */ /* 0x000fc6000bf05270 */
[----:B------:R1:W-:Y:S04]  /*18d40*/  STS [R17+0x200], R142 ;  /* 0x0002008e11007388 */ /* 0x0003e80000000800 */
[----:B------:R2:W-:Y:S04]  /*18d50*/  STS [R15], R136 ;  /* 0x000000880f007388 */ /* 0x0005e80000000800 */
[----:B------:R2:W-:Y:S04]  /*18d60*/  STS [R15+0x200], R138 ;  /* 0x0002008a0f007388 */ /* 0x0005e80000000800 */
[----:B------:R2:W-:Y:S04]  /*18d70*/  STS [R13], R132 ;  /* 0x000000840d007388 */ /* 0x0005e80000000800 */
[----:B------:R2:W-:Y:S01]  /*18d80*/  STS [R13+0x200], R134 ;  /* 0x000200860d007388 */ /* 0x0005e20000000800 */
[----:B---3--:R-:W-:Y:S01]  /*18d90*/  MOV R11, 0x7f800000 ;  /* 0x7f800000000b7802 */ /* 0x008fe20000000f00 */
[----:B-1----:R-:W-:-:S04]  /*18da0*/  @P2 FMUL.FTZ R17, R6, 0.69314718246459960938 ;  /* 0x3f31721806112820 */ /* 0x002fc80000410000 */
[----:B----4-:R-:W-:Y:S01]  /*18db0*/  @P2 FFMA.FTZ R11, R0, R19, R17 ;  /* 0x00000013000b2223 */ /* 0x010fe20000010011 */
[----:B------:R-:W-:Y:S06]  /*18dc0*/  @!P0 BRA `(.L_x_1886) ;  /* 0x0000000000248947 */ /* 0x000fec0003800000 */
[----:B------:R-:W1:Y:S01]  /*18dd0*/  S2R R0, SR_CTAID.Y ;  /* 0x0000000000007919 */ /* 0x000e620000002600 */
[----:B------:R-:W1:Y:S01]  /*18de0*/  LDC R7, c[0x0][0x2c4] ;  /* 0x0000b100ff077b82 */ /* 0x000e620000000800 */
[----:B------:R-:W-:Y:S01]  /*18df0*/  ISETP.NE.AND P0, PT, R243, -0x1, PT ;  /* 0xfffffffff300780c */ /* 0x000fe20003f05270 */
[----:B--2---:R-:W2:Y:S06]  /*18e00*/  S2R R13, SR_CTAID.Z ;  /* 0x00000000000d7919 */ /* 0x004eac0000002700 */
[----:B------:R-:W2:Y:S01]  /*18e10*/  LDC R6, c[0x0][0x2e4] ;  /* 0x0000b900ff067b82 */ /* 0x000ea20000000800 */
[----:B-1----:R-:W-:-:S05]  /*18e20*/  IMAD R2, R0, R7, RZ ;  /* 0x0000000700027224 */ /* 0x002fca00078e02ff */
[----:B------:R-:W-:-:S05]  /*18e30*/  SEL R2, R2, R243, !P0 ;  /* 0x000000f302027207 */ /* 0x000fca0004000000 */
[----:B--2---:R-:W-:Y:S01]  /*18e40*/  IMAD R6, R13, R6, R2 ;  /* 0x000000060d067224 */ /* 0x004fe200078e0202 */
[----:B------:R-:W-:Y:S06]  /*18e50*/  BRA `(.L_x_1887) ;  /* 0x0000000000187947 */ /* 0x000fec0003800000 */
.L_x_1886:
[----:B--2---:R-:W1:Y:S01]  /*18e60*/  S2R R13, SR_CTAID.Z ;  /* 0x00000000000d7919 */ /* 0x004e620000002700 */
[----:B------:R-:W1:Y:S01]  /*18e70*/  LDC R2, c[0x0][0x270] ;  /* 0x00009c00ff027b82 */ /* 0x000e620000000800 */
[----:B------:R-:W1:Y:S07]  /*18e80*/  S2R R0, SR_CTAID.Y ;  /* 0x0000000000007919 */ /* 0x000e6e0000002600 */
[----:B------:R-:W2:Y:S01]  /*18e90*/  LDC R6, c[0x0][0x2c4] ;  /* 0x0000b100ff067b82 */ /* 0x000ea20000000800 */
[----:B-1----:R-:W-:-:S04]  /*18ea0*/  IMAD R7, R0, R2, R13 ;  /* 0x0000000200077224 */ /* 0x002fc800078e020d */
[----:B--2---:R-:W-:-:S07]  /*18eb0*/  IMAD R6, R7, R6, RZ ;  /* 0x0000000607067224 */ /* 0x004fce00078e02ff */
.L_x_1887:
[----:B------:R-:W-:Y:S01]  /*18ec0*/  SHF.R.S32.HI R7, RZ, 0x1f, R4 ;  /* 0x0000001fff077819 */ /* 0x000fe20000011404 */
[----:B------:R-:W-:Y:S01]  /*18ed0*/  ULDC.64 UR6, c[0x0][0x208] ;  /* 0x0000820000067ab9 */ /* 0x000fe20000000a00 */
[----:B------:R-:W-:Y:S01]  /*18ee0*/  LOP3.LUT R8, R8, 0xffffffe0, RZ, 0xc0, !PT ;  /* 0xffffffe008087812 */ /* 0x000fe200078ec0ff */
[----:B------:R-:W-:Y:S01]  /*18ef0*/  BAR.SYNC.DEFER_BLOCKING 0x0 ;  /* 0x0000000000007b1d */ /* 0x000fe20000010000 */
[----:B------:R-:W-:Y:S02]  /*18f00*/  LEA.HI R7, R7, R4, RZ, 0x5 ;  /* 0x0000000407077211 */ /* 0x000fe400078f28ff */
[----:B------:R-:W-:Y:S01]  /*18f10*/  SHF.R.S32.HI R2, RZ, 0x1f, R9 ;  /* 0x0000001fff027819 */ /* 0x000fe20000011409 */
[----:B------:R-:W-:Y:S01]  /*18f20*/  IMAD.IADD R8, R5, 0x1, -R8 ;  /* 0x0000000105087824 */ /* 0x000fe200078e0a08 */
[----:B------:R-:W-:Y:S01]  /*18f30*/  LOP3.LUT R7, R7, 0xffffffe0, RZ, 0xc0, !PT ;  /* 0xffffffe007077812 */ /* 0x000fe200078ec0ff */
[----:B------:R-:W-:Y:S03]  /*18f40*/  BSSY B0, `(.L_x_1888) ;  /* 0x0000019000007945 */ /* 0x000fe60003800000 */
[----:B------:R-:W-:Y:S01]  /*18f50*/  LOP3.LUT P0, RZ, R8, 0x3, RZ, 0xc0, !PT ;  /* 0x0000000308ff7812 */ /* 0x000fe2000780c0ff */
[----:B------:R-:W-:Y:S01]  /*18f60*/  IMAD.IADD R7, R4, 0x1, -R7 ;  /* 0x0000000104077824 */ /* 0x000fe200078e0a07 */
[----:B------:R-:W-:-:S04]  /*18f70*/  LEA.HI R4, R2, R9, RZ, 0x2 ;  /* 0x0000000902047211 */ /* 0x000fc800078f10ff */
[----:B------:R-:W-:Y:S02]  /*18f80*/  SHF.R.S32.HI R2, RZ, 0x1f, R7 ;  /* 0x0000001fff027819 */ /* 0x000fe40000011407 */
[----:B------:R-:W-:Y:S02]  /*18f90*/  LOP3.LUT R4, R4, 0xffffffc, RZ, 0xc0, !PT ;  /* 0x0ffffffc04047812 */ /* 0x000fe400078ec0ff */
[----:B------:R-:W-:-:S03]  /*18fa0*/  LEA.HI R2, R2, R7, RZ, 0x2 ;  /* 0x0000000702027211 */ /* 0x000fc600078f10ff */
[----:B------:R-:W-:Y:S01]  /*18fb0*/  IMAD.IADD R4, R9, 0x1, -R4 ;  /* 0x0000000109047824 */ /* 0x000fe200078e0a04 */
[----:B------:R-:W-:-:S05]  /*18fc0*/  SHF.R.S32.HI R5, RZ, 0x2, R2 ;  /* 0x00000002ff057819 */ /* 0x000fca0000011402 */
[----:B------:R-:W-:Y:S01]  /*18fd0*/  IMAD R2, R4, 0x10, R5 ;  /* 0x0000001004027824 */ /* 0x000fe200078e0205 */
[----:B------:R-:W-:Y:S06]  /*18fe0*/  @P0 BRA `(.L_x_1889) ;  /* 0x0000000000380947 */ /* 0x000fec0003800000 */
        /* <DEDUP_REMOVED lines=14> */
.L_x_1889:
[----:B------:R-:W-:Y:S05]  /*190d0*/  BSYNC B0 ;  /* 0x0000000000007941 */ /* 0x000fea0003800000 */
.L_x_1888:
[----:B------:R-:W2:Y:S01]  /*190e0*/  S2UR UR8, SR_CTAID.X ;  /* 0x00000000000879c3 */ /* 0x000ea20000002500 */
[----:B------:R-:W-:Y:S01]  /*190f0*/  SHF.R.S32.HI R15, RZ, 0x1f, R0 ;  /* 0x0000001fff0f7819 */ /* 0x000fe20000011400 */
[----:B-1----:R1:W3:Y:S01]  /*19100*/  LDS.128 R8, [R247+0x800] ;  /* 0x00080000f7087984 */ /* 0x0022e20000000c00 */
[----:B------:R-:W-:Y:S01]  /*19110*/  SHF.L.U32 R16, R12, 0x3, RZ ;  /* 0x000000030c107819 */ /* 0x000fe200000006ff */
[----:B------:R-:W-:Y:S01]  /*19120*/  BSSY B0, `(.L_x_1890) ;  /* 0x0000029000007945 */ /* 0x000fe20003800000 */
[----:B------:R-:W-:Y:S02]  /*19130*/  ISETP.NE.AND P0, PT, R243, -0x1, PT ;  /* 0xfffffffff300780c */ /* 0x000fe40003f05270 */
[----:B------:R-:W-:Y:S01]  /*19140*/  SHF.R.S32.HI R17, RZ, 0x1f, R16 ;  /* 0x0000001fff117819 */ /* 0x000fe20000011410 */
[----:B------:R-:W4:Y:S01]  /*19150*/  LDC.64 R4, c[0x0][0x290] ;  /* 0x0000a400ff047b82 */ /* 0x000f220000000a00 */
[----:B------:R-:W-:-:S07]  /*19160*/  SHF.R.S32.HI R2, RZ, 0x1f, R13 ;  /* 0x0000001fff027819 */ /* 0x000fce000001140d */
[----:B------:R-:W5:Y:S01]  /*19170*/  LDC.64 R6, c[0x0][0x298] ;  /* 0x0000a600ff067b82 */ /* 0x000f620000000a00 */
[----:B--2---:R-:W-:-:S04]  /*19180*/  USHF.L.U32 UR8, UR8, 0x6, URZ ;  /* 0x0000000608087899 */ /* 0x004fc8000800063f */
[----:B------:R-:W-:Y:S02]  /*19190*/  USHF.R.S32.HI UR4, URZ, 0x1f, UR8 ;  /* 0x0000001f3f047899 */ /* 0x000fe40008011408 */
[----:B------:R-:W-:Y:S01]  /*191a0*/  IADD3 R242, R242, -UR8, RZ ;  /* 0x80000008f2f27c10 */ /* 0x000fe2000fffe0ff */
[----:B----4-:R-:W-:-:S04]  /*191b0*/  IMAD R15, R15, R4, RZ ;  /* 0x000000040f0f7224 */ /* 0x010fc800078e02ff */
[C---:B------:R-:W-:Y:S02]  /*191c0*/  IMAD R5, R0.reuse, R5, R15 ;  /* 0x0000000500057224 */ /* 0x040fe400078e020f */
[----:B------:R-:W-:-:S04]  /*191d0*/  IMAD.WIDE.U32 R14, R0, R4, RZ ;  /* 0x00000004000e7225 */ /* 0x000fc800078e00ff */
[----:B-----5:R-:W-:-:S04]  /*191e0*/  IMAD.WIDE.U32 R18, R243, R6, RZ ;  /* 0x00000006f3127225 */ /* 0x020fc800078e00ff */
[----:B------:R-:W-:Y:S01]  /*191f0*/  IMAD.WIDE.U32 R16, R6, UR8, R16 ;  /* 0x0000000806107c25 */ /* 0x000fe2000f8e0010 */
[----:B------:R-:W-:-:S03]  /*19200*/  SEL R18, R14, R18, !P0 ;  /* 0x000000120e127207 */ /* 0x000fc60004000000 */
[----:B------:R-:W-:Y:S01]  /*19210*/  IMAD R0, R6, UR4, RZ ;  /* 0x0000000406007c24 */ /* 0x000fe2000f8e02ff */
[----:B------:R-:W-:Y:S01]  /*19220*/  ULDC.64 UR4, c[0x0][0x2a0] ;  /* 0x0000a80000047ab9 */ /* 0x000fe20000000a00 */
[----:B------:R-:W-:Y:S01]  /*19230*/  IMAD R243, R243, R7, R19 ;  /* 0x00000007f3f37224 */ /* 0x000fe200078e0213 */
[----:B------:R-:W-:Y:S01]  /*19240*/  @!P0 IADD3 R243, R15, R5, RZ ;  /* 0x000000050ff38210 */ /* 0x000fe20007ffe0ff */
[----:B------:R-:W-:Y:S01]  /*19250*/  IMAD R0, R7, UR8, R0 ;  /* 0x0000000807007c24 */ /* 0x000fe2000f8e0200 */
[----:B------:R-:W-:Y:S01]  /*19260*/  IADD3 R18, P0, R18, R16, RZ ;  /* 0x0000001012127210 */ /* 0x000fe20007f1e0ff */
[----:B------:R-:W-:Y:S01]  /*19270*/  VIADD R4, R3, 0x20 ;  /* 0x0000002003047836 */ /* 0x000fe20000000000 */
[----:B------:R-:W-:Y:S02]  /*19280*/  SHF.R.S32.HI R5, RZ, 0x1f, R3 ;  /* 0x0000001fff057819 */ /* 0x000fe40000011403 */
[----:B------:R-:W-:Y:S01]  /*19290*/  IADD3.X R19, R243, R0, R17, P0, !PT ;  /* 0x00000000f3137210 */ /* 0x000fe200007fe411 */
[----:B------:R-:W-:Y:S01]  /*192a0*/  IMAD R0, R2, UR4, RZ ;  /* 0x0000000402007c24 */ /* 0x000fe2000f8e02ff */
[----:B------:R-:W-:-:S02]  /*192b0*/  ISETP.GE.AND P0, PT, R3, R242, PT ;  /* 0x000000f20300720c */ /* 0x000fc40003f06270 */
[----:B------:R-:W-:Y:S01]  /*192c0*/  ISETP.GE.AND P1, PT, R4, R242, PT ;  /* 0x000000f20400720c */ /* 0x000fe20003f26270 */
[C---:B------:R-:W-:Y:S02]  /*192d0*/  IMAD R0, R13.reuse, UR5, R0 ;  /* 0x000000050d007c24 */ /* 0x040fe4000f8e0200 */
[----:B------:R-:W-:Y:S02]  /*192e0*/  IMAD.WIDE.U32 R18, R13, UR4, R18 ;  /* 0x000000040d127c25 */ /* 0x000fe4000f8e0012 */
[----:B------:R1:W2:Y:S02]  /*192f0*/  LDS.128 R12, [R247] ;  /* 0x00000000f70c7984 */ /* 0x0002a40000000c00 */
[----:B------:R-:W-:-:S04]  /*19300*/  IMAD.IADD R17, R0, 0x1, R19 ;  /* 0x0000000100117824 */ /* 0x000fc800078e0213 */
[----:B---3--:R-:W-:Y:S05]  /*19310*/  @P0 BRA `(.L_x_1891) ;  /* 0x0000000000240947 */ /* 0x008fea0003800000 */
        /* <DEDUP_REMOVED lines=9> */
.L_x_1891:
[----:B------:R-:W-:Y:S05]  /*193b0*/  BSYNC B0 ;  /* 0x0000000000007941 */ /* 0x000fea0003800000 */
.L_x_1890:
        /* <DEDUP_REMOVED lines=13> */
.L_x_1892:
        /* <DEDUP_REMOVED lines=15> */
.L_x_5334:


//--------------------- .text._ZN5flash24flash_fwd_splitkv_kernelI23Flash_fwd_kernel_traitsILi32ELi64ELi256ELi4ELb0ELb0EN7cutlass10bfloat16_tE19Flash_kernel_traitsILi32ELi64ELi256ELi4ES3_EELb1ELb0ELb0ELb0ELb1ELb1ELb0ELb1EEEvNS_16Flash_fwd_paramsE --------------------------
	.section	.text._ZN5flash24flash_fwd_splitkv_kernelI23Flash_fwd_kernel_traitsILi32ELi64ELi256ELi4ELb0ELb0EN7cutlass10bfloat16_tE19Flash_kernel_traitsILi32ELi64ELi256ELi4ES3_EELb1ELb0ELb0ELb0ELb1ELb1ELb0ELb1EEEvNS_16Flash_fwd_paramsE,"ax",@progbits
	.align	128
        .global         _ZN5flash24flash_fwd_splitkv_kernelI23Flash_fwd_kernel_traitsILi32ELi64ELi256ELi4ELb0ELb0EN7cutlass10bfloat16_tE19Flash_kernel_traitsILi32ELi64ELi256ELi4ES3_EELb1ELb0ELb0ELb0ELb1ELb1ELb0ELb1EEEvNS_16Flash_fwd_paramsE
        .type           _ZN5flash24flash_fwd_splitkv_kernelI23Flash_fwd_kernel_traitsILi32ELi64ELi256ELi4ELb0ELb0EN7cutlass10bfloat16_tE19Flash_kernel_traitsILi32ELi64ELi256ELi4ES3_EELb1ELb0ELb0ELb0ELb1ELb1ELb0ELb1EEEvNS_16Flash_fwd_paramsE,@function
        .size           _ZN5flash24flash_fwd_splitkv_kernelI23Flash_fwd_kernel_traitsILi32ELi64ELi256ELi4ELb0ELb0EN7cutlass10bfloat16_tE19Flash_kernel_traitsILi32ELi64ELi256ELi4ES3_EELb1ELb0ELb0ELb0ELb1ELb1ELb0ELb1EEEvNS_16Flash_fwd_paramsE,(.L_x_5335 - _ZN5flash24flash_fwd_splitkv_kernelI23Flash_fwd_kernel_traitsILi32ELi64ELi256ELi4ELb0ELb0EN7cutlass10bfloat16_tE19Flash_kernel_traitsILi32ELi64ELi256ELi4ES3_EELb1ELb0ELb0ELb0ELb1ELb1ELb0ELb1EEEvNS_16Flash_fwd_paramsE)
        .other          _ZN5flash24flash_fwd_splitkv_kernelI23Flash_fwd_kernel_traitsILi32ELi64ELi256ELi4ELb0ELb0EN7cutlass10bfloat16_tE19Flash_kernel_traitsILi32ELi64ELi256ELi4ES3_EELb1ELb0ELb0ELb0ELb1ELb1ELb0ELb1EEEvNS_16Flash_fwd_paramsE,@"STO_CUDA_ENTRY STV_DEFAULT"
_ZN5flash24flash_fwd_splitkv_kernelI23Flash_fwd_kernel_traitsILi32ELi64ELi256ELi4ELb0ELb0EN7cutlass10bfloat16_tE19Flash_kernel_traitsILi32ELi64ELi256ELi4ES3_EELb1ELb0ELb0ELb0ELb1ELb1ELb0ELb1EEEvNS_16Flash_fwd_paramsE:
.text._ZN5flash24flash_fwd_splitkv_kernelI23Flash_fwd_kernel_traitsILi32ELi64ELi256ELi4ELb0ELb0EN7cutlass10bfloat16_tE19Flash_kernel_traitsILi32ELi64ELi256ELi4ES3_EELb1ELb0ELb0ELb0ELb1ELb1ELb0ELb1EEEvNS_16Flash_fwd_paramsE:
        /* <DEDUP_REMOVED lines=11> */
[----:B------:R-:W-:-:S07]  /*00b0*/  ISETP.NE.AND.EX P0, PT, R3, RZ, PT, P0 ;  /* 0x000000ff0300720c */ /* 0x000fce0003f05300 */
[----:B------:R-:W4:Y:S01]  /*00c0*/  LDC.64 R2, c[0x0][0x2f8] ;  /* 0x0000be00ff027b82 */ /* 0x000f220000000a00 */
[----:B---3--:R-:W-:-:S05]  /*00d0*/  IMAD.WIDE R6, R15, 0x4, R4 ;  /* 0x000000040f067825 */ /* 0x008fca00078e0204 */
[----:B------:R-:W3:Y:S02]  /*00e0*/  @P0 LDG.E R225, desc[UR6][R6.64] ;  /* 0x0000000606e10981 */ /* 0x000ee4000c1e1900 */
[----:B------:R-:W2:Y:S02]  /*00f0*/  LDC.64 R4, c[0x0][0x2f8] ;  /* 0x0000be00ff047b82 */ /* 0x000ea40000000a00 */
[----:B------:R-:W3:Y:S01]  /*0100*/  @P0 LDG.E R224, desc[UR6][R6.64+0x4] ;  /* 0x0000040606e00981 */ /* 0x000ee2000c1e1900 */
[----:B-1----:R-:W-:Y:S02]  /*0110*/  ISETP.NE.AND P1, PT, R0, RZ, PT ;  /* 0x000000ff0000720c */ /* 0x002fe40003f25270 */
[----:B------:R-:W-:-:S04]  /*0120*/  ISETP.NE.U32.AND P4, PT, RZ, UR8, PT ;  /* 0x00000008ff007c0c */ /* 0x000fc8000bf85070 */
[----:B------:R-:W-:Y:S02]  /*0130*/  ISETP.NE.AND.EX P4, PT, RZ, UR9, PT, P4 ;  /* 0x00000009ff007c0c */ /* 0x000fe4000bf85340 */
[----:B----4-:R-:W-:-:S04]  /*0140*/  ISETP.EQ.U32.AND P2, PT, R2, RZ, PT ;  /* 0x000000ff0200720c */ /* 0x010fc80003f42070 */
        /* <DEDUP_REMOVED lines=8> */
[----:B------:R-:W4:Y:S01]  /*01d0*/  S2R R136, SR_CTAID.Z ;  /* 0x0000000000887919 */ /* 0x000f220000002700 */
[----:B------:R-:W1:Y:S01]  /*01e0*/  S2R R58, SR_TID.X ;  /* 0x00000000003a7919 */ /* 0x000e620000002100 */
[--C-:B------:R-:W-:Y:S01]  /*01f0*/  SHF.R.S32.HI R9, RZ, 0x1f, R15.reuse ;  /* 0x0000001fff097819 */ /* 0x100fe2000001140f */
[----:B------:R-:W-:Y:S02]  /*0200*/  IMAD.MOV.U32 R11, RZ, RZ, R15 ;  /* 0x000000ffff0b7224 */ /* 0x000fe400078e000f */
[----:B---3--:R-:W-:-:S06]  /*0210*/  @P0 IMAD.IADD R224, R224, 0x1, -R225 ;  /* 0x00000001e0e00824 */ /* 0x008fcc00078e0ae1 */
[----:B------:R-:W3:Y:S01]  /*0220*/  @!P0 LDC R224, c[0x0][0x2c4] ;  /* 0x0000b100ffe08b82 */ /* 0x000ee20000000800 */
[----:B------:R-:W-:-:S04]  /*0230*/  ISETP.NE.U32.AND P0, PT, R2, RZ, PT ;  /* 0x000000ff0200720c */ /* 0x000fc80003f05070 */
[----:B------:R-:W-:-:S13]  /*0240*/  ISETP.NE.AND.EX P0, PT, R3, RZ, PT, P0 ;  /* 0x000000ff0300720c */ /* 0x000fda0003f05300 */
[----:B-12-4-:R-:W-:Y:S05]  /*0250*/  @!P0 BRA `(.L_x_1893) ;  /* 0x0000000000108947 */ /* 0x016fea0003800000 */
[----:B------:R-:W2:Y:S02]  /*0260*/  @P1 LDG.E R2, desc[UR6][R4.64+0x4] ;  /* 0x0000040604021981 */ /* 0x000ea4000c1e1900 */
[----:B--2--5:R-:W-:-:S06]  /*0270*/  @P1 IADD3 R71, R2, -R17, RZ ;  /* 0x8000001102471210 */ /* 0x024fcc0007ffe0ff */
[----:B------:R2:W5:Y:S01]  /*0280*/  @!P1 LDG.E R71, desc[UR6][R4.64] ;  /* 0x0000000604479981 */ /* 0x000562000c1e1900 */
[----:B------:R-:W-:Y:S05]  /*0290*/  BRA `(.L_x_1894) ;  /* 0x0000000000047947 */ /* 0x000fea0003800000 */
.L_x_1893:
[----:B------:R-:W1:Y:S02]  /*02a0*/  LDC R71, c[0x0][0x2c8] ;  /* 0x0000b200ff477b82 */ /* 0x000e640000000800 */
.L_x_1894:
[----:B------:R-:W4:Y:S02]  /*02b0*/  LDC.64 R2, c[0x0][0x308] ;  /* 0x0000c200ff027b82 */ /* 0x000f240000000a00 */
[----:B----4-:R-:W-:-:S04]  /*02c0*/  ISETP.NE.U32.AND P1, PT, R2, RZ, PT ;  /* 0x000000ff0200720c */ /* 0x010fc80003f25070 */
[----:B------:R-:W-:-:S13]  /*02d0*/  ISETP.NE.AND.EX P1, PT, R3, RZ, PT, P1 ;  /* 0x000000ff0300720c */ /* 0x000fda0003f25310 */
[----:B------:R-:W4:Y:S01]  /*02e0*/  @P1 LDC.64 R2, c[0x0][0x308] ;  /* 0x0000c200ff021b82 */ /* 0x000f220000000a00 */
[----:B------:R-:W-:-:S07]  /*02f0*/  IMAD.SHL.U32 R61, R27, 0x40, RZ ;  /* 0x000000401b3d7824 */ /* 0x000fce00078e00ff */
[----:B--2---:R-:W2:Y:S01]  /*0300*/  @!P1 LDC R5, c[0x0][0x2cc] ;  /* 0x0000b300ff059b82 */ /* 0x004ea20000000800 */
[----:B----4-:R-:W-:-:S07]  /*0310*/  @P1 IMAD.WIDE R6, R15, 0x4, R2 ;  /* 0x000000040f061825 */ /* 0x010fce00078e0202 */
[----:B------:R-:W4:Y:S01]  /*0320*/  @!P1 LDC.64 R2, c[0x0][0x318] ;  /* 0x0000c600ff029b82 */ /* 0x000f220000000a00 */
[----:B------:R1:W5:Y:S01]  /*0330*/  @P1 LDG.E R57, desc[UR6][R6.64] ;  /* 0x0000000606391981 */ /* 0x000362000c1e1900 */
[----:B---3--:R-:W-:-:S13]  /*0340*/  ISETP.GT.AND P0, PT, R224, R61, PT ;  /* 0x0000003de000720c */ /* 0x008fda0003f04270 */
[----:B--2---:R-:W-:Y:S05]  /*0350*/  @!P0 EXIT ;  /* 0x000000000000894d */ /* 0x004fea0003800000 */
        /* <DEDUP_REMOVED lines=76> */
.L_x_1897:
[----:B------:R-:W-:Y:S05]  /*0820*/  BSYNC B0 ;  /* 0x0000000000007941 */ /* 0x000fea0003800000 */
.L_x_1896:
        /* <DEDUP_REMOVED lines=13> */
.L_x_1899:
[----:B------:R-:W-:Y:S05]  /*0900*/  BSYNC B0 ;  /* 0x0000000000007941 */ /* 0x000fea0003800000 */
.L_x_1898:
        /* <DEDUP_REMOVED lines=11> */
.L_x_1895:
        /* <DEDUP_REMOVED lines=27> */
.L_x_1900:
        /* <DEDUP_REMOVED lines=81> */
.L_x_1901:
        /* <DEDUP_REMOVED lines=49> */
.L_x_1903:
        /* <DEDUP_REMOVED lines=31> */
.L_x_1902:
        /* <DEDUP_REMOVED lines=263> */
.L_x_1958:
        /* <DEDUP_REMOVED lines=133> */
.L_x_1908:
[----:B------:R-:W-:Y:S05]  /*2e40*/  BSYNC B0 ;  /* 0x0000000000007941 */ /* 0x000fea0003800000 */
.L_x_1907:
        /* <DEDUP_REMOVED lines=61> */
.L_x_1910:
[----:B------:R-:W-:Y:S05]  /*3220*/  BSYNC B0 ;  /* 0x0000000000007941 */ /* 0x000fea0003800000 */
.L_x_1909:
        /* <DEDUP_REMOVED lines=57> */
.L_x_1912:
[----:B------:R-:W-:Y:S05]  /*35c0*/  BSYNC B0 ;  /* 0x0000000000007941 */ /* 0x000fea0003800000 */
.L_x_1911:
        /* <DEDUP_REMOVED lines=62> */
.L_x_1914:
[----:B------:R-:W-:Y:S05]  /*39b0*/  BSYNC B0 ;  /* 0x0000000000007941 */ /* 0x000fea0003800000 */
.L_x_1913:
        /* <DEDUP_REMOVED lines=57> */
.L_x_1916:
[----:B------:R-:W-:Y:S05]  /*3d50*/  BSYNC B0 ;  /* 0x0000000000007941 */ /* 0x000fea0003800000 */
.L_x_1915:
        /* <DEDUP_REMOVED lines=62> */
.L_x_1918:
[----:B------:R-:W-:Y:S05]  /*4140*/  BSYNC B0 ;  /* 0x0000000000007941 */ /* 0x000fea0003800000 */
.L_x_1917:
        /* <DEDUP_REMOVED lines=62> */
.L_x_1920:
[----:B------:R-:W-:Y:S05]  /*4530*/  BSYNC B0 ;  /* 0x0000000000007941 */ /* 0x000fea0003800000 */
.L_x_1919:
        /* <DEDUP_REMOVED lines=62> */
.L_x_1922:
[----:B------:R-:W-:Y:S05]  /*4920*/  BSYNC B0 ;  /* 0x0000000000007941 */ /* 0x000fea0003800000 */
.L_x_1921:
[C---:B------:R-:W-:Y:S01]  /*4930*/  LEA R50, P1, R33.reuse, R50, 0x1 ;  /* 0x0000003221327211 */ /* 0x040fe200078208ff */
[----:B------:R-:W-:Y:S01]  /*4940*/  IMAD.MOV.U32 R8, RZ, RZ, R10 ;  /* 0x000000ffff087224 */ /* 0x000fe200078e000a */
[----:B------:R-:W-:Y:S02]  /*4950*/  UMOV UR4, UR29 ;  /* 0x0000001d00047c82 */ /* 0x000fe40008000000 */
[C---:B------:R-:W-:Y:S02]  /*4960*/  LEA.HI.X.SX32 R51, R33.reuse, R51, 0x1, P1 ;  /* 0x0000003321337211 */ /* 0x040fe400008f0eff */
[C---:B------:R-:W-:Y:S04]  /*4970*/  LEA R10, P0, R33.reuse, R8, 0x1 ;  /* 0x00000008210a7211 */ /* 0x040fe800078008ff */
[----:B------:R-:W-:Y:S01]  /*4980*/  LEA.HI.X.SX32 R9, R33, R9, 0x1, P0 ;  /* 0x0000000921097211 */ /* 0x000fe200000f0eff */
[----:B------:R-:W-:Y:S08]  /*4990*/  BRA `(.L_x_1923) ;  /* 0x0000003400587947 */ /* 0x000ff00003800000 */
.L_x_1906:
        /* <DEDUP_REMOVED lines=92> */
.L_x_1927:
[----:B------:R-:W-:Y:S05]  /*4f60*/  BSYNC B0 ;  /* 0x0000000000007941 */ /* 0x000fea0003800000 */
.L_x_1926:
[----:B-----5:R2:W-:Y:S02]  /*4f70*/  STG.E.128 desc[UR6][R96.64], R44 ;  /* 0x0000002c60007986 */ /* 0x0205e4000c101d06 */
.L_x_1925:
[----:B------:R-:W-:Y:S05]  /*4f80*/  BSYNC B1 ;  /* 0x0000000000017941 */ /* 0x000fea0003800000 */
.L_x_1924:
        /* <DEDUP_REMOVED lines=97> */
.L_x_1931:
[----:B------:R-:W-:Y:S05]  /*55a0*/  BSYNC B0 ;  /* 0x0000000000007941 */ /* 0x000fea0003800000 */
.L_x_1930:
[----:B-----5:R4:W-:Y:S02]  /*55b0*/  STG.E.128 desc[UR6][R154.64], R44 ;  /* 0x0000002c9a007986 */ /* 0x0209e4000c101d06 */
.L_x_1929:
[----:B------:R-:W-:Y:S05]  /*55c0*/  BSYNC B1 ;  /* 0x0000000000017941 */ /* 0x000fea0003800000 */
.L_x_1928:
        /* <DEDUP_REMOVED lines=90> */
.L_x_1935:
[----:B------:R-:W-:Y:S05]  /*5b70*/  BSYNC B0 ;  /* 0x0000000000007941 */ /* 0x000fea0003800000 */
.L_x_1934:
[----:B-----5:R3:W-:Y:S02]  /*5b80*/  STG.E.128 desc[UR6][R154.64], R44 ;  /* 0x0000002c9a007986 */ /* 0x0207e4000c101d06 */
.L_x_1933:
[----:B------:R-:W-:Y:S05]  /*5b90*/  BSYNC B1 ;  /* 0x0000000000017941 */ /* 0x000fea0003800000 */
.L_x_1932:
        /* <DEDUP_REMOVED lines=95> */
.L_x_1939:
[----:B------:R-:W-:Y:S05]  /*6190*/  BSYNC B0 ;  /* 0x0000000000007941 */ /* 0x000fea0003800000 */
.L_x_1938:
[----:B-----5:R1:W-:Y:S02]  /*61a0*/  STG.E.128 desc[UR6][R154.64], R44 ;  /* 0x0000002c9a007986 */ /* 0x0203e4000c101d06 */
.L_x_1937:
[----:B------:R-:W-:Y:S05]  /*61b0*/  BSYNC B1 ;  /* 0x0000000000017941 */ /* 0x000fea0003800000 */
.L_x_1936:
        /* <DEDUP_REMOVED lines=90> */
.L_x_1943:
[----:B------:R-:W-:Y:S05]  /*6760*/  BSYNC B0 ;  /* 0x0000000000007941 */ /* 0x000fea0003800000 */
.L_x_1942:
[----:B-----5:R2:W-:Y:S02]  /*6770*/  STG.E.128 desc[UR6][R154.64], R44 ;  /* 0x0000002c9a007986 */ /* 0x0205e4000c101d06 */
.L_x_1941:
[----:B------:R-:W-:Y:S05]  /*6780*/  BSYNC B1 ;  /* 0x0000000000017941 */ /* 0x000fea0003800000 */
.L_x_1940:
        /* <DEDUP_REMOVED lines=95> */
.L_x_1947:
[----:B------:R-:W-:Y:S05]  /*6d80*/  BSYNC B0 ;  /* 0x0000000000007941 */ /* 0x000fea0003800000 */
.L_x_1946:
[----:B-----5:R1:W-:Y:S02]  /*6d90*/  STG.E.128 desc[UR6][R154.64], R44 ;  /* 0x0000002c9a007986 */ /* 0x0203e4000c101d06 */
.L_x_1945:
[----:B------:R-:W-:Y:S05]  /*6da0*/  BSYNC B1 ;  /* 0x0000000000017941 */ /* 0x000fea0003800000 */
.L_x_1944:
        /* <DEDUP_REMOVED lines=95> */
.L_x_1951:
[----:B------:R-:W-:Y:S05]  /*73a0*/  BSYNC B0 ;  /* 0x0000000000007941 */ /* 0x000fea0003800000 */
.L_x_1950:
[----:B-----5:R1:W-:Y:S02]  /*73b0*/  STG.E.128 desc[UR6][R154.64], R44 ;  /* 0x0000002c9a007986 */ /* 0x0203e4000c101d06 */
.L_x_1949:
[----:B------:R-:W-:Y:S05]  /*73c0*/  BSYNC B1 ;  /* 0x0000000000017941 */ /* 0x000fea0003800000 */
.L_x_1948:
        /* <DEDUP_REMOVED lines=94> */
.L_x_1955:
[----:B------:R-:W-:Y:S05]  /*79b0*/  BSYNC B0 ;  /* 0x0000000000007941 */ /* 0x000fea0003800000 */
.L_x_1954:
[----:B-----5:R1:W-:Y:S02]  /*79c0*/  STG.E.128 desc[UR6][R156.64], R44 ;  /* 0x0000002c9c007986 */ /* 0x0203e4000c101d06 */
.L_x_1953:
[----:B------:R-:W-:Y:S05]  /*79d0*/  BSYNC B1 ;  /* 0x0000000000017941 */ /* 0x000fea0003800000 */
.L_x_1952:
        /* <DEDUP_REMOVED lines=10> */
.L_x_1905:
        /* <DEDUP_REMOVED lines=72> */
.L_x_1923:
        /* <DEDUP_REMOVED lines=83> */
.L_x_1956:
        /* <DEDUP_REMOVED lines=8> */
.L_x_1957:
[----:B------:R-:W-:Y:S04]  /*84b0*/  IADD3 R11, R11, -0x1, RZ ;  /* 0xffffffff0b0b7810 */ /* 0x000fe80007ffe0ff */
[----:B------:R-:W-:Y:S11]  /*84c0*/  ISETP.GT.AND P0, PT, R11, R94, PT ;  /* 0x0000005e0b00720c */ /* 0x000ff60003f04270 */
[----:B------:R-:W-:Y:S02]  /*84d0*/  @!UPT UIADD3 URZ, URZ, URZ, URZ ;  /* 0x0000003f3f3ff290 */ /* 0x000fe4000fffe03f */
[----:B------:R-:W-:Y:S05]  /*84e0*/  @P0 BRA `(.L_x_1958) ;  /* 0xffffffa000400947 */ /* 0x000fea000383ffff */
.L_x_1904:
        /* <DEDUP_REMOVED lines=89> */
.L_x_1965:
[----:B------:R-:W-:Y:S05]  /*8a80*/  BSYNC B0 ;  /* 0x0000000000007941 */ /* 0x000fea0003800000 */
.L_x_1964:
[----:B-----5:R1:W-:Y:S02]  /*8a90*/  STS.128 [R229], R8 ;  /* 0x00000008e5007388 */ /* 0x0203e40000000c00 */
.L_x_1963:
[----:B------:R-:W-:Y:S05]  /*8aa0*/  BSYNC B1 ;  /* 0x0000000000017941 */ /* 0x000fea0003800000 */
.L_x_1962:
        /* <DEDUP_REMOVED lines=57> */
.L_x_1968:
[----:B------:R-:W-:Y:S05]  /*8e40*/  BSYNC B0 ;  /* 0x0000000000007941 */ /* 0x000fea0003800000 */
.L_x_1967:
[----:B-----5:R2:W-:Y:S01]  /*8e50*/  STS.128 [R229+0x800], R8 ;  /* 0x00080008e5007388 */ /* 0x0205e20000000c00 */
[----:B------:R-:W-:Y:S05]  /*8e60*/  BRA `(.L_x_1966) ;  /* 0x0000000c00407947 */ /* 0x000fea0003800000 */
.L_x_1961:
        /* <DEDUP_REMOVED lines=92> */
.L_x_1972:
[----:B------:R-:W-:Y:S05]  /*9430*/  BSYNC B0 ;  /* 0x0000000000007941 */ /* 0x000fea0003800000 */
.L_x_1971:
[----:B-----5:R1:W-:Y:S02]  /*9440*/  STS.128 [R229], R20 ;  /* 0x00000014e5007388 */ /* 0x0203e40000000c00 */
.L_x_1970:
[----:B------:R-:W-:Y:S05]  /*9450*/  BSYNC B1 ;  /* 0x0000000000017941 */ /* 0x000fea0003800000 */
.L_x_1969:
        /* <DEDUP_REMOVED lines=93> */
.L_x_1974:
[----:B------:R-:W-:Y:S05]  /*9a30*/  BSYNC B0 ;  /* 0x0000000000007941 */ /* 0x000fea0003800000 */
.L_x_1973:
[----:B-----5:R3:W-:Y:S01]  /*9a40*/  STS.128 [R229+0x800], R4 ;  /* 0x00080004e5007388 */ /* 0x0207e20000000c00 */
[----:B------:R-:W-:Y:S05]  /*9a50*/  BRA `(.L_x_1966) ;  /* 0x0000000000447947 */ /* 0x000fea0003800000 */
.L_x_1960:
        /* <DEDUP_REMOVED lines=17> */
.L_x_1966:
[----:B------:R-:W-:Y:S05]  /*9b70*/  BSYNC B2 ;  /* 0x0000000000027941 */ /* 0x000fea0003800000 */
.L_x_1959:
[----:B------:R-:W-:Y:S01]  /*9b80*/  VIADD R228, R56, 0xffffffff ;  /* 0xffffffff38e47836 */ /* 0x000fe20000000000 */
[----:B------:R-:W-:Y:S01]  /*9b90*/  ULDC.64 UR8, c[0x0][0x398] ;  /* 0x0000e60000087ab9 */ /* 0x000fe20000000a00 */
[----:B-12---:R-:W-:Y:S02]  /*9ba0*/  VIADD R24, R134, 0x60 ;  /* 0x0000006086187836 */ /* 0x006fe40000000000 */
[----:B------:R-:W-:Y:S02]  /*9bb0*/  IMAD.SHL.U32 R0, R228, 0x100, RZ ;  /* 0x00000100e4007824 */ /* 0x000fe400078e00ff */
        /* <DEDUP_REMOVED lines=9> */
[----:B------:R-:W-:Y:S01]  /*9c50*/  IMAD.SHL.U32 R69, R69, 0x8, RZ ;  /* 0x0000000845457824 */ /* 0x000fe200078e00ff */
[-C--:B------:R-:W-:Y:S02]  /*9c60*/  ISETP.GE.AND P6, PT, R26, R15.reuse, PT ;  /* 0x0000000f1a00720c */ /* 0x080fe40003fc6270 */
[-C--:B------:R-:W-:Y:S02]  /*9c70*/  ISETP.GE.AND P3, PT, R20, R15.reuse, PT ;  /* 0x0000000f1400720c */ /* 0x080fe40003f66270 */
[----:B------:R-:W-:-:S02]  /*9c80*/  ISETP.GE.AND P2, PT, R18, R15, PT ;  /* 0x0000000f1200720c */ /* 0x000fc40003f46270 */
[----:B------:R-:W-:Y:S01]  /*9c90*/  ISETP.GE.AND P4, PT, R22, R15, PT ;  /* 0x0000000f1600720c */ /* 0x000fe20003f86270 */
[----:B------:R-:W-:-:S04]  /*9ca0*/  @!P1 IMAD.MOV.U32 R218, RZ, RZ, R220 ;  /* 0x000000ffffda9224 */ /* 0x000fc800078e00dc */
[----:B----4-:R-:W1:Y:S01]  /*9cb0*/  @!P5 LDC.64 R2, c[0x0][0x248] ;  /* 0x00009200ff02db82 */ /* 0x010e620000000a00 */
[----:B------:R-:W-:Y:S01]  /*9cc0*/  @!PT LDS RZ, [RZ] ;  /* 0x00000000fffff984 */ /* 0x000fe20000000800 */
[----:B------:R-:W-:Y:S01]  /*9cd0*/  @!PT LDS RZ, [RZ] ;  /* 0x00000000fffff984 */ /* 0x000fe20000000800 */
[----:B------:R-:W-:Y:S01]  /*9ce0*/  @!PT LDS RZ, [RZ] ;  /* 0x00000000fffff984 */ /* 0x000fe20000000800 */
[----:B------:R2:W-:Y:S01]  /*9cf0*/  @!P1 LDGSTS.E.BYPASS.LTC128B.128 [R229+0x1000], desc[UR6][R218.64] ;  /* 0x01000000dae59fae */ /* 0x0005e2000b901d46 */
[----:B------:R-:W-:-:S04]  /*9d00*/  @!P0 LEA R28, P1, R63, R220, 0x1 ;  /* 0x000000dc3f1c8211 */ /* 0x000fc800078208ff */
[----:B------:R-:W-:Y:S02]  /*9d10*/  @!P0 LEA.HI.X R29, R63, R219, R60, 0x1, P1 ;  /* 0x000000db3f1d8211 */ /* 0x000fe400008f0c3c */
[----:B------:R-:W-:Y:S01]  /*9d20*/  ISETP.GE.AND P1, PT, R14, R15, PT ;  /* 0x0000000f0e00720c */ /* 0x000fe20003f26270 */
[----:B---3--:R-:W3:Y:S02]  /*9d30*/  @!P6 LDC.64 R4, c[0x0][0x248] ;  /* 0x00009200ff04eb82 */ /* 0x008ee40000000a00 */
[----:B------:R4:W-:Y:S06]  /*9d40*/  @!P0 LDGSTS.E.BYPASS.LTC128B.128 [R229+0x1800], desc[UR6][R28.64] ;  /* 0x018000001ce58fae */ /* 0x0009ec000b901d46 */
        /* <DEDUP_REMOVED lines=21> */
[----:B--2---:R-:W-:Y:S01]  /*9ea0*/  @!P4 LEA R34, P0, R12, R220, 0x8 ;  /* 0x000000dc0c22c211 */ /* 0x004fe200078040ff */
[----:B------:R-:W-:Y:S01]  /*9eb0*/  @!P3 IMAD.IADD R11, R11, 0x1, R3 ;  /* 0x000000010b0bb824 */ /* 0x000fe200078e0203 */
[----:B------:R-:W-:Y:S01]  /*9ec0*/  LOP3.LUT R3, R70, 0xfffffff8, RZ, 0xc0, !PT ;  /* 0xfffffff846037812 */ /* 0x000fe200078ec0ff */
[----:B------:R-:W-:Y:S01]  /*9ed0*/  @!P3 IMAD.MOV.U32 R10, RZ, RZ, R2 ;  /* 0x000000ffff0ab224 */ /* 0x000fe200078e0002 */
[----:B------:R-:W-:Y:S01]  /*9ee0*/  @!P4 LEA.HI.X R35, R12, R219, R13, 0x8, P0 ;  /* 0x000000db0c23c211 */ /* 0x000fe200000f440d */
[----:B------:R-:W-:Y:S01]  /*9ef0*/  @!P2 IMAD.IADD R5, R9, 0x1, R5 ;  /* 0x000000010905a824 */ /* 0x000fe200078e0205 */
[----:B------:R-:W-:Y:S01]  /*9f00*/  LOP3.LUT R2, R66, 0x7fffffe, RZ, 0xc0, !PT ;  /* 0x07fffffe42027812 */ /* 0x000fe200078ec0ff */
[----:B------:R-:W-:Y:S01]  /*9f10*/  IMAD.IADD R3, R58, 0x1, -R3 ;  /* 0x000000013a037824 */ /* 0x000fe200078e0a03 */
[----:B------:R-:W-:Y:S01]  /*9f20*/  ISETP.GE.AND P0, PT, R16, R15, PT ;  /* 0x0000000f1000720c */ /* 0x000fe20003f06270 */
[----:B----4-:R-:W-:Y:S01]  /*9f30*/  @!P1 IMAD.WIDE.U32 R28, R6, 0x1c0, R218 ;  /* 0x000001c0061c9825 */ /* 0x010fe200078e00da */
[----:B------:R-:W-:Y:S01]  /*9f40*/  @!P4 LDGSTS.E.BYPASS.LTC128B.128 [R229+0x3000], desc[UR6][R34.64] ;  /* 0x0300000022e5cfae */ /* 0x000fe2000b901d46 */
[----:B------:R-:W-:-:S02]  /*9f50*/  SHF.R.S32.HI R6, RZ, 0x1f, R67 ;  /* 0x0000001fff067819 */ /* 0x000fc40000011443 */
[----:B------:R-:W-:Y:S01]  /*9f60*/  @!P1 IMAD R7, R7, 0x1c0, RZ ;  /* 0x000001c007079824 */ /* 0x000fe200078e02ff */
[----:B------:R1:W-:Y:S01]  /*9f70*/  @!P3 LDGSTS.E.BYPASS.LTC128B.128 [R229+0x3800], desc[UR6][R10.64] ;  /* 0x038000000ae5bfae */ /* 0x0003e2000b901d46 */
[----:B------:R-:W-:Y:S01]  /*9f80*/  LEA.HI R8, R3, R3, RZ, 0x1 ;  /* 0x0000000303087211 */ /* 0x000fe200078f08ff */
[----:B------:R-:W-:Y:S01]  /*9f90*/  IMAD.IADD R2, R67, 0x1, -R2 ;  /* 0x0000000143027824 */ /* 0x000fe200078e0a02 */
[----:B------:R-:W-:Y:S01]  /*9fa0*/  SHF.R.S32.HI R9, RZ, 0x4, R68 ;  /* 0x00000004ff097819 */ /* 0x000fe20000011444 */
[----:B------:R-:W-:Y:S01]  /*9fb0*/  @!P1 IMAD.IADD R29, R7, 0x1, R29 ;  /* 0x00000001071d9824 */ /* 0x000fe200078e021d */
[----:B------:R2:W-:Y:S01]  /*9fc0*/  @!P2 LDGSTS.E.BYPASS.LTC128B.128 [R229+0x4000], desc[UR6][R4.64] ;  /* 0x0400000004e5afae */ /* 0x0005e2000b901d46 */
[----:B------:R-:W-:Y:S02]  /*9fd0*/  SHF.R.S32.HI R16, RZ, 0x1, R8 ;  /* 0x00000001ff107819 */ /* 0x000fe40000011408 */
[-C--:B------:R-:W-:Y:S01]  /*9fe0*/  ISETP.GE.AND P4, PT, R22, R15.reuse, PT ;  /* 0x0000000f1600720c */ /* 0x080fe20003f86270 */
[----:B------:R-:W-:Y:S01]  /*9ff0*/  @!P1 LDGSTS.E.BYPASS.LTC128B.128 [R229+0x4800], desc[UR6][R28.64] ;  /* 0x048000001ce59fae */ /* 0x000fe2000b901d46 */
[----:B------:R-:W-:-:S02]  /*a000*/  ISETP.GE.AND P1, PT, R134, R15, PT ;  /* 0x0000000f8600720c */ /* 0x000fc40003f26270 */
[----:B------:R-:W-:Y:S01]  /*a010*/  LEA.HI R67, R6, R67, RZ, 0x3 ;  /* 0x0000004306437211 */ /* 0x000fe200078f18ff */
[----:B------:R-:W0:Y:S01]  /*a020*/  LDGDEPBAR ;  /* 0x00000000000079af */ /* 0x000e220000000000 */
[----:B------:R-:W3:Y:S01]  /*a030*/  @!P6 LDC.64 R6, c[0x0][0x250] ;  /* 0x00009400ff06eb82 */ /* 0x000ee20000000a00 */
[----:B------:R-:W-:Y:S02]  /*a040*/  LEA.HI R68, R68, R9, RZ, 0x1 ;  /* 0x0000000944447211 */ /* 0x000fe400078f08ff */
[-C--:B------:R-:W-:Y:S01]  /*a050*/  ISETP.GE.AND P3, PT, R20, R15.reuse, PT ;  /* 0x0000000f1400720c */ /* 0x080fe20003f66270 */
[----:B------:R-:W-:Y:S01]  /*a060*/  IMAD.SHL.U32 R20, R64, 0x40, RZ ;  /* 0x0000004040147824 */ /* 0x000fe200078e00ff */
[----:B------:R-:W-:Y:S01]  /*a070*/  LOP3.LUT R68, R68, 0xfffffffe, RZ, 0xc0, !PT ;  /* 0xfffffffe44447812 */ /* 0x000fe200078ec0ff */
[----:B------:R-:W-:Y:S01]  /*a080*/  IMAD.SHL.U32 R48, R67, 0x20, RZ ;  /* 0x0000002043307824 */ /* 0x000fe200078e00ff */
[----:B------:R-:W-:Y:S02]  /*a090*/  LOP3.LUT R216, R8, 0x3fffffe, RZ, 0xc0, !PT ;  /* 0x03fffffe08d87812 */ /* 0x000fe400078ec0ff */
[----:B------:R-:W-:Y:S01]  /*a0a0*/  ISETP.GE.AND P2, PT, R18, R15, PT ;  /* 0x0000000f1200720c */ /* 0x000fe20003f46270 */
[----:B------:R-:W-:Y:S01]  /*a0b0*/  IMAD.IADD R9, R9, 0x1, -R68 ;  /* 0x0000000109097824 */ /* 0x000fe200078e0a44 */
[----:B------:R-:W-:Y:S01]  /*a0c0*/  LOP3.LUT R20, R20, 0xc0, RZ, 0xc0, !PT ;  /* 0x000000c014147812 */ /* 0x000fe200078ec0ff */
[----:B------:R-:W-:Y:S01]  /*a0d0*/  IMAD.IADD R216, R3, 0x1, -R216 ;  /* 0x0000000103d87824 */ /* 0x000fe200078e0ad8 */
[----:B------:R-:W-:Y:S01]  /*a0e0*/  LOP3.LUT R48, R48, 0xffffff00, RZ, 0xc0, !PT ;  /* 0xffffff0030307812 */ /* 0x000fe200078ec0ff */
[----:B-1----:R-:W-:-:S02]  /*a0f0*/  IMAD.SHL.U32 R10, R16, 0x40, RZ ;  /* 0x00000040100a7824 */ /* 0x002fc400078e00ff */
[C---:B------:R-:W-:Y:S01]  /*a100*/  IMAD R216, R9.reuse, 0x8, R216 ;  /* 0x0000000809d87824 */ /* 0x040fe200078e02d8 */
[----:B--2---:R-:W1:Y:S02]  /*a110*/  @!P5 LDC.64 R4, c[0x0][0x250] ;  /* 0x00009400ff04db82 */ /* 0x004e640000000a00 */
[----:B------:R-:W-:Y:S01]  /*a120*/  LOP3.LUT R10, R10, 0xc0, RZ, 0xc0, !PT ;  /* 0x000000c00a0a7812 */ /* 0x000fe200078ec0ff */
[----:B------:R-:W-:Y:S01]  /*a130*/  IMAD.SHL.U32 R3, R9, 0x8, RZ ;  /* 0x0000000809037824 */ /* 0x000fe200078e00ff */
[----:B------:R-:W-:-:S04]  /*a140*/  DEPBAR.LE SB0, 0x0 ;  /* 0x000080000000791a */ /* 0x000fc80000000000 */
[----:B------:R-:W-:Y:S01]  /*a150*/  BAR.SYNC.DEFER_BLOCKING 0x0 ;  /* 0x0000000000007b1d */ /* 0x000fe20000010000 */
[----:B------:R-:W-:Y:S02]  /*a160*/  LOP3.LUT R13, R10, 0x8, R69, 0xf8, !PT ;  /* 0x000000080a0d7812 */ /* 0x000fe400078ef845 */
[----:B------:R-:W-:Y:S02]  /*a170*/  SHF.R.U32.HI R8, RZ, 0x3, R10 ;  /* 0x00000003ff087819 */ /* 0x000fe4000001160a */
[----:B------:R-:W-:-:S03]  /*a180*/  LOP3.LUT R3, R20, 0x8, R3, 0xf8, !PT ;  /* 0x0000000814037812 */ /* 0x000fc600078ef803 */
[----:B------:R-:W2:Y:S01]  /*a190*/  @!P4 LDC.64 R10, c[0x0][0x250] ;  /* 0x00009400ff0acb82 */ /* 0x000ea20000000a00 */
[----:B------:R-:W-:Y:S02]  /*a1a0*/  LOP3.LUT R13, R13, R8, RZ, 0x3c, !PT ;  /* 0x000000080d0d7212 */ /* 0x000fe400078e3cff */
[----:B------:R-:W-:-:S03]  /*a1b0*/  SHF.R.U32.HI R20, RZ, 0x3, R20 ;  /* 0x00000003ff147819 */ /* 0x000fc60000011614 */
[----:B------:R-:W-:Y:S01]  /*a1c0*/  IMAD.U32 R216, R216, 0x20, R13 ;  /* 0x00000020d8d87824 */ /* 0x000fe200078e000d */
[----:B------:R-:W-:Y:S01]  /*a1d0*/  LOP3.LUT R3, R3, R20, RZ, 0x3c, !PT ;  /* 0x0000001403037212 */ /* 0x000fe200078e3cff */
[----:B------:R-:W4:Y:S01]  /*a1e0*/  @!P3 LDC.64 R8, c[0x0][0x250] ;  /* 0x00009400ff08bb82 */ /* 0x000f220000000a00 */
[----:B-1----:R-:W-:Y:S02]  /*a1f0*/  @!P5 IMAD R12, R5, 0xc0, RZ ;  /* 0x000000c0050cd824 */ /* 0x002fe400078e02ff */
[----:B------:R-:W-:-:S05]  /*a200*/  LEA R216, R216, UR4, 0x1 ;  /* 0x00000004d8d87c11 */ /* 0x000fca000f8e08ff */
[----:B------:R-:W-:Y:S01]  /*a210*/  VIADD R215, R216, 0x1020 ;  /* 0x00001020d8d77836 */ /* 0x000fe20000000000 */
[----:B------:R-:W-:Y:S04]  /*a220*/  @P1 STS [R229+0x5000], RZ ;  /* 0x005000ffe5001388 */ /* 0x000fe80000000800 */
[----:B------:R-:W-:Y:S04]  /*a230*/  @P1 STS [R229+0x5004], RZ ;  /* 0x005004ffe5001388 */ /* 0x000fe80000000800 */
[----:B------:R-:W-:Y:S04]  /*a240*/  @P1 STS.64 [R229+0x5008], RZ ;  /* 0x005008ffe5001388 */ /* 0x000fe80000000a00 */
[----:B------:R-:W-:Y:S01]  /*a250*/  @!PT LDS RZ, [RZ] ;  /* 0x00000000fffff984 */ /* 0x000fe20000000800 */
[----:B------:R-:W-:Y:S01]  /*a260*/  @!PT LDS RZ, [RZ] ;  /* 0x00000000fffff984 */ /* 0x000fe20000000800 */
[----:B------:R-:W-:Y:S01]  /*a270*/  @!PT LDS RZ, [RZ] ;  /* 0x00000000fffff984 */ /* 0x000fe20000000800 */
[----:B------:R-:W-:Y:S01]  /*a280*/  @!P1 LDGSTS.E.BYPASS.LTC128B.128 [R229+0x5000], desc[UR6][R222.64] ;  /* 0x05000000dee59fae */ /* 0x000fe2000b901d46 */
[----:B------:R-:W-:Y:S01]  /*a290*/  @!P0 LEA R22, P1, R65, R222, 0x1 ;  /* 0x000000de41168211 */ /* 0x000fe200078208ff */
[----:B----4-:R-:W-:-:S02]  /*a2a0*/  @!P3 IMAD R9, R9, 0x140, RZ ;  /* 0x000001400909b824 */ /* 0x010fc400078e02ff */
[----:B------:R-:W-:Y:S01]  /*a2b0*/  @P0 STS.128 [R229+0x5800], RZ ;  /* 0x005800ffe5000388 */ /* 0x000fe20000000c00 */
[----:B------:R-:W-:Y:S02]  /*a2c0*/  @!P0 LEA.HI.X R23, R65, R223, R62, 0x1, P1 ;  /* 0x000000df41178211 */ /* 0x000fe400008f0c3e */
[----:B------:R-:W-:Y:S01]  /*a2d0*/  ISETP.GE.AND P1, PT, R14, R15, PT ;  /* 0x0000000f0e00720c */ /* 0x000fe20003f26270 */
[----:B------:R-:W-:Y:S02]  /*a2e0*/  @!P5 IMAD.WIDE.U32 R14, R4, 0xc0, R222 ;  /* 0x000000c0040ed825 */ /* 0x000fe400078e00de */
[----:B------:R-:W-:Y:S01]  /*a2f0*/  @!PT LDS RZ, [RZ] ;  /* 0x00000000fffff984 */ /* 0x000fe20000000800 */
[----:B------:R-:W-:Y:S01]  /*a300*/  @!PT LDS RZ, [RZ] ;  /* 0x00000000fffff984 */ /* 0x000fe20000000800 */
[----:B------:R-:W-:Y:S01]  /*a310*/  @!PT LDS RZ, [RZ] ;  /* 0x00000000fffff984 */ /* 0x000fe20000000800 */
[----:B------:R-:W-:Y:S01]  /*a320*/  @!P0 LDGSTS.E.BYPASS.LTC128B.128 [R229+0x5800], desc[UR6][R22.64] ;  /* 0x0580000016e58fae */ /* 0x000fe2000b901d46 */
[----:B---3--:R-:W-:Y:S01]  /*a330*/  @!P6 LEA R18, P0, R6, R222, 0x7 ;  /* 0x000000de0612e211 */ /* 0x008fe200078038ff */
[----:B------:R-:W1:Y:S01]  /*a340*/  @!P2 LDC.64 R4, c[0x0][0x250] ;  /* 0x00009400ff04ab82 */ /* 0x000e620000000a00 */
[----:B------:R-:W-:Y:S01]  /*a350*/  @!P5 IMAD.IADD R15, R12, 0x1, R15 ;  /* 0x000000010c0fd824 */ /* 0x000fe200078e020f */
[----:B------:R-:W-:Y:S01]  /*a360*/  @P6 STS.128 [R229+0x6000], RZ ;  /* 0x006000ffe5006388 */ /* 0x000fe20000000c00 */
[----:B------:R-:W-:-:S02]  /*a370*/  @!P6 LEA.HI.X R19, R6, R223, R7, 0x7, P0 ;  /* 0x000000df0613e211 */ /* 0x000fc400000f3c07 */
[----:B--2---:R-:W-:-:S03]  /*a380*/  @!P4 LEA R12, P0, R10, R222, 0x8 ;  /* 0x000000de0a0cc211 */ /* 0x004fc600078040ff */
[----:B------:R-:W2:Y:S01]  /*a390*/  @!P1 LDC.64 R6, c[0x0][0x250] ;  /* 0x00009400ff069b82 */ /* 0x000ea20000000a00 */
[----:B------:R-:W-:Y:S01]  /*a3a0*/  @!P4 LEA.HI.X R13, R10, R223, R11, 0x8, P0 ;  /* 0x000000df0a0dc211 */ /* 0x000fe200000f440b */
[----:B------:R-:W-:Y:S01]  /*a3b0*/  @!P3 IMAD.WIDE.U32 R10, R8, 0x140, R222 ;  /* 0x00000140080ab825 */ /* 0x000fe200078e00de */
[----:B------:R-:W-:Y:S01]  /*a3c0*/  @!PT LDS RZ, [RZ] ;  /* 0x00000000fffff984 */ /* 0x000fe20000000800 */
[----:B------:R-:W-:Y:S01]  /*a3d0*/  @!PT LDS RZ, [RZ] ;  /* 0x00000000fffff984 */ /* 0x000fe20000000800 */
[----:B------:R-:W-:Y:S01]  /*a3e0*/  @!PT LDS RZ, [RZ] ;  /* 0x00000000fffff984 */ /* 0x000fe20000000800 */
[----:B------:R3:W-:Y:S01]  /*a3f0*/  @!P6 LDGSTS.E.BYPASS.LTC128B.128 [R229+0x6000], desc[UR6][R18.64] ;  /* 0x0600000012e5efae */ /* 0x0007e2000b901d46 */
[----:B------:R-:W-:Y:S02]  /*a400*/  LOP3.LUT P0, RZ, R16, 0x2, RZ, 0xc0, !PT ;  /* 0x0000000210ff7812 */ /* 0x000fe4000780c0ff */
[----:B------:R-:W-:Y:S01]  /*a410*/  @!P3 IMAD.IADD R11, R9, 0x1, R11 ;  /* 0x00000001090bb824 */ /* 0x000fe200078e020b */
[----:B------:R-:W-:Y:S01]  /*a420*/  @P5 STS.128 [R229+0x6800], RZ ;  /* 0x006800ffe5005388 */ /* 0x000fe20000000c00 */
[C---:B------:R-:W-:Y:S02]  /*a430*/  IMAD R9, R59.reuse, 0x200, R48 ;  /* 0x000002003b097824 */ /* 0x040fe400078e0230 */
[----:B------:R-:W-:Y:S01]  /*a440*/  IMAD R59, R59, 0x10, R61 ;  /* 0x000000103b3b7824 */ /* 0x000fe200078e023d */
[----:B------:R-:W-:Y:S01]  /*a450*/  @!PT LDS RZ, [RZ] ;  /* 0x00000000fffff984 */ /* 0x000fe20000000800 */
[----:B------:R-:W-:Y:S01]  /*a460*/  @!PT LDS RZ, [RZ] ;  /* 0x00000000fffff984 */ /* 0x000fe20000000800 */
[----:B------:R-:W-:Y:S01]  /*a470*/  @!PT LDS RZ, [RZ] ;  /* 0x00000000fffff984 */ /* 0x000fe20000000800 */
[----:B------:R4:W-:Y:S01]  /*a480*/  @!P5 LDGSTS.E.BYPASS.LTC128B.128 [R229+0x6800], desc[UR6][R14.64] ;  /* 0x068000000ee5dfae */ /* 0x0009e2000b901d46 */
[----:B------:R-:W-:-:S02]  /*a490*/  IMAD R218, R2, 0x20, R9 ;  /* 0x0000002002da7824 */ /* 0x000fc400078e0209 */
[----:B------:R-:W-:Y:S01]  /*a4a0*/  IMAD R2, R2, 0x20, R48 ;  /* 0x0000002002027824 */ /* 0x000fe200078e0230 */
[----:B------:R-:W-:Y:S01]  /*a4b0*/  @P4 STS.128 [R229+0x7000], RZ ;  /* 0x007000ffe5004388 */ /* 0x000fe20000000c00 */
[----:B-1----:R-:W-:Y:S02]  /*a4c0*/  @!P2 IMAD R5, R5, 0x180, RZ ;  /* 0x000001800505a824 */ /* 0x002fe400078e02ff */
[C---:B------:R-:W-:Y:S01]  /*a4d0*/  IMAD.IADD R218, R3.reuse, 0x1, R218 ;  /* 0x0000000103da7824 */ /* 0x040fe200078e02da */
[----:B------:R-:W-:Y:S01]  /*a4e0*/  @!PT LDS RZ, [RZ] ;  /* 0x00000000fffff984 */ /* 0x000fe20000000800 */
[----:B------:R-:W-:Y:S01]  /*a4f0*/  @!PT LDS RZ, [RZ] ;  /* 0x00000000fffff984 */ /* 0x000fe20000000800 */
[----:B------:R-:W-:Y:S01]  /*a500*/  @!PT LDS RZ, [RZ] ;  /* 0x00000000fffff984 */ /* 0x000fe20000000800 */
[----:B------:R1:W-:Y:S01]  /*a510*/  @!P4 LDGSTS.E.BYPASS.LTC128B.128 [R229+0x7000], desc[UR6][R12.64] ;  /* 0x070000000ce5cfae */ /* 0x0003e2000b901d46 */
[----:B------:R-:W-:-:S03]  /*a520*/  IMAD.IADD R3, R3, 0x1, R2 ;  /* 0x0000000103037824 */ /* 0x000fc600078e0202 */
[----:B------:R-:W-:Y:S01]  /*a530*/  @P3 STS.128 [R229+0x7800], RZ ;  /* 0x007800ffe5003388 */ /* 0x000fe20000000c00 */
[----:B--2---:R-:W-:Y:S01]  /*a540*/  @!P1 IMAD R7, R7, 0x1c0, RZ ;  /* 0x000001c007079824 */ /* 0x004fe200078e02ff */
[----:B------:R-:W-:Y:S02]  /*a550*/  LEA R218, R218, UR4, 0x1 ;  /* 0x00000004dada7c11 */ /* 0x000fe4000f8e08ff */
[----:B------:R-:W-:Y:S01]  /*a560*/  @!PT LDS RZ, [RZ] ;  /* 0x00000000fffff984 */ /* 0x000fe20000000800 */
[----:B------:R-:W-:Y:S01]  /*a570*/  @!PT LDS RZ, [RZ] ;  /* 0x00000000fffff984 */ /* 0x000fe20000000800 */
[----:B------:R-:W-:Y:S01]  /*a580*/  @!PT LDS RZ, [RZ] ;  /* 0x00000000fffff984 */ /* 0x000fe20000000800 */
[----:B------:R-:W-:Y:S01]  /*a590*/  @!P3 LDGSTS.E.BYPASS.LTC128B.128 [R229+0x7800], desc[UR6][R10.64] ;  /* 0x078000000ae5bfae */ /* 0x000fe2000b901d46 */
[----:B---3--:R-:W-:-:S03]  /*a5a0*/  @!P2 IMAD.WIDE.U32 R18, R4, 0x180, R222 ;  /* 0x000001800412a825 */ /* 0x008fc600078e00de */
[----:B------:R-:W-:Y:S01]  /*a5b0*/  @P2 STS.128 [R229+0x8000], RZ ;  /* 0x008000ffe5002388 */ /* 0x000fe20000000c00 */
[----:B------:R-:W-:Y:S02]  /*a5c0*/  @!P2 IMAD.IADD R19, R5, 0x1, R19 ;  /* 0x000000010513a824 */ /* 0x000fe400078e0213 */
[----:B------:R-:W-:Y:S02]  /*a5d0*/  VIADD R4, R216, 0x1000 ;  /* 0x00001000d8047836 */ /* 0x000fe40000000000 */
[----:B----4-:R-:W-:Y:S01]  /*a5e0*/  @!P1 IMAD.WIDE.U32 R14, R6, 0x1c0, R222 ;  /* 0x000001c0060e9825 */ /* 0x010fe200078e00de */
[----:B------:R-:W-:Y:S01]  /*a5f0*/  @!PT LDS RZ, [RZ] ;  /* 0x00000000fffff984 */ /* 0x000fe20000000800 */
[----:B------:R-:W-:Y:S01]  /*a600*/  @!PT LDS RZ, [RZ] ;  /* 0x00000000fffff984 */ /* 0x000fe20000000800 */
[----:B------:R-:W-:Y:S01]  /*a610*/  @!PT LDS RZ, [RZ] ;  /* 0x00000000fffff984 */ /* 0x000fe20000000800 */
[----:B------:R2:W-:Y:S03]  /*a620*/  @!P2 LDGSTS.E.BYPASS.LTC128B.128 [R229+0x8000], desc[UR6][R18.64] ;  /* 0x0800000012e5afae */ /* 0x0005e6000b901d46 */
[----:B------:R-:W-:Y:S01]  /*a630*/  @!P1 IMAD.IADD R9, R7, 0x1, R15 ;  /* 0x0000000107099824 */ /* 0x000fe200078e020f */
[----:B------:R-:W-:Y:S01]  /*a640*/  @P1 STS.128 [R229+0x8800], RZ ;  /* 0x008800ffe5001388 */ /* 0x000fe20000000c00 */
[----:B------:R-:W-:-:S02]  /*a650*/  @!P1 IMAD.MOV.U32 R8, RZ, RZ, R14 ;  /* 0x000000ffff089224 */ /* 0x000fc400078e000e */
[----:B------:R-:W-:Y:S02]  /*a660*/  IMAD R217, R49, 0x2, R218 ;  /* 0x0000000231d97824 */ /* 0x000fe400078e02da */
[----:B------:R-:W-:Y:S01]  /*a670*/  @P0 VIADD R215, R4, 0xffffffe0 ;  /* 0xffffffe004d70836 */ /* 0x000fe20000000000 */
[----:B------:R-:W-:Y:S01]  /*a680*/  @!PT LDS RZ, [RZ] ;  /* 0x00000000fffff984 */ /* 0x000fe20000000800 */
[----:B------:R-:W-:Y:S01]  /*a690*/  @!PT LDS RZ, [RZ] ;  /* 0x00000000fffff984 */ /* 0x000fe20000000800 */
[----:B------:R-:W-:Y:S01]  /*a6a0*/  @!PT LDS RZ, [RZ] ;  /* 0x00000000fffff984 */ /* 0x000fe20000000800 */
[----:B------:R3:W-:Y:S03]  /*a6b0*/  @!P1 LDGSTS.E.BYPASS.LTC128B.128 [R229+0x8800], desc[UR6][R8.64] ;  /* 0x0880000008e59fae */ /* 0x0007e6000b901d46 */
[C---:B------:R-:W-:Y:S01]  /*a6c0*/  VIADD R212, R215.reuse, 0x400 ;  /* 0x00000400d7d47836 */ /* 0x040fe20000000000 */
[----:B-1----:R-:W-:Y:S01]  /*a6d0*/  LDSM.16.M88.4 R12, [R218] ;  /* 0x00000000da0c783b */ /* 0x002fe20000000200 */
[C---:B------:R-:W-:Y:S02]  /*a6e0*/  VIADD R211, R215.reuse, 0x800 ;  /* 0x00000800d7d37836 */ /* 0x040fe40000000000 */
[C---:B------:R-:W-:Y:S01]  /*a6f0*/  VIADD R210, R215.reuse, 0xc00 ;  /* 0x00000c00d7d27836 */ /* 0x040fe20000000000 */
[----:B------:R-:W1:Y:S01]  /*a700*/  LDSM.16.M88.4 R20, [R216+0x1000] ;  /* 0x00100000d814783b */ /* 0x000e620000000200 */
[----:B------:R-:W-:-:S02]  /*a710*/  VIADD R209, R215, 0x1000 ;  /* 0x00001000d7d17836 */ /* 0x000fc40000000000 */
[C---:B------:R-:W-:Y:S01]  /*a720*/  VIADD R208, R215.reuse, 0x1400 ;  /* 0x00001400d7d07836 */ /* 0x040fe20000000000 */
[----:B------:R-:W-:Y:S01]  /*a730*/  LDSM.16.M88.4 R4, [R217] ;  /* 0x00000000d904783b */ /* 0x000fe20000000200 */
[C---:B------:R-:W-:Y:S02]  /*a740*/  VIADD R207, R215.reuse, 0x1800 ;  /* 0x00001800d7cf7836 */ /* 0x040fe40000000000 */
[C---:B------:R-:W-:Y:S01]  /*a750*/  VIADD R206, R215.reuse, 0x1c00 ;  /* 0x00001c00d7ce7836 */ /* 0x040fe20000000000 */
[----:B------:R-:W4:Y:S01]  /*a760*/  LDSM.16.M88.4 R28, [R216+0x1400] ;  /* 0x00140000d81c783b */ /* 0x000f220000000200 */
[C---:B------:R-:W-:Y:S02]  /*a770*/  VIADD R205, R215.reuse, 0x2000 ;  /* 0x00002000d7cd7836 */ /* 0x040fe40000000000 */
[C---:B------:R-:W-:Y:S01]  /*a780*/  VIADD R204, R215.reuse, 0x2400 ;  /* 0x00002400d7cc7836 */ /* 0x040fe20000000000 */
[----:B--2---:R-:W2:Y:S01]  /*a790*/  LDSM.16.M88.4 R16, [R215] ;  /* 0x00000000d710783b */ /* 0x004ea20000000200 */
[----:B------:R-:W-:-:S02]  /*a7a0*/  VIADD R203, R215, 0x2800 ;  /* 0x00002800d7cb7836 */ /* 0x000fc40000000000 */
[C---:B------:R-:W-:Y:S01]  /*a7b0*/  VIADD R202, R215.reuse, 0x2c00 ;  /* 0x00002c00d7ca7836 */ /* 0x040fe20000000000 */
[----:B------:R-:W5:Y:S01]  /*a7c0*/  LDSM.16.M88.4 R32, [R215+0x400] ;  /* 0x00040000d720783b */ /* 0x000f620000000200 */
[C---:B------:R-:W-:Y:S02]  /*a7d0*/  VIADD R201, R215.reuse, 0x3000 ;  /* 0x00003000d7c97836 */ /* 0x040fe40000000000 */
[C---:B------:R-:W-:Y:S01]  /*a7e0*/  VIADD R200, R215.reuse, 0x3400 ;  /* 0x00003400d7c87836 */ /* 0x040fe20000000000 */
[----:B---3--:R-:W3:Y:S01]  /*a7f0*/  LDSM.16.M88.4 R8, [R216+0x1800] ;  /* 0x00180000d808783b */ /* 0x008ee20000000200 */
[C---:B------:R-:W-:Y:S02]  /*a800*/  VIADD R150, R215.reuse, 0x3800 ;  /* 0x00003800d7967836 */ /* 0x040fe40000000000 */
[----:B------:R-:W-:Y:S01]  /*a810*/  VIADD R148, R215, 0x3c00 ;  /* 0x00003c00d7947836 */ /* 0x000fe20000000000 */
[----:B------:R-:W3:Y:S04]  /*a820*/  LDSM.16.M88.4 R36, [R215+0x800] ;  /* 0x00080000d724783b */ /* 0x000ee80000000200 */
[----:B------:R-:W0:Y:S01]  /*a830*/  LDGDEPBAR ;  /* 0x00000000000079af */ /* 0x000e220000000000 */
[C---:B-1----:R-:W-:Y:S06]  /*a840*/  HMMA.16816.F32.BF16 R44, R12.reuse, R20, RZ ;  /* 0x000000140c2c723c */ /* 0x042fec00000418ff */
[C---:B------:R-:W-:Y:S06]  /*a850*/  HMMA.16816.F32.BF16 R20, R12.reuse, R22, RZ ;  /* 0x000000160c14723c */ /* 0x040fec00000418ff */
[C---:B----4-:R-:W-:Y:S06]  /*a860*/  HMMA.16816.F32.BF16 R24, R12.reuse, R28, RZ ;  /* 0x0000001c0c18723c */ /* 0x050fec00000418ff */
[----:B------:R-:W-:Y:S06]  /*a870*/  HMMA.16816.F32.BF16 R28, R12, R30, RZ ;  /* 0x0000001e0c1c723c */ /* 0x000fec00000418ff */
[C---:B--2---:R-:W-:Y:S06]  /*a880*/  HMMA.16816.F32.BF16 R44, R4.reuse, R16, R44 ;  /* 0x00000010042c723c */ /* 0x044fec000004182c */
[C---:B------:R-:W-:Y:S06]  /*a890*/  HMMA.16816.F32.BF16 R20, R4.reuse, R18, R20 ;  /* 0x000000120414723c */ /* 0x040fec0000041814 */
[C---:B-----5:R-:W-:Y:S06]  /*a8a0*/  HMMA.16816.F32.BF16 R24, R4.reuse, R32, R24 ;  /* 0x000000200418723c */ /* 0x060fec0000041818 */
[----:B------:R-:W-:Y:S01]  /*a8b0*/  HMMA.16816.F32.BF16 R28, R4, R34, R28 ;  /* 0x00000022041c723c */ /* 0x000fe2000004181c */
[----:B------:R-:W-:Y:S05]  /*a8c0*/  LDSM.16.M88.4 R32, [R215+0xc00] ;  /* 0x000c0000d720783b */ /* 0x000fea0000000200 */
[----:B---3--:R-:W-:Y:S01]  /*a8d0*/  HMMA.16816.F32.BF16 R16, R12, R8, RZ ;  /* 0x000000080c10723c */ /* 0x008fe200000418ff */
[----:B------:R-:W-:Y:S01]  /*a8e0*/  FMUL.FTZ R45, R45, UR9 ;  /* 0x000000092d2d7c20 */ /* 0x000fe20008410000 */
[----:B------:R-:W-:Y:S01]  /*a8f0*/  FMUL.FTZ R46, R46, UR9 ;  /* 0x000000092e2e7c20 */ /* 0x000fe20008410000 */
[----:B------:R-:W-:-:S02]  /*a900*/  FMUL.FTZ R47, R47, UR9 ;  /* 0x000000092f2f7c20 */ /* 0x000fc40008410000 */
[----:B------:R1:W2:Y:S01]  /*a910*/  MUFU.TANH R79, R45 ;  /* 0x0000002d004f7308 */ /* 0x0002a20000002400 */
[----:B------:R-:W-:Y:S01]  /*a920*/  FMUL.FTZ R69, R20, UR9 ;  /* 0x0000000914457c20 */ /* 0x000fe20008410000 */
[----:B------:R-:W-:Y:S01]  /*a930*/  FMUL.FTZ R67, R21, UR9 ;  /* 0x0000000915437c20 */ /* 0x000fe20008410000 */
[----:B------:R-:W-:Y:S01]  /*a940*/  FMUL.FTZ R99, R22, UR9 ;  /* 0x0000000916637c20 */ /* 0x000fe20008410000 */
[----:B------:R-:W-:Y:S01]  /*a950*/  FMUL.FTZ R98, R23, UR9 ;  /* 0x0000000917627c20 */ /* 0x000fe20008410000 */
[----:B------:R-:W-:Y:S01]  /*a960*/  HMMA.16816.F32.BF16 R8, R12, R10, RZ ;  /* 0x0000000a0c08723c */ /* 0x000fe200000418ff */
[----:B------:R-:W3:Y:S01]  /*a970*/  LDSM.16.M88.4 R20, [R216+0x1c00] ;  /* 0x001c0000d814783b */ /* 0x000ee20000000200 */
        /* <DEDUP_REMOVED lines=8> */
[----:B-1----:R-:W-:-:S02]  /*aa00*/  FMUL.FTZ R45, R28, UR9 ;  /* 0x000000091c2d7c20 */ /* 0x002fc40008410000 */
[----:B------:R-:W1:Y:S01]  /*aa10*/  LDSM.16.M88.4 R28, [R216+0x2000] ;  /* 0x00200000d81c783b */ /* 0x000e620000000200 */
[----:B------:R-:W-:Y:S01]  /*aa20*/  MUFU.TANH R51, R25 ;  /* 0x0000001900337308 */ /* 0x000fe20000002400 */
[C---:B------:R-:W-:Y:S07]  /*aa30*/  HMMA.16816.F32.BF16 R16, R4.reuse, R36, R16 ;  /* 0x000000240410723c */ /* 0x040fee0000041810 */
[----:B------:R3:W-:Y:S02]  /*aa40*/  MUFU.TANH R97, R26 ;  /* 0x0000001a00617308 */ /* 0x0007e40000002400 */
[----:B------:R-:W-:Y:S01]  /*aa50*/  HMMA.16816.F32.BF16 R8, R4, R38, R8 ;  /* 0x000000260408723c */ /* 0x000fe20000041808 */
[----:B------:R-:W-:Y:S05]  /*aa60*/  LDSM.16.M88.4 R36, [R215+0x1000] ;  /* 0x00100000d724783b */ /* 0x000fea0000000200 */
[----:B------:R-:W4:Y:S08]  /*aa70*/  MUFU.TANH R101, R46 ;  /* 0x0000002e00657308 */ /* 0x000f300000002400 */
[----:B------:R-:W5:Y:S01]  /*aa80*/  MUFU.TANH R100, R47 ;  /* 0x0000002f00647308 */ /* 0x000f620000002400 */
[----:B------:R-:W-:Y:S01]  /*aa90*/  FMUL.FTZ R16, R16, UR9 ;  /* 0x0000000910107c20 */ /* 0x000fe20008410000 */
[----:B---3--:R-:W-:Y:S01]  /*aaa0*/  HMMA.16816.F32.BF16 R24, R12, R20, RZ ;  /* 0x000000140c18723c */ /* 0x008fe200000418ff */
[----:B------:R-:W-:Y:S01]  /*aab0*/  FMUL.FTZ R17, R17, UR9 ;  /* 0x0000000911117c20 */ /* 0x000fe20008410000 */
[----:B------:R-:W-:Y:S01]  /*aac0*/  FMUL.FTZ R18, R18, UR9 ;  /* 0x0000000912127c20 */ /* 0x000fe20008410000 */
[----:B------:R-:W-:-:S03]  /*aad0*/  FMUL.FTZ R91, R19, UR9 ;  /* 0x00000009135b7c20 */ /* 0x000fc60008410000 */
[----:B------:R-:W-:Y:S02]  /*aae0*/  HMMA.16816.F32.BF16 R20, R12, R22, RZ ;  /* 0x000000160c14723c */ /* 0x000fe400000418ff */
[----:B------:R-:W-:Y:S01]  /*aaf0*/  FMUL.FTZ R90, R8, UR9 ;  /* 0x00000009085a7c20 */ /* 0x000fe20008410000 */
[----:B------:R-:W-:Y:S01]  /*ab00*/  FMUL.FTZ R89, R9, UR9 ;  /* 0x0000000909597c20 */ /* 0x000fe20008410000 */
[----:B------:R-:W-:Y:S01]  /*ab10*/  FMUL.FTZ R42, R10, UR9 ;  /* 0x000000090a2a7c20 */ /* 0x000fe20008410000 */
[----:B------:R-:W-:Y:S01]  /*ab20*/  FMUL.FTZ R40, R11, UR9 ;  /* 0x000000090b287c20 */ /* 0x000fe20008410000 */
[----:B------:R-:W-:Y:S01]  /*ab30*/  MUFU.TANH R41, R16 ;  /* 0x0000001000297308 */ /* 0x000fe20000002400 */
[----:B------:R-:W3:Y:S07]  /*ab40*/  LDSM.16.M88.4 R8, [R216+0x2400] ;  /* 0x00240000d808783b */ /* 0x000eee0000000200 */
[----:B------:R-:W-:Y:S04]  /*ab50*/  MUFU.TANH R92, R17 ;  /* 0x00000011005c7308 */ /* 0x000fe80000002400 */
[C---:B------:R-:W-:Y:S04]  /*ab60*/  HMMA.16816.F32.BF16 R24, R4.reuse, R32, R24 ;  /* 0x000000200418723c */ /* 0x040fe80000041818 */
[----:B------:R1:W-:Y:S02]  /*ab70*/  MUFU.TANH R93, R18 ;  /* 0x00000012005d7308 */ /* 0x0003e40000002400 */
[----:B------:R-:W-:Y:S06]  /*ab80*/  HMMA.16816.F32.BF16 R20, R4, R34, R20 ;  /* 0x000000220414723c */ /* 0x000fec0000041814 */
[----:B------:R-:W5:Y:S08]  /*ab90*/  MUFU.TANH R69, R69 ;  /* 0x0000004500457308 */ /* 0x000f700000002400 */
[----:B------:R-:W-:Y:S01]  /*aba0*/  MUFU.TANH R67, R67 ;  /* 0x0000004300437308 */ /* 0x000fe20000002400 */
[C---:B-1----:R-:W-:Y:S03]  /*abb0*/  HMMA.16816.F32.BF16 R16, R12.reuse, R28, RZ ;  /* 0x0000001c0c10723c */ /* 0x042fe600000418ff */
[----:B------:R-:W-:Y:S01]  /*abc0*/  FMUL.FTZ R88, R24, UR9 ;  /* 0x0000000918587c20 */ /* 0x000fe20008410000 */
[----:B------:R-:W-:Y:S01]  /*abd0*/  FMUL.FTZ R77, R25, UR9 ;  /* 0x00000009194d7c20 */ /* 0x000fe20008410000 */
[----:B------:R-:W-:Y:S01]  /*abe0*/  FMUL.FTZ R87, R26, UR9 ;  /* 0x000000091a577c20 */ /* 0x000fe20008410000 */
[----:B------:R-:W-:Y:S01]  /*abf0*/  FMUL.FTZ R86, R27, UR9 ;  /* 0x000000091b567c20 */ /* 0x000fe20008410000 */
[C---:B---3--:R-:W-:Y:S01]  /*ac00*/  HMMA.16816.F32.BF16 R32, R12.reuse, R8, RZ ;  /* 0x000000080c20723c */ /* 0x048fe200000418ff */
[----:B------:R-:W1:Y:S01]  /*ac10*/  MUFU.TANH R99, R99 ;  /* 0x0000006300637308 */ /* 0x000e620000002400 */
[----:B------:R-:W-:Y:S01]  /*ac20*/  FMUL.FTZ R20, R20, UR9 ;  /* 0x0000000914147c20 */ /* 0x000fe20008410000 */
[----:B------:R-:W-:Y:S01]  /*ac30*/  FMUL.FTZ R73, R21, UR9 ;  /* 0x0000000915497c20 */ /* 0x000fe20008410000 */
[----:B------:R-:W-:Y:S01]  /*ac40*/  FMUL.FTZ R85, R22, UR9 ;  /* 0x0000000916557c20 */ /* 0x000fe20008410000 */
[----:B------:R-:W-:Y:S01]  /*ac50*/  FMUL.FTZ R84, R23, UR9 ;  /* 0x0000000917547c20 */ /* 0x000fe20008410000 */
[C---:B------:R-:W-:Y:S01]  /*ac60*/  HMMA.16816.F32.BF16 R24, R12.reuse, R30, RZ ;  /* 0x0000001e0c18723c */ /* 0x040fe200000418ff */
[----:B------:R-:W3:Y:S02]  /*ac70*/  LDSM.16.M88.4 R28, [R215+0x1400] ;  /* 0x00140000d71c783b */ /* 0x000ee40000000200 */
[----:B------:R2:W-:Y:S03]  /*ac80*/  MUFU.TANH R75, R20 ;  /* 0x00000014004b7308 */ /* 0x0005e60000002400 */
[----:B------:R-:W-:Y:S05]  /*ac90*/  HMMA.16816.F32.BF16 R8, R12, R10, RZ ;  /* 0x0000000a0c08723c */ /* 0x000fea00000418ff */
[----:B------:R-:W1:Y:S01]  /*aca0*/  MUFU.TANH R96, R96 ;  /* 0x0000006000607308 */ /* 0x000e620000002400 */
[C---:B------:R-:W-:Y:S07]  /*acb0*/  HMMA.16816.F32.BF16 R16, R4.reuse, R36, R16 ;  /* 0x000000240410723c */ /* 0x040fee0000041810 */
[----:B------:R-:W1:Y:S01]  /*acc0*/  MUFU.TANH R45, R45 ;  /* 0x0000002d002d7308 */ /* 0x000e620000002400 */
[----:B--2---:R-:W2:Y:S04]  /*acd0*/  LDSM.16.M88.4 R20, [R216+0x2800] ;  /* 0x00280000d814783b */ /* 0x004ea80000000200 */
[C---:B------:R-:W-:Y:S01]  /*ace0*/  HMMA.16816.F32.BF16 R24, R4.reuse, R38, R24 ;  /* 0x000000260418723c */ /* 0x040fe20000041818 */
[----:B------:R-:W-:Y:S02]  /*acf0*/  LDSM.16.M88.4 R36, [R215+0x1c00] ;  /* 0x001c0000d724783b */ /* 0x000fe40000000200 */
[----:B------:R-:W1:Y:S08]  /*ad00*/  MUFU.TANH R98, R98 ;  /* 0x0000006200627308 */ /* 0x000e700000002400 */
[----:B------:R-:W-:Y:S01]  /*ad10*/  MUFU.TANH R43, R43 ;  /* 0x0000002b002b7308 */ /* 0x000fe20000002400 */
[----:B------:R-:W-:Y:S01]  /*ad20*/  FMUL.FTZ R16, R16, UR9 ;  /* 0x0000000910107c20 */ /* 0x000fe20008410000 */
[----:B------:R-:W-:Y:S01]  /*ad30*/  FMUL.FTZ R82, R17, UR9 ;  /* 0x0000000911527c20 */ /* 0x000fe20008410000 */
[----:B------:R-:W-:Y:S01]  /*ad40*/  FMUL.FTZ R83, R18, UR9 ;  /* 0x0000000912537c20 */ /* 0x000fe20008410000 */
[----:B------:R-:W-:Y:S01]  /*ad50*/  FMUL.FTZ R81, R19, UR9 ;  /* 0x0000000913517c20 */ /* 0x000fe20008410000 */
[C---:B---3--:R-:W-:Y:S03]  /*ad60*/  HMMA.16816.F32.BF16 R32, R4.reuse, R28, R32 ;  /* 0x0000001c0420723c */ /* 0x048fe60000041820 */
[----:B------:R3:W-:Y:S03]  /*ad70*/  MUFU.TANH R71, R16 ;  /* 0x0000001000477308 */ /* 0x0007e60000002400 */
[----:B------:R-:W-:Y:S01]  /*ad80*/  HMMA.16816.F32.BF16 R8, R4, R30, R8 ;  /* 0x0000001e0408723c */ /* 0x000fe20000041808 */
[----:B------:R-:W4:Y:S01]  /*ad90*/  LDSM.16.M88.4 R28, [R216+0x2c00] ;  /* 0x002c0000d81c783b */ /* 0x000f220000000200 */
[----:B------:R-:W-:Y:S01]  /*ada0*/  FMUL.FTZ R80, R24, UR9 ;  /* 0x0000000918507c20 */ /* 0x000fe20008410000 */
[----:B------:R-:W-:Y:S01]  /*adb0*/  FMUL.FTZ R76, R25, UR9 ;  /* 0x00000009194c7c20 */ /* 0x000fe20008410000 */
[----:B------:R-:W-:Y:S01]  /*adc0*/  FMUL.FTZ R78, R26, UR9 ;  /* 0x000000091a4e7c20 */ /* 0x000fe20008410000 */
[----:B------:R-:W-:Y:S01]  /*add0*/  FMUL.FTZ R74, R27, UR9 ;  /* 0x000000091b4a7c20 */ /* 0x000fe20008410000 */
[----:B------:R-:W1:Y:S01]  /*ade0*/  MUFU.TANH R95, R95 ;  /* 0x0000005f005f7308 */ /* 0x000e620000002400 */
[----:B---3--:R-:W3:Y:S01]  /*adf0*/  LDSM.16.M88.4 R16, [R215+0x1800] ;  /* 0x00180000d710783b */ /* 0x008ee20000000200 */
[C---:B--2---:R-:W-:Y:S06]  /*ae00*/  HMMA.16816.F32.BF16 R24, R12.reuse, R20, RZ ;  /* 0x000000140c18723c */ /* 0x044fec00000418ff */
[----:B------:R-:W2:Y:S04]  /*ae10*/  MUFU.TANH R94, R94 ;  /* 0x0000005e005e7308 */ /* 0x000ea80000002400 */
[----:B------:R-:W-:Y:S01]  /*ae20*/  FMUL.FTZ R32, R32, UR9 ;  /* 0x0000000920207c20 */ /* 0x000fe20008410000 */
[----:B------:R-:W-:Y:S01]  /*ae30*/  FMUL.FTZ R33, R33, UR9 ;  /* 0x0000000921217c20 */ /* 0x000fe20008410000 */
[----:B------:R-:W-:Y:S01]  /*ae40*/  HMMA.16816.F32.BF16 R20, R12, R22, RZ ;  /* 0x000000160c14723c */ /* 0x000fe200000418ff */
[----:B------:R-:W-:Y:S01]  /*ae50*/  FMUL.FTZ R34, R34, UR9 ;  /* 0x0000000922227c20 */ /* 0x000fe20008410000 */
[----:B------:R-:W-:Y:S01]  /*ae60*/  FMUL.FTZ R35, R35, UR9 ;  /* 0x0000000923237c20 */ /* 0x000fe20008410000 */
[----:B------:R-:W-:Y:S01]  /*ae70*/  MUFU.TANH R72, R32 ;  /* 0x0000002000487308 */ /* 0x000fe20000002400 */
[----:B------:R-:W-:Y:S01]  /*ae80*/  FMUL.FTZ R65, R8, UR9 ;  /* 0x0000000908417c20 */ /* 0x000fe20008410000 */
[----:B------:R-:W-:Y:S01]  /*ae90*/  FMUL.FTZ R63, R9, UR9 ;  /* 0x00000009093f7c20 */ /* 0x000fe20008410000 */
[----:B------:R-:W-:Y:S01]  /*aea0*/  FMUL.FTZ R64, R10, UR9 ;  /* 0x000000090a407c20 */ /* 0x000fe20008410000 */
[----:B------:R-:W-:-:S04]  /*aeb0*/  FMUL.FTZ R62, R11, UR9 ;  /* 0x000000090b3e7c20 */ /* 0x000fc80008410000 */
[----:B------:R-:W-:Y:S08]  /*aec0*/  MUFU.TANH R68, R33 ;  /* 0x0000002100447308 */ /* 0x000ff00000002400 */
[----:B------:R-:W-:Y:S01]  /*aed0*/  MUFU.TANH R70, R34 ;  /* 0x0000002200467308 */ /* 0x000fe20000002400 */
[C---:B----4-:R-:W-:Y:S06]  /*aee0*/  HMMA.16816.F32.BF16 R8, R12.reuse, R28, RZ ;  /* 0x0000001c0c08723c */ /* 0x050fec00000418ff */
[----:B------:R-:W-:Y:S01]  /*aef0*/  HMMA.16816.F32.BF16 R28, R12, R30, RZ ;  /* 0x0000001e0c1c723c */ /* 0x000fe200000418ff */
[----:B------:R4:W-:Y:S05]  /*af00*/  MUFU.TANH R66, R35 ;  /* 0x0000002300427308 */ /* 0x0009ea0000002400 */
[C---:B---3--:R-:W-:Y:S03]  /*af10*/  HMMA.16816.F32.BF16 R24, R4.reuse, R16, R24 ;  /* 0x000000100418723c */ /* 0x048fe60000041818 */
[----:B------:R-:W3:Y:S03]  /*af20*/  MUFU.TANH R91, R91 ;  /* 0x0000005b005b7308 */ /* 0x000ee60000002400 */
[C---:B------:R-:W-:Y:S01]  /*af30*/  HMMA.16816.F32.BF16 R20, R4.reuse, R18, R20 ;  /* 0x000000120414723c */ /* 0x040fe20000041814 */
[----:B------:R-:W5:Y:S04]  /*af40*/  LDSM.16.M88.4 R16, [R216+0x3000] ;  /* 0x00300000d810783b */ /* 0x000f680000000200 */
[----:B------:R-:W3:Y:S01]  /*af50*/  MUFU.TANH R90, R90 ;  /* 0x0000005a005a7308 */ /* 0x000ee20000002400 */
[----:B----4-:R-:W4:Y:S01]  /*af60*/  LDSM.16.M88.4 R32, [R215+0x2000] ;  /* 0x00200000d720783b */ /* 0x010f220000000200 */
[C---:B------:R-:W-:Y:S06]  /*af70*/  HMMA.16816.F32.BF16 R8, R4.reuse, R36, R8 ;  /* 0x000000240408723c */ /* 0x040fec0000041808 */
[----:B------:R-:W-:Y:S01]  /*af80*/  HMMA.16816.F32.BF16 R28, R4, R38, R28 ;  /* 0x00000026041c723c */ /* 0x000fe2000004181c */
[----:B------:R-:W-:Y:S04]  /*af90*/  MUFU.TANH R89, R89 ;  /* 0x0000005900597308 */ /* 0x000fe80000002400 */
        /* <DEDUP_REMOVED lines=18> */
[----:B------:R-:W-:-:S05]  /*b0c0*/  FMUL.FTZ R182, R31, UR9 ;  /* 0x000000091fb67c20 */ /* 0x000fca0008410000 */
[----:B------:R-:W-:Y:S08]  /*b0d0*/  MUFU.TANH R54, R25 ;  /* 0x0000001900367308 */ /* 0x000ff00000002400 */
[----:B------:R5:W-:Y:S01]  /*b0e0*/  MUFU.TANH R55, R26 ;  /* 0x0000001a00377308 */ /* 0x000be20000002400 */
[----:B-1----:R-:W1:Y:S07]  /*b0f0*/  LDSM.16.M88.4 R20, [R216+0x3400] ;  /* 0x00340000d814783b */ /* 0x002e6e0000000200 */
[----:B------:R-:W-:Y:S08]  /*b100*/  MUFU.TANH R105, R8 ;  /* 0x0000000800697308 */ /* 0x000ff00000002400 */
[----:B------:R2:W-:Y:S01]  /*b110*/  MUFU.TANH R104, R9 ;  /* 0x0000000900687308 */ /* 0x0005e20000002400 */
[C---:B-----5:R-:W-:Y:S06]  /*b120*/  HMMA.16816.F32.BF16 R24, R12.reuse, R16, RZ ;  /* 0x000000100c18723c */ /* 0x060fec00000418ff */
[----:B------:R-:W-:Y:S01]  /*b130*/  HMMA.16816.F32.BF16 R16, R12, R18, RZ ;  /* 0x000000120c10723c */ /* 0x000fe200000418ff */
[----:B------:R1:W-:Y:S08]  /*b140*/  MUFU.TANH R109, R28 ;  /* 0x0000001c006d7308 */ /* 0x0003f00000002400 */
[----:B------:R-:W5:Y:S01]  /*b150*/  MUFU.TANH R42, R42 ;  /* 0x0000002a002a7308 */ /* 0x000f620000002400 */
[----:B--2---:R-:W2:Y:S07]  /*b160*/  LDSM.16.M88.4 R8, [R215+0x2400] ;  /* 0x00240000d708783b */ /* 0x004eae0000000200 */
[----:B------:R-:W5:Y:S01]  /*b170*/  MUFU.TANH R40, R40 ;  /* 0x0000002800287308 */ /* 0x000f620000002400 */
[C---:B----4-:R-:W-:Y:S06]  /*b180*/  HMMA.16816.F32.BF16 R24, R4.reuse, R32, R24 ;  /* 0x000000200418723c */ /* 0x050fec0000041818 */
[----:B------:R-:W-:Y:S01]  /*b190*/  HMMA.16816.F32.BF16 R16, R4, R34, R16 ;  /* 0x000000220410723c */ /* 0x000fe20000041810 */
[----:B------:R-:W4:Y:S05]  /*b1a0*/  MUFU.TANH R88, R88 ;  /* 0x0000005800587308 */ /* 0x000f2a0000002400 */
[----:B-1----:R-:W-:Y:S03]  /*b1b0*/  HMMA.16816.F32.BF16 R28, R12, R20, RZ ;  /* 0x000000140c1c723c */ /* 0x002fe600000418ff */
[----:B------:R-:W1:Y:S04]  /*b1c0*/  MUFU.TANH R86, R86 ;  /* 0x0000005600567308 */ /* 0x000e680000002400 */
[----:B------:R-:W-:-:S04]  /*b1d0*/  SHF.R.S32.HI R21, RZ, 0x1f, R58 ;  /* 0x0000001fff157819 */ /* 0x000fc8000001143a */
[----:B------:R-:W-:Y:S01]  /*b1e0*/  LEA.HI R21, R21, R58, RZ, 0x5 ;  /* 0x0000003a15157211 */ /* 0x000fe200078f28ff */
[----:B------:R-:W-:Y:S01]  /*b1f0*/  FMUL.FTZ R24, R24, UR9 ;  /* 0x0000000918187c20 */ /* 0x000fe20008410000 */
[----:B------:R-:W-:Y:S01]  /*b200*/  FMUL.FTZ R25, R25, UR9 ;  /* 0x0000000919197c20 */ /* 0x000fe20008410000 */
[----:B------:R-:W-:Y:S01]  /*b210*/  FMUL.FTZ R230, R26, UR9 ;  /* 0x000000091ae67c20 */ /* 0x000fe20008410000 */
[----:B------:R-:W-:Y:S01]  /*b220*/  LOP3.LUT R21, R21, 0xffffffe0, RZ, 0xc0, !PT ;  /* 0xffffffe015157812 */ /* 0x000fe200078ec0ff */
[----:B------:R-:W-:Y:S01]  /*b230*/  MUFU.TANH R106, R24 ;  /* 0x00000018006a7308 */ /* 0x000fe20000002400 */
[----:B------:R-:W-:Y:S01]  /*b240*/  FMUL.FTZ R188, R27, UR9 ;  /* 0x000000091bbc7c20 */ /* 0x000fe20008410000 */
[----:B------:R-:W-:Y:S01]  /*b250*/  FMUL.FTZ R110, R16, UR9 ;  /* 0x00000009106e7c20 */ /* 0x000fe20008410000 */
[----:B------:R-:W-:Y:S01]  /*b260*/  FMUL.FTZ R17, R17, UR9 ;  /* 0x0000000911117c20 */ /* 0x000fe20008410000 */
[----:B------:R-:W-:Y:S02]  /*b270*/  IMAD.IADD R16, R58, 0x1, -R21 ;  /* 0x000000013a107824 */ /* 0x000fe400078e0a15 */
[----:B------:R-:W-:Y:S01]  /*b280*/  FMUL.FTZ R198, R18, UR9 ;  /* 0x0000000912c67c20 */ /* 0x000fe20008410000 */
[----:B------:R-:W-:Y:S01]  /*b290*/  HMMA.16816.F32.BF16 R20, R12, R22, RZ ;  /* 0x000000160c14723c */ /* 0x000fe200000418ff */
[----:B------:R-:W-:Y:S01]  /*b2a0*/  FMUL.FTZ R192, R19, UR9 ;  /* 0x0000000913c07c20 */ /* 0x000fe20008410000 */
[----:B------:R3:W-:Y:S04]  /*b2b0*/  MUFU.TANH R107, R25 ;  /* 0x00000019006b7308 */ /* 0x0007e80000002400 */
[----:B--2---:R-:W-:Y:S04]  /*b2c0*/  HMMA.16816.F32.BF16 R28, R4, R8, R28 ;  /* 0x00000008041c723c */ /* 0x004fe8000004181c */
[----:B------:R2:W-:Y:S03]  /*b2d0*/  MUFU.TANH R108, R17 ;  /* 0x00000011006c7308 */ /* 0x0005e60000002400 */
[----:B------:R-:W-:-:S04]  /*b2e0*/  SHF.R.S32.HI R9, RZ, 0x1f, R16 ;  /* 0x0000001fff097819 */ /* 0x000fc80000011410 */
[----:B------:R-:W-:Y:S01]  /*b2f0*/  LEA.HI R16, R9, R16, RZ, 0x2 ;  /* 0x0000001009107211 */ /* 0x000fe200078f10ff */
[----:B------:R-:W-:Y:S01]  /*b300*/  IMAD.SHL.U32 R9, R58, 0x2, RZ ;  /* 0x000000023a097824 */ /* 0x000fe200078e00ff */
[----:B---3--:R-:W3:Y:S01]  /*b310*/  LDSM.16.M88.4 R24, [R216+0x3800] ;  /* 0x00380000d818783b */ /* 0x008ee20000000200 */
[----:B------:R-:W-:Y:S01]  /*b320*/  MUFU.TANH R73, R73 ;  /* 0x0000004900497308 */ /* 0x000fe20000002400 */
[----:B------:R-:W-:Y:S02]  /*b330*/  SHF.R.S32.HI R16, RZ, 0x2, R16 ;  /* 0x00000002ff107819 */ /* 0x000fe40000011410 */
[----:B------:R-:W-:Y:S01]  /*b340*/  LOP3.LUT R9, R9, 0x6, RZ, 0xc0, !PT ;  /* 0x0000000609097812 */ /* 0x000fe200078ec0ff */
[----:B------:R-:W-:Y:S01]  /*b350*/  HMMA.16816.F32.BF16 R20, R4, R10, R20 ;  /* 0x0000000a0414723c */ /* 0x000fe20000041814 */
[----:B------:R-:W-:-:S03]  /*b360*/  IADD3 R16, R59, 0x1, R16 ;  /* 0x000000013b107810 */ /* 0x000fc60007ffe010 */
[----:B------:R-:W-:Y:S01]  /*b370*/  IMAD.IADD R2, R0, 0x1, R9 ;  /* 0x0000000100027824 */ /* 0x000fe200078e0209 */
[----:B------:R-:W-:Y:S01]  /*b380*/  IADD3 R8, R57, R16, -R224 ;  /* 0x0000001039087210 */ /* 0x000fe20007ffe8e0 */
[----:B------:R-:W-:Y:S01]  /*b390*/  FMUL.FTZ R58, R29, UR9 ;  /* 0x000000091d3a7c20 */ /* 0x000fe20008410000 */
[----:B--2---:R-:W2:Y:S01]  /*b3a0*/  LDSM.16.M88.4 R16, [R215+0x2800] ;  /* 0x00280000d710783b */ /* 0x004ea20000000200 */
[----:B------:R-:W-:Y:S02]  /*b3b0*/  VIADD R9, R2, 0x8 ;  /* 0x0000000802097836 */ /* 0x000fe40000000000 */
[----:B------:R-:W-:Y:S01]  /*b3c0*/  FMUL.FTZ R28, R28, UR9 ;  /* 0x000000091c1c7c20 */ /* 0x000fe20008410000 */
[----:B------:R-:W-:Y:S02]  /*b3d0*/  VIADD R8, R8, UR8 ;  /* 0x0000000808087c36 */ /* 0x000fe40008000000 */
[----:B------:R-:W-:Y:S01]  /*b3e0*/  FMUL.FTZ R30, R30, UR9 ;  /* 0x000000091e1e7c20 */ /* 0x000fe20008410000 */
[----:B------:R-:W-:-:S02]  /*b3f0*/  VIADD R29, R2, 0x9 ;  /* 0x00000009021d7836 */ /* 0x000fc40000000000 */
[----:B------:R-:W-:Y:S01]  /*b400*/  FMUL.FTZ R194, R31, UR9 ;  /* 0x000000091fc27c20 */ /* 0x000fe20008410000 */
[----:B------:R-:W1:Y:S01]  /*b410*/  MUFU.TANH R85, R85 ;  /* 0x0000005500557308 */ /* 0x000e620000002400 */
[C---:B------:R-:W-:Y:S02]  /*b420*/  VIMNMX R48, R8.reuse, R57, PT ;  /* 0x0000003908307248 */ /* 0x040fe40003fe0100 */
[----:B------:R-:W-:Y:S01]  /*b430*/  VIADDMNMX R47, R8, 0x8, R57, PT ;  /* 0x00000008082f7846 */ /* 0x000fe20003800139 */
[----:B------:R-:W-:Y:S01]  /*b440*/  VIADD R8, R2, 0x1 ;  /* 0x0000000102087836 */ /* 0x000fe20000000000 */
[CC--:B------:R-:W-:Y:S02]  /*b450*/  ISETP.GE.AND P3, PT, R9.reuse, R48.reuse, PT ;  /* 0x000000300900720c */ /* 0x0c0fe40003f66270 */
[-C--:B------:R-:W-:Y:S01]  /*b460*/  ISETP.GE.AND P5, PT, R9, R47.reuse, PT ;  /* 0x0000002f0900720c */ /* 0x080fe20003fa6270 */
[----:B------:R-:W-:Y:S01]  /*b470*/  MUFU.TANH R57, R28 ;  /* 0x0000001c00397308 */ /* 0x000fe20000002400 */
[-C--:B------:R-:W-:Y:S01]  /*b480*/  ISETP.GE.AND P6, PT, R8, R48.reuse, PT ;  /* 0x000000300800720c */ /* 0x080fe20003fc6270 */
[----:B------:R-:W-:Y:S01]  /*b490*/  FMUL.FTZ R20, R20, UR9 ;  /* 0x0000000914147c20 */ /* 0x000fe20008410000 */
[-C--:B------:R-:W-:Y:S01]  /*b4a0*/  ISETP.GE.AND P0, PT, R8, R47.reuse, PT ;  /* 0x0000002f0800720c */ /* 0x080fe20003f06270 */
[----:B------:R-:W-:Y:S01]  /*b4b0*/  FMUL.FTZ R21, R21, UR9 ;  /* 0x0000000915157c20 */ /* 0x000fe20008410000 */
[C---:B------:R-:W-:Y:S01]  /*b4c0*/  ISETP.GE.AND P2, PT, R29.reuse, R48, PT ;  /* 0x000000301d00720c */ /* 0x040fe20003f46270 */
[----:B------:R-:W-:Y:S01]  /*b4d0*/  FMUL.FTZ R190, R22, UR9 ;  /* 0x0000000916be7c20 */ /* 0x000fe20008410000 */
[-C--:B------:R-:W-:Y:S01]  /*b4e0*/  ISETP.GE.AND P4, PT, R29, R47.reuse, PT ;  /* 0x0000002f1d00720c */ /* 0x080fe20003f86270 */
[----:B------:R5:W-:Y:S01]  /*b4f0*/  MUFU.TANH R196, R30 ;  /* 0x0000001e00c47308 */ /* 0x000be20000002400 */
[----:B------:R-:W-:Y:S01]  /*b500*/  ISETP.GE.AND P1, PT, R2, R47, PT ;  /* 0x0000002f0200720c */ /* 0x000fe20003f26270 */
[----:B------:R-:W-:Y:S01]  /*b510*/  FMUL.FTZ R186, R23, UR9 ;  /* 0x0000000917ba7c20 */ /* 0x000fe20008410000 */
[----:B------:R-:W-:Y:S01]  /*b520*/  FSEL R79, R79, -INF , !P6 ;  /* 0xff8000004f4f7808 */ /* 0x000fe20007000000 */
[----:B---3--:R-:W-:Y:S01]  /*b530*/  HMMA.16816.F32.BF16 R8, R12, R24, RZ ;  /* 0x000000180c08723c */ /* 0x008fe200000418ff */
[----:B------:R-:W-:-:S02]  /*b540*/  FSEL R178, R101, -INF , !P1 ;  /* 0xff80000065b27808 */ /* 0x000fc40004800000 */
[----:B------:R-:W-:Y:S01]  /*b550*/  FSEL R248, R100, -INF , !P0 ;  /* 0xff80000064f87808 */ /* 0x000fe20004000000 */
[----:B------:R-:W-:Y:S01]  /*b560*/  MUFU.TANH R59, R20 ;  /* 0x00000014003b7308 */ /* 0x000fe20000002400 */
[----:B------:R-:W-:Y:S02]  /*b570*/  FSEL R69, R69, -INF , !P3 ;  /* 0xff80000045457808 */ /* 0x000fe40005800000 */
[C---:B------:R-:W-:Y:S01]  /*b580*/  VIADD R24, R2.reuse, 0x10 ;  /* 0x0000001002187836 */ /* 0x040fe20000000000 */
[----:B------:R-:W-:Y:S01]  /*b590*/  FSEL R172, R99, -INF , !P5 ;  /* 0xff80000063ac7808 */ /* 0x000fe20006800000 */
[----:B------:R-:W-:Y:S01]  /*b5a0*/  VIADD R25, R2, 0x11 ;  /* 0x0000001102197836 */ /* 0x000fe20000000000 */
[----:B------:R-:W-:Y:S01]  /*b5b0*/  FSEL R67, R67, -INF , !P2 ;  /* 0xff80000043437808 */ /* 0x000fe20005000000 */
[----:B-----5:R-:W3:Y:S01]  /*b5c0*/  LDSM.16.M88.4 R28, [R216+0x3c00] ;  /* 0x003c0000d81c783b */ /* 0x020ee20000000200 */
[CC--:B------:R-:W-:Y:S01]  /*b5d0*/  ISETP.GE.AND P1, PT, R24.reuse, R48.reuse, PT ;  /* 0x000000301800720c */ /* 0x0c0fe20003f26270 */
[----:B------:R5:W-:Y:S01]  /*b5e0*/  MUFU.TANH R61, R21 ;  /* 0x00000015003d7308 */ /* 0x000be20000002400 */
[----:B------:R-:W-:Y:S01]  /*b5f0*/  ISETP.GE.AND P6, PT, R24, R47, PT ;  /* 0x0000002f1800720c */ /* 0x000fe20003fc6270 */
[----:B------:R-:W-:Y:S01]  /*b600*/  VIADD R24, R2, 0x18 ;  /* 0x0000001802187836 */ /* 0x000fe20000000000 */
[----:B------:R-:W-:-:S02]  /*b610*/  ISETP.GE.AND P0, PT, R25, R48, PT ;  /* 0x000000301900720c */ /* 0x000fc40003f06270 */
[-C--:B------:R-:W-:Y:S02]  /*b620*/  ISETP.GE.AND P3, PT, R25, R47.reuse, PT ;  /* 0x0000002f1900720c */ /* 0x080fe40003f66270 */
[CC--:B------:R-:W-:Y:S01]  /*b630*/  ISETP.GE.AND P5, PT, R24.reuse, R48.reuse, PT ;  /* 0x000000301800720c */ /* 0x0c0fe20003fa6270 */
[----:B------:R-:W1:Y:S01]  /*b640*/  MUFU.TANH R87, R87 ;  /* 0x0000005700577308 */ /* 0x000e620000002400 */
[----:B------:R-:W-:Y:S02]  /*b650*/  ISETP.GE.AND P2, PT, R24, R47, PT ;  /* 0x0000002f1800720c */ /* 0x000fe40003f46270 */
[----:B--2---:R-:W-:Y:S01]  /*b660*/  HMMA.16816.F32.BF16 R8, R4, R16, R8 ;  /* 0x000000100408723c */ /* 0x004fe20000041808 */
[----:B------:R-:W-:Y:S02]  /*b670*/  FSEL R160, R97, -INF , !P6 ;  /* 0xff80000061a07808 */ /* 0x000fe40007000000 */
[----:B------:R-:W-:Y:S02]  /*b680*/  FSEL R51, R51, -INF , !P0 ;  /* 0xff80000033337808 */ /* 0x000fe40004000000 */
[----:B------:R-:W-:Y:S01]  /*b690*/  FSEL R154, R96, -INF , !P3 ;  /* 0xff800000609a7808 */ /* 0x000fe20005800000 */
[----:B------:R-:W-:Y:S01]  /*b6a0*/  HMMA.16816.F32.BF16 R24, R12, R26, RZ ;  /* 0x0000001a0c18723c */ /* 0x000fe200000418ff */
[C---:B------:R-:W-:Y:S01]  /*b6b0*/  VIADD R16, R2.reuse, 0x20 ;  /* 0x0000002002107836 */ /* 0x040fe20000000000 */
[----:B-----5:R-:W2:Y:S01]  /*b6c0*/  LDSM.16.M88.4 R20, [R215+0x2c00] ;  /* 0x002c0000d714783b */ /* 0x020ea20000000200 */
[----:B------:R-:W-:Y:S01]  /*b6d0*/  VIADD R17, R2, 0x19 ;  /* 0x0000001902117836 */ /* 0x000fe20000000000 */
[----:B------:R-:W-:Y:S01]  /*b6e0*/  FSEL R45, R45, -INF , !P5 ;  /* 0xff8000002d2d7808 */ /* 0x000fe20006800000 */
[----:B------:R-:W5:Y:S01]  /*b6f0*/  MUFU.TANH R77, R77 ;  /* 0x0000004d004d7308 */ /* 0x000f620000002400 */
[----:B------:R-:W-:-:S02]  /*b700*/  ISETP.GE.AND P6, PT, R16, R48, PT ;  /* 0x000000301000720c */ /* 0x000fc40003fc6270 */
[-C--:B------:R-:W-:Y:S01]  /*b710*/  ISETP.GE.AND P0, PT, R16, R47.reuse, PT ;  /* 0x0000002f1000720c */ /* 0x080fe20003f06270 */
[----:B------:R-:W-:Y:S01]  /*b720*/  VIADD R16, R2, 0x21 ;  /* 0x0000002102107836 */ /* 0x000fe20000000000 */
[----:B------:R-:W-:Y:S02]  /*b730*/  FSEL R214, R98, -INF , !P4 ;  /* 0xff80000062d67808 */ /* 0x000fe40006000000 */
[----:B------:R-:W-:Y:S01]  /*b740*/  FSEL R53, R53, -INF , !P1 ;  /* 0xff80000035357808 */ /* 0x000fe20004800000 */
[----:B------:R-:W5:Y:S01]  /*b750*/  MUFU.TANH R84, R84 ;  /* 0x0000005400547308 */ /* 0x000f620000002400 */
[CC--:B------:R-:W-:Y:S02]  /*b760*/  ISETP.GE.AND P3, PT, R16.reuse, R48.reuse, PT ;  /* 0x000000301000720c */ /* 0x0c0fe40003f66270 */
[-C--:B------:R-:W-:Y:S01]  /*b770*/  ISETP.GE.AND P5, PT, R16, R47.reuse, PT ;  /* 0x0000002f1000720c */ /* 0x080fe20003fa6270 */
[----:B------:R-:W-:Y:S02]  /*b780*/  VIADD R16, R2, 0x28 ;  /* 0x0000002802107836 */ /* 0x000fe40000000000 */
[----:B------:R-:W-:Y:S01]  /*b790*/  FMUL.FTZ R96, R8, UR9 ;  /* 0x0000000908607c20 */ /* 0x000fe20008410000 */
[CC--:B------:R-:W-:Y:S01]  /*b7a0*/  ISETP.GE.AND P4, PT, R17.reuse, R48.reuse, PT ;  /* 0x000000301100720c */ /* 0x0c0fe20003f86270 */
[----:B------:R-:W-:Y:S01]  /*b7b0*/  VIADD R8, R2, 0x29 ;  /* 0x0000002902087836 */ /* 0x000fe20000000000 */
[-C--:B------:R-:W-:Y:S01]  /*b7c0*/  ISETP.GE.AND P1, PT, R17, R47.reuse, PT ;  /* 0x0000002f1100720c */ /* 0x080fe20003f26270 */
[----:B------:R-:W-:Y:S01]  /*b7d0*/  FMUL.FTZ R10, R10, UR9 ;  /* 0x000000090a0a7c20 */ /* 0x000fe20008410000 */
[----:B------:R-:W-:Y:S01]  /*b7e0*/  FSEL R136, R95, -INF , !P2 ;  /* 0xff8000005f887808 */ /* 0x000fe20005000000 */
[----:B------:R-:W-:Y:S01]  /*b7f0*/  HMMA.16816.F32.BF16 R24, R4, R18, R24 ;  /* 0x000000120418723c */ /* 0x000fe20000041818 */
[----:B------:R-:W-:Y:S01]  /*b800*/  FSEL R43, R43, -INF , !P4 ;  /* 0xff8000002b2b7808 */ /* 0x000fe20006000000 */
[----:B------:R1:W-:Y:S01]  /*b810*/  MUFU.TANH R184, R10 ;  /* 0x0000000a00b87308 */ /* 0x0003e20000002400 */
[----:B------:R-:W-:Y:S01]  /*b820*/  FSEL R132, R94, -INF , !P1 ;  /* 0xff8000005e847808 */ /* 0x000fe20004800000 */
[----:B------:R-:W-:Y:S01]  /*b830*/  FMUL.FTZ R94, R9, UR9 ;  /* 0x00000009095e7c20 */ /* 0x000fe20008410000 */
[----:B------:R-:W-:Y:S01]  /*b840*/  FSEL R41, R41, -INF , !P6 ;  /* 0xff80000029297808 */ /* 0x000fe20007000000 */
[----:B------:R-:W-:Y:S01]  /*b850*/  VIADD R9, R2, 0x30 ;  /* 0x0000003002097836 */ /* 0x000fe20000000000 */
[CC--:B------:R-:W-:Y:S01]  /*b860*/  ISETP.GE.AND P2, PT, R16.reuse, R48.reuse, PT ;  /* 0x000000301000720c */ /* 0x0c0fe20003f46270 */
[----:B------:R-:W-:Y:S01]  /*b870*/  FMUL.FTZ R170, R11, UR9 ;  /* 0x000000090baa7c20 */ /* 0x000fe20008410000 */
[-C--:B------:R-:W-:Y:S01]  /*b880*/  ISETP.GE.AND P4, PT, R16, R47.reuse, PT ;  /* 0x0000002f1000720c */ /* 0x080fe20003f86270 */
[----:B------:R-:W5:Y:S01]  /*b890*/  MUFU.TANH R83, R83 ;  /* 0x0000005300537308 */ /* 0x000f620000002400 */
[C---:B------:R-:W-:Y:S01]  /*b8a0*/  ISETP.GE.AND P1, PT, R8.reuse, R48, PT ;  /* 0x000000300800720c */ /* 0x040fe20003f26270 */
[----:B---3--:R-:W-:Y:S01]  /*b8b0*/  HMMA.16816.F32.BF16 R16, R12, R28, RZ ;  /* 0x0000001c0c10723c */ /* 0x008fe200000418ff */
[----:B------:R-:W-:Y:S01]  /*b8c0*/  ISETP.GE.AND P6, PT, R8, R47, PT ;  /* 0x0000002f0800720c */ /* 0x000fe20003fc6270 */
[----:B------:R-:W-:Y:S01]  /*b8d0*/  VIADD R8, R2, 0x31 ;  /* 0x0000003102087836 */ /* 0x000fe20000000000 */
[----:B------:R-:W-:-:S02]  /*b8e0*/  FSEL R124, R93, -INF , !P0 ;  /* 0xff8000005d7c7808 */ /* 0x000fc40004000000 */
[----:B------:R-:W-:Y:S01]  /*b8f0*/  FSEL R39, R92, -INF , !P3 ;  /* 0xff8000005c277808 */ /* 0x000fe20005800000 */
[----:B------:R-:W-:Y:S01]  /*b900*/  HMMA.16816.F32.BF16 R28, R12, R30, RZ ;  /* 0x0000001e0c1c723c */ /* 0x000fe200000418ff */
[----:B------:R-:W-:Y:S01]  /*b910*/  FSEL R122, R91, -INF , !P5 ;  /* 0xff8000005b7a7808 */ /* 0x000fe20006800000 */
[----:B------:R-:W3:Y:S01]  /*b920*/  MUFU.TANH R82, R82 ;  /* 0x0000005200527308 */ /* 0x000ee20000002400 */
[----:B------:R-:W-:Y:S02]  /*b930*/  FSEL R37, R90, -INF , !P2 ;  /* 0xff8000005a257808 */ /* 0x000fe40005000000 */
[CC--:B------:R-:W-:Y:S01]  /*b940*/  ISETP.GE.AND P0, PT, R9.reuse, R48.reuse, PT ;  /* 0x000000300900720c */ /* 0x0c0fe20003f06270 */
[----:B------:R-:W-:Y:S01]  /*b950*/  FMUL.FTZ R24, R24, UR9 ;  /* 0x0000000918187c20 */ /* 0x000fe20008410000 */
[-C--:B------:R-:W-:Y:S01]  /*b960*/  ISETP.GE.AND P3, PT, R9, R47.reuse, PT ;  /* 0x0000002f0900720c */ /* 0x080fe20003f66270 */
[----:B------:R-:W-:Y:S01]  /*b970*/  VIADD R9, R2, 0x38 ;  /* 0x0000003802097836 */ /* 0x000fe20000000000 */
[CC--:B------:R-:W-:Y:S01]  /*b980*/  ISETP.GE.AND P5, PT, R8.reuse, R48.reuse, PT ;  /* 0x000000300800720c */ /* 0x0c0fe20003fa6270 */
[----:B------:R-:W-:Y:S01]  /*b990*/  FMUL.FTZ R25, R25, UR9 ;  /* 0x0000000919197c20 */ /* 0x000fe20008410000 */
[-C--:B------:R-:W-:Y:S01]  /*b9a0*/  ISETP.GE.AND P2, PT, R8, R47.reuse, PT ;  /* 0x0000002f0800720c */ /* 0x080fe20003f46270 */
[----:B------:R-:W-:Y:S01]  /*b9b0*/  VIADD R8, R2, 0x39 ;  /* 0x0000003902087836 */ /* 0x000fe20000000000 */
[----:B------:R-:W-:Y:S01]  /*b9c0*/  FSEL R42, R42, -INF , !P4 ;  /* 0xff8000002a2a7808 */ /* 0x000fe20006000000 */
[----:B------:R-:W-:Y:S01]  /*b9d0*/  MUFU.TANH R90, R24 ;  /* 0x00000018005a7308 */ /* 0x000fe20000002400 */
[----:B------:R-:W-:Y:S01]  /*b9e0*/  FSEL R35, R89, -INF , !P1 ;  /* 0xff80000059237808 */ /* 0x000fe20004800000 */
[----:B------:R-:W-:Y:S01]  /*b9f0*/  FMUL.FTZ R166, R26, UR9 ;  /* 0x000000091aa67c20 */ /* 0x000fe20008410000 */
[----:B------:R-:W-:Y:S01]  /*ba00*/  FSEL R40, R40, -INF , !P6 ;  /* 0xff80000028287808 */ /* 0x000fe20007000000 */
[C---:B--2---:R-:W-:Y:S01]  /*ba10*/  HMMA.16816.F32.BF16 R16, R4.reuse, R20, R16 ;  /* 0x000000140410723c */ /* 0x044fe20000041810 */
[----:B----4-:R-:W-:Y:S01]  /*ba20*/  FSEL R33, R88, -INF , !P0 ;  /* 0xff80000058217808 */ /* 0x010fe20004000000 */
[----:B------:R-:W-:Y:S01]  /*ba30*/  FMUL.FTZ R158, R27, UR9 ;  /* 0x000000091b9e7c20 */ /* 0x000fe20008410000 */
[CC--:B------:R-:W-:Y:S01]  /*ba40*/  ISETP.GE.AND P4, PT, R9.reuse, R48.reuse, PT ;  /* 0x000000300900720c */ /* 0x0c0fe20003f86270 */
[----:B------:R2:W-:Y:S01]  /*ba50*/  MUFU.TANH R88, R25 ;  /* 0x0000001900587308 */ /* 0x0005e20000002400 */
[-C--:B------:R-:W-:Y:S01]  /*ba60*/  ISETP.GE.AND P1, PT, R9, R47.reuse, PT ;  /* 0x0000002f0900720c */ /* 0x080fe20003f26270 */
[----:B------:R-:W-:Y:S01]  /*ba70*/  HMMA.16816.F32.BF16 R28, R4, R22, R28 ;  /* 0x00000016041c723c */ /* 0x000fe2000004181c */
[----:B------:R-:W-:Y:S01]  /*ba80*/  ISETP.GE.AND P6, PT, R8, R48, PT ;  /* 0x000000300800720c */ /* 0x000fe20003fc6270 */
[----:B------:R-:W-:Y:S01]  /*ba90*/  VIADD R20, R2, 0x41 ;  /* 0x0000004102147836 */ /* 0x000fe20000000000 */
[----:B------:R-:W-:Y:S01]  /*baa0*/  ISETP.GE.AND P0, PT, R8, R47, PT ;  /* 0x0000002f0800720c */ /* 0x000fe20003f06270 */
[----:B------:R-:W-:Y:S01]  /*bab0*/  VIADD R21, R2, 0x40 ;  /* 0x0000004002157836 */ /* 0x000fe20000000000 */
[----:B-1----:R-:W1:Y:S01]  /*bac0*/  LDSM.16.M88.4 R8, [R216+0x4000] ;  /* 0x00400000d808783b */ /* 0x002e620000000200 */
[----:B------:R-:W-:Y:S01]  /*bad0*/  FSEL R36, R86, -INF , !P2 ;  /* 0xff80000056247808 */ /* 0x000fe20005000000 */
[----:B------:R-:W4:Y:S01]  /*bae0*/  MUFU.TANH R81, R81 ;  /* 0x0000005100517308 */ /* 0x000f220000002400 */
[----:B------:R-:W-:-:S02]  /*baf0*/  FSEL R75, R75, -INF , !P4 ;  /* 0xff8000004b4b7808 */ /* 0x000fc40006000000 */
[CC--:B------:R-:W-:Y:S02]  /*bb00*/  ISETP.GE.AND P2, PT, R20.reuse, R48.reuse, PT ;  /* 0x000000301400720c */ /* 0x0c0fe40003f46270 */
[----:B------:R-:W-:Y:S01]  /*bb10*/  ISETP.GE.AND P4, PT, R20, R47, PT ;  /* 0x0000002f1400720c */ /* 0x000fe20003f86270 */
[----:B------:R-:W-:Y:S01]  /*bb20*/  VIADD R20, R2, 0x48 ;  /* 0x0000004802147836 */ /* 0x000fe20000000000 */
[----:B------:R-:W-:Y:S01]  /*bb30*/  FSEL R34, R85, -INF , !P1 ;  /* 0xff80000055227808 */ /* 0x000fe20004800000 */
[----:B--2---:R-:W2:Y:S01]  /*bb40*/  LDSM.16.M88.4 R24, [R215+0x3000] ;  /* 0x00300000d718783b */ /* 0x004ea20000000200 */
[----:B------:R-:W4:Y:S01]  /*bb50*/  MUFU.TANH R80, R80 ;  /* 0x0000005000507308 */ /* 0x000f220000002400 */
[----:B------:R-:W-:Y:S01]  /*bb60*/  FSEL R73, R73, -INF , !P6 ;  /* 0xff80000049497808 */ /* 0x000fe20007000000 */
[----:B------:R-:W-:Y:S01]  /*bb70*/  FMUL.FTZ R18, R18, UR9 ;  /* 0x0000000912127c20 */ /* 0x000fe20008410000 */
[----:B------:R-:W-:Y:S01]  /*bb80*/  FSEL R38, R87, -INF , !P3 ;  /* 0xff80000057267808 */ /* 0x000fe20005800000 */
[----:B------:R-:W-:Y:S01]  /*bb90*/  FMUL.FTZ R142, R19, UR9 ;  /* 0x00000009138e7c20 */ /* 0x000fe20008410000 */
[----:B------:R-:W-:-:S02]  /*bba0*/  ISETP.GE.AND P1, PT, R20, R48, PT ;  /* 0x000000301400720c */ /* 0x000fc40003f26270 */
[-C--:B------:R-:W-:Y:S01]  /*bbb0*/  ISETP.GE.AND P6, PT, R20, R47.reuse, PT ;  /* 0x0000002f1400720c */ /* 0x080fe20003fc6270 */
[----:B------:R-:W-:Y:S01]  /*bbc0*/  MUFU.TANH R76, R76 ;  /* 0x0000004c004c7308 */ /* 0x000fe20000002400 */
[-C--:B------:R-:W-:Y:S01]  /*bbd0*/  ISETP.GE.AND P3, PT, R21, R48.reuse, PT ;  /* 0x000000301500720c */ /* 0x080fe20003f66270 */
[----:B------:R-:W-:Y:S01]  /*bbe0*/  VIADD R20, R2, 0x49 ;  /* 0x0000004902147836 */ /* 0x000fe20000000000 */
[----:B-----5:R-:W-:Y:S01]  /*bbf0*/  FSEL R77, R77, -INF , !P5 ;  /* 0xff8000004d4d7808 */ /* 0x020fe20006800000 */
[----:B------:R-:W-:Y:S01]  /*bc00*/  FMUL.FTZ R28, R28, UR9 ;  /* 0x000000091c1c7c20 */ /* 0x000fe20008410000 */
[----:B------:R-:W-:Y:S01]  /*bc10*/  FSEL R32, R84, -INF , !P0 ;  /* 0xff80000054207808 */ /* 0x000fe20004000000 */
[----:B------:R-:W-:Y:S01]  /*bc20*/  FMUL.FTZ R84, R16, UR9 ;  /* 0x0000000910547c20 */ /* 0x000fe20008410000 */
[-C--:B------:R-:W-:Y:S01]  /*bc30*/  ISETP.GE.AND P5, PT, R21, R47.reuse, PT ;  /* 0x0000002f1500720c */ /* 0x080fe20003fa6270 */
[----:B------:R-:W5:Y:S01]  /*bc40*/  MUFU.TANH R78, R78 ;  /* 0x0000004e004e7308 */ /* 0x000f620000002400 */
[----:B------:R-:W-:Y:S01]  /*bc50*/  VIADD R16, R2, 0x50 ;  /* 0x0000005002107836 */ /* 0x000fe20000000000 */
[----:B------:R-:W-:Y:S01]  /*bc60*/  FSEL R71, R71, -INF , !P3 ;  /* 0xff80000047477808 */ /* 0x000fe20005800000 */
[----:B------:R-:W-:Y:S01]  /*bc70*/  FMUL.FTZ R29, R29, UR9 ;  /* 0x000000091d1d7c20 */ /* 0x000fe20008410000 */
[-C--:B------:R-:W-:Y:S01]  /*bc80*/  ISETP.GE.AND P0, PT, R20, R48.reuse, PT ;  /* 0x000000301400720c */ /* 0x080fe20003f06270 */
[----:B------:R-:W-:Y:S01]  /*bc90*/  FMUL.FTZ R134, R30, UR9 ;  /* 0x000000091e867c20 */ /* 0x000fe20008410000 */
[-C--:B------:R-:W-:Y:S01]  /*bca0*/  ISETP.GE.AND P3, PT, R20, R47.reuse, PT ;  /* 0x0000002f1400720c */ /* 0x080fe20003f66270 */
[----:B------:R-:W-:Y:S01]  /*bcb0*/  FMUL.FTZ R128, R31, UR9 ;  /* 0x000000091f807c20 */ /* 0x000fe20008410000 */
[----:B------:R-:W-:Y:S01]  /*bcc0*/  FSEL R246, R83, -INF , !P5 ;  /* 0xff80000053f67808 */ /* 0x000fe20006800000 */
[----:B------:R-:W2:Y:S01]  /*bcd0*/  MUFU.TANH R74, R74 ;  /* 0x0000004a004a7308 */ /* 0x000ea20000002400 */
[----:B---3--:R-:W-:Y:S01]  /*bce0*/  FSEL R83, R82, -INF , !P2 ;  /* 0xff80000052537808 */ /* 0x008fe20005000000 */
[----:B------:R-:W-:Y:S01]  /*bcf0*/  FMUL.FTZ R82, R17, UR9 ;  /* 0x0000000911527c20 */ /* 0x000fe20008410000 */
[CC--:B------:R-:W-:Y:S01]  /*bd00*/  ISETP.GE.AND P5, PT, R16.reuse, R48.reuse, PT ;  /* 0x000000301000720c */ /* 0x0c0fe20003fa6270 */
[----:B-1----:R-:W-:Y:S01]  /*bd10*/  HMMA.16816.F32.BF16 R20, R12, R8, RZ ;  /* 0x000000080c14723c */ /* 0x002fe200000418ff */
[----:B------:R-:W-:Y:S01]  /*bd20*/  ISETP.GE.AND P2, PT, R16, R47, PT ;  /* 0x0000002f1000720c */ /* 0x000fe20003f46270 */
[C---:B------:R-:W-:Y:S01]  /*bd30*/  VIADD R17, R2.reuse, 0x51 ;  /* 0x0000005102117836 */ /* 0x040fe20000000000 */
[----:B----4-:R-:W-:Y:S01]  /*bd40*/  FSEL R126, R81, -INF , !P4 ;  /* 0xff800000517e7808 */ /* 0x010fe20006000000 */
[----:B------:R-:W-:Y:S01]  /*bd50*/  VIADD R16, R2, 0x58 ;  /* 0x0000005802107836 */ /* 0x000fe20000000000 */
[----:B------:R-:W-:Y:S01]  /*bd60*/  FSEL R81, R80, -INF , !P1 ;  /* 0xff80000050517808 */ /* 0x000fe20004800000 */
[----:B------:R1:W-:Y:S01]  /*bd70*/  MUFU.TANH R146, R18 ;  /* 0x0000001200927308 */ /* 0x0003e20000002400 */
[----:B-----5:R-:W-:Y:S01]  /*bd80*/  FSEL R244, R78, -INF , !P6 ;  /* 0xff8000004ef47808 */ /* 0x020fe20007000000 */
[----:B------:R-:W-:Y:S01]  /*bd90*/  VIADD R9, R2, 0x59 ;  /* 0x0000005902097836 */ /* 0x000fe20000000000 */
[----:B------:R-:W-:Y:S01]  /*bda0*/  FSEL R85, R76, -INF , !P0 ;  /* 0xff8000004c557808 */ /* 0x000fe20004000000 */
[----:B------:R-:W-:Y:S01]  /*bdb0*/  VIADD R8, R2, 0x60 ;  /* 0x0000006002087836 */ /* 0x000fe20000000000 */
[----:B------:R-:W-:-:S02]  /*bdc0*/  ISETP.GE.AND P4, PT, R17, R48, PT ;  /* 0x000000301100720c */ /* 0x000fc40003f86270 */
[-C--:B------:R-:W-:Y:S01]  /*bdd0*/  ISETP.GE.AND P1, PT, R17, R47.reuse, PT ;  /* 0x0000002f1100720c */ /* 0x080fe20003f26270 */
[----:B------:R-:W-:Y:S01]  /*bde0*/  MUFU.TANH R63, R63 ;  /* 0x0000003f003f7308 */ /* 0x000fe20000002400 */
[C---:B------:R-:W-:Y:S02]  /*bdf0*/  ISETP.GE.AND P6, PT, R16.reuse, R48, PT ;  /* 0x000000301000720c */ /* 0x040fe40003fc6270 */
[----:B------:R-:W-:Y:S02]  /*be00*/  ISETP.GE.AND P0, PT, R16, R47, PT ;  /* 0x0000002f1000720c */ /* 0x000fe40003f06270 */
[----:B--2---:R-:W-:Y:S02]  /*be10*/  FSEL R138, R74, -INF , !P3 ;  /* 0xff8000004a8a7808 */ /* 0x004fe40005800000 */
[----:B------:R-:W-:Y:S01]  /*be20*/  FSEL R87, R72, -INF , !P5 ;  /* 0xff80000048577808 */ /* 0x000fe20006800000 */
[----:B------:R-:W2:Y:S01]  /*be30*/  MUFU.TANH R64, R64 ;  /* 0x0000004000407308 */ /* 0x000ea20000002400 */
[----:B-1----:R-:W1:Y:S01]  /*be40*/  LDSM.16.M88.4 R16, [R216+0x4400] ;  /* 0x00440000d810783b */ /* 0x002e620000000200 */
[----:B------:R-:W-:Y:S01]  /*be50*/  FSEL R242, R70, -INF , !P2 ;  /* 0xff80000046f27808 */ /* 0x000fe20005000000 */
[----:B------:R-:W-:Y:S01]  /*be60*/  HMMA.16816.F32.BF16 R20, R4, R24, R20 ;  /* 0x000000180414723c */ /* 0x000fe20000041814 */
[----:B------:R-:W-:-:S02]  /*be70*/  FSEL R89, R68, -INF , !P4 ;  /* 0xff80000044597808 */ /* 0x000fc40006000000 */
[CC--:B------:R-:W-:Y:S02]  /*be80*/  ISETP.GE.AND P3, PT, R9.reuse, R48.reuse, PT ;  /* 0x000000300900720c */ /* 0x0c0fe40003f66270 */
[-C--:B------:R-:W-:Y:S01]  /*be90*/  ISETP.GE.AND P5, PT, R9, R47.reuse, PT ;  /* 0x0000002f0900720c */ /* 0x080fe20003fa6270 */
[----:B------:R-:W3:Y:S01]  /*bea0*/  MUFU.TANH R62, R62 ;  /* 0x0000003e003e7308 */ /* 0x000ee20000002400 */
[----:B------:R-:W-:Y:S01]  /*beb0*/  ISETP.GE.AND P2, PT, R8, R48, PT ;  /* 0x000000300800720c */ /* 0x000fe20003f46270 */
[----:B------:R-:W-:Y:S01]  /*bec0*/  VIADD R24, R2, 0x68 ;  /* 0x0000006802187836 */ /* 0x000fe20000000000 */
[----:B------:R-:W-:Y:S01]  /*bed0*/  ISETP.GE.AND P4, PT, R8, R47, PT ;  /* 0x0000002f0800720c */ /* 0x000fe20003f86270 */
[----:B------:R-:W-:Y:S01]  /*bee0*/  VIADD R25, R2, 0x61 ;  /* 0x0000006102197836 */ /* 0x000fe20000000000 */
[----:B------:R-:W-:Y:S01]  /*bef0*/  HMMA.16816.F32.BF16 R8, R12, R10, RZ ;  /* 0x0000000a0c08723c */ /* 0x000fe200000418ff */
[----:B------:R-:W-:Y:S02]  /*bf00*/  FSEL R140, R66, -INF , !P1 ;  /* 0xff800000428c7808 */ /* 0x000fe40004800000 */
[----:B------:R-:W4:Y:S01]  /*bf10*/  MUFU.TANH R65, R65 ;  /* 0x0000004100417308 */ /* 0x000f220000002400 */
[----:B--2---:R-:W-:-:S02]  /*bf20*/  FSEL R156, R64, -INF , !P0 ;  /* 0xff800000409c7808 */ /* 0x004fc40004000000 */
[----:B------:R-:W-:Y:S02]  /*bf30*/  FSEL R93, R63, -INF , !P3 ;  /* 0xff8000003f5d7808 */ /* 0x000fe40005800000 */
[CC--:B------:R-:W-:Y:S02]  /*bf40*/  ISETP.GE.AND P0, PT, R24.reuse, R48.reuse, PT ;  /* 0x000000301800720c */ /* 0x0c0fe40003f06270 */
[----:B------:R-:W-:Y:S01]  /*bf50*/  ISETP.GE.AND P3, PT, R24, R47, PT ;  /* 0x0000002f1800720c */ /* 0x000fe20003f66270 */
[----:B------:R-:W-:Y:S01]  /*bf60*/  MUFU.TANH R68, R28 ;  /* 0x0000001c00447308 */ /* 0x000fe20000002400 */
[----:B------:R-:W-:Y:S01]  /*bf70*/  VIADD R24, R2, 0x69 ;  /* 0x0000006902187836 */ /* 0x000fe20000000000 */
[----:B---3--:R-:W-:Y:S01]  /*bf80*/  FSEL R240, R62, -INF , !P5 ;  /* 0xff8000003ef07808 */ /* 0x008fe20006800000 */
[----:B------:R-:W-:Y:S01]  /*bf90*/  FMUL.FTZ R22, R22, UR9 ;  /* 0x0000000916167c20 */ /* 0x000fe20008410000 */
[----:B------:R-:W-:Y:S01]  /*bfa0*/  FSEL R95, R60, -INF , !P2 ;  /* 0xff8000003c5f7808 */ /* 0x000fe20005000000 */
[----:B------:R-:W-:Y:S01]  /*bfb0*/  FMUL.FTZ R23, R23, UR9 ;  /* 0x0000000917177c20 */ /* 0x000fe20008410000 */
[----:B------:R-:W-:-:S02]  /*bfc0*/  ISETP.GE.AND P5, PT, R24, R48, PT ;  /* 0x000000301800720c */ /* 0x000fc40003fa6270 */
[----:B------:R2:W-:Y:S01]  /*bfd0*/  MUFU.TANH R66, R29 ;  /* 0x0000001d00427308 */ /* 0x0005e20000002400 */
[-C--:B------:R-:W-:Y:S01]  /*bfe0*/  ISETP.GE.AND P2, PT, R24, R47.reuse, PT ;  /* 0x0000002f1800720c */ /* 0x080fe20003f46270 */
[----:B------:R-:W-:Y:S01]  /*bff0*/  VIADD R24, R2, 0x70 ;  /* 0x0000007002187836 */ /* 0x000fe20000000000 */
[-C--:B------:R-:W-:Y:S02]  /*c000*/  ISETP.GE.AND P1, PT, R25, R48.reuse, PT ;  /* 0x000000301900720c */ /* 0x080fe40003f26270 */
[----:B----4-:R-:W-:Y:S01]  /*c010*/  FSEL R91, R65, -INF , !P6 ;  /* 0xff800000415b7808 */ /* 0x010fe20007000000 */
[----:B------:R-:W-:Y:S01]  /*c020*/  HMMA.16816.F32.BF16 R8, R4, R26, R8 ;  /* 0x0000001a0408723c */ /* 0x000fe20000041808 */
[----:B------:R-:W-:Y:S01]  /*c030*/  FSEL R238, R55, -INF , !P4 ;  /* 0xff80000037ee7808 */ /* 0x000fe20006000000 */
[----:B------:R-:W3:Y:S01]  /*c040*/  MUFU.TANH R52, R52 ;  /* 0x0000003400347308 */ /* 0x000ee20000002400 */
[----:B------:R-:W-:Y:S01]  /*c050*/  FSEL R115, R54, -INF , !P1 ;  /* 0xff80000036737808 */ /* 0x000fe20004800000 */
[----:B------:R-:W-:Y:S01]  /*c060*/  FMUL.FTZ R55, R20, UR9 ;  /* 0x0000000914377c20 */ /* 0x000fe20008410000 */
[----:B------:R-:W-:Y:S01]  /*c070*/  ISETP.GE.AND P6, PT, R25, R47, PT ;  /* 0x0000002f1900720c */ /* 0x000fe20003fc6270 */
[----:B------:R-:W-:Y:S01]  /*c080*/  VIADD R20, R2, 0x71 ;  /* 0x0000007102147836 */ /* 0x000fe20000000000 */
[----:B------:R-:W-:-:S02]  /*c090*/  ISETP.GE.AND P4, PT, R24, R48, PT ;  /* 0x000000301800720c */ /* 0x000fc40003f86270 */
[-C--:B------:R-:W-:Y:S01]  /*c0a0*/  ISETP.GE.AND P1, PT, R24, R47.reuse, PT ;  /* 0x0000002f1800720c */ /* 0x080fe20003f26270 */
[----:B------:R-:W4:Y:S01]  /*c0b0*/  MUFU.TANH R50, R50 ;  /* 0x0000003200327308 */ /* 0x000f220000002400 */
[----:B--2---:R-:W2:Y:S01]  /*c0c0*/  LDSM.16.M88.4 R28, [R215+0x3400] ;  /* 0x00340000d71c783b */ /* 0x004ea20000000200 */
[----:B-1----:R-:W-:Y:S01]  /*c0d0*/  HMMA.16816.F32.BF16 R24, R12, R16, RZ ;  /* 0x000000100c18723c */ /* 0x002fe200000418ff */
[----:B------:R-:W-:Y:S02]  /*c0e0*/  FSEL R117, R102, -INF , !P0 ;  /* 0xff80000066757808 */ /* 0x000fe40004000000 */
[-C--:B------:R-:W-:Y:S02]  /*c0f0*/  ISETP.GE.AND P0, PT, R20, R47.reuse, PT ;  /* 0x0000002f1400720c */ /* 0x080fe40003f06270 */
[----:B------:R-:W-:Y:S01]  /*c100*/  FSEL R121, R46, -INF , !P5 ;  /* 0xff8000002e797808 */ /* 0x000fe20006800000 */
[----:B------:R-:W1:Y:S01]  /*c110*/  MUFU.TANH R168, R168 ;  /* 0x000000a800a87308 */ /* 0x000e620000002400 */
[----:B---3--:R-:W-:Y:S01]  /*c120*/  FSEL R162, R52, -INF , !P6 ;  /* 0xff80000034a27808 */ /* 0x008fe20007000000 */
[----:B------:R-:W-:Y:S01]  /*c130*/  FMUL.FTZ R52, R21, UR9 ;  /* 0x0000000915347c20 */ /* 0x000fe20008410000 */
[-C--:B------:R-:W-:Y:S01]  /*c140*/  ISETP.GE.AND P6, PT, R20, R48.reuse, PT ;  /* 0x000000301400720c */ /* 0x080fe20003fc6270 */
[C---:B------:R-:W-:Y:S01]  /*c150*/  VIADD R21, R2.reuse, 0x78 ;  /* 0x0000007802157836 */ /* 0x040fe20000000000 */
[----:B------:R-:W-:Y:S01]  /*c160*/  FSEL R123, R105, -INF , !P4 ;  /* 0xff800000697b7808 */ /* 0x000fe20006000000 */
[----:B------:R-:W-:Y:S01]  /*c170*/  VIADD R20, R2, 0x79 ;  /* 0x0000007902147836 */ /* 0x000fe20000000000 */
[----:B------:R-:W-:Y:S01]  /*c180*/  FSEL R127, R104, -INF , !P6 ;  /* 0xff800000687f7808 */ /* 0x000fe20007000000 */
[----:B------:R-:W3:Y:S01]  /*c190*/  MUFU.TANH R234, R234 ;  /* 0x000000ea00ea7308 */ /* 0x000ee20000002400 */
[----:B----4-:R-:W-:Y:S01]  /*c1a0*/  FSEL R236, R50, -INF , !P3 ;  /* 0xff80000032ec7808 */ /* 0x010fe20005800000 */
[C---:B------:R-:W-:Y:S01]  /*c1b0*/  VIADD R17, R2.reuse, 0x80 ;  /* 0x0000008002117836 */ /* 0x040fe20000000000 */
[CC--:B------:R-:W-:Y:S01]  /*c1c0*/  ISETP.GE.AND P3, PT, R21.reuse, R48.reuse, PT ;  /* 0x000000301500720c */ /* 0x0c0fe20003f66270 */
[----:B------:R-:W-:Y:S01]  /*c1d0*/  VIADD R16, R2, 0x81 ;  /* 0x0000008102107836 */ /* 0x000fe20000000000 */
[-C--:B------:R-:W-:Y:S01]  /*c1e0*/  ISETP.GE.AND P5, PT, R21, R47.reuse, PT ;  /* 0x0000002f1500720c */ /* 0x080fe20003fa6270 */
[----:B------:R-:W-:Y:S01]  /*c1f0*/  FMUL.FTZ R46, R8, UR9 ;  /* 0x00000009082e7c20 */ /* 0x000fe20008410000 */
[-C--:B------:R-:W-:Y:S01]  /*c200*/  ISETP.GE.AND P4, PT, R20, R47.reuse, PT ;  /* 0x0000002f1400720c */ /* 0x080fe20003f86270 */
[----:B------:R-:W4:Y:S01]  /*c210*/  MUFU.TANH R176, R176 ;  /* 0x000000b000b07308 */ /* 0x000f220000002400 */
[----:B-1----:R-:W-:Y:S01]  /*c220*/  FSEL R168, R168, -INF , !P2 ;  /* 0xff800000a8a87808 */ /* 0x002fe20005000000 */
[----:B------:R-:W-:Y:S01]  /*c230*/  VIADD R8, R2, 0x89 ;  /* 0x0000008902087836 */ /* 0x000fe20000000000 */
[-C--:B------:R-:W-:Y:S01]  /*c240*/  ISETP.GE.AND P2, PT, R20, R48.reuse, PT ;  /* 0x000000301400720c */ /* 0x080fe20003f46270 */
[----:B------:R-:W-:Y:S01]  /*c250*/  FMUL.FTZ R9, R9, UR9 ;  /* 0x0000000909097c20 */ /* 0x000fe20008410000 */
[----:B------:R-:W-:Y:S01]  /*c260*/  FSEL R131, R109, -INF , !P3 ;  /* 0xff8000006d837808 */ /* 0x000fe20005800000 */
[----:B------:R-:W-:Y:S01]  /*c270*/  FMUL.FTZ R10, R10, UR9 ;  /* 0x000000090a0a7c20 */ /* 0x000fe20008410000 */
[----:B------:R-:W-:Y:S01]  /*c280*/  ISETP.GE.AND P6, PT, R17, R47, PT ;  /* 0x0000002f1100720c */ /* 0x000fe20003fc6270 */
[----:B------:R-:W1:Y:S01]  /*c290*/  MUFU.TANH R182, R182 ;  /* 0x000000b600b67308 */ /* 0x000e620000002400 */
[----:B---3--:R-:W-:Y:S01]  /*c2a0*/  FSEL R234, R234, -INF , !P1 ;  /* 0xff800000eaea7808 */ /* 0x008fe20004800000 */
[----:B------:R-:W-:Y:S01]  /*c2b0*/  FMUL.FTZ R104, R11, UR9 ;  /* 0x000000090b687c20 */ /* 0x000fe20008410000 */
[----:B------:R-:W-:-:S02]  /*c2c0*/  ISETP.GE.AND P1, PT, R17, R48, PT ;  /* 0x000000301100720c */ /* 0x000fc40003f26270 */
[-C--:B------:R-:W-:Y:S02]  /*c2d0*/  ISETP.GE.AND P3, PT, R16, R47.reuse, PT ;  /* 0x0000002f1000720c */ /* 0x080fe40003f66270 */
[----:B------:R-:W-:Y:S01]  /*c2e0*/  FSEL R135, R106, -INF , !P1 ;  /* 0xff8000006a877808 */ /* 0x000fe20004800000 */
[----:B------:R-:W-:Y:S01]  /*c2f0*/  MUFU.TANH R118, R22 ;  /* 0x0000001600767308 */ /* 0x000fe20000002400 */
[----:B----4-:R-:W-:Y:S01]  /*c300*/  FSEL R176, R176, -INF , !P0 ;  /* 0xff800000b0b07808 */ /* 0x010fe20004000000 */
[----:B--2---:R-:W-:Y:S01]  /*c310*/  HMMA.16816.F32.BF16 R24, R4, R28, R24 ;  /* 0x0000001c0418723c */ /* 0x004fe20000041818 */
[-C--:B------:R-:W-:Y:S02]  /*c320*/  ISETP.GE.AND P0, PT, R16, R48.reuse, PT ;  /* 0x000000301000720c */ /* 0x080fe40003f06270 */
[----:B------:R-:W-:Y:S02]  /*c330*/  ISETP.GE.AND P1, PT, R8, R47, PT ;  /* 0x0000002f0800720c */ /* 0x000fe40003f26270 */
[----:B------:R-:W-:Y:S01]  /*c340*/  FSEL R137, R107, -INF , !P0 ;  /* 0xff8000006b897808 */ /* 0x000fe20004000000 */
[----:B------:R2:W-:Y:S01]  /*c350*/  MUFU.TANH R112, R23 ;  /* 0x0000001700707308 */ /* 0x0005e20000002400 */
[----:B------:R-:W-:Y:S01]  /*c360*/  HMMA.16816.F32.BF16 R16, R12, R18, RZ ;  /* 0x000000120c10723c */ /* 0x000fe200000418ff */
[----:B-1----:R-:W-:Y:S01]  /*c370*/  FSEL R182, R182, -INF , !P4 ;  /* 0xff800000b6b67808 */ /* 0x002fe20006000000 */
[----:B------:R-:W-:Y:S01]  /*c380*/  VIADD R28, R2, 0x88 ;  /* 0x00000088021c7836 */ /* 0x000fe20000000000 */
[----:B------:R-:W-:Y:S01]  /*c390*/  ISETP.GE.AND P4, PT, R8, R48, PT ;  /* 0x000000300800720c */ /* 0x000fe20003f86270 */
[----:B------:R-:W-:-:S03]  /*c3a0*/  VIADD R8, R2, 0x90 ;  /* 0x0000009002087836 */ /* 0x000fc60000000000 */
[----:B------:R-:W1:Y:S01]  /*c3b0*/  MUFU.TANH R230, R230 ;  /* 0x000000e600e67308 */ /* 0x000e620000002400 */
[----:B------:R-:W-:Y:S02]  /*c3c0*/  FSEL R143, R108, -INF , !P4 ;  /* 0xff8000006c8f7808 */ /* 0x000fe40006000000 */
[----:B------:R-:W-:-:S04]  /*c3d0*/  ISETP.GE.AND P0, PT, R8, R47, PT ;  /* 0x0000002f0800720c */ /* 0x000fc80003f06270 */
[----:B------:R-:W-:Y:S01]  /*c3e0*/  FSEL R196, R196, -INF , !P0 ;  /* 0xff800000c4c47808 */ /* 0x000fe20004000000 */
[----:B------:R-:W3:Y:S01]  /*c3f0*/  MUFU.TANH R103, R103 ;  /* 0x0000006700677308 */ /* 0x000ee20000002400 */
[----:B--2---:R-:W2:Y:S01]  /*c400*/  LDSM.16.M88.4 R20, [R216+0x4800] ;  /* 0x00480000d814783b */ /* 0x004ea20000000200 */
[----:B------:R-:W-:Y:S01]  /*c410*/  FMUL.FTZ R60, R24, UR9 ;  /* 0x00000009183c7c20 */ /* 0x000fe20008410000 */
[----:B------:R-:W-:Y:S02]  /*c420*/  VIADD R24, R2, 0x99 ;  /* 0x0000009902187836 */ /* 0x000fe40000000000 */
[----:B------:R-:W-:Y:S01]  /*c430*/  FMUL.FTZ R25, R25, UR9 ;  /* 0x0000000919197c20 */ /* 0x000fe20008410000 */
[----:B------:R-:W-:Y:S01]  /*c440*/  FMUL.FTZ R26, R26, UR9 ;  /* 0x000000091a1a7c20 */ /* 0x000fe20008410000 */
[----:B------:R-:W-:Y:S01]  /*c450*/  FMUL.FTZ R27, R27, UR9 ;  /* 0x000000091b1b7c20 */ /* 0x000fe20008410000 */
[----:B------:R-:W4:Y:S01]  /*c460*/  MUFU.TANH R232, R232 ;  /* 0x000000e800e87308 */ /* 0x000f220000002400 */
[----:B-1----:R-:W-:Y:S01]  /*c470*/  FSEL R230, R230, -INF , !P6 ;  /* 0xff800000e6e67808 */ /* 0x002fe20007000000 */
[----:B------:R-:W-:Y:S01]  /*c480*/  HMMA.16816.F32.BF16 R16, R4, R30, R16 ;  /* 0x0000001e0410723c */ /* 0x000fe20000041810 */
[----:B------:R-:W-:-:S04]  /*c490*/  ISETP.GE.AND P6, PT, R8, R48, PT ;  /* 0x000000300800720c */ /* 0x000fc80003fc6270 */
[----:B------:R-:W-:Y:S01]  /*c4a0*/  FSEL R147, R57, -INF , !P6 ;  /* 0xff80000039937808 */ /* 0x000fe20007000000 */
[----:B------:R-:W1:Y:S01]  /*c4b0*/  MUFU.TANH R188, R188 ;  /* 0x000000bc00bc7308 */ /* 0x000e620000002400 */
[----:B---3--:R-:W-:Y:S02]  /*c4c0*/  FSEL R133, R103, -INF , !P2 ;  /* 0xff80000067857808 */ /* 0x008fe40005000000 */
[-C--:B------:R-:W-:Y:S02]  /*c4d0*/  ISETP.GE.AND P2, PT, R28, R47.reuse, PT ;  /* 0x0000002f1c00720c */ /* 0x080fe40003f46270 */
[----:B------:R-:W-:-:S03]  /*c4e0*/  ISETP.GE.AND P6, PT, R24, R47, PT ;  /* 0x0000002f1800720c */ /* 0x000fc60003fc6270 */
[----:B------:R-:W3:Y:S01]  /*c4f0*/  MUFU.TANH R110, R110 ;  /* 0x0000006e006e7308 */ /* 0x000ee20000002400 */
[----:B----4-:R-:W-:Y:S02]  /*c500*/  FSEL R232, R232, -INF , !P5 ;  /* 0xff800000e8e87808 */ /* 0x010fe40006800000 */
[----:B------:R-:W-:Y:S01]  /*c510*/  ISETP.GE.AND P5, PT, R28, R48, PT ;  /* 0x000000301c00720c */ /* 0x000fe20003fa6270 */
[----:B------:R-:W-:-:S04]  /*c520*/  VIADD R28, R2, 0x91 ;  /* 0x00000091021c7836 */ /* 0x000fc80000000000 */
[----:B------:R-:W4:Y:S01]  /*c530*/  MUFU.TANH R198, R198 ;  /* 0x000000c600c67308 */ /* 0x000f220000002400 */
[----:B-1----:R-:W-:Y:S01]  /*c540*/  FSEL R188, R188, -INF , !P3 ;  /* 0xff800000bcbc7808 */ /* 0x002fe20005800000 */
[----:B------:R-:W-:Y:S01]  /*c550*/  FMUL.FTZ R16, R16, UR9 ;  /* 0x0000000910107c20 */ /* 0x000fe20008410000 */
[----:B------:R-:W-:Y:S01]  /*c560*/  ISETP.GE.AND P3, PT, R28, R48, PT ;  /* 0x000000301c00720c */ /* 0x000fe20003f66270 */
[----:B------:R-:W-:Y:S01]  /*c570*/  FMUL.FTZ R17, R17, UR9 ;  /* 0x0000000911117c20 */ /* 0x000fe20008410000 */
[----:B------:R-:W-:Y:S01]  /*c580*/  FMUL.FTZ R18, R18, UR9 ;  /* 0x0000000912127c20 */ /* 0x000fe20008410000 */
[----:B------:R-:W-:Y:S02]  /*c590*/  FMUL.FTZ R63, R19, UR9 ;  /* 0x00000009133f7c20 */ /* 0x000fe40008410000 */
[----:B------:R-:W-:Y:S01]  /*c5a0*/  MUFU.TANH R54, R55 ;  /* 0x0000003700367308 */ /* 0x000fe20000002400 */
[----:B---3--:R-:W-:Y:S02]  /*c5b0*/  FSEL R141, R110, -INF , !P5 ;  /* 0xff8000006e8d7808 */ /* 0x008fe40006800000 */
[----:B------:R-:W-:Y:S01]  /*c5c0*/  ISETP.GE.AND P5, PT, R28, R47, PT ;  /* 0x0000002f1c00720c */ /* 0x000fe20003fa6270 */
[----:B------:R-:W-:-:S04]  /*c5d0*/  VIADD R28, R2, 0x98 ;  /* 0x00000098021c7836 */ /* 0x000fc80000000000 */
[----:B------:R-:W-:Y:S01]  /*c5e0*/  MUFU.TANH R50, R9 ;  /* 0x0000000900327308 */ /* 0x000fe20000002400 */
[----:B----4-:R-:W-:Y:S02]  /*c5f0*/  FSEL R198, R198, -INF , !P2 ;  /* 0xff800000c6c67808 */ /* 0x010fe40005000000 */
[C---:B------:R-:W-:Y:S02]  /*c600*/  ISETP.GE.AND P2, PT, R28.reuse, R48, PT ;  /* 0x000000301c00720c */ /* 0x040fe40003f46270 */
[----:B------:R-:W-:Y:S02]  /*c610*/  ISETP.GE.AND P4, PT, R28, R47, PT ;  /* 0x0000002f1c00720c */ /* 0x000fe40003f86270 */
[----:B--2---:R-:W-:Y:S01]  /*c620*/  HMMA.16816.F32.BF16 R28, R12, R20, RZ ;  /* 0x000000140c1c723c */ /* 0x004fe200000418ff */
[----:B------:R1:W-:Y:S01]  /*c630*/  MUFU.TANH R55, R10 ;  /* 0x0000000a00377308 */ /* 0x0003e20000002400 */
[----:B------:R-:W-:Y:S01]  /*c640*/  FSEL R153, R59, -INF , !P2 ;  /* 0xff8000003b997808 */ /* 0x000fe20005000000 */
[----:B------:R-:W-:-:S04]  /*c650*/  VIADD R59, R2, 0xc1 ;  /* 0x000000c1023b7836 */ /* 0x000fc80000000000 */
[C---:B------:R-:W-:Y:S02]  /*c660*/  VIADD R20, R2.reuse, 0xa0 ;  /* 0x000000a002147836 */ /* 0x040fe40000000000 */
[----:B------:R-:W2:Y:S01]  /*c670*/  MUFU.TANH R192, R192 ;  /* 0x000000c000c07308 */ /* 0x000ea20000002400 */
[----:B------:R-:W-:Y:S02]  /*c680*/  VIADD R21, R2, 0xa1 ;  /* 0x000000a102157836 */ /* 0x000fe40000000000 */
[----:B------:R-:W-:-:S03]  /*c690*/  ISETP.GE.AND P0, PT, R20, R48, PT ;  /* 0x000000301400720c */ /* 0x000fc60003f06270 */
[----:B------:R-:W-:Y:S02]  /*c6a0*/  ISETP.GE.AND P2, PT, R21, R47, PT ;  /* 0x0000002f1500720c */ /* 0x000fe40003f46270 */
[----:B------:R-:W3:Y:S01]  /*c6b0*/  MUFU.TANH R58, R58 ;  /* 0x0000003a003a7308 */ /* 0x000ee20000002400 */
[----:B-1----:R-:W1:Y:S07]  /*c6c0*/  LDSM.16.M88.4 R8, [R215+0x3800] ;  /* 0x00380000d708783b */ /* 0x002e6e0000000200 */
[----:B------:R-:W4:Y:S01]  /*c6d0*/  MUFU.TANH R194, R194 ;  /* 0x000000c200c27308 */ /* 0x000f220000002400 */
[----:B--2---:R-:W-:-:S02]  /*c6e0*/  FSEL R192, R192, -INF , !P1 ;  /* 0xff800000c0c07808 */ /* 0x004fc40004800000 */
[----:B------:R-:W-:-:S04]  /*c6f0*/  ISETP.GE.AND P1, PT, R24, R48, PT ;  /* 0x000000301800720c */ /* 0x000fc80003f26270 */
[----:B------:R-:W-:Y:S01]  /*c700*/  FSEL R155, R61, -INF , !P1 ;  /* 0xff8000003d9b7808 */ /* 0x000fe20004800000 */
[----:B------:R-:W2:Y:S01]  /*c710*/  MUFU.TANH R190, R190 ;  /* 0x000000be00be7308 */ /* 0x000ea20000002400 */
[----:B---3--:R-:W-:Y:S02]  /*c720*/  FSEL R149, R58, -INF , !P3 ;  /* 0xff8000003a957808 */ /* 0x008fe40005800000 */
[----:B------:R-:W-:Y:S01]  /*c730*/  ISETP.GE.AND P3, PT, R20, R47, PT ;  /* 0x0000002f1400720c */ /* 0x000fe20003f66270 */
[----:B------:R-:W-:-:S03]  /*c740*/  VIADD R20, R2, 0xa8 ;  /* 0x000000a802147836 */ /* 0x000fc60000000000 */
[----:B------:R-:W-:Y:S01]  /*c750*/  FSEL R184, R184, -INF , !P3 ;  /* 0xff800000b8b87808 */ /* 0x000fe20005800000 */
[----:B------:R-:W-:Y:S01]  /*c760*/  MUFU.TANH R62, R25 ;  /* 0x00000019003e7308 */ /* 0x000fe20000002400 */
[----:B----4-:R-:W-:Y:S02]  /*c770*/  FSEL R194, R194, -INF , !P5 ;  /* 0xff800000c2c27808 */ /* 0x010fe40006800000 */
[----:B------:R-:W-:Y:S02]  /*c780*/  ISETP.GE.AND P5, PT, R21, R48, PT ;  /* 0x000000301500720c */ /* 0x000fe40003fa6270 */
[----:B------:R-:W-:-:S03]  /*c790*/  ISETP.GE.AND P1, PT, R20, R47, PT ;  /* 0x0000002f1400720c */ /* 0x000fc60003f26270 */
[----:B------:R-:W-:Y:S01]  /*c7a0*/  MUFU.TANH R100, R26 ;  /* 0x0000001a00647308 */ /* 0x000fe20000002400 */
[----:B--2---:R-:W-:Y:S02]  /*c7b0*/  FSEL R190, R190, -INF , !P4 ;  /* 0xff800000bebe7808 */ /* 0x004fe40006000000 */
[----:B------:R-:W-:Y:S02]  /*c7c0*/  ISETP.GE.AND P4, PT, R20, R48, PT ;  /* 0x000000301400720c */ /* 0x000fe40003f86270 */
[----:B------:R-:W-:Y:S02]  /*c7d0*/  HMMA.16816.F32.BF16 R20, R12, R22, RZ ;  /* 0x000000160c14723c */ /* 0x000fe400000418ff */
[----:B------:R-:W-:Y:S01]  /*c7e0*/  FSEL R161, R90, -INF , !P4 ;  /* 0xff8000005aa17808 */ /* 0x000fe20006000000 */
[----:B------:R2:W-:Y:S03]  /*c7f0*/  MUFU.TANH R98, R27 ;  /* 0x0000001b00627308 */ /* 0x0005e60000002400 */
[----:B-1----:R-:W-:Y:S05]  /*c800*/  HMMA.16816.F32.BF16 R28, R4, R8, R28 ;  /* 0x00000008041c723c */ /* 0x002fea000004181c */
[----:B------:R-:W1:Y:S02]  /*c810*/  MUFU.TANH R186, R186 ;  /* 0x000000ba00ba7308 */ /* 0x000e640000002400 */
[----:B------:R-:W-:-:S02]  /*c820*/  VIADD R8, R2, 0xa9 ;  /* 0x000000a902087836 */ /* 0x000fc40000000000 */
[----:B------:R-:W-:-:S04]  /*c830*/  VIADD R9, R2, 0xb0 ;  /* 0x000000b002097836 */ /* 0x000fc80000000000 */
[----:B------:R-:W3:Y:S01]  /*c840*/  MUFU.TANH R96, R96 ;  /* 0x0000006000607308 */ /* 0x000ee20000002400 */
[----:B--2---:R-:W2:Y:S01]  /*c850*/  LDSM.16.M88.4 R24, [R216+0x4c00] ;  /* 0x004c0000d818783b */ /* 0x004ea20000000200 */
[----:B------:R-:W-:-:S03]  /*c860*/  ISETP.GE.AND P3, PT, R9, R48, PT ;  /* 0x000000300900720c */ /* 0x000fc60003f66270 */
[----:B------:R-:W-:Y:S03]  /*c870*/  HMMA.16816.F32.BF16 R20, R4, R10, R20 ;  /* 0x0000000a0414723c */ /* 0x000fe60000041814 */
[----:B------:R-:W4:Y:S01]  /*c880*/  MUFU.TANH R94, R94 ;  /* 0x0000005e005e7308 */ /* 0x000f220000002400 */
[----:B-1----:R-:W-:Y:S02]  /*c890*/  FSEL R186, R186, -INF , !P6 ;  /* 0xff800000baba7808 */ /* 0x002fe40007000000 */
[----:B------:R-:W-:Y:S01]  /*c8a0*/  ISETP.GE.AND P6, PT, R8, R48, PT ;  /* 0x000000300800720c */ /* 0x000fe20003fc6270 */
[----:B------:R-:W-:Y:S01]  /*c8b0*/  FMUL.FTZ R58, R29, UR9 ;  /* 0x000000091d3a7c20 */ /* 0x000fe20008410000 */
[----:B------:R-:W-:Y:S02]  /*c8c0*/  VIADD R29, R2, 0xc0 ;  /* 0x000000c0021d7836 */ /* 0x000fe40000000000 */
[----:B------:R-:W-:Y:S01]  /*c8d0*/  FMUL.FTZ R28, R28, UR9 ;  /* 0x000000091c1c7c20 */ /* 0x000fe20008410000 */
[----:B------:R-:W-:Y:S01]  /*c8e0*/  FSEL R163, R88, -INF , !P6 ;  /* 0xff80000058a37808 */ /* 0x000fe20007000000 */
[----:B------:R-:W1:Y:S01]  /*c8f0*/  MUFU.TANH R170, R170 ;  /* 0x000000aa00aa7308 */ /* 0x000e620000002400 */
[----:B---3--:R-:W-:Y:S01]  /*c900*/  FSEL R157, R96, -INF , !P0 ;  /* 0xff800000609d7808 */ /* 0x008fe20004000000 */
[----:B------:R-:W-:Y:S01]  /*c910*/  FMUL.FTZ R61, R31, UR9 ;  /* 0x000000091f3d7c20 */ /* 0x000fe20008410000 */
[----:B------:R-:W-:Y:S01]  /*c920*/  ISETP.GE.AND P0, PT, R8, R47, PT ;  /* 0x0000002f0800720c */ /* 0x000fe20003f06270 */
[----:B------:R-:W-:-:S04]  /*c930*/  VIADD R8, R2, 0xb1 ;  /* 0x000000b102087836 */ /* 0x000fc80000000000 */
[----:B------:R-:W3:Y:S01]  /*c940*/  MUFU.TANH R166, R166 ;  /* 0x000000a600a67308 */ /* 0x000ee20000002400 */
[----:B----4-:R-:W-:Y:S02]  /*c950*/  FSEL R159, R94, -INF , !P5 ;  /* 0xff8000005e9f7808 */ /* 0x010fe40006800000 */
[-C--:B------:R-:W-:Y:S01]  /*c960*/  ISETP.GE.AND P5, PT, R9, R47.reuse, PT ;  /* 0x0000002f0900720c */ /* 0x080fe20003fa6270 */
[----:B------:R-:W-:Y:S01]  /*c970*/  VIADD R9, R2, 0xb8 ;  /* 0x000000b802097836 */ /* 0x000fe20000000000 */
[-C--:B------:R-:W-:Y:S01]  /*c980*/  ISETP.GE.AND P4, PT, R8, R47.reuse, PT ;  /* 0x0000002f0800720c */ /* 0x080fe20003f86270 */
[----:B------:R-:W-:Y:S01]  /*c990*/  FMUL.FTZ R20, R20, UR9 ;  /* 0x0000000914147c20 */ /* 0x000fe20008410000 */
[----:B------:R-:W-:Y:S01]  /*c9a0*/  FSEL R146, R146, -INF , !P5 ;  /* 0xff80000092927808 */ /* 0x000fe20006800000 */
[----:B------:R-:W4:Y:S01]  /*c9b0*/  MUFU.TANH R158, R158 ;  /* 0x0000009e009e7308 */ /* 0x000f220000002400 */
[----:B-1----:R-:W-:Y:S01]  /*c9c0*/  FSEL R170, R170, -INF , !P2 ;  /* 0xff800000aaaa7808 */ /* 0x002fe20005000000 */
[----:B------:R-:W-:Y:S01]  /*c9d0*/  FMUL.FTZ R22, R22, UR9 ;  /* 0x0000000916167c20 */ /* 0x000fe20008410000 */
[----:B------:R-:W-:Y:S01]  /*c9e0*/  ISETP.GE.AND P2, PT, R8, R48, PT ;  /* 0x000000300800720c */ /* 0x000fe20003f46270 */
[----:B------:R-:W-:Y:S01]  /*c9f0*/  VIADD R8, R2, 0xb9 ;  /* 0x000000b902087836 */ /* 0x000fe20000000000 */
[----:B------:R-:W-:-:S02]  /*ca00*/  ISETP.GE.AND P6, PT, R9, R47, PT ;  /* 0x0000002f0900720c */ /* 0x000fc40003fc6270 */
[-C--:B------:R-:W-:Y:S01]  /*ca10*/  ISETP.GE.AND P5, PT, R29, R48.reuse, PT ;  /* 0x000000301d00720c */ /* 0x080fe20003fa6270 */
[----:B------:R-:W1:Y:S01]  /*ca20*/  MUFU.TANH R84, R84 ;  /* 0x0000005400547308 */ /* 0x000e620000002400 */
[----:B---3--:R-:W-:Y:S02]  /*ca30*/  FSEL R166, R166, -INF , !P1 ;  /* 0xff800000a6a67808 */ /* 0x008fe40004800000 */
[----:B------:R-:W-:Y:S02]  /*ca40*/  ISETP.GE.AND P1, PT, R9, R48, PT ;  /* 0x000000300900720c */ /* 0x000fe40003f26270 */
[----:B------:R-:W-:-:S03]  /*ca50*/  FSEL R167, R54, -INF , !P5 ;  /* 0xff80000036a77808 */ /* 0x000fc60006800000 */
[----:B------:R-:W-:Y:S01]  /*ca60*/  MUFU.TANH R171, R16 ;  /* 0x0000001000ab7308 */ /* 0x000fe20000002400 */
[----:B----4-:R-:W-:Y:S02]  /*ca70*/  FSEL R158, R158, -INF , !P0 ;  /* 0xff8000009e9e7808 */ /* 0x010fe40004000000 */
[----:B------:R-:W-:-:S04]  /*ca80*/  ISETP.GE.AND P0, PT, R8, R48, PT ;  /* 0x000000300800720c */ /* 0x000fc80003f06270 */
[----:B------:R-:W-:Y:S01]  /*ca90*/  FSEL R31, R66, -INF , !P0 ;  /* 0xff800000421f7808 */ /* 0x000fe20004000000 */
[----:B------:R-:W-:Y:S01]  /*caa0*/  MUFU.TANH R57, R17 ;  /* 0x0000001100397308 */ /* 0x000fe20000002400 */
[----:B-1----:R-:W-:Y:S02]  /*cab0*/  FSEL R165, R84, -INF , !P3 ;  /* 0xff80000054a57808 */ /* 0x002fe40005800000 */
[----:B------:R-:W-:Y:S02]  /*cac0*/  ISETP.GE.AND P3, PT, R8, R47, PT ;  /* 0x0000002f0800720c */ /* 0x000fe40003f66270 */
[C---:B--2---:R-:W-:Y:S03]  /*cad0*/  HMMA.16816.F32.BF16 R8, R12.reuse, R24, RZ ;  /* 0x000000180c08723c */ /* 0x044fe600000418ff */
[----:B------:R1:W-:Y:S03]  /*cae0*/  MUFU.TANH R64, R18 ;  /* 0x0000001200407308 */ /* 0x0003e60000002400 */
[----:B------:R-:W-:Y:S01]  /*caf0*/  HMMA.16816.F32.BF16 R12, R12, R26, RZ ;  /* 0x0000001a0c0c723c */ /* 0x000fe200000418ff */
[----:B------:R-:W-:Y:S01]  /*cb00*/  FMUL.FTZ R24, R30, UR9 ;  /* 0x000000091e187c20 */ /* 0x000fe20008410000 */
[----:B------:R-:W-:-:S03]  /*cb10*/  VIADD R30, R2, 0xc9 ;  /* 0x000000c9021e7836 */ /* 0x000fc60000000000 */
[----:B------:R-:W2:Y:S02]  /*cb20*/  MUFU.TANH R82, R82 ;  /* 0x0000005200527308 */ /* 0x000ea40000002400 */
[----:B------:R-:W-:Y:S01]  /*cb30*/  ISETP.GE.AND P5, PT, R30, R47, PT ;  /* 0x0000002f1e00720c */ /* 0x000fe20003fa6270 */
[----:B------:R-:W-:-:S05]  /*cb40*/  VIADD R26, R2, 0xe0 ;  /* 0x000000e0021a7836 */ /* 0x000fca0000000000 */
[----:B------:R-:W3:Y:S01]  /*cb50*/  MUFU.TANH R142, R142 ;  /* 0x0000008e008e7308 */ /* 0x000ee20000002400 */
[----:B-1----:R-:W1:Y:S01]  /*cb60*/  LDSM.16.M88.4 R16, [R215+0x3c00] ;  /* 0x003c0000d710783b */ /* 0x002e620000000200 */
[----:B------:R-:W-:-:S06]  /*cb70*/  DEPBAR.LE SB0, 0x0 ;  /* 0x000080000000791a */ /* 0x000fcc0000000000 */
[----:B------:R-:W4:Y:S01]  /*cb80*/  MUFU.TANH R134, R134 ;  /* 0x0000008600867308 */ /* 0x000f220000002400 */
[----:B--2---:R-:W-:Y:S02]  /*cb90*/  FSEL R25, R82, -INF , !P2 ;  /* 0xff80000052197808 */ /* 0x004fe40005000000 */
[-C--:B------:R-:W-:Y:S02]  /*cba0*/  ISETP.GE.AND P2, PT, R29, R47.reuse, PT ;  /* 0x0000002f1d00720c */ /* 0x080fe40003f46270 */
[----:B------:R-:W-:Y:S02]  /*cbb0*/  FSEL R29, R68, -INF , !P1 ;  /* 0xff800000441d7808 */ /* 0x000fe40004800000 */
[C---:B------:R-:W-:Y:S01]  /*cbc0*/  ISETP.GE.AND P1, PT, R59.reuse, R47, PT ;  /* 0x0000002f3b00720c */ /* 0x040fe20003f26270 */
[----:B------:R-:W2:Y:S01]  /*cbd0*/  MUFU.TANH R46, R46 ;  /* 0x0000002e002e7308 */ /* 0x000ea20000002400 */
[----:B---3--:R-:W-:Y:S02]  /*cbe0*/  FSEL R142, R142, -INF , !P4 ;  /* 0xff8000008e8e7808 */ /* 0x008fe40006000000 */
[----:B------:R-:W-:Y:S01]  /*cbf0*/  ISETP.GE.AND P4, PT, R59, R48, PT ;  /* 0x000000303b00720c */ /* 0x000fe20003f86270 */
[----:B------:R-:W-:Y:S01]  /*cc00*/  VIADD R59, R2, 0xc8 ;  /* 0x000000c8023b7836 */ /* 0x000fe20000000000 */
[----:B------:R-:W-:-:S02]  /*cc10*/  FSEL R112, R112, -INF , !P1 ;  /* 0xff80000070707808 */ /* 0x000fc40004800000 */
[----:B------:R-:W-:Y:S01]  /*cc20*/  FSEL R118, R118, -INF , !P2 ;  /* 0xff80000076767808 */ /* 0x000fe20005000000 */
[----:B------:R-:W3:Y:S01]  /*cc30*/  MUFU.TANH R128, R128 ;  /* 0x0000008000807308 */ /* 0x000ee20000002400 */
[----:B----4-:R-:W-:Y:S02]  /*cc40*/  FSEL R134, R134, -INF , !P6 ;  /* 0xff80000086867808 */ /* 0x010fe40007000000 */
[C---:B------:R-:W-:Y:S02]  /*cc50*/  ISETP.GE.AND P6, PT, R59.reuse, R48, PT ;  /* 0x000000303b00720c */ /* 0x040fe40003fc6270 */
[----:B------:R-:W-:Y:S01]  /*cc60*/  ISETP.GE.AND P0, PT, R59, R47, PT ;  /* 0x0000002f3b00720c */ /* 0x000fe20003f06270 */
[----:B------:R-:W-:Y:S02]  /*cc70*/  FMUL.FTZ R59, R23, UR9 ;  /* 0x00000009173b7c20 */ /* 0x000fe40008410000 */
[----:B------:R-:W4:Y:S01]  /*cc80*/  MUFU.TANH R52, R52 ;  /* 0x0000003400347308 */ /* 0x000f220000002400 */
[----:B--2---:R-:W-:-:S02]  /*cc90*/  FSEL R27, R46, -INF , !P6 ;  /* 0xff8000002e1b7808 */ /* 0x004fc40007000000 */
[----:B------:R-:W-:-:S05]  /*cca0*/  FSEL R108, R55, -INF , !P0 ;  /* 0xff800000376c7808 */ /* 0x000fca0004000000 */
[----:B------:R-:W2:Y:S01]  /*ccb0*/  MUFU.TANH R104, R104 ;  /* 0x0000006800687308 */ /* 0x000ea20000002400 */
[C---:B-1----:R-:W-:Y:S01]  /*ccc0*/  HMMA.16816.F32.BF16 R8, R4.reuse, R16, R8 ;  /* 0x000000100408723c */ /* 0x042fe20000041808 */
[----:B---3--:R-:W-:Y:S02]  /*ccd0*/  FSEL R128, R128, -INF , !P3 ;  /* 0xff80000080807808 */ /* 0x008fe40005800000 */
[----:B------:R-:W-:Y:S01]  /*cce0*/  ISETP.GE.AND P3, PT, R30, R48, PT ;  /* 0x000000301e00720c */ /* 0x000fe20003f66270 */
[C---:B------:R-:W-:Y:S02]  /*ccf0*/  VIADD R30, R2.reuse, 0xd0 ;  /* 0x000000d0021e7836 */ /* 0x040fe40000000000 */
[----:B------:R-:W-:Y:S01]  /*cd00*/  HMMA.16816.F32.BF16 R12, R4, R18, R12 ;  /* 0x00000012040c723c */ /* 0x000fe2000004180c */
[----:B------:R-:W-:Y:S01]  /*cd10*/  FMUL.FTZ R16, R21, UR9 ;  /* 0x0000000915107c20 */ /* 0x000fe20008410000 */
[----:B------:R-:W-:Y:S01]  /*cd20*/  VIADD R21, R2, 0xd1 ;  /* 0x000000d102157836 */ /* 0x000fe20000000000 */
[----:B------:R-:W1:Y:S01]  /*cd30*/  MUFU.TANH R60, R60 ;  /* 0x0000003c003c7308 */ /* 0x000e620000002400 */
[----:B------:R-:W-:-:S02]  /*cd40*/  FSEL R169, R50, -INF , !P3 ;  /* 0xff80000032a97808 */ /* 0x000fc40005800000 */
[----:B----4-:R-:W-:Y:S01]  /*cd50*/  FSEL R17, R52, -INF , !P4 ;  /* 0xff80000034117808 */ /* 0x010fe20006000000 */
[C---:B------:R-:W-:Y:S01]  /*cd60*/  VIADD R5, R2.reuse, 0xe1 ;  /* 0x000000e102057836 */ /* 0x040fe20000000000 */
[CC--:B------:R-:W-:Y:S01]  /*cd70*/  ISETP.GE.AND P1, PT, R21.reuse, R48.reuse, PT ;  /* 0x000000301500720c */ /* 0x0c0fe20003f26270 */
[C---:B------:R-:W-:Y:S01]  /*cd80*/  VIADD R4, R2.reuse, 0xe8 ;  /* 0x000000e802047836 */ /* 0x040fe20000000000 */
[-C--:B------:R-:W-:Y:S01]  /*cd90*/  ISETP.GE.AND P6, PT, R21, R47.reuse, PT ;  /* 0x0000002f1500720c */ /* 0x080fe20003fc6270 */
[----:B------:R-:W3:Y:S01]  /*cda0*/  MUFU.TANH R63, R63 ;  /* 0x0000003f003f7308 */ /* 0x000ee20000002400 */
[----:B------:R-:W-:Y:S01]  /*cdb0*/  VIADD R21, R2, 0xd8 ;  /* 0x000000d802157836 */ /* 0x000fe20000000000 */
[-C--:B------:R-:W-:Y:S01]  /*cdc0*/  ISETP.GE.AND P2, PT, R30, R48.reuse, PT ;  /* 0x000000301e00720c */ /* 0x080fe20003f46270 */
[----:B------:R-:W-:Y:S01]  /*cdd0*/  VIADD R6, R2, 0xf0 ;  /* 0x000000f002067836 */ /* 0x000fe20000000000 */
[-C--:B------:R-:W-:Y:S02]  /*cde0*/  ISETP.GE.AND P4, PT, R30, R47.reuse, PT ;  /* 0x0000002f1e00720c */ /* 0x080fe40003f86270 */
[-C--:B------:R-:W-:Y:S01]  /*cdf0*/  ISETP.GE.AND P0, PT, R21, R48.reuse, PT ;  /* 0x000000301500720c */ /* 0x080fe20003f06270 */
[----:B------:R-:W-:Y:S01]  /*ce00*/  FMUL.FTZ R9, R9, UR9 ;  /* 0x0000000909097c20 */ /* 0x000fe20008410000 */
[----:B------:R-:W4:Y:S01]  /*ce10*/  MUFU.TANH R28, R28 ;  /* 0x0000001c001c7308 */ /* 0x000f220000002400 */
[-C--:B------:R-:W-:Y:S01]  /*ce20*/  ISETP.GE.AND P3, PT, R21, R47.reuse, PT ;  /* 0x0000002f1500720c */ /* 0x080fe20003f66270 */
[----:B------:R-:W-:Y:S01]  /*ce30*/  VIADD R21, R2, 0xd9 ;  /* 0x000000d902157836 */ /* 0x000fe20000000000 */
[----:B--2---:R-:W-:Y:S01]  /*ce40*/  FSEL R104, R104, -INF , !P5 ;  /* 0xff80000068687808 */ /* 0x004fe20006800000 */
[----:B------:R-:W-:Y:S01]  /*ce50*/  FMUL.FTZ R8, R8, UR9 ;  /* 0x0000000908087c20 */ /* 0x000fe20008410000 */
[----:B------:R-:W-:Y:S01]  /*ce60*/  FSEL R98, R98, -INF , !P6 ;  /* 0xff80000062627808 */ /* 0x000fe20007000000 */
[----:B------:R-:W-:Y:S01]  /*ce70*/  FMUL.FTZ R13, R13, UR9 ;  /* 0x000000090d0d7c20 */ /* 0x000fe20008410000 */
[-C--:B------:R-:W-:Y:S01]  /*ce80*/  ISETP.GE.AND P5, PT, R21, R48.reuse, PT ;  /* 0x000000301500720c */ /* 0x080fe20003fa6270 */
[----:B------:R-:W2:Y:S01]  /*ce90*/  MUFU.TANH R61, R61 ;  /* 0x0000003d003d7308 */ /* 0x000ea20000002400 */
[----:B------:R-:W-:Y:S01]  /*cea0*/  FSEL R171, R171, -INF , !P0 ;  /* 0xff800000abab7808 */ /* 0x000fe20004000000 */
[----:B------:R-:W-:Y:S01]  /*ceb0*/  FMUL.FTZ R10, R10, UR9 ;  /* 0x000000090a0a7c20 */ /* 0x000fe20008410000 */
[----:B-1----:R-:W-:Y:S01]  /*cec0*/  FSEL R23, R60, -INF , !P2 ;  /* 0xff8000003c177808 */ /* 0x002fe20005000000 */
[----:B------:R-:W-:Y:S01]  /*ced0*/  FMUL.FTZ R12, R12, UR9 ;  /* 0x000000090c0c7c20 */ /* 0x000fe20008410000 */
[----:B------:R-:W-:Y:S01]  /*cee0*/  FSEL R100, R100, -INF , !P4 ;  /* 0xff80000064647808 */ /* 0x000fe20006000000 */
[----:B------:R-:W-:Y:S01]  /*cef0*/  FMUL.FTZ R14, R14, UR9 ;  /* 0x000000090e0e7c20 */ /* 0x000fe20008410000 */
[CC--:B------:R-:W-:Y:S01]  /*cf00*/  ISETP.GE.AND P6, PT, R5.reuse, R48.reuse, PT ;  /* 0x000000300500720c */ /* 0x0c0fe20003fc6270 */
[----:B------:R-:W1:Y:S01]  /*cf10*/  MUFU.TANH R99, R9 ;  /* 0x0000000900637308 */ /* 0x000e620000002400 */
[-C--:B------:R-:W-:Y:S01]  /*cf20*/  ISETP.GE.AND P0, PT, R5, R47.reuse, PT ;  /* 0x0000002f0500720c */ /* 0x080fe20003f06270 */
[----:B------:R-:W-:Y:S01]  /*cf30*/  VIADD R5, R2, 0xe9 ;  /* 0x000000e902057836 */ /* 0x000fe20000000000 */
[----:B------:R-:W-:Y:S01]  /*cf40*/  ISETP.GE.AND P2, PT, R21, R47, PT ;  /* 0x0000002f1500720c */ /* 0x000fe20003f46270 */
[----:B------:R-:W-:Y:S01]  /*cf50*/  FMUL.FTZ R15, R15, UR9 ;  /* 0x000000090f0f7c20 */ /* 0x000fe20008410000 */
[----:B------:R-:W-:-:S02]  /*cf60*/  ISETP.GE.AND P4, PT, R26, R48, PT ;  /* 0x000000301a00720c */ /* 0x000fc40003f86270 */
[----:B------:R-:W-:Y:S01]  /*cf70*/  FSEL R19, R57, -INF , !P5 ;  /* 0xff80000039137808 */ /* 0x000fe20006800000 */
[----:B------:R-:W-:Y:S01]  /*cf80*/  MUFU.TANH R58, R58 ;  /* 0x0000003a003a7308 */ /* 0x000fe20000002400 */
[----:B------:R-:W-:Y:S01]  /*cf90*/  FMUL.FTZ R57, R11, UR9 ;  /* 0x000000090b397c20 */ /* 0x000fe20008410000 */
[----:B---3--:R-:W-:Y:S02]  /*cfa0*/  FSEL R63, R63, -INF , !P2 ;  /* 0xff8000003f3f7808 */ /* 0x008fe40005000000 */
[----:B----4-:R-:W-:Y:S02]  /*cfb0*/  FSEL R11, R28, -INF , !P4 ;  /* 0xff8000001c0b7808 */ /* 0x010fe40006000000 */
[C---:B------:R-:W-:Y:S02]  /*cfc0*/  ISETP.GE.AND P2, PT, R5.reuse, R48, PT ;  /* 0x000000300500720c */ /* 0x040fe40003f46270 */
[----:B------:R-:W3:Y:S01]  /*cfd0*/  MUFU.TANH R24, R24 ;  /* 0x0000001800187308 */ /* 0x000ee20000002400 */
[----:B------:R-:W-:Y:S01]  /*cfe0*/  ISETP.GE.AND P4, PT, R5, R47, PT ;  /* 0x0000002f0500720c */ /* 0x000fe20003f86270 */
[----:B------:R-:W-:Y:S01]  /*cff0*/  VIADD R5, R2, 0xf1 ;  /* 0x000000f102057836 */ /* 0x000fe20000000000 */
[----:B------:R-:W-:-:S02]  /*d000*/  FSEL R64, R64, -INF , !P3 ;  /* 0xff80000040407808 */ /* 0x000fc40005800000 */
[CC--:B------:R-:W-:Y:S02]  /*d010*/  ISETP.GE.AND P3, PT, R4.reuse, R48.reuse, PT ;  /* 0x000000300400720c */ /* 0x0c0fe40003f66270 */
[-C--:B------:R-:W-:Y:S01]  /*d020*/  ISETP.GE.AND P5, PT, R4, R47.reuse, PT ;  /* 0x0000002f0400720c */ /* 0x080fe20003fa6270 */
[----:B------:R-:W4:Y:S01]  /*d030*/  MUFU.TANH R20, R20 ;  /* 0x0000001400147308 */ /* 0x000f220000002400 */
[----:B--2---:R-:W-:Y:S02]  /*d040*/  FSEL R61, R61, -INF , !P0 ;  /* 0xff8000003d3d7808 */ /* 0x004fe40004000000 */
[----:B------:R-:W-:Y:S02]  /*d050*/  ISETP.GE.AND P0, PT, R5, R48, PT ;  /* 0x000000300500720c */ /* 0x000fe40003f06270 */
[----:B------:R-:W-:Y:S02]  /*d060*/  FSEL R21, R62, -INF , !P1 ;  /* 0xff8000003e157808 */ /* 0x000fe40004800000 */
[----:B-1----:R-:W-:Y:S01]  /*d070*/  FSEL R99, R99, -INF , !P0 ;  /* 0xff80000063637808 */ /* 0x002fe20004000000 */
[----:B------:R1:W-:Y:S01]  /*d080*/  MUFU.TANH R65, R13 ;  /* 0x0000000d00417308 */ /* 0x0003e20000002400 */
[----:B------:R-:W-:-:S02]  /*d090*/  ISETP.GE.AND P1, PT, R26, R47, PT ;  /* 0x0000002f1a00720c */ /* 0x000fc40003f26270 */
[----:B------:R-:W-:Y:S02]  /*d0a0*/  ISETP.GE.AND P0, PT, R56, 0x2, PT ;  /* 0x000000023800780c */ /* 0x000fe40003f06270 */
[----:B---3--:R-:W-:Y:S02]  /*d0b0*/  FSEL R62, R24, -INF , !P1 ;  /* 0xff800000183e7808 */ /* 0x008fe40004800000 */
[----:B------:R-:W-:Y:S01]  /*d0c0*/  FSEL R9, R58, -INF , !P6 ;  /* 0xff8000003a097808 */ /* 0x000fe20007000000 */
[----:B------:R-:W2:Y:S01]  /*d0d0*/  MUFU.TANH R16, R16 ;  /* 0x0000001000107308 */ /* 0x000ea20000002400 */
[C---:B------:R-:W-:Y:S02]  /*d0e0*/  ISETP.GE.AND P1, PT, R6.reuse, R48, PT ;  /* 0x000000300600720c */ /* 0x040fe40003f26270 */
[----:B------:R-:W-:Y:S01]  /*d0f0*/  ISETP.GE.AND P6, PT, R6, R47, PT ;  /* 0x0000002f0600720c */ /* 0x000fe20003fc6270 */
[----:B------:R-:W-:Y:S01]  /*d100*/  VIADD R6, R2, 0xf9 ;  /* 0x000000f902067836 */ /* 0x000fe20000000000 */
[----:B----4-:R-:W-:-:S02]  /*d110*/  FSEL R7, R20, -INF , !P3 ;  /* 0xff80000014077808 */ /* 0x010fc40005800000 */
[----:B------:R-:W-:Y:S01]  /*d120*/  ISETP.GE.AND P3, PT, R5, R47, PT ;  /* 0x0000002f0500720c */ /* 0x000fe20003f66270 */
[----:B------:R-:W3:Y:S01]  /*d130*/  MUFU.TANH R22, R22 ;  /* 0x0000001600167308 */ /* 0x000ee20000002400 */
[----:B-1----:R-:W-:-:S07]  /*d140*/  FMUL.FTZ R13, R44, UR9 ;  /* 0x000000092c0d7c20 */ /* 0x002fce0008410000 */
[----:B------:R-:W1:Y:S01]  /*d150*/  MUFU.TANH R59, R59 ;  /* 0x0000003b003b7308 */ /* 0x000e620000002400 */
[----:B--2---:R-:W-:-:S07]  /*d160*/  FSEL R5, R16, -INF , !P2 ;  /* 0xff80000010057808 */ /* 0x004fce0005000000 */
[----:B------:R2:W4:Y:S01]  /*d170*/  MUFU.TANH R113, R8 ;  /* 0x0000000800717308 */ /* 0x0005220000002400 */
[----:B---3--:R-:W-:-:S07]  /*d180*/  FSEL R60, R22, -INF , !P5 ;  /* 0xff800000163c7808 */ /* 0x008fce0006800000 */
[----:B------:R-:W3:Y:S01]  /*d190*/  MUFU.TANH R4, R10 ;  /* 0x0000000a00047308 */ /* 0x000ee20000002400 */
[----:B-1----:R-:W-:Y:S02]  /*d1a0*/  FSEL R59, R59, -INF , !P4 ;  /* 0xff8000003b3b7808 */ /* 0x002fe40006000000 */
[----:B------:R-:W-:-:S04]  /*d1b0*/  ISETP.GE.AND P4, PT, R6, R48, PT ;  /* 0x000000300600720c */ /* 0x000fc80003f86270 */
[----:B------:R-:W-:Y:S01]  /*d1c0*/  FSEL R65, R65, -INF , !P4 ;  /* 0xff80000041417808 */ /* 0x000fe20006000000 */
[----:B------:R-:W1:Y:S01]  /*d1d0*/  MUFU.TANH R57, R57 ;  /* 0x0000003900397308 */ /* 0x000e620000002400 */
[----:B--2---:R-:W-:Y:S01]  /*d1e0*/  VIADD R8, R2, 0xf8 ;  /* 0x000000f802087836 */ /* 0x004fe20000000000 */
[----:B----4-:R-:W-:Y:S02]  /*d1f0*/  FSEL R113, R113, -INF , !P1 ;  /* 0xff80000071717808 */ /* 0x010fe40004800000 */
[-C--:B------:R-:W-:Y:S02]  /*d200*/  ISETP.GE.AND P1, PT, R6, R47.reuse, PT ;  /* 0x0000002f0600720c */ /* 0x080fe40003f26270 */
[----:B------:R-:W-:Y:S02]  /*d210*/  ISETP.GE.AND P5, PT, R8, R48, PT ;  /* 0x000000300800720c */ /* 0x000fe40003fa6270 */
[----:B------:R-:W2:Y:S01]  /*d220*/  MUFU.TANH R66, R12 ;  /* 0x0000000c00427308 */ /* 0x000ea20000002400 */
[----:B---3--:R-:W-:Y:S01]  /*d230*/  FSEL R58, R4, -INF , !P6 ;  /* 0xff800000043a7808 */ /* 0x008fe20007000000 */
[----:B------:R-:W-:Y:S01]  /*d240*/  BAR.SYNC.DEFER_BLOCKING 0x0 ;  /* 0x0000000000007b1d */ /* 0x000fe20000010000 */
[----:B------:R-:W-:-:S02]  /*d250*/  ISETP.GE.AND P2, PT, R8, R47, PT ;  /* 0x0000002f0800720c */ /* 0x000fc40003f46270 */
[----:B------:R-:W-:-:S03]  /*d260*/  ISETP.GE.AND P6, PT, R2, R48, PT ;  /* 0x000000300200720c */ /* 0x000fc60003fc6270 */
[----:B------:R-:W3:Y:S01]  /*d270*/  MUFU.TANH R55, R14 ;  /* 0x0000000e00377308 */ /* 0x000ee20000002400 */
[----:B-1----:R-:W-:-:S07]  /*d280*/  FSEL R57, R57, -INF , !P3 ;  /* 0xff80000039397808 */ /* 0x002fce0005800000 */
[----:B------:R-:W1:Y:S01]  /*d290*/  MUFU.TANH R54, R15 ;  /* 0x0000000f00367308 */ /* 0x000e620000002400 */
[----:B--2---:R-:W-:-:S07]  /*d2a0*/  FSEL R66, R66, -INF , !P5 ;  /* 0xff80000042427808 */ /* 0x004fce0006800000 */
[----:B------:R-:W2:Y:S01]  /*d2b0*/  MUFU.TANH R13, R13 ;  /* 0x0000000d000d7308 */ /* 0x000ea20000002400 */
[----:B---3--:R-:W-:Y:S02]  /*d2c0*/  FSEL R55, R55, -INF , !P2 ;  /* 0xff80000037377808 */ /* 0x008fe40005000000 */
[----:B-1----:R-:W-:Y:S02]  /*d2d0*/  FSEL R54, R54, -INF , !P1 ;  /* 0xff80000036367808 */ /* 0x002fe40004800000 */
[----:B--2---:R-:W-:Y:S01]  /*d2e0*/  FSEL R13, R13, -INF , !P6 ;  /* 0xff8000000d0d7808 */ /* 0x004fe20007000000 */
        /* <DEDUP_REMOVED lines=62> */
.L_x_1976:
[----:B------:R-:W-:Y:S02]  /*d6d0*/  ULDC UR10, c[0x0][0x248] ;  /* 0x00009200000a7ab9 */ /* 0x000fe40000000800 */
[----:B------:R-:W-:-:S06]  /*d6e0*/  USHF.L.U32 UR5, UR10, 0x8, URZ ;  /* 0x000000080a057899 */ /* 0x000fcc000800063f */
[----:B------:R-:W-:-:S04]  /*d6f0*/  IADD3 R96, RZ, -UR5, RZ ;  /* 0x80000005ff607c10 */ /* 0x000fc8000fffe0ff */
[----:B------:R-:W-:-:S07]  /*d700*/  SHF.R.S32.HI R0, RZ, 0x1f, R96 ;  /* 0x0000001fff007819 */ /* 0x000fce0000011460 */
.L_x_1977:
[----:B------:R-:W-:Y:S01]  /*d710*/  USHF.L.U32 UR8, UR10, 0x6, URZ ;  /* 0x000000060a087899 */ /* 0x000fe2000800063f */
[C---:B------:R-:W-:Y:S01]  /*d720*/  LEA R220, P1, R96.reuse, R220, 0x1 ;  /* 0x000000dc60dc7211 */ /* 0x040fe200078208ff */
[----:B------:R-:W-:Y:S02]  /*d730*/  ULDC UR5, c[0x0][0x24c] ;  /* 0x0000930000057ab9 */ /* 0x000fe40000000800 */
[----:B------:R-:W-:Y:S01]  /*d740*/  USHF.L.U64.HI UR5, UR10, 0x6, UR5 ;  /* 0x000000060a057899 */ /* 0x000fe20008010205 */
        /* <DEDUP_REMOVED lines=28> */
.L_x_1975:
        /* <DEDUP_REMOVED lines=162> */
[----:B------:R-:W-:Y:S01]  /*e330*/  FADD.FTZ R151, R180, R151 ;  /* 0x00000097b4977221 */ /* 0x000fe20000010000 */
[----:B------:R-:W-:Y:S01]  /*e340*/  MUFU.EX2 R130, R130 ;  /* 0x0000008200827308 */ /* 0x000fe20000000800 */
[----:B------:R-:W-:Y:S01]  /*e350*/  FMNMX.FTZ R13, R238, R13, !PT ;  /* 0x0000000dee0d7209 */ /* 0x000fe20007810000 */
[--C-:B------:R-:W-:Y:S01]  /*e360*/  FFMA.FTZ R77, R165, UR5, -R94.reuse ;  /* 0x00000005a54d7c23 */ /* 0x100fe2000801085e */
[----:B------:R-:W-:Y:S01]  /*e370*/  FADD.FTZ R174, R174, R151 ;  /* 0x00000097aeae7221 */ /* 0x000fe20000010000 */
        /* <DEDUP_REMOVED lines=63> */
[----:B------:R-:W3:Y:S06]  /*e770*/  SHFL.BFLY PT, R13, R0, 0x2, 0x1f ;  /* 0x0c401f00000d7f89 */ /* 0x000eec00000e0000 */
[----:B------:R-:W-:Y:S08]  /*e780*/  MUFU.EX2 R88, R88 ;  /* 0x0000005800587308 */ /* 0x000ff00000000800 */
[----:B------:R-:W-:Y:S08]  /*e790*/  MUFU.EX2 R89, R89 ;  /* 0x0000005900597308 */ /* 0x000ff00000000800 */
[----:B------:R-:W-:Y:S01]  /*e7a0*/  MUFU.EX2 R86, R86 ;  /* 0x0000005600567308 */ /* 0x000fe20000000800 */
[----:B---3--:R-:W-:-:S05]  /*e7b0*/  FMNMX.FTZ R4, R0, R13, !PT ;  /* 0x0000000d00047209 */ /* 0x008fca0007810000 */
[----:B------:R-:W3:Y:S02]  /*e7c0*/  SHFL.BFLY PT, R13, R4, 0x1, 0x1f ;  /* 0x0c201f00040d7f89 */ /* 0x000ee400000e0000 */
[----:B------:R-:W-:Y:S08]  /*e7d0*/  MUFU.EX2 R87, R87 ;  /* 0x0000005700577308 */ /* 0x000ff00000000800 */
[----:B------:R-:W-:Y:S08]  /*e7e0*/  MUFU.EX2 R84, R84 ;  /* 0x0000005400547308 */ /* 0x000ff00000000800 */
[----:B------:R-:W-:Y:S01]  /*e7f0*/  MUFU.EX2 R85, R85 ;  /* 0x0000005500557308 */ /* 0x000fe20000000800 */
[----:B---3--:R-:W-:-:S07]  /*e800*/  FMNMX.FTZ R0, R4, R13, !PT ;  /* 0x0000000d04007209 */ /* 0x008fce0007810000 */
[----:B------:R-:W-:Y:S01]  /*e810*/  MUFU.EX2 R82, R82 ;  /* 0x0000005200527308 */ /* 0x000fe20000000800 */
[C---:B------:R-:W-:Y:S01]  /*e820*/  FSETP.NEU.FTZ.AND P1, PT, R0.reuse, -INF , PT ;  /* 0xff8000000000780b */ /* 0x040fe20003f3d000 */
[----:B------:R-:W-:-:S06]  /*e830*/  FMUL.FTZ R67, R0, UR5 ;  /* 0x0000000500437c20 */ /* 0x000fcc0008410000 */
[----:B------:R-:W-:Y:S01]  /*e840*/  MUFU.EX2 R83, R83 ;  /* 0x0000005300537308 */ /* 0x000fe20000000800 */
[----:B------:R-:W-:-:S05]  /*e850*/  FSEL R67, R67, RZ, P1 ;  /* 0x000000ff43437208 */ /* 0x000fca0000800000 */
[--C-:B------:R-:W-:Y:S01]  /*e860*/  FFMA.FTZ R143, R214, UR5, -R67.reuse ;  /* 0x00000005d68f7c23 */ /* 0x100fe20008010843 */
[----:B------:R-:W-:Y:S01]  /*e870*/  LEA R214, R3, UR4, 0x1 ;  /* 0x0000000403d67c11 */ /* 0x000fe2000f8e08ff */
[--C-:B------:R-:W-:Y:S01]  /*e880*/  FFMA.FTZ R178, R178, UR5, -R67.reuse ;  /* 0x00000005b2b27c23 */ /* 0x100fe20008010843 */
[--C-:B------:R-:W-:Y:S01]  /*e890*/  FFMA.FTZ R149, R248, UR5, -R67.reuse ;  /* 0x00000005f8957c23 */ /* 0x100fe20008010843 */
[--C-:B------:R-:W-:Y:S01]  /*e8a0*/  FFMA.FTZ R172, R172, UR5, -R67.reuse ;  /* 0x00000005acac7c23 */ /* 0x100fe20008010843 */
[----:B------:R-:W-:Y:S01]  /*e8b0*/  LEA R213, R49, R214, 0x1 ;  /* 0x000000d631d57211 */ /* 0x000fe200078e08ff */
[----:B------:R-:W3:Y:S01]  /*e8c0*/  LDSM.16.MT88.4 R12, [R214+0x5000] ;  /* 0x00500000d60c783b */ /* 0x000ee20000004200 */
[----:B------:R-:W-:Y:S01]  /*e8d0*/  MUFU.EX2 R143, R143 ;  /* 0x0000008f008f7308 */ /* 0x000fe20000000800 */
[--C-:B------:R-:W-:Y:S01]  /*e8e0*/  FFMA.FTZ R133, R154, UR5, -R67.reuse ;  /* 0x000000059a857c23 */ /* 0x100fe20008010843 */
[--C-:B------:R-:W-:Y:S01]  /*e8f0*/  FFMA.FTZ R160, R160, UR5, -R67.reuse ;  /* 0x00000005a0a07c23 */ /* 0x100fe20008010843 */
[----:B------:R-:W4:Y:S01]  /*e900*/  LDSM.16.MT88.4 R24, [R213+0x5000] ;  /* 0x00500000d518783b */ /* 0x000f220000004200 */
        /* <DEDUP_REMOVED lines=10> */
[----:B-1----:R-:W-:Y:S01]  /*e9b0*/  F2FP.BF16.F32.PACK_AB R36, R139, R164 ;  /* 0x000000a48b24723e */ /* 0x002fe200000010ff */
[----:B------:R-:W1:Y:S01]  /*e9c0*/  LDSM.16.MT88.4 R20, [R214+0x5800] ;  /* 0x00580000d614783b */ /* 0x000e620000004200 */
[----:B------:R-:W3:Y:S01]  /*e9d0*/  MUFU.EX2 R149, R149 ;  /* 0x0000009500957308 */ /* 0x000ee20000000800 */
[----:B--2---:R-:W-:Y:S01]  /*e9e0*/  F2FP.BF16.F32.PACK_AB R38, R129, R152 ;  /* 0x000000988126723e */ /* 0x004fe200000010ff */
[--C-:B------:R-:W-:Y:S01]  /*e9f0*/  FFMA.FTZ R136, R124, UR5, -R67.reuse ;  /* 0x000000057c887c23 */ /* 0x100fe20008010843 */
[--C-:B------:R-:W-:Y:S01]  /*ea00*/  FFMA.FTZ R3, R34, UR5, -R67.reuse ;  /* 0x0000000522037c23 */ /* 0x100fe20008010843 */
[--C-:B------:R-:W-:Y:S01]  /*ea10*/  FFMA.FTZ R124, R32, UR5, -R67.reuse ;  /* 0x00000005207c7c23 */ /* 0x100fe20008010843 */
[--C-:B------:R-:W-:Y:S01]  /*ea20*/  FFMA.FTZ R117, R246, UR5, -R67.reuse ;  /* 0x00000005f6757c23 */ /* 0x100fe20008010843 */
[----:B------:R-:W2:Y:S01]  /*ea30*/  LDSM.16.MT88.4 R32, [R213+0x5800] ;  /* 0x00580000d520783b */ /* 0x000ea20000004200 */
        /* <DEDUP_REMOVED lines=27> */
[--C-:B------:R-:W-:Y:S01]  /*ebf0*/  FFMA.FTZ R194, R194, UR5, -R67.reuse ;  /* 0x00000005c2c27c23 */ /* 0x100fe20008010843 */
[--C-:B------:R-:W-:Y:S01]  /*ec00*/  FFMA.FTZ R161, R190, UR5, -R67.reuse ;  /* 0x00000005bea17c23 */ /* 0x100fe20008010843 */
[--C-:B------:R-:W-:Y:S01]  /*ec10*/  FFMA.FTZ R186, R186, UR5, -R67.reuse ;  /* 0x00000005baba7c23 */ /* 0x100fe20008010843 */
[----:B------:R-:W-:Y:S01]  /*ec20*/  FFMA.FTZ R163, R184, UR5, -R67 ;  /* 0x00000005b8a37c23 */ /* 0x000fe20008010843 */
[----:B------:R-:W-:Y:S01]  /*ec30*/  FADD.FTZ R149, R178, R149 ;  /* 0x00000095b2957221 */ /* 0x000fe20000010000 */
[C---:B------:R-:W-:Y:S01]  /*ec40*/  HMMA.16816.F32.BF16 R12, R28.reuse, R14, RZ ;  /* 0x0000000e1c0c723c */ /* 0x040fe200000418ff */
[----:B------:R-:W4:Y:S01]  /*ec50*/  MUFU.EX2 R131, R131 ;  /* 0x0000008300837308 */ /* 0x000f220000000800 */
[----:B---3--:R-:W-:Y:S01]  /*ec60*/  F2FP.BF16.F32.PACK_AB R37, R133, R160 ;  /* 0x000000a08525723e */ /* 0x008fe200000010ff */
[----:B------:R-:W-:Y:S01]  /*ec70*/  FADD.FTZ R172, R172, R149 ;  /* 0x00000095acac7221 */ /* 0x000fe20000010000 */
[--C-:B------:R-:W-:Y:S01]  /*ec80*/  FFMA.FTZ R170, R170, UR5, -R67.reuse ;  /* 0x00000005aaaa7c23 */ /* 0x100fe20008010843 */
[--C-:B------:R-:W-:Y:S01]  /*ec90*/  FFMA.FTZ R158, R158, UR5, -R67.reuse ;  /* 0x000000059e9e7c23 */ /* 0x100fe20008010843 */
[C---:B------:R-:W-:Y:S01]  /*eca0*/  HMMA.16816.F32.BF16 R8, R28.reuse, R24, RZ ;  /* 0x000000181c08723c */ /* 0x040fe200000418ff */
[--C-:B------:R-:W-:Y:S01]  /*ecb0*/  FFMA.FTZ R142, R142, UR5, -R67.reuse ;  /* 0x000000058e8e7c23 */ /* 0x100fe20008010843 */
        /* <DEDUP_REMOVED lines=8> */
[----:B------:R-:W-:Y:S01]  /*ed40*/  FFMA.FTZ R59, R59, UR5, -R67 ;  /* 0x000000053b3b7c23 */ /* 0x000fe20008010843 */
[----:B------:R-:W3:Y:S01]  /*ed50*/  MUFU.EX2 R123, R123 ;  /* 0x0000007b007b7308 */ /* 0x000ee20000000800 */
[----:B----4-:R-:W-:-:S02]  /*ed60*/  F2FP.BF16.F32.PACK_AB R39, R131, R154 ;  /* 0x0000009a8327723e */ /* 0x010fc400000010ff */
[----:B------:R-:W-:-:S05]  /*ed70*/  F2FP.BF16.F32.PACK_AB R26, R119, R130 ;  /* 0x00000082771a723e */ /* 0x000fca00000010ff */
[----:B------:R-:W-:Y:S01]  /*ed80*/  MUFU.EX2 R132, R132 ;  /* 0x0000008400847308 */ /* 0x000fe20000000800 */
[C---:B-----5:R-:W-:Y:S06]  /*ed90*/  HMMA.16816.F32.BF16 R16, R36.reuse, R4, R16 ;  /* 0x000000042410723c */ /* 0x060fec0000041810 */
[----:B------:R-:W-:Y:S01]  /*eda0*/  HMMA.16816.F32.BF16 R12, R36, R6, R12 ;  /* 0x00000006240c723c */ /* 0x000fe2000004180c */
[----:B------:R-:W4:Y:S01]  /*edb0*/  MUFU.EX2 R115, R115 ;  /* 0x0000007300737308 */ /* 0x000f220000000800 */
[----:B------:R-:W5:Y:S01]  /*edc0*/  LDSM.16.MT88.4 R4, [R214+0x5c00] ;  /* 0x005c0000d604783b */ /* 0x000f620000004200 */
[----:B---3--:R-:W-:-:S03]  /*edd0*/  F2FP.BF16.F32.PACK_AB R25, R123, R136 ;  /* 0x000000887b19723e */ /* 0x008fc600000010ff */
[C---:B------:R-:W-:Y:S03]  /*ede0*/  HMMA.16816.F32.BF16 R8, R36.reuse, R40, R8 ;  /* 0x000000282408723c */ /* 0x040fe60000041808 */
[----:B------:R-:W-:Y:S03]  /*edf0*/  MUFU.EX2 R122, R122 ;  /* 0x0000007a007a7308 */ /* 0x000fe60000000800 */
[----:B------:R-:W-:Y:S01]  /*ee00*/  HMMA.16816.F32.BF16 R28, R36, R42, R28 ;  /* 0x0000002a241c723c */ /* 0x000fe2000004181c */
[----:B------:R-:W3:Y:S04]  /*ee10*/  LDSM.16.MT88.4 R36, [R213+0x5c00] ;  /* 0x005c0000d524783b */ /* 0x000ee80000004200 */
[----:B------:R-:W5:Y:S01]  /*ee20*/  MUFU.EX2 R49, R49 ;  /* 0x0000003100317308 */ /* 0x000f620000000800 */
[----:B----4-:R-:W-:Y:S01]  /*ee30*/  F2FP.BF16.F32.PACK_AB R27, R115, R132 ;  /* 0x00000084731b723e */ /* 0x010fe200000010ff */
[----:B------:R-:W-:Y:S06]  /*ee40*/  LDSM.16.MT88.4 R40, [R213+0x6000] ;  /* 0x00600000d528783b */ /* 0x000fec0000004200 */
[----:B------:R-:W-:Y:S01]  /*ee50*/  MUFU.EX2 R3, R3 ;  /* 0x0000000300037308 */ /* 0x000fe20000000800 */
[C---:B-1----:R-:W-:Y:S06]  /*ee60*/  HMMA.16816.F32.BF16 R16, R24.reuse, R20, R16 ;  /* 0x000000141810723c */ /* 0x042fec0000041810 */
[C---:B------:R-:W-:Y:S01]  /*ee70*/  HMMA.16816.F32.BF16 R12, R24.reuse, R22, R12 ;  /* 0x00000016180c723c */ /* 0x040fe2000004180c */
[----:B------:R-:W1:Y:S01]  /*ee80*/  MUFU.EX2 R124, R124 ;  /* 0x0000007c007c7308 */ /* 0x000e620000000800 */
[----:B------:R-:W4:Y:S04]  /*ee90*/  LDSM.16.MT88.4 R20, [R214+0x6000] ;  /* 0x00600000d614783b */ /* 0x000f280000004200 */
[C---:B--2---:R-:W-:Y:S03]  /*eea0*/  HMMA.16816.F32.BF16 R8, R24.reuse, R32, R8 ;  /* 0x000000201808723c */ /* 0x044fe60000041808 */
[----:B------:R-:W-:Y:S03]  /*eeb0*/  MUFU.EX2 R117, R117 ;  /* 0x0000007500757308 */ /* 0x000fe60000000800 */
[----:B------:R-:W-:Y:S01]  /*eec0*/  HMMA.16816.F32.BF16 R28, R24, R34, R28 ;  /* 0x00000022181c723c */ /* 0x000fe2000004181c */
[----:B------:R-:W-:-:S04]  /*eed0*/  F2FP.BF16.F32.PACK_AB R32, R107, R114 ;  /* 0x000000726b20723e */ /* 0x000fc800000010ff */
[----:B------:R-:W2:Y:S02]  /*eee0*/  MUFU.EX2 R126, R126 ;  /* 0x0000007e007e7308 */ /* 0x000ea40000000800 */
[----:B------:R-:W-:Y:S02]  /*eef0*/  F2FP.BF16.F32.PACK_AB R24, R111, R120 ;  /* 0x000000786f18723e */ /* 0x000fe400000010ff */
[----:B-----5:R-:W-:Y:S02]  /*ef00*/  F2FP.BF16.F32.PACK_AB R25, R49, R122 ;  /* 0x0000007a3119723e */ /* 0x020fe400000010ff */
[----:B------:R-:W-:Y:S02]  /*ef10*/  F2FP.BF16.F32.PACK_AB R26, R109, R116 ;  /* 0x000000746d1a723e */ /* 0x000fe400000010ff */
[----:B-1----:R-:W-:Y:S01]  /*ef20*/  F2FP.BF16.F32.PACK_AB R27, R124, R3 ;  /* 0x000000037c1b723e */ /* 0x002fe200000010ff */
[----:B------:R-:W-:Y:S01]  /*ef30*/  MUFU.EX2 R121, R121 ;  /* 0x0000007900797308 */ /* 0x000fe20000000800 */
[----:B------:R-:W-:-:S05]  /*ef40*/  F2FP.BF16.F32.PACK_AB R34, R105, R110 ;  /* 0x0000006e6922723e */ /* 0x000fca00000010ff */
[----:B------:R-:W-:Y:S02]  /*ef50*/  HMMA.16816.F32.BF16 R16, R24, R4, R16 ;  /* 0x000000041810723c */ /* 0x000fe40000041810 */
[----:B------:R-:W1:Y:S01]  /*ef60*/  MUFU.EX2 R138, R138 ;  /* 0x0000008a008a7308 */ /* 0x000e620000000800 */
[----:B--2---:R-:W-:-:S03]  /*ef70*/  F2FP.BF16.F32.PACK_AB R33, R126, R117 ;  /* 0x000000757e21723e */ /* 0x004fc600000010ff */
[C---:B------:R-:W-:Y:S01]  /*ef80*/  HMMA.16816.F32.BF16 R12, R24.reuse, R6, R12 ;  /* 0x00000006180c723c */ /* 0x040fe2000004180c */
[----:B------:R-:W2:Y:S03]  /*ef90*/  LDSM.16.MT88.4 R4, [R214+0x6400] ;  /* 0x00640000d604783b */ /* 0x000ea60000004200 */
[----:B------:R-:W-:Y:S02]  /*efa0*/  MUFU.EX2 R127, R127 ;  /* 0x0000007f007f7308 */ /* 0x000fe40000000800 */
[C---:B---3--:R-:W-:Y:S06]  /*efb0*/  HMMA.16816.F32.BF16 R8, R24.reuse, R36, R8 ;  /* 0x000000241808723c */ /* 0x048fec0000041808 */
[----:B------:R-:W-:Y:S01]  /*efc0*/  HMMA.16816.F32.BF16 R28, R24, R38, R28 ;  /* 0x00000026181c723c */ /* 0x000fe2000004181c */
[----:B-1----:R-:W-:Y:S01]  /*efd0*/  F2FP.BF16.F32.PACK_AB R35, R138, R121 ;  /* 0x000000798a23723e */ /* 0x002fe200000010ff */
[----:B------:R-:W1:Y:S01]  /*efe0*/  MUFU.EX2 R140, R140 ;  /* 0x0000008c008c7308 */ /* 0x000e620000000800 */
[----:B------:R-:W3:Y:S04]  /*eff0*/  LDSM.16.MT88.4 R36, [R213+0x6400] ;  /* 0x00640000d524783b */ /* 0x000ee80000004200 */
[----:B------:R-:W5:Y:S01]  /*f000*/  LDSM.16.MT88.4 R24, [R214+0x6800] ;  /* 0x00680000d618783b */ /* 0x000f620000004200 */
[C---:B----4-:R-:W-:Y:S02]  /*f010*/  HMMA.16816.F32.BF16 R16, R32.reuse, R20, R16 ;  /* 0x000000142010723c */ /* 0x050fe40000041810 */
[----:B------:R-:W-:Y:S04]  /*f020*/  MUFU.EX2 R156, R156 ;  /* 0x0000009c009c7308 */ /* 0x000fe80000000800 */
[----:B------:R-:W-:Y:S01]  /*f030*/  HMMA.16816.F32.BF16 R12, R32, R22, R12 ;  /* 0x00000016200c723c */ /* 0x000fe2000004180c */
[----:B------:R-:W-:-:S03]  /*f040*/  F2FP.BF16.F32.PACK_AB R20, R103, R106 ;  /* 0x0000006a6714723e */ /* 0x000fc600000010ff */
[----:B------:R-:W4:Y:S01]  /*f050*/  MUFU.EX2 R135, R135 ;  /* 0x0000008700877308 */ /* 0x000f220000000800 */
[----:B-1----:R-:W-:Y:S01]  /*f060*/  F2FP.BF16.F32.PACK_AB R21, R140, R127 ;  /* 0x0000007f8c15723e */ /* 0x002fe200000010ff */
[----:B------:R-:W-:Y:S01]  /*f070*/  HMMA.16816.F32.BF16 R8, R32, R40, R8 ;  /* 0x000000282008723c */ /* 0x000fe20000041808 */
[----:B------:R-:W-:-:S05]  /*f080*/  F2FP.BF16.F32.PACK_AB R22, R101, R102 ;  /* 0x000000666516723e */ /* 0x000fca00000010ff */
[----:B------:R-:W-:Y:S01]  /*f090*/  HMMA.16816.F32.BF16 R28, R32, R42, R28 ;  /* 0x0000002a201c723c */ /* 0x000fe2000004181c */
[----:B------:R-:W-:Y:S01]  /*f0a0*/  MUFU.EX2 R137, R137 ;  /* 0x0000008900897308 */ /* 0x000fe20000000800 */
[----:B------:R-:W1:Y:S04]  /*f0b0*/  LDSM.16.MT88.4 R32, [R213+0x6800] ;  /* 0x00680000d520783b */ /* 0x000e680000004200 */
[----:B------:R-:W-:Y:S01]  /*f0c0*/  LDSM.16.MT88.4 R40, [R213+0x6c00] ;  /* 0x006c0000d528783b */ /* 0x000fe20000004200 */
[----:B----4-:R-:W-:Y:S02]  /*f0d0*/  F2FP.BF16.F32.PACK_AB R23, R135, R156 ;  /* 0x0000009c8717723e */ /* 0x010fe400000010ff */
[----:B------:R-:W4:Y:S05]  /*f0e0*/  MUFU.EX2 R162, R162 ;  /* 0x000000a200a27308 */ /* 0x000f2a0000000800 */
[C---:B--2---:R-:W-:Y:S03]  /*f0f0*/  HMMA.16816.F32.BF16 R16, R20.reuse, R4, R16 ;  /* 0x000000041410723c */ /* 0x044fe60000041810 */
[----:B------:R-:W-:Y:S03]  /*f100*/  MUFU.EX2 R141, R141 ;  /* 0x0000008d008d7308 */ /* 0x000fe60000000800 */
[C---:B------:R-:W-:Y:S01]  /*f110*/  HMMA.16816.F32.BF16 R12, R20.reuse, R6, R12 ;  /* 0x00000006140c723c */ /* 0x040fe2000004180c */
[----:B------:R-:W2:Y:S04]  /*f120*/  LDSM.16.MT88.4 R4, [R214+0x6c00] ;  /* 0x006c0000d604783b */ /* 0x000ea80000004200 */
[----:B------:R-:W5:Y:S01]  /*f130*/  MUFU.EX2 R168, R168 ;  /* 0x000000a800a87308 */ /* 0x000f620000000800 */
[C---:B---3--:R-:W-:Y:S06]  /*f140*/  HMMA.16816.F32.BF16 R8, R20.reuse, R36, R8 ;  /* 0x000000241408723c */ /* 0x048fec0000041808 */
[----:B------:R-:W-:Y:S01]  /*f150*/  HMMA.16816.F32.BF16 R28, R20, R38, R28 ;  /* 0x00000026141c723c */ /* 0x000fe2000004181c */
[----:B------:R-:W-:Y:S01]  /*f160*/  MUFU.EX2 R147, R147 ;  /* 0x0000009300937308 */ /* 0x000fe20000000800 */
[----:B------:R-:W-:-:S05]  /*f170*/  F2FP.BF16.F32.PACK_AB R36, R90, R93 ;  /* 0x0000005d5a24723e */ /* 0x000fca00000010ff */
[----:B------:R-:W-:Y:S02]  /*f180*/  F2FP.BF16.F32.PACK_AB R20, R96, R97 ;  /* 0x000000616014723e */ /* 0x000fe400000010ff */
[----:B----4-:R-:W-:Y:S01]  /*f190*/  F2FP.BF16.F32.PACK_AB R21, R162, R137 ;  /* 0x00000089a215723e */ /* 0x010fe200000010ff */
[----:B------:R-:W3:Y:S01]  /*f1a0*/  MUFU.EX2 R176, R176 ;  /* 0x000000b000b07308 */ /* 0x000ee20000000800 */
[----:B------:R-:W-:Y:S02]  /*f1b0*/  F2FP.BF16.F32.PACK_AB R22, R92, R95 ;  /* 0x0000005f5c16723e */ /* 0x000fe400000010ff */
[----:B-----5:R-:W-:Y:S02]  /*f1c0*/  F2FP.BF16.F32.PACK_AB R23, R168, R141 ;  /* 0x0000008da817723e */ /* 0x020fe400000010ff */
        /* <DEDUP_REMOVED lines=22> */
[----:B------:R-:W3:Y:S03]  /*f330*/  MUFU.EX2 R80, R80 ;  /* 0x0000005000507308 */ /* 0x000ee60000000800 */
[----:B------:R-:W-:Y:S01]  /*f340*/  HMMA.16816.F32.BF16 R28, R36, R42, R28 ;  /* 0x0000002a241c723c */ /* 0x000fe2000004181c */
[----:B------:R-:W4:Y:S04]  /*f350*/  LDSM.16.MT88.4 R40, [R213+0x7400] ;  /* 0x00740000d528783b */ /* 0x000f280000004200 */
[----:B------:R-:W-:Y:S01]  /*f360*/  MUFU.EX2 R159, R159 ;  /* 0x0000009f009f7308 */ /* 0x000fe20000000800 */
[----:B--2---:R-:W-:Y:S01]  /*f370*/  F2FP.BF16.F32.PACK_AB R23, R192, R157 ;  /* 0x0000009dc017723e */ /* 0x004fe200000010ff */
[----:B------:R-:W-:Y:S01]  /*f380*/  FADD.FTZ R37, R145, R174 ;  /* 0x000000ae91257221 */ /* 0x000fe20000010000 */
[----:B------:R-:W-:Y:S01]  /*f390*/  FADD.FTZ R145, R143, R172 ;  /* 0x000000ac8f917221 */ /* 0x000fe20000010000 */
[----:B------:R-:W-:Y:S01]  /*f3a0*/  F2FP.BF16.F32.PACK_AB R36, R82, R85 ;  /* 0x000000555224723e */ /* 0x000fe200000010ff */
[----:B------:R-:W-:Y:S01]  /*f3b0*/  FFMA.FTZ R143, R166, UR5, -R67 ;  /* 0x00000005a68f7c23 */ /* 0x000fe20008010843 */
[----:B------:R-:W-:Y:S01]  /*f3c0*/  FADD.FTZ R164, R164, R37 ;  /* 0x00000025a4a47221 */ /* 0x000fe20000010000 */
[----:B------:R-:W-:Y:S01]  /*f3d0*/  FADD.FTZ R160, R160, R145 ;  /* 0x00000091a0a07221 */ /* 0x000fe20000010000 */
[----:B------:R-:W2:Y:S01]  /*f3e0*/  MUFU.EX2 R194, R194 ;  /* 0x000000c200c27308 */ /* 0x000ea20000000800 */
[----:B-----5:R-:W-:Y:S01]  /*f3f0*/  HMMA.16816.F32.BF16 R16, R20, R24, R16 ;  /* 0x000000181410723c */ /* 0x020fe20000041810 */
[----:B---3--:R-:W-:Y:S01]  /*f400*/  F2FP.BF16.F32.PACK_AB R38, R80, R83 ;  /* 0x000000535026723e */ /* 0x008fe200000010ff */
[----:B------:R-:W-:-:S04]  /*f410*/  FADD.FTZ R139, R139, R164 ;  /* 0x000000a48b8b7221 */ /* 0x000fc80000010000 */
[----:B------:R-:W-:Y:S01]  /*f420*/  HMMA.16816.F32.BF16 R12, R20, R26, R12 ;  /* 0x0000001a140c723c */ /* 0x000fe2000004180c */
[----:B------:R-:W-:Y:S01]  /*f430*/  MUFU.EX2 R161, R161 ;  /* 0x000000a100a17308 */ /* 0x000fe20000000800 */
[----:B------:R-:W3:Y:S01]  /*f440*/  LDSM.16.MT88.4 R24, [R214+0x7800] ;  /* 0x00780000d618783b */ /* 0x000ee20000004200 */
[----:B------:R-:W-:-:S03]  /*f450*/  FADD.FTZ R152, R152, R139 ;  /* 0x0000008b98987221 */ /* 0x000fc60000010000 */
[C---:B-1----:R-:W-:Y:S01]  /*f460*/  HMMA.16816.F32.BF16 R8, R20.reuse, R32, R8 ;  /* 0x000000201408723c */ /* 0x042fe20000041808 */
[----:B------:R-:W-:Y:S02]  /*f470*/  FADD.FTZ R129, R129, R152 ;  /* 0x0000009881817221 */ /* 0x000fe40000010000 */
[----:B------:R-:W1:Y:S01]  /*f480*/  MUFU.EX2 R184, R186 ;  /* 0x000000ba00b87308 */ /* 0x000e620000000800 */
[----:B--2---:R-:W-:Y:S01]  /*f490*/  F2FP.BF16.F32.PACK_AB R37, R194, R159 ;  /* 0x0000009fc225723e */ /* 0x004fe200000010ff */
[----:B------:R-:W-:Y:S01]  /*f4a0*/  FADD.FTZ R144, R144, R129 ;  /* 0x0000008190907221 */ /* 0x000fe20000010000 */
[----:B------:R-:W-:Y:S01]  /*f4b0*/  HMMA.16816.F32.BF16 R28, R20, R34, R28 ;  /* 0x00000022141c723c */ /* 0x000fe2000004181c */
[----:B------:R-:W2:Y:S02]  /*f4c0*/  LDSM.16.MT88.4 R20, [R213+0x7800] ;  /* 0x00780000d514783b */ /* 0x000ea40000004200 */
        /* <DEDUP_REMOVED lines=18> */
[----:B------:R-:W-:Y:S01]  /*f5f0*/  FADD.FTZ R109, R109, R116 ;  /* 0x000000746d6d7221 */ /* 0x000fe20000010000 */
[----:B------:R-:W-:Y:S01]  /*f600*/  LDSM.16.MT88.4 R4, [R214+0x7c00] ;  /* 0x007c0000d604783b */ /* 0x000fe20000004200 */
        /* <DEDUP_REMOVED lines=23> */
[--C-:B------:R-:W-:Y:S01]  /*f780*/  FFMA.FTZ R49, R64, UR5, -R67.reuse ;  /* 0x0000000540317c23 */ /* 0x100fe20008010843 */
[----:B------:R-:W1:Y:S01]  /*f790*/  MUFU.EX2 R158, R158 ;  /* 0x0000009e009e7308 */ /* 0x000e620000000800 */
[----:B----4-:R-:W-:Y:S01]  /*f7a0*/  F2FP.BF16.F32.PACK_AB R33, R170, R163 ;  /* 0x000000a3aa21723e */ /* 0x010fe200000010ff */
[----:B------:R-:W-:Y:S01]  /*f7b0*/  FADD.FTZ R3, R3, R122 ;  /* 0x0000007a03037221 */ /* 0x000fe20000010000 */
[----:B------:R-:W-:Y:S01]  /*f7c0*/  FADD.FTZ R103, R103, R106 ;  /* 0x0000006a67677221 */ /* 0x000fe20000010000 */
[----:B------:R-:W-:Y:S01]  /*f7d0*/  FFMA.FTZ R64, R63, UR5, -R67 ;  /* 0x000000053f407c23 */ /* 0x000fe20008010843 */
[--C-:B------:R-:W-:Y:S01]  /*f7e0*/  FFMA.FTZ R36, R113, UR5, -R94.reuse ;  /* 0x0000000571247c23 */ /* 0x100fe2000801085e */
[----:B------:R-:W-:Y:S01]  /*f7f0*/  FADD.FTZ R124, R124, R3 ;  /* 0x000000037c7c7221 */ /* 0x000fe20000010000 */
[--C-:B------:R-:W-:Y:S01]  /*f800*/  FFMA.FTZ R3, R99, UR5, -R94.reuse ;  /* 0x0000000563037c23 */ /* 0x100fe2000801085e */
[----:B------:R-:W-:Y:S01]  /*f810*/  MUFU.EX2 R77, R77 ;  /* 0x0000004d004d7308 */ /* 0x000fe20000000800 */
[----:B------:R-:W-:Y:S01]  /*f820*/  FFMA.FTZ R63, R66, UR5, -R94 ;  /* 0x00000005423f7c23 */ /* 0x000fe2000801085e */
[----:B------:R-:W-:-:S04]  /*f830*/  FADD.FTZ R117, R117, R124 ;  /* 0x0000007c75757221 */ /* 0x000fc80000010000 */
[----:B------:R-:W-:Y:S02]  /*f840*/  FADD.FTZ R126, R126, R117 ;  /* 0x000000757e7e7221 */ /* 0x000fe40000010000 */
[----:B------:R-:W4:Y:S01]  /*f850*/  MUFU.EX2 R74, R74 ;  /* 0x0000004a004a7308 */ /* 0x000f220000000800 */
[----:B-1----:R-:W-:Y:S01]  /*f860*/  F2FP.BF16.F32.PACK_AB R35, R158, R143 ;  /* 0x0000008f9e23723e */ /* 0x002fe200000010ff */
[----:B------:R-:W-:-:S04]  /*f870*/  FADD.FTZ R121, R121, R126 ;  /* 0x0000007e79797221 */ /* 0x000fc80000010000 */
[----:B------:R-:W-:Y:S02]  /*f880*/  FADD.FTZ R138, R138, R121 ;  /* 0x000000798a8a7221 */ /* 0x000fe40000010000 */
[----:B---3--:R-:W-:Y:S01]  /*f890*/  HMMA.16816.F32.BF16 R16, R32, R24, R16 ;  /* 0x000000182010723c */ /* 0x008fe20000041810 */
[----:B------:R-:W-:Y:S01]  /*f8a0*/  MUFU.EX2 R75, R75 ;  /* 0x0000004b004b7308 */ /* 0x000fe20000000800 */
[----:B------:R-:W-:-:S04]  /*f8b0*/  FADD.FTZ R127, R127, R138 ;  /* 0x0000008a7f7f7221 */ /* 0x000fc80000010000 */
[C---:B------:R-:W-:Y:S01]  /*f8c0*/  HMMA.16816.F32.BF16 R12, R32.reuse, R26, R12 ;  /* 0x0000001a200c723c */ /* 0x040fe2000004180c */
[----:B------:R-:W1:Y:S01]  /*f8d0*/  LDSM.16.MT88.4 R24, [R213+0x7c00] ;  /* 0x007c0000d518783b */ /* 0x000e620000004200 */
[----:B------:R-:W-:Y:S01]  /*f8e0*/  FADD.FTZ R127, R140, R127 ;  /* 0x0000007f8c7f7221 */ /* 0x000fe20000010000 */
[----:B------:R-:W3:Y:S03]  /*f8f0*/  MUFU.EX2 R72, R72 ;  /* 0x0000004800487308 */ /* 0x000ee60000000800 */
[----:B--2---:R-:W-:Y:S01]  /*f900*/  HMMA.16816.F32.BF16 R8, R32, R20, R8 ;  /* 0x000000142008723c */ /* 0x004fe20000041808 */
[----:B------:R-:W-:-:S04]  /*f910*/  FADD.FTZ R156, R156, R127 ;  /* 0x0000007f9c9c7221 */ /* 0x000fc80000010000 */
[----:B------:R-:W-:Y:S01]  /*f920*/  MUFU.EX2 R133, R133 ;  /* 0x0000008500857308 */ /* 0x000fe20000000800 */
[----:B------:R-:W-:Y:S01]  /*f930*/  HMMA.16816.F32.BF16 R28, R32, R22, R28 ;  /* 0x00000016201c723c */ /* 0x000fe2000004181c */
[----:B----4-:R-:W-:Y:S01]  /*f940*/  F2FP.BF16.F32.PACK_AB R20, R74, R77 ;  /* 0x0000004d4a14723e */ /* 0x010fe200000010ff */
[----:B------:R-:W-:Y:S01]  /*f950*/  FADD.FTZ R156, R135, R156 ;  /* 0x0000009c879c7221 */ /* 0x000fe20000010000 */
[----:B------:R-:W2:Y:S03]  /*f960*/  LDSM.16.MT88.4 R32, [R214+0x8000] ;  /* 0x00800000d620783b */ /* 0x000ea60000004200 */
[----:B------:R-:W-:Y:S01]  /*f970*/  FADD.FTZ R137, R137, R156 ;  /* 0x0000009c89897221 */ /* 0x000fe20000010000 */
[----:B------:R-:W4:Y:S01]  /*f980*/  MUFU.EX2 R40, R142 ;  /* 0x0000008e00287308 */ /* 0x000f220000000800 */
[----:B---3--:R-:W-:Y:S02]  /*f990*/  F2FP.BF16.F32.PACK_AB R22, R72, R75 ;  /* 0x0000004b4816723e */ /* 0x008fe400000010ff */
        /* <DEDUP_REMOVED lines=25> */
[----:B------:R-:W3:Y:S01]  /*fb30*/  LDSM.16.MT88.4 R4, [R213+0x8000] ;  /* 0x00800000d504783b */ /* 0x000ee20000004200 */
[----:B------:R-:W-:Y:S01]  /*fb40*/  FADD.FTZ R194, R194, R159 ;  /* 0x0000009fc2c27221 */ /* 0x000fe20000010000 */
[----:B------:R-:W-:Y:S01]  /*fb50*/  FADD.FTZ R97, R97, R24 ;  /* 0x0000001861617221 */ /* 0x000fe20000010000 */
[----:B----4-:R-:W-:Y:S01]  /*fb60*/  F2FP.BF16.F32.PACK_AB R24, R70, R73 ;  /* 0x000000494618723e */ /* 0x010fe200000010ff */
[----:B------:R-:W-:Y:S01]  /*fb70*/  MUFU.EX2 R39, R39 ;  /* 0x0000002700277308 */ /* 0x000fe20000000800 */
[----:B------:R-:W-:Y:S01]  /*fb80*/  HMMA.16816.F32.BF16 R28, R20, R26, R28 ;  /* 0x0000001a141c723c */ /* 0x000fe2000004181c */
[----:B------:R-:W-:Y:S01]  /*fb90*/  FADD.FTZ R96, R96, R97 ;  /* 0x0000006160607221 */ /* 0x000fe20000010000 */
[----:B------:R-:W4:Y:S01]  /*fba0*/  LDSM.16.MT88.4 R20, [R214+0x8400] ;  /* 0x00840000d614783b */ /* 0x000f220000004200 */
[----:B------:R-:W-:-:S02]  /*fbb0*/  FADD.FTZ R161, R161, R194 ;  /* 0x000000c2a1a17221 */ /* 0x000fc40000010000 */
[----:B------:R-:W-:Y:S02]  /*fbc0*/  FADD.FTZ R95, R95, R96 ;  /* 0x000000605f5f7221 */ /* 0x000fe40000010000 */
[----:B------:R-:W5:Y:S01]  /*fbd0*/  MUFU.EX2 R42, R42 ;  /* 0x0000002a002a7308 */ /* 0x000f620000000800 */
        /* <DEDUP_REMOVED lines=13> */
[----:B------:R-:W-:Y:S02]  /*fcb0*/  FADD.FTZ R158, R158, R143 ;  /* 0x0000008f9e9e7221 */ /* 0x000fe40000010000 */
[----:B------:R-:W-:Y:S01]  /*fcc0*/  LDSM.16.MT88.4 R140, [R214+0x8c00] ;  /* 0x008c0000d68c783b */ /* 0x000fe20000004200 */
[----:B------:R-:W-:Y:S01]  /*fcd0*/  FADD.FTZ R89, R89, R88 ;  /* 0x0000005859597221 */ /* 0x000fe20000010000 */
[----:B------:R-:W-:Y:S01]  /*fce0*/  FADD.FTZ R133, R133, R158 ;  /* 0x0000009e85857221 */ /* 0x000fe20000010000 */
[----:B------:R-:W-:Y:S02]  /*fcf0*/  MUFU.EX2 R69, R69 ;  /* 0x0000004500457308 */ /* 0x000fe40000000800 */
[----:B------:R-:W-:Y:S01]  /*fd00*/  FADD.FTZ R86, R86, R89 ;  /* 0x0000005956567221 */ /* 0x000fe20000010000 */
[----:B------:R-:W-:-:S02]  /*fd10*/  FADD.FTZ R40, R40, R133 ;  /* 0x0000008528287221 */ /* 0x000fc40000010000 */
[----:B------:R-:W-:Y:S01]  /*fd20*/  LDSM.16.MT88.4 R132, [R213+0x8c00] ;  /* 0x008c0000d584783b */ /* 0x000fe20000004200 */
[----:B------:R-:W-:Y:S01]  /*fd30*/  FADD.FTZ R87, R87, R86 ;  /* 0x0000005657577221 */ /* 0x000fe20000010000 */
[----:B------:R-:W-:Y:S01]  /*fd40*/  FADD.FTZ R37, R37, R40 ;  /* 0x0000002825257221 */ /* 0x000fe20000010000 */
[----:B------:R-:W5:Y:S01]  /*fd50*/  MUFU.EX2 R52, R52 ;  /* 0x0000003400347308 */ /* 0x000f620000000800 */
[----:B-1----:R-:W-:Y:S01]  /*fd60*/  F2FP.BF16.F32.PACK_AB R27, R104, R41 ;  /* 0x00000029681b723e */ /* 0x002fe200000010ff */
[----:B------:R-:W-:Y:S01]  /*fd70*/  FADD.FTZ R84, R84, R87 ;  /* 0x0000005754547221 */ /* 0x000fe20000010000 */
[----:B------:R-:W-:-:S03]  /*fd80*/  FADD.FTZ R38, R38, R37 ;  /* 0x0000002526267221 */ /* 0x000fc60000010000 */
[----:B------:R-:W-:Y:S01]  /*fd90*/  FADD.FTZ R85, R85, R84 ;  /* 0x0000005455557221 */ /* 0x000fe20000010000 */
[----:B------:R-:W-:Y:S01]  /*fda0*/  FADD.FTZ R39, R39, R38 ;  /* 0x0000002627277221 */ /* 0x000fe20000010000 */
[----:B------:R-:W-:Y:S01]  /*fdb0*/  MUFU.EX2 R53, R53 ;  /* 0x0000003500357308 */ /* 0x000fe20000000800 */
[----:B--2---:R-:W-:Y:S01]  /*fdc0*/  HMMA.16816.F32.BF16 R16, R24, R32, R16 ;  /* 0x000000201810723c */ /* 0x004fe20000041810 */
[----:B------:R-:W-:Y:S01]  /*fdd0*/  FADD.FTZ R82, R82, R85 ;  /* 0x0000005552527221 */ /* 0x000fe20000010000 */
[----:B------:R-:W-:-:S03]  /*fde0*/  FADD.FTZ R42, R42, R39 ;  /* 0x000000272a2a7221 */ /* 0x000fc60000010000 */
[----:B------:R-:W-:Y:S01]  /*fdf0*/  FADD.FTZ R83, R83, R82 ;  /* 0x0000005253537221 */ /* 0x000fe20000010000 */
[C---:B------:R-:W-:Y:S01]  /*fe00*/  HMMA.16816.F32.BF16 R12, R24.reuse, R34, R12 ;  /* 0x00000022180c723c */ /* 0x040fe2000004180c */
[----:B------:R-:W1:Y:S01]  /*fe10*/  MUFU.EX2 R50, R50 ;  /* 0x0000003200327308 */ /* 0x000e620000000800 */
[----:B------:R-:W2:Y:S01]  /*fe20*/  LDSM.16.MT88.4 R32, [R213+0x8400] ;  /* 0x00840000d520783b */ /* 0x000ea20000004200 */
[----:B------:R-:W-:Y:S01]  /*fe30*/  FADD.FTZ R80, R80, R83 ;  /* 0x0000005350507221 */ /* 0x000fe20000010000 */
[----:B------:R-:W-:Y:S02]  /*fe40*/  FADD.FTZ R41, R41, R42 ;  /* 0x0000002a29297221 */ /* 0x000fe40000010000 */
[C---:B---3--:R-:W-:Y:S01]  /*fe50*/  HMMA.16816.F32.BF16 R8, R24.reuse, R4, R8 ;  /* 0x000000041808723c */ /* 0x048fe20000041808 */
[----:B------:R-:W-:Y:S01]  /*fe60*/  FADD.FTZ R81, R81, R80 ;  /* 0x0000005051517221 */ /* 0x000fe20000010000 */
[----:B------:R-:W-:Y:S01]  /*fe70*/  FADD.FTZ R41, R104, R41 ;  /* 0x0000002968297221 */ /* 0x000fe20000010000 */
[----:B------:R-:W-:Y:S02]  /*fe80*/  MUFU.EX2 R98, R100 ;  /* 0x0000006400627308 */ /* 0x000fe40000000800 */
[----:B------:R-:W-:Y:S01]  /*fe90*/  FADD.FTZ R78, R78, R81 ;  /* 0x000000514e4e7221 */ /* 0x000fe20000010000 */
[----:B------:R-:W-:Y:S01]  /*fea0*/  HMMA.16816.F32.BF16 R28, R24, R6, R28 ;  /* 0x00000006181c723c */ /* 0x000fe2000004181c */
[----:B-----5:R-:W-:Y:S01]  /*feb0*/  F2FP.BF16.F32.PACK_AB R4, R52, R69 ;  /* 0x000000453404723e */ /* 0x020fe200000010ff */
[----:B------:R-:W3:Y:S01]  /*fec0*/  LDSM.16.MT88.4 R24, [R214+0x8800] ;  /* 0x00880000d618783b */ /* 0x000ee20000004200 */
[----:B------:R-:W-:-:S02]  /*fed0*/  FADD.FTZ R79, R79, R78 ;  /* 0x0000004e4f4f7221 */ /* 0x000fc40000010000 */
[----:B------:R-:W5:Y:S02]  /*fee0*/  MUFU.EX2 R43, R43 ;  /* 0x0000002b002b7308 */ /* 0x000f640000000800 */
[----:B------:R-:W-:Y:S01]  /*fef0*/  FADD.FTZ R76, R76, R79 ;  /* 0x0000004f4c4c7221 */ /* 0x000fe20000010000 */
[----:B-1----:R-:W-:-:S03]  /*ff00*/  F2FP.BF16.F32.PACK_AB R6, R50, R53 ;  /* 0x000000353206723e */ /* 0x002fc600000010ff */
[----:B------:R-:W-:Y:S02]  /*ff10*/  FADD.FTZ R77, R77, R76 ;  /* 0x0000004c4d4d7221 */ /* 0x000fe40000010000 */
[----:B------:R-:W-:Y:S02]  /*ff20*/  MUFU.EX2 R49, R49 ;  /* 0x0000003100317308 */ /* 0x000fe40000000800 */
[----:B------:R-:W-:-:S04]  /*ff30*/  FADD.FTZ R74, R74, R77 ;  /* 0x0000004d4a4a7221 */ /* 0x000fc80000010000 */
        /* <DEDUP_REMOVED lines=8> */
[----:B------:R-:W-:-:S04]  /*ffc0*/  FADD.FTZ R70, R70, R73 ;  /* 0x0000004946467221 */ /* 0x000fc80000010000 */
[----:B------:R-:W-:Y:S02]  /*ffd0*/  FADD.FTZ R71, R71, R70 ;  /* 0x0000004647477221 */ /* 0x000fe40000010000 */
[----:B------:R-:W5:Y:S01]  /*ffe0*/  MUFU.EX2 R46, R46 ;  /* 0x0000002e002e7308 */ /* 0x000f620000000800 */
        /* <DEDUP_REMOVED lines=8> */
[C---:B------:R-:W-:Y:S01]  /*10070*/  HMMA.16816.F32.BF16 R12, R4.reuse, R22, R12 ;  /* 0x00000016040c723c */ /* 0x040fe2000004180c */
[----:B------:R-:W1:Y:S01]  /*10080*/  LDSM.16.MT88.4 R20, [R213+0x8800] ;  /* 0x00880000d514783b */ /* 0x000e620000004200 */
[----:B------:R-:W-:Y:S01]  /*10090*/  FADD.FTZ R53, R53, R52 ;  /* 0x0000003435357221 */ /* 0x000fe20000010000 */
[----:B------:R-:W4:Y:S03]  /*100a0*/  MUFU.EX2 R44, R44 ;  /* 0x0000002c002c7308 */ /* 0x000f260000000800 */
[----:B--2---:R-:W-:Y:S01]  /*100b0*/  HMMA.16816.F32.BF16 R8, R4, R32, R8 ;  /* 0x000000200408723c */ /* 0x004fe20000041808 */
[----:B------:R-:W-:-:S04]  /*100c0*/  FADD.FTZ R50, R50, R53 ;  /* 0x0000003532327221 */ /* 0x000fc80000010000 */
[----:B------:R-:W-:Y:S01]  /*100d0*/  MUFU.EX2 R62, R62 ;  /* 0x0000003e003e7308 */ /* 0x000fe20000000800 */
[----:B------:R-:W-:Y:S01]  /*100e0*/  HMMA.16816.F32.BF16 R28, R4, R34, R28 ;  /* 0x00000022041c723c */ /* 0x000fe2000004181c */
[----:B------:R-:W-:-:S06]  /*100f0*/  FFMA.FTZ R33, R58, UR5, -R67 ;  /* 0x000000053a217c23 */ /* 0x000fcc0008010843 */
[----:B------:R-:W2:Y:S01]  /*10100*/  MUFU.EX2 R61, R61 ;  /* 0x0000003d003d7308 */ /* 0x000ea20000000800 */
[----:B-----5:R-:W-:Y:S01]  /*10110*/  F2FP.BF16.F32.PACK_AB R4, R46, R51 ;  /* 0x000000332e04723e */ /* 0x020fe200000010ff */
[----:B------:R-:W-:Y:S01]  /*10120*/  FFMA.FTZ R34, R57, UR5, -R67 ;  /* 0x0000000539227c23 */ /* 0x000fe20008010843 */
[----:B----4-:R-:W-:Y:S01]  /*10130*/  F2FP.BF16.F32.PACK_AB R6, R44, R45 ;  /* 0x0000002d2c06723e */ /* 0x010fe200000010ff */
[----:B------:R-:W-:-:S04]  /*10140*/  FADD.FTZ R51, R51, R50 ;  /* 0x0000003233337221 */ /* 0x000fc80000010000 */
[----:B------:R-:W-:Y:S01]  /*10150*/  MUFU.EX2 R60, R60 ;  /* 0x0000003c003c7308 */ /* 0x000fe20000000800 */
[----:B------:R-:W-:-:S04]  /*10160*/  FADD.FTZ R46, R46, R51 ;  /* 0x000000332e2e7221 */ /* 0x000fc80000010000 */
[----:B------:R-:W-:-:S03]  /*10170*/  FADD.FTZ R45, R45, R46 ;  /* 0x0000002e2d2d7221 */ /* 0x000fc60000010000 */
[----:B------:R-:W4:Y:S01]  /*10180*/  MUFU.EX2 R59, R59 ;  /* 0x0000003b003b7308 */ /* 0x000f220000000800 */
[----:B--2---:R-:W-:Y:S01]  /*10190*/  F2FP.BF16.F32.PACK_AB R5, R61, R62 ;  /* 0x0000003e3d05723e */ /* 0x004fe200000010ff */
[----:B------:R-:W-:Y:S01]  /*101a0*/  FADD.FTZ R62, R62, R49 ;  /* 0x000000313e3e7221 */ /* 0x000fe20000010000 */
[----:B------:R-:W-:-:S03]  /*101b0*/  FADD.FTZ R45, R44, R45 ;  /* 0x0000002d2c2d7221 */ /* 0x000fc60000010000 */
[----:B------:R-:W-:Y:S02]  /*101c0*/  FADD.FTZ R61, R61, R62 ;  /* 0x0000003e3d3d7221 */ /* 0x000fe40000010000 */
[----:B------:R-:W-:Y:S08]  /*101d0*/  MUFU.EX2 R36, R36 ;  /* 0x0000002400247308 */ /* 0x000ff00000000800 */
[----:B------:R-:W2:Y:S01]  /*101e0*/  MUFU.EX2 R3, R3 ;  /* 0x0000000300037308 */ /* 0x000ea20000000800 */
[----:B----4-:R-:W-:Y:S01]  /*101f0*/  F2FP.BF16.F32.PACK_AB R7, R59, R60 ;  /* 0x0000003c3b07723e */ /* 0x010fe200000010ff */
[----:B------:R-:W-:-:S04]  /*10200*/  FADD.FTZ R60, R60, R61 ;  /* 0x0000003d3c3c7221 */ /* 0x000fc80000010000 */
[----:B------:R-:W-:Y:S02]  /*10210*/  FADD.FTZ R60, R59, R60 ;  /* 0x0000003c3b3c7221 */ /* 0x000fe40000010000 */
[C---:B---3--:R-:W-:Y:S01]  /*10220*/  HMMA.16816.F32.BF16 R16, R4.reuse, R24, R16 ;  /* 0x000000180410723c */ /* 0x048fe20000041810 */
[----:B------:R-:W-:Y:S05]  /*10230*/  MUFU.EX2 R33, R33 ;  /* 0x0000002100217308 */ /* 0x000fea0000000800 */
[C---:B-1----:R-:W-:Y:S01]  /*10240*/  HMMA.16816.F32.BF16 R8, R4.reuse, R20, R8 ;  /* 0x000000140408723c */ /* 0x042fe20000041808 */
[--C-:B------:R-:W-:Y:S01]  /*10250*/  FFMA.FTZ R24, R55, UR5, -R67.reuse ;  /* 0x0000000537187c23 */ /* 0x100fe20008010843 */
[----:B------:R-:W-:Y:S01]  /*10260*/  FFMA.FTZ R25, R54, UR5, -R67 ;  /* 0x0000000536197c23 */ /* 0x000fe20008010843 */
[----:B------:R-:W1:Y:S03]  /*10270*/  MUFU.EX2 R34, R34 ;  /* 0x0000002200227308 */ /* 0x000e660000000800 */
[C---:B------:R-:W-:Y:S05]  /*10280*/  HMMA.16816.F32.BF16 R12, R4.reuse, R26, R12 ;  /* 0x0000001a040c723c */ /* 0x040fea000004180c */
[----:B------:R-:W-:Y:S01]  /*10290*/  MUFU.EX2 R63, R63 ;  /* 0x0000003f003f7308 */ /* 0x000fe20000000800 */
[----:B------:R-:W-:Y:S07]  /*102a0*/  HMMA.16816.F32.BF16 R28, R4, R22, R28 ;  /* 0x00000016041c723c */ /* 0x000fee000004181c */
[----:B------:R-:W3:Y:S01]  /*102b0*/  MUFU.EX2 R32, R65 ;  /* 0x0000004100207308 */ /* 0x000ee20000000800 */
[----:B--2---:R-:W-:Y:S01]  /*102c0*/  F2FP.BF16.F32.PACK_AB R4, R3, R36 ;  /* 0x000000240304723e */ /* 0x004fe200000010ff */
[----:B------:R-:W-:Y:S01]  /*102d0*/  FADD.FTZ R36, R36, R45 ;  /* 0x0000002d24247221 */ /* 0x000fe20000010000 */
[----:B-1----:R-:W-:Y:S01]  /*102e0*/  F2FP.BF16.F32.PACK_AB R5, R34, R33 ;  /* 0x000000212205723e */ /* 0x002fe200000010ff */
[----:B------:R-:W-:-:S02]  /*102f0*/  FADD.FTZ R33, R33, R60 ;  /* 0x0000003c21217221 */ /* 0x000fc40000010000 */
[----:B------:R-:W-:Y:S02]  /*10300*/  FADD.FTZ R36, R3, R36 ;  /* 0x0000002403247221 */ /* 0x000fe40000010000 */
[----:B------:R-:W-:Y:S01]  /*10310*/  MUFU.EX2 R24, R24 ;  /* 0x0000001800187308 */ /* 0x000fe20000000800 */
[----:B------:R-:W-:-:S07]  /*10320*/  FADD.FTZ R33, R34, R33 ;  /* 0x0000002122217221 */ /* 0x000fce0000010000 */
[----:B------:R-:W1:Y:S01]  /*10330*/  MUFU.EX2 R25, R25 ;  /* 0x0000001900197308 */ /* 0x000e620000000800 */
[----:B---3--:R-:W-:Y:S01]  /*10340*/  F2FP.BF16.F32.PACK_AB R6, R32, R63 ;  /* 0x0000003f2006723e */ /* 0x008fe200000010ff */
        /* <DEDUP_REMOVED lines=75> */
.L_x_1979:
[----:B------:R-:W-:Y:S02]  /*10800*/  ULDC UR8, c[0x0][0x250] ;  /* 0x0000940000087ab9 */ /* 0x000fe40000000800 */
[----:B------:R-:W-:-:S06]  /*10810*/  USHF.L.U32 UR4, UR8, 0x8, URZ ;  /* 0x0000000808047899 */ /* 0x000fcc000800063f */
[----:B------:R-:W-:-:S04]  /*10820*/  IADD3 R8, RZ, -UR4, RZ ;  /* 0x80000004ff087c10 */ /* 0x000fc8000fffe0ff */
[----:B------:R-:W-:-:S07]  /*10830*/  SHF.R.S32.HI R4, RZ, 0x1f, R8 ;  /* 0x0000001fff047819 */ /* 0x000fce0000011408 */
.L_x_1980:
        /* <DEDUP_REMOVED lines=13> */
[----:B------:R2:W-:Y:S01]  /*10910*/  LDGSTS.E.BYPASS.LTC128B.128 [R229+0x5800], desc[UR6][R8.64] ;  /* 0x0580000008e57fae */ /* 0x0005e2000b901d46 */
        /* <DEDUP_REMOVED lines=15> */
[----:B------:R-:W-:Y:S01]  /*10a10*/  IADD3.X R35, R33, UR4, RZ, P0, !PT ;  /* 0x0000000421237c10 */ /* 0x000fe200087fe4ff */
[----:B------:R-:W-:Y:S01]  /*10a20*/  ULDC UR4, c[0x0][0x39c] ;  /* 0x0000e70000047ab9 */ /* 0x000fe20000000800 */
[----:B------:R-:W-:-:S03]  /*10a30*/  ISETP.GE.AND P0, PT, R56, 0x3, PT ;  /* 0x000000033800780c */ /* 0x000fc60003f06270 */
[----:B------:R3:W-:Y:S04]  /*10a40*/  LDGSTS.E.BYPASS.LTC128B.128 [R229+0x8800], desc[UR6][R34.64] ;  /* 0x0880000022e57fae */ /* 0x0007e8000b901d46 */
[----:B------:R-:W-:Y:S04]  /*10a50*/  LDSM.16.M88.4 R12, [R218] ;  /* 0x00000000da0c783b */ /* 0x000fe80000000200 */
[----:B------:R-:W4:Y:S04]  /*10a60*/  LDSM.16.M88.4 R28, [R216+0x1000] ;  /* 0x00100000d81c783b */ /* 0x000f280000000200 */
[----:B--2---:R-:W-:Y:S04]  /*10a70*/  LDSM.16.M88.4 R8, [R217] ;  /* 0x00000000d908783b */ /* 0x004fe80000000200 */
[----:B------:R-:W-:Y:S04]  /*10a80*/  LDSM.16.M88.4 R24, [R215] ;  /* 0x00000000d718783b */ /* 0x000fe80000000200 */
[----:B------:R-:W2:Y:S04]  /*10a90*/  LDSM.16.M88.4 R20, [R216+0x1400] ;  /* 0x00140000d814783b */ /* 0x000ea80000000200 */
[----:B------:R-:W5:Y:S04]  /*10aa0*/  LDSM.16.M88.4 R36, [R212] ;  /* 0x00000000d424783b */ /* 0x000f680000000200 */
[----:B---3--:R-:W3:Y:S04]  /*10ab0*/  LDSM.16.M88.4 R32, [R216+0x1800] ;  /* 0x00180000d820783b */ /* 0x008ee80000000200 */
[----:B------:R-:W0:Y:S01]  /*10ac0*/  LDGDEPBAR ;  /* 0x00000000000079af */ /* 0x000e220000000000 */
[C---:B----4-:R-:W-:Y:S06]  /*10ad0*/  HMMA.16816.F32.BF16 R4, R12.reuse, R28, RZ ;  /* 0x0000001c0c04723c */ /* 0x050fec00000418ff */
[C---:B------:R-:W-:Y:S06]  /*10ae0*/  HMMA.16816.F32.BF16 R28, R12.reuse, R30, RZ ;  /* 0x0000001e0c1c723c */ /* 0x040fec00000418ff */
[----:B--2---:R-:W-:-:S12]  /*10af0*/  HMMA.16816.F32.BF16 R16, R12, R20, RZ ;  /* 0x000000140c10723c */ /* 0x004fd800000418ff */
[C---:B------:R-:W-:Y:S06]  /*10b00*/  HMMA.16816.F32.BF16 R4, R8.reuse, R24, R4 ;  /* 0x000000180804723c */ /* 0x040fec0000041804 */
[C---:B------:R-:W-:Y:S01]  /*10b10*/  HMMA.16816.F32.BF16 R28, R8.reuse, R26, R28 ;  /* 0x0000001a081c723c */ /* 0x040fe2000004181c */
[----:B------:R-:W2:Y:S05]  /*10b20*/  LDSM.16.M88.4 R24, [R211] ;  /* 0x00000000d318783b */ /* 0x000eaa0000000200 */
[----:B-----5:R-:W-:-:S12]  /*10b30*/  HMMA.16816.F32.BF16 R16, R8, R36, R16 ;  /* 0x000000240810723c */ /* 0x020fd80000041810 */
[----:B------:R-:W-:Y:S01]  /*10b40*/  FMUL.FTZ R49, R4, UR4 ;  /* 0x0000000404317c20 */ /* 0x000fe20008410000 */
[----:B------:R-:W-:Y:S01]  /*10b50*/  FMUL.FTZ R40, R5, UR4 ;  /* 0x0000000405287c20 */ /* 0x000fe20008410000 */
[----:B------:R-:W-:Y:S01]  /*10b60*/  FMUL.FTZ R3, R6, UR4 ;  /* 0x0000000406037c20 */ /* 0x000fe20008410000 */
[----:B------:R-:W-:Y:S02]  /*10b70*/  FMUL.FTZ R105, R7, UR4 ;  /* 0x0000000407697c20 */ /* 0x000fe40008410000 */
[C---:B------:R-:W-:Y:S01]  /*10b80*/  HMMA.16816.F32.BF16 R4, R12.reuse, R22, RZ ;  /* 0x000000160c04723c */ /* 0x040fe200000418ff */
[----:B------:R-:W-:Y:S01]  /*10b90*/  FMUL.FTZ R42, R28, UR4 ;  /* 0x000000041c2a7c20 */ /* 0x000fe20008410000 */
[----:B------:R-:W-:Y:S01]  /*10ba0*/  FMUL.FTZ R41, R29, UR4 ;  /* 0x000000041d297c20 */ /* 0x000fe20008410000 */
[----:B------:R-:W-:Y:S01]  /*10bb0*/  FMUL.FTZ R121, R30, UR4 ;  /* 0x000000041e797c20 */ /* 0x000fe20008410000 */
[----:B------:R-:W-:Y:S01]  /*10bc0*/  FMUL.FTZ R119, R31, UR4 ;  /* 0x000000041f777c20 */ /* 0x000fe20008410000 */
[----:B------:R-:W-:Y:S01]  /*10bd0*/  MUFU.TANH R40, R40 ;  /* 0x0000002800287308 */ /* 0x000fe20000002400 */
[C---:B---3--:R-:W-:Y:S01]  /*10be0*/  HMMA.16816.F32.BF16 R20, R12.reuse, R32, RZ ;  /* 0x000000200c14723c */ /* 0x048fe200000418ff */
[----:B------:R-:W3:Y:S01]  /*10bf0*/  LDSM.16.M88.4 R28, [R216+0x1c00] ;  /* 0x001c0000d81c783b */ /* 0x000ee20000000200 */
[----:B------:R-:W-:Y:S01]  /*10c00*/  FMUL.FTZ R44, R16, UR4 ;  /* 0x00000004102c7c20 */ /* 0x000fe20008410000 */
[----:B------:R-:W-:Y:S01]  /*10c10*/  FMUL.FTZ R43, R17, UR4 ;  /* 0x00000004112b7c20 */ /* 0x000fe20008410000 */
[----:B------:R-:W-:Y:S01]  /*10c20*/  FMUL.FTZ R113, R18, UR4 ;  /* 0x0000000412717c20 */ /* 0x000fe20008410000 */
[----:B------:R-:W-:Y:S01]  /*10c30*/  FMUL.FTZ R127, R19, UR4 ;  /* 0x00000004137f7c20 */ /* 0x000fe20008410000 */
[----:B------:R-:W-:Y:S01]  /*10c40*/  HMMA.16816.F32.BF16 R32, R12, R34, RZ ;  /* 0x000000220c20723c */ /* 0x000fe200000418ff */
[----:B------:R-:W4:Y:S01]  /*10c50*/  LDSM.16.M88.4 R16, [R210] ;  /* 0x00000000d210783b */ /* 0x000f220000000200 */
[----:B------:R-:W-:Y:S08]  /*10c60*/  MUFU.TANH R105, R105 ;  /* 0x0000006900697308 */ /* 0x000ff00000002400 */
[----:B------:R-:W5:Y:S02]  /*10c70*/  MUFU.TANH R42, R42 ;  /* 0x0000002a002a7308 */ /* 0x000f640000002400 */
[C---:B------:R-:W-:Y:S06]  /*10c80*/  HMMA.16816.F32.BF16 R4, R8.reuse, R38, R4 ;  /* 0x000000260804723c */ /* 0x040fec0000041804 */
[C---:B--2---:R-:W-:Y:S01]  /*10c90*/  HMMA.16816.F32.BF16 R20, R8.reuse, R24, R20 ;  /* 0x000000180814723c */ /* 0x044fe20000041814 */
[----:B------:R-:W2:Y:S05]  /*10ca0*/  MUFU.TANH R121, R121 ;  /* 0x0000007900797308 */ /* 0x000eaa0000002400 */
[----:B------:R-:W-:Y:S03]  /*10cb0*/  HMMA.16816.F32.BF16 R32, R8, R26, R32 ;  /* 0x0000001a0820723c */ /* 0x000fe60000041820 */
[----:B------:R-:W2:Y:S03]  /*10cc0*/  MUFU.TANH R41, R41 ;  /* 0x0000002900297308 */ /* 0x000ea60000002400 */
[C---:B---3--:R-:W-:Y:S06]  /*10cd0*/  HMMA.16816.F32.BF16 R36, R12.reuse, R28, RZ ;  /* 0x0000001c0c24723c */ /* 0x048fec00000418ff */
[----:B------:R-:W-:Y:S01]  /*10ce0*/  FMUL.FTZ R46, R4, UR4 ;  /* 0x00000004042e7c20 */ /* 0x000fe20008410000 */
[----:B------:R-:W-:Y:S01]  /*10cf0*/  FMUL.FTZ R45, R5, UR4 ;  /* 0x00000004052d7c20 */ /* 0x000fe20008410000 */
[----:B------:R-:W-:Y:S01]  /*10d00*/  FMUL.FTZ R153, R6, UR4 ;  /* 0x0000000406997c20 */ /* 0x000fe20008410000 */
[----:B------:R-:W-:Y:S01]  /*10d10*/  FMUL.FTZ R251, R7, UR4 ;  /* 0x0000000407fb7c20 */ /* 0x000fe20008410000 */
[----:B------:R-:W3:Y:S01]  /*10d20*/  MUFU.TANH R119, R119 ;  /* 0x0000007700777308 */ /* 0x000ee20000002400 */
[----:B------:R-:W1:Y:S01]  /*10d30*/  LDSM.16.M88.4 R4, [R216+0x2000] ;  /* 0x00200000d804783b */ /* 0x000e620000000200 */
[----:B------:R-:W-:Y:S01]  /*10d40*/  FMUL.FTZ R52, R20, UR4 ;  /* 0x0000000414347c20 */ /* 0x000fe20008410000 */
[----:B------:R-:W-:Y:S01]  /*10d50*/  FMUL.FTZ R51, R21, UR4 ;  /* 0x0000000415337c20 */ /* 0x000fe20008410000 */
[----:B------:R-:W-:Y:S01]  /*10d60*/  FMUL.FTZ R249, R22, UR4 ;  /* 0x0000000416f97c20 */ /* 0x000fe20008410000 */
[----:B------:R-:W-:Y:S01]  /*10d70*/  FMUL.FTZ R247, R23, UR4 ;  /* 0x0000000417f77c20 */ /* 0x000fe20008410000 */
[----:B------:R-:W-:Y:S01]  /*10d80*/  HMMA.16816.F32.BF16 R28, R12, R30, RZ ;  /* 0x0000001e0c1c723c */ /* 0x000fe200000418ff */
[----:B------:R-:W5:Y:S01]  /*10d90*/  LDSM.16.M88.4 R20, [R209] ;  /* 0x00000000d114783b */ /* 0x000f620000000200 */
[----:B------:R-:W-:Y:S01]  /*10da0*/  FMUL.FTZ R54, R32, UR4 ;  /* 0x0000000420367c20 */ /* 0x000fe20008410000 */
[----:B------:R-:W-:Y:S01]  /*10db0*/  FMUL.FTZ R53, R33, UR4 ;  /* 0x0000000421357c20 */ /* 0x000fe20008410000 */
[----:B------:R-:W-:Y:S01]  /*10dc0*/  FMUL.FTZ R98, R34, UR4 ;  /* 0x0000000422627c20 */ /* 0x000fe20008410000 */
[----:B------:R-:W-:Y:S01]  /*10dd0*/  FMUL.FTZ R102, R35, UR4 ;  /* 0x0000000423667c20 */ /* 0x000fe20008410000 */
[----:B------:R-:W3:Y:S01]  /*10de0*/  MUFU.TANH R44, R44 ;  /* 0x0000002c002c7308 */ /* 0x000ee20000002400 */
[----:B------:R-:W2:Y:S01]  /*10df0*/  LDSM.16.M88.4 R32, [R216+0x2400] ;  /* 0x00240000d820783b */ /* 0x000ea20000000200 */
[C---:B----4-:R-:W-:Y:S06]  /*10e00*/  HMMA.16816.F32.BF16 R36, R8.reuse, R16, R36 ;  /* 0x000000100824723c */ /* 0x050fec0000041824 */
[----:B------:R-:W4:Y:S08]  /*10e10*/  MUFU.TANH R113, R113 ;  /* 0x0000007100717308 */ /* 0x000f300000002400 */
[----:B------:R-:W4:Y:S02]  /*10e20*/  MUFU.TANH R43, R43 ;  /* 0x0000002b002b7308 */ /* 0x000f240000002400 */
[----:B------:R-:W-:Y:S01]  /*10e30*/  HMMA.16816.F32.BF16 R28, R8, R18, R28 ;  /* 0x00000012081c723c */ /* 0x000fe2000004181c */
[----:B------:R-:W3:Y:S05]  /*10e40*/  LDSM.16.M88.4 R16, [R208] ;  /* 0x00000000d010783b */ /* 0x000eea0000000200 */
[----:B------:R-:W4:Y:S01]  /*10e50*/  MUFU.TANH R127, R127 ;  /* 0x0000007f007f7308 */ /* 0x000f220000002400 */
[----:B-1----:R-:W-:Y:S01]  /*10e60*/  HMMA.16816.F32.BF16 R24, R12, R4, RZ ;  /* 0x000000040c18723c */ /* 0x002fe200000418ff */
[----:B------:R-:W-:Y:S01]  /*10e70*/  FMUL.FTZ R36, R36, UR4 ;  /* 0x0000000424247c20 */ /* 0x000fe20008410000 */
[----:B------:R-:W-:Y:S01]  /*10e80*/  FMUL.FTZ R37, R37, UR4 ;  /* 0x0000000425257c20 */ /* 0x000fe20008410000 */
[----:B------:R-:W-:Y:S01]  /*10e90*/  FMUL.FTZ R38, R38, UR4 ;  /* 0x0000000426267c20 */ /* 0x000fe20008410000 */
[----:B------:R-:W-:-:S02]  /*10ea0*/  FMUL.FTZ R112, R39, UR4 ;  /* 0x0000000427707c20 */ /* 0x000fc40008410000 */
[----:B------:R-:W-:Y:S01]  /*10eb0*/  HMMA.16816.F32.BF16 R4, R12, R6, RZ ;  /* 0x000000060c04723c */ /* 0x000fe200000418ff */
[----:B------:R-:W-:Y:S10]  /*10ec0*/  MUFU.TANH R58, R36 ;  /* 0x00000024003a7308 */ /* 0x000ff40000002400 */
[----:B------:R-:W-:Y:S01]  /*10ed0*/  FMUL.FTZ R28, R28, UR4 ;  /* 0x000000041c1c7c20 */ /* 0x000fe20008410000 */
[----:B------:R-:W-:Y:S01]  /*10ee0*/  FMUL.FTZ R29, R29, UR4 ;  /* 0x000000041d1d7c20 */ /* 0x000fe20008410000 */
[----:B------:R-:W-:Y:S01]  /*10ef0*/  MUFU.TANH R57, R37 ;  /* 0x0000002500397308 */ /* 0x000fe20000002400 */
[----:B------:R-:W-:Y:S01]  /*10f00*/  FMUL.FTZ R30, R30, UR4 ;  /* 0x000000041e1e7c20 */ /* 0x000fe20008410000 */
[----:B------:R-:W-:-:S06]  /*10f10*/  FMUL.FTZ R31, R31, UR4 ;  /* 0x000000041f1f7c20 */ /* 0x000fcc0008410000 */
[----:B------:R2:W-:Y:S01]  /*10f20*/  MUFU.TANH R122, R38 ;  /* 0x00000026007a7308 */ /* 0x0005e20000002400 */
[C---:B-----5:R-:W-:Y:S06]  /*10f30*/  HMMA.16816.F32.BF16 R24, R8.reuse, R20, R24 ;  /* 0x000000140818723c */ /* 0x060fec0000041818 */
[----:B------:R-:W-:Y:S01]  /*10f40*/  HMMA.16816.F32.BF16 R4, R8, R22, R4 ;  /* 0x000000160804723c */ /* 0x000fe20000041804 */
[----:B------:R-:W1:Y:S01]  /*10f50*/  LDSM.16.M88.4 R20, [R216+0x2800] ;  /* 0x00280000d814783b */ /* 0x000e620000000200 */
[----:B------:R-:W-:Y:S04]  /*10f60*/  MUFU.TANH R60, R28 ;  /* 0x0000001c003c7308 */ /* 0x000fe80000002400 */
[C---:B--2---:R-:W-:Y:S04]  /*10f70*/  HMMA.16816.F32.BF16 R36, R12.reuse, R32, RZ ;  /* 0x000000200c24723c */ /* 0x044fe800000418ff */
[----:B------:R-:W-:Y:S02]  /*10f80*/  MUFU.TANH R59, R29 ;  /* 0x0000001d003b7308 */ /* 0x000fe40000002400 */
[----:B------:R-:W-:Y:S06]  /*10f90*/  HMMA.16816.F32.BF16 R32, R12, R34, RZ ;  /* 0x000000220c20723c */ /* 0x000fec00000418ff */
        /* <DEDUP_REMOVED lines=9> */
[----:B------:R5:W-:Y:S01]  /*11030*/  MUFU.TANH R72, R4 ;  /* 0x0000000400487308 */ /* 0x000be20000002400 */
[C---:B---3--:R-:W-:Y:S07]  /*11040*/  HMMA.16816.F32.BF16 R36, R8.reuse, R16, R36 ;  /* 0x000000100824723c */ /* 0x048fee0000041824 */
[----:B------:R-:W-:Y:S01]  /*11050*/  MUFU.TANH R66, R30 ;  /* 0x0000001e00427308 */ /* 0x000fe20000002400 */
[----:B--2---:R-:W2:Y:S01]  /*11060*/  LDSM.16.M88.4 R24, [R207] ;  /* 0x00000000cf18783b */ /* 0x004ea20000000200 */
[----:B------:R-:W-:Y:S03]  /*11070*/  HMMA.16816.F32.BF16 R32, R8, R18, R32 ;  /* 0x000000120820723c */ /* 0x000fe60000041820 */
[----:B------:R-:W-:Y:S03]  /*11080*/  LDSM.16.M88.4 R16, [R206] ;  /* 0x00000000ce10783b */ /* 0x000fe60000000200 */
[----:B------:R1:W-:Y:S01]  /*11090*/  MUFU.TANH R110, R31 ;  /* 0x0000001f006e7308 */ /* 0x0003e20000002400 */
[----:B-----5:R-:W3:Y:S07]  /*110a0*/  LDSM.16.M88.4 R4, [R216+0x2c00] ;  /* 0x002c0000d804783b */ /* 0x020eee0000000200 */
[----:B------:R-:W5:Y:S01]  /*110b0*/  MUFU.TANH R46, R46 ;  /* 0x0000002e002e7308 */ /* 0x000f620000002400 */
[----:B------:R-:W-:Y:S01]  /*110c0*/  FMUL.FTZ R36, R36, UR4 ;  /* 0x0000000424247c20 */ /* 0x000fe20008410000 */
[----:B------:R-:W-:Y:S01]  /*110d0*/  FMUL.FTZ R37, R37, UR4 ;  /* 0x0000000425257c20 */ /* 0x000fe20008410000 */
[----:B------:R-:W-:Y:S01]  /*110e0*/  FMUL.FTZ R38, R38, UR4 ;  /* 0x0000000426267c20 */ /* 0x000fe20008410000 */
[----:B------:R-:W-:-:S04]  /*110f0*/  FMUL.FTZ R39, R39, UR4 ;  /* 0x0000000427277c20 */ /* 0x000fc80008410000 */
[----:B------:R-:W-:Y:S01]  /*11100*/  MUFU.TANH R74, R36 ;  /* 0x00000024004a7308 */ /* 0x000fe20000002400 */
[C---:B-1----:R-:W-:Y:S01]  /*11110*/  HMMA.16816.F32.BF16 R28, R12.reuse, R20, RZ ;  /* 0x000000140c1c723c */ /* 0x042fe200000418ff */
[----:B------:R-:W-:Y:S01]  /*11120*/  FMUL.FTZ R32, R32, UR4 ;  /* 0x0000000420207c20 */ /* 0x000fe20008410000 */
[----:B------:R-:W-:Y:S01]  /*11130*/  FMUL.FTZ R76, R33, UR4 ;  /* 0x00000004214c7c20 */ /* 0x000fe20008410000 */
[----:B------:R-:W-:Y:S01]  /*11140*/  FMUL.FTZ R241, R34, UR4 ;  /* 0x0000000422f17c20 */ /* 0x000fe20008410000 */
[----:B------:R-:W-:Y:S02]  /*11150*/  FMUL.FTZ R239, R35, UR4 ;  /* 0x0000000423ef7c20 */ /* 0x000fe40008410000 */
[----:B------:R-:W-:Y:S01]  /*11160*/  HMMA.16816.F32.BF16 R20, R12, R22, RZ ;  /* 0x000000160c14723c */ /* 0x000fe200000418ff */
[----:B------:R1:W-:Y:S08]  /*11170*/  MUFU.TANH R78, R32 ;  /* 0x00000020004e7308 */ /* 0x0003f00000002400 */
[----:B------:R-:W-:Y:S08]  /*11180*/  MUFU.TANH R68, R37 ;  /* 0x0000002500447308 */ /* 0x000ff00000002400 */
[----:B------:R-:W-:Y:S01]  /*11190*/  MUFU.TANH R245, R38 ;  /* 0x0000002600f57308 */ /* 0x000fe20000002400 */
[C---:B--2---:R-:W-:Y:S01]  /*111a0*/  HMMA.16816.F32.BF16 R28, R8.reuse, R24, R28 ;  /* 0x00000018081c723c */ /* 0x044fe2000004181c */
[----:B-1----:R-:W1:Y:S05]  /*111b0*/  LDSM.16.M88.4 R32, [R216+0x3000] ;  /* 0x00300000d820783b */ /* 0x002e6a0000000200 */
[----:B------:R-:W-:Y:S01]  /*111c0*/  HMMA.16816.F32.BF16 R20, R8, R26, R20 ;  /* 0x0000001a0814723c */ /* 0x000fe20000041814 */
[----:B------:R-:W-:Y:S05]  /*111d0*/  MUFU.TANH R243, R39 ;  /* 0x0000002700f37308 */ /* 0x000fea0000002400 */
[C---:B---3--:R-:W-:Y:S03]  /*111e0*/  HMMA.16816.F32.BF16 R24, R12.reuse, R4, RZ ;  /* 0x000000040c18723c */ /* 0x048fe600000418ff */
[----:B------:R-:W2:Y:S03]  /*111f0*/  MUFU.TANH R153, R153 ;  /* 0x0000009900997308 */ /* 0x000ea60000002400 */
[----:B------:R-:W-:Y:S05]  /*11200*/  HMMA.16816.F32.BF16 R4, R12, R6, RZ ;  /* 0x000000060c04723c */ /* 0x000fea00000418ff */
[----:B------:R-:W3:Y:S01]  /*11210*/  MUFU.TANH R45, R45 ;  /* 0x0000002d002d7308 */ /* 0x000ee20000002400 */
[----:B------:R-:W-:Y:S01]  /*11220*/  FMUL.FTZ R28, R28, UR4 ;  /* 0x000000041c1c7c20 */ /* 0x000fe20008410000 */
[----:B------:R-:W-:Y:S01]  /*11230*/  FMUL.FTZ R80, R29, UR4 ;  /* 0x000000041d507c20 */ /* 0x000fe20008410000 */
[----:B------:R-:W-:Y:S01]  /*11240*/  FMUL.FTZ R237, R30, UR4 ;  /* 0x000000041eed7c20 */ /* 0x000fe20008410000 */
[----:B------:R-:W-:-:S03]  /*11250*/  FMUL.FTZ R235, R31, UR4 ;  /* 0x000000041feb7c20 */ /* 0x000fc60008410000 */
[----:B------:R-:W-:Y:S01]  /*11260*/  FMUL.FTZ R84, R20, UR4 ;  /* 0x0000000414547c20 */ /* 0x000fe20008410000 */
[----:B------:R-:W-:Y:S01]  /*11270*/  FMUL.FTZ R82, R21, UR4 ;  /* 0x0000000415527c20 */ /* 0x000fe20008410000 */
[----:B------:R-:W-:Y:S01]  /*11280*/  FMUL.FTZ R231, R22, UR4 ;  /* 0x0000000416e77c20 */ /* 0x000fe20008410000 */
[----:B------:R-:W-:Y:S01]  /*11290*/  FMUL.FTZ R221, R23, UR4 ;  /* 0x0000000417dd7c20 */ /* 0x000fe20008410000 */
[----:B------:R4:W-:Y:S01]  /*112a0*/  MUFU.TANH R81, R28 ;  /* 0x0000001c00517308 */ /* 0x0009e20000002400 */
[----:B------:R-:W5:Y:S01]  /*112b0*/  LDSM.16.M88.4 R20, [R216+0x3400] ;  /* 0x00340000d814783b */ /* 0x000f620000000200 */
[C---:B------:R-:W-:Y:S06]  /*112c0*/  HMMA.16816.F32.BF16 R24, R8.reuse, R16, R24 ;  /* 0x000000100818723c */ /* 0x040fec0000041818 */
[----:B------:R-:W-:Y:S01]  /*112d0*/  HMMA.16816.F32.BF16 R4, R8, R18, R4 ;  /* 0x000000120804723c */ /* 0x000fe20000041804 */
[----:B------:R-:W3:Y:S05]  /*112e0*/  MUFU.TANH R251, R251 ;  /* 0x000000fb00fb7308 */ /* 0x000eea0000002400 */
[C---:B-1----:R-:W-:Y:S01]  /*112f0*/  HMMA.16816.F32.BF16 R16, R12.reuse, R32, RZ ;  /* 0x000000200c10723c */ /* 0x042fe200000418ff */
[----:B----4-:R-:W1:Y:S02]  /*11300*/  LDSM.16.M88.4 R28, [R205] ;  /* 0x00000000cd1c783b */ /* 0x010e640000000200 */
[----:B------:R-:W4:Y:S03]  /*11310*/  MUFU.TANH R52, R52 ;  /* 0x0000003400347308 */ /* 0x000f260000002400 */
        /* <DEDUP_REMOVED lines=11> */
[C---:B-----5:R-:W-:Y:S07]  /*113d0*/  HMMA.16816.F32.BF16 R36, R12.reuse, R20, RZ ;  /* 0x000000140c24723c */ /* 0x060fee00000418ff */
[----:B------:R-:W5:Y:S01]  /*113e0*/  MUFU.TANH R249, R249 ;  /* 0x000000f900f97308 */ /* 0x000f620000002400 */
[----:B--2---:R-:W2:Y:S01]  /*113f0*/  LDSM.16.M88.4 R24, [R204] ;  /* 0x00000000cc18783b */ /* 0x004ea20000000200 */
[----:B------:R-:W-:Y:S06]  /*11400*/  HMMA.16816.F32.BF16 R20, R12, R22, RZ ;  /* 0x000000160c14723c */ /* 0x000fec00000418ff */
[----:B------:R-:W5:Y:S01]  /*11410*/  MUFU.TANH R51, R51 ;  /* 0x0000003300337308 */ /* 0x000f620000002400 */
[----:B---3--:R-:W3:Y:S01]  /*11420*/  LDSM.16.M88.4 R4, [R216+0x3800] ;  /* 0x00380000d804783b */ /* 0x008ee20000000200 */
[C---:B-1----:R-:W-:Y:S06]  /*11430*/  HMMA.16816.F32.BF16 R16, R8.reuse, R28, R16 ;  /* 0x0000001c0810723c */ /* 0x042fec0000041810 */
[----:B------:R-:W1:Y:S01]  /*11440*/  MUFU.TANH R247, R247 ;  /* 0x000000f700f77308 */ /* 0x000e620000002400 */
[----:B------:R-:W-:Y:S07]  /*11450*/  HMMA.16816.F32.BF16 R32, R8, R30, R32 ;  /* 0x0000001e0820723c */ /* 0x000fee0000041820 */
[----:B------:R-:W1:Y:S08]  /*11460*/  MUFU.TANH R54, R54 ;  /* 0x0000003600367308 */ /* 0x000e700000002400 */
[----:B------:R-:W1:Y:S02]  /*11470*/  MUFU.TANH R98, R98 ;  /* 0x0000006200627308 */ /* 0x000e640000002400 */
[----:B------:R-:W-:Y:S01]  /*11480*/  FMUL.FTZ R16, R16, UR4 ;  /* 0x0000000410107c20 */ /* 0x000fe20008410000 */
[----:B------:R-:W-:Y:S01]  /*11490*/  FMUL.FTZ R17, R17, UR4 ;  /* 0x0000000411117c20 */ /* 0x000fe20008410000 */
[----:B------:R-:W-:Y:S01]  /*114a0*/  FMUL.FTZ R195, R18, UR4 ;  /* 0x0000000412c37c20 */ /* 0x000fe20008410000 */
[----:B------:R-:W-:-:S03]  /*114b0*/  FMUL.FTZ R191, R19, UR4 ;  /* 0x0000000413bf7c20 */ /* 0x000fc60008410000 */
[----:B------:R-:W-:Y:S01]  /*114c0*/  MUFU.TANH R94, R16 ;  /* 0x00000010005e7308 */ /* 0x000fe20000002400 */
[C---:B--2---:R-:W-:Y:S01]  /*114d0*/  HMMA.16816.F32.BF16 R36, R8.reuse, R24, R36 ;  /* 0x000000180824723c */ /* 0x044fe20000041824 */
[----:B------:R-:W-:Y:S01]  /*114e0*/  FMUL.FTZ R32, R32, UR4 ;  /* 0x0000000420207c20 */ /* 0x000fe20008410000 */
[----:B------:R-:W-:Y:S01]  /*114f0*/  FMUL.FTZ R33, R33, UR4 ;  /* 0x0000000421217c20 */ /* 0x000fe20008410000 */
[----:B------:R-:W-:Y:S01]  /*11500*/  FMUL.FTZ R34, R34, UR4 ;  /* 0x0000000422227c20 */ /* 0x000fe20008410000 */
[----:B------:R-:W-:Y:S02]  /*11510*/  FMUL.FTZ R35, R35, UR4 ;  /* 0x0000000423237c20 */ /* 0x000fe40008410000 */
[----:B------:R-:W-:Y:S01]  /*11520*/  HMMA.16816.F32.BF16 R20, R8, R26, R20 ;  /* 0x0000001a0814723c */ /* 0x000fe20000041814 */
[----:B------:R2:W-:Y:S05]  /*11530*/  MUFU.TANH R89, R17 ;  /* 0x0000001100597308 */ /* 0x0005ea0000002400 */
[----:B---3--:R-:W-:Y:S03]  /*11540*/  HMMA.16816.F32.BF16 R28, R12, R4, RZ ;  /* 0x000000040c1c723c */ /* 0x008fe600000418ff */
[----:B------:R-:W-:Y:S04]  /*11550*/  MUFU.TANH R92, R32 ;  /* 0x00000020005c7308 */ /* 0x000fe80000002400 */
[----:B------:R-:W-:-:S02]  /*11560*/  IMAD.SHL.U32 R4, R50, 0x2, RZ ;  /* 0x0000000232047824 */ /* 0x000fc400078e00ff */
[----:B------:R-:W-:Y:S02]  /*11570*/  IMAD.SHL.U32 R50, R228, 0x100, RZ ;  /* 0x00000100e4327824 */ /* 0x000fe400078e00ff */
[----:B------:R-:W-:Y:S01]  /*11580*/  MUFU.TANH R93, R33 ;  /* 0x00000021005d7308 */ /* 0x000fe20000002400 */
[----:B--2---:R-:W2:Y:S01]  /*11590*/  LDSM.16.M88.4 R16, [R203] ;  /* 0x00000000cb10783b */ /* 0x004ea20000000200 */
[----:B------:R-:W-:Y:S01]  /*115a0*/  FMUL.FTZ R24, R37, UR4 ;  /* 0x0000000425187c20 */ /* 0x000fe20008410000 */
[----:B------:R-:W-:Y:S01]  /*115b0*/  LOP3.LUT R37, R4, 0x6, RZ, 0xc0, !PT ;  /* 0x0000000604257812 */ /* 0x000fe200078ec0ff */
[----:B------:R-:W-:Y:S01]  /*115c0*/  FMUL.FTZ R96, R36, UR4 ;  /* 0x0000000424607c20 */ /* 0x000fe20008410000 */
[----:B------:R-:W-:Y:S01]  /*115d0*/  FMUL.FTZ R38, R38, UR4 ;  /* 0x0000000426267c20 */ /* 0x000fe20008410000 */
[----:B------:R-:W-:Y:S01]  /*115e0*/  FMUL.FTZ R183, R39, UR4 ;  /* 0x0000000427b77c20 */ /* 0x000fe20008410000 */
[C-C-:B------:R-:W-:Y:S01]  /*115f0*/  LOP3.LUT R5, R50.reuse, 0x8, R37.reuse, 0xfe, !PT ;  /* 0x0000000832057812 */ /* 0x140fe200078efe25 */
[----:B------:R3:W-:Y:S01]  /*11600*/  MUFU.TANH R56, R24 ;  /* 0x0000001800387308 */ /* 0x0007e20000002400 */
[----:B------:R-:W-:Y:S01]  /*11610*/  LOP3.LUT R36, R50, R37, RZ, 0xfc, !PT ;  /* 0x0000002532247212 */ /* 0x000fe200078efcff */
[----:B------:R-:W-:Y:S01]  /*11620*/  FMUL.FTZ R20, R20, UR4 ;  /* 0x0000000414147c20 */ /* 0x000fe20008410000 */
[CC--:B------:R-:W-:Y:S01]  /*11630*/  ISETP.GE.AND P6, PT, R5.reuse, R48.reuse, PT ;  /* 0x000000300500720c */ /* 0x0c0fe20003fc6270 */
[----:B------:R-:W-:Y:S01]  /*11640*/  FMUL.FTZ R181, R22, UR4 ;  /* 0x0000000416b57c20 */ /* 0x000fe20008410000 */
[----:B------:R-:W-:Y:S01]  /*11650*/  ISETP.GE.AND P2, PT, R5, R47, PT ;  /* 0x0000002f0500720c */ /* 0x000fe20003f46270 */
[----:B------:R-:W-:Y:S01]  /*11660*/  VIADD R5, R36, 0x1 ;  /* 0x0000000124057836 */ /* 0x000fe20000000000 */
[----:B------:R-:W-:Y:S01]  /*11670*/  LOP3.LUT R4, R50, 0x10, R37, 0xfe, !PT ;  /* 0x0000001032047812 */ /* 0x000fe200078efe25 */
[----:B------:R-:W-:Y:S01]  /*11680*/  MUFU.TANH R193, R34 ;  /* 0x0000002200c17308 */ /* 0x000fe20000002400 */
[----:B------:R-:W-:Y:S01]  /*11690*/  FSEL R61, R42, -INF , !P6 ;  /* 0xff8000002a3d7808 */ /* 0x000fe20007000000 */
[----:B------:R-:W-:Y:S01]  /*116a0*/  FMUL.FTZ R177, R23, UR4 ;  /* 0x0000000417b17c20 */ /* 0x000fe20008410000 */
[----:B------:R-:W-:-:S02]  /*116b0*/  ISETP.GE.AND P1, PT, R5, R48, PT ;  /* 0x000000300500720c */ /* 0x000fc40003f26270 */
[-C--:B------:R-:W-:Y:S01]  /*116c0*/  ISETP.GE.AND P4, PT, R5, R47.reuse, PT ;  /* 0x0000002f0500720c */ /* 0x080fe20003f86270 */
[----:B------:R-:W-:Y:S01]  /*116d0*/  VIADD R5, R36, 0x9 ;  /* 0x0000000924057836 */ /* 0x000fe20000000000 */
[C---:B------:R-:W-:Y:S01]  /*116e0*/  ISETP.GE.AND P3, PT, R4.reuse, R48, PT ;  /* 0x000000300400720c */ /* 0x040fe20003f66270 */
[----:B------:R4:W-:Y:S01]  /*116f0*/  MUFU.TANH R189, R35 ;  /* 0x0000002300bd7308 */ /* 0x0009e20000002400 */
[----:B---3--:R-:W3:Y:S01]  /*11700*/  LDSM.16.M88.4 R24, [R216+0x3c00] ;  /* 0x003c0000d818783b */ /* 0x008ee20000000200 */
[----:B------:R-:W-:Y:S02]  /*11710*/  ISETP.GE.AND P5, PT, R4, R47, PT ;  /* 0x0000002f0400720c */ /* 0x000fe40003fa6270 */
[----:B------:R-:W-:Y:S02]  /*11720*/  LOP3.LUT R4, R50, 0x18, R37, 0xfe, !PT ;  /* 0x0000001832047812 */ /* 0x000fe400078efe25 */
[----:B------:R-:W-:Y:S02]  /*11730*/  FSEL R55, R40, -INF , !P1 ;  /* 0xff80000028377808 */ /* 0x000fe40004800000 */
[----:B------:R-:W-:Y:S01]  /*11740*/  FSEL R105, R105, -INF , !P4 ;  /* 0xff80000069697808 */ /* 0x000fe20006000000 */
[----:B------:R5:W-:Y:S01]  /*11750*/  MUFU.TANH R187, R38 ;  /* 0x0000002600bb7308 */ /* 0x000be20000002400 */
[----:B------:R-:W-:-:S02]  /*11760*/  FSEL R121, R121, -INF , !P2 ;  /* 0xff80000079797808 */ /* 0x000fc40005000000 */
[CC--:B------:R-:W-:Y:S02]  /*11770*/  ISETP.GE.AND P1, PT, R4.reuse, R48.reuse, PT ;  /* 0x000000300400720c */ /* 0x0c0fe40003f26270 */
[-C--:B------:R-:W-:Y:S02]  /*11780*/  ISETP.GE.AND P4, PT, R4, R47.reuse, PT ;  /* 0x0000002f0400720c */ /* 0x080fe40003f86270 */
[CC--:B------:R-:W-:Y:S01]  /*11790*/  ISETP.GE.AND P6, PT, R5.reuse, R48.reuse, PT ;  /* 0x000000300500720c */ /* 0x0c0fe20003fc6270 */
[----:B----4-:R-:W-:Y:S01]  /*117a0*/  HMMA.16816.F32.BF16 R32, R12, R6, RZ ;  /* 0x000000060c20723c */ /* 0x010fe200000418ff */
[-C--:B------:R-:W-:Y:S01]  /*117b0*/  ISETP.GE.AND P2, PT, R5, R47.reuse, PT ;  /* 0x0000002f0500720c */ /* 0x080fe20003f46270 */
[----:B------:R4:W-:Y:S01]  /*117c0*/  MUFU.TANH R39, R20 ;  /* 0x0000001400277308 */ /* 0x0009e20000002400 */
[----:B------:R-:W-:Y:S01]  /*117d0*/  LOP3.LUT R4, R50, 0x20, R37, 0xfe, !PT ;  /* 0x0000002032047812 */ /* 0x000fe200078efe25 */
[----:B------:R-:W-:Y:S01]  /*117e0*/  VIADD R5, R36, 0x19 ;  /* 0x0000001924057836 */ /* 0x000fe20000000000 */
[----:B------:R-:W-:Y:S01]  /*117f0*/  FSEL R63, R41, -INF , !P6 ;  /* 0xff800000293f7808 */ /* 0x000fe20007000000 */
[----:B--2---:R-:W-:Y:S01]  /*11800*/  HMMA.16816.F32.BF16 R28, R8, R16, R28 ;  /* 0x00000010081c723c */ /* 0x004fe2000004181c */
[----:B------:R-:W-:Y:S01]  /*11810*/  FSEL R119, R119, -INF , !P2 ;  /* 0xff80000077777808 */ /* 0x000fe20005000000 */
[----:B-----5:R-:W-:Y:S01]  /*11820*/  FMUL.FTZ R38, R21, UR4 ;  /* 0x0000000415267c20 */ /* 0x020fe20008410000 */
[C---:B------:R-:W-:Y:S01]  /*11830*/  ISETP.GE.AND P6, PT, R4.reuse, R48, PT ;  /* 0x000000300400720c */ /* 0x040fe20003fc6270 */
[----:B------:R-:W2:Y:S01]  /*11840*/  MUFU.TANH R53, R53 ;  /* 0x0000003500357308 */ /* 0x000ea20000002400 */
[----:B------:R-:W-:Y:S01]  /*11850*/  ISETP.GE.AND P2, PT, R4, R47, PT ;  /* 0x0000002f0400720c */ /* 0x000fe20003f46270 */
[----:B------:R-:W-:Y:S01]  /*11860*/  VIADD R4, R36, 0x11 ;  /* 0x0000001124047836 */ /* 0x000fe20000000000 */
[----:B------:R-:W-:-:S02]  /*11870*/  FSEL R65, R44, -INF , !P3 ;  /* 0xff8000002c417808 */ /* 0x000fc40005800000 */
[----:B------:R-:W-:Y:S02]  /*11880*/  FSEL R113, R113, -INF , !P5 ;  /* 0xff80000071717808 */ /* 0x000fe40006800000 */
[C---:B------:R-:W-:Y:S01]  /*11890*/  ISETP.GE.AND P3, PT, R4.reuse, R48, PT ;  /* 0x000000300400720c */ /* 0x040fe20003f66270 */
[----:B----4-:R-:W4:Y:S01]  /*118a0*/  LDSM.16.M88.4 R20, [R202] ;  /* 0x00000000ca14783b */ /* 0x010f220000000200 */
[----:B------:R-:W-:Y:S01]  /*118b0*/  ISETP.GE.AND P5, PT, R4, R47, PT ;  /* 0x0000002f0400720c */ /* 0x000fe20003fa6270 */
[----:B------:R-:W5:Y:S01]  /*118c0*/  MUFU.TANH R102, R102 ;  /* 0x0000006600667308 */ /* 0x000f620000002400 */
[----:B------:R-:W-:Y:S02]  /*118d0*/  LOP3.LUT R4, R50, 0x28, R37, 0xfe, !PT ;  /* 0x0000002832047812 */ /* 0x000fe400078efe25 */
[----:B------:R-:W-:Y:S01]  /*118e0*/  FSEL R69, R43, -INF , !P3 ;  /* 0xff8000002b457808 */ /* 0x000fe20005800000 */
[----:B------:R-:W-:Y:S01]  /*118f0*/  HMMA.16816.F32.BF16 R32, R8, R18, R32 ;  /* 0x000000120820723c */ /* 0x000fe20000041820 */
[----:B------:R-:W-:-:S02]  /*11900*/  FSEL R127, R127, -INF , !P5 ;  /* 0xff8000007f7f7808 */ /* 0x000fc40006800000 */
[----:B------:R-:W-:Y:S01]  /*11910*/  FSEL R73, R46, -INF , !P1 ;  /* 0xff8000002e497808 */ /* 0x000fe20004800000 */
[----:B------:R-:W5:Y:S01]  /*11920*/  MUFU.TANH R112, R112 ;  /* 0x0000007000707308 */ /* 0x000f620000002400 */
[----:B------:R-:W-:Y:S01]  /*11930*/  FSEL R153, R153, -INF , !P4 ;  /* 0xff80000099997808 */ /* 0x000fe20006000000 */
[----:B---3--:R-:W-:Y:S01]  /*11940*/  HMMA.16816.F32.BF16 R16, R12, R24, RZ ;  /* 0x000000180c10723c */ /* 0x008fe200000418ff */
[-C--:B------:R-:W-:Y:S01]  /*11950*/  ISETP.GE.AND P3, PT, R4, R48.reuse, PT ;  /* 0x000000300400720c */ /* 0x080fe20003f66270 */
[----:B------:R-:W-:Y:S01]  /*11960*/  FMUL.FTZ R28, R28, UR4 ;  /* 0x000000041c1c7c20 */ /* 0x000fe20008410000 */
[-C--:B------:R-:W-:Y:S01]  /*11970*/  ISETP.GE.AND P5, PT, R4, R47.reuse, PT ;  /* 0x0000002f0400720c */ /* 0x080fe20003fa6270 */
[----:B------:R-:W-:Y:S01]  /*11980*/  FMUL.FTZ R29, R29, UR4 ;  /* 0x000000041d1d7c20 */ /* 0x000fe20008410000 */
[C---:B------:R-:W-:Y:S01]  /*11990*/  ISETP.GE.AND P1, PT, R5.reuse, R48, PT ;  /* 0x000000300500720c */ /* 0x040fe20003f26270 */
[----:B------:R-:W-:Y:S01]  /*119a0*/  FMUL.FTZ R30, R30, UR4 ;  /* 0x000000041e1e7c20 */ /* 0x000fe20008410000 */
[----:B------:R-:W-:Y:S01]  /*119b0*/  ISETP.GE.AND P4, PT, R5, R47, PT ;  /* 0x0000002f0500720c */ /* 0x000fe20003f86270 */
[----:B------:R-:W-:Y:S01]  /*119c0*/  VIADD R5, R36, 0x21 ;  /* 0x0000002124057836 */ /* 0x000fe20000000000 */
[----:B------:R-:W-:Y:S01]  /*119d0*/  LOP3.LUT R4, R50, 0x30, R37, 0xfe, !PT ;  /* 0x0000003032047812 */ /* 0x000fe200078efe25 */
[----:B------:R-:W-:Y:S01]  /*119e0*/  FMUL.FTZ R31, R31, UR4 ;  /* 0x000000041f1f7c20 */ /* 0x000fe20008410000 */
[----:B------:R-:W-:Y:S01]  /*119f0*/  FSEL R77, R45, -INF , !P1 ;  /* 0xff8000002d4d7808 */ /* 0x000fe20004800000 */
[----:B------:R-:W-:Y:S01]  /*11a00*/  MUFU.TANH R40, R28 ;  /* 0x0000001c00287308 */ /* 0x000fe20000002400 */
[----:B------:R-:W-:-:S02]  /*11a10*/  FSEL R251, R251, -INF , !P4 ;  /* 0xff800000fbfb7808 */ /* 0x000fc40006000000 */
[CC--:B------:R-:W-:Y:S02]  /*11a20*/  ISETP.GE.AND P1, PT, R4.reuse, R48.reuse, PT ;  /* 0x000000300400720c */ /* 0x0c0fe40003f26270 */
[-C--:B------:R-:W-:Y:S01]  /*11a30*/  ISETP.GE.AND P4, PT, R4, R47.reuse, PT ;  /* 0x0000002f0400720c */ /* 0x080fe20003f86270 */
[----:B------:R-:W-:Y:S01]  /*11a40*/  FMUL.FTZ R32, R32, UR4 ;  /* 0x0000000420207c20 */ /* 0x000fe20008410000 */
[----:B------:R-:W-:Y:S01]  /*11a50*/  FSEL R79, R52, -INF , !P6 ;  /* 0xff800000344f7808 */ /* 0x000fe20007000000 */
[----:B------:R-:W-:Y:S01]  /*11a60*/  MUFU.TANH R41, R29 ;  /* 0x0000001d00297308 */ /* 0x000fe20000002400 */
[----:B------:R-:W-:Y:S01]  /*11a70*/  FSEL R249, R249, -INF , !P2 ;  /* 0xff800000f9f97808 */ /* 0x000fe20005000000 */
[----:B------:R-:W-:Y:S01]  /*11a80*/  FMUL.FTZ R34, R34, UR4 ;  /* 0x0000000422227c20 */ /* 0x000fe20008410000 */
[----:B------:R-:W-:Y:S01]  /*11a90*/  LOP3.LUT R4, R50, 0x38, R37, 0xfe, !PT ;  /* 0x0000003832047812 */ /* 0x000fe200078efe25 */
[----:B------:R-:W-:Y:S01]  /*11aa0*/  FMUL.FTZ R35, R35, UR4 ;  /* 0x0000000423237c20 */ /* 0x000fe20008410000 */
[----:B------:R-:W-:Y:S01]  /*11ab0*/  ISETP.GE.AND P6, PT, R5, R48, PT ;  /* 0x000000300500720c */ /* 0x000fe20003fc6270 */
[----:B------:R-:W-:Y:S01]  /*11ac0*/  FMUL.FTZ R33, R33, UR4 ;  /* 0x0000000421217c20 */ /* 0x000fe20008410000 */
[----:B------:R-:W-:Y:S01]  /*11ad0*/  ISETP.GE.AND P2, PT, R5, R47, PT ;  /* 0x0000002f0500720c */ /* 0x000fe20003f46270 */
[----:B------:R-:W-:Y:S01]  /*11ae0*/  MUFU.TANH R173, R30 ;  /* 0x0000001e00ad7308 */ /* 0x000fe20000002400 */
[----:B------:R-:W-:Y:S01]  /*11af0*/  FSEL R51, R51, -INF , !P6 ;  /* 0xff80000033337808 */ /* 0x000fe20007000000 */
[----:B----4-:R-:W-:Y:S01]  /*11b00*/  HMMA.16816.F32.BF16 R16, R8, R20, R16 ;  /* 0x000000140810723c */ /* 0x010fe20000041810 */
[----:B-1----:R-:W-:-:S02]  /*11b10*/  FSEL R247, R247, -INF , !P2 ;  /* 0xff800000f7f77808 */ /* 0x002fc40005000000 */
[CC--:B------:R-:W-:Y:S02]  /*11b20*/  ISETP.GE.AND P6, PT, R4.reuse, R48.reuse, PT ;  /* 0x000000300400720c */ /* 0x0c0fe40003fc6270 */
[-C--:B------:R-:W-:Y:S01]  /*11b30*/  ISETP.GE.AND P2, PT, R4, R47.reuse, PT ;  /* 0x0000002f0400720c */ /* 0x080fe20003f46270 */
[----:B------:R1:W-:Y:S01]  /*11b40*/  MUFU.TANH R169, R31 ;  /* 0x0000001f00a97308 */ /* 0x0003e20000002400 */
[----:B------:R-:W3:Y:S01]  /*11b50*/  LDSM.16.M88.4 R4, [R216+0x4000] ;  /* 0x00400000d804783b */ /* 0x000ee20000000200 */
[----:B------:R-:W-:Y:S01]  /*11b60*/  VIADD R21, R36, 0x29 ;  /* 0x0000002924157836 */ /* 0x000fe20000000000 */
[----:B------:R-:W-:Y:S02]  /*11b70*/  FSEL R83, R54, -INF , !P3 ;  /* 0xff80000036537808 */ /* 0x000fe40005800000 */
[----:B------:R-:W-:Y:S02]  /*11b80*/  FSEL R98, R98, -INF , !P5 ;  /* 0xff80000062627808 */ /* 0x000fe40006800000 */
[C---:B------:R-:W-:Y:S01]  /*11b90*/  ISETP.GE.AND P3, PT, R21.reuse, R48, PT ;  /* 0x000000301500720c */ /* 0x040fe20003f66270 */
[----:B------:R4:W-:Y:S01]  /*11ba0*/  MUFU.TANH R42, R32 ;  /* 0x00000020002a7308 */ /* 0x0009e20000002400 */
[----:B------:R-:W-:Y:S01]  /*11bb0*/  ISETP.GE.AND P5, PT, R21, R47, PT ;  /* 0x0000002f1500720c */ /* 0x000fe20003fa6270 */
[----:B------:R-:W-:Y:S01]  /*11bc0*/  VIADD R21, R36, 0x31 ;  /* 0x0000003124157836 */ /* 0x000fe20000000000 */
[----:B------:R-:W-:-:S02]  /*11bd0*/  LOP3.LUT R20, R50, 0x40, R37, 0xfe, !PT ;  /* 0x0000004032147812 */ /* 0x000fc400078efe25 */
[----:B--2---:R-:W-:Y:S02]  /*11be0*/  FSEL R53, R53, -INF , !P3 ;  /* 0xff80000035357808 */ /* 0x004fe40005800000 */
[----:B-----5:R-:W-:Y:S01]  /*11bf0*/  FSEL R102, R102, -INF , !P5 ;  /* 0xff80000066667808 */ /* 0x020fe20006800000 */
[----:B------:R-:W-:Y:S01]  /*11c00*/  MUFU.TANH R67, R67 ;  /* 0x0000004300437308 */ /* 0x000fe20000002400 */
[----:B-1----:R-:W-:Y:S01]  /*11c10*/  HMMA.16816.F32.BF16 R28, R12, R26, RZ ;  /* 0x0000001a0c1c723c */ /* 0x002fe200000418ff */
[----:B------:R-:W1:Y:S01]  /*11c20*/  LDSM.16.M88.4 R24, [R201] ;  /* 0x00000000c918783b */ /* 0x000e620000000200 */
[----:B------:R-:W-:Y:S01]  /*11c30*/  FSEL R87, R58, -INF , !P1 ;  /* 0xff8000003a577808 */ /* 0x000fe20004800000 */
[----:B------:R-:W-:Y:S01]  /*11c40*/  FMUL.FTZ R44, R17, UR4 ;  /* 0x00000004112c7c20 */ /* 0x000fe20008410000 */
[----:B------:R-:W-:Y:S01]  /*11c50*/  FSEL R122, R122, -INF , !P4 ;  /* 0xff8000007a7a7808 */ /* 0x000fe20006000000 */
[----:B------:R-:W-:Y:S01]  /*11c60*/  FMUL.FTZ R45, R16, UR4 ;  /* 0x00000004102d7c20 */ /* 0x000fe20008410000 */
[CC--:B------:R-:W-:Y:S01]  /*11c70*/  ISETP.GE.AND P3, PT, R20.reuse, R48.reuse, PT ;  /* 0x000000301400720c */ /* 0x0c0fe20003f66270 */
[----:B------:R-:W-:Y:S01]  /*11c80*/  MUFU.TANH R62, R62 ;  /* 0x0000003e003e7308 */ /* 0x000fe20000002400 */
[-C--:B------:R-:W-:Y:S01]  /*11c90*/  ISETP.GE.AND P5, PT, R20, R47.reuse, PT ;  /* 0x0000002f1400720c */ /* 0x080fe20003fa6270 */
[----:B------:R-:W-:Y:S01]  /*11ca0*/  VIADD R17, R36, 0x41 ;  /* 0x0000004124117836 */ /* 0x000fe20000000000 */
[C---:B------:R-:W-:Y:S01]  /*11cb0*/  ISETP.GE.AND P1, PT, R21.reuse, R48, PT ;  /* 0x000000301500720c */ /* 0x040fe20003f26270 */
[----:B------:R-:W-:Y:S01]  /*11cc0*/  FMUL.FTZ R18, R18, UR4 ;  /* 0x0000000412127c20 */ /* 0x000fe20008410000 */
[----:B------:R-:W-:Y:S01]  /*11cd0*/  ISETP.GE.AND P4, PT, R21, R47, PT ;  /* 0x0000002f1500720c */ /* 0x000fe20003f86270 */
[----:B------:R-:W-:Y:S01]  /*11ce0*/  FMUL.FTZ R131, R19, UR4 ;  /* 0x0000000413837c20 */ /* 0x000fe20008410000 */
[----:B------:R-:W-:Y:S01]  /*11cf0*/  LOP3.LUT R20, R50, 0x48, R37, 0xfe, !PT ;  /* 0x0000004832147812 */ /* 0x000fe200078efe25 */
[----:B------:R-:W-:Y:S01]  /*11d00*/  MUFU.TANH R70, R70 ;  /* 0x0000004600467308 */ /* 0x000fe20000002400 */
[----:B------:R-:W-:-:S02]  /*11d10*/  FSEL R57, R57, -INF , !P1 ;  /* 0xff80000039397808 */ /* 0x000fc40004800000 */
[----:B------:R-:W-:Y:S02]  /*11d20*/  FSEL R112, R112, -INF , !P4 ;  /* 0xff80000070707808 */ /* 0x000fe40006000000 */
[CC--:B------:R-:W-:Y:S02]  /*11d30*/  ISETP.GE.AND P1, PT, R20.reuse, R48.reuse, PT ;  /* 0x000000301400720c */ /* 0x0c0fe40003f26270 */
[----:B------:R-:W-:Y:S01]  /*11d40*/  ISETP.GE.AND P4, PT, R20, R47, PT ;  /* 0x0000002f1400720c */ /* 0x000fe20003f86270 */
[----:B------:R-:W-:Y:S01]  /*11d50*/  VIADD R20, R36, 0x39 ;  /* 0x0000003924147836 */ /* 0x000fe20000000000 */
[----:B------:R-:W-:Y:S01]  /*11d60*/  FSEL R91, R60, -INF , !P6 ;  /* 0xff8000003c5b7808 */ /* 0x000fe20007000000 */
[----:B------:R-:W-:Y:S01]  /*11d70*/  HMMA.16816.F32.BF16 R28, R8, R22, R28 ;  /* 0x00000016081c723c */ /* 0x000fe2000004181c */
[----:B----4-:R-:W-:Y:S01]  /*11d80*/  FSEL R32, R66, -INF , !P2 ;  /* 0xff80000042207808 */ /* 0x010fe20005000000 */
[----:B------:R-:W-:Y:S01]  /*11d90*/  MUFU.TANH R75, R75 ;  /* 0x0000004b004b7308 */ /* 0x000fe20000002400 */
[----:B------:R-:W-:-:S02]  /*11da0*/  ISETP.GE.AND P6, PT, R20, R48, PT ;  /* 0x000000301400720c */ /* 0x000fc40003fc6270 */
[----:B------:R-:W-:Y:S02]  /*11db0*/  ISETP.GE.AND P2, PT, R20, R47, PT ;  /* 0x0000002f1400720c */ /* 0x000fe40003f46270 */
[----:B---3--:R-:W-:Y:S01]  /*11dc0*/  HMMA.16816.F32.BF16 R20, R12, R4, RZ ;  /* 0x000000040c14723c */ /* 0x008fe200000418ff */
[----:B------:R-:W-:Y:S02]  /*11dd0*/  LOP3.LUT R16, R50, 0x50, R37, 0xfe, !PT ;  /* 0x0000005032107812 */ /* 0x000fe400078efe25 */
[----:B------:R-:W2:Y:S01]  /*11de0*/  MUFU.TANH R71, R71 ;  /* 0x0000004700477308 */ /* 0x000ea20000002400 */
[----:B------:R-:W-:Y:S02]  /*11df0*/  FSEL R59, R59, -INF , !P6 ;  /* 0xff8000003b3b7808 */ /* 0x000fe40007000000 */
[----:B------:R-:W-:Y:S01]  /*11e00*/  FSEL R110, R110, -INF , !P2 ;  /* 0xff8000006e6e7808 */ /* 0x000fe20005000000 */
[----:B------:R-:W-:Y:S01]  /*11e10*/  VIADD R5, R36, 0x49 ;  /* 0x0000004924057836 */ /* 0x000fe20000000000 */
[----:B------:R-:W-:-:S02]  /*11e20*/  FSEL R95, R64, -INF , !P3 ;  /* 0xff800000405f7808 */ /* 0x000fc40005800000 */
[CC--:B------:R-:W-:Y:S01]  /*11e30*/  ISETP.GE.AND P6, PT, R16.reuse, R48.reuse, PT ;  /* 0x000000301000720c */ /* 0x0c0fe20003fc6270 */
[----:B------:R-:W3:Y:S01]  /*11e40*/  MUFU.TANH R129, R129 ;  /* 0x0000008100817308 */ /* 0x000ee20000002400 */
[----:B------:R-:W-:Y:S02]  /*11e50*/  ISETP.GE.AND P2, PT, R16, R47, PT ;  /* 0x0000002f1000720c */ /* 0x000fe40003f46270 */
[-C--:B------:R-:W-:Y:S02]  /*11e60*/  ISETP.GE.AND P3, PT, R17, R48.reuse, PT ;  /* 0x000000301100720c */ /* 0x080fe40003f66270 */
[--C-:B------:R-:W-:Y:S01]  /*11e70*/  LOP3.LUT R16, R50, 0x58, R37.reuse, 0xfe, !PT ;  /* 0x0000005832107812 */ /* 0x100fe200078efe25 */
[----:B------:R-:W-:Y:S01]  /*11e80*/  FMUL.FTZ R28, R28, UR4 ;  /* 0x000000041c1c7c20 */ /* 0x000fe20008410000 */
[----:B------:R-:W-:Y:S01]  /*11e90*/  FSEL R99, R72, -INF , !P1 ;  /* 0xff80000048637808 */ /* 0x000fe20004800000 */
[----:B------:R4:W-:Y:S01]  /*11ea0*/  MUFU.TANH R165, R34 ;  /* 0x0000002200a57308 */ /* 0x0009e20000002400 */
[-C--:B------:R-:W-:Y:S01]  /*11eb0*/  ISETP.GE.AND P1, PT, R5, R48.reuse, PT ;  /* 0x000000300500720c */ /* 0x080fe20003f26270 */
[----:B------:R-:W-:Y:S01]  /*11ec0*/  FMUL.FTZ R29, R29, UR4 ;  /* 0x000000041d1d7c20 */ /* 0x000fe20008410000 */
[----:B------:R-:W-:Y:S01]  /*11ed0*/  LOP3.LUT R4, R50, 0x60, R37, 0xfe, !PT ;  /* 0x0000006032047812 */ /* 0x000fe200078efe25 */
[----:B------:R-:W-:Y:S01]  /*11ee0*/  FMUL.FTZ R125, R30, UR4 ;  /* 0x000000041e7d7c20 */ /* 0x000fe20008410000 */
[----:B--2---:R-:W-:Y:S01]  /*11ef0*/  FSEL R71, R71, -INF , !P1 ;  /* 0xff80000047477808 */ /* 0x004fe20004800000 */
[----:B------:R-:W-:Y:S01]  /*11f00*/  FMUL.FTZ R115, R31, UR4 ;  /* 0x000000041f737c20 */ /* 0x000fe20008410000 */
[----:B------:R-:W-:Y:S01]  /*11f10*/  ISETP.GE.AND P1, PT, R4, R48, PT ;  /* 0x000000300400720c */ /* 0x000fe20003f26270 */
[----:B------:R2:W-:Y:S01]  /*11f20*/  MUFU.TANH R159, R35 ;  /* 0x00000023009f7308 */ /* 0x0005e20000002400 */
[----:B------:R-:W-:Y:S01]  /*11f30*/  FSEL R245, R245, -INF , !P2 ;  /* 0xff800000f5f57808 */ /* 0x000fe20005000000 */
[----:B------:R-:W-:Y:S01]  /*11f40*/  VIADD R72, R36, 0x89 ;  /* 0x0000008924487836 */ /* 0x000fe20000000000 */
[----:B------:R-:W-:-:S05]  /*11f50*/  FSEL R81, R81, -INF , !P1 ;  /* 0xff80000051517808 */ /* 0x000fca0004800000 */
[----:B------:R1:W-:Y:S01]  /*11f60*/  MUFU.TANH R149, R18 ;  /* 0x0000001200957308 */ /* 0x0003e20000002400 */
[----:B----4-:R-:W-:Y:S02]  /*11f70*/  FSEL R34, R67, -INF , !P5 ;  /* 0xff80000043227808 */ /* 0x010fe40006800000 */
[-C--:B------:R-:W-:Y:S02]  /*11f80*/  ISETP.GE.AND P5, PT, R17, R47.reuse, PT ;  /* 0x0000002f1100720c */ /* 0x080fe40003fa6270 */
[----:B------:R-:W-:Y:S02]  /*11f90*/  FSEL R67, R62, -INF , !P3 ;  /* 0xff8000003e437808 */ /* 0x000fe40005800000 */
[----:B------:R-:W-:Y:S01]  /*11fa0*/  ISETP.GE.AND P3, PT, R16, R48, PT ;  /* 0x000000301000720c */ /* 0x000fe20003f66270 */
[----:B------:R4:W-:Y:S01]  /*11fb0*/  MUFU.TANH R43, R33 ;  /* 0x00000021002b7308 */ /* 0x0009e20000002400 */
[----:B--2---:R-:W-:Y:S02]  /*11fc0*/  FSEL R35, R70, -INF , !P5 ;  /* 0xff80000046237808 */ /* 0x004fe40006800000 */
[----:B------:R-:W-:-:S02]  /*11fd0*/  ISETP.GE.AND P5, PT, R16, R47, PT ;  /* 0x0000002f1000720c */ /* 0x000fc40003fa6270 */
[----:B------:R-:W-:-:S03]  /*11fe0*/  FSEL R167, R78, -INF , !P3 ;  /* 0xff8000004ea77808 */ /* 0x000fc60005800000 */
[----:B------:R-:W2:Y:S01]  /*11ff0*/  MUFU.TANH R241, R241 ;  /* 0x000000f100f17308 */ /* 0x000ea20000002400 */
[----:B-1----:R-:W-:Y:S01]  /*12000*/  HMMA.16816.F32.BF16 R16, R8, R24, R20 ;  /* 0x000000180810723c */ /* 0x002fe20000041814 */
[----:B------:R-:W1:Y:S06]  /*12010*/  LDSM.16.M88.4 R20, [R216+0x4400] ;  /* 0x00440000d814783b */ /* 0x000e6c0000000200 */
[----:B------:R-:W-:Y:S01]  /*12020*/  VIADD R25, R36, 0x51 ;  /* 0x0000005124197836 */ /* 0x000fe20000000000 */
[----:B----4-:R-:W-:Y:S01]  /*12030*/  FSEL R33, R75, -INF , !P4 ;  /* 0xff8000004b217808 */ /* 0x010fe20006000000 */
[----:B------:R-:W4:Y:S01]  /*12040*/  MUFU.TANH R76, R76 ;  /* 0x0000004c004c7308 */ /* 0x000f220000002400 */
[----:B------:R-:W-:-:S02]  /*12050*/  ISETP.GE.AND P4, PT, R5, R47, PT ;  /* 0x0000002f0500720c */ /* 0x000fc40003f86270 */
[----:B------:R-:W-:Y:S02]  /*12060*/  FSEL R75, R74, -INF , !P6 ;  /* 0xff8000004a4b7808 */ /* 0x000fe40007000000 */
[----:B---3--:R-:W-:Y:S02]  /*12070*/  FSEL R129, R129, -INF , !P4 ;  /* 0xff80000081817808 */ /* 0x008fe40006000000 */
[-C--:B------:R-:W-:Y:S01]  /*12080*/  ISETP.GE.AND P4, PT, R4, R47.reuse, PT ;  /* 0x0000002f0400720c */ /* 0x080fe20003f86270 */
[----:B------:R-:W3:Y:S01]  /*12090*/  MUFU.TANH R239, R239 ;  /* 0x000000ef00ef7308 */ /* 0x000ee20000002400 */
[----:B------:R-:W-:Y:S01]  /*120a0*/  HMMA.16816.F32.BF16 R4, R12, R6, RZ ;  /* 0x000000060c04723c */ /* 0x000fe200000418ff */
[CC--:B------:R-:W-:Y:S02]  /*120b0*/  ISETP.GE.AND P6, PT, R25.reuse, R48.reuse, PT ;  /* 0x000000301900720c */ /* 0x0c0fe40003fc6270 */
[----:B------:R-:W-:Y:S02]  /*120c0*/  ISETP.GE.AND P2, PT, R25, R47, PT ;  /* 0x0000002f1900720c */ /* 0x000fe40003f46270 */
[----:B------:R-:W-:Y:S01]  /*120d0*/  LOP3.LUT R24, R50, 0x68, R37, 0xfe, !PT ;  /* 0x0000006832187812 */ /* 0x000fe200078efe25 */
[----:B------:R-:W-:Y:S01]  /*120e0*/  FMUL.FTZ R74, R16, UR4 ;  /* 0x00000004104a7c20 */ /* 0x000fe20008410000 */
[----:B------:R-:W5:Y:S01]  /*120f0*/  MUFU.TANH R237, R237 ;  /* 0x000000ed00ed7308 */ /* 0x000f620000002400 */
[----:B------:R-:W-:Y:S01]  /*12100*/  FSEL R161, R68, -INF , !P6 ;  /* 0xff80000044a17808 */ /* 0x000fe20007000000 */
[----:B------:R-:W-:Y:S01]  /*12110*/  FMUL.FTZ R18, R18, UR4 ;  /* 0x0000000412127c20 */ /* 0x000fe20008410000 */
[----:B------:R-:W-:Y:S01]  /*12120*/  FSEL R243, R243, -INF , !P2 ;  /* 0xff800000f3f37808 */ /* 0x000fe20005000000 */
[----:B------:R-:W-:Y:S01]  /*12130*/  FMUL.FTZ R101, R19, UR4 ;  /* 0x0000000413657c20 */ /* 0x000fe20008410000 */
[----:B------:R-:W-:-:S02]  /*12140*/  ISETP.GE.AND P6, PT, R24, R48, PT ;  /* 0x000000301800720c */ /* 0x000fc40003fc6270 */
[-C--:B------:R-:W-:Y:S01]  /*12150*/  ISETP.GE.AND P2, PT, R24, R47.reuse, PT ;  /* 0x0000002f1800720c */ /* 0x080fe20003f46270 */
[----:B------:R-:W-:Y:S01]  /*12160*/  VIADD R24, R36, 0x59 ;  /* 0x0000005924187836 */ /* 0x000fe20000000000 */
[----:B------:R-:W1:Y:S01]  /*12170*/  MUFU.TANH R80, R80 ;  /* 0x0000005000507308 */ /* 0x000e620000002400 */
[----:B--2---:R-:W-:Y:S02]  /*12180*/  FSEL R241, R241, -INF , !P5 ;  /* 0xff800000f1f17808 */ /* 0x004fe40006800000 */
[--C-:B------:R-:W-:Y:S02]  /*12190*/  LOP3.LUT R16, R50, 0x78, R37.reuse, 0xfe, !PT ;  /* 0x0000007832107812 */ /* 0x100fe400078efe25 */
[CC--:B------:R-:W-:Y:S02]  /*121a0*/  ISETP.GE.AND P3, PT, R24.reuse, R48.reuse, PT ;  /* 0x000000301800720c */ /* 0x0c0fe40003f66270 */
[-C--:B------:R-:W-:Y:S01]  /*121b0*/  ISETP.GE.AND P5, PT, R24, R47.reuse, PT ;  /* 0x0000002f1800720c */ /* 0x080fe20003fa6270 */
[----:B------:R-:W2:Y:S01]  /*121c0*/  MUFU.TANH R235, R235 ;  /* 0x000000eb00eb7308 */ /* 0x000ea20000002400 */
[----:B------:R-:W-:Y:S01]  /*121d0*/  LOP3.LUT R24, R50, 0x70, R37, 0xfe, !PT ;  /* 0x0000007032187812 */ /* 0x000fe200078efe25 */
[----:B------:R-:W-:Y:S01]  /*121e0*/  HMMA.16816.F32.BF16 R4, R8, R26, R4 ;  /* 0x0000001a0804723c */ /* 0x000fe20000041804 */
[----:B----4-:R-:W-:Y:S01]  /*121f0*/  FSEL R175, R76, -INF , !P3 ;  /* 0xff8000004caf7808 */ /* 0x010fe20005800000 */
[----:B------:R-:W-:Y:S01]  /*12200*/  FMUL.FTZ R76, R17, UR4 ;  /* 0x00000004114c7c20 */ /* 0x000fe20008410000 */
[----:B---3--:R-:W-:Y:S01]  /*12210*/  FSEL R239, R239, -INF , !P5 ;  /* 0xff800000efef7808 */ /* 0x008fe20006800000 */
[----:B------:R-:W-:Y:S01]  /*12220*/  VIADD R17, R36, 0x69 ;  /* 0x0000006924117836 */ /* 0x000fe20000000000 */
[C---:B------:R-:W-:Y:S01]  /*12230*/  ISETP.GE.AND P3, PT, R24.reuse, R48, PT ;  /* 0x000000301800720c */ /* 0x040fe20003f66270 */
[----:B------:R-:W3:Y:S01]  /*12240*/  MUFU.TANH R84, R84 ;  /* 0x0000005400547308 */ /* 0x000ee20000002400 */
[----:B------:R-:W-:Y:S01]  /*12250*/  ISETP.GE.AND P5, PT, R24, R47, PT ;  /* 0x0000002f1800720c */ /* 0x000fe20003fa6270 */
[----:B------:R-:W-:Y:S01]  /*12260*/  VIADD R24, R36, 0x61 ;  /* 0x0000006124187836 */ /* 0x000fe20000000000 */
[----:B-----5:R-:W-:-:S02]  /*12270*/  FSEL R237, R237, -INF , !P4 ;  /* 0xff800000eded7808 */ /* 0x020fc40006000000 */
[----:B------:R-:W-:Y:S02]  /*12280*/  FSEL R54, R90, -INF , !P3 ;  /* 0xff8000005a367808 */ /* 0x000fe40005800000 */
[CC--:B------:R-:W-:Y:S01]  /*12290*/  ISETP.GE.AND P1, PT, R24.reuse, R48.reuse, PT ;  /* 0x000000301800720c */ /* 0x0c0fe20003f26270 */
[----:B------:R-:W4:Y:S01]  /*122a0*/  MUFU.TANH R231, R231 ;  /* 0x000000e700e77308 */ /* 0x000f220000002400 */
[-C--:B------:R-:W-:Y:S02]  /*122b0*/  ISETP.GE.AND P4, PT, R24, R47.reuse, PT ;  /* 0x0000002f1800720c */ /* 0x080fe40003f86270 */
[----:B-1----:R-:W-:Y:S01]  /*122c0*/  FSEL R80, R80, -INF , !P1 ;  /* 0xff80000050507808 */ /* 0x002fe20004800000 */
[C---:B------:R-:W-:Y:S01]  /*122d0*/  HMMA.16816.F32.BF16 R24, R12.reuse, R20, RZ ;  /* 0x000000140c18723c */ /* 0x040fe200000418ff */
[----:B--2---:R-:W-:Y:S02]  /*122e0*/  FSEL R235, R235, -INF , !P4 ;  /* 0xff800000ebeb7808 */ /* 0x004fe40006000000 */
[-C--:B------:R-:W-:Y:S01]  /*122f0*/  ISETP.GE.AND P1, PT, R16, R48.reuse, PT ;  /* 0x000000301000720c */ /* 0x080fe20003f26270 */
[----:B------:R-:W-:Y:S01]  /*12300*/  MUFU.TANH R70, R28 ;  /* 0x0000001c00467308 */ /* 0x000fe20000002400 */
[----:B---3--:R-:W-:Y:S01]  /*12310*/  FSEL R52, R84, -INF , !P6 ;  /* 0xff80000054347808 */ /* 0x008fe20007000000 */
[----:B------:R-:W-:Y:S01]  /*12320*/  FMUL.FTZ R78, R4, UR4 ;  /* 0x00000004044e7c20 */ /* 0x000fe20008410000 */
[-C--:B------:R-:W-:Y:S01]  /*12330*/  ISETP.GE.AND P4, PT, R16, R47.reuse, PT ;  /* 0x0000002f1000720c */ /* 0x080fe20003f86270 */
[----:B------:R-:W-:Y:S01]  /*12340*/  FMUL.FTZ R84, R5, UR4 ;  /* 0x0000000405547c20 */ /* 0x000fe20008410000 */
[-C--:B------:R-:W-:Y:S01]  /*12350*/  ISETP.GE.AND P6, PT, R17, R48.reuse, PT ;  /* 0x000000301100720c */ /* 0x080fe20003fc6270 */
[----:B------:R-:W-:Y:S01]  /*12360*/  VIADD R5, R36, 0x79 ;  /* 0x0000007924057836 */ /* 0x000fe20000000000 */
[--C-:B------:R-:W-:Y:S01]  /*12370*/  LOP3.LUT R16, R50, 0x80, R37.reuse, 0xfe, !PT ;  /* 0x0000008032107812 */ /* 0x100fe200078efe25 */
[----:B------:R1:W-:Y:S01]  /*12380*/  MUFU.TANH R46, R29 ;  /* 0x0000001d002e7308 */ /* 0x0003e20000002400 */
[----:B----4-:R-:W-:Y:S01]  /*12390*/  FSEL R231, R231, -INF , !P2 ;  /* 0xff800000e7e77808 */ /* 0x010fe20005000000 */
[----:B------:R-:W-:Y:S01]  /*123a0*/  HMMA.16816.F32.BF16 R20, R12, R22, RZ ;  /* 0x000000160c14723c */ /* 0x000fe200000418ff */
[----:B------:R-:W-:Y:S01]  /*123b0*/  ISETP.GE.AND P2, PT, R17, R47, PT ;  /* 0x0000002f1100720c */ /* 0x000fe20003f46270 */
[----:B------:R-:W-:Y:S01]  /*123c0*/  VIADD R17, R36, 0x71 ;  /* 0x0000007124117836 */ /* 0x000fe20000000000 */
[----:B------:R-:W-:Y:S01]  /*123d0*/  LOP3.LUT R4, R50, 0x88, R37, 0xfe, !PT ;  /* 0x0000008832047812 */ /* 0x000fe200078efe25 */
[----:B------:R-:W-:Y:S01]  /*123e0*/  FMUL.FTZ R97, R6, UR4 ;  /* 0x0000000406617c20 */ /* 0x000fe20008410000 */
[----:B------:R-:W-:Y:S01]  /*123f0*/  FSEL R60, R88, -INF , !P1 ;  /* 0xff800000583c7808 */ /* 0x000fe20004800000 */
[----:B------:R-:W2:Y:S01]  /*12400*/  MUFU.TANH R82, R82 ;  /* 0x0000005200527308 */ /* 0x000ea20000002400 */
[----:B------:R-:W-:-:S02]  /*12410*/  ISETP.GE.AND P3, PT, R17, R48, PT ;  /* 0x000000301100720c */ /* 0x000fc40003f66270 */
[----:B------:R-:W-:-:S05]  /*12420*/  ISETP.GE.AND P1, PT, R5, R48, PT ;  /* 0x000000300500720c */ /* 0x000fca0003f26270 */
[----:B------:R-:W3:Y:S01]  /*12430*/  MUFU.TANH R221, R221 ;  /* 0x000000dd00dd7308 */ /* 0x000ee20000002400 */
[----:B-1----:R-:W1:Y:S07]  /*12440*/  LDSM.16.M88.4 R28, [R200] ;  /* 0x00000000c81c783b */ /* 0x002e6e0000000200 */
[----:B------:R-:W4:Y:S01]  /*12450*/  MUFU.TANH R199, R199 ;  /* 0x000000c700c77308 */ /* 0x000f220000002400 */
[----:B--2---:R-:W-:Y:S02]  /*12460*/  FSEL R82, R82, -INF , !P6 ;  /* 0xff80000052527808 */ /* 0x004fe40007000000 */
[----:B------:R-:W-:-:S04]  /*12470*/  ISETP.GE.AND P6, PT, R16, R48, PT ;  /* 0x000000301000720c */ /* 0x000fc80003fc6270 */
[----:B------:R-:W-:Y:S01]  /*12480*/  FSEL R64, R94, -INF , !P6 ;  /* 0xff8000005e407808 */ /* 0x000fe20007000000 */
[----:B------:R-:W2:Y:S01]  /*12490*/  MUFU.TANH R85, R85 ;  /* 0x0000005500557308 */ /* 0x000ea20000002400 */
[----:B---3--:R-:W-:Y:S02]  /*124a0*/  FSEL R221, R221, -INF , !P2 ;  /* 0xff800000dddd7808 */ /* 0x008fe40005000000 */
[----:B------:R-:W-:-:S05]  /*124b0*/  ISETP.GE.AND P2, PT, R16, R47, PT ;  /* 0x0000002f1000720c */ /* 0x000fca0003f46270 */
[----:B------:R-:W3:Y:S01]  /*124c0*/  MUFU.TANH R179, R179 ;  /* 0x000000b300b37308 */ /* 0x000ee20000002400 */
[----:B----4-:R-:W-:Y:S02]  /*124d0*/  FSEL R199, R199, -INF , !P5 ;  /* 0xff800000c7c77808 */ /* 0x010fe40006800000 */
[----:B------:R-:W-:-:S05]  /*124e0*/  ISETP.GE.AND P5, PT, R17, R47, PT ;  /* 0x0000002f1100720c */ /* 0x000fca0003fa6270 */
[----:B------:R4:W-:Y:S01]  /*124f0*/  MUFU.TANH R107, R18 ;  /* 0x00000012006b7308 */ /* 0x0009e20000002400 */
[----:B--2---:R-:W-:Y:S01]  /*12500*/  FSEL R58, R85, -INF , !P3 ;  /* 0xff800000553a7808 */ /* 0x004fe20005800000 */
[----:B------:R-:W-:Y:S01]  /*12510*/  FMUL.FTZ R85, R7, UR4 ;  /* 0x0000000407557c20 */ /* 0x000fe20008410000 */
[----:B------:R-:W-:-:S04]  /*12520*/  ISETP.GE.AND P3, PT, R4, R48, PT ;  /* 0x000000300400720c */ /* 0x000fc80003f66270 */
[----:B------:R-:W-:Y:S01]  /*12530*/  FSEL R68, R92, -INF , !P3 ;  /* 0xff8000005c447808 */ /* 0x000fe20005800000 */
[----:B------:R-:W2:Y:S01]  /*12540*/  MUFU.TANH R197, R197 ;  /* 0x000000c500c57308 */ /* 0x000ea20000002400 */
[----:B---3--:R-:W-:Y:S01]  /*12550*/  FSEL R179, R179, -INF , !P5 ;  /* 0xff800000b3b37808 */ /* 0x008fe20006800000 */
[C---:B-1----:R-:W-:Y:S01]  /*12560*/  HMMA.16816.F32.BF16 R24, R8.reuse, R28, R24 ;  /* 0x0000001c0818723c */ /* 0x042fe20000041818 */
[----:B------:R-:W-:Y:S02]  /*12570*/  ISETP.GE.AND P5, PT, R4, R47, PT ;  /* 0x0000002f0400720c */ /* 0x000fe40003fa6270 */
[----:B------:R-:W-:Y:S02]  /*12580*/  LOP3.LUT R4, R50, 0x90, R37, 0xfe, !PT ;  /* 0x0000009032047812 */ /* 0x000fe400078efe25 */
[----:B------:R-:W-:Y:S01]  /*12590*/  FSEL R193, R193, -INF , !P5 ;  /* 0xff800000c1c17808 */ /* 0x000fe20006800000 */
[----:B------:R-:W1:Y:S01]  /*125a0*/  MUFU.TANH R86, R86 ;  /* 0x0000005600567308 */ /* 0x000e620000002400 */
[----:B----4-:R-:W3:Y:S01]  /*125b0*/  LDSM.16.M88.4 R16, [R216+0x4800] ;  /* 0x00480000d810783b */ /* 0x010ee20000000200 */
[----:B------:R-:W-:Y:S01]  /*125c0*/  VIADD R28, R36, 0x81 ;  /* 0x00000081241c7836 */ /* 0x000fe20000000000 */
[----:B------:R-:W-:Y:S01]  /*125d0*/  HMMA.16816.F32.BF16 R20, R8, R30, R20 ;  /* 0x0000001e0814723c */ /* 0x000fe20000041814 */
[----:B------:R-:W-:-:S02]  /*125e0*/  ISETP.GE.AND P3, PT, R72, R48, PT ;  /* 0x000000304800720c */ /* 0x000fc40003f66270 */
[-C--:B------:R-:W-:Y:S02]  /*125f0*/  ISETP.GE.AND P5, PT, R72, R47.reuse, PT ;  /* 0x0000002f4800720c */ /* 0x080fe40003fa6270 */
[----:B------:R-:W4:Y:S01]  /*12600*/  MUFU.TANH R185, R185 ;  /* 0x000000b900b97308 */ /* 0x000f220000002400 */
[----:B--2---:R-:W-:Y:S02]  /*12610*/  FSEL R197, R197, -INF , !P4 ;  /* 0xff800000c5c57808 */ /* 0x004fe40006000000 */
[-C--:B------:R-:W-:Y:S02]  /*12620*/  ISETP.GE.AND P4, PT, R5, R47.reuse, PT ;  /* 0x0000002f0500720c */ /* 0x080fe40003f86270 */
[-C--:B------:R-:W-:Y:S02]  /*12630*/  ISETP.GE.AND P6, PT, R28, R48.reuse, PT ;  /* 0x000000301c00720c */ /* 0x080fe40003fc6270 */
[----:B------:R-:W-:Y:S01]  /*12640*/  FSEL R72, R93, -INF , !P3 ;  /* 0xff8000005d487808 */ /* 0x000fe20005800000 */
[----:B------:R-:W2:Y:S01]  /*12650*/  MUFU.TANH R195, R195 ;  /* 0x000000c300c37308 */ /* 0x000ea20000002400 */
[----:B-1----:R-:W-:Y:S01]  /*12660*/  FSEL R62, R86, -INF , !P1 ;  /* 0xff800000563e7808 */ /* 0x002fe20004800000 */
[----:B------:R-:W-:Y:S01]  /*12670*/  FMUL.FTZ R86, R24, UR4 ;  /* 0x0000000418567c20 */ /* 0x000fe20008410000 */
[----:B------:R-:W-:Y:S01]  /*12680*/  ISETP.GE.AND P1, PT, R4, R48, PT ;  /* 0x000000300400720c */ /* 0x000fe20003f26270 */
[----:B------:R-:W-:Y:S01]  /*12690*/  FMUL.FTZ R25, R25, UR4 ;  /* 0x0000000419197c20 */ /* 0x000fe20008410000 */
[----:B------:R-:W-:Y:S01]  /*126a0*/  FSEL R66, R89, -INF , !P6 ;  /* 0xff80000059427808 */ /* 0x000fe20007000000 */
[----:B------:R-:W-:Y:S01]  /*126b0*/  FMUL.FTZ R26, R26, UR4 ;  /* 0x000000041a1a7c20 */ /* 0x000fe20008410000 */
[--C-:B------:R-:W-:Y:S01]  /*126c0*/  LOP3.LUT R24, R50, 0xa0, R37.reuse, 0xfe, !PT ;  /* 0x000000a032187812 */ /* 0x100fe200078efe25 */
[----:B------:R-:W1:Y:S01]  /*126d0*/  MUFU.TANH R191, R191 ;  /* 0x000000bf00bf7308 */ /* 0x000e620000002400 */
[----:B----4-:R-:W-:Y:S01]  /*126e0*/  FSEL R185, R185, -INF , !P4 ;  /* 0xff800000b9b97808 */ /* 0x010fe20006000000 */
[----:B------:R-:W-:Y:S01]  /*126f0*/  FMUL.FTZ R90, R27, UR4 ;  /* 0x000000041b5a7c20 */ /* 0x000fe20008410000 */
[-C--:B------:R-:W-:Y:S01]  /*12700*/  ISETP.GE.AND P4, PT, R4, R47.reuse, PT ;  /* 0x0000002f0400720c */ /* 0x080fe20003f86270 */
[----:B------:R-:W-:Y:S01]  /*12710*/  FMUL.FTZ R20, R20, UR4 ;  /* 0x0000000414147c20 */ /* 0x000fe20008410000 */
[----:B------:R-:W4:Y:S01]  /*12720*/  LDSM.16.M88.4 R4, [R150] ;  /* 0x000000009604783b */ /* 0x000f220000000200 */
[----:B------:R-:W-:Y:S01]  /*12730*/  FSEL R189, R189, -INF , !P5 ;  /* 0xff800000bdbd7808 */ /* 0x000fe20006800000 */
[----:B------:R-:W-:Y:S01]  /*12740*/  FMUL.FTZ R21, R21, UR4 ;  /* 0x0000000415157c20 */ /* 0x000fe20008410000 */
[----:B------:R-:W5:Y:S01]  /*12750*/  MUFU.TANH R96, R96 ;  /* 0x0000006000607308 */ /* 0x000f620000002400 */
[----:B--2---:R-:W-:Y:S01]  /*12760*/  FSEL R195, R195, -INF , !P2 ;  /* 0xff800000c3c37808 */ /* 0x004fe20005000000 */
[----:B------:R-:W-:Y:S01]  /*12770*/  FMUL.FTZ R22, R22, UR4 ;  /* 0x0000000416167c20 */ /* 0x000fe20008410000 */
[----:B------:R-:W-:Y:S01]  /*12780*/  ISETP.GE.AND P2, PT, R28, R47, PT ;  /* 0x0000002f1c00720c */ /* 0x000fe20003f46270 */
[----:B------:R-:W-:Y:S01]  /*12790*/  FMUL.FTZ R94, R23, UR4 ;  /* 0x00000004175e7c20 */ /* 0x000fe20008410000 */
[----:B------:R-:W-:-:S02]  /*127a0*/  LOP3.LUT R28, R50, 0x98, R37, 0xfe, !PT ;  /* 0x00000098321c7812 */ /* 0x000fc400078efe25 */
[-C--:B------:R-:W-:Y:S01]  /*127b0*/  ISETP.GE.AND P3, PT, R24, R48.reuse, PT ;  /* 0x000000301800720c */ /* 0x080fe20003f66270 */
[----:B------:R-:W2:Y:S01]  /*127c0*/  MUFU.TANH R183, R183 ;  /* 0x000000b700b77308 */ /* 0x000ea20000002400 */
[----:B-1----:R-:W-:Y:S02]  /*127d0*/  FSEL R191, R191, -INF , !P2 ;  /* 0xff800000bfbf7808 */ /* 0x002fe40005000000 */
[C---:B------:R-:W-:Y:S02]  /*127e0*/  ISETP.GE.AND P6, PT, R28.reuse, R48, PT ;  /* 0x000000301c00720c */ /* 0x040fe40003fc6270 */
[-C--:B------:R-:W-:Y:S02]  /*127f0*/  ISETP.GE.AND P2, PT, R28, R47.reuse, PT ;  /* 0x0000002f1c00720c */ /* 0x080fe40003f46270 */
[----:B---3--:R-:W-:Y:S01]  /*12800*/  HMMA.16816.F32.BF16 R28, R12, R16, RZ ;  /* 0x000000100c1c723c */ /* 0x008fe200000418ff */
[----:B------:R-:W-:Y:S01]  /*12810*/  MUFU.TANH R88, R25 ;  /* 0x0000001900587308 */ /* 0x000fe20000002400 */
[----:B------:R-:W-:-:S02]  /*12820*/  ISETP.GE.AND P5, PT, R24, R47, PT ;  /* 0x0000002f1800720c */ /* 0x000fc40003fa6270 */
[----:B-----5:R-:W-:Y:S02]  /*12830*/  FSEL R106, R96, -INF , !P1 ;  /* 0xff800000606a7808 */ /* 0x020fe40004800000 */
[----:B------:R-:W-:Y:S01]  /*12840*/  FSEL R187, R187, -INF , !P4 ;  /* 0xff800000bbbb7808 */ /* 0x000fe20006000000 */
[----:B------:R-:W-:Y:S01]  /*12850*/  VIADD R17, R36, 0x91 ;  /* 0x0000009124117836 */ /* 0x000fe20000000000 */
[----:B------:R-:W-:Y:S01]  /*12860*/  LOP3.LUT R16, R50, 0xa8, R37, 0xfe, !PT ;  /* 0x000000a832107812 */ /* 0x000fe200078efe25 */
[----:B------:R1:W-:Y:S01]  /*12870*/  MUFU.TANH R89, R26 ;  /* 0x0000001a00597308 */ /* 0x0003e20000002400 */
[----:B------:R-:W-:Y:S02]  /*12880*/  FSEL R114, R39, -INF , !P6 ;  /* 0xff80000027727808 */ /* 0x000fe40007000000 */
[C---:B------:R-:W-:Y:S02]  /*12890*/  ISETP.GE.AND P1, PT, R17.reuse, R48, PT ;  /* 0x000000301100720c */ /* 0x040fe40003f26270 */
[----:B------:R-:W-:-:S02]  /*128a0*/  ISETP.GE.AND P4, PT, R17, R47, PT ;  /* 0x0000002f1100720c */ /* 0x000fc40003f86270 */
[----:B------:R-:W-:Y:S01]  /*128b0*/  FSEL R56, R56, -INF , !P1 ;  /* 0xff80000038387808 */ /* 0x000fe20004800000 */
[----:B------:R-:W3:Y:S01]  /*128c0*/  MUFU.TANH R181, R181 ;  /* 0x000000b500b57308 */ /* 0x000ee20000002400 */
[----:B--2---:R-:W-:Y:S02]  /*128d0*/  FSEL R183, R183, -INF , !P4 ;  /* 0xff800000b7b77808 */ /* 0x004fe40006000000 */
[C---:B------:R-:W-:Y:S02]  /*128e0*/  ISETP.GE.AND P1, PT, R16.reuse, R48, PT ;  /* 0x000000301000720c */ /* 0x040fe40003f26270 */
[----:B------:R-:W-:Y:S02]  /*128f0*/  ISETP.GE.AND P4, PT, R16, R47, PT ;  /* 0x0000002f1000720c */ /* 0x000fe40003f86270 */
[----:B----4-:R-:W-:Y:S01]  /*12900*/  HMMA.16816.F32.BF16 R28, R8, R4, R28 ;  /* 0x00000004081c723c */ /* 0x010fe2000004181c */
[----:B------:R-:W2:Y:S01]  /*12910*/  MUFU.TANH R38, R38 ;  /* 0x0000002600267308 */ /* 0x000ea20000002400 */
[----:B-1----:R-:W1:Y:S01]  /*12920*/  LDSM.16.M88.4 R24, [R216+0x4c00] ;  /* 0x004c0000d818783b */ /* 0x002e620000000200 */
[----:B------:R-:W-:-:S02]  /*12930*/  FSEL R124, R40, -INF , !P3 ;  /* 0xff800000287c7808 */ /* 0x000fc40005800000 */
[----:B------:R-:W-:Y:S01]  /*12940*/  FSEL R173, R173, -INF , !P5 ;  /* 0xff800000adad7808 */ /* 0x000fe20006800000 */
[----:B------:R-:W-:Y:S01]  /*12950*/  HMMA.16816.F32.BF16 R16, R12, R18, RZ ;  /* 0x000000120c10723c */ /* 0x000fe200000418ff */
[----:B------:R-:W-:Y:S01]  /*12960*/  VIADD R5, R36, 0x99 ;  /* 0x0000009924057836 */ /* 0x000fe20000000000 */
[----:B------:R-:W-:Y:S01]  /*12970*/  LOP3.LUT R4, R50, 0xb0, R37, 0xfe, !PT ;  /* 0x000000b032047812 */ /* 0x000fe200078efe25 */
[----:B------:R-:W4:Y:S01]  /*12980*/  MUFU.TANH R177, R177 ;  /* 0x000000b100b17308 */ /* 0x000f220000002400 */
[----:B---3--:R-:W-:Y:S02]  /*12990*/  FSEL R181, R181, -INF , !P2 ;  /* 0xff800000b5b57808 */ /* 0x008fe40005000000 */
[C---:B------:R-:W-:Y:S02]  /*129a0*/  ISETP.GE.AND P6, PT, R5.reuse, R48, PT ;  /* 0x000000300500720c */ /* 0x040fe40003fc6270 */
[----:B------:R-:W-:Y:S01]  /*129b0*/  ISETP.GE.AND P2, PT, R5, R47, PT ;  /* 0x0000002f0500720c */ /* 0x000fe20003f46270 */
[----:B------:R-:W-:Y:S01]  /*129c0*/  VIADD R5, R36, 0xa1 ;  /* 0x000000a124057836 */ /* 0x000fe20000000000 */
[----:B------:R-:W-:Y:S01]  /*129d0*/  FSEL R165, R165, -INF , !P4 ;  /* 0xff800000a5a57808 */ /* 0x000fe20006000000 */
[----:B------:R-:W-:Y:S01]  /*129e0*/  MUFU.TANH R92, R20 ;  /* 0x00000014005c7308 */ /* 0x000fe20000002400 */
[----:B--2---:R-:W-:-:S02]  /*129f0*/  FSEL R118, R38, -INF , !P6 ;  /* 0xff80000026767808 */ /* 0x004fc40007000000 */
[CC--:B------:R-:W-:Y:S02]  /*12a00*/  ISETP.GE.AND P6, PT, R4.reuse, R48.reuse, PT ;  /* 0x000000300400720c */ /* 0x0c0fe40003fc6270 */
[CC--:B------:R-:W-:Y:S02]  /*12a10*/  ISETP.GE.AND P3, PT, R5.reuse, R48.reuse, PT ;  /* 0x000000300500720c */ /* 0x0c0fe40003f66270 */
[-C--:B------:R-:W-:Y:S01]  /*12a20*/  ISETP.GE.AND P5, PT, R5, R47.reuse, PT ;  /* 0x0000002f0500720c */ /* 0x080fe20003fa6270 */
[----:B------:R-:W-:Y:S01]  /*12a30*/  MUFU.TANH R39, R21 ;  /* 0x0000001500277308 */ /* 0x000fe20000002400 */
[----:B----4-:R-:W-:Y:S02]  /*12a40*/  FSEL R177, R177, -INF , !P2 ;  /* 0xff800000b1b17808 */ /* 0x010fe40005000000 */
[----:B------:R-:W-:Y:S02]  /*12a50*/  ISETP.GE.AND P2, PT, R4, R47, PT ;  /* 0x0000002f0400720c */ /* 0x000fe40003f46270 */
[----:B------:R-:W-:Y:S01]  /*12a60*/  LOP3.LUT R4, R50, 0xb8, R37, 0xfe, !PT ;  /* 0x000000b832047812 */ /* 0x000fe200078efe25 */
[----:B------:R-:W-:Y:S01]  /*12a70*/  HMMA.16816.F32.BF16 R16, R8, R6, R16 ;  /* 0x000000060810723c */ /* 0x000fe20000041810 */
[----:B------:R-:W-:Y:S01]  /*12a80*/  FSEL R126, R41, -INF , !P3 ;  /* 0xff800000297e7808 */ /* 0x000fe20005800000 */
[----:B------:R2:W-:Y:S01]  /*12a90*/  MUFU.TANH R38, R22 ;  /* 0x0000001600267308 */ /* 0x0005e20000002400 */
[----:B------:R-:W-:Y:S01]  /*12aa0*/  FSEL R169, R169, -INF , !P5 ;  /* 0xff800000a9a97808 */ /* 0x000fe20006800000 */
[----:B------:R-:W-:Y:S01]  /*12ab0*/  FMUL.FTZ R41, R28, UR4 ;  /* 0x000000041c297c20 */ /* 0x000fe20008410000 */
[----:B------:R-:W-:-:S02]  /*12ac0*/  ISETP.GE.AND P3, PT, R4, R48, PT ;  /* 0x000000300400720c */ /* 0x000fc40003f66270 */
[-C--:B------:R-:W-:Y:S01]  /*12ad0*/  ISETP.GE.AND P5, PT, R4, R47.reuse, PT ;  /* 0x0000002f0400720c */ /* 0x080fe20003fa6270 */
[----:B------:R-:W-:Y:S01]  /*12ae0*/  VIADD R4, R36, 0xa9 ;  /* 0x000000a924047836 */ /* 0x000fe20000000000 */
[----:B------:R-:W-:Y:S01]  /*12af0*/  FSEL R28, R42, -INF , !P1 ;  /* 0xff8000002a1c7808 */ /* 0x000fe20004800000 */
[----:B------:R-:W3:Y:S01]  /*12b00*/  MUFU.TANH R45, R45 ;  /* 0x0000002d002d7308 */ /* 0x000ee20000002400 */
[----:B------:R-:W-:Y:S01]  /*12b10*/  LOP3.LUT R93, R50, 0xc0, R37, 0xfe, !PT ;  /* 0x000000c0325d7812 */ /* 0x000fe200078efe25 */
[----:B------:R-:W-:Y:S01]  /*12b20*/  FMUL.FTZ R42, R30, UR4 ;  /* 0x000000041e2a7c20 */ /* 0x000fe20008410000 */
[C---:B------:R-:W-:Y:S02]  /*12b30*/  ISETP.GE.AND P1, PT, R4.reuse, R48, PT ;  /* 0x000000300400720c */ /* 0x040fe40003f26270 */
[----:B------:R-:W-:Y:S02]  /*12b40*/  ISETP.GE.AND P4, PT, R4, R47, PT ;  /* 0x0000002f0400720c */ /* 0x000fe40003f86270 */
[----:B-1----:R-:W-:Y:S01]  /*12b50*/  HMMA.16816.F32.BF16 R4, R12, R24, RZ ;  /* 0x000000180c04723c */ /* 0x002fe200000418ff */
[----:B------:R-:W-:Y:S01]  /*12b60*/  MUFU.TANH R44, R44 ;  /* 0x0000002c002c7308 */ /* 0x000fe20000002400 */
[----:B--2---:R-:W1:Y:S01]  /*12b70*/  LDSM.16.M88.4 R20, [R148] ;  /* 0x000000009414783b */ /* 0x004e620000000200 */
[----:B------:R-:W-:Y:S01]  /*12b80*/  FSEL R159, R159, -INF , !P4 ;  /* 0xff8000009f9f7808 */ /* 0x000fe20006000000 */
[----:B------:R-:W-:-:S04]  /*12b90*/  DEPBAR.LE SB0, 0x0 ;  /* 0x000080000000791a */ /* 0x000fc80000000000 */
[----:B------:R-:W-:Y:S01]  /*12ba0*/  HMMA.16816.F32.BF16 R12, R12, R26, RZ ;  /* 0x0000001a0c0c723c */ /* 0x000fe200000418ff */
[----:B------:R-:W-:Y:S01]  /*12bb0*/  MUFU.TANH R131, R131 ;  /* 0x0000008300837308 */ /* 0x000fe20000002400 */
[----:B---3--:R-:W-:Y:S01]  /*12bc0*/  FSEL R25, R45, -INF , !P6 ;  /* 0xff8000002d197808 */ /* 0x008fe20007000000 */
[----:B------:R-:W-:Y:S01]  /*12bd0*/  FMUL.FTZ R157, R17, UR4 ;  /* 0x00000004119d7c20 */ /* 0x000fe20008410000 */
[----:B------:R-:W-:Y:S01]  /*12be0*/  FSEL R149, R149, -INF , !P2 ;  /* 0xff80000095957808 */ /* 0x000fe20005000000 */
[----:B------:R-:W-:Y:S01]  /*12bf0*/  FMUL.FTZ R24, R31, UR4 ;  /* 0x000000041f187c20 */ /* 0x000fe20008410000 */
[----:B------:R-:W-:Y:S01]  /*12c00*/  ISETP.GE.AND P4, PT, R93, R47, PT ;  /* 0x0000002f5d00720c */ /* 0x000fe20003f86270 */
[----:B------:R-:W-:Y:S01]  /*12c10*/  VIADD R26, R36, 0xb9 ;  /* 0x000000b9241a7836 */ /* 0x000fe20000000000 */
[----:B------:R-:W-:Y:S01]  /*12c20*/  LOP3.LUT R30, R50, 0xc8, R37, 0xfe, !PT ;  /* 0x000000c8321e7812 */ /* 0x000fe200078efe25 */
[----:B------:R-:W-:Y:S01]  /*12c30*/  MUFU.TANH R74, R74 ;  /* 0x0000004a004a7308 */ /* 0x000fe20000002400 */
[----:B------:R-:W-:Y:S01]  /*12c40*/  FSEL R107, R107, -INF , !P4 ;  /* 0xff8000006b6b7808 */ /* 0x000fe20006000000 */
[----:B------:R-:W-:Y:S01]  /*12c50*/  FMUL.FTZ R16, R16, UR4 ;  /* 0x0000000410107c20 */ /* 0x000fe20008410000 */
[----:B------:R-:W-:Y:S01]  /*12c60*/  FSEL R31, R70, -INF , !P3 ;  /* 0xff800000461f7808 */ /* 0x000fe20005800000 */
[----:B------:R-:W-:Y:S01]  /*12c70*/  FMUL.FTZ R18, R18, UR4 ;  /* 0x0000000412127c20 */ /* 0x000fe20008410000 */
[----:B------:R-:W-:-:S03]  /*12c80*/  ISETP.GE.AND P3, PT, R26, R48, PT ;  /* 0x000000301a00720c */ /* 0x000fc60003f66270 */
[----:B------:R-:W-:Y:S08]  /*12c90*/  MUFU.TANH R76, R76 ;  /* 0x0000004c004c7308 */ /* 0x000ff00000002400 */
[----:B------:R-:W2:Y:S08]  /*12ca0*/  MUFU.TANH R101, R101 ;  /* 0x0000006500657308 */ /* 0x000eb00000002400 */
[----:B------:R-:W3:Y:S01]  /*12cb0*/  MUFU.TANH R78, R78 ;  /* 0x0000004e004e7308 */ /* 0x000ee20000002400 */
[C---:B-1----:R-:W-:Y:S06]  /*12cc0*/  HMMA.16816.F32.BF16 R4, R8.reuse, R20, R4 ;  /* 0x000000140804723c */ /* 0x042fec0000041804 */
[----:B------:R-:W-:Y:S01]  /*12cd0*/  HMMA.16816.F32.BF16 R12, R8, R22, R12 ;  /* 0x00000016080c723c */ /* 0x000fe2000004180c */
[----:B------:R-:W1:Y:S01]  /*12ce0*/  MUFU.TANH R97, R97 ;  /* 0x0000006100617308 */ /* 0x000e620000002400 */
[----:B------:R-:W-:Y:S01]  /*12cf0*/  VIADD R20, R36, 0xc1 ;  /* 0x000000c124147836 */ /* 0x000fe20000000000 */
[----:B------:R-:W-:-:S04]  /*12d00*/  FSEL R21, R46, -INF , !P3 ;  /* 0xff8000002e157808 */ /* 0x000fc80005800000 */
[-C--:B------:R-:W-:Y:S01]  /*12d10*/  ISETP.GE.AND P4, PT, R20, R47.reuse, PT ;  /* 0x0000002f1400720c */ /* 0x080fe20003f86270 */
[----:B------:R-:W-:Y:S01]  /*12d20*/  VIADD R10, R36, 0xc9 ;  /* 0x000000c9240a7836 */ /* 0x000fe20000000000 */
[----:B------:R4:W-:Y:S01]  /*12d30*/  MUFU.TANH R40, R94 ;  /* 0x0000005e00287308 */ /* 0x0009e20000002400 */
[----:B------:R-:W-:Y:S02]  /*12d40*/  LOP3.LUT R8, R50, 0xd8, R37, 0xfe, !PT ;  /* 0x000000d832087812 */ /* 0x000fe400078efe25 */
[----:B--2---:R-:W-:Y:S02]  /*12d50*/  FSEL R101, R101, -INF , !P4 ;  /* 0xff80000065657808 */ /* 0x004fe40006000000 */
[----:B------:R-:W-:-:S03]  /*12d60*/  ISETP.GE.AND P4, PT, R8, R47, PT ;  /* 0x0000002f0800720c */ /* 0x000fc60003f86270 */
[----:B------:R-:W2:Y:S01]  /*12d70*/  MUFU.TANH R125, R125 ;  /* 0x0000007d007d7308 */ /* 0x000ea20000002400 */
[----:B------:R-:W-:Y:S01]  /*12d80*/  FMUL.FTZ R22, R5, UR4 ;  /* 0x0000000405167c20 */ /* 0x000fe20008410000 */
[----:B------:R-:W-:Y:S01]  /*12d90*/  FMUL.FTZ R109, R4, UR4 ;  /* 0x00000004046d7c20 */ /* 0x000fe20008410000 */
[----:B------:R-:W-:-:S04]  /*12da0*/  LOP3.LUT R4, R50, 0xe8, R37, 0xfe, !PT ;  /* 0x000000e832047812 */ /* 0x000fc800078efe25 */
[----:B------:R-:W-:Y:S01]  /*12db0*/  FMUL.FTZ R13, R13, UR4 ;  /* 0x000000040d0d7c20 */ /* 0x000fe20008410000 */
[----:B------:R-:W5:Y:S01]  /*12dc0*/  MUFU.TANH R84, R84 ;  /* 0x0000005400547308 */ /* 0x000f620000002400 */
[----:B----4-:R-:W-:Y:S01]  /*12dd0*/  FMUL.FTZ R94, R29, UR4 ;  /* 0x000000041d5e7c20 */ /* 0x010fe20008410000 */
[----:B------:R-:W-:Y:S01]  /*12de0*/  FSEL R29, R43, -INF , !P1 ;  /* 0xff8000002b1d7808 */ /* 0x000fe20004800000 */
[----:B------:R-:W-:Y:S01]  /*12df0*/  VIADD R43, R36, 0xb1 ;  /* 0x000000b1242b7836 */ /* 0x000fe20000000000 */
[-C--:B------:R-:W-:Y:S01]  /*12e00*/  ISETP.GE.AND P1, PT, R93, R48.reuse, PT ;  /* 0x000000305d00720c */ /* 0x080fe20003f26270 */
[----:B------:R-:W-:Y:S01]  /*12e10*/  FMUL.FTZ R12, R12, UR4 ;  /* 0x000000040c0c7c20 */ /* 0x000fe20008410000 */
[----:B------:R-:W-:Y:S02]  /*12e20*/  FMUL.FTZ R14, R14, UR4 ;  /* 0x000000040e0e7c20 */ /* 0x000fe40008410000 */
[----:B------:R-:W4:Y:S01]  /*12e30*/  MUFU.TANH R85, R85 ;  /* 0x0000005500557308 */ /* 0x000f220000002400 */
[----:B------:R-:W-:-:S02]  /*12e40*/  ISETP.GE.AND P6, PT, R43, R48, PT ;  /* 0x000000302b00720c */ /* 0x000fc40003fc6270 */
[-C--:B------:R-:W-:Y:S02]  /*12e50*/  ISETP.GE.AND P2, PT, R43, R47.reuse, PT ;  /* 0x0000002f2b00720c */ /* 0x080fe40003f46270 */
[----:B------:R-:W-:Y:S02]  /*12e60*/  FSEL R27, R44, -INF , !P6 ;  /* 0xff8000002c1b7808 */ /* 0x000fe40007000000 */
[----:B------:R-:W-:Y:S01]  /*12e70*/  FSEL R131, R131, -INF , !P2 ;  /* 0xff80000083837808 */ /* 0x000fe20005000000 */
[----:B------:R-:W4:Y:S01]  /*12e80*/  MUFU.TANH R115, R115 ;  /* 0x0000007300737308 */ /* 0x000f220000002400 */
[----:B------:R-:W-:Y:S02]  /*12e90*/  FSEL R17, R74, -INF , !P1 ;  /* 0xff8000004a117808 */ /* 0x000fe40004800000 */
[CC--:B------:R-:W-:Y:S02]  /*12ea0*/  ISETP.GE.AND P6, PT, R30.reuse, R48.reuse, PT ;  /* 0x000000301e00720c */ /* 0x0c0fe40003fc6270 */
[----:B------:R-:W-:Y:S01]  /*12eb0*/  ISETP.GE.AND P2, PT, R30, R47, PT ;  /* 0x0000002f1e00720c */ /* 0x000fe20003f46270 */
[----:B------:R-:W-:Y:S01]  /*12ec0*/  VIADD R30, R36, 0xe1 ;  /* 0x000000e1241e7836 */ /* 0x000fe20000000000 */
[----:B------:R-:W-:Y:S01]  /*12ed0*/  ISETP.GE.AND P1, PT, R20, R48, PT ;  /* 0x000000301400720c */ /* 0x000fe20003f26270 */
[----:B------:R-:W4:Y:S01]  /*12ee0*/  MUFU.TANH R86, R86 ;  /* 0x0000005600567308 */ /* 0x000f220000002400 */
[----:B---3--:R-:W-:Y:S01]  /*12ef0*/  FSEL R11, R78, -INF , !P6 ;  /* 0xff8000004e0b7808 */ /* 0x008fe20007000000 */
[----:B------:R-:W-:Y:S01]  /*12f00*/  FMUL.FTZ R20, R19, UR4 ;  /* 0x0000000413147c20 */ /* 0x000fe20008410000 */
[----:B------:R-:W-:-:S02]  /*12f10*/  FSEL R9, R76, -INF , !P1 ;  /* 0xff8000004c097808 */ /* 0x000fc40004800000 */
[----:B-1----:R-:W-:Y:S02]  /*12f20*/  FSEL R97, R97, -INF , !P2 ;  /* 0xff80000061617808 */ /* 0x002fe40005000000 */
[----:B--2---:R-:W-:Y:S01]  /*12f30*/  FSEL R125, R125, -INF , !P5 ;  /* 0xff8000007d7d7808 */ /* 0x004fe20006800000 */
[----:B------:R-:W1:Y:S01]  /*12f40*/  MUFU.TANH R90, R90 ;  /* 0x0000005a005a7308 */ /* 0x000e620000002400 */
[-C--:B------:R-:W-:Y:S02]  /*12f50*/  ISETP.GE.AND P1, PT, R8, R48.reuse, PT ;  /* 0x000000300800720c */ /* 0x080fe40003f26270 */
[C---:B------:R-:W-:Y:S02]  /*12f60*/  ISETP.GE.AND P6, PT, R10.reuse, R48, PT ;  /* 0x000000300a00720c */ /* 0x040fe40003fc6270 */
[-C--:B------:R-:W-:Y:S02]  /*12f70*/  ISETP.GE.AND P2, PT, R10, R47.reuse, PT ;  /* 0x0000002f0a00720c */ /* 0x080fe40003f46270 */
[----:B------:R-:W-:Y:S01]  /*12f80*/  ISETP.GE.AND P5, PT, R26, R47, PT ;  /* 0x0000002f1a00720c */ /* 0x000fe20003fa6270 */
[----:B------:R-:W2:Y:S01]  /*12f90*/  MUFU.TANH R41, R41 ;  /* 0x0000002900297308 */ /* 0x000ea20000002400 */
[----:B------:R-:W-:-:S02]  /*12fa0*/  LOP3.LUT R8, R50, 0xe0, R37, 0xfe, !PT ;  /* 0x000000e032087812 */ /* 0x000fc400078efe25 */
[----:B------:R-:W-:Y:S02]  /*12fb0*/  LOP3.LUT R26, R50, 0xd0, R37, 0xfe, !PT ;  /* 0x000000d0321a7812 */ /* 0x000fe400078efe25 */
[----:B-----5:R-:W-:Y:S02]  /*12fc0*/  FSEL R19, R84, -INF , !P6 ;  /* 0xff80000054137808 */ /* 0x020fe40007000000 */
[----:B----4-:R-:W-:Y:S01]  /*12fd0*/  FSEL R93, R85, -INF , !P2 ;  /* 0xff800000555d7808 */ /* 0x010fe20005000000 */
[----:B------:R-:W3:Y:S01]  /*12fe0*/  MUFU.TANH R42, R42 ;  /* 0x0000002a002a7308 */ /* 0x000ee20000002400 */
[----:B------:R-:W-:Y:S02]  /*12ff0*/  FSEL R115, R115, -INF , !P5 ;  /* 0xff80000073737808 */ /* 0x000fe40006800000 */
[CC--:B------:R-:W-:Y:S02]  /*13000*/  ISETP.GE.AND P6, PT, R8.reuse, R48.reuse, PT ;  /* 0x000000300800720c */ /* 0x0c0fe40003fc6270 */
[-C--:B------:R-:W-:Y:S01]  /*13010*/  ISETP.GE.AND P2, PT, R8, R47.reuse, PT ;  /* 0x0000002f0800720c */ /* 0x080fe20003f46270 */
[----:B------:R-:W-:Y:S01]  /*13020*/  VIADD R8, R36, 0xd1 ;  /* 0x000000d124087836 */ /* 0x000fe20000000000 */
[C---:B------:R-:W-:Y:S01]  /*13030*/  ISETP.GE.AND P3, PT, R26.reuse, R48, PT ;  /* 0x000000301a00720c */ /* 0x040fe20003f66270 */
[----:B------:R-:W-:Y:S01]  /*13040*/  MUFU.TANH R94, R94 ;  /* 0x0000005e005e7308 */ /* 0x000fe20000002400 */
[----:B------:R-:W-:-:S02]  /*13050*/  ISETP.GE.AND P5, PT, R26, R47, PT ;  /* 0x0000002f1a00720c */ /* 0x000fc40003fa6270 */
[----:B------:R-:W-:Y:S02]  /*13060*/  FSEL R5, R86, -INF , !P3 ;  /* 0xff80000056057808 */ /* 0x000fe40005800000 */
[----:B------:R-:W-:Y:S02]  /*13070*/  FSEL R46, R89, -INF , !P5 ;  /* 0xff800000592e7808 */ /* 0x000fe40006800000 */
[C---:B------:R-:W-:Y:S01]  /*13080*/  ISETP.GE.AND P3, PT, R8.reuse, R48, PT ;  /* 0x000000300800720c */ /* 0x040fe20003f66270 */
[----:B------:R-:W4:Y:S01]  /*13090*/  MUFU.TANH R24, R24 ;  /* 0x0000001800187308 */ /* 0x000f220000002400 */
[----:B------:R-:W-:Y:S01]  /*130a0*/  ISETP.GE.AND P5, PT, R8, R47, PT ;  /* 0x0000002f0800720c */ /* 0x000fe20003fa6270 */
[----:B------:R-:W-:Y:S01]  /*130b0*/  VIADD R8, R36, 0xd9 ;  /* 0x000000d924087836 */ /* 0x000fe20000000000 */
[----:B------:R-:W-:Y:S02]  /*130c0*/  FSEL R23, R88, -INF , !P3 ;  /* 0xff80000058177808 */ /* 0x000fe40005800000 */
[----:B-1----:R-:W-:-:S02]  /*130d0*/  FSEL R45, R90, -INF , !P5 ;  /* 0xff8000005a2d7808 */ /* 0x002fc40006800000 */
[----:B------:R-:W-:Y:S01]  /*130e0*/  FSEL R10, R92, -INF , !P1 ;  /* 0xff8000005c0a7808 */ /* 0x000fe20004800000 */
[----:B------:R-:W1:Y:S01]  /*130f0*/  MUFU.TANH R16, R16 ;  /* 0x0000001000107308 */ /* 0x000e620000002400 */
[----:B------:R-:W-:Y:S01]  /*13100*/  FSEL R44, R38, -INF , !P4 ;  /* 0xff800000262c7808 */ /* 0x000fe20006000000 */
[----:B------:R-:W-:Y:S01]  /*13110*/  FMUL.FTZ R38, R6, UR4 ;  /* 0x0000000406267c20 */ /* 0x000fe20008410000 */
[CC--:B------:R-:W-:Y:S02]  /*13120*/  ISETP.GE.AND P3, PT, R4.reuse, R48.reuse, PT ;  /* 0x000000300400720c */ /* 0x0c0fe40003f66270 */
[-C--:B------:R-:W-:Y:S02]  /*13130*/  ISETP.GE.AND P5, PT, R4, R47.reuse, PT ;  /* 0x0000002f0400720c */ /* 0x080fe40003fa6270 */
[C---:B------:R-:W-:Y:S01]  /*13140*/  ISETP.GE.AND P1, PT, R8.reuse, R48, PT ;  /* 0x000000300800720c */ /* 0x040fe20003f26270 */
[----:B------:R-:W5:Y:S01]  /*13150*/  MUFU.TANH R18, R18 ;  /* 0x0000001200127308 */ /* 0x000f620000002400 */
[----:B------:R-:W-:-:S02]  /*13160*/  ISETP.GE.AND P4, PT, R8, R47, PT ;  /* 0x0000002f0800720c */ /* 0x000fc40003f86270 */
[----:B------:R-:W-:Y:S02]  /*13170*/  LOP3.LUT R4, R50, 0xf0, R37, 0xfe, !PT ;  /* 0x000000f032047812 */ /* 0x000fe400078efe25 */
[----:B------:R-:W-:Y:S02]  /*13180*/  FSEL R8, R39, -INF , !P1 ;  /* 0xff80000027087808 */ /* 0x000fe40004800000 */
[----:B------:R-:W-:Y:S01]  /*13190*/  FSEL R43, R40, -INF , !P4 ;  /* 0xff800000282b7808 */ /* 0x000fe20006000000 */
[----:B------:R-:W5:Y:S01]  /*131a0*/  MUFU.TANH R157, R157 ;  /* 0x0000009d009d7308 */ /* 0x000f620000002400 */
[C---:B------:R-:W-:Y:S02]  /*131b0*/  ISETP.GE.AND P1, PT, R4.reuse, R48, PT ;  /* 0x000000300400720c */ /* 0x040fe40003f26270 */
[----:B------:R-:W-:Y:S02]  /*131c0*/  ISETP.GE.AND P4, PT, R4, R47, PT ;  /* 0x0000002f0400720c */ /* 0x000fe40003f86270 */
[----:B--2---:R-:W-:-:S02]  /*131d0*/  FSEL R4, R41, -INF , !P6 ;  /* 0xff80000029047808 */ /* 0x004fc40007000000 */
[----:B---3--:R-:W-:Y:S01]  /*131e0*/  FSEL R42, R42, -INF , !P2 ;  /* 0xff8000002a2a7808 */ /* 0x008fe20005000000 */
[----:B------:R-:W2:Y:S01]  /*131f0*/  MUFU.TANH R20, R20 ;  /* 0x0000001400147308 */ /* 0x000ea20000002400 */
[C---:B------:R-:W-:Y:S02]  /*13200*/  ISETP.GE.AND P6, PT, R30.reuse, R48, PT ;  /* 0x000000301e00720c */ /* 0x040fe40003fc6270 */
[-C--:B------:R-:W-:Y:S01]  /*13210*/  ISETP.GE.AND P2, PT, R30, R47.reuse, PT ;  /* 0x0000002f1e00720c */ /* 0x080fe20003f46270 */
[----:B------:R-:W-:Y:S01]  /*13220*/  VIADD R30, R36, 0xe9 ;  /* 0x000000e9241e7836 */ /* 0x000fe20000000000 */
[----:B------:R-:W-:Y:S01]  /*13230*/  LOP3.LUT R6, R50, 0xf8, R37, 0xfe, !PT ;  /* 0x000000f832067812 */ /* 0x000fe200078efe25 */
[----:B------:R-:W-:Y:S01]  /*13240*/  FMUL.FTZ R37, R7, UR4 ;  /* 0x0000000407257c20 */ /* 0x000fe20008410000 */
[----:B----4-:R-:W-:Y:S01]  /*13250*/  FSEL R41, R24, -INF , !P2 ;  /* 0xff80000018297808 */ /* 0x010fe20005000000 */
[----:B------:R-:W3:Y:S01]  /*13260*/  MUFU.TANH R49, R49 ;  /* 0x0000003100317308 */ /* 0x000ee20000002400 */
[----:B------:R-:W-:-:S02]  /*13270*/  ISETP.GE.AND P2, PT, R6, R47, PT ;  /* 0x0000002f0600720c */ /* 0x000fc40003f46270 */
[----:B-1----:R-:W-:Y:S01]  /*13280*/  FSEL R7, R16, -INF , !P3 ;  /* 0xff80000010077808 */ /* 0x002fe20005800000 */
[----:B------:R-:W-:Y:S01]  /*13290*/  VIADD R16, R36, 0xf1 ;  /* 0x000000f124107836 */ /* 0x000fe20000000000 */
[-C--:B------:R-:W-:Y:S02]  /*132a0*/  ISETP.GE.AND P3, PT, R30, R48.reuse, PT ;  /* 0x000000301e00720c */ /* 0x080fe40003f66270 */
[----:B-----5:R-:W-:Y:S01]  /*132b0*/  FSEL R40, R18, -INF , !P5 ;  /* 0xff80000012287808 */ /* 0x020fe20006800000 */
[----:B------:R1:W-:Y:S01]  /*132c0*/  MUFU.TANH R26, R13 ;  /* 0x0000000d001a7308 */ /* 0x0003e20000002400 */
[----:B------:R-:W-:Y:S02]  /*132d0*/  ISETP.GE.AND P5, PT, R30, R47, PT ;  /* 0x0000002f1e00720c */ /* 0x000fe40003fa6270 */
[----:B------:R-:W-:Y:S02]  /*132e0*/  FSEL R157, R157, -INF , !P3 ;  /* 0xff8000009d9d7808 */ /* 0x000fe40005800000 */
[----:B------:R-:W-:-:S02]  /*132f0*/  ISETP.GE.AND P3, PT, R36, R48, PT ;  /* 0x000000302400720c */ /* 0x000fc40003f66270 */
[----:B--2---:R-:W-:Y:S01]  /*13300*/  FSEL R39, R20, -INF , !P5 ;  /* 0xff80000014277808 */ /* 0x004fe20006800000 */
[----:B------:R-:W2:Y:S01]  /*13310*/  MUFU.TANH R3, R3 ;  /* 0x0000000300037308 */ /* 0x000ea20000002400 */
[C---:B------:R-:W-:Y:S01]  /*13320*/  ISETP.GE.AND P5, PT, R36.reuse, R47, PT ;  /* 0x0000002f2400720c */ /* 0x040fe20003fa6270 */
[----:B------:R-:W-:Y:S01]  /*13330*/  VIADD R36, R36, 0xf9 ;  /* 0x000000f924247836 */ /* 0x000fe20000000000 */
[----:B---3--:R-:W-:Y:S02]  /*13340*/  FSEL R85, R49, -INF , !P3 ;  /* 0xff80000031557808 */ /* 0x008fe40005800000 */
[----:B------:R-:W-:-:S03]  /*13350*/  ISETP.GE.AND P3, PT, R16, R48, PT ;  /* 0x000000301000720c */ /* 0x000fc60003f66270 */
[----:B------:R-:W3:Y:S01]  /*13360*/  MUFU.TANH R109, R109 ;  /* 0x0000006d006d7308 */ /* 0x000ee20000002400 */
[----:B-1----:R-:W-:Y:S01]  /*13370*/  FSEL R13, R94, -INF , !P6 ;  /* 0xff8000005e0d7808 */ /* 0x002fe20007000000 */
[----:B------:R-:W-:Y:S01]  /*13380*/  BAR.SYNC.DEFER_BLOCKING 0x0 ;  /* 0x0000000000007b1d */ /* 0x000fe20000010000 */
[----:B------:R-:W-:Y:S01]  /*13390*/  ISETP.GE.AND P6, PT, R6, R48, PT ;  /* 0x000000300600720c */ /* 0x000fe20003fc6270 */
[----:B------:R-:W-:-:S04]  /*133a0*/  FMUL.FTZ R6, R15, UR4 ;  /* 0x000000040f067c20 */ /* 0x000fc80008410000 */
[----:B------:R-:W1:Y:S01]  /*133b0*/  MUFU.TANH R22, R22 ;  /* 0x0000001600167308 */ /* 0x000e620000002400 */
[----:B--2---:R-:W-:Y:S02]  /*133c0*/  FSEL R15, R3, -INF , !P5 ;  /* 0xff800000030f7808 */ /* 0x004fe40006800000 */
[----:B------:R-:W-:-:S05]  /*133d0*/  ISETP.GE.AND P5, PT, R36, R48, PT ;  /* 0x000000302400720c */ /* 0x000fca0003fa6270 */
[----:B------:R-:W2:Y:S01]  /*133e0*/  MUFU.TANH R12, R12 ;  /* 0x0000000c000c7308 */ /* 0x000ea20000002400 */
[----:B---3--:R-:W-:Y:S02]  /*133f0*/  FSEL R109, R109, -INF , !P1 ;  /* 0xff8000006d6d7808 */ /* 0x008fe40004800000 */
[----:B------:R-:W-:-:S05]  /*13400*/  ISETP.GE.AND P1, PT, R36, R47, PT ;  /* 0x0000002f2400720c */ /* 0x000fca0003f26270 */
[----:B------:R-:W3:Y:S01]  /*13410*/  MUFU.TANH R38, R38 ;  /* 0x0000002600267308 */ /* 0x000ee20000002400 */
[----:B-1----:R-:W-:Y:S02]  /*13420*/  FSEL R49, R22, -INF , !P3 ;  /* 0xff80000016317808 */ /* 0x002fe40005800000 */
[----:B------:R-:W-:Y:S02]  /*13430*/  ISETP.GE.AND P3, PT, R16, R47, PT ;  /* 0x0000002f1000720c */ /* 0x000fe40003f66270 */
[----:B------:R-:W-:-:S03]  /*13440*/  FSEL R47, R26, -INF , !P5 ;  /* 0xff8000001a2f7808 */ /* 0x000fc60006800000 */
        /* <DEDUP_REMOVED lines=64> */
[----:B--2---:R-:W-:-:S04]  /*13850*/  IMAD.IADD R14, R14, 0x1, -R103 ;  /* 0x000000010e0e7824 */ /* 0x004fc800078e0a67 */
[----:B------:R-:W-:Y:S01]  /*13860*/  IMAD.WIDE.U32 R116, R14, UR4, R116 ;  /* 0x000000040e747c25 */ /* 0x000fe2000f8e0074 */
[----:B------:R-:W-:-:S05]  /*13870*/  SHF.R.S32.HI R12, RZ, 0x1f, R14 ;  /* 0x0000001fff0c7819 */ /* 0x000fca000001140e */
[----:B------:R-:W-:-:S04]  /*13880*/  IMAD R89, R12, UR4, RZ ;  /* 0x000000040c597c24 */ /* 0x000fc8000f8e02ff */
[----:B------:R-:W-:-:S04]  /*13890*/  IMAD R89, R14, UR5, R89 ;  /* 0x000000050e597c24 */ /* 0x000fc8000f8e0259 */
[----:B------:R-:W-:Y:S01]  /*138a0*/  IMAD.IADD R6, R117, 0x1, R89 ;  /* 0x0000000175067824 */ /* 0x000fe200078e0259 */
[----:B------:R-:W-:Y:S06]  /*138b0*/  BRA `(.L_x_1983) ;  /* 0x0000000000107947 */ /* 0x000fec0003800000 */
.L_x_1982:
[----:B------:R-:W-:Y:S02]  /*138c0*/  ULDC UR6, c[0x0][0x248] ;  /* 0x0000920000067ab9 */ /* 0x000fe40000000800 */
[----:B------:R-:W-:-:S06]  /*138d0*/  USHF.L.U32 UR4, UR6, 0x8, URZ ;  /* 0x0000000806047899 */ /* 0x000fcc000800063f */
[----:B------:R-:W-:-:S04]  /*138e0*/  IADD3 R116, RZ, -UR4, RZ ;  /* 0x80000004ff747c10 */ /* 0x000fc8000fffe0ff */
[----:B------:R-:W-:-:S07]  /*138f0*/  SHF.R.S32.HI R6, RZ, 0x1f, R116 ;  /* 0x0000001fff067819 */ /* 0x000fce0000011474 */
.L_x_1983:
[C---:B------:R-:W-:Y:S01]  /*13900*/  LEA R220, P0, R116.reuse, R220, 0x1 ;  /* 0x000000dc74dc7211 */ /* 0x040fe200078008ff */
[----:B------:R1:W-:Y:S01]  /*13910*/  STL.64 [R1], R2 ;  /* 0x0000000201007387 */ /* 0x0003e20000100a00 */
[----:B------:R-:W-:Y:S02]  /*13920*/  USHF.L.U32 UR4, UR6, 0x6, URZ ;  /* 0x0000000606047899 */ /* 0x000fe4000800063f */
[----:B------:R-:W-:Y:S01]  /*13930*/  LEA.HI.X R219, R116, R219, R6, 0x1, P0 ;  /* 0x000000db74db7211 */ /* 0x000fe200000f0c06 */
[----:B------:R-:W-:Y:S02]  /*13940*/  ULDC UR5, c[0x0][0x24c] ;  /* 0x0000930000057ab9 */ /* 0x000fe40000000800 */
[----:B------:R-:W-:Y:S01]  /*13950*/  USHF.L.U64.HI UR5, UR6, 0x6, UR5 ;  /* 0x0000000606057899 */ /* 0x000fe20008010205 */
[----:B------:R-:W-:-:S05]  /*13960*/  IADD3 R170, P0, R220, UR4, RZ ;  /* 0x00000004dcaa7c10 */ /* 0x000fca000ff1e0ff */
[----:B------:R-:W-:Y:S02]  /*13970*/  IADD3.X R171, R219, UR5, RZ, P0, !PT ;  /* 0x00000005dbab7c10 */ /* 0x000fe400087fe4ff */
[----:B------:R-:W-:-:S04]  /*13980*/  IADD3 R162, P0, R170, UR4, RZ ;  /* 0x00000004aaa27c10 */ /* 0x000fc8000ff1e0ff */
[----:B------:R-:W-:Y:S02]  /*13990*/  IADD3.X R163, R171, UR5, RZ, P0, !PT ;  /* 0x00000005aba37c10 */ /* 0x000fe400087fe4ff */
[----:B------:R-:W-:-:S04]  /*139a0*/  IADD3 R154, P0, R162, UR4, RZ ;  /* 0x00000004a29a7c10 */ /* 0x000fc8000ff1e0ff */
[----:B------:R-:W-:Y:S02]  /*139b0*/  IADD3.X R155, R163, UR5, RZ, P0, !PT ;  /* 0x00000005a39b7c10 */ /* 0x000fe400087fe4ff */
[----:B------:R-:W-:Y:S01]  /*139c0*/  IADD3 R116, P0, R154, UR4, RZ ;  /* 0x000000049a747c10 */ /* 0x000fe2000ff1e0ff */
[----:B-1----:R-:W-:Y:S02]  /*139d0*/  IMAD.MOV.U32 R2, RZ, RZ, R220 ;  /* 0x000000ffff027224 */ /* 0x002fe400078e00dc */
[----:B------:R-:W-:Y:S01]  /*139e0*/  IMAD.MOV.U32 R3, RZ, RZ, R219 ;  /* 0x000000ffff037224 */ /* 0x000fe200078e00db */
[----:B------:R-:W-:Y:S02]  /*139f0*/  IADD3.X R117, R155, UR5, RZ, P0, !PT ;  /* 0x000000059b757c10 */ /* 0x000fe400087fe4ff */
[----:B------:R-:W-:Y:S02]  /*13a00*/  IADD3 R88, P0, R116, UR4, RZ ;  /* 0x0000000474587c10 */ /* 0x000fe4000ff1e0ff */
[----:B------:R-:W-:Y:S01]  /*13a10*/  @!PT LDS RZ, [RZ] ;  /* 0x00000000fffff984 */ /* 0x000fe20000000800 */
[----:B------:R-:W-:Y:S01]  /*13a20*/  @!PT LDS RZ, [RZ] ;  /* 0x00000000fffff984 */ /* 0x000fe20000000800 */
[----:B------:R-:W-:Y:S01]  /*13a30*/  @!PT LDS RZ, [RZ] ;  /* 0x00000000fffff984 */ /* 0x000fe20000000800 */
[----:B------:R-:W-:Y:S02]  /*13a40*/  LDGSTS.E.BYPASS.LTC128B.128 [R229+0x1000], desc[UR8][R2.64] ;  /* 0x0100000002e57fae */ /* 0x000fe4000b901d48 */
[----:B------:R-:W-:-:S02]  /*13a50*/  IADD3.X R89, R117, UR5, RZ, P0, !PT ;  /* 0x0000000575597c10 */ /* 0x000fc400087fe4ff */
[----:B------:R1:W-:Y:S04]  /*13a60*/  LDGSTS.E.BYPASS.LTC128B.128 [R229+0x1800], desc[UR8][R170.64] ;  /* 0x01800000aae57fae */ /* 0x0003e8000b901d48 */
[----:B------:R2:W-:Y:S04]  /*13a70*/  LDGSTS.E.BYPASS.LTC128B.128 [R229+0x2000], desc[UR8][R162.64] ;  /* 0x02000000a2e57fae */ /* 0x0005e8000b901d48 */
[----:B------:R3:W-:Y:S04]  /*13a80*/  LDGSTS.E.BYPASS.LTC128B.128 [R229+0x2800], desc[UR8][R154.64] ;  /* 0x028000009ae57fae */ /* 0x0007e8000b901d48 */
[----:B------:R3:W-:Y:S04]  /*13a90*/  LDGSTS.E.BYPASS.LTC128B.128 [R229+0x3000], desc[UR8][R116.64] ;  /* 0x0300000074e57fae */ /* 0x0007e8000b901d48 */
[----:B------:R3:W-:Y:S04]  /*13aa0*/  LDGSTS.E.BYPASS.LTC128B.128 [R229+0x3800], desc[UR8][R88.64] ;  /* 0x0380000058e57fae */ /* 0x0007e8000b901d48 */
[----:B------:R3:W5:Y:S01]  /*13ab0*/  LDL.LU.64 R2, [R1] ;  /* 0x0000000001027983 */ /* 0x0007620000300a00 */
[----:B-1----:R-:W-:-:S04]  /*13ac0*/  IADD3 R170, P0, R88, UR4, RZ ;  /* 0x0000000458aa7c10 */ /* 0x002fc8000ff1e0ff */
[----:B------:R-:W-:Y:S02]  /*13ad0*/  IADD3.X R171, R89, UR5, RZ, P0, !PT ;  /* 0x0000000559ab7c10 */ /* 0x000fe400087fe4ff */
[----:B--2---:R-:W-:-:S03]  /*13ae0*/  IADD3 R162, P0, R170, UR4, RZ ;  /* 0x00000004aaa27c10 */ /* 0x004fc6000ff1e0ff */
[----:B------:R3:W-:Y:S01]  /*13af0*/  LDGSTS.E.BYPASS.LTC128B.128 [R229+0x4000], desc[UR8][R170.64] ;  /* 0x04000000aae57fae */ /* 0x0007e2000b901d48 */
[----:B------:R-:W-:-:S05]  /*13b00*/  IADD3.X R163, R171, UR5, RZ, P0, !PT ;  /* 0x00000005aba37c10 */ /* 0x000fca00087fe4ff */
[----:B------:R3:W-:Y:S04]  /*13b10*/  LDGSTS.E.BYPASS.LTC128B.128 [R229+0x4800], desc[UR8][R162.64] ;  /* 0x04800000a2e57fae */ /* 0x0007e8000b901d48 */
[----:B------:R-:W0:Y:S02]  /*13b20*/  LDGDEPBAR ;  /* 0x00000000000079af */ /* 0x000e240000000000 */
.L_x_1981:
[----:B-----5:R-:W-:Y:S01]  /*13b30*/  FMNMX.FTZ R6, R2, R85, !PT ;  /* 0x0000005502067209 */ /* 0x020fe20007810000 */
        /* <DEDUP_REMOVED lines=24> */
[----:B---3--:R-:W-:-:S04]  /*13cc0*/  FMNMX.FTZ R89, R81, R6, !PT ;  /* 0x0000000651597209 */ /* 0x008fc80007810000 */
        /* <DEDUP_REMOVED lines=61> */
[----:B------:R-:W-:Y:S01]  /*140a0*/  FSEL R5, R89, RZ, P1 ;  /* 0x000000ff59057208 */ /* 0x000fe20000800000 */
        /* <DEDUP_REMOVED lines=15> */
[----:B------:R-:W-:Y:S01]  /*141a0*/  FADD.FTZ R2, R2, -R5 ;  /* 0x8000000502027221 */ /* 0x000fe20000010000 */
        /* <DEDUP_REMOVED lines=14> */
[----:B------:R-:W-:Y:S01]  /*14290*/  LDSM.16.MT88.4 R16, [R214+0x5000] ;  /* 0x00500000d610783b */ /* 0x000fe20000004200 */
[--C-:B------:R-:W-:Y:S01]  /*142a0*/  FFMA.FTZ R91, R167, UR4, -R88.reuse ;  /* 0x00000004a75b7c23 */ /* 0x100fe20008010858 */
[--C-:B------:R-:W-:Y:S01]  /*142b0*/  FFMA.FTZ R86, R175, UR4, -R88.reuse ;  /* 0x00000004af567c23 */ /* 0x100fe20008010858 */
[----:B------:R-:W-:Y:S01]  /*142c0*/  FMNMX.FTZ R51, R110, R51, !PT ;  /* 0x000000336e337209 */ /* 0x000fe20007810000 */
[--C-:B------:R-:W-:Y:S01]  /*142d0*/  FFMA.FTZ R68, R126, UR4, -R88.reuse ;  /* 0x000000047e447c23 */ /* 0x100fe20008010858 */
[--C-:B------:R-:W-:Y:S01]  /*142e0*/  FFMA.FTZ R128, R63, UR4, -R88.reuse ;  /* 0x000000043f807c23 */ /* 0x100fe20008010858 */
[----:B------:R-:W-:Y:S01]  /*142f0*/  FMUL.FTZ R158, R2, UR4 ;  /* 0x00000004029e7c20 */ /* 0x000fe20008410000 */
        /* <DEDUP_REMOVED lines=43> */
[----:B------:R-:W-:Y:S01]  /*145b0*/  FFMA.FTZ R82, R82, UR4, -R88 ;  /* 0x0000000452527c23 */ /* 0x000fe20008010858 */
[----:B------:R-:W-:-:S04]  /*145c0*/  FMNMX.FTZ R6, R221, R6, !PT ;  /* 0x00000006dd067209 */ /* 0x000fc80007810000 */
[----:B------:R-:W-:Y:S01]  /*145d0*/  FMNMX.FTZ R6, R199, R6, !PT ;  /* 0x00000006c7067209 */ /* 0x000fe20007810000 */
[----:B------:R-:W1:Y:S01]  /*145e0*/  MUFU.EX2 R120, R120 ;  /* 0x0000007800787308 */ /* 0x000e620000000800 */
[-C--:B--2---:R-:W-:Y:S01]  /*145f0*/  FMUL.FTZ R136, R136, R158.reuse ;  /* 0x0000009e88887220 */ /* 0x084fe20000410000 */
[----:B------:R-:W-:Y:S01]  /*14600*/  FMUL.FTZ R137, R137, R158 ;  /* 0x0000009e89897220 */ /* 0x000fe20000410000 */
[----:B------:R-:W-:Y:S01]  /*14610*/  FMNMX.FTZ R6, R179, R6, !PT ;  /* 0x00000006b3067209 */ /* 0x000fe20007810000 */
[-C--:B------:R-:W-:Y:S01]  /*14620*/  FMUL.FTZ R132, R132, R158.reuse ;  /* 0x0000009e84847220 */ /* 0x080fe20000410000 */
[-C--:B------:R-:W-:Y:S01]  /*14630*/  FMUL.FTZ R133, R133, R158.reuse ;  /* 0x0000009e85857220 */ /* 0x080fe20000410000 */
[----:B------:R-:W-:Y:S01]  /*14640*/  FMUL.FTZ R20, R144, R158 ;  /* 0x0000009e90147220 */ /* 0x000fe20000410000 */
[----:B------:R-:W-:Y:S01]  /*14650*/  FMNMX.FTZ R6, R197, R6, !PT ;  /* 0x00000006c5067209 */ /* 0x000fe20007810000 */
[----:B------:R-:W-:Y:S01]  /*14660*/  MUFU.EX2 R155, R155 ;  /* 0x0000009b009b7308 */ /* 0x000fe20000000800 */
[-C--:B------:R-:W-:Y:S01]  /*14670*/  FMUL.FTZ R21, R145, R158.reuse ;  /* 0x0000009e91157220 */ /* 0x080fe20000410000 */
[----:B------:R-:W-:Y:S01]  /*14680*/  FMUL.FTZ R140, R140, R158 ;  /* 0x0000009e8c8c7220 */ /* 0x000fe20000410000 */
[----:B------:R-:W-:Y:S01]  /*14690*/  FMNMX.FTZ R6, R185, R6, !PT ;  /* 0x00000006b9067209 */ /* 0x000fe20007810000 */
[-C--:B------:R-:W-:Y:S01]  /*146a0*/  FMUL.FTZ R141, R141, R158.reuse ;  /* 0x0000009e8d8d7220 */ /* 0x080fe20000410000 */
[----:B------:R-:W-:-:S02]  /*146b0*/  FFMA.FTZ R233, R233, R158, R156 ;  /* 0x0000009ee9e97223 */ /* 0x000fc4000001009c */
[----:B------:R-:W-:Y:S01]  /*146c0*/  FMNMX.FTZ R6, R195, R6, !PT ;  /* 0x00000006c3067209 */ /* 0x000fe20007810000 */
[----:B------:R-:W2:Y:S03]  /*146d0*/  MUFU.EX2 R116, R116 ;  /* 0x0000007400747308 */ /* 0x000ea60000000800 */
        /* <DEDUP_REMOVED lines=41> */
[----:B------:R-:W-:Y:S01]  /*14970*/  FFMA.FTZ R51, R7, UR4, -R88 ;  /* 0x0000000407337c23 */ /* 0x000fe20008010858 */
[----:B------:R-:W-:Y:S02]  /*14980*/  MUFU.EX2 R90, R90 ;  /* 0x0000005a005a7308 */ /* 0x000fe40000000800 */
[----:B------:R-:W-:-:S04]  /*14990*/  FMNMX.FTZ R29, R37, R6, !PT ;  /* 0x00000006251d7209 */ /* 0x000fc80007810000 */
[----:B------:R-:W-:Y:S02]  /*149a0*/  FMNMX.FTZ R12, R36, R29, !PT ;  /* 0x0000001d240c7209 */ /* 0x000fe40007810000 */
[----:B------:R-:W-:Y:S01]  /*149b0*/  LDSM.16.MT88.4 R28, [R214+0x5800] ;  /* 0x00580000d61c783b */ /* 0x000fe20000004200 */
[----:B------:R-:W-:Y:S01]  /*149c0*/  MUFU.EX2 R91, R91 ;  /* 0x0000005b005b7308 */ /* 0x000fe20000000800 */
[----:B------:R-:W-:-:S05]  /*149d0*/  FMNMX.FTZ R12, R3, R12, !PT ;  /* 0x0000000c030c7209 */ /* 0x000fca0007810000 */
[----:B------:R-:W3:Y:S02]  /*149e0*/  SHFL.BFLY PT, R25, R12, 0x2, 0x1f ;  /* 0x0c401f000c197f89 */ /* 0x000ee400000e0000 */
[----:B------:R-:W-:Y:S08]  /*149f0*/  MUFU.EX2 R86, R86 ;  /* 0x0000005600567308 */ /* 0x000ff00000000800 */
[----:B------:R-:W-:Y:S08]  /*14a00*/  MUFU.EX2 R85, R85 ;  /* 0x0000005500557308 */ /* 0x000ff00000000800 */
[----:B------:R-:W-:Y:S01]  /*14a10*/  MUFU.EX2 R84, R84 ;  /* 0x0000005400547308 */ /* 0x000fe20000000800 */
[----:B---3--:R-:W-:-:S02]  /*14a20*/  FMNMX.FTZ R6, R12, R25, !PT ;  /* 0x000000190c067209 */ /* 0x008fc40007810000 */
[----:B------:R-:W-:Y:S01]  /*14a30*/  LDSM.16.MT88.4 R24, [R213+0x5400] ;  /* 0x00540000d518783b */ /* 0x000fe20000004200 */
[----:B------:R-:W-:-:S04]  /*14a40*/  F2FP.BF16.F32.PACK_AB R12, R152, R156 ;  /* 0x0000009c980c723e */ /* 0x000fc800000010ff */
[----:B------:R-:W-:Y:S01]  /*14a50*/  MUFU.EX2 R83, R83 ;  /* 0x0000005300537308 */ /* 0x000fe20000000800 */
[----:B------:R-:W3:Y:S07]  /*14a60*/  SHFL.BFLY PT, R87, R6, 0x1, 0x1f ;  /* 0x0c201f0006577f89 */ /* 0x000eee00000e0000 */
[----:B------:R-:W-:Y:S08]  /*14a70*/  MUFU.EX2 R82, R82 ;  /* 0x0000005200527308 */ /* 0x000ff00000000800 */
[----:B------:R-:W-:Y:S08]  /*14a80*/  MUFU.EX2 R81, R81 ;  /* 0x0000005100517308 */ /* 0x000ff00000000800 */
[----:B------:R-:W-:Y:S01]  /*14a90*/  MUFU.EX2 R80, R80 ;  /* 0x0000005000507308 */ /* 0x000fe20000000800 */
[----:B---3--:R-:W-:-:S04]  /*14aa0*/  FMNMX.FTZ R87, R6, R87, !PT ;  /* 0x0000005706577209 */ /* 0x008fc80007810000 */
[C---:B------:R-:W-:Y:S01]  /*14ab0*/  FSETP.NEU.FTZ.AND P0, PT, R87.reuse, -INF , PT ;  /* 0xff8000005700780b */ /* 0x040fe20003f1d000 */
[C---:B------:R-:W-:Y:S02]  /*14ac0*/  FMUL.FTZ R50, R87.reuse, UR4 ;  /* 0x0000000457327c20 */ /* 0x040fe40008410000 */
[----:B------:R-:W-:Y:S01]  /*14ad0*/  MUFU.EX2 R79, R79 ;  /* 0x0000004f004f7308 */ /* 0x000fe20000000800 */
[----:B------:R-:W-:Y:S02]  /*14ae0*/  FSEL R5, R87, RZ, P0 ;  /* 0x000000ff57057208 */ /* 0x000fe40000000000 */
[----:B------:R-:W-:-:S03]  /*14af0*/  FSEL R50, R50, RZ, P0 ;  /* 0x000000ff32327208 */ /* 0x000fc60000000000 */
[----:B------:R-:W-:Y:S02]  /*14b00*/  FADD.FTZ R5, R0, -R5 ;  /* 0x8000000500057221 */ /* 0x000fe40000010000 */
[----:B------:R-:W-:Y:S01]  /*14b10*/  MUFU.EX2 R78, R78 ;  /* 0x0000004e004e7308 */ /* 0x000fe20000000800 */
[--C-:B------:R-:W-:Y:S01]  /*14b20*/  FFMA.FTZ R175, R15, UR4, -R50.reuse ;  /* 0x000000040faf7c23 */ /* 0x100fe20008010832 */
[--C-:B------:R-:W-:Y:S01]  /*14b30*/  FFMA.FTZ R130, R105, UR4, -R50.reuse ;  /* 0x0000000469827c23 */ /* 0x100fe20008010832 */
[--C-:B------:R-:W-:Y:S01]  /*14b40*/  FFMA.FTZ R167, R121, UR4, -R50.reuse ;  /* 0x0000000479a77c23 */ /* 0x100fe20008010832 */
[--C-:B------:R-:W-:Y:S01]  /*14b50*/  FFMA.FTZ R126, R119, UR4, -R50.reuse ;  /* 0x00000004777e7c23 */ /* 0x100fe20008010832 */
[----:B------:R-:W-:Y:S01]  /*14b60*/  FMUL.FTZ R154, R5, UR4 ;  /* 0x00000004059a7c20 */ /* 0x000fe20008410000 */
        /* <DEDUP_REMOVED lines=12> */
[----:B-1----:R-:W-:Y:S01]  /*14c30*/  F2FP.BF16.F32.PACK_AB R32, R120, R163 ;  /* 0x000000a37820723e */ /* 0x002fe200000010ff */
[--C-:B------:R-:W-:Y:S01]  /*14c40*/  FFMA.FTZ R127, R249, UR4, -R50.reuse ;  /* 0x00000004f97f7c23 */ /* 0x100fe20008010832 */
[----:B--2---:R-:W-:Y:S01]  /*14c50*/  F2FP.BF16.F32.PACK_AB R34, R116, R155 ;  /* 0x0000009b7422723e */ /* 0x004fe200000010ff */
        /* <DEDUP_REMOVED lines=32> */
[--C-:B------:R-:W-:Y:S01]  /*14e60*/  FFMA.FTZ R42, R42, UR4, -R50.reuse ;  /* 0x000000042a2a7c23 */ /* 0x100fe20008010832 */
[--C-:B------:R-:W-:Y:S01]  /*14e70*/  FFMA.FTZ R41, R41, UR4, -R50.reuse ;  /* 0x0000000429297c23 */ /* 0x100fe20008010832 */
[--C-:B------:R-:W-:Y:S01]  /*14e80*/  FFMA.FTZ R40, R40, UR4, -R50.reuse ;  /* 0x0000000428287c23 */ /* 0x100fe20008010832 */
[----:B------:R-:W1:Y:S01]  /*14e90*/  MUFU.EX2 R118, R118 ;  /* 0x0000007600767308 */ /* 0x000e620000000800 */
[-C--:B--2---:R-:W-:Y:S01]  /*14ea0*/  FMUL.FTZ R138, R138, R154.reuse ;  /* 0x0000009a8a8a7220 */ /* 0x084fe20000410000 */
        /* <DEDUP_REMOVED lines=14> */
[----:B------:R-:W2:Y:S01]  /*14f90*/  MUFU.EX2 R114, R114 ;  /* 0x0000007200727308 */ /* 0x000ea20000000800 */
[----:B------:R-:W4:Y:S01]  /*14fa0*/  LDSM.16.MT88.4 R8, [R213+0x5800] ;  /* 0x00580000d508783b */ /* 0x000f220000004200 */
[----:B-1----:R-:W-:Y:S01]  /*14fb0*/  F2FP.BF16.F32.PACK_AB R33, R118, R161 ;  /* 0x000000a17621723e */ /* 0x002fe200000010ff */
[----:B------:R-:W-:Y:S01]  /*14fc0*/  FADD.FTZ R130, R130, R177 ;  /* 0x000000b182827221 */ /* 0x000fe20000010000 */
[----:B------:R-:W-:Y:S01]  /*14fd0*/  FADD.FTZ R171, R171, R154 ;  /* 0x0000009aabab7221 */ /* 0x000fe20000010000 */
[C---:B------:R-:W-:Y:S01]  /*14fe0*/  HMMA.16816.F32.BF16 R20, R12.reuse, R16, R20 ;  /* 0x000000100c14723c */ /* 0x040fe20000041814 */
[--C-:B------:R-:W-:Y:S01]  /*14ff0*/  FFMA.FTZ R152, R173, UR4, -R50.reuse ;  /* 0x00000004ad987c23 */ /* 0x100fe20008010832 */
[--C-:B------:R-:W-:Y:S01]  /*15000*/  FFMA.FTZ R39, R39, UR4, -R50.reuse ;  /* 0x0000000427277c23 */ /* 0x100fe20008010832 */
[----:B------:R-:W-:Y:S01]  /*15010*/  MUFU.EX2 R127, R127 ;  /* 0x0000007f007f7308 */ /* 0x000fe20000000800 */
[----:B------:R-:W-:Y:S01]  /*15020*/  FADD.FTZ R128, R128, R171 ;  /* 0x000000ab80807221 */ /* 0x000fe20000010000 */
[----:B------:R-:W-:Y:S01]  /*15030*/  FFMA.FTZ R3, R3, UR4, -R50 ;  /* 0x0000000403037c23 */ /* 0x000fe20008010832 */
[----:B------:R-:W-:Y:S02]  /*15040*/  HMMA.16816.F32.BF16 R16, R12, R18, R140 ;  /* 0x000000120c10723c */ /* 0x000fe4000004188c */
[----:B------:R-:W-:-:S03]  /*15050*/  FADD.FTZ R163, R163, R128 ;  /* 0x00000080a3a37221 */ /* 0x000fc60000010000 */
[----:B------:R-:W1:Y:S01]  /*15060*/  MUFU.EX2 R106, R106 ;  /* 0x0000006a006a7308 */ /* 0x000e620000000800 */
[----:B--2---:R-:W-:Y:S01]  /*15070*/  F2FP.BF16.F32.PACK_AB R35, R114, R153 ;  /* 0x000000997223723e */ /* 0x004fe200000010ff */
        /* <DEDUP_REMOVED lines=8> */
[----:B------:R-:W-:-:S04]  /*15100*/  FADD.FTZ R120, R120, R163 ;  /* 0x000000a378787221 */ /* 0x000fc80000010000 */
[----:B------:R-:W-:Y:S01]  /*15110*/  FADD.FTZ R155, R155, R120 ;  /* 0x000000789b9b7221 */ /* 0x000fe20000010000 */
[C---:B------:R-:W-:Y:S01]  /*15120*/  HMMA.16816.F32.BF16 R132, R32.reuse, R26, R132 ;  /* 0x0000001a2084723c */ /* 0x040fe20000041884 */
[----:B------:R-:W2:Y:S01]  /*15130*/  MUFU.EX2 R102, R102 ;  /* 0x0000006600667308 */ /* 0x000ea20000000800 */
[----:B------:R-:W4:Y:S01]  /*15140*/  LDSM.16.MT88.4 R24, [R213+0x5c00] ;  /* 0x005c0000d518783b */ /* 0x000f220000004200 */
[----:B-1----:R-:W-:Y:S01]  /*15150*/  F2FP.BF16.F32.PACK_AB R13, R106, R127 ;  /* 0x0000007f6a0d723e */ /* 0x002fe200000010ff */
[----:B------:R-:W-:Y:S02]  /*15160*/  FADD.FTZ R116, R116, R155 ;  /* 0x0000009b74747221 */ /* 0x000fe40000010000 */
[C---:B---3--:R-:W-:Y:S02]  /*15170*/  HMMA.16816.F32.BF16 R20, R32.reuse, R4, R20 ;  /* 0x000000042014723c */ /* 0x048fe40000041814 */
[----:B------:R-:W-:Y:S01]  /*15180*/  FADD.FTZ R151, R151, R116 ;  /* 0x0000007497977221 */ /* 0x000fe20000010000 */
[----:B------:R-:W-:Y:S03]  /*15190*/  MUFU.EX2 R98, R98 ;  /* 0x0000006200627308 */ /* 0x000fe60000000800 */
[----:B------:R-:W-:Y:S01]  /*151a0*/  HMMA.16816.F32.BF16 R16, R32, R6, R16 ;  /* 0x000000062010723c */ /* 0x000fe20000041810 */
[----:B------:R-:W1:Y:S01]  /*151b0*/  LDSM.16.MT88.4 R4, [R214+0x5c00] ;  /* 0x005c0000d604783b */ /* 0x000e620000004200 */
[----:B------:R-:W-:-:S03]  /*151c0*/  FADD.FTZ R108, R108, R151 ;  /* 0x000000976c6c7221 */ /* 0x000fc60000010000 */
[----:B------:R-:W3:Y:S01]  /*151d0*/  MUFU.EX2 R113, R113 ;  /* 0x0000007100717308 */ /* 0x000ee20000000800 */
[----:B--2---:R-:W-:Y:S01]  /*151e0*/  F2FP.BF16.F32.PACK_AB R15, R102, R121 ;  /* 0x00000079660f723e */ /* 0x004fe200000010ff */
        /* <DEDUP_REMOVED lines=9> */
[----:B------:R-:W2:Y:S01]  /*15280*/  MUFU.EX2 R0, R0 ;  /* 0x0000000000007308 */ /* 0x000ea20000000800 */
[----:B------:R-:W4:Y:S01]  /*15290*/  LDSM.16.MT88.4 R8, [R213+0x6000] ;  /* 0x00600000d508783b */ /* 0x000f220000004200 */
[----:B---3--:R-:W-:Y:S01]  /*152a0*/  F2FP.BF16.F32.PACK_AB R33, R113, R98 ;  /* 0x000000627121723e */ /* 0x008fe200000010ff */
[----:B------:R-:W-:Y:S02]  /*152b0*/  FADD.FTZ R111, R111, R100 ;  /* 0x000000646f6f7221 */ /* 0x000fe40000010000 */
[C---:B------:R-:W-:Y:S02]  /*152c0*/  HMMA.16816.F32.BF16 R20, R12.reuse, R28, R20 ;  /* 0x0000001c0c14723c */ /* 0x040fe40000041814 */
[----:B------:R-:W-:Y:S01]  /*152d0*/  FADD.FTZ R96, R96, R111 ;  /* 0x0000006f60607221 */ /* 0x000fe20000010000 */
[----:B------:R-:W-:Y:S03]  /*152e0*/  MUFU.EX2 R2, R2 ;  /* 0x0000000200027308 */ /* 0x000fe60000000800 */
[----:B------:R-:W-:Y:S01]  /*152f0*/  HMMA.16816.F32.BF16 R28, R12, R30, R16 ;  /* 0x0000001e0c1c723c */ /* 0x000fe20000041810 */
[----:B------:R-:W3:Y:S04]  /*15300*/  LDSM.16.MT88.4 R16, [R214+0x6000] ;  /* 0x00600000d610783b */ /* 0x000ee80000004200 */
[----:B------:R-:W1:Y:S01]  /*15310*/  MUFU.EX2 R119, R119 ;  /* 0x0000007700777308 */ /* 0x000e620000000800 */
[----:B--2---:R-:W-:-:S02]  /*15320*/  F2FP.BF16.F32.PACK_AB R35, R0, R105 ;  /* 0x000000690023723e */ /* 0x004fc400000010ff */
[----:B------:R-:W-:Y:S01]  /*15330*/  F2FP.BF16.F32.PACK_AB R12, R94, R103 ;  /* 0x000000675e0c723e */ /* 0x000fe200000010ff */
[----:B------:R-:W-:Y:S01]  /*15340*/  FADD.FTZ R103, R103, R96 ;  /* 0x0000006067677221 */ /* 0x000fe20000010000 */
[----:B------:R-:W-:-:S03]  /*15350*/  F2FP.BF16.F32.PACK_AB R14, R92, R99 ;  /* 0x000000635c0e723e */ /* 0x000fc600000010ff */
[----:B------:R-:W-:Y:S01]  /*15360*/  MUFU.EX2 R110, R110 ;  /* 0x0000006e006e7308 */ /* 0x000fe20000000800 */
[----:B------:R-:W-:Y:S01]  /*15370*/  HMMA.16816.F32.BF16 R136, R32, R24, R136 ;  /* 0x000000182088723c */ /* 0x000fe20000041888 */
        /* <DEDUP_REMOVED lines=11> */
[----:B------:R-:W3:Y:S01]  /*15430*/  MUFU.EX2 R141, R141 ;  /* 0x0000008d008d7308 */ /* 0x000ee20000000800 */
[----:B--2---:R-:W-:-:S02]  /*15440*/  F2FP.BF16.F32.PACK_AB R15, R129, R110 ;  /* 0x0000006e810f723e */ /* 0x004fc400000010ff */
        /* <DEDUP_REMOVED lines=12> */
[C---:B------:R-:W-:Y:S03]  /*15510*/  HMMA.16816.F32.BF16 R20, R12.reuse, R16, R20 ;  /* 0x000000100c14723c */ /* 0x040fe60000041814 */
        /* <DEDUP_REMOVED lines=40> */
[----:B--2---:R-:W-:-:S07]  /*157a0*/  F2FP.BF16.F32.PACK_AB R35, R185, R144 ;  /* 0x00000090b923723e */ /* 0x004fce00000010ff */
[----:B------:R-:W-:Y:S01]  /*157b0*/  MUFU.EX2 R75, R75 ;  /* 0x0000004b004b7308 */ /* 0x000fe20000000800 */
[C---:B------:R-:W-:Y:S06]  /*157c0*/  HMMA.16816.F32.BF16 R136, R32.reuse, R24, R136 ;  /* 0x000000182088723c */ /* 0x040fec0000041888 */
[----:B------:R-:W-:Y:S01]  /*157d0*/  HMMA.16816.F32.BF16 R132, R32, R26, R132 ;  /* 0x0000001a2084723c */ /* 0x000fe20000041884 */
[----:B------:R-:W2:Y:S01]  /*157e0*/  MUFU.EX2 R74, R74 ;  /* 0x0000004a004a7308 */ /* 0x000ea20000000800 */
[----:B------:R-:W3:Y:S01]  /*157f0*/  LDSM.16.MT88.4 R24, [R213+0x7400] ;  /* 0x00740000d518783b */ /* 0x000ee20000004200 */
[----:B-1----:R-:W-:Y:S01]  /*15800*/  F2FP.BF16.F32.PACK_AB R12, R76, R77 ;  /* 0x0000004d4c0c723e */ /* 0x002fe200000010ff */
[----:B------:R-:W-:-:S02]  /*15810*/  FADD.FTZ R77, R77, R78 ;  /* 0x0000004e4d4d7221 */ /* 0x000fc40000010000 */
[C---:B------:R-:W-:Y:S02]  /*15820*/  HMMA.16816.F32.BF16 R20, R32.reuse, R4, R20 ;  /* 0x000000042014723c */ /* 0x040fe40000041814 */
[----:B------:R-:W-:Y:S01]  /*15830*/  FADD.FTZ R76, R76, R77 ;  /* 0x0000004d4c4c7221 */ /* 0x000fe20000010000 */
[----:B------:R-:W-:Y:S03]  /*15840*/  MUFU.EX2 R146, R146 ;  /* 0x0000009200927308 */ /* 0x000fe60000000800 */
[----:B------:R-:W-:Y:S01]  /*15850*/  HMMA.16816.F32.BF16 R28, R32, R6, R28 ;  /* 0x00000006201c723c */ /* 0x000fe2000004181c */
[----:B------:R-:W1:Y:S04]  /*15860*/  LDSM.16.MT88.4 R4, [R214+0x7400] ;  /* 0x00740000d604783b */ /* 0x000e680000004200 */
[----:B------:R-:W4:Y:S01]  /*15870*/  MUFU.EX2 R191, R191 ;  /* 0x000000bf00bf7308 */ /* 0x000f220000000800 */
[----:B--2---:R-:W-:Y:S01]  /*15880*/  F2FP.BF16.F32.PACK_AB R14, R74, R75 ;  /* 0x0000004b4a0e723e */ /* 0x004fe200000010ff */
[----:B------:R-:W-:-:S04]  /*15890*/  FADD.FTZ R75, R75, R76 ;  /* 0x0000004c4b4b7221 */ /* 0x000fc80000010000 */
[----:B------:R-:W-:Y:S02]  /*158a0*/  FADD.FTZ R74, R74, R75 ;  /* 0x0000004b4a4a7221 */ /* 0x000fe40000010000 */
[----:B------:R-:W-:Y:S08]  /*158b0*/  MUFU.EX2 R160, R160 ;  /* 0x000000a000a07308 */ /* 0x000ff00000000800 */
[----:B------:R-:W2:Y:S01]  /*158c0*/  MUFU.EX2 R189, R189 ;  /* 0x000000bd00bd7308 */ /* 0x000ea20000000800 */
[----:B----4-:R-:W-:-:S07]  /*158d0*/  F2FP.BF16.F32.PACK_AB R13, R191, R146 ;  /* 0x00000092bf0d723e */ /* 0x010fce00000010ff */
[----:B------:R-:W-:Y:S08]  /*158e0*/  MUFU.EX2 R73, R73 ;  /* 0x0000004900497308 */ /* 0x000ff00000000800 */
[----:B------:R-:W4:Y:S01]  /*158f0*/  MUFU.EX2 R72, R72 ;  /* 0x0000004800487308 */ /* 0x000f220000000800 */
[----:B--2---:R-:W-:-:S07]  /*15900*/  F2FP.BF16.F32.PACK_AB R15, R189, R160 ;  /* 0x000000a0bd0f723e */ /* 0x004fce00000010ff */
[----:B------:R-:W-:Y:S01]  /*15910*/  MUFU.EX2 R71, R71 ;  /* 0x0000004700477308 */ /* 0x000fe20000000800 */
[C---:B------:R-:W-:Y:S06]  /*15920*/  HMMA.16816.F32.BF16 R136, R12.reuse, R8, R136 ;  /* 0x000000080c88723c */ /* 0x040fec0000041888 */
[----:B------:R-:W-:Y:S01]  /*15930*/  HMMA.16816.F32.BF16 R132, R12, R10, R132 ;  /* 0x0000000a0c84723c */ /* 0x000fe20000041884 */
[----:B------:R-:W2:Y:S01]  /*15940*/  MUFU.EX2 R70, R70 ;  /* 0x0000004600467308 */ /* 0x000ea20000000800 */
[----:B------:R-:W1:Y:S01]  /*15950*/  LDSM.16.MT88.4 R8, [R213+0x7800] ;  /* 0x00780000d508783b */ /* 0x000e620000004200 */
[----:B----4-:R-:W-:Y:S01]  /*15960*/  F2FP.BF16.F32.PACK_AB R32, R72, R73 ;  /* 0x000000494820723e */ /* 0x010fe200000010ff */
[----:B------:R-:W-:-:S02]  /*15970*/  FADD.FTZ R73, R73, R74 ;  /* 0x0000004a49497221 */ /* 0x000fc40000010000 */
[C---:B---3--:R-:W-:Y:S02]  /*15980*/  HMMA.16816.F32.BF16 R20, R12.reuse, R16, R20 ;  /* 0x000000100c14723c */ /* 0x048fe40000041814 */
[----:B------:R-:W-:Y:S01]  /*15990*/  FADD.FTZ R72, R72, R73 ;  /* 0x0000004948487221 */ /* 0x000fe20000010000 */
[----:B------:R-:W-:Y:S03]  /*159a0*/  MUFU.EX2 R162, R162 ;  /* 0x000000a200a27308 */ /* 0x000fe60000000800 */
[----:B------:R-:W-:Y:S01]  /*159b0*/  HMMA.16816.F32.BF16 R28, R12, R18, R28 ;  /* 0x000000120c1c723c */ /* 0x000fe2000004181c */
[----:B------:R-:W-:-:S04]  /*159c0*/  FADD.FTZ R17, R167, R130 ;  /* 0x00000082a7117221 */ /* 0x000fc80000010000 */
[----:B------:R-:W3:Y:S01]  /*159d0*/  MUFU.EX2 R183, R183 ;  /* 0x000000b700b77308 */ /* 0x000ee20000000800 */
[----:B------:R-:W-:Y:S01]  /*159e0*/  FADD.FTZ R126, R126, R17 ;  /* 0x000000117e7e7221 */ /* 0x000fe20000010000 */
[----:B--2---:R-:W-:Y:S01]  /*159f0*/  F2FP.BF16.F32.PACK_AB R34, R70, R71 ;  /* 0x000000474622723e */ /* 0x004fe200000010ff */
[----:B------:R-:W2:Y:S01]  /*15a00*/  LDSM.16.MT88.4 R16, [R214+0x7800] ;  /* 0x00780000d610783b */ /* 0x000ea20000004200 */
[----:B------:R-:W-:Y:S01]  /*15a10*/  FADD.FTZ R71, R71, R72 ;  /* 0x0000004847477221 */ /* 0x000fe20000010000 */
[----:B------:R-:W-:-:S03]  /*15a20*/  FADD.FTZ R161, R161, R126 ;  /* 0x0000007ea1a17221 */ /* 0x000fc60000010000 */
[----:B------:R-:W-:Y:S01]  /*15a30*/  MUFU.EX2 R164, R164 ;  /* 0x000000a400a47308 */ /* 0x000fe20000000800 */
[----:B------:R-:W-:Y:S01]  /*15a40*/  FADD.FTZ R12, R118, R161 ;  /* 0x000000a1760c7221 */ /* 0x000fe20000010000 */
[----:B------:R-:W-:Y:S01]  /*15a50*/  FADD.FTZ R70, R70, R71 ;  /* 0x0000004746467221 */ /* 0x000fe20000010000 */
[----:B------:R-:W-:Y:S02]  /*15a60*/  FFMA.FTZ R118, R157, UR4, -R88 ;  /* 0x000000049d767c23 */ /* 0x000fe40008010858 */
[----:B------:R-:W-:-:S03]  /*15a70*/  FADD.FTZ R153, R153, R12 ;  /* 0x0000000c99997221 */ /* 0x000fc60000010000 */
[----:B------:R-:W4:Y:S01]  /*15a80*/  MUFU.EX2 R175, R156 ;  /* 0x0000009c00af7308 */ /* 0x000f220000000800 */
[----:B---3--:R-:W-:Y:S01]  /*15a90*/  F2FP.BF16.F32.PACK_AB R33, R183, R162 ;  /* 0x000000a2b721723e */ /* 0x008fe200000010ff */
[----:B------:R-:W-:-:S04]  /*15aa0*/  FADD.FTZ R12, R114, R153 ;  /* 0x00000099720c7221 */ /* 0x000fc80000010000 */
[----:B------:R-:W-:Y:S02]  /*15ab0*/  FADD.FTZ R127, R127, R12 ;  /* 0x0000000c7f7f7221 */ /* 0x000fe40000010000 */
[----:B------:R-:W-:Y:S01]  /*15ac0*/  MUFU.EX2 R69, R69 ;  /* 0x0000004500457308 */ /* 0x000fe20000000800 */
[----:B------:R-:W3:Y:S01]  /*15ad0*/  LDSM.16.MT88.4 R12, [R214+0x7c00] ;  /* 0x007c0000d60c783b */ /* 0x000ee20000004200 */
[----:B------:R-:W-:-:S04]  /*15ae0*/  FADD.FTZ R106, R106, R127 ;  /* 0x0000007f6a6a7221 */ /* 0x000fc80000010000 */
[----:B------:R-:W-:Y:S02]  /*15af0*/  FADD.FTZ R121, R121, R106 ;  /* 0x0000006a79797221 */ /* 0x000fe40000010000 */
[----:B------:R-:W2:Y:S01]  /*15b00*/  MUFU.EX2 R68, R68 ;  /* 0x0000004400447308 */ /* 0x000ea20000000800 */
[----:B----4-:R-:W-:Y:S01]  /*15b10*/  F2FP.BF16.F32.PACK_AB R35, R175, R164 ;  /* 0x000000a4af23723e */ /* 0x010fe200000010ff */
[----:B------:R-:W-:-:S06]  /*15b20*/  FADD.FTZ R121, R102, R121 ;  /* 0x0000007966797221 */ /* 0x000fcc0000010000 */
[----:B------:R-:W-:Y:S01]  /*15b30*/  MUFU.EX2 R67, R67 ;  /* 0x0000004300437308 */ /* 0x000fe20000000800 */
[C---:B------:R-:W-:Y:S06]  /*15b40*/  HMMA.16816.F32.BF16 R136, R32.reuse, R24, R136 ;  /* 0x000000182088723c */ /* 0x040fec0000041888 */
[----:B-1----:R-:W-:Y:S01]  /*15b50*/  HMMA.16816.F32.BF16 R20, R32, R4, R20 ;  /* 0x000000042014723c */ /* 0x002fe20000041814 */
[----:B------:R-:W1:Y:S01]  /*15b60*/  MUFU.EX2 R66, R66 ;  /* 0x0000004200427308 */ /* 0x000e620000000800 */
[----:B------:R-:W-:Y:S01]  /*15b70*/  FFMA.FTZ R25, R131, UR4, -R50 ;  /* 0x0000000483197c23 */ /* 0x000fe20008010832 */
[----:B------:R-:W-:-:S03]  /*15b80*/  FFMA.FTZ R24, R109, UR4, -R88 ;  /* 0x000000046d187c23 */ /* 0x000fc60008010858 */
[C---:B------:R-:W-:Y:S01]  /*15b90*/  HMMA.16816.F32.BF16 R28, R32.reuse, R6, R28 ;  /* 0x00000006201c723c */ /* 0x040fe2000004181c */
[C---:B--2---:R-:W-:Y:S01]  /*15ba0*/  F2FP.BF16.F32.PACK_AB R4, R68.reuse, R69 ;  /* 0x000000454404723e */ /* 0x044fe200000010ff */
[----:B------:R-:W-:Y:S01]  /*15bb0*/  FADD.FTZ R69, R69, R70 ;  /* 0x0000004645457221 */ /* 0x000fe20000010000 */
[----:B------:R-:W-:Y:S03]  /*15bc0*/  MUFU.EX2 R152, R152 ;  /* 0x0000009800987308 */ /* 0x000fe60000000800 */
[----:B------:R-:W-:Y:S01]  /*15bd0*/  HMMA.16816.F32.BF16 R132, R32, R26, R132 ;  /* 0x0000001a2084723c */ /* 0x000fe20000041884 */
[----:B------:R-:W-:-:S04]  /*15be0*/  FADD.FTZ R68, R68, R69 ;  /* 0x0000004544447221 */ /* 0x000fc80000010000 */
[----:B------:R-:W2:Y:S01]  /*15bf0*/  MUFU.EX2 R167, R169 ;  /* 0x000000a900a77308 */ /* 0x000ea20000000800 */
[----:B-1----:R-:W-:Y:S01]  /*15c00*/  F2FP.BF16.F32.PACK_AB R6, R66, R67 ;  /* 0x000000434206723e */ /* 0x002fe200000010ff */
        /* <DEDUP_REMOVED lines=12> */
[----:B------:R-:W1:Y:S01]  /*15cd0*/  MUFU.EX2 R159, R159 ;  /* 0x0000009f009f7308 */ /* 0x000e620000000800 */
[----:B--2---:R-:W-:-:S07]  /*15ce0*/  F2FP.BF16.F32.PACK_AB R5, R167, R152 ;  /* 0x00000098a705723e */ /* 0x004fce00000010ff */
[----:B------:R-:W-:Y:S08]  /*15cf0*/  MUFU.EX2 R65, R65 ;  /* 0x0000004100417308 */ /* 0x000ff00000000800 */
[----:B------:R-:W2:Y:S01]  /*15d00*/  MUFU.EX2 R64, R64 ;  /* 0x0000004000407308 */ /* 0x000ea20000000800 */
[----:B-1----:R-:W-:-:S07]  /*15d10*/  F2FP.BF16.F32.PACK_AB R7, R159, R126 ;  /* 0x0000007e9f07723e */ /* 0x002fce00000010ff */
[C---:B------:R-:W-:Y:S01]  /*15d20*/  HMMA.16816.F32.BF16 R136, R4.reuse, R8, R136 ;  /* 0x000000080488723c */ /* 0x040fe20000041888 */
[----:B------:R-:W-:Y:S05]  /*15d30*/  MUFU.EX2 R63, R63 ;  /* 0x0000003f003f7308 */ /* 0x000fea0000000800 */
[C---:B------:R-:W-:Y:S01]  /*15d40*/  HMMA.16816.F32.BF16 R20, R4.reuse, R16, R20 ;  /* 0x000000100414723c */ /* 0x040fe20000041814 */
[----:B------:R-:W-:Y:S02]  /*15d50*/  FADD.FTZ R8, R98, R121 ;  /* 0x0000007962087221 */ /* 0x000fe40000010000 */
[----:B------:R-:W1:Y:S02]  /*15d60*/  MUFU.EX2 R62, R62 ;  /* 0x0000003e003e7308 */ /* 0x000e640000000800 */
[----:B------:R-:W-:Y:S01]  /*15d70*/  FADD.FTZ R8, R113, R8 ;  /* 0x0000000871087221 */ /* 0x000fe20000010000 */
[----:B------:R-:W-:Y:S01]  /*15d80*/  HMMA.16816.F32.BF16 R28, R4, R18, R28 ;  /* 0x00000012041c723c */ /* 0x000fe2000004181c */
[----:B------:R-:W4:Y:S02]  /*15d90*/  LDSM.16.MT88.4 R16, [R213+0x7c00] ;  /* 0x007c0000d510783b */ /* 0x000f240000004200 */
[----:B------:R-:W-:-:S02]  /*15da0*/  FADD.FTZ R105, R105, R8 ;  /* 0x0000000869697221 */ /* 0x000fc40000010000 */
[----:B------:R-:W-:Y:S01]  /*15db0*/  MUFU.EX2 R114, R149 ;  /* 0x0000009500727308 */ /* 0x000fe20000000800 */
[----:B------:R-:W-:Y:S01]  /*15dc0*/  HMMA.16816.F32.BF16 R132, R4, R10, R132 ;  /* 0x0000000a0484723c */ /* 0x000fe20000041884 */
[----:B------:R-:W-:Y:S01]  /*15dd0*/  FADD.FTZ R105, R0, R105 ;  /* 0x0000006900697221 */ /* 0x000fe20000010000 */
[----:B------:R-:W4:Y:S01]  /*15de0*/  LDSM.16.MT88.4 R8, [R214+0x8000] ;  /* 0x00800000d608783b */ /* 0x000f220000004200 */
[----:B------:R-:W-:Y:S02]  /*15df0*/  FFMA.FTZ R0, R97, UR4, -R50 ;  /* 0x0000000461007c23 */ /* 0x000fe40008010832 */
[----:B------:R-:W-:Y:S02]  /*15e00*/  FADD.FTZ R2, R2, R105 ;  /* 0x0000006902027221 */ /* 0x000fe40000010000 */
[----:B------:R-:W3:Y:S01]  /*15e10*/  MUFU.EX2 R25, R25 ;  /* 0x0000001900197308 */ /* 0x000ee20000000800 */
[----:B--2---:R-:W-:Y:S01]  /*15e20*/  F2FP.BF16.F32.PACK_AB R4, R64, R65 ;  /* 0x000000414004723e */ /* 0x004fe200000010ff */
[----:B------:R-:W-:Y:S01]  /*15e30*/  FADD.FTZ R119, R119, R2 ;  /* 0x0000000277777221 */ /* 0x000fe20000010000 */
[----:B-1----:R-:W-:Y:S01]  /*15e40*/  F2FP.BF16.F32.PACK_AB R6, R62, R63 ;  /* 0x0000003f3e06723e */ /* 0x002fe200000010ff */
        /* <DEDUP_REMOVED lines=9> */
[----:B---3--:R-:W-:Y:S01]  /*15ee0*/  F2FP.BF16.F32.PACK_AB R5, R25, R114 ;  /* 0x000000721905723e */ /* 0x008fe200000010ff */
        /* <DEDUP_REMOVED lines=10> */
[----:B------:R-:W-:Y:S01]  /*15f90*/  HMMA.16816.F32.BF16 R20, R4, R12, R20 ;  /* 0x0000000c0414723c */ /* 0x000fe20000041814 */
[----:B------:R-:W-:Y:S01]  /*15fa0*/  MUFU.EX2 R59, R59 ;  /* 0x0000003b003b7308 */ /* 0x000fe20000000800 */
[----:B------:R-:W-:-:S04]  /*15fb0*/  FADD.FTZ R147, R147, R140 ;  /* 0x0000008c93937221 */ /* 0x000fc80000010000 */
[----:B------:R-:W-:Y:S01]  /*15fc0*/  FADD.FTZ R142, R142, R147 ;  /* 0x000000938e8e7221 */ /* 0x000fe20000010000 */
[C---:B------:R-:W-:Y:S01]  /*15fd0*/  HMMA.16816.F32.BF16 R28, R4.reuse, R14, R28 ;  /* 0x0000000e041c723c */ /* 0x040fe2000004181c */
[----:B------:R-:W1:Y:S01]  /*15fe0*/  LDSM.16.MT88.4 R12, [R213+0x8000] ;  /* 0x00800000d50c783b */ /* 0x000e620000004200 */
[----:B------:R-:W3:Y:S01]  /*15ff0*/  MUFU.EX2 R58, R58 ;  /* 0x0000003a003a7308 */ /* 0x000ee20000000800 */
[----:B------:R-:W-:Y:S02]  /*16000*/  FADD.FTZ R179, R179, R142 ;  /* 0x0000008eb3b37221 */ /* 0x000fe40000010000 */
[----:B------:R-:W-:Y:S01]  /*16010*/  LDSM.16.MT88.4 R140, [R214+0x8c00] ;  /* 0x008c0000d68c783b */ /* 0x000fe20000004200 */
[----:B----4-:R-:W-:Y:S01]  /*16020*/  HMMA.16816.F32.BF16 R136, R4, R16, R136 ;  /* 0x000000100488723c */ /* 0x010fe20000041888 */
[----:B------:R-:W-:-:S03]  /*16030*/  FADD.FTZ R144, R144, R179 ;  /* 0x000000b390907221 */ /* 0x000fc60000010000 */
[----:B------:R-:W-:Y:S01]  /*16040*/  MUFU.EX2 R32, R32 ;  /* 0x0000002000207308 */ /* 0x000fe20000000800 */
[----:B------:R-:W-:Y:S01]  /*16050*/  FADD.FTZ R185, R185, R144 ;  /* 0x00000090b9b97221 */ /* 0x000fe20000010000 */
[----:B------:R-:W-:Y:S01]  /*16060*/  HMMA.16816.F32.BF16 R132, R4, R18, R132 ;  /* 0x000000120484723c */ /* 0x000fe20000041884 */
[----:B------:R-:W4:Y:S02]  /*16070*/  LDSM.16.MT88.4 R16, [R214+0x8400] ;  /* 0x00840000d610783b */ /* 0x000f240000004200 */
[----:B------:R-:W-:-:S03]  /*16080*/  FADD.FTZ R146, R146, R185 ;  /* 0x000000b992927221 */ /* 0x000fc60000010000 */
[----:B------:R-:W1:Y:S01]  /*16090*/  MUFU.EX2 R33, R33 ;  /* 0x0000002100217308 */ /* 0x000e620000000800 */
[----:B------:R-:W-:Y:S01]  /*160a0*/  FADD.FTZ R191, R191, R146 ;  /* 0x00000092bfbf7221 */ /* 0x000fe20000010000 */
[----:B--2---:R-:W-:Y:S01]  /*160b0*/  F2FP.BF16.F32.PACK_AB R4, R60, R61 ;  /* 0x0000003d3c04723e */ /* 0x004fe200000010ff */
        /* <DEDUP_REMOVED lines=10> */
[----:B-1----:R-:W-:Y:S01]  /*16160*/  F2FP.BF16.F32.PACK_AB R5, R33, R32 ;  /* 0x000000202105723e */ /* 0x002fe200000010ff */
[----:B------:R-:W-:-:S04]  /*16170*/  FADD.FTZ R183, R183, R162 ;  /* 0x000000a2b7b77221 */ /* 0x000fc80000010000 */
[----:B------:R-:W-:Y:S02]  /*16180*/  FADD.FTZ R164, R164, R183 ;  /* 0x000000b7a4a47221 */ /* 0x000fe40000010000 */
[----:B------:R-:W-:Y:S02]  /*16190*/  MUFU.EX2 R57, R57 ;  /* 0x0000003900397308 */ /* 0x000fe40000000800 */
[----:B------:R-:W-:-:S04]  /*161a0*/  FADD.FTZ R175, R175, R164 ;  /* 0x000000a4afaf7221 */ /* 0x000fc80000010000 */
[----:B------:R-:W-:Y:S02]  /*161b0*/  FADD.FTZ R152, R152, R175 ;  /* 0x000000af98987221 */ /* 0x000fe40000010000 */
[----:B------:R-:W1:Y:S01]  /*161c0*/  MUFU.EX2 R56, R56 ;  /* 0x0000003800387308 */ /* 0x000e620000000800 */
        /* <DEDUP_REMOVED lines=9> */
[----:B------:R-:W3:Y:S01]  /*16260*/  LDSM.16.MT88.4 R8, [R213+0x8400] ;  /* 0x00840000d508783b */ /* 0x000ee20000004200 */
[----:B------:R-:W-:-:S03]  /*16270*/  FADD.FTZ R25, R25, R114 ;  /* 0x0000007219197221 */ /* 0x000fc60000010000 */
[C---:B------:R-:W-:Y:S01]  /*16280*/  HMMA.16816.F32.BF16 R136, R4.reuse, R12, R136 ;  /* 0x0000000c0488723c */ /* 0x040fe20000041888 */
[----:B------:R-:W-:Y:S02]  /*16290*/  FADD.FTZ R26, R26, R25 ;  /* 0x000000191a1a7221 */ /* 0x000fe40000010000 */
[----:B------:R-:W-:Y:S02]  /*162a0*/  MUFU.EX2 R2, R2 ;  /* 0x0000000200027308 */ /* 0x000fe40000000800 */
[----:B------:R-:W-:Y:S01]  /*162b0*/  FADD.FTZ R27, R27, R26 ;  /* 0x0000001a1b1b7221 */ /* 0x000fe20000010000 */
[----:B------:R-:W-:Y:S01]  /*162c0*/  HMMA.16816.F32.BF16 R132, R4, R14, R132 ;  /* 0x0000000e0484723c */ /* 0x000fe20000041884 */
[----:B------:R-:W3:Y:S02]  /*162d0*/  LDSM.16.MT88.4 R12, [R214+0x8800] ;  /* 0x00880000d60c783b */ /* 0x000ee40000004200 */
[----:B------:R-:W-:Y:S02]  /*162e0*/  FADD.FTZ R32, R32, R27 ;  /* 0x0000001b20207221 */ /* 0x000fe40000010000 */
[----:B------:R-:W4:Y:S02]  /*162f0*/  MUFU.EX2 R45, R45 ;  /* 0x0000002d002d7308 */ /* 0x000f240000000800 */
[----:B-1----:R-:W-:Y:S01]  /*16300*/  F2FP.BF16.F32.PACK_AB R4, R56, R57 ;  /* 0x000000393804723e */ /* 0x002fe200000010ff */
        /* <DEDUP_REMOVED lines=12> */
[----:B------:R-:W-:Y:S01]  /*163d0*/  FADD.FTZ R45, R45, R2 ;  /* 0x000000022d2d7221 */ /* 0x000fe20000010000 */
[----:B------:R-:W-:Y:S01]  /*163e0*/  MOV R2, R89 ;  /* 0x0000005900027202 */ /* 0x000fe20000000f00 */
[----:B------:R-:W-:Y:S08]  /*163f0*/  MUFU.EX2 R53, R53 ;  /* 0x0000003500357308 */ /* 0x000ff00000000800 */
[----:B------:R-:W2:Y:S01]  /*16400*/  MUFU.EX2 R52, R52 ;  /* 0x0000003400347308 */ /* 0x000ea20000000800 */
        /* <DEDUP_REMOVED lines=8> */
[C---:B---3--:R-:W-:Y:S05]  /*16490*/  HMMA.16816.F32.BF16 R136, R4.reuse, R8, R136 ;  /* 0x000000080488723c */ /* 0x048fea0000041888 */
[----:B------:R-:W-:Y:S01]  /*164a0*/  MUFU.EX2 R42, R42 ;  /* 0x0000002a002a7308 */ /* 0x000fe20000000800 */
[----:B------:R-:W-:Y:S01]  /*164b0*/  HMMA.16816.F32.BF16 R132, R4, R10, R132 ;  /* 0x0000000a0484723c */ /* 0x000fe20000041884 */
[--C-:B------:R-:W-:Y:S01]  /*164c0*/  FFMA.FTZ R8, R38, UR4, -R50.reuse ;  /* 0x0000000426087c23 */ /* 0x100fe20008010832 */
[----:B------:R-:W-:-:S05]  /*164d0*/  FFMA.FTZ R38, R37, UR4, -R50 ;  /* 0x0000000425267c23 */ /* 0x000fca0008010832 */
[----:B------:R-:W3:Y:S01]  /*164e0*/  MUFU.EX2 R41, R41 ;  /* 0x0000002900297308 */ /* 0x000ee20000000800 */
[----:B--2---:R-:W-:Y:S01]  /*164f0*/  F2FP.BF16.F32.PACK_AB R4, R52, R53 ;  /* 0x000000353404723e */ /* 0x004fe200000010ff */
[----:B------:R-:W-:Y:S01]  /*16500*/  FADD.FTZ R53, R53, R54 ;  /* 0x0000003635357221 */ /* 0x000fe20000010000 */
[----:B----4-:R-:W-:-:S03]  /*16510*/  F2FP.BF16.F32.PACK_AB R6, R118, R51 ;  /* 0x000000337606723e */ /* 0x010fc600000010ff */
[----:B------:R-:W-:Y:S02]  /*16520*/  FADD.FTZ R52, R52, R53 ;  /* 0x0000003534347221 */ /* 0x000fe40000010000 */
[----:B------:R-:W2:Y:S08]  /*16530*/  MUFU.EX2 R40, R40 ;  /* 0x0000002800287308 */ /* 0x000eb00000000800 */
[----:B------:R-:W4:Y:S01]  /*16540*/  MUFU.EX2 R39, R39 ;  /* 0x0000002700277308 */ /* 0x000f220000000800 */
[----:B---3--:R-:W-:Y:S01]  /*16550*/  F2FP.BF16.F32.PACK_AB R5, R41, R42 ;  /* 0x0000002a2905723e */ /* 0x008fe200000010ff */
[----:B------:R-:W-:-:S04]  /*16560*/  FADD.FTZ R42, R42, R49 ;  /* 0x000000312a2a7221 */ /* 0x000fc80000010000 */
[----:B------:R-:W-:Y:S02]  /*16570*/  FADD.FTZ R41, R41, R42 ;  /* 0x0000002a29297221 */ /* 0x000fe40000010000 */
[----:B------:R3:W-:Y:S02]  /*16580*/  MUFU.EX2 R37, R8 ;  /* 0x0000000800257308 */ /* 0x0007e40000000800 */
[----:B--2---:R-:W-:-:S06]  /*16590*/  FADD.FTZ R0, R40, R41 ;  /* 0x0000002928007221 */ /* 0x004fcc0000010000 */
[----:B------:R-:W-:Y:S01]  /*165a0*/  MUFU.EX2 R24, R24 ;  /* 0x0000001800187308 */ /* 0x000fe20000000800 */
[C---:B----4-:R-:W-:Y:S01]  /*165b0*/  F2FP.BF16.F32.PACK_AB R7, R39.reuse, R40 ;  /* 0x000000282707723e */ /* 0x050fe200000010ff */
[----:B------:R-:W-:-:S06]  /*165c0*/  FADD.FTZ R0, R39, R0 ;  /* 0x0000000027007221 */ /* 0x000fcc0000010000 */
[C---:B------:R-:W-:Y:S01]  /*165d0*/  HMMA.16816.F32.BF16 R20, R4.reuse, R12, R20 ;  /* 0x0000000c0414723c */ /* 0x040fe20000041814 */
[----:B---3--:R-:W2:Y:S01]  /*165e0*/  LDSM.16.MT88.4 R8, [R213+0x8c00] ;  /* 0x008c0000d508783b */ /* 0x008ea20000004200 */
[----:B------:R-:W3:Y:S04]  /*165f0*/  MUFU.EX2 R35, R35 ;  /* 0x0000002300237308 */ /* 0x000ee80000000800 */
[----:B-1----:R-:W-:Y:S01]  /*16600*/  HMMA.16816.F32.BF16 R136, R4, R16, R136 ;  /* 0x000000100488723c */ /* 0x002fe20000041888 */
[----:B------:R-:W-:-:S03]  /*16610*/  FFMA.FTZ R12, R36, UR4, -R50 ;  /* 0x00000004240c7c23 */ /* 0x000fc60008010832 */
[----:B------:R-:W-:Y:S02]  /*16620*/  MUFU.EX2 R43, R43 ;  /* 0x0000002b002b7308 */ /* 0x000fe40000000800 */
[C---:B------:R-:W-:Y:S06]  /*16630*/  HMMA.16816.F32.BF16 R28, R4.reuse, R14, R28 ;  /* 0x0000000e041c723c */ /* 0x040fec000004181c */
[----:B------:R-:W1:Y:S01]  /*16640*/  MUFU.EX2 R44, R44 ;  /* 0x0000002c002c7308 */ /* 0x000e620000000800 */
[----:B------:R-:W-:Y:S07]  /*16650*/  HMMA.16816.F32.BF16 R132, R4, R18, R132 ;  /* 0x000000120484723c */ /* 0x000fee0000041884 */
[----:B------:R-:W4:Y:S01]  /*16660*/  MUFU.EX2 R38, R38 ;  /* 0x0000002600267308 */ /* 0x000f220000000800 */
[----:B---3--:R-:W-:-:S07]  /*16670*/  F2FP.BF16.F32.PACK_AB R4, R35, R24 ;  /* 0x000000182304723e */ /* 0x008fce00000010ff */
[----:B------:R-:W-:Y:S01]  /*16680*/  MUFU.EX2 R12, R12 ;  /* 0x0000000c000c7308 */ /* 0x000fe20000000800 */
[----:B-1----:R-:W-:-:S07]  /*16690*/  F2FP.BF16.F32.PACK_AB R6, R44, R43 ;  /* 0x0000002b2c06723e */ /* 0x002fce00000010ff */
[----:B------:R-:W1:Y:S01]  /*166a0*/  MUFU.EX2 R3, R3 ;  /* 0x0000000300037308 */ /* 0x000e620000000800 */
[----:B----4-:R-:W-:Y:S01]  /*166b0*/  F2FP.BF16.F32.PACK_AB R5, R38, R37 ;  /* 0x000000252605723e */ /* 0x010fe200000010ff */
[----:B------:R-:W-:Y:S01]  /*166c0*/  FADD.FTZ R37, R37, R0 ;  /* 0x0000000025257221 */ /* 0x000fe20000010000 */
[----:B------:R-:W-:-:S03]  /*166d0*/  MOV R0, R87 ;  /* 0x0000005700007202 */ /* 0x000fc60000000f00 */
[----:B------:R-:W-:Y:S01]  /*166e0*/  FADD.FTZ R37, R38, R37 ;  /* 0x0000002526257221 */ /* 0x000fe20000010000 */
[----:B-1----:R-:W-:-:S03]  /*166f0*/  F2FP.BF16.F32.PACK_AB R7, R3, R12 ;  /* 0x0000000c0307723e */ /* 0x002fc600000010ff */
[----:B------:R-:W-:-:S04]  /*16700*/  FADD.FTZ R12, R12, R37 ;  /* 0x000000250c0c7221 */ /* 0x000fc80000010000 */
[----:B------:R-:W-:Y:S01]  /*16710*/  FADD.FTZ R232, R3, R12 ;  /* 0x0000000c03e87221 */ /* 0x000fe20000010000 */
[C---:B--2---:R-:W-:Y:S06]  /*16720*/  HMMA.16816.F32.BF16 R136, R4.reuse, R8, R136 ;  /* 0x000000080488723c */ /* 0x044fec0000041888 */
        /* <DEDUP_REMOVED lines=9> */
.L_x_1978:
        /* <DEDUP_REMOVED lines=17> */
[----:B------:R-:W-:Y:S01]  /*168d0*/  ULDC UR10, c[0x0][0x39c] ;  /* 0x0000e700000a7ab9 */ /* 0x000fe20000000800 */
[----:B------:R-:W-:-:S09]  /*168e0*/  ULDC.64 UR14, c[0x0][0x208] ;  /* 0x00008200000e7ab9 */ /* 0x000fd20000000a00 */
.L_x_1988:
        /* <DEDUP_REMOVED lines=67> */
.L_x_1985:
        /* <DEDUP_REMOVED lines=17> */
[----:B------:R-:W-:Y:S01]  /*16e30*/  LDGSTS.E.BYPASS.LTC128B.128 [R229+0x6800], desc[UR14][R6.64] ;  /* 0x0680000006e57fae */ /* 0x000fe2000b901d4e */
[----:B------:R-:W-:Y:S02]  /*16e40*/  IADD3.X R3, R5, UR12, RZ, P0, !PT ;  /* 0x0000000c05037c10 */ /* 0x000fe400087fe4ff */
[----:B------:R-:W-:Y:S04]  /*16e50*/  IADD3 R12, P0, R2, UR11, RZ ;  /* 0x0000000b020c7c10 */ /* 0x000fe8000ff1e0ff */
[----:B------:R-:W-:Y:S01]  /*16e60*/  IADD3.X R13, R3, UR12, RZ, P0, !PT ;  /* 0x0000000c030d7c10 */ /* 0x000fe200087fe4ff */
[----:B------:R1:W-:Y:S01]  /*16e70*/  LDGSTS.E.BYPASS.LTC128B.128 [R229+0x7000], desc[UR14][R4.64] ;  /* 0x0700000004e57fae */ /* 0x0003e2000b901d4e */
[----:B------:R-:W-:Y:S04]  /*16e80*/  IADD3 R14, P0, R12, UR11, RZ ;  /* 0x0000000b0c0e7c10 */ /* 0x000fe8000ff1e0ff */
[----:B------:R-:W-:Y:S02]  /*16e90*/  IADD3.X R15, R13, UR12, RZ, P0, !PT ;  /* 0x0000000c0d0f7c10 */ /* 0x000fe400087fe4ff */
[----:B------:R-:W-:Y:S01]  /*16ea0*/  ISETP.GE.AND P0, PT, R228, 0x2, PT ;  /* 0x00000002e400780c */ /* 0x000fe20003f06270 */
[----:B------:R-:W-:Y:S08]  /*16eb0*/  LDGSTS.E.BYPASS.LTC128B.128 [R229+0x7800], desc[UR14][R2.64] ;  /* 0x0780000002e57fae */ /* 0x000ff0000b901d4e */
[----:B------:R-:W-:Y:S08]  /*16ec0*/  LDGSTS.E.BYPASS.LTC128B.128 [R229+0x8000], desc[UR14][R12.64] ;  /* 0x080000000ce57fae */ /* 0x000ff0000b901d4e */
[----:B------:R2:W-:Y:S08]  /*16ed0*/  LDGSTS.E.BYPASS.LTC128B.128 [R229+0x8800], desc[UR14][R14.64] ;  /* 0x088000000ee57fae */ /* 0x0005f0000b901d4e */
[----:B------:R-:W-:Y:S08]  /*16ee0*/  LDSM.16.M88.4 R152, [R218] ;  /* 0x00000000da98783b */ /* 0x000ff00000000200 */
[----:B------:R-:W0:Y:S08]  /*16ef0*/  LDGDEPBAR ;  /* 0x00000000000079af */ /* 0x000e300000000000 */
[----:B------:R-:W1:Y:S08]  /*16f00*/  LDSM.16.M88.4 R156, [R216+0x1000] ;  /* 0x00100000d89c783b */ /* 0x000e700000000200 */
        /* <DEDUP_REMOVED lines=56> */
[----:B------:R-:W-:Y:S02]  /*17290*/  FMUL.FTZ R241, R7, UR10 ;  /* 0x0000000a07f17c20 */ /* 0x000fe40008410000 */
[----:B------:R-:W2:Y:S01]  /*172a0*/  LDSM.16.M88.4 R4, [R211] ;  /* 0x00000000d304783b */ /* 0x000ea20000000200 */
[----:B------:R-:W3:Y:S01]  /*172b0*/  MUFU.TANH R199, R199 ;  /* 0x000000c700c77308 */ /* 0x000ee20000002400 */
[----:B------:R-:W-:Y:S01]  /*172c0*/  FMUL.FTZ R8, R8, UR10 ;  /* 0x0000000a08087c20 */ /* 0x000fe20008410000 */
[----:B------:R-:W-:Y:S01]  /*172d0*/  FMUL.FTZ R9, R9, UR10 ;  /* 0x0000000a09097c20 */ /* 0x000fe20008410000 */
[----:B------:R-:W-:Y:S01]  /*172e0*/  FMUL.FTZ R10, R10, UR10 ;  /* 0x0000000a0a0a7c20 */ /* 0x000fe20008410000 */
[----:B------:R-:W-:Y:S01]  /*172f0*/  FMUL.FTZ R11, R11, UR10 ;  /* 0x0000000a0b0b7c20 */ /* 0x000fe20008410000 */
[C---:B-1----:R-:W-:Y:S05]  /*17300*/  HMMA.16816.F32.BF16 R12, R192.reuse, R152, R12 ;  /* 0x00000098c00c723c */ /* 0x042fea000004180c */
[----:B------:R-:W1:Y:S01]  /*17310*/  MUFU.TANH R243, R8 ;  /* 0x0000000800f37308 */ /* 0x000e620000002400 */
[C---:B------:R-:W-:Y:S09]  /*17320*/  HMMA.16816.F32.BF16 R16, R192.reuse, R154, R16 ;  /* 0x0000009ac010723c */ /* 0x040ff20000041810 */
[----:B------:R-:W4:Y:S10]  /*17330*/  MUFU.TANH R245, R9 ;  /* 0x0000000900f57308 */ /* 0x000f340000002400 */
[----:B------:R-:W1:Y:S01]  /*17340*/  MUFU.TANH R247, R10 ;  /* 0x0000000a00f77308 */ /* 0x000e620000002400 */
[----:B------:R-:W-:Y:S01]  /*17350*/  FMUL.FTZ R12, R12, UR10 ;  /* 0x0000000a0c0c7c20 */ /* 0x000fe20008410000 */
[----:B------:R-:W-:Y:S01]  /*17360*/  FMUL.FTZ R14, R14, UR10 ;  /* 0x0000000a0e0e7c20 */ /* 0x000fe20008410000 */
[----:B------:R-:W-:Y:S07]  /*17370*/  FMUL.FTZ R13, R13, UR10 ;  /* 0x0000000a0d0d7c20 */ /* 0x000fee0008410000 */
[----:B------:R5:W1:Y:S01]  /*17380*/  MUFU.TANH R153, R11 ;  /* 0x0000000b00997308 */ /* 0x000a620000002400 */
[----:B------:R-:W-:Y:S01]  /*17390*/  FMUL.FTZ R15, R15, UR10 ;  /* 0x0000000a0f0f7c20 */ /* 0x000fe20008410000 */
[----:B------:R-:W-:Y:S01]  /*173a0*/  FMUL.FTZ R16, R16, UR10 ;  /* 0x0000000a10107c20 */ /* 0x000fe20008410000 */
[----:B------:R-:W-:Y:S01]  /*173b0*/  FMUL.FTZ R18, R18, UR10 ;  /* 0x0000000a12127c20 */ /* 0x000fe20008410000 */
[----:B------:R-:W-:Y:S01]  /*173c0*/  FMUL.FTZ R17, R17, UR10 ;  /* 0x0000000a11117c20 */ /* 0x000fe20008410000 */
[----:B------:R-:W-:Y:S01]  /*173d0*/  FMUL.FTZ R19, R19, UR10 ;  /* 0x0000000a13137c20 */ /* 0x000fe20008410000 */
[C---:B--2---:R-:W-:Y:S04]  /*173e0*/  HMMA.16816.F32.BF16 R20, R192.reuse, R4, R20 ;  /* 0x00000004c014723c */ /* 0x044fe80000041814 */
[----:B------:R2:W1:Y:S02]  /*173f0*/  MUFU.TANH R155, R12 ;  /* 0x0000000c009b7308 */ /* 0x0004640000002400 */
[C---:B------:R-:W-:Y:S01]  /*17400*/  HMMA.16816.F32.BF16 R24, R192.reuse, R6, R24 ;  /* 0x00000006c018723c */ /* 0x040fe20000041818 */
[----:B------:R-:W-:Y:S07]  /*17410*/  LDSM.16.M88.4 R4, [R209] ;  /* 0x00000000d104783b */ /* 0x000fee0000000200 */
[----:B------:R-:W1:Y:S01]  /*17420*/  MUFU.TANH R163, R16 ;  /* 0x0000001000a37308 */ /* 0x000e620000002400 */
[----:B-----5:R-:W5:Y:S09]  /*17430*/  LDSM.16.M88.4 R8, [R210] ;  /* 0x00000000d208783b */ /* 0x020f720000000200 */
[----:B------:R3:W1:Y:S01]  /*17440*/  MUFU.TANH R157, R14 ;  /* 0x0000000e009d7308 */ /* 0x0006620000002400 */
[----:B------:R-:W-:Y:S09]  /*17450*/  FMUL.FTZ R20, R20, UR10 ;  /* 0x0000000a14147c20 */ /* 0x000ff20008410000 */
[----:B------:R4:W1:Y:S01]  /*17460*/  MUFU.TANH R165, R18 ;  /* 0x0000001200a57308 */ /* 0x0008620000002400 */
[----:B------:R-:W-:Y:S01]  /*17470*/  FMUL.FTZ R23, R23, UR10 ;  /* 0x0000000a17177c20 */ /* 0x000fe20008410000 */
[----:B------:R-:W-:Y:S01]  /*17480*/  FMUL.FTZ R21, R21, UR10 ;  /* 0x0000000a15157c20 */ /* 0x000fe20008410000 */
[----:B------:R-:W-:Y:S01]  /*17490*/  FMUL.FTZ R22, R22, UR10 ;  /* 0x0000000a16167c20 */ /* 0x000fe20008410000 */
[----:B------:R-:W-:Y:S01]  /*174a0*/  FMUL.FTZ R26, R26, UR10 ;  /* 0x0000000a1a1a7c20 */ /* 0x000fe20008410000 */
[----:B------:R-:W-:Y:S01]  /*174b0*/  FMUL.FTZ R24, R24, UR10 ;  /* 0x0000000a18187c20 */ /* 0x000fe20008410000 */
[----:B------:R-:W-:Y:S04]  /*174c0*/  FMUL.FTZ R25, R25, UR10 ;  /* 0x0000000a19197c20 */ /* 0x000fe80008410000 */
[----:B------:R-:W1:Y:S01]  /*174d0*/  MUFU.TANH R169, R20 ;  /* 0x0000001400a97308 */ /* 0x000e620000002400 */
[----:B------:R-:W-:Y:S09]  /*174e0*/  FMUL.FTZ R27, R27, UR10 ;  /* 0x0000000a1b1b7c20 */ /* 0x000ff20008410000 */
[----:B------:R1:W1:Y:S10]  /*174f0*/  MUFU.TANH R185, R26 ;  /* 0x0000001a00b97308 */ /* 0x0002740000002400 */
[----:B------:R1:W1:Y:S01]  /*17500*/  MUFU.TANH R183, R24 ;  /* 0x0000001800b77308 */ /* 0x0002620000002400 */
[C---:B-----5:R-:W-:Y:S09]  /*17510*/  HMMA.16816.F32.BF16 R28, R192.reuse, R8, R28 ;  /* 0x00000008c01c723c */ /* 0x060ff2000004181c */
[----:B------:R-:W1:Y:S01]  /*17520*/  MUFU.TANH R179, R23 ;  /* 0x0000001700b37308 */ /* 0x000e620000002400 */
[C---:B------:R-:W-:Y:S01]  /*17530*/  HMMA.16816.F32.BF16 R32, R192.reuse, R10, R32 ;  /* 0x0000000ac020723c */ /* 0x040fe20000041820 */
[----:B------:R-:W5:Y:S08]  /*17540*/  LDSM.16.M88.4 R8, [R208] ;  /* 0x00000000d008783b */ /* 0x000f700000000200 */
[----:B------:R-:W1:Y:S01]  /*17550*/  MUFU.TANH R197, R197 ;  /* 0x000000c500c57308 */ /* 0x000e620000002400 */
[C---:B------:R-:W-:Y:S09]  /*17560*/  HMMA.16816.F32.BF16 R36, R192.reuse, R4, R36 ;  /* 0x00000004c024723c */ /* 0x040ff20000041824 */
[----:B------:R-:W1:Y:S01]  /*17570*/  MUFU.TANH R235, R235 ;  /* 0x000000eb00eb7308 */ /* 0x000e620000002400 */
[C---:B------:R-:W-:Y:S01]  /*17580*/  HMMA.16816.F32.BF16 R40, R192.reuse, R6, R40 ;  /* 0x00000006c028723c */ /* 0x040fe20000041828 */
[----:B------:R-:W5:Y:S02]  /*17590*/  LDSM.16.M88.4 R4, [R207] ;  /* 0x00000000cf04783b */ /* 0x000f640000000200 */
[----:B------:R-:W-:Y:S01]  /*175a0*/  FMUL.FTZ R28, R28, UR10 ;  /* 0x0000000a1c1c7c20 */ /* 0x000fe20008410000 */
[----:B------:R-:W-:Y:S05]  /*175b0*/  FMUL.FTZ R30, R30, UR10 ;  /* 0x0000000a1e1e7c20 */ /* 0x000fea0008410000 */
[----:B------:R-:W1:Y:S02]  /*175c0*/  MUFU.TANH R241, R241 ;  /* 0x000000f100f17308 */ /* 0x000e640000002400 */
[----:B------:R-:W-:Y:S01]  /*175d0*/  FMUL.FTZ R29, R29, UR10 ;  /* 0x0000000a1d1d7c20 */ /* 0x000fe20008410000 */
[----:B--2---:R-:W-:Y:S01]  /*175e0*/  FMUL.FTZ R12, R32, UR10 ;  /* 0x0000000a200c7c20 */ /* 0x004fe20008410000 */
[----:B---3--:R-:W-:Y:S01]  /*175f0*/  FMUL.FTZ R14, R34, UR10 ;  /* 0x0000000a220e7c20 */ /* 0x008fe20008410000 */
[----:B------:R-:W-:Y:S01]  /*17600*/  FMUL.FTZ R31, R31, UR10 ;  /* 0x0000000a1f1f7c20 */ /* 0x000fe20008410000 */
[----:B------:R-:W-:Y:S04]  /*17610*/  FMUL.FTZ R33, R33, UR10 ;  /* 0x0000000a21217c20 */ /* 0x000fe80008410000 */
[----:B------:R2:W3:Y:S01]  /*17620*/  MUFU.TANH R189, R28 ;  /* 0x0000001c00bd7308 */ /* 0x0004e20000002400 */
[----:B------:R-:W-:Y:S01]  /*17630*/  FMUL.FTZ R35, R35, UR10 ;  /* 0x0000000a23237c20 */ /* 0x000fe20008410000 */
[----:B------:R-:W-:Y:S01]  /*17640*/  FMUL.FTZ R16, R36, UR10 ;  /* 0x0000000a24107c20 */ /* 0x000fe20008410000 */
[----:B----4-:R-:W-:Y:S01]  /*17650*/  FMUL.FTZ R18, R38, UR10 ;  /* 0x0000000a26127c20 */ /* 0x010fe20008410000 */
[----:B------:R-:W-:Y:S01]  /*17660*/  FMUL.FTZ R37, R37, UR10 ;  /* 0x0000000a25257c20 */ /* 0x000fe20008410000 */
[----:B------:R-:W-:Y:S05]  /*17670*/  FMUL.FTZ R39, R39, UR10 ;  /* 0x0000000a27277c20 */ /* 0x000fea0008410000 */
[----:B------:R4:W2:Y:S01]  /*17680*/  MUFU.TANH R191, R30 ;  /* 0x0000001e00bf7308 */ /* 0x0008a20000002400 */
[----:B-1----:R-:W-:Y:S01]  /*17690*/  FMUL.FTZ R26, R41, UR10 ;  /* 0x0000000a291a7c20 */ /* 0x002fe20008410000 */
[----:B------:R-:W-:Y:S01]  /*176a0*/  FMUL.FTZ R41, R42, UR10 ;  /* 0x0000000a2a297c20 */ /* 0x000fe20008410000 */
[----:B------:R-:W-:Y:S01]  /*176b0*/  FMUL.FTZ R32, R43, UR10 ;  /* 0x0000000a2b207c20 */ /* 0x000fe20008410000 */
[----:B------:R-:W-:Y:S01]  /*176c0*/  FMUL.FTZ R24, R40, UR10 ;  /* 0x0000000a28187c20 */ /* 0x000fe20008410000 */
[C---:B-----5:R-:W-:Y:S05]  /*176d0*/  HMMA.16816.F32.BF16 R44, R192.reuse, R8, R44 ;  /* 0x00000008c02c723c */ /* 0x060fea000004182c */
[----:B------:R-:W1:Y:S01]  /*176e0*/  MUFU.TANH R13, R13 ;  /* 0x0000000d000d7308 */ /* 0x000e620000002400 */
[C---:B------:R-:W-:Y:S01]  /*176f0*/  HMMA.16816.F32.BF16 R48, R192.reuse, R10, R48 ;  /* 0x0000000ac030723c */ /* 0x040fe20000041830 */
[----:B------:R-:W5:Y:S08]  /*17700*/  LDSM.16.M88.4 R8, [R206] ;  /* 0x00000000ce08783b */ /* 0x000f700000000200 */
[----:B------:R-:W1:Y:S01]  /*17710*/  MUFU.TANH R15, R15 ;  /* 0x0000000f000f7308 */ /* 0x000e620000002400 */
[C---:B------:R-:W-:Y:S09]  /*17720*/  HMMA.16816.F32.BF16 R52, R192.reuse, R4, R52 ;  /* 0x00000004c034723c */ /* 0x040ff20000041834 */
[----:B------:R-:W1:Y:S01]  /*17730*/  MUFU.TANH R17, R17 ;  /* 0x0000001100117308 */ /* 0x000e620000002400 */
[C---:B------:R-:W-:Y:S01]  /*17740*/  HMMA.16816.F32.BF16 R56, R192.reuse, R6, R56 ;  /* 0x00000006c038723c */ /* 0x040fe20000041838 */
[----:B------:R-:W3:Y:S02]  /*17750*/  LDSM.16.M88.4 R4, [R205] ;  /* 0x00000000cd04783b */ /* 0x000ee40000000200 */
[----:B--2---:R-:W-:Y:S01]  /*17760*/  FMUL.FTZ R28, R45, UR10 ;  /* 0x0000000a2d1c7c20 */ /* 0x004fe20008410000 */
[----:B------:R-:W-:Y:S01]  /*17770*/  FMUL.FTZ R45, R46, UR10 ;  /* 0x0000000a2e2d7c20 */ /* 0x000fe20008410000 */
[----:B----4-:R-:W-:Y:S04]  /*17780*/  FMUL.FTZ R30, R44, UR10 ;  /* 0x0000000a2c1e7c20 */ /* 0x010fe80008410000 */
[----:B------:R-:W2:Y:S02]  /*17790*/  MUFU.TANH R19, R19 ;  /* 0x0000001300137308 */ /* 0x000ea40000002400 */
[----:B------:R-:W-:Y:S01]  /*177a0*/  FMUL.FTZ R43, R47, UR10 ;  /* 0x0000000a2f2b7c20 */ /* 0x000fe20008410000 */
[----:B------:R-:W-:Y:S01]  /*177b0*/  FMUL.FTZ R36, R49, UR10 ;  /* 0x0000000a31247c20 */ /* 0x000fe20008410000 */
[----:B------:R-:W-:Y:S01]  /*177c0*/  FMUL.FTZ R47, R51, UR10 ;  /* 0x0000000a332f7c20 */ /* 0x000fe20008410000 */
[----:B------:R-:W-:Y:S01]  /*177d0*/  FMUL.FTZ R38, R48, UR10 ;  /* 0x0000000a30267c20 */ /* 0x000fe20008410000 */
[----:B------:R-:W-:Y:S04]  /*177e0*/  FMUL.FTZ R34, R50, UR10 ;  /* 0x0000000a32227c20 */ /* 0x000fe80008410000 */
[----:B------:R-:W4:Y:S01]  /*177f0*/  MUFU.TANH R173, R21 ;  /* 0x0000001500ad7308 */ /* 0x000f220000002400 */
        /* <DEDUP_REMOVED lines=8> */
[C---:B-----5:R-:W-:Y:S03]  /*17880*/  HMMA.16816.F32.BF16 R60, R192.reuse, R8, R60 ;  /* 0x00000008c03c723c */ /* 0x060fe6000004183c */
[----:B------:R-:W-:Y:S03]  /*17890*/  FMUL.FTZ R52, R59, UR10 ;  /* 0x0000000a3b347c20 */ /* 0x000fe60008410000 */
[----:B------:R-:W1:Y:S01]  /*178a0*/  MUFU.TANH R25, R25 ;  /* 0x0000001900197308 */ /* 0x000e620000002400 */
[C---:B------:R-:W-:Y:S01]  /*178b0*/  HMMA.16816.F32.BF16 R64, R192.reuse, R10, R64 ;  /* 0x0000000ac040723c */ /* 0x040fe20000041840 */
[----:B------:R-:W5:Y:S08]  /*178c0*/  LDSM.16.M88.4 R8, [R204] ;  /* 0x00000000cc08783b */ /* 0x000f700000000200 */
[----:B------:R-:W1:Y:S01]  /*178d0*/  MUFU.TANH R27, R27 ;  /* 0x0000001b001b7308 */ /* 0x000e620000002400 */
[C---:B---3--:R-:W-:Y:S09]  /*178e0*/  HMMA.16816.F32.BF16 R68, R192.reuse, R4, R68 ;  /* 0x00000004c044723c */ /* 0x048ff20000041844 */
[----:B------:R-:W3:Y:S01]  /*178f0*/  MUFU.TANH R29, R29 ;  /* 0x0000001d001d7308 */ /* 0x000ee20000002400 */
[C---:B------:R-:W-:Y:S01]  /*17900*/  HMMA.16816.F32.BF16 R72, R192.reuse, R6, R72 ;  /* 0x00000006c048723c */ /* 0x040fe20000041848 */
[----:B------:R-:W2:Y:S02]  /*17910*/  LDSM.16.M88.4 R4, [R203] ;  /* 0x00000000cb04783b */ /* 0x000ea40000000200 */
        /* <DEDUP_REMOVED lines=17> */
[C---:B-----5:R-:W-:Y:S03]  /*17a30*/  HMMA.16816.F32.BF16 R76, R192.reuse, R8, R76 ;  /* 0x00000008c04c723c */ /* 0x060fe6000004184c */
[----:B------:R-:W-:Y:S01]  /*17a40*/  FMUL.FTZ R73, R73, UR10 ;  /* 0x0000000a49497c20 */ /* 0x000fe20008410000 */
[----:B------:R-:W-:Y:S03]  /*17a50*/  FMUL.FTZ R71, R74, UR10 ;  /* 0x0000000a4a477c20 */ /* 0x000fe60008410000 */
[----:B------:R-:W1:Y:S01]  /*17a60*/  MUFU.TANH R12, R12 ;  /* 0x0000000c000c7308 */ /* 0x000e620000002400 */
[C---:B------:R-:W-:Y:S01]  /*17a70*/  HMMA.16816.F32.BF16 R80, R192.reuse, R10, R80 ;  /* 0x0000000ac050723c */ /* 0x040fe20000041850 */
[----:B------:R-:W5:Y:S08]  /*17a80*/  LDSM.16.M88.4 R8, [R202] ;  /* 0x00000000ca08783b */ /* 0x000f700000000200 */
[----:B------:R-:W1:Y:S01]  /*17a90*/  MUFU.TANH R33, R33 ;  /* 0x0000002100217308 */ /* 0x000e620000002400 */
[C---:B--2---:R-:W-:Y:S09]  /*17aa0*/  HMMA.16816.F32.BF16 R84, R192.reuse, R4, R84 ;  /* 0x00000004c054723c */ /* 0x044ff20000041854 */
[----:B------:R-:W2:Y:S01]  /*17ab0*/  MUFU.TANH R14, R14 ;  /* 0x0000000e000e7308 */ /* 0x000ea20000002400 */
[C---:B------:R-:W-:Y:S01]  /*17ac0*/  HMMA.16816.F32.BF16 R88, R192.reuse, R6, R88 ;  /* 0x00000006c058723c */ /* 0x040fe20000041858 */
[----:B------:R-:W4:Y:S02]  /*17ad0*/  LDSM.16.M88.4 R4, [R201] ;  /* 0x00000000c904783b */ /* 0x000f240000000200 */
        /* <DEDUP_REMOVED lines=15> */
[----:B------:R-:W-:Y:S01]  /*17bd0*/  FMUL.FTZ R90, R90, UR10 ;  /* 0x0000000a5a5a7c20 */ /* 0x000fe20008410000 */
[C---:B-----5:R-:W-:Y:S03]  /*17be0*/  HMMA.16816.F32.BF16 R92, R192.reuse, R8, R92 ;  /* 0x00000008c05c723c */ /* 0x060fe6000004185c */
[----:B------:R-:W-:Y:S01]  /*17bf0*/  FMUL.FTZ R79, R91, UR10 ;  /* 0x0000000a5b4f7c20 */ /* 0x000fe20008410000 */
[----:B------:R-:W-:Y:S01]  /*17c00*/  FMUL.FTZ R88, R88, UR10 ;  /* 0x0000000a58587c20 */ /* 0x000fe20008410000 */
[----:B------:R-:W-:Y:S03]  /*17c10*/  FMUL.FTZ R89, R89, UR10 ;  /* 0x0000000a59597c20 */ /* 0x000fe60008410000 */
[----:B------:R5:W1:Y:S01]  /*17c20*/  MUFU.TANH R236, R90 ;  /* 0x0000005a00ec7308 */ /* 0x000a620000002400 */
[C---:B------:R-:W-:Y:S01]  /*17c30*/  HMMA.16816.F32.BF16 R96, R192.reuse, R10, R96 ;  /* 0x0000000ac060723c */ /* 0x040fe20000041860 */
[----:B------:R-:W2:Y:S08]  /*17c40*/  LDSM.16.M88.4 R8, [R200] ;  /* 0x00000000c808783b */ /* 0x000eb00000000200 */
[----:B------:R1:W1:Y:S01]  /*17c50*/  MUFU.TANH R174, R80 ;  /* 0x0000005000ae7308 */ /* 0x0002620000002400 */
[C---:B----4-:R-:W-:Y:S09]  /*17c60*/  HMMA.16816.F32.BF16 R100, R192.reuse, R4, R100 ;  /* 0x00000004c064723c */ /* 0x050ff20000041864 */
[----:B------:R-:W4:Y:S01]  /*17c70*/  MUFU.TANH R170, R81 ;  /* 0x0000005100aa7308 */ /* 0x000f220000002400 */
[C---:B------:R-:W-:Y:S01]  /*17c80*/  HMMA.16816.F32.BF16 R104, R192.reuse, R6, R104 ;  /* 0x00000006c068723c */ /* 0x040fe20000041868 */
[----:B------:R-:W4:Y:S02]  /*17c90*/  LDSM.16.M88.4 R4, [R150] ;  /* 0x000000009604783b */ /* 0x000f240000000200 */
[----:B---3--:R-:W-:Y:S01]  /*17ca0*/  FMUL.FTZ R85, R93, UR10 ;  /* 0x0000000a5d557c20 */ /* 0x008fe20008410000 */
[----:B------:R-:W-:Y:S01]  /*17cb0*/  FMUL.FTZ R196, R94, UR10 ;  /* 0x0000000a5ec47c20 */ /* 0x000fe20008410000 */
[----:B------:R-:W-:Y:S04]  /*17cc0*/  FMUL.FTZ R66, R92, UR10 ;  /* 0x0000000a5c427c20 */ /* 0x000fe80008410000 */
[----:B------:R-:W3:Y:S02]  /*17cd0*/  MUFU.TANH R162, R83 ;  /* 0x0000005300a27308 */ /* 0x000ee40000002400 */
[----:B-----5:R-:W-:Y:S01]  /*17ce0*/  FMUL.FTZ R90, R97, UR10 ;  /* 0x0000000a615a7c20 */ /* 0x020fe20008410000 */
[----:B------:R-:W-:Y:S01]  /*17cf0*/  FMUL.FTZ R94, R95, UR10 ;  /* 0x0000000a5f5e7c20 */ /* 0x000fe20008410000 */
[----:B------:R-:W-:Y:S01]  /*17d00*/  FMUL.FTZ R76, R96, UR10 ;  /* 0x0000000a604c7c20 */ /* 0x000fe20008410000 */
[----:B-1----:R-:W-:Y:S05]  /*17d10*/  FMUL.FTZ R80, R98, UR10 ;  /* 0x0000000a62507c20 */ /* 0x002fea0008410000 */
[----:B------:R1:W1:Y:S01]  /*17d20*/  MUFU.TANH R182, R86 ;  /* 0x0000005600b67308 */ /* 0x0002620000002400 */
[----:B------:R-:W-:Y:S01]  /*17d30*/  FMUL.FTZ R103, R103, UR10 ;  /* 0x0000000a67677c20 */ /* 0x000fe20008410000 */
[----:B------:R-:W-:Y:S01]  /*17d40*/  FMUL.FTZ R100, R100, UR10 ;  /* 0x0000000a64647c20 */ /* 0x000fe20008410000 */
[----:B------:R-:W-:Y:S01]  /*17d50*/  FMUL.FTZ R101, R101, UR10 ;  /* 0x0000000a65657c20 */ /* 0x000fe20008410000 */
[----:B------:R-:W-:Y:S06]  /*17d60*/  FMUL.FTZ R102, R102, UR10 ;  /* 0x0000000a66667c20 */ /* 0x000fec0008410000 */
[----:B------:R-:W1:Y:S01]  /*17d70*/  MUFU.TANH R171, R103 ;  /* 0x0000006700ab7308 */ /* 0x000e620000002400 */
[----:B------:R-:W-:Y:S01]  /*17d80*/  FMUL.FTZ R105, R105, UR10 ;  /* 0x0000000a69697c20 */ /* 0x000fe20008410000 */
[C---:B--2---:R-:W-:Y:S03]  /*17d90*/  HMMA.16816.F32.BF16 R108, R192.reuse, R8, R108 ;  /* 0x00000008c06c723c */ /* 0x044fe6000004186c */
[----:B------:R-:W-:Y:S01]  /*17da0*/  FMUL.FTZ R104, R104, UR10 ;  /* 0x0000000a68687c20 */ /* 0x000fe20008410000 */
[----:B------:R-:W-:Y:S01]  /*17db0*/  FMUL.FTZ R106, R106, UR10 ;  /* 0x0000000a6a6a7c20 */ /* 0x000fe20008410000 */
[----:B------:R-:W-:Y:S03]  /*17dc0*/  FMUL.FTZ R107, R107, UR10 ;  /* 0x0000000a6b6b7c20 */ /* 0x000fe60008410000 */
[----:B------:R2:W2:Y:S01]  /*17dd0*/  MUFU.TANH R161, R105 ;  /* 0x0000006900a17308 */ /* 0x0004a20000002400 */
[C---:B------:R-:W-:Y:S01]  /*17de0*/  HMMA.16816.F32.BF16 R112, R192.reuse, R10, R112 ;  /* 0x0000000ac070723c */ /* 0x040fe20000041870 */
[----:B------:R-:W5:Y:S01]  /*17df0*/  LDSM.16.M88.4 R8, [R148] ;  /* 0x000000009408783b */ /* 0x000f620000000200 */
[----:B------:R-:W-:Y:S04]  /*17e00*/  DEPBAR.LE SB0, 0x0 ;  /* 0x000080000000791a */ /* 0x000fe80000000000 */
[----:B-1----:R-:W-:Y:S03]  /*17e10*/  FMUL.FTZ R86, R99, UR10 ;  /* 0x0000000a63567c20 */ /* 0x002fe60008410000 */
[----:B------:R-:W1:Y:S01]  /*17e20*/  MUFU.TANH R16, R16 ;  /* 0x0000001000107308 */ /* 0x000e620000002400 */
[C---:B----4-:R-:W-:Y:S09]  /*17e30*/  HMMA.16816.F32.BF16 R116, R192.reuse, R4, R116 ;  /* 0x00000004c074723c */ /* 0x050ff20000041874 */
[----:B------:R-:W4:Y:S01]  /*17e40*/  MUFU.TANH R37, R37 ;  /* 0x0000002500257308 */ /* 0x000f220000002400 */
[----:B------:R-:W-:Y:S01]  /*17e50*/  BAR.SYNC.DEFER_BLOCKING 0x0 ;  /* 0x0000000000007b1d */ /* 0x000fe20000010000 */
[C---:B------:R-:W-:Y:S03]  /*17e60*/  HMMA.16816.F32.BF16 R120, R192.reuse, R6, R120 ;  /* 0x00000006c078723c */ /* 0x040fe60000041878 */
[----:B--2---:R-:W-:Y:S01]  /*17e70*/  FMUL.FTZ R105, R111, UR10 ;  /* 0x0000000a6f697c20 */ /* 0x004fe20008410000 */
[----:B------:R-:W-:Y:S01]  /*17e80*/  FMUL.FTZ R108, R108, UR10 ;  /* 0x0000000a6c6c7c20 */ /* 0x000fe20008410000 */
[----:B------:R-:W-:Y:S03]  /*17e90*/  FMUL.FTZ R109, R109, UR10 ;  /* 0x0000000a6d6d7c20 */ /* 0x000fe60008410000 */
[----:B------:R-:W2:Y:S03]  /*17ea0*/  MUFU.TANH R18, R18 ;  /* 0x0000001200127308 */ /* 0x000ea60000002400 */
        /* <DEDUP_REMOVED lines=14> */
[----:B------:R-:W-:Y:S04]  /*17f90*/  FMUL.FTZ R61, R122, UR10 ;  /* 0x0000000a7a3d7c20 */ /* 0x000fe80008410000 */
[----:B------:R-:W1:Y:S01]  /*17fa0*/  MUFU.TANH R26, R26 ;  /* 0x0000001a001a7308 */ /* 0x000e620000002400 */
[----:B------:R-:W-:Y:S03]  /*17fb0*/  HMMA.16816.F32.BF16 R128, R192, R10, R128 ;  /* 0x0000000ac080723c */ /* 0x000fe60000041880 */
[----:B------:R-:W-:Y:S06]  /*17fc0*/  FMUL.FTZ R57, R123, UR10 ;  /* 0x0000000a7b397c20 */ /* 0x000fec0008410000 */
[----:B------:R-:W1:Y:S10]  /*17fd0*/  MUFU.TANH R41, R41 ;  /* 0x0000002900297308 */ /* 0x000e740000002400 */
        /* <DEDUP_REMOVED lines=9> */
[----:B------:R-:W-:Y:S06]  /*18070*/  FMUL.FTZ R3, R131, UR10 ;  /* 0x0000000a83037c20 */ /* 0x000fec0008410000 */
        /* <DEDUP_REMOVED lines=77> */
[----:B------:R-:W-:Y:S01]  /*18550*/  PLOP3.LUT P0, PT, PT, PT, UP0, 0x40, 0x0 ;  /* 0x000000000000781c */ /* 0x000fe20003f0e808 */
[----:B------:R-:W-:Y:S04]  /*18560*/  ULEA UR8, -UR9, URZ, 0x8 ;  /* 0x0000003f09087291 */ /* 0x000fe8000f8e413f */
[----:B------:R-:W-:Y:S02]  /*18570*/  USHF.R.S32.HI UR7, URZ, 0x1f, UR8 ;  /* 0x0000001f3f077899 */ /* 0x000fe40008011408 */
[----:B------:R-:W-:Y:S04]  /*18580*/  IMAD.U32 R10, RZ, RZ, UR8 ;  /* 0x00000008ff0a7e24 */ /* 0x000fe8000f8e00ff */
[----:B------:R-:W-:Y:S02]  /*18590*/  MOV R7, UR7 ;  /* 0x0000000700077c02 */ /* 0x000fe40008000f00 */
[----:B------:R-:W-:Y:S05]  /*185a0*/  @P0 BRA `(.L_x_1987) ;  /* 0x0000000000f80947 */ /* 0x000fea0003800000 */
[----:B-1----:R-:W1:Y:S01]  /*185b0*/  LDC R0, c[0x0][0x380] ;  /* 0x0000e000ff007b82 */ /* 0x002e620000000800 */
        /* <DEDUP_REMOVED lines=61> */
.L_x_1987:
[C---:B------:R-:W-:Y:S04]  /*18990*/  LEA R220, P0, R10.reuse, R220, 0x1 ;  /* 0x000000dc0adc7211 */ /* 0x040fe800078008ff */
[----:B------:R-:W-:Y:S02]  /*189a0*/  LEA.HI.X R219, R10, R219, R7, 0x1, P0 ;  /* 0x000000db0adb7211 */ /* 0x000fe400000f0c07 */
[----:B-1----:R-:W-:Y:S03]  /*189b0*/  IADD3 R88, P0, R220, UR5, RZ ;  /* 0x00000005dc587c10 */ /* 0x002fe6000ff1e0ff */
        /* <DEDUP_REMOVED lines=26> */
.L_x_1986:
        /* <DEDUP_REMOVED lines=26> */
[----:B--2---:R-:W-:Y:S02]  /*18d00*/  FMNMX.FTZ R7, R31, R2, !PT ;  /* 0x000000021f077209 */ /* 0x004fe40007810000 */
[----:B------:R-:W-:Y:S02]  /*18d10*/  FMNMX.FTZ R5, R29, R0, !PT ;  /* 0x000000001d057209 */ /* 0x000fe40007810000 */
[----:B------:R-:W-:Y:S02]  /*18d20*/  FMNMX.FTZ R2, R14, R7, !PT ;  /* 0x000000070e027209 */ /* 0x000fe40007810000 */
[----:B------:R-:W-:Y:S04]  /*18d30*/  FMNMX.FTZ R0, R12, R5, !PT ;  /* 0x000000050c007209 */ /* 0x000fe80007810000 */
        /* <DEDUP_REMOVED lines=113> */
[C---:B------:R-:W-:Y:S01]  /*19450*/  FADD.FTZ R4, -R0.reuse, R149 ;  /* 0x0000009500047221 */ /* 0x040fe20000010100 */
[----:B------:R-:W-:Y:S02]  /*19460*/  FSETP.NEU.FTZ.AND P0, PT, R0, -INF , PT ;  /* 0xff8000000000780b */ /* 0x000fe40003f1d000 */
[--C-:B------:R-:W-:Y:S01]  /*19470*/  FFMA.FTZ R101, R13, UR4, -R50.reuse ;  /* 0x000000040d657c23 */ /* 0x100fe20008010832 */
[--C-:B------:R-:W-:Y:S01]  /*19480*/  FFMA.FTZ R127, R12, UR4, -R50.reuse ;  /* 0x000000040c7f7c23 */ /* 0x100fe20008010832 */
[----:B------:R-:W1:Y:S01]  /*19490*/  MUFU.EX2 R22, R22 ;  /* 0x0000001600167308 */ /* 0x000e620000000800 */
        /* <DEDUP_REMOVED lines=9> */
[----:B------:R-:W-:Y:S01]  /*19530*/  FFMA.FTZ R164, R163, UR4, -R50 ;  /* 0x00000004a3a47c23 */ /* 0x000fe20008010832 */
[--C-:B------:R-:W-:Y:S01]  /*19540*/  FFMA.FTZ R168, R15, UR4, -R48.reuse ;  /* 0x000000040fa87c23 */ /* 0x100fe20008010830 */
[--C-:B------:R-:W-:Y:S01]  /*19550*/  FFMA.FTZ R183, R14, UR4, -R48.reuse ;  /* 0x000000040eb77c23 */ /* 0x100fe20008010830 */
[--C-:B------:R-:W-:Y:S01]  /*19560*/  FFMA.FTZ R124, R31, UR4, -R48.reuse ;  /* 0x000000041f7c7c23 */ /* 0x100fe20008010830 */
[----:B------:R-:W2:Y:S01]  /*19570*/  LDSM.16.MT88.4 R12, [R214+0x5000] ;  /* 0x00500000d60c783b */ /* 0x000ea20000004200 */
[--C-:B------:R-:W-:Y:S03]  /*19580*/  FFMA.FTZ R118, R39, UR4, -R48.reuse ;  /* 0x0000000427767c23 */ /* 0x100fe60008010830 */
[----:B------:R-:W-:Y:S01]  /*19590*/  MUFU.EX2 R164, R164 ;  /* 0x000000a400a47308 */ /* 0x000fe20000000800 */
[C---:B-1----:R-:W-:Y:S01]  /*195a0*/  FMUL.FTZ R8, R22.reuse, R140 ;  /* 0x0000008c16087220 */ /* 0x042fe20000410000 */
[----:B------:R-:W-:Y:S01]  /*195b0*/  FMUL.FTZ R9, R22, R141 ;  /* 0x0000008d16097220 */ /* 0x000fe20000410000 */
[--C-:B------:R-:W-:Y:S01]  /*195c0*/  FFMA.FTZ R169, R41, UR4, -R48.reuse ;  /* 0x0000000429a97c23 */ /* 0x100fe20008010830 */
[--C-:B------:R-:W-:Y:S01]  /*195d0*/  FFMA.FTZ R110, R43, UR4, -R48.reuse ;  /* 0x000000042b6e7c23 */ /* 0x100fe20008010830 */
[--C-:B------:R-:W-:Y:S01]  /*195e0*/  FFMA.FTZ R149, R42, UR4, -R48.reuse ;  /* 0x000000042a957c23 */ /* 0x100fe20008010830 */
[--C-:B------:R-:W-:Y:S01]  /*195f0*/  FFMA.FTZ R100, R40, UR4, -R48.reuse ;  /* 0x0000000428647c23 */ /* 0x100fe20008010830 */
[--C-:B------:R-:W-:Y:S03]  /*19600*/  FFMA.FTZ R163, R45, UR4, -R48.reuse ;  /* 0x000000042da37c23 */ /* 0x100fe60008010830 */
[----:B------:R-:W-:Y:S01]  /*19610*/  MUFU.EX2 R168, R168 ;  /* 0x000000a800a87308 */ /* 0x000fe20000000800 */
[----:B------:R-:W-:Y:S01]  /*19620*/  LDSM.16.MT88.4 R40, [R213+0x5400] ;  /* 0x00540000d528783b */ /* 0x000fe20000004200 */
[--C-:B------:R-:W-:Y:S01]  /*19630*/  FFMA.FTZ R106, R47, UR4, -R48.reuse ;  /* 0x000000042f6a7c23 */ /* 0x100fe20008010830 */
[----:B------:R-:W-:Y:S01]  /*19640*/  FFMA.FTZ R221, R153, UR4, -R48 ;  /* 0x0000000499dd7c23 */ /* 0x000fe20008010830 */
[--C-:B------:R-:W-:Y:S01]  /*19650*/  FFMA.FTZ R153, R46, UR4, -R50.reuse ;  /* 0x000000042e997c23 */ /* 0x100fe20008010832 */
[----:B------:R-:W-:Y:S01]  /*19660*/  FMUL.FTZ R21, R4, UR4 ;  /* 0x0000000404157c20 */ /* 0x000fe20008410000 */
[----:B------:R-:W-:Y:S01]  /*19670*/  FFMA.FTZ R192, R199, UR4, -R50 ;  /* 0x00000004c7c07c23 */ /* 0x000fe20008010832 */
[----:B------:R-:W-:Y:S03]  /*19680*/  FFMA.FTZ R199, R157, UR4, -R48 ;  /* 0x000000049dc77c23 */ /* 0x000fe60008010830 */
[----:B------:R-:W-:Y:S01]  /*19690*/  MUFU.EX2 R195, R195 ;  /* 0x000000c300c37308 */ /* 0x000fe20000000800 */
[----:B------:R-:W-:Y:S01]  /*196a0*/  LDSM.16.MT88.4 R44, [R214+0x5800] ;  /* 0x00580000d62c783b */ /* 0x000fe20000004200 */
[--C-:B------:R-:W-:Y:S01]  /*196b0*/  FFMA.FTZ R157, R38, UR4, -R50.reuse ;  /* 0x00000004269d7c23 */ /* 0x100fe20008010832 */
[----:B------:R-:W-:Y:S01]  /*196c0*/  FFMA.FTZ R188, R197, UR4, -R50 ;  /* 0x00000004c5bc7c23 */ /* 0x000fe20008010832 */
[----:B------:R-:W-:Y:S01]  /*196d0*/  FFMA.FTZ R197, R165, UR4, -R48 ;  /* 0x00000004a5c57c23 */ /* 0x000fe20008010830 */
[--C-:B------:R-:W-:Y:S01]  /*196e0*/  FFMA.FTZ R165, R30, UR4, -R50.reuse ;  /* 0x000000041ea57c23 */ /* 0x100fe20008010832 */
[----:B------:R-:W-:Y:S01]  /*196f0*/  FFMA.FTZ R121, R25, UR4, -R50 ;  /* 0x0000000419797c23 */ /* 0x000fe20008010832 */
[----:B------:R-:W-:Y:S03]  /*19700*/  FFMA.FTZ R193, R27, UR4, -R48 ;  /* 0x000000041bc17c23 */ /* 0x000fe60008010830 */
[----:B------:R-:W1:Y:S01]  /*19710*/  MUFU.EX2 R21, R21 ;  /* 0x0000001500157308 */ /* 0x000e620000000800 */
[----:B------:R-:W3:Y:S01]  /*19720*/  LDSM.16.MT88.4 R28, [R213+0x5000] ;  /* 0x00500000d51c783b */ /* 0x000ee20000004200 */
[--C-:B------:R-:W-:Y:S01]  /*19730*/  FFMA.FTZ R116, R26, UR4, -R50.reuse ;  /* 0x000000041a747c23 */ /* 0x100fe20008010832 */
[C---:B------:R-:W-:Y:S01]  /*19740*/  FMUL.FTZ R4, R22.reuse, R144 ;  /* 0x0000009016047220 */ /* 0x040fe20000410000 */
[C---:B------:R-:W-:Y:S01]  /*19750*/  FMUL.FTZ R5, R22.reuse, R145 ;  /* 0x0000009116057220 */ /* 0x040fe20000410000 */
[----:B------:R-:W-:Y:S01]  /*19760*/  FFMA.FTZ R113, R17, UR4, -R50 ;  /* 0x0000000411717c23 */ /* 0x000fe20008010832 */
[----:B------:R-:W-:Y:S01]  /*19770*/  FMUL.FTZ R17, R22, R133 ;  /* 0x0000008516117220 */ /* 0x000fe20000410000 */
[----:B------:R-:W-:Y:S03]  /*19780*/  FFMA.FTZ R160, R19, UR4, -R48 ;  /* 0x0000000413a07c23 */ /* 0x000fe60008010830 */
[----:B------:R-:W-:Y:S01]  /*19790*/  MUFU.EX2 R192, R192 ;  /* 0x000000c000c07308 */ /* 0x000fe20000000800 */
[----:B------:R-:W4:Y:S01]  /*197a0*/  LDSM.16.MT88.4 R36, [R214+0x5400] ;  /* 0x00540000d624783b */ /* 0x000f220000004200 */
[----:B------:R-:W-:Y:S01]  /*197b0*/  FFMA.FTZ R120, R33, UR4, -R50 ;  /* 0x0000000421787c23 */ /* 0x000fe20008010832 */
[--C-:B------:R-:W-:Y:S01]  /*197c0*/  FFMA.FTZ R122, R35, UR4, -R48.reuse ;  /* 0x00000004237a7c23 */ /* 0x100fe20008010830 */
[----:B------:R-:W-:Y:S01]  /*197d0*/  FFMA.FTZ R112, R32, UR4, -R48 ;  /* 0x0000000420707c23 */ /* 0x000fe20008010830 */
[----:B------:R-:W-:Y:S01]  /*197e0*/  FFMA.FTZ R181, R181, UR4, -R50 ;  /* 0x00000004b5b57c23 */ /* 0x000fe20008010832 */
[----:B------:R-:W-:Y:S01]  /*197f0*/  FFMA.FTZ R177, R177, UR4, -R48 ;  /* 0x00000004b1b17c23 */ /* 0x000fe20008010830 */
[----:B------:R-:W-:Y:S03]  /*19800*/  FFMA.FTZ R161, R161, UR4, -R50 ;  /* 0x00000004a1a17c23 */ /* 0x000fe60008010832 */
[----:B------:R-:W5:Y:S01]  /*19810*/  MUFU.EX2 R188, R188 ;  /* 0x000000bc00bc7308 */ /* 0x000f620000000800 */
[C---:B-1----:R-:W-:Y:S01]  /*19820*/  FMUL.FTZ R10, R21.reuse, R142 ;  /* 0x0000008e150a7220 */ /* 0x042fe20000410000 */
[C---:B------:R-:W-:Y:S01]  /*19830*/  FMUL.FTZ R11, R21.reuse, R143 ;  /* 0x0000008f150b7220 */ /* 0x040fe20000410000 */
[C---:B------:R-:W-:Y:S01]  /*19840*/  FMUL.FTZ R19, R21.reuse, R135 ;  /* 0x0000008715137220 */ /* 0x040fe20000410000 */
[----:B------:R-:W-:Y:S01]  /*19850*/  LDSM.16.MT88.4 R140, [R214+0x8c00] ;  /* 0x008c0000d68c783b */ /* 0x000fe20000004200 */
[C---:B------:R-:W-:Y:S01]  /*19860*/  FMUL.FTZ R6, R21.reuse, R146 ;  /* 0x0000009215067220 */ /* 0x040fe20000410000 */
[----:B------:R-:W-:Y:S01]  /*19870*/  FMUL.FTZ R7, R21, R147 ;  /* 0x0000009315077220 */ /* 0x000fe20000410000 */
[--C-:B------:R-:W-:Y:S03]  /*19880*/  FFMA.FTZ R159, R159, UR4, -R48.reuse ;  /* 0x000000049f9f7c23 */ /* 0x100fe60008010830 */
[----:B------:R-:W-:Y:S01]  /*19890*/  MUFU.EX2 R221, R221 ;  /* 0x000000dd00dd7308 */ /* 0x000fe20000000800 */
[--C-:B------:R-:W-:Y:S01]  /*198a0*/  FFMA.FTZ R194, R235, UR4, -R48.reuse ;  /* 0x00000004ebc27c23 */ /* 0x100fe20008010830 */
[----:B------:R-:W-:Y:S01]  /*198b0*/  FFMA.FTZ R184, R241, UR4, -R48 ;  /* 0x00000004f1b87c23 */ /* 0x000fe20008010830 */
[--C-:B------:R-:W-:Y:S01]  /*198c0*/  FFMA.FTZ R235, R243, UR4, -R50.reuse ;  /* 0x00000004f3eb7c23 */ /* 0x100fe20008010832 */
[----:B------:R-:W-:Y:S01]  /*198d0*/  FFMA.FTZ R176, R245, UR4, -R50 ;  /* 0x00000004f5b07c23 */ /* 0x000fe20008010832 */
[----:B------:R-:W-:Y:S01]  /*198e0*/  FFMA.FTZ R180, R247, UR4, -R48 ;  /* 0x00000004f7b47c23 */ /* 0x000fe20008010830 */
[--C-:B------:R-:W-:Y:S01]  /*198f0*/  FFMA.FTZ R152, R173, UR4, -R50.reuse ;  /* 0x00000004ad987c23 */ /* 0x100fe20008010832 */
[--C-:B------:R-:W-:Y:S03]  /*19900*/  FFMA.FTZ R173, R24, UR4, -R50.reuse ;  /* 0x0000000418ad7c23 */ /* 0x100fe60008010832 */
[----:B------:R-:W-:Y:S01]  /*19910*/  MUFU.EX2 R194, R194 ;  /* 0x000000c200c27308 */ /* 0x000fe20000000800 */
[----:B-----5:R-:W-:Y:S01]  /*19920*/  F2FP.BF16.F32.PACK_AB R24, R188, R192 ;  /* 0x000000c0bc18723e */ /* 0x020fe200000010ff */
[----:B------:R-:W-:Y:S01]  /*19930*/  FFMA.FTZ R172, R155, UR4, -R50 ;  /* 0x000000049bac7c23 */ /* 0x000fe20008010832 */
[--C-:B------:R-:W-:Y:S01]  /*19940*/  FFMA.FTZ R155, R34, UR4, -R48.reuse ;  /* 0x00000004229b7c23 */ /* 0x100fe20008010830 */
[----:B------:R-:W-:Y:S01]  /*19950*/  FFMA.FTZ R156, R175, UR4, -R48 ;  /* 0x00000004af9c7c23 */ /* 0x000fe20008010830 */
[----:B------:R-:W-:Y:S01]  /*19960*/  FFMA.FTZ R175, R16, UR4, -R50 ;  /* 0x0000000410af7c23 */ /* 0x000fe20008010832 */
[----:B------:R-:W-:Y:S01]  /*19970*/  FMUL.FTZ R16, R22, R132 ;  /* 0x0000008416107220 */ /* 0x000fe20000410000 */
[--C-:B------:R-:W-:Y:S03]  /*19980*/  FFMA.FTZ R119, R179, UR4, -R48.reuse ;  /* 0x00000004b3777c23 */ /* 0x100fe60008010830 */
[----:B------:R-:W1:Y:S01]  /*19990*/  MUFU.EX2 R184, R184 ;  /* 0x000000b800b87308 */ /* 0x000e620000000800 */
[--C-:B------:R-:W-:Y:S01]  /*199a0*/  FFMA.FTZ R179, R18, UR4, -R48.reuse ;  /* 0x0000000412b37c23 */ /* 0x100fe20008010830 */
[----:B------:R-:W-:Y:S01]  /*199b0*/  FMUL.FTZ R18, R21, R134 ;  /* 0x0000008615127220 */ /* 0x000fe20000410000 */
[----:B------:R-:W-:Y:S01]  /*199c0*/  FFMA.FTZ R128, R185, UR4, -R48 ;  /* 0x00000004b9807c23 */ /* 0x000fe20008010830 */
[----:B------:R-:W-:Y:S01]  /*199d0*/  FFMA.FTZ R185, R189, UR4, -R50 ;  /* 0x00000004bdb97c23 */ /* 0x000fe20008010832 */
[----:B------:R-:W-:Y:S01]  /*199e0*/  FFMA.FTZ R189, R191, UR4, -R48 ;  /* 0x00000004bfbd7c23 */ /* 0x000fe20008010830 */
[--C-:B------:R-:W-:Y:S01]  /*199f0*/  FFMA.FTZ R131, R198, UR4, -R50.reuse ;  /* 0x00000004c6837c23 */ /* 0x100fe20008010832 */
[----:B------:R-:W-:Y:S03]  /*19a00*/  FFMA.FTZ R98, R56, UR4, -R50 ;  /* 0x0000000438627c23 */ /* 0x000fe60008010832 */
[----:B------:R-:W-:Y:S01]  /*19a10*/  MUFU.EX2 R235, R235 ;  /* 0x000000eb00eb7308 */ /* 0x000fe20000000800 */
[--C-:B------:R-:W-:Y:S01]  /*19a20*/  FFMA.FTZ R129, R54, UR4, -R48.reuse ;  /* 0x0000000436817c23 */ /* 0x100fe20008010830 */
[----:B------:R-:W-:Y:S01]  /*19a30*/  FFMA.FTZ R96, R52, UR4, -R48 ;  /* 0x0000000434607c23 */ /* 0x000fe20008010830 */
[--C-:B------:R-:W-:Y:S01]  /*19a40*/  FFMA.FTZ R125, R234, UR4, -R50.reuse ;  /* 0x00000004ea7d7c23 */ /* 0x100fe20008010832 */
[----:B------:R-:W-:Y:S01]  /*19a50*/  FFMA.FTZ R92, R60, UR4, -R50 ;  /* 0x000000043c5c7c23 */ /* 0x000fe20008010832 */
[--C-:B------:R-:W-:Y:S01]  /*19a60*/  FFMA.FTZ R123, R58, UR4, -R48.reuse ;  /* 0x000000043a7b7c23 */ /* 0x100fe20008010830 */
[----:B------:R-:W-:Y:S01]  /*19a70*/  FFMA.FTZ R88, R238, UR4, -R48 ;  /* 0x00000004ee587c23 */ /* 0x000fe20008010830 */
[----:B------:R-:W-:Y:S03]  /*19a80*/  FFMA.FTZ R117, R64, UR4, -R50 ;  /* 0x0000000440757c23 */ /* 0x000fe60008010832 */
[----:B------:R-:W5:Y:S01]  /*19a90*/  MUFU.EX2 R176, R176 ;  /* 0x000000b000b07308 */ /* 0x000f620000000800 */
[----:B-1----:R-:W-:Y:S01]  /*19aa0*/  F2FP.BF16.F32.PACK_AB R25, R184, R194 ;  /* 0x000000c2b819723e */ /* 0x002fe200000010ff */
[----:B------:R-:W-:Y:S01]  /*19ab0*/  FFMA.FTZ R194, R21, R232, R194 ;  /* 0x000000e815c27223 */ /* 0x000fe200000100c2 */
[----:B------:R-:W-:Y:S01]  /*19ac0*/  FFMA.FTZ R84, R62, UR4, -R50 ;  /* 0x000000043e547c23 */ /* 0x000fe20008010832 */
[--C-:B------:R-:W-:Y:S01]  /*19ad0*/  FFMA.FTZ R115, R63, UR4, -R48.reuse ;  /* 0x000000043f737c23 */ /* 0x100fe20008010830 */
[----:B------:R-:W-:Y:S01]  /*19ae0*/  FFMA.FTZ R82, R244, UR4, -R48 ;  /* 0x00000004f4527c23 */ /* 0x000fe20008010830 */
[--C-:B------:R-:W-:Y:S01]  /*19af0*/  FFMA.FTZ R99, R70, UR4, -R50.reuse ;  /* 0x0000000446637c23 */ /* 0x100fe20008010832 */
[--C-:B------:R-:W-:Y:S03]  /*19b00*/  FFMA.FTZ R109, R242, UR4, -R50.reuse ;  /* 0x00000004f26d7c23 */ /* 0x100fe60008010832 */
[----:B------:R-:W1:Y:S01]  /*19b10*/  MUFU.EX2 R180, R180 ;  /* 0x000000b400b47308 */ /* 0x000e620000000800 */
[----:B------:R-:W-:Y:S01]  /*19b20*/  FFMA.FTZ R78, R240, UR4, -R50 ;  /* 0x00000004f04e7c23 */ /* 0x000fe20008010832 */
[--C-:B------:R-:W-:Y:S01]  /*19b30*/  FFMA.FTZ R107, R68, UR4, -R48.reuse ;  /* 0x00000004446b7c23 */ /* 0x100fe20008010830 */
[----:B------:R-:W-:Y:S01]  /*19b40*/  FFMA.FTZ R74, R248, UR4, -R48 ;  /* 0x00000004f84a7c23 */ /* 0x000fe20008010830 */
[----:B------:R-:W-:Y:S01]  /*19b50*/  FFMA.FTZ R72, R73, UR4, -R50 ;  /* 0x0000000449487c23 */ /* 0x000fe20008010832 */
[--C-:B------:R-:W-:Y:S01]  /*19b60*/  FFMA.FTZ R95, R71, UR4, -R48.reuse ;  /* 0x00000004475f7c23 */ /* 0x100fe20008010830 */
[--C-:B------:R-:W-:Y:S01]  /*19b70*/  FFMA.FTZ R70, R158, UR4, -R48.reuse ;  /* 0x000000049e467c23 */ /* 0x100fe20008010830 */
[--C-:B------:R-:W-:Y:S03]  /*19b80*/  FFMA.FTZ R87, R77, UR4, -R48.reuse ;  /* 0x000000044d577c23 */ /* 0x100fe60008010830 */
[----:B------:R-:W3:Y:S01]  /*19b90*/  MUFU.EX2 R172, R172 ;  /* 0x000000ac00ac7308 */ /* 0x000ee20000000800 */
        /* <DEDUP_REMOVED lines=8> */
[----:B-1----:R-:W-:Y:S01]  /*19c20*/  F2FP.BF16.F32.PACK_AB R27, R221, R180 ;  /* 0x000000b4dd1b723e */ /* 0x002fe200000010ff */
[----:B------:R-:W-:Y:S01]  /*19c30*/  FFMA.FTZ R60, R162, UR4, -R48 ;  /* 0x00000004a23c7c23 */ /* 0x000fe20008010830 */
[--C-:B------:R-:W-:Y:S01]  /*19c40*/  FFMA.FTZ R73, R190, UR4, -R50.reuse ;  /* 0x00000004be497c23 */ /* 0x100fe20008010832 */
[----:B------:R-:W-:Y:S01]  /*19c50*/  FFMA.FTZ R56, R186, UR4, -R50 ;  /* 0x00000004ba387c23 */ /* 0x000fe20008010832 */
[--C-:B------:R-:W-:Y:S01]  /*19c60*/  FFMA.FTZ R71, R182, UR4, -R48.reuse ;  /* 0x00000004b6477c23 */ /* 0x100fe20008010830 */
[----:B------:R-:W-:Y:S01]  /*19c70*/  FFMA.FTZ R52, R250, UR4, -R48 ;  /* 0x00000004fa347c23 */ /* 0x000fe20008010830 */
[--C-:B------:R-:W-:Y:S03]  /*19c80*/  FFMA.FTZ R63, R178, UR4, -R50.reuse ;  /* 0x00000004b23f7c23 */ /* 0x100fe60008010832 */
[----:B------:R-:W1:Y:S01]  /*19c90*/  MUFU.EX2 R113, R113 ;  /* 0x0000007100717308 */ /* 0x000e620000000800 */
[C---:B--2---:R-:W-:Y:S05]  /*19ca0*/  HMMA.16816.F32.BF16 R4, R24.reuse, R12, R4 ;  /* 0x0000000c1804723c */ /* 0x044fea0000041804 */
[----:B---3--:R-:W-:Y:S01]  /*19cb0*/  F2FP.BF16.F32.PACK_AB R32, R101, R172 ;  /* 0x000000ac6520723e */ /* 0x008fe200000010ff */
[C---:B------:R-:W-:Y:S03]  /*19cc0*/  HMMA.16816.F32.BF16 R8, R24.reuse, R14, R8 ;  /* 0x0000000e1808723c */ /* 0x040fe60000041808 */
[----:B------:R-:W-:Y:S01]  /*19cd0*/  MUFU.EX2 R197, R197 ;  /* 0x000000c500c57308 */ /* 0x000fe20000000800 */
[----:B------:R-:W-:Y:S02]  /*19ce0*/  ISETP.GT.AND P0, PT, R228, 0x1, PT ;  /* 0x00000001e400780c */ /* 0x000fe40003f04270 */
[----:B-----5:R-:W-:Y:S01]  /*19cf0*/  F2FP.BF16.F32.PACK_AB R33, R168, R199 ;  /* 0x000000c7a821723e */ /* 0x020fe200000010ff */
[C---:B------:R-:W-:Y:S01]  /*19d00*/  FMUL.FTZ R12, R22.reuse, R136 ;  /* 0x00000088160c7220 */ /* 0x040fe20000410000 */
[----:B------:R-:W-:Y:S03]  /*19d10*/  FMUL.FTZ R13, R22, R137 ;  /* 0x00000089160d7220 */ /* 0x000fe60000410000 */
[C---:B------:R-:W-:Y:S02]  /*19d20*/  FMUL.FTZ R14, R21.reuse, R138 ;  /* 0x0000008a150e7220 */ /* 0x040fe40000410000 */
[----:B------:R-:W2:Y:S01]  /*19d30*/  MUFU.EX2 R160, R160 ;  /* 0x000000a000a07308 */ /* 0x000ea20000000800 */
[----:B------:R-:W-:Y:S01]  /*19d40*/  FMUL.FTZ R15, R21, R139 ;  /* 0x0000008b150f7220 */ /* 0x000fe20000410000 */
[----:B-1----:R-:W-:Y:S01]  /*19d50*/  F2FP.BF16.F32.PACK_AB R34, R113, R164 ;  /* 0x000000a47122723e */ /* 0x002fe200000010ff */
[----:B------:R-:W-:Y:S01]  /*19d60*/  FFMA.FTZ R54, R246, UR4, -R50 ;  /* 0x00000004f6367c23 */ /* 0x000fe20008010832 */
[--C-:B------:R-:W-:Y:S01]  /*19d70*/  FFMA.FTZ R58, R236, UR4, -R48.reuse ;  /* 0x00000004ec3a7c23 */ /* 0x100fe20008010830 */
[----:B------:R-:W-:Y:S01]  /*19d80*/  FFMA.FTZ R79, R79, UR4, -R48 ;  /* 0x000000044f4f7c23 */ /* 0x000fe20008010830 */
[--C-:B------:R-:W-:Y:S04]  /*19d90*/  FFMA.FTZ R66, R66, UR4, -R50.reuse ;  /* 0x0000000442427c23 */ /* 0x100fe80008010832 */
[----:B------:R-:W1:Y:S01]  /*19da0*/  MUFU.EX2 R152, R152 ;  /* 0x0000009800987308 */ /* 0x000e620000000800 */
[C---:B------:R-:W-:Y:S03]  /*19db0*/  HMMA.16816.F32.BF16 R12, R24.reuse, R28, R12 ;  /* 0x0000001c180c723c */ /* 0x040fe6000004180c */
[----:B------:R-:W-:Y:S01]  /*19dc0*/  FFMA.FTZ R85, R85, UR4, -R50 ;  /* 0x0000000455557c23 */ /* 0x000fe20008010832 */
[----:B------:R-:W-:Y:S01]  /*19dd0*/  FFMA.FTZ R21, R94, UR4, -R48 ;  /* 0x000000045e157c23 */ /* 0x000fe20008010830 */
[--C-:B------:R-:W-:Y:S01]  /*19de0*/  FFMA.FTZ R94, R167, UR4, -R50.reuse ;  /* 0x00000004a75e7c23 */ /* 0x100fe20008010832 */
[----:B------:R-:W-:Y:S03]  /*19df0*/  HMMA.16816.F32.BF16 R16, R24, R30, R16 ;  /* 0x0000001e1810723c */ /* 0x000fe60000041810 */
[----:B------:R-:W-:Y:S01]  /*19e00*/  MUFU.EX2 R156, R156 ;  /* 0x0000009c009c7308 */ /* 0x000fe20000000800 */
[----:B------:R-:W3:Y:S01]  /*19e10*/  LDSM.16.MT88.4 R28, [R213+0x5800] ;  /* 0x00580000d51c783b */ /* 0x000ee20000004200 */
[----:B--2---:R-:W-:Y:S01]  /*19e20*/  F2FP.BF16.F32.PACK_AB R35, R160, R197 ;  /* 0x000000c5a023723e */ /* 0x004fe200000010ff */
[----:B------:R-:W-:Y:S01]  /*19e30*/  FFMA.FTZ R76, R76, UR4, -R50 ;  /* 0x000000044c4c7c23 */ /* 0x000fe20008010832 */
[----:B------:R-:W-:Y:S01]  /*19e40*/  FFMA.FTZ R80, R80, UR4, -R48 ;  /* 0x0000000450507c23 */ /* 0x000fe20008010830 */
[----:B------:R-:W-:Y:S05]  /*19e50*/  FFMA.FTZ R90, R90, UR4, -R50 ;  /* 0x000000045a5a7c23 */ /* 0x000fea0008010832 */
[----:B------:R-:W2:Y:S01]  /*19e60*/  MUFU.EX2 R119, R119 ;  /* 0x0000007700777308 */ /* 0x000ea20000000800 */
[----:B-1----:R-:W-:Y:S01]  /*19e70*/  F2FP.BF16.F32.PACK_AB R24, R152, R195 ;  /* 0x000000c39818723e */ /* 0x002fe200000010ff */
[C---:B----4-:R-:W-:Y:S08]  /*19e80*/  HMMA.16816.F32.BF16 R4, R32.reuse, R36, R4 ;  /* 0x000000242004723c */ /* 0x050ff00000041804 */
[----:B------:R-:W-:Y:S01]  /*19e90*/  MUFU.EX2 R130, R130 ;  /* 0x0000008200827308 */ /* 0x000fe20000000800 */
[C---:B------:R-:W-:Y:S01]  /*19ea0*/  HMMA.16816.F32.BF16 R8, R32.reuse, R38, R8 ;  /* 0x000000262008723c */ /* 0x040fe20000041808 */
[----:B------:R-:W1:Y:S02]  /*19eb0*/  LDSM.16.MT88.4 R36, [R214+0x5c00] ;  /* 0x005c0000d624783b */ /* 0x000e640000004200 */
[----:B------:R-:W-:Y:S03]  /*19ec0*/  FFMA.FTZ R192, R22, R233, R192 ;  /* 0x000000e916c07223 */ /* 0x000fe600000100c0 */
[C---:B------:R-:W-:Y:S03]  /*19ed0*/  HMMA.16816.F32.BF16 R12, R32.reuse, R40, R12 ;  /* 0x00000028200c723c */ /* 0x040fe6000004180c */
[----:B------:R-:W4:Y:S02]  /*19ee0*/  MUFU.EX2 R121, R121 ;  /* 0x0000007900797308 */ /* 0x000f240000000800 */
[----:B--2---:R-:W-:Y:S01]  /*19ef0*/  F2FP.BF16.F32.PACK_AB R25, R119, R156 ;  /* 0x0000009c7719723e */ /* 0x004fe200000010ff */
[----:B------:R-:W-:Y:S01]  /*19f00*/  HMMA.16816.F32.BF16 R16, R32, R42, R16 ;  /* 0x0000002a2010723c */ /* 0x000fe20000041810 */
[----:B------:R-:W2:Y:S06]  /*19f10*/  LDSM.16.MT88.4 R40, [R213+0x5c00] ;  /* 0x005c0000d528783b */ /* 0x000eac0000004200 */
[----:B------:R-:W-:Y:S01]  /*19f20*/  MUFU.EX2 R128, R128 ;  /* 0x0000008000807308 */ /* 0x000fe20000000800 */
[----:B------:R-:W-:Y:S03]  /*19f30*/  FFMA.FTZ R22, R196, UR4, -R48 ;  /* 0x00000004c4167c23 */ /* 0x000fe60008010830 */
[----:B------:R-:W-:Y:S01]  /*19f40*/  FADD.FTZ R192, R188, R192 ;  /* 0x000000c0bcc07221 */ /* 0x000fe20000010000 */
[----:B------:R-:W-:Y:S01]  /*19f50*/  FADD.FTZ R33, R184, R194 ;  /* 0x000000c2b8217221 */ /* 0x000fe20000010000 */
[----:B------:R-:W-:Y:S04]  /*19f60*/  FFMA.FTZ R135, R239, UR4, -R50 ;  /* 0x00000004ef877c23 */ /* 0x000fe80008010832 */
[----:B------:R-:W5:Y:S01]  /*19f70*/  MUFU.EX2 R193, R193 ;  /* 0x000000c100c17308 */ /* 0x000f620000000800 */
        /* <DEDUP_REMOVED lines=16> */
[----:B-----5:R-:W-:Y:S01]  /*1a080*/  F2FP.BF16.F32.PACK_AB R27, R193, R128 ;  /* 0x00000080c11b723e */ /* 0x020fe200000010ff */
        /* <DEDUP_REMOVED lines=10> */
[----:B------:R-:W5:Y:S01]  /*1a130*/  MUFU.EX2 R124, R124 ;  /* 0x0000007c007c7308 */ /* 0x000f620000000800 */
        /* <DEDUP_REMOVED lines=8> */
[----:B-----5:R-:W-:Y:S01]  /*1a1c0*/  F2FP.BF16.F32.PACK_AB R33, R124, R189 ;  /* 0x000000bd7c21723e */ /* 0x020fe200000010ff */
[----:B------:R-:W-:Y:S01]  /*1a1d0*/  FFMA.FTZ R26, R86, UR4, -R48 ;  /* 0x00000004561a7c23 */ /* 0x000fe20008010830 */
[--C-:B------:R-:W-:Y:S01]  /*1a1e0*/  FFMA.FTZ R86, R187, UR4, -R50.reuse ;  /* 0x00000004bb567c23 */ /* 0x100fe20008010832 */
[----:B------:R-:W-:Y:S01]  /*1a1f0*/  FADD.FTZ R133, R152, R133 ;  /* 0x0000008598857221 */ /* 0x000fe20000010000 */
[----:B------:R-:W-:Y:S03]  /*1a200*/  FFMA.FTZ R83, R83, UR4, -R50 ;  /* 0x0000000453537c23 */ /* 0x000fe60008010832 */
[----:B------:R-:W-:Y:S01]  /*1a210*/  MUFU.EX2 R183, R183 ;  /* 0x000000b700b77308 */ /* 0x000fe20000000800 */
[--C-:B------:R-:W-:Y:S01]  /*1a220*/  FFMA.FTZ R69, R69, UR4, -R48.reuse ;  /* 0x0000000445457c23 */ /* 0x100fe20008010830 */
[----:B------:R-:W-:Y:S01]  /*1a230*/  FADD.FTZ R130, R130, R133 ;  /* 0x0000008582827221 */ /* 0x000fe20000010000 */
[----:B------:R-:W-:Y:S01]  /*1a240*/  FFMA.FTZ R133, R251, UR4, -R48 ;  /* 0x00000004fb857c23 */ /* 0x000fe20008010830 */
[----:B------:R-:W-:Y:S01]  /*1a250*/  FFMA.FTZ R67, R67, UR4, -R50 ;  /* 0x0000000443437c23 */ /* 0x000fe20008010832 */
[----:B------:R-:W-:Y:S01]  /*1a260*/  FFMA.FTZ R61, R61, UR4, -R48 ;  /* 0x000000043d3d7c23 */ /* 0x000fe20008010830 */
[----:B------:R-:W-:Y:S01]  /*1a270*/  FADD.FTZ R130, R121, R130 ;  /* 0x0000008279827221 */ /* 0x000fe20000010000 */
[----:B------:R-:W-:Y:S03]  /*1a280*/  FFMA.FTZ R93, R93, UR4, -R50 ;  /* 0x000000045d5d7c23 */ /* 0x000fe60008010832 */
[----:B------:R-:W5:Y:S01]  /*1a290*/  MUFU.EX2 R122, R122 ;  /* 0x0000007a007a7308 */ /* 0x000f620000000800 */
[----:B----4-:R-:W-:Y:S01]  /*1a2a0*/  F2FP.BF16.F32.PACK_AB R34, R120, R127 ;  /* 0x0000007f7822723e */ /* 0x010fe200000010ff */
[----:B------:R-:W-:Y:S01]  /*1a2b0*/  FADD.FTZ R185, R185, R130 ;  /* 0x00000082b9b97221 */ /* 0x000fe20000010000 */
[----:B------:R-:W-:Y:S01]  /*1a2c0*/  FFMA.FTZ R81, R81, UR4, -R48 ;  /* 0x0000000451517c23 */ /* 0x000fe20008010830 */
[----:B------:R-:W-:Y:S01]  /*1a2d0*/  FFMA.FTZ R65, R65, UR4, -R50 ;  /* 0x0000000441417c23 */ /* 0x000fe20008010832 */
[----:B------:R-:W-:Y:S01]  /*1a2e0*/  FFMA.FTZ R57, R57, UR4, -R48 ;  /* 0x0000000439397c23 */ /* 0x000fe20008010830 */
[----:B------:R-:W-:Y:S01]  /*1a2f0*/  FADD.FTZ R126, R126, R185 ;  /* 0x000000b97e7e7221 */ /* 0x000fe20000010000 */
[--C-:B------:R-:W-:Y:S03]  /*1a300*/  FFMA.FTZ R59, R59, UR4, -R50.reuse ;  /* 0x000000043b3b7c23 */ /* 0x100fe60008010832 */
[----:B------:R-:W-:Y:S01]  /*1a310*/  MUFU.EX2 R175, R175 ;  /* 0x000000af00af7308 */ /* 0x000fe20000000800 */
[----:B------:R-:W-:Y:S01]  /*1a320*/  FFMA.FTZ R55, R55, UR4, -R50 ;  /* 0x0000000437377c23 */ /* 0x000fe20008010832 */
[----:B------:R-:W-:Y:S04]  /*1a330*/  FADD.FTZ R127, R127, R126 ;  /* 0x0000007e7f7f7221 */ /* 0x000fe80000010000 */
[----:B------:R-:W-:Y:S04]  /*1a340*/  FADD.FTZ R120, R120, R127 ;  /* 0x0000007f78787221 */ /* 0x000fe80000010000 */
[----:B------:R-:W4:Y:S01]  /*1a350*/  MUFU.EX2 R102, R102 ;  /* 0x0000006600667308 */ /* 0x000f220000000800 */
[----:B-----5:R-:W-:Y:S09]  /*1a360*/  F2FP.BF16.F32.PACK_AB R35, R122, R183 ;  /* 0x000000b77a23723e */ /* 0x020ff200000010ff */
[----:B------:R-:W-:Y:S01]  /*1a370*/  MUFU.EX2 R179, R179 ;  /* 0x000000b300b37308 */ /* 0x000fe20000000800 */
[C---:B-1----:R-:W-:Y:S06]  /*1a380*/  HMMA.16816.F32.BF16 R4, R32.reuse, R36, R4 ;  /* 0x000000242004723c */ /* 0x042fec0000041804 */
        /* <DEDUP_REMOVED lines=198> */
[----:B------:R-:W-:Y:S03]  /*1aff0*/  FADD.FTZ R85, R85, R66 ;  /* 0x0000004255557221 */ /* 0x000fe60000010000 */
[----:B------:R-:W-:Y:S02]  /*1b000*/  FADD.FTZ R71, R71, R24 ;  /* 0x0000001847477221 */ /* 0x000fe40000010000 */
[----:B------:R-:W4:Y:S02]  /*1b010*/  MUFU.EX2 R80, R80 ;  /* 0x0000005000507308 */ /* 0x000f240000000800 */
[----:B------:R-:W-:Y:S01]  /*1b020*/  FADD.FTZ R71, R52, R71 ;  /* 0x0000004734477221 */ /* 0x000fe20000010000 */
[--C-:B------:R-:W-:Y:S01]  /*1b030*/  FFMA.FTZ R52, R53, UR4, -R48.reuse ;  /* 0x0000000435347c23 */ /* 0x100fe20008010830 */
[----:B------:R-:W-:Y:S01]  /*1b040*/  FFMA.FTZ R53, R51, UR4, -R48 ;  /* 0x0000000433357c23 */ /* 0x000fe20008010830 */
[--C-:B------:R-:W-:Y:S01]  /*1b050*/  FFMA.FTZ R51, R49, UR4, -R50.reuse ;  /* 0x0000000431337c23 */ /* 0x100fe20008010832 */
[----:B------:R-:W-:Y:S01]  /*1b060*/  FADD.FTZ R58, R58, R71 ;  /* 0x000000473a3a7221 */ /* 0x000fe20000010000 */
[----:B------:R-:W-:Y:S03]  /*1b070*/  FFMA.FTZ R50, R23, UR4, -R50 ;  /* 0x0000000417327c23 */ /* 0x000fe60008010832 */
[----:B------:R-:W-:Y:S01]  /*1b080*/  MUFU.EX2 R86, R86 ;  /* 0x0000005600567308 */ /* 0x000fe20000000800 */
[----:B---3--:R-:W-:Y:S01]  /*1b090*/  F2FP.BF16.F32.PACK_AB R34, R101, R76 ;  /* 0x0000004c6522723e */ /* 0x008fe200000010ff */
[----:B------:R-:W-:Y:S01]  /*1b0a0*/  FFMA.FTZ R90, R171, UR4, -R48 ;  /* 0x00000004ab5a7c23 */ /* 0x000fe20008010830 */
[----:B------:R-:W-:Y:S01]  /*1b0b0*/  FADD.FTZ R79, R79, R58 ;  /* 0x0000003a4f4f7221 */ /* 0x000fe20000010000 */
[----:B------:R-:W-:Y:S03]  /*1b0c0*/  FADD.FTZ R76, R76, R85 ;  /* 0x000000554c4c7221 */ /* 0x000fe60000010000 */
[----:B------:R-:W-:Y:S03]  /*1b0d0*/  FADD.FTZ R22, R22, R79 ;  /* 0x0000004f16167221 */ /* 0x000fe60000010000 */
[----:B------:R-:W3:Y:S01]  /*1b0e0*/  MUFU.EX2 R119, R181 ;  /* 0x000000b500777308 */ /* 0x000ee20000000800 */
[----:B----4-:R-:W-:Y:S01]  /*1b0f0*/  F2FP.BF16.F32.PACK_AB R35, R113, R80 ;  /* 0x000000507123723e */ /* 0x010fe200000010ff */
[----:B------:R-:W-:Y:S01]  /*1b100*/  FADD.FTZ R101, R101, R76 ;  /* 0x0000004c65657221 */ /* 0x000fe20000010000 */
[----:B------:R-:W-:Y:S04]  /*1b110*/  FADD.FTZ R21, R21, R22 ;  /* 0x0000001615157221 */ /* 0x000fe80000010000 */
[----:B------:R-:W-:Y:S03]  /*1b120*/  FADD.FTZ R80, R80, R21 ;  /* 0x0000001550507221 */ /* 0x000fe60000010000 */
[----:B------:R-:W-:Y:S01]  /*1b130*/  MUFU.EX2 R121, R177 ;  /* 0x000000b100797308 */ /* 0x000fe20000000800 */
[C---:B-----5:R-:W-:Y:S05]  /*1b140*/  HMMA.16816.F32.BF16 R4, R32.reuse, R36, R4 ;  /* 0x000000242004723c */ /* 0x060fea0000041804 */
[----:B------:R-:W-:Y:S01]  /*1b150*/  FADD.FTZ R80, R113, R80 ;  /* 0x0000005071507221 */ /* 0x000fe20000010000 */
        /* <DEDUP_REMOVED lines=68> */
[----:B------:R-:W-:Y:S10]  /*1b5a0*/  MUFU.EX2 R56, R59 ;  /* 0x0000003b00387308 */ /* 0x000ff40000000800 */
[----:B------:R-:W2:Y:S01]  /*1b5b0*/  MUFU.EX2 R55, R55 ;  /* 0x0000003700377308 */ /* 0x000ea20000000800 */
[C---:B---3--:R-:W-:Y:S01]  /*1b5c0*/  F2FP.BF16.F32.PACK_AB R23, R60.reuse, R61 ;  /* 0x0000003d3c17723e */ /* 0x048fe200000010ff */
[----:B------:R-:W-:Y:S04]  /*1b5d0*/  FADD.FTZ R61, R61, R78 ;  /* 0x0000004e3d3d7221 */ /* 0x000fe80000010000 */
[----:B------:R-:W-:Y:S04]  /*1b5e0*/  FADD.FTZ R61, R60, R61 ;  /* 0x0000003d3c3d7221 */ /* 0x000fe80000010000 */
[----:B------:R-:W-:Y:S01]  /*1b5f0*/  MUFU.EX2 R52, R52 ;  /* 0x0000003400347308 */ /* 0x000fe20000000800 */
[C---:B------:R-:W-:Y:S06]  /*1b600*/  HMMA.16816.F32.BF16 R4, R20.reuse, R44, R4 ;  /* 0x0000002c1404723c */ /* 0x040fec0000041804 */
[C---:B------:R-:W-:Y:S03]  /*1b610*/  HMMA.16816.F32.BF16 R8, R20.reuse, R46, R8 ;  /* 0x0000002e1408723c */ /* 0x040fe60000041808 */
[----:B------:R-:W3:Y:S02]  /*1b620*/  MUFU.EX2 R49, R53 ;  /* 0x0000003500317308 */ /* 0x000ee40000000800 */
[----:B--2---:R-:W-:Y:S01]  /*1b630*/  F2FP.BF16.F32.PACK_AB R132, R55, R56 ;  /* 0x000000383784723e */ /* 0x004fe200000010ff */
[C---:B-1----:R-:W-:Y:S07]  /*1b640*/  HMMA.16816.F32.BF16 R12, R20.reuse, R24, R12 ;  /* 0x00000018140c723c */ /* 0x042fee000004180c */
[----:B------:R-:W-:Y:S01]  /*1b650*/  MUFU.EX2 R51, R51 ;  /* 0x0000003300337308 */ /* 0x000fe20000000800 */
[----:B------:R-:W-:Y:S09]  /*1b660*/  HMMA.16816.F32.BF16 R16, R20, R26, R16 ;  /* 0x0000001a1410723c */ /* 0x000ff20000041810 */
[----:B------:R-:W1:Y:S02]  /*1b670*/  MUFU.EX2 R50, R50 ;  /* 0x0000003200327308 */ /* 0x000e640000000800 */
[C---:B---3--:R-:W-:Y:S01]  /*1b680*/  F2FP.BF16.F32.PACK_AB R133, R49.reuse, R52 ;  /* 0x000000343185723e */ /* 0x048fe200000010ff */
[----:B------:R-:W-:Y:S04]  /*1b690*/  FADD.FTZ R52, R52, R61 ;  /* 0x0000003d34347221 */ /* 0x000fe80000010000 */
[----:B------:R-:W-:Y:S03]  /*1b6a0*/  FADD.FTZ R49, R49, R52 ;  /* 0x0000003431317221 */ /* 0x000fe60000010000 */
[----:B------:R-:W-:Y:S10]  /*1b6b0*/  MUFU.EX2 R36, R36 ;  /* 0x0000002400247308 */ /* 0x000ff40000000800 */
        /* <DEDUP_REMOVED lines=20> */
.L_x_1984:
        /* <DEDUP_REMOVED lines=106> */
.L_x_1989:
[----:B--2---:R-:W1:Y:S01]  /*1bea0*/  S2R R13, SR_CTAID.Z ;  /* 0x00000000000d7919 */ /* 0x004e620000002700 */
[----:B------:R-:W1:Y:S01]  /*1beb0*/  LDC R2, c[0x0][0x270] ;  /* 0x00009c00ff027b82 */ /* 0x000e620000000800 */
[----:B------:R-:W1:Y:S07]  /*1bec0*/  S2R R0, SR_CTAID.Y ;  /* 0x0000000000007919 */ /* 0x000e6e0000002600 */
[----:B------:R-:W2:Y:S01]  /*1bed0*/  LDC R6, c[0x0][0x2c4] ;  /* 0x0000b100ff067b82 */ /* 0x000ea20000000800 */
[----:B-1----:R-:W-:-:S04]  /*1bee0*/  IMAD R7, R0, R2, R13 ;  /* 0x0000000200077224 */ /* 0x002fc800078e020d */
[----:B--2---:R-:W-:-:S07]  /*1bef0*/  IMAD R6, R7, R6, RZ ;  /* 0x0000000607067224 */ /* 0x004fce00078e02ff */
.L_x_1990:
        /* <DEDUP_REMOVED lines=33> */
.L_x_1992:
[----:B------:R-:W-:Y:S05]  /*1c110*/  BSYNC B0 ;  /* 0x0000000000007941 */ /* 0x000fea0003800000 */
.L_x_1991:
        /* <DEDUP_REMOVED lines=45> */
.L_x_1994:
[----:B------:R-:W-:Y:S05]  /*1c3f0*/  BSYNC B0 ;  /* 0x0000000000007941 */ /* 0x000fea0003800000 */
.L_x_1993:
        /* <DEDUP_REMOVED lines=13> */
.L_x_1995:
        /* <DEDUP_REMOVED lines=11> */
.L_x_5335:


//--------------------- .text._ZN5flash24flash_fwd_splitkv_kernelI23Flash_fwd_kernel_traitsILi32ELi64ELi256ELi4ELb0ELb0EN7cutlass10bfloat16_tE19Flash_kernel_traitsILi32ELi64ELi256ELi4ES3_EELb1ELb0ELb1ELb0ELb0ELb0ELb0ELb1EEEvNS_16Flash_fwd_paramsE --------------------------
	.section	.text._ZN5flash24flash_fwd_splitkv_kernelI23Flash_fwd_kernel_traitsILi32ELi64ELi256ELi4ELb0ELb0EN7cutlass10bfloat16_tE19Flash_kernel_traitsILi32ELi64ELi256ELi4ES3_EELb1ELb0ELb1ELb0ELb0ELb0ELb0ELb1EEEvNS_16Flash_fwd_paramsE,"ax",@progbits
	.align	128
        .global         _ZN5flash24flash_fwd_splitkv_kernelI23Flash_fwd_kernel_traitsILi32ELi64ELi256ELi4ELb0ELb0EN7cutlass10bfloat16_tE19Flash_kernel_traitsILi32ELi64ELi256ELi4ES3_EELb1ELb0ELb1ELb0ELb0ELb0ELb0ELb1EEEvNS_16Flash_fwd_paramsE
        .type           _ZN5flash24flash_fwd_splitkv_kernelI23Flash_fwd_kernel_traitsILi32ELi64ELi256ELi4ELb0ELb0EN7cutlass10bfloat16_tE19Flash_kernel_traitsILi32ELi64ELi256ELi4ES3_EELb1ELb0ELb1ELb0ELb0ELb0ELb0ELb1EEEvNS_16Flash_fwd_paramsE,@function
        .size           _ZN5flash24flash_fwd_splitkv_kernelI23Flash_fwd_kernel_traitsILi32ELi64ELi256ELi4ELb0ELb0EN7cutlass10bfloat16_tE19Flash_kernel_traitsILi32ELi64ELi256ELi4ES3_EELb1ELb0ELb1ELb0ELb0ELb0ELb0ELb1EEEvNS_16Flash_fwd_paramsE,(.L_x_5336 - _ZN5flash24flash_fwd_splitkv_kernelI23Flash_fwd_kernel_traitsILi32ELi64ELi256ELi4ELb0ELb0EN7cutlass10bfloat16_tE19Flash_kernel_traitsILi32ELi64ELi256ELi4ES3_EELb1ELb0ELb1ELb0ELb0ELb0ELb0ELb1EEEvNS_16Flash_fwd_paramsE)
        .other          _ZN5flash24flash_fwd_splitkv_kernelI23Flash_fwd_kernel_traitsILi32ELi64ELi256ELi4ELb0ELb0EN7cutlass10bfloat16_tE19Flash_kernel_traitsILi32ELi64ELi256ELi4ES3_EELb1ELb0ELb1ELb0ELb0ELb0ELb0ELb1EEEvNS_16Flash_fwd_paramsE,@"STO_CUDA_ENTRY STV_DEFAULT"
_ZN5flash24flash_fwd_splitkv_kernelI23Flash_fwd_kernel_traitsILi32ELi64ELi256ELi4ELb0ELb0EN7cutlass10bfloat16_tE19Flash_kernel_traitsILi32ELi64ELi256ELi4ES3_EELb1ELb0ELb1ELb0ELb0ELb0ELb0ELb1EEEvNS_16Flash_fwd_paramsE:
.text._ZN5flash24flash_fwd_splitkv_kernelI23Flash_fwd_kernel_traitsILi32ELi64ELi256ELi4ELb0ELb0EN7cutlass10bfloat16_tE19Flash_kernel_traitsILi32ELi64ELi256ELi4ES3_EELb1ELb0ELb1ELb0ELb0ELb0ELb0ELb1EEEvNS_16Flash_fwd_paramsE:
[----:B------:R-:W-:Y:S08]  /*0000*/  LDC R1, c[0x0][0x28] ;  /* 0x00000a00ff017b82 */ /* 0x000ff00000000800 */
[----:B------:R-:W1:Y:S01]  /*0010*/  S2UR UR12, SR_CTAID.Y ;  /* 0x00000000000c79c3 */ /* 0x000e620000002600 */
[----:B------:R-:W-:Y:S01]  /*0020*/  ULDC.64 UR4, c[0x0][0x2f0] ;  /* 0x0000bc0000047ab9 */ /* 0x000fe20000000a00 */
[----:B------:R-:W-:Y:S01]  /*0030*/  ULDC.U8 UR6, c[0x0][0x3c2] ;  /* 0x0000f08000067ab9 */ /* 0x000fe20000000000 */
[----:B------:R-:W-:-:S02]  /*0040*/  UISETP.NE.U32.AND UP1, UPT, UR4, URZ, UPT ;  /* 0x0000003f0400728c */ /* 0x000fc4000bf25070 */
[----:B------:R-:W-:Y:S02]  /*0050*/  UISETP.NE.AND UP2, UPT, UR6, URZ, UPT ;  /* 0x0000003f0600728c */ /* 0x000fe4000bf45270 */
[----:B------:R-:W-:Y:S01]  /*0060*/  UISETP.NE.AND.EX UP1, UPT, UR5, URZ, UPT, UP1 ;  /* 0x0000003f0500728c */ /* 0x000fe2000bf25310 */
[----:B------:R-:W-:Y:S02]  /*0070*/  ULDC.64 UR8, c[0x0][0x2f0] ;  /* 0x0000bc0000087ab9 */ /* 0x000fe40000000a00 */
[----:B------:R-:W-:Y:S01]  /*0080*/  ULDC.64 UR4, c[0x0][0x2f8] ;  /* 0x0000be0000047ab9 */ /* 0x000fe20000000a00 */
[----:B------:R-:W-:Y:S01]  /*0090*/  ULDC.64 UR14, c[0x0][0x2f8] ;  /* 0x0000be00000e7ab9 */ /* 0x000fe20000000a00 */
[----:B------:R-:W-:Y:S01]  /*00a0*/  UISETP.EQ.U32.AND UP0, UPT, UR4, URZ, UPT ;  /* 0x0000003f0400728c */ /* 0x000fe2000bf02070 */
[----:B------:R-:W-:Y:S01]  /*00b0*/  PLOP3.LUT P1, PT, PT, PT, UP1, 0x80, 0x0 ;  /* 0x000000000000781c */ /* 0x000fe20003f2f018 */
[----:B------:R-:W-:Y:S01]  /*00c0*/  ULDC.64 UR6, c[0x0][0x208] ;  /* 0x0000820000067ab9 */ /* 0x000fe20000000a00 */
[----:B------:R-:W-:Y:S01]  /*00d0*/  ULDC.64 UR10, c[0x0][0x300] ;  /* 0x0000c000000a7ab9 */ /* 0x000fe20000000a00 */
[----:B------:R-:W-:-:S06]  /*00e0*/  UISETP.EQ.OR.EX UP0, UPT, UR5, URZ, !UP2, UP0 ;  /* 0x0000003f0500728c */ /* 0x000fcc000d702700 */
[----:B------:R-:W-:Y:S01]  /*00f0*/  PLOP3.LUT P0, PT, PT, PT, UP0, 0x80, 0x0 ;  /* 0x000000000000781c */ /* 0x000fe20003f0f008 */
[----:B-1----:R-:W-:Y:S02]  /*0100*/  UIMAD.WIDE UR8, UR12, 0x4, UR8 ;  /* 0x000000040c0878a5 */ /* 0x002fe4000f8e0208 */
[----:B------:R-:W-:-:S04]  /*0110*/  UIMAD.WIDE UR14, UR12, 0x4, UR14 ;  /* 0x000000040c0e78a5 */ /* 0x000fc8000f8e020e */
[----:B------:R-:W-:Y:S02]  /*0120*/  IMAD.U32 R2, RZ, RZ, UR8 ;  /* 0x00000008ff027e24 */ /* 0x000fe4000f8e00ff */
[----:B------:R-:W-:Y:S01]  /*0130*/  IMAD.U32 R3, RZ, RZ, UR9 ;  /* 0x00000009ff037e24 */ /* 0x000fe2000f8e00ff */
[----:B------:R-:W-:Y:S01]  /*0140*/  ULDC.64 UR8, c[0x0][0x300] ;  /* 0x0000c00000087ab9 */ /* 0x000fe20000000a00 */
[----:B------:R-:W-:Y:S01]  /*0150*/  IMAD.U32 R6, RZ, RZ, UR14 ;  /* 0x0000000eff067e24 */ /* 0x000fe2000f8e00ff */
[----:B------:R-:W-:Y:S01]  /*0160*/  ISETP.NE.U32.AND P4, PT, RZ, UR8, PT ;  /* 0x00000008ff007c0c */ /* 0x000fe2000bf85070 */
[----:B------:R-:W-:Y:S01]  /*0170*/  IMAD.U32 R7, RZ, RZ, UR15 ;  /* 0x0000000fff077e24 */ /* 0x000fe2000f8e00ff */
[----:B------:R-:W2:Y:S04]  /*0180*/  @P1 LDG.E R4, desc[UR6][R2.64] ;  /* 0x0000000602041981 */ /* 0x000ea8000c1e1900 */
[----:B------:R-:W3:Y:S01]  /*0190*/  @P1 LDG.E R0, desc[UR6][R2.64+0x4] ;  /* 0x0000040602001981 */ /* 0x000ee2000c1e1900 */
[----:B------:R-:W-:Y:S01]  /*01a0*/  ISETP.NE.AND.EX P4, PT, RZ, UR9, PT, P4 ;  /* 0x00000009ff007c0c */ /* 0x000fe2000bf85340 */
[----:B------:R-:W-:-:S06]  /*01b0*/  UIMAD.WIDE UR10, UR12, 0x4, UR10 ;  /* 0x000000040c0a78a5 */ /* 0x000fcc000f8e020a */
[----:B------:R-:W-:Y:S02]  /*01c0*/  IMAD.U32 R112, RZ, RZ, UR10 ;  /* 0x0000000aff707e24 */ /* 0x000fe4000f8e00ff */
[----:B------:R-:W-:Y:S01]  /*01d0*/  IMAD.U32 R113, RZ, RZ, UR11 ;  /* 0x0000000bff717e24 */ /* 0x000fe2000f8e00ff */
[----:B------:R-:W4:Y:S04]  /*01e0*/  @!P0 LDG.E R3, desc[UR6][R6.64] ;  /* 0x0000000606038981 */ /* 0x000f28000c1e1900 */
[----:B------:R-:W5:Y:S01]  /*01f0*/  @P4 LDG.E R2, desc[UR6][R112.64] ;  /* 0x0000000670024981 */ /* 0x000f62000c1e1900 */
[----:B------:R-:W-:Y:S01]  /*0200*/  UMOV UR21, 0xffffffff ;  /* 0xffffffff00157882 */ /* 0x000fe20000000000 */
[----:B------:R-:W-:Y:S01]  /*0210*/  UMOV UR14, 0xffffffff ;  /* 0xffffffff000e7882 */ /* 0x000fe20000000000 */
[----:B------:R-:W-:Y:S01]  /*0220*/  UMOV UR13, URZ ;  /* 0x0000003f000d7c82 */ /* 0x000fe20008000000 */
[----:B------:R-:W1:Y:S01]  /*0230*/  S2R R33, SR_TID.X ;  /* 0x0000000000217919 */ /* 0x000e620000002100 */
[----:B------:R-:W1:Y:S01]  /*0240*/  S2UR UR27, SR_CTAID.X ;  /* 0x00000000001b79c3 */ /* 0x000e620000002500 */
[----:B------:R-:W-:Y:S01]  /*0250*/  USHF.R.S32.HI UR24, URZ, 0x1f, UR12 ;  /* 0x0000001f3f187899 */ /* 0x000fe2000801140c */
[----:B------:R-:W-:-:S06]  /*0260*/  UMOV UR26, UR12 ;  /* 0x0000000c001a7c82 */ /* 0x000fcc0008000000 */
[----:B------:R-:W1:Y:S01]  /*0270*/  S2UR UR28, SR_CTAID.Z ;  /* 0x00000000001c79c3 */ /* 0x000e620000002700 */
[----:B--2---:R-:W-:Y:S02]  /*0280*/  @P1 R2UR UR21, R4 ;  /* 0x00000000041512ca */ /* 0x004fe400000e0000 */
[----:B---3--:R-:W-:-:S13]  /*0290*/  @P1 R2UR UR20, R0 ;  /* 0x00000000001412ca */ /* 0x008fda00000e0000 */
[----:B------:R-:W-:-:S07]  /*02a0*/  @UP1 UIADD3 UR20, UR20, -UR21, URZ ;  /* 0x8000001514141290 */ /* 0x000fce000fffe03f */
[----:B------:R-:W-:Y:S01]  /*02b0*/  @!UP1 ULDC UR20, c[0x0][0x2c4] ;  /* 0x0000b10000149ab9 */ /* 0x000fe20000000800 */
[----:B----4-:R-:W-:Y:S02]  /*02c0*/  @!P0 R2UR UR14, R3 ;  /* 0x00000000030e82ca */ /* 0x010fe400000e0000 */
[----:B------:R-:W-:Y:S02]  /*02d0*/  ISETP.NE.U32.AND P0, PT, RZ, UR4, PT ;  /* 0x00000004ff007c0c */ /* 0x000fe4000bf05070 */
[----:B-----5:R-:W-:Y:S02]  /*02e0*/  @P4 R2UR UR13, R2 ;  /* 0x00000000020d42ca */ /* 0x020fe400000e0000 */
[----:B------:R-:W-:-:S13]  /*02f0*/  ISETP.NE.AND.EX P0, PT, RZ, UR5, PT, P0 ;  /* 0x00000005ff007c0c */ /* 0x000fda000bf05300 */
        /* <DEDUP_REMOVED lines=8> */
.L_x_1996:
[----:B------:R-:W-:-:S05]  /*0380*/  ULDC UR29, c[0x0][0x2c8] ;  /* 0x0000b200001d7ab9 */ /* 0x000fca0000000800 */
.L_x_1997:
        /* <DEDUP_REMOVED lines=12> */
[----:B------:R-:W-:Y:S02]  /*0450*/  @!UP2 UISETP.NE.U32.AND UP0, UPT, UR4, URZ, UPT ;  /* 0x0000003f0400a28c */ /* 0x000fe4000bf05070 */
[----:B------:R-:W-:Y:S02]  /*0460*/  UIADD3 UR29, UR29, -UR13, URZ ;  /* 0x8000000d1d1d7290 */ /* 0x000fe4000fffe03f */
[----:B------:R-:W-:-:S03]  /*0470*/  @!UP2 UISETP.NE.AND.EX UP0, UPT, UR5, URZ, UPT, UP0 ;  /* 0x0000003f0500a28c */ /* 0x000fc6000bf05300 */
[----:B------:R-:W-:Y:S02]  /*0480*/  @!UP2 ULDC UR5, c[0x0][0x2cc] ;  /* 0x0000b3000005aab9 */ /* 0x000fe40000000800 */
[----:B------:R-:W-:Y:S01]  /*0490*/  @!UP2 USEL UR5, UR5, URZ, UP0 ;  /* 0x0000003f0505a287 */ /* 0x000fe20008000000 */
[----:B--2---:R-:W-:Y:S02]  /*04a0*/  @P0 R2UR UR23, R0 ;  /* 0x00000000001702ca */ /* 0x004fe400000e0000 */
[----:B------:R-:W-:-:S11]  /*04b0*/  PLOP3.LUT P0, PT, PT, PT, UP1, 0x80, 0x0 ;  /* 0x000000000000781c */ /* 0x000fd60003f0f018 */
[----:B------:R-:W-:Y:S02]  /*04c0*/  @UP2 UIADD3 UR23, UR23, -UR13, URZ ;  /* 0x8000000d17172290 */ /* 0x000fe4000fffe03f */
[----:B------:R-:W-:Y:S10]  /*04d0*/  @!P0 EXIT ;  /* 0x000000000000894d */ /* 0x000ff40003800000 */
[----:B------:R-:W-:Y:S02]  /*04e0*/  UIADD3 UR4, -UR20, 0x13f, UR27 ;  /* 0x0000013f14047890 */ /* 0x000fe4000fffe11b */
[----:B------:R-:W-:Y:S01]  /*04f0*/  @!UP2 UIADD3 UR23, UR29, UR5, URZ ;  /* 0x000000051d17a290 */ /* 0x000fe2000fffe03f */
[----:B------:R-:W-:Y:S02]  /*0500*/  ULDC UR16, c[0x0][0x2c8] ;  /* 0x0000b20000107ab9 */ /* 0x000fe40000000800 */
[----:B------:R-:W-:Y:S01]  /*0510*/  ULDC UR5, c[0x0][0x398] ;  /* 0x0000e60000057ab9 */ /* 0x000fe20000000800 */
[----:B------:R-:W-:Y:S02]  /*0520*/  UIADD3 UR11, UR23, 0xff, URZ ;  /* 0x000000ff170b7890 */ /* 0x000fe4000fffe03f */
[----:B------:R-:W-:Y:S02]  /*0530*/  UIADD3 UR5, UR4, UR5, UR23 ;  /* 0x0000000504057290 */ /* 0x000fe4000fffe017 */
        /* <DEDUP_REMOVED lines=15> */
[----:B------:R-:W-:Y:S05]  /*0630*/  @P0 BRA `(.L_x_1998) ;  /* 0x0000000400540947 */ /* 0x000fea0003800000 */
[----:B------:R-:W-:Y:S01]  /*0640*/  SHF.R.S32.HI R6, RZ, 0x1f, R33 ;  /* 0x0000001fff067819 */ /* 0x000fe20000011421 */
[----:B------:R-:W-:Y:S01]  /*0650*/  UISETP.NE.AND UP0, UPT, UR21, -0x1, UPT ;  /* 0xffffffff1500788c */ /* 0x000fe2000bf05270 */
[----:B------:R-:W-:Y:S01]  /*0660*/  BSSY B0, `(.L_x_1999) ;  /* 0x0000038000007945 */ /* 0x000fe20003800000 */
[----:B------:R-:W-:Y:S01]  /*0670*/  USHF.R.S32.HI UR16, URZ, 0x1f, UR27 ;  /* 0x0000001f3f107899 */ /* 0x000fe2000801141b */
[----:B------:R-:W-:Y:S01]  /*0680*/  LEA.HI R6, R6, R33, RZ, 0x2 ;  /* 0x0000002106067211 */ /* 0x000fe200078f10ff */
[----:B------:R-:W-:Y:S01]  /*0690*/  ULDC UR10, c[0x0][0x2d0] ;  /* 0x0000b400000a7ab9 */ /* 0x000fe20000000800 */
[----:B------:R-:W-:Y:S02]  /*06a0*/  UIADD3 UR20, -UR27, UR20, URZ ;  /* 0x000000141b147290 */ /* 0x000fe4000fffe13f */
[----:B------:R-:W-:Y:S01]  /*06b0*/  LOP3.LUT R0, R6, 0xfffffffc, RZ, 0xc0, !PT ;  /* 0xfffffffc06007812 */ /* 0x000fe200078ec0ff */
[----:B------:R-:W-:Y:S01]  /*06c0*/  USHF.R.S32.HI UR15, URZ, 0x1f, UR28 ;  /* 0x0000001f3f0f7899 */ /* 0x000fe2000801141c */
[----:B------:R-:W-:Y:S01]  /*06d0*/  SHF.R.S32.HI R6, RZ, 0x2, R6 ;  /* 0x00000002ff067819 */ /* 0x000fe20000011406 */
[----:B------:R-:W-:Y:S01]  /*06e0*/  ULDC.64 UR8, c[0x0][0x2a0] ;  /* 0x0000a80000087ab9 */ /* 0x000fe20000000a00 */
[----:B------:R-:W-:Y:S01]  /*06f0*/  @!UP0 ULDC.64 UR4, c[0x0][0x290] ;  /* 0x0000a40000048ab9 */ /* 0x000fe20000000a00 */
[----:B------:R-:W-:Y:S01]  /*0700*/  IMAD.IADD R33, R33, 0x1, -R0 ;  /* 0x0000000121217824 */ /* 0x000fe200078e0a00 */
[----:B------:R-:W-:Y:S01]  /*0710*/  @!UP0 UIMAD UR14, UR24, UR4, URZ ;  /* 0x00000004180e82a4 */ /* 0x000fe2000f8e023f */
[----:B------:R-:W-:Y:S01]  /*0720*/  IMAD.U32 R8, RZ, RZ, UR8 ;  /* 0x00000008ff087e24 */ /* 0x000fe2000f8e00ff */
[----:B------:R-:W-:Y:S01]  /*0730*/  @!UP0 UIMAD.WIDE.U32 UR18, UR12, UR4, URZ ;  /* 0x000000040c1282a5 */ /* 0x000fe2000f8e003f */
[C---:B------:R-:W-:Y:S01]  /*0740*/  IMAD.SHL.U32 R2, R33.reuse, 0x8, RZ ;  /* 0x0000000821027824 */ /* 0x040fe200078e00ff */
[----:B------:R-:W-:Y:S01]  /*0750*/  @!UP0 UIMAD UR14, UR12, UR5, UR14 ;  /* 0x000000050c0e82a4 */ /* 0x000fe2000f8e020e */
[----:B------:R-:W-:Y:S01]  /*0760*/  ISETP.NE.AND P2, PT, R33, RZ, PT ;  /* 0x000000ff2100720c */ /* 0x000fe20003f45270 */
[----:B------:R-:W-:Y:S01]  /*0770*/  UIMAD UR15, UR15, UR8, URZ ;  /* 0x000000080f0f72a4 */ /* 0x000fe2000f8e023f */
        /* <DEDUP_REMOVED lines=12> */
[----:B------:R-:W-:Y:S01]  /*0840*/  @!UP0 UMOV UR22, UR18 ;  /* 0x0000001200168c82 */ /* 0x000fe20008000000 */
[----:B------:R-:W-:Y:S01]  /*0850*/  IMAD.U32 R0, RZ, RZ, UR16 ;  /* 0x00000010ff007e24 */ /* 0x000fe2000f8e00ff */
[----:B------:R-:W-:Y:S01]  /*0860*/  IADD3 R10, P0, R4, UR22, RZ ;  /* 0x00000016040a7c10 */ /* 0x000fe2000ff1e0ff */
[----:B------:R-:W-:Y:S01]  /*0870*/  ULDC UR13, c[0x0][0x270] ;  /* 0x00009c00000d7ab9 */ /* 0x000fe20000000800 */
[----:B------:R-:W-:Y:S01]  /*0880*/  UIMAD UR9, UR28, UR9, UR15 ;  /* 0x000000091c0972a4 */ /* 0x000fe2000f8e020f */
[----:B------:R-:W-:Y:S01]  /*0890*/  SHF.R.S32.HI R4, RZ, 0x1f, R6 ;  /* 0x0000001fff047819 */ /* 0x000fe20000011406 */
[----:B------:R-:W-:Y:S01]  /*08a0*/  UIMAD UR13, UR12, UR13, UR28 ;  /* 0x0000000d0c0d72a4 */ /* 0x000fe2000f8e021c */
[----:B------:R-:W-:Y:S01]  /*08b0*/  IADD3.X R11, R5, UR21, R0, P0, !PT ;  /* 0x00000015050b7c10 */ /* 0x000fe200087fe400 */
[----:B------:R-:W-:Y:S01]  /*08c0*/  ULDC UR11, c[0x0][0x2c4] ;  /* 0x0000b100000b7ab9 */ /* 0x000fe20000000800 */
[----:B------:R-:W-:Y:S01]  /*08d0*/  VIADD R5, R6, 0x20 ;  /* 0x0000002006057836 */ /* 0x000fe20000000000 */
[----:B------:R-:W-:Y:S01]  /*08e0*/  UIMAD UR11, UR13, UR11, UR27 ;  /* 0x0000000b0d0b72a4 */ /* 0x000fe2000f8e021b */
[----:B------:R-:W-:-:S03]  /*08f0*/  IMAD.WIDE.U32 R8, R8, UR28, R10 ;  /* 0x0000001c08087c25 */ /* 0x000fc6000f8e000a */
[----:B------:R-:W-:Y:S01]  /*0900*/  ISETP.GE.OR P3, PT, R5, UR20, P3 ;  /* 0x0000001405007c0c */ /* 0x000fe20009f66670 */
[----:B------:R-:W-:Y:S01]  /*0910*/  VIADD R11, R9, UR9 ;  /* 0x00000009090b7c36 */ /* 0x000fe20008000000 */
[----:B------:R-:W-:Y:S01]  /*0920*/  IADD3 R3, P0, R6, UR11, RZ ;  /* 0x0000000b06037c10 */ /* 0x000fe2000ff1e0ff */
[----:B------:R-:W-:Y:S01]  /*0930*/  IMAD.U32 R0, RZ, RZ, UR11 ;  /* 0x0000000bff007e24 */ /* 0x000fe2000f8e00ff */
        /* <DEDUP_REMOVED lines=10> */
.L_x_2000:
[----:B------:R-:W-:Y:S05]  /*09e0*/  BSYNC B0 ;  /* 0x0000000000007941 */ /* 0x000fea0003800000 */
.L_x_1999:
        /* <DEDUP_REMOVED lines=13> */
.L_x_2002:
[----:B------:R-:W-:Y:S05]  /*0ac0*/  BSYNC B0 ;  /* 0x0000000000007941 */ /* 0x000fea0003800000 */
.L_x_2001:
        /* <DEDUP_REMOVED lines=12> */
.L_x_1998:
[----:B------:R-:W-:Y:S01]  /*0b90*/  ULDC.64 UR4, c[0x0][0x368] ;  /* 0x0000da0000047ab9 */ /* 0x000fe20000000a00 */
[----:B------:R-:W-:Y:S01]  /*0ba0*/  ULDC.64 UR10, c[0x0][0x370] ;  /* 0x0000dc00000a7ab9 */ /* 0x000fe20000000a00 */
[----:B------:R-:W-:-:S04]  /*0bb0*/  UISETP.NE.U32.AND UP0, UPT, UR4, URZ, UPT ;  /* 0x0000003f0400728c */ /* 0x000fc8000bf05070 */
[----:B------:R-:W-:-:S06]  /*0bc0*/  UISETP.NE.AND.EX UP0, UPT, UR5, URZ, UPT, UP0 ;  /* 0x0000003f0500728c */ /* 0x000fcc000bf05300 */
[----:B------:R-:W-:-:S05]  /*0bd0*/  PLOP3.LUT P0, PT, PT, PT, UP0, 0x80, 0x0 ;  /* 0x000000000000781c */ /* 0x000fca0003f0f008 */
[----:B------:R-:W-:Y:S02]  /*0be0*/  @UP0 ULDC.64 UR4, c[0x0][0x368] ;  /* 0x0000da0000040ab9 */ /* 0x000fe40000000a00 */
[----:B------:R-:W-:-:S06]  /*0bf0*/  @UP0 UIMAD.WIDE UR4, UR12, 0x4, UR4 ;  /* 0x000000040c0408a5 */ /* 0x000fcc000f8e0204 */
[----:B------:R-:W-:Y:S02]  /*0c00*/  IMAD.U32 R2, RZ, RZ, UR4 ;  /* 0x00000004ff027e24 */ /* 0x000fe4000f8e00ff */
[----:B------:R-:W-:-:S05]  /*0c10*/  IMAD.U32 R3, RZ, RZ, UR5 ;  /* 0x00000005ff037e24 */ /* 0x000fca000f8e00ff */
[----:B------:R-:W2:Y:S01]  /*0c20*/  @P0 LDG.E R0, desc[UR6][R2.64] ;  /* 0x0000000602000981 */ /* 0x000ea2000c1e1900 */
[----:B------:R-:W-:Y:S01]  /*0c30*/  ISETP.NE.U32.AND P1, PT, RZ, UR10, PT ;  /* 0x0000000aff007c0c */ /* 0x000fe2000bf25070 */
[----:B------:R-:W-:Y:S01]  /*0c40*/  UPLOP3.LUT UP1, UPT, UPT, UPT, UPT, 0x40, 0x0 ;  /* 0x000000000000789c */ /* 0x000fe20003f2e870 */
[----:B------:R-:W-:Y:S02]  /*0c50*/  CS2R R240, SRZ ;  /* 0x0000000000f07805 */ /* 0x000fe4000001ff00 */
[----:B------:R-:W-:Y:S02]  /*0c60*/  ISETP.NE.AND.EX P1, PT, RZ, UR11, PT, P1 ;  /* 0x0000000bff007c0c */ /* 0x000fe4000bf25310 */
[----:B--2---:R-:W-:-:S11]  /*0c70*/  @P0 R2UR UR12, R0 ;  /* 0x00000000000c02ca */ /* 0x004fd600000e0000 */
[----:B------:R-:W-:Y:S05]  /*0c80*/  @!P1 BRA `(.L_x_2003) ;  /* 0x0000000000309947 */ /* 0x000fea0003800000 */
[----:B------:R-:W-:Y:S02]  /*0c90*/  ULDC.64 UR4, c[0x0][0x378] ;  /* 0x0000de0000047ab9 */ /* 0x000fe40000000a00 */
[----:B------:R-:W-:Y:S02]  /*0ca0*/  UIMAD UR15, UR24, UR4, URZ ;  /* 0x00000004180f72a4 */ /* 0x000fe4000f8e023f */
[----:B------:R-:W-:Y:S02]  /*0cb0*/  UIMAD.WIDE.U32 UR16, UR26, UR4, URZ ;  /* 0x000000041a1072a5 */ /* 0x000fe4000f8e003f */
[----:B------:R-:W-:Y:S02]  /*0cc0*/  UIMAD UR5, UR26, UR5, UR15 ;  /* 0x000000051a0572a4 */ /* 0x000fe4000f8e020f */
[----:B------:R-:W-:Y:S02]  /*0cd0*/  ULEA UR10, UP0, UR16, UR10, 0x2 ;  /* 0x0000000a100a7291 */ /* 0x000fe4000f80103f */
[----:B------:R-:W-:-:S02]  /*0ce0*/  UIADD3 UR5, UR17, UR5, URZ ;  /* 0x0000000511057290 */ /* 0x000fc4000fffe03f */
[----:B------:R-:W-:Y:S02]  /*0cf0*/  UISETP.NE.U32.AND UP1, UPT, UR10, URZ, UPT ;  /* 0x0000003f0a00728c */ /* 0x000fe4000bf25070 */
[----:B------:R-:W-:Y:S01]  /*0d00*/  USHF.L.U64.HI UR5, UR16, 0x2, UR5 ;  /* 0x0000000210057899 */ /* 0x000fe20008010205 */
[----:B------:R-:W-:-:S03]  /*0d10*/  MOV R241, UR10 ;  /* 0x0000000a00f17c02 */ /* 0x000fc60008000f00 */
[----:B------:R-:W-:-:S04]  /*0d20*/  UIADD3.X UR5, UR5, UR11, URZ, UP0, !UPT ;  /* 0x0000000b05057290 */ /* 0x000fc800087fe43f */
[----:B------:R-:W-:Y:S02]  /*0d30*/  UISETP.NE.AND.EX UP1, UPT, UR5, URZ, UPT, UP1 ;  /* 0x0000003f0500728c */ /* 0x000fe4000bf25310 */
[----:B------:R-:W-:-:S09]  /*0d40*/  MOV R240, UR5 ;  /* 0x0000000500f07c02 */ /* 0x000fd20008000f00 */
.L_x_2003:
[----:B------:R-:W-:Y:S02]  /*0d50*/  PLOP3.LUT P0, PT, PT, PT, UP1, 0x40, 0x0 ;  /* 0x000000000000781c */ /* 0x000fe40003f0e818 */
[----:B------:R-:W-:-:S04]  /*0d60*/  LOP3.LUT R241, R241, R240, RZ, 0x3c, !PT ;  /* 0x000000f0f1f17212 */ /* 0x000fc800078e3cff */
[----:B------:R-:W-:-:S04]  /*0d70*/  LOP3.LUT R240, R241, R240, RZ, 0x3c, !PT ;  /* 0x000000f0f1f07212 */ /* 0x000fc800078e3cff */
[----:B------:R-:W-:-:S03]  /*0d80*/  LOP3.LUT R241, R241, R240, RZ, 0x3c, !PT ;  /* 0x000000f0f1f17212 */ /* 0x000fc600078e3cff */
[----:B------:R-:W-:Y:S05]  /*0d90*/  @P0 BRA `(.L_x_2004) ;  /* 0x0000000400600947 */ /* 0x000fea0003800000 */
[----:B------:R-:W1:Y:S01]  /*0da0*/  LDC R8, c[0x0][0x380] ;  /* 0x0000e000ff087b82 */ /* 0x000e620000000800 */
[----:B------:R-:W-:Y:S01]  /*0db0*/  ULEA UR4, UR22, 0xffffff00, 0x8 ;  /* 0xffffff0016047891 */ /* 0x000fe2000f8e403f */
[----:B------:R-:W-:-:S05]  /*0dc0*/  ULDC.64 UR30, c[0x0][0x248] ;  /* 0x00009200001e7ab9 */ /* 0x000fca0000000a00 */
[----:B------:R-:W-:Y:S01]  /*0dd0*/  MOV R32, UR4 ;  /* 0x0000000400207c02 */ /* 0x000fe20008000f00 */
[----:B------:R-:W-:-:S03]  /*0de0*/  ULDC.64 UR4, c[0x0][0x230] ;  /* 0x00008c0000047ab9 */ /* 0x000fc60000000a00 */
        /* <DEDUP_REMOVED lines=20> */
[----:B------:R-:W1:Y:S05]  /*0f30*/  LDC R0, c[0x0][0x278] ;  /* 0x00009e00ff007b82 */ /* 0x000e6a0000000800 */
[----:B------:R-:W-:-:S06]  /*0f40*/  @P2 VIADD R6, R6, 0x1 ;  /* 0x0000000106062836 */ /* 0x000fcc0000000000 */
[----:B------:R-:W-:Y:S02]  /*0f50*/  @!P0 IADD3 R6, -R6, RZ, RZ ;  /* 0x000000ff06068210 */ /* 0x000fe40007ffe1ff */
[----:B------:R-:W-:-:S05]  /*0f60*/  @!P1 LOP3.LUT R6, RZ, R8, RZ, 0x33, !PT ;  /* 0x00000008ff069212 */ /* 0x000fca00078e33ff */
[----:B------:R-:W-:-:S06]  /*0f70*/  IMAD.WIDE R2, R6, 0x4, R240 ;  /* 0x0000000406027825 */ /* 0x000fcc00078e02f0 */
[----:B------:R2:W3:Y:S01]  /*0f80*/  LDG.E R3, desc[UR6][R2.64] ;  /* 0x0000000602037981 */ /* 0x0004e2000c1e1900 */
[----:B-1----:R-:W-:Y:S01]  /*0f90*/  IABS R5, R0 ;  /* 0x0000000000057213 */ /* 0x002fe20000000000 */
[----:B------:R-:W-:-:S03]  /*0fa0*/  IMAD.MOV R6, RZ, RZ, -R6 ;  /* 0x000000ffff067224 */ /* 0x000fc600078e0a06 */
[----:B------:R-:W1:Y:S01]  /*0fb0*/  I2F.RP R10, R5 ;  /* 0x00000005000a7306 */ /* 0x000e620000209400 */
[----:B------:R-:W-:-:S07]  /*0fc0*/  IMAD R8, R8, R6, R32 ;  /* 0x0000000608087224 */ /* 0x000fce00078e0220 */
[----:B-1----:R-:W1:Y:S01]  /*0fd0*/  MUFU.RCP R10, R10 ;  /* 0x0000000a000a7308 */ /* 0x002e620000001000 */
[----:B--2---:R-:W2:Y:S01]  /*0fe0*/  S2R R2, SR_CTAID.Z ;  /* 0x0000000000027919 */ /* 0x004ea20000002700 */
[----:B-1----:R-:W-:-:S06]  /*0ff0*/  VIADD R10, R10, 0xffffffe ;  /* 0x0ffffffe0a0a7836 */ /* 0x002fcc0000000000 */
[----:B------:R-:W1:Y:S02]  /*1000*/  F2I.FTZ.U32.TRUNC.NTZ R11, R10 ;  /* 0x0000000a000b7305 */ /* 0x000e64000021f000 */
[----:B-1----:R-:W-:Y:S01]  /*1010*/  IADD3 R4, RZ, -R11, RZ ;  /* 0x8000000bff047210 */ /* 0x002fe20007ffe0ff */
[----:B------:R-:W-:Y:S01]  /*1020*/  IMAD.MOV.U32 R10, RZ, RZ, RZ ;  /* 0x000000ffff0a7224 */ /* 0x000fe200078e00ff */
[----:B--2---:R-:W-:-:S03]  /*1030*/  IABS R2, R2 ;  /* 0x0000000200027213 */ /* 0x004fc60000000000 */
[----:B------:R-:W-:Y:S01]  /*1040*/  IMAD R4, R4, R5, RZ ;  /* 0x0000000504047224 */ /* 0x000fe200078e02ff */
[----:B------:R-:W-:-:S03]  /*1050*/  MOV R7, R2 ;  /* 0x0000000200077202 */ /* 0x000fc60000000f00 */
[----:B------:R-:W-:-:S06]  /*1060*/  IMAD.HI.U32 R4, R11, R4, R10 ;  /* 0x000000040b047227 */ /* 0x000fcc00078e000a */
[----:B------:R-:W-:-:S04]  /*1070*/  IMAD.HI.U32 R2, R4, R7, RZ ;  /* 0x0000000704027227 */ /* 0x000fc800078e00ff */
[----:B------:R-:W-:-:S04]  /*1080*/  IMAD.MOV R4, RZ, RZ, -R2 ;  /* 0x000000ffff047224 */ /* 0x000fc800078e0a02 */
[----:B------:R-:W-:Y:S01]  /*1090*/  IMAD R4, R5, R4, R7 ;  /* 0x0000000405047224 */ /* 0x000fe200078e0207 */
[----:B------:R-:W-:-:S04]  /*10a0*/  SHF.R.S32.HI R7, RZ, 0x1f, R8 ;  /* 0x0000001fff077819 */ /* 0x000fc80000011408 */
[----:B------:R-:W-:-:S13]  /*10b0*/  ISETP.GT.U32.AND P1, PT, R5, R4, PT ;  /* 0x000000040500720c */ /* 0x000fda0003f24070 */
[-C--:B------:R-:W-:Y:S02]  /*10c0*/  @!P1 IADD3 R4, R4, -R5.reuse, RZ ;  /* 0x8000000504049210 */ /* 0x080fe40007ffe0ff */
[----:B------:R-:W-:Y:S02]  /*10d0*/  @!P1 IADD3 R2, R2, 0x1, RZ ;  /* 0x0000000102029810 */ /* 0x000fe40007ffe0ff */
[----:B------:R-:W-:Y:S02]  /*10e0*/  ISETP.GE.U32.AND P2, PT, R4, R5, PT ;  /* 0x000000050400720c */ /* 0x000fe40003f46070 */
[----:B------:R-:W-:-:S11]  /*10f0*/  ISETP.NE.AND P1, PT, R0, RZ, PT ;  /* 0x000000ff0000720c */ /* 0x000fd60003f25270 */
[----:B------:R-:W-:-:S05]  /*1100*/  @P2 VIADD R2, R2, 0x1 ;  /* 0x0000000102022836 */ /* 0x000fca0000000000 */
[----:B------:R-:W-:Y:S01]  /*1110*/  MOV R4, R2 ;  /* 0x0000000200047202 */ /* 0x000fe20000000f00 */
[----:B------:R-:W-:Y:S01]  /*1120*/  IMAD R2, R7, UR30, RZ ;  /* 0x0000001e07027c24 */ /* 0x000fe2000f8e02ff */
[----:B---3--:R-:W-:Y:S02]  /*1130*/  R2UR UR13, R3 ;  /* 0x00000000030d72ca */ /* 0x008fe400000e0000 */
        /* <DEDUP_REMOVED lines=8> */
[----:B------:R-:W-:Y:S01]  /*11c0*/  MOV R10, UR14 ;  /* 0x0000000e000a7c02 */ /* 0x000fe20008000f00 */
[----:B------:R-:W-:Y:S01]  /*11d0*/  IMAD R0, R8, UR31, R2 ;  /* 0x0000001f08007c24 */ /* 0x000fe2000f8e0202 */
[----:B------:R-:W-:Y:S01]  /*11e0*/  SHF.R.S32.HI R88, RZ, 0x1f, R4 ;  /* 0x0000001fff587819 */ /* 0x000fe20000011404 */
[----:B------:R-:W-:Y:S01]  /*11f0*/  UIADD3 UR4, UR15, UR4, URZ ;  /* 0x000000040f047290 */ /* 0x000fe2000fffe03f */
[----:B------:R-:W-:Y:S01]  /*1200*/  IMAD.U32 R11, RZ, RZ, UR15 ;  /* 0x0000000fff0b7e24 */ /* 0x000fe2000f8e00ff */
[----:B------:R-:W-:Y:S01]  /*1210*/  ULDC.64 UR10, c[0x0][0x260] ;  /* 0x00009800000a7ab9 */ /* 0x000fe20000000a00 */
[----:B------:R-:W-:-:S03]  /*1220*/  IMAD.MOV.U32 R2, RZ, RZ, R10 ;  /* 0x000000ffff027224 */ /* 0x000fc600078e000a */
[----:B------:R-:W-:Y:S01]  /*1230*/  MOV R3, UR4 ;  /* 0x0000000400037c02 */ /* 0x000fe20008000f00 */
[----:B------:R-:W-:Y:S02]  /*1240*/  ULDC.64 UR4, c[0x0][0x238] ;  /* 0x00008e0000047ab9 */ /* 0x000fe40000000a00 */
[----:B------:R-:W-:Y:S01]  /*1250*/  UIMAD UR12, UR12, UR4, URZ ;  /* 0x000000040c0c72a4 */ /* 0x000fe2000f8e023f */
[----:B------:R-:W-:Y:S01]  /*1260*/  IMAD.WIDE.U32 R2, R8, UR30, R2 ;  /* 0x0000001e08027c25 */ /* 0x000fe2000f8e0002 */
[----:B------:R-:W-:Y:S02]  /*1270*/  UIMAD.WIDE.U32 UR16, UR13, UR4, URZ ;  /* 0x000000040d1072a5 */ /* 0x000fe4000f8e003f */
[----:B------:R-:W-:Y:S02]  /*1280*/  UIMAD UR5, UR13, UR5, UR12 ;  /* 0x000000050d0572a4 */ /* 0x000fe4000f8e020c */
[----:B------:R-:W-:Y:S01]  /*1290*/  IADD3 R3, R3, R0, RZ ;  /* 0x0000000003037210 */ /* 0x000fe20007ffe0ff */
[----:B------:R-:W-:Y:S01]  /*12a0*/  IMAD R0, R88, UR10, RZ ;  /* 0x0000000a58007c24 */ /* 0x000fe2000f8e02ff */
[----:B------:R-:W-:-:S03]  /*12b0*/  UIADD3 UR14, UR17, UR5, URZ ;  /* 0x00000005110e7290 */ /* 0x000fc6000fffe03f */
[C---:B------:R-:W-:Y:S02]  /*12c0*/  IMAD R0, R4.reuse, UR11, R0 ;  /* 0x0000000b04007c24 */ /* 0x040fe4000f8e0200 */
[----:B------:R-:W-:-:S04]  /*12d0*/  IMAD.WIDE.U32 R10, R4, UR10, R2 ;  /* 0x0000000a040a7c25 */ /* 0x000fc8000f8e0002 */
[----:B------:R-:W-:Y:S01]  /*12e0*/  IMAD.IADD R2, R11, 0x1, R0 ;  /* 0x000000010b027824 */ /* 0x000fe200078e0200 */
[----:B------:R-:W-:Y:S01]  /*12f0*/  MOV R3, R10 ;  /* 0x0000000a00037202 */ /* 0x000fe20000000f00 */
[----:B------:R-:W-:Y:S01]  /*1300*/  IMAD.MOV.U32 R0, RZ, RZ, R4 ;  /* 0x000000ffff007224 */ /* 0x000fe200078e0004 */
[----:B------:R-:W-:Y:S06]  /*1310*/  BRA `(.L_x_2005) ;  /* 0x0000000400447947 */ /* 0x000fec0003800000 */
.L_x_2004:
[----:B------:R-:W1:Y:S01]  /*1320*/  LDC R4, c[0x0][0x278] ;  /* 0x00009e00ff047b82 */ /* 0x000e620000000800 */
[----:B------:R-:W2:Y:S01]  /*1330*/  S2R R0, SR_CTAID.Z ;  /* 0x0000000000007919 */ /* 0x000ea20000002700 */
[----:B------:R-:W-:Y:S02]  /*1340*/  UISETP.NE.AND UP0, UPT, UR14, -0x1, UPT ;  /* 0xffffffff0e00788c */ /* 0x000fe4000bf05270 */
[----:B------:R-:W-:-:S04]  /*1350*/  ULEA UR5, UR22, 0xffffff00, 0x8 ;  /* 0xffffff0016057891 */ /* 0x000fc8000f8e403f */
[----:B------:R-:W-:Y:S02]  /*1360*/  PLOP3.LUT P0, PT, PT, PT, UP0, 0x80, 0x0 ;  /* 0x000000000000781c */ /* 0x000fe40003f0f008 */
[----:B------:R-:W-:-:S03]  /*1370*/  MOV R32, UR5 ;  /* 0x0000000500207c02 */ /* 0x000fc60008000f00 */
[----:B------:R-:W-:Y:S01]  /*1380*/  @UP0 UIADD3 UR4, UR13, UR14, URZ ;  /* 0x0000000e0d040290 */ /* 0x000fe2000fffe03f */
[----:B------:R-:W-:-:S03]  /*1390*/  @UP0 ULDC.64 UR30, c[0x0][0x248] ;  /* 0x00009200001e0ab9 */ /* 0x000fc60000000a00 */
[----:B------:R-:W-:Y:S02]  /*13a0*/  @UP0 UIMAD.WIDE.U32 UR10, UR4, UR30, URZ ;  /* 0x0000001e040a02a5 */ /* 0x000fe4000f8e003f */
[----:B------:R-:W-:-:S04]  /*13b0*/  @UP0 UIMAD UR4, UR4, UR31, URZ ;  /* 0x0000001f040402a4 */ /* 0x000fc8000f8e023f */
[----:B------:R-:W-:Y:S01]  /*13c0*/  @UP0 UIADD3 UR4, UR11, UR4, URZ ;  /* 0x000000040b040290 */ /* 0x000fe2000fffe03f */
[----:B-1----:R-:W-:-:S04]  /*13d0*/  IABS R5, R4 ;  /* 0x0000000400057213 */ /* 0x002fc80000000000 */
[----:B------:R-:W1:Y:S01]  /*13e0*/  I2F.RP R6, R5 ;  /* 0x0000000500067306 */ /* 0x000e620000209400 */
[----:B--2---:R-:W-:-:S07]  /*13f0*/  IABS R0, R0 ;  /* 0x0000000000007213 */ /* 0x004fce0000000000 */
[----:B-1----:R-:W1:Y:S02]  /*1400*/  MUFU.RCP R6, R6 ;  /* 0x0000000600067308 */ /* 0x002e640000001000 */
[----:B-1----:R-:W-:-:S06]  /*1410*/  VIADD R6, R6, 0xffffffe ;  /* 0x0ffffffe06067836 */ /* 0x002fcc0000000000 */
[----:B------:R-:W1:Y:S02]  /*1420*/  F2I.FTZ.U32.TRUNC.NTZ R7, R6 ;  /* 0x0000000600077305 */ /* 0x000e64000021f000 */
[----:B-1----:R-:W-:Y:S02]  /*1430*/  IMAD.MOV R2, RZ, RZ, -R7 ;  /* 0x000000ffff027224 */ /* 0x002fe400078e0a07 */
[----:B------:R-:W-:Y:S02]  /*1440*/  IMAD.MOV.U32 R6, RZ, RZ, RZ ;  /* 0x000000ffff067224 */ /* 0x000fe400078e00ff */
[----:B------:R-:W-:-:S04]  /*1450*/  IMAD R2, R2, R5, RZ ;  /* 0x0000000502027224 */ /* 0x000fc800078e02ff */
[----:B------:R-:W-:Y:S01]  /*1460*/  IMAD.HI.U32 R6, R7, R2, R6 ;  /* 0x0000000207067227 */ /* 0x000fe200078e0006 */
[----:B------:R-:W-:Y:S02]  /*1470*/  MOV R2, R0 ;  /* 0x0000000000027202 */ /* 0x000fe40000000f00 */
[----:B------:R-:W-:-:S03]  /*1480*/  SHF.R.S32.HI R7, RZ, 0x1f, R32 ;  /* 0x0000001fff077819 */ /* 0x000fc60000011420 */
[----:B------:R-:W-:-:S04]  /*1490*/  IMAD.HI.U32 R0, R6, R2, RZ ;  /* 0x0000000206007227 */ /* 0x000fc800078e00ff */
[----:B------:R-:W-:-:S04]  /*14a0*/  IMAD.MOV R6, RZ, RZ, -R0 ;  /* 0x000000ffff067224 */ /* 0x000fc800078e0a00 */
[C---:B------:R-:W-:Y:S02]  /*14b0*/  IMAD R6, R5.reuse, R6, R2 ;  /* 0x0000000605067224 */ /* 0x040fe400078e0202 */
[----:B------:R-:W1:Y:S03]  /*14c0*/  LDC.64 R2, c[0x0][0x260] ;  /* 0x00009800ff027b82 */ /* 0x000e660000000a00 */
[----:B------:R-:W-:-:S13]  /*14d0*/  ISETP.GT.U32.AND P1, PT, R5, R6, PT ;  /* 0x000000060500720c */ /* 0x000fda0003f24070 */
[----:B------:R-:W-:Y:S02]  /*14e0*/  @!P1 IMAD.IADD R6, R6, 0x1, -R5 ;  /* 0x0000000106069824 */ /* 0x000fe400078e0a05 */
[----:B------:R-:W-:Y:S01]  /*14f0*/  @!P1 VIADD R0, R0, 0x1 ;  /* 0x0000000100009836 */ /* 0x000fe20000000000 */
[----:B------:R-:W-:Y:S02]  /*1500*/  ISETP.NE.AND P1, PT, R4, RZ, PT ;  /* 0x000000ff0400720c */ /* 0x000fe40003f25270 */
[----:B------:R-:W-:Y:S02]  /*1510*/  ISETP.GE.U32.AND P3, PT, R6, R5, PT ;  /* 0x000000050600720c */ /* 0x000fe40003f66070 */
[----:B------:R-:W-:-:S04]  /*1520*/  LOP3.LUT R5, R4, UR28, RZ, 0x3c, !PT ;  /* 0x0000001c04057c12 */ /* 0x000fc8000f8e3cff */
[----:B------:R-:W-:-:S07]  /*1530*/  ISETP.GE.AND P2, PT, R5, RZ, PT ;  /* 0x000000ff0500720c */ /* 0x000fce0003f46270 */
        /* <DEDUP_REMOVED lines=8> */
[----:B------:R-:W-:-:S03]  /*15c0*/  ULDC.64 UR4, c[0x0][0x230] ;  /* 0x00008c0000047ab9 */ /* 0x000fc60000000a00 */
[----:B------:R-:W-:Y:S02]  /*15d0*/  UIADD3 UR17, UR17, UR10, URZ ;  /* 0x0000000a11117290 */ /* 0x000fe4000fffe03f */
[----:B------:R-:W-:Y:S02]  /*15e0*/  UIMAD UR11, UR11, UR4, URZ ;  /* 0x000000040b0b72a4 */ /* 0x000fe4000f8e023f */
[----:B------:R-:W-:Y:S02]  /*15f0*/  UIMAD.WIDE.U32 UR16, UR12, UR4, UR16 ;  /* 0x000000040c1072a5 */ /* 0x000fe4000f8e0010 */
[----:B------:R-:W-:-:S04]  /*1600*/  UIMAD UR5, UR12, UR5, UR11 ;  /* 0x000000050c0572a4 */ /* 0x000fc8000f8e020b */
[----:B------:R-:W-:Y:S01]  /*1610*/  UIADD3 UR4, UR17, UR5, URZ ;  /* 0x0000000511047290 */ /* 0x000fe2000fffe03f */
[----:B------:R-:W-:-:S11]  /*1620*/  UMOV UR10, UR16 ;  /* 0x00000010000a7c82 */ /* 0x000fd60008000000 */
.L_x_2006:
[----:B------:R-:W-:Y:S01]  /*1630*/  MOV R8, UR10 ;  /* 0x0000000a00087c02 */ /* 0x000fe20008000f00 */
[----:B------:R-:W-:Y:S01]  /*1640*/  IMAD R5, R7, UR30, RZ ;  /* 0x0000001e07057c24 */ /* 0x000fe2000f8e02ff */
[----:B------:R-:W-:Y:S01]  /*1650*/  MOV R9, UR4 ;  /* 0x0000000400097c02 */ /* 0x000fe20008000f00 */
[----:B------:R-:W-:Y:S01]  /*1660*/  @UP0 UIADD3 UR14, UR13, UR14, URZ ;  /* 0x0000000e0d0e0290 */ /* 0x000fe2000fffe03f */
[----:B------:R-:W-:Y:S01]  /*1670*/  @!P2 IADD3 R0, -R0, RZ, RZ ;  /* 0x000000ff0000a210 */ /* 0x000fe20007ffe1ff */
[----:B------:R-:W-:Y:S01]  /*1680*/  @UP0 ULDC.64 UR4, c[0x0][0x250] ;  /* 0x0000940000040ab9 */ /* 0x000fe20000000a00 */
[----:B------:R-:W-:Y:S01]  /*1690*/  @!P1 LOP3.LUT R0, RZ, R4, RZ, 0x33, !PT ;  /* 0x00000004ff009212 */ /* 0x000fe200078e33ff */
[C---:B------:R-:W-:Y:S01]  /*16a0*/  IMAD R4, R32.reuse, UR31, R5 ;  /* 0x0000001f20047c24 */ /* 0x040fe2000f8e0205 */
[----:B------:R-:W-:Y:S01]  /*16b0*/  @UP0 UIMAD.WIDE.U32 UR16, UR14, UR4, URZ ;  /* 0x000000040e1002a5 */ /* 0x000fe2000f8e003f */
[----:B------:R-:W-:Y:S01]  /*16c0*/  IMAD.WIDE.U32 R8, R32, UR30, R8 ;  /* 0x0000001e20087c25 */ /* 0x000fe2000f8e0008 */
[----:B------:R-:W-:-:S02]  /*16d0*/  SHF.R.S32.HI R88, RZ, 0x1f, R0 ;  /* 0x0000001fff587819 */ /* 0x000fc40000011400 */
[----:B------:R-:W-:Y:S02]  /*16e0*/  @UP0 UIMAD UR14, UR14, UR5, UR17 ;  /* 0x000000050e0e02a4 */ /* 0x000fe4000f8e0211 */
[----:B------:R-:W-:Y:S01]  /*16f0*/  IADD3 R9, R9, R4, RZ ;  /* 0x0000000409097210 */ /* 0x000fe20007ffe0ff */
[-C--:B-1----:R-:W-:Y:S02]  /*1700*/  IMAD R4, R88, R2.reuse, RZ ;  /* 0x0000000258047224 */ /* 0x082fe400078e02ff */
[----:B------:R-:W-:-:S04]  /*1710*/  IMAD.WIDE.U32 R8, R0, R2, R8 ;  /* 0x0000000200087225 */ /* 0x000fc800078e0008 */
[----:B------:R-:W-:Y:S01]  /*1720*/  IMAD R4, R0, R3, R4 ;  /* 0x0000000300047224 */ /* 0x000fe200078e0204 */
[----:B------:R-:W-:Y:S02]  /*1730*/  MOV R3, R8 ;  /* 0x0000000800037202 */ /* 0x000fe40000000f00 */
[----:B------:R-:W-:Y:S02]  /*1740*/  MOV R8, R32 ;  /* 0x0000002000087202 */ /* 0x000fe40000000f00 */
[----:B------:R-:W-:Y:S01]  /*1750*/  IADD3 R2, R9, R4, RZ ;  /* 0x0000000409027210 */ /* 0x000fe20007ffe0ff */
        /* <DEDUP_REMOVED lines=9> */
[----:B------:R-:W-:-:S02]  /*17f0*/  UIMAD UR10, UR10, UR4, URZ ;  /* 0x000000040a0a72a4 */ /* 0x000fc4000f8e023f */
[----:B------:R-:W-:Y:S02]  /*1800*/  UIMAD.WIDE.U32 UR16, UR12, UR4, UR14 ;  /* 0x000000040c1072a5 */ /* 0x000fe4000f8e000e */
[----:B------:R-:W-:-:S04]  /*1810*/  UIMAD UR5, UR12, UR5, UR10 ;  /* 0x000000050c0572a4 */ /* 0x000fc8000f8e020a */
[----:B------:R-:W-:-:S12]  /*1820*/  UIADD3 UR14, UR17, UR5, URZ ;  /* 0x00000005110e7290 */ /* 0x000fd8000fffe03f */
.L_x_2005:
[----:B------:R1:W5:Y:S01]  /*1830*/  @P4 LDG.E R5, desc[UR6][R112.64] ;  /* 0x0000000670054981 */ /* 0x000362000c1e1900 */
[----:B------:R-:W-:Y:S01]  /*1840*/  SHF.R.S32.HI R42, RZ, 0x1f, R33 ;  /* 0x0000001fff2a7819 */ /* 0x000fe20000011421 */
[----:B------:R-:W-:Y:S01]  /*1850*/  UISETP.NE.AND UP0, UPT, UR21, -0x1, UPT ;  /* 0xffffffff1500788c */ /* 0x000fe2000bf05270 */
[----:B------:R-:W2:Y:S01]  /*1860*/  LDC R51, c[0x0][0x2e0] ;  /* 0x0000b800ff337b82 */ /* 0x000ea20000000800 */
[----:B------:R-:W3:Y:S01]  /*1870*/  S2R R14, SR_CTAID.X ;  /* 0x00000000000e7919 */ /* 0x000ee20000002500 */
[CC--:B------:R-:W-:Y:S01]  /*1880*/  LEA.HI R102, R42.reuse, R33.reuse, RZ, 0x2 ;  /* 0x000000212a667211 */ /* 0x0c0fe200078f10ff */
[----:B------:R-:W-:Y:S01]  /*1890*/  ULDC.64 UR10, c[0x0][0x240] ;  /* 0x00009000000a7ab9 */ /* 0x000fe20000000a00 */
[-C--:B------:R-:W-:Y:S01]  /*18a0*/  LEA.HI R44, R42, R33.reuse, RZ, 0x3 ;  /* 0x000000212a2c7211 */ /* 0x080fe200078f18ff */
[----:B------:R-:W-:Y:S01]  /*18b0*/  USHF.R.S32.HI UR25, URZ, 0x1f, UR28 ;  /* 0x0000001f3f197899 */ /* 0x000fe2000801141c */
[C---:B------:R-:W-:Y:S02]  /*18c0*/  LOP3.LUT R49, R102.reuse, 0xfffffffc, RZ, 0xc0, !PT ;  /* 0xfffffffc66317812 */ /* 0x040fe400078ec0ff */
[----:B------:R-:W-:Y:S01]  /*18d0*/  SHF.R.S32.HI R43, RZ, 0x3, R44 ;  /* 0x00000003ff2b7819 */ /* 0x000fe2000001142c */
[----:B------:R-:W4:Y:S01]  /*18e0*/  LDC.64 R116, c[0x0][0x250] ;  /* 0x00009400ff747b82 */ /* 0x000f220000000a00 */
[----:B------:R-:W-:Y:S01]  /*18f0*/  SHF.R.S32.HI R110, RZ, 0x2, R102 ;  /* 0x00000002ff6e7819 */ /* 0x000fe20000011466 */
[----:B------:R-:W-:Y:S01]  /*1900*/  IMAD.IADD R49, R33, 0x1, -R49 ;  /* 0x0000000121317824 */ /* 0x000fe200078e0a31 */
[----:B------:R-:W-:Y:S01]  /*1910*/  @!UP0 ULDC.64 UR4, c[0x0][0x228] ;  /* 0x00008a0000048ab9 */ /* 0x000fe20000000a00 */
[----:B------:R-:W-:Y:S01]  /*1920*/  IMAD.SHL.U32 R4, R43, 0x40, RZ ;  /* 0x000000402b047824 */ /* 0x000fe200078e00ff */
[----:B------:R-:W-:Y:S01]  /*1930*/  LEA.HI R102, R102, R110, RZ, 0x1 ;  /* 0x0000006e66667211 */ /* 0x000fe200078f08ff */
[----:B------:R-:W-:Y:S01]  /*1940*/  IMAD.SHL.U32 R196, R49, 0x8, RZ ;  /* 0x0000000831c47824 */ /* 0x000fe200078e00ff */
[-C--:B------:R-:W-:Y:S01]  /*1950*/  LEA.HI R34, R42, R33.reuse, RZ, 0x5 ;  /* 0x000000212a227211 */ /* 0x080fe200078f28ff */
[----:B------:R-:W-:Y:S01]  /*1960*/  @!UP0 UIMAD UR12, UR24, UR4, URZ ;  /* 0x00000004180c82a4 */ /* 0x000fe2000f8e023f */
[----:B------:R-:W-:Y:S01]  /*1970*/  LOP3.LUT R4, R4, 0xc0, RZ, 0xc0, !PT ;  /* 0x000000c004047812 */ /* 0x000fe200078ec0ff */
[----:B------:R-:W-:Y:S01]  /*1980*/  @UP0 UIMAD.WIDE.U32 UR32, UR21, UR10, URZ ;  /* 0x0000000a152002a5 */ /* 0x000fe2000f8e003f */
[----:B------:R-:W-:Y:S01]  /*1990*/  LOP3.LUT R102, R102, 0x7fffffe, RZ, 0xc0, !PT ;  /* 0x07fffffe66667812 */ /* 0x000fe200078ec0ff */
[----:B------:R-:W-:Y:S01]  /*19a0*/  @!UP0 UIMAD.WIDE.U32 UR18, UR26, UR4, URZ ;  /* 0x000000041a1282a5 */ /* 0x000fe2000f8e003f */
[----:B------:R-:W-:Y:S01]  /*19b0*/  LOP3.LUT R6, R4, 0x18, R196, 0xf8, !PT ;  /* 0x0000001804067812 */ /* 0x000fe200078ef8c4 */
[----:B------:R-:W-:Y:S01]  /*19c0*/  @!UP0 UIMAD UR12, UR26, UR5, UR12 ;  /* 0x000000051a0c82a4 */ /* 0x000fe2000f8e020c */
[----:B------:R-:W-:Y:S01]  /*19d0*/  SHF.R.U32.HI R4, RZ, 0x3, R4 ;  /* 0x00000003ff047819 */ /* 0x000fe20000011604 */
[----:B------:R-:W-:Y:S01]  /*19e0*/  IMAD.IADD R102, R110, 0x1, -R102 ;  /* 0x000000016e667824 */ /* 0x000fe200078e0a66 */
[----:B------:R-:W-:Y:S01]  /*19f0*/  SHF.R.S32.HI R34, RZ, 0x5, R34 ;  /* 0x00000005ff227819 */ /* 0x000fe20000011422 */
[----:B------:R-:W-:Y:S01]  /*1a00*/  @UP0 UIMAD UR13, UR21, UR11, UR33 ;  /* 0x0000000b150d02a4 */ /* 0x000fe2000f8e0221 */
[----:B------:R-:W-:Y:S01]  /*1a10*/  LOP3.LUT R4, R6, R4, RZ, 0x3c, !PT ;  /* 0x0000000406047212 */ /* 0x000fe200078e3cff */
[----:B------:R-:W-:Y:S01]  /*1a20*/  @!UP0 UMOV UR32, UR18 ;  /* 0x0000001200208c82 */ /* 0x000fe20008000000 */
[----:B------:R-:W-:Y:S01]  /*1a30*/  SHF.R.S32.HI R111, RZ, 0x1f, R110 ;  /* 0x0000001fff6f7819 */ /* 0x000fe2000001146e */
[----:B------:R-:W-:Y:S01]  /*1a40*/  IMAD R102, R34, 0x8, R102 ;  /* 0x0000000822667824 */ /* 0x000fe200078e0266 */
[----:B------:R-:W-:Y:S01]  /*1a50*/  @!UP0 UIADD3 UR13, UR19, UR12, URZ ;  /* 0x0000000c130d8290 */ /* 0x000fe2000fffe03f */
[----:B------:R-:W-:Y:S01]  /*1a60*/  SHF.R.S32.HI R197, RZ, 0x1f, R196 ;  /* 0x0000001fffc57819 */ /* 0x000fe200000114c4 */
[----:B------:R-:W-:Y:S01]  /*1a70*/  ULDC.64 UR4, c[0x0][0x268] ;  /* 0x00009a0000047ab9 */ /* 0x000fe20000000a00 */
[----:B------:R-:W-:Y:S01]  /*1a80*/  IADD3 R10, P0, R196, UR16, RZ ;  /* 0x00000010c40a7c10 */ /* 0x000fe2000ff1e0ff */
[----:B------:R-:W-:Y:S01]  /*1a90*/  IMAD.U32 R102, R102, 0x20, R4 ;  /* 0x0000002066667824 */ /* 0x000fe200078e0004 */
[----:B------:R-:W-:Y:S01]  /*1aa0*/  IADD3 R12, P1, R196, UR32, RZ ;  /* 0x00000020c40c7c10 */ /* 0x000fe2000ff3e0ff */
[----:B---3--:R-:W-:Y:S01]  /*1ab0*/  IMAD.WIDE R14, R14, 0x40, R110 ;  /* 0x000000400e0e7825 */ /* 0x008fe200078e026e */
[C---:B------:R-:W-:Y:S01]  /*1ac0*/  IADD3.X R11, R197.reuse, UR14, RZ, P0, !PT ;  /* 0x0000000ec50b7c10 */ /* 0x040fe200087fe4ff */
[----:B------:R-:W-:Y:S01]  /*1ad0*/  USHF.L.U64.HI UR18, UR30, 0x5, UR31 ;  /* 0x000000051e127899 */ /* 0x000fe2000801021f */
[----:B------:R-:W-:Y:S01]  /*1ae0*/  LEA.HI R42, R42, R33, RZ, 0x4 ;  /* 0x000000212a2a7211 */ /* 0x000fe200078f20ff */
[----:B------:R-:W-:Y:S01]  /*1af0*/  IMAD R4, R88, UR4, RZ ;  /* 0x0000000458047c24 */ /* 0x000fe2000f8e02ff */
[----:B------:R-:W-:Y:S01]  /*1b00*/  IADD3.X R13, R197, UR13, RZ, P1, !PT ;  /* 0x0000000dc50d7c10 */ /* 0x000fe20008ffe4ff */
[----:B------:R-:W-:Y:S01]  /*1b10*/  IMAD.WIDE.U32 R10, R0, UR4, R10 ;  /* 0x00000004000a7c25 */ /* 0x000fe2000f8e000a */
[----:B------:R-:W-:Y:S01]  /*1b20*/  LOP3.LUT R41, R42, 0xfffffff0, RZ, 0xc0, !PT ;  /* 0xfffffff02a297812 */ /* 0x000fe200078ec0ff */
[----:B------:R-:W-:Y:S01]  /*1b30*/  USHF.L.U32 UR19, UR30, 0x5, URZ ;  /* 0x000000051e137899 */ /* 0x000fe2000800063f */
[----:B------:R-:W-:Y:S01]  /*1b40*/  IADD3 R104, P0, R110, R8, RZ ;  /* 0x000000086e687210 */ /* 0x000fe20007f1e0ff */
[----:B------:R-:W-:Y:S01]  /*1b50*/  IMAD R4, R0, UR5, R4 ;  /* 0x0000000500047c24 */ /* 0x000fe2000f8e0204 */
[----:B------:R-:W-:Y:S01]  /*1b60*/  ULDC.64 UR4, c[0x0][0x258] ;  /* 0x0000960000047ab9 */ /* 0x000fe20000000a00 */
[----:B------:R-:W-:Y:S01]  /*1b70*/  IMAD R6, R15, UR10, RZ ;  /* 0x0000000a0f067c24 */ /* 0x000fe2000f8e02ff */
[----:B--2---:R-:W-:Y:S01]  /*1b80*/  LEA.HI R51, R51, R51, RZ, 0x1 ;  /* 0x0000003333337211 */ /* 0x004fe200078f08ff */
[----:B------:R-:W-:Y:S01]  /*1b90*/  IMAD.WIDE.U32 R12, R14, UR10, R12 ;  /* 0x0000000a0e0c7c25 */ /* 0x000fe2000f8e000c */
[----:B------:R-:W-:Y:S01]  /*1ba0*/  UIMAD UR10, UR25, UR4, URZ ;  /* 0x00000004190a72a4 */ /* 0x000fe2000f8e023f */
[----:B----4-:R-:W-:-:S02]  /*1bb0*/  SHF.L.U64.HI R221, R116, 0x5, R117 ;  /* 0x0000000574dd7819 */ /* 0x010fc40000010275 */
[----:B------:R-:W-:Y:S01]  /*1bc0*/  IMAD.U32 R114, RZ, RZ, UR4 ;  /* 0x00000004ff727e24 */ /* 0x000fe2000f8e00ff */
[----:B------:R-:W-:Y:S01]  /*1bd0*/  USHF.R.S32.HI UR4, URZ, 0x1f, UR29 ;  /* 0x0000001f3f047899 */ /* 0x000fe2000801141d */
[----:B------:R-:W-:Y:S01]  /*1be0*/  IMAD.IADD R41, R33, 0x1, -R41 ;  /* 0x0000000121297824 */ /* 0x000fe200078e0a29 */
[----:B------:R-:W-:Y:S01]  /*1bf0*/  SHF.R.S32.HI R48, RZ, 0x1, R51 ;  /* 0x00000001ff307819 */ /* 0x000fe20000011433 */
[----:B------:R-:W-:Y:S01]  /*1c00*/  IMAD.X R103, R111, 0x1, R7, P0 ;  /* 0x000000016f677824 */ /* 0x000fe200000e0607 */
[----:B------:R-:W-:Y:S01]  /*1c10*/  ULEA.HI UR4, UR4, UR29, URZ, 0x8 ;  /* 0x0000001d04047291 */ /* 0x000fe2000f8f403f */
[----:B------:R-:W-:Y:S01]  /*1c20*/  IADD3 R106, P0, R196, R3, RZ ;  /* 0x00000003c46a7210 */ /* 0x000fe20007f1e0ff */
[----:B------:R-:W-:Y:S01]  /*1c30*/  IMAD R6, R14, UR11, R6 ;  /* 0x0000000b0e067c24 */ /* 0x000fe2000f8e0206 */
[----:B------:R-:W-:Y:S01]  /*1c40*/  LEA.HI R40, R41, R41, RZ, 0x1 ;  /* 0x0000002929287211 */ /* 0x000fe200078f08ff */
[----:B------:R-:W-:Y:S01]  /*1c50*/  USHF.R.S32.HI UR4, URZ, 0x8, UR4 ;  /* 0x000000083f047899 */ /* 0x000fe20008011404 */
[----:B------:R-:W-:Y:S01]  /*1c60*/  IMAD.SHL.U32 R49, R49, 0x4, RZ ;  /* 0x0000000431317824 */ /* 0x000fe200078e00ff */
[----:B------:R-:W-:Y:S01]  /*1c70*/  UIMAD UR5, UR28, UR5, UR10 ;  /* 0x000000051c0572a4 */ /* 0x000fe2000f8e020a */
[----:B------:R-:W-:Y:S01]  /*1c80*/  SHF.R.S32.HI R9, RZ, 0x1, R40 ;  /* 0x00000001ff097819 */ /* 0x000fe20000011428 */
[----:B------:R-:W-:Y:S01]  /*1c90*/  IMAD.X R107, R197, 0x1, R2, P0 ;  /* 0x00000001c56b7824 */ /* 0x000fe200000e0602 */
[----:B------:R-:W-:Y:S01]  /*1ca0*/  SHF.R.S32.HI R35, RZ, 0x1f, R40 ;  /* 0x0000001fff237819 */ /* 0x000fe20000011428 */
[----:B------:R-:W-:Y:S01]  /*1cb0*/  IMAD.IADD R13, R13, 0x1, R6 ;  /* 0x000000010d0d7824 */ /* 0x000fe200078e0206 */
[----:B------:R-:W-:Y:S01]  /*1cc0*/  VIMNMX R67, RZ, UR4, !PT ;  /* 0x00000004ff437c48 */ /* 0x000fe2000ffe0100 */
[----:B------:R-:W-:Y:S01]  /*1cd0*/  IMAD R103, R103, R116, RZ ;  /* 0x0000007467677224 */ /* 0x000fe200078e02ff */
[----:B------:R-:W-:Y:S01]  /*1ce0*/  LEA.HI R35, R35, R9, RZ, 0x2 ;  /* 0x0000000923237211 */ /* 0x000fe200078f10ff */
[----:B------:R-:W-:Y:S01]  /*1cf0*/  IMAD R50, R110, R48, R49 ;  /* 0x000000306e327224 */ /* 0x000fe200078e0231 */
[----:B------:R-:W-:Y:S01]  /*1d00*/  ISETP.LT.AND P0, PT, R67, UR22, PT ;  /* 0x0000001643007c0c */ /* 0x000fe2000bf01270 */
[----:B------:R-:W-:Y:S01]  /*1d10*/  IMAD.IADD R11, R11, 0x1, R4 ;  /* 0x000000010b0b7824 */ /* 0x000fe200078e0204 */
[----:B------:R-:W-:Y:S01]  /*1d20*/  LOP3.LUT R35, R35, 0xfffffffc, RZ, 0xc0, !PT ;  /* 0xfffffffc23237812 */ /* 0x000fe200078ec0ff */
[----:B------:R-:W-:Y:S01]  /*1d30*/  IMAD R108, R111, UR30, RZ ;  /* 0x0000001e6f6c7c24 */ /* 0x000fe2000f8e02ff */
[----:B------:R-:W-:Y:S01]  /*1d40*/  SHF.R.S32.HI R47, RZ, 0x1f, R50 ;  /* 0x0000001fff2f7819 */ /* 0x000fe20000011432 */
[----:B------:R-:W-:-:S04]  /*1d50*/  IMAD.WIDE.U32 R114, R114, UR28, R12 ;  /* 0x0000001c72727c25 */ /* 0x000fc8000f8e000c */
[----:B------:R-:W-:Y:S02]  /*1d60*/  IMAD.IADD R35, R9, 0x1, -R35 ;  /* 0x0000000109237824 */ /* 0x000fe400078e0a23 */
[C---:B------:R-:W-:Y:S02]  /*1d70*/  IMAD R103, R104.reuse, R117, R103 ;  /* 0x0000007568677224 */ /* 0x040fe400078e0267 */
[----:B------:R-:W-:Y:S01]  /*1d80*/  IMAD.MOV.U32 R9, RZ, RZ, 0x10 ;  /* 0x00000010ff097424 */ /* 0x000fe200078e00ff */
[----:B------:R-:W-:Y:S01]  /*1d90*/  LOP3.LUT P1, RZ, R35, 0x2, RZ, 0xc0, !PT ;  /* 0x0000000223ff7812 */ /* 0x000fe2000782c0ff */
[----:B------:R-:W-:Y:S02]  /*1da0*/  IMAD.IADD R49, R49, 0x1, R50 ;  /* 0x0000000131317824 */ /* 0x000fe400078e0232 */
[----:B------:R-:W-:Y:S01]  /*1db0*/  IMAD.WIDE.U32 R104, R104, R116, R10 ;  /* 0x0000007468687225 */ /* 0x000fe200078e000a */
[----:B------:R-:W-:Y:S02]  /*1dc0*/  SEL R9, R9, 0xfffffff0, !P1 ;  /* 0xfffffff009097807 */ /* 0x000fe40004800000 */
[----:B------:R-:W-:Y:S01]  /*1dd0*/  SHF.R.S32.HI R46, RZ, 0x1f, R49 ;  /* 0x0000001fff2e7819 */ /* 0x000fe20000011431 */
[----:B------:R-:W-:-:S02]  /*1de0*/  IMAD R108, R110, UR31, R108 ;  /* 0x0000001f6e6c7c24 */ /* 0x000fc4000f8e026c */
[----:B------:R-:W-:-:S04]  /*1df0*/  IMAD.WIDE.U32 R106, R110, UR30, R106 ;  /* 0x0000001e6e6a7c25 */ /* 0x000fc8000f8e006a */
[----:B------:R-:W-:Y:S02]  /*1e00*/  VIADD R45, R115, UR5 ;  /* 0x00000005732d7c36 */ /* 0x000fe40008000000 */
[----:B------:R-:W-:Y:S02]  /*1e10*/  IMAD.SHL.U32 R222, R116, 0x20, RZ ;  /* 0x0000002074de7824 */ /* 0x000fe400078e00ff */
[----:B------:R-:W-:Y:S02]  /*1e20*/  IMAD.IADD R109, R107, 0x1, R108 ;  /* 0x000000016b6d7824 */ /* 0x000fe400078e026c */
[----:B------:R-:W-:Y:S02]  /*1e30*/  IMAD.IADD R103, R105, 0x1, R103 ;  /* 0x0000000169677824 */ /* 0x000fe400078e0267 */
[----:B------:R-:W-:Y:S01]  /*1e40*/  @!P4 IMAD.MOV.U32 R5, RZ, RZ, RZ ;  /* 0x000000ffff05c224 */ /* 0x000fe200078e00ff */
[----:B-1----:R-:W-:Y:S06]  /*1e50*/  @!P0 BRA `(.L_x_2007) ;  /* 0x0000006c00d48947 */ /* 0x002fec0003800000 */
[----:B------:R-:W1:Y:S01]  /*1e60*/  LDC.64 R2, c[0x0][0x338] ;  /* 0x0000ce00ff027b82 */ /* 0x000e620000000a00 */
[----:B------:R-:W-:Y:S01]  /*1e70*/  ULDC.64 UR10, c[0x0][0x330] ;  /* 0x0000cc00000a7ab9 */ /* 0x000fe20000000a00 */
[----:B------:R-:W-:Y:S01]  /*1e80*/  ULDC.64 UR4, c[0x0][0x328] ;  /* 0x0000ca0000047ab9 */ /* 0x000fe20000000a00 */
[----:B------:R-:W-:Y:S01]  /*1e90*/  IMAD.U32 R6, RZ, RZ, UR10 ;  /* 0x0000000aff067e24 */ /* 0x000fe2000f8e00ff */
[----:B------:R-:W-:Y:S01]  /*1ea0*/  UIMAD UR12, UR24, UR4, URZ ;  /* 0x00000004180c72a4 */ /* 0x000fe2000f8e023f */
[----:B------:R-:W-:Y:S01]  /*1eb0*/  IMAD.U32 R4, RZ, RZ, UR4 ;  /* 0x00000004ff047e24 */ /* 0x000fe2000f8e00ff */
[----:B------:R-:W-:Y:S01]  /*1ec0*/  USHF.R.S32.HI UR4, URZ, 0x1f, UR29 ;  /* 0x0000001f3f047899 */ /* 0x000fe2000801141d */
[----:B------:R-:W-:Y:S01]  /*1ed0*/  IMAD.WIDE.U32 R12, R6, UR26, R196 ;  /* 0x0000001a060c7c25 */ /* 0x000fe2000f8e00c4 */
[----:B------:R-:W-:Y:S01]  /*1ee0*/  UIMAD UR13, UR24, UR10, URZ ;  /* 0x0000000a180d72a4 */ /* 0x000fe2000f8e023f */
[----:B------:R-:W-:Y:S01]  /*1ef0*/  IADD3 R6, P1, P0, R32, -UR29, R110 ;  /* 0x8000001d20067c10 */ /* 0x000fe2000f83e06e */
[----:B------:R-:W-:Y:S01]  /*1f00*/  UIMAD UR5, UR26, UR5, UR12 ;  /* 0x000000051a0572a4 */ /* 0x000fe2000f8e020c */
[----:B------:R-:W-:Y:S01]  /*1f10*/  IMAD.WIDE.U32 R10, R4, UR26, R196 ;  /* 0x0000001a040a7c25 */ /* 0x000fe2000f8e00c4 */
[--C-:B------:R-:W-:Y:S01]  /*1f20*/  SHF.R.S32.HI R4, RZ, 0x1f, R32.reuse ;  /* 0x0000001fff047819 */ /* 0x100fe20000011420 */
[----:B------:R-:W-:Y:S01]  /*1f30*/  UIMAD UR11, UR26, UR11, UR13 ;  /* 0x0000000b1a0b72a4 */ /* 0x000fe2000f8e020d */
[----:B------:R-:W2:Y:S01]  /*1f40*/  LDC R68, c[0x0][0x340] ;  /* 0x0000d000ff447b82 */ /* 0x000ea20000000800 */
[----:B------:R-:W-:Y:S01]  /*1f50*/  ULDC.64 UR14, c[0x0][0x340] ;  /* 0x0000d000000e7ab9 */ /* 0x000fe20000000a00 */
[----:B------:R-:W-:Y:S01]  /*1f60*/  IADD3.X R4, R4, ~UR4, R111, P1, P0 ;  /* 0x8000000404047c10 */ /* 0x000fe20008fe046f */
[----:B-----5:R-:W-:Y:S01]  /*1f70*/  IMAD.IADD R32, R5, 0x1, R32 ;  /* 0x0000000105207824 */ /* 0x020fe200078e0220 */
[----:B------:R-:W-:Y:S01]  /*1f80*/  ULDC.64 UR12, c[0x0][0x320] ;  /* 0x0000c800000c7ab9 */ /* 0x000fe20000000a00 */
[----:B------:R-:W-:Y:S01]  /*1f90*/  IADD3 R13, R13, UR11, RZ ;  /* 0x0000000b0d0d7c10 */ /* 0x000fe2000fffe0ff */
[----:B------:R-:W-:Y:S01]  /*1fa0*/  VIADD R11, R11, UR5 ;  /* 0x000000050b0b7c36 */ /* 0x000fe20008000000 */
[----:B------:R-:W-:Y:S01]  /*1fb0*/  ULDC.64 UR4, c[0x0][0x350] ;  /* 0x0000d40000047ab9 */ /* 0x000fe20000000a00 */
[C---:B------:R-:W-:Y:S01]  /*1fc0*/  IMAD R5, R4.reuse, UR14, RZ ;  /* 0x0000000e04057c24 */ /* 0x040fe2000f8e02ff */
[----:B------:R-:W-:Y:S01]  /*1fd0*/  ULDC.64 UR10, c[0x0][0x348] ;  /* 0x0000d200000a7ab9 */ /* 0x000fe20000000a00 */
[-C--:B-1----:R-:W-:Y:S01]  /*1fe0*/  IMAD R4, R4, R2.reuse, RZ ;  /* 0x0000000204047224 */ /* 0x082fe200078e02ff */
[C---:B------:R-:W-:Y:S01]  /*1ff0*/  SHF.L.U32 R76, R117.reuse, 0x7, RZ ;  /* 0x00000007754c7819 */ /* 0x040fe200000006ff */
[C---:B------:R-:W-:Y:S01]  /*2000*/  IMAD R5, R6.reuse, UR15, R5 ;  /* 0x0000000f06057c24 */ /* 0x040fe2000f8e0205 */
[----:B------:R-:W-:Y:S01]  /*2010*/  SHF.L.U32 R73, R117, 0x6, RZ ;  /* 0x0000000675497819 */ /* 0x000fe200000006ff */
[----:B------:R-:W-:Y:S01]  /*2020*/  IMAD.WIDE.U32 R12, R6, UR14, R12 ;  /* 0x0000000e060c7c25 */ /* 0x000fe2000f8e000c */
[----:B------:R-:W-:Y:S01]  /*2030*/  USHF.L.U64.HI UR36, UR14, 0x5, UR15 ;  /* 0x000000050e247899 */ /* 0x000fe2000801020f */
[----:B------:R-:W-:Y:S01]  /*2040*/  SHF.L.U32 R66, R48, 0x5, RZ ;  /* 0x0000000530427819 */ /* 0x000fe200000006ff */
[----:B------:R-:W-:Y:S01]  /*2050*/  UIMAD UR42, UR15, 0xc0, URZ ;  /* 0x000000c00f2a78a4 */ /* 0x000fe2000f8e023f */
[C---:B------:R-:W-:Y:S01]  /*2060*/  IMAD R4, R6.reuse, R3, R4 ;  /* 0x0000000306047224 */ /* 0x040fe200078e0204 */
[----:B------:R-:W-:Y:S01]  /*2070*/  IADD3 R5, R13, R5, RZ ;  /* 0x000000050d057210 */ /* 0x000fe20007ffe0ff */
[----:B------:R-:W-:Y:S01]  /*2080*/  IMAD.WIDE.U32 R6, R6, R2, R10 ;  /* 0x0000000206067225 */ /* 0x000fe200078e000a */
[----:B------:R-:W-:Y:S01]  /*2090*/  USHF.L.U64.HI UR43, UR14, 0x7, UR15 ;  /* 0x000000070e2b7899 */ /* 0x000fe2000801020f */
[----:B------:R-:W-:Y:S01]  /*20a0*/  SHF.L.U32 R60, R48, 0x7, RZ ;  /* 0x00000007303c7819 */ /* 0x000fe200000006ff */
[----:B------:R-:W-:Y:S01]  /*20b0*/  UIMAD UR39, UR15, 0x140, URZ ;  /* 0x000001400f2778a4 */ /* 0x000fe2000f8e023f */
[C---:B------:R-:W-:Y:S01]  /*20c0*/  IMAD R86, R88.reuse, UR4, RZ ;  /* 0x0000000458567c24 */ /* 0x040fe2000f8e02ff */
[----:B------:R-:W-:Y:S01]  /*20d0*/  UIMAD UR38, UR15, 0x180, URZ ;  /* 0x000001800f2678a4 */ /* 0x000fe2000f8e023f */
[----:B------:R-:W-:Y:S01]  /*20e0*/  IMAD.IADD R7, R7, 0x1, R4 ;  /* 0x0000000107077824 */ /* 0x000fe200078e0204 */
[----:B------:R-:W-:Y:S01]  /*20f0*/  UIMAD.WIDE.U32 UR32, UR30, 0x80, URZ ;  /* 0x000000801e2078a5 */ /* 0x000fe2000f8e003f */
[----:B------:R-:W-:Y:S01]  /*2100*/  IMAD R88, R88, UR10, RZ ;  /* 0x0000000a58587c24 */ /* 0x000fe2000f8e02ff */
[----:B------:R-:W-:Y:S01]  /*2110*/  USHF.L.U32 UR35, UR31, 0x7, URZ ;  /* 0x000000071f237899 */ /* 0x000fe2000800063f */
[----:B------:R-:W-:Y:S01]  /*2120*/  IMAD R32, R48, R32, RZ ;  /* 0x0000002030207224 */ /* 0x000fe200078e02ff */
[----:B------:R-:W-:Y:S01]  /*2130*/  USHF.L.U32 UR34, UR31, 0x6, URZ ;  /* 0x000000061f227899 */ /* 0x000fe2000800063f */
[----:B------:R-:W-:Y:S01]  /*2140*/  IMAD.MOV.U32 R4, RZ, RZ, R12 ;  /* 0x000000ffff047224 */ /* 0x000fe200078e000c */
[----:B------:R-:W-:Y:S01]  /*2150*/  USHF.L.U32 UR37, UR14, 0x5, URZ ;  /* 0x000000050e257899 */ /* 0x000fe2000800063f */
[C---:B------:R-:W-:Y:S01]  /*2160*/  IMAD R88, R0.reuse, UR11, R88 ;  /* 0x0000000b00587c24 */ /* 0x040fe2000f8e0258 */
[----:B------:R-:W-:Y:S01]  /*2170*/  SHF.R.S32.HI R31, RZ, 0x1f, R32 ;  /* 0x0000001fff1f7819 */ /* 0x000fe20000011420 */
[----:B------:R-:W-:Y:S01]  /*2180*/  IMAD.WIDE.U32 R6, R0, UR10, R6 ;  /* 0x0000000a00067c25 */ /* 0x000fe2000f8e0006 */
[-C--:B------:R-:W-:Y:S01]  /*2190*/  IADD3 R93, P2, R49, R32.reuse, RZ ;  /* 0x00000020315d7210 */ /* 0x080fe20007f5e0ff */
[----:B------:R-:W-:Y:S01]  /*21a0*/  ULDC.64 UR10, c[0x0][0x218] ;  /* 0x00008600000a7ab9 */ /* 0x000fe20000000a00 */
[----:B------:R-:W-:Y:S01]  /*21b0*/  IADD3 R32, P3, R50, R32, RZ ;  /* 0x0000002032207210 */ /* 0x000fe20007f7e0ff */
[----:B------:R-:W-:Y:S01]  /*21c0*/  IMAD R86, R0, UR5, R86 ;  /* 0x0000000500567c24 */ /* 0x000fe2000f8e0256 */
[----:B------:R-:W-:Y:S01]  /*21d0*/  IADD3.X R92, R46, R31, RZ, P2, !PT ;  /* 0x0000001f2e5c7210 */ /* 0x000fe200017fe4ff */
[----:B------:R-:W-:Y:S01]  /*21e0*/  IMAD.WIDE.U32 R4, R0, UR4, R4 ;  /* 0x0000000400047c25 */ /* 0x000fe2000f8e0004 */
[----:B------:R-:W-:Y:S01]  /*21f0*/  ULDC.64 UR4, c[0x0][0x318] ;  /* 0x0000c60000047ab9 */ /* 0x000fe20000000a00 */
[----:B------:R-:W-:Y:S01]  /*2200*/  USHF.L.U32 UR44, UR14, 0x7, URZ ;  /* 0x000000070e2c7899 */ /* 0x000fe2000800063f */
[----:B------:R-:W-:Y:S01]  /*2210*/  LEA R89, P0, R6, UR4, 0x1 ;  /* 0x0000000406597c11 */ /* 0x000fe2000f8008ff */
[----:B------:R-:W-:Y:S01]  /*2220*/  IMAD.IADD R88, R7, 0x1, R88 ;  /* 0x0000000107587824 */ /* 0x000fe200078e0258 */
[----:B------:R-:W-:Y:S01]  /*2230*/  IADD3 R86, R5, R86, RZ ;  /* 0x0000005605567210 */ /* 0x000fe20007ffe0ff */
[----:B------:R-:W-:Y:S01]  /*2240*/  IMAD.X R31, R47, 0x1, R31, P3 ;  /* 0x000000012f1f7824 */ /* 0x000fe200018e061f */
[----:B------:R-:W-:Y:S01]  /*2250*/  LEA R87, P1, R4, UR12, 0x1 ;  /* 0x0000000c04577c11 */ /* 0x000fe2000f8208ff */
[----:B------:R-:W-:Y:S01]  /*2260*/  IMAD.WIDE.U32 R14, R116, 0x80, RZ ;  /* 0x00000080740e7825 */ /* 0x000fe200078e00ff */
[----:B------:R-:W-:Y:S01]  /*2270*/  LEA.HI.X R88, R6, UR5, R88, 0x1, P0 ;  /* 0x0000000506587c11 */ /* 0x000fe200080f0c58 */
[----:B------:R-:W-:Y:S01]  /*2280*/  ULDC.64 UR4, c[0x0][0x220] ;  /* 0x0000880000047ab9 */ /* 0x000fe20000000a00 */
[----:B------:R-:W-:Y:S01]  /*2290*/  LEA.HI.X R86, R4, UR13, R86, 0x1, P1 ;  /* 0x0000000d04567c11 */ /* 0x000fe200088f0c56 */
[----:B------:R-:W-:Y:S01]  /*22a0*/  IMAD.WIDE.U32 R10, R116, 0x40, RZ ;  /* 0x00000040740a7825 */ /* 0x000fe200078e00ff */
[----:B------:R-:W-:Y:S01]  /*22b0*/  LEA R82, P1, R106, UR10, 0x1 ;  /* 0x0000000a6a527c11 */ /* 0x000fe2000f8208ff */
[----:B------:R-:W-:Y:S01]  /*22c0*/  USHF.L.U64.HI UR12, UR14, 0x6, UR15 ;  /* 0x000000060e0c7899 */ /* 0x000fe2000801020f */
[----:B------:R-:W-:Y:S01]  /*22d0*/  LEA R85, P0, R104, UR4, 0x1 ;  /* 0x0000000468557c11 */ /* 0x000fe2000f8008ff */
[----:B------:R-:W-:Y:S01]  /*22e0*/  IMAD.IADD R76, R15, 0x1, R76 ;  /* 0x000000010f4c7824 */ /* 0x000fe200078e024c */
[C---:B------:R-:W-:Y:S01]  /*22f0*/  SHF.L.U64.HI R31, R32.reuse, 0x1, R31 ;  /* 0x00000001201f7819 */ /* 0x040fe2000001021f */
[----:B------:R-:W-:Y:S01]  /*2300*/  IMAD.SHL.U32 R32, R32, 0x2, RZ ;  /* 0x0000000220207824 */ /* 0x000fe200078e00ff */
[----:B------:R-:W-:Y:S01]  /*2310*/  SHF.L.U64.HI R92, R93, 0x1, R92 ;  /* 0x000000015d5c7819 */ /* 0x000fe2000001025c */
[----:B------:R-:W-:Y:S01]  /*2320*/  IMAD.IADD R73, R11, 0x1, R73 ;  /* 0x000000010b497824 */ /* 0x000fe200078e0249 */
[----:B------:R-:W-:Y:S01]  /*2330*/  SHF.L.U32 R93, R93, 0x1, RZ ;  /* 0x000000015d5d7819 */ /* 0x000fe200000006ff */
[C---:B------:R-:W-:Y:S01]  /*2340*/  IMAD R75, R117.reuse, 0xc0, RZ ;  /* 0x000000c0754b7824 */ /* 0x040fe200078e02ff */
[----:B------:R-:W-:Y:S01]  /*2350*/  LEA.HI.X R81, R106, UR11, R109, 0x1, P1 ;  /* 0x0000000b6a517c11 */ /* 0x000fe200088f0c6d */
[C---:B------:R-:W-:Y:S01]  /*2360*/  IMAD R78, R117.reuse, 0x140, RZ ;  /* 0x00000140754e7824 */ /* 0x040fe200078e02ff */
[----:B------:R-:W-:Y:S01]  /*2370*/  LEA.HI.X R84, R104, UR5, R103, 0x1, P0 ;  /* 0x0000000568547c11 */ /* 0x000fe200080f0c67 */
[C---:B------:R-:W-:Y:S01]  /*2380*/  IMAD R79, R117.reuse, 0x180, RZ ;  /* 0x00000180754f7824 */ /* 0x040fe200078e02ff */
[----:B------:R-:W-:Y:S01]  /*2390*/  ULDC.64 UR10, c[0x0][0x360] ;  /* 0x0000d800000a7ab9 */ /* 0x000fe20000000a00 */
[----:B------:R-:W-:Y:S01]  /*23a0*/  IMAD R80, R117, 0x1c0, RZ ;  /* 0x000001c075507824 */ /* 0x000fe200078e02ff */
[----:B------:R-:W-:Y:S01]  /*23b0*/  USHF.L.U32 UR13, UR14, 0x6, URZ ;  /* 0x000000060e0d7899 */ /* 0x000fe2000800063f */
[C---:B------:R-:W-:Y:S01]  /*23c0*/  IMAD.WIDE.U32 R122, R116.reuse, 0xc0, RZ ;  /* 0x000000c0747a7825 */ /* 0x040fe200078e00ff */
[----:B------:R-:W-:Y:S01]  /*23d0*/  UIMAD UR15, UR15, 0x1c0, URZ ;  /* 0x000001c00f0f78a4 */ /* 0x000fe2000f8e023f */
[C---:B------:R-:W-:Y:S01]  /*23e0*/  IADD3 R91, P3, R93.reuse, UR10, RZ ;  /* 0x0000000a5d5b7c10 */ /* 0x040fe2000ff7e0ff */
[----:B------:R-:W-:Y:S01]  /*23f0*/  ULDC.64 UR4, c[0x0][0x358] ;  /* 0x0000d60000047ab9 */ /* 0x000fe20000000a00 */
[----:B------:R-:W-:Y:S01]  /*2400*/  IMAD.WIDE.U32 R120, R116, 0x140, RZ ;  /* 0x0000014074787825 */ /* 0x000fe200078e00ff */
[----:B------:R-:W-:Y:S01]  /*2410*/  IADD3 R11, P1, R32, UR10, RZ ;  /* 0x0000000a200b7c10 */ /* 0x000fe2000ff3e0ff */
[----:B------:R-:W-:Y:S01]  /*2420*/  UIMAD.WIDE.U32 UR50, UR14, 0x1c0, URZ ;  /* 0x000001c00e3278a5 */ /* 0x000fe2000f8e003f */
[----:B------:R-:W-:Y:S01]  /*2430*/  IADD3 R93, P2, R93, UR4, RZ ;  /* 0x000000045d5d7c10 */ /* 0x000fe2000ff5e0ff */
[----:B------:R-:W-:Y:S01]  /*2440*/  IMAD.WIDE.U32 R118, R116, 0x180, RZ ;  /* 0x0000018074767825 */ /* 0x000fe200078e00ff */
[----:B------:R-:W-:Y:S01]  /*2450*/  IADD3 R32, P0, R32, UR4, RZ ;  /* 0x0000000420207c10 */ /* 0x000fe2000ff1e0ff */
[----:B------:R-:W-:Y:S01]  /*2460*/  UIMAD.WIDE.U32 UR30, UR30, 0x40, URZ ;  /* 0x000000401e1e78a5 */ /* 0x000fe2000f8e003f */
[----:B------:R-:W-:Y:S01]  /*2470*/  SHF.L.U64.HI R76, R14, 0x1, R76 ;  /* 0x000000010e4c7819 */ /* 0x000fe2000001024c */
[C---:B------:R-:W-:Y:S01]  /*2480*/  IMAD.SHL.U32 R64, R48.reuse, 0x40, RZ ;  /* 0x0000004030407824 */ /* 0x040fe200078e00ff */
[----:B------:R-:W-:Y:S01]  /*2490*/  UIMAD.WIDE.U32 UR48, UR14, 0xc0, URZ ;  /* 0x000000c00e3078a5 */ /* 0x000fe2000f8e003f */
[C---:B------:R-:W-:Y:S01]  /*24a0*/  IMAD R62, R48.reuse, 0x60, RZ ;  /* 0x00000060303e7824 */ /* 0x040fe200078e02ff */
[----:B------:R-:W-:Y:S01]  /*24b0*/  UIMAD.WIDE.U32 UR46, UR14, 0x140, URZ ;  /* 0x000001400e2e78a5 */ /* 0x000fe2000f8e003f */
[C---:B------:R-:W-:Y:S01]  /*24c0*/  IMAD R58, R48.reuse, 0xa0, RZ ;  /* 0x000000a0303a7824 */ /* 0x040fe200078e02ff */
[----:B------:R-:W-:Y:S01]  /*24d0*/  UIMAD.WIDE.U32 UR40, UR14, 0x180, URZ ;  /* 0x000001800e2878a5 */ /* 0x000fe2000f8e003f */
[----:B------:R-:W-:Y:S01]  /*24e0*/  IMAD R56, R48, 0xc0, RZ ;  /* 0x000000c030387824 */ /* 0x000fe200078e02ff */
[----:B------:R-:W-:Y:S01]  /*24f0*/  SHF.L.U64.HI R73, R10, 0x1, R73 ;  /* 0x000000010a497819 */ /* 0x000fe20000010249 */
[----:B------:R-:W-:Y:S01]  /*2500*/  IMAD R54, R48, 0xe0, RZ ;  /* 0x000000e030367824 */ /* 0x000fe200078e02ff */
[--C-:B------:R-:W-:Y:S01]  /*2510*/  SHF.L.U64.HI R69, R2, 0x6, R3.reuse ;  /* 0x0000000602457819 */ /* 0x100fe20000010203 */
[----:B------:R-:W-:Y:S01]  /*2520*/  IMAD.WIDE.U32 R116, R116, 0x1c0, RZ ;  /* 0x000001c074747825 */ /* 0x000fe200078e00ff */
[C-C-:B------:R-:W-:Y:S01]  /*2530*/  SHF.L.U64.HI R71, R2.reuse, 0x7, R3.reuse ;  /* 0x0000000702477819 */ /* 0x140fe20000010203 */
[----:B------:R-:W-:Y:S01]  /*2540*/  USHF.L.U64.HI UR36, UR37, 0x1, UR36 ;  /* 0x0000000125247899 */ /* 0x000fe20008010224 */
[----:B------:R-:W-:Y:S01]  /*2550*/  SHF.L.U64.HI R94, R2, 0x5, R3 ;  /* 0x00000005025e7819 */ /* 0x000fe20000010203 */
[----:B------:R-:W-:Y:S01]  /*2560*/  IMAD.SHL.U32 R77, R14, 0x2, RZ ;  /* 0x000000020e4d7824 */ /* 0x000fe200078e00ff */
[----:B------:R-:W-:Y:S01]  /*2570*/  SHF.L.U32 R70, R2, 0x6, RZ ;  /* 0x0000000602467819 */ /* 0x000fe200000006ff */
[----:B------:R-:W-:Y:S01]  /*2580*/  IMAD.SHL.U32 R74, R10, 0x2, RZ ;  /* 0x000000020a4a7824 */ /* 0x000fe200078e00ff */
[C---:B------:R-:W-:Y:S01]  /*2590*/  SHF.L.U32 R95, R2.reuse, 0x5, RZ ;  /* 0x00000005025f7819 */ /* 0x040fe200000006ff */
[----:B------:R-:W-:Y:S01]  /*25a0*/  IMAD.SHL.U32 R72, R2, 0x80, RZ ;  /* 0x0000008002487824 */ /* 0x000fe200078e00ff */
[C---:B------:R-:W-:Y:S01]  /*25b0*/  IADD3 R101, R110.reuse, 0x40, RZ ;  /* 0x000000406e657810 */ /* 0x040fe20007ffe0ff */
[C---:B------:R-:W-:Y:S01]  /*25c0*/  VIADD R52, R110.reuse, 0x20 ;  /* 0x000000206e347836 */ /* 0x040fe20000000000 */
[C---:B------:R-:W-:Y:S01]  /*25d0*/  IADD3 R99, R110.reuse, 0x80, RZ ;  /* 0x000000806e637810 */ /* 0x040fe20007ffe0ff */
[C---:B------:R-:W-:Y:S01]  /*25e0*/  VIADD R100, R110.reuse, 0x60 ;  /* 0x000000606e647836 */ /* 0x040fe20000000000 */
[C---:B------:R-:W-:Y:S01]  /*25f0*/  IADD3 R97, R110.reuse, 0xc0, RZ ;  /* 0x000000c06e617810 */ /* 0x040fe20007ffe0ff */
[C---:B------:R-:W-:Y:S01]  /*2600*/  VIADD R98, R110.reuse, 0xa0 ;  /* 0x000000a06e627836 */ /* 0x040fe20000000000 */
[----:B------:R-:W-:Y:S01]  /*2610*/  IADD3 R75, R123, R75, RZ ;  /* 0x0000004b7b4b7210 */ /* 0x000fe20007ffe0ff */
[----:B------:R-:W-:Y:S01]  /*2620*/  VIADD R96, R110, 0xe0 ;  /* 0x000000e06e607836 */ /* 0x000fe20000000000 */
[----:B------:R-:W-:Y:S01]  /*2630*/  IADD3 R79, R119, R79, RZ ;  /* 0x0000004f774f7210 */ /* 0x000fe20007ffe0ff */
[----:B------:R-:W-:Y:S01]  /*2640*/  IMAD.U32 R12, RZ, RZ, UR22 ;  /* 0x00000016ff0c7e24 */ /* 0x000fe2000f8e00ff */
[----:B------:R-:W-:Y:S01]  /*2650*/  SHF.R.S32.HI R65, RZ, 0x1f, R66 ;  /* 0x0000001fff417819 */ /* 0x000fe20000011442 */
[----:B------:R-:W-:Y:S01]  /*2660*/  IMAD.IADD R78, R121, 0x1, R78 ;  /* 0x00000001794e7824 */ /* 0x000fe200078e024e */
[----:B------:R-:W-:Y:S01]  /*2670*/  SHF.R.S32.HI R63, RZ, 0x1f, R64 ;  /* 0x0000001fff3f7819 */ /* 0x000fe20000011440 */
[----:B------:R-:W-:Y:S01]  /*2680*/  IMAD.IADD R80, R117, 0x1, R80 ;  /* 0x0000000175507824 */ /* 0x000fe200078e0250 */
[----:B------:R-:W-:Y:S01]  /*2690*/  SHF.R.S32.HI R61, RZ, 0x1f, R62 ;  /* 0x0000001fff3d7819 */ /* 0x000fe2000001143e */
[----:B------:R-:W-:Y:S01]  /*26a0*/  USHF.L.U64.HI UR54, UR13, 0x1, UR12 ;  /* 0x000000010d367899 */ /* 0x000fe2000801020c */
[----:B------:R-:W-:Y:S01]  /*26b0*/  SHF.R.S32.HI R59, RZ, 0x1f, R60 ;  /* 0x0000001fff3b7819 */ /* 0x000fe2000001143c */
[----:B------:R-:W-:Y:S01]  /*26c0*/  USHF.L.U32 UR55, UR13, 0x1, URZ ;  /* 0x000000010d377899 */ /* 0x000fe2000800063f */
[----:B------:R-:W-:Y:S01]  /*26d0*/  SHF.R.S32.HI R57, RZ, 0x1f, R58 ;  /* 0x0000001fff397819 */ /* 0x000fe2000001143a */
[----:B------:R-:W-:Y:S01]  /*26e0*/  USHF.L.U64.HI UR43, UR44, 0x1, UR43 ;  /* 0x000000012c2b7899 */ /* 0x000fe2000801022b */
[----:B------:R-:W-:Y:S01]  /*26f0*/  SHF.R.S32.HI R55, RZ, 0x1f, R56 ;  /* 0x0000001fff377819 */ /* 0x000fe20000011438 */
[----:B------:R-:W-:Y:S01]  /*2700*/  UIADD3 UR57, UR51, UR15, URZ ;  /* 0x0000000f33397290 */ /* 0x000fe2000fffe03f */
[----:B------:R-:W-:Y:S01]  /*2710*/  SHF.R.S32.HI R53, RZ, 0x1f, R54 ;  /* 0x0000001fff357819 */ /* 0x000fe20000011436 */
[----:B------:R-:W-:Y:S01]  /*2720*/  ULDC UR52, c[0x0][0x2d0] ;  /* 0x0000b40000347ab9 */ /* 0x000fe20000000800 */
[----:B--2---:R-:W-:Y:S01]  /*2730*/  LEA R68, -R68, RZ, 0x8 ;  /* 0x000000ff44447211 */ /* 0x004fe200078e41ff */
[----:B------:R-:W-:Y:S01]  /*2740*/  ULDC UR4, c[0x0][0x2e0] ;  /* 0x0000b80000047ab9 */ /* 0x000fe20000000800 */
[C---:B------:R-:W-:Y:S01]  /*2750*/  IADD3.X R90, R92.reuse, UR11, RZ, P3, !PT ;  /* 0x0000000b5c5a7c10 */ /* 0x040fe20009ffe4ff */
[----:B------:R-:W-:Y:S01]  /*2760*/  ULDC.U8 UR53, c[0x0][0x3c3] ;  /* 0x0000f0c000357ab9 */ /* 0x000fe20000000000 */
[C---:B------:R-:W-:Y:S01]  /*2770*/  IADD3.X R10, R31.reuse, UR11, RZ, P1, !PT ;  /* 0x0000000b1f0a7c10 */ /* 0x040fe20008ffe4ff */
[----:B------:R-:W-:Y:S01]  /*2780*/  ULDC UR45, c[0x0][0x2e0] ;  /* 0x0000b800002d7ab9 */ /* 0x000fe20000000800 */
[----:B------:R-:W-:Y:S01]  /*2790*/  IADD3.X R92, R92, UR5, RZ, P2, !PT ;  /* 0x000000055c5c7c10 */ /* 0x000fe200097fe4ff */
[----:B------:R-:W-:Y:S01]  /*27a0*/  ULDC.64 UR10, c[0x0][0x248] ;  /* 0x00009200000a7ab9 */ /* 0x000fe20000000a00 */
[----:B------:R-:W-:Y:S01]  /*27b0*/  IADD3.X R31, R31, UR5, RZ, P0, !PT ;  /* 0x000000051f1f7c10 */ /* 0x000fe200087fe4ff */
[----:B------:R-:W-:Y:S01]  /*27c0*/  ULDC UR5, c[0x0][0x2e0] ;  /* 0x0000b80000057ab9 */ /* 0x000fe20000000800 */
[----:B------:R-:W-:Y:S01]  /*27d0*/  ULDC.64 UR16, c[0x0][0x250] ;  /* 0x0000940000107ab9 */ /* 0x000fe20000000a00 */
[----:B------:R-:W-:-:S02]  /*27e0*/  UIADD3 UR35, UR33, UR35, URZ ;  /* 0x0000002321237290 */ /* 0x000fc4000fffe03f */
[----:B------:R-:W-:Y:S02]  /*27f0*/  UIADD3 UR34, UR31, UR34, URZ ;  /* 0x000000221f227290 */ /* 0x000fe4000fffe03f */
[----:B------:R-:W-:Y:S02]  /*2800*/  USHF.L.U32 UR37, UR37, 0x1, URZ ;  /* 0x0000000125257899 */ /* 0x000fe4000800063f */
[----:B------:R-:W-:Y:S02]  /*2810*/  UIADD3 UR42, UR49, UR42, URZ ;  /* 0x0000002a312a7290 */ /* 0x000fe4000fffe03f */
[----:B------:R-:W-:Y:S02]  /*2820*/  USHF.L.U32 UR44, UR44, 0x1, URZ ;  /* 0x000000012c2c7899 */ /* 0x000fe4000800063f */
[----:B------:R-:W-:Y:S02]  /*2830*/  UIADD3 UR39, UR47, UR39, URZ ;  /* 0x000000272f277290 */ /* 0x000fe4000fffe03f */
[----:B------:R-:W-:Y:S01]  /*2840*/  UIADD3 UR38, UR41, UR38, URZ ;  /* 0x0000002629267290 */ /* 0x000fe2000fffe03f */
[----:B------:R-:W-:Y:S01]  /*2850*/  ULDC.64 UR12, c[0x0][0x230] ;  /* 0x00008c00000c7ab9 */ /* 0x000fe20000000a00 */
[----:B------:R-:W-:-:S10]  /*2860*/  ULDC.64 UR14, c[0x0][0x238] ;  /* 0x00008e00000e7ab9 */ /* 0x000fd40000000a00 */
.L_x_2061:
[----:B------:R-:W-:Y:S01]  /*2870*/  ISETP.GE.AND P1, PT, R196, UR52, PT ;  /* 0x00000034c4007c0c */ /* 0x000fe2000bf26270 */
[----:B------:R-:W-:Y:S02]  /*2880*/  IMAD.SHL.U32 R14, R12, 0x100, RZ ;  /* 0x000001000c0e7824 */ /* 0x000fe400078e00ff */
[----:B------:R-:W-:Y:S02]  /*2890*/  IMAD.MOV.U32 R2, RZ, RZ, R87 ;  /* 0x000000ffff027224 */ /* 0x000fe400078e0057 */
[----:B------:R-:W-:Y:S02]  /*28a0*/  VIADD R13, R14, 0xffffff00 ;  /* 0xffffff000e0d7836 */ /* 0x000fe40000000000 */
[----:B------:R-:W-:Y:S03]  /*28b0*/  IMAD.MOV.U32 R3, RZ, RZ, R86 ;  /* 0x000000ffff037224 */ /* 0x000fe600078e0056 */
[C---:B------:R-:W-:Y:S02]  /*28c0*/  IADD3 R125, -R13.reuse, UR23, RZ ;  /* 0x000000170d7d7c10 */ /* 0x040fe4000fffe1ff */
[----:B------:R-:W-:Y:S02]  /*28d0*/  IADD3 R124, -R13, UR29, RZ ;  /* 0x0000001d0d7c7c10 */ /* 0x000fe4000fffe1ff */
[-C--:B------:R-:W-:Y:S02]  /*28e0*/  ISETP.GE.OR P0, PT, R110, R125.reuse, P1 ;  /* 0x0000007d6e00720c */ /* 0x080fe40000f06670 */
[-C--:B------:R-:W-:Y:S02]  /*28f0*/  ISETP.GE.OR P2, PT, R52, R125.reuse, P1 ;  /* 0x0000007d3400720c */ /* 0x080fe40000f46670 */
[-C--:B------:R-:W-:Y:S02]  /*2900*/  ISETP.LT.OR P0, PT, R110, R124.reuse, P0 ;  /* 0x0000007c6e00720c */ /* 0x080fe40000701670 */
[-C--:B------:R-:W-:Y:S11]  /*2910*/  ISETP.LT.OR P2, PT, R52, R124.reuse, P2 ;  /* 0x0000007c3400720c */ /* 0x080ff60001741670 */
[----:B-12---:R-:W2:Y:S01]  /*2920*/  @!P0 LDG.E.128 R4, desc[UR6][R2.64] ;  /* 0x0000000602048981 */ /* 0x006ea2000c1e1d00 */
[----:B---34-:R-:W-:Y:S01]  /*2930*/  @!P0 IMAD.MOV.U32 R18, RZ, RZ, R85 ;  /* 0x000000ffff128224 */ /* 0x018fe200078e0055 */
[----:B------:R-:W-:Y:S01]  /*2940*/  @!P2 IADD3 R16, P3, R87, UR37, RZ ;  /* 0x000000255710ac10 */ /* 0x000fe2000ff7e0ff */
[----:B------:R-:W-:Y:S03]  /*2950*/  @!P0 IMAD.MOV.U32 R19, RZ, RZ, R84 ;  /* 0x000000ffff138224 */ /* 0x000fe600078e0054 */
[----:B------:R-:W-:Y:S02]  /*2960*/  @!P2 IADD3.X R17, R86, UR36, RZ, P3, !PT ;  /* 0x000000245611ac10 */ /* 0x000fe40009ffe4ff */
[C---:B------:R-:W-:Y:S04]  /*2970*/  ISETP.GE.OR P3, PT, R101.reuse, R125, P1 ;  /* 0x0000007d6500720c */ /* 0x040fe80000f66670 */
[----:B------:R-:W-:Y:S01]  /*2980*/  ISETP.LT.OR P3, PT, R101, R124, P3 ;  /* 0x0000007c6500720c */ /* 0x000fe20001f61670 */
[----:B--2---:R1:W-:Y:S02]  /*2990*/  @!P0 STG.E.128 desc[UR6][R18.64], R4 ;  /* 0x0000000412008986 */ /* 0x0043e4000c101d06 */
[C---:B-1----:R-:W-:Y:S02]  /*29a0*/  @!P2 LEA R18, P5, R222.reuse, R85, 0x1 ;  /* 0x00000055de12a211 */ /* 0x042fe400078a08ff */
[----:B------:R1:W2:Y:S02]  /*29b0*/  @!P2 LDG.E.128 R4, desc[UR6][R16.64] ;  /* 0x000000061004a981 */ /* 0x0002a4000c1e1d00 */
[----:B------:R-:W-:Y:S06]  /*29c0*/  @!P2 LEA.HI.X R19, R222, R84, R221, 0x1, P5 ;  /* 0x00000054de13a211 */ /* 0x000fec00028f0cdd */
[----:B-1----:R-:W-:Y:S04]  /*29d0*/  @!P3 IADD3 R16, P4, R87, UR55, RZ ;  /* 0x000000375710bc10 */ /* 0x002fe8000ff9e0ff */
[----:B------:R-:W-:Y:S01]  /*29e0*/  @!P3 IADD3.X R17, R86, UR54, RZ, P4, !PT ;  /* 0x000000365611bc10 */ /* 0x000fe2000a7fe4ff */
[----:B--2---:R1:W-:Y:S01]  /*29f0*/  @!P2 STG.E.128 desc[UR6][R18.64], R4 ;  /* 0x000000041200a986 */ /* 0x0043e2000c101d06 */
[CC--:B------:R-:W-:Y:S04]  /*2a00*/  ISETP.GE.OR P2, PT, R100.reuse, R125.reuse, P1 ;  /* 0x0000007d6400720c */ /* 0x0c0fe80000f46670 */
[----:B------:R-:W-:Y:S02]  /*2a10*/  ISETP.LT.OR P2, PT, R100, R124, P2 ;  /* 0x0000007c6400720c */ /* 0x000fe40001741670 */
[----:B-1----:R-:W-:Y:S01]  /*2a20*/  @!P3 IADD3 R18, P5, R85, R74, RZ ;  /* 0x0000004a5512b210 */ /* 0x002fe20007fbe0ff */
[----:B------:R1:W2:Y:S04]  /*2a30*/  @!P3 LDG.E.128 R4, desc[UR6][R16.64] ;  /* 0x000000061004b981 */ /* 0x0002a8000c1e1d00 */
[----:B------:R-:W-:Y:S06]  /*2a40*/  @!P3 IMAD.X R19, R84, 0x1, R73, P5 ;  /* 0x000000015413b824 */ /* 0x000fec00028e0649 */
        /* <DEDUP_REMOVED lines=11> */
[C---:B------:R-:W-:Y:S04]  /*2b00*/  ISETP.GE.OR P2, PT, R98.reuse, R125, P1 ;  /* 0x0000007d6200720c */ /* 0x040fe80000f46670 */
[-C--:B------:R-:W-:Y:S02]  /*2b10*/  ISETP.LT.OR P2, PT, R98, R124.reuse, P2 ;  /* 0x0000007c6200720c */ /* 0x080fe40001741670 */
[----:B-1----:R-:W-:Y:S01]  /*2b20*/  @!P3 IADD3 R18, P5, R85, R77, RZ ;  /* 0x0000004d5512b210 */ /* 0x002fe20007fbe0ff */
[----:B------:R1:W2:Y:S04]  /*2b30*/  @!P3 LDG.E.128 R4, desc[UR6][R16.64] ;  /* 0x000000061004b981 */ /* 0x0002a8000c1e1d00 */
[----:B------:R-:W-:Y:S06]  /*2b40*/  @!P3 IMAD.X R19, R84, 0x1, R76, P5 ;  /* 0x000000015413b824 */ /* 0x000fec00028e064c */
[----:B-1----:R-:W-:Y:S04]  /*2b50*/  @!P2 IADD3 R16, P4, R87, UR46, RZ ;  /* 0x0000002e5710ac10 */ /* 0x002fe8000ff9e0ff */
[----:B------:R-:W-:Y:S01]  /*2b60*/  @!P2 IADD3.X R17, R86, UR39, RZ, P4, !PT ;  /* 0x000000275611ac10 */ /* 0x000fe2000a7fe4ff */
[----:B--2---:R1:W-:Y:S01]  /*2b70*/  @!P3 STG.E.128 desc[UR6][R18.64], R4 ;  /* 0x000000041200b986 */ /* 0x0043e2000c101d06 */
[CC--:B------:R-:W-:Y:S04]  /*2b80*/  ISETP.GE.OR P3, PT, R97.reuse, R125.reuse, P1 ;  /* 0x0000007d6100720c */ /* 0x0c0fe80000f66670 */
[----:B------:R-:W-:Y:S01]  /*2b90*/  ISETP.LT.OR P3, PT, R97, R124, P3 ;  /* 0x0000007c6100720c */ /* 0x000fe20001f61670 */
[----:B-1----:R1:W2:Y:S01]  /*2ba0*/  @!P2 LDG.E.128 R4, desc[UR6][R16.64] ;  /* 0x000000061004a981 */ /* 0x0022a2000c1e1d00 */
[----:B------:R-:W-:Y:S05]  /*2bb0*/  @!P2 IADD3 R18, P5, R85, R120, RZ ;  /* 0x000000785512a210 */ /* 0x000fea0007fbe0ff */
[----:B------:R-:W-:Y:S06]  /*2bc0*/  @!P2 IMAD.X R19, R84, 0x1, R78, P5 ;  /* 0x000000015413a824 */ /* 0x000fec00028e064e */
[C---:B-1----:R-:W-:Y:S04]  /*2bd0*/  @!P3 IADD3 R16, P4, R87.reuse, UR40, RZ ;  /* 0x000000285710bc10 */ /* 0x042fe8000ff9e0ff */
[----:B------:R-:W-:Y:S01]  /*2be0*/  @!P3 IADD3.X R17, R86, UR38, RZ, P4, !PT ;  /* 0x000000265611bc10 */ /* 0x000fe2000a7fe4ff */
[----:B--2---:R1:W-:Y:S01]  /*2bf0*/  @!P2 STG.E.128 desc[UR6][R18.64], R4 ;  /* 0x000000041200a986 */ /* 0x0043e2000c101d06 */
[C---:B------:R-:W-:Y:S04]  /*2c00*/  ISETP.GE.OR P2, PT, R96.reuse, R125, P1 ;  /* 0x0000007d6000720c */ /* 0x040fe80000f46670 */
[----:B------:R-:W-:Y:S01]  /*2c10*/  ISETP.LT.OR P2, PT, R96, R124, P2 ;  /* 0x0000007c6000720c */ /* 0x000fe20001741670 */
[----:B-1----:R1:W2:Y:S11]  /*2c20*/  @!P3 LDG.E.128 R4, desc[UR6][R16.64] ;  /* 0x000000061004b981 */ /* 0x0022b6000c1e1d00 */
[----:B------:R-:W-:Y:S01]  /*2c30*/  @!UPT UIADD3 URZ, URZ, URZ, URZ ;  /* 0x0000003f3f3ff290 */ /* 0x000fe2000fffe03f */
[----:B------:R-:W-:Y:S04]  /*2c40*/  @!P2 IADD3 R18, P4, R87, UR50, RZ ;  /* 0x000000325712ac10 */ /* 0x000fe8000ff9e0ff */
[----:B------:R-:W-:Y:S02]  /*2c50*/  @!P2 IADD3.X R19, R86, UR57, RZ, P4, !PT ;  /* 0x000000395613ac10 */ /* 0x000fe4000a7fe4ff */
[C---:B-1----:R-:W-:Y:S05]  /*2c60*/  @!P3 IADD3 R16, P5, R85.reuse, R118, RZ ;  /* 0x000000765510b210 */ /* 0x042fea0007fbe0ff */
[C---:B------:R-:W-:Y:S05]  /*2c70*/  @!P3 IMAD.X R17, R84.reuse, 0x1, R79, P5 ;  /* 0x000000015411b824 */ /* 0x040fea00028e064f */
[----:B--2---:R1:W-:Y:S04]  /*2c80*/  @!P3 STG.E.128 desc[UR6][R16.64], R4 ;  /* 0x000000041000b986 */ /* 0x0043e8000c101d06 */
[----:B-1----:R-:W2:Y:S01]  /*2c90*/  @!P2 LDG.E.128 R4, desc[UR6][R18.64] ;  /* 0x000000061204a981 */ /* 0x002ea2000c1e1d00 */
[----:B------:R-:W-:Y:S05]  /*2ca0*/  @!P2 IADD3 R16, P3, R85, R116, RZ ;  /* 0x000000745510a210 */ /* 0x000fea0007f7e0ff */
[----:B------:R-:W-:Y:S01]  /*2cb0*/  @!P2 IMAD.X R17, R84, 0x1, R80, P3 ;  /* 0x000000015411a824 */ /* 0x000fe200018e0650 */
[----:B------:R-:W-:Y:S04]  /*2cc0*/  ISETP.NE.AND P3, PT, RZ, UR4, PT ;  /* 0x00000004ff007c0c */ /* 0x000fe8000bf65270 */
[----:B--2---:R1:W-:Y:S01]  /*2cd0*/  @!P2 STG.E.128 desc[UR6][R16.64], R4 ;  /* 0x000000041000a986 */ /* 0x0043e2000c101d06 */
[C---:B------:R-:W-:Y:S04]  /*2ce0*/  LEA R87, P2, R68.reuse, R2, 0x1 ;  /* 0x0000000244577211 */ /* 0x040fe800078408ff */
[----:B------:R-:W-:Y:S04]  /*2cf0*/  LEA.HI.X.SX32 R86, R68, R3, 0x1, P2 ;  /* 0x0000000344567211 */ /* 0x000fe800010f0eff */
        /* <DEDUP_REMOVED lines=14> */
[----:B------:R-:W-:Y:S01]  /*2de0*/  MOV R2, R89 ;  /* 0x0000005900027202 */ /* 0x000fe20000000f00 */
[----:B------:R-:W-:Y:S01]  /*2df0*/  IMAD.MOV.U32 R3, RZ, RZ, R88 ;  /* 0x000000ffff037224 */ /* 0x000fe200078e0058 */
[----:B------:R-:W-:Y:S01]  /*2e00*/  ISETP.GE.AND P0, PT, R196, UR4, PT ;  /* 0x00000004c4007c0c */ /* 0x000fe2000bf06270 */
[----:B------:R-:W-:Y:S03]  /*2e10*/  IMAD.MOV.U32 R83, RZ, RZ, R81 ;  /* 0x000000ffff537224 */ /* 0x000fe600078e0051 */
[----:B-1----:R1:W3:Y:S09]  /*2e20*/  LDG.E.128 R16, desc[UR6][R2.64] ;  /* 0x0000000602107981 */ /* 0x0022f2000c1e1d00 */
[----:B------:R-:W-:Y:S05]  /*2e30*/  @!P0 MOV R30, R32 ;  /* 0x00000020001e8202 */ /* 0x000fea0000000f00 */
[----:B------:R-:W4:Y:S01]  /*2e40*/  @!P0 LDG.E.64 R22, desc[UR6][R30.64] ;  /* 0x000000061e168981 */ /* 0x000f22000c1e1b00 */
[----:B-1----:R-:W-:Y:S01]  /*2e50*/  @!P0 MOV R3, R10 ;  /* 0x0000000a00038202 */ /* 0x002fe20000000f00 */
[----:B------:R-:W-:Y:S06]  /*2e60*/  @!P0 IMAD.MOV.U32 R2, RZ, RZ, R11 ;  /* 0x000000ffff028224 */ /* 0x000fec00078e000b */
[----:B------:R-:W5:Y:S01]  /*2e70*/  @!P0 LDG.E.64 R2, desc[UR6][R2.64] ;  /* 0x0000000602028981 */ /* 0x000f62000c1e1b00 */
[C---:B---3--:R-:W-:Y:S01]  /*2e80*/  @!P0 LOP3.LUT R7, R16.reuse, 0xffff0000, RZ, 0xc0, !PT ;  /* 0xffff000010078812 */ /* 0x048fe200078ec0ff */
[----:B------:R-:W-:Y:S01]  /*2e90*/  @!P0 IMAD.U32 R6, R16, 0x10000, RZ ;  /* 0x0001000010068824 */ /* 0x000fe200078e00ff */
[----:B------:R-:W-:Y:S02]  /*2ea0*/  @!P0 LOP3.LUT R20, R18, 0xffff0000, RZ, 0xc0, !PT ;  /* 0xffff000012148812 */ /* 0x000fe400078ec0ff */
[C---:B----4-:R-:W-:Y:S02]  /*2eb0*/  @!P0 SHF.L.U32 R8, R22.reuse, 0x10, RZ ;  /* 0x0000001016088819 */ /* 0x050fe400000006ff */
[----:B------:R-:W-:Y:S02]  /*2ec0*/  @!P0 LOP3.LUT R15, R22, 0xffff0000, RZ, 0xc0, !PT ;  /* 0xffff0000160f8812 */ /* 0x000fe400078ec0ff */
[----:B------:R-:W-:Y:S02]  /*2ed0*/  @!P0 LOP3.LUT R22, R19, 0xffff0000, RZ, 0xc0, !PT ;  /* 0xffff000013168812 */ /* 0x000fe400078ec0ff */
[C---:B------:R-:W-:Y:S02]  /*2ee0*/  @!P0 SHF.L.U32 R21, R23.reuse, 0x10, RZ ;  /* 0x0000001017158819 */ /* 0x040fe400000006ff */
[----:B------:R-:W-:Y:S02]  /*2ef0*/  @!P0 LOP3.LUT R23, R23, 0xffff0000, RZ, 0xc0, !PT ;  /* 0xffff000017178812 */ /* 0x000fe400078ec0ff */
[C---:B-----5:R-:W-:Y:S01]  /*2f00*/  @!P0 LOP3.LUT R4, R3.reuse, 0xffff0000, RZ, 0xc0, !PT ;  /* 0xffff000003048812 */ /* 0x060fe200078ec0ff */
[C---:B------:R-:W-:Y:S01]  /*2f10*/  @!P0 IMAD.U32 R0, R2.reuse, 0x10000, RZ ;  /* 0x0001000002008824 */ /* 0x040fe200078e00ff */
[----:B------:R-:W-:Y:S01]  /*2f20*/  @!P0 LOP3.LUT R2, R2, 0xffff0000, RZ, 0xc0, !PT ;  /* 0xffff000002028812 */ /* 0x000fe200078ec0ff */
[----:B------:R-:W-:Y:S01]  /*2f30*/  @!P0 IMAD.U32 R5, R3, 0x10000, RZ ;  /* 0x0001000003058824 */ /* 0x000fe200078e00ff */
[----:B------:R-:W-:Y:S01]  /*2f40*/  @!P0 SHF.L.U32 R3, R17, 0x10, RZ ;  /* 0x0000001011038819 */ /* 0x000fe200000006ff */
[CC--:B------:R-:W-:Y:S01]  /*2f50*/  @!P0 FMUL.FTZ R25, R7.reuse, R0.reuse ;  /* 0x0000000007198220 */ /* 0x0c0fe20000410000 */
[----:B------:R-:W-:Y:S01]  /*2f60*/  @!P0 FMUL.FTZ R0, R6, R0 ;  /* 0x0000000006008220 */ /* 0x000fe20000410000 */
[----:B------:R-:W-:Y:S01]  /*2f70*/  @!P0 FMUL.FTZ R27, R22, R4 ;  /* 0x00000004161b8220 */ /* 0x000fe20000410000 */
[----:B------:R-:W-:Y:S01]  /*2f80*/  @!P0 FMUL.FTZ R28, R20, R5 ;  /* 0x00000005141c8220 */ /* 0x000fe20000410000 */
[-C--:B------:R-:W-:Y:S01]  /*2f90*/  @!P0 FFMA.FTZ R25, R6, R8.reuse, -R25 ;  /* 0x0000000806198223 */ /* 0x080fe20000010819 */
[----:B------:R-:W-:Y:S01]  /*2fa0*/  @!P0 FFMA.FTZ R0, R7, R8, R0 ;  /* 0x0000000807008223 */ /* 0x000fe20000010000 */
[----:B------:R-:W-:Y:S01]  /*2fb0*/  @!P0 LOP3.LUT R8, R17, 0xffff0000, RZ, 0xc0, !PT ;  /* 0xffff000011088812 */ /* 0x000fe200078ec0ff */
[----:B------:R-:W-:Y:S01]  /*2fc0*/  @!P0 IMAD.U32 R6, R19, 0x10000, RZ ;  /* 0x0001000013068824 */ /* 0x000fe200078e00ff */
[----:B------:R-:W-:Y:S02]  /*2fd0*/  @!P0 SHF.L.U32 R7, R18, 0x10, RZ ;  /* 0x0000001012078819 */ /* 0x000fe400000006ff */
[----:B------:R-:W-:Y:S01]  /*2fe0*/  @!P0 F2FP.BF16.F32.PACK_AB R0, R0, R25 ;  /* 0x000000190000823e */ /* 0x000fe200000010ff */
[-C--:B------:R-:W-:Y:S01]  /*2ff0*/  @!P0 FMUL.FTZ R26, R8, R2.reuse ;  /* 0x00000002081a8220 */ /* 0x080fe20000410000 */
[C---:B------:R-:W-:Y:S01]  /*3000*/  @!P0 FMUL.FTZ R2, R3.reuse, R2 ;  /* 0x0000000203028220 */ /* 0x040fe20000410000 */
[----:B------:R-:W-:Y:S01]  /*3010*/  @!P0 FMUL.FTZ R4, R6, R4 ;  /* 0x0000000406048220 */ /* 0x000fe20000410000 */
[----:B------:R-:W-:Y:S01]  /*3020*/  @!P0 MOV R16, R0 ;  /* 0x0000000000108202 */ /* 0x000fe20000000f00 */
[----:B------:R-:W-:Y:S01]  /*3030*/  @!P0 FFMA.FTZ R26, R3, R15, -R26 ;  /* 0x0000000f031a8223 */ /* 0x000fe2000001081a */
[C---:B------:R-:W-:Y:S01]  /*3040*/  @!P0 FMUL.FTZ R3, R7.reuse, R5 ;  /* 0x0000000507038220 */ /* 0x040fe20000410000 */
[----:B------:R-:W-:Y:S01]  /*3050*/  @!P0 FFMA.FTZ R2, R8, R15, R2 ;  /* 0x0000000f08028223 */ /* 0x000fe20000010002 */
[----:B------:R-:W-:Y:S01]  /*3060*/  @!P0 FFMA.FTZ R7, R7, R21, -R28 ;  /* 0x0000001507078223 */ /* 0x000fe2000001081c */
[----:B------:R-:W-:Y:S01]  /*3070*/  @!P0 FFMA.FTZ R27, R6, R23, -R27 ;  /* 0x00000017061b8223 */ /* 0x000fe2000001081b */
[----:B------:R-:W-:Y:S01]  /*3080*/  @!P0 FFMA.FTZ R3, R20, R21, R3 ;  /* 0x0000001514038223 */ /* 0x000fe20000010003 */
[----:B------:R-:W-:Y:S01]  /*3090*/  @!P0 FFMA.FTZ R4, R22, R23, R4 ;  /* 0x0000001716048223 */ /* 0x000fe20000010004 */
[----:B------:R-:W-:Y:S03]  /*30a0*/  @!P0 F2FP.BF16.F32.PACK_AB R2, R2, R26 ;  /* 0x0000001a0202823e */ /* 0x000fe600000010ff */
[----:B------:R-:W-:Y:S02]  /*30b0*/  @!P0 F2FP.BF16.F32.PACK_AB R3, R3, R7 ;  /* 0x000000070303823e */ /* 0x000fe400000010ff */
[----:B------:R-:W-:Y:S02]  /*30c0*/  @!P0 F2FP.BF16.F32.PACK_AB R4, R4, R27 ;  /* 0x0000001b0404823e */ /* 0x000fe400000010ff */
[----:B------:R-:W-:Y:S02]  /*30d0*/  @!P0 MOV R17, R2 ;  /* 0x0000000200118202 */ /* 0x000fe40000000f00 */
[----:B------:R-:W-:Y:S02]  /*30e0*/  @!P0 MOV R18, R3 ;  /* 0x0000000300128202 */ /* 0x000fe40000000f00 */
[----:B------:R-:W-:Y:S05]  /*30f0*/  @!P0 MOV R19, R4 ;  /* 0x0000000400138202 */ /* 0x000fea0000000f00 */
[----:B------:R3:W-:Y:S02]  /*3100*/  STG.E.128 desc[UR6][R82.64], R16 ;  /* 0x0000001052007986 */ /* 0x0007e4000c101d06 */
.L_x_2011:
[----:B------:R-:W-:Y:S05]  /*3110*/  BSYNC B0 ;  /* 0x0000000000007941 */ /* 0x000fea0003800000 */
.L_x_2010:
[----:B------:R-:W-:Y:S04]  /*3120*/  BSSY B0, `(.L_x_2012) ;  /* 0x000003c000007945 */ /* 0x000fe80003800000 */
[----:B------:R-:W-:Y:S05]  /*3130*/  @P3 BRA `(.L_x_2013) ;  /* 0x0000000000e83947 */ /* 0x000fea0003800000 */
[----:B------:R-:W-:Y:S02]  /*3140*/  ISETP.GE.AND P0, PT, R196, UR4, PT ;  /* 0x00000004c4007c0c */ /* 0x000fe4000bf06270 */
[C---:B-1-3--:R-:W-:Y:S04]  /*3150*/  LEA R16, P3, R95.reuse, R89, 0x1 ;  /* 0x000000595f107211 */ /* 0x04afe800078608ff */
[----:B------:R-:W-:Y:S06]  /*3160*/  LEA.HI.X R17, R95, R88, R94, 0x1, P3 ;  /* 0x000000585f117211 */ /* 0x000fec00018f0c5e */
[----:B------:R-:W3:Y:S01]  /*3170*/  LDG.E.128 R16, desc[UR6][R16.64] ;  /* 0x0000000610107981 */ /* 0x000ee2000c1e1d00 */
[C---:B------:R-:W-:Y:S01]  /*3180*/  @!P0 SHF.L.U64.HI R0, R66.reuse, 0x1, R65 ;  /* 0x0000000142008819 */ /* 0x040fe20000010241 */
[----:B------:R-:W-:Y:S05]  /*3190*/  @!P0 IMAD.SHL.U32 R2, R66, 0x2, RZ ;  /* 0x0000000242028824 */ /* 0x000fea00078e00ff */
[C---:B------:R-:W-:Y:S02]  /*31a0*/  @!P0 IADD3 R22, P6, R2.reuse, R32, RZ ;  /* 0x0000002002168210 */ /* 0x040fe40007fde0ff */
[----:B------:R-:W-:Y:S03]  /*31b0*/  @!P0 IADD3 R2, P3, R2, R11, RZ ;  /* 0x0000000b02028210 */ /* 0x000fe60007f7e0ff */
[C---:B------:R-:W-:Y:S01]  /*31c0*/  @!P0 IMAD.X R23, R0.reuse, 0x1, R31, P6 ;  /* 0x0000000100178824 */ /* 0x040fe200030e061f */
[----:B------:R-:W-:Y:S05]  /*31d0*/  @!P0 IADD3.X R3, R0, R10, RZ, P3, !PT ;  /* 0x0000000a00038210 */ /* 0x000fea0001ffe4ff */
[----:B------:R-:W4:Y:S06]  /*31e0*/  @!P0 LDG.E.64 R22, desc[UR6][R22.64] ;  /* 0x0000000616168981 */ /* 0x000f2c000c1e1b00 */
[----:B------:R-:W5:Y:S01]  /*31f0*/  @!P0 LDG.E.64 R2, desc[UR6][R2.64] ;  /* 0x0000000602028981 */ /* 0x000f62000c1e1b00 */
[C---:B---3--:R-:W-:Y:S01]  /*3200*/  @!P0 LOP3.LUT R7, R16.reuse, 0xffff0000, RZ, 0xc0, !PT ;  /* 0xffff000010078812 */ /* 0x048fe200078ec0ff */
[----:B------:R-:W-:Y:S01]  /*3210*/  @!P0 IMAD.U32 R6, R16, 0x10000, RZ ;  /* 0x0001000010068824 */ /* 0x000fe200078e00ff */
[----:B------:R-:W-:Y:S02]  /*3220*/  @!P0 LOP3.LUT R15, R17, 0xffff0000, RZ, 0xc0, !PT ;  /* 0xffff0000110f8812 */ /* 0x000fe400078ec0ff */
[C---:B----4-:R-:W-:Y:S01]  /*3230*/  @!P0 LOP3.LUT R20, R22.reuse, 0xffff0000, RZ, 0xc0, !PT ;  /* 0xffff000016148812 */ /* 0x050fe200078ec0ff */
[----:B------:R-:W-:Y:S01]  /*3240*/  @!P0 IMAD.U32 R8, R22, 0x10000, RZ ;  /* 0x0001000016088824 */ /* 0x000fe200078e00ff */
[----:B------:R-:W-:Y:S01]  /*3250*/  @!P0 LOP3.LUT R22, R19, 0xffff0000, RZ, 0xc0, !PT ;  /* 0xffff000013168812 */ /* 0x000fe200078ec0ff */
[C---:B------:R-:W-:Y:S01]  /*3260*/  @!P0 IMAD.U32 R21, R23.reuse, 0x10000, RZ ;  /* 0x0001000017158824 */ /* 0x040fe200078e00ff */
[----:B------:R-:W-:Y:S02]  /*3270*/  @!P0 LOP3.LUT R23, R23, 0xffff0000, RZ, 0xc0, !PT ;  /* 0xffff000017178812 */ /* 0x000fe400078ec0ff */
[C---:B-----5:R-:W-:Y:S02]  /*3280*/  @!P0 SHF.L.U32 R0, R2.reuse, 0x10, RZ ;  /* 0x0000001002008819 */ /* 0x060fe400000006ff */
[----:B------:R-:W-:Y:S02]  /*3290*/  @!P0 LOP3.LUT R2, R2, 0xffff0000, RZ, 0xc0, !PT ;  /* 0xffff000002028812 */ /* 0x000fe400078ec0ff */
[----:B------:R-:W-:Y:S01]  /*32a0*/  @!P0 SHF.L.U32 R5, R3, 0x10, RZ ;  /* 0x0000001003058819 */ /* 0x000fe200000006ff */
[-C--:B------:R-:W-:Y:S01]  /*32b0*/  @!P0 FMUL.FTZ R25, R7, R0.reuse ;  /* 0x0000000007198220 */ /* 0x080fe20000410000 */
[----:B------:R-:W-:Y:S01]  /*32c0*/  @!P0 LOP3.LUT R4, R3, 0xffff0000, RZ, 0xc0, !PT ;  /* 0xffff000003048812 */ /* 0x000fe200078ec0ff */
[C---:B------:R-:W-:Y:S01]  /*32d0*/  @!P0 FMUL.FTZ R0, R6.reuse, R0 ;  /* 0x0000000006008220 */ /* 0x040fe20000410000 */
[----:B------:R-:W-:Y:S02]  /*32e0*/  @!P0 IMAD.U32 R3, R17, 0x10000, RZ ;  /* 0x0001000011038824 */ /* 0x000fe400078e00ff */
[----:B------:R-:W-:Y:S01]  /*32f0*/  @!P0 FFMA.FTZ R25, R6, R8, -R25 ;  /* 0x0000000806198223 */ /* 0x000fe20000010819 */
[----:B------:R-:W-:Y:S01]  /*3300*/  @!P0 FMUL.FTZ R26, R15, R2 ;  /* 0x000000020f1a8220 */ /* 0x000fe20000410000 */
[----:B------:R-:W-:Y:S01]  /*3310*/  @!P0 FFMA.FTZ R0, R7, R8, R0 ;  /* 0x0000000807008223 */ /* 0x000fe20000010000 */
[C---:B------:R-:W-:Y:S01]  /*3320*/  @!P0 LOP3.LUT R8, R18.reuse, 0xffff0000, RZ, 0xc0, !PT ;  /* 0xffff000012088812 */ /* 0x040fe200078ec0ff */
[----:B------:R-:W-:Y:S01]  /*3330*/  @!P0 IMAD.U32 R6, R19, 0x10000, RZ ;  /* 0x0001000013068824 */ /* 0x000fe200078e00ff */
[----:B------:R-:W-:Y:S01]  /*3340*/  @!P0 SHF.L.U32 R7, R18, 0x10, RZ ;  /* 0x0000001012078819 */ /* 0x000fe200000006ff */
[C---:B------:R-:W-:Y:S01]  /*3350*/  @!P0 FFMA.FTZ R26, R3.reuse, R20, -R26 ;  /* 0x00000014031a8223 */ /* 0x040fe2000001081a */
[----:B------:R-:W-:Y:S01]  /*3360*/  @!P0 F2FP.BF16.F32.PACK_AB R0, R0, R25 ;  /* 0x000000190000823e */ /* 0x000fe200000010ff */
[----:B------:R-:W-:Y:S01]  /*3370*/  @!P0 FMUL.FTZ R2, R3, R2 ;  /* 0x0000000203028220 */ /* 0x000fe20000410000 */
[-C--:B------:R-:W-:Y:S01]  /*3380*/  @!P0 FMUL.FTZ R28, R8, R5.reuse ;  /* 0x00000005081c8220 */ /* 0x080fe20000410000 */
[----:B------:R-:W-:Y:S01]  /*3390*/  @!P0 FMUL.FTZ R3, R7, R5 ;  /* 0x0000000507038220 */ /* 0x000fe20000410000 */
[----:B------:R-:W-:Y:S01]  /*33a0*/  MOV R5, UR18 ;  /* 0x0000001200057c02 */ /* 0x000fe20008000f00 */
[-C--:B------:R-:W-:Y:S01]  /*33b0*/  @!P0 FMUL.FTZ R27, R22, R4.reuse ;  /* 0x00000004161b8220 */ /* 0x080fe20000410000 */
[----:B------:R-:W-:Y:S01]  /*33c0*/  @!P0 FMUL.FTZ R4, R6, R4 ;  /* 0x0000000406048220 */ /* 0x000fe20000410000 */
[----:B------:R-:W-:Y:S01]  /*33d0*/  @!P0 FFMA.FTZ R2, R15, R20, R2 ;  /* 0x000000140f028223 */ /* 0x000fe20000010002 */
[-C--:B------:R-:W-:Y:S01]  /*33e0*/  @!P0 FFMA.FTZ R7, R7, R21.reuse, -R28 ;  /* 0x0000001507078223 */ /* 0x080fe2000001081c */
[----:B------:R-:W-:Y:S01]  /*33f0*/  MOV R28, UR19 ;  /* 0x00000013001c7c02 */ /* 0x000fe20008000f00 */
[----:B------:R-:W-:Y:S01]  /*3400*/  @!P0 FFMA.FTZ R3, R8, R21, R3 ;  /* 0x0000001508038223 */ /* 0x000fe20000010003 */
[-C--:B------:R-:W-:Y:S01]  /*3410*/  @!P0 FFMA.FTZ R27, R6, R23.reuse, -R27 ;  /* 0x00000017061b8223 */ /* 0x080fe2000001081b */
[----:B------:R-:W-:Y:S01]  /*3420*/  @!P0 F2FP.BF16.F32.PACK_AB R2, R2, R26 ;  /* 0x0000001a0202823e */ /* 0x000fe200000010ff */
[----:B------:R-:W-:Y:S01]  /*3430*/  @!P0 FFMA.FTZ R4, R22, R23, R4 ;  /* 0x0000001716048223 */ /* 0x000fe20000010004 */
[----:B------:R-:W-:Y:S01]  /*3440*/  LEA R28, P3, R28, R82, 0x1 ;  /* 0x000000521c1c7211 */ /* 0x000fe200078608ff */
[----:B------:R-:W-:Y:S01]  /*3450*/  @!P0 IMAD.MOV.U32 R16, RZ, RZ, R0 ;  /* 0x000000ffff108224 */ /* 0x000fe200078e0000 */
[----:B------:R-:W-:Y:S01]  /*3460*/  @!P0 F2FP.BF16.F32.PACK_AB R3, R3, R7 ;  /* 0x000000070303823e */ /* 0x000fe200000010ff */
[----:B------:R-:W-:Y:S01]  /*3470*/  IMAD.U32 R6, RZ, RZ, UR19 ;  /* 0x00000013ff067e24 */ /* 0x000fe2000f8e00ff */
[----:B------:R-:W-:Y:S02]  /*3480*/  @!P0 F2FP.BF16.F32.PACK_AB R4, R4, R27 ;  /* 0x0000001b0404823e */ /* 0x000fe400000010ff */
[----:B------:R-:W-:Y:S01]  /*3490*/  @!P0 MOV R17, R2 ;  /* 0x0000000200118202 */ /* 0x000fe20000000f00 */
[----:B------:R-:W-:Y:S01]  /*34a0*/  @!P0 IMAD.MOV.U32 R18, RZ, RZ, R3 ;  /* 0x000000ffff128224 */ /* 0x000fe200078e0003 */
[----:B------:R-:W-:Y:S02]  /*34b0*/  LEA.HI.X R29, R6, R81, R5, 0x1, P3 ;  /* 0x00000051061d7211 */ /* 0x000fe400018f0c05 */
[----:B------:R-:W-:Y:S05]  /*34c0*/  @!P0 MOV R19, R4 ;  /* 0x0000000400138202 */ /* 0x000fea0000000f00 */
[----:B------:R4:W-:Y:S02]  /*34d0*/  STG.E.128 desc[UR6][R28.64], R16 ;  /* 0x000000101c007986 */ /* 0x0009e4000c101d06 */
.L_x_2013:
[----:B------:R-:W-:Y:S05]  /*34e0*/  BSYNC B0 ;  /* 0x0000000000007941 */ /* 0x000fea0003800000 */
.L_x_2012:
[----:B------:R-:W-:Y:S01]  /*34f0*/  ISETP.GE.OR P3, PT, R98, R125, P1 ;  /* 0x0000007d6200720c */ /* 0x000fe20000f66670 */
[----:B------:R-:W-:Y:S04]  /*3500*/  BSSY B0, `(.L_x_2014) ;  /* 0x000003c000007945 */ /* 0x000fe80003800000 */
[----:B------:R-:W-:Y:S08]  /*3510*/  @P2 BRA `(.L_x_2015) ;  /* 0x0000000000e82947 */ /* 0x000ff00003800000 */
[----:B------:R-:W-:Y:S01]  /*3520*/  ISETP.GE.AND P0, PT, R196, UR4, PT ;  /* 0x00000004c4007c0c */ /* 0x000fe2000bf06270 */
[----:B----4-:R-:W-:Y:S01]  /*3530*/  IMAD.U32 R29, RZ, RZ, UR31 ;  /* 0x0000001fff1d7e24 */ /* 0x010fe2000f8e00ff */
[C---:B-1-3--:R-:W-:Y:S02]  /*3540*/  LEA R16, P2, R70.reuse, R89, 0x1 ;  /* 0x0000005946107211 */ /* 0x04afe400078408ff */
[----:B------:R-:W-:Y:S02]  /*3550*/  MOV R28, UR30 ;  /* 0x0000001e001c7c02 */ /* 0x000fe40008000f00 */
[----:B------:R-:W-:Y:S06]  /*3560*/  LEA.HI.X R17, R70, R88, R69, 0x1, P2 ;  /* 0x0000005846117211 */ /* 0x000fec00010f0c45 */
[----:B------:R-:W3:Y:S01]  /*3570*/  LDG.E.128 R16, desc[UR6][R16.64] ;  /* 0x0000000610107981 */ /* 0x000ee2000c1e1d00 */
[C---:B------:R-:W-:Y:S01]  /*3580*/  @!P0 SHF.L.U64.HI R0, R64.reuse, 0x1, R63 ;  /* 0x0000000140008819 */ /* 0x040fe2000001023f */
[----:B------:R-:W-:Y:S05]  /*3590*/  @!P0 IMAD.SHL.U32 R2, R64, 0x2, RZ ;  /* 0x0000000240028824 */ /* 0x000fea00078e00ff */
[C---:B------:R-:W-:Y:S02]  /*35a0*/  @!P0 IADD3 R22, P6, R2.reuse, R32, RZ ;  /* 0x0000002002168210 */ /* 0x040fe40007fde0ff */
[----:B------:R-:W-:Y:S03]  /*35b0*/  @!P0 IADD3 R2, P2, R2, R11, RZ ;  /* 0x0000000b02028210 */ /* 0x000fe60007f5e0ff */
[C---:B------:R-:W-:Y:S01]  /*35c0*/  @!P0 IMAD.X R23, R0.reuse, 0x1, R31, P6 ;  /* 0x0000000100178824 */ /* 0x040fe200030e061f */
[----:B------:R-:W-:Y:S02]  /*35d0*/  @!P0 IADD3.X R3, R0, R10, RZ, P2, !PT ;  /* 0x0000000a00038210 */ /* 0x000fe400017fe4ff */
[----:B------:R-:W-:Y:S03]  /*35e0*/  LEA R36, P2, R28, R82, 0x1 ;  /* 0x000000521c247211 */ /* 0x000fe600078408ff */
        /* <DEDUP_REMOVED lines=28> */
[-C--:B------:R-:W-:Y:S01]  /*37b0*/  @!P0 FMUL.FTZ R5, R22, R4.reuse ;  /* 0x0000000416058220 */ /* 0x080fe20000410000 */
[----:B------:R-:W-:Y:S01]  /*37c0*/  @!P0 FMUL.FTZ R4, R6, R4 ;  /* 0x0000000406048220 */ /* 0x000fe20000410000 */
[----:B------:R-:W-:Y:S01]  /*37d0*/  @!P0 FFMA.FTZ R2, R15, R20, R2 ;  /* 0x000000140f028223 */ /* 0x000fe20000010002 */
[-C--:B------:R-:W-:Y:S01]  /*37e0*/  @!P0 FFMA.FTZ R7, R7, R21.reuse, -R27 ;  /* 0x0000001507078223 */ /* 0x080fe2000001081b */
[----:B------:R-:W-:Y:S01]  /*37f0*/  @!P0 FFMA.FTZ R3, R8, R21, R3 ;  /* 0x0000001508038223 */ /* 0x000fe20000010003 */
[-C--:B------:R-:W-:Y:S01]  /*3800*/  @!P0 FFMA.FTZ R6, R6, R23.reuse, -R5 ;  /* 0x0000001706068223 */ /* 0x080fe20000010805 */
[----:B------:R-:W-:Y:S01]  /*3810*/  MOV R5, UR34 ;  /* 0x0000002200057c02 */ /* 0x000fe20008000f00 */
[----:B------:R-:W-:Y:S01]  /*3820*/  @!P0 FFMA.FTZ R4, R22, R23, R4 ;  /* 0x0000001716048223 */ /* 0x000fe20000010004 */
[----:B------:R-:W-:Y:S01]  /*3830*/  @!P0 F2FP.BF16.F32.PACK_AB R2, R2, R26 ;  /* 0x0000001a0202823e */ /* 0x000fe200000010ff */
[----:B------:R-:W-:Y:S01]  /*3840*/  @!P0 IMAD.MOV.U32 R16, RZ, RZ, R0 ;  /* 0x000000ffff108224 */ /* 0x000fe200078e0000 */
[----:B------:R-:W-:Y:S02]  /*3850*/  @!P0 F2FP.BF16.F32.PACK_AB R3, R3, R7 ;  /* 0x000000070303823e */ /* 0x000fe400000010ff */
[----:B------:R-:W-:Y:S02]  /*3860*/  @!P0 F2FP.BF16.F32.PACK_AB R4, R4, R6 ;  /* 0x000000060404823e */ /* 0x000fe400000010ff */
[----:B------:R-:W-:Y:S01]  /*3870*/  LEA.HI.X R37, R28, R81, R5, 0x1, P2 ;  /* 0x000000511c257211 */ /* 0x000fe200010f0c05 */
[----:B------:R-:W-:Y:S01]  /*3880*/  @!P0 IMAD.MOV.U32 R18, RZ, RZ, R3 ;  /* 0x000000ffff128224 */ /* 0x000fe200078e0003 */
[----:B------:R-:W-:Y:S02]  /*3890*/  @!P0 MOV R17, R2 ;  /* 0x0000000200118202 */ /* 0x000fe40000000f00 */
[----:B------:R-:W-:Y:S05]  /*38a0*/  @!P0 MOV R19, R4 ;  /* 0x0000000400138202 */ /* 0x000fea0000000f00 */
[----:B------:R1:W-:Y:S02]  /*38b0*/  STG.E.128 desc[UR6][R36.64], R16 ;  /* 0x0000001024007986 */ /* 0x0003e4000c101d06 */
.L_x_2015:
[----:B------:R-:W-:Y:S05]  /*38c0*/  BSYNC B0 ;  /* 0x0000000000007941 */ /* 0x000fea0003800000 */
.L_x_2014:
[-C--:B------:R-:W-:Y:S01]  /*38d0*/  ISETP.LT.OR P0, PT, R100, R124.reuse, P5 ;  /* 0x0000007c6400720c */ /* 0x080fe20002f01670 */
[----:B------:R-:W-:Y:S01]  /*38e0*/  BSSY B0, `(.L_x_2016) ;  /* 0x0000049000007945 */ /* 0x000fe20003800000 */
[-C--:B------:R-:W-:Y:S01]  /*38f0*/  ISETP.GE.OR P2, PT, R97, R125.reuse, P1 ;  /* 0x0000007d6100720c */ /* 0x080fe20000f46670 */
[----:B--2---:R-:W-:Y:S01]  /*3900*/  IMAD.U32 R24, R24, -0x80, RZ ;  /* 0xffffff8018187824 */ /* 0x004fe200078e00ff */
[----:B------:R-:W-:Y:S01]  /*3910*/  ISETP.GE.OR P1, PT, R96, R125, P1 ;  /* 0x0000007d6000720c */ /* 0x000fe20000f26670 */
[----:B------:R-:W-:Y:S01]  /*3920*/  IMAD.MOV.U32 R30, RZ, RZ, R32 ;  /* 0x000000ffff1e7224 */ /* 0x000fe200078e0020 */
[-C--:B------:R-:W-:Y:S02]  /*3930*/  ISETP.LT.OR P4, PT, R99, R124.reuse, P4 ;  /* 0x0000007c6300720c */ /* 0x080fe40002781670 */
[-C--:B------:R-:W-:Y:S02]  /*3940*/  ISETP.LT.OR P3, PT, R98, R124.reuse, P3 ;  /* 0x0000007c6200720c */ /* 0x080fe40001f61670 */
[-C--:B------:R-:W-:Y:S02]  /*3950*/  ISETP.LT.OR P2, PT, R97, R124.reuse, P2 ;  /* 0x0000007c6100720c */ /* 0x080fe40001741670 */
[----:B------:R-:W-:Y:S01]  /*3960*/  ISETP.LT.OR P1, PT, R96, R124, P1 ;  /* 0x0000007c6000720c */ /* 0x000fe20000f21670 */
[----:B------:R-:W-:Y:S01]  /*3970*/  @!UPT UIADD3 URZ, URZ, URZ, URZ ;  /* 0x0000003f3f3ff290 */ /* 0x000fe2000fffe03f */
[----:B------:R-:W-:Y:S11]  /*3980*/  @P0 BRA `(.L_x_2017) ;  /* 0x0000000000f80947 */ /* 0x000ff60003800000 */
[----:B------:R-:W-:Y:S01]  /*3990*/  ISETP.GE.AND P0, PT, R196, UR4, PT ;  /* 0x00000004c4007c0c */ /* 0x000fe2000bf06270 */
[----:B------:R-:W2:Y:S01]  /*39a0*/  LDC.64 R2, c[0x0][0x338] ;  /* 0x0000ce00ff027b82 */ /* 0x000ea20000000a00 */
[----:B-1----:R-:W-:Y:S01]  /*39b0*/  MOV R4, R89 ;  /* 0x0000005900047202 */ /* 0x002fe20000000f00 */
[----:B------:R-:W-:Y:S02]  /*39c0*/  IMAD.MOV.U32 R5, RZ, RZ, R88 ;  /* 0x000000ffff057224 */ /* 0x000fe400078e0058 */
[----:B---3--:R-:W-:Y:S04]  /*39d0*/  IMAD.MOV.U32 R83, RZ, RZ, R81 ;  /* 0x000000ffff537224 */ /* 0x008fe800078e0051 */
[----:B------:R-:W1:Y:S04]  /*39e0*/  LDC.64 R26, c[0x0][0x248] ;  /* 0x00009200ff1a7b82 */ /* 0x000e680000000a00 */
[----:B------:R-:W-:Y:S01]  /*39f0*/  @!P0 SHF.L.U64.HI R0, R62, 0x1, R61 ;  /* 0x000000013e008819 */ /* 0x000fe2000001023d */
[----:B-1----:R-:W-:Y:S02]  /*3a00*/  IMAD R27, R27, 0xc0, RZ ;  /* 0x000000c01b1b7824 */ /* 0x002fe400078e02ff */
[----:B--2---:R-:W-:Y:S01]  /*3a10*/  IMAD.WIDE.U32 R4, R2, 0xc0, R4 ;  /* 0x000000c002047825 */ /* 0x004fe200078e0004 */
[----:B------:R-:W-:Y:S03]  /*3a20*/  @!P0 SHF.L.U32 R2, R62, 0x1, RZ ;  /* 0x000000013e028819 */ /* 0x000fe600000006ff */
[----:B------:R-:W-:Y:S01]  /*3a30*/  IMAD R3, R3, 0xc0, RZ ;  /* 0x000000c003037824 */ /* 0x000fe200078e02ff */
[C---:B------:R-:W-:Y:S02]  /*3a40*/  @!P0 IADD3 R22, P6, R2.reuse, R32, RZ ;  /* 0x0000002002168210 */ /* 0x040fe40007fde0ff */
[----:B------:R-:W-:Y:S01]  /*3a50*/  @!P0 IADD3 R2, P5, R2, R11, RZ ;  /* 0x0000000b02028210 */ /* 0x000fe20007fbe0ff */
[----:B------:R-:W-:Y:S01]  /*3a60*/  IMAD.IADD R5, R5, 0x1, R3 ;  /* 0x0000000105057824 */ /* 0x000fe200078e0203 */
[C---:B------:R-:W-:Y:S03]  /*3a70*/  @!P0 IADD3.X R23, R0.reuse, R31, RZ, P6, !PT ;  /* 0x0000001f00178210 */ /* 0x040fe600037fe4ff */
[----:B------:R-:W-:Y:S01]  /*3a80*/  @!P0 IMAD.X R3, R0, 0x1, R10, P5 ;  /* 0x0000000100038824 */ /* 0x000fe200028e060a */
[----:B----4-:R-:W2:Y:S08]  /*3a90*/  LDG.E.128 R16, desc[UR6][R4.64] ;  /* 0x0000000604107981 */ /* 0x010eb0000c1e1d00 */
[----:B------:R-:W3:Y:S06]  /*3aa0*/  @!P0 LDG.E.64 R2, desc[UR6][R2.64] ;  /* 0x0000000602028981 */ /* 0x000eec000c1e1b00 */
[----:B------:R-:W4:Y:S01]  /*3ab0*/  @!P0 LDG.E.64 R22, desc[UR6][R22.64] ;  /* 0x0000000616168981 */ /* 0x000f22000c1e1b00 */
[C---:B--2---:R-:W-:Y:S02]  /*3ac0*/  @!P0 LOP3.LUT R7, R16.reuse, 0xffff0000, RZ, 0xc0, !PT ;  /* 0xffff000010078812 */ /* 0x044fe400078ec0ff */
[----:B------:R-:W-:Y:S02]  /*3ad0*/  @!P0 SHF.L.U32 R6, R16, 0x10, RZ ;  /* 0x0000001010068819 */ /* 0x000fe400000006ff */
[----:B------:R-:W-:Y:S02]  /*3ae0*/  @!P0 LOP3.LUT R20, R18, 0xffff0000, RZ, 0xc0, !PT ;  /* 0xffff000012148812 */ /* 0x000fe400078ec0ff */
[C---:B---3--:R-:W-:Y:S02]  /*3af0*/  @!P0 SHF.L.U32 R0, R2.reuse, 0x10, RZ ;  /* 0x0000001002008819 */ /* 0x048fe400000006ff */
[----:B------:R-:W-:Y:S02]  /*3b00*/  @!P0 LOP3.LUT R2, R2, 0xffff0000, RZ, 0xc0, !PT ;  /* 0xffff000002028812 */ /* 0x000fe400078ec0ff */
[----:B------:R-:W-:Y:S01]  /*3b10*/  @!P0 SHF.L.U32 R5, R3, 0x10, RZ ;  /* 0x0000001003058819 */ /* 0x000fe200000006ff */
[-C--:B------:R-:W-:Y:S01]  /*3b20*/  @!P0 FMUL.FTZ R25, R7, R0.reuse ;  /* 0x0000000007198220 */ /* 0x080fe20000410000 */
[C---:B----4-:R-:W-:Y:S01]  /*3b30*/  @!P0 LOP3.LUT R15, R22.reuse, 0xffff0000, RZ, 0xc0, !PT ;  /* 0xffff0000160f8812 */ /* 0x050fe200078ec0ff */
[----:B------:R-:W-:Y:S01]  /*3b40*/  @!P0 IMAD.U32 R8, R22, 0x10000, RZ ;  /* 0x0001000016088824 */ /* 0x000fe200078e00ff */
[----:B------:R-:W-:Y:S01]  /*3b50*/  @!P0 LOP3.LUT R4, R3, 0xffff0000, RZ, 0xc0, !PT ;  /* 0xffff000003048812 */ /* 0x000fe200078ec0ff */
[C---:B------:R-:W-:Y:S01]  /*3b60*/  @!P0 FMUL.FTZ R0, R6.reuse, R0 ;  /* 0x0000000006008220 */ /* 0x040fe20000410000 */
[C---:B------:R-:W-:Y:S01]  /*3b70*/  @!P0 LOP3.LUT R22, R19.reuse, 0xffff0000, RZ, 0xc0, !PT ;  /* 0xffff000013168812 */ /* 0x040fe200078ec0ff */
[-C--:B------:R-:W-:Y:S01]  /*3b80*/  @!P0 FFMA.FTZ R25, R6, R8.reuse, -R25 ;  /* 0x0000000806198223 */ /* 0x080fe20000010819 */
[----:B------:R-:W-:Y:S01]  /*3b90*/  @!P0 SHF.L.U32 R6, R19, 0x10, RZ ;  /* 0x0000001013068819 */ /* 0x000fe200000006ff */
[----:B------:R-:W-:Y:S01]  /*3ba0*/  @!P0 FFMA.FTZ R0, R7, R8, R0 ;  /* 0x0000000807008223 */ /* 0x000fe20000010000 */
[C---:B------:R-:W-:Y:S01]  /*3bb0*/  @!P0 LOP3.LUT R8, R17.reuse, 0xffff0000, RZ, 0xc0, !PT ;  /* 0xffff000011088812 */ /* 0x040fe200078ec0ff */
[----:B------:R-:W-:Y:S01]  /*3bc0*/  @!P0 IMAD.U32 R3, R17, 0x10000, RZ ;  /* 0x0001000011038824 */ /* 0x000fe200078e00ff */
[----:B------:R-:W-:Y:S01]  /*3bd0*/  @!P0 SHF.L.U32 R7, R18, 0x10, RZ ;  /* 0x0000001012078819 */ /* 0x000fe200000006ff */
[C---:B------:R-:W-:Y:S01]  /*3be0*/  @!P0 IMAD.U32 R21, R23.reuse, 0x10000, RZ ;  /* 0x0001000017158824 */ /* 0x040fe200078e00ff */
[----:B------:R-:W-:Y:S01]  /*3bf0*/  @!P0 LOP3.LUT R23, R23, 0xffff0000, RZ, 0xc0, !PT ;  /* 0xffff000017178812 */ /* 0x000fe200078ec0ff */
[-C--:B------:R-:W-:Y:S01]  /*3c00*/  @!P0 FMUL.FTZ R28, R8, R2.reuse ;  /* 0x00000002081c8220 */ /* 0x080fe20000410000 */
[----:B------:R-:W-:Y:S01]  /*3c10*/  @!P0 F2FP.BF16.F32.PACK_AB R0, R0, R25 ;  /* 0x000000190000823e */ /* 0x000fe200000010ff */
[C---:B------:R-:W-:Y:S01]  /*3c20*/  @!P0 FMUL.FTZ R2, R3.reuse, R2 ;  /* 0x0000000203028220 */ /* 0x040fe20000410000 */
[----:B------:R-:W-:Y:S01]  /*3c30*/  @!P0 FMUL.FTZ R29, R22, R4 ;  /* 0x00000004161d8220 */ /* 0x000fe20000410000 */
[----:B------:R-:W-:Y:S01]  /*3c40*/  @!P0 FFMA.FTZ R28, R3, R15, -R28 ;  /* 0x0000000f031c8223 */ /* 0x000fe2000001081c */
[----:B------:R-:W-:Y:S01]  /*3c50*/  @!P0 MOV R16, R0 ;  /* 0x0000000000108202 */ /* 0x000fe20000000f00 */
[CC--:B------:R-:W-:Y:S01]  /*3c60*/  @!P0 FMUL.FTZ R3, R7.reuse, R5.reuse ;  /* 0x0000000507038220 */ /* 0x0c0fe20000410000 */
[----:B------:R-:W-:Y:S01]  /*3c70*/  @!P0 FMUL.FTZ R36, R20, R5 ;  /* 0x0000000514248220 */ /* 0x000fe20000410000 */
[----:B------:R-:W-:Y:S01]  /*3c80*/  @!P0 FMUL.FTZ R4, R6, R4 ;  /* 0x0000000406048220 */ /* 0x000fe20000410000 */
[----:B------:R-:W-:Y:S01]  /*3c90*/  @!P0 FFMA.FTZ R2, R8, R15, R2 ;  /* 0x0000000f08028223 */ /* 0x000fe20000010002 */
[-C--:B------:R-:W-:Y:S01]  /*3ca0*/  @!P0 FFMA.FTZ R3, R20, R21.reuse, R3 ;  /* 0x0000001514038223 */ /* 0x080fe20000010003 */
[----:B------:R-:W-:Y:S01]  /*3cb0*/  @!P0 FFMA.FTZ R7, R7, R21, -R36 ;  /* 0x0000001507078223 */ /* 0x000fe20000010824 */
[-C--:B------:R-:W-:Y:S01]  /*3cc0*/  @!P0 FFMA.FTZ R29, R6, R23.reuse, -R29 ;  /* 0x00000017061d8223 */ /* 0x080fe2000001081d */
[----:B------:R-:W-:Y:S01]  /*3cd0*/  @!P0 FFMA.FTZ R4, R22, R23, R4 ;  /* 0x0000001716048223 */ /* 0x000fe20000010004 */
[----:B------:R-:W-:Y:S01]  /*3ce0*/  @!P0 F2FP.BF16.F32.PACK_AB R2, R2, R28 ;  /* 0x0000001c0202823e */ /* 0x000fe200000010ff */
[----:B------:R-:W-:Y:S01]  /*3cf0*/  IMAD.WIDE.U32 R20, R26, 0xc0, R82 ;  /* 0x000000c01a147825 */ /* 0x000fe200078e0052 */
[----:B------:R-:W-:Y:S02]  /*3d00*/  @!P0 F2FP.BF16.F32.PACK_AB R3, R3, R7 ;  /* 0x000000070303823e */ /* 0x000fe400000010ff */
[----:B------:R-:W-:Y:S01]  /*3d10*/  @!P0 F2FP.BF16.F32.PACK_AB R4, R4, R29 ;  /* 0x0000001d0404823e */ /* 0x000fe200000010ff */
[----:B------:R-:W-:Y:S01]  /*3d20*/  @!P0 IMAD.MOV.U32 R17, RZ, RZ, R2 ;  /* 0x000000ffff118224 */ /* 0x000fe200078e0002 */
[----:B------:R-:W-:Y:S02]  /*3d30*/  IADD3 R21, R21, R27, RZ ;  /* 0x0000001b15157210 */ /* 0x000fe40007ffe0ff */
[----:B------:R-:W-:Y:S02]  /*3d40*/  @!P0 MOV R18, R3 ;  /* 0x0000000300128202 */ /* 0x000fe40000000f00 */
[----:B------:R-:W-:Y:S05]  /*3d50*/  @!P0 MOV R19, R4 ;  /* 0x0000000400138202 */ /* 0x000fea0000000f00 */
[----:B------:R2:W-:Y:S02]  /*3d60*/  STG.E.128 desc[UR6][R20.64], R16 ;  /* 0x0000001014007986 */ /* 0x0005e4000c101d06 */
.L_x_2017:
[----:B------:R-:W-:Y:S05]  /*3d70*/  BSYNC B0 ;  /* 0x0000000000007941 */ /* 0x000fea0003800000 */
.L_x_2016:
[----:B------:R-:W-:Y:S04]  /*3d80*/  BSSY B0, `(.L_x_2018) ;  /* 0x000003c000007945 */ /* 0x000fe80003800000 */
[----:B------:R-:W-:Y:S05]  /*3d90*/  @P4 BRA `(.L_x_2019) ;  /* 0x0000000000e84947 */ /* 0x000fea0003800000 */
[----:B------:R-:W-:Y:S01]  /*3da0*/  ISETP.GE.AND P0, PT, R196, UR4, PT ;  /* 0x00000004c4007c0c */ /* 0x000fe2000bf06270 */
[----:B----4-:R-:W-:Y:S01]  /*3db0*/  IMAD.U32 R29, RZ, RZ, UR33 ;  /* 0x00000021ff1d7e24 */ /* 0x010fe2000f8e00ff */
[C---:B-123--:R-:W-:Y:S02]  /*3dc0*/  LEA R16, P4, R72.reuse, R89, 0x1 ;  /* 0x0000005948107211 */ /* 0x04efe400078808ff */
[----:B------:R-:W-:Y:S02]  /*3dd0*/  MOV R28, UR32 ;  /* 0x00000020001c7c02 */ /* 0x000fe40008000f00 */
[----:B------:R-:W-:Y:S06]  /*3de0*/  LEA.HI.X R17, R72, R88, R71, 0x1, P4 ;  /* 0x0000005848117211 */ /* 0x000fec00020f0c47 */
[----:B------:R-:W2:Y:S01]  /*3df0*/  LDG.E.128 R16, desc[UR6][R16.64] ;  /* 0x0000000610107981 */ /* 0x000ea2000c1e1d00 */
[C---:B------:R-:W-:Y:S01]  /*3e00*/  @!P0 SHF.L.U64.HI R0, R60.reuse, 0x1, R59 ;  /* 0x000000013c008819 */ /* 0x040fe2000001023b */
[----:B------:R-:W-:Y:S05]  /*3e10*/  @!P0 IMAD.SHL.U32 R2, R60, 0x2, RZ ;  /* 0x000000023c028824 */ /* 0x000fea00078e00ff */
[C---:B------:R-:W-:Y:S02]  /*3e20*/  @!P0 IADD3 R22, P5, R2.reuse, R32, RZ ;  /* 0x0000002002168210 */ /* 0x040fe40007fbe0ff */
[----:B------:R-:W-:Y:S03]  /*3e30*/  @!P0 IADD3 R2, P4, R2, R11, RZ ;  /* 0x0000000b02028210 */ /* 0x000fe60007f9e0ff */
[C---:B------:R-:W-:Y:S01]  /*3e40*/  @!P0 IMAD.X R23, R0.reuse, 0x1, R31, P5 ;  /* 0x0000000100178824 */ /* 0x040fe200028e061f */
[----:B------:R-:W-:Y:S02]  /*3e50*/  @!P0 IADD3.X R3, R0, R10, RZ, P4, !PT ;  /* 0x0000000a00038210 */ /* 0x000fe400027fe4ff */
[----:B------:R-:W-:Y:S03]  /*3e60*/  LEA R36, P4, R28, R82, 0x1 ;  /* 0x000000521c247211 */ /* 0x000fe600078808ff */
[----:B------:R-:W3:Y:S06]  /*3e70*/  @!P0 LDG.E.64 R22, desc[UR6][R22.64] ;  /* 0x0000000616168981 */ /* 0x000eec000c1e1b00 */
[----:B------:R-:W4:Y:S01]  /*3e80*/  @!P0 LDG.E.64 R2, desc[UR6][R2.64] ;  /* 0x0000000602028981 */ /* 0x000f22000c1e1b00 */
[C---:B--2---:R-:W-:Y:S01]  /*3e90*/  @!P0 LOP3.LUT R7, R16.reuse, 0xffff0000, RZ, 0xc0, !PT ;  /* 0xffff000010078812 */ /* 0x044fe200078ec0ff */
[----:B------:R-:W-:Y:S01]  /*3ea0*/  @!P0 IMAD.U32 R6, R16, 0x10000, RZ ;  /* 0x0001000010068824 */ /* 0x000fe200078e00ff */
[----:B------:R-:W-:Y:S02]  /*3eb0*/  @!P0 LOP3.LUT R15, R17, 0xffff0000, RZ, 0xc0, !PT ;  /* 0xffff0000110f8812 */ /* 0x000fe400078ec0ff */
[C---:B---3--:R-:W-:Y:S01]  /*3ec0*/  @!P0 LOP3.LUT R20, R22.reuse, 0xffff0000, RZ, 0xc0, !PT ;  /* 0xffff000016148812 */ /* 0x048fe200078ec0ff */
[----:B------:R-:W-:Y:S01]  /*3ed0*/  @!P0 IMAD.U32 R8, R22, 0x10000, RZ ;  /* 0x0001000016088824 */ /* 0x000fe200078e00ff */
[----:B------:R-:W-:Y:S01]  /*3ee0*/  @!P0 LOP3.LUT R22, R19, 0xffff0000, RZ, 0xc0, !PT ;  /* 0xffff000013168812 */ /* 0x000fe200078ec0ff */
[C---:B------:R-:W-:Y:S01]  /*3ef0*/  @!P0 IMAD.U32 R21, R23.reuse, 0x10000, RZ ;  /* 0x0001000017158824 */ /* 0x040fe200078e00ff */
[----:B------:R-:W-:Y:S02]  /*3f00*/  @!P0 LOP3.LUT R23, R23, 0xffff0000, RZ, 0xc0, !PT ;  /* 0xffff000017178812 */ /* 0x000fe400078ec0ff */
[C---:B----4-:R-:W-:Y:S02]  /*3f10*/  @!P0 SHF.L.U32 R0, R2.reuse, 0x10, RZ ;  /* 0x0000001002008819 */ /* 0x050fe400000006ff */
        /* <DEDUP_REMOVED lines=34> */
.L_x_2019:
[----:B------:R-:W-:Y:S05]  /*4140*/  BSYNC B0 ;  /* 0x0000000000007941 */ /* 0x000fea0003800000 */
.L_x_2018:
[----:B------:R-:W-:Y:S04]  /*4150*/  BSSY B0, `(.L_x_2020) ;  /* 0x0000040000007945 */ /* 0x000fe80003800000 */
[----:B------:R-:W-:Y:S05]  /*4160*/  @P3 BRA `(.L_x_2021) ;  /* 0x0000000000f83947 */ /* 0x000fea0003800000 */
[----:B------:R-:W-:Y:S01]  /*4170*/  ISETP.GE.AND P0, PT, R196, UR4, PT ;  /* 0x00000004c4007c0c */ /* 0x000fe2000bf06270 */
[----:B------:R-:W5:Y:S01]  /*4180*/  LDC.64 R2, c[0x0][0x338] ;  /* 0x0000ce00ff027b82 */ /* 0x000f620000000a00 */
[----:B-1----:R-:W-:Y:S01]  /*4190*/  MOV R4, R89 ;  /* 0x0000005900047202 */ /* 0x002fe20000000f00 */
[----:B------:R-:W-:Y:S02]  /*41a0*/  IMAD.MOV.U32 R5, RZ, RZ, R88 ;  /* 0x000000ffff057224 */ /* 0x000fe400078e0058 */
[----:B---3--:R-:W-:Y:S04]  /*41b0*/  IMAD.MOV.U32 R83, RZ, RZ, R81 ;  /* 0x000000ffff537224 */ /* 0x008fe800078e0051 */
[----:B------:R-:W1:Y:S04]  /*41c0*/  LDC.64 R26, c[0x0][0x248] ;  /* 0x00009200ff1a7b82 */ /* 0x000e680000000a00 */
[----:B------:R-:W-:Y:S01]  /*41d0*/  @!P0 SHF.L.U64.HI R0, R58, 0x1, R57 ;  /* 0x000000013a008819 */ /* 0x000fe20000010239 */
[----:B-1----:R-:W-:Y:S02]  /*41e0*/  IMAD R27, R27, 0x140, RZ ;  /* 0x000001401b1b7824 */ /* 0x002fe400078e02ff */
[----:B-----5:R-:W-:Y:S01]  /*41f0*/  IMAD.WIDE.U32 R4, R2, 0x140, R4 ;  /* 0x0000014002047825 */ /* 0x020fe200078e0004 */
[----:B------:R-:W-:Y:S03]  /*4200*/  @!P0 SHF.L.U32 R2, R58, 0x1, RZ ;  /* 0x000000013a028819 */ /* 0x000fe600000006ff */
[----:B------:R-:W-:Y:S01]  /*4210*/  IMAD R3, R3, 0x140, RZ ;  /* 0x0000014003037824 */ /* 0x000fe200078e02ff */
[C---:B------:R-:W-:Y:S02]  /*4220*/  @!P0 IADD3 R22, P4, R2.reuse, R32, RZ ;  /* 0x0000002002168210 */ /* 0x040fe40007f9e0ff */
[----:B------:R-:W-:Y:S01]  /*4230*/  @!P0 IADD3 R2, P3, R2, R11, RZ ;  /* 0x0000000b02028210 */ /* 0x000fe20007f7e0ff */
[----:B------:R-:W-:Y:S01]  /*4240*/  IMAD.IADD R5, R5, 0x1, R3 ;  /* 0x0000000105057824 */ /* 0x000fe200078e0203 */
[C---:B------:R-:W-:Y:S03]  /*4250*/  @!P0 IADD3.X R23, R0.reuse, R31, RZ, P4, !PT ;  /* 0x0000001f00178210 */ /* 0x040fe600027fe4ff */
[----:B------:R-:W-:Y:S01]  /*4260*/  @!P0 IMAD.X R3, R0, 0x1, R10, P3 ;  /* 0x0000000100038824 */ /* 0x000fe200018e060a */
[----:B--2-4-:R-:W2:Y:S08]  /*4270*/  LDG.E.128 R16, desc[UR6][R4.64] ;  /* 0x0000000604107981 */ /* 0x014eb0000c1e1d00 */
        /* <DEDUP_REMOVED lines=45> */
.L_x_2021:
[----:B------:R-:W-:Y:S05]  /*4550*/  BSYNC B0 ;  /* 0x0000000000007941 */ /* 0x000fea0003800000 */
.L_x_2020:
        /* <DEDUP_REMOVED lines=64> */
.L_x_2023:
[----:B------:R-:W-:Y:S05]  /*4960*/  BSYNC B0 ;  /* 0x0000000000007941 */ /* 0x000fea0003800000 */
.L_x_2022:
        /* <DEDUP_REMOVED lines=64> */
.L_x_2025:
[----:B------:R-:W-:Y:S05]  /*4d70*/  BSYNC B0 ;  /* 0x0000000000007941 */ /* 0x000fea0003800000 */
.L_x_2024:
[C---:B------:R-:W-:Y:S01]  /*4d80*/  LEA R32, P1, R24.reuse, R30, 0x1 ;  /* 0x0000001e18207211 */ /* 0x040fe200078208ff */
[----:B------:R-:W-:Y:S01]  /*4d90*/  IMAD.MOV.U32 R2, RZ, RZ, R11 ;  /* 0x000000ffff027224 */ /* 0x000fe200078e000b */
[----:B------:R-:W-:Y:S01]  /*4da0*/  UMOV UR4, UR45 ;  /* 0x0000002d00047c82 */ /* 0x000fe20008000000 */
[----:B------:R-:W-:Y:S01]  /*4db0*/  IMAD.MOV.U32 R3, RZ, RZ, R10 ;  /* 0x000000ffff037224 */ /* 0x000fe200078e000a */
[C---:B------:R-:W-:Y:S02]  /*4dc0*/  LEA.HI.X.SX32 R31, R24.reuse, R31, 0x1, P1 ;  /* 0x0000001f181f7211 */ /* 0x040fe400008f0eff */
[C---:B------:R-:W-:Y:S04]  /*4dd0*/  LEA R11, P0, R24.reuse, R2, 0x1 ;  /* 0x00000002180b7211 */ /* 0x040fe800078008ff */
[----:B------:R-:W-:Y:S01]  /*4de0*/  LEA.HI.X.SX32 R10, R24, R3, 0x1, P0 ;  /* 0x00000003180a7211 */ /* 0x000fe200000f0eff */
[----:B------:R-:W-:Y:S08]  /*4df0*/  BRA `(.L_x_2026) ;  /* 0x00000038005c7947 */ /* 0x000ff00003800000 */
.L_x_2009:
[----:B------:R-:W-:Y:S01]  /*4e00*/  ULEA.HI UR56, UR4, UR4, URZ, 0x1 ;  /* 0x0000000404387291 */ /* 0x000fe2000f8f083f */
[----:B------:R-:W-:Y:S03]  /*4e10*/  BSSY B1, `(.L_x_2027) ;  /* 0x000005d000017945 */ /* 0x000fe60003800000 */
[----:B------:R-:W-:Y:S06]  /*4e20*/  USHF.R.S32.HI UR56, URZ, 0x1, UR56 ;  /* 0x000000013f387899 */ /* 0x000fec0008011438 */
[----:B------:R-:W-:Y:S01]  /*4e30*/  MOV R126, UR56 ;  /* 0x00000038007e7c02 */ /* 0x000fe20008000f00 */
[----:B------:R-:W-:Y:S05]  /*4e40*/  @P0 BRA `(.L_x_2028) ;  /* 0x0000000400640947 */ /* 0x000fea0003800000 */
[----:B-1----:R-:W-:Y:S01]  /*4e50*/  IMAD.MOV.U32 R4, RZ, RZ, R89 ;  /* 0x000000ffff047224 */ /* 0x002fe200078e0059 */
[----:B------:R-:W-:Y:S01]  /*4e60*/  MOV R5, R88 ;  /* 0x0000005800057202 */ /* 0x000fe20000000f00 */
[----:B------:R-:W-:Y:S01]  /*4e70*/  BSSY B0, `(.L_x_2029) ;  /* 0x0000055000007945 */ /* 0x000fe20003800000 */
[----:B------:R-:W-:Y:S01]  /*4e80*/  ISETP.GE.AND P0, PT, R196, UR4, PT ;  /* 0x00000004c4007c0c */ /* 0x000fe2000bf06270 */
[----:B------:R-:W-:Y:S02]  /*4e90*/  IMAD.MOV.U32 R83, RZ, RZ, R81 ;  /* 0x000000ffff537224 */ /* 0x000fe400078e0051 */
[----:B------:R1:W5:Y:S10]  /*4ea0*/  LDG.E.128 R16, desc[UR6][R4.64] ;  /* 0x0000000604107981 */ /* 0x000374000c1e1d00 */
[----:B------:R-:W-:Y:S05]  /*4eb0*/  @P0 BRA `(.L_x_2030) ;  /* 0x0000000400400947 */ /* 0x000fea0003800000 */
[----:B------:R-:W-:Y:S01]  /*4ec0*/  ISETP.GE.AND P2, PT, R196, R126, PT ;  /* 0x0000007ec400720c */ /* 0x000fe20003f46270 */
[----:B------:R-:W-:Y:S01]  /*4ed0*/  IMAD.MOV.U32 R3, RZ, RZ, R126 ;  /* 0x000000ffff037224 */ /* 0x000fe200078e007e */
[----:B------:R-:W-:Y:S01]  /*4ee0*/  MOV R0, RZ ;  /* 0x000000ff00007202 */ /* 0x000fe20000000f00 */
[----:B------:R-:W-:Y:S01]  /*4ef0*/  IMAD.MOV.U32 R21, RZ, RZ, R90 ;  /* 0x000000ffff157224 */ /* 0x000fe200078e005a */
[----:B------:R-:W-:Y:S01]  /*4f00*/  MOV R20, R91 ;  /* 0x0000005b00147202 */ /* 0x000fe20000000f00 */
[----:B-----5:R-:W-:Y:S01]  /*4f10*/  IMAD.U32 R25, R17, 0x10000, RZ ;  /* 0x0001000011197824 */ /* 0x020fe200078e00ff */
[C---:B------:R-:W-:Y:S01]  /*4f20*/  SHF.L.U32 R23, R16.reuse, 0x10, RZ ;  /* 0x0000001010177819 */ /* 0x040fe200000006ff */
[----:B------:R-:W-:Y:S01]  /*4f30*/  IMAD.U32 R29, R19, 0x10000, RZ ;  /* 0x00010000131d7824 */ /* 0x000fe200078e00ff */
[----:B------:R-:W-:Y:S02]  /*4f40*/  LOP3.LUT R24, R16, 0xffff0000, RZ, 0xc0, !PT ;  /* 0xffff000010187812 */ /* 0x000fe400078ec0ff */
[----:B------:R-:W-:Y:S02]  /*4f50*/  LOP3.LUT R26, R17, 0xffff0000, RZ, 0xc0, !PT ;  /* 0xffff0000111a7812 */ /* 0x000fe400078ec0ff */
[C---:B------:R-:W-:Y:S01]  /*4f60*/  SHF.L.U32 R27, R18.reuse, 0x10, RZ ;  /* 0x00000010121b7819 */ /* 0x040fe200000006ff */
[----:B------:R-:W-:Y:S01]  /*4f70*/  @P2 IMAD R3, RZ, RZ, -UR56 ;  /* 0x80000038ff032e24 */ /* 0x000fe2000f8e02ff */
[----:B------:R-:W-:Y:S01]  /*4f80*/  LOP3.LUT R28, R18, 0xffff0000, RZ, 0xc0, !PT ;  /* 0xffff0000121c7812 */ /* 0x000fe200078ec0ff */
[----:B------:R-:W-:Y:S01]  /*4f90*/  @P2 IMAD R0, RZ, RZ, -UR56 ;  /* 0x80000038ff002e24 */ /* 0x000fe2000f8e02ff */
[----:B------:R-:W-:Y:S02]  /*4fa0*/  LOP3.LUT R30, R19, 0xffff0000, RZ, 0xc0, !PT ;  /* 0xffff0000131e7812 */ /* 0x000fe400078ec0ff */
[C---:B------:R-:W-:Y:S04]  /*4fb0*/  LEA R2, P0, R3.reuse, R4, 0x1 ;  /* 0x0000000403027211 */ /* 0x040fe800078008ff */
[----:B------:R-:W-:Y:S02]  /*4fc0*/  LEA.HI.X.SX32 R3, R3, R5, 0x1, P0 ;  /* 0x0000000503037211 */ /* 0x000fe400000f0eff */
[C---:B------:R-:W-:Y:S03]  /*4fd0*/  LEA R128, P0, R0.reuse, R20, 0x1 ;  /* 0x0000001400807211 */ /* 0x040fe600078008ff */
[----:B-1----:R1:W2:Y:S01]  /*4fe0*/  LDG.E.128 R4, desc[UR6][R2.64] ;  /* 0x0000000602047981 */ /* 0x0022a2000c1e1d00 */
[----:B------:R-:W-:Y:S02]  /*4ff0*/  LEA.HI.X.SX32 R129, R0, R21, 0x1, P0 ;  /* 0x0000001500817211 */ /* 0x000fe400000f0eff */
[----:B------:R-:W-:Y:S01]  /*5000*/  MOV R0, RZ ;  /* 0x000000ff00007202 */ /* 0x000fe20000000f00 */
[----:B------:R-:W-:Y:S04]  /*5010*/  @P2 IMAD R0, RZ, RZ, -UR56 ;  /* 0x80000038ff002e24 */ /* 0x000fe8000f8e02ff */
[----:B------:R-:W3:Y:S01]  /*5020*/  LDG.E.128 R128, desc[UR6][R128.64] ;  /* 0x0000000680807981 */ /* 0x000ee2000c1e1d00 */
[----:B-1----:R-:W-:Y:S01]  /*5030*/  MOV R2, R93 ;  /* 0x0000005d00027202 */ /* 0x002fe20000000f00 */
[----:B------:R-:W-:Y:S03]  /*5040*/  IMAD.MOV.U32 R3, RZ, RZ, R92 ;  /* 0x000000ffff037224 */ /* 0x000fe600078e005c */
[C---:B------:R-:W-:Y:S04]  /*5050*/  LEA R2, P0, R0.reuse, R2, 0x1 ;  /* 0x0000000200027211 */ /* 0x040fe800078008ff */
[----:B------:R-:W-:Y:S05]  /*5060*/  LEA.HI.X.SX32 R3, R0, R3, 0x1, P0 ;  /* 0x0000000300037211 */ /* 0x000fea00000f0eff */
[----:B------:R1:W4:Y:S01]  /*5070*/  LDG.E.128 R36, desc[UR6][R2.64] ;  /* 0x0000000602247981 */ /* 0x000322000c1e1d00 */
[C---:B--2---:R-:W-:Y:S01]  /*5080*/  LOP3.LUT R16, R7.reuse, 0xffff0000, RZ, 0xc0, !PT ;  /* 0xffff000007107812 */ /* 0x044fe200078ec0ff */
[----:B------:R-:W-:Y:S01]  /*5090*/  IMAD.U32 R8, R7, 0x10000, RZ ;  /* 0x0001000007087824 */ /* 0x000fe200078e00ff */
[C---:B------:R-:W-:Y:S01]  /*50a0*/  SHF.L.U32 R0, R4.reuse, 0x10, RZ ;  /* 0x0000001004007819 */ /* 0x040fe200000006ff */
[C---:B-1----:R-:W-:Y:S01]  /*50b0*/  IMAD.U32 R3, R5.reuse, 0x10000, RZ ;  /* 0x0001000005037824 */ /* 0x042fe200078e00ff */
[----:B------:R-:W-:Y:S02]  /*50c0*/  LOP3.LUT R2, R4, 0xffff0000, RZ, 0xc0, !PT ;  /* 0xffff000004027812 */ /* 0x000fe400078ec0ff */
[----:B------:R-:W-:Y:S02]  /*50d0*/  LOP3.LUT R4, R5, 0xffff0000, RZ, 0xc0, !PT ;  /* 0xffff000005047812 */ /* 0x000fe400078ec0ff */
[C---:B---3--:R-:W-:Y:S01]  /*50e0*/  LOP3.LUT R15, R131.reuse, 0xffff0000, RZ, 0xc0, !PT ;  /* 0xffff0000830f7812 */ /* 0x048fe200078ec0ff */
[----:B------:R-:W-:Y:S01]  /*50f0*/  IMAD.U32 R7, R131, 0x10000, RZ ;  /* 0x0001000083077824 */ /* 0x000fe200078e00ff */
[C---:B------:R-:W-:Y:S01]  /*5100*/  SHF.L.U32 R22, R128.reuse, 0x10, RZ ;  /* 0x0000001080167819 */ /* 0x040fe200000006ff */
[----:B------:R-:W-:Y:S01]  /*5110*/  IMAD.U32 R20, R129, 0x10000, RZ ;  /* 0x0001000081147824 */ /* 0x000fe200078e00ff */
[----:B------:R-:W-:Y:S01]  /*5120*/  LOP3.LUT R21, R128, 0xffff0000, RZ, 0xc0, !PT ;  /* 0xffff000080157812 */ /* 0x000fe200078ec0ff */
[----:B------:R-:W-:Y:S01]  /*5130*/  @!P2 FADD.FTZ R7, -R7, -RZ ;  /* 0x800000ff0707a221 */ /* 0x000fe20000010100 */
[C---:B------:R-:W-:Y:S01]  /*5140*/  SHF.L.U32 R18, R130.reuse, 0x10, RZ ;  /* 0x0000001082127819 */ /* 0x040fe200000006ff */
        /* <DEDUP_REMOVED lines=17> */
[----:B------:R-:W-:Y:S01]  /*5260*/  FMUL.FTZ R3, R3, R20 ;  /* 0x0000001403037220 */ /* 0x000fe20000410000 */
[----:B------:R-:W-:Y:S01]  /*5270*/  FMUL.FTZ R4, R4, R19 ;  /* 0x0000001304047220 */ /* 0x000fe20000410000 */
[C---:B----4-:R-:W-:Y:S01]  /*5280*/  SHF.L.U32 R15, R36.reuse, 0x10, RZ ;  /* 0x00000010240f7819 */ /* 0x050fe200000006ff */
[----:B------:R-:W-:Y:S01]  /*5290*/  IMAD.U32 R17, R37, 0x10000, RZ ;  /* 0x0001000025117824 */ /* 0x000fe200078e00ff */
[----:B------:R-:W-:Y:S01]  /*52a0*/  LOP3.LUT R16, R36, 0xffff0000, RZ, 0xc0, !PT ;  /* 0xffff000024107812 */ /* 0x000fe200078ec0ff */
[----:B------:R-:W-:Y:S01]  /*52b0*/  IMAD.U32 R21, R39, 0x10000, RZ ;  /* 0x0001000027157824 */ /* 0x000fe200078e00ff */
[----:B------:R-:W-:Y:S01]  /*52c0*/  LOP3.LUT R18, R37, 0xffff0000, RZ, 0xc0, !PT ;  /* 0xffff000025127812 */ /* 0x000fe200078ec0ff */
[----:B------:R-:W-:Y:S01]  /*52d0*/  FFMA.FTZ R0, R23, R15, R0 ;  /* 0x0000000f17007223 */ /* 0x000fe20000010000 */
[----:B------:R-:W-:Y:S01]  /*52e0*/  SHF.L.U32 R19, R38, 0x10, RZ ;  /* 0x0000001026137819 */ /* 0x000fe200000006ff */
        /* <DEDUP_REMOVED lines=13> */
.L_x_2030:
[----:B------:R-:W-:Y:S05]  /*53c0*/  BSYNC B0 ;  /* 0x0000000000007941 */ /* 0x000fea0003800000 */
.L_x_2029:
[----:B-----5:R2:W-:Y:S02]  /*53d0*/  STG.E.128 desc[UR6][R82.64], R16 ;  /* 0x0000001052007986 */ /* 0x0205e4000c101d06 */
.L_x_2028:
[----:B------:R-:W-:Y:S05]  /*53e0*/  BSYNC B1 ;  /* 0x0000000000017941 */ /* 0x000fea0003800000 */
.L_x_2027:
[C---:B------:R-:W-:Y:S01]  /*53f0*/  ISETP.GE.OR P0, PT, R52.reuse, R125, P1 ;  /* 0x0000007d3400720c */ /* 0x040fe20000f06670 */
[----:B------:R-:W-:Y:S03]  /*5400*/  BSSY B1, `(.L_x_2031) ;  /* 0x0000061000017945 */ /* 0x000fe60003800000 */
[----:B------:R-:W-:Y:S11]  /*5410*/  ISETP.LT.OR P0, PT, R52, R124, P0 ;  /* 0x0000007c3400720c */ /* 0x000ff60000701670 */
[----:B------:R-:W-:Y:S02]  /*5420*/  @!UPT UIADD3 URZ, URZ, URZ, URZ ;  /* 0x0000003f3f3ff290 */ /* 0x000fe4000fffe03f */
[----:B------:R-:W-:Y:S05]  /*5430*/  @P0 BRA `(.L_x_2032) ;  /* 0x0000000400740947 */ /* 0x000fea0003800000 */
[C---:B-1----:R-:W-:Y:S01]  /*5440*/  LEA R4, P0, R95.reuse, R89, 0x1 ;  /* 0x000000595f047211 */ /* 0x042fe200078008ff */
[----:B------:R-:W-:Y:S01]  /*5450*/  IMAD.U32 R132, RZ, RZ, UR19 ;  /* 0x00000013ff847e24 */ /* 0x000fe2000f8e00ff */
[----:B------:R-:W-:Y:S01]  /*5460*/  ISETP.GE.AND P2, PT, R196, UR4, PT ;  /* 0x00000004c4007c0c */ /* 0x000fe2000bf46270 */
[----:B------:R-:W-:Y:S01]  /*5470*/  IMAD.U32 R2, RZ, RZ, UR19 ;  /* 0x00000013ff027e24 */ /* 0x000fe2000f8e00ff */
[----:B------:R-:W-:Y:S01]  /*5480*/  LEA.HI.X R5, R95, R88, R94, 0x1, P0 ;  /* 0x000000585f057211 */ /* 0x000fe200000f0c5e */
[----:B------:R-:W-:Y:S01]  /*5490*/  IMAD.U32 R0, RZ, RZ, UR18 ;  /* 0x00000012ff007e24 */ /* 0x000fe2000f8e00ff */
[----:B------:R-:W-:Y:S01]  /*54a0*/  LEA R132, P0, R132, R82, 0x1 ;  /* 0x0000005284847211 */ /* 0x000fe200078008ff */
[----:B------:R-:W-:Y:S02]  /*54b0*/  BSSY B0, `(.L_x_2033) ;  /* 0x0000054000007945 */ /* 0x000fe40003800000 */
[----:B--2---:R1:W5:Y:S01]  /*54c0*/  LDG.E.128 R16, desc[UR6][R4.64] ;  /* 0x0000000604107981 */ /* 0x004362000c1e1d00 */
        /* <DEDUP_REMOVED lines=15> */
[C---:B------:R-:W-:Y:S02]  /*55c0*/  LEA R2, P0, R3.reuse, R4, 0x1 ;  /* 0x0000000403027211 */ /* 0x040fe400078008ff */
[----:B------:R-:W-:Y:S02]  /*55d0*/  IADD3 R8, P3, R66, R0, RZ ;  /* 0x0000000042087210 */ /* 0x000fe40007f7e0ff */
[----:B------:R-:W-:Y:S02]  /*55e0*/  LEA.HI.X.SX32 R3, R3, R5, 0x1, P0 ;  /* 0x0000000503037211 */ /* 0x000fe400000f0eff */
[----:B------:R-:W-:Y:S02]  /*55f0*/  LEA.HI.X.SX32 R0, R0, R65, 0x1, P3 ;  /* 0x0000004100007211 */ /* 0x000fe400018f0eff */
[C---:B------:R-:W-:Y:S01]  /*5600*/  LEA R128, P0, R8.reuse, R91, 0x1 ;  /* 0x0000005b08807211 */ /* 0x040fe200078008ff */
[----:B-1----:R1:W2:Y:S03]  /*5610*/  LDG.E.128 R4, desc[UR6][R2.64] ;  /* 0x0000000602047981 */ /* 0x0022a6000c1e1d00 */
[----:B------:R-:W-:Y:S01]  /*5620*/  LEA.HI.X R129, R8, R90, R0, 0x1, P0 ;  /* 0x0000005a08817211 */ /* 0x000fe200000f0c00 */
[----:B------:R-:W-:Y:S01]  /*5630*/  IMAD.MOV.U32 R0, RZ, RZ, RZ ;  /* 0x000000ffff007224 */ /* 0x000fe200078e00ff */
[----:B------:R-:W-:Y:S04]  /*5640*/  @P2 IADD3 R0, RZ, -UR56, RZ ;  /* 0x80000038ff002c10 */ /* 0x000fe8000fffe0ff */
[----:B------:R-:W3:Y:S01]  /*5650*/  LDG.E.128 R128, desc[UR6][R128.64] ;  /* 0x0000000680807981 */ /* 0x000ee2000c1e1d00 */
[----:B-1----:R-:W-:Y:S04]  /*5660*/  IADD3 R3, P0, R66, R0, RZ ;  /* 0x0000000042037210 */ /* 0x002fe80007f1e0ff */
[----:B------:R-:W-:Y:S02]  /*5670*/  LEA.HI.X.SX32 R0, R0, R65, 0x1, P0 ;  /* 0x0000004100007211 */ /* 0x000fe400000f0eff */
[C---:B------:R-:W-:Y:S04]  /*5680*/  LEA R2, P0, R3.reuse, R93, 0x1 ;  /* 0x0000005d03027211 */ /* 0x040fe800078008ff */
[----:B------:R-:W-:Y:S05]  /*5690*/  LEA.HI.X R3, R3, R92, R0, 0x1, P0 ;  /* 0x0000005c03037211 */ /* 0x000fea00000f0c00 */
[----:B------:R1:W4:Y:S01]  /*56a0*/  LDG.E.128 R36, desc[UR6][R2.64] ;  /* 0x0000000602247981 */ /* 0x000322000c1e1d00 */
[C---:B--2---:R-:W-:Y:S01]  /*56b0*/  SHF.L.U32 R8, R7.reuse, 0x10, RZ ;  /* 0x0000001007087819 */ /* 0x044fe200000006ff */
[C---:B------:R-:W-:Y:S01]  /*56c0*/  IMAD.U32 R0, R4.reuse, 0x10000, RZ ;  /* 0x0001000004007824 */ /* 0x040fe200078e00ff */
[----:B------:R-:W-:Y:S02]  /*56d0*/  LOP3.LUT R16, R7, 0xffff0000, RZ, 0xc0, !PT ;  /* 0xffff000007107812 */ /* 0x000fe400078ec0ff */
[----:B-1----:R-:W-:Y:S02]  /*56e0*/  LOP3.LUT R2, R4, 0xffff0000, RZ, 0xc0, !PT ;  /* 0xffff000004027812 */ /* 0x002fe400078ec0ff */
[C---:B------:R-:W-:Y:S02]  /*56f0*/  SHF.L.U32 R3, R5.reuse, 0x10, RZ ;  /* 0x0000001005037819 */ /* 0x040fe400000006ff */
[----:B------:R-:W-:Y:S01]  /*5700*/  LOP3.LUT R4, R5, 0xffff0000, RZ, 0xc0, !PT ;  /* 0xffff000005047812 */ /* 0x000fe200078ec0ff */
[----:B---3--:R-:W-:Y:S01]  /*5710*/  IMAD.U32 R22, R128, 0x10000, RZ ;  /* 0x0001000080167824 */ /* 0x008fe200078e00ff */
[C---:B------:R-:W-:Y:S01]  /*5720*/  SHF.L.U32 R7, R131.reuse, 0x10, RZ ;  /* 0x0000001083077819 */ /* 0x040fe200000006ff */
[----:B------:R-:W-:Y:S01]  /*5730*/  IMAD.U32 R18, R130, 0x10000, RZ ;  /* 0x0001000082127824 */ /* 0x000fe200078e00ff */
[----:B------:R-:W-:Y:S01]  /*5740*/  LOP3.LUT R15, R131, 0xffff0000, RZ, 0xc0, !PT ;  /* 0xffff0000830f7812 */ /* 0x000fe200078ec0ff */
[----:B------:R-:W-:Y:S01]  /*5750*/  IMAD.U32 R5, R6, 0x10000, RZ ;  /* 0x0001000006057824 */ /* 0x000fe200078e00ff */
[----:B------:R-:W-:Y:S01]  /*5760*/  LOP3.LUT R17, R130, 0xffff0000, RZ, 0xc0, !PT ;  /* 0xffff000082117812 */ /* 0x000fe200078ec0ff */
[----:B------:R-:W-:Y:S01]  /*5770*/  @!P2 FADD.FTZ R7, -R7, -RZ ;  /* 0x800000ff0707a221 */ /* 0x000fe20000010100 */
        /* <DEDUP_REMOVED lines=10> */
[----:B------:R-:W-:Y:S01]  /*5820*/  FMUL.FTZ R7, R8, R7 ;  /* 0x0000000708077220 */ /* 0x000fe20000410000 */
        /* <DEDUP_REMOVED lines=16> */
[----:B------:R-:W-:Y:S01]  /*5930*/  SHF.L.U32 R21, R39, 0x10, RZ ;  /* 0x0000001027157819 */ /* 0x000fe200000006ff */
        /* <DEDUP_REMOVED lines=11> */
.L_x_2034:
[----:B------:R-:W-:Y:S05]  /*59f0*/  BSYNC B0 ;  /* 0x0000000000007941 */ /* 0x000fea0003800000 */
.L_x_2033:
[----:B-----5:R3:W-:Y:S02]  /*5a00*/  STG.E.128 desc[UR6][R132.64], R16 ;  /* 0x0000001084007986 */ /* 0x0207e4000c101d06 */
.L_x_2032:
[----:B------:R-:W-:Y:S05]  /*5a10*/  BSYNC B1 ;  /* 0x0000000000017941 */ /* 0x000fea0003800000 */
.L_x_2031:
[C---:B------:R-:W-:Y:S01]  /*5a20*/  ISETP.GE.OR P0, PT, R101.reuse, R125, P1 ;  /* 0x0000007d6500720c */ /* 0x040fe20000f06670 */
[----:B------:R-:W-:Y:S03]  /*5a30*/  BSSY B1, `(.L_x_2035) ;  /* 0x0000061000017945 */ /* 0x000fe60003800000 */
[----:B------:R-:W-:Y:S11]  /*5a40*/  ISETP.LT.OR P0, PT, R101, R124, P0 ;  /* 0x0000007c6500720c */ /* 0x000ff60000701670 */
[----:B------:R-:W-:Y:S02]  /*5a50*/  @!UPT UIADD3 URZ, URZ, URZ, URZ ;  /* 0x0000003f3f3ff290 */ /* 0x000fe4000fffe03f */
[----:B------:R-:W-:Y:S05]  /*5a60*/  @P0 BRA `(.L_x_2036) ;  /* 0x0000000400740947 */ /* 0x000fea0003800000 */
[----:B-1----:R-:W-:Y:S01]  /*5a70*/  LEA R4, P0, R70, R89, 0x1 ;  /* 0x0000005946047211 */ /* 0x002fe200078008ff */
[----:B------:R-:W-:Y:S01]  /*5a80*/  IMAD.U32 R2, RZ, RZ, UR30 ;  /* 0x0000001eff027e24 */ /* 0x000fe2000f8e00ff */
[----:B------:R-:W-:Y:S01]  /*5a90*/  ISETP.GE.AND P2, PT, R196, UR4, PT ;  /* 0x00000004c4007c0c */ /* 0x000fe2000bf46270 */
[----:B------:R-:W-:Y:S01]  /*5aa0*/  IMAD.U32 R0, RZ, RZ, UR34 ;  /* 0x00000022ff007e24 */ /* 0x000fe2000f8e00ff */
[----:B------:R-:W-:Y:S01]  /*5ab0*/  LEA.HI.X R5, R70, R88, R69, 0x1, P0 ;  /* 0x0000005846057211 */ /* 0x000fe200000f0c45 */
[----:B------:R-:W-:Y:S01]  /*5ac0*/  IMAD.U32 R3, RZ, RZ, UR31 ;  /* 0x0000001fff037e24 */ /* 0x000fe2000f8e00ff */
[C---:B---3--:R-:W-:Y:S01]  /*5ad0*/  LEA R132, P0, R2.reuse, R82, 0x1 ;  /* 0x0000005202847211 */ /* 0x048fe200078008ff */
        /* <DEDUP_REMOVED lines=84> */
.L_x_2038:
[----:B------:R-:W-:Y:S05]  /*6020*/  BSYNC B0 ;  /* 0x0000000000007941 */ /* 0x000fea0003800000 */
.L_x_2037:
[----:B-----5:R4:W-:Y:S02]  /*6030*/  STG.E.128 desc[UR6][R132.64], R16 ;  /* 0x0000001084007986 */ /* 0x0209e4000c101d06 */
.L_x_2036:
[----:B------:R-:W-:Y:S05]  /*6040*/  BSYNC B1 ;  /* 0x0000000000017941 */ /* 0x000fea0003800000 */
.L_x_2035:
[C---:B------:R-:W-:Y:S01]  /*6050*/  ISETP.GE.OR P0, PT, R100.reuse, R125, P1 ;  /* 0x0000007d6400720c */ /* 0x040fe20000f06670 */
[----:B------:R-:W-:Y:S03]  /*6060*/  BSSY B1, `(.L_x_2039) ;  /* 0x0000065000017945 */ /* 0x000fe60003800000 */
[----:B------:R-:W-:Y:S11]  /*6070*/  ISETP.LT.OR P0, PT, R100, R124, P0 ;  /* 0x0000007c6400720c */ /* 0x000ff60000701670 */
[----:B------:R-:W-:Y:S02]  /*6080*/  @!UPT UIADD3 URZ, URZ, URZ, URZ ;  /* 0x0000003f3f3ff290 */ /* 0x000fe4000fffe03f */
[----:B------:R-:W-:Y:S05]  /*6090*/  @P0 BRA `(.L_x_2040) ;  /* 0x0000000400840947 */ /* 0x000fea0003800000 */
[----:B------:R-:W3:Y:S01]  /*60a0*/  LDC.64 R2, c[0x0][0x338] ;  /* 0x0000ce00ff027b82 */ /* 0x000ee20000000a00 */
[----:B-1----:R-:W-:Y:S01]  /*60b0*/  MOV R4, R89 ;  /* 0x0000005900047202 */ /* 0x002fe20000000f00 */
[----:B------:R-:W-:Y:S01]  /*60c0*/  BSSY B0, `(.L_x_2041) ;  /* 0x000005d000007945 */ /* 0x000fe20003800000 */
[----:B------:R-:W-:Y:S02]  /*60d0*/  MOV R5, R88 ;  /* 0x0000005800057202 */ /* 0x000fe40000000f00 */
[----:B------:R-:W-:Y:S02]  /*60e0*/  ISETP.GE.AND P0, PT, R196, UR4, PT ;  /* 0x00000004c4007c0c */ /* 0x000fe4000bf06270 */
[----:B--2---:R-:W-:Y:S01]  /*60f0*/  MOV R83, R81 ;  /* 0x0000005100537202 */ /* 0x004fe20000000f00 */
[----:B---3--:R-:W-:Y:S04]  /*6100*/  IMAD.WIDE.U32 R4, R2, 0xc0, R4 ;  /* 0x000000c002047825 */ /* 0x008fe800078e0004 */
        /* <DEDUP_REMOVED lines=26> */
[----:B------:R1:W2:Y:S03]  /*62b0*/  LDG.E.128 R4, desc[UR6][R2.64] ;  /* 0x0000000602047981 */ /* 0x0002a6000c1e1d00 */
        /* <DEDUP_REMOVED lines=61> */
.L_x_2042:
[----:B------:R-:W-:Y:S05]  /*6690*/  BSYNC B0 ;  /* 0x0000000000007941 */ /* 0x000fea0003800000 */
.L_x_2041:
[----:B-----5:R1:W-:Y:S02]  /*66a0*/  STG.E.128 desc[UR6][R132.64], R16 ;  /* 0x0000001084007986 */ /* 0x0203e4000c101d06 */
.L_x_2040:
[----:B------:R-:W-:Y:S05]  /*66b0*/  BSYNC B1 ;  /* 0x0000000000017941 */ /* 0x000fea0003800000 */
.L_x_2039:
        /* <DEDUP_REMOVED lines=11> */
[C---:B---34-:R-:W-:Y:S01]  /*6770*/  LEA R132, P0, R2.reuse, R82, 0x1 ;  /* 0x0000005202847211 */ /* 0x058fe200078008ff */
        /* <DEDUP_REMOVED lines=84> */
.L_x_2046:
[----:B------:R-:W-:Y:S05]  /*6cc0*/  BSYNC B0 ;  /* 0x0000000000007941 */ /* 0x000fea0003800000 */
.L_x_2045:
[----:B-----5:R2:W-:Y:S02]  /*6cd0*/  STG.E.128 desc[UR6][R132.64], R16 ;  /* 0x0000001084007986 */ /* 0x0205e4000c101d06 */
.L_x_2044:
[----:B------:R-:W-:Y:S05]  /*6ce0*/  BSYNC B1 ;  /* 0x0000000000017941 */ /* 0x000fea0003800000 */
.L_x_2043:
        /* <DEDUP_REMOVED lines=100> */
.L_x_2050:
[----:B------:R-:W-:Y:S05]  /*7330*/  BSYNC B0 ;  /* 0x0000000000007941 */ /* 0x000fea0003800000 */
.L_x_2049:
[----:B-----5:R1:W-:Y:S02]  /*7340*/  STG.E.128 desc[UR6][R132.64], R16 ;  /* 0x0000001084007986 */ /* 0x0203e4000c101d06 */
.L_x_2048:
[----:B------:R-:W-:Y:S05]  /*7350*/  BSYNC B1 ;  /* 0x0000000000017941 */ /* 0x000fea0003800000 */
.L_x_2047:
        /* <DEDUP_REMOVED lines=100> */
.L_x_2054:
[----:B------:R-:W-:Y:S05]  /*79a0*/  BSYNC B0 ;  /* 0x0000000000007941 */ /* 0x000fea0003800000 */
.L_x_2053:
[----:B-----5:R1:W-:Y:S02]  /*79b0*/  STG.E.128 desc[UR6][R132.64], R16 ;  /* 0x0000001084007986 */ /* 0x0203e4000c101d06 */
.L_x_2052:
[----:B------:R-:W-:Y:S05]  /*79c0*/  BSYNC B1 ;  /* 0x0000000000017941 */ /* 0x000fea0003800000 */
.L_x_2051:
        /* <DEDUP_REMOVED lines=36> */
[C---:B------:R-:W-:Y:S01]  /*7c10*/  LEA R124, P0, R0.reuse, R91, 0x1 ;  /* 0x0000005b007c7211 */ /* 0x040fe200078008ff */
[----:B------:R1:W2:Y:S03]  /*7c20*/  LDG.E.128 R4, desc[UR6][R2.64] ;  /* 0x0000000602047981 */ /* 0x0002a6000c1e1d00 */
[----:B------:R-:W-:Y:S01]  /*7c30*/  LEA.HI.X R125, R0, R90, R8, 0x1, P0 ;  /* 0x0000005a007d7211 */ /* 0x000fe200000f0c08 */
[----:B------:R-:W-:Y:S02]  /*7c40*/  IMAD.MOV.U32 R0, RZ, RZ, RZ ;  /* 0x000000ffff007224 */ /* 0x000fe400078e00ff */
[----:B------:R-:W-:Y:S03]  /*7c50*/  @P1 IMAD R0, RZ, RZ, -UR56 ;  /* 0x80000038ff001e24 */ /* 0x000fe6000f8e02ff */
[----:B------:R-:W3:Y:S02]  /*7c60*/  LDG.E.128 R124, desc[UR6][R124.64] ;  /* 0x000000067c7c7981 */ /* 0x000ee4000c1e1d00 */
[----:B-1----:R-:W-:Y:S04]  /*7c70*/  IADD3 R3, P0, R54, R0, RZ ;  /* 0x0000000036037210 */ /* 0x002fe80007f1e0ff */
[----:B------:R-:W-:Y:S02]  /*7c80*/  LEA.HI.X.SX32 R0, R0, R53, 0x1, P0 ;  /* 0x0000003500007211 */ /* 0x000fe400000f0eff */
[C---:B------:R-:W-:Y:S04]  /*7c90*/  LEA R2, P0, R3.reuse, R93, 0x1 ;  /* 0x0000005d03027211 */ /* 0x040fe800078008ff */
[----:B------:R-:W-:Y:S05]  /*7ca0*/  LEA.HI.X R3, R3, R92, R0, 0x1, P0 ;  /* 0x0000005c03037211 */ /* 0x000fea00000f0c00 */
[----:B------:R1:W4:Y:S01]  /*7cb0*/  LDG.E.128 R36, desc[UR6][R2.64] ;  /* 0x0000000602247981 */ /* 0x000322000c1e1d00 */
[C---:B--2---:R-:W-:Y:S01]  /*7cc0*/  LOP3.LUT R16, R7.reuse, 0xffff0000, RZ, 0xc0, !PT ;  /* 0xffff000007107812 */ /* 0x044fe200078ec0ff */
[----:B------:R-:W-:Y:S01]  /*7cd0*/  IMAD.U32 R8, R7, 0x10000, RZ ;  /* 0x0001000007087824 */ /* 0x000fe200078e00ff */
[C---:B-1----:R-:W-:Y:S01]  /*7ce0*/  LOP3.LUT R2, R4.reuse, 0xffff0000, RZ, 0xc0, !PT ;  /* 0xffff000004027812 */ /* 0x042fe200078ec0ff */
[----:B------:R-:W-:Y:S01]  /*7cf0*/  IMAD.U32 R0, R4, 0x10000, RZ ;  /* 0x0001000004007824 */ /* 0x000fe200078e00ff */
[C---:B------:R-:W-:Y:S01]  /*7d00*/  LOP3.LUT R4, R5.reuse, 0xffff0000, RZ, 0xc0, !PT ;  /* 0xffff000005047812 */ /* 0x040fe200078ec0ff */
[----:B------:R-:W-:Y:S01]  /*7d10*/  IMAD.U32 R3, R5, 0x10000, RZ ;  /* 0x0001000005037824 */ /* 0x000fe200078e00ff */
[C---:B------:R-:W-:Y:S02]  /*7d20*/  SHF.L.U32 R5, R6.reuse, 0x10, RZ ;  /* 0x0000001006057819 */ /* 0x040fe400000006ff */
[----:B------:R-:W-:Y:S01]  /*7d30*/  LOP3.LUT R6, R6, 0xffff0000, RZ, 0xc0, !PT ;  /* 0xffff000006067812 */ /* 0x000fe200078ec0ff */
[----:B---3--:R-:W-:Y:S01]  /*7d40*/  IMAD.U32 R22, R124, 0x10000, RZ ;  /* 0x000100007c167824 */ /* 0x008fe200078e00ff */
        /* <DEDUP_REMOVED lines=43> */
.L_x_2058:
[----:B------:R-:W-:Y:S05]  /*8000*/  BSYNC B0 ;  /* 0x0000000000007941 */ /* 0x000fea0003800000 */
.L_x_2057:
[----:B-----5:R1:W-:Y:S02]  /*8010*/  STG.E.128 desc[UR6][R128.64], R16 ;  /* 0x0000001080007986 */ /* 0x0203e4000c101d06 */
.L_x_2056:
[----:B------:R-:W-:Y:S05]  /*8020*/  BSYNC B1 ;  /* 0x0000000000017941 */ /* 0x000fea0003800000 */
.L_x_2055:
        /* <DEDUP_REMOVED lines=12> */
.L_x_2008:
[----:B------:R-:W-:Y:S01]  /*80f0*/  @!P0 IMAD.MOV.U32 R2, RZ, RZ, R89 ;  /* 0x000000ffff028224 */ /* 0x000fe200078e0059 */
[----:B------:R-:W-:Y:S01]  /*8100*/  @!P0 MOV R83, R81 ;  /* 0x0000005100538202 */ /* 0x000fe20000000f00 */
[----:B------:R-:W-:Y:S01]  /*8110*/  @!P0 IMAD.MOV.U32 R3, RZ, RZ, R88 ;  /* 0x000000ffff038224 */ /* 0x000fe200078e0058 */
[C---:B------:R-:W-:Y:S01]  /*8120*/  ISETP.GE.OR P2, PT, R52.reuse, R125, P1 ;  /* 0x0000007d3400720c */ /* 0x040fe20000f46670 */
[----:B------:R-:W-:Y:S01]  /*8130*/  UMOV UR4, URZ ;  /* 0x0000003f00047c82 */ /* 0x000fe20008000000 */
[----:B------:R-:W-:Y:S02]  /*8140*/  MOV R0, UR18 ;  /* 0x0000001200007c02 */ /* 0x000fe40008000f00 */
[----:B-1----:R1:W2:Y:S01]  /*8150*/  @!P0 LDG.E.128 R4, desc[UR6][R2.64] ;  /* 0x0000000602048981 */ /* 0x0022a2000c1e1d00 */
[----:B------:R-:W-:Y:S11]  /*8160*/  ISETP.LT.OR P2, PT, R52, R124, P2 ;  /* 0x0000007c3400720c */ /* 0x000ff60001741670 */
[----:B------:R-:W-:Y:S02]  /*8170*/  @!UPT UIADD3 URZ, URZ, URZ, URZ ;  /* 0x0000003f3f3ff290 */ /* 0x000fe4000fffe03f */
[C---:B-1----:R-:W-:Y:S04]  /*8180*/  @!P2 LEA R2, P3, R95.reuse, R89, 0x1 ;  /* 0x000000595f02a211 */ /* 0x042fe800078608ff */
[----:B------:R-:W-:Y:S01]  /*8190*/  @!P2 LEA.HI.X R3, R95, R88, R94, 0x1, P3 ;  /* 0x000000585f03a211 */ /* 0x000fe200018f0c5e */
[----:B--2---:R1:W-:Y:S01]  /*81a0*/  @!P0 STG.E.128 desc[UR6][R82.64], R4 ;  /* 0x0000000452008986 */ /* 0x0043e2000c101d06 */
[C---:B------:R-:W-:Y:S04]  /*81b0*/  ISETP.GE.OR P0, PT, R101.reuse, R125, P1 ;  /* 0x0000007d6500720c */ /* 0x040fe80000f06670 */
[----:B------:R-:W-:Y:S11]  /*81c0*/  ISETP.LT.OR P0, PT, R101, R124, P0 ;  /* 0x0000007c6500720c */ /* 0x000ff60000701670 */
[----:B------:R-:W-:Y:S02]  /*81d0*/  @!UPT UIADD3 URZ, URZ, URZ, URZ ;  /* 0x0000003f3f3ff290 */ /* 0x000fe4000fffe03f */
[C---:B------:R-:W-:Y:S04]  /*81e0*/  @!P0 LEA R16, P3, R70.reuse, R89, 0x1 ;  /* 0x0000005946108211 */ /* 0x040fe800078608ff */
[----:B------:R-:W-:Y:S01]  /*81f0*/  @!P0 LEA.HI.X R17, R70, R88, R69, 0x1, P3 ;  /* 0x0000005846118211 */ /* 0x000fe200018f0c45 */
[----:B-1----:R1:W2:Y:S02]  /*8200*/  @!P2 LDG.E.128 R4, desc[UR6][R2.64] ;  /* 0x000000060204a981 */ /* 0x0022a4000c1e1d00 */
[----:B-1----:R-:W-:Y:S02]  /*8210*/  IMAD.U32 R3, RZ, RZ, UR19 ;  /* 0x00000013ff037e24 */ /* 0x002fe4000f8e00ff */
[----:B------:R-:W-:Y:S03]  /*8220*/  IMAD.U32 R2, RZ, RZ, UR19 ;  /* 0x00000013ff027e24 */ /* 0x000fe6000f8e00ff */
[----:B------:R-:W-:Y:S04]  /*8230*/  @!P2 LEA R18, P4, R3, R82, 0x1 ;  /* 0x000000520312a211 */ /* 0x000fe800078808ff */
[----:B------:R-:W-:Y:S01]  /*8240*/  @!P2 LEA.HI.X R19, R2, R81, R0, 0x1, P4 ;  /* 0x000000510213a211 */ /* 0x000fe200020f0c00 */
[----:B------:R-:W-:Y:S04]  /*8250*/  IMAD.U32 R0, RZ, RZ, UR34 ;  /* 0x00000022ff007e24 */ /* 0x000fe8000f8e00ff */
[----:B--2---:R1:W-:Y:S01]  /*8260*/  @!P2 STG.E.128 desc[UR6][R18.64], R4 ;  /* 0x000000041200a986 */ /* 0x0043e2000c101d06 */
[C---:B------:R-:W-:Y:S04]  /*8270*/  ISETP.GE.OR P2, PT, R100.reuse, R125, P1 ;  /* 0x0000007d6400720c */ /* 0x040fe80000f46670 */
[----:B------:R-:W-:Y:S11]  /*8280*/  ISETP.LT.OR P2, PT, R100, R124, P2 ;  /* 0x0000007c6400720c */ /* 0x000ff60001741670 */
[----:B------:R-:W-:Y:S02]  /*8290*/  @!UPT UIADD3 URZ, URZ, URZ, URZ ;  /* 0x0000003f3f3ff290 */ /* 0x000fe4000fffe03f */
[----:B------:R-:W-:Y:S01]  /*82a0*/  @!P2 IMAD.MOV.U32 R83, RZ, RZ, R81 ;  /* 0x000000ffff53a224 */ /* 0x000fe200078e0051 */
[----:B------:R-:W2:Y:S01]  /*82b0*/  @!P2 LDC.64 R2, c[0x0][0x338] ;  /* 0x0000ce00ff02ab82 */ /* 0x000ea20000000a00 */
[----:B-1----:R-:W-:Y:S01]  /*82c0*/  @!P2 IMAD.MOV.U32 R19, RZ, RZ, R88 ;  /* 0x000000ffff13a224 */ /* 0x002fe200078e0058 */
[----:B------:R1:W3:Y:S01]  /*82d0*/  @!P0 LDG.E.128 R4, desc[UR6][R16.64] ;  /* 0x0000000610048981 */ /* 0x0002e2000c1e1d00 */
[----:B------:R-:W-:Y:S05]  /*82e0*/  @!P2 MOV R18, R89 ;  /* 0x000000590012a202 */ /* 0x000fea0000000f00 */
[----:B--2---:R-:W-:Y:S04]  /*82f0*/  @!P2 IMAD.WIDE.U32 R18, R2, 0xc0, R18 ;  /* 0x000000c00212a825 */ /* 0x004fe800078e0012 */
[----:B------:R-:W-:Y:S05]  /*8300*/  @!P2 IMAD R3, R3, 0xc0, RZ ;  /* 0x000000c00303a824 */ /* 0x000fea00078e02ff */
[----:B------:R-:W-:Y:S02]  /*8310*/  @!P2 IADD3 R19, R19, R3, RZ ;  /* 0x000000031313a210 */ /* 0x000fe40007ffe0ff */
[----:B------:R-:W2:Y:S01]  /*8320*/  @!P2 LDC.64 R2, c[0x0][0x248] ;  /* 0x00009200ff02ab82 */ /* 0x000ea20000000a00 */
[----:B-1----:R-:W-:Y:S02]  /*8330*/  IMAD.U32 R16, RZ, RZ, UR30 ;  /* 0x0000001eff107e24 */ /* 0x002fe4000f8e00ff */
[----:B------:R-:W-:Y:S03]  /*8340*/  IMAD.U32 R17, RZ, RZ, UR31 ;  /* 0x0000001fff117e24 */ /* 0x000fe6000f8e00ff */
[C---:B------:R-:W-:Y:S04]  /*8350*/  @!P0 LEA R20, P3, R16.reuse, R82, 0x1 ;  /* 0x0000005210148211 */ /* 0x040fe800078608ff */
[----:B------:R-:W-:Y:S01]  /*8360*/  @!P0 LEA.HI.X R21, R16, R81, R0, 0x1, P3 ;  /* 0x0000005110158211 */ /* 0x000fe200018f0c00 */
[----:B------:R-:W-:Y:S02]  /*8370*/  IMAD.U32 R0, RZ, RZ, UR35 ;  /* 0x00000023ff007e24 */ /* 0x000fe4000f8e00ff */
[----:B--2---:R-:W-:Y:S04]  /*8380*/  @!P2 IMAD.WIDE.U32 R16, R2, 0xc0, R82 ;  /* 0x000000c00210a825 */ /* 0x004fe800078e0052 */
[----:B------:R-:W-:Y:S04]  /*8390*/  @!P2 IMAD R3, R3, 0xc0, RZ ;  /* 0x000000c00303a824 */ /* 0x000fe800078e02ff */
[----:B------:R-:W-:Y:S01]  /*83a0*/  @!P2 IMAD.IADD R17, R17, 0x1, R3 ;  /* 0x000000011111a824 */ /* 0x000fe200078e0203 */
[----:B---3--:R1:W-:Y:S01]  /*83b0*/  @!P0 STG.E.128 desc[UR6][R20.64], R4 ;  /* 0x0000000414008986 */ /* 0x0083e2000c101d06 */
[C---:B------:R-:W-:Y:S04]  /*83c0*/  ISETP.GE.OR P0, PT, R99.reuse, R125, P1 ;  /* 0x0000007d6300720c */ /* 0x040fe80000f06670 */
[----:B------:R-:W-:Y:S01]  /*83d0*/  ISETP.LT.OR P0, PT, R99, R124, P0 ;  /* 0x0000007c6300720c */ /* 0x000fe20000701670 */
[----:B-1----:R1:W2:Y:S11]  /*83e0*/  @!P2 LDG.E.128 R4, desc[UR6][R18.64] ;  /* 0x000000061204a981 */ /* 0x0022b6000c1e1d00 */
[----:B------:R-:W-:Y:S01]  /*83f0*/  @!UPT UIADD3 URZ, URZ, URZ, URZ ;  /* 0x0000003f3f3ff290 */ /* 0x000fe2000fffe03f */
[C---:B-1----:R-:W-:Y:S04]  /*8400*/  @!P0 LEA R18, P3, R72.reuse, R89, 0x1 ;  /* 0x0000005948128211 */ /* 0x042fe800078608ff */
[----:B------:R-:W-:Y:S01]  /*8410*/  @!P0 LEA.HI.X R19, R72, R88, R71, 0x1, P3 ;  /* 0x0000005848138211 */ /* 0x000fe200018f0c47 */
[----:B--2---:R1:W-:Y:S01]  /*8420*/  @!P2 STG.E.128 desc[UR6][R16.64], R4 ;  /* 0x000000041000a986 */ /* 0x0043e2000c101d06 */
[C---:B------:R-:W-:Y:S04]  /*8430*/  ISETP.GE.OR P2, PT, R98.reuse, R125, P1 ;  /* 0x0000007d6200720c */ /* 0x040fe80000f46670 */
[----:B------:R-:W-:Y:S11]  /*8440*/  ISETP.LT.OR P2, PT, R98, R124, P2 ;  /* 0x0000007c6200720c */ /* 0x000ff60001741670 */
[----:B------:R-:W-:Y:S02]  /*8450*/  @!UPT UIADD3 URZ, URZ, URZ, URZ ;  /* 0x0000003f3f3ff290 */ /* 0x000fe4000fffe03f */
[----:B------:R-:W2:Y:S01]  /*8460*/  @!P2 LDC.64 R2, c[0x0][0x338] ;  /* 0x0000ce00ff02ab82 */ /* 0x000ea20000000a00 */
[-C--:B------:R-:W-:Y:S01]  /*8470*/  @!P2 MOV R83, R81.reuse ;  /* 0x000000510053a202 */ /* 0x080fe20000000f00 */
[----:B-1----:R-:W-:Y:S01]  /*8480*/  IMAD.U32 R17, RZ, RZ, UR33 ;  /* 0x00000021ff117e24 */ /* 0x002fe2000f8e00ff */
[----:B------:R1:W3:Y:S01]  /*8490*/  @!P0 LDG.E.128 R4, desc[UR6][R18.64] ;  /* 0x0000000612048981 */ /* 0x0002e2000c1e1d00 */
[----:B------:R-:W-:Y:S04]  /*84a0*/  MOV R16, UR32 ;  /* 0x0000002000107c02 */ /* 0x000fe80008000f00 */
[C---:B------:R-:W-:Y:S01]  /*84b0*/  @!P0 LEA R20, P3, R16.reuse, R82, 0x1 ;  /* 0x0000005210148211 */ /* 0x040fe200078608ff */
[----:B--2---:R-:W-:Y:S03]  /*84c0*/  @!P2 IMAD R3, R3, 0x140, RZ ;  /* 0x000001400303a824 */ /* 0x004fe600078e02ff */
[----:B------:R-:W-:Y:S01]  /*84d0*/  @!P0 LEA.HI.X R21, R16, R81, R0, 0x1, P3 ;  /* 0x0000005110158211 */ /* 0x000fe200018f0c00 */
[----:B-1----:R-:W-:Y:S01]  /*84e0*/  @!P2 IMAD.MOV.U32 R18, RZ, RZ, R89 ;  /* 0x000000ffff12a224 */ /* 0x002fe200078e0059 */
[----:B------:R-:W-:Y:S03]  /*84f0*/  @!P2 MOV R19, R88 ;  /* 0x000000580013a202 */ /* 0x000fe60000000f00 */
[----:B------:R-:W-:Y:S04]  /*8500*/  @!P2 IMAD.WIDE.U32 R18, R2, 0x140, R18 ;  /* 0x000001400212a825 */ /* 0x000fe800078e0012 */
[----:B------:R-:W-:Y:S01]  /*8510*/  @!P2 IMAD.IADD R19, R19, 0x1, R3 ;  /* 0x000000011313a824 */ /* 0x000fe200078e0203 */
[----:B---3--:R1:W-:Y:S01]  /*8520*/  @!P0 STG.E.128 desc[UR6][R20.64], R4 ;  /* 0x0000000414008986 */ /* 0x0083e2000c101d06 */
[CC--:B------:R-:W-:Y:S02]  /*8530*/  ISETP.GE.OR P0, PT, R97.reuse, R125.reuse, P1 ;  /* 0x0000007d6100720c */ /* 0x0c0fe40000f06670 */
[C---:B------:R-:W-:Y:S03]  /*8540*/  ISETP.GE.OR P1, PT, R96.reuse, R125, P1 ;  /* 0x0000007d6000720c */ /* 0x040fe60000f26670 */
[----:B------:R-:W2:Y:S01]  /*8550*/  @!P2 LDG.E.128 R16, desc[UR6][R18.64] ;  /* 0x000000061210a981 */ /* 0x000ea2000c1e1d00 */
[-C--:B------:R-:W-:Y:S02]  /*8560*/  ISETP.LT.OR P0, PT, R97, R124.reuse, P0 ;  /* 0x0000007c6100720c */ /* 0x080fe40000701670 */
[----:B------:R-:W-:Y:S11]  /*8570*/  ISETP.LT.OR P1, PT, R96, R124, P1 ;  /* 0x0000007c6000720c */ /* 0x000ff60000f21670 */
[----:B------:R-:W3:Y:S01]  /*8580*/  @!P0 LDC.64 R2, c[0x0][0x338] ;  /* 0x0000ce00ff028b82 */ /* 0x000ee20000000a00 */
[----:B-1----:R-:W-:Y:S07]  /*8590*/  @!P0 IMAD.MOV.U32 R20, RZ, RZ, R89 ;  /* 0x000000ffff148224 */ /* 0x002fee00078e0059 */
[----:B------:R-:W1:Y:S01]  /*85a0*/  @!P2 LDC.64 R4, c[0x0][0x248] ;  /* 0x00009200ff04ab82 */ /* 0x000e620000000a00 */
[----:B------:R-:W-:Y:S02]  /*85b0*/  @!P0 IMAD.MOV.U32 R21, RZ, RZ, R88 ;  /* 0x000000ffff158224 */ /* 0x000fe400078e0058 */
[----:B---3--:R-:W-:Y:S04]  /*85c0*/  @!P0 IMAD.WIDE.U32 R20, R2, 0x180, R20 ;  /* 0x0000018002148825 */ /* 0x008fe800078e0014 */
[----:B------:R-:W-:Y:S04]  /*85d0*/  @!P0 IMAD R3, R3, 0x180, RZ ;  /* 0x0000018003038824 */ /* 0x000fe800078e02ff */
[----:B------:R-:W-:Y:S02]  /*85e0*/  @!P0 IMAD.IADD R21, R21, 0x1, R3 ;  /* 0x0000000115158824 */ /* 0x000fe400078e0203 */
[----:B------:R-:W3:Y:S01]  /*85f0*/  @!P1 LDC.64 R2, c[0x0][0x338] ;  /* 0x0000ce00ff029b82 */ /* 0x000ee20000000a00 */
[----:B-1----:R-:W-:Y:S01]  /*8600*/  @!P2 IMAD.WIDE.U32 R6, R4, 0x140, R82 ;  /* 0x000001400406a825 */ /* 0x002fe200078e0052 */
[----:B------:R-:W-:Y:S03]  /*8610*/  @!P0 MOV R83, R81 ;  /* 0x0000005100538202 */ /* 0x000fe60000000f00 */
[----:B------:R-:W-:Y:S05]  /*8620*/  @!P2 IMAD R5, R5, 0x140, RZ ;  /* 0x000001400505a824 */ /* 0x000fea00078e02ff */
[----:B------:R-:W-:Y:S02]  /*8630*/  @!P2 IADD3 R7, R7, R5, RZ ;  /* 0x000000050707a210 */ /* 0x000fe40007ffe0ff */
[----:B------:R-:W1:Y:S01]  /*8640*/  @!P0 LDC.64 R4, c[0x0][0x248] ;  /* 0x00009200ff048b82 */ /* 0x000e620000000a00 */
[----:B---3--:R-:W-:Y:S02]  /*8650*/  @!P1 IMAD R3, R3, 0x1c0, RZ ;  /* 0x000001c003039824 */ /* 0x008fe400078e02ff */
[----:B-1----:R-:W-:Y:S01]  /*8660*/  @!P0 IMAD R5, R5, 0x180, RZ ;  /* 0x0000018005058824 */ /* 0x002fe200078e02ff */
[----:B--2---:R1:W-:Y:S02]  /*8670*/  @!P2 STG.E.128 desc[UR6][R6.64], R16 ;  /* 0x000000100600a986 */ /* 0x0043e4000c101d06 */
[----:B-1----:R-:W-:Y:S04]  /*8680*/  @!P0 IMAD.WIDE.U32 R6, R4, 0x180, R82 ;  /* 0x0000018004068825 */ /* 0x002fe800078e0052 */
[----:B------:R1:W2:Y:S01]  /*8690*/  @!P0 LDG.E.128 R16, desc[UR6][R20.64] ;  /* 0x0000000614108981 */ /* 0x0002a2000c1e1d00 */
[----:B------:R-:W-:Y:S02]  /*86a0*/  @!P0 IMAD.IADD R7, R7, 0x1, R5 ;  /* 0x0000000107078824 */ /* 0x000fe400078e0205 */
[----:B------:R-:W-:Y:S01]  /*86b0*/  @!P1 IMAD.MOV.U32 R83, RZ, RZ, R81 ;  /* 0x000000ffff539224 */ /* 0x000fe200078e0051 */
[----:B-1----:R-:W-:Y:S01]  /*86c0*/  @!P1 MOV R21, R88 ;  /* 0x0000005800159202 */ /* 0x002fe20000000f00 */
[----:B------:R-:W-:Y:S04]  /*86d0*/  @!P1 IMAD.MOV.U32 R20, RZ, RZ, R89 ;  /* 0x000000ffff149224 */ /* 0x000fe800078e0059 */
[----:B------:R-:W-:Y:S05]  /*86e0*/  @!P1 IMAD.WIDE.U32 R20, R2, 0x1c0, R20 ;  /* 0x000001c002149825 */ /* 0x000fea00078e0014 */
[----:B------:R-:W-:Y:S02]  /*86f0*/  @!P1 IADD3 R21, R21, R3, RZ ;  /* 0x0000000315159210 */ /* 0x000fe40007ffe0ff */
[----:B------:R-:W1:Y:S02]  /*8700*/  @!P1 LDC.64 R2, c[0x0][0x248] ;  /* 0x00009200ff029b82 */ /* 0x000e640000000a00 */
[----:B-1----:R-:W-:Y:S01]  /*8710*/  @!P1 IMAD R3, R3, 0x1c0, RZ ;  /* 0x000001c003039824 */ /* 0x002fe200078e02ff */
[----:B--2---:R1:W-:Y:S06]  /*8720*/  @!P0 STG.E.128 desc[UR6][R6.64], R16 ;  /* 0x0000001006008986 */ /* 0x0043ec000c101d06 */
[----:B-1----:R-:W2:Y:S01]  /*8730*/  @!P1 LDG.E.128 R4, desc[UR6][R20.64] ;  /* 0x0000000614049981 */ /* 0x002ea2000c1e1d00 */
[----:B------:R-:W-:Y:S05]  /*8740*/  @!P1 IMAD.WIDE.U32 R16, R2, 0x1c0, R82 ;  /* 0x000001c002109825 */ /* 0x000fea00078e0052 */
[----:B------:R-:W-:Y:S05]  /*8750*/  @!P1 IADD3 R17, R17, R3, RZ ;  /* 0x0000000311119210 */ /* 0x000fea0007ffe0ff */
[----:B--2---:R1:W-:Y:S02]  /*8760*/  @!P1 STG.E.128 desc[UR6][R16.64], R4 ;  /* 0x0000000410009986 */ /* 0x0043e4000c101d06 */
.L_x_2026:
[----:B------:R-:W-:Y:S01]  /*8770*/  PLOP3.LUT P0, PT, PT, PT, UP1, 0x40, 0x0 ;  /* 0x000000000000781c */ /* 0x000fe20003f0e818 */
[----:B------:R-:W-:Y:S01]  /*8780*/  IMAD.MOV.U32 R2, RZ, RZ, R89 ;  /* 0x000000ffff027224 */ /* 0x000fe200078e0059 */
[----:B------:R-:W5:Y:S01]  /*8790*/  LDC R0, c[0x0][0x338] ;  /* 0x0000ce00ff007b82 */ /* 0x000f620000000800 */
[----:B------:R-:W-:Y:S02]  /*87a0*/  IMAD.MOV.U32 R3, RZ, RZ, R88 ;  /* 0x000000ffff037224 */ /* 0x000fe400078e0058 */
        /* <DEDUP_REMOVED lines=8> */
[----:B------:R-:W5:Y:S01]  /*8830*/  LDC R3, c[0x0][0x380] ;  /* 0x0000e000ff037b82 */ /* 0x000f620000000800 */
[----:B------:R-:W-:Y:S02]  /*8840*/  IADD3 R0, R14, -0x200, RZ ;  /* 0xfffffe000e007810 */ /* 0x000fe40007ffe0ff */
[----:B------:R-:W-:Y:S02]  /*8850*/  IABS R14, R13 ;  /* 0x0000000d000e7213 */ /* 0x000fe40000000000 */
[----:B-1----:R-:W-:Y:S02]  /*8860*/  IABS R7, R0 ;  /* 0x0000000000077213 */ /* 0x002fe40000000000 */
[----:B-----5:R-:W-:Y:S04]  /*8870*/  IABS R2, R3 ;  /* 0x0000000300027213 */ /* 0x020fe80000000000 */
        /* <DEDUP_REMOVED lines=9> */
[----:B------:R-:W-:Y:S04]  /*8910*/  IMAD.HI.U32 R5, R5, R14, RZ ;  /* 0x0000000e05057227 */ /* 0x000fe800078e00ff */
[----:B------:R-:W-:Y:S01]  /*8920*/  IMAD.MOV R6, RZ, RZ, -R4 ;  /* 0x000000ffff067224 */ /* 0x000fe200078e0a04 */
[----:B------:R-:W-:Y:S03]  /*8930*/  IADD3 R8, -R5, RZ, RZ ;  /* 0x000000ff05087210 */ /* 0x000fe60007ffe1ff */
[C---:B------:R-:W-:Y:S01]  /*8940*/  IMAD R7, R2.reuse, R6, R7 ;  /* 0x0000000602077224 */ /* 0x040fe200078e0207 */
[----:B------:R-:W-:Y:S01]  /*8950*/  LOP3.LUT R6, R13, R3, RZ, 0x3c, !PT ;  /* 0x000000030d067212 */ /* 0x000fe200078e3cff */
[C---:B------:R-:W-:Y:S03]  /*8960*/  IMAD R14, R2.reuse, R8, R14 ;  /* 0x00000008020e7224 */ /* 0x040fe600078e020e */
[C---:B------:R-:W-:Y:S02]  /*8970*/  ISETP.GT.U32.AND P0, PT, R2.reuse, R7, PT ;  /* 0x000000070200720c */ /* 0x040fe40003f04070 */
[----:B------:R-:W-:Y:S02]  /*8980*/  ISETP.GT.U32.AND P3, PT, R2, R14, PT ;  /* 0x0000000e0200720c */ /* 0x000fe40003f64070 */
[----:B------:R-:W-:Y:S09]  /*8990*/  ISETP.GE.AND P2, PT, R6, RZ, PT ;  /* 0x000000ff0600720c */ /* 0x000ff20003f46270 */
[--C-:B------:R-:W-:Y:S01]  /*89a0*/  @!P0 IMAD.IADD R7, R7, 0x1, -R2.reuse ;  /* 0x0000000107078824 */ /* 0x100fe200078e0a02 */
[----:B------:R-:W-:Y:S01]  /*89b0*/  @!P0 IADD3 R4, R4, 0x1, RZ ;  /* 0x0000000104048810 */ /* 0x000fe20007ffe0ff */
[----:B------:R-:W-:Y:S01]  /*89c0*/  @!P3 IMAD.IADD R14, R14, 0x1, -R2 ;  /* 0x000000010e0eb824 */ /* 0x000fe200078e0a02 */
[----:B------:R-:W-:Y:S01]  /*89d0*/  ISETP.NE.AND P0, PT, R3, RZ, PT ;  /* 0x000000ff0300720c */ /* 0x000fe20003f05270 */
[----:B------:R-:W-:Y:S01]  /*89e0*/  @!P3 VIADD R5, R5, 0x1 ;  /* 0x000000010505b836 */ /* 0x000fe20000000000 */
[-C--:B------:R-:W-:Y:S02]  /*89f0*/  ISETP.GE.U32.AND P4, PT, R7, R2.reuse, PT ;  /* 0x000000020700720c */ /* 0x080fe40003f86070 */
[----:B------:R-:W-:Y:S02]  /*8a00*/  ISETP.GE.U32.AND P5, PT, R14, R2, PT ;  /* 0x000000020e00720c */ /* 0x000fe40003fa6070 */
[CC--:B------:R-:W-:Y:S01]  /*8a10*/  LOP3.LUT R2, R0.reuse, R3.reuse, RZ, 0x3c, !PT ;  /* 0x0000000300027212 */ /* 0x0c0fe200078e3cff */
[----:B------:R-:W-:Y:S03]  /*8a20*/  IMAD.IADD R0, R0, 0x1, -R13 ;  /* 0x0000000100007824 */ /* 0x000fe600078e0a0d */
[----:B------:R-:W-:Y:S02]  /*8a30*/  ISETP.GE.AND P1, PT, R2, RZ, PT ;  /* 0x000000ff0200720c */ /* 0x000fe40003f26270 */
[----:B------:R-:W-:Y:S03]  /*8a40*/  LOP3.LUT R2, RZ, R3, RZ, 0x33, !PT ;  /* 0x00000003ff027212 */ /* 0x000fe600078e33ff */
[----:B------:R-:W-:Y:S02]  /*8a50*/  @P4 VIADD R4, R4, 0x1 ;  /* 0x0000000104044836 */ /* 0x000fe40000000000 */
[----:B------:R-:W-:Y:S04]  /*8a60*/  @P5 IADD3 R5, R5, 0x1, RZ ;  /* 0x0000000105055810 */ /* 0x000fe80007ffe0ff */
[----:B------:R-:W-:Y:S02]  /*8a70*/  @!P2 IADD3 R5, -R5, RZ, RZ ;  /* 0x000000ff0505a210 */ /* 0x000fe40007ffe1ff */
[----:B------:R-:W-:Y:S05]  /*8a80*/  @!P1 IMAD.MOV R4, RZ, RZ, -R4 ;  /* 0x000000ffff049224 */ /* 0x000fea00078e0a04 */
[C---:B------:R-:W-:Y:S02]  /*8a90*/  SEL R4, R2.reuse, R4, !P0 ;  /* 0x0000000402047207 */ /* 0x040fe40004000000 */
[----:B------:R-:W-:Y:S02]  /*8aa0*/  SEL R2, R2, R5, !P0 ;  /* 0x0000000502027207 */ /* 0x000fe40004000000 */
[-C--:B------:R-:W-:Y:S02]  /*8ab0*/  LEA R14, P1, R4, R240.reuse, 0x2 ;  /* 0x000000f0040e7211 */ /* 0x080fe400078210ff */
[----:B------:R-:W-:Y:S02]  /*8ac0*/  LEA R6, P0, R2, R240, 0x2 ;  /* 0x000000f002067211 */ /* 0x000fe400078010ff */
[-C--:B------:R-:W-:Y:S02]  /*8ad0*/  LEA.HI.X.SX32 R15, R4, R241.reuse, 0x2, P1 ;  /* 0x000000f1040f7211 */ /* 0x080fe400008f16ff */
[C---:B------:R-:W-:Y:S02]  /*8ae0*/  LEA.HI.X.SX32 R7, R2.reuse, R241, 0x2, P0 ;  /* 0x000000f102077211 */ /* 0x040fe400000f16ff */
[----:B------:R-:W-:Y:S01]  /*8af0*/  IADD3 R2, R2, -R4, RZ ;  /* 0x8000000402027210 */ /* 0x000fe20007ffe0ff */
[----:B------:R1:W5:Y:S04]  /*8b00*/  LDG.E R5, desc[UR6][R14.64] ;  /* 0x000000060e057981 */ /* 0x000368000c1e1900 */
[----:B------:R-:W-:Y:S01]  /*8b10*/  IMAD R0, R2, R3, R0 ;  /* 0x0000000302007224 */ /* 0x000fe200078e0200 */
[----:B------:R-:W5:Y:S04]  /*8b20*/  LDG.E R6, desc[UR6][R6.64] ;  /* 0x0000000606067981 */ /* 0x000f68000c1e1900 */
[----:B------:R-:W-:Y:S05]  /*8b30*/  SHF.R.S32.HI R4, RZ, 0x1f, R0 ;  /* 0x0000001fff047819 */ /* 0x000fea0000011400 */
[C---:B------:R-:W-:Y:S02]  /*8b40*/  IMAD R3, R4.reuse, UR16, RZ ;  /* 0x0000001004037c24 */ /* 0x040fe4000f8e02ff */
[----:B------:R-:W-:Y:S02]  /*8b50*/  IMAD R4, R4, UR10, RZ ;  /* 0x0000000a04047c24 */ /* 0x000fe4000f8e02ff */
[C---:B------:R-:W-:Y:S02]  /*8b60*/  IMAD R3, R0.reuse, UR17, R3 ;  /* 0x0000001100037c24 */ /* 0x040fe4000f8e0203 */
[C---:B------:R-:W-:Y:S02]  /*8b70*/  IMAD R4, R0.reuse, UR11, R4 ;  /* 0x0000000b00047c24 */ /* 0x040fe4000f8e0204 */
[----:B-1----:R-:W-:Y:S05]  /*8b80*/  IMAD.WIDE.U32 R14, R0, UR16, RZ ;  /* 0x00000010000e7c25 */ /* 0x002fea000f8e00ff */
[----:B------:R-:W-:Y:S01]  /*8b90*/  IADD3 R15, R15, R3, RZ ;  /* 0x000000030f0f7210 */ /* 0x000fe20007ffe0ff */
[----:B-----5:R-:W-:Y:S04]  /*8ba0*/  IMAD.IADD R6, R5, 0x1, -R6 ;  /* 0x0000000105067824 */ /* 0x020fe800078e0a06 */
[C---:B--234-:R-:W-:Y:S01]  /*8bb0*/  IMAD.WIDE.U32 R16, R6.reuse, UR12, RZ ;  /* 0x0000000c06107c25 */ /* 0x05cfe2000f8e00ff */
[----:B------:R-:W-:Y:S03]  /*8bc0*/  SHF.R.S32.HI R5, RZ, 0x1f, R6 ;  /* 0x0000001fff057819 */ /* 0x000fe60000011406 */
[----:B------:R-:W-:Y:S04]  /*8bd0*/  IMAD.WIDE.U32 R14, R6, UR14, R14 ;  /* 0x0000000e060e7c25 */ /* 0x000fe8000f8e000e */
[C---:B------:R-:W-:Y:S01]  /*8be0*/  IMAD R2, R5.reuse, UR12, RZ ;  /* 0x0000000c05027c24 */ /* 0x040fe2000f8e02ff */
[----:B------:R-:W-:Y:S01]  /*8bf0*/  LEA R85, P1, R14, R85, 0x1 ;  /* 0x000000550e557211 */ /* 0x000fe200078208ff */
[----:B------:R-:W-:Y:S02]  /*8c00*/  IMAD R5, R5, UR14, RZ ;  /* 0x0000000e05057c24 */ /* 0x000fe4000f8e02ff */
[C---:B------:R-:W-:Y:S02]  /*8c10*/  IMAD R2, R6.reuse, UR13, R2 ;  /* 0x0000000d06027c24 */ /* 0x040fe4000f8e0202 */
[----:B------:R-:W-:Y:S02]  /*8c20*/  IMAD R5, R6, UR15, R5 ;  /* 0x0000000f06057c24 */ /* 0x000fe4000f8e0205 */
[----:B------:R-:W-:Y:S01]  /*8c30*/  IMAD.IADD R3, R17, 0x1, R2 ;  /* 0x0000000111037824 */ /* 0x000fe200078e0202 */
[----:B------:R-:W-:Y:S01]  /*8c40*/  MOV R2, R16 ;  /* 0x0000001000027202 */ /* 0x000fe20000000f00 */
[----:B------:R-:W-:Y:S04]  /*8c50*/  IMAD.IADD R5, R15, 0x1, R5 ;  /* 0x000000010f057824 */ /* 0x000fe800078e0205 */
[----:B------:R-:W-:Y:S01]  /*8c60*/  IMAD.WIDE.U32 R2, R0, UR10, R2 ;  /* 0x0000000a00027c25 */ /* 0x000fe2000f8e0002 */
[----:B------:R-:W-:Y:S02]  /*8c70*/  LEA.HI.X R84, R14, R84, R5, 0x1, P1 ;  /* 0x000000540e547211 */ /* 0x000fe400008f0c05 */
[C---:B------:R-:W-:Y:S02]  /*8c80*/  LEA R82, P0, R2.reuse, R82, 0x1 ;  /* 0x0000005202527211 */ /* 0x040fe400078008ff */
[----:B------:R-:W-:Y:S04]  /*8c90*/  IADD3 R4, R3, R4, RZ ;  /* 0x0000000403047210 */ /* 0x000fe80007ffe0ff */
[----:B------:R-:W-:Y:S01]  /*8ca0*/  LEA.HI.X R81, R2, R81, R4, 0x1, P0 ;  /* 0x0000005102517211 */ /* 0x000fe200000f0c04 */
[----:B------:R-:W-:Y:S06]  /*8cb0*/  BRA `(.L_x_2060) ;  /* 0x00000000002c7947 */ /* 0x000fec0003800000 */
.L_x_2059:
[----:B-1----:R-:W-:Y:S01]  /*8cc0*/  MOV R4, R85 ;  /* 0x0000005500047202 */ /* 0x002fe20000000f00 */
[----:B------:R-:W1:Y:S01]  /*8cd0*/  LDC R2, c[0x0][0x250] ;  /* 0x00009400ff027b82 */ /* 0x000e620000000800 */
[----:B--23--:R-:W-:Y:S01]  /*8ce0*/  MOV R83, R81 ;  /* 0x0000005100537202 */ /* 0x00cfe20000000f00 */
[----:B------:R-:W-:Y:S06]  /*8cf0*/  IMAD.MOV.U32 R5, RZ, RZ, R84 ;  /* 0x000000ffff057224 */ /* 0x000fec00078e0054 */
[----:B------:R-:W2:Y:S02]  /*8d00*/  LDC R0, c[0x0][0x248] ;  /* 0x00009200ff007b82 */ /* 0x000ea40000000800 */
[----:B--2---:R-:W-:Y:S02]  /*8d10*/  IMAD.U32 R0, R0, -0x100, RZ ;  /* 0xffffff0000007824 */ /* 0x004fe400078e00ff */
[----:B-1----:R-:W-:Y:S03]  /*8d20*/  IMAD.U32 R2, R2, -0x100, RZ ;  /* 0xffffff0002027824 */ /* 0x002fe600078e00ff */
[----:B------:R-:W-:Y:S02]  /*8d30*/  LEA R82, P0, R0, R82, 0x1 ;  /* 0x0000005200527211 */ /* 0x000fe400078008ff */
[----:B------:R-:W-:Y:S02]  /*8d40*/  LEA R85, P1, R2, R4, 0x1 ;  /* 0x0000000402557211 */ /* 0x000fe400078208ff */
[----:B------:R-:W-:Y:S02]  /*8d50*/  LEA.HI.X.SX32 R81, R0, R83, 0x1, P0 ;  /* 0x0000005300517211 */ /* 0x000fe400000f0eff */
[----:B------:R-:W-:Y:S09]  /*8d60*/  LEA.HI.X.SX32 R84, R2, R5, 0x1, P1 ;  /* 0x0000000502547211 */ /* 0x000ff200008f0eff */
.L_x_2060:
[----:B------:R-:W-:Y:S04]  /*8d70*/  IADD3 R12, R12, -0x1, RZ ;  /* 0xffffffff0c0c7810 */ /* 0x000fe80007ffe0ff */
[----:B------:R-:W-:Y:S11]  /*8d80*/  ISETP.GT.AND P0, PT, R12, R67, PT ;  /* 0x000000430c00720c */ /* 0x000ff60003f04270 */
[----:B------:R-:W-:Y:S02]  /*8d90*/  @!UPT UIADD3 URZ, URZ, URZ, URZ ;  /* 0x0000003f3f3ff290 */ /* 0x000fe4000fffe03f */
[----:B------:R-:W-:Y:S05]  /*8da0*/  @P0 BRA `(.L_x_2061) ;  /* 0xffffff9800b00947 */ /* 0x000fea000383ffff */
.L_x_2007:
        /* <DEDUP_REMOVED lines=12> */
[----:B------:R-:W-:-:S04]  /*8e70*/  ISETP.NE.U32.AND P0, PT, RZ, UR8, PT ;  /* 0x00000008ff007c0c */ /* 0x000fc8000bf05070 */
[----:B------:R-:W-:-:S13]  /*8e80*/  ISETP.NE.AND.EX P0, PT, RZ, UR9, PT, P0 ;  /* 0x00000009ff007c0c */ /* 0x000fda000bf05300 */
[----:B------:R-:W2:Y:S01]  /*8e90*/  @P0 LDG.E R112, desc[UR6][R112.64] ;  /* 0x0000000670700981 */ /* 0x000ea2000c1e1900 */
[----:B------:R-:W-:Y:S01]  /*8ea0*/  UMOV UR8, URZ ;  /* 0x0000003f00087c82 */ /* 0x000fe20008000000 */
[----:B------:R-:W-:Y:S01]  /*8eb0*/  ULDC.U8 UR12, c[0x0][0x3c3] ;  /* 0x0000f0c0000c7ab9 */ /* 0x000fe20000000000 */
[----:B------:R-:W-:Y:S01]  /*8ec0*/  IADD3 R3, P1, R114, UR10, RZ ;  /* 0x0000000a72037c10 */ /* 0x000fe2000ff3e0ff */
[----:B------:R-:W-:-:S03]  /*8ed0*/  IMAD.SHL.U32 R8, R48, 0x20, RZ ;  /* 0x0000002030087824 */ /* 0x000fc600078e00ff */
[----:B------:R-:W-:Y:S02]  /*8ee0*/  IADD3.X R2, R45, UR11, RZ, P1, !PT ;  /* 0x0000000b2d027c10 */ /* 0x000fe40008ffe4ff */
[----:B--2---:R-:W-:Y:S02]  /*8ef0*/  @P0 R2UR UR8, R112 ;  /* 0x00000000700802ca */ /* 0x004fe400000e0000 */
[----:B------:R-:W-:Y:S01]  /*8f00*/  ISETP.NE.AND P0, PT, RZ, UR12, PT ;  /* 0x0000000cff007c0c */ /* 0x000fe2000bf05270 */
[----:B------:R-:W-:-:S10]  /*8f10*/  UIADD3 UR12, -UR27, UR20, URZ ;  /* 0x000000141b0c7290 */ /* 0x000fd4000fffe13f */
[----:B------:R-:W-:-:S03]  /*8f20*/  UIADD3 UR29, UR8, UR29, UR27 ;  /* 0x0000001d081d7290 */ /* 0x000fc6000fffe01b */
[----:B------:R-:W-:Y:S02]  /*8f30*/  ULDC.64 UR8, c[0x0][0x210] ;  /* 0x0000840000087ab9 */ /* 0x000fe40000000a00 */
[----:B------:R-:W-:Y:S01]  /*8f40*/  LEA R12, P2, R114, UR8, 0x1 ;  /* 0x00000008720c7c11 */ /* 0x000fe2000f8408ff */
[----:B------:R-:W-:Y:S01]  /*8f50*/  IMAD R4, R48, UR29, RZ ;  /* 0x0000001d30047c24 */ /* 0x000fe2000f8e02ff */
[----:B----4-:R-:W-:Y:S02]  /*8f60*/  LEA R28, P1, R3, UR8, 0x1 ;  /* 0x00000008031c7c11 */ /* 0x010fe4000f8208ff */
[----:B------:R-:W-:Y:S02]  /*8f70*/  LEA.HI.X R13, R114, UR9, R45, 0x1, P2 ;  /* 0x00000009720d7c11 */ /* 0x000fe400090f0c2d */
[-C--:B------:R-:W-:Y:S02]  /*8f80*/  IADD3 R50, P4, R50, R4.reuse, RZ ;  /* 0x0000000432327210 */ /* 0x080fe40007f9e0ff */
[----:B------:R-:W-:-:S02]  /*8f90*/  IADD3 R0, P3, R49, R4, RZ ;  /* 0x0000000431007210 */ /* 0x000fc40007f7e0ff */
[----:B------:R-:W-:Y:S02]  /*8fa0*/  SHF.R.S32.HI R4, RZ, 0x1f, R4 ;  /* 0x0000001fff047819 */ /* 0x000fe40000011404 */
[----:B------:R-:W-:-:S03]  /*8fb0*/  LEA.HI.X R29, R3, UR9, R2, 0x1, P1 ;  /* 0x00000009031d7c11 */ /* 0x000fc600088f0c02 */
[--C-:B------:R-:W-:Y:S02]  /*8fc0*/  IMAD.X R47, R47, 0x1, R4.reuse, P4 ;  /* 0x000000012f2f7824 */ /* 0x100fe400020e0604 */
[----:B------:R-:W-:Y:S01]  /*8fd0*/  IMAD.X R2, R46, 0x1, R4, P3 ;  /* 0x000000012e027824 */ /* 0x000fe200018e0604 */
[----:B------:R-:W-:Y:S06]  /*8fe0*/  @!P0 BRA `(.L_x_2064) ;  /* 0x0000000800148947 */ /* 0x000fec0003800000 */
[----:B------:R-:W-:Y:S01]  /*8ff0*/  ISETP.GE.AND P0, PT, R110, UR12, PT ;  /* 0x0000000c6e007c0c */ /* 0x000fe2000bf06270 */
        /* <DEDUP_REMOVED lines=17> */
[C---:B------:R-:W-:Y:S02]  /*9110*/  IADD3 R6, P0, R2.reuse, UR8, RZ ;  /* 0x0000000802067c10 */ /* 0x040fe4000ff1e0ff */
[----:B------:R-:W-:Y:S02]  /*9120*/  IADD3 R4, P1, R2, UR10, RZ ;  /* 0x0000000a02047c10 */ /* 0x000fe4000ff3e0ff */
[C---:B------:R-:W-:Y:S02]  /*9130*/  IADD3.X R7, R0.reuse, UR9, RZ, P0, !PT ;  /* 0x0000000900077c10 */ /* 0x040fe400087fe4ff */
[----:B-----5:R-:W-:-:S03]  /*9140*/  IADD3.X R5, R0, UR11, RZ, P1, !PT ;  /* 0x0000000b00057c10 */ /* 0x020fc60008ffe4ff */
[----:B------:R2:W4:Y:S04]  /*9150*/  LDG.E.64 R2, desc[UR6][R6.64] ;  /* 0x0000000606027981 */ /* 0x000528000c1e1b00 */
[----:B------:R-:W4:Y:S01]  /*9160*/  LDG.E.64 R4, desc[UR6][R4.64] ;  /* 0x0000000604047981 */ /* 0x000f22000c1e1b00 */
[----:B------:R-:W-:Y:S02]  /*9170*/  LOP3.LUT R0, R13, 0xffff0000, RZ, 0xc0, !PT ;  /* 0xffff00000d007812 */ /* 0x000fe400078ec0ff */
[----:B---3--:R-:W-:Y:S02]  /*9180*/  LOP3.LUT R16, R12, 0xffff0000, RZ, 0xc0, !PT ;  /* 0xffff00000c107812 */ /* 0x008fe400078ec0ff */
[----:B------:R-:W-:Y:S02]  /*9190*/  LOP3.LUT R11, R15, 0xffff0000, RZ, 0xc0, !PT ;  /* 0xffff00000f0b7812 */ /* 0x000fe400078ec0ff */
[----:B------:R-:W-:Y:S01]  /*91a0*/  LOP3.LUT R19, R14, 0xffff0000, RZ, 0xc0, !PT ;  /* 0xffff00000e137812 */ /* 0x000fe200078ec0ff */
[----:B--2---:R-:W-:Y:S01]  /*91b0*/  IMAD.U32 R6, R13, 0x10000, RZ ;  /* 0x000100000d067824 */ /* 0x004fe200078e00ff */
[----:B------:R-:W-:Y:S01]  /*91c0*/  SHF.L.U32 R7, R12, 0x10, RZ ;  /* 0x000000100c077819 */ /* 0x000fe200000006ff */
[----:B------:R-:W-:Y:S01]  /*91d0*/  IMAD.U32 R12, R15, 0x10000, RZ ;  /* 0x000100000f0c7824 */ /* 0x000fe200078e00ff */
[----:B------:R-:W-:-:S02]  /*91e0*/  SHF.L.U32 R13, R14, 0x10, RZ ;  /* 0x000000100e0d7819 */ /* 0x000fc400000006ff */
[C---:B----4-:R-:W-:Y:S01]  /*91f0*/  LOP3.LUT R10, R2.reuse, 0xffff0000, RZ, 0xc0, !PT ;  /* 0xffff0000020a7812 */ /* 0x050fe200078ec0ff */
[----:B------:R-:W-:Y:S01]  /*9200*/  IMAD.U32 R2, R2, 0x10000, RZ ;  /* 0x0001000002027824 */ /* 0x000fe200078e00ff */
[C---:B------:R-:W-:Y:S02]  /*9210*/  LOP3.LUT R15, R3.reuse, 0xffff0000, RZ, 0xc0, !PT ;  /* 0xffff0000030f7812 */ /* 0x040fe400078ec0ff */
[----:B------:R-:W-:Y:S01]  /*9220*/  LOP3.LUT R18, R4, 0xffff0000, RZ, 0xc0, !PT ;  /* 0xffff000004127812 */ /* 0x000fe200078ec0ff */
[-C--:B------:R-:W-:Y:S01]  /*9230*/  FMUL.FTZ R14, R0, R10.reuse ;  /* 0x0000000a000e7220 */ /* 0x080fe20000410000 */
[----:B------:R-:W-:Y:S01]  /*9240*/  FMUL.FTZ R20, R6, R10 ;  /* 0x0000000a06147220 */ /* 0x000fe20000410000 */
[----:B------:R-:W-:Y:S01]  /*9250*/  SHF.L.U32 R3, R3, 0x10, RZ ;  /* 0x0000001003037819 */ /* 0x000fe200000006ff */
[----:B------:R-:W-:Y:S02]  /*9260*/  IMAD.U32 R4, R4, 0x10000, RZ ;  /* 0x0001000004047824 */ /* 0x000fe400078e00ff */
[-C--:B------:R-:W-:Y:S01]  /*9270*/  FFMA.FTZ R14, R6, R18.reuse, -R14 ;  /* 0x00000012060e7223 */ /* 0x080fe2000001080e */
[----:B------:R-:W-:Y:S01]  /*9280*/  FFMA.FTZ R20, R0, R18, R20 ;  /* 0x0000001200147223 */ /* 0x000fe20000010014 */
[----:B------:R-:W-:Y:S01]  /*9290*/  LOP3.LUT R17, R5, 0xffff0000, RZ, 0xc0, !PT ;  /* 0xffff000005117812 */ /* 0x000fe200078ec0ff */
[CC--:B------:R-:W-:Y:S01]  /*92a0*/  FMUL.FTZ R0, R16.reuse, R2.reuse ;  /* 0x0000000210007220 */ /* 0x0c0fe20000410000 */
[----:B------:R-:W-:Y:S01]  /*92b0*/  FMUL.FTZ R6, R7, R2 ;  /* 0x0000000207067220 */ /* 0x000fe20000410000 */
[----:B------:R-:W-:Y:S01]  /*92c0*/  SHF.L.U32 R5, R5, 0x10, RZ ;  /* 0x0000001005057819 */ /* 0x000fe200000006ff */
[-C--:B------:R-:W-:Y:S01]  /*92d0*/  FMUL.FTZ R2, R19, R3.reuse ;  /* 0x0000000313027220 */ /* 0x080fe20000410000 */
[----:B------:R-:W-:Y:S01]  /*92e0*/  FMUL.FTZ R3, R13, R3 ;  /* 0x000000030d037220 */ /* 0x000fe20000410000 */
[-C--:B------:R-:W-:Y:S01]  /*92f0*/  FMUL.FTZ R10, R11, R15.reuse ;  /* 0x0000000f0b0a7220 */ /* 0x080fe20000410000 */
[-C--:B------:R-:W-:Y:S01]  /*9300*/  FFMA.FTZ R0, R7, R4.reuse, -R0 ;  /* 0x0000000407007223 */ /* 0x080fe20000010800 */
[----:B------:R-:W-:Y:S01]  /*9310*/  FFMA.FTZ R6, R16, R4, R6 ;  /* 0x0000000410067223 */ /* 0x000fe20000010006 */
[C---:B------:R-:W-:Y:S01]  /*9320*/  FMUL.FTZ R15, R12.reuse, R15 ;  /* 0x0000000f0c0f7220 */ /* 0x040fe20000410000 */
[-C--:B------:R-:W-:Y:S01]  /*9330*/  FFMA.FTZ R2, R13, R5.reuse, -R2 ;  /* 0x000000050d027223 */ /* 0x080fe20000010802 */
[----:B------:R-:W-:Y:S01]  /*9340*/  FFMA.FTZ R3, R19, R5, R3 ;  /* 0x0000000513037223 */ /* 0x000fe20000010003 */
[-C--:B------:R-:W-:Y:S01]  /*9350*/  FFMA.FTZ R10, R12, R17.reuse, -R10 ;  /* 0x000000110c0a7223 */ /* 0x080fe2000001080a */
[----:B------:R-:W-:Y:S01]  /*9360*/  FFMA.FTZ R15, R11, R17, R15 ;  /* 0x000000110b0f7223 */ /* 0x000fe2000001000f */
[----:B------:R-:W-:-:S02]  /*9370*/  F2FP.BF16.F32.PACK_AB R14, R20, R14 ;  /* 0x0000000e140e723e */ /* 0x000fc400000010ff */
[----:B------:R-:W-:Y:S02]  /*9380*/  F2FP.BF16.F32.PACK_AB R0, R6, R0 ;  /* 0x000000000600723e */ /* 0x000fe400000010ff */
[----:B------:R-:W-:Y:S02]  /*9390*/  F2FP.BF16.F32.PACK_AB R2, R3, R2 ;  /* 0x000000020302723e */ /* 0x000fe400000010ff */
[----:B------:R-:W-:Y:S01]  /*93a0*/  MOV R13, R14 ;  /* 0x0000000e000d7202 */ /* 0x000fe20000000f00 */
[----:B------:R-:W-:Y:S01]  /*93b0*/  IMAD.MOV.U32 R12, RZ, RZ, R0 ;  /* 0x000000ffff0c7224 */ /* 0x000fe200078e0000 */
[----:B------:R-:W-:Y:S02]  /*93c0*/  F2FP.BF16.F32.PACK_AB R15, R15, R10 ;  /* 0x0000000a0f0f723e */ /* 0x000fe400000010ff */
[----:B------:R-:W-:Y:S02]  /*93d0*/  MOV R14, R2 ;  /* 0x00000002000e7202 */ /* 0x000fe40000000f00 */
.L_x_2068:
[----:B------:R-:W-:Y:S05]  /*93e0*/  BSYNC B0 ;  /* 0x0000000000007941 */ /* 0x000fea0003800000 */
.L_x_2067:
[----:B-----5:R2:W-:Y:S02]  /*93f0*/  STS.128 [R243], R12 ;  /* 0x0000000cf3007388 */ /* 0x0205e40000000c00 */
.L_x_2066:
[----:B------:R-:W-:Y:S05]  /*9400*/  BSYNC B1 ;  /* 0x0000000000017941 */ /* 0x000fea0003800000 */
.L_x_2065:
[----:B------:R-:W-:-:S05]  /*9410*/  VIADD R6, R110, 0x20 ;  /* 0x000000206e067836 */ /* 0x000fca0000000000 */
[----:B------:R-:W-:-:S04]  /*9420*/  ISETP.GE.AND P0, PT, R6, UR12, PT ;  /* 0x0000000c06007c0c */ /* 0x000fc8000bf06270 */
[----:B------:R-:W-:-:S13]  /*9430*/  ISETP.LT.OR P0, PT, R33, -0x83, P0 ;  /* 0xffffff7d2100780c */ /* 0x000fda0000701670 */
[----:B------:R-:W-:Y:S05]  /*9440*/  @P0 BRA `(.L_x_2069) ;  /* 0x0000001000c80947 */ /* 0x000fea0003800000 */
[----:B------:R-:W-:Y:S02]  /*9450*/  ULDC UR8, c[0x0][0x2d0] ;  /* 0x0000b40000087ab9 */ /* 0x000fe40000000800 */
[----:B------:R-:W-:-:S13]  /*9460*/  ISETP.GE.AND P0, PT, R196, UR8, PT ;  /* 0x00000008c4007c0c */ /* 0x000fda000bf06270 */
[----:B------:R4:W-:Y:S01]  /*9470*/  @P0 STS.128 [R243+0x800], RZ ;  /* 0x000800fff3000388 */ /* 0x0009e20000000c00 */
[----:B------:R-:W-:Y:S05]  /*9480*/  @P0 BRA `(.L_x_2069) ;  /* 0x0000001000b80947 */ /* 0x000fea0003800000 */
[----:B------:R-:W5:Y:S01]  /*9490*/  LDG.E.128 R28, desc[UR6][R28.64] ;  /* 0x000000061c1c7981 */ /* 0x000f62000c1e1d00 */
        /* <DEDUP_REMOVED lines=12> */
[----:B-----5:R-:W-:-:S04]  /*9560*/  IADD3.X R5, R8, UR11, RZ, P1, !PT ;  /* 0x0000000b08057c10 */ /* 0x020fc80008ffe4ff */
[----:B------:R-:W3:Y:S04]  /*9570*/  LDG.E.64 R2, desc[UR6][R2.64] ;  /* 0x0000000602027981 */ /* 0x000ee8000c1e1b00 */
[----:B------:R-:W4:Y:S01]  /*9580*/  LDG.E.64 R4, desc[UR6][R4.64] ;  /* 0x0000000604047981 */ /* 0x000f22000c1e1b00 */
[C---:B------:R-:W-:Y:S01]  /*9590*/  LOP3.LUT R0, R29.reuse, 0xffff0000, RZ, 0xc0, !PT ;  /* 0xffff00001d007812 */ /* 0x040fe200078ec0ff */
[----:B------:R-:W-:Y:S01]  /*95a0*/  IMAD.U32 R7, R29, 0x10000, RZ ;  /* 0x000100001d077824 */ /* 0x000fe200078e00ff */
[C---:B------:R-:W-:Y:S01]  /*95b0*/  SHF.L.U32 R8, R28.reuse, 0x10, RZ ;  /* 0x000000101c087819 */ /* 0x040fe200000006ff */
[----:B--2---:R-:W-:Y:S01]  /*95c0*/  IMAD.U32 R12, R31, 0x10000, RZ ;  /* 0x000100001f0c7824 */ /* 0x004fe200078e00ff */
[----:B------:R-:W-:Y:S02]  /*95d0*/  LOP3.LUT R28, R28, 0xffff0000, RZ, 0xc0, !PT ;  /* 0xffff00001c1c7812 */ /* 0x000fe400078ec0ff */
[----:B------:R-:W-:-:S02]  /*95e0*/  SHF.L.U32 R13, R30, 0x10, RZ ;  /* 0x000000101e0d7819 */ /* 0x000fc400000006ff */
[----:B------:R-:W-:Y:S02]  /*95f0*/  LOP3.LUT R30, R30, 0xffff0000, RZ, 0xc0, !PT ;  /* 0xffff00001e1e7812 */ /* 0x000fe400078ec0ff */
[----:B------:R-:W-:Y:S02]  /*9600*/  LOP3.LUT R11, R31, 0xffff0000, RZ, 0xc0, !PT ;  /* 0xffff00001f0b7812 */ /* 0x000fe400078ec0ff */
[C---:B---3--:R-:W-:Y:S01]  /*9610*/  LOP3.LUT R10, R2.reuse, 0xffff0000, RZ, 0xc0, !PT ;  /* 0xffff0000020a7812 */ /* 0x048fe200078ec0ff */
[----:B------:R-:W-:Y:S01]  /*9620*/  IMAD.U32 R2, R2, 0x10000, RZ ;  /* 0x0001000002027824 */ /* 0x000fe200078e00ff */
[----:B------:R-:W-:Y:S02]  /*9630*/  LOP3.LUT R15, R3, 0xffff0000, RZ, 0xc0, !PT ;  /* 0xffff0000030f7812 */ /* 0x000fe400078ec0ff */
[----:B----4-:R-:W-:Y:S01]  /*9640*/  LOP3.LUT R17, R4, 0xffff0000, RZ, 0xc0, !PT ;  /* 0xffff000004117812 */ /* 0x010fe200078ec0ff */
[CC--:B------:R-:W-:Y:S01]  /*9650*/  FMUL.FTZ R14, R0.reuse, R10.reuse ;  /* 0x0000000a000e7220 */ /* 0x0c0fe20000410000 */
[----:B------:R-:W-:Y:S01]  /*9660*/  FMUL.FTZ R18, R7, R10 ;  /* 0x0000000a07127220 */ /* 0x000fe20000410000 */
[----:B------:R-:W-:Y:S01]  /*9670*/  SHF.L.U32 R3, R3, 0x10, RZ ;  /* 0x0000001003037819 */ /* 0x000fe200000006ff */
[----:B------:R-:W-:Y:S01]  /*9680*/  FMUL.FTZ R10, R11, R15 ;  /* 0x0000000f0b0a7220 */ /* 0x000fe20000410000 */
[-C--:B------:R-:W-:Y:S01]  /*9690*/  FFMA.FTZ R14, R7, R17.reuse, -R14 ;  /* 0x00000011070e7223 */ /* 0x080fe2000001080e */
[----:B------:R-:W-:Y:S01]  /*96a0*/  FFMA.FTZ R18, R0, R17, R18 ;  /* 0x0000001100127223 */ /* 0x000fe20000010012 */
[C---:B------:R-:W-:Y:S01]  /*96b0*/  LOP3.LUT R16, R5.reuse, 0xffff0000, RZ, 0xc0, !PT ;  /* 0xffff000005107812 */ /* 0x040fe200078ec0ff */
[-C--:B------:R-:W-:Y:S01]  /*96c0*/  FMUL.FTZ R0, R28, R2.reuse ;  /* 0x000000021c007220 */ /* 0x080fe20000410000 */
[----:B------:R-:W-:Y:S01]  /*96d0*/  FMUL.FTZ R7, R8, R2 ;  /* 0x0000000208077220 */ /* 0x000fe20000410000 */
[----:B------:R-:W-:Y:S01]  /*96e0*/  SHF.L.U32 R5, R5, 0x10, RZ ;  /* 0x0000001005057819 */ /* 0x000fe200000006ff */
[----:B------:R-:W-:Y:S01]  /*96f0*/  FMUL.FTZ R2, R30, R3 ;  /* 0x000000031e027220 */ /* 0x000fe20000410000 */
[----:B------:R-:W-:-:S02]  /*9700*/  IMAD.U32 R4, R4, 0x10000, RZ ;  /* 0x0001000004047824 */ /* 0x000fc400078e00ff */
[C---:B------:R-:W-:Y:S01]  /*9710*/  FMUL.FTZ R3, R13.reuse, R3 ;  /* 0x000000030d037220 */ /* 0x040fe20000410000 */
[----:B------:R-:W-:Y:S01]  /*9720*/  FMUL.FTZ R15, R12, R15 ;  /* 0x0000000f0c0f7220 */ /* 0x000fe20000410000 */
[-C--:B------:R-:W-:Y:S01]  /*9730*/  FFMA.FTZ R2, R13, R5.reuse, -R2 ;  /* 0x000000050d027223 */ /* 0x080fe20000010802 */
[-C--:B------:R-:W-:Y:S01]  /*9740*/  FFMA.FTZ R0, R8, R4.reuse, -R0 ;  /* 0x0000000408007223 */ /* 0x080fe20000010800 */
[----:B------:R-:W-:Y:S01]  /*9750*/  FFMA.FTZ R7, R28, R4, R7 ;  /* 0x000000041c077223 */ /* 0x000fe20000010007 */
[----:B------:R-:W-:Y:S01]  /*9760*/  FFMA.FTZ R3, R30, R5, R3 ;  /* 0x000000051e037223 */ /* 0x000fe20000010003 */
[-C--:B------:R-:W-:Y:S01]  /*9770*/  FFMA.FTZ R10, R12, R16.reuse, -R10 ;  /* 0x000000100c0a7223 */ /* 0x080fe2000001080a */
[----:B------:R-:W-:Y:S01]  /*9780*/  FFMA.FTZ R15, R11, R16, R15 ;  /* 0x000000100b0f7223 */ /* 0x000fe2000001000f */
[----:B------:R-:W-:Y:S02]  /*9790*/  F2FP.BF16.F32.PACK_AB R14, R18, R14 ;  /* 0x0000000e120e723e */ /* 0x000fe400000010ff */
[----:B------:R-:W-:-:S02]  /*97a0*/  F2FP.BF16.F32.PACK_AB R0, R7, R0 ;  /* 0x000000000700723e */ /* 0x000fc400000010ff */
[----:B------:R-:W-:Y:S02]  /*97b0*/  F2FP.BF16.F32.PACK_AB R2, R3, R2 ;  /* 0x000000020302723e */ /* 0x000fe400000010ff */
[----:B------:R-:W-:Y:S01]  /*97c0*/  F2FP.BF16.F32.PACK_AB R10, R15, R10 ;  /* 0x0000000a0f0a723e */ /* 0x000fe200000010ff */
[----:B------:R-:W-:Y:S01]  /*97d0*/  IMAD.MOV.U32 R28, RZ, RZ, R0 ;  /* 0x000000ffff1c7224 */ /* 0x000fe200078e0000 */
[----:B------:R-:W-:Y:S01]  /*97e0*/  MOV R29, R14 ;  /* 0x0000000e001d7202 */ /* 0x000fe20000000f00 */
[----:B------:R-:W-:Y:S01]  /*97f0*/  IMAD.MOV.U32 R30, RZ, RZ, R2 ;  /* 0x000000ffff1e7224 */ /* 0x000fe200078e0002 */
[----:B------:R-:W-:Y:S02]  /*9800*/  MOV R31, R10 ;  /* 0x0000000a001f7202 */ /* 0x000fe40000000f00 */
.L_x_2071:
[----:B------:R-:W-:Y:S05]  /*9810*/  BSYNC B0 ;  /* 0x0000000000007941 */ /* 0x000fea0003800000 */
.L_x_2070:
[----:B-----5:R1:W-:Y:S01]  /*9820*/  STS.128 [R243+0x800], R28 ;  /* 0x0008001cf3007388 */ /* 0x0203e20000000c00 */
[----:B------:R-:W-:Y:S05]  /*9830*/  BRA `(.L_x_2069) ;  /* 0x0000000c00cc7947 */ /* 0x000fea0003800000 */
.L_x_2064:
        /* <DEDUP_REMOVED lines=17> */
[----:B-----5:R-:W-:-:S10]  /*9950*/  IMAD.MOV.U32 R5, RZ, RZ, R48 ;  /* 0x000000ffff057224 */ /* 0x020fd400078e0030 */
[--C-:B------:R-:W-:Y:S02]  /*9960*/  @P0 SHF.R.S32.HI R3, RZ, 0x1, R51.reuse ;  /* 0x00000001ff030819 */ /* 0x100fe40000011433 */
[----:B------:R-:W-:Y:S02]  /*9970*/  @P0 SHF.R.S32.HI R6, RZ, 0x1, R51 ;  /* 0x00000001ff060819 */ /* 0x000fe40000011433 */
[----:B------:R-:W-:-:S03]  /*9980*/  @P0 IADD3 R4, -R3, RZ, RZ ;  /* 0x000000ff03040210 */ /* 0x000fc60007ffe1ff */
[----:B------:R-:W-:Y:S01]  /*9990*/  @P0 IMAD.MOV R5, RZ, RZ, -R6 ;  /* 0x000000ffff050224 */ /* 0x000fe200078e0a06 */
[----:B------:R-:W-:-:S03]  /*99a0*/  IADD3 R3, P1, R4, R0, RZ ;  /* 0x0000000004037210 */ /* 0x000fc60007f3e0ff */
[----:B------:R-:W-:Y:S01]  /*99b0*/  IMAD.WIDE R6, R5, 0x2, R12 ;  /* 0x0000000205067825 */ /* 0x000fe200078e020c */
[----:B------:R-:W-:Y:S02]  /*99c0*/  LEA.HI.X.SX32 R10, R4, R2, 0x1, P1 ;  /* 0x00000002040a7211 */ /* 0x000fe400008f0eff */
[----:B--2---:R-:W-:-:S03]  /*99d0*/  LEA R12, P1, R3, UR8, 0x1 ;  /* 0x00000008030c7c11 */ /* 0x004fc6000f8208ff */
[----:B------:R-:W2:Y:S01]  /*99e0*/  LDG.E.128 R4, desc[UR6][R6.64] ;  /* 0x0000000606047981 */ /* 0x000ea2000c1e1d00 */
[----:B------:R-:W-:Y:S01]  /*99f0*/  LEA.HI.X R13, R3, UR9, R10, 0x1, P1 ;  /* 0x00000009030d7c11 */ /* 0x000fe200088f0c0a */
[----:B------:R-:W-:Y:S01]  /*9a00*/  IMAD.MOV.U32 R10, RZ, RZ, RZ ;  /* 0x000000ffff0a7224 */ /* 0x000fe200078e00ff */
[----:B------:R-:W-:Y:S01]  /*9a10*/  @P0 SHF.R.S32.HI R3, RZ, 0x1, R51 ;  /* 0x00000001ff030819 */ /* 0x000fe20000011433 */
[----:B------:R-:W-:-:S03]  /*9a20*/  ULDC.64 UR8, c[0x0][0x358] ;  /* 0x0000d60000087ab9 */ /* 0x000fc60000000a00 */
[----:B------:R-:W-:Y:S01]  /*9a30*/  @P0 IADD3 R10, -R3, RZ, RZ ;  /* 0x000000ff030a0210 */ /* 0x000fe20007ffe1ff */
[----:B------:R-:W4:Y:S03]  /*9a40*/  LDG.E.128 R12, desc[UR6][R12.64] ;  /* 0x000000060c0c7981 */ /* 0x000f26000c1e1d00 */
[----:B------:R-:W-:-:S04]  /*9a50*/  IADD3 R3, P1, R10, R0, RZ ;  /* 0x000000000a037210 */ /* 0x000fc80007f3e0ff */
[----:B------:R-:W-:Y:S02]  /*9a60*/  LEA.HI.X.SX32 R10, R10, R2, 0x1, P1 ;  /* 0x000000020a0a7211 */ /* 0x000fe400008f0eff */
[----:B---3--:R-:W-:-:S04]  /*9a70*/  LEA R16, P1, R3, UR8, 0x1 ;  /* 0x0000000803107c11 */ /* 0x008fc8000f8208ff */
[----:B------:R-:W-:-:S06]  /*9a80*/  LEA.HI.X R17, R3, UR9, R10, 0x1, P1 ;  /* 0x0000000903117c11 */ /* 0x000fcc00088f0c0a */
[----:B------:R-:W3:Y:S01]  /*9a90*/  LDG.E.128 R16, desc[UR6][R16.64] ;  /* 0x0000000610107981 */ /* 0x000ee2000c1e1d00 */
[C---:B------:R-:W-:Y:S01]  /*9aa0*/  IMAD.U32 R11, R20.reuse, 0x10000, RZ ;  /* 0x00010000140b7824 */ /* 0x040fe200078e00ff */
[----:B------:R-:W-:Y:S01]  /*9ab0*/  LOP3.LUT R10, R20, 0xffff0000, RZ, 0xc0, !PT ;  /* 0xffff0000140a7812 */ /* 0x000fe200078ec0ff */
[C---:B------:R-:W-:Y:S01]  /*9ac0*/  IMAD.U32 R25, R21.reuse, 0x10000, RZ ;  /* 0x0001000015197824 */ /* 0x040fe200078e00ff */
[----:B------:R-:W-:Y:S01]  /*9ad0*/  LOP3.LUT R3, R21, 0xffff0000, RZ, 0xc0, !PT ;  /* 0xffff000015037812 */ /* 0x000fe200078ec0ff */
[C---:B------:R-:W-:Y:S01]  /*9ae0*/  IMAD.U32 R26, R23.reuse, 0x10000, RZ ;  /* 0x00010000171a7824 */ /* 0x040fe200078e00ff */
[C---:B------:R-:W-:Y:S02]  /*9af0*/  SHF.L.U32 R24, R22.reuse, 0x10, RZ ;  /* 0x0000001016187819 */ /* 0x040fe400000006ff */
[----:B------:R-:W-:Y:S02]  /*9b00*/  LOP3.LUT R21, R22, 0xffff0000, RZ, 0xc0, !PT ;  /* 0xffff000016157812 */ /* 0x000fe400078ec0ff */
[----:B------:R-:W-:Y:S01]  /*9b10*/  LOP3.LUT R20, R23, 0xffff0000, RZ, 0xc0, !PT ;  /* 0xffff000017147812 */ /* 0x000fe200078ec0ff */
[C---:B--2---:R-:W-:Y:S01]  /*9b20*/  IMAD.U32 R23, R4.reuse, 0x10000, RZ ;  /* 0x0001000004177824 */ /* 0x044fe200078e00ff */
[----:B------:R-:W-:Y:S01]  /*9b30*/  LOP3.LUT R22, R4, 0xffff0000, RZ, 0xc0, !PT ;  /* 0xffff000004167812 */ /* 0x000fe200078ec0ff */
[----:B------:R-:W-:Y:S01]  /*9b40*/  IMAD.U32 R27, R6, 0x10000, RZ ;  /* 0x00010000061b7824 */ /* 0x000fe200078e00ff */
[----:B------:R-:W-:-:S02]  /*9b50*/  SHF.L.U32 R4, R5, 0x10, RZ ;  /* 0x0000001005047819 */ /* 0x000fc400000006ff */
[----:B------:R-:W-:Y:S02]  /*9b60*/  LOP3.LUT R30, R5, 0xffff0000, RZ, 0xc0, !PT ;  /* 0xffff0000051e7812 */ /* 0x000fe400078ec0ff */
[C---:B------:R-:W-:Y:S01]  /*9b70*/  SHF.L.U32 R5, R7.reuse, 0x10, RZ ;  /* 0x0000001007057819 */ /* 0x040fe200000006ff */
[----:B----4-:R-:W-:Y:S01]  /*9b80*/  IMAD.U32 R31, R12, 0x10000, RZ ;  /* 0x000100000c1f7824 */ /* 0x010fe200078e00ff */
        /* <DEDUP_REMOVED lines=15> */
[----:B------:R-:W-:Y:S01]  /*9c80*/  @!P0 FADD.FTZ R15, -R15, -RZ ;  /* 0x800000ff0f0f8221 */ /* 0x000fe20000010100 */
[----:B------:R-:W-:Y:S01]  /*9c90*/  FMUL.FTZ R22, R22, R12 ;  /* 0x0000000c16167220 */ /* 0x000fe20000410000 */
[----:B------:R-:W-:Y:S01]  /*9ca0*/  @!P0 FADD.FTZ R14, -R14, -RZ ;  /* 0x800000ff0e0e8221 */ /* 0x000fe20000010100 */
[----:B------:R-:W-:Y:S01]  /*9cb0*/  FMUL.FTZ R5, R5, R13 ;  /* 0x0000000d05057220 */ /* 0x000fe20000410000 */
[----:B------:R-:W-:Y:S01]  /*9cc0*/  FMUL.FTZ R4, R4, R7 ;  /* 0x0000000704047220 */ /* 0x000fe20000410000 */
[----:B------:R-:W-:Y:S01]  /*9cd0*/  FMUL.FTZ R32, R32, R15 ;  /* 0x0000000f20207220 */ /* 0x000fe20000410000 */
[C---:B---3--:R-:W-:Y:S01]  /*9ce0*/  IMAD.U32 R13, R16.reuse, 0x10000, RZ ;  /* 0x00010000100d7824 */ /* 0x048fe200078e00ff */
[----:B------:R-:W-:Y:S01]  /*9cf0*/  LOP3.LUT R12, R16, 0xffff0000, RZ, 0xc0, !PT ;  /* 0xffff0000100c7812 */ /* 0x000fe200078ec0ff */
[----:B------:R-:W-:Y:S01]  /*9d00*/  FMUL.FTZ R6, R6, R14 ;  /* 0x0000000e06067220 */ /* 0x000fe20000410000 */
[----:B------:R-:W-:Y:S01]  /*9d10*/  SHF.L.U32 R7, R17, 0x10, RZ ;  /* 0x0000001011077819 */ /* 0x000fe200000006ff */
[C---:B------:R-:W-:Y:S01]  /*9d20*/  IMAD.U32 R16, R18.reuse, 0x10000, RZ ;  /* 0x0001000012107824 */ /* 0x040fe200078e00ff */
[----:B------:R-:W-:Y:S01]  /*9d30*/  LOP3.LUT R15, R18, 0xffff0000, RZ, 0xc0, !PT ;  /* 0xffff0000120f7812 */ /* 0x000fe200078ec0ff */
[----:B------:R-:W-:Y:S01]  /*9d40*/  FMUL.FTZ R23, R23, R31 ;  /* 0x0000001f17177220 */ /* 0x000fe20000410000 */
        /* <DEDUP_REMOVED lines=15> */
[----:B------:R-:W-:Y:S01]  /*9e40*/  F2FP.BF16.F32.PACK_AB R3, R3, R4 ;  /* 0x000000040303723e */ /* 0x000fe200000010ff */
[----:B------:R-:W-:Y:S01]  /*9e50*/  IMAD.MOV.U32 R20, RZ, RZ, R10 ;  /* 0x000000ffff147224 */ /* 0x000fe200078e000a */
[----:B------:R-:W-:Y:S01]  /*9e60*/  F2FP.BF16.F32.PACK_AB R5, R18, R5 ;  /* 0x000000051205723e */ /* 0x000fe200000010ff */
[----:B------:R-:W-:Y:S01]  /*9e70*/  IMAD.MOV.U32 R22, RZ, RZ, R6 ;  /* 0x000000ffff167224 */ /* 0x000fe200078e0006 */
[----:B------:R-:W-:Y:S02]  /*9e80*/  MOV R21, R3 ;  /* 0x0000000300157202 */ /* 0x000fe40000000f00 */
[----:B------:R-:W-:Y:S02]  /*9e90*/  MOV R23, R5 ;  /* 0x0000000500177202 */ /* 0x000fe40000000f00 */
.L_x_2075:
[----:B------:R-:W-:Y:S05]  /*9ea0*/  BSYNC B0 ;  /* 0x0000000000007941 */ /* 0x000fea0003800000 */
.L_x_2074:
[----:B-----5:R4:W-:Y:S02]  /*9eb0*/  STS.128 [R243], R20 ;  /* 0x00000014f3007388 */ /* 0x0209e40000000c00 */
.L_x_2073:
[----:B------:R-:W-:Y:S05]  /*9ec0*/  BSYNC B1 ;  /* 0x0000000000017941 */ /* 0x000fea0003800000 */
.L_x_2072:
        /* <DEDUP_REMOVED lines=8> */
[----:B--2---:R2:W5:Y:S01]  /*9f50*/  LDG.E.128 R12, desc[UR6][R28.64] ;  /* 0x000000061c0c7981 */ /* 0x004562000c1e1d00 */
[----:B------:R-:W-:Y:S01]  /*9f60*/  ISETP.GE.AND P0, PT, R196, UR5, PT ;  /* 0x00000005c4007c0c */ /* 0x000fe2000bf06270 */
[----:B------:R-:W-:-:S12]  /*9f70*/  BSSY B0, `(.L_x_2076) ;  /* 0x000005b000007945 */ /* 0x000fd80003800000 */
[----:B------:R-:W-:Y:S05]  /*9f80*/  @P0 BRA `(.L_x_2077) ;  /* 0x0000000400640947 */ /* 0x000fea0003800000 */
[----:B------:R-:W-:Y:S01]  /*9f90*/  ISETP.GE.AND P0, PT, R196, R48, PT ;  /* 0x00000030c400720c */ /* 0x000fe20003f06270 */
[----:B------:R-:W-:Y:S01]  /*9fa0*/  IMAD.MOV.U32 R4, RZ, RZ, RZ ;  /* 0x000000ffff047224 */ /* 0x000fe200078e00ff */
[----:B------:R-:W-:Y:S01]  /*9fb0*/  IADD3 R0, P1, R8, R0, RZ ;  /* 0x0000000008007210 */ /* 0x000fe20007f3e0ff */
[----:B------:R-:W-:-:S03]  /*9fc0*/  ULDC.64 UR8, c[0x0][0x360] ;  /* 0x0000d80000087ab9 */ /* 0x000fc60000000a00 */
[----:B------:R-:W-:-:S07]  /*9fd0*/  LEA.HI.X.SX32 R2, R8, R2, 0x1, P1 ;  /* 0x0000000208027211 */ /* 0x000fce00008f0eff */
[--C-:B------:R-:W-:Y:S02]  /*9fe0*/  @P0 SHF.R.S32.HI R3, RZ, 0x1, R51.reuse ;  /* 0x00000001ff030819 */ /* 0x100fe40000011433 */
[----:B-----5:R-:W-:-:S03]  /*9ff0*/  @P0 SHF.R.S32.HI R5, RZ, 0x1, R51 ;  /* 0x00000001ff050819 */ /* 0x020fc60000011433 */
[----:B------:R-:W-:Y:S01]  /*a000*/  @P0 IMAD.MOV R4, RZ, RZ, -R3 ;  /* 0x000000ffff040224 */ /* 0x000fe200078e0a03 */
[----:B------:R-:W-:-:S04]  /*a010*/  @P0 IADD3 R48, -R5, RZ, RZ ;  /* 0x000000ff05300210 */ /* 0x000fc80007ffe1ff */
[----:B------:R-:W-:Y:S01]  /*a020*/  IADD3 R3, P1, R4, R0, RZ ;  /* 0x0000000004037210 */ /* 0x000fe20007f3e0ff */
[----:B---3--:R-:W-:Y:S01]  /*a030*/  IMAD.WIDE R16, R48, 0x2, R28 ;  /* 0x0000000230107825 */ /* 0x008fe200078e021c */
[----:B------:R-:W-:Y:S02]  /*a040*/  @P0 SHF.R.S32.HI R51, RZ, 0x1, R51 ;  /* 0x00000001ff330819 */ /* 0x000fe40000011433 */
[----:B------:R-:W-:Y:S02]  /*a050*/  LEA.HI.X.SX32 R4, R4, R2, 0x1, P1 ;  /* 0x0000000204047211 */ /* 0x000fe400008f0eff */
[C---:B----4-:R-:W-:Y:S01]  /*a060*/  LEA R20, P1, R3.reuse, UR8, 0x1 ;  /* 0x0000000803147c11 */ /* 0x050fe2000f8208ff */
[----:B------:R-:W3:Y:S03]  /*a070*/  LDG.E.128 R16, desc[UR6][R16.64] ;  /* 0x0000000610107981 */ /* 0x000ee6000c1e1d00 */
[----:B------:R-:W-:Y:S01]  /*a080*/  LEA.HI.X R21, R3, UR9, R4, 0x1, P1 ;  /* 0x0000000903157c11 */ /* 0x000fe200088f0c04 */
[----:B------:R-:W-:Y:S01]  /*a090*/  IMAD.MOV.U32 R3, RZ, RZ, RZ ;  /* 0x000000ffff037224 */ /* 0x000fe200078e00ff */
[----:B------:R-:W-:Y:S01]  /*a0a0*/  ULDC.64 UR8, c[0x0][0x358] ;  /* 0x0000d60000087ab9 */ /* 0x000fe20000000a00 */
[----:B------:R-:W-:-:S03]  /*a0b0*/  @P0 IMAD.MOV R3, RZ, RZ, -R51 ;  /* 0x000000ffff030224 */ /* 0x000fc600078e0a33 */
[----:B------:R-:W4:Y:S02]  /*a0c0*/  LDG.E.128 R20, desc[UR6][R20.64] ;  /* 0x0000000614147981 */ /* 0x000f24000c1e1d00 */
[----:B------:R-:W-:-:S04]  /*a0d0*/  IADD3 R0, P1, R3, R0, RZ ;  /* 0x0000000003007210 */ /* 0x000fc80007f3e0ff */
[----:B------:R-:W-:Y:S02]  /*a0e0*/  LEA.HI.X.SX32 R2, R3, R2, 0x1, P1 ;  /* 0x0000000203027211 */ /* 0x000fe400008f0eff */
[----:B------:R-:W-:-:S04]  /*a0f0*/  LEA R24, P1, R0, UR8, 0x1 ;  /* 0x0000000800187c11 */ /* 0x000fc8000f8208ff */
[----:B------:R-:W-:-:S06]  /*a100*/  LEA.HI.X R25, R0, UR9, R2, 0x1, P1 ;  /* 0x0000000900197c11 */ /* 0x000fcc00088f0c02 */
[----:B------:R-:W4:Y:S01]  /*a110*/  LDG.E.128 R24, desc[UR6][R24.64] ;  /* 0x0000000618187981 */ /* 0x000f22000c1e1d00 */
[C---:B------:R-:W-:Y:S01]  /*a120*/  IMAD.U32 R7, R14.reuse, 0x10000, RZ ;  /* 0x000100000e077824 */ /* 0x040fe200078e00ff */
[----:B------:R-:W-:Y:S02]  /*a130*/  LOP3.LUT R5, R14, 0xffff0000, RZ, 0xc0, !PT ;  /* 0xffff00000e057812 */ /* 0x000fe400078ec0ff */
[C---:B------:R-:W-:Y:S02]  /*a140*/  LOP3.LUT R4, R15.reuse, 0xffff0000, RZ, 0xc0, !PT ;  /* 0xffff00000f047812 */ /* 0x040fe400078ec0ff */
[----:B------:R-:W-:Y:S02]  /*a150*/  SHF.L.U32 R14, R15, 0x10, RZ ;  /* 0x000000100f0e7819 */ /* 0x000fe400000006ff */
[C---:B------:R-:W-:Y:S02]  /*a160*/  SHF.L.U32 R3, R12.reuse, 0x10, RZ ;  /* 0x000000100c037819 */ /* 0x040fe400000006ff */
[----:B------:R-:W-:Y:S01]  /*a170*/  LOP3.LUT R2, R12, 0xffff0000, RZ, 0xc0, !PT ;  /* 0xffff00000c027812 */ /* 0x000fe200078ec0ff */
[C---:B------:R-:W-:Y:S01]  /*a180*/  IMAD.U32 R12, R13.reuse, 0x10000, RZ ;  /* 0x000100000d0c7824 */ /* 0x040fe200078e00ff */
[----:B------:R-:W-:Y:S01]  /*a190*/  LOP3.LUT R0, R13, 0xffff0000, RZ, 0xc0, !PT ;  /* 0xffff00000d007812 */ /* 0x000fe200078ec0ff */
[C---:B---3--:R-:W-:Y:S01]  /*a1a0*/  IMAD.U32 R11, R16.reuse, 0x10000, RZ ;  /* 0x00010000100b7824 */ /* 0x048fe200078e00ff */
[----:B------:R-:W-:Y:S01]  /*a1b0*/  LOP3.LUT R10, R16, 0xffff0000, RZ, 0xc0, !PT ;  /* 0xffff0000100a7812 */ /* 0x000fe200078ec0ff */
[----:B------:R-:W-:Y:S01]  /*a1c0*/  IMAD.U32 R13, R19, 0x10000, RZ ;  /* 0x00010000130d7824 */ /* 0x000fe200078e00ff */
[C---:B------:R-:W-:Y:S01]  /*a1d0*/  SHF.L.U32 R16, R18.reuse, 0x10, RZ ;  /* 0x0000001012107819 */ /* 0x040fe200000006ff */
[----:B------:R-:W-:Y:S01]  /*a1e0*/  IMAD.U32 R8, R17, 0x10000, RZ ;  /* 0x0001000011087824 */ /* 0x000fe200078e00ff */
[----:B------:R-:W-:-:S02]  /*a1f0*/  LOP3.LUT R15, R18, 0xffff0000, RZ, 0xc0, !PT ;  /* 0xffff0000120f7812 */ /* 0x000fc400078ec0ff */
[----:B--2---:R-:W-:Y:S02]  /*a200*/  LOP3.LUT R29, R19, 0xffff0000, RZ, 0xc0, !PT ;  /* 0xffff0000131d7812 */ /* 0x004fe400078ec0ff */
[C---:B----4-:R-:W-:Y:S01]  /*a210*/  SHF.L.U32 R18, R21.reuse, 0x10, RZ ;  /* 0x0000001015127819 */ /* 0x050fe200000006ff */
[----:B------:R-:W-:Y:S01]  /*a220*/  IMAD.U32 R30, R22, 0x10000, RZ ;  /* 0x00010000161e7824 */ /* 0x000fe200078e00ff */
[----:B------:R-:W-:Y:S01]  /*a230*/  LOP3.LUT R31, R21, 0xffff0000, RZ, 0xc0, !PT ;  /* 0xffff0000151f7812 */ /* 0x000fe200078ec0ff */
[----:B------:R-:W-:Y:S01]  /*a240*/  IMAD.U32 R28, R20, 0x10000, RZ ;  /* 0x00010000141c7824 */ /* 0x000fe200078e00ff */
[----:B------:R-:W-:Y:S01]  /*a250*/  LOP3.LUT R21, R22, 0xffff0000, RZ, 0xc0, !PT ;  /* 0xffff000016157812 */ /* 0x000fe200078ec0ff */
[----:B------:R-:W-:Y:S01]  /*a260*/  @!P0 FADD.FTZ R18, -R18, -RZ ;  /* 0x800000ff12128221 */ /* 0x000fe20000010100 */
[----:B------:R-:W-:Y:S01]  /*a270*/  LOP3.LUT R19, R20, 0xffff0000, RZ, 0xc0, !PT ;  /* 0xffff000014137812 */ /* 0x000fe200078ec0ff */
[C---:B------:R-:W-:Y:S01]  /*a280*/  IMAD.U32 R20, R23.reuse, 0x10000, RZ ;  /* 0x0001000017147824 */ /* 0x040fe200078e00ff */
        /* <DEDUP_REMOVED lines=13> */
[----:B------:R-:W-:Y:S01]  /*a360*/  SHF.L.U32 R20, R24, 0x10, RZ ;  /* 0x0000001018147819 */ /* 0x000fe200000006ff */
[----:B------:R-:W-:Y:S01]  /*a370*/  IMAD.U32 R23, R26, 0x10000, RZ ;  /* 0x000100001a177824 */ /* 0x000fe200078e00ff */
[----:B------:R-:W-:Y:S01]  /*a380*/  LOP3.LUT R19, R24, 0xffff0000, RZ, 0xc0, !PT ;  /* 0xffff000018137812 */ /* 0x000fe200078ec0ff */
[----:B------:R-:W-:Y:S01]  /*a390*/  FMUL.FTZ R11, R11, R28 ;  /* 0x0000001c0b0b7220 */ /* 0x000fe20000410000 */
[----:B------:R-:W-:Y:S01]  /*a3a0*/  LOP3.LUT R22, R26, 0xffff0000, RZ, 0xc0, !PT ;  /* 0xffff00001a167812 */ /* 0x000fe200078ec0ff */
[----:B------:R-:W-:Y:S01]  /*a3b0*/  FMUL.FTZ R8, R8, R18 ;  /* 0x0000001208087220 */ /* 0x000fe20000410000 */
[----:B------:R-:W-:Y:S01]  /*a3c0*/  FMUL.FTZ R16, R16, R30 ;  /* 0x0000001e10107220 */ /* 0x000fe20000410000 */
[----:B------:R-:W-:Y:S01]  /*a3d0*/  LOP3.LUT R24, R25, 0xffff0000, RZ, 0xc0, !PT ;  /* 0xffff000019187812 */ /* 0x000fe200078ec0ff */
[----:B------:R-:W-:Y:S01]  /*a3e0*/  FMUL.FTZ R17, R17, R31 ;  /* 0x0000001f11117220 */ /* 0x000fe20000410000 */
[----:B------:R-:W-:Y:S01]  /*a3f0*/  SHF.L.U32 R21, R27, 0x10, RZ ;  /* 0x000000101b157819 */ /* 0x000fe200000006ff */
[----:B------:R-:W-:Y:S01]  /*a400*/  IMAD.U32 R18, R25, 0x10000, RZ ;  /* 0x0001000019127824 */ /* 0x000fe200078e00ff */
        /* <DEDUP_REMOVED lines=17> */
.L_x_2077:
[----:B------:R-:W-:Y:S05]  /*a520*/  BSYNC B0 ;  /* 0x0000000000007941 */ /* 0x000fea0003800000 */
.L_x_2076:
[----:B-----5:R1:W-:Y:S01]  /*a530*/  STS.128 [R243+0x800], R12 ;  /* 0x0008000cf3007388 */ /* 0x0203e20000000c00 */
[----:B------:R-:W-:Y:S05]  /*a540*/  BRA `(.L_x_2069) ;  /* 0x0000000000887947 */ /* 0x000fea0003800000 */
.L_x_2063:
[----:B------:R-:W-:Y:S01]  /*a550*/  UIADD3 UR5, -UR27, UR20, URZ ;  /* 0x000000141b057290 */ /* 0x000fe2000fffe13f */
[C---:B------:R-:W-:Y:S01]  /*a560*/  VIADD R6, R110.reuse, 0x20 ;  /* 0x000000206e067836 */ /* 0x040fe20000000000 */
[----:B------:R-:W-:Y:S04]  /*a570*/  BSSY B0, `(.L_x_2078) ;  /* 0x0000011000007945 */ /* 0x000fe80003800000 */
[----:B------:R-:W-:Y:S02]  /*a580*/  ISETP.GE.AND P0, PT, R110, UR5, PT ;  /* 0x000000056e007c0c */ /* 0x000fe4000bf06270 */
[----:B------:R-:W-:-:S11]  /*a590*/  ISETP.GE.AND P1, PT, R6, UR5, PT ;  /* 0x0000000506007c0c */ /* 0x000fd6000bf26270 */
        /* <DEDUP_REMOVED lines=14> */
.L_x_2079:
[----:B------:R-:W-:Y:S05]  /*a680*/  BSYNC B0 ;  /* 0x0000000000007941 */ /* 0x000fea0003800000 */
.L_x_2078:
[----:B------:R-:W-:Y:S05]  /*a690*/  @P1 BRA `(.L_x_2069) ;  /* 0x0000000000341947 */ /* 0x000fea0003800000 */
[----:B------:R-:W-:Y:S02]  /*a6a0*/  ULDC UR5, c[0x0][0x2d0] ;  /* 0x0000b40000057ab9 */ /* 0x000fe40000000800 */
[----:B------:R-:W-:-:S13]  /*a6b0*/  ISETP.GE.AND P0, PT, R196, UR5, PT ;  /* 0x00000005c4007c0c */ /* 0x000fda000bf06270 */
[----:B------:R1:W-:Y:S01]  /*a6c0*/  @P0 STS.128 [R243+0x800], RZ ;  /* 0x000800fff3000388 */ /* 0x0003e20000000c00 */
[----:B------:R-:W-:Y:S05]  /*a6d0*/  @P0 BRA `(.L_x_2069) ;  /* 0x0000000000240947 */ /* 0x000fea0003800000 */
[----:B------:R-:W-:Y:S01]  /*a6e0*/  IADD3 R114, P0, R114, UR10, RZ ;  /* 0x0000000a72727c10 */ /* 0x000fe2000ff1e0ff */
[----:B------:R-:W-:-:S03]  /*a6f0*/  ULDC.64 UR8, c[0x0][0x210] ;  /* 0x0000840000087ab9 */ /* 0x000fc60000000a00 */
[----:B------:R-:W-:Y:S02]  /*a700*/  IADD3.X R45, R45, UR11, RZ, P0, !PT ;  /* 0x0000000b2d2d7c10 */ /* 0x000fe400087fe4ff */
[----:B-1----:R-:W-:-:S04]  /*a710*/  LEA R2, P0, R114, UR8, 0x1 ;  /* 0x0000000872027c11 */ /* 0x002fc8000f8008ff */
[----:B------:R-:W-:-:S05]  /*a720*/  LEA.HI.X R3, R114, UR9, R45, 0x1, P0 ;  /* 0x0000000972037c11 */ /* 0x000fca00080f0c2d */
[----:B------:R-:W-:Y:S01]  /*a730*/  @!PT LDS RZ, [RZ] ;  /* 0x00000000fffff984 */ /* 0x000fe20000000800 */
[----:B------:R-:W-:Y:S01]  /*a740*/  @!PT LDS RZ, [RZ] ;  /* 0x00000000fffff984 */ /* 0x000fe20000000800 */
[----:B------:R-:W-:Y:S01]  /*a750*/  @!PT LDS RZ, [RZ] ;  /* 0x00000000fffff984 */ /* 0x000fe20000000800 */
[----:B------:R1:W-:Y:S04]  /*a760*/  LDGSTS.E.BYPASS.LTC128B.128 [R243+0x800], desc[UR6][R2.64] ;  /* 0x0080000002f37fae */ /* 0x0003e8000b901d46 */
.L_x_2069:
[----:B------:R-:W-:Y:S05]  /*a770*/  BSYNC B2 ;  /* 0x0000000000027941 */ /* 0x000fea0003800000 */
.L_x_2062:
[----:B------:R-:W-:Y:S01]  /*a780*/  UIADD3 UR8, UR22, -0x1, URZ ;  /* 0xffffffff16087890 */ /* 0x000fe2000fffe03f */
[C---:B------:R-:W-:Y:S01]  /*a790*/  VIADD R11, R110.reuse, 0x40 ;  /* 0x000000406e0b7836 */ /* 0x040fe20000000000 */
[----:B------:R-:W-:Y:S01]  /*a7a0*/  ULDC.64 UR10, c[0x0][0x218] ;  /* 0x00008600000a7ab9 */ /* 0x000fe20000000a00 */
[----:B------:R-:W-:Y:S01]  /*a7b0*/  VIADD R10, R110, 0x60 ;  /* 0x000000606e0a7836 */ /* 0x000fe20000000000 */
[----:B------:R-:W-:Y:S01]  /*a7c0*/  USHF.L.U32 UR9, UR8, 0x8, URZ ;  /* 0x0000000808097899 */ /* 0x000fe2000800063f */
[----:B------:R-:W-:Y:S01]  /*a7d0*/  LEA R242, P0, R106, UR10, 0x1 ;  /* 0x0000000a6af27c11 */ /* 0x000fe2000f8008ff */
[C---:B------:R-:W-:Y:S01]  /*a7e0*/  VIADD R8, R110.reuse, 0x80 ;  /* 0x000000806e087836 */ /* 0x040fe20000000000 */
[----:B------:R-:W-:Y:S01]  /*a7f0*/  BSSY B0, `(.L_x_2080) ;  /* 0x000001a000007945 */ /* 0x000fe20003800000 */
[----:B------:R-:W-:Y:S01]  /*a800*/  UIADD3 UR5, -UR9, UR23, URZ ;  /* 0x0000001709057290 */ /* 0x000fe2000fffe13f */
[----:B------:R-:W-:Y:S01]  /*a810*/  VIADD R7, R110, 0xa0 ;  /* 0x000000a06e077836 */ /* 0x000fe20000000000 */
[----:B------:R-:W-:Y:S01]  /*a820*/  LEA.HI.X R223, R106, UR11, R109, 0x1, P0 ;  /* 0x0000000b6adf7c11 */ /* 0x000fe200080f0c6d */
[----:B------:R-:W-:-:S02]  /*a830*/  VIADD R0, R110, 0xc0 ;  /* 0x000000c06e007836 */ /* 0x000fc40000000000 */
[C---:B------:R-:W-:Y:S01]  /*a840*/  VIADD R4, R110.reuse, 0xe0 ;  /* 0x000000e06e047836 */ /* 0x040fe20000000000 */
[----:B------:R-:W-:Y:S02]  /*a850*/  ISETP.GE.AND P1, PT, R110, UR5, PT ;  /* 0x000000056e007c0c */ /* 0x000fe4000bf26270 */
[----:B------:R-:W-:Y:S02]  /*a860*/  ISETP.GE.AND P0, PT, R6, UR5, PT ;  /* 0x0000000506007c0c */ /* 0x000fe4000bf06270 */
[----:B------:R-:W-:Y:S02]  /*a870*/  ISETP.GE.AND P6, PT, R11, UR5, PT ;  /* 0x000000050b007c0c */ /* 0x000fe4000bfc6270 */
[----:B------:R-:W-:Y:S02]  /*a880*/  ISETP.GE.AND P5, PT, R10, UR5, PT ;  /* 0x000000050a007c0c */ /* 0x000fe4000bfa6270 */
[----:B------:R-:W-:Y:S02]  /*a890*/  ISETP.GE.AND P4, PT, R8, UR5, PT ;  /* 0x0000000508007c0c */ /* 0x000fe4000bf86270 */
[----:B------:R-:W-:-:S02]  /*a8a0*/  ISETP.GE.AND P3, PT, R7, UR5, PT ;  /* 0x0000000507007c0c */ /* 0x000fc4000bf66270 */
[----:B------:R-:W-:Y:S01]  /*a8b0*/  ISETP.GE.AND P2, PT, R0, UR5, PT ;  /* 0x0000000500007c0c */ /* 0x000fe2000bf46270 */
[----:B------:R-:W-:-:S12]  /*a8c0*/  @P1 BRA `(.L_x_2081) ;  /* 0x0000000000301947 */ /* 0x000fd80003800000 */
[----:B------:R-:W-:Y:S02]  /*a8d0*/  ULDC UR12, c[0x0][0x2d0] ;  /* 0x0000b400000c7ab9 */ /* 0x000fe40000000800 */
[----:B------:R-:W-:-:S13]  /*a8e0*/  ISETP.GE.AND P1, PT, R196, UR12, PT ;  /* 0x0000000cc4007c0c */ /* 0x000fda000bf26270 */
[----:B------:R1:W-:Y:S04]  /*a8f0*/  @P1 STS [R243+0x1000], RZ ;  /* 0x001000fff3001388 */ /* 0x0003e80000000800 */
[----:B------:R1:W-:Y:S04]  /*a900*/  @P1 STS [R243+0x1004], RZ ;  /* 0x001004fff3001388 */ /* 0x0003e80000000800 */
[----:B------:R1:W-:Y:S01]  /*a910*/  @P1 STS.64 [R243+0x1008], RZ ;  /* 0x001008fff3001388 */ /* 0x0003e20000000a00 */
[----:B------:R-:W-:Y:S05]  /*a920*/  @P1 BRA `(.L_x_2081) ;  /* 0x0000000000181947 */ /* 0x000fea0003800000 */
[----:B-1----:R-:W-:Y:S02]  /*a930*/  MOV R2, R242 ;  /* 0x000000f200027202 */ /* 0x002fe40000000f00 */
[----:B------:R-:W-:-:S05]  /*a940*/  MOV R3, R223 ;  /* 0x000000df00037202 */ /* 0x000fca0000000f00 */
[----:B------:R-:W-:Y:S01]  /*a950*/  @!PT LDS RZ, [RZ] ;  /* 0x00000000fffff984 */ /* 0x000fe20000000800 */
[----:B------:R-:W-:Y:S01]  /*a960*/  @!PT LDS RZ, [RZ] ;  /* 0x00000000fffff984 */ /* 0x000fe20000000800 */
[----:B------:R-:W-:Y:S01]  /*a970*/  @!PT LDS RZ, [RZ] ;  /* 0x00000000fffff984 */ /* 0x000fe20000000800 */
[----:B------:R1:W-:Y:S02]  /*a980*/  LDGSTS.E.BYPASS.LTC128B.128 [R243+0x1000], desc[UR6][R2.64] ;  /* 0x0100000002f37fae */ /* 0x0003e4000b901d46 */
.L_x_2081:
[----:B------:R-:W-:Y:S05]  /*a990*/  BSYNC B0 ;  /* 0x0000000000007941 */ /* 0x000fea0003800000 */
.L_x_2080:
[----:B-----5:R-:W-:Y:S01]  /*a9a0*/  LOP3.LUT R5, R40, 0x7fffffe, RZ, 0xc0, !PT ;  /* 0x07fffffe28057812 */ /* 0x020fe200078ec0ff */
[----:B------:R-:W-:Y:S01]  /*a9b0*/  BSSY B0, `(.L_x_2082) ;  /* 0x0000012000007945 */ /* 0x000fe20003800000 */
[----:B------:R-:W-:Y:S02]  /*a9c0*/  ISETP.GE.AND P1, PT, R4, UR5, PT ;  /* 0x0000000504007c0c */ /* 0x000fe4000bf26270 */
[----:B-12---:R-:W-:Y:S01]  /*a9d0*/  SHF.R.S32.HI R12, RZ, 0x1f, R41 ;  /* 0x0000001fff0c7819 */ /* 0x006fe20000011429 */
[----:B------:R-:W-:Y:S01]  /*a9e0*/  IMAD.IADD R5, R41, 0x1, -R5 ;  /* 0x0000000129057824 */ /* 0x000fe200078e0a05 */
        /* <DEDUP_REMOVED lines=14> */
.L_x_2083:
[----:B------:R-:W-:Y:S05]  /*aad0*/  BSYNC B0 ;  /* 0x0000000000007941 */ /* 0x000fea0003800000 */
.L_x_2082:
[----:B------:R-:W-:Y:S04]  /*aae0*/  BSSY B0, `(.L_x_2084) ;  /* 0x000000d000007945 */ /* 0x000fe80003800000 */
[----:B------:R-:W-:Y:S05]  /*aaf0*/  @P6 BRA `(.L_x_2085) ;  /* 0x00000000002c6947 */ /* 0x000fea0003800000 */
[----:B------:R-:W-:Y:S02]  /*ab00*/  ULDC UR12, c[0x0][0x2d0] ;  /* 0x0000b400000c7ab9 */ /* 0x000fe40000000800 */
[----:B------:R-:W-:-:S13]  /*ab10*/  ISETP.GE.AND P0, PT, R196, UR12, PT ;  /* 0x0000000cc4007c0c */ /* 0x000fda000bf06270 */
[----:B------:R1:W-:Y:S01]  /*ab20*/  @P0 STS.128 [R243+0x2000], RZ ;  /* 0x002000fff3000388 */ /* 0x0003e20000000c00 */
[----:B------:R-:W-:Y:S05]  /*ab30*/  @P0 BRA `(.L_x_2085) ;  /* 0x00000000001c0947 */ /* 0x000fea0003800000 */
[----:B------:R-:W2:Y:S02]  /*ab40*/  LDC.64 R2, c[0x0][0x248] ;  /* 0x00009200ff027b82 */ /* 0x000ea40000000a00 */
[----:B--2---:R-:W-:-:S04]  /*ab50*/  LEA R14, P0, R2, R242, 0x7 ;  /* 0x000000f2020e7211 */ /* 0x004fc800078038ff */
[----:B------:R-:W-:-:S05]  /*ab60*/  LEA.HI.X R15, R2, R223, R3, 0x7, P0 ;  /* 0x000000df020f7211 */ /* 0x000fca00000f3c03 */
[----:B------:R-:W-:Y:S01]  /*ab70*/  @!PT LDS RZ, [RZ] ;  /* 0x00000000fffff984 */ /* 0x000fe20000000800 */
[----:B------:R-:W-:Y:S01]  /*ab80*/  @!PT LDS RZ, [RZ] ;  /* 0x00000000fffff984 */ /* 0x000fe20000000800 */
[----:B------:R-:W-:Y:S01]  /*ab90*/  @!PT LDS RZ, [RZ] ;  /* 0x00000000fffff984 */ /* 0x000fe20000000800 */
[----:B------:R2:W-:Y:S04]  /*aba0*/  LDGSTS.E.BYPASS.LTC128B.128 [R243+0x2000], desc[UR6][R14.64] ;  /* 0x020000000ef37fae */ /* 0x0005e8000b901d46 */
.L_x_2085:
[----:B------:R-:W-:Y:S05]  /*abb0*/  BSYNC B0 ;  /* 0x0000000000007941 */ /* 0x000fea0003800000 */
.L_x_2084:
[----:B------:R-:W-:Y:S04]  /*abc0*/  BSSY B0, `(.L_x_2086) ;  /* 0x0000010000007945 */ /* 0x000fe80003800000 */
[----:B------:R-:W-:Y:S05]  /*abd0*/  @P5 BRA `(.L_x_2087) ;  /* 0x0000000000385947 */ /* 0x000fea0003800000 */
[----:B------:R-:W-:Y:S02]  /*abe0*/  ULDC UR12, c[0x0][0x2d0] ;  /* 0x0000b400000c7ab9 */ /* 0x000fe40000000800 */
[----:B------:R-:W-:-:S13]  /*abf0*/  ISETP.GE.AND P0, PT, R196, UR12, PT ;  /* 0x0000000cc4007c0c */ /* 0x000fda000bf06270 */
[----:B------:R1:W-:Y:S01]  /*ac00*/  @P0 STS.128 [R243+0x2800], RZ ;  /* 0x002800fff3000388 */ /* 0x0003e20000000c00 */
[----:B------:R-:W-:Y:S05]  /*ac10*/  @P0 BRA `(.L_x_2087) ;  /* 0x0000000000280947 */ /* 0x000fea0003800000 */
[----:B------:R-:W5:Y:S01]  /*ac20*/  LDC.64 R2, c[0x0][0x248] ;  /* 0x00009200ff027b82 */ /* 0x000f620000000a00 */
[----:B--2---:R-:W-:Y:S02]  /*ac30*/  MOV R14, R242 ;  /* 0x000000f2000e7202 */ /* 0x004fe40000000f00 */
        /* <DEDUP_REMOVED lines=8> */
.L_x_2087:
[----:B------:R-:W-:Y:S05]  /*acc0*/  BSYNC B0 ;  /* 0x0000000000007941 */ /* 0x000fea0003800000 */
.L_x_2086:
        /* <DEDUP_REMOVED lines=13> */
.L_x_2089:
[----:B------:R-:W-:Y:S05]  /*ada0*/  BSYNC B0 ;  /* 0x0000000000007941 */ /* 0x000fea0003800000 */
.L_x_2088:
        /* <DEDUP_REMOVED lines=16> */
.L_x_2091:
[----:B------:R-:W-:Y:S05]  /*aeb0*/  BSYNC B0 ;  /* 0x0000000000007941 */ /* 0x000fea0003800000 */
.L_x_2090:
        /* <DEDUP_REMOVED lines=16> */
.L_x_2093:
[----:B------:R-:W-:Y:S05]  /*afc0*/  BSYNC B0 ;  /* 0x0000000000007941 */ /* 0x000fea0003800000 */
.L_x_2092:
        /* <DEDUP_REMOVED lines=16> */
.L_x_2095:
[----:B------:R-:W-:Y:S05]  /*b0d0*/  BSYNC B0 ;  /* 0x0000000000007941 */ /* 0x000fea0003800000 */
.L_x_2094:
[----:B------:R-:W-:Y:S01]  /*b0e0*/  ULDC.64 UR12, c[0x0][0x3d0] ;  /* 0x0000f400000c7ab9 */ /* 0x000fe20000000a00 */
[----:B------:R-:W0:Y:S01]  /*b0f0*/  LDGDEPBAR ;  /* 0x00000000000079af */ /* 0x000e220000000000 */
[----:B------:R-:W-:Y:S01]  /*b100*/  UIMAD UR24, UR24, UR12, URZ ;  /* 0x0000000c181872a4 */ /* 0x000fe2000f8e023f */
[----:B------:R-:W-:Y:S01]  /*b110*/  ISETP.GE.AND P6, PT, R11, UR5, PT ;  /* 0x000000050b007c0c */ /* 0x000fe2000bfc6270 */
[----:B------:R-:W-:Y:S01]  /*b120*/  UMOV UR29, UR25 ;  /* 0x00000019001d7c82 */ /* 0x000fe20008000000 */
[----:B------:R-:W-:Y:S01]  /*b130*/  ISETP.GE.AND P5, PT, R10, UR5, PT ;  /* 0x000000050a007c0c */ /* 0x000fe2000bfa6270 */
[----:B------:R-:W-:Y:S01]  /*b140*/  UIMAD.WIDE.U32 UR14, UR26, UR12, UR28 ;  /* 0x0000000c1a0e72a5 */ /* 0x000fe2000f8e001c */
[----:B------:R-:W-:Y:S01]  /*b150*/  LOP3.LUT R213, R44, 0xfffffff8, RZ, 0xc0, !PT ;  /* 0xfffffff82cd57812 */ /* 0x000fe200078ec0ff */
[----:B------:R-:W-:Y:S01]  /*b160*/  UIMAD UR24, UR26, UR13, UR24 ;  /* 0x0000000d1a1872a4 */ /* 0x000fe2000f8e0218 */
[----:B------:R-:W-:Y:S02]  /*b170*/  ISETP.GE.AND P1, PT, R110, UR5, PT ;  /* 0x000000056e007c0c */ /* 0x000fe4000bf26270 */
[----:B------:R-:W-:Y:S01]  /*b180*/  ULDC.64 UR12, c[0x0][0x3c8] ;  /* 0x0000f200000c7ab9 */ /* 0x000fe20000000a00 */
[----:B------:R-:W-:Y:S01]  /*b190*/  UIADD3 UR24, UR15, UR24, URZ ;  /* 0x000000180f187290 */ /* 0x000fe2000fffe03f */
[----:B------:R-:W-:Y:S01]  /*b1a0*/  IMAD.IADD R213, R33, 0x1, -R213 ;  /* 0x0000000121d57824 */ /* 0x000fe200078e0ad5 */
[----:B------:R-:W-:Y:S01]  /*b1b0*/  ULEA UR16, UP0, UR14, UR12, 0x2 ;  /* 0x0000000c0e107291 */ /* 0x000fe2000f80103f */
[----:B------:R-:W-:-:S02]  /*b1c0*/  ISETP.GE.AND P0, PT, R6, UR5, PT ;  /* 0x0000000506007c0c */ /* 0x000fc4000bf06270 */
[----:B------:R-:W-:Y:S01]  /*b1d0*/  SHF.R.S32.HI R6, RZ, 0x4, R42 ;  /* 0x00000004ff067819 */ /* 0x000fe2000001142a */
[----:B------:R-:W-:Y:S01]  /*b1e0*/  ULEA.HI.X UR24, UR14, UR13, UR24, 0x2, UP0 ;  /* 0x0000000d0e187291 */ /* 0x000fe200080f1418 */
[----:B------:R-:W-:Y:S01]  /*b1f0*/  LEA.HI R2, R213, R213, RZ, 0x1 ;  /* 0x000000d5d5027211 */ /* 0x000fe200078f08ff */
[----:B------:R-:W-:Y:S01]  /*b200*/  IMAD.U32 R10, RZ, RZ, UR16 ;  /* 0x00000010ff0a7e24 */ /* 0x000fe2000f8e00ff */
[----:B------:R-:W-:Y:S01]  /*b210*/  ULDC.64 UR12, c[0x0][0x220] ;  /* 0x00008800000c7ab9 */ /* 0x000fe20000000a00 */
[----:B------:R-:W-:Y:S01]  /*b220*/  ISETP.GE.AND P3, PT, R7, UR5, PT ;  /* 0x0000000507007c0c */ /* 0x000fe2000bf66270 */
[----:B------:R-:W-:Y:S01]  /*b230*/  ULDC UR14, c[0x0][0x2e8] ;  /* 0x0000ba00000e7ab9 */ /* 0x000fe20000000800 */
[----:B------:R-:W-:Y:S01]  /*b240*/  LEA R193, P2, R104, UR12, 0x1 ;  /* 0x0000000c68c17c11 */ /* 0x000fe2000f8408ff */
[----:B------:R-:W-:Y:S01]  /*b250*/  IMAD.U32 R11, RZ, RZ, UR24 ;  /* 0x00000018ff0b7e24 */ /* 0x000fe2000f8e00ff */
[----:B------:R-:W-:-:S04]  /*b260*/  DEPBAR.LE SB0, 0x0 ;  /* 0x000080000000791a */ /* 0x000fc80000000000 */
[----:B------:R-:W-:Y:S02]  /*b270*/  LEA.HI.X R192, R104, UR13, R103, 0x1, P2 ;  /* 0x0000000d68c07c11 */ /* 0x000fe400090f0c67 */
[----:B------:R-:W-:Y:S02]  /*b280*/  ISETP.GE.AND P2, PT, R0, UR5, PT ;  /* 0x0000000500007c0c */ /* 0x000fe4000bf46270 */
[----:B------:R3:W5:Y:S01]  /*b290*/  LDG.E R0, desc[UR6][R10.64] ;  /* 0x000000060a007981 */ /* 0x000762000c1e1900 */
[----:B------:R-:W-:Y:S02]  /*b2a0*/  LEA.HI R42, R42, R6, RZ, 0x1 ;  /* 0x000000062a2a7211 */ /* 0x000fe400078f08ff */
[----:B------:R-:W-:Y:S01]  /*b2b0*/  LEA.HI R12, R12, R41, RZ, 0x3 ;  /* 0x000000290c0c7211 */ /* 0x000fe200078f18ff */
[----:B------:R-:W-:Y:S01]  /*b2c0*/  BAR.SYNC.DEFER_BLOCKING 0x0 ;  /* 0x0000000000007b1d */ /* 0x000fe20000010000 */
[----:B------:R-:W-:Y:S02]  /*b2d0*/  LOP3.LUT R7, R2, 0x3fffffe, RZ, 0xc0, !PT ;  /* 0x03fffffe02077812 */ /* 0x000fe400078ec0ff */
[----:B------:R-:W-:-:S02]  /*b2e0*/  SHF.R.S32.HI R2, RZ, 0x1, R2 ;  /* 0x00000001ff027819 */ /* 0x000fc40000011402 */
[----:B------:R-:W-:Y:S01]  /*b2f0*/  LOP3.LUT R42, R42, 0xfffffffe, RZ, 0xc0, !PT ;  /* 0xfffffffe2a2a7812 */ /* 0x000fe200078ec0ff */
[----:B------:R-:W-:Y:S01]  /*b300*/  IMAD.IADD R213, R213, 0x1, -R7 ;  /* 0x00000001d5d57824 */ /* 0x000fe200078e0a07 */
[----:B------:R-:W-:Y:S01]  /*b310*/  ISETP.GE.AND P4, PT, R8, UR5, PT ;  /* 0x0000000508007c0c */ /* 0x000fe2000bf86270 */
[----:B------:R-:W-:Y:S02]  /*b320*/  IMAD.SHL.U32 R7, R43, 0x8, RZ ;  /* 0x000000082b077824 */ /* 0x000fe400078e00ff */
[----:B------:R-:W-:Y:S02]  /*b330*/  IMAD.IADD R6, R6, 0x1, -R42 ;  /* 0x0000000106067824 */ /* 0x000fe400078e0a2a */
[----:B------:R-:W-:Y:S02]  /*b340*/  IMAD.SHL.U32 R3, R12, 0x20, RZ ;  /* 0x000000200c037824 */ /* 0x000fe400078e00ff */
[----:B---3--:R-:W-:Y:S01]  /*b350*/  IMAD.SHL.U32 R10, R2, 0x40, RZ ;  /* 0x00000040020a7824 */ /* 0x008fe200078e00ff */
[----:B------:R3:W-:Y:S04]  /*b360*/  @P1 STS [R243+0x5000], RZ ;  /* 0x005000fff3001388 */ /* 0x0007e80000000800 */
[----:B------:R3:W-:Y:S04]  /*b370*/  @P1 STS [R243+0x5004], RZ ;  /* 0x005004fff3001388 */ /* 0x0007e80000000800 */
[----:B------:R3:W-:Y:S01]  /*b380*/  @P1 STS.64 [R243+0x5008], RZ ;  /* 0x005008fff3001388 */ /* 0x0007e20000000a00 */
[----:B------:R-:W-:Y:S01]  /*b390*/  IMAD.SHL.U32 R11, R35, 0x40, RZ ;  /* 0x00000040230b7824 */ /* 0x000fe200078e00ff */
[----:B------:R-:W-:Y:S01]  /*b3a0*/  LOP3.LUT R10, R10, 0xc0, RZ, 0xc0, !PT ;  /* 0x000000c00a0a7812 */ /* 0x000fe200078ec0ff */
[----:B------:R-:W-:Y:S01]  /*b3b0*/  IMAD.SHL.U32 R8, R6, 0x8, RZ ;  /* 0x0000000806087824 */ /* 0x000fe200078e00ff */
[----:B------:R-:W-:-:S02]  /*b3c0*/  LOP3.LUT R3, R3, 0xffffff00, RZ, 0xc0, !PT ;  /* 0xffffff0003037812 */ /* 0x000fc400078ec0ff */
[----:B------:R-:W-:Y:S02]  /*b3d0*/  LOP3.LUT R7, R10, 0x8, R7, 0xf8, !PT ;  /* 0x000000080a077812 */ /* 0x000fe400078ef807 */
[----:B------:R-:W-:Y:S02]  /*b3e0*/  LOP3.LUT R11, R11, 0xc0, RZ, 0xc0, !PT ;  /* 0x000000c00b0b7812 */ /* 0x000fe400078ec0ff */
[----:B------:R-:W-:Y:S01]  /*b3f0*/  SHF.R.U32.HI R10, RZ, 0x3, R10 ;  /* 0x00000003ff0a7819 */ /* 0x000fe2000001160a */
[----:B------:R-:W-:Y:S01]  /*b400*/  IMAD R12, R34, 0x200, R3 ;  /* 0x00000200220c7824 */ /* 0x000fe200078e0203 */
[----:B------:R-:W-:Y:S01]  /*b410*/  LOP3.LUT R8, R11, 0x8, R8, 0xf8, !PT ;  /* 0x000000080b087812 */ /* 0x000fe200078ef808 */
[----:B------:R-:W-:Y:S01]  /*b420*/  BSSY B0, `(.L_x_2096) ;  /* 0x0000014000007945 */ /* 0x000fe20003800000 */
[----:B------:R-:W-:Y:S02]  /*b430*/  SHF.R.U32.HI R11, RZ, 0x3, R11 ;  /* 0x00000003ff0b7819 */ /* 0x000fe4000001160b */
[----:B------:R-:W-:-:S02]  /*b440*/  LOP3.LUT R7, R7, R10, RZ, 0x3c, !PT ;  /* 0x0000000a07077212 */ /* 0x000fc400078e3cff */
[----:B------:R-:W1:Y:S01]  /*b450*/  MUFU.RCP R10, UR14 ;  /* 0x0000000e000a7d08 */ /* 0x000e620008001000 */
[----:B------:R-:W-:Y:S01]  /*b460*/  IMAD R5, R5, 0x20, R12 ;  /* 0x0000002005057824 */ /* 0x000fe200078e020c */
[----:B------:R-:W-:Y:S01]  /*b470*/  LOP3.LUT R8, R8, R11, RZ, 0x3c, !PT ;  /* 0x0000000b08087212 */ /* 0x000fe200078e3cff */
[----:B------:R-:W-:Y:S01]  /*b480*/  IMAD R213, R6, 0x8, R213 ;  /* 0x0000000806d57824 */ /* 0x000fe200078e02d5 */
[----:B------:R-:W-:Y:S06]  /*b490*/  @P1 BRA `(.L_x_2097) ;  /* 0x0000000000301947 */ /* 0x000fec0003800000 */
        /* <DEDUP_REMOVED lines=12> */
.L_x_2097:
[----:B------:R-:W-:Y:S05]  /*b560*/  BSYNC B0 ;  /* 0x0000000000007941 */ /* 0x000fea0003800000 */
.L_x_2096:
[----:B------:R1:W-:Y:S01]  /*b570*/  @P0 STS.128 [R243+0x5800], RZ ;  /* 0x005800fff3000388 */ /* 0x0003e20000000c00 */
[----:B------:R-:W-:Y:S01]  /*b580*/  IMAD.IADD R215, R8, 0x1, R5 ;  /* 0x0000000108d77824 */ /* 0x000fe200078e0205 */
[----:B------:R-:W-:Y:S01]  /*b590*/  BSSY B0, `(.L_x_2098) ;  /* 0x0000010000007945 */ /* 0x000fe20003800000 */
[----:B------:R-:W-:Y:S01]  /*b5a0*/  IMAD.U32 R213, R213, 0x20, R7 ;  /* 0x00000020d5d57824 */ /* 0x000fe200078e0007 */
        /* <DEDUP_REMOVED lines=14> */
.L_x_2099:
[----:B------:R-:W-:Y:S05]  /*b690*/  BSYNC B0 ;  /* 0x0000000000007941 */ /* 0x000fea0003800000 */
.L_x_2098:
[----:B------:R1:W-:Y:S01]  /*b6a0*/  @P6 STS.128 [R243+0x6000], RZ ;  /* 0x006000fff3006388 */ /* 0x0003e20000000c00 */
[----:B------:R-:W-:Y:S04]  /*b6b0*/  BSSY B0, `(.L_x_2100) ;  /* 0x000000d000007945 */ /* 0x000fe80003800000 */
[----:B------:R-:W-:Y:S05]  /*b6c0*/  @P6 BRA `(.L_x_2101) ;  /* 0x00000000002c6947 */ /* 0x000fea0003800000 */
[----:B------:R-:W-:Y:S02]  /*b6d0*/  ULDC UR14, c[0x0][0x2d0] ;  /* 0x0000b400000e7ab9 */ /* 0x000fe40000000800 */
[----:B------:R-:W-:-:S13]  /*b6e0*/  ISETP.GE.AND P0, PT, R196, UR14, PT ;  /* 0x0000000ec4007c0c */ /* 0x000fda000bf06270 */
[----:B------:R1:W-:Y:S01]  /*b6f0*/  @P0 STS.128 [R243+0x6000], RZ ;  /* 0x006000fff3000388 */ /* 0x0003e20000000c00 */
[----:B------:R-:W-:Y:S05]  /*b700*/  @P0 BRA `(.L_x_2101) ;  /* 0x00000000001c0947 */ /* 0x000fea0003800000 */
[----:B-1----:R-:W1:Y:S02]  /*b710*/  LDC.64 R4, c[0x0][0x250] ;  /* 0x00009400ff047b82 */ /* 0x002e640000000a00 */
[----:B-1----:R-:W-:-:S04]  /*b720*/  LEA R6, P0, R4, R193, 0x7 ;  /* 0x000000c104067211 */ /* 0x002fc800078038ff */
[----:B------:R-:W-:-:S05]  /*b730*/  LEA.HI.X R7, R4, R192, R5, 0x7, P0 ;  /* 0x000000c004077211 */ /* 0x000fca00000f3c05 */
[----:B------:R-:W-:Y:S01]  /*b740*/  @!PT LDS RZ, [RZ] ;  /* 0x00000000fffff984 */ /* 0x000fe20000000800 */
[----:B------:R-:W-:Y:S01]  /*b750*/  @!PT LDS RZ, [RZ] ;  /* 0x00000000fffff984 */ /* 0x000fe20000000800 */
[----:B------:R-:W-:Y:S01]  /*b760*/  @!PT LDS RZ, [RZ] ;  /* 0x00000000fffff984 */ /* 0x000fe20000000800 */
[----:B------:R1:W-:Y:S04]  /*b770*/  LDGSTS.E.BYPASS.LTC128B.128 [R243+0x6000], desc[UR6][R6.64] ;  /* 0x0600000006f37fae */ /* 0x0003e8000b901d46 */
.L_x_2101:
[----:B------:R-:W-:Y:S05]  /*b780*/  BSYNC B0 ;  /* 0x0000000000007941 */ /* 0x000fea0003800000 */
.L_x_2100:
[----:B------:R1:W-:Y:S01]  /*b790*/  @P5 STS.128 [R243+0x6800], RZ ;  /* 0x006800fff3005388 */ /* 0x0003e20000000c00 */
[----:B------:R-:W-:Y:S04]  /*b7a0*/  BSSY B0, `(.L_x_2102) ;  /* 0x0000010000007945 */ /* 0x000fe80003800000 */
[----:B------:R-:W-:Y:S05]  /*b7b0*/  @P5 BRA `(.L_x_2103) ;  /* 0x0000000000385947 */ /* 0x000fea0003800000 */
[----:B------:R-:W-:Y:S02]  /*b7c0*/  ULDC UR14, c[0x0][0x2d0] ;  /* 0x0000b400000e7ab9 */ /* 0x000fe40000000800 */
[----:B------:R-:W-:-:S13]  /*b7d0*/  ISETP.GE.AND P0, PT, R196, UR14, PT ;  /* 0x0000000ec4007c0c */ /* 0x000fda000bf06270 */
[----:B------:R1:W-:Y:S01]  /*b7e0*/  @P0 STS.128 [R243+0x6800], RZ ;  /* 0x006800fff3000388 */ /* 0x0003e20000000c00 */
[----:B------:R-:W-:Y:S05]  /*b7f0*/  @P0 BRA `(.L_x_2103) ;  /* 0x0000000000280947 */ /* 0x000fea0003800000 */
[----:B-1----:R-:W1:Y:S01]  /*b800*/  LDC.64 R4, c[0x0][0x250] ;  /* 0x00009400ff047b82 */ /* 0x002e620000000a00 */
[----:B------:R-:W-:Y:S02]  /*b810*/  MOV R6, R193 ;  /* 0x000000c100067202 */ /* 0x000fe40000000f00 */
[----:B------:R-:W-:-:S03]  /*b820*/  MOV R7, R192 ;  /* 0x000000c000077202 */ /* 0x000fc60000000f00 */
[----:B-1----:R-:W-:-:S04]  /*b830*/  IMAD.WIDE.U32 R6, R4, 0xc0, R6 ;  /* 0x000000c004067825 */ /* 0x002fc800078e0006 */
[----:B------:R-:W-:-:S05]  /*b840*/  IMAD R5, R5, 0xc0, RZ ;  /* 0x000000c005057824 */ /* 0x000fca00078e02ff */
[----:B------:R-:W-:-:S05]  /*b850*/  IADD3 R7, R5, R7, RZ ;  /* 0x0000000705077210 */ /* 0x000fca0007ffe0ff */
[----:B------:R-:W-:Y:S01]  /*b860*/  @!PT LDS RZ, [RZ] ;  /* 0x00000000fffff984 */ /* 0x000fe20000000800 */
[----:B------:R-:W-:Y:S01]  /*b870*/  @!PT LDS RZ, [RZ] ;  /* 0x00000000fffff984 */ /* 0x000fe20000000800 */
[----:B------:R-:W-:Y:S01]  /*b880*/  @!PT LDS RZ, [RZ] ;  /* 0x00000000fffff984 */ /* 0x000fe20000000800 */
[----:B------:R1:W-:Y:S02]  /*b890*/  LDGSTS.E.BYPASS.LTC128B.128 [R243+0x6800], desc[UR6][R6.64] ;  /* 0x0680000006f37fae */ /* 0x0003e4000b901d46 */
.L_x_2103:
[----:B------:R-:W-:Y:S05]  /*b8a0*/  BSYNC B0 ;  /* 0x0000000000007941 */ /* 0x000fea0003800000 */
.L_x_2102:
        /* <DEDUP_REMOVED lines=14> */
.L_x_2105:
[----:B------:R-:W-:Y:S05]  /*b990*/  BSYNC B0 ;  /* 0x0000000000007941 */ /* 0x000fea0003800000 */
.L_x_2104:
        /* <DEDUP_REMOVED lines=17> */
.L_x_2107:
[----:B------:R-:W-:Y:S05]  /*bab0*/  BSYNC B0 ;  /* 0x0000000000007941 */ /* 0x000fea0003800000 */
.L_x_2106:
        /* <DEDUP_REMOVED lines=17> */
.L_x_2109:
[----:B------:R-:W-:Y:S05]  /*bbd0*/  BSYNC B0 ;  /* 0x0000000000007941 */ /* 0x000fea0003800000 */
.L_x_2108:
        /* <DEDUP_REMOVED lines=17> */
.L_x_2111:
[----:B------:R-:W-:Y:S05]  /*bcf0*/  BSYNC B0 ;  /* 0x0000000000007941 */ /* 0x000fea0003800000 */
.L_x_2110:
[----:B------:R-:W-:Y:S01]  /*bd00*/  LDSM.16.M88.4 R36, [R215] ;  /* 0x00000000d724783b */ /* 0x000fe20000000200 */
[----:B------:R-:W-:Y:S01]  /*bd10*/  LOP3.LUT P0, RZ, R2, 0x2, RZ, 0xc0, !PT ;  /* 0x0000000202ff7812 */ /* 0x000fe2000780c0ff */
[C---:B------:R-:W-:Y:S01]  /*bd20*/  VIADD R2, R213.reuse, 0x1000 ;  /* 0x00001000d5027836 */ /* 0x040fe20000000000 */
[----:B------:R-:W-:Y:S01]  /*bd30*/  SHF.R.S32.HI R11, RZ, 0x1f, R33 ;  /* 0x0000001fff0b7819 */ /* 0x000fe20000011421 */
[----:B------:R-:W2:Y:S01]  /*bd40*/  LDSM.16.M88.4 R24, [R213+0x1000] ;  /* 0x00100000d518783b */ /* 0x000ea20000000200 */
[----:B------:R-:W-:Y:S02]  /*bd50*/  VIADD R212, R213, 0x1020 ;  /* 0x00001020d5d47836 */ /* 0x000fe40000000000 */
[----:B-1---5:R-:W-:Y:S01]  /*bd60*/  FMUL.FTZ R0, R0, R10 ;  /* 0x0000000a00007220 */ /* 0x022fe20000410000 */
[----:B------:R-:W-:Y:S01]  /*bd70*/  IMAD R214, R9, 0x2, R215 ;  /* 0x0000000209d67824 */ /* 0x000fe200078e02d7 */
[----:B----4-:R-:W1:Y:S01]  /*bd80*/  LDSM.16.M88.4 R16, [R213+0x1400] ;  /* 0x00140000d510783b */ /* 0x010e620000000200 */
[----:B------:R-:W-:Y:S01]  /*bd90*/  LEA.HI R11, R11, R33, RZ, 0x5 ;  /* 0x000000210b0b7211 */ /* 0x000fe200078f28ff */
[----:B------:R-:W-:Y:S01]  /*bda0*/  IMAD.SHL.U32 R110, R33, 0x2, RZ ;  /* 0x00000002216e7824 */ /* 0x000fe200078e00ff */
[----:B------:R-:W-:Y:S01]  /*bdb0*/  LEA R34, R34, UR27, 0x4 ;  /* 0x0000001b22227c11 */ /* 0x000fe2000f8e20ff */
[----:B------:R-:W-:Y:S01]  /*bdc0*/  LDSM.16.M88.4 R48, [R214] ;  /* 0x00000000d630783b */ /* 0x000fe20000000200 */
[----:B------:R-:W-:Y:S01]  /*bdd0*/  LOP3.LUT R35, R11, 0xffffffe0, RZ, 0xc0, !PT ;  /* 0xffffffe00b237812 */ /* 0x000fe200078ec0ff */
[----:B------:R-:W-:Y:S01]  /*bde0*/  @P0 VIADD R212, R2, 0xffffffe0 ;  /* 0xffffffe002d40836 */ /* 0x000fe20000000000 */
[----:B------:R-:W-:Y:S01]  /*bdf0*/  LOP3.LUT R110, R110, 0x6, RZ, 0xc0, !PT ;  /* 0x000000066e6e7812 */ /* 0x000fe200078ec0ff */
[----:B------:R-:W4:Y:S01]  /*be00*/  S2R R2, SR_TID.X ;  /* 0x0000000000027919 */ /* 0x000f220000002100 */
[----:B------:R-:W-:Y:S01]  /*be10*/  R2UR UR5, R0 ;  /* 0x00000000000572ca */ /* 0x000fe200000e0000 */
[----:B------:R-:W-:Y:S01]  /*be20*/  IMAD.U32 R0, RZ, RZ, UR23 ;  /* 0x00000017ff007e24 */ /* 0x000fe2000f8e00ff */
[----:B------:R-:W-:Y:S01]  /*be30*/  ULDC UR4, c[0x0][0x398] ;  /* 0x0000e60000047ab9 */ /* 0x000fe20000000800 */
[----:B------:R-:W3:Y:S01]  /*be40*/  LDSM.16.M88.4 R160, [R212] ;  /* 0x00000000d4a0783b */ /* 0x000ee20000000200 */
[----:B------:R-:W-:Y:S01]  /*be50*/  VIADD R111, R110, UR9 ;  /* 0x000000096e6f7c36 */ /* 0x000fe20008000000 */
[----:B------:R-:W-:Y:S01]  /*be60*/  UISETP.GE.AND UP0, UPT, UR22, 0x2, UPT ;  /* 0x000000021600788c */ /* 0x000fe2000bf06270 */
[C---:B------:R-:W-:Y:S01]  /*be70*/  VIADD R199, R212.reuse, 0x3400 ;  /* 0x00003400d4c77836 */ /* 0x040fe20000000000 */
[----:B------:R-:W3:Y:S01]  /*be80*/  LDSM.16.M88.4 R4, [R213+0x1800] ;  /* 0x00180000d504783b */ /* 0x000ee20000000200 */
[----:B------:R-:W-:-:S03]  /*be90*/  VIADD R198, R212, 0x3800 ;  /* 0x00003800d4c67836 */ /* 0x000fc60000000000 */
[----:B------:R-:W3:Y:S04]  /*bea0*/  LDSM.16.M88.4 R156, [R212+0x400] ;  /* 0x00040000d49c783b */ /* 0x000ee80000000200 */
[----:B------:R-:W3:Y:S04]  /*beb0*/  LDSM.16.M88.4 R124, [R213+0x2800] ;  /* 0x00280000d57c783b */ /* 0x000ee80000000200 */
[----:B------:R-:W3:Y:S04]  /*bec0*/  LDSM.16.M88.4 R64, [R213+0x4000] ;  /* 0x00400000d540783b */ /* 0x000ee80000000200 */
[----:B------:R-:W3:Y:S01]  /*bed0*/  LDSM.16.M88.4 R208, [R212+0x800] ;  /* 0x00080000d4d0783b */ /* 0x000ee20000000200 */
[----:B--2---:R-:W-:Y:S03]  /*bee0*/  HMMA.16816.F32.BF16 R28, R36, R24, RZ ;  /* 0x00000018241c723c */ /* 0x004fe600000418ff */
[----:B------:R-:W2:Y:S01]  /*bef0*/  LDSM.16.M88.4 R148, [R213+0x1c00] ;  /* 0x001c0000d594783b */ /* 0x000ea20000000200 */
[----:B----4-:R-:W-:-:S03]  /*bf00*/  SHF.R.S32.HI R32, RZ, 0x1f, R2 ;  /* 0x0000001fff207819 */ /* 0x010fc60000011402 */
[----:B------:R-:W4:Y:S01]  /*bf10*/  LDSM.16.M88.4 R140, [R213+0x2000] ;  /* 0x00200000d58c783b */ /* 0x000f220000000200 */
[C---:B------:R-:W-:Y:S01]  /*bf20*/  HMMA.16816.F32.BF16 R24, R36.reuse, R26, RZ ;  /* 0x0000001a2418723c */ /* 0x040fe200000418ff */
[----:B------:R-:W-:Y:S01]  /*bf30*/  LEA.HI R11, R32, R2, RZ, 0x4 ;  /* 0x00000002200b7211 */ /* 0x000fe200078f20ff */
[----:B------:R-:W-:Y:S01]  /*bf40*/  IMAD.IADD R32, R33, 0x1, -R35 ;  /* 0x0000000121207824 */ /* 0x000fe200078e0a23 */
[----:B------:R-:W4:Y:S01]  /*bf50*/  LDSM.16.M88.4 R132, [R213+0x2400] ;  /* 0x00240000d584783b */ /* 0x000f220000000200 */
[----:B------:R-:W-:Y:S01]  /*bf60*/  VIADD R33, R111, 0x11 ;  /* 0x000000116f217836 */ /* 0x000fe20000000000 */
[----:B------:R-:W-:Y:S01]  /*bf70*/  LOP3.LUT R11, R11, 0xfffffff0, RZ, 0xc0, !PT ;  /* 0xfffffff00b0b7812 */ /* 0x000fe200078ec0ff */
[C---:B-1----:R-:W-:Y:S01]  /*bf80*/  HMMA.16816.F32.BF16 R20, R36.reuse, R16, RZ ;  /* 0x000000102414723c */ /* 0x042fe200000418ff */
[----:B------:R-:W-:Y:S01]  /*bf90*/  SHF.R.S32.HI R35, RZ, 0x1f, R32 ;  /* 0x0000001fff237819 */ /* 0x000fe20000011420 */
[----:B------:R-:W1:Y:S02]  /*bfa0*/  LDSM.16.M88.4 R116, [R213+0x2c00] ;  /* 0x002c0000d574783b */ /* 0x000e640000000200 */
[----:B------:R-:W-:Y:S01]  /*bfb0*/  IMAD.IADD R11, R2, 0x1, -R11 ;  /* 0x00000001020b7824 */ /* 0x000fe200078e0a0b */
[----:B------:R-:W-:Y:S01]  /*bfc0*/  LEA.HI R32, R35, R32, RZ, 0x2 ;  /* 0x0000002023207211 */ /* 0x000fe200078f10ff */
[----:B------:R-:W-:Y:S01]  /*bfd0*/  HMMA.16816.F32.BF16 R16, R36, R18, RZ ;  /* 0x000000122410723c */ /* 0x000fe200000418ff */
[----:B------:R-:W1:Y:S02]  /*bfe0*/  LDSM.16.M88.4 R96, [R213+0x3000] ;  /* 0x00300000d560783b */ /* 0x000e640000000200 */
[----:B------:R-:W-:-:S02]  /*bff0*/  LEA.HI R10, R11, R11, RZ, 0x1 ;  /* 0x0000000b0b0a7211 */ /* 0x000fc400078f08ff */
[----:B------:R-:W-:Y:S01]  /*c000*/  SHF.R.S32.HI R35, RZ, 0x2, R32 ;  /* 0x00000002ff237819 */ /* 0x000fe20000011420 */
[----:B---3--:R-:W-:Y:S01]  /*c010*/  HMMA.16816.F32.BF16 R28, R48, R160, R28 ;  /* 0x000000a0301c723c */ /* 0x008fe2000004181c */
[----:B------:R-:W-:Y:S01]  /*c020*/  LOP3.LUT R32, R10, 0x7fffffe, RZ, 0xc0, !PT ;  /* 0x07fffffe0a207812 */ /* 0x000fe200078ec0ff */
[----:B------:R-:W3:Y:S01]  /*c030*/  LDSM.16.M88.4 R88, [R213+0x3400] ;  /* 0x00340000d558783b */ /* 0x000ee20000000200 */
[----:B------:R-:W-:-:S03]  /*c040*/  IADD3 R10, R34, 0x1, R35 ;  /* 0x00000001220a7810 */ /* 0x000fc60007ffe023 */
[----:B------:R-:W-:Y:S01]  /*c050*/  HMMA.16816.F32.BF16 R24, R48, R162, R24 ;  /* 0x000000a23018723c */ /* 0x000fe20000041818 */
[----:B------:R-:W3:Y:S01]  /*c060*/  LDSM.16.M88.4 R80, [R213+0x3800] ;  /* 0x00380000d550783b */ /* 0x000ee20000000200 */
[----:B------:R-:W-:Y:S01]  /*c070*/  IMAD.IADD R11, R11, 0x1, -R32 ;  /* 0x000000010b0b7824 */ /* 0x000fe200078e0a20 */
[----:B------:R-:W-:Y:S01]  /*c080*/  IADD3 R10, R0, -UR20, R10 ;  /* 0x80000014000a7c10 */ /* 0x000fe2000fffe00a */
[----:B------:R-:W-:Y:S01]  /*c090*/  IMAD.MOV.U32 R0, RZ, RZ, 0x8 ;  /* 0x00000008ff007424 */ /* 0x000fe200078e00ff */
[----:B------:R-:W3:Y:S01]  /*c0a0*/  LDSM.16.M88.4 R72, [R213+0x3c00] ;  /* 0x003c0000d548783b */ /* 0x000ee20000000200 */
[----:B------:R-:W-:Y:S01]  /*c0b0*/  IMAD R11, R11, 0x20, R3 ;  /* 0x000000200b0b7824 */ /* 0x000fe200078e0203 */
[----:B------:R-:W-:Y:S01]  /*c0c0*/  HMMA.16816.F32.BF16 R12, R36, R4, RZ ;  /* 0x00000004240c723c */ /* 0x000fe200000418ff */
[----:B------:R-:W-:Y:S01]  /*c0d0*/  VIADD R3, R111, 0x1 ;  /* 0x000000016f037836 */ /* 0x000fe20000000000 */
[----:B------:R-:W3:Y:S01]  /*c0e0*/  LDSM.16.M88.4 R56, [R213+0x4400] ;  /* 0x00440000d538783b */ /* 0x000ee20000000200 */
[----:B------:R-:W-:-:S02]  /*c0f0*/  IMAD.IADD R244, R8, 0x1, R11 ;  /* 0x0000000108f47824 */ /* 0x000fc400078e020b */
[----:B------:R-:W-:Y:S01]  /*c100*/  VIADD R194, R10, UR4 ;  /* 0x000000040ac27c36 */ /* 0x000fe20008000000 */
[----:B------:R-:W3:Y:S01]  /*c110*/  LDSM.16.M88.4 R44, [R213+0x4800] ;  /* 0x00480000d52c783b */ /* 0x000ee20000000200 */
[----:B------:R-:W-:Y:S01]  /*c120*/  HMMA.16816.F32.BF16 R20, R48, R156, R20 ;  /* 0x0000009c3014723c */ /* 0x000fe20000041814 */
[-C--:B------:R-:W-:Y:S01]  /*c130*/  I2FP.F32.S32 R32, R3.reuse ;  /* 0x0000000300207245 */ /* 0x080fe20000201400 */
[C---:B------:R-:W-:Y:S01]  /*c140*/  VIADD R10, R111.reuse, 0x8 ;  /* 0x000000086f0a7836 */ /* 0x040fe20000000000 */
[----:B------:R-:W3:Y:S01]  /*c150*/  LDSM.16.M88.4 R164, [R213+0x4c00] ;  /* 0x004c0000d5a4783b */ /* 0x000ee20000000200 */
[----:B------:R-:W-:Y:S02]  /*c160*/  I2FP.F32.S32 R8, R3 ;  /* 0x0000000300087245 */ /* 0x000fe40000201400 */
[----:B------:R-:W-:Y:S01]  /*c170*/  FFMA.FTZ R32, R32, UR5, R29 ;  /* 0x0000000520207c23 */ /* 0x000fe2000801001d */
[----:B------:R-:W3:Y:S01]  /*c180*/  LDSM.16.M88.4 R184, [R212+0x1800] ;  /* 0x00180000d4b8783b */ /* 0x000ee20000000200 */
[----:B------:R-:W-:Y:S01]  /*c190*/  I2FP.F32.S32 R29, R10 ;  /* 0x0000000a001d7245 */ /* 0x000fe20000201400 */
[----:B------:R-:W-:Y:S01]  /*c1a0*/  FFMA.FTZ R31, R8, UR5, R31 ;  /* 0x00000005081f7c23 */ /* 0x000fe2000801001f */
[C---:B------:R-:W-:Y:S01]  /*c1b0*/  HMMA.16816.F32.BF16 R128, R36.reuse, R124, RZ ;  /* 0x0000007c2480723c */ /* 0x040fe200000418ff */
[----:B------:R-:W3:Y:S01]  /*c1c0*/  LDSM.16.M88.4 R160, [R212+0x3000] ;  /* 0x00300000d4a0783b */ /* 0x000ee20000000200 */
[C---:B------:R-:W-:Y:S01]  /*c1d0*/  VIADDMNMX R0, R194.reuse, R0, UR23, PT ;  /* 0x00000017c2007e46 */ /* 0x040fe2000b800100 */
[----:B------:R-:W-:Y:S01]  /*c1e0*/  VIADD R8, R111, 0x9 ;  /* 0x000000096f087836 */ /* 0x000fe20000000000 */
[----:B------:R-:W-:Y:S01]  /*c1f0*/  VIMNMX R194, R194, UR23, PT ;  /* 0x00000017c2c27c48 */ /* 0x000fe2000bfe0100 */
[----:B------:R-:W3:Y:S01]  /*c200*/  LDSM.16.M88.4 R204, [R212+0xc00] ;  /* 0x000c0000d4cc783b */ /* 0x000ee20000000200 */
[C---:B------:R-:W-:Y:S01]  /*c210*/  HMMA.16816.F32.BF16 R68, R36.reuse, R64, RZ ;  /* 0x000000402444723c */ /* 0x040fe200000418ff */
[----:B------:R-:W-:Y:S01]  /*c220*/  FFMA.FTZ R29, R29, UR5, R24 ;  /* 0x000000051d1d7c23 */ /* 0x000fe20008010018 */
[C---:B------:R-:W-:Y:S01]  /*c230*/  ISETP.GE.AND P5, PT, R3.reuse, R194, PT ;  /* 0x000000c20300720c */ /* 0x040fe20003fa6270 */
[----:B------:R-:W3:Y:S01]  /*c240*/  LDSM.16.M88.4 R200, [R212+0x1000] ;  /* 0x00100000d4c8783b */ /* 0x000ee20000000200 */
[----:B------:R-:W-:Y:S01]  /*c250*/  ISETP.GE.AND P1, PT, R3, R0, PT ;  /* 0x000000000300720c */ /* 0x000fe20003f26270 */
[----:B------:R-:W-:Y:S01]  /*c260*/  VIADD R3, R111, 0x10 ;  /* 0x000000106f037836 */ /* 0x000fe20000000000 */
[----:B------:R-:W-:Y:S01]  /*c270*/  HMMA.16816.F32.BF16 R124, R36, R126, RZ ;  /* 0x0000007e247c723c */ /* 0x000fe200000418ff */
[----:B------:R-:W-:Y:S01]  /*c280*/  I2FP.F32.S32 R24, R8 ;  /* 0x0000000800187245 */ /* 0x000fe20000201400 */
[----:B------:R-:W3:Y:S01]  /*c290*/  LDSM.16.M88.4 R188, [R212+0x1400] ;  /* 0x00140000d4bc783b */ /* 0x000ee20000000200 */
[----:B------:R-:W-:-:S02]  /*c2a0*/  I2FP.F32.S32 R11, R10 ;  /* 0x0000000a000b7245 */ /* 0x000fc40000201400 */
[----:B------:R-:W-:Y:S01]  /*c2b0*/  ISETP.GE.AND P0, PT, R10, R194, PT ;  /* 0x000000c20a00720c */ /* 0x000fe20003f06270 */
[----:B------:R-:W-:Y:S01]  /*c2c0*/  HMMA.16816.F32.BF16 R64, R36, R66, RZ ;  /* 0x000000422440723c */ /* 0x000fe200000418ff */
[----:B------:R-:W-:Y:S01]  /*c2d0*/  FFMA.FTZ R27, R24, UR5, R27 ;  /* 0x00000005181b7c23 */ /* 0x000fe2000801001b */
[-C--:B------:R-:W-:Y:S01]  /*c2e0*/  I2FP.F32.S32 R24, R3.reuse ;  /* 0x0000000300187245 */ /* 0x080fe20000201400 */
[----:B------:R-:W-:Y:S01]  /*c2f0*/  FFMA.FTZ R11, R11, UR5, R26 ;  /* 0x000000050b0b7c23 */ /* 0x000fe2000801001a */
[----:B------:R-:W-:Y:S01]  /*c300*/  ISETP.GE.AND P3, PT, R10, R0, PT ;  /* 0x000000000a00720c */ /* 0x000fe20003f66270 */
[----:B------:R-:W3:Y:S01]  /*c310*/  LDSM.16.M88.4 R180, [R212+0x1c00] ;  /* 0x001c0000d4b4783b */ /* 0x000ee20000000200 */
[----:B------:R-:W-:Y:S01]  /*c320*/  HMMA.16816.F32.BF16 R16, R48, R158, R16 ;  /* 0x0000009e3010723c */ /* 0x000fe20000041810 */
[----:B------:R-:W-:Y:S02]  /*c330*/  I2FP.F32.S32 R26, R8 ;  /* 0x00000008001a7245 */ /* 0x000fe40000201400 */
[----:B------:R-:W-:Y:S01]  /*c340*/  I2FP.F32.S32 R10, R3 ;  /* 0x00000003000a7245 */ /* 0x000fe20000201400 */
[----:B------:R-:W3:Y:S01]  /*c350*/  LDSM.16.M88.4 R176, [R212+0x2000] ;  /* 0x00200000d4b0783b */ /* 0x000ee20000000200 */
[C---:B------:R-:W-:Y:S01]  /*c360*/  ISETP.GE.AND P6, PT, R8.reuse, R194, PT ;  /* 0x000000c20800720c */ /* 0x040fe20003fc6270 */
[----:B------:R-:W-:Y:S01]  /*c370*/  HMMA.16816.F32.BF16 R4, R36, R6, RZ ;  /* 0x000000062404723c */ /* 0x000fe200000418ff */
[----:B------:R-:W-:Y:S01]  /*c380*/  ISETP.GE.AND P2, PT, R8, R0, PT ;  /* 0x000000000800720c */ /* 0x000fe20003f46270 */
[----:B------:R-:W-:Y:S01]  /*c390*/  FFMA.FTZ R8, R24, UR5, R22 ;  /* 0x0000000518087c23 */ /* 0x000fe20008010016 */
[----:B------:R-:W-:Y:S01]  /*c3a0*/  FSEL R22, R32, -INF , !P5 ;  /* 0xff80000020167808 */ /* 0x000fe20006800000 */
[----:B------:R-:W-:-:S02]  /*c3b0*/  VIADD R32, R111, 0x18 ;  /* 0x000000186f207836 */ /* 0x000fc40000000000 */
[----:B------:R-:W-:Y:S01]  /*c3c0*/  FFMA.FTZ R10, R10, UR5, R20 ;  /* 0x000000050a0a7c23 */ /* 0x000fe20008010014 */
[----:B------:R-:W-:Y:S01]  /*c3d0*/  HMMA.16816.F32.BF16 R12, R48, R208, R12 ;  /* 0x000000d0300c723c */ /* 0x000fe2000004180c */
[-C--:B------:R-:W-:Y:S01]  /*c3e0*/  I2FP.F32.S32 R24, R33.reuse ;  /* 0x0000002100187245 */ /* 0x080fe20000201400 */
[----:B------:R-:W-:Y:S01]  /*c3f0*/  FFMA.FTZ R25, R26, UR5, R25 ;  /* 0x000000051a197c23 */ /* 0x000fe20008010019 */
[----:B------:R-:W-:Y:S01]  /*c400*/  I2FP.F32.S32 R20, R33 ;  /* 0x0000002100147245 */ /* 0x000fe20000201400 */
[----:B------:R-:W-:Y:S01]  /*c410*/  VIADD R26, R111, 0x19 ;  /* 0x000000196f1a7836 */ /* 0x000fe20000000000 */
[----:B------:R-:W-:Y:S01]  /*c420*/  I2FP.F32.S32 R34, R32 ;  /* 0x0000002000227245 */ /* 0x000fe20000201400 */
[C---:B--2---:R-:W-:Y:S01]  /*c430*/  HMMA.16816.F32.BF16 R152, R36.reuse, R148, RZ ;  /* 0x000000942498723c */ /* 0x044fe200000418ff */
[C---:B------:R-:W-:Y:S01]  /*c440*/  ISETP.GE.AND P4, PT, R3.reuse, R194, PT ;  /* 0x000000c20300720c */ /* 0x040fe20003f86270 */
[----:B------:R-:W2:Y:S01]  /*c450*/  LDSM.16.M88.4 R172, [R212+0x2400] ;  /* 0x00240000d4ac783b */ /* 0x000ea20000000200 */
[----:B------:R-:W-:Y:S01]  /*c460*/  ISETP.GE.AND P5, PT, R3, R0, PT ;  /* 0x000000000300720c */ /* 0x000fe20003fa6270 */
[----:B------:R-:W-:Y:S01]  /*c470*/  FFMA.FTZ R24, R24, UR5, R21 ;  /* 0x0000000518187c23 */ /* 0x000fe20008010015 */
[----:B------:R-:W-:Y:S01]  /*c480*/  FFMA.FTZ R3, R20, UR5, R23 ;  /* 0x0000000514037c23 */ /* 0x000fe20008010017 */
[C---:B----4-:R-:W-:Y:S01]  /*c490*/  HMMA.16816.F32.BF16 R144, R36.reuse, R140, RZ ;  /* 0x0000008c2490723c */ /* 0x050fe200000418ff */
[----:B------:R-:W4:Y:S01]  /*c4a0*/  LDSM.16.M88.4 R168, [R212+0x2800] ;  /* 0x00280000d4a8783b */ /* 0x000f220000000200 */
[----:B------:R-:W-:Y:S01]  /*c4b0*/  I2FP.F32.S32 R23, R32 ;  /* 0x0000002000177245 */ /* 0x000fe20000201400 */
[----:B------:R-:W-:Y:S01]  /*c4c0*/  VIADD R209, R212, 0xc00 ;  /* 0x00000c00d4d17836 */ /* 0x000fe20000000000 */
[----:B------:R-:W-:Y:S01]  /*c4d0*/  FSEL R21, R29, -INF , !P0 ;  /* 0xff8000001d157808 */ /* 0x000fe20004000000 */
[----:B------:R-:W-:Y:S01]  /*c4e0*/  LDSM.16.M88.4 R156, [R212+0x3400] ;  /* 0x00340000d49c783b */ /* 0x000fe20000000200 */
[C---:B------:R-:W-:Y:S01]  /*c4f0*/  HMMA.16816.F32.BF16 R136, R36.reuse, R132, RZ ;  /* 0x000000842488723c */ /* 0x040fe200000418ff */
[----:B------:R-:W-:Y:S01]  /*c500*/  FFMA.FTZ R29, R34, UR5, R16 ;  /* 0x00000005221d7c23 */ /* 0x000fe20008010010 */
[----:B------:R-:W-:Y:S01]  /*c510*/  FSEL R20, R31, -INF , !P1 ;  /* 0xff8000001f147808 */ /* 0x000fe20004800000 */
[----:B------:R-:W-:Y:S01]  /*c520*/  VIADD R31, R111, 0x20 ;  /* 0x000000206f1f7836 */ /* 0x000fe20000000000 */
[----:B------:R-:W-:Y:S01]  /*c530*/  I2FP.F32.S32 R34, R26 ;  /* 0x0000001a00227245 */ /* 0x000fe20000201400 */
[----:B------:R-:W-:Y:S01]  /*c540*/  FFMA.FTZ R16, R23, UR5, R18 ;  /* 0x0000000517107c23 */ /* 0x000fe20008010012 */
[C---:B-1----:R-:W-:Y:S01]  /*c550*/  HMMA.16816.F32.BF16 R120, R36.reuse, R116, RZ ;  /* 0x000000742478723c */ /* 0x042fe200000418ff */
[C---:B------:R-:W-:Y:S01]  /*c560*/  ISETP.GE.AND P1, PT, R33.reuse, R194, PT ;  /* 0x000000c22100720c */ /* 0x040fe20003f26270 */
[----:B------:R-:W0:Y:S01]  /*c570*/  LDGDEPBAR ;  /* 0x00000000000079af */ /* 0x000e220000000000 */
[----:B------:R-:W-:Y:S01]  /*c580*/  ISETP.GE.AND P0, PT, R33, R0, PT ;  /* 0x000000002100720c */ /* 0x000fe20003f06270 */
[----:B------:R-:W-:Y:S01]  /*c590*/  VIADD R208, R212, 0x1000 ;  /* 0x00001000d4d07836 */ /* 0x000fe20000000000 */
[----:B------:R-:W-:Y:S01]  /*c5a0*/  I2FP.F32.S32 R33, R26 ;  /* 0x0000001a00217245 */ /* 0x000fe20000201400 */
[C---:B------:R-:W-:Y:S01]  /*c5b0*/  HMMA.16816.F32.BF16 R112, R36.reuse, R96, RZ ;  /* 0x000000602470723c */ /* 0x040fe200000418ff */
[----:B------:R-:W-:Y:S01]  /*c5c0*/  FSEL R23, R25, -INF , !P6 ;  /* 0xff80000019177808 */ /* 0x000fe20007000000 */
[----:B------:R-:W-:Y:S01]  /*c5d0*/  FFMA.FTZ R25, R34, UR5, R17 ;  /* 0x0000000522197c23 */ /* 0x000fe20008010011 */
[----:B------:R-:W-:Y:S01]  /*c5e0*/  FSEL R18, R11, -INF , !P3 ;  /* 0xff8000000b127808 */ /* 0x000fe20005800000 */
[----:B------:R-:W-:Y:S01]  /*c5f0*/  FFMA.FTZ R11, R33, UR5, R19 ;  /* 0x00000005210b7c23 */ /* 0x000fe20008010013 */
[----:B------:R-:W-:Y:S01]  /*c600*/  I2FP.F32.S32 R34, R31 ;  /* 0x0000001f00227245 */ /* 0x000fe20000201400 */
[----:B---3--:R-:W-:Y:S01]  /*c610*/  HMMA.16816.F32.BF16 R92, R36, R88, RZ ;  /* 0x00000058245c723c */ /* 0x008fe200000418ff */
[----:B------:R-:W-:Y:S01]  /*c620*/  VIADD R33, R111, 0x21 ;  /* 0x000000216f217836 */ /* 0x000fe20000000000 */
[----:B------:R-:W-:-:S02]  /*c630*/  FSEL R17, R27, -INF , !P2 ;  /* 0xff8000001b117808 */ /* 0x000fc40005000000 */
[----:B------:R-:W-:Y:S02]  /*c640*/  FSEL R19, R10, -INF , !P4 ;  /* 0xff8000000a137808 */ /* 0x000fe40006000000 */
[C---:B------:R-:W-:Y:S01]  /*c650*/  HMMA.16816.F32.BF16 R84, R36.reuse, R80, RZ ;  /* 0x000000502454723c */ /* 0x040fe200000418ff */
[C---:B------:R-:W-:Y:S02]  /*c660*/  ISETP.GE.AND P3, PT, R32.reuse, R194, PT ;  /* 0x000000c22000720c */ /* 0x040fe40003f66270 */
[----:B------:R-:W-:Y:S02]  /*c670*/  ISETP.GE.AND P6, PT, R32, R0, PT ;  /* 0x000000002000720c */ /* 0x000fe40003fc6270 */
[C---:B------:R-:W-:Y:S01]  /*c680*/  ISETP.GE.AND P2, PT, R26.reuse, R194, PT ;  /* 0x000000c21a00720c */ /* 0x040fe20003f46270 */
[----:B------:R-:W-:Y:S01]  /*c690*/  HMMA.16816.F32.BF16 R76, R36, R72, RZ ;  /* 0x00000048244c723c */ /* 0x000fe200000418ff */
[----:B------:R-:W-:Y:S01]  /*c6a0*/  ISETP.GE.AND P4, PT, R26, R0, PT ;  /* 0x000000001a00720c */ /* 0x000fe20003f86270 */
[----:B------:R-:W-:Y:S01]  /*c6b0*/  FFMA.FTZ R26, R34, UR5, R12 ;  /* 0x00000005221a7c23 */ /* 0x000fe2000801000c */
[----:B------:R-:W-:-:S02]  /*c6c0*/  I2FP.F32.S32 R32, R31 ;  /* 0x0000001f00207245 */ /* 0x000fc40000201400 */
[----:B------:R-:W-:Y:S01]  /*c6d0*/  FSEL R12, R8, -INF , !P5 ;  /* 0xff800000080c7808 */ /* 0x000fe20006800000 */
[C---:B------:R-:W-:Y:S01]  /*c6e0*/  HMMA.16816.F32.BF16 R60, R36.reuse, R56, RZ ;  /* 0x00000038243c723c */ /* 0x040fe200000418ff */
[----:B------:R-:W-:Y:S01]  /*c6f0*/  FSEL R24, R24, -INF , !P1 ;  /* 0xff80000018187808 */ /* 0x000fe20004800000 */
[----:B------:R-:W-:Y:S01]  /*c700*/  FFMA.FTZ R10, R32, UR5, R14 ;  /* 0x00000005200a7c23 */ /* 0x000fe2000801000e */
[-C--:B------:R-:W-:Y:S01]  /*c710*/  I2FP.F32.S32 R27, R33.reuse ;  /* 0x00000021001b7245 */ /* 0x080fe20000201400 */
[----:B------:R-:W-:Y:S01]  /*c720*/  VIADD R32, R111, 0x29 ;  /* 0x000000296f207836 */ /* 0x000fe20000000000 */
[C---:B------:R-:W-:Y:S01]  /*c730*/  ISETP.GE.AND P5, PT, R31.reuse, R194, PT ;  /* 0x000000c21f00720c */ /* 0x040fe20003fa6270 */
[C---:B------:R-:W-:Y:S01]  /*c740*/  HMMA.16816.F32.BF16 R52, R36.reuse, R44, RZ ;  /* 0x0000002c2434723c */ /* 0x040fe200000418ff */
[----:B------:R-:W-:Y:S01]  /*c750*/  ISETP.GE.AND P1, PT, R31, R0, PT ;  /* 0x000000001f00720c */ /* 0x000fe20003f26270 */
[----:B------:R-:W-:Y:S01]  /*c760*/  VIADD R31, R111, 0x28 ;  /* 0x000000286f1f7836 */ /* 0x000fe20000000000 */
[----:B------:R-:W-:Y:S01]  /*c770*/  I2FP.F32.S32 R14, R33 ;  /* 0x00000021000e7245 */ /* 0x000fe20000201400 */
[----:B------:R-:W-:Y:S01]  /*c780*/  FFMA.FTZ R27, R27, UR5, R13 ;  /* 0x000000051b1b7c23 */ /* 0x000fe2000801000d */
[----:B------:R-:W-:Y:S01]  /*c790*/  FSEL R26, R26, -INF , !P5 ;  /* 0xff8000001a1a7808 */ /* 0x000fe20006800000 */
[----:B------:R-:W-:Y:S01]  /*c7a0*/  HMMA.16816.F32.BF16 R148, R36, R150, RZ ;  /* 0x000000962494723c */ /* 0x000fe200000418ff */
[-C--:B------:R-:W-:Y:S01]  /*c7b0*/  I2FP.F32.S32 R13, R31.reuse ;  /* 0x0000001f000d7245 */ /* 0x080fe20000201400 */
[----:B------:R-:W-:Y:S01]  /*c7c0*/  FFMA.FTZ R8, R14, UR5, R15 ;  /* 0x000000050e087c23 */ /* 0x000fe2000801000f */
[----:B------:R-:W-:-:S02]  /*c7d0*/  I2FP.F32.S32 R34, R31 ;  /* 0x0000001f00227245 */ /* 0x000fc40000201400 */
[----:B------:R-:W-:Y:S01]  /*c7e0*/  FSEL R14, R3, -INF , !P0 ;  /* 0xff800000030e7808 */ /* 0x000fe20004000000 */
[C---:B------:R-:W-:Y:S01]  /*c7f0*/  HMMA.16816.F32.BF16 R140, R36.reuse, R142, RZ ;  /* 0x0000008e248c723c */ /* 0x040fe200000418ff */
[----:B------:R-:W-:Y:S02]  /*c800*/  FSEL R15, R29, -INF , !P3 ;  /* 0xff8000001d0f7808 */ /* 0x000fe40005800000 */
[C---:B------:R-:W-:Y:S02]  /*c810*/  ISETP.GE.AND P0, PT, R33.reuse, R194, PT ;  /* 0x000000c22100720c */ /* 0x040fe40003f06270 */
[----:B------:R-:W-:Y:S01]  /*c820*/  ISETP.GE.AND P3, PT, R33, R0, PT ;  /* 0x000000002100720c */ /* 0x000fe20003f66270 */
[----:B------:R-:W-:Y:S01]  /*c830*/  HMMA.16816.F32.BF16 R132, R36, R134, RZ ;  /* 0x000000862484723c */ /* 0x000fe200000418ff */
[----:B------:R-:W-:Y:S02]  /*c840*/  I2FP.F32.S32 R33, R32 ;  /* 0x0000002000217245 */ /* 0x000fe40000201400 */
[----:B------:R-:W-:-:S02]  /*c850*/  ISETP.GE.AND P5, PT, R32, R0, PT ;  /* 0x000000002000720c */ /* 0x000fc40003fa6270 */
[----:B------:R-:W-:Y:S01]  /*c860*/  FSEL R25, R25, -INF , !P2 ;  /* 0xff80000019197808 */ /* 0x000fe20005000000 */
[----:B------:R-:W-:Y:S01]  /*c870*/  HMMA.16816.F32.BF16 R116, R36, R118, RZ ;  /* 0x000000762474723c */ /* 0x000fe200000418ff */
[----:B------:R-:W-:Y:S02]  /*c880*/  ISETP.GE.AND P2, PT, R31, R0, PT ;  /* 0x000000001f00720c */ /* 0x000fe40003f46270 */
[----:B------:R-:W-:-:S03]  /*c890*/  FSEL R27, R27, -INF , !P0 ;  /* 0xff8000001b1b7808 */ /* 0x000fc60004000000 */
        /* <DEDUP_REMOVED lines=11> */
[----:B------:R-:W3:Y:S05]  /*c950*/  LDSM.16.M88.4 R184, [R212+0x3800] ;  /* 0x00380000d4b8783b */ /* 0x000eea0000000200 */
[C---:B------:R-:W-:Y:S06]  /*c960*/  HMMA.16816.F32.BF16 R68, R48.reuse, R160, R68 ;  /* 0x000000a03044723c */ /* 0x040fec0000041844 */
[----:B------:R-:W-:Y:S01]  /*c970*/  HMMA.16816.F32.BF16 R64, R48, R162, R64 ;  /* 0x000000a23040723c */ /* 0x000fe20000041840 */
[----:B------:R-:W3:Y:S01]  /*c980*/  LDSM.16.M88.4 R160, [R212+0x3c00] ;  /* 0x003c0000d4a0783b */ /* 0x000ee20000000200 */
[----:B------:R-:W-:-:S04]  /*c990*/  DEPBAR.LE SB0, 0x0 ;  /* 0x000080000000791a */ /* 0x000fc80000000000 */
[C---:B------:R-:W-:Y:S06]  /*c9a0*/  HMMA.16816.F32.BF16 R4, R48.reuse, R210, R4 ;  /* 0x000000d23004723c */ /* 0x040fec0000041804 */
[----:B------:R-:W-:Y:S01]  /*c9b0*/  HMMA.16816.F32.BF16 R152, R48, R204, R152 ;  /* 0x000000cc3098723c */ /* 0x000fe20000041898 */
[C---:B------:R-:W-:Y:S02]  /*c9c0*/  VIADD R211, R212.reuse, 0x400 ;  /* 0x00000400d4d37836 */ /* 0x040fe40000000000 */
[----:B------:R-:W-:-:S03]  /*c9d0*/  VIADD R210, R212, 0x800 ;  /* 0x00000800d4d27836 */ /* 0x000fc60000000000 */
[----:B------:R-:W-:Y:S01]  /*c9e0*/  HMMA.16816.F32.BF16 R148, R48, R206, R148 ;  /* 0x000000ce3094723c */ /* 0x000fe20000041894 */
[C---:B------:R-:W-:Y:S02]  /*c9f0*/  VIADD R205, R212.reuse, 0x1c00 ;  /* 0x00001c00d4cd7836 */ /* 0x040fe40000000000 */
[----:B------:R-:W-:-:S03]  /*ca00*/  VIADD R204, R212, 0x2000 ;  /* 0x00002000d4cc7836 */ /* 0x000fc60000000000 */
[----:B------:R-:W-:Y:S01]  /*ca10*/  HMMA.16816.F32.BF16 R144, R48, R200, R144 ;  /* 0x000000c83090723c */ /* 0x000fe20000041890 */
[C---:B------:R-:W-:Y:S02]  /*ca20*/  VIADD R207, R212.reuse, 0x1400 ;  /* 0x00001400d4cf7836 */ /* 0x040fe40000000000 */
[----:B------:R-:W-:-:S03]  /*ca30*/  VIADD R206, R212, 0x1800 ;  /* 0x00001800d4ce7836 */ /* 0x000fc60000000000 */
[----:B------:R-:W-:Y:S01]  /*ca40*/  FFMA.FTZ R3, R13, UR5, R6 ;  /* 0x000000050d037c23 */ /* 0x000fe20008010006 */
[----:B------:R-:W-:Y:S01]  /*ca50*/  I2FP.F32.S32 R6, R32 ;  /* 0x0000002000067245 */ /* 0x000fe20000201400 */
[----:B------:R-:W-:Y:S01]  /*ca60*/  FFMA.FTZ R29, R34, UR5, R4 ;  /* 0x00000005221d7c23 */ /* 0x000fe20008010004 */
[----:B------:R-:W-:Y:S01]  /*ca70*/  FSEL R13, R16, -INF , !P6 ;  /* 0xff800000100d7808 */ /* 0x000fe20007000000 */
[----:B------:R-:W-:Y:S01]  /*ca80*/  VIADD R4, R111, 0x30 ;  /* 0x000000306f047836 */ /* 0x000fe20000000000 */
[-C--:B------:R-:W-:Y:S01]  /*ca90*/  ISETP.GE.AND P6, PT, R31, R194.reuse, PT ;  /* 0x000000c21f00720c */ /* 0x080fe20003fc6270 */
[----:B------:R-:W-:Y:S01]  /*caa0*/  FFMA.FTZ R16, R6, UR5, R7 ;  /* 0x0000000506107c23 */ /* 0x000fe20008010007 */
[----:B------:R-:W-:Y:S01]  /*cab0*/  FSEL R7, R11, -INF , !P4 ;  /* 0xff8000000b077808 */ /* 0x000fe20006000000 */
[----:B------:R-:W-:Y:S01]  /*cac0*/  FFMA.FTZ R31, R33, UR5, R5 ;  /* 0x00000005211f7c23 */ /* 0x000fe20008010005 */
[----:B------:R-:W-:Y:S01]  /*cad0*/  ISETP.GE.AND P4, PT, R32, R194, PT ;  /* 0x000000c22000720c */ /* 0x000fe20003f86270 */
[C---:B------:R-:W-:Y:S01]  /*cae0*/  VIADD R32, R111.reuse, 0x38 ;  /* 0x000000386f207836 */ /* 0x040fe20000000000 */
[-C--:B------:R-:W-:Y:S01]  /*caf0*/  I2FP.F32.S32 R6, R4.reuse ;  /* 0x0000000400067245 */ /* 0x080fe20000201400 */
[----:B------:R-:W-:Y:S01]  /*cb00*/  HMMA.16816.F32.BF16 R140, R48, R202, R140 ;  /* 0x000000ca308c723c */ /* 0x000fe2000004188c */
[----:B------:R-:W-:Y:S01]  /*cb10*/  VIADD R5, R111, 0x31 ;  /* 0x000000316f057836 */ /* 0x000fe20000000000 */
[----:B------:R-:W-:Y:S01]  /*cb20*/  I2FP.F32.S32 R33, R4 ;  /* 0x0000000400217245 */ /* 0x000fe20000201400 */
[----:B------:R-:W-:-:S02]  /*cb30*/  VIADD R201, R212, 0x2c00 ;  /* 0x00002c00d4c97836 */ /* 0x000fc40000000000 */
[----:B------:R-:W-:Y:S01]  /*cb40*/  FFMA.FTZ R11, R6, UR5, R154 ;  /* 0x00000005060b7c23 */ /* 0x000fe2000801009a */
[----:B------:R-:W-:Y:S01]  /*cb50*/  FSEL R6, R10, -INF , !P1 ;  /* 0xff8000000a067808 */ /* 0x000fe20004800000 */
[C---:B------:R-:W-:Y:S01]  /*cb60*/  HMMA.16816.F32.BF16 R136, R48.reuse, R188, R136 ;  /* 0x000000bc3088723c */ /* 0x040fe20000041888 */
[C---:B------:R-:W-:Y:S01]  /*cb70*/  ISETP.GE.AND P1, PT, R4.reuse, R194, PT ;  /* 0x000000c20400720c */ /* 0x040fe20003f26270 */
[----:B------:R-:W-:Y:S01]  /*cb80*/  FFMA.FTZ R33, R33, UR5, R152 ;  /* 0x0000000521217c23 */ /* 0x000fe20008010098 */
[----:B------:R-:W-:Y:S01]  /*cb90*/  ISETP.GE.AND P0, PT, R4, R0, PT ;  /* 0x000000000400720c */ /* 0x000fe20003f06270 */
[----:B------:R-:W-:Y:S01]  /*cba0*/  VIADD R203, R212, 0x2400 ;  /* 0x00002400d4cb7836 */ /* 0x000fe20000000000 */
[-C--:B------:R-:W-:Y:S01]  /*cbb0*/  I2FP.F32.S32 R35, R5.reuse ;  /* 0x0000000500237245 */ /* 0x080fe20000201400 */
[C---:B------:R-:W-:Y:S01]  /*cbc0*/  HMMA.16816.F32.BF16 R132, R48.reuse, R190, R132 ;  /* 0x000000be3084723c */ /* 0x040fe20000041884 */
[----:B------:R-:W-:Y:S01]  /*cbd0*/  FSEL R4, R8, -INF , !P3 ;  /* 0xff80000008047808 */ /* 0x000fe20005800000 */
[----:B------:R-:W-:Y:S01]  /*cbe0*/  VIADD R202, R212, 0x2800 ;  /* 0x00002800d4ca7836 */ /* 0x000fe20000000000 */
[----:B------:R-:W-:Y:S01]  /*cbf0*/  I2FP.F32.S32 R34, R5 ;  /* 0x0000000500227245 */ /* 0x000fe20000201400 */
[----:B------:R-:W-:Y:S01]  /*cc00*/  FFMA.FTZ R10, R35, UR5, R155 ;  /* 0x00000005230a7c23 */ /* 0x000fe2000801009b */
[----:B------:R-:W-:Y:S01]  /*cc10*/  FSEL R29, R29, -INF , !P6 ;  /* 0xff8000001d1d7808 */ /* 0x000fe20007000000 */
[C---:B------:R-:W-:Y:S01]  /*cc20*/  HMMA.16816.F32.BF16 R120, R48.reuse, R180, R120 ;  /* 0x000000b43078723c */ /* 0x040fe20000041878 */
[C---:B------:R-:W-:Y:S01]  /*cc30*/  ISETP.GE.AND P3, PT, R5.reuse, R194, PT ;  /* 0x000000c20500720c */ /* 0x040fe20003f66270 */
[----:B------:R-:W-:Y:S01]  /*cc40*/  FFMA.FTZ R34, R34, UR5, R153 ;  /* 0x0000000522227c23 */ /* 0x000fe20008010099 */
[----:B------:R-:W-:Y:S01]  /*cc50*/  ISETP.GE.AND P6, PT, R5, R0, PT ;  /* 0x000000000500720c */ /* 0x000fe20003fc6270 */
[----:B------:R-:W-:Y:S01]  /*cc60*/  VIADD R200, R212, 0x3000 ;  /* 0x00003000d4c87836 */ /* 0x000fe20000000000 */
[----:B------:R-:W-:Y:S01]  /*cc70*/  FSEL R5, R3, -INF , !P2 ;  /* 0xff80000003057808 */ /* 0x000fe20005000000 */
[----:B------:R-:W-:Y:S01]  /*cc80*/  HMMA.16816.F32.BF16 R116, R48, R182, R116 ;  /* 0x000000b63074723c */ /* 0x000fe20000041874 */
[----:B------:R-:W-:Y:S01]  /*cc90*/  FSEL R31, R31, -INF , !P4 ;  /* 0xff8000001f1f7808 */ /* 0x000fe20006000000 */
[----:B------:R-:W-:Y:S01]  /*cca0*/  VIADD R3, R111, 0x40 ;  /* 0x000000406f037836 */ /* 0x000fe20000000000 */
[----:B------:R-:W-:-:S02]  /*ccb0*/  I2FP.F32.S32 R35, R32 ;  /* 0x0000002000237245 */ /* 0x000fc40000201400 */
[C---:B------:R-:W-:Y:S01]  /*ccc0*/  ISETP.GE.AND P2, PT, R32.reuse, R194, PT ;  /* 0x000000c22000720c */ /* 0x040fe20003f46270 */
[C---:B------:R-:W-:Y:S01]  /*ccd0*/  HMMA.16816.F32.BF16 R112, R48.reuse, R176, R112 ;  /* 0x000000b03070723c */ /* 0x040fe20000041870 */
[----:B------:R-:W-:Y:S01]  /*cce0*/  ISETP.GE.AND P4, PT, R32, R0, PT ;  /* 0x000000002000720c */ /* 0x000fe20003f86270 */
[----:B------:R-:W-:Y:S01]  /*ccf0*/  FFMA.FTZ R35, R35, UR5, R148 ;  /* 0x0000000523237c23 */ /* 0x000fe20008010094 */
[----:B------:R-:W-:Y:S02]  /*cd00*/  FSEL R16, R16, -INF , !P5 ;  /* 0xff80000010107808 */ /* 0x000fe40006800000 */
[----:B------:R-:W-:Y:S01]  /*cd10*/  FSEL R33, R33, -INF , !P1 ;  /* 0xff80000021217808 */ /* 0x000fe20004800000 */
[----:B------:R-:W-:Y:S01]  /*cd20*/  HMMA.16816.F32.BF16 R96, R48, R178, R96 ;  /* 0x000000b23060723c */ /* 0x000fe20000041860 */
[----:B------:R-:W-:Y:S02]  /*cd30*/  FSEL R11, R11, -INF , !P0 ;  /* 0xff8000000b0b7808 */ /* 0x000fe40004000000 */
[----:B------:R-:W-:-:S02]  /*cd40*/  FSEL R34, R34, -INF , !P3 ;  /* 0xff80000022227808 */ /* 0x000fc40005800000 */
[----:B------:R-:W-:Y:S01]  /*cd50*/  I2FP.F32.S32 R100, R3 ;  /* 0x0000000300647245 */ /* 0x000fe20000201400 */
[C---:B--2---:R-:W-:Y:S01]  /*cd60*/  HMMA.16816.F32.BF16 R92, R48.reuse, R172, R92 ;  /* 0x000000ac305c723c */ /* 0x044fe2000004185c */
[C---:B------:R-:W-:Y:S02]  /*cd70*/  ISETP.GE.AND P0, PT, R3.reuse, R194, PT ;  /* 0x000000c20300720c */ /* 0x040fe40003f06270 */
[----:B------:R-:W-:Y:S01]  /*cd80*/  ISETP.GE.AND P3, PT, R3, R0, PT ;  /* 0x000000000300720c */ /* 0x000fe20003f66270 */
[----:B------:R-:W-:Y:S01]  /*cd90*/  FFMA.FTZ R100, R100, UR5, R144 ;  /* 0x0000000564647c23 */ /* 0x000fe20008010090 */
[----:B------:R-:W-:Y:S01]  /*cda0*/  FSEL R10, R10, -INF , !P6 ;  /* 0xff8000000a0a7808 */ /* 0x000fe20007000000 */
[----:B------:R-:W-:Y:S01]  /*cdb0*/  HMMA.16816.F32.BF16 R88, R48, R174, R88 ;  /* 0x000000ae3058723c */ /* 0x000fe20000041858 */
[----:B------:R-:W-:Y:S02]  /*cdc0*/  FSEL R35, R35, -INF , !P2 ;  /* 0xff80000023237808 */ /* 0x000fe40005000000 */
[----:B------:R-:W-:-:S03]  /*cdd0*/  FSEL R100, R100, -INF , !P0 ;  /* 0xff80000064647808 */ /* 0x000fc60004000000 */
[C---:B----4-:R-:W-:Y:S06]  /*cde0*/  HMMA.16816.F32.BF16 R84, R48.reuse, R168, R84 ;  /* 0x000000a83054723c */ /* 0x050fec0000041854 */
[C---:B------:R-:W-:Y:S06]  /*cdf0*/  HMMA.16816.F32.BF16 R80, R48.reuse, R170, R80 ;  /* 0x000000aa3050723c */ /* 0x040fec0000041850 */
[C---:B-1----:R-:W-:Y:S06]  /*ce00*/  HMMA.16816.F32.BF16 R76, R48.reuse, R164, R76 ;  /* 0x000000a4304c723c */ /* 0x042fec000004184c */
[C---:B------:R-:W-:Y:S06]  /*ce10*/  HMMA.16816.F32.BF16 R72, R48.reuse, R166, R72 ;  /* 0x000000a63048723c */ /* 0x040fec0000041848 */
[C---:B------:R-:W-:Y:S06]  /*ce20*/  HMMA.16816.F32.BF16 R60, R48.reuse, R156, R60 ;  /* 0x0000009c303c723c */ /* 0x040fec000004183c */
[C---:B------:R-:W-:Y:S06]  /*ce30*/  HMMA.16816.F32.BF16 R56, R48.reuse, R158, R56 ;  /* 0x0000009e3038723c */ /* 0x040fec0000041838 */
[C---:B---3--:R-:W-:Y:S06]  /*ce40*/  HMMA.16816.F32.BF16 R52, R48.reuse, R184, R52 ;  /* 0x000000b83034723c */ /* 0x048fec0000041834 */
[C---:B------:R-:W-:Y:S06]  /*ce50*/  HMMA.16816.F32.BF16 R44, R48.reuse, R186, R44 ;  /* 0x000000ba302c723c */ /* 0x040fec000004182c */
[C---:B------:R-:W-:Y:S06]  /*ce60*/  HMMA.16816.F32.BF16 R40, R48.reuse, R160, R40 ;  /* 0x000000a03028723c */ /* 0x040fec0000041828 */
[----:B------:R-:W-:Y:S07]  /*ce70*/  HMMA.16816.F32.BF16 R36, R48, R162, R36 ;  /* 0x000000a23024723c */ /* 0x000fee0000041824 */
[----:B------:R-:W-:Y:S01]  /*ce80*/  I2FP.F32.S32 R48, R32 ;  /* 0x0000002000307245 */ /* 0x000fe20000201400 */
[C---:B------:R-:W-:Y:S01]  /*ce90*/  VIADD R49, R111.reuse, 0x39 ;  /* 0x000000396f317836 */ /* 0x040fe20000000000 */
[----:B------:R-:W-:Y:S01]  /*cea0*/  I2FP.F32.S32 R51, R3 ;  /* 0x0000000300337245 */ /* 0x000fe20000201400 */
[----:B------:R-:W-:-:S02]  /*ceb0*/  VIADD R3, R111, 0x48 ;  /* 0x000000486f037836 */ /* 0x000fc40000000000 */
[----:B------:R-:W-:Y:S01]  /*cec0*/  FFMA.FTZ R8, R48, UR5, R150 ;  /* 0x0000000530087c23 */ /* 0x000fe20008010096 */
[-C--:B------:R-:W-:Y:S01]  /*ced0*/  I2FP.F32.S32 R48, R49.reuse ;  /* 0x0000003100307245 */ /* 0x080fe20000201400 */
[----:B------:R-:W-:Y:S01]  /*cee0*/  FFMA.FTZ R146, R51, UR5, R146 ;  /* 0x0000000533927c23 */ /* 0x000fe20008010092 */
[----:B------:R-:W-:Y:S02]  /*cef0*/  I2FP.F32.S32 R50, R49 ;  /* 0x0000003100327245 */ /* 0x000fe40000201400 */
[----:B------:R-:W-:Y:S01]  /*cf00*/  ISETP.GE.AND P5, PT, R49, R194, PT ;  /* 0x000000c23100720c */ /* 0x000fe20003fa6270 */
[----:B------:R-:W-:Y:S01]  /*cf10*/  FFMA.FTZ R32, R48, UR5, R151 ;  /* 0x0000000530207c23 */ /* 0x000fe20008010097 */
[----:B------:R-:W-:Y:S01]  /*cf20*/  VIADD R48, R111, 0x41 ;  /* 0x000000416f307836 */ /* 0x000fe20000000000 */
        /* <DEDUP_REMOVED lines=8> */
[----:B------:R-:W-:Y:S01]  /*cfb0*/  VIADD R49, R111, 0x49 ;  /* 0x000000496f317836 */ /* 0x000fe20000000000 */
[----:B------:R-:W-:Y:S02]  /*cfc0*/  I2FP.F32.S32 R180, R3 ;  /* 0x0000000300b47245 */ /* 0x000fe40000201400 */
[C---:B------:R-:W-:Y:S02]  /*cfd0*/  ISETP.GE.AND P4, PT, R3.reuse, R194, PT ;  /* 0x000000c20300720c */ /* 0x040fe40003f86270 */
[----:B------:R-:W-:Y:S01]  /*cfe0*/  ISETP.GE.AND P5, PT, R3, R0, PT ;  /* 0x000000000300720c */ /* 0x000fe20003fa6270 */
[----:B------:R-:W-:Y:S01]  /*cff0*/  VIADD R3, R111, 0x50 ;  /* 0x000000506f037836 */ /* 0x000fe20000000000 */
[----:B------:R-:W-:Y:S01]  /*d000*/  I2FP.F32.S32 R140, R49 ;  /* 0x00000031008c7245 */ /* 0x000fe20000201400 */
[----:B------:R-:W-:Y:S01]  /*d010*/  FFMA.FTZ R180, R180, UR5, R142 ;  /* 0x00000005b4b47c23 */ /* 0x000fe2000801008e */
[----:B------:R-:W-:-:S02]  /*d020*/  I2FP.F32.S32 R101, R48 ;  /* 0x0000003000657245 */ /* 0x000fc40000201400 */
[----:B------:R-:W-:Y:S01]  /*d030*/  ISETP.GE.AND P6, PT, R48, R194, PT ;  /* 0x000000c23000720c */ /* 0x000fe20003fc6270 */
[----:B------:R-:W-:Y:S01]  /*d040*/  FFMA.FTZ R140, R140, UR5, R143 ;  /* 0x000000058c8c7c23 */ /* 0x000fe2000801008f */
[----:B------:R-:W-:Y:S01]  /*d050*/  ISETP.GE.AND P2, PT, R48, R0, PT ;  /* 0x000000003000720c */ /* 0x000fe20003f46270 */
[----:B------:R-:W-:Y:S01]  /*d060*/  VIADD R143, R111, 0x51 ;  /* 0x000000516f8f7836 */ /* 0x000fe20000000000 */
[----:B------:R-:W-:Y:S01]  /*d070*/  I2FP.F32.S32 R48, R49 ;  /* 0x0000003100307245 */ /* 0x000fe20000201400 */
[----:B------:R-:W-:Y:S01]  /*d080*/  FFMA.FTZ R101, R101, UR5, R145 ;  /* 0x0000000565657c23 */ /* 0x000fe20008010091 */
[-C--:B------:R-:W-:Y:S02]  /*d090*/  I2FP.F32.S32 R142, R3.reuse ;  /* 0x00000003008e7245 */ /* 0x080fe40000201400 */
[----:B------:R-:W-:Y:S01]  /*d0a0*/  FSEL R32, R32, -INF , !P1 ;  /* 0xff80000020207808 */ /* 0x000fe20004800000 */
[----:B------:R-:W-:Y:S01]  /*d0b0*/  FFMA.FTZ R48, R48, UR5, R141 ;  /* 0x0000000530307c23 */ /* 0x000fe2000801008d */
[----:B------:R-:W-:Y:S01]  /*d0c0*/  I2FP.F32.S32 R141, R3 ;  /* 0x00000003008d7245 */ /* 0x000fe20000201400 */
[----:B------:R-:W-:Y:S01]  /*d0d0*/  FFMA.FTZ R138, R142, UR5, R138 ;  /* 0x000000058e8a7c23 */ /* 0x000fe2000801008a */
[C---:B------:R-:W-:Y:S01]  /*d0e0*/  ISETP.GE.AND P1, PT, R49.reuse, R194, PT ;  /* 0x000000c23100720c */ /* 0x040fe20003f26270 */
[----:B------:R-:W-:Y:S01]  /*d0f0*/  BAR.SYNC.DEFER_BLOCKING 0x0 ;  /* 0x0000000000007b1d */ /* 0x000fe20000010000 */
[----:B------:R-:W-:Y:S01]  /*d100*/  ISETP.GE.AND P0, PT, R49, R0, PT ;  /* 0x000000003100720c */ /* 0x000fe20003f06270 */
[----:B------:R-:W-:Y:S01]  /*d110*/  VIADD R49, R111, 0x58 ;  /* 0x000000586f317836 */ /* 0x000fe20000000000 */
[----:B------:R-:W-:Y:S01]  /*d120*/  I2FP.F32.S32 R142, R143 ;  /* 0x0000008f008e7245 */ /* 0x000fe20000201400 */
[----:B------:R-:W-:Y:S01]  /*d130*/  FFMA.FTZ R141, R141, UR5, R136 ;  /* 0x000000058d8d7c23 */ /* 0x000fe20008010088 */
[----:B------:R-:W-:-:S02]  /*d140*/  FSEL R182, R146, -INF , !P3 ;  /* 0xff80000092b67808 */ /* 0x000fc40005800000 */
[----:B------:R-:W-:Y:S02]  /*d150*/  FSEL R101, R101, -INF , !P6 ;  /* 0xff80000065657808 */ /* 0x000fe40007000000 */
[----:B------:R-:W-:Y:S02]  /*d160*/  I2FP.F32.S32 R136, R143 ;  /* 0x0000008f00887245 */ /* 0x000fe40000201400 */
[C---:B------:R-:W-:Y:S02]  /*d170*/  ISETP.GE.AND P3, PT, R3.reuse, R194, PT ;  /* 0x000000c20300720c */ /* 0x040fe40003f66270 */
[----:B------:R-:W-:Y:S01]  /*d180*/  ISETP.GE.AND P6, PT, R3, R0, PT ;  /* 0x000000000300720c */ /* 0x000fe20003fc6270 */
[----:B------:R-:W-:Y:S01]  /*d190*/  FFMA.FTZ R3, R142, UR5, R137 ;  /* 0x000000058e037c23 */ /* 0x000fe20008010089 */
[-C--:B------:R-:W-:Y:S01]  /*d1a0*/  I2FP.F32.S32 R154, R49.reuse ;  /* 0x00000031009a7245 */ /* 0x080fe20000201400 */
[----:B------:R-:W-:Y:S01]  /*d1b0*/  VIADD R142, R111, 0x59 ;  /* 0x000000596f8e7836 */ /* 0x000fe20000000000 */
[----:B------:R-:W-:Y:S01]  /*d1c0*/  I2FP.F32.S32 R137, R49 ;  /* 0x0000003100897245 */ /* 0x000fe20000201400 */
[----:B------:R-:W-:Y:S01]  /*d1d0*/  FFMA.FTZ R139, R136, UR5, R139 ;  /* 0x00000005888b7c23 */ /* 0x000fe2000801008b */
[----:B------:R-:W-:Y:S01]  /*d1e0*/  FSEL R136, R51, -INF , !P4 ;  /* 0xff80000033887808 */ /* 0x000fe20006000000 */
[----:B------:R-:W-:Y:S01]  /*d1f0*/  FFMA.FTZ R154, R154, UR5, R134 ;  /* 0x000000059a9a7c23 */ /* 0x000fe20008010086 */
[----:B------:R-:W-:Y:S01]  /*d200*/  FSEL R180, R180, -INF , !P5 ;  /* 0xff800000b4b47808 */ /* 0x000fe20006800000 */
[----:B------:R-:W-:Y:S01]  /*d210*/  FFMA.FTZ R51, R137, UR5, R132 ;  /* 0x0000000589337c23 */ /* 0x000fe20008010084 */
[----:B------:R-:W-:Y:S01]  /*d220*/  FSEL R134, R48, -INF , !P1 ;  /* 0xff80000030867808 */ /* 0x000fe20004800000 */
[----:B------:R-:W-:Y:S01]  /*d230*/  VIADD R137, R111, 0x61 ;  /* 0x000000616f897836 */ /* 0x000fe20000000000 */
[----:B------:R-:W-:-:S02]  /*d240*/  I2FP.F32.S32 R132, R142 ;  /* 0x0000008e00847245 */ /* 0x000fc40000201400 */
[C---:B------:R-:W-:Y:S02]  /*d250*/  ISETP.GE.AND P5, PT, R49.reuse, R194, PT ;  /* 0x000000c23100720c */ /* 0x040fe40003fa6270 */
[----:B------:R-:W-:Y:S01]  /*d260*/  ISETP.GE.AND P1, PT, R49, R0, PT ;  /* 0x000000003100720c */ /* 0x000fe20003f26270 */
[----:B------:R-:W-:Y:S01]  /*d270*/  VIADD R49, R111, 0x60 ;  /* 0x000000606f317836 */ /* 0x000fe20000000000 */
[----:B------:R-:W-:Y:S01]  /*d280*/  I2FP.F32.S32 R151, R142 ;  /* 0x0000008e00977245 */ /* 0x000fe20000201400 */
[----:B------:R-:W-:Y:S01]  /*d290*/  FFMA.FTZ R48, R132, UR5, R133 ;  /* 0x0000000584307c23 */ /* 0x000fe20008010085 */
[----:B------:R-:W-:Y:S02]  /*d2a0*/  FSEL R181, R147, -INF , !P2 ;  /* 0xff80000093b57808 */ /* 0x000fe40005000000 */
[----:B------:R-:W-:Y:S01]  /*d2b0*/  I2FP.F32.S32 R132, R49 ;  /* 0x0000003100847245 */ /* 0x000fe20000201400 */
[----:B------:R-:W-:Y:S01]  /*d2c0*/  FFMA.FTZ R151, R151, UR5, R135 ;  /* 0x0000000597977c23 */ /* 0x000fe20008010087 */
[----:B------:R-:W-:-:S02]  /*d2d0*/  ISETP.GE.AND P2, PT, R143, R194, PT ;  /* 0x000000c28f00720c */ /* 0x000fc40003f46270 */
[----:B------:R-:W-:Y:S01]  /*d2e0*/  FSEL R140, R140, -INF , !P0 ;  /* 0xff8000008c8c7808 */ /* 0x000fe20004000000 */
        /* <DEDUP_REMOVED lines=8> */
[-C--:B------:R-:W-:Y:S02]  /*d370*/  I2FP.F32.S32 R133, R137.reuse ;  /* 0x0000008900857245 */ /* 0x080fe40000201400 */
[C---:B------:R-:W-:Y:S02]  /*d380*/  ISETP.GE.AND P6, PT, R49.reuse, R194, PT ;  /* 0x000000c23100720c */ /* 0x040fe40003fc6270 */
[----:B------:R-:W-:Y:S01]  /*d390*/  ISETP.GE.AND P2, PT, R49, R0, PT ;  /* 0x000000003100720c */ /* 0x000fe20003f46270 */
[----:B------:R-:W-:Y:S01]  /*d3a0*/  VIADD R49, R111, 0x68 ;  /* 0x000000686f317836 */ /* 0x000fe20000000000 */
[----:B------:R-:W-:Y:S01]  /*d3b0*/  I2FP.F32.S32 R130, R137 ;  /* 0x0000008900827245 */ /* 0x000fe20000201400 */
[----:B------:R-:W-:Y:S01]  /*d3c0*/  FFMA.FTZ R3, R133, UR5, R129 ;  /* 0x0000000585037c23 */ /* 0x000fe20008010081 */
[----:B------:R-:W-:Y:S01]  /*d3d0*/  VIADD R133, R111, 0x69 ;  /* 0x000000696f857836 */ /* 0x000fe20000000000 */
[----:B------:R-:W-:-:S02]  /*d3e0*/  FSEL R154, R154, -INF , !P1 ;  /* 0xff8000009a9a7808 */ /* 0x000fc40004800000 */
[-C--:B------:R-:W-:Y:S01]  /*d3f0*/  I2FP.F32.S32 R129, R49.reuse ;  /* 0x0000003100817245 */ /* 0x080fe20000201400 */
[----:B------:R-:W-:Y:S01]  /*d400*/  FFMA.FTZ R131, R130, UR5, R131 ;  /* 0x0000000582837c23 */ /* 0x000fe20008010083 */
[----:B------:R-:W-:Y:S02]  /*d410*/  I2FP.F32.S32 R160, R49 ;  /* 0x0000003100a07245 */ /* 0x000fe40000201400 */
[----:B------:R-:W-:Y:S01]  /*d420*/  FSEL R130, R51, -INF , !P5 ;  /* 0xff80000033827808 */ /* 0x000fe20006800000 */
[----:B------:R-:W-:Y:S01]  /*d430*/  FFMA.FTZ R51, R129, UR5, R124 ;  /* 0x0000000581337c23 */ /* 0x000fe2000801007c */
[----:B------:R-:W-:Y:S01]  /*d440*/  FSEL R124, R48, -INF , !P0 ;  /* 0xff800000307c7808 */ /* 0x000fe20004000000 */
[----:B------:R-:W-:Y:S01]  /*d450*/  FFMA.FTZ R160, R160, UR5, R126 ;  /* 0x00000005a0a07c23 */ /* 0x000fe2000801007e */
[----:B------:R-:W-:Y:S02]  /*d460*/  I2FP.F32.S32 R126, R133 ;  /* 0x00000085007e7245 */ /* 0x000fe40000201400 */
[----:B------:R-:W-:-:S02]  /*d470*/  ISETP.GE.AND P1, PT, R49, R194, PT ;  /* 0x000000c23100720c */ /* 0x000fc40003f26270 */
[-C--:B------:R-:W-:Y:S01]  /*d480*/  ISETP.GE.AND P0, PT, R49, R0.reuse, PT ;  /* 0x000000003100720c */ /* 0x080fe20003f06270 */
[----:B------:R-:W-:Y:S01]  /*d490*/  VIADD R49, R111, 0x70 ;  /* 0x000000706f317836 */ /* 0x000fe20000000000 */
[----:B------:R-:W-:Y:S01]  /*d4a0*/  ISETP.GE.AND P4, PT, R143, R0, PT ;  /* 0x000000008f00720c */ /* 0x000fe20003f86270 */
[----:B------:R-:W-:Y:S01]  /*d4b0*/  FFMA.FTZ R127, R126, UR5, R127 ;  /* 0x000000057e7f7c23 */ /* 0x000fe2000801007f */
[----:B------:R-:W-:Y:S02]  /*d4c0*/  I2FP.F32.S32 R129, R133 ;  /* 0x0000008500817245 */ /* 0x000fe40000201400 */
[----:B------:R-:W-:Y:S02]  /*d4d0*/  I2FP.F32.S32 R126, R49 ;  /* 0x00000031007e7245 */ /* 0x000fe40000201400 */
[----:B------:R-:W-:Y:S01]  /*d4e0*/  FSEL R143, R139, -INF , !P4 ;  /* 0xff8000008b8f7808 */ /* 0x000fe20006000000 */
[----:B------:R-:W-:Y:S01]  /*d4f0*/  FFMA.FTZ R48, R129, UR5, R125 ;  /* 0x0000000581307c23 */ /* 0x000fe2000801007d */
[C---:B------:R-:W-:Y:S01]  /*d500*/  ISETP.GE.AND P4, PT, R137.reuse, R194, PT ;  /* 0x000000c28900720c */ /* 0x040fe20003f86270 */
[----:B------:R-:W-:Y:S01]  /*d510*/  FFMA.FTZ R122, R126, UR5, R122 ;  /* 0x000000057e7a7c23 */ /* 0x000fe2000801007a */
[----:B------:R-:W-:Y:S01]  /*d520*/  ISETP.GE.AND P5, PT, R137, R0, PT ;  /* 0x000000008900720c */ /* 0x000fe20003fa6270 */
[----:B------:R-:W-:Y:S01]  /*d530*/  VIADD R129, R111, 0x71 ;  /* 0x000000716f817836 */ /* 0x000fe20000000000 */
[----:B------:R-:W-:-:S02]  /*d540*/  FSEL R153, R153, -INF , !P2 ;  /* 0xff80000099997808 */ /* 0x000fc40005000000 */
[----:B------:R-:W-:Y:S01]  /*d550*/  FSEL R126, R3, -INF , !P4 ;  /* 0xff800000037e7808 */ /* 0x000fe20006000000 */
[----:B------:R-:W-:Y:S01]  /*d560*/  VIADD R3, R111, 0x79 ;  /* 0x000000796f037836 */ /* 0x000fe20000000000 */
[----:B------:R-:W-:Y:S02]  /*d570*/  I2FP.F32.S32 R137, R49 ;  /* 0x0000003100897245 */ /* 0x000fe40000201400 */
[C---:B------:R-:W-:Y:S02]  /*d580*/  ISETP.GE.AND P2, PT, R49.reuse, R194, PT ;  /* 0x000000c23100720c */ /* 0x040fe40003f46270 */
[----:B------:R-:W-:Y:S01]  /*d590*/  ISETP.GE.AND P4, PT, R49, R0, PT ;  /* 0x000000003100720c */ /* 0x000fe20003f86270 */
[----:B------:R-:W-:Y:S01]  /*d5a0*/  VIADD R49, R111, 0x78 ;  /* 0x000000786f317836 */ /* 0x000fe20000000000 */
[----:B------:R-:W-:Y:S01]  /*d5b0*/  FSEL R125, R132, -INF , !P6 ;  /* 0xff800000847d7808 */ /* 0x000fe20007000000 */
[----:B------:R-:W-:Y:S01]  /*d5c0*/  FFMA.FTZ R120, R137, UR5, R120 ;  /* 0x0000000589787c23 */ /* 0x000fe20008010078 */
[----:B------:R-:W-:-:S02]  /*d5d0*/  FSEL R151, R151, -INF , !P3 ;  /* 0xff80000097977808 */ /* 0x000fc40005800000 */
[----:B------:R-:W-:Y:S02]  /*d5e0*/  I2FP.F32.S32 R176, R49 ;  /* 0x0000003100b07245 */ /* 0x000fe40000201400 */
[----:B------:R-:W-:Y:S02]  /*d5f0*/  I2FP.F32.S32 R132, R129 ;  /* 0x0000008100847245 */ /* 0x000fe40000201400 */
[----:B------:R-:W-:Y:S01]  /*d600*/  ISETP.GE.AND P3, PT, R133, R194, PT ;  /* 0x000000c28500720c */ /* 0x000fe20003f66270 */
[----:B------:R-:W-:Y:S01]  /*d610*/  FFMA.FTZ R176, R176, UR5, R118 ;  /* 0x00000005b0b07c23 */ /* 0x000fe20008010076 */
[----:B------:R-:W-:Y:S01]  /*d620*/  FSEL R159, R131, -INF , !P5 ;  /* 0xff800000839f7808 */ /* 0x000fe20006800000 */
[----:B------:R-:W-:Y:S01]  /*d630*/  FFMA.FTZ R123, R132, UR5, R123 ;  /* 0x00000005847b7c23 */ /* 0x000fe2000801007b */
[----:B------:R-:W-:Y:S02]  /*d640*/  FSEL R131, R51, -INF , !P1 ;  /* 0xff80000033837808 */ /* 0x000fe40004800000 */
[----:B------:R-:W-:-:S02]  /*d650*/  FSEL R160, R160, -INF , !P0 ;  /* 0xff800000a0a07808 */ /* 0x000fc40004000000 */
[----:B------:R-:W-:Y:S02]  /*d660*/  FSEL R118, R48, -INF , !P3 ;  /* 0xff80000030767808 */ /* 0x000fe40005800000 */
[----:B------:R-:W-:Y:S02]  /*d670*/  I2FP.F32.S32 R132, R49 ;  /* 0x0000003100847245 */ /* 0x000fe40000201400 */
[-C--:B------:R-:W-:Y:S02]  /*d680*/  I2FP.F32.S32 R51, R3.reuse ;  /* 0x0000000300337245 */ /* 0x080fe40000201400 */
[C---:B------:R-:W-:Y:S01]  /*d690*/  ISETP.GE.AND P0, PT, R49.reuse, R194, PT ;  /* 0x000000c23100720c */ /* 0x040fe20003f06270 */
[----:B------:R-:W-:Y:S01]  /*d6a0*/  FFMA.FTZ R116, R132, UR5, R116 ;  /* 0x0000000584747c23 */ /* 0x000fe20008010074 */
[-C--:B------:R-:W-:Y:S01]  /*d6b0*/  ISETP.GE.AND P3, PT, R49, R0.reuse, PT ;  /* 0x000000003100720c */ /* 0x080fe20003f66270 */
[----:B------:R-:W-:Y:S01]  /*d6c0*/  VIADD R49, R111, 0x81 ;  /* 0x000000816f317836 */ /* 0x000fe20000000000 */
[----:B------:R-:W-:Y:S01]  /*d6d0*/  I2FP.F32.S32 R177, R3 ;  /* 0x0000000300b17245 */ /* 0x000fe20000201400 */
[----:B------:R-:W-:Y:S01]  /*d6e0*/  FFMA.FTZ R117, R51, UR5, R117 ;  /* 0x0000000533757c23 */ /* 0x000fe20008010075 */
[----:B------:R-:W-:-:S02]  /*d6f0*/  ISETP.GE.AND P6, PT, R133, R0, PT ;  /* 0x000000008500720c */ /* 0x000fc40003fc6270 */
[----:B------:R-:W-:Y:S01]  /*d700*/  I2FP.F32.S32 R48, R111 ;  /* 0x0000006f00307245 */ /* 0x000fe20000201400 */
[----:B------:R-:W-:Y:S01]  /*d710*/  FFMA.FTZ R177, R177, UR5, R119 ;  /* 0x00000005b1b17c23 */ /* 0x000fe20008010077 */
[----:B------:R-:W-:Y:S02]  /*d720*/  FSEL R166, R122, -INF , !P4 ;  /* 0xff8000007aa67808 */ /* 0x000fe40006000000 */
[----:B------:R-:W-:Y:S01]  /*d730*/  I2FP.F32.S32 R51, R49 ;  /* 0x0000003100337245 */ /* 0x000fe20000201400 */
[----:B------:R-:W-:Y:S01]  /*d740*/  FFMA.FTZ R48, R48, UR5, R28 ;  /* 0x0000000530307c23 */ /* 0x000fe2000801001c */
[C---:B------:R-:W-:Y:S01]  /*d750*/  ISETP.GE.AND P4, PT, R111.reuse, R194, PT ;  /* 0x000000c26f00720c */ /* 0x040fe20003f86270 */
[----:B------:R-:W-:Y:S01]  /*d760*/  VIADD R111, R111, 0x80 ;  /* 0x000000806f6f7836 */ /* 0x000fe20000000000 */
[----:B------:R-:W-:Y:S01]  /*d770*/  I2FP.F32.S32 R133, R129 ;  /* 0x0000008100857245 */ /* 0x000fe20000201400 */
[----:B------:R-:W-:Y:S01]  /*d780*/  FFMA.FTZ R113, R51, UR5, R113 ;  /* 0x0000000533717c23 */ /* 0x000fe20008010071 */
[----:B------:R-:W-:-:S02]  /*d790*/  FSEL R162, R127, -INF , !P6 ;  /* 0xff8000007fa27808 */ /* 0x000fc40007000000 */
[----:B------:R-:W-:Y:S01]  /*d7a0*/  FSEL R119, R120, -INF , !P2 ;  /* 0xff80000078777808 */ /* 0x000fe20005000000 */
[----:B------:R-:W-:Y:S01]  /*d7b0*/  FFMA.FTZ R121, R133, UR5, R121 ;  /* 0x0000000585797c23 */ /* 0x000fe20008010079 */
[C---:B------:R-:W-:Y:S02]  /*d7c0*/  ISETP.GE.AND P6, PT, R3.reuse, R194, PT ;  /* 0x000000c20300720c */ /* 0x040fe40003fc6270 */
[----:B------:R-:W-:Y:S01]  /*d7d0*/  ISETP.GE.AND P2, PT, R3, R0, PT ;  /* 0x000000000300720c */ /* 0x000fe20003f46270 */
[----:B------:R-:W-:Y:S01]  /*d7e0*/  VIADD R3, R110, UR9 ;  /* 0x000000096e037c36 */ /* 0x000fe20008000000 */
[----:B------:R-:W-:Y:S02]  /*d7f0*/  I2FP.F32.S32 R28, R49 ;  /* 0x00000031001c7245 */ /* 0x000fe40000201400 */
[----:B------:R-:W-:Y:S01]  /*d800*/  I2FP.F32.S32 R51, R111 ;  /* 0x0000006f00337245 */ /* 0x000fe20000201400 */
[----:B------:R-:W-:Y:S01]  /*d810*/  VIADD R110, R3, 0x88 ;  /* 0x00000088036e7836 */ /* 0x000fe20000000000 */
[C---:B------:R-:W-:Y:S01]  /*d820*/  ISETP.GE.AND P5, PT, R129.reuse, R194, PT ;  /* 0x000000c28100720c */ /* 0x040fe20003fa6270 */
[----:B------:R-:W-:Y:S01]  /*d830*/  FFMA.FTZ R115, R28, UR5, R115 ;  /* 0x000000051c737c23 */ /* 0x000fe20008010073 */
[----:B------:R-:W-:Y:S01]  /*d840*/  ISETP.GE.AND P1, PT, R129, R0, PT ;  /* 0x000000008100720c */ /* 0x000fe20003f26270 */
[----:B------:R-:W-:Y:S01]  /*d850*/  FFMA.FTZ R114, R51, UR5, R114 ;  /* 0x0000000533727c23 */ /* 0x000fe20008010072 */
[----:B------:R-:W-:-:S02]  /*d860*/  FSEL R28, R121, -INF , !P5 ;  /* 0xff800000791c7808 */ /* 0x000fc40006800000 */
[----:B------:R-:W-:Y:S02]  /*d870*/  FSEL R170, R123, -INF , !P1 ;  /* 0xff8000007baa7808 */ /* 0x000fe40004800000 */
[C---:B------:R-:W-:Y:S02]  /*d880*/  ISETP.GE.AND P5, PT, R49.reuse, R194, PT ;  /* 0x000000c23100720c */ /* 0x040fe40003fa6270 */
[----:B------:R-:W-:Y:S01]  /*d890*/  ISETP.GE.AND P1, PT, R49, R0, PT ;  /* 0x000000003100720c */ /* 0x000fe20003f26270 */
[----:B------:R-:W-:Y:S01]  /*d8a0*/  VIADD R49, R3, 0x89 ;  /* 0x0000008903317836 */ /* 0x000fe20000000000 */
[----:B------:R-:W-:Y:S02]  /*d8b0*/  I2FP.F32.S32 R51, R110 ;  /* 0x0000006e00337245 */ /* 0x000fe40000201400 */
[----:B------:R-:W-:Y:S02]  /*d8c0*/  I2FP.F32.S32 R120, R111 ;  /* 0x0000006f00787245 */ /* 0x000fe40000201400 */
[----:B------:R-:W-:Y:S01]  /*d8d0*/  FSEL R138, R116, -INF , !P0 ;  /* 0xff800000748a7808 */ /* 0x000fe20004000000 */
[C---:B------:R-:W-:Y:S01]  /*d8e0*/  FFMA.FTZ R148, R51.reuse, UR5, R96 ;  /* 0x0000000533947c23 */ /* 0x040fe20008010060 */
[----:B------:R-:W-:Y:S01]  /*d8f0*/  I2FP.F32.S32 R96, R49 ;  /* 0x0000003100607245 */ /* 0x000fe20000201400 */
[----:B------:R-:W-:Y:S01]  /*d900*/  FFMA.FTZ R112, R120, UR5, R112 ;  /* 0x0000000578707c23 */ /* 0x000fe20008010070 */
[----:B------:R-:W-:Y:S01]  /*d910*/  FFMA.FTZ R98, R51, UR5, R98 ;  /* 0x0000000533627c23 */ /* 0x000fe20008010062 */
[----:B------:R-:W-:Y:S01]  /*d920*/  FSEL R144, R113, -INF , !P5 ;  /* 0xff80000071907808 */ /* 0x000fe20006800000 */
[----:B------:R-:W-:-:S02]  /*d930*/  VIADD R51, R3, 0x90 ;  /* 0x0000009003337836 */ /* 0x000fc40000000000 */
[C---:B------:R-:W-:Y:S01]  /*d940*/  FFMA.FTZ R97, R96.reuse, UR5, R97 ;  /* 0x0000000560617c23 */ /* 0x040fe20008010061 */
[----:B------:R-:W-:Y:S01]  /*d950*/  FFMA.FTZ R99, R96, UR5, R99 ;  /* 0x0000000560637c23 */ /* 0x000fe20008010063 */
[----:B------:R-:W-:Y:S01]  /*d960*/  FSEL R96, R48, -INF , !P4 ;  /* 0xff80000030607808 */ /* 0x000fe20006000000 */
[----:B------:R-:W-:Y:S01]  /*d970*/  VIADD R48, R3, 0x91 ;  /* 0x0000009103307836 */ /* 0x000fe20000000000 */
[-C--:B------:R-:W-:Y:S02]  /*d980*/  ISETP.GE.AND P0, PT, R111, R194.reuse, PT ;  /* 0x000000c26f00720c */ /* 0x080fe40003f06270 */
[C---:B------:R-:W-:Y:S02]  /*d990*/  ISETP.GE.AND P4, PT, R49.reuse, R194, PT ;  /* 0x000000c23100720c */ /* 0x040fe40003f86270 */
[----:B------:R-:W-:Y:S01]  /*d9a0*/  ISETP.GE.AND P5, PT, R49, R0, PT ;  /* 0x000000003100720c */ /* 0x000fe20003fa6270 */
[----:B------:R-:W-:Y:S01]  /*d9b0*/  VIADD R49, R3, 0x98 ;  /* 0x0000009803317836 */ /* 0x000fe20000000000 */
[----:B------:R-:W-:-:S02]  /*d9c0*/  FSEL R147, R117, -INF , !P6 ;  /* 0xff80000075937808 */ /* 0x000fc40007000000 */
[----:B------:R-:W-:Y:S02]  /*d9d0*/  FSEL R177, R177, -INF , !P2 ;  /* 0xff800000b1b17808 */ /* 0x000fe40005000000 */
[C---:B------:R-:W-:Y:S02]  /*d9e0*/  ISETP.GE.AND P6, PT, R110.reuse, R194, PT ;  /* 0x000000c26e00720c */ /* 0x040fe40003fc6270 */
[----:B------:R-:W-:Y:S02]  /*d9f0*/  ISETP.GE.AND P2, PT, R110, R0, PT ;  /* 0x000000006e00720c */ /* 0x000fe40003f46270 */
[----:B------:R-:W-:Y:S02]  /*da00*/  FSEL R178, R115, -INF , !P1 ;  /* 0xff80000073b27808 */ /* 0x000fe40004800000 */
[----:B------:R-:W-:Y:S02]  /*da10*/  FSEL R155, R112, -INF , !P0 ;  /* 0xff800000709b7808 */ /* 0x000fe40004000000 */
[----:B------:R-:W-:-:S02]  /*da20*/  I2FP.F32.S32 R110, R51 ;  /* 0x00000033006e7245 */ /* 0x000fc40000201400 */
[C---:B------:R-:W-:Y:S02]  /*da30*/  ISETP.GE.AND P1, PT, R51.reuse, R194, PT ;  /* 0x000000c23300720c */ /* 0x040fe40003f26270 */
[-C--:B------:R-:W-:Y:S01]  /*da40*/  ISETP.GE.AND P0, PT, R51, R0.reuse, PT ;  /* 0x000000003300720c */ /* 0x080fe20003f06270 */
[C---:B------:R-:W-:Y:S01]  /*da50*/  FFMA.FTZ R92, R110.reuse, UR5, R92 ;  /* 0x000000056e5c7c23 */ /* 0x040fe2000801005c */
[----:B------:R-:W-:Y:S01]  /*da60*/  I2FP.F32.S32 R51, R49 ;  /* 0x0000003100337245 */ /* 0x000fe20000201400 */
[----:B------:R-:W-:Y:S01]  /*da70*/  FFMA.FTZ R94, R110, UR5, R94 ;  /* 0x000000056e5e7c23 */ /* 0x000fe2000801005e */
[----:B------:R-:W-:Y:S02]  /*da80*/  FSEL R176, R176, -INF , !P3 ;  /* 0xff800000b0b07808 */ /* 0x000fe40005800000 */
[----:B------:R-:W-:Y:S01]  /*da90*/  ISETP.GE.AND P3, PT, R111, R0, PT ;  /* 0x000000006f00720c */ /* 0x000fe20003f66270 */
[C---:B------:R-:W-:Y:S01]  /*daa0*/  FFMA.FTZ R88, R51.reuse, UR5, R88 ;  /* 0x0000000533587c23 */ /* 0x040fe20008010058 */
[----:B------:R-:W-:Y:S01]  /*dab0*/  FFMA.FTZ R90, R51, UR5, R90 ;  /* 0x00000005335a7c23 */ /* 0x000fe2000801005a */
[----:B------:R-:W-:Y:S01]  /*dac0*/  VIADD R51, R3, 0xa0 ;  /* 0x000000a003337836 */ /* 0x000fe20000000000 */
[----:B------:R-:W-:-:S02]  /*dad0*/  FSEL R175, R98, -INF , !P2 ;  /* 0xff80000062af7808 */ /* 0x000fc40005000000 */
[----:B------:R-:W-:Y:S02]  /*dae0*/  FSEL R163, R97, -INF , !P4 ;  /* 0xff80000061a37808 */ /* 0x000fe40006000000 */
[----:B------:R-:W-:Y:S02]  /*daf0*/  I2FP.F32.S32 R110, R48 ;  /* 0x00000030006e7245 */ /* 0x000fe40000201400 */
[C---:B------:R-:W-:Y:S02]  /*db00*/  ISETP.GE.AND P2, PT, R49.reuse, R194, PT ;  /* 0x000000c23100720c */ /* 0x040fe40003f46270 */
[----:B------:R-:W-:Y:S01]  /*db10*/  ISETP.GE.AND P4, PT, R49, R0, PT ;  /* 0x000000003100720c */ /* 0x000fe20003f86270 */
[C---:B------:R-:W-:Y:S01]  /*db20*/  FFMA.FTZ R93, R110.reuse, UR5, R93 ;  /* 0x000000056e5d7c23 */ /* 0x040fe2000801005d */
[----:B------:R-:W-:Y:S01]  /*db30*/  I2FP.F32.S32 R49, R51 ;  /* 0x0000003300317245 */ /* 0x000fe20000201400 */
[----:B------:R-:W-:Y:S01]  /*db40*/  FFMA.FTZ R95, R110, UR5, R95 ;  /* 0x000000056e5f7c23 */ /* 0x000fe2000801005f */
[----:B------:R-:W-:-:S02]  /*db50*/  FSEL R179, R114, -INF , !P3 ;  /* 0xff80000072b37808 */ /* 0x000fc40005800000 */
[----:B------:R-:W-:Y:S01]  /*db60*/  FSEL R148, R148, -INF , !P6 ;  /* 0xff80000094947808 */ /* 0x000fe20007000000 */
[C---:B------:R-:W-:Y:S01]  /*db70*/  FFMA.FTZ R84, R49.reuse, UR5, R84 ;  /* 0x0000000531547c23 */ /* 0x040fe20008010054 */
[C---:B------:R-:W-:Y:S01]  /*db80*/  ISETP.GE.AND P3, PT, R48.reuse, R194, PT ;  /* 0x000000c23000720c */ /* 0x040fe20003f66270 */
[----:B------:R-:W-:Y:S01]  /*db90*/  FFMA.FTZ R86, R49, UR5, R86 ;  /* 0x0000000531567c23 */ /* 0x000fe20008010056 */
[----:B------:R-:W-:Y:S01]  /*dba0*/  ISETP.GE.AND P6, PT, R48, R0, PT ;  /* 0x000000003000720c */ /* 0x000fe20003fc6270 */
[C---:B------:R-:W-:Y:S01]  /*dbb0*/  VIADD R48, R3.reuse, 0x99 ;  /* 0x0000009903307836 */ /* 0x040fe20000000000 */
[----:B------:R-:W-:Y:S01]  /*dbc0*/  FSEL R165, R94, -INF , !P0 ;  /* 0xff8000005ea57808 */ /* 0x000fe20004000000 */
[----:B------:R-:W-:Y:S01]  /*dbd0*/  VIADD R49, R3, 0xa8 ;  /* 0x000000a803317836 */ /* 0x000fe20000000000 */
[----:B------:R-:W-:Y:S02]  /*dbe0*/  FSEL R171, R93, -INF , !P3 ;  /* 0xff8000005dab7808 */ /* 0x000fe40005800000 */
[----:B------:R-:W-:-:S02]  /*dbf0*/  I2FP.F32.S32 R110, R48 ;  /* 0x00000030006e7245 */ /* 0x000fc40000201400 */
[C---:B------:R-:W-:Y:S02]  /*dc00*/  ISETP.GE.AND P0, PT, R51.reuse, R194, PT ;  /* 0x000000c23300720c */ /* 0x040fe40003f06270 */
[----:B------:R-:W-:Y:S01]  /*dc10*/  ISETP.GE.AND P3, PT, R51, R0, PT ;  /* 0x000000003300720c */ /* 0x000fe20003f66270 */
[C---:B------:R-:W-:Y:S01]  /*dc20*/  FFMA.FTZ R89, R110.reuse, UR5, R89 ;  /* 0x000000056e597c23 */ /* 0x040fe20008010059 */
[----:B------:R-:W-:Y:S01]  /*dc30*/  I2FP.F32.S32 R51, R49 ;  /* 0x0000003100337245 */ /* 0x000fe20000201400 */
[----:B------:R-:W-:Y:S01]  /*dc40*/  FFMA.FTZ R91, R110, UR5, R91 ;  /* 0x000000056e5b7c23 */ /* 0x000fe2000801005b */
[----:B------:R-:W-:Y:S02]  /*dc50*/  FSEL R169, R99, -INF , !P5 ;  /* 0xff80000063a97808 */ /* 0x000fe40006800000 */
        /* <DEDUP_REMOVED lines=8> */
[----:B------:R-:W-:-:S02]  /*dce0*/  FSEL R183, R89, -INF , !P5 ;  /* 0xff80000059b77808 */ /* 0x000fc40006800000 */
[----:B------:R-:W-:Y:S02]  /*dcf0*/  FSEL R158, R95, -INF , !P6 ;  /* 0xff8000005f9e7808 */ /* 0x000fe40007000000 */
[----:B------:R-:W-:Y:S02]  /*dd00*/  FSEL R172, R88, -INF , !P2 ;  /* 0xff80000058ac7808 */ /* 0x000fe40005000000 */
[C---:B------:R-:W-:Y:S02]  /*dd10*/  ISETP.GE.AND P4, PT, R49.reuse, R194, PT ;  /* 0x000000c23100720c */ /* 0x040fe40003f86270 */
[----:B------:R-:W-:Y:S01]  /*dd20*/  ISETP.GE.AND P5, PT, R49, R0, PT ;  /* 0x000000003100720c */ /* 0x000fe20003fa6270 */
[----:B------:R-:W-:Y:S01]  /*dd30*/  VIADD R49, R3, 0xb1 ;  /* 0x000000b103317836 */ /* 0x000fe20000000000 */
[----:B------:R-:W-:Y:S02]  /*dd40*/  I2FP.F32.S32 R92, R48 ;  /* 0x00000030005c7245 */ /* 0x000fe40000201400 */
[----:B------:R-:W-:-:S02]  /*dd50*/  ISETP.GE.AND P6, PT, R48, R194, PT ;  /* 0x000000c23000720c */ /* 0x000fc40003fc6270 */
[----:B------:R-:W-:Y:S01]  /*dd60*/  ISETP.GE.AND P2, PT, R48, R0, PT ;  /* 0x000000003000720c */ /* 0x000fe20003f46270 */
[----:B------:R-:W-:Y:S01]  /*dd70*/  VIADD R48, R3, 0xa9 ;  /* 0x000000a903307836 */ /* 0x000fe20000000000 */
[----:B------:R-:W-:Y:S01]  /*dd80*/  I2FP.F32.S32 R123, R51 ;  /* 0x00000033007b7245 */ /* 0x000fe20000201400 */
[C---:B------:R-:W-:Y:S01]  /*dd90*/  FFMA.FTZ R85, R92.reuse, UR5, R85 ;  /* 0x000000055c557c23 */ /* 0x040fe20008010055 */
[----:B------:R-:W-:Y:S01]  /*dda0*/  FSEL R152, R91, -INF , !P1 ;  /* 0xff8000005b987808 */ /* 0x000fe20004800000 */
[----:B------:R-:W-:Y:S01]  /*ddb0*/  FFMA.FTZ R87, R92, UR5, R87 ;  /* 0x000000055c577c23 */ /* 0x000fe20008010057 */
[----:B------:R-:W-:Y:S02]  /*ddc0*/  FSEL R184, R84, -INF , !P0 ;  /* 0xff80000054b87808 */ /* 0x000fe40004000000 */
[----:B------:R-:W-:Y:S02]  /*ddd0*/  I2FP.F32.S32 R117, R49 ;  /* 0x0000003100757245 */ /* 0x000fe40000201400 */
[----:B------:R-:W-:-:S02]  /*dde0*/  I2FP.F32.S32 R88, R48 ;  /* 0x0000003000587245 */ /* 0x000fc40000201400 */
[C---:B------:R-:W-:Y:S01]  /*ddf0*/  ISETP.GE.AND P1, PT, R48.reuse, R194, PT ;  /* 0x000000c23000720c */ /* 0x040fe20003f26270 */
[----:B------:R-:W-:Y:S01]  /*de00*/  FFMA.FTZ R77, R117, UR5, R77 ;  /* 0x00000005754d7c23 */ /* 0x000fe2000801004d */
[----:B------:R-:W-:Y:S01]  /*de10*/  ISETP.GE.AND P0, PT, R48, R0, PT ;  /* 0x000000003000720c */ /* 0x000fe20003f06270 */
[C---:B------:R-:W-:Y:S01]  /*de20*/  FFMA.FTZ R48, R123.reuse, UR5, R76 ;  /* 0x000000057b307c23 */ /* 0x040fe2000801004c */
[----:B------:R-:W-:Y:S01]  /*de30*/  FFMA.FTZ R123, R123, UR5, R78 ;  /* 0x000000057b7b7c23 */ /* 0x000fe2000801004e */
[----:B------:R-:W-:Y:S02]  /*de40*/  VIADD R78, R3, 0xb8 ;  /* 0x000000b8034e7836 */ /* 0x000fe40000000000 */
[----:B------:R-:W-:Y:S01]  /*de50*/  FFMA.FTZ R117, R117, UR5, R79 ;  /* 0x0000000575757c23 */ /* 0x000fe2000801004f */
[----:B------:R-:W-:Y:S02]  /*de60*/  VIADD R79, R3, 0xb9 ;  /* 0x000000b9034f7836 */ /* 0x000fe40000000000 */
[----:B------:R-:W-:Y:S01]  /*de70*/  FFMA.FTZ R81, R88, UR5, R81 ;  /* 0x0000000558517c23 */ /* 0x000fe20008010051 */
[----:B------:R-:W-:Y:S01]  /*de80*/  FSEL R150, R86, -INF , !P3 ;  /* 0xff80000056967808 */ /* 0x000fe20005800000 */
[----:B------:R-:W-:Y:S01]  /*de90*/  FFMA.FTZ R83, R88, UR5, R83 ;  /* 0x0000000558537c23 */ /* 0x000fe20008010053 */
[----:B------:R-:W-:-:S02]  /*dea0*/  I2FP.F32.S32 R84, R78 ;  /* 0x0000004e00547245 */ /* 0x000fc40000201400 */
[----:B------:R-:W-:Y:S02]  /*deb0*/  FSEL R76, R85, -INF , !P6 ;  /* 0xff800000554c7808 */ /* 0x000fe40007000000 */
[----:B------:R-:W-:Y:S01]  /*dec0*/  FSEL R141, R87, -INF , !P2 ;  /* 0xff800000578d7808 */ /* 0x000fe20005000000 */
[----:B------:R-:W-:Y:S01]  /*ded0*/  FFMA.FTZ R74, R84, UR5, R74 ;  /* 0x00000005544a7c23 */ /* 0x000fe2000801004a */
[----:B------:R-:W-:Y:S02]  /*dee0*/  FSEL R185, R80, -INF , !P4 ;  /* 0xff80000050b97808 */ /* 0x000fe40006000000 */
[----:B------:R-:W-:Y:S02]  /*def0*/  I2FP.F32.S32 R111, R79 ;  /* 0x0000004f006f7245 */ /* 0x000fe40000201400 */
[C---:B------:R-:W-:Y:S02]  /*df00*/  ISETP.GE.AND P3, PT, R51.reuse, R194, PT ;  /* 0x000000c23300720c */ /* 0x040fe40003f66270 */
[----:B------:R-:W-:Y:S01]  /*df10*/  ISETP.GE.AND P6, PT, R51, R0, PT ;  /* 0x000000003300720c */ /* 0x000fe20003fc6270 */
[----:B------:R-:W-:Y:S01]  /*df20*/  FFMA.FTZ R51, R84, UR5, R72 ;  /* 0x0000000554337c23 */ /* 0x000fe20008010048 */
[----:B------:R-:W-:-:S02]  /*df30*/  ISETP.GE.AND P2, PT, R49, R194, PT ;  /* 0x000000c23100720c */ /* 0x000fc40003f46270 */
[----:B------:R-:W-:Y:S01]  /*df40*/  ISETP.GE.AND P4, PT, R49, R0, PT ;  /* 0x000000003100720c */ /* 0x000fe20003f86270 */
[----:B------:R-:W-:Y:S01]  /*df50*/  VIADD R49, R3, 0xc0 ;  /* 0x000000c003317836 */ /* 0x000fe20000000000 */
[----:B------:R-:W-:Y:S02]  /*df60*/  FSEL R139, R82, -INF , !P5 ;  /* 0xff800000528b7808 */ /* 0x000fe40006800000 */
[----:B------:R-:W-:Y:S02]  /*df70*/  FSEL R72, R81, -INF , !P1 ;  /* 0xff80000051487808 */ /* 0x000fe40004800000 */
[C---:B------:R-:W-:Y:S02]  /*df80*/  ISETP.GE.AND P5, PT, R78.reuse, R194, PT ;  /* 0x000000c24e00720c */ /* 0x040fe40003fa6270 */
[----:B------:R-:W-:Y:S01]  /*df90*/  ISETP.GE.AND P1, PT, R78, R0, PT ;  /* 0x000000004e00720c */ /* 0x000fe20003f26270 */
[C---:B------:R-:W-:Y:S01]  /*dfa0*/  FFMA.FTZ R78, R111.reuse, UR5, R73 ;  /* 0x000000056f4e7c23 */ /* 0x040fe20008010049 */
[----:B------:R-:W-:Y:S01]  /*dfb0*/  FFMA.FTZ R111, R111, UR5, R75 ;  /* 0x000000056f6f7c23 */ /* 0x000fe2000801004b */
[----:B------:R-:W-:Y:S01]  /*dfc0*/  I2FP.F32.S32 R80, R49 ;  /* 0x0000003100507245 */ /* 0x000fe20000201400 */
[----:B------:R-:W-:Y:S01]  /*dfd0*/  VIADD R75, R3, 0xc1 ;  /* 0x000000c1034b7836 */ /* 0x000fe20000000000 */
[----:B------:R-:W-:-:S02]  /*dfe0*/  FSEL R127, R83, -INF , !P0 ;  /* 0xff800000537f7808 */ /* 0x000fc40004000000 */
[----:B------:R-:W-:Y:S01]  /*dff0*/  FSEL R73, R48, -INF , !P3 ;  /* 0xff80000030497808 */ /* 0x000fe20005800000 */
[C---:B------:R-:W-:Y:S01]  /*e000*/  FFMA.FTZ R48, R80.reuse, UR5, R68 ;  /* 0x0000000550307c23 */ /* 0x040fe20008010044 */
[C---:B------:R-:W-:Y:S01]  /*e010*/  ISETP.GE.AND P0, PT, R79.reuse, R194, PT ;  /* 0x000000c24f00720c */ /* 0x040fe20003f06270 */
[----:B------:R-:W-:Y:S01]  /*e020*/  FFMA.FTZ R70, R80, UR5, R70 ;  /* 0x0000000550467c23 */ /* 0x000fe20008010046 */
[----:B------:R-:W-:Y:S01]  /*e030*/  ISETP.GE.AND P3, PT, R79, R0, PT ;  /* 0x000000004f00720c */ /* 0x000fe20003f66270 */
[----:B------:R-:W-:Y:S01]  /*e040*/  VIADD R79, R3, 0xc8 ;  /* 0x000000c8034f7836 */ /* 0x000fe20000000000 */
[----:B------:R-:W-:Y:S02]  /*e050*/  I2FP.F32.S32 R97, R75 ;  /* 0x0000004b00617245 */ /* 0x000fe40000201400 */
[----:B------:R-:W-:Y:S01]  /*e060*/  FSEL R68, R77, -INF , !P2 ;  /* 0xff8000004d447808 */ /* 0x000fe20005000000 */
[----:B------:R-:W-:Y:S01]  /*e070*/  VIADD R77, R3, 0xc9 ;  /* 0x000000c9034d7836 */ /* 0x000fe20000000000 */
[----:B------:R-:W-:-:S02]  /*e080*/  FSEL R123, R123, -INF , !P6 ;  /* 0xff8000007b7b7808 */ /* 0x000fc40007000000 */
[C---:B------:R-:W-:Y:S02]  /*e090*/  ISETP.GE.AND P6, PT, R49.reuse, R194, PT ;  /* 0x000000c23100720c */ /* 0x040fe40003fc6270 */
[----:B------:R-:W-:Y:S01]  /*e0a0*/  ISETP.GE.AND P2, PT, R49, R0, PT ;  /* 0x000000003100720c */ /* 0x000fe20003f46270 */
[C---:B------:R-:W-:Y:S01]  /*e0b0*/  FFMA.FTZ R49, R97.reuse, UR5, R69 ;  /* 0x0000000561317c23 */ /* 0x040fe20008010045 */
[----:B------:R-:W-:Y:S01]  /*e0c0*/  I2FP.F32.S32 R95, R79 ;  /* 0x0000004f005f7245 */ /* 0x000fe20000201400 */
[----:B------:R-:W-:Y:S01]  /*e0d0*/  FFMA.FTZ R97, R97, UR5, R71 ;  /* 0x0000000561617c23 */ /* 0x000fe20008010047 */
        /* <DEDUP_REMOVED lines=8> */
[----:B------:R-:W-:Y:S01]  /*e160*/  FSEL R112, R74, -INF , !P1 ;  /* 0xff8000004a707808 */ /* 0x000fe20004800000 */
[C---:B------:R-:W-:Y:S01]  /*e170*/  VIADD R74, R3.reuse, 0xd8 ;  /* 0x000000d8034a7836 */ /* 0x040fe20000000000 */
[----:B------:R-:W-:Y:S01]  /*e180*/  I2FP.F32.S32 R66, R75 ;  /* 0x0000004b00427245 */ /* 0x000fe20000201400 */
[C---:B------:R-:W-:Y:S01]  /*e190*/  FFMA.FTZ R71, R94.reuse, UR5, R65 ;  /* 0x000000055e477c23 */ /* 0x040fe20008010041 */
[----:B------:R-:W-:Y:S01]  /*e1a0*/  FFMA.FTZ R94, R94, UR5, R67 ;  /* 0x000000055e5e7c23 */ /* 0x000fe20008010043 */
[----:B------:R-:W-:Y:S01]  /*e1b0*/  VIADD R67, R3, 0xd1 ;  /* 0x000000d103437836 */ /* 0x000fe20000000000 */
[----:B------:R-:W-:Y:S01]  /*e1c0*/  FSEL R65, R48, -INF , !P6 ;  /* 0xff80000030417808 */ /* 0x000fe20007000000 */
[C---:B------:R-:W-:Y:S01]  /*e1d0*/  FFMA.FTZ R48, R66.reuse, UR5, R62 ;  /* 0x0000000542307c23 */ /* 0x040fe2000801003e */
[----:B------:R-:W-:Y:S01]  /*e1e0*/  ISETP.GE.AND P1, PT, R79, R194, PT ;  /* 0x000000c24f00720c */ /* 0x000fe20003f26270 */
[----:B------:R-:W-:Y:S01]  /*e1f0*/  FFMA.FTZ R60, R66, UR5, R60 ;  /* 0x00000005423c7c23 */ /* 0x000fe2000801003c */
[----:B------:R-:W-:-:S02]  /*e200*/  I2FP.F32.S32 R62, R67 ;  /* 0x00000043003e7245 */ /* 0x000fc40000201400 */
[----:B------:R-:W-:Y:S02]  /*e210*/  FSEL R66, R49, -INF , !P4 ;  /* 0xff80000031427808 */ /* 0x000fe40006000000 */
[----:B------:R-:W-:Y:S01]  /*e220*/  FSEL R110, R70, -INF , !P2 ;  /* 0xff800000466e7808 */ /* 0x000fe20005000000 */
[C---:B------:R-:W-:Y:S01]  /*e230*/  FFMA.FTZ R49, R62.reuse, UR5, R63 ;  /* 0x000000053e317c23 */ /* 0x040fe2000801003f */
[----:B------:R-:W-:Y:S01]  /*e240*/  I2FP.F32.S32 R70, R74 ;  /* 0x0000004a00467245 */ /* 0x000fe20000201400 */
[----:B------:R-:W-:Y:S01]  /*e250*/  FFMA.FTZ R61, R62, UR5, R61 ;  /* 0x000000053e3d7c23 */ /* 0x000fe2000801003d */
[----:B------:R-:W-:Y:S01]  /*e260*/  FSEL R63, R51, -INF , !P1 ;  /* 0xff800000333f7808 */ /* 0x000fe20004800000 */
[----:B------:R-:W-:Y:S01]  /*e270*/  VIADD R51, R3, 0xd9 ;  /* 0x000000d903337836 */ /* 0x000fe20000000000 */
[----:B------:R-:W-:Y:S01]  /*e280*/  FSEL R111, R111, -INF , !P3 ;  /* 0xff8000006f6f7808 */ /* 0x000fe20005800000 */
[C---:B------:R-:W-:Y:S01]  /*e290*/  FFMA.FTZ R62, R70.reuse, UR5, R56 ;  /* 0x00000005463e7c23 */ /* 0x040fe20008010038 */
[C---:B------:R-:W-:Y:S01]  /*e2a0*/  ISETP.GE.AND P2, PT, R75.reuse, R194, PT ;  /* 0x000000c24b00720c */ /* 0x040fe20003f46270 */
[----:B------:R-:W-:Y:S01]  /*e2b0*/  FFMA.FTZ R58, R70, UR5, R58 ;  /* 0x00000005463a7c23 */ /* 0x000fe2000801003a */
[----:B------:R-:W-:Y:S01]  /*e2c0*/  ISETP.GE.AND P4, PT, R75, R0, PT ;  /* 0x000000004b00720c */ /* 0x000fe20003f86270 */
[----:B------:R-:W-:Y:S01]  /*e2d0*/  VIADD R70, R3, 0xe0 ;  /* 0x000000e003467836 */ /* 0x000fe20000000000 */
[----:B------:R-:W-:-:S02]  /*e2e0*/  ISETP.GE.AND P3, PT, R77, R194, PT ;  /* 0x000000c24d00720c */ /* 0x000fc40003f66270 */
[----:B------:R-:W-:Y:S02]  /*e2f0*/  I2FP.F32.S32 R75, R51 ;  /* 0x00000033004b7245 */ /* 0x000fe40000201400 */
[----:B------:R-:W-:Y:S02]  /*e300*/  FSEL R97, R97, -INF , !P5 ;  /* 0xff80000061617808 */ /* 0x000fe40006800000 */
[----:B------:R-:W-:Y:S01]  /*e310*/  ISETP.GE.AND P5, PT, R67, R194, PT ;  /* 0x000000c24300720c */ /* 0x000fe20003fa6270 */
[----:B------:R-:W-:Y:S01]  /*e320*/  FFMA.FTZ R56, R75, UR5, R57 ;  /* 0x000000054b387c23 */ /* 0x000fe20008010039 */
[----:B------:R-:W-:Y:S01]  /*e330*/  ISETP.GE.AND P1, PT, R67, R0, PT ;  /* 0x000000004300720c */ /* 0x000fe20003f26270 */
[----:B------:R-:W-:Y:S01]  /*e340*/  VIADD R57, R3, 0xe1 ;  /* 0x000000e103397836 */ /* 0x000fe20000000000 */
[----:B------:R-:W-:Y:S01]  /*e350*/  FSEL R67, R71, -INF , !P3 ;  /* 0xff80000047437808 */ /* 0x000fe20005800000 */
[----:B------:R-:W-:Y:S01]  /*e360*/  FFMA.FTZ R59, R75, UR5, R59 ;  /* 0x000000054b3b7c23 */ /* 0x000fe2000801003b */
[----:B------:R-:W-:-:S02]  /*e370*/  I2FP.F32.S32 R71, R70 ;  /* 0x0000004600477245 */ /* 0x000fc40000201400 */
[----:B------:R-:W-:Y:S02]  /*e380*/  ISETP.GE.AND P6, PT, R77, R0, PT ;  /* 0x000000004d00720c */ /* 0x000fe40003fc6270 */
[----:B------:R-:W-:Y:S01]  /*e390*/  FSEL R186, R60, -INF , !P2 ;  /* 0xff8000003cba7808 */ /* 0x000fe20005000000 */
[----:B------:R-:W-:Y:S01]  /*e3a0*/  FFMA.FTZ R60, R71, UR5, R52 ;  /* 0x00000005473c7c23 */ /* 0x000fe20008010034 */
[----:B------:R-:W-:Y:S02]  /*e3b0*/  FSEL R94, R94, -INF , !P6 ;  /* 0xff8000005e5e7808 */ /* 0x000fe40007000000 */
[----:B------:R-:W-:Y:S02]  /*e3c0*/  FSEL R64, R78, -INF , !P0 ;  /* 0xff8000004e407808 */ /* 0x000fe40004000000 */
[C---:B------:R-:W-:Y:S02]  /*e3d0*/  ISETP.GE.AND P6, PT, R51.reuse, R194, PT ;  /* 0x000000c23300720c */ /* 0x040fe40003fc6270 */
[-C--:B------:R-:W-:Y:S01]  /*e3e0*/  ISETP.GE.AND P2, PT, R51, R0.reuse, PT ;  /* 0x000000003300720c */ /* 0x080fe20003f46270 */
[----:B------:R-:W-:Y:S01]  /*e3f0*/  FFMA.FTZ R51, R71, UR5, R54 ;  /* 0x0000000547337c23 */ /* 0x000fe20008010036 */
[----:B------:R-:W-:Y:S01]  /*e400*/  I2FP.F32.S32 R52, R57 ;  /* 0x0000003900347245 */ /* 0x000fe20000201400 */
[----:B------:R-:W-:Y:S01]  /*e410*/  VIADD R71, R3, 0xe8 ;  /* 0x000000e803477836 */ /* 0x000fe20000000000 */
[----:B------:R-:W-:-:S02]  /*e420*/  ISETP.GE.AND P0, PT, R79, R0, PT ;  /* 0x000000004f00720c */ /* 0x000fc40003f06270 */
[----:B------:R-:W-:Y:S02]  /*e430*/  FSEL R48, R48, -INF , !P4 ;  /* 0xff80000030307808 */ /* 0x000fe40006000000 */
[----:B------:R-:W-:Y:S01]  /*e440*/  FSEL R54, R61, -INF , !P5 ;  /* 0xff8000003d367808 */ /* 0x000fe20006800000 */
[----:B------:R-:W-:Y:S01]  /*e450*/  FFMA.FTZ R61, R52, UR5, R53 ;  /* 0x00000005343d7c23 */ /* 0x000fe20008010035 */
[----:B------:R-:W-:Y:S01]  /*e460*/  ISETP.GE.AND P4, PT, R70, R194, PT ;  /* 0x000000c24600720c */ /* 0x000fe20003f86270 */
[----:B------:R-:W-:Y:S01]  /*e470*/  FFMA.FTZ R52, R52, UR5, R55 ;  /* 0x0000000534347c23 */ /* 0x000fe20008010037 */
[----:B------:R-:W-:Y:S01]  /*e480*/  ISETP.GE.AND P5, PT, R70, R0, PT ;  /* 0x000000004600720c */ /* 0x000fe20003fa6270 */
[----:B------:R-:W-:Y:S01]  /*e490*/  VIADD R70, R3, 0xe9 ;  /* 0x000000e903467836 */ /* 0x000fe20000000000 */
[----:B------:R-:W-:Y:S02]  /*e4a0*/  FSEL R95, R95, -INF , !P0 ;  /* 0xff8000005f5f7808 */ /* 0x000fe40004000000 */
[----:B------:R-:W-:-:S02]  /*e4b0*/  ISETP.GE.AND P0, PT, R74, R194, PT ;  /* 0x000000c24a00720c */ /* 0x000fc40003f06270 */
[----:B------:R-:W-:Y:S02]  /*e4c0*/  I2FP.F32.S32 R55, R71 ;  /* 0x0000004700377245 */ /* 0x000fe40000201400 */
[----:B------:R-:W-:Y:S02]  /*e4d0*/  ISETP.GE.AND P3, PT, R74, R0, PT ;  /* 0x000000004a00720c */ /* 0x000fe40003f66270 */
[----:B------:R-:W-:Y:S02]  /*e4e0*/  I2FP.F32.S32 R74, R70 ;  /* 0x00000046004a7245 */ /* 0x000fe40000201400 */
[----:B------:R-:W-:Y:S02]  /*e4f0*/  FSEL R49, R49, -INF , !P1 ;  /* 0xff80000031317808 */ /* 0x000fe40004800000 */
[----:B------:R-:W-:Y:S01]  /*e500*/  FSEL R53, R62, -INF , !P0 ;  /* 0xff8000003e357808 */ /* 0x000fe20004000000 */
[----:B------:R-:W-:Y:S01]  /*e510*/  VIADD R62, R3, 0xf0 ;  /* 0x000000f0033e7836 */ /* 0x000fe20000000000 */
[----:B------:R-:W-:-:S02]  /*e520*/  ISETP.GE.AND P1, PT, R57, R194, PT ;  /* 0x000000c23900720c */ /* 0x000fc40003f26270 */
[----:B------:R-:W-:Y:S01]  /*e530*/  ISETP.GE.AND P0, PT, R57, R0, PT ;  /* 0x000000003900720c */ /* 0x000fe20003f06270 */
[C---:B------:R-:W-:Y:S01]  /*e540*/  FFMA.FTZ R57, R55.reuse, UR5, R44 ;  /* 0x0000000537397c23 */ /* 0x040fe2000801002c */
[----:B------:R-:W-:Y:S01]  /*e550*/  FSEL R44, R56, -INF , !P6 ;  /* 0xff800000382c7808 */ /* 0x000fe20007000000 */
[----:B------:R-:W-:Y:S01]  /*e560*/  FFMA.FTZ R56, R74, UR5, R47 ;  /* 0x000000054a387c23 */ /* 0x000fe2000801002f */
[----:B------:R-:W-:Y:S01]  /*e570*/  FSEL R47, R60, -INF , !P4 ;  /* 0xff8000003c2f7808 */ /* 0x000fe20006000000 */
[----:B------:R-:W-:Y:S01]  /*e580*/  FFMA.FTZ R55, R55, UR5, R46 ;  /* 0x0000000537377c23 */ /* 0x000fe2000801002e */
[----:B------:R-:W-:Y:S01]  /*e590*/  VIADD R60, R3, 0xf1 ;  /* 0x000000f1033c7836 */ /* 0x000fe20000000000 */
        /* <DEDUP_REMOVED lines=9> */
[C---:B------:R-:W-:Y:S01]  /*e630*/  FFMA.FTZ R98, R70.reuse, UR5, R41 ;  /* 0x0000000546627c23 */ /* 0x040fe20008010029 */
[----:B------:R-:W-:Y:S01]  /*e640*/  I2FP.F32.S32 R71, R62 ;  /* 0x0000003e00477245 */ /* 0x000fe20000201400 */
[----:B------:R-:W-:Y:S01]  /*e650*/  FFMA.FTZ R43, R70, UR5, R43 ;  /* 0x00000005462b7c23 */ /* 0x000fe2000801002b */
[----:B------:R-:W-:-:S02]  /*e660*/  FSEL R52, R52, -INF , !P0 ;  /* 0xff80000034347808 */ /* 0x000fc40004000000 */
[----:B------:R-:W-:Y:S01]  /*e670*/  ISETP.GE.AND P0, PT, R60, R194, PT ;  /* 0x000000c23c00720c */ /* 0x000fe20003f06270 */
[----:B------:R-:W-:Y:S01]  /*e680*/  FFMA.FTZ R120, R71, UR5, R40 ;  /* 0x0000000547787c23 */ /* 0x000fe20008010028 */
[----:B------:R-:W-:Y:S01]  /*e690*/  FSEL R40, R61, -INF , !P1 ;  /* 0xff8000003d287808 */ /* 0x000fe20004800000 */
[----:B------:R-:W-:Y:S01]  /*e6a0*/  FFMA.FTZ R42, R71, UR5, R42 ;  /* 0x00000005472a7c23 */ /* 0x000fe2000801002a */
[----:B------:R-:W-:Y:S01]  /*e6b0*/  FSEL R41, R57, -INF , !P3 ;  /* 0xff80000039297808 */ /* 0x000fe20005800000 */
[----:B------:R-:W-:Y:S01]  /*e6c0*/  VIADD R57, R3, 0xf9 ;  /* 0x000000f903397836 */ /* 0x000fe20000000000 */
[----:B------:R-:W-:Y:S02]  /*e6d0*/  I2FP.F32.S32 R61, R59 ;  /* 0x0000003b003d7245 */ /* 0x000fe40000201400 */
[----:B------:R-:W-:Y:S02]  /*e6e0*/  FSEL R98, R98, -INF , !P0 ;  /* 0xff80000062627808 */ /* 0x000fe40004000000 */
[----:B------:R-:W-:Y:S01]  /*e6f0*/  PLOP3.LUT P0, PT, PT, PT, UP0, 0x80, 0x0 ;  /* 0x000000000000781c */ /* 0x000fe20003f0f008 */
[----:B------:R-:W-:Y:S01]  /*e700*/  FFMA.FTZ R38, R61, UR5, R38 ;  /* 0x000000053d267c23 */ /* 0x000fe20008010026 */
[----:B------:R-:W-:-:S02]  /*e710*/  FSEL R51, R51, -INF , !P5 ;  /* 0xff80000033337808 */ /* 0x000fc40006800000 */
[C---:B------:R-:W-:Y:S02]  /*e720*/  ISETP.GE.AND P5, PT, R62.reuse, R194, PT ;  /* 0x000000c23e00720c */ /* 0x040fe40003fa6270 */
[-C--:B------:R-:W-:Y:S01]  /*e730*/  ISETP.GE.AND P1, PT, R62, R0.reuse, PT ;  /* 0x000000003e00720c */ /* 0x080fe20003f26270 */
[----:B------:R-:W-:Y:S01]  /*e740*/  FFMA.FTZ R62, R61, UR5, R36 ;  /* 0x000000053d3e7c23 */ /* 0x000fe20008010024 */
[----:B------:R-:W-:Y:S02]  /*e750*/  ISETP.GE.AND P3, PT, R60, R0, PT ;  /* 0x000000003c00720c */ /* 0x000fe40003f66270 */
[----:B------:R-:W-:Y:S02]  /*e760*/  I2FP.F32.S32 R60, R57 ;  /* 0x00000039003c7245 */ /* 0x000fe40000201400 */
[----:B------:R-:W-:Y:S02]  /*e770*/  I2FP.F32.S32 R61, R3 ;  /* 0x00000003003d7245 */ /* 0x000fe40000201400 */
[----:B------:R-:W-:Y:S01]  /*e780*/  FSEL R55, R55, -INF , !P6 ;  /* 0xff80000037377808 */ /* 0x000fe20007000000 */
[C---:B------:R-:W-:Y:S01]  /*e790*/  FFMA.FTZ R37, R60.reuse, UR5, R37 ;  /* 0x000000053c257c23 */ /* 0x040fe20008010025 */
[----:B------:R-:W-:Y:S01]  /*e7a0*/  FFMA.FTZ R39, R60, UR5, R39 ;  /* 0x000000053c277c23 */ /* 0x000fe20008010027 */
[----:B------:R-:W-:Y:S01]  /*e7b0*/  FSEL R36, R58, -INF , !P2 ;  /* 0xff8000003a247808 */ /* 0x000fe20005000000 */
[----:B------:R-:W-:Y:S01]  /*e7c0*/  FFMA.FTZ R30, R61, UR5, R30 ;  /* 0x000000053d1e7c23 */ /* 0x000fe2000801001e */
[----:B------:R-:W-:-:S02]  /*e7d0*/  FSEL R56, R56, -INF , !P4 ;  /* 0xff80000038387808 */ /* 0x000fc40006000000 */
[----:B------:R-:W-:Y:S02]  /*e7e0*/  FSEL R120, R120, -INF , !P5 ;  /* 0xff80000078787808 */ /* 0x000fe40006800000 */
[----:B------:R-:W-:Y:S02]  /*e7f0*/  FSEL R60, R42, -INF , !P1 ;  /* 0xff8000002a3c7808 */ /* 0x000fe40004800000 */
[C---:B------:R-:W-:Y:S02]  /*e800*/  ISETP.GE.AND P6, PT, R59.reuse, R194, PT ;  /* 0x000000c23b00720c */ /* 0x040fe40003fc6270 */
[-C--:B------:R-:W-:Y:S02]  /*e810*/  ISETP.GE.AND P2, PT, R59, R0.reuse, PT ;  /* 0x000000003b00720c */ /* 0x080fe40003f46270 */
[----:B------:R-:W-:Y:S01]  /*e820*/  ISETP.GE.AND P4, PT, R3, R0, PT ;  /* 0x000000000300720c */ /* 0x000fe20003f86270 */
[----:B------:R-:W-:Y:S01]  /*e830*/  VIADD R3, R212, 0x3c00 ;  /* 0x00003c00d4037836 */ /* 0x000fe20000000000 */
        /* <DEDUP_REMOVED lines=57> */
[----:B------:R-:W-:Y:S01]  /*ebd0*/  IMAD.IADD R43, R42, 0x1, -R43 ;  /* 0x000000012a2b7824 */ /* 0x000fe200078e0a2b */
[----:B------:R-:W-:-:S03]  /*ebe0*/  MOV R42, UR14 ;  /* 0x0000000e002a7c02 */ /* 0x000fc60008000f00 */
[----:B------:R-:W-:-:S05]  /*ebf0*/  IMAD R43, R43, R38, -0x100 ;  /* 0xffffff002b2b7424 */ /* 0x000fca00078e0226 */
[----:B------:R-:W-:-:S05]  /*ec00*/  SHF.R.S32.HI R38, RZ, 0x1f, R43 ;  /* 0x0000001fff267819 */ /* 0x000fca000001142b */
[----:B------:R-:W-:-:S04]  /*ec10*/  IMAD R38, R38, R42, RZ ;  /* 0x0000002a26267224 */ /* 0x000fc800078e02ff */
[C---:B------:R-:W-:Y:S01]  /*ec20*/  IMAD R38, R43.reuse, UR15, R38 ;  /* 0x0000000f2b267c24 */ /* 0x040fe2000f8e0226 */
[----:B------:R-:W-:Y:S01]  /*ec30*/  ULDC.64 UR14, c[0x0][0x230] ;  /* 0x00008c00000e7ab9 */ /* 0x000fe20000000a00 */
[----:B-1----:R-:W-:-:S05]  /*ec40*/  IMAD.WIDE.U32 R70, R43, R42, RZ ;  /* 0x0000002a2b467225 */ /* 0x002fca00078e00ff */
        /* <DEDUP_REMOVED lines=8> */
.L_x_2113:
[----:B------:R-:W1:Y:S02]  /*ecd0*/  LDC R42, c[0x0][0x248] ;  /* 0x00009200ff2a7b82 */ /* 0x000e640000000800 */
[----:B-1----:R-:W-:-:S05]  /*ece0*/  IMAD.SHL.U32 R70, R42, 0x100, RZ ;  /* 0x000001002a467824 */ /* 0x002fca00078e00ff */
[----:B------:R-:W-:-:S04]  /*ecf0*/  IADD3 R70, -R70, RZ, RZ ;  /* 0x000000ff46467210 */ /* 0x000fc80007ffe1ff */
[----:B------:R-:W-:-:S07]  /*ed00*/  SHF.R.S32.HI R43, RZ, 0x1f, R70 ;  /* 0x0000001fff2b7819 */ /* 0x000fce0000011446 */
.L_x_2114:
[----:B------:R-:W-:Y:S01]  /*ed10*/  ULDC UR4, c[0x0][0x2d0] ;  /* 0x0000b40000047ab9 */ /* 0x000fe20000000800 */
[----:B------:R-:W-:Y:S01]  /*ed20*/  BSSY B0, `(.L_x_2115) ;  /* 0x0000063000007945 */ /* 0x000fe20003800000 */
[----:B------:R-:W-:-:S13]  /*ed30*/  ISETP.GE.AND P1, PT, R196, UR4, PT ;  /* 0x00000004c4007c0c */ /* 0x000fda000bf26270 */
[----:B------:R-:W1:Y:S01]  /*ed40*/  @!P1 LDC R75, c[0x0][0x24c] ;  /* 0x00009300ff4b9b82 */ /* 0x000e620000000800 */
[--C-:B------:R-:W-:Y:S01]  /*ed50*/  @!P1 IADD3 R38, P3, P2, R70, UR19, R106.reuse ;  /* 0x0000001346269c10 */ /* 0x100fe2000fa7e06a */
[----:B------:R-:W-:Y:S01]  /*ed60*/  @!P1 IMAD.MOV.U32 R108, RZ, RZ, R106 ;  /* 0x000000ffff6c9224 */ /* 0x000fe200078e006a */
[C---:B------:R-:W-:Y:S01]  /*ed70*/  @!P1 LEA R74, P4, R42.reuse, R106, 0x6 ;  /* 0x0000006a2a4a9211 */ /* 0x040fe200078830ff */
[----:B------:R2:W-:Y:S01]  /*ed80*/  @P1 STS [R243+0x1000], RZ ;  /* 0x001000fff3001388 */ /* 0x0005e20000000800 */
[--C-:B------:R-:W-:Y:S01]  /*ed90*/  @!P1 IADD3.X R37, R43, UR18, R109.reuse, P3, P2 ;  /* 0x000000122b259c10 */ /* 0x100fe20009fe446d */
[----:B------:R-:W-:Y:S01]  /*eda0*/  @!P1 IMAD.WIDE.U32 R78, R42, 0x60, R108 ;  /* 0x000000602a4e9825 */ /* 0x000fe200078e006c */
[----:B------:R-:W-:Y:S01]  /*edb0*/  @!P1 LEA R82, P2, R38, UR10, 0x1 ;  /* 0x0000000a26529c11 */ /* 0x000fe2000f8408ff */
[----:B------:R-:W3:Y:S01]  /*edc0*/  @!P1 LDC R71, c[0x0][0x24c] ;  /* 0x00009300ff479b82 */ /* 0x000ee20000000800 */
[----:B------:R-:W-:Y:S01]  /*edd0*/  @!P1 IADD3 R74, P3, R70, R74, RZ ;  /* 0x0000004a464a9210 */ /* 0x000fe20007f7e0ff */
[----:B------:R2:W-:Y:S01]  /*ede0*/  @P1 STS [R243+0x1004], RZ ;  /* 0x001004fff3001388 */ /* 0x0005e20000000800 */
[----:B------:R-:W-:Y:S01]  /*edf0*/  @!P1 LEA.HI.X R83, R38, UR11, R37, 0x1, P2 ;  /* 0x0000000b26539c11 */ /* 0x000fe200090f0c25 */
[----:B------:R-:W-:Y:S01]  /*ee00*/  @!P1 IMAD.MOV.U32 R84, RZ, RZ, R106 ;  /* 0x000000ffff549224 */ /* 0x000fe200078e006a */
[C---:B------:R-:W-:Y:S01]  /*ee10*/  @!P1 LEA R80, P2, R70.reuse, R242, 0x1 ;  /* 0x000000f246509211 */ /* 0x040fe200078408ff */
[----:B------:R2:W-:Y:S01]  /*ee20*/  @P1 STS.64 [R243+0x1008], RZ ;  /* 0x001008fff3001388 */ /* 0x0005e20000000a00 */
[----:B------:R-:W-:Y:S01]  /*ee30*/  @!P1 IMAD.MOV.U32 R85, RZ, RZ, R109 ;  /* 0x000000ffff559224 */ /* 0x000fe200078e006d */
[----:B------:R-:W4:Y:S01]  /*ee40*/  @!P1 LDC R37, c[0x0][0x24c] ;  /* 0x00009300ff259b82 */ /* 0x000f220000000800 */
[----:B------:R-:W-:-:S02]  /*ee50*/  @!P1 LEA.HI.X R81, R70, R223, R43, 0x1, P2 ;  /* 0x000000df46519211 */ /* 0x000fc400010f0c2b */
[----:B------:R-:W-:Y:S01]  /*ee60*/  @!P1 IADD3 R77, P2, R70, R78, RZ ;  /* 0x0000004e464d9210 */ /* 0x000fe20007f5e0ff */
[C---:B------:R-:W-:Y:S02]  /*ee70*/  @!P1 IMAD.WIDE.U32 R84, R42.reuse, 0xa0, R84 ;  /* 0x000000a02a549825 */ /* 0x040fe400078e0054 */
[----:B------:R-:W-:Y:S01]  /*ee80*/  @!PT LDS RZ, [RZ] ;  /* 0x00000000fffff984 */ /* 0x000fe20000000800 */
[----:B------:R-:W-:Y:S01]  /*ee90*/  @!PT LDS RZ, [RZ] ;  /* 0x00000000fffff984 */ /* 0x000fe20000000800 */
[----:B------:R-:W-:Y:S01]  /*eea0*/  @!PT LDS RZ, [RZ] ;  /* 0x00000000fffff984 */ /* 0x000fe20000000800 */
[----:B------:R5:W-:Y:S02]  /*eeb0*/  @!P1 LDGSTS.E.BYPASS.LTC128B.128 [R243+0x1000], desc[UR6][R80.64] ;  /* 0x0100000050f39fae */ /* 0x000be4000b901d46 */
[----:B------:R-:W2:Y:S01]  /*eec0*/  @!P1 LDC R39, c[0x0][0x24c] ;  /* 0x00009300ff279b82 */ /* 0x000ea20000000800 */
[----:B-1----:R-:W-:Y:S01]  /*eed0*/  @!P1 IMAD R75, R75, 0x60, RZ ;  /* 0x000000604b4b9824 */ /* 0x002fe200078e02ff */
[----:B------:R1:W-:Y:S04]  /*eee0*/  @P1 STS.128 [R243+0x1800], RZ ;  /* 0x001800fff3001388 */ /* 0x0003e80000000c00 */
[----:B------:R-:W-:Y:S01]  /*eef0*/  @!P1 IADD3.X R75, R43, R79, R75, P2, !PT ;  /* 0x0000004f2b4b9210 */ /* 0x000fe200017fe44b */
[----:B------:R-:W-:Y:S01]  /*ef00*/  @!PT LDS RZ, [RZ] ;  /* 0x00000000fffff984 */ /* 0x000fe20000000800 */
[----:B------:R-:W-:Y:S01]  /*ef10*/  @!PT LDS RZ, [RZ] ;  /* 0x00000000fffff984 */ /* 0x000fe20000000800 */
[----:B------:R-:W-:Y:S01]  /*ef20*/  @!PT LDS RZ, [RZ] ;  /* 0x00000000fffff984 */ /* 0x000fe20000000800 */
[----:B------:R1:W-:Y:S01]  /*ef30*/  @!P1 LDGSTS.E.BYPASS.LTC128B.128 [R243+0x1800], desc[UR6][R82.64] ;  /* 0x0180000052f39fae */ /* 0x0003e2000b901d46 */
[----:B------:R-:W2:Y:S01]  /*ef40*/  @!P1 LDC R38, c[0x0][0x24c] ;  /* 0x00009300ff269b82 */ /* 0x000ea20000000800 */
[----:B---3--:R-:W-:-:S02]  /*ef50*/  @!P1 LEA.HI.X R71, R42, R109, R71, 0x6, P4 ;  /* 0x0000006d2a479211 */ /* 0x008fc400020f3447 */
[----:B------:R3:W-:Y:S03]  /*ef60*/  @P1 STS.128 [R243+0x2000], RZ ;  /* 0x002000fff3001388 */ /* 0x0007e60000000c00 */
[----:B------:R-:W-:Y:S01]  /*ef70*/  @!P1 IMAD.X R71, R43, 0x1, R71, P3 ;  /* 0x000000012b479824 */ /* 0x000fe200018e0647 */
[----:B------:R-:W-:Y:S01]  /*ef80*/  @!P1 LEA R78, P3, R77, UR10, 0x1 ;  /* 0x0000000a4d4e9c11 */ /* 0x000fe2000f8608ff */
[----:B----4-:R-:W-:-:S03]  /*ef90*/  @!P1 IMAD R37, R37, 0xc0, RZ ;  /* 0x000000c025259824 */ /* 0x010fc600078e02ff */
[----:B------:R-:W-:Y:S02]  /*efa0*/  @!P1 LEA.HI.X R79, R77, UR11, R75, 0x1, P3 ;  /* 0x0000000b4d4f9c11 */ /* 0x000fe400098f0c4b */
[----:B-----5:R-:W-:-:S04]  /*efb0*/  @!P1 LEA R80, P2, R74, UR10, 0x1 ;  /* 0x0000000a4a509c11 */ /* 0x020fc8000f8408ff */
[----:B------:R-:W-:Y:S02]  /*efc0*/  @!P1 LEA.HI.X R81, R74, UR11, R71, 0x1, P2 ;  /* 0x0000000b4a519c11 */ /* 0x000fe400090f0c47 */
[----:B------:R-:W-:Y:S01]  /*efd0*/  @!P1 LEA R71, P5, R42, R106, 0x7 ;  /* 0x0000006a2a479211 */ /* 0x000fe200078a38ff */
[----:B--2---:R-:W-:Y:S01]  /*efe0*/  @!P1 IMAD R38, R38, 0xa0, RZ ;  /* 0x000000a026269824 */ /* 0x004fe200078e02ff */
[C---:B------:R-:W-:Y:S01]  /*eff0*/  @!P1 IADD3 R74, P3, R70.reuse, R84, RZ ;  /* 0x00000054464a9210 */ /* 0x040fe20007f7e0ff */
[----:B-1----:R-:W-:Y:S01]  /*f000*/  @!P1 IMAD.MOV.U32 R82, RZ, RZ, R106 ;  /* 0x000000ffff529224 */ /* 0x002fe200078e006a */
[----:B------:R-:W-:Y:S01]  /*f010*/  @!P1 IADD3 R71, P4, R70, R71, RZ ;  /* 0x0000004746479210 */ /* 0x000fe20007f9e0ff */
[----:B------:R-:W-:Y:S01]  /*f020*/  @!P1 IMAD.MOV.U32 R83, RZ, RZ, R109 ;  /* 0x000000ffff539224 */ /* 0x000fe200078e006d */
[C---:B------:R-:W-:Y:S01]  /*f030*/  @!P1 LEA.HI.X R39, R42.reuse, R109, R39, 0x7, P5 ;  /* 0x0000006d2a279211 */ /* 0x040fe200028f3c27 */
[----:B------:R-:W-:Y:S01]  /*f040*/  @!PT LDS RZ, [RZ] ;  /* 0x00000000fffff984 */ /* 0x000fe20000000800 */
[----:B------:R-:W-:Y:S01]  /*f050*/  @!PT LDS RZ, [RZ] ;  /* 0x00000000fffff984 */ /* 0x000fe20000000800 */
[----:B------:R-:W-:Y:S01]  /*f060*/  @!PT LDS RZ, [RZ] ;  /* 0x00000000fffff984 */ /* 0x000fe20000000800 */
[----:B------:R3:W-:Y:S01]  /*f070*/  @!P1 LDGSTS.E.BYPASS.LTC128B.128 [R243+0x2000], desc[UR6][R80.64] ;  /* 0x0200000050f39fae */ /* 0x0007e2000b901d46 */
[----:B------:R-:W-:Y:S01]  /*f080*/  @!P1 IADD3.X R38, R43, R85, R38, P3, !PT ;  /* 0x000000552b269210 */ /* 0x000fe20001ffe426 */
[----:B------:R-:W-:-:S02]  /*f090*/  @!P1 IMAD.WIDE.U32 R82, R42, 0xc0, R82 ;  /* 0x000000c02a529825 */ /* 0x000fc400078e0052 */
[----:B------:R3:W-:Y:S02]  /*f0a0*/  @P1 STS.128 [R243+0x2800], RZ ;  /* 0x002800fff3001388 */ /* 0x0007e40000000c00 */
[C---:B------:R-:W-:Y:S01]  /*f0b0*/  @!P1 IMAD.X R39, R43.reuse, 0x1, R39, P4 ;  /* 0x000000012b279824 */ /* 0x040fe200020e0627 */
[----:B------:R-:W-:Y:S01]  /*f0c0*/  @!P1 IADD3 R75, P2, R70, R82, RZ ;  /* 0x00000052464b9210 */ /* 0x000fe20007f5e0ff */
[----:B------:R-:W-:Y:S01]  /*f0d0*/  @!PT LDS RZ, [RZ] ;  /* 0x00000000fffff984 */ /* 0x000fe20000000800 */
[----:B------:R-:W-:Y:S01]  /*f0e0*/  @!PT LDS RZ, [RZ] ;  /* 0x00000000fffff984 */ /* 0x000fe20000000800 */
[----:B------:R-:W-:Y:S01]  /*f0f0*/  @!PT LDS RZ, [RZ] ;  /* 0x00000000fffff984 */ /* 0x000fe20000000800 */
[----:B------:R3:W-:Y:S01]  /*f100*/  @!P1 LDGSTS.E.BYPASS.LTC128B.128 [R243+0x2800], desc[UR6][R78.64] ;  /* 0x028000004ef39fae */ /* 0x0007e2000b901d46 */
[----:B------:R-:W-:Y:S02]  /*f110*/  @!P1 LEA R86, P4, R74, UR10, 0x1 ;  /* 0x0000000a4a569c11 */ /* 0x000fe4000f8808ff */
[----:B------:R-:W-:Y:S01]  /*f120*/  @!P1 IADD3.X R37, R43, R37, R83, P2, !PT ;  /* 0x000000252b259210 */ /* 0x000fe200017fe453 */
[----:B------:R3:W-:Y:S01]  /*f130*/  @P1 STS.128 [R243+0x3000], RZ ;  /* 0x003000fff3001388 */ /* 0x0007e20000000c00 */
[----:B------:R-:W-:Y:S02]  /*f140*/  @!P1 LEA R82, P2, R71, UR10, 0x1 ;  /* 0x0000000a47529c11 */ /* 0x000fe4000f8408ff */
[----:B------:R-:W-:-:S02]  /*f150*/  @!P1 LEA R84, P3, R75, UR10, 0x1 ;  /* 0x0000000a4b549c11 */ /* 0x000fc4000f8608ff */
        /* <DEDUP_REMOVED lines=19> */
[----:B------:R-:W-:Y:S01]  /*f290*/  IMAD.MOV.U32 R107, RZ, RZ, R109 ;  /* 0x000000ffff6b7224 */ /* 0x000fe200078e006d */
[----:B------:R-:W-:Y:S02]  /*f2a0*/  ULDC UR4, c[0x0][0x24c] ;  /* 0x0000930000047ab9 */ /* 0x000fe40000000800 */
        /* <DEDUP_REMOVED lines=10> */
.L_x_2116:
[----:B------:R-:W-:Y:S05]  /*f350*/  BSYNC B0 ;  /* 0x0000000000007941 */ /* 0x000fea0003800000 */
.L_x_2115:
[----:B------:R-:W0:Y:S01]  /*f360*/  LDGDEPBAR ;  /* 0x00000000000079af */ /* 0x000e220000000000 */
[----:B------:R-:W-:-:S04]  /*f370*/  LEA R242, P1, R70, R242, 0x1 ;  /* 0x000000f246f27211 */ /* 0x000fc800078208ff */
[----:B------:R-:W-:-:S09]  /*f380*/  LEA.HI.X R223, R70, R223, R43, 0x1, P1 ;  /* 0x000000df46df7211 */ /* 0x000fd200008f0c2b */
.L_x_2112:
[----:B------:R-:W-:Y:S01]  /*f390*/  FMNMX.FTZ R38, R96, R22, !PT ;  /* 0x0000001660267209 */ /* 0x000fe20007810000 */
        /* <DEDUP_REMOVED lines=78> */
[----:B------:R-:W-:Y:S01]  /*f880*/  FMNMX.FTZ R15, R30, R20, !PT ;  /* 0x000000141e0f7209 */ /* 0x000fe20007810000 */
[--C-:B------:R-:W-:Y:S01]  /*f890*/  FFMA.FTZ R108, R134, UR10, -R91.reuse ;  /* 0x0000000a866c7c23 */ /* 0x100fe2000801085b */
[--C-:B------:R-:W-:Y:S01]  /*f8a0*/  FFMA.FTZ R70, R65, UR10, -R91.reuse ;  /* 0x0000000a41467c23 */ /* 0x100fe2000801085b */
[--C-:B---3--:R-:W-:Y:S01]  /*f8b0*/  FFMA.FTZ R87, R147, UR10, -R91.reuse ;  /* 0x0000000a93577c23 */ /* 0x108fe2000801085b */
        /* <DEDUP_REMOVED lines=34> */
[--C-:B-1----:R-:W-:Y:S01]  /*fae0*/  FFMA.FTZ R74, R73, UR10, -R91.reuse ;  /* 0x0000000a494a7c23 */ /* 0x102fe2000801085b */
        /* <DEDUP_REMOVED lines=42> */
[----:B------:R-:W-:Y:S01]  /*fd90*/  FFMA.FTZ R93, R131, UR10, -R91 ;  /* 0x0000000a835d7c23 */ /* 0x000fe2000801085b */
[----:B-1----:R-:W-:Y:S01]  /*fda0*/  F2FP.BF16.F32.PACK_AB R36, R156, R161 ;  /* 0x000000a19c24723e */ /* 0x002fe200000010ff */
[----:B------:R-:W-:Y:S01]  /*fdb0*/  FADD.FTZ R173, R174, R173 ;  /* 0x000000adaead7221 */ /* 0x000fe20000010000 */
[----:B------:R-:W-:Y:S01]  /*fdc0*/  FMNMX.FTZ R134, R154, R134, !PT ;  /* 0x000000869a867209 */ /* 0x000fe20007810000 */
[--C-:B------:R-:W-:Y:S01]  /*fdd0*/  FFMA.FTZ R79, R183, UR10, -R91.reuse ;  /* 0x0000000ab74f7c23 */ /* 0x100fe2000801085b */
        /* <DEDUP_REMOVED lines=8> */
[----:B------:R-:W-:Y:S01]  /*fe60*/  FFMA.FTZ R75, R72, UR10, -R91 ;  /* 0x0000000a484b7c23 */ /* 0x000fe2000801085b */
[----:B------:R-:W-:Y:S01]  /*fe70*/  MUFU.EX2 R137, R137 ;  /* 0x0000008900897308 */ /* 0x000fe20000000800 */
[----:B------:R-:W-:Y:S01]  /*fe80*/  FMNMX.FTZ R134, R159, R134, !PT ;  /* 0x000000869f867209 */ /* 0x000fe20007810000 */
[----:B------:R-:W-:Y:S01]  /*fe90*/  FADD.FTZ R161, R161, R173 ;  /* 0x000000ada1a17221 */ /* 0x000fe20000010000 */
[----:B--2---:R-:W-:Y:S01]  /*fea0*/  F2FP.BF16.F32.PACK_AB R38, R146, R149 ;  /* 0x000000959226723e */ /* 0x004fe200000010ff */
[----:B------:R-:W-:Y:S01]  /*feb0*/  FFMA.FTZ R72, R69, UR10, -R91 ;  /* 0x0000000a45487c23 */ /* 0x000fe2000801085b */
        /* <DEDUP_REMOVED lines=64> */
[----:B------:R-:W-:-:S05]  /*102c0*/  FMNMX.FTZ R134, R57, R134, !PT ;  /* 0x0000008639867209 */ /* 0x000fca0007810000 */
[----:B------:R-:W1:Y:S02]  /*102d0*/  SHFL.BFLY PT, R15, R134, 0x2, 0x1f ;  /* 0x0c401f00860f7f89 */ /* 0x000e6400000e0000 */
        /* <DEDUP_REMOVED lines=19> */
[----:B------:R-:W1:Y:S01]  /*10410*/  LDSM.16.MT88.4 R12, [R244+0x5000] ;  /* 0x00500000f40c783b */ /* 0x000e620000004200 */
        /* <DEDUP_REMOVED lines=8> */
[----:B------:R-:W-:Y:S01]  /*104a0*/  F2FP.BF16.F32.PACK_AB R30, R164, R168 ;  /* 0x000000a8a41e723e */ /* 0x000fe200000010ff */
[----:B------:R-:W2:Y:S01]  /*104b0*/  LDSM.16.MT88.4 R4, [R244+0x5400] ;  /* 0x00540000f404783b */ /* 0x000ea20000004200 */
        /* <DEDUP_REMOVED lines=8> */
[----:B------:R-:W5:Y:S01]  /*10540*/  LDSM.16.MT88.4 R32, [R245+0x5800] ;  /* 0x00580000f520783b */ /* 0x000f620000004200 */
[--C-:B------:R-:W-:Y:S01]  /*10550*/  FFMA.FTZ R130, R181, UR10, -R65.reuse ;  /* 0x0000000ab5827c23 */ /* 0x100fe20008010841 */
        /* <DEDUP_REMOVED lines=17> */
[----:B------:R-:W-:Y:S01]  /*10670*/  FFMA.FTZ R177, R177, UR10, -R65 ;  /* 0x0000000ab1b17c23 */ /* 0x000fe20008010841 */
[----:B------:R-:W-:Y:S01]  /*10680*/  FADD.FTZ R171, R172, R171 ;  /* 0x000000abacab7221 */ /* 0x000fe20000010000 */
[--C-:B------:R-:W-:Y:S01]  /*10690*/  FFMA.FTZ R179, R179, UR10, -R65.reuse ;  /* 0x0000000ab3b37c23 */ /* 0x100fe20008010841 */
[--C-:B------:R-:W-:Y:S01]  /*106a0*/  FFMA.FTZ R178, R178, UR10, -R65.reuse ;  /* 0x0000000ab2b27c23 */ /* 0x100fe20008010841 */
[----:B------:R-:W-:Y:S01]  /*106b0*/  FFMA.FTZ R175, R175, UR10, -R65 ;  /* 0x0000000aafaf7c23 */ /* 0x000fe20008010841 */
[----:B-1----:R-:W-:Y:S01]  /*106c0*/  FADD.FTZ R171, R167, R171 ;  /* 0x000000aba7ab7221 */ /* 0x002fe20000010000 */
[----:B------:R-:W-:Y:S01]  /*106d0*/  FFMA.FTZ R169, R169, UR10, -R65 ;  /* 0x0000000aa9a97c23 */ /* 0x000fe20008010841 */
[----:B------:R-:W1:Y:S01]  /*106e0*/  MUFU.EX2 R148, R148 ;  /* 0x0000009400947308 */ /* 0x000e620000000800 */
[C---:B------:R-:W-:Y:S01]  /*106f0*/  F2FP.BF16.F32.PACK_AB R31, R163.reuse, R167 ;  /* 0x000000a7a31f723e */ /* 0x040fe200000010ff */
[----:B------:R-:W-:Y:S01]  /*10700*/  FADD.FTZ R163, R163, R171 ;  /* 0x000000aba3a37221 */ /* 0x000fe20000010000 */
[--C-:B------:R-:W-:Y:S01]  /*10710*/  FFMA.FTZ R165, R165, UR10, -R65.reuse ;  /* 0x0000000aa5a57c23 */ /* 0x100fe20008010841 */
[--C-:B------:R-:W-:Y:S01]  /*10720*/  FFMA.FTZ R158, R158, UR10, -R65.reuse ;  /* 0x0000000a9e9e7c23 */ /* 0x100fe20008010841 */
[--C-:B------:R-:W-:Y:S01]  /*10730*/  FFMA.FTZ R157, R157, UR10, -R65.reuse ;  /* 0x0000000a9d9d7c23 */ /* 0x100fe20008010841 */
[--C-:B------:R-:W-:Y:S01]  /*10740*/  FFMA.FTZ R141, R141, UR10, -R65.reuse ;  /* 0x0000000a8d8d7c23 */ /* 0x100fe20008010841 */
[----:B------:R-:W-:Y:S01]  /*10750*/  FFMA.FTZ R139, R139, UR10, -R65 ;  /* 0x0000000a8b8b7c23 */ /* 0x000fe20008010841 */
[C---:B------:R-:W-:Y:S01]  /*10760*/  HMMA.16816.F32.BF16 R16, R28.reuse, R12, RZ ;  /* 0x0000000c1c10723c */ /* 0x040fe200000418ff */
[----:B------:R-:W-:Y:S01]  /*10770*/  MUFU.EX2 R147, R147 ;  /* 0x0000009300937308 */ /* 0x000fe20000000800 */
[----:B---3--:R-:W-:Y:S01]  /*10780*/  FADD.FTZ R163, R155, R163 ;  /* 0x000000a39ba37221 */ /* 0x008fe20000010000 */
[--C-:B------:R-:W-:Y:S01]  /*10790*/  FFMA.FTZ R127, R127, UR10, -R65.reuse ;  /* 0x0000000a7f7f7c23 */ /* 0x100fe20008010841 */
[--C-:B------:R-:W-:Y:S01]  /*107a0*/  FFMA.FTZ R123, R123, UR10, -R65.reuse ;  /* 0x0000000a7b7b7c23 */ /* 0x100fe20008010841 */
[--C-:B------:R-:W-:Y:S01]  /*107b0*/  FFMA.FTZ R117, R117, UR10, -R65.reuse ;  /* 0x0000000a75757c23 */ /* 0x100fe20008010841 */
[C---:B------:R-:W-:Y:S01]  /*107c0*/  HMMA.16816.F32.BF16 R12, R28.reuse, R14, RZ ;  /* 0x0000000e1c0c723c */ /* 0x040fe200000418ff */
[--C-:B------:R-:W-:Y:S01]  /*107d0*/  FFMA.FTZ R94, R94, UR10, -R65.reuse ;  /* 0x0000000a5e5e7c23 */ /* 0x100fe20008010841 */
[----:B------:R-:W-:Y:S01]  /*107e0*/  FFMA.FTZ R46, R46, UR10, -R65 ;  /* 0x0000000a2e2e7c23 */ /* 0x000fe20008010841 */
[----:B------:R-:W3:Y:S01]  /*107f0*/  MUFU.EX2 R144, R144 ;  /* 0x0000009000907308 */ /* 0x000ee20000000800 */
[C---:B-1----:R-:W-:Y:S01]  /*10800*/  F2FP.BF16.F32.PACK_AB R37, R148.reuse, R155 ;  /* 0x0000009b9425723e */ /* 0x042fe200000010ff */
[----:B------:R-:W-:Y:S01]  /*10810*/  FADD.FTZ R163, R148, R163 ;  /* 0x000000a394a37221 */ /* 0x000fe20000010000 */
[C---:B------:R-:W-:Y:S01]  /*10820*/  HMMA.16816.F32.BF16 R8, R28.reuse, R24, RZ ;  /* 0x000000181c08723c */ /* 0x040fe200000418ff */
[--C-:B------:R-:W-:Y:S01]  /*10830*/  FFMA.FTZ R45, R45, UR10, -R65.reuse ;  /* 0x0000000a2d2d7c23 */ /* 0x100fe20008010841 */
[--C-:B------:R-:W-:Y:S01]  /*10840*/  FFMA.FTZ R51, R51, UR10, -R65.reuse ;  /* 0x0000000a33337c23 */ /* 0x100fe20008010841 */
[--C-:B------:R-:W-:Y:S01]  /*10850*/  FFMA.FTZ R52, R52, UR10, -R65.reuse ;  /* 0x0000000a34347c23 */ /* 0x100fe20008010841 */
[----:B------:R-:W-:Y:S01]  /*10860*/  FFMA.FTZ R55, R55, UR10, -R65 ;  /* 0x0000000a37377c23 */ /* 0x000fe20008010841 */
[----:B------:R-:W1:Y:S01]  /*10870*/  MUFU.EX2 R138, R138 ;  /* 0x0000008a008a7308 */ /* 0x000e620000000800 */
[----:B------:R-:W-:Y:S01]  /*10880*/  HMMA.16816.F32.BF16 R28, R28, R26, RZ ;  /* 0x0000001a1c1c723c */ /* 0x000fe200000418ff */
[----:B------:R-:W-:Y:S01]  /*10890*/  F2FP.BF16.F32.PACK_AB R24, R137, R145 ;  /* 0x000000918918723e */ /* 0x000fe200000010ff */
[----:B------:R-:W-:Y:S01]  /*108a0*/  FADD.FTZ R145, R145, R161 ;  /* 0x000000a191917221 */ /* 0x000fe20000010000 */
[--C-:B------:R-:W-:Y:S01]  /*108b0*/  FFMA.FTZ R56, R56, UR10, -R65.reuse ;  /* 0x0000000a38387c23 */ /* 0x100fe20008010841 */
[----:B------:R-:W-:-:S02]  /*108c0*/  FFMA.FTZ R217, R57, UR10, -R65 ;  /* 0x0000000a39d97c23 */ /* 0x000fc40008010841 */
[----:B------:R-:W-:Y:S01]  /*108d0*/  FADD.FTZ R145, R137, R145 ;  /* 0x0000009189917221 */ /* 0x000fe20000010000 */
[----:B------:R-:W4:Y:S01]  /*108e0*/  MUFU.EX2 R136, R136 ;  /* 0x0000008800887308 */ /* 0x000f220000000800 */
[C---:B---3--:R-:W-:Y:S01]  /*108f0*/  F2FP.BF16.F32.PACK_AB R39, R144.reuse, R147 ;  /* 0x000000939027723e */ /* 0x048fe200000010ff */
[----:B------:R-:W-:Y:S01]  /*10900*/  FADD.FTZ R147, R147, R163 ;  /* 0x000000a393937221 */ /* 0x000fe20000010000 */
[----:B------:R-:W-:Y:S01]  /*10910*/  F2FP.BF16.F32.PACK_AB R26, R129, R133 ;  /* 0x00000085811a723e */ /* 0x000fe200000010ff */
[----:B------:R-:W-:Y:S02]  /*10920*/  FADD.FTZ R145, R133, R145 ;  /* 0x0000009185917221 */ /* 0x000fe40000010000 */
[----:B------:R-:W-:Y:S02]  /*10930*/  FADD.FTZ R144, R144, R147 ;  /* 0x0000009390907221 */ /* 0x000fe40000010000 */
[----:B------:R-:W-:Y:S01]  /*10940*/  MUFU.EX2 R135, R135 ;  /* 0x0000008700877308 */ /* 0x000fe20000000800 */
[----:B--2---:R-:W-:Y:S01]  /*10950*/  HMMA.16816.F32.BF16 R16, R36, R4, R16 ;  /* 0x000000042410723c */ /* 0x004fe20000041810 */
[----:B-1----:R-:W-:Y:S01]  /*10960*/  FADD.FTZ R144, R138, R144 ;  /* 0x000000908a907221 */ /* 0x002fe20000010000 */
[----:B------:R-:W-:-:S04]  /*10970*/  FADD.FTZ R145, R129, R145 ;  /* 0x0000009181917221 */ /* 0x000fc80000010000 */
[C---:B------:R-:W-:Y:S01]  /*10980*/  HMMA.16816.F32.BF16 R12, R36.reuse, R6, R12 ;  /* 0x00000006240c723c */ /* 0x040fe2000004180c */
[----:B------:R-:W1:Y:S01]  /*10990*/  MUFU.EX2 R126, R126 ;  /* 0x0000007e007e7308 */ /* 0x000e620000000800 */
[----:B------:R-:W2:Y:S01]  /*109a0*/  LDSM.16.MT88.4 R4, [R244+0x5c00] ;  /* 0x005c0000f404783b */ /* 0x000ea20000004200 */
[C---:B----4-:R-:W-:Y:S01]  /*109b0*/  F2FP.BF16.F32.PACK_AB R25, R136.reuse, R138 ;  /* 0x0000008a8819723e */ /* 0x050fe200000010ff */
[----:B------:R-:W-:Y:S01]  /*109c0*/  FADD.FTZ R144, R136, R144 ;  /* 0x0000009088907221 */ /* 0x000fe20000010000 */
[----:B------:R-:W-:Y:S01]  /*109d0*/  FADD.FTZ R145, R122, R145 ;  /* 0x000000917a917221 */ /* 0x000fe20000010000 */
[C---:B------:R-:W-:Y:S03]  /*109e0*/  HMMA.16816.F32.BF16 R8, R36.reuse, R40, R8 ;  /* 0x000000282408723c */ /* 0x040fe60000041808 */
[----:B------:R-:W3:Y:S03]  /*109f0*/  MUFU.EX2 R124, R124 ;  /* 0x0000007c007c7308 */ /* 0x000ee60000000800 */
[----:B------:R-:W-:Y:S01]  /*10a00*/  HMMA.16816.F32.BF16 R28, R36, R42, R28 ;  /* 0x0000002a241c723c */ /* 0x000fe2000004181c */
[----:B------:R-:W4:Y:S04]  /*10a10*/  LDSM.16.MT88.4 R36, [R245+0x5c00] ;  /* 0x005c0000f524783b */ /* 0x000f280000004200 */
[----:B------:R-:W5:Y:S01]  /*10a20*/  MUFU.EX2 R119, R119 ;  /* 0x0000007700777308 */ /* 0x000f620000000800 */
[----:B-1----:R-:W-:Y:S01]  /*10a30*/  F2FP.BF16.F32.PACK_AB R27, R126, R135 ;  /* 0x000000877e1b723e */ /* 0x002fe200000010ff */
[----:B------:R-:W-:Y:S01]  /*10a40*/  LDSM.16.MT88.4 R40, [R245+0x6000] ;  /* 0x00600000f528783b */ /* 0x000fe20000004200 */
[----:B------:R-:W-:-:S04]  /*10a50*/  FADD.FTZ R135, R135, R144 ;  /* 0x0000009087877221 */ /* 0x000fc80000010000 */
[----:B------:R-:W-:Y:S01]  /*10a60*/  FADD.FTZ R135, R126, R135 ;  /* 0x000000877e877221 */ /* 0x000fe20000010000 */
[----:B------:R-:W1:Y:S01]  /*10a70*/  MUFU.EX2 R118, R118 ;  /* 0x0000007600767308 */ /* 0x000e620000000800 */
[----:B------:R-:W-:Y:S02]  /*10a80*/  HMMA.16816.F32.BF16 R16, R24, R20, R16 ;  /* 0x000000141810723c */ /* 0x000fe40000041810 */
[----:B---3--:R-:W-:-:S04]  /*10a90*/  FADD.FTZ R135, R124, R135 ;  /* 0x000000877c877221 */ /* 0x008fc80000010000 */
[----:B------:R-:W-:Y:S01]  /*10aa0*/  HMMA.16816.F32.BF16 R12, R24, R22, R12 ;  /* 0x00000016180c723c */ /* 0x000fe2000004180c */
[----:B------:R-:W3:Y:S01]  /*10ab0*/  MUFU.EX2 R125, R125 ;  /* 0x0000007d007d7308 */ /* 0x000ee20000000800 */
[----:B------:R-:W4:Y:S01]  /*10ac0*/  LDSM.16.MT88.4 R20, [R244+0x6000] ;  /* 0x00600000f414783b */ /* 0x000f220000004200 */
[----:B-----5:R-:W-:-:S03]  /*10ad0*/  FADD.FTZ R135, R119, R135 ;  /* 0x0000008777877221 */ /* 0x020fc60000010000 */
[C---:B------:R-:W-:Y:S03]  /*10ae0*/  HMMA.16816.F32.BF16 R8, R24.reuse, R32, R8 ;  /* 0x000000201808723c */ /* 0x040fe60000041808 */
[----:B------:R-:W-:Y:S01]  /*10af0*/  MUFU.EX2 R128, R128 ;  /* 0x0000008000807308 */ /* 0x000fe20000000800 */
[----:B-1----:R-:W-:Y:S02]  /*10b00*/  FADD.FTZ R135, R118, R135 ;  /* 0x0000008776877221 */ /* 0x002fe40000010000 */
[----:B------:R-:W-:Y:S01]  /*10b10*/  HMMA.16816.F32.BF16 R28, R24, R34, R28 ;  /* 0x00000022181c723c */ /* 0x000fe2000004181c */
[----:B------:R-:W-:-:S04]  /*10b20*/  F2FP.BF16.F32.PACK_AB R32, R113, R114 ;  /* 0x000000727120723e */ /* 0x000fc800000010ff */
[----:B------:R-:W1:Y:S02]  /*10b30*/  MUFU.EX2 R130, R130 ;  /* 0x0000008200827308 */ /* 0x000e640000000800 */
[C---:B------:R-:W-:Y:S01]  /*10b40*/  F2FP.BF16.F32.PACK_AB R24, R121.reuse, R122 ;  /* 0x0000007a7918723e */ /* 0x040fe200000010ff */
[----:B------:R-:W-:Y:S01]  /*10b50*/  FADD.FTZ R121, R121, R145 ;  /* 0x0000009179797221 */ /* 0x000fe20000010000 */
[----:B------:R-:W-:Y:S02]  /*10b60*/  F2FP.BF16.F32.PACK_AB R25, R119, R124 ;  /* 0x0000007c7719723e */ /* 0x000fe400000010ff */
[----:B------:R-:W-:Y:S01]  /*10b70*/  F2FP.BF16.F32.PACK_AB R26, R115, R116 ;  /* 0x00000074731a723e */ /* 0x000fe200000010ff */
[----:B------:R-:W-:Y:S01]  /*10b80*/  FADD.FTZ R121, R116, R121 ;  /* 0x0000007974797221 */ /* 0x000fe20000010000 */
[----:B---3--:R-:W-:Y:S01]  /*10b90*/  F2FP.BF16.F32.PACK_AB R27, R125, R118 ;  /* 0x000000767d1b723e */ /* 0x008fe200000010ff */
[----:B------:R-:W3:Y:S01]  /*10ba0*/  MUFU.EX2 R131, R131 ;  /* 0x0000008300837308 */ /* 0x000ee20000000800 */
[----:B------:R-:W-:Y:S01]  /*10bb0*/  F2FP.BF16.F32.PACK_AB R34, R108, R109 ;  /* 0x0000006d6c22723e */ /* 0x000fe200000010ff */
[----:B------:R-:W-:Y:S01]  /*10bc0*/  FADD.FTZ R121, R115, R121 ;  /* 0x0000007973797221 */ /* 0x000fe20000010000 */
[----:B------:R-:W-:-:S03]  /*10bd0*/  FADD.FTZ R125, R125, R135 ;  /* 0x000000877d7d7221 */ /* 0x000fc60000010000 */
[C---:B--2---:R-:W-:Y:S01]  /*10be0*/  HMMA.16816.F32.BF16 R16, R24.reuse, R4, R16 ;  /* 0x000000041810723c */ /* 0x044fe20000041810 */
[----:B------:R-:W-:Y:S01]  /*10bf0*/  FADD.FTZ R114, R114, R121 ;  /* 0x0000007972727221 */ /* 0x000fe20000010000 */
[----:B------:R-:W2:Y:S01]  /*10c00*/  MUFU.EX2 R140, R140 ;  /* 0x0000008c008c7308 */ /* 0x000ea20000000800 */
[----:B-1----:R-:W-:Y:S01]  /*10c10*/  F2FP.BF16.F32.PACK_AB R33, R130, R128 ;  /* 0x000000808221723e */ /* 0x002fe200000010ff */
[----:B------:R-:W-:Y:S01]  /*10c20*/  FADD.FTZ R125, R128, R125 ;  /* 0x0000007d807d7221 */ /* 0x000fe20000010000 */
[----:B------:R-:W-:Y:S01]  /*10c30*/  FADD.FTZ R114, R113, R114 ;  /* 0x0000007271727221 */ /* 0x000fe20000010000 */
[C---:B------:R-:W-:Y:S01]  /*10c40*/  HMMA.16816.F32.BF16 R12, R24.reuse, R6, R12 ;  /* 0x00000006180c723c */ /* 0x040fe2000004180c */
[----:B------:R-:W1:Y:S01]  /*10c50*/  LDSM.16.MT88.4 R4, [R244+0x6400] ;  /* 0x00640000f404783b */ /* 0x000e620000004200 */
[----:B------:R-:W-:Y:S01]  /*10c60*/  FADD.FTZ R130, R130, R125 ;  /* 0x0000007d82827221 */ /* 0x000fe20000010000 */
[----:B------:R-:W-:Y:S01]  /*10c70*/  FADD.FTZ R109, R109, R114 ;  /* 0x000000726d6d7221 */ /* 0x000fe20000010000 */
[----:B------:R-:W5:Y:S02]  /*10c80*/  MUFU.EX2 R142, R142 ;  /* 0x0000008e008e7308 */ /* 0x000f640000000800 */
[----:B----4-:R-:W-:Y:S01]  /*10c90*/  HMMA.16816.F32.BF16 R8, R24, R36, R8 ;  /* 0x000000241808723c */ /* 0x010fe20000041808 */
[----:B---3--:R-:W-:Y:S01]  /*10ca0*/  FADD.FTZ R130, R131, R130 ;  /* 0x0000008283827221 */ /* 0x008fe20000010000 */
[----:B------:R-:W-:-:S04]  /*10cb0*/  FADD.FTZ R109, R108, R109 ;  /* 0x0000006d6c6d7221 */ /* 0x000fc80000010000 */
[----:B------:R-:W-:Y:S01]  /*10cc0*/  HMMA.16816.F32.BF16 R28, R24, R38, R28 ;  /* 0x00000026181c723c */ /* 0x000fe2000004181c */
[C---:B--2---:R-:W-:Y:S01]  /*10cd0*/  F2FP.BF16.F32.PACK_AB R35, R140.reuse, R131 ;  /* 0x000000838c23723e */ /* 0x044fe200000010ff */
[----:B------:R-:W2:Y:S01]  /*10ce0*/  MUFU.EX2 R143, R143 ;  /* 0x0000008f008f7308 */ /* 0x000ea20000000800 */
[----:B------:R-:W3:Y:S01]  /*10cf0*/  LDSM.16.MT88.4 R36, [R245+0x6400] ;  /* 0x00640000f524783b */ /* 0x000ee20000004200 */
[----:B------:R-:W-:-:S03]  /*10d00*/  FADD.FTZ R140, R140, R130 ;  /* 0x000000828c8c7221 */ /* 0x000fc60000010000 */
[----:B------:R-:W4:Y:S01]  /*10d10*/  LDSM.16.MT88.4 R24, [R244+0x6800] ;  /* 0x00680000f418783b */ /* 0x000f220000004200 */
[C---:B------:R-:W-:Y:S01]  /*10d20*/  HMMA.16816.F32.BF16 R16, R32.reuse, R20, R16 ;  /* 0x000000142010723c */ /* 0x040fe20000041810 */
[----:B-----5:R-:W-:Y:S01]  /*10d30*/  FADD.FTZ R140, R142, R140 ;  /* 0x0000008c8e8c7221 */ /* 0x020fe20000010000 */
[----:B------:R-:W-:Y:S04]  /*10d40*/  MUFU.EX2 R154, R154 ;  /* 0x0000009a009a7308 */ /* 0x000fe80000000800 */
[C---:B------:R-:W-:Y:S01]  /*10d50*/  HMMA.16816.F32.BF16 R12, R32.reuse, R22, R12 ;  /* 0x00000016200c723c */ /* 0x040fe2000004180c */
[----:B------:R-:W-:Y:S01]  /*10d60*/  F2FP.BF16.F32.PACK_AB R20, R106, R107 ;  /* 0x0000006b6a14723e */ /* 0x000fe200000010ff */
[----:B------:R-:W-:Y:S02]  /*10d70*/  FADD.FTZ R107, R107, R109 ;  /* 0x0000006d6b6b7221 */ /* 0x000fe40000010000 */
[----:B------:R-:W5:Y:S01]  /*10d80*/  MUFU.EX2 R151, R151 ;  /* 0x0000009700977308 */ /* 0x000f620000000800 */
[C---:B--2---:R-:W-:Y:S01]  /*10d90*/  F2FP.BF16.F32.PACK_AB R21, R143.reuse, R142 ;  /* 0x0000008e8f15723e */ /* 0x044fe200000010ff */
[----:B------:R-:W-:Y:S01]  /*10da0*/  HMMA.16816.F32.BF16 R8, R32, R40, R8 ;  /* 0x000000282008723c */ /* 0x000fe20000041808 */
[----:B------:R-:W-:Y:S01]  /*10db0*/  F2FP.BF16.F32.PACK_AB R22, R100, R101 ;  /* 0x000000656416723e */ /* 0x000fe200000010ff */
[----:B------:R-:W-:Y:S01]  /*10dc0*/  FADD.FTZ R107, R106, R107 ;  /* 0x0000006b6a6b7221 */ /* 0x000fe20000010000 */
[----:B------:R-:W-:-:S03]  /*10dd0*/  FADD.FTZ R140, R143, R140 ;  /* 0x0000008c8f8c7221 */ /* 0x000fc60000010000 */
[----:B------:R-:W-:Y:S01]  /*10de0*/  HMMA.16816.F32.BF16 R28, R32, R42, R28 ;  /* 0x0000002a201c723c */ /* 0x000fe2000004181c */
[----:B------:R-:W2:Y:S01]  /*10df0*/  MUFU.EX2 R153, R153 ;  /* 0x0000009900997308 */ /* 0x000ea20000000800 */
[----:B------:R-:W4:Y:S01]  /*10e00*/  LDSM.16.MT88.4 R32, [R245+0x6800] ;  /* 0x00680000f520783b */ /* 0x000f220000004200 */
[----:B------:R-:W-:-:S03]  /*10e10*/  FADD.FTZ R107, R101, R107 ;  /* 0x0000006b656b7221 */ /* 0x000fc60000010000 */
[----:B------:R-:W-:Y:S01]  /*10e20*/  LDSM.16.MT88.4 R40, [R245+0x6c00] ;  /* 0x006c0000f528783b */ /* 0x000fe20000004200 */
[----:B------:R-:W-:Y:S01]  /*10e30*/  FADD.FTZ R100, R100, R107 ;  /* 0x0000006b64647221 */ /* 0x000fe20000010000 */
[----:B-----5:R-:W-:Y:S01]  /*10e40*/  F2FP.BF16.F32.PACK_AB R23, R151, R154 ;  /* 0x0000009a9717723e */ /* 0x020fe200000010ff */
[----:B------:R-:W5:Y:S01]  /*10e50*/  MUFU.EX2 R159, R159 ;  /* 0x0000009f009f7308 */ /* 0x000f620000000800 */
[----:B------:R-:W-:Y:S01]  /*10e60*/  FADD.FTZ R154, R154, R140 ;  /* 0x0000008c9a9a7221 */ /* 0x000fe20000010000 */
[----:B------:R-:W-:-:S03]  /*10e70*/  FADD.FTZ R100, R99, R100 ;  /* 0x0000006463647221 */ /* 0x000fc60000010000 */
[----:B------:R-:W-:Y:S01]  /*10e80*/  FADD.FTZ R154, R151, R154 ;  /* 0x0000009a979a7221 */ /* 0x000fe20000010000 */
[----:B-1----:R-:W-:Y:S02]  /*10e90*/  HMMA.16816.F32.BF16 R16, R20, R4, R16 ;  /* 0x000000041410723c */ /* 0x002fe40000041810 */
[----:B------:R-:W-:Y:S01]  /*10ea0*/  MUFU.EX2 R160, R160 ;  /* 0x000000a000a07308 */ /* 0x000fe20000000800 */
[----:B--2---:R-:W-:-:S03]  /*10eb0*/  FADD.FTZ R154, R153, R154 ;  /* 0x0000009a999a7221 */ /* 0x004fc60000010000 */
[C---:B------:R-:W-:Y:S01]  /*10ec0*/  HMMA.16816.F32.BF16 R12, R20.reuse, R6, R12 ;  /* 0x00000006140c723c */ /* 0x040fe2000004180c */
[----:B------:R-:W1:Y:S03]  /*10ed0*/  LDSM.16.MT88.4 R4, [R244+0x6c00] ;  /* 0x006c0000f404783b */ /* 0x000e660000004200 */
[----:B------:R-:W2:Y:S02]  /*10ee0*/  MUFU.EX2 R162, R162 ;  /* 0x000000a200a27308 */ /* 0x000ea40000000800 */
[C---:B---3--:R-:W-:Y:S06]  /*10ef0*/  HMMA.16816.F32.BF16 R8, R20.reuse, R36, R8 ;  /* 0x000000241408723c */ /* 0x048fec0000041808 */
[----:B------:R-:W-:Y:S01]  /*10f00*/  HMMA.16816.F32.BF16 R28, R20, R38, R28 ;  /* 0x00000026141c723c */ /* 0x000fe2000004181c */
[----:B------:R-:W3:Y:S01]  /*10f10*/  MUFU.EX2 R166, R166 ;  /* 0x000000a600a67308 */ /* 0x000ee20000000800 */
[----:B------:R-:W-:-:S05]  /*10f20*/  F2FP.BF16.F32.PACK_AB R36, R89, R90 ;  /* 0x0000005a5924723e */ /* 0x000fca00000010ff */
[C---:B------:R-:W-:Y:S01]  /*10f30*/  F2FP.BF16.F32.PACK_AB R20, R96.reuse, R99 ;  /* 0x000000636014723e */ /* 0x040fe200000010ff */
[----:B------:R-:W-:Y:S01]  /*10f40*/  FADD.FTZ R96, R96, R100 ;  /* 0x0000006460607221 */ /* 0x000fe20000010000 */
[C---:B-----5:R-:W-:Y:S01]  /*10f50*/  F2FP.BF16.F32.PACK_AB R21, R159.reuse, R153 ;  /* 0x000000999f15723e */ /* 0x060fe200000010ff */
[----:B------:R-:W5:Y:S01]  /*10f60*/  MUFU.EX2 R170, R170 ;  /* 0x000000aa00aa7308 */ /* 0x000f620000000800 */
[----:B------:R-:W-:Y:S01]  /*10f70*/  F2FP.BF16.F32.PACK_AB R22, R92, R93 ;  /* 0x0000005d5c16723e */ /* 0x000fe200000010ff */
[----:B------:R-:W-:Y:S01]  /*10f80*/  FADD.FTZ R159, R159, R154 ;  /* 0x0000009a9f9f7221 */ /* 0x000fe20000010000 */
[----:B--2---:R-:W-:Y:S01]  /*10f90*/  F2FP.BF16.F32.PACK_AB R23, R162, R160 ;  /* 0x000000a0a217723e */ /* 0x004fe200000010ff */
[----:B------:R-:W-:Y:S01]  /*10fa0*/  FADD.FTZ R96, R93, R96 ;  /* 0x000000605d607221 */ /* 0x000fe20000010000 */
[----:B------:R-:W-:Y:S01]  /*10fb0*/  F2FP.BF16.F32.PACK_AB R38, R87, R88 ;  /* 0x000000585726723e */ /* 0x000fe200000010ff */
[----:B------:R-:W-:Y:S02]  /*10fc0*/  FADD.FTZ R159, R160, R159 ;  /* 0x0000009fa09f7221 */ /* 0x000fe40000010000 */
[----:B------:R-:W2:Y:S01]  /*10fd0*/  MUFU.EX2 R176, R176 ;  /* 0x000000b000b07308 */ /* 0x000ea20000000800 */
[----:B------:R-:W-:Y:S01]  /*10fe0*/  FADD.FTZ R92, R92, R96 ;  /* 0x000000605c5c7221 */ /* 0x000fe20000010000 */
[----:B----4-:R-:W-:Y:S01]  /*10ff0*/  HMMA.16816.F32.BF16 R16, R20, R24, R16 ;  /* 0x000000181410723c */ /* 0x010fe20000041810 */
[----:B------:R-:W-:-:S02]  /*11000*/  FADD.FTZ R162, R162, R159 ;  /* 0x0000009fa2a27221 */ /* 0x000fc40000010000 */
[----:B------:R-:W-:Y:S02]  /*11010*/  FADD.FTZ R92, R90, R92 ;  /* 0x0000005c5a5c7221 */ /* 0x000fe40000010000 */
[----:B---3--:R-:W-:Y:S01]  /*11020*/  FADD.FTZ R162, R166, R162 ;  /* 0x000000a2a6a27221 */ /* 0x008fe20000010000 */
[----:B------:R-:W3:Y:S01]  /*11030*/  MUFU.EX2 R177, R177 ;  /* 0x000000b100b17308 */ /* 0x000ee20000000800 */
[C---:B------:R-:W-:Y:S01]  /*11040*/  HMMA.16816.F32.BF16 R12, R20.reuse, R26, R12 ;  /* 0x0000001a140c723c */ /* 0x040fe2000004180c */
[----:B------:R-:W4:Y:S01]  /*11050*/  LDSM.16.MT88.4 R24, [R244+0x7000] ;  /* 0x00700000f418783b */ /* 0x000f220000004200 */
[C---:B-----5:R-:W-:Y:S01]  /*11060*/  F2FP.BF16.F32.PACK_AB R37, R170.reuse, R166 ;  /* 0x000000a6aa25723e */ /* 0x060fe200000010ff */
[----:B------:R-:W-:Y:S01]  /*11070*/  FADD.FTZ R89, R89, R92 ;  /* 0x0000005c59597221 */ /* 0x000fe20000010000 */
[----:B------:R-:W-:Y:S02]  /*11080*/  FADD.FTZ R170, R170, R162 ;  /* 0x000000a2aaaa7221 */ /* 0x000fe40000010000 */
[----:B------:R-:W-:Y:S01]  /*11090*/  HMMA.16816.F32.BF16 R8, R20, R32, R8 ;  /* 0x000000201408723c */ /* 0x000fe20000041808 */
[----:B------:R-:W5:Y:S01]  /*110a0*/  MUFU.EX2 R179, R179 ;  /* 0x000000b300b37308 */ /* 0x000f620000000800 */
[----:B------:R-:W-:Y:S01]  /*110b0*/  FADD.FTZ R89, R88, R89 ;  /* 0x0000005958597221 */ /* 0x000fe20000010000 */
[----:B--2---:R-:W-:-:S03]  /*110c0*/  FADD.FTZ R170, R176, R170 ;  /* 0x000000aab0aa7221 */ /* 0x004fc60000010000 */
[----:B------:R-:W-:Y:S01]  /*110d0*/  HMMA.16816.F32.BF16 R28, R20, R34, R28 ;  /* 0x00000022141c723c */ /* 0x000fe2000004181c */
[----:B------:R-:W2:Y:S01]  /*110e0*/  LDSM.16.MT88.4 R32, [R245+0x7000] ;  /* 0x00700000f520783b */ /* 0x000ea20000004200 */
[----:B------:R-:W-:Y:S01]  /*110f0*/  FADD.FTZ R87, R87, R89 ;  /* 0x0000005957577221 */ /* 0x000fe20000010000 */
[----:B------:R-:W5:Y:S01]  /*11100*/  MUFU.EX2 R178, R178 ;  /* 0x000000b200b27308 */ /* 0x000f620000000800 */
[C---:B---3--:R-:W-:Y:S01]  /*11110*/  F2FP.BF16.F32.PACK_AB R39, R177.reuse, R176 ;  /* 0x000000b0b127723e */ /* 0x048fe200000010ff */
[----:B------:R-:W-:Y:S01]  /*11120*/  FADD.FTZ R177, R177, R170 ;  /* 0x000000aab1b17221 */ /* 0x000fe20000010000 */
[----:B------:R-:W-:Y:S01]  /*11130*/  FADD.FTZ R87, R86, R87 ;  /* 0x0000005756577221 */ /* 0x000fe20000010000 */
[--C-:B------:R-:W-:Y:S01]  /*11140*/  FFMA.FTZ R20, R152, UR10, -R65.reuse ;  /* 0x0000000a98147c23 */ /* 0x100fe20008010841 */
[----:B------:R-:W-:Y:S01]  /*11150*/  FFMA.FTZ R152, R150, UR10, -R65 ;  /* 0x0000000a96987c23 */ /* 0x000fe20008010841 */
[----:B------:R-:W-:Y:S01]  /*11160*/  F2FP.BF16.F32.PACK_AB R22, R83, R84 ;  /* 0x000000545316723e */ /* 0x000fe200000010ff */
[----:B------:R-:W-:Y:S01]  /*11170*/  FADD.FTZ R87, R85, R87 ;  /* 0x0000005755577221 */ /* 0x000fe20000010000 */
[----:B------:R-:W-:Y:S01]  /*11180*/  MUFU.EX2 R175, R175 ;  /* 0x000000af00af7308 */ /* 0x000fe20000000800 */
[----:B-1----:R-:W-:Y:S01]  /*11190*/  HMMA.16816.F32.BF16 R16, R36, R4, R16 ;  /* 0x000000042410723c */ /* 0x002fe20000041810 */
[----:B-----5:R-:W-:Y:S01]  /*111a0*/  FADD.FTZ R177, R179, R177 ;  /* 0x000000b1b3b17221 */ /* 0x020fe20000010000 */
[----:B------:R-:W-:-:S04]  /*111b0*/  FADD.FTZ R84, R84, R87 ;  /* 0x0000005754547221 */ /* 0x000fc80000010000 */
[C---:B------:R-:W-:Y:S01]  /*111c0*/  HMMA.16816.F32.BF16 R12, R36.reuse, R6, R12 ;  /* 0x00000006240c723c */ /* 0x040fe2000004180c */
[----:B------:R-:W1:Y:S01]  /*111d0*/  MUFU.EX2 R169, R169 ;  /* 0x000000a900a97308 */ /* 0x000e620000000800 */
[----:B------:R-:W3:Y:S01]  /*111e0*/  LDSM.16.MT88.4 R4, [R244+0x7400] ;  /* 0x00740000f404783b */ /* 0x000ee20000004200 */
[C---:B------:R-:W-:Y:S01]  /*111f0*/  F2FP.BF16.F32.PACK_AB R21, R178.reuse, R179 ;  /* 0x000000b3b215723e */ /* 0x040fe200000010ff */
[----:B------:R-:W-:Y:S01]  /*11200*/  FADD.FTZ R177, R178, R177 ;  /* 0x000000b1b2b17221 */ /* 0x000fe20000010000 */
[----:B------:R-:W-:Y:S01]  /*11210*/  FADD.FTZ R84, R83, R84 ;  /* 0x0000005453547221 */ /* 0x000fe20000010000 */
[----:B------:R-:W-:Y:S03]  /*11220*/  HMMA.16816.F32.BF16 R8, R36, R40, R8 ;  /* 0x000000282408723c */ /* 0x000fe60000041808 */
[----:B------:R5:W-:Y:S01]  /*11230*/  MUFU.EX2 R150, R20 ;  /* 0x0000001400967308 */ /* 0x000be20000000800 */
[----:B------:R-:W-:-:S02]  /*11240*/  FADD.FTZ R84, R82, R84 ;  /* 0x0000005452547221 */ /* 0x000fc40000010000 */
[----:B------:R-:W-:Y:S01]  /*11250*/  HMMA.16816.F32.BF16 R28, R36, R42, R28 ;  /* 0x0000002a241c723c */ /* 0x000fe2000004181c */
[----:B------:R-:W3:Y:S04]  /*11260*/  LDSM.16.MT88.4 R40, [R245+0x7400] ;  /* 0x00740000f528783b */ /* 0x000ee80000004200 */
[----:B------:R-:W2:Y:S01]  /*11270*/  MUFU.EX2 R80, R80 ;  /* 0x0000005000507308 */ /* 0x000ea20000000800 */
[----:B-1----:R-:W-:Y:S01]  /*11280*/  F2FP.BF16.F32.PACK_AB R23, R169, R175 ;  /* 0x000000afa917723e */ /* 0x002fe200000010ff */
[----:B------:R-:W-:Y:S01]  /*11290*/  FADD.FTZ R175, R175, R177 ;  /* 0x000000b1afaf7221 */ /* 0x000fe20000010000 */
[C---:B------:R-:W-:Y:S01]  /*112a0*/  F2FP.BF16.F32.PACK_AB R36, R81.reuse, R82 ;  /* 0x000000525124723e */ /* 0x040fe200000010ff */
[----:B------:R-:W-:Y:S02]  /*112b0*/  FADD.FTZ R81, R81, R84 ;  /* 0x0000005451517221 */ /* 0x000fe40000010000 */
[----:B------:R-:W-:-:S02]  /*112c0*/  FADD.FTZ R175, R169, R175 ;  /* 0x000000afa9af7221 */ /* 0x000fc40000010000 */
[----:B------:R-:W1:Y:S01]  /*112d0*/  MUFU.EX2 R79, R79 ;  /* 0x0000004f004f7308 */ /* 0x000e620000000800 */
[----:B-----5:R-:W-:-:S07]  /*112e0*/  F2FP.BF16.F32.PACK_AB R20, R85, R86 ;  /* 0x000000565514723e */ /* 0x020fce00000010ff */
[----:B------:R-:W5:Y:S01]  /*112f0*/  MUFU.EX2 R165, R165 ;  /* 0x000000a500a57308 */ /* 0x000f620000000800 */
[----:B----4-:R-:W-:Y:S01]  /*11300*/  HMMA.16816.F32.BF16 R16, R20, R24, R16 ;  /* 0x000000181410723c */ /* 0x010fe20000041810 */
[----:B--2---:R-:W-:-:S05]  /*11310*/  FADD.FTZ R81, R80, R81 ;  /* 0x0000005150517221 */ /* 0x004fca0000010000 */
[C---:B------:R-:W-:Y:S01]  /*11320*/  HMMA.16816.F32.BF16 R12, R20.reuse, R26, R12 ;  /* 0x0000001a140c723c */ /* 0x040fe2000004180c */
[----:B------:R-:W2:Y:S01]  /*11330*/  MUFU.EX2 R158, R158 ;  /* 0x0000009e009e7308 */ /* 0x000ea20000000800 */
[----:B------:R-:W4:Y:S01]  /*11340*/  LDSM.16.MT88.4 R24, [R244+0x7800] ;  /* 0x00780000f418783b */ /* 0x000f220000004200 */
[C---:B-1----:R-:W-:Y:S01]  /*11350*/  F2FP.BF16.F32.PACK_AB R38, R79.reuse, R80 ;  /* 0x000000504f26723e */ /* 0x042fe200000010ff */
[----:B------:R-:W-:Y:S02]  /*11360*/  FADD.FTZ R79, R79, R81 ;  /* 0x000000514f4f7221 */ /* 0x000fe40000010000 */
[----:B------:R-:W-:Y:S03]  /*11370*/  HMMA.16816.F32.BF16 R8, R20, R32, R8 ;  /* 0x000000201408723c */ /* 0x000fe60000041808 */
[----:B------:R-:W1:Y:S01]  /*11380*/  MUFU.EX2 R157, R157 ;  /* 0x0000009d009d7308 */ /* 0x000e620000000800 */
[----:B-----5:R-:W-:-:S02]  /*11390*/  FADD.FTZ R175, R165, R175 ;  /* 0x000000afa5af7221 */ /* 0x020fc40000010000 */
[----:B------:R-:W-:Y:S01]  /*113a0*/  HMMA.16816.F32.BF16 R28, R20, R34, R28 ;  /* 0x00000022141c723c */ /* 0x000fe2000004181c */
[----:B------:R-:W5:Y:S04]  /*113b0*/  LDSM.16.MT88.4 R20, [R245+0x7800] ;  /* 0x00780000f514783b */ /* 0x000f680000004200 */
[----:B------:R-:W3:Y:S01]  /*113c0*/  MUFU.EX2 R78, R78 ;  /* 0x0000004e004e7308 */ /* 0x000ee20000000800 */
[C---:B--2---:R-:W-:Y:S01]  /*113d0*/  F2FP.BF16.F32.PACK_AB R37, R158.reuse, R165 ;  /* 0x000000a59e25723e */ /* 0x044fe200000010ff */
[----:B------:R-:W-:-:S06]  /*113e0*/  FADD.FTZ R158, R158, R175 ;  /* 0x000000af9e9e7221 */ /* 0x000fcc0000010000 */
[----:B------:R-:W2:Y:S01]  /*113f0*/  MUFU.EX2 R77, R77 ;  /* 0x0000004d004d7308 */ /* 0x000ea20000000800 */
[----:B-1----:R-:W-:Y:S01]  /*11400*/  F2FP.BF16.F32.PACK_AB R39, R150, R157 ;  /* 0x0000009d9627723e */ /* 0x002fe200000010ff */
[----:B------:R-:W-:-:S04]  /*11410*/  FADD.FTZ R158, R157, R158 ;  /* 0x0000009e9d9e7221 */ /* 0x000fc80000010000 */
[----:B------:R-:W-:Y:S02]  /*11420*/  FADD.FTZ R150, R150, R158 ;  /* 0x0000009e96967221 */ /* 0x000fe40000010000 */
[----:B------:R-:W1:Y:S01]  /*11430*/  MUFU.EX2 R76, R76 ;  /* 0x0000004c004c7308 */ /* 0x000e620000000800 */
[----:B---3--:R-:W-:Y:S01]  /*11440*/  HMMA.16816.F32.BF16 R16, R36, R4, R16 ;  /* 0x000000042410723c */ /* 0x008fe20000041810 */
[----:B------:R-:W-:-:S05]  /*11450*/  FADD.FTZ R79, R78, R79 ;  /* 0x0000004f4e4f7221 */ /* 0x000fca0000010000 */
[C---:B------:R-:W-:Y:S01]  /*11460*/  HMMA.16816.F32.BF16 R12, R36.reuse, R6, R12 ;  /* 0x00000006240c723c */ /* 0x040fe2000004180c */
[----:B------:R-:W3:Y:S01]  /*11470*/  MUFU.EX2 R75, R75 ;  /* 0x0000004b004b7308 */ /* 0x000ee20000000800 */
[C---:B--2---:R-:W-:Y:S01]  /*11480*/  F2FP.BF16.F32.PACK_AB R32, R77.reuse, R78 ;  /* 0x0000004e4d20723e */ /* 0x044fe200000010ff */
[----:B------:R-:W2:Y:S01]  /*11490*/  LDSM.16.MT88.4 R4, [R244+0x7c00] ;  /* 0x007c0000f404783b */ /* 0x000ea20000004200 */
[----:B------:R-:W-:Y:S02]  /*114a0*/  FADD.FTZ R77, R77, R79 ;  /* 0x0000004f4d4d7221 */ /* 0x000fe40000010000 */
[----:B------:R-:W-:Y:S03]  /*114b0*/  HMMA.16816.F32.BF16 R8, R36, R40, R8 ;  /* 0x000000282408723c */ /* 0x000fe60000041808 */
[----:B------:R-:W4:Y:S01]  /*114c0*/  MUFU.EX2 R152, R152 ;  /* 0x0000009800987308 */ /* 0x000f220000000800 */
[----:B-1----:R-:W-:-:S02]  /*114d0*/  FADD.FTZ R77, R76, R77 ;  /* 0x0000004d4c4d7221 */ /* 0x002fc40000010000 */
[----:B------:R-:W-:Y:S01]  /*114e0*/  HMMA.16816.F32.BF16 R28, R36, R42, R28 ;  /* 0x0000002a241c723c */ /* 0x000fe2000004181c */
[----:B------:R-:W-:-:S04]  /*114f0*/  FFMA.FTZ R41, R97, UR10, -R65 ;  /* 0x0000000a61297c23 */ /* 0x000fc80008010841 */
[----:B------:R-:W1:Y:S01]  /*11500*/  MUFU.EX2 R141, R141 ;  /* 0x0000008d008d7308 */ /* 0x000e620000000800 */
[----:B---3--:R-:W-:Y:S01]  /*11510*/  F2FP.BF16.F32.PACK_AB R34, R75, R76 ;  /* 0x0000004c4b22723e */ /* 0x008fe200000010ff */
[--C-:B------:R-:W-:Y:S01]  /*11520*/  FFMA.FTZ R37, R112, UR10, -R65.reuse ;  /* 0x0000000a70257c23 */ /* 0x100fe20008010841 */
[--C-:B------:R-:W-:Y:S01]  /*11530*/  FFMA.FTZ R38, R111, UR10, -R65.reuse ;  /* 0x0000000a6f267c23 */ /* 0x100fe20008010841 */
[--C-:B------:R-:W-:Y:S01]  /*11540*/  FFMA.FTZ R39, R110, UR10, -R65.reuse ;  /* 0x0000000a6e277c23 */ /* 0x100fe20008010841 */
[----:B------:R-:W-:Y:S01]  /*11550*/  FFMA.FTZ R43, R95, UR10, -R65 ;  /* 0x0000000a5f2b7c23 */ /* 0x000fe20008010841 */
[----:B------:R-:W-:Y:S01]  /*11560*/  FADD.FTZ R75, R75, R77 ;  /* 0x0000004d4b4b7221 */ /* 0x000fe20000010000 */
[--C-:B------:R-:W-:Y:S01]  /*11570*/  FFMA.FTZ R36, R120, UR10, -R91.reuse ;  /* 0x0000000a78247c23 */ /* 0x100fe2000801085b */
[----:B------:R-:W3:Y:S01]  /*11580*/  MUFU.EX2 R139, R139 ;  /* 0x0000008b008b7308 */ /* 0x000ee20000000800 */
[----:B----4-:R-:W-:Y:S01]  /*11590*/  FADD.FTZ R150, R152, R150 ;  /* 0x0000009698967221 */ /* 0x010fe20000010000 */
[----:B------:R-:W-:-:S06]  /*115a0*/  FFMA.FTZ R42, R98, UR10, -R91 ;  /* 0x0000000a622a7c23 */ /* 0x000fcc000801085b */
[----:B------:R-:W4:Y:S01]  /*115b0*/  MUFU.EX2 R127, R127 ;  /* 0x0000007f007f7308 */ /* 0x000f220000000800 */
[C---:B-1----:R-:W-:Y:S01]  /*115c0*/  F2FP.BF16.F32.PACK_AB R33, R141.reuse, R152 ;  /* 0x000000988d21723e */ /* 0x042fe200000010ff */
[----:B------:R-:W-:-:S06]  /*115d0*/  FADD.FTZ R141, R141, R150 ;  /* 0x000000968d8d7221 */ /* 0x000fcc0000010000 */
[----:B------:R-:W-:Y:S01]  /*115e0*/  MUFU.EX2 R74, R74 ;  /* 0x0000004a004a7308 */ /* 0x000fe20000000800 */
[----:B---3--:R-:W-:-:S07]  /*115f0*/  FADD.FTZ R141, R139, R141 ;  /* 0x0000008d8b8d7221 */ /* 0x008fce0000010000 */
[----:B------:R-:W1:Y:S01]  /*11600*/  MUFU.EX2 R73, R73 ;  /* 0x0000004900497308 */ /* 0x000e620000000800 */
[C---:B----4-:R-:W-:Y:S01]  /*11610*/  F2FP.BF16.F32.PACK_AB R35, R127.reuse, R139 ;  /* 0x0000008b7f23723e */ /* 0x050fe200000010ff */
        /* <DEDUP_REMOVED lines=9> */
[----:B------:R-:W5:Y:S01]  /*116b0*/  LDSM.16.MT88.4 R32, [R244+0x8000] ;  /* 0x00800000f420783b */ /* 0x000f620000004200 */
[----:B-1----:R-:W-:Y:S01]  /*116c0*/  F2FP.BF16.F32.PACK_AB R20, R73, R74 ;  /* 0x0000004a4914723e */ /* 0x002fe200000010ff */
[----:B------:R-:W-:-:S04]  /*116d0*/  FADD.FTZ R74, R74, R75 ;  /* 0x0000004b4a4a7221 */ /* 0x000fc80000010000 */
[----:B------:R-:W1:Y:S01]  /*116e0*/  MUFU.EX2 R40, R117 ;  /* 0x0000007500287308 */ /* 0x000e620000000800 */
[----:B----4-:R-:W-:Y:S01]  /*116f0*/  F2FP.BF16.F32.PACK_AB R22, R71, R72 ;  /* 0x000000484716723e */ /* 0x010fe200000010ff */
[----:B------:R-:W-:-:S04]  /*11700*/  FADD.FTZ R74, R73, R74 ;  /* 0x0000004a494a7221 */ /* 0x000fc80000010000 */
[----:B------:R-:W-:Y:S02]  /*11710*/  FADD.FTZ R72, R72, R74 ;  /* 0x0000004a48487221 */ /* 0x000fe40000010000 */
[----:B------:R-:W-:Y:S02]  /*11720*/  MUFU.EX2 R37, R37 ;  /* 0x0000002500257308 */ /* 0x000fe40000000800 */
[----:B------:R-:W-:-:S06]  /*11730*/  FADD.FTZ R72, R71, R72 ;  /* 0x0000004847487221 */ /* 0x000fcc0000010000 */
[----:B------:R-:W4:Y:S01]  /*11740*/  MUFU.EX2 R38, R38 ;  /* 0x0000002600267308 */ /* 0x000f220000000800 */
[----:B-1----:R-:W-:Y:S01]  /*11750*/  F2FP.BF16.F32.PACK_AB R21, R40, R123 ;  /* 0x0000007b2815723e */ /* 0x002fe200000010ff */
[----:B------:R-:W-:-:S04]  /*11760*/  FADD.FTZ R123, R123, R127 ;  /* 0x0000007f7b7b7221 */ /* 0x000fc80000010000 */
[----:B------:R-:W-:Y:S02]  /*11770*/  FADD.FTZ R123, R40, R123 ;  /* 0x0000007b287b7221 */ /* 0x000fe40000010000 */
[----:B------:R-:W-:Y:S08]  /*11780*/  MUFU.EX2 R70, R70 ;  /* 0x0000004600467308 */ /* 0x000ff00000000800 */
[----:B------:R-:W1:Y:S01]  /*11790*/  MUFU.EX2 R69, R69 ;  /* 0x0000004500457308 */ /* 0x000e620000000800 */
[----:B----4-:R-:W-:Y:S01]  /*117a0*/  F2FP.BF16.F32.PACK_AB R23, R38, R37 ;  /* 0x000000252617723e */ /* 0x010fe200000010ff */
[----:B------:R-:W-:-:S04]  /*117b0*/  FADD.FTZ R37, R37, R123 ;  /* 0x0000007b25257221 */ /* 0x000fc80000010000 */
[----:B------:R-:W-:Y:S02]  /*117c0*/  FADD.FTZ R37, R38, R37 ;  /* 0x0000002526257221 */ /* 0x000fe40000010000 */
[C---:B--2---:R-:W-:Y:S01]  /*117d0*/  HMMA.16816.F32.BF16 R16, R20.reuse, R4, R16 ;  /* 0x000000041410723c */ /* 0x044fe20000041810 */
[----:B------:R-:W-:Y:S05]  /*117e0*/  MUFU.EX2 R68, R68 ;  /* 0x0000004400447308 */ /* 0x000fea0000000800 */
[C---:B------:R-:W-:Y:S01]  /*117f0*/  HMMA.16816.F32.BF16 R12, R20.reuse, R6, R12 ;  /* 0x00000006140c723c */ /* 0x040fe2000004180c */
[----:B------:R-:W2:Y:S02]  /*11800*/  LDSM.16.MT88.4 R4, [R245+0x8000] ;  /* 0x00800000f504783b */ /* 0x000ea40000004200 */
[----:B------:R-:W4:Y:S03]  /*11810*/  MUFU.EX2 R67, R67 ;  /* 0x0000004300437308 */ /* 0x000f260000000800 */
[C---:B---3--:R-:W-:Y:S05]  /*11820*/  HMMA.16816.F32.BF16 R8, R20.reuse, R24, R8 ;  /* 0x000000181408723c */ /* 0x048fea0000041808 */
[----:B------:R-:W3:Y:S01]  /*11830*/  MUFU.EX2 R39, R39 ;  /* 0x0000002700277308 */ /* 0x000ee20000000800 */
[----:B------:R-:W-:Y:S01]  /*11840*/  HMMA.16816.F32.BF16 R28, R20, R26, R28 ;  /* 0x0000001a141c723c */ /* 0x000fe2000004181c */
[----:B-1----:R-:W-:Y:S01]  /*11850*/  F2FP.BF16.F32.PACK_AB R24, R69, R70 ;  /* 0x000000464518723e */ /* 0x002fe200000010ff */
[----:B------:R-:W-:-:S04]  /*11860*/  FADD.FTZ R70, R70, R72 ;  /* 0x0000004846467221 */ /* 0x000fc80000010000 */
[----:B------:R-:W-:Y:S01]  /*11870*/  FADD.FTZ R70, R69, R70 ;  /* 0x0000004645467221 */ /* 0x000fe20000010000 */
[----:B------:R-:W1:Y:S01]  /*11880*/  MUFU.EX2 R41, R41 ;  /* 0x0000002900297308 */ /* 0x000e620000000800 */
[--C-:B------:R-:W-:Y:S01]  /*11890*/  FFMA.FTZ R20, R48, UR10, -R65.reuse ;  /* 0x0000000a30147c23 */ /* 0x100fe20008010841 */
[----:B------:R-:W-:Y:S01]  /*118a0*/  FFMA.FTZ R48, R49, UR10, -R65 ;  /* 0x0000000a31307c23 */ /* 0x000fe20008010841 */
[----:B----4-:R-:W-:Y:S01]  /*118b0*/  F2FP.BF16.F32.PACK_AB R26, R67, R68 ;  /* 0x00000044431a723e */ /* 0x010fe200000010ff */
[----:B------:R-:W-:-:S04]  /*118c0*/  FADD.FTZ R68, R68, R70 ;  /* 0x0000004644447221 */ /* 0x000fc80000010000 */
[----:B------:R-:W4:Y:S01]  /*118d0*/  MUFU.EX2 R43, R43 ;  /* 0x0000002b002b7308 */ /* 0x000f220000000800 */
[----:B---3--:R-:W-:Y:S01]  /*118e0*/  FADD.FTZ R37, R39, R37 ;  /* 0x0000002527257221 */ /* 0x008fe20000010000 */
[----:B------:R-:W-:-:S06]  /*118f0*/  FADD.FTZ R68, R67, R68 ;  /* 0x0000004443447221 */ /* 0x000fcc0000010000 */
[----:B------:R-:W3:Y:S01]  /*11900*/  MUFU.EX2 R94, R94 ;  /* 0x0000005e005e7308 */ /* 0x000ee20000000800 */
[C---:B-1----:R-:W-:Y:S01]  /*11910*/  F2FP.BF16.F32.PACK_AB R25, R41.reuse, R39 ;  /* 0x000000272919723e */ /* 0x042fe200000010ff */
[----:B------:R-:W-:-:S06]  /*11920*/  FADD.FTZ R41, R41, R37 ;  /* 0x0000002529297221 */ /* 0x000fcc0000010000 */
[----:B------:R1:W-:Y:S01]  /*11930*/  MUFU.EX2 R49, R20 ;  /* 0x0000001400317308 */ /* 0x0003e20000000800 */
[----:B----4-:R-:W-:-:S07]  /*11940*/  FADD.FTZ R41, R43, R41 ;  /* 0x000000292b297221 */ /* 0x010fce0000010000 */
[----:B------:R-:W-:Y:S01]  /*11950*/  MUFU.EX2 R66, R66 ;  /* 0x0000004200427308 */ /* 0x000fe20000000800 */
[C---:B---3--:R-:W-:Y:S01]  /*11960*/  F2FP.BF16.F32.PACK_AB R27, R94.reuse, R43 ;  /* 0x0000002b5e1b723e */ /* 0x048fe200000010ff */
[----:B------:R-:W-:-:S06]  /*11970*/  FADD.FTZ R41, R94, R41 ;  /* 0x000000295e297221 */ /* 0x000fcc0000010000 */
[----:B------:R-:W3:Y:S01]  /*11980*/  MUFU.EX2 R64, R64 ;  /* 0x0000004000407308 */ /* 0x000ee20000000800 */
[----:B-1----:R-:W1:Y:S01]  /*11990*/  LDSM.16.MT88.4 R20, [R244+0x8400] ;  /* 0x00840000f414783b */ /* 0x002e620000004200 */
[C---:B-----5:R-:W-:Y:S06]  /*119a0*/  HMMA.16816.F32.BF16 R16, R24.reuse, R32, R16 ;  /* 0x000000201810723c */ /* 0x060fec0000041810 */
[----:B------:R-:W-:Y:S01]  /*119b0*/  MUFU.EX2 R63, R63 ;  /* 0x0000003f003f7308 */ /* 0x000fe20000000800 */
[C---:B------:R-:W-:Y:S01]  /*119c0*/  HMMA.16816.F32.BF16 R12, R24.reuse, R34, R12 ;  /* 0x00000022180c723c */ /* 0x040fe2000004180c */
[----:B------:R-:W4:Y:S05]  /*119d0*/  LDSM.16.MT88.4 R32, [R245+0x8400] ;  /* 0x00840000f520783b */ /* 0x000f2a0000004200 */
[C---:B--2---:R-:W-:Y:S01]  /*119e0*/  HMMA.16816.F32.BF16 R8, R24.reuse, R4, R8 ;  /* 0x000000041808723c */ /* 0x044fe20000041808 */
[----:B------:R-:W2:Y:S05]  /*119f0*/  MUFU.EX2 R54, R54 ;  /* 0x0000003600367308 */ /* 0x000eaa0000000800 */
[----:B------:R-:W-:Y:S01]  /*11a00*/  HMMA.16816.F32.BF16 R28, R24, R6, R28 ;  /* 0x00000006181c723c */ /* 0x000fe2000004181c */
[----:B---3--:R-:W-:Y:S01]  /*11a10*/  F2FP.BF16.F32.PACK_AB R4, R64, R66 ;  /* 0x000000424004723e */ /* 0x008fe200000010ff */
[----:B------:R-:W3:Y:S01]  /*11a20*/  LDSM.16.MT88.4 R24, [R244+0x8800] ;  /* 0x00880000f418783b */ /* 0x000ee20000004200 */
[----:B------:R-:W5:Y:S01]  /*11a30*/  MUFU.EX2 R48, R48 ;  /* 0x0000003000307308 */ /* 0x000f620000000800 */
[----:B------:R-:W-:-:S04]  /*11a40*/  FADD.FTZ R66, R66, R68 ;  /* 0x0000004442427221 */ /* 0x000fc80000010000 */
[----:B------:R-:W-:-:S03]  /*11a50*/  FADD.FTZ R66, R64, R66 ;  /* 0x0000004240427221 */ /* 0x000fc60000010000 */
[----:B------:R-:W-:Y:S01]  /*11a60*/  MUFU.EX2 R46, R46 ;  /* 0x0000002e002e7308 */ /* 0x000fe20000000800 */
[----:B--2---:R-:W-:Y:S01]  /*11a70*/  F2FP.BF16.F32.PACK_AB R6, R54, R63 ;  /* 0x0000003f3606723e */ /* 0x004fe200000010ff */
[----:B------:R-:W-:-:S04]  /*11a80*/  FADD.FTZ R63, R63, R66 ;  /* 0x000000423f3f7221 */ /* 0x000fc80000010000 */
[----:B------:R-:W-:Y:S02]  /*11a90*/  FADD.FTZ R63, R54, R63 ;  /* 0x0000003f363f7221 */ /* 0x000fe40000010000 */
[----:B------:R-:W2:Y:S01]  /*11aa0*/  MUFU.EX2 R45, R45 ;  /* 0x0000002d002d7308 */ /* 0x000ea20000000800 */
[----:B-----5:R-:W-:Y:S01]  /*11ab0*/  F2FP.BF16.F32.PACK_AB R5, R48, R49 ;  /* 0x000000313005723e */ /* 0x020fe200000010ff */
[----:B------:R-:W-:-:S04]  /*11ac0*/  FADD.FTZ R49, R49, R41 ;  /* 0x0000002931317221 */ /* 0x000fc80000010000 */
[----:B------:R-:W-:Y:S02]  /*11ad0*/  FADD.FTZ R49, R48, R49 ;  /* 0x0000003130317221 */ /* 0x000fe40000010000 */
[----:B------:R-:W-:Y:S08]  /*11ae0*/  MUFU.EX2 R53, R53 ;  /* 0x0000003500357308 */ /* 0x000ff00000000800 */
[----:B------:R-:W5:Y:S01]  /*11af0*/  MUFU.EX2 R50, R50 ;  /* 0x0000003200327308 */ /* 0x000f620000000800 */
[----:B--2---:R-:W-:Y:S01]  /*11b00*/  F2FP.BF16.F32.PACK_AB R7, R45, R46 ;  /* 0x0000002e2d07723e */ /* 0x004fe200000010ff */
[----:B------:R-:W-:-:S04]  /*11b10*/  FADD.FTZ R46, R46, R49 ;  /* 0x000000312e2e7221 */ /* 0x000fc80000010000 */
[----:B------:R-:W-:Y:S02]  /*11b20*/  FADD.FTZ R46, R45, R46 ;  /* 0x0000002e2d2e7221 */ /* 0x000fe40000010000 */
[C---:B-1----:R-:W-:Y:S01]  /*11b30*/  HMMA.16816.F32.BF16 R16, R4.reuse, R20, R16 ;  /* 0x000000140410723c */ /* 0x042fe20000041810 */
[----:B------:R-:W-:Y:S05]  /*11b40*/  MUFU.EX2 R47, R47 ;  /* 0x0000002f002f7308 */ /* 0x000fea0000000800 */
[C---:B------:R-:W-:Y:S01]  /*11b50*/  HMMA.16816.F32.BF16 R12, R4.reuse, R22, R12 ;  /* 0x00000016040c723c */ /* 0x040fe2000004180c */
[----:B------:R-:W1:Y:S02]  /*11b60*/  LDSM.16.MT88.4 R20, [R245+0x8800] ;  /* 0x00880000f514783b */ /* 0x000e640000004200 */
[----:B------:R-:W2:Y:S03]  /*11b70*/  MUFU.EX2 R44, R44 ;  /* 0x0000002c002c7308 */ /* 0x000ea60000000800 */
[C---:B----4-:R-:W-:Y:S05]  /*11b80*/  HMMA.16816.F32.BF16 R8, R4.reuse, R32, R8 ;  /* 0x000000200408723c */ /* 0x050fea0000041808 */
[----:B------:R-:W-:Y:S01]  /*11b90*/  MUFU.EX2 R51, R51 ;  /* 0x0000003300337308 */ /* 0x000fe20000000800 */
[----:B------:R-:W-:Y:S01]  /*11ba0*/  HMMA.16816.F32.BF16 R28, R4, R34, R28 ;  /* 0x00000022041c723c */ /* 0x000fe2000004181c */
[--C-:B------:R-:W-:Y:S01]  /*11bb0*/  FFMA.FTZ R32, R60, UR10, -R65.reuse ;  /* 0x0000000a3c207c23 */ /* 0x100fe20008010841 */
[----:B------:R-:W-:-:S05]  /*11bc0*/  FFMA.FTZ R33, R59, UR10, -R65 ;  /* 0x0000000a3b217c23 */ /* 0x000fca0008010841 */
[----:B------:R-:W4:Y:S01]  /*11bd0*/  MUFU.EX2 R52, R52 ;  /* 0x0000003400347308 */ /* 0x000f220000000800 */
[----:B-----5:R-:W-:Y:S01]  /*11be0*/  F2FP.BF16.F32.PACK_AB R4, R50, R53 ;  /* 0x000000353204723e */ /* 0x020fe200000010ff */
[----:B------:R-:W-:Y:S01]  /*11bf0*/  FADD.FTZ R53, R53, R63 ;  /* 0x0000003f35357221 */ /* 0x000fe20000010000 */
[----:B--2---:R-:W-:-:S03]  /*11c00*/  F2FP.BF16.F32.PACK_AB R6, R44, R47 ;  /* 0x0000002f2c06723e */ /* 0x004fc600000010ff */
[----:B------:R-:W-:Y:S02]  /*11c10*/  FADD.FTZ R53, R50, R53 ;  /* 0x0000003532357221 */ /* 0x000fe40000010000 */
[----:B------:R-:W-:Y:S02]  /*11c20*/  MUFU.EX2 R55, R55 ;  /* 0x0000003700377308 */ /* 0x000fe40000000800 */
[----:B------:R-:W-:-:S04]  /*11c30*/  FADD.FTZ R47, R47, R53 ;  /* 0x000000352f2f7221 */ /* 0x000fc80000010000 */
[----:B------:R-:W-:Y:S02]  /*11c40*/  FADD.FTZ R47, R44, R47 ;  /* 0x0000002f2c2f7221 */ /* 0x000fe40000010000 */
[----:B------:R-:W2:Y:S01]  /*11c50*/  MUFU.EX2 R56, R56 ;  /* 0x0000003800387308 */ /* 0x000ea20000000800 */
[----:B----4-:R-:W-:Y:S01]  /*11c60*/  F2FP.BF16.F32.PACK_AB R5, R52, R51 ;  /* 0x000000333405723e */ /* 0x010fe200000010ff */
[----:B------:R-:W-:-:S04]  /*11c70*/  FADD.FTZ R51, R51, R46 ;  /* 0x0000002e33337221 */ /* 0x000fc80000010000 */
[----:B------:R-:W-:Y:S02]  /*11c80*/  FADD.FTZ R51, R52, R51 ;  /* 0x0000003334337221 */ /* 0x000fe40000010000 */
[----:B------:R-:W4:Y:S08]  /*11c90*/  MUFU.EX2 R36, R36 ;  /* 0x0000002400247308 */ /* 0x000f300000000800 */
[----:B------:R-:W5:Y:S01]  /*11ca0*/  MUFU.EX2 R32, R32 ;  /* 0x0000002000207308 */ /* 0x000f620000000800 */
[----:B--2---:R-:W-:Y:S01]  /*11cb0*/  F2FP.BF16.F32.PACK_AB R7, R56, R55 ;  /* 0x000000373807723e */ /* 0x004fe200000010ff */
[----:B------:R-:W-:-:S04]  /*11cc0*/  FADD.FTZ R55, R55, R51 ;  /* 0x0000003337377221 */ /* 0x000fc80000010000 */
[----:B------:R-:W-:Y:S02]  /*11cd0*/  FADD.FTZ R55, R56, R55 ;  /* 0x0000003738377221 */ /* 0x000fe40000010000 */
[----:B---3--:R-:W-:Y:S01]  /*11ce0*/  HMMA.16816.F32.BF16 R16, R4, R24, R16 ;  /* 0x000000180410723c */ /* 0x008fe20000041810 */
[----:B------:R-:W2:Y:S01]  /*11cf0*/  MUFU.EX2 R42, R42 ;  /* 0x0000002a002a7308 */ /* 0x000ea20000000800 */
[----:B----4-:R-:W-:-:S04]  /*11d00*/  FADD.FTZ R47, R36, R47 ;  /* 0x0000002f242f7221 */ /* 0x010fc80000010000 */
[C---:B-1----:R-:W-:Y:S01]  /*11d10*/  HMMA.16816.F32.BF16 R8, R4.reuse, R20, R8 ;  /* 0x000000140408723c */ /* 0x042fe20000041808 */
[----:B------:R-:W-:Y:S02]  /*11d20*/  FFMA.FTZ R24, R58, UR10, -R65 ;  /* 0x0000000a3a187c23 */ /* 0x000fe40008010841 */
[----:B------:R-:W1:Y:S01]  /*11d30*/  MUFU.EX2 R62, R62 ;  /* 0x0000003e003e7308 */ /* 0x000e620000000800 */
[----:B-----5:R-:W-:Y:S02]  /*11d40*/  FADD.FTZ R55, R32, R55 ;  /* 0x0000003720377221 */ /* 0x020fe40000010000 */
[C---:B------:R-:W-:Y:S05]  /*11d50*/  HMMA.16816.F32.BF16 R12, R4.reuse, R26, R12 ;  /* 0x0000001a040c723c */ /* 0x040fea000004180c */
[----:B------:R-:W3:Y:S01]  /*11d60*/  MUFU.EX2 R216, R216 ;  /* 0x000000d800d87308 */ /* 0x000ee20000000800 */
[----:B------:R-:W-:Y:S01]  /*11d70*/  HMMA.16816.F32.BF16 R28, R4, R22, R28 ;  /* 0x00000016041c723c */ /* 0x000fe2000004181c */
[----:B--2---:R-:W-:-:S06]  /*11d80*/  FADD.FTZ R47, R42, R47 ;  /* 0x0000002f2a2f7221 */ /* 0x004fcc0000010000 */
[----:B------:R-:W2:Y:S01]  /*11d90*/  MUFU.EX2 R33, R33 ;  /* 0x0000002100217308 */ /* 0x000ea20000000800 */
[----:B------:R-:W-:Y:S01]  /*11da0*/  F2FP.BF16.F32.PACK_AB R4, R42, R36 ;  /* 0x000000242a04723e */ /* 0x000fe200000010ff */
[----:B-1----:R-:W-:-:S06]  /*11db0*/  FADD.FTZ R47, R62, R47 ;  /* 0x0000002f3e2f7221 */ /* 0x002fcc0000010000 */
        /* <DEDUP_REMOVED lines=13> */
[----:B------:R-:W-:Y:S05]  /*11e90*/  @!P0 BRA `(.L_x_2117) ;  /* 0x0000006c007c8947 */ /* 0x000fea0003800000 */
[----:B------:R-:W-:Y:S01]  /*11ea0*/  PLOP3.LUT P0, PT, PT, PT, UP1, 0x40, 0x0 ;  /* 0x000000000000781c */ /* 0x000fe20003f0e818 */
[----:B------:R-:W-:-:S04]  /*11eb0*/  DEPBAR.LE SB0, 0x0 ;  /* 0x000080000000791a */ /* 0x000fc80000000000 */
[----:B------:R-:W-:Y:S01]  /*11ec0*/  UIADD3 UR8, UR22, -0x2, URZ ;  /* 0xfffffffe16087890 */ /* 0x000fe2000fffe03f */
[----:B------:R-:W-:Y:S07]  /*11ed0*/  BAR.SYNC.DEFER_BLOCKING 0x0 ;  /* 0x0000000000007b1d */ /* 0x000fee0000010000 */
[----:B------:R-:W-:Y:S05]  /*11ee0*/  @P0 BRA `(.L_x_2118) ;  /* 0x0000000400000947 */ /* 0x000fea0003800000 */
[----:B------:R-:W1:Y:S01]  /*11ef0*/  LDC R5, c[0x0][0x380] ;  /* 0x0000e000ff057b82 */ /* 0x000e620000000800 */
[----:B------:R-:W-:Y:S01]  /*11f00*/  USHF.L.U32 UR4, UR8, 0x8, URZ ;  /* 0x0000000808047899 */ /* 0x000fe2000800063f */
[----:B------:R-:W-:-:S03]  /*11f10*/  ULDC.64 UR10, c[0x0][0x250] ;  /* 0x00009400000a7ab9 */ /* 0x000fc60000000a00 */
[----:B------:R-:W-:Y:S02]  /*11f20*/  UIADD3 UR9, UR4, 0x100, URZ ;  /* 0x0000010004097890 */ /* 0x000fe4000fffe03f */
[----:B------:R-:W-:-:S04]  /*11f30*/  MOV R7, UR4 ;  /* 0x0000000400077c02 */ /* 0x000fc80008000f00 */
[----:B------:R-:W-:Y:S01]  /*11f40*/  IMAD.U32 R9, RZ, RZ, UR9 ;  /* 0x00000009ff097e24 */ /* 0x000fe2000f8e00ff */
[----:B------:R-:W-:-:S04]  /*11f50*/  IABS R7, R7 ;  /* 0x0000000700077213 */ /* 0x000fc80000000000 */
        /* <DEDUP_REMOVED lines=57> */
.L_x_2118:
[----:B------:R-:W1:Y:S02]  /*122f0*/  LDC R8, c[0x0][0x250] ;  /* 0x00009400ff087b82 */ /* 0x000e640000000800 */
[----:B-1----:R-:W-:-:S05]  /*12300*/  IMAD.SHL.U32 R10, R8, 0x100, RZ ;  /* 0x00000100080a7824 */ /* 0x002fca00078e00ff */
[----:B------:R-:W-:-:S04]  /*12310*/  IADD3 R10, -R10, RZ, RZ ;  /* 0x000000ff0a0a7210 */ /* 0x000fc80007ffe1ff */
[----:B------:R-:W-:-:S07]  /*12320*/  SHF.R.S32.HI R9, RZ, 0x1f, R10 ;  /* 0x0000001fff097819 */ /* 0x000fce000001140a */
.L_x_2119:
[----:B------:R-:W-:Y:S01]  /*12330*/  ULDC UR4, c[0x0][0x2d0] ;  /* 0x0000b40000047ab9 */ /* 0x000fe20000000800 */
[----:B------:R-:W-:Y:S01]  /*12340*/  LEA R193, P0, R10, R193, 0x1 ;  /* 0x000000c10ac17211 */ /* 0x000fe200078008ff */
[----:B------:R-:W-:Y:S01]  /*12350*/  UISETP.GE.AND UP0, UPT, UR22, 0x3, UPT ;  /* 0x000000031600788c */ /* 0x000fe2000bf06270 */
[----:B------:R-:W-:Y:S01]  /*12360*/  ISETP.GE.AND P1, PT, R196, UR4, PT ;  /* 0x00000004c4007c0c */ /* 0x000fe2000bf26270 */
[----:B------:R-:W-:Y:S01]  /*12370*/  USHF.L.U32 UR4, UR8, 0x8, URZ ;  /* 0x0000000808047899 */ /* 0x000fe2000800063f */
[----:B------:R-:W-:-:S11]  /*12380*/  LEA.HI.X R192, R10, R192, R9, 0x1, P0 ;  /* 0x000000c00ac07211 */ /* 0x000fd600000f0c09 */
[----:B------:R-:W1:Y:S01]  /*12390*/  @!P1 LDC R12, c[0x0][0x254] ;  /* 0x00009500ff0c9b82 */ /* 0x000e620000000800 */
[-C--:B------:R-:W-:Y:S01]  /*123a0*/  @!P1 IADD3 R5, P2, P0, R10, R104.reuse, R222 ;  /* 0x000000680a059210 */ /* 0x080fe2000785e0de */
[----:B------:R-:W-:Y:S01]  /*123b0*/  @!P1 IMAD.MOV.U32 R6, RZ, RZ, R193 ;  /* 0x000000ffff069224 */ /* 0x000fe200078e00c1 */
[----:B------:R-:W-:Y:S01]  /*123c0*/  @P1 STS [R243+0x5000], RZ ;  /* 0x005000fff3001388 */ /* 0x000fe20000000800 */
[----:B------:R-:W-:Y:S01]  /*123d0*/  @!P1 IMAD.MOV.U32 R7, RZ, RZ, R192 ;  /* 0x000000ffff079224 */ /* 0x000fe200078e00c0 */
[----:B------:R-:W-:Y:S01]  /*123e0*/  @!P1 IADD3.X R4, R9, R103, R221, P2, P0 ;  /* 0x0000006709049210 */ /* 0x000fe200017e04dd */
[----:B------:R-:W-:Y:S01]  /*123f0*/  @!P1 IMAD.MOV.U32 R102, RZ, RZ, R104 ;  /* 0x000000ffff669224 */ /* 0x000fe200078e0068 */
[C---:B------:R-:W-:Y:S01]  /*12400*/  @!P1 LEA R16, P2, R5.reuse, UR12, 0x1 ;  /* 0x0000000c05109c11 */ /* 0x040fe2000f8408ff */
[----:B------:R-:W2:Y:S01]  /*12410*/  @!P1 LDC R11, c[0x0][0x254] ;  /* 0x00009500ff0b9b82 */ /* 0x000ea20000000800 */
[C---:B------:R-:W-:Y:S01]  /*12420*/  @!P1 LEA R13, P0, R8.reuse, R104, 0x6 ;  /* 0x00000068080d9211 */ /* 0x040fe200078030ff */
[----:B------:R-:W-:Y:S01]  /*12430*/  @P1 STS [R243+0x5004], RZ ;  /* 0x005004fff3001388 */ /* 0x000fe20000000800 */
[----:B------:R-:W-:Y:S01]  /*12440*/  @!P1 LEA.HI.X R17, R5, UR13, R4, 0x1, P2 ;  /* 0x0000000d05119c11 */ /* 0x000fe200090f0c04 */
[----:B------:R-:W-:Y:S01]  /*12450*/  @!P1 IMAD.WIDE.U32 R18, R8, 0x60, R102 ;  /* 0x0000006008129825 */ /* 0x000fe200078e0066 */
[----:B------:R-:W-:Y:S01]  /*12460*/  @!P1 IADD3 R13, P2, R10, R13, RZ ;  /* 0x0000000d0a0d9210 */ /* 0x000fe20007f5e0ff */
[----:B------:R-:W-:Y:S02]  /*12470*/  @P1 STS.64 [R243+0x5008], RZ ;  /* 0x005008fff3001388 */ /* 0x000fe40000000a00 */
[----:B------:R-:W3:Y:S02]  /*12480*/  @!P1 LDC R5, c[0x0][0x254] ;  /* 0x00009500ff059b82 */ /* 0x000ee40000000800 */
[----:B------:R-:W-:Y:S01]  /*12490*/  @!PT LDS RZ, [RZ] ;  /* 0x00000000fffff984 */ /* 0x000fe20000000800 */
[----:B------:R-:W-:Y:S01]  /*124a0*/  @!PT LDS RZ, [RZ] ;  /* 0x00000000fffff984 */ /* 0x000fe20000000800 */
[----:B------:R-:W-:Y:S01]  /*124b0*/  @!PT LDS RZ, [RZ] ;  /* 0x00000000fffff984 */ /* 0x000fe20000000800 */
[----:B------:R4:W-:Y:S04]  /*124c0*/  @!P1 LDGSTS.E.BYPASS.LTC128B.128 [R243+0x5000], desc[UR6][R6.64] ;  /* 0x0500000006f39fae */ /* 0x0009e8000b901d46 */
[----:B------:R-:W-:Y:S01]  /*124d0*/  @P1 STS.128 [R243+0x5800], RZ ;  /* 0x005800fff3001388 */ /* 0x000fe20000000c00 */
[----:B-1----:R-:W-:Y:S01]  /*124e0*/  @!P1 LEA.HI.X R12, R8, R103, R12, 0x6, P0 ;  /* 0x00000067080c9211 */ /* 0x002fe200000f340c */
[----:B------:R-:W1:Y:S01]  /*124f0*/  @!P1 LDC R4, c[0x0][0x254] ;  /* 0x00009500ff049b82 */ /* 0x000e620000000800 */
[----:B------:R-:W-:Y:S01]  /*12500*/  @!P1 LEA R14, P0, R13, UR12, 0x1 ;  /* 0x0000000c0d0e9c11 */ /* 0x000fe2000f8008ff */
[----:B------:R-:W-:Y:S01]  /*12510*/  @!PT LDS RZ, [RZ] ;  /* 0x00000000fffff984 */ /* 0x000fe20000000800 */
[----:B------:R-:W-:Y:S01]  /*12520*/  @!PT LDS RZ, [RZ] ;  /* 0x00000000fffff984 */ /* 0x000fe20000000800 */
[----:B------:R-:W-:Y:S01]  /*12530*/  @!PT LDS RZ, [RZ] ;  /* 0x00000000fffff984 */ /* 0x000fe20000000800 */
[----:B------:R5:W-:Y:S02]  /*12540*/  @!P1 LDGSTS.E.BYPASS.LTC128B.128 [R243+0x5800], desc[UR6][R16.64] ;  /* 0x0580000010f39fae */ /* 0x000be4000b901d46 */
[----:B------:R-:W-:-:S02]  /*12550*/  @!P1 IMAD.X R12, R9, 0x1, R12, P2 ;  /* 0x00000001090c9824 */ /* 0x000fc400010e060c */
[----:B------:R-:W-:Y:S01]  /*12560*/  @P1 STS.128 [R243+0x6000], RZ ;  /* 0x006000fff3001388 */ /* 0x000fe20000000c00 */
[----:B--2---:R-:W-:Y:S02]  /*12570*/  @!P1 IMAD R11, R11, 0x60, RZ ;  /* 0x000000600b0b9824 */ /* 0x004fe400078e02ff */
[----:B------:R-:W-:Y:S02]  /*12580*/  @!P1 LEA.HI.X R15, R13, UR13, R12, 0x1, P0 ;  /* 0x0000000d0d0f9c11 */ /* 0x000fe400080f0c0c */
[----:B------:R-:W-:Y:S01]  /*12590*/  @!P1 IADD3 R13, P0, R10, R18, RZ ;  /* 0x000000120a0d9210 */ /* 0x000fe20007f1e0ff */
[----:B------:R-:W-:Y:S02]  /*125a0*/  @!P1 IMAD.MOV.U32 R18, RZ, RZ, R104 ;  /* 0x000000ffff129224 */ /* 0x000fe400078e0068 */
[----:B------:R-:W-:Y:S01]  /*125b0*/  @!PT LDS RZ, [RZ] ;  /* 0x00000000fffff984 */ /* 0x000fe20000000800 */
[----:B------:R-:W-:Y:S01]  /*125c0*/  @!PT LDS RZ, [RZ] ;  /* 0x00000000fffff984 */ /* 0x000fe20000000800 */
[----:B------:R-:W-:Y:S01]  /*125d0*/  @!PT LDS RZ, [RZ] ;  /* 0x00000000fffff984 */ /* 0x000fe20000000800 */
[----:B------:R2:W-:Y:S01]  /*125e0*/  @!P1 LDGSTS.E.BYPASS.LTC128B.128 [R243+0x6000], desc[UR6][R14.64] ;  /* 0x060000000ef39fae */ /* 0x0005e2000b901d46 */
[----:B------:R-:W-:Y:S01]  /*125f0*/  @!P1 IADD3.X R11, R9, R19, R11, P0, !PT ;  /* 0x00000013090b9210 */ /* 0x000fe200007fe40b */
[----:B------:R-:W-:Y:S01]  /*12600*/  @!P1 IMAD.MOV.U32 R19, RZ, RZ, R103 ;  /* 0x000000ffff139224 */ /* 0x000fe200078e0067 */
[----:B------:R-:W-:Y:S01]  /*12610*/  @!P1 LEA R12, P0, R13, UR12, 0x1 ;  /* 0x0000000c0d0c9c11 */ /* 0x000fe2000f8008ff */
[----:B---3--:R-:W-:Y:S01]  /*12620*/  @!P1 IMAD R5, R5, 0xc0, RZ ;  /* 0x000000c005059824 */ /* 0x008fe200078e02ff */
[----:B------:R-:W-:Y:S01]  /*12630*/  @P1 STS.128 [R243+0x6800], RZ ;  /* 0x006800fff3001388 */ /* 0x000fe20000000c00 */
[----:B----4-:R-:W3:Y:S01]  /*12640*/  @!P1 LDC R7, c[0x0][0x254] ;  /* 0x00009500ff079b82 */ /* 0x010ee20000000800 */
[----:B------:R-:W-:Y:S01]  /*12650*/  @!P1 LEA.HI.X R13, R13, UR13, R11, 0x1, P0 ;  /* 0x0000000d0d0d9c11 */ /* 0x000fe200080f0c0b */
[C---:B------:R-:W-:Y:S01]  /*12660*/  @!P1 IMAD.WIDE.U32 R18, R8.reuse, 0xa0, R18 ;  /* 0x000000a008129825 */ /* 0x040fe200078e0012 */
[----:B------:R-:W-:-:S03]  /*12670*/  @!P1 LEA R11, P0, R8, R104, 0x7 ;  /* 0x00000068080b9211 */ /* 0x000fc600078038ff */
[----:B-1----:R-:W-:Y:S01]  /*12680*/  @!P1 IMAD R4, R4, 0xe0, RZ ;  /* 0x000000e004049824 */ /* 0x002fe200078e02ff */
[----:B------:R-:W-:Y:S01]  /*12690*/  @!PT LDS RZ, [RZ] ;  /* 0x00000000fffff984 */ /* 0x000fe20000000800 */
[----:B------:R-:W-:Y:S01]  /*126a0*/  @!PT LDS RZ, [RZ] ;  /* 0x00000000fffff984 */ /* 0x000fe20000000800 */
[----:B------:R-:W-:Y:S01]  /*126b0*/  @!PT LDS RZ, [RZ] ;  /* 0x00000000fffff984 */ /* 0x000fe20000000800 */
[----:B------:R-:W-:Y:S01]  /*126c0*/  @!P1 LDGSTS.E.BYPASS.LTC128B.128 [R243+0x6800], desc[UR6][R12.64] ;  /* 0x068000000cf39fae */ /* 0x000fe2000b901d46 */
[----:B------:R-:W1:Y:S01]  /*126d0*/  @!P1 LDC R6, c[0x0][0x254] ;  /* 0x00009500ff069b82 */ /* 0x000e620000000800 */
[----:B-----5:R-:W-:Y:S02]  /*126e0*/  @!P1 IMAD.MOV.U32 R16, RZ, RZ, R104 ;  /* 0x000000ffff109224 */ /* 0x020fe400078e0068 */
[----:B------:R-:W-:Y:S01]  /*126f0*/  @!P1 IMAD.MOV.U32 R17, RZ, RZ, R103 ;  /* 0x000000ffff119224 */ /* 0x000fe200078e0067 */
[----:B------:R-:W-:Y:S01]  /*12700*/  @P1 STS.128 [R243+0x7000], RZ ;  /* 0x007000fff3001388 */ /* 0x000fe20000000c00 */
[----:B------:R-:W-:-:S03]  /*12710*/  @!P1 IMAD.WIDE.U32 R16, R8, 0xc0, R16 ;  /* 0x000000c008109825 */ /* 0x000fc600078e0010 */
[----:B------:R-:W-:Y:S01]  /*12720*/  @!P1 IADD3 R16, P2, R10, R16, RZ ;  /* 0x000000100a109210 */ /* 0x000fe20007f5e0ff */
[----:B--2---:R-:W-:Y:S02]  /*12730*/  @!P1 IMAD.MOV.U32 R14, RZ, RZ, R104 ;  /* 0x000000ffff0e9224 */ /* 0x004fe400078e0068 */
[----:B------:R-:W-:Y:S01]  /*12740*/  @!P1 IMAD.MOV.U32 R15, RZ, RZ, R103 ;  /* 0x000000ffff0f9224 */ /* 0x000fe200078e0067 */
[----:B---3--:R-:W-:Y:S02]  /*12750*/  @!P1 LEA.HI.X R7, R8, R103, R7, 0x7, P0 ;  /* 0x0000006708079211 */ /* 0x008fe400000f3c07 */
[----:B------:R-:W-:Y:S01]  /*12760*/  @!P1 IADD3 R11, P0, R10, R11, RZ ;  /* 0x0000000b0a0b9210 */ /* 0x000fe20007f1e0ff */
[----:B------:R-:W-:Y:S01]  /*12770*/  @!P1 IMAD.WIDE.U32 R14, R8, 0xe0, R14 ;  /* 0x000000e0080e9825 */ /* 0x000fe200078e000e */
[C---:B------:R-:W-:Y:S02]  /*12780*/  @!P1 IADD3 R8, P3, R10.reuse, R18, RZ ;  /* 0x000000120a089210 */ /* 0x040fe40007f7e0ff */
[----:B------:R-:W-:Y:S01]  /*12790*/  @!P1 LEA R20, P4, R11, UR12, 0x1 ;  /* 0x0000000c0b149c11 */ /* 0x000fe2000f8808ff */
[C---:B------:R-:W-:Y:S01]  /*127a0*/  @!P1 IMAD.X R7, R9.reuse, 0x1, R7, P0 ;  /* 0x0000000109079824 */ /* 0x040fe200000e0607 */
[----:B------:R-:W-:Y:S01]  /*127b0*/  @!P1 IADD3 R10, P0, R10, R14, RZ ;  /* 0x0000000e0a0a9210 */ /* 0x000fe20007f1e0ff */
[----:B-1----:R-:W-:Y:S01]  /*127c0*/  @!P1 IMAD R6, R6, 0xa0, RZ ;  /* 0x000000a006069824 */ /* 0x002fe200078e02ff */
[----:B------:R-:W-:-:S02]  /*127d0*/  @!P1 IADD3.X R5, R9, R5, R17, P2, !PT ;  /* 0x0000000509059210 */ /* 0x000fc400017fe411 */
[----:B------:R-:W-:Y:S02]  /*127e0*/  @!P1 LEA.HI.X R21, R11, UR13, R7, 0x1, P4 ;  /* 0x0000000d0b159c11 */ /* 0x000fe4000a0f0c07 */
[C---:B------:R-:W-:Y:S02]  /*127f0*/  @!P1 IADD3.X R6, R9.reuse, R19, R6, P3, !PT ;  /* 0x0000001309069210 */ /* 0x040fe40001ffe406 */
[----:B------:R-:W-:Y:S01]  /*12800*/  @!P1 LEA R22, P3, R8, UR12, 0x1 ;  /* 0x0000000c08169c11 */ /* 0x000fe2000f8608ff */
[----:B------:R-:W-:Y:S01]  /*12810*/  @!PT LDS RZ, [RZ] ;  /* 0x00000000fffff984 */ /* 0x000fe20000000800 */
[----:B------:R-:W-:Y:S01]  /*12820*/  @!PT LDS RZ, [RZ] ;  /* 0x00000000fffff984 */ /* 0x000fe20000000800 */
[----:B------:R-:W-:Y:S01]  /*12830*/  @!PT LDS RZ, [RZ] ;  /* 0x00000000fffff984 */ /* 0x000fe20000000800 */
[----:B------:R-:W-:Y:S01]  /*12840*/  @!P1 LDGSTS.E.BYPASS.LTC128B.128 [R243+0x7000], desc[UR6][R20.64] ;  /* 0x0700000014f39fae */ /* 0x000fe2000b901d46 */
[----:B------:R-:W-:Y:S02]  /*12850*/  @!P1 LEA R18, P2, R16, UR12, 0x1 ;  /* 0x0000000c10129c11 */ /* 0x000fe4000f8408ff */
[----:B------:R-:W-:Y:S01]  /*12860*/  @!P1 IADD3.X R4, R9, R15, R4, P0, !PT ;  /* 0x0000000f09049210 */ /* 0x000fe200007fe404 */
[----:B------:R-:W-:Y:S01]  /*12870*/  @P1 STS.128 [R243+0x7800], RZ ;  /* 0x007800fff3001388 */ /* 0x000fe20000000c00 */
        /* <DEDUP_REMOVED lines=19> */
[----:B------:R-:W3:Y:S04]  /*129b0*/  LDSM.16.M88.4 R28, [R213+0x2c00] ;  /* 0x002c0000d51c783b */ /* 0x000ee80000000200 */
[----:B-1----:R-:W1:Y:S04]  /*129c0*/  LDSM.16.M88.4 R20, [R213+0x3000] ;  /* 0x00300000d514783b */ /* 0x002e680000000200 */
[----:B------:R-:W-:Y:S04]  /*129d0*/  LDSM.16.M88.4 R184, [R214] ;  /* 0x00000000d6b8783b */ /* 0x000fe80000000200 */
[----:B------:R-:W4:Y:S04]  /*129e0*/  LDSM.16.M88.4 R140, [R205] ;  /* 0x00000000cd8c783b */ /* 0x000f280000000200 */
[----:B------:R-:W-:Y:S04]  /*129f0*/  LDSM.16.M88.4 R4, [R213+0x3800] ;  /* 0x00380000d504783b */ /* 0x000fe80000000200 */
[----:B--2---:R-:W2:Y:S04]  /*12a00*/  LDSM.16.M88.4 R12, [R213+0x3400] ;  /* 0x00340000d50c783b */ /* 0x004ea80000000200 */
[----:B------:R-:W5:Y:S04]  /*12a10*/  LDSM.16.M88.4 R68, [R213+0x3c00] ;  /* 0x003c0000d544783b */ /* 0x000f680000000200 */
[----:B------:R-:W5:Y:S04]  /*12a20*/  LDSM.16.M88.4 R60, [R213+0x4000] ;  /* 0x00400000d53c783b */ /* 0x000f680000000200 */
[----:B------:R-:W5:Y:S04]  /*12a30*/  LDSM.16.M88.4 R52, [R213+0x4400] ;  /* 0x00440000d534783b */ /* 0x000f680000000200 */
[----:B------:R-:W5:Y:S04]  /*12a40*/  LDSM.16.M88.4 R44, [R213+0x4800] ;  /* 0x00480000d52c783b */ /* 0x000f680000000200 */
[----:B------:R-:W5:Y:S01]  /*12a50*/  LDSM.16.M88.4 R124, [R213+0x1000] ;  /* 0x00100000d57c783b */ /* 0x000f620000000200 */
[C---:B---3--:R-:W-:Y:S03]  /*12a60*/  HMMA.16816.F32.BF16 R32, R36.reuse, R28, RZ ;  /* 0x0000001c2420723c */ /* 0x048fe600000418ff */
[----:B------:R-:W3:Y:S03]  /*12a70*/  LDSM.16.M88.4 R116, [R213+0x1400] ;  /* 0x00140000d574783b */ /* 0x000ee60000000200 */
[C---:B------:R-:W-:Y:S01]  /*12a80*/  HMMA.16816.F32.BF16 R28, R36.reuse, R30, RZ ;  /* 0x0000001e241c723c */ /* 0x040fe200000418ff */
[----:B------:R-:W3:Y:S04]  /*12a90*/  LDSM.16.M88.4 R108, [R213+0x1800] ;  /* 0x00180000d56c783b */ /* 0x000ee80000000200 */
[----:B------:R-:W3:Y:S01]  /*12aa0*/  LDSM.16.M88.4 R100, [R213+0x1c00] ;  /* 0x001c0000d564783b */ /* 0x000ee20000000200 */
[C---:B-1----:R-:W-:Y:S03]  /*12ab0*/  HMMA.16816.F32.BF16 R24, R36.reuse, R20, RZ ;  /* 0x000000142418723c */ /* 0x042fe600000418ff */
[----:B------:R-:W1:Y:S03]  /*12ac0*/  LDSM.16.M88.4 R92, [R213+0x2000] ;  /* 0x00200000d55c783b */ /* 0x000e660000000200 */
[----:B------:R-:W-:Y:S01]  /*12ad0*/  HMMA.16816.F32.BF16 R20, R36, R22, RZ ;  /* 0x000000162414723c */ /* 0x000fe200000418ff */
[----:B------:R-:W1:Y:S04]  /*12ae0*/  LDSM.16.M88.4 R84, [R213+0x2400] ;  /* 0x00240000d554783b */ /* 0x000e680000000200 */
[----:B------:R-:W1:Y:S01]  /*12af0*/  LDSM.16.M88.4 R76, [R213+0x2800] ;  /* 0x00280000d54c783b */ /* 0x000e620000000200 */
[C---:B----4-:R-:W-:Y:S03]  /*12b00*/  HMMA.16816.F32.BF16 R32, R184.reuse, R140, R32 ;  /* 0x0000008cb820723c */ /* 0x050fe60000041820 */
[----:B------:R-:W4:Y:S03]  /*12b10*/  LDSM.16.M88.4 R144, [R213+0x4c00] ;  /* 0x004c0000d590783b */ /* 0x000f260000000200 */
[----:B------:R-:W-:Y:S01]  /*12b20*/  HMMA.16816.F32.BF16 R28, R184, R142, R28 ;  /* 0x0000008eb81c723c */ /* 0x000fe2000004181c */
[----:B------:R-:W4:Y:S04]  /*12b30*/  LDSM.16.M88.4 R136, [R204] ;  /* 0x00000000cc88783b */ /* 0x000f280000000200 */
[----:B------:R-:W4:Y:S01]  /*12b40*/  LDSM.16.M88.4 R140, [R198] ;  /* 0x00000000c68c783b */ /* 0x000f220000000200 */
[C---:B--2---:R-:W-:Y:S03]  /*12b50*/  HMMA.16816.F32.BF16 R16, R36.reuse, R12, RZ ;  /* 0x0000000c2410723c */ /* 0x044fe600000418ff */
[----:B------:R-:W2:Y:S03]  /*12b60*/  LDSM.16.M88.4 R156, [R203] ;  /* 0x00000000cb9c783b */ /* 0x000ea60000000200 */
[C---:B------:R-:W-:Y:S01]  /*12b70*/  HMMA.16816.F32.BF16 R8, R36.reuse, R4, RZ ;  /* 0x000000042408723c */ /* 0x040fe200000418ff */
[----:B------:R-:W2:Y:S04]  /*12b80*/  LDSM.16.M88.4 R188, [R202] ;  /* 0x00000000cabc783b */ /* 0x000ea80000000200 */
[----:B------:R-:W-:Y:S01]  /*12b90*/  LDSM.16.M88.4 R152, [R201] ;  /* 0x00000000c998783b */ /* 0x000fe20000000200 */
[C---:B-----5:R-:W-:Y:S03]  /*12ba0*/  HMMA.16816.F32.BF16 R72, R36.reuse, R68, RZ ;  /* 0x000000442448723c */ /* 0x060fe600000418ff */
[----:B------:R-:W-:Y:S03]  /*12bb0*/  LDSM.16.M88.4 R148, [R200] ;  /* 0x00000000c894783b */ /* 0x000fe60000000200 */
[C---:B------:R-:W-:Y:S01]  /*12bc0*/  HMMA.16816.F32.BF16 R64, R36.reuse, R60, RZ ;  /* 0x0000003c2440723c */ /* 0x040fe200000418ff */
[----:B------:R-:W-:Y:S04]  /*12bd0*/  LDSM.16.M88.4 R180, [R212] ;  /* 0x00000000d4b4783b */ /* 0x000fe80000000200 */
        /* <DEDUP_REMOVED lines=8> */
[C---:B---3--:R-:W-:Y:S01]  /*12c60*/  HMMA.16816.F32.BF16 R120, R36.reuse, R116, RZ ;  /* 0x000000742478723c */ /* 0x048fe200000418ff */
[----:B------:R-:W0:Y:S05]  /*12c70*/  LDGDEPBAR ;  /* 0x00000000000079af */ /* 0x000e2a0000000000 */
        /* <DEDUP_REMOVED lines=23> */
[----:B------:R-:W3:Y:S05]  /*12df0*/  LDSM.16.M88.4 R136, [R3] ;  /* 0x000000000388783b */ /* 0x000eea0000000200 */
[C---:B------:R-:W-:Y:S06]  /*12e00*/  HMMA.16816.F32.BF16 R44, R184.reuse, R142, R44 ;  /* 0x0000008eb82c723c */ /* 0x040fec000004182c */
[----:B--2---:R-:W-:Y:S01]  /*12e10*/  HMMA.16816.F32.BF16 R16, R184, R156, R16 ;  /* 0x0000009cb810723c */ /* 0x004fe20000041810 */
[----:B------:R-:W-:-:S05]  /*12e20*/  IMAD.SHL.U32 R142, R2, 0x2, RZ ;  /* 0x00000002028e7824 */ /* 0x000fca00078e00ff */
[----:B------:R-:W-:Y:S01]  /*12e30*/  LOP3.LUT R142, R142, 0x6, RZ, 0xc0, !PT ;  /* 0x000000068e8e7812 */ /* 0x000fe200078ec0ff */
[C---:B------:R-:W-:Y:S06]  /*12e40*/  HMMA.16816.F32.BF16 R8, R184.reuse, R188, R8 ;  /* 0x000000bcb808723c */ /* 0x040fec0000041808 */
[----:B------:R-:W-:Y:S01]  /*12e50*/  HMMA.16816.F32.BF16 R12, R184, R158, R12 ;  /* 0x0000009eb80c723c */ /* 0x000fe2000004180c */
[----:B------:R-:W2:Y:S01]  /*12e60*/  LDSM.16.M88.4 R156, [R206] ;  /* 0x00000000ce9c783b */ /* 0x000ea20000000200 */
[----:B------:R-:W-:-:S04]  /*12e70*/  DEPBAR.LE SB0, 0x0 ;  /* 0x000080000000791a */ /* 0x000fc80000000000 */
[C---:B-1----:R-:W-:Y:S06]  /*12e80*/  HMMA.16816.F32.BF16 R52, R184.reuse, R146, R52 ;  /* 0x00000092b834723c */ /* 0x042fec0000041834 */
[----:B------:R-:W-:Y:S01]  /*12e90*/  HMMA.16816.F32.BF16 R56, R184, R144, R56 ;  /* 0x00000090b838723c */ /* 0x000fe20000041838 */
[----:B------:R-:W-:-:S05]  /*12ea0*/  LOP3.LUT R146, R142, UR4, RZ, 0xfc, !PT ;  /* 0x000000048e927c12 */ /* 0x000fca000f8efcff */
[C---:B------:R-:W-:Y:S01]  /*12eb0*/  VIADD R2, R146.reuse, 0x71 ;  /* 0x0000007192027836 */ /* 0x040fe20000000000 */
[C---:B---3--:R-:W-:Y:S01]  /*12ec0*/  HMMA.16816.F32.BF16 R40, R184.reuse, R136, R40 ;  /* 0x00000088b828723c */ /* 0x048fe20000041828 */
[----:B------:R-:W-:Y:S02]  /*12ed0*/  VIADD R135, R146, 0x79 ;  /* 0x0000007992877836 */ /* 0x000fe40000000000 */
[----:B------:R-:W-:Y:S01]  /*12ee0*/  IMAD.U32 R144, RZ, RZ, UR4 ;  /* 0x00000004ff907e24 */ /* 0x000fe2000f8e00ff */
[----:B------:R-:W-:Y:S02]  /*12ef0*/  I2FP.F32.S32 R133, R2 ;  /* 0x0000000200857245 */ /* 0x000fe40000201400 */
[C---:B------:R-:W-:Y:S01]  /*12f00*/  ISETP.GE.AND P0, PT, R2.reuse, R194, PT ;  /* 0x000000c20200720c */ /* 0x040fe20003f06270 */
[C---:B------:R-:W-:Y:S01]  /*12f10*/  HMMA.16816.F32.BF16 R36, R184.reuse, R138, R36 ;  /* 0x0000008ab824723c */ /* 0x040fe20000041824 */
[----:B------:R-:W-:Y:S01]  /*12f20*/  ISETP.GE.AND P2, PT, R2, R0, PT ;  /* 0x000000000200720c */ /* 0x000fe20003f46270 */
[C---:B------:R-:W-:Y:S01]  /*12f30*/  FFMA.FTZ R33, R133.reuse, UR5, R33 ;  /* 0x0000000585217c23 */ /* 0x040fe20008010021 */
[----:B------:R-:W-:Y:S01]  /*12f40*/  I2FP.F32.S32 R2, R135 ;  /* 0x0000008700027245 */ /* 0x000fe20000201400 */
[----:B------:R-:W-:Y:S01]  /*12f50*/  FFMA.FTZ R145, R133, UR5, R35 ;  /* 0x0000000585917c23 */ /* 0x000fe20008010023 */
[----:B------:R-:W-:Y:S01]  /*12f60*/  VIADD R137, R146, 0x89 ;  /* 0x0000008992897836 */ /* 0x000fe20000000000 */
[C---:B------:R-:W-:Y:S01]  /*12f70*/  HMMA.16816.F32.BF16 R4, R184.reuse, R190, R4 ;  /* 0x000000beb804723c */ /* 0x040fe20000041804 */
[C---:B------:R-:W-:Y:S01]  /*12f80*/  ISETP.GE.AND P5, PT, R135.reuse, R194, PT ;  /* 0x000000c28700720c */ /* 0x040fe20003fa6270 */
[C---:B------:R-:W-:Y:S01]  /*12f90*/  FFMA.FTZ R35, R2.reuse, UR5, R29 ;  /* 0x0000000502237c23 */ /* 0x040fe2000801001d */
[----:B------:R-:W-:Y:S01]  /*12fa0*/  FFMA.FTZ R139, R2, UR5, R31 ;  /* 0x00000005028b7c23 */ /* 0x000fe2000801001f */
[----:B------:R-:W-:Y:S01]  /*12fb0*/  ISETP.GE.AND P4, PT, R135, R0, PT ;  /* 0x000000008700720c */ /* 0x000fe20003f86270 */
[C---:B------:R-:W-:Y:S01]  /*12fc0*/  VIADD R2, R146.reuse, 0x91 ;  /* 0x0000009192027836 */ /* 0x040fe20000000000 */
[----:B------:R-:W-:Y:S01]  /*12fd0*/  FSEL R33, R33, -INF , !P0 ;  /* 0xff80000021217808 */ /* 0x000fe20004000000 */
[C---:B------:R-:W-:Y:S01]  /*12fe0*/  VIADD R133, R146.reuse, 0x81 ;  /* 0x0000008192857836 */ /* 0x040fe20000000000 */
[----:B------:R-:W-:Y:S01]  /*12ff0*/  FSEL R145, R145, -INF , !P2 ;  /* 0xff80000091917808 */ /* 0x000fe20005000000 */
[----:B------:R-:W-:Y:S01]  /*13000*/  VIADD R135, R146, 0xa1 ;  /* 0x000000a192877836 */ /* 0x000fe20000000000 */
[C---:B------:R-:W-:Y:S01]  /*13010*/  ISETP.GE.AND P0, PT, R137.reuse, R194, PT ;  /* 0x000000c28900720c */ /* 0x040fe20003f06270 */
[----:B------:R-:W-:Y:S01]  /*13020*/  HMMA.16816.F32.BF16 R72, R184, R152, R72 ;  /* 0x00000098b848723c */ /* 0x000fe20000041848 */
[----:B------:R-:W-:-:S02]  /*13030*/  ISETP.GE.AND P2, PT, R137, R0, PT ;  /* 0x000000008900720c */ /* 0x000fc40003f46270 */
[----:B------:R-:W-:Y:S02]  /*13040*/  I2FP.F32.S32 R137, R137 ;  /* 0x0000008900897245 */ /* 0x000fe40000201400 */
[----:B------:R-:W-:Y:S01]  /*13050*/  FSEL R31, R35, -INF , !P5 ;  /* 0xff800000231f7808 */ /* 0x000fe20006800000 */
[C---:B------:R-:W-:Y:S01]  /*13060*/  HMMA.16816.F32.BF16 R68, R184.reuse, R154, R68 ;  /* 0x0000009ab844723c */ /* 0x040fe20000041844 */
[----:B------:R-:W-:Y:S01]  /*13070*/  FSEL R139, R139, -INF , !P4 ;  /* 0xff8000008b8b7808 */ /* 0x000fe20006000000 */
[C---:B------:R-:W-:Y:S01]  /*13080*/  FFMA.FTZ R21, R137.reuse, UR5, R21 ;  /* 0x0000000589157c23 */ /* 0x040fe20008010015 */
[C---:B------:R-:W-:Y:S01]  /*13090*/  ISETP.GE.AND P5, PT, R2.reuse, R194, PT ;  /* 0x000000c20200720c */ /* 0x040fe20003fa6270 */
[----:B------:R-:W-:Y:S01]  /*130a0*/  FFMA.FTZ R137, R137, UR5, R23 ;  /* 0x0000000589897c23 */ /* 0x000fe20008010017 */
[----:B------:R-:W-:Y:S01]  /*130b0*/  ISETP.GE.AND P4, PT, R2, R0, PT ;  /* 0x000000000200720c */ /* 0x000fe20003f86270 */
[C---:B------:R-:W-:Y:S01]  /*130c0*/  HMMA.16816.F32.BF16 R64, R184.reuse, R148, R64 ;  /* 0x00000094b840723c */ /* 0x040fe20000041840 */
[----:B------:R-:W-:Y:S01]  /*130d0*/  I2FP.F32.S32 R2, R2 ;  /* 0x0000000200027245 */ /* 0x000fe20000201400 */
[----:B------:R-:W-:Y:S01]  /*130e0*/  IMAD.U32 R154, RZ, RZ, UR4 ;  /* 0x00000004ff9a7e24 */ /* 0x000fe2000f8e00ff */
[----:B------:R-:W-:Y:S01]  /*130f0*/  I2FP.F32.S32 R29, R133 ;  /* 0x00000085001d7245 */ /* 0x000fe20000201400 */
[----:B------:R-:W-:Y:S01]  /*13100*/  IMAD.U32 R155, RZ, RZ, UR4 ;  /* 0x00000004ff9b7e24 */ /* 0x000fe2000f8e00ff */
[C---:B------:R-:W-:Y:S01]  /*13110*/  ISETP.GE.AND P6, PT, R133.reuse, R194, PT ;  /* 0x000000c28500720c */ /* 0x040fe20003fc6270 */
[C---:B------:R-:W-:Y:S01]  /*13120*/  FFMA.FTZ R17, R2.reuse, UR5, R17 ;  /* 0x0000000502117c23 */ /* 0x040fe20008010011 */
[----:B------:R-:W-:Y:S01]  /*13130*/  ISETP.GE.AND P3, PT, R133, R0, PT ;  /* 0x000000008500720c */ /* 0x000fe20003f66270 */
[C---:B------:R-:W-:Y:S01]  /*13140*/  FFMA.FTZ R25, R29.reuse, UR5, R25 ;  /* 0x000000051d197c23 */ /* 0x040fe20008010019 */
[----:B------:R-:W-:Y:S01]  /*13150*/  FFMA.FTZ R27, R29, UR5, R27 ;  /* 0x000000051d1b7c23 */ /* 0x000fe2000801001b */
[----:B------:R-:W-:Y:S01]  /*13160*/  FFMA.FTZ R2, R2, UR5, R19 ;  /* 0x0000000502027c23 */ /* 0x000fe20008010013 */
[C---:B------:R-:W-:Y:S01]  /*13170*/  VIADD R19, R146.reuse, 0x99 ;  /* 0x0000009992137836 */ /* 0x040fe20000000000 */
[----:B------:R-:W-:Y:S01]  /*13180*/  FSEL R23, R21, -INF , !P0 ;  /* 0xff80000015177808 */ /* 0x000fe20004000000 */
[C---:B------:R-:W-:Y:S01]  /*13190*/  VIADD R133, R146.reuse, 0xa9 ;  /* 0x000000a992857836 */ /* 0x040fe20000000000 */
[----:B------:R-:W-:Y:S01]  /*131a0*/  FSEL R137, R137, -INF , !P2 ;  /* 0xff80000089897808 */ /* 0x000fe20005000000 */
[C---:B------:R-:W-:Y:S01]  /*131b0*/  HMMA.16816.F32.BF16 R60, R184.reuse, R150, R60 ;  /* 0x00000096b83c723c */ /* 0x040fe2000004183c */
[C---:B------:R-:W-:Y:S01]  /*131c0*/  ISETP.GE.AND P0, PT, R135.reuse, R194, PT ;  /* 0x000000c28700720c */ /* 0x040fe20003f06270 */
[----:B------:R-:W-:Y:S01]  /*131d0*/  IMAD.U32 R153, RZ, RZ, UR4 ;  /* 0x00000004ff997e24 */ /* 0x000fe2000f8e00ff */
[----:B------:R-:W-:Y:S01]  /*131e0*/  ISETP.GE.AND P2, PT, R135, R0, PT ;  /* 0x000000008700720c */ /* 0x000fe20003f46270 */
[----:B------:R-:W-:Y:S01]  /*131f0*/  IMAD.U32 R152, RZ, RZ, UR4 ;  /* 0x00000004ff987e24 */ /* 0x000fe2000f8e00ff */
[----:B------:R-:W-:Y:S01]  /*13200*/  FSEL R147, R25, -INF , !P6 ;  /* 0xff80000019937808 */ /* 0x000fe20007000000 */
[C---:B------:R-:W-:Y:S01]  /*13210*/  HMMA.16816.F32.BF16 R48, R184.reuse, R140, R48 ;  /* 0x0000008cb830723c */ /* 0x040fe20000041830 */
[----:B------:R-:W-:Y:S01]  /*13220*/  FSEL R138, R27, -INF , !P3 ;  /* 0xff8000001b8a7808 */ /* 0x000fe20005800000 */
[----:B------:R-:W-:Y:S01]  /*13230*/  VIADD R25, R146, 0xe9 ;  /* 0x000000e992197836 */ /* 0x000fe20000000000 */
[----:B------:R-:W-:Y:S01]  /*13240*/  I2FP.F32.S32 R135, R135 ;  /* 0x0000008700877245 */ /* 0x000fe20000201400 */
[----:B------:R-:W-:Y:S01]  /*13250*/  IMAD.U32 R150, RZ, RZ, UR4 ;  /* 0x00000004ff967e24 */ /* 0x000fe2000f8e00ff */
[----:B------:R-:W-:Y:S01]  /*13260*/  FSEL R17, R17, -INF , !P5 ;  /* 0xff80000011117808 */ /* 0x000fe20006800000 */
[C---:B------:R-:W-:Y:S01]  /*13270*/  HMMA.16816.F32.BF16 R128, R184.reuse, R180, R128 ;  /* 0x000000b4b880723c */ /* 0x040fe20000041880 */
[----:B------:R-:W-:Y:S01]  /*13280*/  FSEL R2, R2, -INF , !P4 ;  /* 0xff80000002027808 */ /* 0x000fe20006000000 */
[----:B------:R-:W-:Y:S01]  /*13290*/  FFMA.FTZ R21, R135, UR5, R9 ;  /* 0x0000000587157c23 */ /* 0x000fe20008010009 */
[----:B------:R-:W-:Y:S01]  /*132a0*/  ISETP.GE.AND P6, PT, R19, R194, PT ;  /* 0x000000c21300720c */ /* 0x000fe20003fc6270 */
[----:B------:R-:W-:Y:S01]  /*132b0*/  FFMA.FTZ R135, R135, UR5, R11 ;  /* 0x0000000587877c23 */ /* 0x000fe2000801000b */
[----:B------:R-:W-:Y:S01]  /*132c0*/  ISETP.GE.AND P3, PT, R19, R0, PT ;  /* 0x000000001300720c */ /* 0x000fe20003f66270 */
[C---:B------:R-:W-:Y:S01]  /*132d0*/  VIADD R9, R146.reuse, 0xb1 ;  /* 0x000000b192097836 */ /* 0x040fe20000000000 */
[C---:B------:R-:W-:Y:S01]  /*132e0*/  ISETP.GE.AND P5, PT, R133.reuse, R194, PT ;  /* 0x000000c28500720c */ /* 0x040fe20003fa6270 */
[C---:B------:R-:W-:Y:S01]  /*132f0*/  HMMA.16816.F32.BF16 R124, R184.reuse, R182, R124 ;  /* 0x000000b6b87c723c */ /* 0x040fe2000004187c */
[----:B------:R-:W-:Y:S01]  /*13300*/  ISETP.GE.AND P4, PT, R133, R0, PT ;  /* 0x000000008500720c */ /* 0x000fe20003f86270 */
[----:B------:R-:W-:Y:S01]  /*13310*/  IMAD.U32 R181, RZ, RZ, UR4 ;  /* 0x00000004ffb57e24 */ /* 0x000fe2000f8e00ff */
[----:B------:R-:W-:Y:S01]  /*13320*/  I2FP.F32.S32 R19, R19 ;  /* 0x0000001300137245 */ /* 0x000fe20000201400 */
[----:B------:R-:W-:Y:S01]  /*13330*/  IMAD.U32 R180, RZ, RZ, UR4 ;  /* 0x00000004ffb47e24 */ /* 0x000fe2000f8e00ff */
[----:B------:R-:W-:Y:S01]  /*13340*/  I2FP.F32.S32 R133, R133 ;  /* 0x0000008500857245 */ /* 0x000fe20000201400 */
[C---:B------:R-:W-:Y:S01]  /*13350*/  HMMA.16816.F32.BF16 R120, R184.reuse, R176, R120 ;  /* 0x000000b0b878723c */ /* 0x040fe20000041878 */
[----:B------:R-:W-:Y:S01]  /*13360*/  FSEL R21, R21, -INF , !P0 ;  /* 0xff80000015157808 */ /* 0x000fe20004000000 */
[C---:B------:R-:W-:Y:S01]  /*13370*/  FFMA.FTZ R13, R19.reuse, UR5, R13 ;  /* 0x00000005130d7c23 */ /* 0x040fe2000801000d */
[----:B------:R-:W-:Y:S01]  /*13380*/  FFMA.FTZ R15, R19, UR5, R15 ;  /* 0x00000005130f7c23 */ /* 0x000fe2000801000f */
[C---:B------:R-:W-:Y:S01]  /*13390*/  FFMA.FTZ R11, R133.reuse, UR5, R5 ;  /* 0x00000005850b7c23 */ /* 0x040fe20008010005 */
[----:B------:R-:W-:Y:S01]  /*133a0*/  FFMA.FTZ R133, R133, UR5, R7 ;  /* 0x0000000585857c23 */ /* 0x000fe20008010007 */
[C---:B------:R-:W-:Y:S01]  /*133b0*/  VIADD R7, R146.reuse, 0xb9 ;  /* 0x000000b992077836 */ /* 0x040fe20000000000 */
[----:B------:R-:W-:Y:S01]  /*133c0*/  FSEL R143, R13, -INF , !P6 ;  /* 0xff8000000d8f7808 */ /* 0x000fe20007000000 */
[C---:B------:R-:W-:Y:S01]  /*133d0*/  VIADD R5, R146.reuse, 0xc1 ;  /* 0x000000c192057836 */ /* 0x040fe20000000000 */
[----:B------:R-:W-:Y:S01]  /*133e0*/  FSEL R136, R15, -INF , !P3 ;  /* 0xff8000000f887808 */ /* 0x000fe20005800000 */
[C---:B------:R-:W-:Y:S01]  /*133f0*/  VIADD R13, R146.reuse, 0xc9 ;  /* 0x000000c9920d7836 */ /* 0x040fe20000000000 */
[C---:B------:R-:W-:Y:S01]  /*13400*/  ISETP.GE.AND P6, PT, R9.reuse, R194, PT ;  /* 0x000000c20900720c */ /* 0x040fe20003fc6270 */
[C---:B------:R-:W-:Y:S01]  /*13410*/  VIADD R15, R146.reuse, 0xd1 ;  /* 0x000000d1920f7836 */ /* 0x040fe20000000000 */
[----:B------:R-:W-:Y:S01]  /*13420*/  ISETP.GE.AND P3, PT, R9, R0, PT ;  /* 0x000000000900720c */ /* 0x000fe20003f66270 */
[C---:B------:R-:W-:Y:S01]  /*13430*/  HMMA.16816.F32.BF16 R116, R184.reuse, R178, R116 ;  /* 0x000000b2b874723c */ /* 0x040fe20000041874 */
[----:B------:R-:W-:Y:S01]  /*13440*/  FSEL R135, R135, -INF , !P2 ;  /* 0xff80000087877808 */ /* 0x000fe20005000000 */
[----:B------:R-:W-:Y:S01]  /*13450*/  IMAD.U32 R183, RZ, RZ, UR4 ;  /* 0x00000004ffb77e24 */ /* 0x000fe2000f8e00ff */
[----:B------:R-:W-:Y:S01]  /*13460*/  I2FP.F32.S32 R9, R9 ;  /* 0x0000000900097245 */ /* 0x000fe20000201400 */
[----:B------:R-:W-:Y:S01]  /*13470*/  IMAD.U32 R182, RZ, RZ, UR4 ;  /* 0x00000004ffb67e24 */ /* 0x000fe2000f8e00ff */
[C---:B------:R-:W-:Y:S01]  /*13480*/  ISETP.GE.AND P0, PT, R7.reuse, R194, PT ;  /* 0x000000c20700720c */ /* 0x040fe20003f06270 */
[C---:B------:R-:W-:Y:S01]  /*13490*/  HMMA.16816.F32.BF16 R112, R184.reuse, R172, R112 ;  /* 0x000000acb870723c */ /* 0x040fe20000041870 */
[----:B------:R-:W-:Y:S01]  /*134a0*/  ISETP.GE.AND P2, PT, R7, R0, PT ;  /* 0x000000000700720c */ /* 0x000fe20003f46270 */
[----:B------:R-:W-:Y:S01]  /*134b0*/  FFMA.FTZ R73, R9, UR5, R73 ;  /* 0x0000000509497c23 */ /* 0x000fe20008010049 */
[----:B------:R-:W-:Y:S01]  /*134c0*/  FSEL R11, R11, -INF , !P5 ;  /* 0xff8000000b0b7808 */ /* 0x000fe20006800000 */
[----:B------:R-:W-:Y:S01]  /*134d0*/  FFMA.FTZ R75, R9, UR5, R75 ;  /* 0x00000005094b7c23 */ /* 0x000fe2000801004b */
[----:B------:R-:W-:Y:S01]  /*134e0*/  FSEL R133, R133, -INF , !P4 ;  /* 0xff80000085857808 */ /* 0x000fe20006000000 */
[C---:B------:R-:W-:Y:S01]  /*134f0*/  HMMA.16816.F32.BF16 R108, R184.reuse, R174, R108 ;  /* 0x000000aeb86c723c */ /* 0x040fe2000004186c */
[----:B------:R-:W-:Y:S01]  /*13500*/  I2FP.F32.S32 R7, R7 ;  /* 0x0000000700077245 */ /* 0x000fe20000201400 */
[----:B------:R-:W-:Y:S01]  /*13510*/  IMAD.U32 R179, RZ, RZ, UR4 ;  /* 0x00000004ffb37e24 */ /* 0x000fe2000f8e00ff */
[C---:B------:R-:W-:Y:S01]  /*13520*/  ISETP.GE.AND P5, PT, R5.reuse, R194, PT ;  /* 0x000000c20500720c */ /* 0x040fe20003fa6270 */
[----:B------:R-:W-:Y:S01]  /*13530*/  IMAD.U32 R178, RZ, RZ, UR4 ;  /* 0x00000004ffb27e24 */ /* 0x000fe2000f8e00ff */
[----:B------:R-:W-:Y:S01]  /*13540*/  ISETP.GE.AND P4, PT, R5, R0, PT ;  /* 0x000000000500720c */ /* 0x000fe20003f86270 */
[C---:B------:R-:W-:Y:S01]  /*13550*/  FFMA.FTZ R19, R7.reuse, UR5, R69 ;  /* 0x0000000507137c23 */ /* 0x040fe20008010045 */
[----:B------:R-:W-:Y:S01]  /*13560*/  I2FP.F32.S32 R5, R5 ;  /* 0x0000000500057245 */ /* 0x000fe20000201400 */
[----:B------:R-:W-:Y:S01]  /*13570*/  FFMA.FTZ R7, R7, UR5, R71 ;  /* 0x0000000507077c23 */ /* 0x000fe20008010047 */
[----:B------:R-:W-:Y:S01]  /*13580*/  FSEL R71, R73, -INF , !P6 ;  /* 0xff80000049477808 */ /* 0x000fe20007000000 */
[C---:B------:R-:W-:Y:S01]  /*13590*/  HMMA.16816.F32.BF16 R104, R184.reuse, R168, R104 ;  /* 0x000000a8b868723c */ /* 0x040fe20000041868 */
[----:B------:R-:W-:Y:S01]  /*135a0*/  FSEL R69, R75, -INF , !P3 ;  /* 0xff8000004b457808 */ /* 0x000fe20005800000 */
[C---:B------:R-:W-:Y:S01]  /*135b0*/  FFMA.FTZ R9, R5.reuse, UR5, R65 ;  /* 0x0000000505097c23 */ /* 0x040fe20008010041 */
[----:B------:R-:W-:Y:S01]  /*135c0*/  FFMA.FTZ R65, R5, UR5, R67 ;  /* 0x0000000505417c23 */ /* 0x000fe20008010043 */
[C---:B------:R-:W-:Y:S01]  /*135d0*/  VIADD R5, R146.reuse, 0xd9 ;  /* 0x000000d992057836 */ /* 0x040fe20000000000 */
[C---:B------:R-:W-:Y:S01]  /*135e0*/  ISETP.GE.AND P6, PT, R13.reuse, R194, PT ;  /* 0x000000c20d00720c */ /* 0x040fe20003fc6270 */
[C---:B------:R-:W-:Y:S01]  /*135f0*/  HMMA.16816.F32.BF16 R100, R184.reuse, R170, R100 ;  /* 0x000000aab864723c */ /* 0x040fe20000041864 */
[----:B------:R-:W-:Y:S01]  /*13600*/  ISETP.GE.AND P3, PT, R13, R0, PT ;  /* 0x000000000d00720c */ /* 0x000fe20003f66270 */
[----:B------:R-:W-:Y:S01]  /*13610*/  IMAD.U32 R177, RZ, RZ, UR4 ;  /* 0x00000004ffb17e24 */ /* 0x000fe2000f8e00ff */
[----:B------:R-:W-:Y:S01]  /*13620*/  I2FP.F32.S32 R13, R13 ;  /* 0x0000000d000d7245 */ /* 0x000fe20000201400 */
[----:B------:R-:W-:Y:S01]  /*13630*/  IMAD.U32 R176, RZ, RZ, UR4 ;  /* 0x00000004ffb07e24 */ /* 0x000fe2000f8e00ff */
[----:B------:R-:W-:Y:S01]  /*13640*/  FSEL R67, R7, -INF , !P2 ;  /* 0xff80000007437808 */ /* 0x000fe20005000000 */
[C---:B------:R-:W-:Y:S01]  /*13650*/  HMMA.16816.F32.BF16 R96, R184.reuse, R164, R96 ;  /* 0x000000a4b860723c */ /* 0x040fe20000041860 */
[----:B------:R-:W-:Y:S01]  /*13660*/  I2FP.F32.S32 R7, R15 ;  /* 0x0000000f00077245 */ /* 0x000fe20000201400 */
[----:B------:R-:W-:Y:S01]  /*13670*/  FFMA.FTZ R35, R13, UR5, R61 ;  /* 0x000000050d237c23 */ /* 0x000fe2000801003d */
[----:B------:R-:W-:Y:S01]  /*13680*/  FSEL R9, R9, -INF , !P5 ;  /* 0xff80000009097808 */ /* 0x000fe20006800000 */
[----:B------:R-:W-:Y:S01]  /*13690*/  FFMA.FTZ R63, R13, UR5, R63 ;  /* 0x000000050d3f7c23 */ /* 0x000fe2000801003f */
[----:B------:R-:W-:Y:S01]  /*136a0*/  FSEL R65, R65, -INF , !P4 ;  /* 0xff80000041417808 */ /* 0x000fe20006000000 */
[----:B------:R-:W-:Y:S01]  /*136b0*/  FFMA.FTZ R59, R7, UR5, R59 ;  /* 0x00000005073b7c23 */ /* 0x000fe2000801003b */
[C---:B------:R-:W-:Y:S01]  /*136c0*/  ISETP.GE.AND P5, PT, R5.reuse, R194, PT ;  /* 0x000000c20500720c */ /* 0x040fe20003fa6270 */
[C---:B------:R-:W-:Y:S01]  /*136d0*/  VIADD R13, R146.reuse, 0xe1 ;  /* 0x000000e1920d7836 */ /* 0x040fe20000000000 */
[----:B------:R-:W-:Y:S01]  /*136e0*/  ISETP.GE.AND P4, PT, R5, R0, PT ;  /* 0x000000000500720c */ /* 0x000fe20003f86270 */
[C---:B------:R-:W-:Y:S01]  /*136f0*/  HMMA.16816.F32.BF16 R92, R184.reuse, R166, R92 ;  /* 0x000000a6b85c723c */ /* 0x040fe2000004185c */
[----:B------:R-:W-:Y:S01]  /*13700*/  I2FP.F32.S32 R5, R5 ;  /* 0x0000000500057245 */ /* 0x000fe20000201400 */
[----:B------:R-:W-:Y:S01]  /*13710*/  IMAD.U32 R164, RZ, RZ, UR4 ;  /* 0x00000004ffa47e24 */ /* 0x000fe2000f8e00ff */
[----:B------:R-:W-:Y:S01]  /*13720*/  FSEL R19, R19, -INF , !P0 ;  /* 0xff80000013137808 */ /* 0x000fe20004000000 */
[----:B------:R-:W-:Y:S01]  /*13730*/  IMAD.U32 R175, RZ, RZ, UR4 ;  /* 0x00000004ffaf7e24 */ /* 0x000fe2000f8e00ff */
[C---:B------:R-:W-:Y:S01]  /*13740*/  ISETP.GE.AND P0, PT, R15.reuse, R194, PT ;  /* 0x000000c20f00720c */ /* 0x040fe20003f06270 */
[C---:B------:R-:W-:Y:S01]  /*13750*/  HMMA.16816.F32.BF16 R88, R184.reuse, R160, R88 ;  /* 0x000000a0b858723c */ /* 0x040fe20000041858 */
[----:B------:R-:W-:Y:S01]  /*13760*/  ISETP.GE.AND P2, PT, R15, R0, PT ;  /* 0x000000000f00720c */ /* 0x000fe20003f46270 */
[----:B------:R-:W-:Y:S01]  /*13770*/  FFMA.FTZ R15, R7, UR5, R57 ;  /* 0x00000005070f7c23 */ /* 0x000fe20008010039 */
[C---:B------:R-:W-:Y:S01]  /*13780*/  FFMA.FTZ R7, R5.reuse, UR5, R53 ;  /* 0x0000000505077c23 */ /* 0x040fe20008010035 */
[----:B------:R-:W-:Y:S01]  /*13790*/  FFMA.FTZ R53, R5, UR5, R55 ;  /* 0x0000000505357c23 */ /* 0x000fe20008010037 */
[----:B------:R-:W-:Y:S01]  /*137a0*/  VIADD R5, R146, 0xf1 ;  /* 0x000000f192057836 */ /* 0x000fe20000000000 */
[----:B------:R-:W-:Y:S01]  /*137b0*/  FSEL R35, R35, -INF , !P6 ;  /* 0xff80000023237808 */ /* 0x000fe20007000000 */
[C---:B------:R-:W-:Y:S01]  /*137c0*/  HMMA.16816.F32.BF16 R84, R184.reuse, R162, R84 ;  /* 0x000000a2b854723c */ /* 0x040fe20000041854 */
[----:B------:R-:W-:Y:S01]  /*137d0*/  FSEL R57, R63, -INF , !P3 ;  /* 0xff8000003f397808 */ /* 0x000fe20005800000 */
[----:B------:R-:W-:Y:S01]  /*137e0*/  IMAD.U32 R167, RZ, RZ, UR4 ;  /* 0x00000004ffa77e24 */ /* 0x000fe2000f8e00ff */
[C---:B------:R-:W-:Y:S01]  /*137f0*/  ISETP.GE.AND P6, PT, R13.reuse, R194, PT ;  /* 0x000000c20d00720c */ /* 0x040fe20003fc6270 */
[----:B------:R-:W-:Y:S01]  /*13800*/  IMAD.U32 R174, RZ, RZ, UR4 ;  /* 0x00000004ffae7e24 */ /* 0x000fe2000f8e00ff */
[----:B------:R-:W-:Y:S01]  /*13810*/  ISETP.GE.AND P3, PT, R13, R0, PT ;  /* 0x000000000d00720c */ /* 0x000fe20003f66270 */
[C---:B--2---:R-:W-:Y:S01]  /*13820*/  HMMA.16816.F32.BF16 R80, R184.reuse, R156, R80 ;  /* 0x0000009cb850723c */ /* 0x044fe20000041850 */
[----:B------:R-:W-:Y:S01]  /*13830*/  FSEL R15, R15, -INF , !P0 ;  /* 0xff8000000f0f7808 */ /* 0x000fe20004000000 */
[----:B------:R-:W-:Y:S01]  /*13840*/  IMAD.U32 R162, RZ, RZ, UR4 ;  /* 0x00000004ffa27e24 */ /* 0x000fe2000f8e00ff */
[----:B------:R-:W-:Y:S01]  /*13850*/  FSEL R55, R59, -INF , !P2 ;  /* 0xff8000003b377808 */ /* 0x000fe20005000000 */
[----:B------:R-:W-:Y:S01]  /*13860*/  IMAD.U32 R59, RZ, RZ, UR4 ;  /* 0x00000004ff3b7e24 */ /* 0x000fe2000f8e00ff */
[----:B------:R-:W-:Y:S01]  /*13870*/  I2FP.F32.S32 R13, R13 ;  /* 0x0000000d000d7245 */ /* 0x000fe20000201400 */
[----:B------:R-:W-:Y:S01]  /*13880*/  HMMA.16816.F32.BF16 R76, R184, R158, R76 ;  /* 0x0000009eb84c723c */ /* 0x000fe2000004184c */
[C---:B------:R-:W-:Y:S01]  /*13890*/  ISETP.GE.AND P0, PT, R25.reuse, R194, PT ;  /* 0x000000c21900720c */ /* 0x040fe20003f06270 */
[----:B------:R-:W-:Y:S01]  /*138a0*/  IMAD.U32 R157, RZ, RZ, UR4 ;  /* 0x00000004ff9d7e24 */ /* 0x000fe2000f8e00ff */
[----:B------:R-:W-:Y:S01]  /*138b0*/  ISETP.GE.AND P2, PT, R25, R0, PT ;  /* 0x000000001900720c */ /* 0x000fe20003f46270 */
[C---:B------:R-:W-:Y:S01]  /*138c0*/  FFMA.FTZ R27, R13.reuse, UR5, R49 ;  /* 0x000000050d1b7c23 */ /* 0x040fe20008010031 */
[----:B------:R-:W-:Y:S01]  /*138d0*/  I2FP.F32.S32 R25, R25 ;  /* 0x0000001900197245 */ /* 0x000fe20000201400 */
[----:B------:R-:W-:Y:S01]  /*138e0*/  FFMA.FTZ R13, R13, UR5, R51 ;  /* 0x000000050d0d7c23 */ /* 0x000fe20008010033 */
[----:B------:R-:W-:Y:S01]  /*138f0*/  FSEL R7, R7, -INF , !P5 ;  /* 0xff80000007077808 */ /* 0x000fe20006800000 */
[----:B------:R-:W-:Y:S01]  /*13900*/  IMAD.U32 R159, RZ, RZ, UR4 ;  /* 0x00000004ff9f7e24 */ /* 0x000fe2000f8e00ff */
[----:B------:R-:W-:Y:S01]  /*13910*/  FSEL R53, R53, -INF , !P4 ;  /* 0xff80000035357808 */ /* 0x000fe20006000000 */
[----:B------:R-:W-:Y:S01]  /*13920*/  FFMA.FTZ R29, R25, UR5, R45 ;  /* 0x00000005191d7c23 */ /* 0x000fe2000801002d */
[C---:B------:R-:W-:Y:S01]  /*13930*/  ISETP.GE.AND P5, PT, R5.reuse, R194, PT ;  /* 0x000000c20500720c */ /* 0x040fe20003fa6270 */
[----:B------:R-:W-:Y:S01]  /*13940*/  IMAD.U32 R187, RZ, RZ, UR4 ;  /* 0x00000004ffbb7e24 */ /* 0x000fe2000f8e00ff */
[----:B------:R-:W-:Y:S01]  /*13950*/  ISETP.GE.AND P4, PT, R5, R0, PT ;  /* 0x000000000500720c */ /* 0x000fe20003f86270 */
[----:B------:R-:W-:Y:S01]  /*13960*/  IMAD.U32 R186, RZ, RZ, UR4 ;  /* 0x00000004ffba7e24 */ /* 0x000fe2000f8e00ff */
[----:B------:R-:W-:Y:S01]  /*13970*/  I2FP.F32.S32 R5, R5 ;  /* 0x0000000500057245 */ /* 0x000fe20000201400 */
[----:B------:R-:W-:Y:S01]  /*13980*/  IMAD.U32 R185, RZ, RZ, UR4 ;  /* 0x00000004ffb97e24 */ /* 0x000fe2000f8e00ff */
[--C-:B------:R-:W-:Y:S01]  /*13990*/  LOP3.LUT R154, R154, 0x70, R142.reuse, 0xfe, !PT ;  /* 0x000000709a9a7812 */ /* 0x100fe200078efe8e */
[----:B------:R-:W-:Y:S01]  /*139a0*/  IMAD.U32 R184, RZ, RZ, UR4 ;  /* 0x00000004ffb87e24 */ /* 0x000fe2000f8e00ff */
[----:B------:R-:W-:Y:S01]  /*139b0*/  LOP3.LUT R159, R159, 0x78, R142, 0xfe, !PT ;  /* 0x000000789f9f7812 */ /* 0x000fe200078efe8e */
[----:B------:R-:W-:-:S02]  /*139c0*/  IMAD.U32 R51, RZ, RZ, UR4 ;  /* 0x00000004ff337e24 */ /* 0x000fc4000f8e00ff */
[C---:B------:R-:W-:Y:S01]  /*139d0*/  FFMA.FTZ R45, R5.reuse, UR5, R41 ;  /* 0x00000005052d7c23 */ /* 0x040fe20008010029 */
[----:B------:R-:W-:Y:S02]  /*139e0*/  IMAD.U32 R173, RZ, RZ, UR4 ;  /* 0x00000004ffad7e24 */ /* 0x000fe4000f8e00ff */
[----:B------:R-:W-:Y:S01]  /*139f0*/  FFMA.FTZ R5, R5, UR5, R43 ;  /* 0x0000000505057c23 */ /* 0x000fe2000801002b */
[----:B------:R-:W-:Y:S01]  /*13a00*/  IMAD.U32 R172, RZ, RZ, UR4 ;  /* 0x00000004ffac7e24 */ /* 0x000fe2000f8e00ff */
[----:B------:R-:W-:Y:S01]  /*13a10*/  FSEL R43, R29, -INF , !P0 ;  /* 0xff8000001d2b7808 */ /* 0x000fe20004000000 */
[----:B------:R-:W-:Y:S01]  /*13a20*/  IMAD.U32 R171, RZ, RZ, UR4 ;  /* 0x00000004ffab7e24 */ /* 0x000fe2000f8e00ff */
[--C-:B------:R-:W-:Y:S01]  /*13a30*/  LOP3.LUT R162, R162, 0x80, R142.reuse, 0xfe, !PT ;  /* 0x00000080a2a27812 */ /* 0x100fe200078efe8e */
        /* <DEDUP_REMOVED lines=28> */
[----:B------:R-:W-:Y:S01]  /*13c00*/  VIADD R49, R146, 0xf9 ;  /* 0x000000f992317836 */ /* 0x000fe20000000000 */
[--C-:B------:R-:W-:Y:S01]  /*13c10*/  LOP3.LUT R179, R179, 0x8, R142.reuse, 0xfe, !PT ;  /* 0x00000008b3b37812 */ /* 0x100fe200078efe8e */
[----:B------:R-:W-:Y:S01]  /*13c20*/  FFMA.FTZ R47, R25, UR5, R47 ;  /* 0x00000005192f7c23 */ /* 0x000fe2000801002f */
[----:B------:R-:W-:-:S02]  /*13c30*/  LOP3.LUT R178, R178, 0x10, R142, 0xfe, !PT ;  /* 0x00000010b2b27812 */ /* 0x000fc400078efe8e */
[--C-:B------:R-:W-:Y:S02]  /*13c40*/  LOP3.LUT R177, R177, 0x18, R142.reuse, 0xfe, !PT ;  /* 0x00000018b1b17812 */ /* 0x100fe400078efe8e */
[--C-:B------:R-:W-:Y:S02]  /*13c50*/  LOP3.LUT R176, R176, 0x20, R142.reuse, 0xfe, !PT ;  /* 0x00000020b0b07812 */ /* 0x100fe400078efe8e */
[--C-:B------:R-:W-:Y:S02]  /*13c60*/  LOP3.LUT R175, R175, 0x28, R142.reuse, 0xfe, !PT ;  /* 0x00000028afaf7812 */ /* 0x100fe400078efe8e */
[--C-:B------:R-:W-:Y:S02]  /*13c70*/  LOP3.LUT R174, R174, 0x30, R142.reuse, 0xfe, !PT ;  /* 0x00000030aeae7812 */ /* 0x100fe400078efe8e */
[--C-:B------:R-:W-:Y:S02]  /*13c80*/  LOP3.LUT R173, R173, 0x38, R142.reuse, 0xfe, !PT ;  /* 0x00000038adad7812 */ /* 0x100fe400078efe8e */
        /* <DEDUP_REMOVED lines=17> */
[----:B------:R-:W-:Y:S02]  /*13da0*/  LOP3.LUT R140, R140, 0x60, R142, 0xfe, !PT ;  /* 0x000000608c8c7812 */ /* 0x000fe400078efe8e */
[----:B------:R-:W-:-:S02]  /*13db0*/  I2FP.F32.S32 R29, R49 ;  /* 0x00000031001d7245 */ /* 0x000fc40000201400 */
[--C-:B------:R-:W-:Y:S02]  /*13dc0*/  LOP3.LUT R61, R61, 0x68, R142.reuse, 0xfe, !PT ;  /* 0x000000683d3d7812 */ /* 0x100fe400078efe8e */
[----:B------:R-:W-:Y:S02]  /*13dd0*/  LOP3.LUT R148, R148, 0xf8, R142, 0xfe, !PT ;  /* 0x000000f894947812 */ /* 0x000fe400078efe8e */
[----:B------:R-:W-:Y:S02]  /*13de0*/  LOP3.LUT R142, R142, UR4, RZ, 0xfc, !PT ;  /* 0x000000048e8e7c12 */ /* 0x000fe4000f8efcff */
[----:B------:R-:W-:Y:S02]  /*13df0*/  I2FP.F32.S32 R25, R146 ;  /* 0x0000009200197245 */ /* 0x000fe40000201400 */
[----:B------:R-:W-:Y:S01]  /*13e00*/  FSEL R41, R13, -INF , !P3 ;  /* 0xff8000000d297808 */ /* 0x000fe20005800000 */
[C---:B------:R-:W-:Y:S01]  /*13e10*/  VIADD R63, R142.reuse, 0x9 ;  /* 0x000000098e3f7836 */ /* 0x040fe20000000000 */
[----:B------:R-:W-:Y:S01]  /*13e20*/  BAR.SYNC.DEFER_BLOCKING 0x0 ;  /* 0x0000000000007b1d */ /* 0x000fe20000010000 */
[----:B------:R-:W-:Y:S01]  /*13e30*/  ISETP.GE.AND P3, PT, R49, R194, PT ;  /* 0x000000c23100720c */ /* 0x000fe20003f66270 */
[----:B------:R-:W-:Y:S01]  /*13e40*/  FFMA.FTZ R25, R25, UR5, R130 ;  /* 0x0000000519197c23 */ /* 0x000fe20008010082 */
[-C--:B------:R-:W-:Y:S01]  /*13e50*/  ISETP.GE.AND P0, PT, R49, R0.reuse, PT ;  /* 0x000000003100720c */ /* 0x080fe20003f06270 */
[----:B------:R-:W-:Y:S01]  /*13e60*/  FFMA.FTZ R49, R29, UR5, R37 ;  /* 0x000000051d317c23 */ /* 0x000fe20008010025 */
[----:B------:R-:W-:Y:S01]  /*13e70*/  VIADD R37, R142, 0x1 ;  /* 0x000000018e257836 */ /* 0x000fe20000000000 */
[----:B------:R-:W-:Y:S01]  /*13e80*/  FSEL R27, R27, -INF , !P6 ;  /* 0xff8000001b1b7808 */ /* 0x000fe20007000000 */
[----:B------:R-:W-:Y:S01]  /*13e90*/  FFMA.FTZ R29, R29, UR5, R39 ;  /* 0x000000051d1d7c23 */ /* 0x000fe20008010027 */
[----:B------:R-:W-:Y:S01]  /*13ea0*/  ISETP.GE.AND P6, PT, R146, R0, PT ;  /* 0x000000009200720c */ /* 0x000fe20003fc6270 */
[----:B------:R-:W-:Y:S01]  /*13eb0*/  VIADD R13, R142, 0x11 ;  /* 0x000000118e0d7836 */ /* 0x000fe20000000000 */
[----:B------:R-:W-:-:S02]  /*13ec0*/  FSEL R39, R47, -INF , !P2 ;  /* 0xff8000002f277808 */ /* 0x000fc40005000000 */
[----:B------:R-:W-:Y:S02]  /*13ed0*/  FSEL R45, R45, -INF , !P5 ;  /* 0xff8000002d2d7808 */ /* 0x000fe40006800000 */
[C---:B------:R-:W-:Y:S02]  /*13ee0*/  ISETP.GE.AND P2, PT, R37.reuse, R194, PT ;  /* 0x000000c22500720c */ /* 0x040fe40003f46270 */
[----:B------:R-:W-:Y:S02]  /*13ef0*/  ISETP.GE.AND P5, PT, R37, R0, PT ;  /* 0x000000002500720c */ /* 0x000fe40003fa6270 */
[-C--:B------:R-:W-:Y:S02]  /*13f00*/  I2FP.F32.S32 R73, R37.reuse ;  /* 0x0000002500497245 */ /* 0x080fe40000201400 */
[----:B------:R-:W-:Y:S02]  /*13f10*/  I2FP.F32.S32 R47, R37 ;  /* 0x00000025002f7245 */ /* 0x000fe40000201400 */
[----:B------:R-:W-:Y:S01]  /*13f20*/  FSEL R37, R5, -INF , !P4 ;  /* 0xff80000005257808 */ /* 0x000fe20006000000 */
[----:B------:R-:W-:Y:S01]  /*13f30*/  FFMA.FTZ R73, R73, UR5, R129 ;  /* 0x0000000549497c23 */ /* 0x000fe20008010081 */
[----:B------:R-:W-:Y:S01]  /*13f40*/  FSEL R25, R25, -INF , !P6 ;  /* 0xff80000019197808 */ /* 0x000fe20007000000 */
[----:B------:R-:W-:Y:S01]  /*13f50*/  FFMA.FTZ R129, R47, UR5, R131 ;  /* 0x000000052f817c23 */ /* 0x000fe20008010083 */
[C---:B------:R-:W-:Y:S01]  /*13f60*/  ISETP.GE.AND P4, PT, R63.reuse, R194, PT ;  /* 0x000000c23f00720c */ /* 0x040fe20003f86270 */
[----:B------:R-:W-:Y:S01]  /*13f70*/  VIADD R131, R142, 0x41 ;  /* 0x000000418e837836 */ /* 0x000fe20000000000 */
[----:B------:R-:W-:-:S02]  /*13f80*/  ISETP.GE.AND P6, PT, R63, R0, PT ;  /* 0x000000003f00720c */ /* 0x000fc40003fc6270 */
[-C--:B------:R-:W-:Y:S02]  /*13f90*/  I2FP.F32.S32 R5, R63.reuse ;  /* 0x0000003f00057245 */ /* 0x080fe40000201400 */
[----:B------:R-:W-:Y:S02]  /*13fa0*/  I2FP.F32.S32 R63, R63 ;  /* 0x0000003f003f7245 */ /* 0x000fe40000201400 */
[----:B------:R-:W-:Y:S01]  /*13fb0*/  I2FP.F32.S32 R75, R13 ;  /* 0x0000000d004b7245 */ /* 0x000fe20000201400 */
[----:B------:R-:W-:Y:S01]  /*13fc0*/  FFMA.FTZ R5, R5, UR5, R125 ;  /* 0x0000000505057c23 */ /* 0x000fe2000801007d */
[----:B------:R-:W-:Y:S01]  /*13fd0*/  FSEL R47, R29, -INF , !P0 ;  /* 0xff8000001d2f7808 */ /* 0x000fe20004000000 */
[----:B------:R-:W-:Y:S01]  /*13fe0*/  FFMA.FTZ R63, R63, UR5, R127 ;  /* 0x000000053f3f7c23 */ /* 0x000fe2000801007f */
[----:B------:R-:W-:Y:S01]  /*13ff0*/  FSEL R130, R73, -INF , !P2 ;  /* 0xff80000049827808 */ /* 0x000fe20005000000 */
[----:B------:R-:W-:Y:S01]  /*14000*/  FFMA.FTZ R127, R75, UR5, R121 ;  /* 0x000000054b7f7c23 */ /* 0x000fe20008010079 */
[C---:B------:R-:W-:Y:S01]  /*14010*/  VIADD R121, R142.reuse, 0x19 ;  /* 0x000000198e797836 */ /* 0x040fe20000000000 */
[----:B------:R-:W-:Y:S01]  /*14020*/  FSEL R129, R129, -INF , !P5 ;  /* 0xff80000081817808 */ /* 0x000fe20006800000 */
[----:B------:R-:W-:Y:S01]  /*14030*/  VIADD R75, R142, 0x21 ;  /* 0x000000218e4b7836 */ /* 0x000fe20000000000 */
[----:B------:R-:W-:-:S02]  /*14040*/  FSEL R49, R49, -INF , !P3 ;  /* 0xff80000031317808 */ /* 0x000fc40005800000 */
[C---:B------:R-:W-:Y:S02]  /*14050*/  ISETP.GE.AND P2, PT, R121.reuse, R194, PT ;  /* 0x000000c27900720c */ /* 0x040fe40003f46270 */
[----:B------:R-:W-:Y:S02]  /*14060*/  ISETP.GE.AND P5, PT, R121, R0, PT ;  /* 0x000000007900720c */ /* 0x000fe40003fa6270 */
[-C--:B------:R-:W-:Y:S02]  /*14070*/  I2FP.F32.S32 R29, R121.reuse ;  /* 0x00000079001d7245 */ /* 0x080fe40000201400 */
[----:B------:R-:W-:Y:S02]  /*14080*/  I2FP.F32.S32 R73, R121 ;  /* 0x0000007900497245 */ /* 0x000fe40000201400 */
[----:B------:R-:W-:Y:S01]  /*14090*/  ISETP.GE.AND P3, PT, R13, R194, PT ;  /* 0x000000c20d00720c */ /* 0x000fe20003f66270 */
[----:B------:R-:W-:Y:S01]  /*140a0*/  FFMA.FTZ R29, R29, UR5, R117 ;  /* 0x000000051d1d7c23 */ /* 0x000fe20008010075 */
[----:B------:R-:W-:Y:S01]  /*140b0*/  ISETP.GE.AND P0, PT, R13, R0, PT ;  /* 0x000000000d00720c */ /* 0x000fe20003f06270 */
[----:B------:R-:W-:Y:S01]  /*140c0*/  FFMA.FTZ R73, R73, UR5, R119 ;  /* 0x0000000549497c23 */ /* 0x000fe20008010077 */
[----:B------:R-:W-:-:S02]  /*140d0*/  FSEL R121, R5, -INF , !P4 ;  /* 0xff80000005797808 */ /* 0x000fc40006000000 */
[----:B------:R-:W-:Y:S02]  /*140e0*/  I2FP.F32.S32 R13, R13 ;  /* 0x0000000d000d7245 */ /* 0x000fe40000201400 */
[-C--:B------:R-:W-:Y:S02]  /*140f0*/  I2FP.F32.S32 R5, R75.reuse ;  /* 0x0000004b00057245 */ /* 0x080fe40000201400 */
[----:B------:R-:W-:Y:S01]  /*14100*/  FSEL R125, R63, -INF , !P6 ;  /* 0xff8000003f7d7808 */ /* 0x000fe20007000000 */
[----:B------:R-:W-:Y:S01]  /*14110*/  FFMA.FTZ R13, R13, UR5, R123 ;  /* 0x000000050d0d7c23 */ /* 0x000fe2000801007b */
[----:B------:R-:W-:Y:S01]  /*14120*/  ISETP.GE.AND P4, PT, R75, R194, PT ;  /* 0x000000c24b00720c */ /* 0x000fe20003f86270 */
[----:B------:R-:W-:Y:S01]  /*14130*/  FFMA.FTZ R63, R5, UR5, R113 ;  /* 0x00000005053f7c23 */ /* 0x000fe20008010071 */
[----:B------:R-:W-:Y:S01]  /*14140*/  ISETP.GE.AND P6, PT, R75, R0, PT ;  /* 0x000000004b00720c */ /* 0x000fe20003fc6270 */
[C---:B------:R-:W-:Y:S01]  /*14150*/  VIADD R113, R142.reuse, 0x29 ;  /* 0x000000298e717836 */ /* 0x040fe20000000000 */
[----:B------:R-:W-:Y:S01]  /*14160*/  I2FP.F32.S32 R75, R75 ;  /* 0x0000004b004b7245 */ /* 0x000fe20000201400 */
[C---:B------:R-:W-:Y:S01]  /*14170*/  VIADD R123, R142.reuse, 0x31 ;  /* 0x000000318e7b7836 */ /* 0x040fe20000000000 */
[----:B------:R-:W-:Y:S01]  /*14180*/  FSEL R117, R127, -INF , !P3 ;  /* 0xff8000007f757808 */ /* 0x000fe20005800000 */
[----:B------:R-:W-:Y:S01]  /*14190*/  VIADD R5, R142, 0x39 ;  /* 0x000000398e057836 */ /* 0x000fe20000000000 */
[----:B------:R-:W-:Y:S01]  /*141a0*/  FSEL R119, R13, -INF , !P0 ;  /* 0xff8000000d777808 */ /* 0x000fe20004000000 */
[----:B------:R-:W-:Y:S01]  /*141b0*/  FFMA.FTZ R75, R75, UR5, R115 ;  /* 0x000000054b4b7c23 */ /* 0x000fe20008010073 */
[----:B------:R-:W-:-:S02]  /*141c0*/  ISETP.GE.AND P3, PT, R113, R194, PT ;  /* 0x000000c27100720c */ /* 0x000fc40003f66270 */
[----:B------:R-:W-:Y:S02]  /*141d0*/  ISETP.GE.AND P0, PT, R113, R0, PT ;  /* 0x000000007100720c */ /* 0x000fe40003f06270 */
[-C--:B------:R-:W-:Y:S02]  /*141e0*/  I2FP.F32.S32 R127, R113.reuse ;  /* 0x00000071007f7245 */ /* 0x080fe40000201400 */
[----:B------:R-:W-:Y:S02]  /*141f0*/  I2FP.F32.S32 R13, R113 ;  /* 0x00000071000d7245 */ /* 0x000fe40000201400 */
[----:B------:R-:W-:Y:S01]  /*14200*/  FSEL R113, R29, -INF , !P2 ;  /* 0xff8000001d717808 */ /* 0x000fe20005000000 */
[----:B------:R-:W-:Y:S01]  /*14210*/  FFMA.FTZ R127, R127, UR5, R109 ;  /* 0x000000057f7f7c23 */ /* 0x000fe2000801006d */
[----:B------:R-:W-:Y:S01]  /*14220*/  FSEL R115, R73, -INF , !P5 ;  /* 0xff80000049737808 */ /* 0x000fe20006800000 */
[----:B------:R-:W-:Y:S01]  /*14230*/  FFMA.FTZ R13, R13, UR5, R111 ;  /* 0x000000050d0d7c23 */ /* 0x000fe2000801006f */
[----:B------:R-:W-:-:S02]  /*14240*/  I2FP.F32.S32 R29, R123 ;  /* 0x0000007b001d7245 */ /* 0x000fc40000201400 */
[----:B------:R-:W-:Y:S02]  /*14250*/  I2FP.F32.S32 R73, R5 ;  /* 0x0000000500497245 */ /* 0x000fe40000201400 */
[----:B------:R-:W-:Y:S01]  /*14260*/  ISETP.GE.AND P2, PT, R123, R194, PT ;  /* 0x000000c27b00720c */ /* 0x000fe20003f46270 */
[----:B------:R-:W-:Y:S01]  /*14270*/  FFMA.FTZ R29, R29, UR5, R105 ;  /* 0x000000051d1d7c23 */ /* 0x000fe20008010069 */
[----:B------:R-:W-:Y:S01]  /*14280*/  ISETP.GE.AND P5, PT, R123, R0, PT ;  /* 0x000000007b00720c */ /* 0x000fe20003fa6270 */
[----:B------:R-:W-:Y:S01]  /*14290*/  FFMA.FTZ R101, R73, UR5, R101 ;  /* 0x0000000549657c23 */ /* 0x000fe20008010065 */
[----:B------:R-:W-:Y:S01]  /*142a0*/  I2FP.F32.S32 R123, R123 ;  /* 0x0000007b007b7245 */ /* 0x000fe20000201400 */
[----:B------:R-:W-:Y:S01]  /*142b0*/  VIADD R73, R142, 0x49 ;  /* 0x000000498e497836 */ /* 0x000fe20000000000 */
[----:B------:R-:W-:Y:S02]  /*142c0*/  FSEL R111, R63, -INF , !P4 ;  /* 0xff8000003f6f7808 */ /* 0x000fe40006000000 */
[----:B------:R-:W-:Y:S01]  /*142d0*/  FSEL R109, R75, -INF , !P6 ;  /* 0xff8000004b6d7808 */ /* 0x000fe20007000000 */
[----:B------:R-:W-:Y:S01]  /*142e0*/  FFMA.FTZ R123, R123, UR5, R107 ;  /* 0x000000057b7b7c23 */ /* 0x000fe2000801006b */
[----:B------:R-:W-:-:S02]  /*142f0*/  ISETP.GE.AND P4, PT, R5, R194, PT ;  /* 0x000000c20500720c */ /* 0x000fc40003f86270 */
[----:B------:R-:W-:Y:S02]  /*14300*/  ISETP.GE.AND P6, PT, R5, R0, PT ;  /* 0x000000000500720c */ /* 0x000fe40003fc6270 */
[----:B------:R-:W-:Y:S02]  /*14310*/  I2FP.F32.S32 R5, R5 ;  /* 0x0000000500057245 */ /* 0x000fe40000201400 */
[----:B------:R-:W-:Y:S02]  /*14320*/  FSEL R75, R29, -INF , !P2 ;  /* 0xff8000001d4b7808 */ /* 0x000fe40005000000 */
[----:B------:R-:W-:Y:S01]  /*14330*/  I2FP.F32.S32 R29, R73 ;  /* 0x00000049001d7245 */ /* 0x000fe20000201400 */
[----:B------:R-:W-:Y:S01]  /*14340*/  FFMA.FTZ R5, R5, UR5, R103 ;  /* 0x0000000505057c23 */ /* 0x000fe20008010067 */
[----:B------:R-:W-:Y:S02]  /*14350*/  FSEL R107, R13, -INF , !P0 ;  /* 0xff8000000d6b7808 */ /* 0x000fe40004000000 */
[----:B------:R-:W-:Y:S01]  /*14360*/  FSEL R105, R127, -INF , !P3 ;  /* 0xff8000007f697808 */ /* 0x000fe20005800000 */
[----:B------:R-:W-:Y:S01]  /*14370*/  FFMA.FTZ R103, R29, UR5, R93 ;  /* 0x000000051d677c23 */ /* 0x000fe2000801005d */
[----:B------:R-:W-:Y:S01]  /*14380*/  FSEL R13, R123, -INF , !P5 ;  /* 0xff8000007b0d7808 */ /* 0x000fe20006800000 */
[C---:B------:R-:W-:Y:S01]  /*14390*/  VIADD R29, R142.reuse, 0x51 ;  /* 0x000000518e1d7836 */ /* 0x040fe20000000000 */
[C---:B------:R-:W-:Y:S01]  /*143a0*/  ISETP.GE.AND P3, PT, R131.reuse, R194, PT ;  /* 0x000000c28300720c */ /* 0x040fe20003f66270 */
[----:B------:R-:W-:Y:S01]  /*143b0*/  VIADD R123, R142, 0x59 ;  /* 0x000000598e7b7836 */ /* 0x000fe20000000000 */
[----:B------:R-:W-:-:S02]  /*143c0*/  ISETP.GE.AND P0, PT, R131, R0, PT ;  /* 0x000000008300720c */ /* 0x000fc40003f06270 */
[-C--:B------:R-:W-:Y:S02]  /*143d0*/  I2FP.F32.S32 R63, R131.reuse ;  /* 0x00000083003f7245 */ /* 0x080fe40000201400 */
[C---:B------:R-:W-:Y:S02]  /*143e0*/  ISETP.GE.AND P2, PT, R73.reuse, R194, PT ;  /* 0x000000c24900720c */ /* 0x040fe40003f46270 */
[-C--:B------:R-:W-:Y:S01]  /*143f0*/  ISETP.GE.AND P5, PT, R73, R0.reuse, PT ;  /* 0x000000004900720c */ /* 0x080fe20003fa6270 */
[----:B------:R-:W-:Y:S01]  /*14400*/  FFMA.FTZ R97, R63, UR5, R97 ;  /* 0x000000053f617c23 */ /* 0x000fe20008010061 */
[----:B------:R-:W-:Y:S01]  /*14410*/  I2FP.F32.S32 R131, R131 ;  /* 0x0000008300837245 */ /* 0x000fe20000201400 */
[----:B------:R-:W-:Y:S01]  /*14420*/  VIADD R63, R142, 0x61 ;  /* 0x000000618e3f7836 */ /* 0x000fe20000000000 */
[----:B------:R-:W-:Y:S02]  /*14430*/  I2FP.F32.S32 R73, R73 ;  /* 0x0000004900497245 */ /* 0x000fe40000201400 */
[----:B------:R-:W-:Y:S01]  /*14440*/  FSEL R5, R5, -INF , !P6 ;  /* 0xff80000005057808 */ /* 0x000fe20007000000 */
[----:B------:R-:W-:Y:S01]  /*14450*/  FFMA.FTZ R99, R131, UR5, R99 ;  /* 0x0000000583637c23 */ /* 0x000fe20008010063 */
[----:B------:R-:W-:Y:S01]  /*14460*/  ISETP.GE.AND P6, PT, R29, R0, PT ;  /* 0x000000001d00720c */ /* 0x000fe20003fc6270 */
[----:B------:R-:W-:Y:S01]  /*14470*/  FFMA.FTZ R73, R73, UR5, R95 ;  /* 0x0000000549497c23 */ /* 0x000fe2000801005f */
[----:B------:R-:W-:-:S02]  /*14480*/  FSEL R95, R101, -INF , !P4 ;  /* 0xff800000655f7808 */ /* 0x000fc40006000000 */
[-C--:B------:R-:W-:Y:S02]  /*14490*/  I2FP.F32.S32 R101, R29.reuse ;  /* 0x0000001d00657245 */ /* 0x080fe40000201400 */
[----:B------:R-:W-:Y:S02]  /*144a0*/  ISETP.GE.AND P4, PT, R29, R194, PT ;  /* 0x000000c21d00720c */ /* 0x000fe40003f86270 */
[----:B------:R-:W-:Y:S01]  /*144b0*/  I2FP.F32.S32 R127, R29 ;  /* 0x0000001d007f7245 */ /* 0x000fe20000201400 */
[----:B------:R-:W-:Y:S01]  /*144c0*/  FFMA.FTZ R91, R101, UR5, R91 ;  /* 0x00000005655b7c23 */ /* 0x000fe2000801005b */
[----:B------:R-:W-:Y:S02]  /*144d0*/  FSEL R93, R97, -INF , !P3 ;  /* 0xff800000615d7808 */ /* 0x000fe40005800000 */
[----:B------:R-:W-:Y:S01]  /*144e0*/  FSEL R29, R99, -INF , !P0 ;  /* 0xff800000631d7808 */ /* 0x000fe20004000000 */
        /* <DEDUP_REMOVED lines=11> */
[----:B------:R-:W-:Y:S01]  /*145a0*/  I2FP.F32.S32 R101, R142 ;  /* 0x0000008e00657245 */ /* 0x000fe20000201400 */
[----:B------:R-:W-:Y:S01]  /*145b0*/  VIADD R142, R142, 0x69 ;  /* 0x000000698e8e7836 */ /* 0x000fe20000000000 */
[----:B------:R-:W-:-:S02]  /*145c0*/  FSEL R149, R91, -INF , !P6 ;  /* 0xff8000005b957808 */ /* 0x000fc40007000000 */
[----:B------:R-:W-:Y:S01]  /*145d0*/  ISETP.GE.AND P6, PT, R63, R194, PT ;  /* 0x000000c23f00720c */ /* 0x000fe20003fc6270 */
[----:B------:R-:W-:Y:S01]  /*145e0*/  FFMA.FTZ R101, R101, UR5, R128 ;  /* 0x0000000565657c23 */ /* 0x000fe20008010080 */
[----:B------:R-:W-:Y:S02]  /*145f0*/  FSEL R168, R73, -INF , !P5 ;  /* 0xff80000049a87808 */ /* 0x000fe40006800000 */
[----:B------:R-:W-:Y:S02]  /*14600*/  FSEL R81, R89, -INF , !P4 ;  /* 0xff80000059517808 */ /* 0x000fe40006000000 */
[----:B------:R-:W-:Y:S02]  /*14610*/  FSEL R73, R97, -INF , !P3 ;  /* 0xff80000061497808 */ /* 0x000fe40005800000 */
[----:B------:R-:W-:Y:S02]  /*14620*/  ISETP.GE.AND P3, PT, R63, R0, PT ;  /* 0x000000003f00720c */ /* 0x000fe40003f66270 */
[----:B------:R-:W-:-:S02]  /*14630*/  I2FP.F32.S32 R89, R63 ;  /* 0x0000003f00597245 */ /* 0x000fc40000201400 */
[----:B------:R-:W-:Y:S02]  /*14640*/  FSEL R146, R87, -INF , !P0 ;  /* 0xff80000057927808 */ /* 0x000fe40004000000 */
[----:B------:R-:W-:Y:S01]  /*14650*/  FSEL R63, R99, -INF , !P6 ;  /* 0xff800000633f7808 */ /* 0x000fe20007000000 */
[----:B------:R-:W-:Y:S01]  /*14660*/  FFMA.FTZ R83, R89, UR5, R83 ;  /* 0x0000000559537c23 */ /* 0x000fe20008010053 */
[C---:B------:R-:W-:Y:S02]  /*14670*/  ISETP.GE.AND P0, PT, R142.reuse, R194, PT ;  /* 0x000000c28e00720c */ /* 0x040fe40003f06270 */
[----:B------:R-:W-:Y:S02]  /*14680*/  ISETP.GE.AND P6, PT, R142, R0, PT ;  /* 0x000000008e00720c */ /* 0x000fe40003fc6270 */
[----:B------:R-:W-:Y:S02]  /*14690*/  I2FP.F32.S32 R87, R142 ;  /* 0x0000008e00577245 */ /* 0x000fe40000201400 */
[----:B------:R-:W-:-:S02]  /*146a0*/  ISETP.GE.AND P5, PT, R154, R194, PT ;  /* 0x000000c29a00720c */ /* 0x000fc40003fa6270 */
[----:B------:R-:W-:Y:S01]  /*146b0*/  ISETP.GE.AND P4, PT, R154, R0, PT ;  /* 0x000000009a00720c */ /* 0x000fe20003f86270 */
[----:B------:R-:W-:Y:S01]  /*146c0*/  FFMA.FTZ R77, R87, UR5, R77 ;  /* 0x00000005574d7c23 */ /* 0x000fe2000801004d */
[----:B------:R-:W-:Y:S02]  /*146d0*/  I2FP.F32.S32 R142, R142 ;  /* 0x0000008e008e7245 */ /* 0x000fe40000201400 */
[----:B------:R-:W-:Y:S02]  /*146e0*/  I2FP.F32.S32 R154, R154 ;  /* 0x0000009a009a7245 */ /* 0x000fe40000201400 */
[----:B------:R-:W-:Y:S01]  /*146f0*/  I2FP.F32.S32 R89, R159 ;  /* 0x0000009f00597245 */ /* 0x000fe20000201400 */
[----:B------:R-:W-:Y:S01]  /*14700*/  FFMA.FTZ R79, R142, UR5, R79 ;  /* 0x000000058e4f7c23 */ /* 0x000fe2000801004f */
[----:B------:R-:W-:Y:S01]  /*14710*/  FSEL R77, R77, -INF , !P0 ;  /* 0xff8000004d4d7808 */ /* 0x000fe20004000000 */
[C---:B------:R-:W-:Y:S01]  /*14720*/  FFMA.FTZ R32, R154.reuse, UR5, R32 ;  /* 0x000000059a207c23 */ /* 0x040fe20008010020 */
[----:B------:R-:W-:Y:S01]  /*14730*/  FFMA.FTZ R87, R154, UR5, R34 ;  /* 0x000000059a577c23 */ /* 0x000fe20008010022 */
[----:B------:R-:W-:Y:S01]  /*14740*/  FSEL R154, R83, -INF , !P3 ;  /* 0xff800000539a7808 */ /* 0x000fe20005800000 */
[----:B------:R-:W-:Y:S01]  /*14750*/  FFMA.FTZ R28, R89, UR5, R28 ;  /* 0x00000005591c7c23 */ /* 0x000fe2000801001c */
[----:B------:R-:W-:Y:S01]  /*14760*/  FSEL R83, R101, -INF , !P2 ;  /* 0xff80000065537808 */ /* 0x000fe20005000000 */
[----:B------:R-:W-:Y:S01]  /*14770*/  FFMA.FTZ R30, R89, UR5, R30 ;  /* 0x00000005591e7c23 */ /* 0x000fe2000801001e */
[----:B------:R-:W-:-:S02]  /*14780*/  ISETP.GE.AND P3, PT, R159, R194, PT ;  /* 0x000000c29f00720c */ /* 0x000fc40003f66270 */
[----:B------:R-:W-:Y:S02]  /*14790*/  ISETP.GE.AND P2, PT, R159, R0, PT ;  /* 0x000000009f00720c */ /* 0x000fe40003f46270 */
[----:B------:R-:W-:Y:S02]  /*147a0*/  FSEL R159, R79, -INF , !P6 ;  /* 0xff8000004f9f7808 */ /* 0x000fe40007000000 */
[C---:B------:R-:W-:Y:S02]  /*147b0*/  ISETP.GE.AND P0, PT, R162.reuse, R194, PT ;  /* 0x000000c2a200720c */ /* 0x040fe40003f06270 */
[----:B------:R-:W-:Y:S02]  /*147c0*/  ISETP.GE.AND P6, PT, R162, R0, PT ;  /* 0x00000000a200720c */ /* 0x000fe40003fc6270 */
[----:B------:R-:W-:Y:S02]  /*147d0*/  I2FP.F32.S32 R79, R162 ;  /* 0x000000a2004f7245 */ /* 0x000fe40000201400 */
[----:B------:R-:W-:-:S02]  /*147e0*/  FSEL R34, R32, -INF , !P5 ;  /* 0xff80000020227808 */ /* 0x000fc40006800000 */
[----:B------:R-:W-:Y:S01]  /*147f0*/  FSEL R162, R87, -INF , !P4 ;  /* 0xff80000057a27808 */ /* 0x000fe20006000000 */
[----:B------:R-:W-:Y:S01]  /*14800*/  FFMA.FTZ R24, R79, UR5, R24 ;  /* 0x000000054f187c23 */ /* 0x000fe20008010018 */
[----:B------:R-:W-:Y:S01]  /*14810*/  ISETP.GE.AND P5, PT, R167, R194, PT ;  /* 0x000000c2a700720c */ /* 0x000fe20003fa6270 */
[----:B------:R-:W-:Y:S01]  /*14820*/  FFMA.FTZ R26, R79, UR5, R26 ;  /* 0x000000054f1a7c23 */ /* 0x000fe2000801001a */
[----:B------:R-:W-:Y:S02]  /*14830*/  ISETP.GE.AND P4, PT, R167, R0, PT ;  /* 0x00000000a700720c */ /* 0x000fe40003f86270 */
[----:B------:R-:W-:Y:S02]  /*14840*/  I2FP.F32.S32 R167, R167 ;  /* 0x000000a700a77245 */ /* 0x000fe40000201400 */
[----:B------:R-:W-:Y:S02]  /*14850*/  FSEL R79, R28, -INF , !P3 ;  /* 0xff8000001c4f7808 */ /* 0x000fe40005800000 */
[----:B------:R-:W-:Y:S01]  /*14860*/  ISETP.GE.AND P3, PT, R164, R194, PT ;  /* 0x000000c2a400720c */ /* 0x000fe20003f66270 */
[C---:B------:R-:W-:Y:S01]  /*14870*/  FFMA.FTZ R20, R167.reuse, UR5, R20 ;  /* 0x00000005a7147c23 */ /* 0x040fe20008010014 */
[----:B------:R-:W-:Y:S01]  /*14880*/  FFMA.FTZ R32, R167, UR5, R22 ;  /* 0x00000005a7207c23 */ /* 0x000fe20008010016 */
[----:B------:R-:W-:-:S02]  /*14890*/  FSEL R167, R30, -INF , !P2 ;  /* 0xff8000001ea77808 */ /* 0x000fc40005000000 */
[----:B------:R-:W-:Y:S02]  /*148a0*/  ISETP.GE.AND P2, PT, R164, R0, PT ;  /* 0x00000000a400720c */ /* 0x000fe40003f46270 */
        /* <DEDUP_REMOVED lines=16> */
[----:B------:R-:W-:Y:S01]  /*149b0*/  FSEL R142, R14, -INF , !P6 ;  /* 0xff8000000e8e7808 */ /* 0x000fe20007000000 */
[C---:B------:R-:W-:Y:S01]  /*149c0*/  FFMA.FTZ R8, R150.reuse, UR5, R8 ;  /* 0x0000000596087c23 */ /* 0x040fe20008010008 */
[----:B------:R-:W-:Y:S01]  /*149d0*/  FFMA.FTZ R127, R150, UR5, R10 ;  /* 0x00000005967f7c23 */ /* 0x000fe2000801000a */
[----:B------:R-:W-:Y:S02]  /*149e0*/  FSEL R150, R18, -INF , !P2 ;  /* 0xff80000012967808 */ /* 0x000fe40005000000 */
[----:B------:R-:W-:Y:S02]  /*149f0*/  FSEL R18, R12, -INF , !P0 ;  /* 0xff8000000c127808 */ /* 0x000fe40004000000 */
[C---:B------:R-:W-:Y:S02]  /*14a00*/  ISETP.GE.AND P3, PT, R187.reuse, R194, PT ;  /* 0x000000c2bb00720c */ /* 0x040fe40003f66270 */
[----:B------:R-:W-:-:S02]  /*14a10*/  ISETP.GE.AND P2, PT, R187, R0, PT ;  /* 0x00000000bb00720c */ /* 0x000fc40003f46270 */
[C---:B------:R-:W-:Y:S02]  /*14a20*/  ISETP.GE.AND P0, PT, R186.reuse, R194, PT ;  /* 0x000000c2ba00720c */ /* 0x040fe40003f06270 */
[----:B------:R-:W-:Y:S02]  /*14a30*/  ISETP.GE.AND P6, PT, R186, R0, PT ;  /* 0x00000000ba00720c */ /* 0x000fe40003fc6270 */
[----:B------:R-:W-:Y:S02]  /*14a40*/  I2FP.F32.S32 R187, R187 ;  /* 0x000000bb00bb7245 */ /* 0x000fe40000201400 */
[----:B------:R-:W-:Y:S02]  /*14a50*/  I2FP.F32.S32 R186, R186 ;  /* 0x000000ba00ba7245 */ /* 0x000fe40000201400 */
[----:B------:R-:W-:Y:S01]  /*14a60*/  FSEL R10, R8, -INF , !P5 ;  /* 0xff800000080a7808 */ /* 0x000fe20006800000 */
[----:B------:R-:W-:Y:S01]  /*14a70*/  FFMA.FTZ R4, R187, UR5, R4 ;  /* 0x00000005bb047c23 */ /* 0x000fe20008010004 */
[----:B------:R-:W-:Y:S01]  /*14a80*/  FSEL R127, R127, -INF , !P4 ;  /* 0xff8000007f7f7808 */ /* 0x000fe20006000000 */
[C---:B------:R-:W-:Y:S01]  /*14a90*/  FFMA.FTZ R16, R186.reuse, UR5, R72 ;  /* 0x00000005ba107c23 */ /* 0x040fe20008010048 */
[C---:B------:R-:W-:Y:S01]  /*14aa0*/  ISETP.GE.AND P5, PT, R185.reuse, R194, PT ;  /* 0x000000c2b900720c */ /* 0x040fe20003fa6270 */
[----:B------:R-:W-:Y:S01]  /*14ab0*/  FFMA.FTZ R74, R186, UR5, R74 ;  /* 0x00000005ba4a7c23 */ /* 0x000fe2000801004a */
[----:B------:R-:W-:Y:S01]  /*14ac0*/  ISETP.GE.AND P4, PT, R185, R0, PT ;  /* 0x00000000b900720c */ /* 0x000fe20003f86270 */
[----:B------:R-:W-:Y:S01]  /*14ad0*/  FFMA.FTZ R6, R187, UR5, R6 ;  /* 0x00000005bb067c23 */ /* 0x000fe20008010006 */
[----:B------:R-:W-:-:S02]  /*14ae0*/  I2FP.F32.S32 R185, R185 ;  /* 0x000000b900b97245 */ /* 0x000fc40000201400 */
[----:B------:R-:W-:Y:S02]  /*14af0*/  FSEL R28, R4, -INF , !P3 ;  /* 0xff800000041c7808 */ /* 0x000fe40005800000 */
[----:B------:R-:W-:Y:S01]  /*14b00*/  FSEL R16, R16, -INF , !P0 ;  /* 0xff80000010107808 */ /* 0x000fe20004000000 */
[C---:B------:R-:W-:Y:S01]  /*14b10*/  FFMA.FTZ R8, R185.reuse, UR5, R68 ;  /* 0x00000005b9087c23 */ /* 0x040fe20008010044 */
[----:B------:R-:W-:Y:S01]  /*14b20*/  FFMA.FTZ R70, R185, UR5, R70 ;  /* 0x00000005b9467c23 */ /* 0x000fe20008010046 */
[----:B------:R-:W-:Y:S02]  /*14b30*/  FSEL R103, R74, -INF , !P6 ;  /* 0xff8000004a677808 */ /* 0x000fe40007000000 */
[C---:B------:R-:W-:Y:S02]  /*14b40*/  ISETP.GE.AND P0, PT, R51.reuse, R194, PT ;  /* 0x000000c23300720c */ /* 0x040fe40003f06270 */
[----:B------:R-:W-:Y:S02]  /*14b50*/  ISETP.GE.AND P6, PT, R51, R0, PT ;  /* 0x000000003300720c */ /* 0x000fe40003fc6270 */
[----:B------:R-:W-:-:S02]  /*14b60*/  I2FP.F32.S32 R4, R51 ;  /* 0x0000003300047245 */ /* 0x000fc40000201400 */
[----:B------:R-:W-:Y:S02]  /*14b70*/  FSEL R123, R6, -INF , !P2 ;  /* 0xff800000067b7808 */ /* 0x000fe40005000000 */
[----:B------:R-:W-:Y:S01]  /*14b80*/  FSEL R8, R8, -INF , !P5 ;  /* 0xff80000008087808 */ /* 0x000fe20006800000 */
[----:B------:R-:W-:Y:S01]  /*14b90*/  FFMA.FTZ R14, R4, UR5, R60 ;  /* 0x00000005040e7c23 */ /* 0x000fe2000801003c */
[----:B------:R-:W-:Y:S01]  /*14ba0*/  FSEL R51, R70, -INF , !P4 ;  /* 0xff80000046337808 */ /* 0x000fe20006000000 */
[----:B------:R-:W-:Y:S01]  /*14bb0*/  FFMA.FTZ R62, R4, UR5, R62 ;  /* 0x00000005043e7c23 */ /* 0x000fe2000801003e */
[C---:B------:R-:W-:Y:S02]  /*14bc0*/  ISETP.GE.AND P3, PT, R184.reuse, R194, PT ;  /* 0x000000c2b800720c */ /* 0x040fe40003f66270 */
[----:B------:R-:W-:Y:S02]  /*14bd0*/  ISETP.GE.AND P2, PT, R184, R0, PT ;  /* 0x00000000b800720c */ /* 0x000fe40003f46270 */
[----:B------:R-:W-:-:S02]  /*14be0*/  ISETP.GE.AND P5, PT, R59, R194, PT ;  /* 0x000000c23b00720c */ /* 0x000fc40003fa6270 */
        /* <DEDUP_REMOVED lines=8> */
[----:B------:R-:W-:-:S02]  /*14c70*/  FSEL R58, R62, -INF , !P6 ;  /* 0xff8000003e3a7808 */ /* 0x000fc40007000000 */
[C---:B------:R-:W-:Y:S02]  /*14c80*/  ISETP.GE.AND P0, PT, R182.reuse, R194, PT ;  /* 0x000000c2b600720c */ /* 0x040fe40003f06270 */
        /* <DEDUP_REMOVED lines=17> */
[-C--:B------:R-:W-:Y:S01]  /*14da0*/  ISETP.GE.AND P0, PT, R179, R194.reuse, PT ;  /* 0x000000c2b300720c */ /* 0x080fe20003f06270 */
[C---:B------:R-:W-:Y:S01]  /*14db0*/  FFMA.FTZ R4, R181.reuse, UR5, R44 ;  /* 0x00000005b5047c23 */ /* 0x040fe2000801002c */
[----:B------:R-:W-:Y:S01]  /*14dc0*/  FFMA.FTZ R181, R181, UR5, R46 ;  /* 0x00000005b5b57c23 */ /* 0x000fe2000801002e */
[----:B------:R-:W-:Y:S02]  /*14dd0*/  I2FP.F32.S32 R179, R179 ;  /* 0x000000b300b37245 */ /* 0x000fe40000201400 */
[----:B------:R-:W-:Y:S02]  /*14de0*/  FSEL R24, R24, -INF , !P3 ;  /* 0xff80000018187808 */ /* 0x000fe40005800000 */
[----:B------:R-:W-:Y:S01]  /*14df0*/  FSEL R46, R54, -INF , !P2 ;  /* 0xff800000362e7808 */ /* 0x000fe20005000000 */
[----:B------:R-:W-:Y:S01]  /*14e00*/  FFMA.FTZ R70, R179, UR5, R124 ;  /* 0x00000005b3467c23 */ /* 0x000fe2000801007c */
[----:B------:R-:W-:-:S02]  /*14e10*/  ISETP.GE.AND P3, PT, R180, R194, PT ;  /* 0x000000c2b400720c */ /* 0x000fc40003f66270 */
[----:B------:R-:W-:Y:S02]  /*14e20*/  ISETP.GE.AND P2, PT, R180, R0, PT ;  /* 0x00000000b400720c */ /* 0x000fe40003f46270 */
[----:B------:R-:W-:Y:S02]  /*14e30*/  I2FP.F32.S32 R180, R180 ;  /* 0x000000b400b47245 */ /* 0x000fe40000201400 */
[----:B------:R-:W-:Y:S02]  /*14e40*/  FSEL R70, R70, -INF , !P0 ;  /* 0xff80000046467808 */ /* 0x000fe40004000000 */
[----:B------:R-:W-:Y:S01]  /*14e50*/  ISETP.GE.AND P0, PT, R173, R194, PT ;  /* 0x000000c2ad00720c */ /* 0x000fe20003f06270 */
[C---:B------:R-:W-:Y:S01]  /*14e60*/  FFMA.FTZ R40, R180.reuse, UR5, R40 ;  /* 0x00000005b4287c23 */ /* 0x040fe20008010028 */
[----:B------:R-:W-:Y:S01]  /*14e70*/  FFMA.FTZ R180, R180, UR5, R42 ;  /* 0x00000005b4b47c23 */ /* 0x000fe2000801002a */
[----:B------:R-:W-:Y:S02]  /*14e80*/  I2FP.F32.S32 R173, R173 ;  /* 0x000000ad00ad7245 */ /* 0x000fe40000201400 */
[----:B------:R-:W-:-:S02]  /*14e90*/  FSEL R4, R4, -INF , !P5 ;  /* 0xff80000004047808 */ /* 0x000fc40006800000 */
[----:B------:R-:W-:Y:S01]  /*14ea0*/  FSEL R48, R40, -INF , !P3 ;  /* 0xff80000028307808 */ /* 0x000fe20005800000 */
[----:B------:R-:W-:Y:S01]  /*14eb0*/  FFMA.FTZ R62, R173, UR5, R100 ;  /* 0x00000005ad3e7c23 */ /* 0x000fe20008010064 */
[-C--:B------:R-:W-:Y:S02]  /*14ec0*/  ISETP.GE.AND P5, PT, R177, R194.reuse, PT ;  /* 0x000000c2b100720c */ /* 0x080fe40003fa6270 */
[----:B------:R-:W-:Y:S02]  /*14ed0*/  FSEL R42, R181, -INF , !P4 ;  /* 0xff800000b52a7808 */ /* 0x000fe40006000000 */
[----:B------:R-:W-:Y:S02]  /*14ee0*/  FSEL R40, R180, -INF , !P2 ;  /* 0xff800000b4287808 */ /* 0x000fe40005000000 */
[----:B------:R-:W-:Y:S02]  /*14ef0*/  I2FP.F32.S32 R177, R177 ;  /* 0x000000b100b17245 */ /* 0x000fe40000201400 */
[----:B------:R-:W-:-:S02]  /*14f00*/  ISETP.GE.AND P4, PT, R176, R194, PT ;  /* 0x000000c2b000720c */ /* 0x000fc40003f86270 */
[-C--:B------:R-:W-:Y:S01]  /*14f10*/  ISETP.GE.AND P3, PT, R175, R194.reuse, PT ;  /* 0x000000c2af00720c */ /* 0x080fe20003f66270 */
[----:B------:R-:W-:Y:S01]  /*14f20*/  FFMA.FTZ R89, R177, UR5, R116 ;  /* 0x00000005b1597c23 */ /* 0x000fe20008010074 */
[----:B------:R-:W-:Y:S02]  /*14f30*/  ISETP.GE.AND P2, PT, R174, R194, PT ;  /* 0x000000c2ae00720c */ /* 0x000fe40003f46270 */
[----:B------:R-:W-:Y:S02]  /*14f40*/  I2FP.F32.S32 R176, R176 ;  /* 0x000000b000b07245 */ /* 0x000fe40000201400 */
[----:B------:R-:W-:Y:S02]  /*14f50*/  I2FP.F32.S32 R175, R175 ;  /* 0x000000af00af7245 */ /* 0x000fe40000201400 */
[----:B------:R-:W-:Y:S01]  /*14f60*/  I2FP.F32.S32 R174, R174 ;  /* 0x000000ae00ae7245 */ /* 0x000fe20000201400 */
[----:B------:R-:W-:Y:S01]  /*14f70*/  FFMA.FTZ R87, R176, UR5, R112 ;  /* 0x00000005b0577c23 */ /* 0x000fe20008010070 */
[----:B------:R-:W-:Y:S01]  /*14f80*/  FSEL R62, R62, -INF , !P0 ;  /* 0xff8000003e3e7808 */ /* 0x000fe20004000000 */
[----:B------:R-:W-:Y:S01]  /*14f90*/  FFMA.FTZ R74, R175, UR5, R108 ;  /* 0x00000005af4a7c23 */ /* 0x000fe2000801006c */
[----:B------:R-:W-:Y:S01]  /*14fa0*/  ISETP.GE.AND P0, PT, R165, R194, PT ;  /* 0x000000c2a500720c */ /* 0x000fe20003f06270 */
[----:B------:R-:W-:Y:S01]  /*14fb0*/  FFMA.FTZ R68, R174, UR5, R104 ;  /* 0x00000005ae447c23 */ /* 0x000fe20008010068 */
[----:B------:R-:W-:-:S02]  /*14fc0*/  I2FP.F32.S32 R165, R165 ;  /* 0x000000a500a57245 */ /* 0x000fc40000201400 */
[----:B------:R-:W-:Y:S02]  /*14fd0*/  FSEL R89, R89, -INF , !P5 ;  /* 0xff80000059597808 */ /* 0x000fe40006800000 */
[----:B------:R-:W-:Y:S01]  /*14fe0*/  ISETP.GE.AND P5, PT, R171, R194, PT ;  /* 0x000000c2ab00720c */ /* 0x000fe20003fa6270 */
[----:B------:R-:W-:Y:S01]  /*14ff0*/  FFMA.FTZ R76, R165, UR5, R76 ;  /* 0x00000005a54c7c23 */ /* 0x000fe2000801004c */
[----:B------:R-:W-:Y:S02]  /*15000*/  FSEL R87, R87, -INF , !P4 ;  /* 0xff80000057577808 */ /* 0x000fe40006000000 */
[----:B------:R-:W-:Y:S02]  /*15010*/  FSEL R74, R74, -INF , !P3 ;  /* 0xff8000004a4a7808 */ /* 0x000fe40005800000 */
[----:B------:R-:W-:Y:S02]  /*15020*/  FSEL R68, R68, -INF , !P2 ;  /* 0xff80000044447808 */ /* 0x000fe40005000000 */
[----:B------:R-:W-:-:S02]  /*15030*/  I2FP.F32.S32 R171, R171 ;  /* 0x000000ab00ab7245 */ /* 0x000fc40000201400 */
[-C--:B------:R-:W-:Y:S02]  /*15040*/  ISETP.GE.AND P4, PT, R170, R194.reuse, PT ;  /* 0x000000c2aa00720c */ /* 0x080fe40003f86270 */
        /* <DEDUP_REMOVED lines=13> */
[----:B------:R-:W-:Y:S01]  /*15120*/  FSEL R44, R50, -INF , !P6 ;  /* 0xff800000322c7808 */ /* 0x000fe20007000000 */
[----:B------:R-:W-:Y:S01]  /*15130*/  FFMA.FTZ R110, R156, UR5, R110 ;  /* 0x000000059c6e7c23 */ /* 0x000fe2000801006e */
[----:B------:R-:W-:Y:S02]  /*15140*/  ISETP.GE.AND P5, PT, R163, R0, PT ;  /* 0x00000000a300720c */ /* 0x000fe40003fa6270 */
[----:B------:R-:W-:Y:S02]  /*15150*/  FSEL R66, R66, -INF , !P4 ;  /* 0xff80000042427808 */ /* 0x000fe40006000000 */
[----:B------:R-:W-:Y:S02]  /*15160*/  FSEL R54, R54, -INF , !P3 ;  /* 0xff80000036367808 */ /* 0x000fe40005800000 */
[----:B------:R-:W-:-:S02]  /*15170*/  FSEL R52, R52, -INF , !P2 ;  /* 0xff80000034347808 */ /* 0x000fc40005000000 */
[----:B------:R-:W-:Y:S02]  /*15180*/  ISETP.GE.AND P6, PT, R178, R194, PT ;  /* 0x000000c2b200720c */ /* 0x000fe40003fc6270 */
[----:B------:R-:W-:Y:S02]  /*15190*/  I2FP.F32.S32 R163, R163 ;  /* 0x000000a300a37245 */ /* 0x000fe40000201400 */
[-C--:B------:R-:W-:Y:S02]  /*151a0*/  ISETP.GE.AND P4, PT, R161, R0.reuse, PT ;  /* 0x00000000a100720c */ /* 0x080fe40003f86270 */
[-C--:B------:R-:W-:Y:S01]  /*151b0*/  ISETP.GE.AND P3, PT, R160, R0.reuse, PT ;  /* 0x00000000a000720c */ /* 0x080fe20003f66270 */
[----:B------:R-:W-:Y:S01]  /*151c0*/  FFMA.FTZ R126, R163, UR5, R126 ;  /* 0x00000005a37e7c23 */ /* 0x000fe2000801007e */
[----:B------:R-:W-:Y:S02]  /*151d0*/  ISETP.GE.AND P2, PT, R158, R0, PT ;  /* 0x000000009e00720c */ /* 0x000fe40003f46270 */
[----:B------:R-:W-:-:S02]  /*151e0*/  I2FP.F32.S32 R178, R178 ;  /* 0x000000b200b27245 */ /* 0x000fc40000201400 */
[----:B------:R-:W-:Y:S02]  /*151f0*/  I2FP.F32.S32 R161, R161 ;  /* 0x000000a100a17245 */ /* 0x000fe40000201400 */
[----:B------:R-:W-:Y:S01]  /*15200*/  I2FP.F32.S32 R160, R160 ;  /* 0x000000a000a07245 */ /* 0x000fe20000201400 */
[----:B------:R-:W-:Y:S01]  /*15210*/  FFMA.FTZ R64, R178, UR5, R120 ;  /* 0x00000005b2407c23 */ /* 0x000fe20008010078 */
        /* <DEDUP_REMOVED lines=10> */
[----:B------:R-:W-:Y:S02]  /*152c0*/  FSEL R126, R122, -INF , !P4 ;  /* 0xff8000007a7e7808 */ /* 0x000fe40006000000 */
[----:B------:R-:W-:Y:S02]  /*152d0*/  FSEL R120, R118, -INF , !P3 ;  /* 0xff80000076787808 */ /* 0x000fe40005800000 */
[----:B------:R-:W-:Y:S02]  /*152e0*/  FSEL R114, R114, -INF , !P2 ;  /* 0xff80000072727808 */ /* 0x000fe40005000000 */
[----:B------:R-:W-:-:S02]  /*152f0*/  ISETP.GE.AND P6, PT, R172, R194, PT ;  /* 0x000000c2ac00720c */ /* 0x000fc40003fc6270 */
        /* <DEDUP_REMOVED lines=9> */
[----:B------:R-:W-:Y:S01]  /*15390*/  FFMA.FTZ R106, R155, UR5, R106 ;  /* 0x000000059b6a7c23 */ /* 0x000fe2000801006a */
[----:B------:R-:W-:Y:S01]  /*153a0*/  I2FP.F32.S32 R151, R151 ;  /* 0x0000009700977245 */ /* 0x000fe20000201400 */
[----:B------:R-:W-:Y:S01]  /*153b0*/  FFMA.FTZ R102, R153, UR5, R102 ;  /* 0x0000000599667c23 */ /* 0x000fe20008010066 */
[----:B------:R-:W-:Y:S01]  /*153c0*/  FSEL R128, R90, -INF , !P0 ;  /* 0xff8000005a807808 */ /* 0x000fe20004000000 */
[----:B------:R-:W-:Y:S01]  /*153d0*/  FFMA.FTZ R98, R152, UR5, R98 ;  /* 0x0000000598627c23 */ /* 0x000fe20008010062 */
[----:B------:R-:W-:Y:S01]  /*153e0*/  PLOP3.LUT P0, PT, PT, PT, UP0, 0x80, 0x0 ;  /* 0x000000000000781c */ /* 0x000fe20003f0f008 */
[----:B------:R-:W-:Y:S01]  /*153f0*/  FFMA.FTZ R32, R151, UR5, R94 ;  /* 0x0000000597207c23 */ /* 0x000fe2000801005e */
[----:B------:R-:W-:-:S02]  /*15400*/  FSEL R50, R50, -INF , !P6 ;  /* 0xff80000032327808 */ /* 0x000fc40007000000 */
[----:B------:R-:W-:Y:S02]  /*15410*/  FSEL R124, R106, -INF , !P5 ;  /* 0xff8000006a7c7808 */ /* 0x000fe40006800000 */
[----:B------:R-:W-:Y:S02]  /*15420*/  FSEL R110, R102, -INF , !P4 ;  /* 0xff800000666e7808 */ /* 0x000fe40006000000 */
[----:B------:R-:W-:Y:S02]  /*15430*/  FSEL R118, R98, -INF , !P3 ;  /* 0xff80000062767808 */ /* 0x000fe40005800000 */
[----:B------:R-:W-:Y:S02]  /*15440*/  FSEL R32, R32, -INF , !P2 ;  /* 0xff80000020207808 */ /* 0x000fe40005000000 */
[----:B------:R-:W-:Y:S02]  /*15450*/  ISETP.GE.AND P6, PT, R148, R194, PT ;  /* 0x000000c29400720c */ /* 0x000fe40003fc6270 */
[----:B------:R-:W-:-:S02]  /*15460*/  ISETP.GE.AND P5, PT, R141, R0, PT ;  /* 0x000000008d00720c */ /* 0x000fc40003fa6270 */
[-C--:B------:R-:W-:Y:S02]  /*15470*/  ISETP.GE.AND P4, PT, R140, R0.reuse, PT ;  /* 0x000000008c00720c */ /* 0x080fe40003f86270 */
[-C--:B------:R-:W-:Y:S02]  /*15480*/  ISETP.GE.AND P3, PT, R61, R0.reuse, PT ;  /* 0x000000003d00720c */ /* 0x080fe40003f66270 */
[----:B------:R-:W-:Y:S02]  /*15490*/  ISETP.GE.AND P2, PT, R148, R0, PT ;  /* 0x000000009400720c */ /* 0x000fe40003f46270 */
[----:B------:R-:W-:Y:S02]  /*154a0*/  I2FP.F32.S32 R141, R141 ;  /* 0x0000008d008d7245 */ /* 0x000fe40000201400 */
[----:B------:R-:W-:Y:S02]  /*154b0*/  I2FP.F32.S32 R140, R140 ;  /* 0x0000008c008c7245 */ /* 0x000fe40000201400 */
[----:B------:R-:W-:Y:S01]  /*154c0*/  I2FP.F32.S32 R61, R61 ;  /* 0x0000003d003d7245 */ /* 0x000fe20000201400 */
[----:B------:R-:W-:Y:S01]  /*154d0*/  FFMA.FTZ R86, R141, UR5, R86 ;  /* 0x000000058d567c23 */ /* 0x000fe20008010056 */
[----:B------:R-:W-:Y:S01]  /*154e0*/  I2FP.F32.S32 R148, R148 ;  /* 0x0000009400947245 */ /* 0x000fe20000201400 */
[----:B------:R-:W-:-:S02]  /*154f0*/  FFMA.FTZ R82, R140, UR5, R82 ;  /* 0x000000058c527c23 */ /* 0x000fc40008010052 */
[----:B------:R-:W-:Y:S01]  /*15500*/  FFMA.FTZ R61, R61, UR5, R78 ;  /* 0x000000053d3d7c23 */ /* 0x000fe2000801004e */
[----:B------:R-:W-:Y:S01]  /*15510*/  FSEL R170, R86, -INF , !P5 ;  /* 0xff80000056aa7808 */ /* 0x000fe20006800000 */
[C---:B------:R-:W-:Y:S01]  /*15520*/  FFMA.FTZ R36, R148.reuse, UR5, R36 ;  /* 0x0000000594247c23 */ /* 0x040fe20008010024 */
[----:B------:R-:W-:Y:S01]  /*15530*/  FFMA.FTZ R0, R148, UR5, R38 ;  /* 0x0000000594007c23 */ /* 0x000fe20008010026 */
[----:B------:R-:W-:Y:S02]  /*15540*/  FSEL R169, R82, -INF , !P4 ;  /* 0xff80000052a97808 */ /* 0x000fe40006000000 */
        /* <DEDUP_REMOVED lines=42> */
[----:B------:R-:W-:Y:S01]  /*157f0*/  @P6 VIADD R86, R86, 0x1 ;  /* 0x0000000156566836 */ /* 0x000fe20000000000 */
[----:B------:R-:W-:-:S03]  /*15800*/  LOP3.LUT R60, RZ, R38, RZ, 0x33, !PT ;  /* 0x00000026ff3c7212 */ /* 0x000fc600078e33ff */
[----:B------:R-:W-:Y:S02]  /*15810*/  IMAD.MOV.U32 R61, RZ, RZ, R84 ;  /* 0x000000ffff3d7224 */ /* 0x000fe400078e0054 */
[----:B------:R-:W-:Y:S02]  /*15820*/  @!P3 IADD3 R86, -R86, RZ, RZ ;  /* 0x000000ff5656b210 */ /* 0x000fe40007ffe1ff */
[----:B------:R-:W-:Y:S02]  /*15830*/  @!P0 IMAD.MOV R61, RZ, RZ, -R61 ;  /* 0x000000ffff3d8224 */ /* 0x000fe400078e0a3d */
[----:B------:R-:W-:-:S03]  /*15840*/  SEL R84, R60, R86, !P2 ;  /* 0x000000563c547207 */ /* 0x000fc60005000000 */
[----:B------:R-:W-:Y:S02]  /*15850*/  SEL R60, R60, R61, !P2 ;  /* 0x0000003d3c3c7207 */ /* 0x000fe40005000000 */
[----:B------:R-:W-:-:S04]  /*15860*/  IMAD.WIDE R96, R84, 0x4, R240 ;  /* 0x0000000454607825 */ /* 0x000fc800078e02f0 */
[----:B------:R-:W-:Y:S01]  /*15870*/  IMAD.WIDE R90, R60, 0x4, R240 ;  /* 0x000000043c5a7825 */ /* 0x000fe200078e02f0 */
[----:B------:R-:W2:Y:S04]  /*15880*/  LDG.E R80, desc[UR10][R96.64] ;  /* 0x0000000a60507981 */ /* 0x000ea8000c1e1900 */
[----:B------:R1:W2:Y:S01]  /*15890*/  LDG.E R78, desc[UR10][R90.64] ;  /* 0x0000000a5a4e7981 */ /* 0x0002a2000c1e1900 */
[----:B------:R-:W-:Y:S02]  /*158a0*/  IADD3 R84, R84, -R60, RZ ;  /* 0x8000003c54547210 */ /* 0x000fe40007ffe0ff */
[----:B------:R-:W3:Y:S03]  /*158b0*/  LDC.64 R60, c[0x0][0x230] ;  /* 0x00008c00ff3c7b82 */ /* 0x000ee60000000a00 */
[----:B------:R-:W-:-:S02]  /*158c0*/  IMAD R84, R84, R38, -0x100 ;  /* 0xffffff0054547424 */ /* 0x000fc400078e0226 */
[----:B------:R-:W-:-:S03]  /*158d0*/  IMAD.U32 R38, RZ, RZ, UR6 ;  /* 0x00000006ff267e24 */ /* 0x000fc6000f8e00ff */
[----:B------:R-:W-:Y:S01]  /*158e0*/  SHF.R.S32.HI R82, RZ, 0x1f, R84 ;  /* 0x0000001fff527819 */ /* 0x000fe20000011454 */
[----:B-1----:R-:W-:Y:S01]  /*158f0*/  IMAD.WIDE.U32 R90, R84, R38, RZ ;  /* 0x00000026545a7225 */ /* 0x002fe200078e00ff */
[----:B--2---:R-:W-:-:S03]  /*15900*/  IADD3 R78, -R80, R78, RZ ;  /* 0x0000004e504e7210 */ /* 0x004fc60007ffe1ff */
[----:B------:R-:W-:Y:S01]  /*15910*/  IMAD R80, R82, R38, RZ ;  /* 0x0000002652507224 */ /* 0x000fe200078e02ff */
[----:B------:R-:W-:-:S03]  /*15920*/  SHF.R.S32.HI R82, RZ, 0x1f, R78 ;  /* 0x0000001fff527819 */ /* 0x000fc6000001144e */
[----:B------:R-:W-:Y:S02]  /*15930*/  IMAD R80, R84, UR7, R80 ;  /* 0x0000000754507c24 */ /* 0x000fe4000f8e0250 */
[-C--:B---3--:R-:W-:Y:S02]  /*15940*/  IMAD R82, R82, R60.reuse, RZ ;  /* 0x0000003c52527224 */ /* 0x088fe400078e02ff */
[----:B------:R-:W-:Y:S02]  /*15950*/  IMAD.IADD R91, R91, 0x1, R80 ;  /* 0x000000015b5b7824 */ /* 0x000fe400078e0250 */
[C---:B------:R-:W-:Y:S02]  /*15960*/  IMAD R61, R78.reuse, R61, R82 ;  /* 0x0000003d4e3d7224 */ /* 0x040fe400078e0252 */
[----:B------:R-:W-:-:S04]  /*15970*/  IMAD.WIDE.U32 R90, R78, R60, R90 ;  /* 0x0000003c4e5a7225 */ /* 0x000fc800078e005a */
[----:B------:R-:W-:Y:S01]  /*15980*/  IMAD.MOV.U32 R82, RZ, RZ, R90 ;  /* 0x000000ffff527224 */ /* 0x000fe200078e005a */
[----:B------:R-:W-:Y:S01]  /*15990*/  IADD3 R80, R91, R61, RZ ;  /* 0x0000003d5b507210 */ /* 0x000fe20007ffe0ff */
[----:B------:R-:W-:Y:S06]  /*159a0*/  BRA `(.L_x_2122) ;  /* 0x0000000000107947 */ /* 0x000fec0003800000 */
.L_x_2121:
[----:B------:R-:W1:Y:S02]  /*159b0*/  LDC R38, c[0x0][0x248] ;  /* 0x00009200ff267b82 */ /* 0x000e640000000800 */
[----:B-1----:R-:W-:-:S05]  /*159c0*/  IMAD.SHL.U32 R82, R38, 0x100, RZ ;  /* 0x0000010026527824 */ /* 0x002fca00078e00ff */
[----:B------:R-:W-:-:S04]  /*159d0*/  IADD3 R82, -R82, RZ, RZ ;  /* 0x000000ff52527210 */ /* 0x000fc80007ffe1ff */
[----:B------:R-:W-:-:S07]  /*159e0*/  SHF.R.S32.HI R80, RZ, 0x1f, R82 ;  /* 0x0000001fff507819 */ /* 0x000fce0000011452 */
.L_x_2122:
[----:B------:R-:W1:Y:S01]  /*159f0*/  @!P1 LDC R84, c[0x0][0x24c] ;  /* 0x00009300ff549b82 */ /* 0x000e620000000800 */
[----:B------:R-:W-:Y:S01]  /*15a00*/  @!P1 IADD3 R61, P0, R82, UR19, RZ ;  /* 0x00000013523d9c10 */ /* 0x000fe2000ff1e0ff */
[----:B------:R-:W-:Y:S01]  /*15a10*/  @!P1 IMAD.MOV.U32 R90, RZ, RZ, R82 ;  /* 0x000000ffff5a9224 */ /* 0x000fe200078e0052 */
[----:B------:R2:W-:Y:S01]  /*15a20*/  @P1 STS [R243+0x1004], RZ ;  /* 0x001004fff3001388 */ /* 0x0005e20000000800 */
[----:B------:R-:W-:Y:S01]  /*15a30*/  @!P1 IMAD.MOV.U32 R91, RZ, RZ, R80 ;  /* 0x000000ffff5b9224 */ /* 0x000fe200078e0050 */
[----:B------:R-:W-:Y:S01]  /*15a40*/  @!P1 IADD3.X R60, R80, UR18, RZ, P0, !PT ;  /* 0x00000012503c9c10 */ /* 0x000fe200087fe4ff */
[----:B------:R-:W-:Y:S01]  /*15a50*/  BSSY B0, `(.L_x_2123) ;  /* 0x0000056000007945 */ /* 0x000fe20003800000 */
[C---:B------:R-:W-:Y:S01]  /*15a60*/  @!P1 LEA R96, P0, R61.reuse, R242, 0x1 ;  /* 0x000000f23d609211 */ /* 0x040fe200078008ff */
[----:B------:R-:W3:Y:S01]  /*15a70*/  @!P1 LDC R86, c[0x0][0x24c] ;  /* 0x00009300ff569b82 */ /* 0x000ee20000000800 */
[----:B------:R-:W-:Y:S01]  /*15a80*/  @!P1 IMAD.WIDE.U32 R90, R38, 0x60, R90 ;  /* 0x00000060265a9825 */ /* 0x000fe200078e005a */
[----:B------:R2:W-:Y:S01]  /*15a90*/  @P1 STS.64 [R243+0x1008], RZ ;  /* 0x001008fff3001388 */ /* 0x0005e20000000a00 */
[----:B------:R-:W-:-:S02]  /*15aa0*/  @!P1 LEA.HI.X R97, R61, R223, R60, 0x1, P0 ;  /* 0x000000df3d619211 */ /* 0x000fc400000f0c3c */
[C---:B------:R-:W-:Y:S01]  /*15ab0*/  @!P1 LEA R98, P0, R82.reuse, R242, 0x1 ;  /* 0x000000f252629211 */ /* 0x040fe200078008ff */
[----:B------:R2:W-:Y:S02]  /*15ac0*/  @P1 STS [R243+0x1000], RZ ;  /* 0x001000fff3001388 */ /* 0x0005e40000000800 */
[----:B------:R-:W4:Y:S01]  /*15ad0*/  @!P1 LDC R61, c[0x0][0x24c] ;  /* 0x00009300ff3d9b82 */ /* 0x000f220000000800 */
[----:B------:R-:W-:Y:S02]  /*15ae0*/  @!P1 LEA.HI.X R99, R82, R223, R80, 0x1, P0 ;  /* 0x000000df52639211 */ /* 0x000fe400000f0c50 */
[----:B------:R-:W-:-:S03]  /*15af0*/  @!P1 LEA R88, P0, R38, R82, 0x6 ;  /* 0x0000005226589211 */ /* 0x000fc600078030ff */
[----:B------:R-:W-:Y:S01]  /*15b00*/  @!PT LDS RZ, [RZ] ;  /* 0x00000000fffff984 */ /* 0x000fe20000000800 */
[----:B------:R-:W-:Y:S01]  /*15b10*/  @!PT LDS RZ, [RZ] ;  /* 0x00000000fffff984 */ /* 0x000fe20000000800 */
[----:B------:R-:W-:Y:S01]  /*15b20*/  @!PT LDS RZ, [RZ] ;  /* 0x00000000fffff984 */ /* 0x000fe20000000800 */
[----:B------:R5:W-:Y:S01]  /*15b30*/  @!P1 LDGSTS.E.BYPASS.LTC128B.128 [R243+0x1000], desc[UR10][R98.64] ;  /* 0x0100000062f39fae */ /* 0x000be2000b901d4a */
[----:B------:R-:W-:Y:S01]  /*15b40*/  @!P1 LEA R140, P2, R88, R242, 0x1 ;  /* 0x000000f2588c9211 */ /* 0x000fe200078408ff */
[----:B------:R-:W2:Y:S01]  /*15b50*/  @!P1 LDC R60, c[0x0][0x24c] ;  /* 0x00009300ff3c9b82 */ /* 0x000ea20000000800 */
[----:B-1----:R-:W-:Y:S01]  /*15b60*/  @!P1 IMAD R84, R84, 0x60, RZ ;  /* 0x0000006054549824 */ /* 0x002fe200078e02ff */
[----:B------:R1:W-:Y:S03]  /*15b70*/  @P1 STS.128 [R243+0x1800], RZ ;  /* 0x001800fff3001388 */ /* 0x0003e60000000c00 */
[----:B------:R-:W-:Y:S01]  /*15b80*/  @!P1 IMAD.IADD R84, R84, 0x1, R91 ;  /* 0x0000000154549824 */ /* 0x000fe200078e025b */
[----:B------:R-:W-:Y:S01]  /*15b90*/  @!PT LDS RZ, [RZ] ;  /* 0x00000000fffff984 */ /* 0x000fe20000000800 */
[----:B------:R-:W-:Y:S01]  /*15ba0*/  @!PT LDS RZ, [RZ] ;  /* 0x00000000fffff984 */ /* 0x000fe20000000800 */
[----:B------:R-:W-:Y:S01]  /*15bb0*/  @!PT LDS RZ, [RZ] ;  /* 0x00000000fffff984 */ /* 0x000fe20000000800 */
[----:B------:R1:W-:Y:S01]  /*15bc0*/  @!P1 LDGSTS.E.BYPASS.LTC128B.128 [R243+0x1800], desc[UR10][R96.64] ;  /* 0x0180000060f39fae */ /* 0x0003e2000b901d4a */
[----:B------:R-:W-:Y:S01]  /*15bd0*/  @!P1 IMAD.MOV.U32 R91, RZ, RZ, R80 ;  /* 0x000000ffff5b9224 */ /* 0x000fe200078e0050 */
[----:B------:R-:W1:Y:S01]  /*15be0*/  @!P1 LDC R78, c[0x0][0x24c] ;  /* 0x00009300ff4e9b82 */ /* 0x000e620000000800 */
[----:B---3--:R-:W-:Y:S01]  /*15bf0*/  @!P1 LEA.HI.X R86, R38, R80, R86, 0x6, P0 ;  /* 0x0000005026569211 */ /* 0x008fe200000f3456 */
[----:B------:R3:W-:Y:S01]  /*15c00*/  @P1 STS.128 [R243+0x2000], RZ ;  /* 0x002000fff3001388 */ /* 0x0007e20000000c00 */
[----:B------:R-:W-:-:S02]  /*15c10*/  @!P1 LEA R100, P0, R90, R242, 0x1 ;  /* 0x000000f25a649211 */ /* 0x000fc400078008ff */
[-C--:B------:R-:W-:Y:S02]  /*15c20*/  @!P1 LEA.HI.X R141, R88, R223.reuse, R86, 0x1, P2 ;  /* 0x000000df588d9211 */ /* 0x080fe400010f0c56 */
[----:B------:R-:W-:Y:S01]  /*15c30*/  @!P1 LEA.HI.X R101, R90, R223, R84, 0x1, P0 ;  /* 0x000000df5a659211 */ /* 0x000fe200000f0c54 */
[----:B------:R-:W-:Y:S01]  /*15c40*/  @!P1 IMAD.MOV.U32 R90, RZ, RZ, R82 ;  /* 0x000000ffff5a9224 */ /* 0x000fe200078e0052 */
[C---:B------:R-:W-:Y:S01]  /*15c50*/  @!P1 LEA R84, P0, R38.reuse, R82, 0x7 ;  /* 0x0000005226549211 */ /* 0x040fe200078038ff */
[----:B----4-:R-:W-:Y:S01]  /*15c60*/  @!P1 IMAD R61, R61, 0xa0, RZ ;  /* 0x000000a03d3d9824 */ /* 0x010fe200078e02ff */
[----:B------:R-:W-:Y:S01]  /*15c70*/  @!PT LDS RZ, [RZ] ;  /* 0x00000000fffff984 */ /* 0x000fe20000000800 */
[----:B------:R-:W-:Y:S01]  /*15c80*/  @!PT LDS RZ, [RZ] ;  /* 0x00000000fffff984 */ /* 0x000fe20000000800 */
[----:B------:R-:W-:Y:S01]  /*15c90*/  @!PT LDS RZ, [RZ] ;  /* 0x00000000fffff984 */ /* 0x000fe20000000800 */
[----:B------:R3:W-:Y:S01]  /*15ca0*/  @!P1 LDGSTS.E.BYPASS.LTC128B.128 [R243+0x2000], desc[UR10][R140.64] ;  /* 0x020000008cf39fae */ /* 0x0007e2000b901d4a */
[----:B------:R-:W-:-:S03]  /*15cb0*/  @!P1 IMAD.WIDE.U32 R90, R38, 0xc0, R90 ;  /* 0x000000c0265a9825 */ /* 0x000fc600078e005a */
[----:B------:R3:W-:Y:S01]  /*15cc0*/  @P1 STS.128 [R243+0x2800], RZ ;  /* 0x002800fff3001388 */ /* 0x0007e20000000c00 */
[----:B--2---:R-:W-:Y:S01]  /*15cd0*/  @!P1 IMAD R60, R60, 0xc0, RZ ;  /* 0x000000c03c3c9824 */ /* 0x004fe200078e02ff */
[----:B-----5:R-:W-:Y:S02]  /*15ce0*/  @!P1 LEA R98, P3, R84, R242, 0x1 ;  /* 0x000000f254629211 */ /* 0x020fe400078608ff */
[----:B------:R-:W-:Y:S01]  /*15cf0*/  @!PT LDS RZ, [RZ] ;  /* 0x00000000fffff984 */ /* 0x000fe20000000800 */
[----:B------:R-:W-:Y:S01]  /*15d00*/  @!PT LDS RZ, [RZ] ;  /* 0x00000000fffff984 */ /* 0x000fe20000000800 */
[----:B------:R-:W-:Y:S01]  /*15d10*/  @!PT LDS RZ, [RZ] ;  /* 0x00000000fffff984 */ /* 0x000fe20000000800 */
[----:B------:R3:W-:Y:S01]  /*15d20*/  @!P1 LDGSTS.E.BYPASS.LTC128B.128 [R243+0x2800], desc[UR10][R100.64] ;  /* 0x0280000064f39fae */ /* 0x0007e2000b901d4a */
[----:B------:R-:W-:-:S03]  /*15d30*/  @!P1 IMAD.IADD R60, R60, 0x1, R91 ;  /* 0x000000013c3c9824 */ /* 0x000fc600078e025b */
[----:B------:R3:W-:Y:S01]  /*15d40*/  @P1 STS.128 [R243+0x3000], RZ ;  /* 0x003000fff3001388 */ /* 0x0007e20000000c00 */
[----:B-1----:R-:W-:Y:S01]  /*15d50*/  @!P1 LEA.HI.X R78, R38, R80, R78, 0x7, P0 ;  /* 0x00000050264e9211 */ /* 0x002fe200000f3c4e */
[----:B------:R-:W-:Y:S01]  /*15d60*/  @!P1 IMAD.MOV.U32 R96, RZ, RZ, R82 ;  /* 0x000000ffff609224 */ /* 0x000fe200078e0052 */
[-C--:B------:R-:W-:Y:S01]  /*15d70*/  @!P1 LEA R152, P0, R90, R242.reuse, 0x1 ;  /* 0x000000f25a989211 */ /* 0x080fe200078008ff */
[----:B------:R-:W-:Y:S01]  /*15d80*/  @!P1 IMAD.MOV.U32 R97, RZ, RZ, R80 ;  /* 0x000000ffff619224 */ /* 0x000fe200078e0050 */
[-C--:B------:R-:W-:Y:S02]  /*15d90*/  @!P1 LEA.HI.X R99, R84, R223.reuse, R78, 0x1, P3 ;  /* 0x000000df54639211 */ /* 0x080fe400018f0c4e */
[-C--:B------:R-:W-:Y:S01]  /*15da0*/  @!P1 LEA.HI.X R153, R90, R223.reuse, R60, 0x1, P0 ;  /* 0x000000df5a999211 */ /* 0x080fe200000f0c3c */
[----:B------:R-:W-:Y:S02]  /*15db0*/  @!P1 IMAD.WIDE.U32 R96, R38, 0xa0, R96 ;  /* 0x000000a026609825 */ /* 0x000fe400078e0060 */
[----:B------:R-:W-:Y:S01]  /*15dc0*/  @!PT LDS RZ, [RZ] ;  /* 0x00000000fffff984 */ /* 0x000fe20000000800 */
[----:B------:R-:W-:Y:S01]  /*15dd0*/  @!PT LDS RZ, [RZ] ;  /* 0x00000000fffff984 */ /* 0x000fe20000000800 */
[----:B------:R-:W-:Y:S01]  /*15de0*/  @!PT LDS RZ, [RZ] ;  /* 0x00000000fffff984 */ /* 0x000fe20000000800 */
[----:B------:R3:W-:Y:S02]  /*15df0*/  @!P1 LDGSTS.E.BYPASS.LTC128B.128 [R243+0x3000], desc[UR10][R98.64] ;  /* 0x0300000062f39fae */ /* 0x0007e4000b901d4a */
[----:B------:R-:W-:Y:S01]  /*15e00*/  @!P1 IMAD.IADD R61, R61, 0x1, R97 ;  /* 0x000000013d3d9824 */ /* 0x000fe200078e0261 */
[C---:B------:R-:W-:Y:S01]  /*15e10*/  @!P1 LEA R160, P2, R96.reuse, R242, 0x1 ;  /* 0x000000f260a09211 */ /* 0x040fe200078408ff */
[----:B------:R3:W-:Y:S03]  /*15e20*/  @P1 STS.128 [R243+0x3800], RZ ;  /* 0x003800fff3001388 */ /* 0x0007e60000000c00 */
[----:B------:R-:W-:-:S05]  /*15e30*/  @!P1 LEA.HI.X R161, R96, R223, R61, 0x1, P2 ;  /* 0x000000df60a19211 */ /* 0x000fca00010f0c3d */
        /* <DEDUP_REMOVED lines=23> */
.L_x_2124:
[----:B------:R-:W-:Y:S05]  /*15fb0*/  BSYNC B0 ;  /* 0x0000000000007941 */ /* 0x000fea0003800000 */
.L_x_2123:
[----:B------:R-:W0:Y:S01]  /*15fc0*/  LDGDEPBAR ;  /* 0x00000000000079af */ /* 0x000e220000000000 */
[----:B------:R-:W-:-:S04]  /*15fd0*/  LEA R242, P0, R82, R242, 0x1 ;  /* 0x000000f252f27211 */ /* 0x000fc800078008ff */
[----:B------:R-:W-:-:S09]  /*15fe0*/  LEA.HI.X R223, R82, R223, R80, 0x1, P0 ;  /* 0x000000df52df7211 */ /* 0x000fd200000f0c50 */
.L_x_2120:
[----:B-1----:R-:W-:Y:S01]  /*15ff0*/  FMNMX.FTZ R60, R132, R83, !PT ;  /* 0x00000053843c7209 */ /* 0x002fe20007810000 */
[----:B------:R-:W-:Y:S01]  /*16000*/  ULDC UR4, c[0x0][0x2ec] ;  /* 0x0000bb0000047ab9 */ /* 0x000fe20000000800 */
[----:B---3--:R-:W-:Y:S02]  /*16010*/  FMNMX.FTZ R100, R134, R25, !PT ;  /* 0x0000001986647209 */ /* 0x008fe40007810000 */
        /* <DEDUP_REMOVED lines=134> */
[--C-:B------:R-:W-:Y:S01]  /*16880*/  FFMA.FTZ R104, R72, UR4, -R99.reuse ;  /* 0x0000000448687c23 */ /* 0x100fe20008010863 */
[----:B------:R-:W1:Y:S01]  /*16890*/  SHFL.BFLY PT, R10, R100, 0x2, 0x1f ;  /* 0x0c401f00640a7f89 */ /* 0x000e6200000e0000 */
        /* <DEDUP_REMOVED lines=14> */
[----:B------:R-:W-:Y:S01]  /*16980*/  LDSM.16.MT88.4 R16, [R244+0x5000] ;  /* 0x00500000f410783b */ /* 0x000fe20000004200 */
[--C-:B------:R-:W-:Y:S01]  /*16990*/  FFMA.FTZ R106, R50, UR4, -R99.reuse ;  /* 0x00000004326a7c23 */ /* 0x100fe20008010863 */
[--C-:B------:R-:W-:Y:S01]  /*169a0*/  FFMA.FTZ R93, R63, UR4, -R99.reuse ;  /* 0x000000043f5d7c23 */ /* 0x100fe20008010863 */
[--C-:B------:R-:W-:Y:S01]  /*169b0*/  FFMA.FTZ R63, R6, UR4, -R99.reuse ;  /* 0x00000004063f7c23 */ /* 0x100fe20008010863 */
[--C-:B------:R-:W-:Y:S01]  /*169c0*/  FFMA.FTZ R50, R4, UR4, -R99.reuse ;  /* 0x0000000404327c23 */ /* 0x100fe20008010863 */
[----:B------:R-:W-:Y:S01]  /*169d0*/  FSEL R4, R101, RZ, P1 ;  /* 0x000000ff65047208 */ /* 0x000fe20000800000 */
[--C-:B------:R-:W-:Y:S01]  /*169e0*/  FFMA.FTZ R165, R83, UR4, -R99.reuse ;  /* 0x0000000453a57c23 */ /* 0x100fe20008010863 */
[--C-:B------:R-:W-:Y:S01]  /*169f0*/  FFMA.FTZ R161, R130, UR4, -R99.reuse ;  /* 0x0000000482a17c23 */ /* 0x100fe20008010863 */
[--C-:B------:R-:W-:Y:S01]  /*16a00*/  FFMA.FTZ R156, R70, UR4, -R99.reuse ;  /* 0x00000004469c7c23 */ /* 0x100fe20008010863 */
[----:B-1----:R-:W-:Y:S01]  /*16a10*/  FMNMX.FTZ R100, R100, R10, !PT ;  /* 0x0000000a64647209 */ /* 0x002fe20007810000 */
[----:B------:R-:W-:Y:S01]  /*16a20*/  FADD.FTZ R4, R132, -R4 ;  /* 0x8000000484047221 */ /* 0x000fe20000010000 */
[--C-:B------:R-:W-:Y:S01]  /*16a30*/  FFMA.FTZ R88, R79, UR4, -R99.reuse ;  /* 0x000000044f587c23 */ /* 0x100fe20008010863 */
[--C-:B------:R-:W-:Y:S01]  /*16a40*/  FFMA.FTZ R79, R143, UR4, -R99.reuse ;  /* 0x000000048f4f7c23 */ /* 0x100fe20008010863 */
[--C-:B------:R-:W-:Y:S01]  /*16a50*/  FFMA.FTZ R140, R113, UR4, -R99.reuse ;  /* 0x00000004718c7c23 */ /* 0x100fe20008010863 */
[----:B------:R-:W1:Y:S01]  /*16a60*/  SHFL.BFLY PT, R8, R100, 0x1, 0x1f ;  /* 0x0c201f0064087f89 */ /* 0x000e6200000e0000 */
[----:B------:R-:W-:Y:S01]  /*16a70*/  FMUL.FTZ R4, R4, UR4 ;  /* 0x0000000404047c20 */ /* 0x000fe20008410000 */
        /* <DEDUP_REMOVED lines=22> */
[----:B-1----:R-:W-:Y:S01]  /*16be0*/  FMNMX.FTZ R100, R100, R8, !PT ;  /* 0x0000000864647209 */ /* 0x002fe20007810000 */
[--C-:B------:R-:W-:Y:S01]  /*16bf0*/  FFMA.FTZ R141, R89, UR4, -R99.reuse ;  /* 0x00000004598d7c23 */ /* 0x100fe20008010863 */
[----:B------:R-:W1:Y:S01]  /*16c00*/  MUFU.EX2 R153, R153 ;  /* 0x0000009900997308 */ /* 0x000e620000000800 */
[----:B------:R-:W3:Y:S01]  /*16c10*/  LDSM.16.MT88.4 R8, [R245+0x5000] ;  /* 0x00500000f508783b */ /* 0x000ee20000004200 */
[C---:B------:R-:W-:Y:S01]  /*16c20*/  FSETP.NEU.FTZ.AND P0, PT, R100.reuse, -INF , PT ;  /* 0xff8000006400780b */ /* 0x040fe20003f1d000 */
[----:B------:R-:W-:Y:S01]  /*16c30*/  FMUL.FTZ R38, R100, UR4 ;  /* 0x0000000464267c20 */ /* 0x000fe20008410000 */
[----:B--2---:R-:W-:Y:S01]  /*16c40*/  F2FP.BF16.F32.PACK_AB R12, R161, R165 ;  /* 0x000000a5a10c723e */ /* 0x004fe200000010ff */
[--C-:B------:R-:W-:Y:S01]  /*16c50*/  FFMA.FTZ R94, R52, UR4, -R99.reuse ;  /* 0x00000004345e7c23 */ /* 0x100fe20008010863 */
[----:B------:R-:W-:Y:S01]  /*16c60*/  FSEL R6, R100, RZ, P0 ;  /* 0x000000ff64067208 */ /* 0x000fe20000000000 */
[--C-:B------:R-:W-:Y:S01]  /*16c70*/  FFMA.FTZ R70, R26, UR4, -R99.reuse ;  /* 0x000000041a467c23 */ /* 0x100fe20008010863 */
[----:B------:R-:W-:Y:S01]  /*16c80*/  FSEL R38, R38, RZ, P0 ;  /* 0x000000ff26267208 */ /* 0x000fe20000000000 */
[----:B------:R-:W2:Y:S01]  /*16c90*/  MUFU.EX2 R166, R4 ;  /* 0x0000000400a67308 */ /* 0x000ea20000000800 */
[--C-:B------:R-:W-:Y:S01]  /*16ca0*/  FFMA.FTZ R61, R24, UR4, -R99.reuse ;  /* 0x00000004183d7c23 */ /* 0x100fe20008010863 */
        /* <DEDUP_REMOVED lines=15> */
[----:B-1----:R-:W-:Y:S01]  /*16da0*/  F2FP.BF16.F32.PACK_AB R14, R153, R156 ;  /* 0x0000009c990e723e */ /* 0x002fe200000010ff */
[-C--:B--2---:R-:W-:Y:S01]  /*16db0*/  FMUL.FTZ R20, R236, R166.reuse ;  /* 0x000000a6ec147220 */ /* 0x084fe20000410000 */
[----:B------:R-:W1:Y:S01]  /*16dc0*/  MUFU.EX2 R155, R155 ;  /* 0x0000009b009b7308 */ /* 0x000e620000000800 */
[-C--:B------:R-:W-:Y:S01]  /*16dd0*/  FMUL.FTZ R21, R237, R166.reuse ;  /* 0x000000a6ed157220 */ /* 0x080fe20000410000 */
[--C-:B------:R-:W-:Y:S01]  /*16de0*/  FFMA.FTZ R147, R126, UR4, -R38.reuse ;  /* 0x000000047e937c23 */ /* 0x100fe20008010826 */
[--C-:B------:R-:W-:Y:S01]  /*16df0*/  FFMA.FTZ R131, R120, UR4, -R38.reuse ;  /* 0x0000000478837c23 */ /* 0x100fe20008010826 */
[-C--:B------:R-:W-:Y:S01]  /*16e00*/  FMUL.FTZ R232, R232, R166.reuse ;  /* 0x000000a6e8e87220 */ /* 0x080fe20000410000 */
[----:B------:R-:W-:Y:S01]  /*16e10*/  FMUL.FTZ R233, R233, R166 ;  /* 0x000000a6e9e97220 */ /* 0x000fe20000410000 */
[----:B------:R-:W-:Y:S01]  /*16e20*/  LDSM.16.MT88.4 R24, [R245+0x5400] ;  /* 0x00540000f518783b */ /* 0x000fe20000004200 */
        /* <DEDUP_REMOVED lines=10> */
[----:B-1----:R-:W-:Y:S01]  /*16ed0*/  F2FP.BF16.F32.PACK_AB R13, R155, R160 ;  /* 0x000000a09b0d723e */ /* 0x002fe200000010ff */
[----:B------:R-:W-:Y:S01]  /*16ee0*/  LDSM.16.MT88.4 R28, [R244+0x5800] ;  /* 0x00580000f41c783b */ /* 0x000fe20000004200 */
[-C--:B------:R-:W-:Y:S01]  /*16ef0*/  FMUL.FTZ R228, R228, R166.reuse ;  /* 0x000000a6e4e47220 */ /* 0x080fe20000410000 */
[-C--:B------:R-:W-:Y:S01]  /*16f00*/  FMUL.FTZ R229, R229, R166.reuse ;  /* 0x000000a6e5e57220 */ /* 0x080fe20000410000 */
[-C--:B------:R-:W-:Y:S01]  /*16f10*/  FMUL.FTZ R224, R224, R166.reuse ;  /* 0x000000a6e0e07220 */ /* 0x080fe20000410000 */
[----:B------:R-:W-:Y:S01]  /*16f20*/  FMUL.FTZ R225, R225, R166 ;  /* 0x000000a6e1e17220 */ /* 0x000fe20000410000 */
[--C-:B------:R-:W-:Y:S01]  /*16f30*/  FFMA.FTZ R122, R111, UR4, -R99.reuse ;  /* 0x000000046f7a7c23 */ /* 0x100fe20008010863 */
[----:B------:R1:W4:Y:S01]  /*16f40*/  MUFU.EX2 R163, R6 ;  /* 0x0000000600a37308 */ /* 0x0003220000000800 */
[--C-:B------:R-:W-:Y:S01]  /*16f50*/  FFMA.FTZ R111, R124, UR4, -R38.reuse ;  /* 0x000000047c6f7c23 */ /* 0x100fe20008010826 */
[--C-:B------:R-:W-:Y:S01]  /*16f60*/  FFMA.FTZ R90, R34, UR4, -R99.reuse ;  /* 0x00000004225a7c23 */ /* 0x100fe20008010863 */
[--C-:B------:R-:W-:Y:S01]  /*16f70*/  FFMA.FTZ R89, R33, UR4, -R99.reuse ;  /* 0x0000000421597c23 */ /* 0x100fe20008010863 */
[----:B------:R-:W-:Y:S01]  /*16f80*/  FFMA.FTZ R64, R35, UR4, -R99 ;  /* 0x0000000423407c23 */ /* 0x000fe20008010863 */
[--C-:B------:R-:W-:Y:S01]  /*16f90*/  FFMA.FTZ R124, R32, UR4, -R38.reuse ;  /* 0x00000004207c7c23 */ /* 0x100fe20008010826 */
[--C-:B------:R-:W-:Y:S01]  /*16fa0*/  FFMA.FTZ R110, R110, UR4, -R38.reuse ;  /* 0x000000046e6e7c23 */ /* 0x100fe20008010826 */
[--C-:B------:R-:W-:Y:S01]  /*16fb0*/  FFMA.FTZ R126, R168, UR4, -R38.reuse ;  /* 0x00000004a87e7c23 */ /* 0x100fe20008010826 */
[----:B------:R-:W-:Y:S01]  /*16fc0*/  MUFU.EX2 R148, R148 ;  /* 0x0000009400947308 */ /* 0x000fe20000000800 */
        /* <DEDUP_REMOVED lines=8> */
[----:B-1----:R-:W1:Y:S01]  /*17050*/  LDSM.16.MT88.4 R4, [R244+0x5400] ;  /* 0x00540000f404783b */ /* 0x002e620000004200 */
[-C--:B----4-:R-:W-:Y:S01]  /*17060*/  FMUL.FTZ R22, R238, R163.reuse ;  /* 0x000000a3ee167220 */ /* 0x090fe20000410000 */
        /* <DEDUP_REMOVED lines=11> */
[--C-:B------:R-:W-:Y:S01]  /*17120*/  FFMA.FTZ R162, R162, UR4, -R38.reuse ;  /* 0x00000004a2a27c23 */ /* 0x100fe20008010826 */
[--C-:B------:R-:W-:Y:S01]  /*17130*/  FFMA.FTZ R145, R145, UR4, -R38.reuse ;  /* 0x0000000491917c23 */ /* 0x100fe20008010826 */
[----:B------:R-:W4:Y:S01]  /*17140*/  MUFU.EX2 R140, R140 ;  /* 0x0000008c008c7308 */ /* 0x000f220000000800 */
[C---:B------:R-:W-:Y:S01]  /*17150*/  HMMA.16816.F32.BF16 R16, R12.reuse, R18, R232 ;  /* 0x000000120c10723c */ /* 0x040fe200000418e8 */
[----:B--2---:R-:W-:Y:S01]  /*17160*/  F2FP.BF16.F32.PACK_AB R32, R144, R148 ;  /* 0x000000949020723e */ /* 0x004fe200000010ff */
[--C-:B------:R-:W-:Y:S01]  /*17170*/  FFMA.FTZ R167, R167, UR4, -R38.reuse ;  /* 0x00000004a7a77c23 */ /* 0x100fe20008010826 */
[----:B------:R-:W-:Y:S01]  /*17180*/  FFMA.FTZ R139, R139, UR4, -R38 ;  /* 0x000000048b8b7c23 */ /* 0x000fe20008010826 */
[----:B------:R-:W-:Y:S01]  /*17190*/  FFMA.FTZ R165, R216, R166, R165 ;  /* 0x000000a6d8a57223 */ /* 0x000fe200000100a5 */
[----:B------:R-:W-:Y:S01]  /*171a0*/  FFMA.FTZ R160, R217, R163, R160 ;  /* 0x000000a3d9a07223 */ /* 0x000fe200000100a0 */
[C---:B---3--:R-:W-:Y:S01]  /*171b0*/  HMMA.16816.F32.BF16 R228, R12.reuse, R8, R228 ;  /* 0x000000080ce4723c */ /* 0x048fe200000418e4 */
[----:B------:R-:W-:Y:S01]  /*171c0*/  MUFU.EX2 R147, R147 ;  /* 0x0000009300937308 */ /* 0x000fe20000000800 */
[----:B------:R-:W-:Y:S01]  /*171d0*/  FADD.FTZ R161, R161, R165 ;  /* 0x000000a5a1a17221 */ /* 0x000fe20000010000 */
[----:B------:R-:W-:Y:S01]  /*171e0*/  FADD.FTZ R160, R155, R160 ;  /* 0x000000a09ba07221 */ /* 0x000fe20000010000 */
[--C-:B------:R-:W-:Y:S01]  /*171f0*/  FFMA.FTZ R164, R164, UR4, -R38.reuse ;  /* 0x00000004a4a47c23 */ /* 0x100fe20008010826 */
[----:B------:R-:W-:Y:S01]  /*17200*/  FFMA.FTZ R138, R138, UR4, -R38 ;  /* 0x000000048a8a7c23 */ /* 0x000fe20008010826 */
[----:B------:R-:W-:Y:S01]  /*17210*/  HMMA.16816.F32.BF16 R224, R12, R10, R224 ;  /* 0x0000000a0ce0723c */ /* 0x000fe200000418e0 */
[----:B------:R-:W2:Y:S01]  /*17220*/  LDSM.16.MT88.4 R8, [R245+0x5800] ;  /* 0x00580000f508783b */ /* 0x000ea20000004200 */
[----:B------:R-:W-:Y:S01]  /*17230*/  FADD.FTZ R161, R156, R161 ;  /* 0x000000a19ca17221 */ /* 0x000fe20000010000 */
[----:B------:R-:W3:Y:S01]  /*17240*/  MUFU.EX2 R143, R143 ;  /* 0x0000008f008f7308 */ /* 0x000ee20000000800 */
[----:B----4-:R-:W-:Y:S01]  /*17250*/  F2FP.BF16.F32.PACK_AB R34, R140, R141 ;  /* 0x0000008d8c22723e */ /* 0x010fe200000010ff */
[----:B------:R-:W-:Y:S01]  /*17260*/  FADD.FTZ R160, R152, R160 ;  /* 0x000000a098a07221 */ /* 0x000fe20000010000 */
[--C-:B------:R-:W-:Y:S01]  /*17270*/  FFMA.FTZ R157, R157, UR4, -R38.reuse ;  /* 0x000000049d9d7c23 */ /* 0x100fe20008010826 */
[----:B------:R-:W-:Y:S01]  /*17280*/  FFMA.FTZ R137, R137, UR4, -R38 ;  /* 0x0000000489897c23 */ /* 0x000fe20008010826 */
[----:B------:R-:W-:Y:S01]  /*17290*/  FADD.FTZ R161, R153, R161 ;  /* 0x000000a199a17221 */ /* 0x000fe20000010000 */
[----:B------:R-:W-:Y:S01]  /*172a0*/  FADD.FTZ R151, R151, R160 ;  /* 0x000000a097977221 */ /* 0x000fe20000010000 */
[--C-:B------:R-:W-:Y:S01]  /*172b0*/  FFMA.FTZ R150, R150, UR4, -R38.reuse ;  /* 0x0000000496967c23 */ /* 0x100fe20008010826 */
[----:B------:R-:W4:Y:S01]  /*172c0*/  MUFU.EX2 R131, R131 ;  /* 0x0000008300837308 */ /* 0x000f220000000800 */
[----:B------:R-:W-:Y:S01]  /*172d0*/  FADD.FTZ R148, R148, R161 ;  /* 0x000000a194947221 */ /* 0x000fe20000010000 */
[--C-:B------:R-:W-:Y:S01]  /*172e0*/  FFMA.FTZ R2, R2, UR4, -R38.reuse ;  /* 0x0000000402027c23 */ /* 0x100fe20008010826 */
[--C-:B------:R-:W-:Y:S01]  /*172f0*/  FFMA.FTZ R142, R142, UR4, -R38.reuse ;  /* 0x000000048e8e7c23 */ /* 0x100fe20008010826 */
[----:B------:R-:W-:Y:S01]  /*17300*/  FFMA.FTZ R136, R136, UR4, -R38 ;  /* 0x0000000488887c23 */ /* 0x000fe20008010826 */
[----:B------:R-:W-:Y:S01]  /*17310*/  FADD.FTZ R148, R144, R148 ;  /* 0x0000009490947221 */ /* 0x000fe20000010000 */
[--C-:B------:R-:W-:Y:S01]  /*17320*/  FFMA.FTZ R127, R127, UR4, -R38.reuse ;  /* 0x000000047f7f7c23 */ /* 0x100fe20008010826 */
[----:B------:R-:W-:Y:S01]  /*17330*/  FFMA.FTZ R135, R135, UR4, -R38 ;  /* 0x0000000487877c23 */ /* 0x000fe20008010826 */
[----:B------:R-:W5:Y:S01]  /*17340*/  MUFU.EX2 R129, R129 ;  /* 0x0000008100817308 */ /* 0x000f620000000800 */
[----:B---3--:R-:W-:Y:S01]  /*17350*/  F2FP.BF16.F32.PACK_AB R33, R143, R147 ;  /* 0x000000938f21723e */ /* 0x008fe200000010ff */
[----:B------:R-:W-:Y:S01]  /*17360*/  FADD.FTZ R147, R147, R151 ;  /* 0x0000009793937221 */ /* 0x000fe20000010000 */
[----:B------:R-:W-:Y:S01]  /*17370*/  FADD.FTZ R148, R141, R148 ;  /* 0x000000948d947221 */ /* 0x000fe20000010000 */
[--C-:B------:R-:W-:Y:S01]  /*17380*/  FFMA.FTZ R123, R123, UR4, -R38.reuse ;  /* 0x000000047b7b7c23 */ /* 0x100fe20008010826 */
[----:B------:R-:W-:Y:S01]  /*17390*/  FFMA.FTZ R133, R133, UR4, -R38 ;  /* 0x0000000485857c23 */ /* 0x000fe20008010826 */
[----:B------:R-:W-:Y:S01]  /*173a0*/  FADD.FTZ R147, R143, R147 ;  /* 0x000000938f937221 */ /* 0x000fe20000010000 */
[----:B------:R-:W-:Y:S01]  /*173b0*/  FADD.FTZ R140, R140, R148 ;  /* 0x000000948c8c7221 */ /* 0x000fe20000010000 */
[----:B------:R-:W-:Y:S01]  /*173c0*/  MUFU.EX2 R130, R130 ;  /* 0x0000008200827308 */ /* 0x000fe20000000800 */
[--C-:B------:R-:W-:Y:S01]  /*173d0*/  FFMA.FTZ R103, R103, UR4, -R38.reuse ;  /* 0x0000000467677c23 */ /* 0x100fe20008010826 */
[----:B----4-:R-:W-:Y:S01]  /*173e0*/  FADD.FTZ R147, R131, R147 ;  /* 0x0000009383937221 */ /* 0x010fe20000010000 */
[--C-:B------:R-:W-:Y:S01]  /*173f0*/  FFMA.FTZ R46, R46, UR4, -R38.reuse ;  /* 0x000000042e2e7c23 */ /* 0x100fe20008010826 */
[--C-:B------:R-:W-:Y:S01]  /*17400*/  FFMA.FTZ R53, R53, UR4, -R38.reuse ;  /* 0x0000000435357c23 */ /* 0x100fe20008010826 */
[----:B------:R-:W-:Y:S01]  /*17410*/  FFMA.FTZ R43, R43, UR4, -R99 ;  /* 0x000000042b2b7c23 */ /* 0x000fe20008010863 */
[--C-:B------:R-:W-:Y:S01]  /*17420*/  FFMA.FTZ R44, R44, UR4, -R38.reuse ;  /* 0x000000042c2c7c23 */ /* 0x100fe20008010826 */
[--C-:B------:R-:W-:Y:S01]  /*17430*/  FFMA.FTZ R41, R41, UR4, -R38.reuse ;  /* 0x0000000429297c23 */ /* 0x100fe20008010826 */
[----:B------:R-:W3:Y:S01]  /*17440*/  MUFU.EX2 R122, R122 ;  /* 0x0000007a007a7308 */ /* 0x000ee20000000800 */
[C---:B-----5:R-:W-:Y:S01]  /*17450*/  F2FP.BF16.F32.PACK_AB R35, R129.reuse, R131 ;  /* 0x000000838123723e */ /* 0x060fe200000010ff */
[----:B------:R-:W-:Y:S01]  /*17460*/  FADD.FTZ R129, R129, R147 ;  /* 0x0000009381817221 */ /* 0x000fe20000010000 */
[--C-:B------:R-:W-:Y:S01]  /*17470*/  FFMA.FTZ R39, R39, UR4, -R38.reuse ;  /* 0x0000000427277c23 */ /* 0x100fe20008010826 */
[--C-:B------:R-:W-:Y:S01]  /*17480*/  FFMA.FTZ R42, R42, UR4, -R38.reuse ;  /* 0x000000042a2a7c23 */ /* 0x100fe20008010826 */
[----:B------:R-:W-:Y:S01]  /*17490*/  LDSM.16.MT88.4 R232, [R244+0x8c00] ;  /* 0x008c0000f4e8783b */ /* 0x000fe20000004200 */
[--C-:B------:R-:W-:Y:S01]  /*174a0*/  FFMA.FTZ R36, R36, UR4, -R99.reuse ;  /* 0x0000000424247c23 */ /* 0x100fe20008010863 */
[----:B------:R-:W-:Y:S01]  /*174b0*/  FFMA.FTZ R216, R49, UR4, -R99 ;  /* 0x0000000431d87c23 */ /* 0x000fe20008010863 */
[----:B------:R-:W4:Y:S01]  /*174c0*/  MUFU.EX2 R121, R121 ;  /* 0x0000007900797308 */ /* 0x000f220000000800 */
[----:B-1----:R-:W-:Y:S01]  /*174d0*/  HMMA.16816.F32.BF16 R20, R32, R4, R20 ;  /* 0x000000042014723c */ /* 0x002fe20000041814 */
[--C-:B------:R-:W-:Y:S01]  /*174e0*/  FFMA.FTZ R0, R0, UR4, -R38.reuse ;  /* 0x0000000400007c23 */ /* 0x100fe20008010826 */
[----:B------:R-:W-:-:S04]  /*174f0*/  FFMA.FTZ R217, R47, UR4, -R38 ;  /* 0x000000042fd97c23 */ /* 0x000fc80008010826 */
[C---:B------:R-:W-:Y:S01]  /*17500*/  HMMA.16816.F32.BF16 R16, R32.reuse, R6, R16 ;  /* 0x000000062010723c */ /* 0x040fe20000041810 */
[----:B------:R-:W1:Y:S01]  /*17510*/  MUFU.EX2 R117, R117 ;  /* 0x0000007500757308 */ /* 0x000e620000000800 */
[----:B------:R-:W5:Y:S01]  /*17520*/  LDSM.16.MT88.4 R4, [R244+0x5c00] ;  /* 0x005c0000f404783b */ /* 0x000f620000004200 */
[----:B---3--:R-:W-:Y:S01]  /*17530*/  F2FP.BF16.F32.PACK_AB R12, R122, R130 ;  /* 0x000000827a0c723e */ /* 0x008fe200000010ff */
[----:B------:R-:W-:Y:S02]  /*17540*/  FADD.FTZ R130, R130, R140 ;  /* 0x0000008c82827221 */ /* 0x000fe40000010000 */
[C---:B------:R-:W-:Y:S02]  /*17550*/  HMMA.16816.F32.BF16 R228, R32.reuse, R24, R228 ;  /* 0x0000001820e4723c */ /* 0x040fe400000418e4 */
[----:B------:R-:W-:Y:S01]  /*17560*/  FADD.FTZ R130, R122, R130 ;  /* 0x000000827a827221 */ /* 0x000fe20000010000 */
[----:B------:R-:W3:Y:S03]  /*17570*/  MUFU.EX2 R125, R125 ;  /* 0x0000007d007d7308 */ /* 0x000ee60000000800 */
[----:B------:R-:W-:Y:S01]  /*17580*/  HMMA.16816.F32.BF16 R224, R32, R26, R224 ;  /* 0x0000001a20e0723c */ /* 0x000fe200000418e0 */
[----:B------:R-:W5:Y:S01]  /*17590*/  LDSM.16.MT88.4 R24, [R245+0x5c00] ;  /* 0x005c0000f518783b */ /* 0x000f620000004200 */
[----:B----4-:R-:W-:-:S03]  /*175a0*/  FADD.FTZ R130, R121, R130 ;  /* 0x0000008279827221 */ /* 0x010fc60000010000 */
        /* <DEDUP_REMOVED lines=17> */
[----:B------:R-:W4:Y:S01]  /*176c0*/  MUFU.EX2 R108, R108 ;  /* 0x0000006c006c7308 */ /* 0x000f220000000800 */
[C---:B---3--:R-:W-:Y:S01]  /*176d0*/  F2FP.BF16.F32.PACK_AB R32, R113.reuse, R116 ;  /* 0x000000747120723e */ /* 0x048fe200000010ff */
[----:B------:R-:W-:Y:S01]  /*176e0*/  FADD.FTZ R116, R116, R130 ;  /* 0x0000008274747221 */ /* 0x000fe20000010000 */
[----:B--2---:R-:W-:Y:S03]  /*176f0*/  HMMA.16816.F32.BF16 R228, R12, R8, R228 ;  /* 0x000000080ce4723c */ /* 0x004fe600000418e4 */
[----:B------:R-:W-:-:S02]  /*17700*/  FADD.FTZ R116, R113, R116 ;  /* 0x0000007471747221 */ /* 0x000fc40000010000 */
[----:B------:R-:W2:Y:S01]  /*17710*/  MUFU.EX2 R111, R111 ;  /* 0x0000006f006f7308 */ /* 0x000ea20000000800 */
[----:B------:R-:W-:Y:S01]  /*17720*/  HMMA.16816.F32.BF16 R224, R12, R10, R224 ;  /* 0x0000000a0ce0723c */ /* 0x000fe200000418e0 */
[----:B------:R-:W3:Y:S06]  /*17730*/  LDSM.16.MT88.4 R8, [R245+0x6000] ;  /* 0x00600000f508783b */ /* 0x000eec0000004200 */
[----:B------:R-:W5:Y:S01]  /*17740*/  MUFU.EX2 R114, R114 ;  /* 0x0000007200727308 */ /* 0x000f620000000800 */
[----:B----4-:R-:W-:Y:S01]  /*17750*/  F2FP.BF16.F32.PACK_AB R34, R108, R112 ;  /* 0x000000706c22723e */ /* 0x010fe200000010ff */
[----:B------:R-:W-:-:S04]  /*17760*/  FADD.FTZ R112, R112, R116 ;  /* 0x0000007470707221 */ /* 0x000fc80000010000 */
[----:B------:R-:W-:Y:S02]  /*17770*/  FADD.FTZ R112, R108, R112 ;  /* 0x000000706c707221 */ /* 0x000fe40000010000 */
[----:B------:R-:W4:Y:S01]  /*17780*/  MUFU.EX2 R110, R110 ;  /* 0x0000006e006e7308 */ /* 0x000f220000000800 */
[----:B--2---:R-:W-:-:S07]  /*17790*/  FADD.FTZ R119, R111, R119 ;  /* 0x000000776f777221 */ /* 0x004fce0000010000 */
[----:B------:R-:W2:Y:S01]  /*177a0*/  MUFU.EX2 R107, R107 ;  /* 0x0000006b006b7308 */ /* 0x000ea20000000800 */
[C---:B-----5:R-:W-:Y:S01]  /*177b0*/  F2FP.BF16.F32.PACK_AB R33, R114.reuse, R111 ;  /* 0x0000006f7221723e */ /* 0x060fe200000010ff */
[----:B------:R-:W-:-:S06]  /*177c0*/  FADD.FTZ R114, R114, R119 ;  /* 0x0000007772727221 */ /* 0x000fcc0000010000 */
[----:B------:R-:W5:Y:S01]  /*177d0*/  MUFU.EX2 R106, R106 ;  /* 0x0000006a006a7308 */ /* 0x000f620000000800 */
[----:B----4-:R-:W-:-:S07]  /*177e0*/  FADD.FTZ R114, R110, R114 ;  /* 0x000000726e727221 */ /* 0x010fce0000010000 */
[----:B------:R-:W4:Y:S01]  /*177f0*/  MUFU.EX2 R105, R105 ;  /* 0x0000006900697308 */ /* 0x000f220000000800 */
[C---:B--2---:R-:W-:Y:S01]  /*17800*/  F2FP.BF16.F32.PACK_AB R35, R107.reuse, R110 ;  /* 0x0000006e6b23723e */ /* 0x044fe200000010ff */
[----:B------:R-:W-:-:S06]  /*17810*/  FADD.FTZ R114, R107, R114 ;  /* 0x000000726b727221 */ /* 0x000fcc0000010000 */
[----:B------:R-:W2:Y:S01]  /*17820*/  MUFU.EX2 R104, R104 ;  /* 0x0000006800687308 */ /* 0x000ea20000000800 */
        /* <DEDUP_REMOVED lines=9> */
[----:B--2---:R-:W-:-:S02]  /*178c0*/  FADD.FTZ R105, R104, R105 ;  /* 0x0000006968697221 */ /* 0x004fc40000010000 */
[----:B------:R-:W-:Y:S01]  /*178d0*/  HMMA.16816.F32.BF16 R224, R32, R26, R224 ;  /* 0x0000001a20e0723c */ /* 0x000fe200000418e0 */
[----:B------:R-:W2:Y:S04]  /*178e0*/  LDSM.16.MT88.4 R24, [R245+0x6400] ;  /* 0x00640000f518783b */ /* 0x000ea80000004200 */
        /* <DEDUP_REMOVED lines=14> */
[----:B-1----:R-:W-:Y:S01]  /*179d0*/  HMMA.16816.F32.BF16 R20, R12, R16, R20 ;  /* 0x000000100c14723c */ /* 0x002fe20000041814 */
[----:B----4-:R-:W-:-:S05]  /*179e0*/  FADD.FTZ R102, R98, R102 ;  /* 0x0000006662667221 */ /* 0x010fca0000010000 */
[C---:B------:R-:W-:Y:S01]  /*179f0*/  HMMA.16816.F32.BF16 R28, R12.reuse, R18, R28 ;  /* 0x000000120c1c723c */ /* 0x040fe2000004181c */
[----:B------:R-:W1:Y:S01]  /*17a00*/  MUFU.EX2 R95, R95 ;  /* 0x0000005f005f7308 */ /* 0x000e620000000800 */
        /* <DEDUP_REMOVED lines=9> */
[C---:B-1----:R-:W-:Y:S01]  /*17aa0*/  F2FP.BF16.F32.PACK_AB R34, R95.reuse, R96 ;  /* 0x000000605f22723e */ /* 0x042fe200000010ff */
[----:B------:R-:W-:-:S06]  /*17ab0*/  FADD.FTZ R97, R95, R97 ;  /* 0x000000615f617221 */ /* 0x000fcc0000010000 */
[----:B------:R-:W1:Y:S08]  /*17ac0*/  MUFU.EX2 R134, R134 ;  /* 0x0000008600867308 */ /* 0x000e700000000800 */
[----:B------:R-:W2:Y:S01]  /*17ad0*/  MUFU.EX2 R146, R146 ;  /* 0x0000009200927308 */ /* 0x000ea20000000800 */
[----:B-----5:R-:W-:Y:S01]  /*17ae0*/  F2FP.BF16.F32.PACK_AB R33, R132, R128 ;  /* 0x000000808421723e */ /* 0x020fe200000010ff */
[----:B------:R-:W-:-:S04]  /*17af0*/  FADD.FTZ R128, R128, R124 ;  /* 0x0000007c80807221 */ /* 0x000fc80000010000 */
[----:B------:R-:W-:Y:S01]  /*17b00*/  FADD.FTZ R128, R132, R128 ;  /* 0x0000008084807221 */ /* 0x000fe20000010000 */
[----:B------:R-:W-:Y:S01]  /*17b10*/  MOV R132, R101 ;  /* 0x0000006500847202 */ /* 0x000fe20000000f00 */
[----:B------:R-:W-:Y:S02]  /*17b20*/  MUFU.EX2 R94, R94 ;  /* 0x0000005e005e7308 */ /* 0x000fe40000000800 */
[----:B-1----:R-:W-:-:S06]  /*17b30*/  FADD.FTZ R128, R134, R128 ;  /* 0x0000008086807221 */ /* 0x002fcc0000010000 */
[----:B------:R-:W1:Y:S01]  /*17b40*/  MUFU.EX2 R93, R93 ;  /* 0x0000005d005d7308 */ /* 0x000e620000000800 */
[C---:B--2---:R-:W-:Y:S01]  /*17b50*/  F2FP.BF16.F32.PACK_AB R35, R146.reuse, R134 ;  /* 0x000000869223723e */ /* 0x044fe200000010ff */
[----:B------:R-:W-:Y:S01]  /*17b60*/  FADD.FTZ R146, R146, R128 ;  /* 0x0000008092927221 */ /* 0x000fe20000010000 */
[----:B------:R-:W-:-:S05]  /*17b70*/  MOV R134, R100 ;  /* 0x0000006400867202 */ /* 0x000fca0000000f00 */
[----:B------:R-:W-:Y:S01]  /*17b80*/  MUFU.EX2 R92, R92 ;  /* 0x0000005c005c7308 */ /* 0x000fe20000000800 */
[C---:B------:R-:W-:Y:S06]  /*17b90*/  HMMA.16816.F32.BF16 R20, R32.reuse, R4, R20 ;  /* 0x000000042014723c */ /* 0x040fec0000041814 */
[----:B------:R-:W-:Y:S01]  /*17ba0*/  HMMA.16816.F32.BF16 R28, R32, R6, R28 ;  /* 0x00000006201c723c */ /* 0x000fe2000004181c */
[----:B------:R-:W2:Y:S01]  /*17bb0*/  MUFU.EX2 R91, R91 ;  /* 0x0000005b005b7308 */ /* 0x000ea20000000800 */
[----:B------:R-:W5:Y:S01]  /*17bc0*/  LDSM.16.MT88.4 R4, [R244+0x6c00] ;  /* 0x006c0000f404783b */ /* 0x000f620000004200 */
[----:B-1----:R-:W-:Y:S01]  /*17bd0*/  F2FP.BF16.F32.PACK_AB R12, R93, R94 ;  /* 0x0000005e5d0c723e */ /* 0x002fe200000010ff */
[----:B------:R-:W-:-:S02]  /*17be0*/  FADD.FTZ R94, R94, R97 ;  /* 0x000000615e5e7221 */ /* 0x000fc40000010000 */
[C---:B------:R-:W-:Y:S02]  /*17bf0*/  HMMA.16816.F32.BF16 R228, R32.reuse, R24, R228 ;  /* 0x0000001820e4723c */ /* 0x040fe400000418e4 */
[----:B------:R-:W-:Y:S01]  /*17c00*/  FADD.FTZ R94, R93, R94 ;  /* 0x0000005e5d5e7221 */ /* 0x000fe20000010000 */
[----:B------:R-:W1:Y:S03]  /*17c10*/  MUFU.EX2 R149, R149 ;  /* 0x0000009500957308 */ /* 0x000e660000000800 */
[----:B------:R-:W-:Y:S01]  /*17c20*/  HMMA.16816.F32.BF16 R224, R32, R26, R224 ;  /* 0x0000001a20e0723c */ /* 0x000fe200000418e0 */
[----:B------:R-:W5:Y:S04]  /*17c30*/  LDSM.16.MT88.4 R24, [R245+0x6c00] ;  /* 0x006c0000f518783b */ /* 0x000f680000004200 */
[----:B------:R-:W4:Y:S01]  /*17c40*/  MUFU.EX2 R154, R154 ;  /* 0x0000009a009a7308 */ /* 0x000f220000000800 */
[----:B--2---:R-:W-:Y:S01]  /*17c50*/  F2FP.BF16.F32.PACK_AB R14, R91, R92 ;  /* 0x0000005c5b0e723e */ /* 0x004fe200000010ff */
[----:B------:R-:W-:-:S04]  /*17c60*/  FADD.FTZ R92, R92, R94 ;  /* 0x0000005e5c5c7221 */ /* 0x000fc80000010000 */
[----:B------:R-:W-:Y:S02]  /*17c70*/  FADD.FTZ R92, R91, R92 ;  /* 0x0000005c5b5c7221 */ /* 0x000fe40000010000 */
[----:B------:R-:W-:Y:S01]  /*17c80*/  MUFU.EX2 R158, R158 ;  /* 0x0000009e009e7308 */ /* 0x000fe20000000800 */
[----:B-1----:R-:W-:-:S07]  /*17c90*/  FADD.FTZ R146, R149, R146 ;  /* 0x0000009295927221 */ /* 0x002fce0000010000 */
        /* <DEDUP_REMOVED lines=50> */
[----:B------:R-:W5:Y:S08]  /*17fc0*/  MUFU.EX2 R157, R157 ;  /* 0x0000009d009d7308 */ /* 0x000f700000000800 */
[----:B------:R-:W4:Y:S01]  /*17fd0*/  MUFU.EX2 R137, R137 ;  /* 0x0000008900897308 */ /* 0x000f220000000800 */
[----:B-1----:R-:W-:Y:S01]  /*17fe0*/  F2FP.BF16.F32.PACK_AB R13, R138, R164 ;  /* 0x000000a48a0d723e */ /* 0x002fe200000010ff */
[----:B------:R-:W-:-:S04]  /*17ff0*/  FADD.FTZ R164, R164, R167 ;  /* 0x000000a7a4a47221 */ /* 0x000fc80000010000 */
[----:B------:R-:W-:Y:S02]  /*18000*/  FADD.FTZ R164, R138, R164 ;  /* 0x000000a48aa47221 */ /* 0x000fe40000010000 */
[----:B------:R-:W1:Y:S02]  /*18010*/  MUFU.EX2 R82, R82 ;  /* 0x0000005200527308 */ /* 0x000e640000000800 */
[----:B-----5:R-:W-:-:S06]  /*18020*/  FADD.FTZ R164, R157, R164 ;  /* 0x000000a49da47221 */ /* 0x020fcc0000010000 */
[----:B------:R-:W5:Y:S01]  /*18030*/  MUFU.EX2 R81, R81 ;  /* 0x0000005100517308 */ /* 0x000f620000000800 */
[C---:B----4-:R-:W-:Y:S01]  /*18040*/  F2FP.BF16.F32.PACK_AB R15, R137.reuse, R157 ;  /* 0x0000009d890f723e */ /* 0x050fe200000010ff */
[----:B------:R-:W-:-:S06]  /*18050*/  FADD.FTZ R137, R137, R164 ;  /* 0x000000a489897221 */ /* 0x000fcc0000010000 */
[----:B------:R-:W-:Y:S01]  /*18060*/  MUFU.EX2 R80, R80 ;  /* 0x0000005000507308 */ /* 0x000fe20000000800 */
[----:B------:R-:W-:Y:S01]  /*18070*/  HMMA.16816.F32.BF16 R20, R12, R16, R20 ;  /* 0x000000100c14723c */ /* 0x000fe20000041814 */
[----:B-1----:R-:W-:-:S05]  /*18080*/  FADD.FTZ R83, R82, R83 ;  /* 0x0000005352537221 */ /* 0x002fca0000010000 */
[C---:B------:R-:W-:Y:S01]  /*18090*/  HMMA.16816.F32.BF16 R28, R12.reuse, R18, R28 ;  /* 0x000000120c1c723c */ /* 0x040fe2000004181c */
[----:B------:R-:W1:Y:S01]  /*180a0*/  MUFU.EX2 R79, R79 ;  /* 0x0000004f004f7308 */ /* 0x000e620000000800 */
[----:B------:R-:W4:Y:S01]  /*180b0*/  LDSM.16.MT88.4 R16, [R244+0x7800] ;  /* 0x00780000f410783b */ /* 0x000f220000004200 */
[C---:B-----5:R-:W-:Y:S01]  /*180c0*/  F2FP.BF16.F32.PACK_AB R32, R81.reuse, R82 ;  /* 0x000000525120723e */ /* 0x060fe200000010ff */
[----:B------:R-:W-:Y:S02]  /*180d0*/  FADD.FTZ R83, R81, R83 ;  /* 0x0000005351537221 */ /* 0x000fe40000010000 */
[C---:B--2---:R-:W-:Y:S03]  /*180e0*/  HMMA.16816.F32.BF16 R228, R12.reuse, R8, R228 ;  /* 0x000000080ce4723c */ /* 0x044fe600000418e4 */
[----:B------:R-:W2:Y:S03]  /*180f0*/  MUFU.EX2 R150, R150 ;  /* 0x0000009600967308 */ /* 0x000ea60000000800 */
[----:B------:R-:W-:Y:S01]  /*18100*/  HMMA.16816.F32.BF16 R224, R12, R10, R224 ;  /* 0x0000000a0ce0723c */ /* 0x000fe200000418e0 */
[----:B------:R-:W5:Y:S04]  /*18110*/  LDSM.16.MT88.4 R8, [R245+0x7800] ;  /* 0x00780000f508783b */ /* 0x000f680000004200 */
[----:B------:R-:W3:Y:S01]  /*18120*/  MUFU.EX2 R2, R2 ;  /* 0x0000000200027308 */ /* 0x000ee20000000800 */
[----:B-1----:R-:W-:Y:S01]  /*18130*/  F2FP.BF16.F32.PACK_AB R34, R79, R80 ;  /* 0x000000504f22723e */ /* 0x002fe200000010ff */
[----:B------:R-:W1:Y:S01]  /*18140*/  LDSM.16.MT88.4 R12, [R244+0x7c00] ;  /* 0x007c0000f40c783b */ /* 0x000e620000004200 */
[----:B------:R-:W-:-:S04]  /*18150*/  FADD.FTZ R80, R80, R83 ;  /* 0x0000005350507221 */ /* 0x000fc80000010000 */
[----:B------:R-:W-:Y:S01]  /*18160*/  FADD.FTZ R80, R79, R80 ;  /* 0x000000504f507221 */ /* 0x000fe20000010000 */
[----:B------:R-:W-:Y:S01]  /*18170*/  MUFU.EX2 R142, R142 ;  /* 0x0000008e008e7308 */ /* 0x000fe20000000800 */
[----:B--2---:R-:W-:-:S07]  /*18180*/  FADD.FTZ R137, R150, R137 ;  /* 0x0000008996897221 */ /* 0x004fce0000010000 */
[----:B------:R-:W2:Y:S01]  /*18190*/  MUFU.EX2 R136, R136 ;  /* 0x0000008800887308 */ /* 0x000ea20000000800 */
[C---:B---3--:R-:W-:Y:S01]  /*181a0*/  F2FP.BF16.F32.PACK_AB R33, R2.reuse, R150 ;  /* 0x000000960221723e */ /* 0x048fe200000010ff */
[----:B------:R-:W-:-:S06]  /*181b0*/  FADD.FTZ R137, R2, R137 ;  /* 0x0000008902897221 */ /* 0x000fcc0000010000 */
[----:B------:R-:W-:Y:S08]  /*181c0*/  MUFU.EX2 R78, R78 ;  /* 0x0000004e004e7308 */ /* 0x000ff00000000800 */
[----:B------:R-:W3:Y:S01]  /*181d0*/  MUFU.EX2 R77, R77 ;  /* 0x0000004d004d7308 */ /* 0x000ee20000000800 */
[----:B--2---:R-:W-:Y:S01]  /*181e0*/  F2FP.BF16.F32.PACK_AB R35, R136, R142 ;  /* 0x0000008e8823723e */ /* 0x004fe200000010ff */
[----:B------:R-:W-:-:S04]  /*181f0*/  FADD.FTZ R142, R142, R137 ;  /* 0x000000898e8e7221 */ /* 0x000fc80000010000 */
[----:B------:R-:W-:Y:S02]  /*18200*/  FADD.FTZ R142, R136, R142 ;  /* 0x0000008e888e7221 */ /* 0x000fe40000010000 */
[----:B------:R-:W-:Y:S01]  /*18210*/  MUFU.EX2 R76, R76 ;  /* 0x0000004c004c7308 */ /* 0x000fe20000000800 */
[C---:B------:R-:W-:Y:S06]  /*18220*/  HMMA.16816.F32.BF16 R20, R32.reuse, R4, R20 ;  /* 0x000000042014723c */ /* 0x040fec0000041814 */
[----:B------:R-:W-:Y:S01]  /*18230*/  HMMA.16816.F32.BF16 R28, R32, R6, R28 ;  /* 0x00000006201c723c */ /* 0x000fe2000004181c */
[----:B------:R-:W2:Y:S01]  /*18240*/  MUFU.EX2 R75, R75 ;  /* 0x0000004b004b7308 */ /* 0x000ea20000000800 */
[----:B---3--:R-:W-:Y:S01]  /*18250*/  F2FP.BF16.F32.PACK_AB R4, R77, R78 ;  /* 0x0000004e4d04723e */ /* 0x008fe200000010ff */
[----:B------:R-:W-:-:S03]  /*18260*/  FADD.FTZ R78, R78, R80 ;  /* 0x000000504e4e7221 */ /* 0x000fc60000010000 */
[C---:B------:R-:W-:Y:S01]  /*18270*/  HMMA.16816.F32.BF16 R228, R32.reuse, R24, R228 ;  /* 0x0000001820e4723c */ /* 0x040fe200000418e4 */
[----:B------:R-:W-:Y:S02]  /*18280*/  FADD.FTZ R78, R77, R78 ;  /* 0x0000004e4d4e7221 */ /* 0x000fe40000010000 */
[----:B------:R-:W-:Y:S03]  /*18290*/  MUFU.EX2 R127, R127 ;  /* 0x0000007f007f7308 */ /* 0x000fe60000000800 */
[----:B------:R-:W-:Y:S01]  /*182a0*/  HMMA.16816.F32.BF16 R224, R32, R26, R224 ;  /* 0x0000001a20e0723c */ /* 0x000fe200000418e0 */
[--C-:B------:R-:W-:Y:S01]  /*182b0*/  FFMA.FTZ R25, R69, UR4, -R38.reuse ;  /* 0x0000000445197c23 */ /* 0x100fe20008010826 */
[--C-:B------:R-:W-:Y:S01]  /*182c0*/  FFMA.FTZ R24, R48, UR4, -R99.reuse ;  /* 0x0000000430187c23 */ /* 0x100fe20008010863 */
[--C-:B------:R-:W-:Y:S02]  /*182d0*/  FFMA.FTZ R48, R57, UR4, -R38.reuse ;  /* 0x0000000439307c23 */ /* 0x100fe40008010826 */
        /* <DEDUP_REMOVED lines=9> */
[--C-:B------:R-:W-:Y:S01]  /*18370*/  FFMA.FTZ R45, R56, UR4, -R38.reuse ;  /* 0x00000004382d7c23 */ /* 0x100fe20008010826 */
[----:B------:R-:W-:Y:S01]  /*18380*/  FFMA.FTZ R51, R55, UR4, -R38 ;  /* 0x0000000437337c23 */ /* 0x000fe20008010826 */
[----:B------:R-:W-:-:S04]  /*18390*/  FADD.FTZ R76, R76, R78 ;  /* 0x0000004e4c4c7221 */ /* 0x000fc80000010000 */
[----:B------:R-:W-:Y:S01]  /*183a0*/  FADD.FTZ R76, R75, R76 ;  /* 0x0000004c4b4c7221 */ /* 0x000fe20000010000 */
        /* <DEDUP_REMOVED lines=9> */
[C---:B----4-:R-:W-:Y:S01]  /*18440*/  HMMA.16816.F32.BF16 R20, R4.reuse, R16, R20 ;  /* 0x000000100414723c */ /* 0x050fe20000041814 */
[----:B------:R-:W-:Y:S05]  /*18450*/  MUFU.EX2 R72, R72 ;  /* 0x0000004800487308 */ /* 0x000fea0000000800 */
[C---:B------:R-:W-:Y:S01]  /*18460*/  HMMA.16816.F32.BF16 R28, R4.reuse, R18, R28 ;  /* 0x00000012041c723c */ /* 0x040fe2000004181c */
[----:B------:R-:W2:Y:S02]  /*18470*/  LDSM.16.MT88.4 R16, [R245+0x7c00] ;  /* 0x007c0000f510783b */ /* 0x000ea40000004200 */
[----:B------:R-:W4:Y:S03]  /*18480*/  MUFU.EX2 R71, R71 ;  /* 0x0000004700477308 */ /* 0x000f260000000800 */
[C---:B-----5:R-:W-:Y:S05]  /*18490*/  HMMA.16816.F32.BF16 R228, R4.reuse, R8, R228 ;  /* 0x0000000804e4723c */ /* 0x060fea00000418e4 */
[----:B------:R-:W-:Y:S01]  /*184a0*/  MUFU.EX2 R103, R103 ;  /* 0x0000006700677308 */ /* 0x000fe20000000800 */
[----:B------:R-:W-:Y:S01]  /*184b0*/  HMMA.16816.F32.BF16 R224, R4, R10, R224 ;  /* 0x0000000a04e0723c */ /* 0x000fe200000418e0 */
[----:B------:R-:W5:Y:S06]  /*184c0*/  LDSM.16.MT88.4 R8, [R244+0x8000] ;  /* 0x00800000f408783b */ /* 0x000f6c0000004200 */
[----:B------:R-:W1:Y:S01]  /*184d0*/  MUFU.EX2 R25, R25 ;  /* 0x0000001900197308 */ /* 0x000e620000000800 */
[----:B---3--:R-:W-:Y:S01]  /*184e0*/  F2FP.BF16.F32.PACK_AB R4, R73, R74 ;  /* 0x0000004a4904723e */ /* 0x008fe200000010ff */
[----:B------:R-:W-:Y:S01]  /*184f0*/  FADD.FTZ R74, R74, R76 ;  /* 0x0000004c4a4a7221 */ /* 0x000fe20000010000 */
[----:B----4-:R-:W-:-:S03]  /*18500*/  F2FP.BF16.F32.PACK_AB R6, R71, R72 ;  /* 0x000000484706723e */ /* 0x010fc600000010ff */
[----:B------:R-:W-:Y:S02]  /*18510*/  FADD.FTZ R73, R73, R74 ;  /* 0x0000004a49497221 */ /* 0x000fe40000010000 */
[----:B------:R-:W3:Y:S02]  /*18520*/  MUFU.EX2 R26, R26 ;  /* 0x0000001a001a7308 */ /* 0x000ee40000000800 */
[----:B------:R-:W-:-:S04]  /*18530*/  FADD.FTZ R73, R72, R73 ;  /* 0x0000004948497221 */ /* 0x000fc80000010000 */
[----:B------:R-:W-:Y:S02]  /*18540*/  FADD.FTZ R71, R71, R73 ;  /* 0x0000004947477221 */ /* 0x000fe40000010000 */
[----:B------:R-:W4:Y:S01]  /*18550*/  MUFU.EX2 R27, R27 ;  /* 0x0000001b001b7308 */ /* 0x000f220000000800 */
[----:B-1----:R-:W-:Y:S01]  /*18560*/  F2FP.BF16.F32.PACK_AB R5, R25, R103 ;  /* 0x000000671905723e */ /* 0x002fe200000010ff */
[----:B------:R-:W-:-:S04]  /*18570*/  FADD.FTZ R103, R103, R123 ;  /* 0x0000007b67677221 */ /* 0x000fc80000010000 */
[----:B------:R-:W-:Y:S02]  /*18580*/  FADD.FTZ R25, R25, R103 ;  /* 0x0000006719197221 */ /* 0x000fe40000010000 */
[----:B------:R-:W1:Y:S02]  /*18590*/  MUFU.EX2 R70, R70 ;  /* 0x0000004600467308 */ /* 0x000e640000000800 */
[----:B---3--:R-:W-:-:S06]  /*185a0*/  FADD.FTZ R25, R26, R25 ;  /* 0x000000191a197221 */ /* 0x008fcc0000010000 */
[----:B------:R-:W3:Y:S01]  /*185b0*/  MUFU.EX2 R68, R68 ;  /* 0x0000004400447308 */ /* 0x000ee20000000800 */
[C---:B----4-:R-:W-:Y:S01]  /*185c0*/  F2FP.BF16.F32.PACK_AB R7, R27.reuse, R26 ;  /* 0x0000001a1b07723e */ /* 0x050fe200000010ff */
[----:B------:R-:W-:-:S06]  /*185d0*/  FADD.FTZ R27, R27, R25 ;  /* 0x000000191b1b7221 */ /* 0x000fcc0000010000 */
[----:B------:R-:W-:Y:S01]  /*185e0*/  HMMA.16816.F32.BF16 R20, R4, R12, R20 ;  /* 0x0000000c0414723c */ /* 0x000fe20000041814 */
[----:B------:R-:W-:Y:S01]  /*185f0*/  MUFU.EX2 R66, R66 ;  /* 0x0000004200427308 */ /* 0x000fe20000000800 */
[----:B-1----:R-:W-:-:S04]  /*18600*/  FADD.FTZ R71, R70, R71 ;  /* 0x0000004746477221 */ /* 0x002fc80000010000 */
[C---:B------:R-:W-:Y:S01]  /*18610*/  HMMA.16816.F32.BF16 R28, R4.reuse, R14, R28 ;  /* 0x0000000e041c723c */ /* 0x040fe2000004181c */
[----:B------:R-:W1:Y:S02]  /*18620*/  LDSM.16.MT88.4 R12, [R245+0x8000] ;  /* 0x00800000f50c783b */ /* 0x000e640000004200 */
[----:B------:R-:W4:Y:S03]  /*18630*/  MUFU.EX2 R64, R64 ;  /* 0x0000004000407308 */ /* 0x000f260000000800 */
[C---:B--2---:R-:W-:Y:S05]  /*18640*/  HMMA.16816.F32.BF16 R228, R4.reuse, R16, R228 ;  /* 0x0000001004e4723c */ /* 0x044fea00000418e4 */
[----:B------:R-:W2:Y:S01]  /*18650*/  MUFU.EX2 R32, R32 ;  /* 0x0000002000207308 */ /* 0x000ea20000000800 */
[----:B------:R-:W-:Y:S01]  /*18660*/  HMMA.16816.F32.BF16 R224, R4, R18, R224 ;  /* 0x0000001204e0723c */ /* 0x000fe200000418e0 */
[----:B------:R-:W1:Y:S06]  /*18670*/  LDSM.16.MT88.4 R16, [R244+0x8400] ;  /* 0x00840000f410783b */ /* 0x000e6c0000004200 */
[----:B------:R-:W5:Y:S01]  /*18680*/  MUFU.EX2 R33, R33 ;  /* 0x0000002100217308 */ /* 0x000f620000000800 */
[C---:B---3--:R-:W-:Y:S01]  /*18690*/  F2FP.BF16.F32.PACK_AB R4, R68.reuse, R70 ;  /* 0x000000464404723e */ /* 0x048fe200000010ff */
[----:B------:R-:W-:Y:S01]  /*186a0*/  FADD.FTZ R68, R68, R71 ;  /* 0x0000004744447221 */ /* 0x000fe20000010000 */
[----:B----4-:R-:W-:-:S03]  /*186b0*/  F2FP.BF16.F32.PACK_AB R6, R64, R66 ;  /* 0x000000424006723e */ /* 0x010fc600000010ff */
[----:B------:R-:W-:Y:S02]  /*186c0*/  FADD.FTZ R68, R66, R68 ;  /* 0x0000004442447221 */ /* 0x000fe40000010000 */
[----:B------:R-:W-:Y:S01]  /*186d0*/  MUFU.EX2 R35, R35 ;  /* 0x0000002300237308 */ /* 0x000fe20000000800 */
[----:B--2---:R-:W-:Y:S01]  /*186e0*/  FADD.FTZ R27, R32, R27 ;  /* 0x0000001b201b7221 */ /* 0x004fe20000010000 */
[----:B------:R-:W-:-:S06]  /*186f0*/  FADD.FTZ R64, R64, R68 ;  /* 0x0000004440407221 */ /* 0x000fcc0000010000 */
[----:B------:R-:W2:Y:S01]  /*18700*/  MUFU.EX2 R48, R48 ;  /* 0x0000003000307308 */ /* 0x000ea20000000800 */
[C---:B-----5:R-:W-:Y:S01]  /*18710*/  F2FP.BF16.F32.PACK_AB R5, R33.reuse, R32 ;  /* 0x000000202105723e */ /* 0x060fe200000010ff */
[----:B------:R-:W-:-:S06]  /*18720*/  FADD.FTZ R27, R33, R27 ;  /* 0x0000001b211b7221 */ /* 0x000fcc0000010000 */
[----:B------:R-:W3:Y:S08]  /*18730*/  MUFU.EX2 R63, R63 ;  /* 0x0000003f003f7308 */ /* 0x000ef00000000800 */
[----:B------:R-:W4:Y:S01]  /*18740*/  MUFU.EX2 R62, R62 ;  /* 0x0000003e003e7308 */ /* 0x000f220000000800 */
[----:B--2---:R-:W-:Y:S01]  /*18750*/  F2FP.BF16.F32.PACK_AB R7, R48, R35 ;  /* 0x000000233007723e */ /* 0x004fe200000010ff */
[----:B------:R-:W-:-:S04]  /*18760*/  FADD.FTZ R35, R35, R27 ;  /* 0x0000001b23237221 */ /* 0x000fc80000010000 */
[----:B------:R-:W-:Y:S02]  /*18770*/  FADD.FTZ R35, R48, R35 ;  /* 0x0000002330237221 */ /* 0x000fe40000010000 */
[----:B------:R-:W-:Y:S01]  /*18780*/  MUFU.EX2 R61, R61 ;  /* 0x0000003d003d7308 */ /* 0x000fe20000000800 */
[----:B------:R-:W-:Y:S01]  /*18790*/  HMMA.16816.F32.BF16 R20, R4, R8, R20 ;  /* 0x000000080414723c */ /* 0x000fe20000041814 */
[----:B---3--:R-:W-:-:S05]  /*187a0*/  FADD.FTZ R64, R63, R64 ;  /* 0x000000403f407221 */ /* 0x008fca0000010000 */
[C---:B------:R-:W-:Y:S01]  /*187b0*/  HMMA.16816.F32.BF16 R28, R4.reuse, R10, R28 ;  /* 0x0000000a041c723c */ /* 0x040fe2000004181c */
[----:B------:R-:W2:Y:S01]  /*187c0*/  MUFU.EX2 R60, R60 ;  /* 0x0000003c003c7308 */ /* 0x000ea20000000800 */
[----:B------:R-:W3:Y:S04]  /*187d0*/  LDSM.16.MT88.4 R8, [R245+0x8400] ;  /* 0x00840000f508783b */ /* 0x000ee80000004200 */
[C---:B-1----:R-:W-:Y:S03]  /*187e0*/  HMMA.16816.F32.BF16 R228, R4.reuse, R12, R228 ;  /* 0x0000000c04e4723c */ /* 0x042fe600000418e4 */
[----:B------:R-:W1:Y:S03]  /*187f0*/  MUFU.EX2 R45, R45 ;  /* 0x0000002d002d7308 */ /* 0x000e660000000800 */
[----:B------:R-:W-:Y:S01]  /*18800*/  HMMA.16816.F32.BF16 R224, R4, R14, R224 ;  /* 0x0000000e04e0723c */ /* 0x000fe200000418e0 */
[----:B------:R-:W5:Y:S04]  /*18810*/  LDSM.16.MT88.4 R12, [R244+0x8800] ;  /* 0x00880000f40c783b */ /* 0x000f680000004200 */
[----:B------:R-:W1:Y:S02]  /*18820*/  MUFU.EX2 R51, R51 ;  /* 0x0000003300337308 */ /* 0x000e640000000800 */
[C---:B----4-:R-:W-:Y:S01]  /*18830*/  F2FP.BF16.F32.PACK_AB R4, R62.reuse, R63 ;  /* 0x0000003f3e04723e */ /* 0x050fe200000010ff */
[----:B------:R-:W-:Y:S01]  /*18840*/  FADD.FTZ R62, R62, R64 ;  /* 0x000000403e3e7221 */ /* 0x000fe20000010000 */
[----:B--2---:R-:W-:-:S03]  /*18850*/  F2FP.BF16.F32.PACK_AB R6, R60, R61 ;  /* 0x0000003d3c06723e */ /* 0x004fc600000010ff */
[----:B------:R-:W-:Y:S01]  /*18860*/  FADD.FTZ R62, R61, R62 ;  /* 0x0000003e3d3e7221 */ /* 0x000fe20000010000 */
[----:B------:R-:W2:Y:S01]  /*18870*/  MUFU.EX2 R46, R46 ;  /* 0x0000002e002e7308 */ /* 0x000ea20000000800 */
[----:B-1----:R-:W-:Y:S02]  /*18880*/  FADD.FTZ R35, R45, R35 ;  /* 0x000000232d237221 */ /* 0x002fe40000010000 */
[----:B------:R-:W-:-:S05]  /*18890*/  FADD.FTZ R60, R60, R62 ;  /* 0x0000003e3c3c7221 */ /* 0x000fca0000010000 */
[----:B------:R-:W1:Y:S01]  /*188a0*/  MUFU.EX2 R53, R53 ;  /* 0x0000003500357308 */ /* 0x000e620000000800 */
[C---:B------:R-:W-:Y:S01]  /*188b0*/  F2FP.BF16.F32.PACK_AB R5, R51.reuse, R45 ;  /* 0x0000002d3305723e */ /* 0x040fe200000010ff */
[----:B------:R-:W-:-:S06]  /*188c0*/  FADD.FTZ R51, R51, R35 ;  /* 0x0000002333337221 */ /* 0x000fcc0000010000 */
[----:B------:R-:W4:Y:S01]  /*188d0*/  MUFU.EX2 R54, R54 ;  /* 0x0000003600367308 */ /* 0x000f220000000800 */
[----:B--2---:R-:W-:-:S07]  /*188e0*/  FADD.FTZ R51, R46, R51 ;  /* 0x000000332e337221 */ /* 0x004fce0000010000 */
[----:B------:R-:W-:Y:S01]  /*188f0*/  MUFU.EX2 R52, R52 ;  /* 0x0000003400347308 */ /* 0x000fe20000000800 */
[C---:B-1----:R-:W-:Y:S01]  /*18900*/  F2FP.BF16.F32.PACK_AB R7, R53.reuse, R46 ;  /* 0x0000002e3507723e */ /* 0x042fe200000010ff */
[----:B------:R-:W-:-:S06]  /*18910*/  FADD.FTZ R53, R53, R51 ;  /* 0x0000003335357221 */ /* 0x000fcc0000010000 */
[----:B------:R-:W-:Y:S01]  /*18920*/  HMMA.16816.F32.BF16 R20, R4, R16, R20 ;  /* 0x000000100414723c */ /* 0x000fe20000041814 */
[----:B------:R-:W-:Y:S01]  /*18930*/  MUFU.EX2 R50, R50 ;  /* 0x0000003200327308 */ /* 0x000fe20000000800 */
[----:B----4-:R-:W-:-:S04]  /*18940*/  FADD.FTZ R60, R54, R60 ;  /* 0x0000003c363c7221 */ /* 0x010fc80000010000 */
[C---:B------:R-:W-:Y:S01]  /*18950*/  HMMA.16816.F32.BF16 R28, R4.reuse, R18, R28 ;  /* 0x00000012041c723c */ /* 0x040fe2000004181c */
[----:B------:R-:W1:Y:S02]  /*18960*/  LDSM.16.MT88.4 R16, [R245+0x8800] ;  /* 0x00880000f510783b */ /* 0x000e640000004200 */
[----:B------:R-:W2:Y:S03]  /*18970*/  MUFU.EX2 R43, R43 ;  /* 0x0000002b002b7308 */ /* 0x000ea60000000800 */
[C---:B---3--:R-:W-:Y:S05]  /*18980*/  HMMA.16816.F32.BF16 R228, R4.reuse, R8, R228 ;  /* 0x0000000804e4723c */ /* 0x048fea00000418e4 */
        /* <DEDUP_REMOVED lines=22> */
[----:B------:R-:W1:Y:S01]  /*18af0*/  MUFU.EX2 R36, R36 ;  /* 0x0000002400247308 */ /* 0x000e620000000800 */
[----:B------:R-:W-:Y:S01]  /*18b00*/  HMMA.16816.F32.BF16 R20, R4, R12, R20 ;  /* 0x0000000c0414723c */ /* 0x000fe20000041814 */
[----:B------:R-:W-:-:S04]  /*18b10*/  FADD.FTZ R43, R43, R52 ;  /* 0x000000342b2b7221 */ /* 0x000fc80000010000 */
[----:B--2---:R-:W-:Y:S01]  /*18b20*/  FADD.FTZ R43, R24, R43 ;  /* 0x0000002b182b7221 */ /* 0x004fe20000010000 */
[----:B------:R-:W-:Y:S01]  /*18b30*/  HMMA.16816.F32.BF16 R28, R4, R14, R28 ;  /* 0x0000000e041c723c */ /* 0x000fe2000004181c */
[----:B------:R-:W2:Y:S02]  /*18b40*/  MUFU.EX2 R216, R216 ;  /* 0x000000d800d87308 */ /* 0x000ea40000000800 */
[----:B---3--:R-:W-:-:S03]  /*18b50*/  FADD.FTZ R43, R34, R43 ;  /* 0x0000002b222b7221 */ /* 0x008fc60000010000 */
[C---:B------:R-:W-:Y:S03]  /*18b60*/  HMMA.16816.F32.BF16 R228, R4.reuse, R16, R228 ;  /* 0x0000001004e4723c */ /* 0x040fe600000418e4 */
[----:B------:R-:W3:Y:S01]  /*18b70*/  MUFU.EX2 R40, R40 ;  /* 0x0000002800287308 */ /* 0x000ee20000000800 */
[----:B-1----:R-:W-:Y:S02]  /*18b80*/  FADD.FTZ R43, R36, R43 ;  /* 0x0000002b242b7221 */ /* 0x002fe40000010000 */
[----:B------:R-:W-:Y:S05]  /*18b90*/  HMMA.16816.F32.BF16 R224, R4, R18, R224 ;  /* 0x0000001204e0723c */ /* 0x000fea00000418e0 */
[----:B------:R-:W1:Y:S02]  /*18ba0*/  MUFU.EX2 R0, R0 ;  /* 0x0000000000007308 */ /* 0x000e640000000800 */
[----:B------:R-:W-:-:S02]  /*18bb0*/  F2FP.BF16.F32.PACK_AB R4, R34, R24 ;  /* 0x000000182204723e */ /* 0x000fc400000010ff */
[C---:B--2---:R-:W-:Y:S01]  /*18bc0*/  F2FP.BF16.F32.PACK_AB R6, R216.reuse, R36 ;  /* 0x00000024d806723e */ /* 0x044fe200000010ff */
[----:B------:R-:W-:-:S03]  /*18bd0*/  FADD.FTZ R216, R216, R43 ;  /* 0x0000002bd8d87221 */ /* 0x000fc60000010000 */
        /* <DEDUP_REMOVED lines=11> */
.L_x_2117:
[----:B------:R-:W-:-:S06]  /*18c90*/  UISETP.GE.AND UP0, UPT, UR8, 0x1, UPT ;  /* 0x000000010800788c */ /* 0x000fcc000bf06270 */
[----:B------:R-:W-:-:S13]  /*18ca0*/  PLOP3.LUT P0, PT, PT, PT, UP0, 0x80, 0x0 ;  /* 0x000000000000781c */ /* 0x000fda0003f0f008 */
[----:B------:R-:W-:Y:S05]  /*18cb0*/  @!P0 BRA `(.L_x_2125) ;  /* 0x0000005800288947 */ /* 0x000fea0003800000 */
[----:B------:R-:W1:Y:S01]  /*18cc0*/  S2R R0, SR_TID.X ;  /* 0x0000000000007919 */ /* 0x000e620000002100 */
[----:B------:R-:W-:Y:S01]  /*18cd0*/  ULDC UR6, c[0x0][0x250] ;  /* 0x0000940000067ab9 */ /* 0x000fe20000000800 */
[----:B------:R-:W-:Y:S01]  /*18ce0*/  IMAD.MOV.U32 R219, RZ, RZ, R134 ;  /* 0x000000ffffdb7224 */ /* 0x000fe200078e0086 */
[----:B------:R-:W-:Y:S01]  /*18cf0*/  ULEA UR6, -UR6, URZ, 0x8 ;  /* 0x0000003f06067291 */ /* 0x000fe2000f8e413f */
[----:B------:R-:W-:Y:S01]  /*18d00*/  IMAD.MOV.U32 R220, RZ, RZ, R132 ;  /* 0x000000ffffdc7224 */ /* 0x000fe200078e0084 */
[----:B------:R-:W-:Y:S01]  /*18d10*/  ULDC UR7, c[0x0][0x2d0] ;  /* 0x0000b40000077ab9 */ /* 0x000fe20000000800 */
[----:B------:R-:W-:Y:S01]  /*18d20*/  ULDC.64 UR10, c[0x0][0x208] ;  /* 0x00008200000a7ab9 */ /* 0x000fe20000000a00 */
[----:B------:R-:W-:Y:S02]  /*18d30*/  USHF.R.S32.HI UR4, URZ, 0x1f, UR6 ;  /* 0x0000001f3f047899 */ /* 0x000fe40008011406 */
[----:B------:R-:W-:-:S04]  /*18d40*/  MOV R247, UR6 ;  /* 0x0000000600f77c02 */ /* 0x000fc80008000f00 */
[----:B------:R-:W-:Y:S01]  /*18d50*/  IMAD.U32 R246, RZ, RZ, UR4 ;  /* 0x00000004fff67e24 */ /* 0x000fe2000f8e00ff */
[----:B------:R-:W-:Y:S01]  /*18d60*/  ULDC UR4, c[0x0][0x2ec] ;  /* 0x0000bb0000047ab9 */ /* 0x000fe20000000800 */
[----:B-1----:R-:W-:-:S04]  /*18d70*/  SHF.L.U32 R0, R0, 0x1, RZ ;  /* 0x0000000100007819 */ /* 0x002fc800000006ff */
[----:B------:R-:W-:-:S07]  /*18d80*/  LOP3.LUT R218, R0, 0x6, RZ, 0xc0, !PT ;  /* 0x0000000600da7812 */ /* 0x000fce00078ec0ff */
.L_x_2129:
        /* <DEDUP_REMOVED lines=34> */
[----:B------:R-:W-:Y:S02]  /*18fb0*/  ISETP.GT.U32.AND P4, PT, R0, R15, PT ;  /* 0x0000000f0000720c */ /* 0x000fe40003f84070 */
[----:B------:R-:W-:Y:S09]  /*18fc0*/  ISETP.GE.AND P3, PT, R12, RZ, PT ;  /* 0x000000ff0c00720c */ /* 0x000ff20003f66270 */
[----:B------:R-:W-:Y:S02]  /*18fd0*/  @!P0 IMAD.IADD R13, R13, 0x1, -R0 ;  /* 0x000000010d0d8824 */ /* 0x000fe400078e0a00 */
[-C--:B------:R-:W-:Y:S01]  /*18fe0*/  @!P4 IADD3 R15, R15, -R0.reuse, RZ ;  /* 0x800000000f0fc210 */ /* 0x080fe20007ffe0ff */
[----:B------:R-:W-:Y:S01]  /*18ff0*/  @!P0 VIADD R4, R4, 0x1 ;  /* 0x0000000104048836 */ /* 0x000fe20000000000 */
[C---:B------:R-:W-:Y:S01]  /*19000*/  ISETP.NE.AND P0, PT, R2.reuse, RZ, PT ;  /* 0x000000ff0200720c */ /* 0x040fe20003f05270 */
[----:B------:R-:W-:Y:S01]  /*19010*/  @!P4 VIADD R5, R5, 0x1 ;  /* 0x000000010505c836 */ /* 0x000fe20000000000 */
[-C--:B------:R-:W-:Y:S02]  /*19020*/  ISETP.GE.U32.AND P5, PT, R13, R0.reuse, PT ;  /* 0x000000000d00720c */ /* 0x080fe40003fa6070 */
[----:B------:R-:W-:Y:S02]  /*19030*/  ISETP.GE.U32.AND P6, PT, R15, R0, PT ;  /* 0x000000000f00720c */ /* 0x000fe40003fc6070 */
[----:B------:R-:W-:Y:S04]  /*19040*/  LOP3.LUT R0, R2, UR6, RZ, 0x3c, !PT ;  /* 0x0000000602007c12 */ /* 0x000fe8000f8e3cff */
        /* <DEDUP_REMOVED lines=30> */
.L_x_2126:
[----:B------:R-:W4:Y:S01]  /*19230*/  @!P1 LDC.64 R12, c[0x0][0x250] ;  /* 0x00009400ff0c9b82 */ /* 0x000f220000000a00 */
[----:B------:R-:W-:Y:S01]  /*19240*/  @P1 STS [R243+0x5000], RZ ;  /* 0x005000fff3001388 */ /* 0x000fe20000000800 */
[-C--:B------:R-:W-:Y:S01]  /*19250*/  LEA R248, P2, R2, R193.reuse, 0x1 ;  /* 0x000000c102f87211 */ /* 0x080fe200078408ff */
[----:B------:R-:W-:Y:S01]  /*19260*/  @!P1 IMAD.MOV.U32 R18, RZ, RZ, R2 ;  /* 0x000000ffff129224 */ /* 0x000fe200078e0002 */
[----:B------:R-:W-:Y:S01]  /*19270*/  @!P1 IADD3 R5, P0, R222, R2, RZ ;  /* 0x00000002de059210 */ /* 0x000fe20007f1e0ff */
[----:B------:R-:W-:Y:S01]  /*19280*/  @P1 STS [R243+0x5004], RZ ;  /* 0x005004fff3001388 */ /* 0x000fe20000000800 */
[-CC-:B------:R-:W-:Y:S01]  /*19290*/  LEA.HI.X R249, R2, R192.reuse, R0.reuse, 0x1, P2 ;  /* 0x000000c002f97211 */ /* 0x180fe200010f0c00 */
[--C-:B------:R-:W-:Y:S01]  /*192a0*/  @!P1 IMAD.MOV.U32 R19, RZ, RZ, R0.reuse ;  /* 0x000000ffff139224 */ /* 0x100fe200078e0000 */
[----:B------:R-:W-:Y:S01]  /*192b0*/  UISETP.GE.AND UP0, UPT, UR8, 0x2, UPT ;  /* 0x000000020800788c */ /* 0x000fe2000bf06270 */
[----:B------:R-:W-:Y:S01]  /*192c0*/  @P1 STS.64 [R243+0x5008], RZ ;  /* 0x005008fff3001388 */ /* 0x000fe20000000a00 */
[----:B------:R-:W-:Y:S01]  /*192d0*/  @!P1 IMAD.X R4, R221, 0x1, R0, P0 ;  /* 0x00000001dd049824 */ /* 0x000fe200000e0600 */
[CC--:B------:R-:W-:Y:S01]  /*192e0*/  @!P1 LEA R16, P0, R5.reuse, R193.reuse, 0x1 ;  /* 0x000000c105109211 */ /* 0x0c0fe200078008ff */
[----:B--2---:R-:W-:Y:S01]  /*192f0*/  @!P1 IMAD.WIDE.U32 R18, R8, 0x60, R18 ;  /* 0x0000006008129825 */ /* 0x004fe200078e0012 */
[----:B------:R-:W-:Y:S01]  /*19300*/  @!PT LDS RZ, [RZ] ;  /* 0x00000000fffff984 */ /* 0x000fe20000000800 */
[----:B------:R-:W-:Y:S01]  /*19310*/  @!PT LDS RZ, [RZ] ;  /* 0x00000000fffff984 */ /* 0x000fe20000000800 */
[----:B------:R-:W-:Y:S01]  /*19320*/  @!PT LDS RZ, [RZ] ;  /* 0x00000000fffff984 */ /* 0x000fe20000000800 */
[----:B------:R-:W-:Y:S02]  /*19330*/  @!P1 LDGSTS.E.BYPASS.LTC128B.128 [R243+0x5000], desc[UR10][R248.64] ;  /* 0x05000000f8f39fae */ /* 0x000fe4000b901d4a */
        /* <DEDUP_REMOVED lines=35> */
[----:B----4-:R-:W-:Y:S01]  /*19570*/  @!P1 IMAD.WIDE.U32 R8, R12, 0xa0, R8 ;  /* 0x000000a00c089825 */ /* 0x010fe200078e0008 */
[----:B-1----:R-:W-:Y:S02]  /*19580*/  @!P1 MOV R17, R0 ;  /* 0x0000000000119202 */ /* 0x002fe40000000f00 */
        /* <DEDUP_REMOVED lines=9> */
[----:B------:R-:W-:Y:S02]  /*19620*/  @!P1 IMAD.MOV.U32 R16, RZ, RZ, R2 ;  /* 0x000000ffff109224 */ /* 0x000fe400078e0002 */
[----:B------:R-:W-:Y:S02]  /*19630*/  @!P1 IMAD.IADD R13, R13, 0x1, R9 ;  /* 0x000000010d0d9824 */ /* 0x000fe400078e0209 */
[----:B--2---:R-:W-:Y:S03]  /*19640*/  @!P1 IMAD.WIDE.U32 R16, R4, 0xc0, R16 ;  /* 0x000000c004109825 */ /* 0x004fe600078e0010 */
[-C--:B------:R-:W-:Y:S01]  /*19650*/  @!P1 LEA.HI.X R13, R8, R192.reuse, R13, 0x1, P3 ;  /* 0x000000c0080d9211 */ /* 0x080fe200018f0c0d */
[----:B------:R-:W-:Y:S01]  /*19660*/  @!P1 IMAD R5, R5, 0xc0, RZ ;  /* 0x000000c005059824 */ /* 0x000fe200078e02ff */
[C---:B------:R-:W-:Y:S01]  /*19670*/  @!P1 LEA R4, P2, R16.reuse, R193, 0x1 ;  /* 0x000000c110049211 */ /* 0x040fe200078408ff */
[----:B------:R-:W-:Y:S02]  /*19680*/  @!P1 IMAD R11, R11, 0xe0, RZ ;  /* 0x000000e00b0b9824 */ /* 0x000fe400078e02ff */
[----:B------:R-:W-:Y:S01]  /*19690*/  @!PT LDS RZ, [RZ] ;  /* 0x00000000fffff984 */ /* 0x000fe20000000800 */
[----:B------:R-:W-:Y:S01]  /*196a0*/  @!PT LDS RZ, [RZ] ;  /* 0x00000000fffff984 */ /* 0x000fe20000000800 */
[----:B------:R-:W-:Y:S01]  /*196b0*/  @!PT LDS RZ, [RZ] ;  /* 0x00000000fffff984 */ /* 0x000fe20000000800 */
[----:B------:R-:W-:Y:S01]  /*196c0*/  @!P1 LDGSTS.E.BYPASS.LTC128B.128 [R243+0x7800], desc[UR10][R12.64] ;  /* 0x078000000cf39fae */ /* 0x000fe2000b901d4a */
[----:B------:R-:W-:Y:S02]  /*196d0*/  @!P1 IMAD.IADD R5, R5, 0x1, R17 ;  /* 0x0000000105059824 */ /* 0x000fe400078e0211 */
[----:B------:R-:W-:Y:S01]  /*196e0*/  @!P1 IADD3 R11, R11, R19, RZ ;  /* 0x000000130b0b9210 */ /* 0x000fe20007ffe0ff */
[----:B------:R-:W-:Y:S02]  /*196f0*/  @P1 STS.128 [R243+0x8000], RZ ;  /* 0x008000fff3001388 */ /* 0x000fe40000000c00 */
[-C--:B------:R-:W-:Y:S02]  /*19700*/  @!P1 LEA.HI.X R5, R16, R192.reuse, R5, 0x1, P2 ;  /* 0x000000c010059211 */ /* 0x080fe400010f0c05 */
[----:B------:R-:W-:Y:S02]  /*19710*/  @!P1 LEA.HI.X R11, R18, R192, R11, 0x1, P0 ;  /* 0x000000c0120b9211 */ /* 0x000fe400000f0c0b */
[----:B------:R-:W-:Y:S01]  /*19720*/  PLOP3.LUT P0, PT, PT, PT, UP0, 0x80, 0x0 ;  /* 0x000000000000781c */ /* 0x000fe20003f0f008 */
        /* <DEDUP_REMOVED lines=35> */
[----:B------:R-:W1:Y:S03]  /*19960*/  LDSM.16.M88.4 R192, [R211] ;  /* 0x00000000d3c0783b */ /* 0x000e660000000200 */
[C---:B-----5:R-:W-:Y:S01]  /*19970*/  HMMA.16816.F32.BF16 R44, R128.reuse, R48, RZ ;  /* 0x00000030802c723c */ /* 0x060fe200000418ff */
[----:B------:R-:W5:Y:S04]  /*19980*/  LDSM.16.M88.4 R188, [R210] ;  /* 0x00000000d2bc783b */ /* 0x000f680000000200 */
[----:B------:R-:W5:Y:S01]  /*19990*/  LDSM.16.M88.4 R184, [R209] ;  /* 0x00000000d1b8783b */ /* 0x000f620000000200 */
[C---:B------:R-:W-:Y:S03]  /*199a0*/  HMMA.16816.F32.BF16 R52, R128.reuse, R56, RZ ;  /* 0x000000388034723c */ /* 0x040fe600000418ff */
[----:B------:R-:W5:Y:S03]  /*199b0*/  LDSM.16.M88.4 R180, [R208] ;  /* 0x00000000d0b4783b */ /* 0x000f660000000200 */
[C---:B------:R-:W-:Y:S01]  /*199c0*/  HMMA.16816.F32.BF16 R60, R128.reuse, R64, RZ ;  /* 0x00000040803c723c */ /* 0x040fe200000418ff */
[----:B------:R-:W5:Y:S04]  /*199d0*/  LDSM.16.M88.4 R176, [R207] ;  /* 0x00000000cfb0783b */ /* 0x000f680000000200 */
[----:B------:R-:W5:Y:S01]  /*199e0*/  LDSM.16.M88.4 R172, [R206] ;  /* 0x00000000ceac783b */ /* 0x000f620000000200 */
[C---:B------:R-:W-:Y:S03]  /*199f0*/  HMMA.16816.F32.BF16 R68, R128.reuse, R72, RZ ;  /* 0x000000488044723c */ /* 0x040fe600000418ff */
[----:B------:R-:W5:Y:S03]  /*19a00*/  LDSM.16.M88.4 R168, [R205] ;  /* 0x00000000cda8783b */ /* 0x000f660000000200 */
[C---:B------:R-:W-:Y:S01]  /*19a10*/  HMMA.16816.F32.BF16 R76, R128.reuse, R80, RZ ;  /* 0x00000050804c723c */ /* 0x040fe200000418ff */
[----:B------:R-:W5:Y:S04]  /*19a20*/  LDSM.16.M88.4 R164, [R204] ;  /* 0x00000000cca4783b */ /* 0x000f680000000200 */
[----:B------:R-:W5:Y:S01]  /*19a30*/  LDSM.16.M88.4 R160, [R203] ;  /* 0x00000000cba0783b */ /* 0x000f620000000200 */
[C---:B--2---:R-:W-:Y:S03]  /*19a40*/  HMMA.16816.F32.BF16 R84, R128.reuse, R88, RZ ;  /* 0x000000588054723c */ /* 0x044fe600000418ff */
[----:B------:R-:W2:Y:S03]  /*19a50*/  LDSM.16.M88.4 R156, [R202] ;  /* 0x00000000ca9c783b */ /* 0x000ea60000000200 */
[C---:B------:R-:W-:Y:S01]  /*19a60*/  HMMA.16816.F32.BF16 R92, R128.reuse, R96, RZ ;  /* 0x00000060805c723c */ /* 0x040fe200000418ff */
[----:B------:R-:W2:Y:S04]  /*19a70*/  LDSM.16.M88.4 R152, [R201] ;  /* 0x00000000c998783b */ /* 0x000ea80000000200 */
[----:B------:R-:W2:Y:S01]  /*19a80*/  LDSM.16.M88.4 R148, [R200] ;  /* 0x00000000c894783b */ /* 0x000ea20000000200 */
[C---:B---3--:R-:W-:Y:S03]  /*19a90*/  HMMA.16816.F32.BF16 R100, R128.reuse, R104, RZ ;  /* 0x000000688064723c */ /* 0x048fe600000418ff */
[----:B------:R-:W3:Y:S03]  /*19aa0*/  LDSM.16.M88.4 R144, [R199] ;  /* 0x00000000c790783b */ /* 0x000ee60000000200 */
        /* <DEDUP_REMOVED lines=19> */
[C---:B------:R-:W-:Y:S06]  /*19be0*/  HMMA.16816.F32.BF16 R4, R132.reuse, R136, R4 ;  /* 0x000000888404723c */ /* 0x040fec0000041804 */
[C---:B------:R-:W-:Y:S01]  /*19bf0*/  HMMA.16816.F32.BF16 R8, R132.reuse, R138, R8 ;  /* 0x0000008a8408723c */ /* 0x040fe20000041808 */
[----:B------:R-:W4:Y:S01]  /*19c00*/  LDSM.16.M88.4 R136, [R3] ;  /* 0x000000000388783b */ /* 0x000f220000000200 */
[----:B------:R-:W-:Y:S04]  /*19c10*/  DEPBAR.LE SB0, 0x0 ;  /* 0x000080000000791a */ /* 0x000fe80000000000 */
[C---:B------:R-:W-:Y:S01]  /*19c20*/  HMMA.16816.F32.BF16 R12, R132.reuse, R192, R12 ;  /* 0x000000c0840c723c */ /* 0x040fe2000004180c */
[----:B------:R-:W-:Y:S05]  /*19c30*/  BAR.SYNC.DEFER_BLOCKING 0x0 ;  /* 0x0000000000007b1d */ /* 0x000fea0000010000 */
[C---:B------:R-:W-:Y:S05]  /*19c40*/  HMMA.16816.F32.BF16 R16, R132.reuse, R194, R16 ;  /* 0x000000c28410723c */ /* 0x040fea0000041810 */
[----:B------:R-:W-:Y:S01]  /*19c50*/  IMAD.MOV.U32 R193, RZ, RZ, R248 ;  /* 0x000000ffffc17224 */ /* 0x000fe200078e00f8 */
[C---:B-----5:R-:W-:Y:S05]  /*19c60*/  HMMA.16816.F32.BF16 R20, R132.reuse, R188, R20 ;  /* 0x000000bc8414723c */ /* 0x060fea0000041814 */
        /* <DEDUP_REMOVED lines=102> */
.L_x_2128:
[----:B------:R1:W-:Y:S01]  /*1a2d0*/  @P1 STS [R243+0x1000], RZ ;  /* 0x001000fff3001388 */ /* 0x0003e20000000800 */
[CC--:B------:R-:W-:Y:S01]  /*1a2e0*/  LEA R140, P2, R142.reuse, R242.reuse, 0x1 ;  /* 0x000000f28e8c7211 */ /* 0x0c0fe200078408ff */
[----:B------:R-:W3:Y:S01]  /*1a2f0*/  @!P1 LDC R137, c[0x0][0x24c] ;  /* 0x00009300ff899b82 */ /* 0x000ee20000000800 */
[C---:B------:R-:W-:Y:S01]  /*1a300*/  @!P1 IADD3 R2, P0, R142.reuse, UR19, RZ ;  /* 0x000000138e029c10 */ /* 0x040fe2000ff1e0ff */
[----:B------:R1:W-:Y:S01]  /*1a310*/  @P1 STS [R243+0x1004], RZ ;  /* 0x001004fff3001388 */ /* 0x0003e20000000800 */
[-CC-:B------:R-:W-:Y:S01]  /*1a320*/  LEA.HI.X R141, R142, R223.reuse, R136.reuse, 0x1, P2 ;  /* 0x000000df8e8d7211 */ /* 0x180fe200010f0c88 */
[----:B------:R-:W-:Y:S01]  /*1a330*/  @!P1 IMAD.MOV.U32 R149, RZ, RZ, R136 ;  /* 0x000000ffff959224 */ /* 0x000fe200078e0088 */
[----:B------:R-:W-:Y:S01]  /*1a340*/  @!P1 IADD3.X R0, R136, UR18, RZ, P0, !PT ;  /* 0x0000001288009c10 */ /* 0x000fe200087fe4ff */
[----:B------:R1:W-:Y:S01]  /*1a350*/  @P1 STS.64 [R243+0x1008], RZ ;  /* 0x001008fff3001388 */ /* 0x0003e20000000a00 */
[C---:B------:R-:W-:Y:S01]  /*1a360*/  @!P1 LEA R144, P0, R2.reuse, R242, 0x1 ;  /* 0x000000f202909211 */ /* 0x040fe200078008ff */
[----:B------:R-:W4:Y:S01]  /*1a370*/  @!P1 LDC R133, c[0x0][0x24c] ;  /* 0x00009300ff859b82 */ /* 0x000f220000000800 */
[----:B------:R-:W-:Y:S01]  /*1a380*/  @!P1 LEA R139, P2, R135, R142, 0x6 ;  /* 0x0000008e878b9211 */ /* 0x000fe200078430ff */
[----:B------:R-:W-:Y:S01]  /*1a390*/  @!PT LDS RZ, [RZ] ;  /* 0x00000000fffff984 */ /* 0x000fe20000000800 */
[----:B------:R-:W-:Y:S01]  /*1a3a0*/  @!PT LDS RZ, [RZ] ;  /* 0x00000000fffff984 */ /* 0x000fe20000000800 */
[----:B------:R-:W-:Y:S01]  /*1a3b0*/  @!PT LDS RZ, [RZ] ;  /* 0x00000000fffff984 */ /* 0x000fe20000000800 */
[----:B------:R-:W-:Y:S01]  /*1a3c0*/  @!P1 LDGSTS.E.BYPASS.LTC128B.128 [R243+0x1000], desc[UR10][R140.64] ;  /* 0x010000008cf39fae */ /* 0x000fe2000b901d4a */
[-C--:B------:R-:W-:Y:S01]  /*1a3d0*/  @!P1 LEA.HI.X R145, R2, R223.reuse, R0, 0x1, P0 ;  /* 0x000000df02919211 */ /* 0x080fe200000f0c00 */
[----:B------:R-:W-:Y:S01]  /*1a3e0*/  @!P1 IMAD.MOV.U32 R147, RZ, RZ, R136 ;  /* 0x000000ffff939224 */ /* 0x000fe200078e0088 */
[----:B------:R-:W-:Y:S01]  /*1a3f0*/  @!P1 LEA R138, P0, R139, R242, 0x1 ;  /* 0x000000f28b8a9211 */ /* 0x000fe200078008ff */
        /* <DEDUP_REMOVED lines=8> */
[-C--:B------:R-:W-:Y:S01]  /*1a480*/  @!P1 LEA.HI.X R139, R139, R223.reuse, R134, 0x1, P0 ;  /* 0x000000df8b8b9211 */ /* 0x080fe200000f0c86 */
        /* <DEDUP_REMOVED lines=16> */
[----:B---3--:R-:W-:Y:S03]  /*1a590*/  @!P1 LEA R138, P3, R146, R242, 0x1 ;  /* 0x000000f2928a9211 */ /* 0x008fe600078608ff */
        /* <DEDUP_REMOVED lines=46> */
.L_x_2127:
        /* <DEDUP_REMOVED lines=223> */
[----:B------:R-:W-:Y:S02]  /*1b670*/  I2FP.F32.S32 R0, R132 ;  /* 0x0000008400007245 */ /* 0x000fe40000201400 */
[C---:B------:R-:W-:Y:S03]  /*1b680*/  IADD3 R132, R133.reuse, 0x99, RZ ;  /* 0x0000009985847810 */ /* 0x040fe60007ffe0ff */
[C---:B------:R-:W-:Y:S01]  /*1b690*/  FFMA.FTZ R76, R0.reuse, UR5, R76 ;  /* 0x00000005004c7c23 */ /* 0x040fe2000801004c */
[----:B------:R-:W-:Y:S01]  /*1b6a0*/  FFMA.FTZ R78, R0, UR5, R78 ;  /* 0x00000005004e7c23 */ /* 0x000fe2000801004e */
[C---:B------:R-:W-:Y:S03]  /*1b6b0*/  IADD3 R0, R133.reuse, 0x91, RZ ;  /* 0x0000009185007810 */ /* 0x040fe60007ffe0ff */
[----:B------:R-:W-:Y:S02]  /*1b6c0*/  FMNMX.FTZ R135, R76, R135, !PT ;  /* 0x000000874c877209 */ /* 0x000fe40007810000 */
[----:B------:R-:W-:Y:S02]  /*1b6d0*/  I2FP.F32.S32 R0, R0 ;  /* 0x0000000000007245 */ /* 0x000fe40000201400 */
[----:B------:R-:W-:Y:S03]  /*1b6e0*/  FMNMX.FTZ R134, R78, R134, !PT ;  /* 0x000000864e867209 */ /* 0x000fe60007810000 */
[C---:B------:R-:W-:Y:S01]  /*1b6f0*/  FFMA.FTZ R77, R0.reuse, UR5, R77 ;  /* 0x00000005004d7c23 */ /* 0x040fe2000801004d */
[----:B------:R-:W-:Y:S01]  /*1b700*/  FFMA.FTZ R79, R0, UR5, R79 ;  /* 0x00000005004f7c23 */ /* 0x000fe2000801004f */
[----:B------:R-:W-:Y:S01]  /*1b710*/  I2FP.F32.S32 R0, R132 ;  /* 0x0000008400007245 */ /* 0x000fe20000201400 */
[C---:B------:R-:W-:Y:S01]  /*1b720*/  FFMA.FTZ R80, R2.reuse, UR5, R80 ;  /* 0x0000000502507c23 */ /* 0x040fe20008010050 */
[----:B------:R-:W-:Y:S01]  /*1b730*/  FFMA.FTZ R82, R2, UR5, R82 ;  /* 0x0000000502527c23 */ /* 0x000fe20008010052 */
[----:B------:R-:W-:Y:S02]  /*1b740*/  IADD3 R2, R133, 0xa1, RZ ;  /* 0x000000a185027810 */ /* 0x000fe40007ffe0ff */
[----:B------:R-:W-:Y:S01]  /*1b750*/  FMNMX.FTZ R134, R79, R134, !PT ;  /* 0x000000864f867209 */ /* 0x000fe20007810000 */
[C---:B------:R-:W-:Y:S01]  /*1b760*/  FFMA.FTZ R81, R0.reuse, UR5, R81 ;  /* 0x0000000500517c23 */ /* 0x040fe20008010051 */
[----:B------:R-:W-:Y:S01]  /*1b770*/  FFMA.FTZ R83, R0, UR5, R83 ;  /* 0x0000000500537c23 */ /* 0x000fe20008010053 */
[----:B------:R-:W-:Y:S02]  /*1b780*/  IADD3 R0, R133, 0xa0, RZ ;  /* 0x000000a085007810 */ /* 0x000fe40007ffe0ff */
[----:B------:R-:W-:Y:S02]  /*1b790*/  FMNMX.FTZ R134, R82, R134, !PT ;  /* 0x0000008652867209 */ /* 0x000fe40007810000 */
[----:B------:R-:W-:Y:S02]  /*1b7a0*/  I2FP.F32.S32 R0, R0 ;  /* 0x0000000000007245 */ /* 0x000fe40000201400 */
[----:B------:R-:W-:Y:S02]  /*1b7b0*/  FMNMX.FTZ R134, R83, R134, !PT ;  /* 0x0000008653867209 */ /* 0x000fe40007810000 */
[C---:B------:R-:W-:Y:S01]  /*1b7c0*/  IADD3 R132, R133.reuse, 0xa8, RZ ;  /* 0x000000a885847810 */ /* 0x040fe20007ffe0ff */
[C---:B------:R-:W-:Y:S01]  /*1b7d0*/  FFMA.FTZ R84, R0.reuse, UR5, R84 ;  /* 0x0000000500547c23 */ /* 0x040fe20008010054 */
[----:B------:R-:W-:Y:S01]  /*1b7e0*/  FFMA.FTZ R86, R0, UR5, R86 ;  /* 0x0000000500567c23 */ /* 0x000fe20008010056 */
[----:B------:R-:W-:Y:S02]  /*1b7f0*/  I2FP.F32.S32 R2, R2 ;  /* 0x0000000200027245 */ /* 0x000fe40000201400 */
[----:B------:R-:W-:Y:S02]  /*1b800*/  I2FP.F32.S32 R0, R132 ;  /* 0x0000008400007245 */ /* 0x000fe40000201400 */
[----:B------:R-:W-:Y:S01]  /*1b810*/  FMNMX.FTZ R134, R86, R134, !PT ;  /* 0x0000008656867209 */ /* 0x000fe20007810000 */
[C---:B------:R-:W-:Y:S01]  /*1b820*/  FFMA.FTZ R85, R2.reuse, UR5, R85 ;  /* 0x0000000502557c23 */ /* 0x040fe20008010055 */
[----:B------:R-:W-:Y:S01]  /*1b830*/  FFMA.FTZ R87, R2, UR5, R87 ;  /* 0x0000000502577c23 */ /* 0x000fe20008010057 */
[C---:B------:R-:W-:Y:S01]  /*1b840*/  FFMA.FTZ R88, R0.reuse, UR5, R88 ;  /* 0x0000000500587c23 */ /* 0x040fe20008010058 */
[----:B------:R-:W-:Y:S01]  /*1b850*/  FFMA.FTZ R90, R0, UR5, R90 ;  /* 0x00000005005a7c23 */ /* 0x000fe2000801005a */
[----:B------:R-:W-:Y:S02]  /*1b860*/  IADD3 R0, R133, 0xa9, RZ ;  /* 0x000000a985007810 */ /* 0x000fe40007ffe0ff */
[----:B------:R-:W-:Y:S02]  /*1b870*/  FMNMX.FTZ R134, R87, R134, !PT ;  /* 0x0000008657867209 */ /* 0x000fe40007810000 */
[----:B------:R-:W-:Y:S02]  /*1b880*/  I2FP.F32.S32 R0, R0 ;  /* 0x0000000000007245 */ /* 0x000fe40000201400 */
[C---:B------:R-:W-:Y:S02]  /*1b890*/  IADD3 R2, R133.reuse, 0xb0, RZ ;  /* 0x000000b085027810 */ /* 0x040fe40007ffe0ff */
[C---:B------:R-:W-:Y:S01]  /*1b8a0*/  IADD3 R132, R133.reuse, 0xb1, RZ ;  /* 0x000000b185847810 */ /* 0x040fe20007ffe0ff */
[C---:B------:R-:W-:Y:S01]  /*1b8b0*/  FFMA.FTZ R89, R0.reuse, UR5, R89 ;  /* 0x0000000500597c23 */ /* 0x040fe20008010059 */
[----:B------:R-:W-:Y:S01]  /*1b8c0*/  I2FP.F32.S32 R2, R2 ;  /* 0x0000000200027245 */ /* 0x000fe20000201400 */
[----:B------:R-:W-:Y:S01]  /*1b8d0*/  FFMA.FTZ R91, R0, UR5, R91 ;  /* 0x00000005005b7c23 */ /* 0x000fe2000801005b */
[----:B------:R-:W-:Y:S02]  /*1b8e0*/  I2FP.F32.S32 R0, R132 ;  /* 0x0000008400007245 */ /* 0x000fe40000201400 */
[C---:B------:R-:W-:Y:S01]  /*1b8f0*/  IADD3 R132, R133.reuse, 0xc0, RZ ;  /* 0x000000c085847810 */ /* 0x040fe20007ffe0ff */
[C---:B------:R-:W-:Y:S01]  /*1b900*/  FFMA.FTZ R92, R2.reuse, UR5, R92 ;  /* 0x00000005025c7c23 */ /* 0x040fe2000801005c */
[----:B------:R-:W-:Y:S01]  /*1b910*/  FFMA.FTZ R94, R2, UR5, R94 ;  /* 0x00000005025e7c23 */ /* 0x000fe2000801005e */
        /* <DEDUP_REMOVED lines=27> */
[----:B------:R-:W-:Y:S01]  /*1bad0*/  I2FP.F32.S32 R0, R132 ;  /* 0x0000008400007245 */ /* 0x000fe20000201400 */
[----:B------:R-:W-:Y:S01]  /*1bae0*/  FFMA.FTZ R104, R2, UR5, R104 ;  /* 0x0000000502687c23 */ /* 0x000fe20008010068 */
[----:B------:R-:W-:Y:S01]  /*1baf0*/  FMNMX.FTZ R135, R92, R135, !PT ;  /* 0x000000875c877209 */ /* 0x000fe20007810000 */
[----:B------:R-:W-:Y:S01]  /*1bb00*/  FFMA.FTZ R106, R2, UR5, R106 ;  /* 0x00000005026a7c23 */ /* 0x000fe2000801006a */
        /* <DEDUP_REMOVED lines=18> */
[C---:B------:R-:W-:Y:S02]  /*1bc30*/  IADD3 R0, R133.reuse, 0xd9, RZ ;  /* 0x000000d985007810 */ /* 0x040fe40007ffe0ff */
[----:B------:R-:W-:Y:S02]  /*1bc40*/  IADD3 R2, R133, 0xe0, RZ ;  /* 0x000000e085027810 */ /* 0x000fe40007ffe0ff */
[----:B------:R-:W-:Y:S02]  /*1bc50*/  I2FP.F32.S32 R0, R0 ;  /* 0x0000000000007245 */ /* 0x000fe40000201400 */
[----:B------:R-:W-:Y:S02]  /*1bc60*/  FMNMX.FTZ R135, R101, R135, !PT ;  /* 0x0000008765877209 */ /* 0x000fe40007810000 */
[----:B------:R-:W-:Y:S01]  /*1bc70*/  IADD3 R132, R133, 0xe1, RZ ;  /* 0x000000e185847810 */ /* 0x000fe20007ffe0ff */
[C---:B------:R-:W-:Y:S01]  /*1bc80*/  FFMA.FTZ R113, R0.reuse, UR5, R113 ;  /* 0x0000000500717c23 */ /* 0x040fe20008010071 */
[----:B------:R-:W-:Y:S01]  /*1bc90*/  FFMA.FTZ R115, R0, UR5, R115 ;  /* 0x0000000500737c23 */ /* 0x000fe20008010073 */
        /* <DEDUP_REMOVED lines=11> */
[C---:B------:R-:W-:Y:S02]  /*1bd50*/  IADD3 R0, R133.reuse, 0xe8, RZ ;  /* 0x000000e885007810 */ /* 0x040fe40007ffe0ff */
[----:B------:R-:W-:Y:S02]  /*1bd60*/  FMNMX.FTZ R135, R112, R135, !PT ;  /* 0x0000008770877209 */ /* 0x000fe40007810000 */
[----:B------:R-:W-:Y:S02]  /*1bd70*/  IADD3 R132, R133, 0xf0, RZ ;  /* 0x000000f085847810 */ /* 0x000fe40007ffe0ff */
[----:B------:R-:W-:Y:S02]  /*1bd80*/  FMNMX.FTZ R135, R113, R135, !PT ;  /* 0x0000008771877209 */ /* 0x000fe40007810000 */
[----:B------:R-:W-:Y:S02]  /*1bd90*/  I2FP.F32.S32 R0, R0 ;  /* 0x0000000000007245 */ /* 0x000fe40000201400 */
[----:B------:R-:W-:Y:S02]  /*1bda0*/  I2FP.F32.S32 R2, R2 ;  /* 0x0000000200027245 */ /* 0x000fe40000201400 */
[----:B------:R-:W-:Y:S01]  /*1bdb0*/  FMNMX.FTZ R134, R90, R134, !PT ;  /* 0x000000865a867209 */ /* 0x000fe20007810000 */
[C---:B------:R-:W-:Y:S01]  /*1bdc0*/  FFMA.FTZ R120, R0.reuse, UR5, R120 ;  /* 0x0000000500787c23 */ /* 0x040fe20008010078 */
[----:B------:R-:W-:Y:S01]  /*1bdd0*/  FFMA.FTZ R122, R0, UR5, R122 ;  /* 0x00000005007a7c23 */ /* 0x000fe2000801007a */
[----:B------:R-:W-:Y:S01]  /*1bde0*/  I2FP.F32.S32 R0, R132 ;  /* 0x0000008400007245 */ /* 0x000fe20000201400 */
[C---:B------:R-:W-:Y:S01]  /*1bdf0*/  FFMA.FTZ R121, R2.reuse, UR5, R121 ;  /* 0x0000000502797c23 */ /* 0x040fe20008010079 */
[----:B------:R-:W-:Y:S01]  /*1be00*/  FMNMX.FTZ R134, R91, R134, !PT ;  /* 0x000000865b867209 */ /* 0x000fe20007810000 */
[----:B------:R-:W-:Y:S01]  /*1be10*/  FFMA.FTZ R123, R2, UR5, R123 ;  /* 0x00000005027b7c23 */ /* 0x000fe2000801007b */
[C---:B------:R-:W-:Y:S01]  /*1be20*/  IADD3 R2, R133.reuse, 0xf8, RZ ;  /* 0x000000f885027810 */ /* 0x040fe20007ffe0ff */
[----:B------:R-:W-:Y:S01]  /*1be30*/  FFMA.FTZ R124, R0, UR5, R124 ;  /* 0x00000005007c7c23 */ /* 0x000fe2000801007c */
[----:B------:R-:W-:Y:S01]  /*1be40*/  FMNMX.FTZ R134, R94, R134, !PT ;  /* 0x000000865e867209 */ /* 0x000fe20007810000 */
[----:B------:R-:W-:Y:S01]  /*1be50*/  FFMA.FTZ R126, R0, UR5, R126 ;  /* 0x00000005007e7c23 */ /* 0x000fe2000801007e */
[----:B------:R-:W-:Y:S02]  /*1be60*/  IADD3 R0, R133, 0xf1, RZ ;  /* 0x000000f185007810 */ /* 0x000fe40007ffe0ff */
[----:B------:R-:W-:Y:S02]  /*1be70*/  FMNMX.FTZ R134, R95, R134, !PT ;  /* 0x000000865f867209 */ /* 0x000fe40007810000 */
[----:B------:R-:W-:Y:S02]  /*1be80*/  FMNMX.FTZ R132, R116, R135, !PT ;  /* 0x0000008774847209 */ /* 0x000fe40007810000 */
[----:B------:R-:W-:Y:S02]  /*1be90*/  I2FP.F32.S32 R2, R2 ;  /* 0x0000000200027245 */ /* 0x000fe40000201400 */
[----:B------:R-:W-:Y:S02]  /*1bea0*/  FMNMX.FTZ R132, R117, R132, !PT ;  /* 0x0000008475847209 */ /* 0x000fe40007810000 */
        /* <DEDUP_REMOVED lines=20> */
[----:B------:R-:W-:Y:S02]  /*1bff0*/  FMNMX.FTZ R134, R121, R134, !PT ;  /* 0x0000008679867209 */ /* 0x000fe40007810000 */
[----:B------:R-:W-:Y:S02]  /*1c000*/  FMNMX.FTZ R0, R123, R133, !PT ;  /* 0x000000857b007209 */ /* 0x000fe40007810000 */
        /* <DEDUP_REMOVED lines=20> */
[----:B------:R-:W-:Y:S02]  /*1c150*/  MOV R219, R134 ;  /* 0x0000008600db7202 */ /* 0x000fe40000000f00 */
[C---:B------:R-:W-:Y:S01]  /*1c160*/  FSETP.NEU.FTZ.AND P0, PT, R132.reuse, -INF , PT ;  /* 0xff8000008400780b */ /* 0x040fe20003f1d000 */
[C---:B------:R-:W-:Y:S01]  /*1c170*/  FMUL.FTZ R0, R132.reuse, UR4 ;  /* 0x0000000484007c20 */ /* 0x040fe20008410000 */
[----:B------:R-:W-:Y:S01]  /*1c180*/  FADD.FTZ R133, -R132, R220 ;  /* 0x000000dc84857221 */ /* 0x000fe20000010100 */
[----:B------:R-:W-:Y:S01]  /*1c190*/  FMUL.FTZ R2, R2, UR4 ;  /* 0x0000000402027c20 */ /* 0x000fe20008410000 */
[----:B------:R-:W-:Y:S02]  /*1c1a0*/  MOV R220, R132 ;  /* 0x0000008400dc7202 */ /* 0x000fe40000000f00 */
[----:B------:R-:W-:Y:S01]  /*1c1b0*/  FMUL.FTZ R133, R133, UR4 ;  /* 0x0000000485857c20 */ /* 0x000fe20008410000 */
[----:B------:R-:W1:Y:S10]  /*1c1c0*/  MUFU.EX2 R136, R2 ;  /* 0x0000000200887308 */ /* 0x000e740000000800 */
[----:B------:R2:W3:Y:S01]  /*1c1d0*/  MUFU.EX2 R135, R133 ;  /* 0x0000008500877308 */ /* 0x0004e20000000800 */
        /* <DEDUP_REMOVED lines=8> */
[----:B--2---:R-:W-:Y:S01]  /*1c260*/  FSEL R133, R0, RZ, P0 ;  /* 0x000000ff00857208 */ /* 0x004fe20000000000 */
[C---:B---3--:R-:W-:Y:S01]  /*1c270*/  FMUL.FTZ R236, R135.reuse, R236 ;  /* 0x000000ec87ec7220 */ /* 0x048fe20000410000 */
        /* <DEDUP_REMOVED lines=13> */
[C---:B------:R-:W-:Y:S01]  /*1c350*/  FMUL.FTZ R228, R135.reuse, R228 ;  /* 0x000000e487e47220 */ /* 0x040fe20000410000 */
[C---:B------:R-:W-:Y:S01]  /*1c360*/  FMUL.FTZ R229, R135.reuse, R229 ;  /* 0x000000e587e57220 */ /* 0x040fe20000410000 */
[C---:B------:R-:W-:Y:S01]  /*1c370*/  FMUL.FTZ R224, R135.reuse, R224 ;  /* 0x000000e087e07220 */ /* 0x040fe20000410000 */
[----:B------:R-:W-:Y:S03]  /*1c380*/  FMUL.FTZ R225, R135, R225 ;  /* 0x000000e187e17220 */ /* 0x000fe60000410000 */
[----:B------:R-:W-:Y:S01]  /*1c390*/  MUFU.EX2 R148, R148 ;  /* 0x0000009400947308 */ /* 0x000fe20000000800 */
[C---:B------:R-:W-:Y:S01]  /*1c3a0*/  FMUL.FTZ R2, R134.reuse, UR4 ;  /* 0x0000000486027c20 */ /* 0x040fe20008410000 */
[----:B------:R-:W-:Y:S01]  /*1c3b0*/  FSETP.NEU.FTZ.AND P0, PT, R134, -INF , PT ;  /* 0xff8000008600780b */ /* 0x000fe20003f1d000 */
        /* <DEDUP_REMOVED lines=11> */
[----:B------:R-:W2:Y:S01]  /*1c470*/  LDSM.16.MT88.4 R8, [R244+0x5000] ;  /* 0x00500000f408783b */ /* 0x000ea20000004200 */
[--C-:B------:R-:W-:Y:S03]  /*1c480*/  FFMA.FTZ R153, R19, UR4, -R4.reuse ;  /* 0x0000000413997c23 */ /* 0x100fe60008010804 */
[----:B------:R-:W3:Y:S01]  /*1c490*/  MUFU.EX2 R0, R0 ;  /* 0x0000000000007308 */ /* 0x000ee20000000800 */
[--C-:B------:R-:W-:Y:S01]  /*1c4a0*/  FFMA.FTZ R155, R14, UR4, -R4.reuse ;  /* 0x000000040e9b7c23 */ /* 0x100fe20008010804 */
[--C-:B------:R-:W-:Y:S01]  /*1c4b0*/  FFMA.FTZ R156, R15, UR4, -R4.reuse ;  /* 0x000000040f9c7c23 */ /* 0x100fe20008010804 */
[--C-:B------:R-:W-:Y:S01]  /*1c4c0*/  FFMA.FTZ R150, R26, UR4, -R4.reuse ;  /* 0x000000041a967c23 */ /* 0x100fe20008010804 */
[--C-:B------:R-:W-:Y:S01]  /*1c4d0*/  FFMA.FTZ R149, R27, UR4, -R4.reuse ;  /* 0x000000041b957c23 */ /* 0x100fe20008010804 */
[--C-:B------:R-:W-:Y:S01]  /*1c4e0*/  FFMA.FTZ R152, R22, UR4, -R4.reuse ;  /* 0x0000000416987c23 */ /* 0x100fe20008010804 */
[----:B------:R-:W4:Y:S01]  /*1c4f0*/  LDSM.16.MT88.4 R16, [R245+0x5000] ;  /* 0x00500000f510783b */ /* 0x000f220000004200 */
[--C-:B------:R-:W-:Y:S03]  /*1c500*/  FFMA.FTZ R151, R23, UR4, -R4.reuse ;  /* 0x0000000417977c23 */ /* 0x100fe60008010804 */
[----:B------:R-:W-:Y:S01]  /*1c510*/  MUFU.EX2 R158, R158 ;  /* 0x0000009e009e7308 */ /* 0x000fe20000000800 */
[----:B-1----:R-:W-:Y:S01]  /*1c520*/  F2FP.BF16.F32.PACK_AB R22, R145, R147 ;  /* 0x000000939116723e */ /* 0x002fe200000010ff */
[--C-:B------:R-:W-:Y:S01]  /*1c530*/  FFMA.FTZ R31, R31, UR4, -R4.reuse ;  /* 0x000000041f1f7c23 */ /* 0x100fe20008010804 */
[--C-:B------:R-:W-:Y:S01]  /*1c540*/  FFMA.FTZ R160, R71, UR4, -R4.reuse ;  /* 0x0000000447a07c23 */ /* 0x100fe20008010804 */
[--C-:B------:R-:W-:Y:S01]  /*1c550*/  FFMA.FTZ R71, R74, UR4, -R4.reuse ;  /* 0x000000044a477c23 */ /* 0x100fe20008010804 */
[--C-:B------:R-:W-:Y:S01]  /*1c560*/  FFMA.FTZ R69, R69, UR4, -R133.reuse ;  /* 0x0000000445457c23 */ /* 0x100fe20008010885 */
[----:B------:R-:W1:Y:S01]  /*1c570*/  LDSM.16.MT88.4 R12, [R244+0x5400] ;  /* 0x00540000f40c783b */ /* 0x000e620000004200 */
[--C-:B------:R-:W-:Y:S03]  /*1c580*/  FFMA.FTZ R72, R72, UR4, -R133.reuse ;  /* 0x0000000448487c23 */ /* 0x100fe60008010885 */
[----:B------:R-:W5:Y:S01]  /*1c590*/  MUFU.EX2 R157, R157 ;  /* 0x0000009d009d7308 */ /* 0x000f620000000800 */
[----:B---3--:R-:W-:Y:S01]  /*1c5a0*/  F2FP.BF16.F32.PACK_AB R20, R148, R0 ;  /* 0x000000009414723e */ /* 0x008fe200000010ff */
        /* <DEDUP_REMOVED lines=15> */
[----:B-----5:R-:W-:Y:S01]  /*1c6a0*/  F2FP.BF16.F32.PACK_AB R23, R157, R158 ;  /* 0x0000009e9d17723e */ /* 0x020fe200000010ff */
        /* <DEDUP_REMOVED lines=47> */
[C---:B------:R-:W-:Y:S01]  /*1c9a0*/  HMMA.16816.F32.BF16 R236, R20.reuse, R8, R236 ;  /* 0x0000000814ec723c */ /* 0x040fe200000418ec */
[----:B------:R-:W-:Y:S04]  /*1c9b0*/  PLOP3.LUT P0, PT, PT, PT, UP0, 0x80, 0x0 ;  /* 0x000000000000781c */ /* 0x000fe80003f0f008 */
[----:B-----5:R-:W-:Y:S01]  /*1c9c0*/  F2FP.BF16.F32.PACK_AB R30, R137, R5 ;  /* 0x00000005891e723e */ /* 0x020fe200000010ff */
[C---:B------:R-:W-:Y:S03]  /*1c9d0*/  HMMA.16816.F32.BF16 R232, R20.reuse, R10, R232 ;  /* 0x0000000a14e8723c */ /* 0x040fe600000418e8 */
[----:B------:R-:W-:Y:S01]  /*1c9e0*/  MUFU.EX2 R154, R154 ;  /* 0x0000009a009a7308 */ /* 0x000fe20000000800 */
[----:B------:R-:W5:Y:S01]  /*1c9f0*/  LDSM.16.MT88.4 R8, [R244+0x5800] ;  /* 0x00580000f408783b */ /* 0x000f620000004200 */
[--C-:B------:R-:W-:Y:S01]  /*1ca00*/  FFMA.FTZ R62, R62, UR4, -R4.reuse ;  /* 0x000000043e3e7c23 */ /* 0x100fe20008010804 */
[C---:B----4-:R-:W-:Y:S07]  /*1ca10*/  HMMA.16816.F32.BF16 R228, R20.reuse, R16, R228 ;  /* 0x0000001014e4723c */ /* 0x050fee00000418e4 */
[----:B------:R-:W4:Y:S01]  /*1ca20*/  MUFU.EX2 R153, R153 ;  /* 0x0000009900997308 */ /* 0x000f220000000800 */
[----:B--2---:R-:W-:Y:S01]  /*1ca30*/  F2FP.BF16.F32.PACK_AB R29, R156, R155 ;  /* 0x0000009b9c1d723e */ /* 0x004fe200000010ff */
[----:B------:R-:W-:Y:S01]  /*1ca40*/  HMMA.16816.F32.BF16 R224, R20, R18, R224 ;  /* 0x0000001214e0723c */ /* 0x000fe200000418e0 */
[----:B------:R-:W2:Y:S07]  /*1ca50*/  LDSM.16.MT88.4 R16, [R245+0x5800] ;  /* 0x00580000f510783b */ /* 0x000eae0000004200 */
[----:B------:R4:W-:Y:S03]  /*1ca60*/  MUFU.EX2 R34, R31 ;  /* 0x0000001f00227308 */ /* 0x0009e60000000800 */
[--C-:B------:R-:W-:Y:S01]  /*1ca70*/  FFMA.FTZ R63, R63, UR4, -R4.reuse ;  /* 0x000000043f3f7c23 */ /* 0x100fe20008010804 */
[--C-:B------:R-:W-:Y:S01]  /*1ca80*/  FFMA.FTZ R66, R66, UR4, -R4.reuse ;  /* 0x0000000442427c23 */ /* 0x100fe20008010804 */
[----:B------:R-:W-:Y:S01]  /*1ca90*/  FFMA.FTZ R67, R67, UR4, -R4 ;  /* 0x0000000443437c23 */ /* 0x000fe20008010804 */
[----:B------:R-:W-:Y:S01]  /*1caa0*/  FFMA.FTZ R0, R216, R135, R0 ;  /* 0x00000087d8007223 */ /* 0x000fe20000010000 */
[--C-:B------:R-:W-:Y:S03]  /*1cab0*/  FFMA.FTZ R75, R78, UR4, -R4.reuse ;  /* 0x000000044e4b7c23 */ /* 0x100fe60008010804 */
[----:B------:R-:W-:Y:S01]  /*1cac0*/  MUFU.EX2 R138, R138 ;  /* 0x0000008a008a7308 */ /* 0x000fe20000000800 */
[--C-:B------:R-:W-:Y:S01]  /*1cad0*/  FFMA.FTZ R78, R79, UR4, -R4.reuse ;  /* 0x000000044f4e7c23 */ /* 0x100fe20008010804 */
[--C-:B------:R-:W-:Y:S01]  /*1cae0*/  FFMA.FTZ R79, R83, UR4, -R4.reuse ;  /* 0x00000004534f7c23 */ /* 0x100fe20008010804 */
[--C-:B------:R-:W-:Y:S01]  /*1caf0*/  FFMA.FTZ R83, R87, UR4, -R4.reuse ;  /* 0x0000000457537c23 */ /* 0x100fe20008010804 */
[----:B------:R-:W-:Y:S01]  /*1cb00*/  FFMA.FTZ R87, R91, UR4, -R4 ;  /* 0x000000045b577c23 */ /* 0x000fe20008010804 */
[----:B------:R-:W-:Y:S01]  /*1cb10*/  FADD.FTZ R148, R148, R0 ;  /* 0x0000000094947221 */ /* 0x000fe20000010000 */
[--C-:B------:R-:W-:Y:S01]  /*1cb20*/  FFMA.FTZ R0, R82, UR4, -R4.reuse ;  /* 0x0000000452007c23 */ /* 0x100fe20008010804 */
[--C-:B------:R-:W-:Y:S03]  /*1cb30*/  FFMA.FTZ R82, R86, UR4, -R4.reuse ;  /* 0x0000000456527c23 */ /* 0x100fe60008010804 */
[----:B------:R-:W3:Y:S01]  /*1cb40*/  MUFU.EX2 R139, R139 ;  /* 0x0000008b008b7308 */ /* 0x000ee20000000800 */
[----:B----4-:R-:W-:Y:S01]  /*1cb50*/  F2FP.BF16.F32.PACK_AB R31, R153, R154 ;  /* 0x0000009a991f723e */ /* 0x010fe200000010ff */
[----:B------:R-:W-:Y:S01]  /*1cb60*/  FFMA.FTZ R86, R90, UR4, -R4 ;  /* 0x000000045a567c23 */ /* 0x000fe20008010804 */
[--C-:B------:R-:W-:Y:S01]  /*1cb70*/  FFMA.FTZ R76, R76, UR4, -R133.reuse ;  /* 0x000000044c4c7c23 */ /* 0x100fe20008010885 */
[--C-:B------:R-:W-:Y:S01]  /*1cb80*/  FFMA.FTZ R77, R77, UR4, -R133.reuse ;  /* 0x000000044d4d7c23 */ /* 0x100fe20008010885 */
[--C-:B------:R-:W-:Y:S01]  /*1cb90*/  FFMA.FTZ R80, R80, UR4, -R133.reuse ;  /* 0x0000000450507c23 */ /* 0x100fe20008010885 */
[--C-:B------:R-:W-:Y:S01]  /*1cba0*/  FFMA.FTZ R81, R81, UR4, -R133.reuse ;  /* 0x0000000451517c23 */ /* 0x100fe20008010885 */
[--C-:B------:R-:W-:Y:S03]  /*1cbb0*/  FFMA.FTZ R100, R100, UR4, -R133.reuse ;  /* 0x0000000464647c23 */ /* 0x100fe60008010885 */
[----:B------:R-:W-:Y:S01]  /*1cbc0*/  MUFU.EX2 R140, R140 ;  /* 0x0000008c008c7308 */ /* 0x000fe20000000800 */
[C---:B-1----:R-:W-:Y:S05]  /*1cbd0*/  HMMA.16816.F32.BF16 R236, R28.reuse, R12, R236 ;  /* 0x0000000c1cec723c */ /* 0x042fea00000418ec */
[--C-:B------:R-:W-:Y:S01]  /*1cbe0*/  FFMA.FTZ R101, R101, UR4, -R133.reuse ;  /* 0x0000000465657c23 */ /* 0x100fe20008010885 */
[C---:B------:R-:W-:Y:S03]  /*1cbf0*/  HMMA.16816.F32.BF16 R232, R28.reuse, R14, R232 ;  /* 0x0000000e1ce8723c */ /* 0x040fe600000418e8 */
[----:B------:R-:W1:Y:S01]  /*1cc00*/  MUFU.EX2 R141, R141 ;  /* 0x0000008d008d7308 */ /* 0x000e620000000800 */
[----:B------:R-:W4:Y:S01]  /*1cc10*/  LDSM.16.MT88.4 R12, [R244+0x5c00] ;  /* 0x005c0000f40c783b */ /* 0x000f220000004200 */
[----:B---3--:R-:W-:Y:S01]  /*1cc20*/  F2FP.BF16.F32.PACK_AB R20, R139, R138 ;  /* 0x0000008a8b14723e */ /* 0x008fe200000010ff */
[C---:B------:R-:W-:Y:S07]  /*1cc30*/  HMMA.16816.F32.BF16 R228, R28.reuse, R24, R228 ;  /* 0x000000181ce4723c */ /* 0x040fee00000418e4 */
[----:B------:R-:W-:Y:S01]  /*1cc40*/  MUFU.EX2 R152, R152 ;  /* 0x0000009800987308 */ /* 0x000fe20000000800 */
[--C-:B------:R-:W-:Y:S01]  /*1cc50*/  FFMA.FTZ R104, R104, UR4, -R133.reuse ;  /* 0x0000000468687c23 */ /* 0x100fe20008010885 */
[----:B------:R-:W-:Y:S01]  /*1cc60*/  HMMA.16816.F32.BF16 R224, R28, R26, R224 ;  /* 0x0000001a1ce0723c */ /* 0x000fe200000418e0 */
[----:B------:R-:W3:Y:S07]  /*1cc70*/  LDSM.16.MT88.4 R24, [R245+0x5c00] ;  /* 0x005c0000f518783b */ /* 0x000eee0000004200 */
[----:B------:R-:W5:Y:S03]  /*1cc80*/  MUFU.EX2 R151, R151 ;  /* 0x0000009700977308 */ /* 0x000f660000000800 */
[----:B-1----:R-:W-:Y:S01]  /*1cc90*/  F2FP.BF16.F32.PACK_AB R22, R141, R140 ;  /* 0x0000008c8d16723e */ /* 0x002fe200000010ff */
[--C-:B------:R-:W-:Y:S01]  /*1cca0*/  FFMA.FTZ R105, R105, UR4, -R133.reuse ;  /* 0x0000000469697c23 */ /* 0x100fe20008010885 */
[----:B------:R-:W-:Y:S01]  /*1ccb0*/  FFMA.FTZ R2, R217, R136, R2 ;  /* 0x00000088d9027223 */ /* 0x000fe20000010002 */
[----:B------:R-:W-:Y:S03]  /*1ccc0*/  FADD.FTZ R148, R147, R148 ;  /* 0x0000009493947221 */ /* 0x000fe60000010000 */
[----:B------:R-:W-:Y:S01]  /*1ccd0*/  FADD.FTZ R2, R159, R2 ;  /* 0x000000029f027221 */ /* 0x000fe20000010000 */
[----:B------:R-:W-:Y:S01]  /*1cce0*/  MUFU.EX2 R150, R150 ;  /* 0x0000009600967308 */ /* 0x000fe20000000800 */
[--C-:B------:R-:W-:Y:S01]  /*1ccf0*/  FFMA.FTZ R116, R116, UR4, -R133.reuse ;  /* 0x0000000474747c23 */ /* 0x100fe20008010885 */
[----:B------:R-:W-:Y:S01]  /*1cd00*/  FADD.FTZ R148, R145, R148 ;  /* 0x0000009491947221 */ /* 0x000fe20000010000 */
[----:B------:R-:W-:Y:S01]  /*1cd10*/  FADD.FTZ R2, R158, R2 ;  /* 0x000000029e027221 */ /* 0x000fe20000010000 */
[--C-:B------:R-:W-:Y:S01]  /*1cd20*/  FFMA.FTZ R117, R117, UR4, -R133.reuse ;  /* 0x0000000475757c23 */ /* 0x100fe20008010885 */
[--C-:B------:R-:W-:Y:S01]  /*1cd30*/  FFMA.FTZ R120, R120, UR4, -R133.reuse ;  /* 0x0000000478787c23 */ /* 0x100fe20008010885 */
[----:B------:R-:W-:Y:S01]  /*1cd40*/  FADD.FTZ R146, R146, R148 ;  /* 0x0000009492927221 */ /* 0x000fe20000010000 */
[----:B------:R-:W-:Y:S03]  /*1cd50*/  FADD.FTZ R2, R157, R2 ;  /* 0x000000029d027221 */ /* 0x000fe60000010000 */
[----:B------:R-:W1:Y:S01]  /*1cd60*/  MUFU.EX2 R149, R149 ;  /* 0x0000009500957308 */ /* 0x000e620000000800 */
[----:B-----5:R-:W-:Y:S01]  /*1cd70*/  F2FP.BF16.F32.PACK_AB R21, R151, R152 ;  /* 0x000000989715723e */ /* 0x020fe200000010ff */
[----:B------:R-:W-:Y:S01]  /*1cd80*/  FADD.FTZ R144, R144, R146 ;  /* 0x0000009290907221 */ /* 0x000fe20000010000 */
[----:B------:R-:W-:Y:S01]  /*1cd90*/  FADD.FTZ R2, R155, R2 ;  /* 0x000000029b027221 */ /* 0x000fe20000010000 */
[--C-:B------:R-:W-:Y:S01]  /*1cda0*/  FFMA.FTZ R121, R121, UR4, -R133.reuse ;  /* 0x0000000479797c23 */ /* 0x100fe20008010885 */
[----:B------:R-:W-:Y:S01]  /*1cdb0*/  FFMA.FTZ R119, R119, UR4, -R4 ;  /* 0x0000000477777c23 */ /* 0x000fe20008010804 */
[----:B------:R-:W-:Y:S01]  /*1cdc0*/  FADD.FTZ R144, R5, R144 ;  /* 0x0000009005907221 */ /* 0x000fe20000010000 */
[----:B------:R-:W-:Y:S03]  /*1cdd0*/  FADD.FTZ R156, R156, R2 ;  /* 0x000000029c9c7221 */ /* 0x000fe60000010000 */
[----:B------:R-:W-:Y:S01]  /*1cde0*/  MUFU.EX2 R142, R142 ;  /* 0x0000008e008e7308 */ /* 0x000fe20000000800 */
[--C-:B------:R-:W-:Y:S01]  /*1cdf0*/  FFMA.FTZ R2, R124, UR4, -R133.reuse ;  /* 0x000000047c027c23 */ /* 0x100fe20008010885 */
[----:B------:R-:W-:Y:S01]  /*1ce00*/  FADD.FTZ R144, R137, R144 ;  /* 0x0000009089907221 */ /* 0x000fe20000010000 */
[----:B------:R-:W-:Y:S01]  /*1ce10*/  FADD.FTZ R156, R154, R156 ;  /* 0x0000009c9a9c7221 */ /* 0x000fe20000010000 */
[----:B------:R-:W-:Y:S01]  /*1ce20*/  FFMA.FTZ R5, R125, UR4, -R133 ;  /* 0x000000047d057c23 */ /* 0x000fe20008010885 */
[----:B------:R-:W-:Y:S01]  /*1ce30*/  FFMA.FTZ R127, R127, UR4, -R4 ;  /* 0x000000047f7f7c23 */ /* 0x000fe20008010804 */
[----:B------:R-:W-:Y:S01]  /*1ce40*/  FADD.FTZ R138, R138, R144 ;  /* 0x000000908a8a7221 */ /* 0x000fe20000010000 */
[----:B------:R-:W-:Y:S03]  /*1ce50*/  FADD.FTZ R156, R153, R156 ;  /* 0x0000009c999c7221 */ /* 0x000fe60000010000 */
[----:B------:R-:W5:Y:S01]  /*1ce60*/  MUFU.EX2 R143, R143 ;  /* 0x0000008f008f7308 */ /* 0x000f620000000800 */
[----:B-1----:R-:W-:Y:S01]  /*1ce70*/  F2FP.BF16.F32.PACK_AB R23, R149, R150 ;  /* 0x000000969517723e */ /* 0x002fe200000010ff */
[----:B------:R-:W-:Y:S01]  /*1ce80*/  FADD.FTZ R138, R139, R138 ;  /* 0x0000008a8b8a7221 */ /* 0x000fe20000010000 */
[----:B------:R-:W-:Y:S01]  /*1ce90*/  FADD.FTZ R156, R152, R156 ;  /* 0x0000009c989c7221 */ /* 0x000fe20000010000 */
[----:B------:R-:W-:Y:S02]  /*1cea0*/  FFMA.FTZ R130, R130, UR4, -R4 ;  /* 0x0000000482827c23 */ /* 0x000fe40008010804 */
        /* <DEDUP_REMOVED lines=10> */
[----:B------:R-:W2:Y:S01]  /*1cf50*/  MUFU.EX2 R7, R7 ;  /* 0x0000000700077308 */ /* 0x000ea20000000800 */
[----:B------:R-:W-:Y:S01]  /*1cf60*/  FADD.FTZ R150, R149, R150 ;  /* 0x0000009695967221 */ /* 0x000fe20000010000 */
[----:B------:R-:W-:Y:S01]  /*1cf70*/  HMMA.16816.F32.BF16 R224, R20, R18, R224 ;  /* 0x0000001214e0723c */ /* 0x000fe200000418e0 */
[----:B------:R-:W5:Y:S07]  /*1cf80*/  LDSM.16.MT88.4 R16, [R245+0x6000] ;  /* 0x00600000f510783b */ /* 0x000f6e0000004200 */
[----:B------:R-:W4:Y:S03]  /*1cf90*/  MUFU.EX2 R6, R6 ;  /* 0x0000000600067308 */ /* 0x000f260000000800 */
[----:B-1----:R-:W-:Y:S01]  /*1cfa0*/  F2FP.BF16.F32.PACK_AB R30, R33, R32 ;  /* 0x00000020211e723e */ /* 0x002fe200000010ff */
[----:B------:R-:W-:Y:S04]  /*1cfb0*/  FADD.FTZ R138, R141, R138 ;  /* 0x0000008a8d8a7221 */ /* 0x000fe80000010000 */
[----:B------:R-:W-:Y:S02]  /*1cfc0*/  FADD.FTZ R138, R142, R138 ;  /* 0x0000008a8e8a7221 */ /* 0x000fe40000010000 */
[----:B------:R-:W1:Y:S01]  /*1cfd0*/  MUFU.EX2 R35, R35 ;  /* 0x0000002300237308 */ /* 0x000e620000000800 */
[C---:B--2---:R-:W-:Y:S01]  /*1cfe0*/  F2FP.BF16.F32.PACK_AB R29, R34.reuse, R7 ;  /* 0x00000007221d723e */ /* 0x044fe200000010ff */
[----:B------:R-:W-:Y:S01]  /*1cff0*/  FADD.FTZ R7, R7, R150 ;  /* 0x0000009607077221 */ /* 0x000fe20000010000 */
[----:B------:R-:W-:Y:S03]  /*1d000*/  FADD.FTZ R143, R143, R138 ;  /* 0x0000008a8f8f7221 */ /* 0x000fe60000010000 */
[----:B------:R-:W-:Y:S01]  /*1d010*/  FADD.FTZ R34, R34, R7 ;  /* 0x0000000722227221 */ /* 0x000fe20000010000 */
[----:B------:R-:W-:Y:S03]  /*1d020*/  FADD.FTZ R143, R32, R143 ;  /* 0x0000008f208f7221 */ /* 0x000fe60000010000 */
[----:B------:R-:W-:Y:S01]  /*1d030*/  MUFU.EX2 R36, R36 ;  /* 0x0000002400247308 */ /* 0x000fe20000000800 */
[----:B------:R-:W-:Y:S01]  /*1d040*/  FFMA.FTZ R32, R111, UR4, -R4 ;  /* 0x000000046f207c23 */ /* 0x000fe20008010804 */
[----:B----4-:R-:W-:Y:S01]  /*1d050*/  FADD.FTZ R34, R6, R34 ;  /* 0x0000002206227221 */ /* 0x010fe20000010000 */
[----:B------:R-:W-:Y:S01]  /*1d060*/  FADD.FTZ R143, R33, R143 ;  /* 0x0000008f218f7221 */ /* 0x000fe20000010000 */
[--C-:B------:R-:W-:Y:S06]  /*1d070*/  FFMA.FTZ R33, R110, UR4, -R4.reuse ;  /* 0x000000046e217c23 */ /* 0x100fec0008010804 */
[----:B------:R-:W2:Y:S01]  /*1d080*/  MUFU.EX2 R37, R37 ;  /* 0x0000002500257308 */ /* 0x000ea20000000800 */
[C---:B-1----:R-:W-:Y:S01]  /*1d090*/  F2FP.BF16.F32.PACK_AB R31, R35.reuse, R6 ;  /* 0x00000006231f723e */ /* 0x042fe200000010ff */
[----:B------:R-:W-:Y:S01]  /*1d0a0*/  FFMA.FTZ R6, R98, UR4, -R4 ;  /* 0x0000000462067c23 */ /* 0x000fe20008010804 */
[----:B------:R-:W-:Y:S01]  /*1d0b0*/  FADD.FTZ R35, R35, R34 ;  /* 0x0000002223237221 */ /* 0x000fe20000010000 */
[----:B------:R-:W-:Y:S06]  /*1d0c0*/  FFMA.FTZ R34, R114, UR4, -R4 ;  /* 0x0000000472227c23 */ /* 0x000fec0008010804 */
[----:B------:R-:W-:Y:S01]  /*1d0d0*/  MUFU.EX2 R40, R40 ;  /* 0x0000002800287308 */ /* 0x000fe20000000800 */
[C---:B------:R-:W-:Y:S06]  /*1d0e0*/  HMMA.16816.F32.BF16 R236, R28.reuse, R12, R236 ;  /* 0x0000000c1cec723c */ /* 0x040fec00000418ec */
[C---:B------:R-:W-:Y:S03]  /*1d0f0*/  HMMA.16816.F32.BF16 R232, R28.reuse, R14, R232 ;  /* 0x0000000e1ce8723c */ /* 0x040fe600000418e8 */
[----:B------:R-:W1:Y:S01]  /*1d100*/  MUFU.EX2 R41, R41 ;  /* 0x0000002900297308 */ /* 0x000e620000000800 */
[----:B------:R-:W4:Y:S01]  /*1d110*/  LDSM.16.MT88.4 R12, [R244+0x6400] ;  /* 0x00640000f40c783b */ /* 0x000f220000004200 */
[----:B--2---:R-:W-:Y:S01]  /*1d120*/  F2FP.BF16.F32.PACK_AB R20, R37, R36 ;  /* 0x000000242514723e */ /* 0x004fe200000010ff */
[C---:B---3--:R-:W-:Y:S07]  /*1d130*/  HMMA.16816.F32.BF16 R228, R28.reuse, R24, R228 ;  /* 0x000000181ce4723c */ /* 0x048fee00000418e4 */
[----:B------:R-:W2:Y:S01]  /*1d140*/  MUFU.EX2 R38, R38 ;  /* 0x0000002600267308 */ /* 0x000ea20000000800 */
[----:B------:R-:W-:Y:S01]  /*1d150*/  FADD.FTZ R36, R36, R143 ;  /* 0x0000008f24247221 */ /* 0x000fe20000010000 */
[----:B------:R-:W-:Y:S01]  /*1d160*/  HMMA.16816.F32.BF16 R224, R28, R26, R224 ;  /* 0x0000001a1ce0723c */ /* 0x000fe200000418e0 */
[----:B------:R-:W3:Y:S07]  /*1d170*/  LDSM.16.MT88.4 R24, [R245+0x6400] ;  /* 0x00640000f518783b */ /* 0x000eee0000004200 */
[----:B------:R-:W5:Y:S03]  /*1d180*/  MUFU.EX2 R39, R39 ;  /* 0x0000002700277308 */ /* 0x000f660000000800 */
[----:B-1----:R-:W-:Y:S01]  /*1d190*/  F2FP.BF16.F32.PACK_AB R22, R41, R40 ;  /* 0x000000282916723e */ /* 0x002fe200000010ff */
[----:B------:R-:W-:Y:S01]  /*1d1a0*/  FADD.FTZ R36, R37, R36 ;  /* 0x0000002425247221 */ /* 0x000fe20000010000 */
[----:B------:R-:W-:Y:S03]  /*1d1b0*/  FFMA.FTZ R37, R122, UR4, -R4 ;  /* 0x000000047a257c23 */ /* 0x000fe60008010804 */
[----:B------:R-:W-:Y:S01]  /*1d1c0*/  FADD.FTZ R40, R40, R36 ;  /* 0x0000002428287221 */ /* 0x000fe20000010000 */
[----:B------:R-:W-:Y:S01]  /*1d1d0*/  FFMA.FTZ R36, R118, UR4, -R4 ;  /* 0x0000000476247c23 */ /* 0x000fe20008010804 */
[----:B------:R-:W1:Y:S01]  /*1d1e0*/  MUFU.EX2 R42, R42 ;  /* 0x0000002a002a7308 */ /* 0x000e620000000800 */
[----:B--2---:R-:W-:Y:S01]  /*1d1f0*/  FADD.FTZ R35, R38, R35 ;  /* 0x0000002326237221 */ /* 0x004fe20000010000 */
[----:B------:R-:W-:Y:S08]  /*1d200*/  FADD.FTZ R40, R41, R40 ;  /* 0x0000002829287221 */ /* 0x000ff00000010000 */
[----:B------:R-:W2:Y:S01]  /*1d210*/  MUFU.EX2 R43, R43 ;  /* 0x0000002b002b7308 */ /* 0x000ea20000000800 */
[C---:B-----5:R-:W-:Y:S01]  /*1d220*/  F2FP.BF16.F32.PACK_AB R21, R39.reuse, R38 ;  /* 0x000000262715723e */ /* 0x060fe200000010ff */
[----:B------:R-:W-:Y:S01]  /*1d230*/  FADD.FTZ R39, R39, R35 ;  /* 0x0000002327277221 */ /* 0x000fe20000010000 */
[--C-:B------:R-:W-:Y:S01]  /*1d240*/  FFMA.FTZ R35, R115, UR4, -R4.reuse ;  /* 0x0000000473237c23 */ /* 0x100fe20008010804 */
[--C-:B------:R-:W-:Y:S06]  /*1d250*/  FFMA.FTZ R38, R123, UR4, -R4.reuse ;  /* 0x000000047b267c23 */ /* 0x100fec0008010804 */
[----:B------:R-:W-:Y:S01]  /*1d260*/  MUFU.EX2 R44, R44 ;  /* 0x0000002c002c7308 */ /* 0x000fe20000000800 */
[----:B-1----:R-:W-:Y:S09]  /*1d270*/  FADD.FTZ R39, R42, R39 ;  /* 0x000000272a277221 */ /* 0x002ff20000010000 */
[----:B------:R-:W1:Y:S01]  /*1d280*/  MUFU.EX2 R45, R45 ;  /* 0x0000002d002d7308 */ /* 0x000e620000000800 */
[C---:B--2---:R-:W-:Y:S01]  /*1d290*/  F2FP.BF16.F32.PACK_AB R23, R43.reuse, R42 ;  /* 0x0000002a2b17723e */ /* 0x044fe200000010ff */
[----:B------:R-:W-:Y:S01]  /*1d2a0*/  FADD.FTZ R43, R43, R39 ;  /* 0x000000272b2b7221 */ /* 0x000fe20000010000 */
[----:B------:R-:W-:Y:S07]  /*1d2b0*/  FFMA.FTZ R39, R126, UR4, -R4 ;  /* 0x000000047e277c23 */ /* 0x000fee0008010804 */
        /* <DEDUP_REMOVED lines=96> */
[----:B-----5:R-:W-:Y:S01]  /*1d8c0*/  F2FP.BF16.F32.PACK_AB R21, R160, R70 ;  /* 0x00000046a015723e */ /* 0x020fe200000010ff */
        /* <DEDUP_REMOVED lines=29> */
[----:B-1----:R-:W-:Y:S09]  /*1daa0*/  F2FP.BF16.F32.PACK_AB R31, R79, R0 ;  /* 0x000000004f1f723e */ /* 0x002ff200000010ff */
        /* <DEDUP_REMOVED lines=20> */
[----:B------:R-:W-:Y:S01]  /*1dbf0*/  FADD.FTZ R85, R88, R85 ;  /* 0x0000005558557221 */ /* 0x000fe20000010000 */
[--C-:B------:R-:W-:Y:S01]  /*1dc00*/  FFMA.FTZ R29, R128, UR4, -R133.reuse ;  /* 0x00000004801d7c23 */ /* 0x100fe20008010885 */
[----:B------:R-:W-:Y:S01]  /*1dc10*/  FFMA.FTZ R133, R129, UR4, -R133 ;  /* 0x0000000481857c23 */ /* 0x000fe20008010885 */
[----:B------:R-:W-:Y:S01]  /*1dc20*/  FFMA.FTZ R4, R131, UR4, -R4 ;  /* 0x0000000483047c23 */ /* 0x000fe20008010804 */
[----:B------:R-:W-:Y:S03]  /*1dc30*/  FADD.FTZ R89, R89, R85 ;  /* 0x0000005559597221 */ /* 0x000fe60000010000 */
        /* <DEDUP_REMOVED lines=15> */
[----:B------:R-:W-:Y:S08]  /*1dd30*/  LDSM.16.MT88.4 R16, [R244+0x8000] ;  /* 0x00800000f410783b */ /* 0x000ff00000004200 */
[----:B------:R-:W3:Y:S02]  /*1dd40*/  MUFU.EX2 R7, R95 ;  /* 0x0000005f00077308 */ /* 0x000ee40000000800 */
[----:B------:R-:W-:Y:S02]  /*1dd50*/  F2FP.BF16.F32.PACK_AB R12, R93, R92 ;  /* 0x0000005c5d0c723e */ /* 0x000fe400000010ff */
[C---:B-1----:R-:W-:Y:S01]  /*1dd60*/  F2FP.BF16.F32.PACK_AB R14, R97.reuse, R96 ;  /* 0x00000060610e723e */ /* 0x042fe200000010ff */
[----:B------:R-:W-:Y:S05]  /*1dd70*/  FADD.FTZ R96, R96, R89 ;  /* 0x0000005960607221 */ /* 0x000fea0000010000 */
[----:B------:R-:W-:Y:S01]  /*1dd80*/  MUFU.EX2 R6, R6 ;  /* 0x0000000600067308 */ /* 0x000fe20000000800 */
[----:B------:R-:W-:Y:S09]  /*1dd90*/  FADD.FTZ R96, R97, R96 ;  /* 0x0000006061607221 */ /* 0x000ff20000010000 */
        /* <DEDUP_REMOVED lines=28> */
[C---:B----4-:R-:W-:Y:S06]  /*1df60*/  HMMA.16816.F32.BF16 R228, R8.reuse, R20, R228 ;  /* 0x0000001408e4723c */ /* 0x050fec00000418e4 */
[C---:B------:R-:W-:Y:S03]  /*1df70*/  HMMA.16816.F32.BF16 R236, R8.reuse, R16, R236 ;  /* 0x0000001008ec723c */ /* 0x040fe600000418ec */
[----:B------:R-:W1:Y:S02]  /*1df80*/  MUFU.EX2 R113, R113 ;  /* 0x0000007100717308 */ /* 0x000e640000000800 */
[----:B------:R-:W-:Y:S01]  /*1df90*/  FADD.FTZ R20, R78, R74 ;  /* 0x0000004a4e147221 */ /* 0x000fe20000010000 */
[C---:B------:R-:W-:Y:S01]  /*1dfa0*/  HMMA.16816.F32.BF16 R232, R8.reuse, R18, R232 ;  /* 0x0000001208e8723c */ /* 0x040fe200000418e8 */
[----:B------:R-:W4:Y:S06]  /*1dfb0*/  LDSM.16.MT88.4 R16, [R245+0x8400] ;  /* 0x00840000f510783b */ /* 0x000f2c0000004200 */
[----:B------:R-:W-:Y:S01]  /*1dfc0*/  MUFU.EX2 R33, R33 ;  /* 0x0000002100217308 */ /* 0x000fe20000000800 */
[----:B------:R-:W-:Y:S01]  /*1dfd0*/  FADD.FTZ R20, R0, R20 ;  /* 0x0000001400147221 */ /* 0x000fe20000010000 */
[----:B------:R-:W-:Y:S08]  /*1dfe0*/  HMMA.16816.F32.BF16 R224, R8, R22, R224 ;  /* 0x0000001608e0723c */ /* 0x000ff000000418e0 */
[----:B------:R-:W5:Y:S03]  /*1dff0*/  MUFU.EX2 R32, R32 ;  /* 0x0000002000207308 */ /* 0x000f660000000800 */
[----:B------:R-:W-:Y:S01]  /*1e000*/  FADD.FTZ R79, R79, R20 ;  /* 0x000000144f4f7221 */ /* 0x000fe20000010000 */
[----:B---3--:R-:W-:Y:S01]  /*1e010*/  F2FP.BF16.F32.PACK_AB R8, R109, R108 ;  /* 0x0000006c6d08723e */ /* 0x008fe200000010ff */
[----:B------:R-:W3:Y:S01]  /*1e020*/  LDSM.16.MT88.4 R20, [R244+0x8800] ;  /* 0x00880000f414783b */ /* 0x000ee20000004200 */
[----:B-1----:R-:W-:Y:S01]  /*1e030*/  F2FP.BF16.F32.PACK_AB R10, R113, R112 ;  /* 0x00000070710a723e */ /* 0x002fe200000010ff */
[----:B------:R-:W-:Y:S03]  /*1e040*/  FADD.FTZ R82, R82, R79 ;  /* 0x0000004f52527221 */ /* 0x000fe60000010000 */
[----:B------:R-:W-:Y:S01]  /*1e050*/  MUFU.EX2 R34, R34 ;  /* 0x0000002200227308 */ /* 0x000fe20000000800 */
[----:B------:R-:W-:Y:S01]  /*1e060*/  FADD.FTZ R108, R108, R104 ;  /* 0x000000686c6c7221 */ /* 0x000fe20000010000 */
[----:B------:R-:W-:Y:S03]  /*1e070*/  FADD.FTZ R82, R83, R82 ;  /* 0x0000005253527221 */ /* 0x000fe60000010000 */
[----:B------:R-:W-:Y:S01]  /*1e080*/  FADD.FTZ R109, R109, R108 ;  /* 0x0000006c6d6d7221 */ /* 0x000fe20000010000 */
[----:B------:R-:W-:Y:S04]  /*1e090*/  FADD.FTZ R86, R86, R82 ;  /* 0x0000005256567221 */ /* 0x000fe80000010000 */
[----:B------:R-:W1:Y:S01]  /*1e0a0*/  MUFU.EX2 R35, R35 ;  /* 0x0000002300237308 */ /* 0x000e620000000800 */
[----:B-----5:R-:W-:Y:S01]  /*1e0b0*/  F2FP.BF16.F32.PACK_AB R9, R32, R33 ;  /* 0x000000212009723e */ /* 0x020fe200000010ff */
[----:B------:R-:W-:Y:S01]  /*1e0c0*/  FADD.FTZ R109, R112, R109 ;  /* 0x0000006d706d7221 */ /* 0x000fe20000010000 */
[----:B------:R-:W-:Y:S03]  /*1e0d0*/  FADD.FTZ R86, R87, R86 ;  /* 0x0000005657567221 */ /* 0x000fe60000010000 */
[----:B------:R-:W-:Y:S01]  /*1e0e0*/  FADD.FTZ R113, R113, R109 ;  /* 0x0000006d71717221 */ /* 0x000fe20000010000 */
[----:B------:R-:W-:Y:S03]  /*1e0f0*/  FADD.FTZ R86, R24, R86 ;  /* 0x0000005618567221 */ /* 0x000fe60000010000 */
[----:B------:R-:W5:Y:S01]  /*1e100*/  MUFU.EX2 R116, R116 ;  /* 0x0000007400747308 */ /* 0x000f620000000800 */
[----:B------:R-:W-:Y:S04]  /*1e110*/  FADD.FTZ R7, R7, R86 ;  /* 0x0000005607077221 */ /* 0x000fe80000010000 */
[----:B------:R-:W-:Y:S05]  /*1e120*/  FADD.FTZ R7, R6, R7 ;  /* 0x0000000706077221 */ /* 0x000fea0000010000 */
[----:B------:R-:W4:Y:S01]  /*1e130*/  MUFU.EX2 R117, R117 ;  /* 0x0000007500757308 */ /* 0x000f220000000800 */
[----:B-1----:R-:W-:Y:S01]  /*1e140*/  F2FP.BF16.F32.PACK_AB R11, R35, R34 ;  /* 0x00000022230b723e */ /* 0x002fe200000010ff */
[----:B------:R-:W-:Y:S04]  /*1e150*/  FADD.FTZ R40, R25, R7 ;  /* 0x0000000719287221 */ /* 0x000fe80000010000 */
[----:B------:R-:W-:Y:S04]  /*1e160*/  FADD.FTZ R40, R26, R40 ;  /* 0x000000281a287221 */ /* 0x000fe80000010000 */
[----:B------:R-:W-:Y:S01]  /*1e170*/  MUFU.EX2 R120, R120 ;  /* 0x0000007800787308 */ /* 0x000fe20000000800 */
[----:B------:R-:W-:Y:S01]  /*1e180*/  LDSM.16.MT88.4 R24, [R245+0x8c00] ;  /* 0x008c0000f518783b */ /* 0x000fe20000004200 */
[C---:B--2---:R-:W-:Y:S03]  /*1e190*/  HMMA.16816.F32.BF16 R236, R8.reuse, R12, R236 ;  /* 0x0000000c08ec723c */ /* 0x044fe600000418ec */
[----:B------:R-:W-:Y:S01]  /*1e1a0*/  FADD.FTZ R40, R28, R40 ;  /* 0x000000281c287221 */ /* 0x000fe20000010000 */
[----:B-----5:R-:W-:Y:S04]  /*1e1b0*/  FADD.FTZ R113, R116, R113 ;  /* 0x0000007174717221 */ /* 0x020fe80000010000 */
[----:B------:R-:W1:Y:S01]  /*1e1c0*/  MUFU.EX2 R121, R121 ;  /* 0x0000007900797308 */ /* 0x000e620000000800 */
[C---:B------:R-:W-:Y:S01]  /*1e1d0*/  HMMA.16816.F32.BF16 R232, R8.reuse, R14, R232 ;  /* 0x0000000e08e8723c */ /* 0x040fe200000418e8 */
[----:B------:R-:W2:Y:S02]  /*1e1e0*/  LDSM.16.MT88.4 R12, [R245+0x8800] ;  /* 0x00880000f50c783b */ /* 0x000ea40000004200 */
[----:B------:R-:W-:Y:S01]  /*1e1f0*/  FADD.FTZ R30, R30, R40 ;  /* 0x000000281e1e7221 */ /* 0x000fe20000010000 */
[----:B----4-:R-:W-:Y:S02]  /*1e200*/  FADD.FTZ R113, R117, R113 ;  /* 0x0000007175717221 */ /* 0x010fe40000010000 */
[C---:B------:R-:W-:Y:S03]  /*1e210*/  HMMA.16816.F32.BF16 R228, R8.reuse, R16, R228 ;  /* 0x0000001008e4723c */ /* 0x040fe600000418e4 */
[----:B------:R-:W-:Y:S02]  /*1e220*/  MUFU.EX2 R36, R36 ;  /* 0x0000002400247308 */ /* 0x000fe40000000800 */
[----:B------:R-:W-:Y:S01]  /*1e230*/  FADD.FTZ R30, R31, R30 ;  /* 0x0000001e1f1e7221 */ /* 0x000fe20000010000 */
[----:B------:R-:W-:Y:S01]  /*1e240*/  HMMA.16816.F32.BF16 R224, R8, R18, R224 ;  /* 0x0000001208e0723c */ /* 0x000fe200000418e0 */
[----:B------:R-:W4:Y:S06]  /*1e250*/  LDSM.16.MT88.4 R8, [R244+0x8c00] ;  /* 0x008c0000f408783b */ /* 0x000f2c0000004200 */
[----:B------:R-:W5:Y:S01]  /*1e260*/  MUFU.EX2 R0, R119 ;  /* 0x0000007700007308 */ /* 0x000f620000000800 */
[----:B------:R-:W-:Y:S03]  /*1e270*/  F2FP.BF16.F32.PACK_AB R16, R117, R116 ;  /* 0x000000747510723e */ /* 0x000fe600000010ff */
[----:B------:R-:W-:Y:S01]  /*1e280*/  FADD.FTZ R33, R33, R30 ;  /* 0x0000001e21217221 */ /* 0x000fe20000010000 */
[C---:B-1----:R-:W-:Y:S01]  /*1e290*/  F2FP.BF16.F32.PACK_AB R18, R121.reuse, R120 ;  /* 0x000000787912723e */ /* 0x042fe200000010ff */
[----:B------:R-:W-:Y:S04]  /*1e2a0*/  FADD.FTZ R120, R120, R113 ;  /* 0x0000007178787221 */ /* 0x000fe80000010000 */
[----:B------:R-:W1:Y:S01]  /*1e2b0*/  MUFU.EX2 R37, R37 ;  /* 0x0000002500257308 */ /* 0x000e620000000800 */
[----:B------:R-:W-:Y:S01]  /*1e2c0*/  FADD.FTZ R33, R32, R33 ;  /* 0x0000002120217221 */ /* 0x000fe20000010000 */
[----:B------:R-:W-:Y:S03]  /*1e2d0*/  FADD.FTZ R120, R121, R120 ;  /* 0x0000007879787221 */ /* 0x000fe60000010000 */
[----:B------:R-:W-:Y:S05]  /*1e2e0*/  FADD.FTZ R33, R34, R33 ;  /* 0x0000002122217221 */ /* 0x000fea0000010000 */
[----:B------:R-:W3:Y:S01]  /*1e2f0*/  MUFU.EX2 R38, R38 ;  /* 0x0000002600267308 */ /* 0x000ee20000000800 */
[----:B-----5:R-:W-:Y:S01]  /*1e300*/  F2FP.BF16.F32.PACK_AB R17, R0, R36 ;  /* 0x000000240011723e */ /* 0x020fe200000010ff */
[----:B------:R-:W-:Y:S04]  /*1e310*/  FADD.FTZ R33, R35, R33 ;  /* 0x0000002123217221 */ /* 0x000fe80000010000 */
[----:B------:R-:W-:Y:S04]  /*1e320*/  FADD.FTZ R36, R36, R33 ;  /* 0x0000002124247221 */ /* 0x000fe80000010000 */
[----:B------:R-:W5:Y:S01]  /*1e330*/  MUFU.EX2 R2, R2 ;  /* 0x0000000200027308 */ /* 0x000f620000000800 */
[----:B------:R-:W-:Y:S04]  /*1e340*/  FADD.FTZ R36, R0, R36 ;  /* 0x0000002400247221 */ /* 0x000fe80000010000 */
[----:B-1----:R-:W-:Y:S05]  /*1e350*/  FADD.FTZ R36, R37, R36 ;  /* 0x0000002425247221 */ /* 0x002fea0000010000 */
[----:B------:R-:W1:Y:S01]  /*1e360*/  MUFU.EX2 R5, R5 ;  /* 0x0000000500057308 */ /* 0x000e620000000800 */
[C---:B---3--:R-:W-:Y:S01]  /*1e370*/  F2FP.BF16.F32.PACK_AB R19, R38.reuse, R37 ;  /* 0x000000252613723e */ /* 0x048fe200000010ff */
[----:B------:R-:W-:Y:S08]  /*1e380*/  FADD.FTZ R38, R38, R36 ;  /* 0x0000002426267221 */ /* 0x000ff00000010000 */
[----:B------:R-:W-:Y:S01]  /*1e390*/  MUFU.EX2 R29, R29 ;  /* 0x0000001d001d7308 */ /* 0x000fe20000000800 */
[C---:B------:R-:W-:Y:S05]  /*1e3a0*/  HMMA.16816.F32.BF16 R236, R16.reuse, R20, R236 ;  /* 0x0000001410ec723c */ /* 0x040fea00000418ec */
[----:B-----5:R-:W-:Y:S01]  /*1e3b0*/  FADD.FTZ R120, R2, R120 ;  /* 0x0000007802787221 */ /* 0x020fe20000010000 */
[C---:B------:R-:W-:Y:S03]  /*1e3c0*/  HMMA.16816.F32.BF16 R232, R16.reuse, R22, R232 ;  /* 0x0000001610e8723c */ /* 0x040fe600000418e8 */
[----:B------:R-:W3:Y:S02]  /*1e3d0*/  MUFU.EX2 R133, R133 ;  /* 0x0000008500857308 */ /* 0x000ee40000000800 */
[C---:B-1----:R-:W-:Y:S01]  /*1e3e0*/  F2FP.BF16.F32.PACK_AB R20, R5.reuse, R2 ;  /* 0x000000020514723e */ /* 0x042fe200000010ff */
[C---:B--2---:R-:W-:Y:S07]  /*1e3f0*/  HMMA.16816.F32.BF16 R228, R16.reuse, R12, R228 ;  /* 0x0000000c10e4723c */ /* 0x044fee00000418e4 */
[----:B------:R-:W1:Y:S01]  /*1e400*/  MUFU.EX2 R39, R39 ;  /* 0x0000002700277308 */ /* 0x000e620000000800 */
[----:B------:R-:W-:Y:S01]  /*1e410*/  FADD.FTZ R120, R5, R120 ;  /* 0x0000007805787221 */ /* 0x000fe20000010000 */
[----:B------:R-:W-:Y:S08]  /*1e420*/  HMMA.16816.F32.BF16 R224, R16, R14, R224 ;  /* 0x0000000e10e0723c */ /* 0x000ff000000418e0 */
[----:B------:R-:W2:Y:S03]  /*1e430*/  MUFU.EX2 R6, R127 ;  /* 0x0000007f00067308 */ /* 0x000ea60000000800 */
[----:B---3--:R-:W-:Y:S01]  /*1e440*/  F2FP.BF16.F32.PACK_AB R22, R133, R29 ;  /* 0x0000001d8516723e */ /* 0x008fe200000010ff */
[----:B------:R-:W-:Y:S04]  /*1e450*/  FADD.FTZ R120, R29, R120 ;  /* 0x000000781d787221 */ /* 0x000fe80000010000 */
[----:B------:R-:W-:Y:S02]  /*1e460*/  FADD.FTZ R216, R133, R120 ;  /* 0x0000007885d87221 */ /* 0x000fe40000010000 */
[----:B------:R-:W3:Y:S01]  /*1e470*/  MUFU.EX2 R7, R130 ;  /* 0x0000008200077308 */ /* 0x000ee20000000800 */
[----:B-1----:R-:W-:Y:S09]  /*1e480*/  FADD.FTZ R38, R39, R38 ;  /* 0x0000002627267221 */ /* 0x002ff20000010000 */
[----:B------:R-:W1:Y:S01]  /*1e490*/  MUFU.EX2 R4, R4 ;  /* 0x0000000400047308 */ /* 0x000e620000000800 */
[C---:B--2---:R-:W-:Y:S01]  /*1e4a0*/  F2FP.BF16.F32.PACK_AB R21, R6.reuse, R39 ;  /* 0x000000270615723e */ /* 0x044fe200000010ff */
[----:B------:R-:W-:Y:S04]  /*1e4b0*/  FADD.FTZ R38, R6, R38 ;  /* 0x0000002606267221 */ /* 0x000fe80000010000 */
[----:B---3--:R-:W-:Y:S01]  /*1e4c0*/  FADD.FTZ R38, R7, R38 ;  /* 0x0000002607267221 */ /* 0x008fe20000010000 */
[C---:B-1----:R-:W-:Y:S03]  /*1e4d0*/  F2FP.BF16.F32.PACK_AB R23, R4.reuse, R7 ;  /* 0x000000070417723e */ /* 0x042fe600000010ff */
[----:B------:R-:W-:Y:S04]  /*1e4e0*/  FADD.FTZ R217, R4, R38 ;  /* 0x0000002604d97221 */ /* 0x000fe80000010000 */
[C---:B----4-:R-:W-:Y:S06]  /*1e4f0*/  HMMA.16816.F32.BF16 R236, R20.reuse, R8, R236 ;  /* 0x0000000814ec723c */ /* 0x050fec00000418ec */
[C---:B------:R-:W-:Y:S06]  /*1e500*/  HMMA.16816.F32.BF16 R232, R20.reuse, R10, R232 ;  /* 0x0000000a14e8723c */ /* 0x040fec00000418e8 */
[C---:B------:R-:W-:Y:S06]  /*1e510*/  HMMA.16816.F32.BF16 R228, R20.reuse, R24, R228 ;  /* 0x0000001814e4723c */ /* 0x040fec00000418e4 */
[----:B------:R-:W-:Y:S01]  /*1e520*/  HMMA.16816.F32.BF16 R224, R20, R26, R224 ;  /* 0x0000001a14e0723c */ /* 0x000fe200000418e0 */
[----:B------:R-:W-:Y:S11]  /*1e530*/  @!UPT UIADD3 URZ, URZ, URZ, URZ ;  /* 0x0000003f3f3ff290 */ /* 0x000ff6000fffe03f */
[----:B------:R-:W-:Y:S01]  /*1e540*/  @!UPT UIADD3 URZ, URZ, URZ, URZ ;  /* 0x0000003f3f3ff290 */ /* 0x000fe2000fffe03f */
[----:B------:R-:W-:Y:S11]  /*1e550*/  @P0 BRA `(.L_x_2129) ;  /* 0xffffffa8000c0947 */ /* 0x000ff6000383ffff */
.L_x_2125:
        /* <DEDUP_REMOVED lines=9> */
[----:B------:R-:W1:Y:S01]  /*1e5f0*/  S2R R2, SR_TID.X ;  /* 0x0000000000027919 */ /* 0x000e620000002100 */
[----:B---3--:R-:W-:-:S02]  /*1e600*/  FADD.FTZ R217, R0, R217 ;  /* 0x000000d900d97221 */ /* 0x008fc40000010000 */
[----:B------:R-:W2:Y:S04]  /*1e610*/  SHFL.BFLY PT, R5, R216, 0x1, 0x1f ;  /* 0x0c201f00d8057f89 */ /* 0x000ea800000e0000 */
[----:B------:R-:W3:Y:S01]  /*1e620*/  SHFL.BFLY PT, R4, R217, 0x1, 0x1f ;  /* 0x0c201f00d9047f89 */ /* 0x000ee200000e0000 */
[----:B--2---:R-:W-:Y:S01]  /*1e630*/  FADD.FTZ R5, R216, R5 ;  /* 0x00000005d8057221 */ /* 0x004fe20000010000 */
[----:B-1----:R-:W-:Y:S01]  /*1e640*/  SHF.R.S32.HI R0, RZ, 0x1f, R2 ;  /* 0x0000001fff007819 */ /* 0x002fe20000011402 */
[----:B---3--:R-:W-:-:S03]  /*1e650*/  FADD.FTZ R4, R217, R4 ;  /* 0x00000004d9047221 */ /* 0x008fc60000010000 */
[----:B------:R-:W-:Y:S02]  /*1e660*/  FSETP.NE.FTZ.AND P3, PT, R5, RZ, PT ;  /* 0x000000ff0500720b */ /* 0x000fe40003f75000 */
[----:B------:R-:W-:Y:S02]  /*1e670*/  LEA.HI R0, R0, R2, RZ, 0x2 ;  /* 0x0000000200007211 */ /* 0x000fe400078f10ff */
[----:B------:R-:W-:Y:S02]  /*1e680*/  FSETP.NE.FTZ.AND P2, PT, R4, RZ, PT ;  /* 0x000000ff0400720b */ /* 0x000fe40003f55000 */
[----:B------:R-:W-:-:S04]  /*1e690*/  SHF.R.S32.HI R0, RZ, 0x2, R0 ;  /* 0x00000002ff007819 */ /* 0x000fc80000011400 */
[----:B------:R-:W-:-:S03]  /*1e6a0*/  SHF.R.S32.HI R8, RZ, 0x1f, R0 ;  /* 0x0000001fff087819 */ /* 0x000fc60000011400 */
[----:B------:R-:W1:Y:S01]  /*1e6b0*/  @P3 MUFU.RCP R6, R5 ;  /* 0x0000000500063308 */ /* 0x000e620000001000 */
[----:B------:R-:W-:-:S04]  /*1e6c0*/  LEA.HI R8, R8, R0, RZ, 0x3 ;  /* 0x0000000008087211 */ /* 0x000fc800078f18ff */
[----:B------:R-:W-:Y:S02]  /*1e6d0*/  LOP3.LUT R9, R8, 0xfffffff8, RZ, 0xc0, !PT ;  /* 0xfffffff808097812 */ /* 0x000fe400078ec0ff */
[----:B----4-:R-:W-:Y:S01]  /*1e6e0*/  SHF.R.S32.HI R8, RZ, 0x1f, R3 ;  /* 0x0000001fff087819 */ /* 0x010fe20000011403 */
[----:B------:R-:W2:Y:S02]  /*1e6f0*/  @P2 MUFU.RCP R7, R4 ;  /* 0x0000000400072308 */ /* 0x000ea40000001000 */
[----:B------:R-:W-:Y:S01]  /*1e700*/  IMAD.IADD R9, R0, 0x1, -R9 ;  /* 0x0000000100097824 */ /* 0x000fe200078e0a09 */
[CC--:B------:R-:W-:Y:S02]  /*1e710*/  LEA.HI R10, R8.reuse, R3.reuse, RZ, 0x2 ;  /* 0x00000003080a7211 */ /* 0x0c0fe400078f10ff */
[----:B------:R-:W-:Y:S02]  /*1e720*/  LEA.HI R8, R8, R3, RZ, 0x5 ;  /* 0x0000000308087211 */ /* 0x000fe400078f28ff */
[----:B------:R-:W-:Y:S01]  /*1e730*/  LEA.HI R11, R9, R9, RZ, 0x1 ;  /* 0x00000009090b7211 */ /* 0x000fe200078f08ff */
[----:B------:R-:W3:Y:S01]  /*1e740*/  @P3 MUFU.LG2 R5, R5 ;  /* 0x0000000500053308 */ /* 0x000ee20000000c00 */
[----:B------:R-:W-:Y:S01]  /*1e750*/  LOP3.LUT R10, R10, 0xfffffffc, RZ, 0xc0, !PT ;  /* 0xfffffffc0a0a7812 */ /* 0x000fe200078ec0ff */
[C---:B-1----:R-:W-:Y:S01]  /*1e760*/  FMUL.FTZ R236, R6.reuse, R236 ;  /* 0x000000ec06ec7220 */ /* 0x042fe20000410000 */
[----:B------:R-:W-:Y:S01]  /*1e770*/  SHF.R.S32.HI R13, RZ, 0x1, R11 ;  /* 0x00000001ff0d7819 */ /* 0x000fe2000001140b */
[C---:B------:R-:W-:Y:S01]  /*1e780*/  FMUL.FTZ R237, R6.reuse, R237 ;  /* 0x000000ed06ed7220 */ /* 0x040fe20000410000 */
[----:B------:R-:W-:Y:S01]  /*1e790*/  SHF.R.S32.HI R12, RZ, 0x5, R8 ;  /* 0x00000005ff0c7819 */ /* 0x000fe20000011408 */
[----:B------:R-:W-:Y:S01]  /*1e7a0*/  FMUL.FTZ R232, R6, R232 ;  /* 0x000000e806e87220 */ /* 0x000fe20000410000 */
[----:B------:R-:W-:Y:S01]  /*1e7b0*/  LOP3.LUT R11, R11, 0x3fffffe, RZ, 0xc0, !PT ;  /* 0x03fffffe0b0b7812 */ /* 0x000fe200078ec0ff */
[----:B------:R-:W-:Y:S01]  /*1e7c0*/  IMAD.SHL.U32 R14, R13, 0x40, RZ ;  /* 0x000000400d0e7824 */ /* 0x000fe200078e00ff */
[----:B------:R-:W-:Y:S01]  /*1e7d0*/  IADD3 R10, -R10, R3, RZ ;  /* 0x000000030a0a7210 */ /* 0x000fe20007ffe1ff */
[----:B--2---:R-:W-:Y:S01]  /*1e7e0*/  FMUL.FTZ R239, R7, R239 ;  /* 0x000000ef07ef7220 */ /* 0x004fe20000410000 */
[----:B------:R-:W-:Y:S01]  /*1e7f0*/  LOP3.LUT P0, RZ, R13, 0x2, RZ, 0xc0, !PT ;  /* 0x000000020dff7812 */ /* 0x000fe2000780c0ff */
[----:B------:R-:W-:Y:S01]  /*1e800*/  IMAD.IADD R11, R9, 0x1, -R11 ;  /* 0x00000001090b7824 */ /* 0x000fe200078e0a0b */
[----:B------:R-:W-:Y:S01]  /*1e810*/  LEA R10, R12, R10, 0x8 ;  /* 0x0000000a0c0a7211 */ /* 0x000fe200078e40ff */
[C---:B------:R-:W-:Y:S01]  /*1e820*/  FMUL.FTZ R238, R7.reuse, R238 ;  /* 0x000000ee07ee7220 */ /* 0x040fe20000410000 */
[----:B------:R-:W-:Y:S01]  /*1e830*/  LOP3.LUT R14, R14, 0xc0, RZ, 0xc0, !PT ;  /* 0x000000c00e0e7812 */ /* 0x000fe200078ec0ff */
[----:B------:R-:W-:Y:S01]  /*1e840*/  FMUL.FTZ R235, R7, R235 ;  /* 0x000000eb07eb7220 */ /* 0x000fe20000410000 */
[----:B------:R-:W-:Y:S01]  /*1e850*/  LOP3.LUT R13, R13, 0x1, RZ, 0xc0, !PT ;  /* 0x000000010d0d7812 */ /* 0x000fe200078ec0ff */
[----:B------:R-:W-:Y:S01]  /*1e860*/  IMAD R10, R11, 0x10, R10 ;  /* 0x000000100b0a7824 */ /* 0x000fe200078e020a */
[----:B------:R-:W-:Y:S01]  /*1e870*/  LEA.HI R14, R14, R14, RZ, 0x1d ;  /* 0x0000000e0e0e7211 */ /* 0x000fe200078fe8ff */
[C---:B------:R-:W-:Y:S01]  /*1e880*/  FMUL.FTZ R234, R7.reuse, R234 ;  /* 0x000000ea07ea7220 */ /* 0x040fe20000410000 */
[C---:B------:R-:W-:Y:S01]  /*1e890*/  FMUL.FTZ R231, R7.reuse, R231 ;  /* 0x000000e707e77220 */ /* 0x040fe20000410000 */
[C---:B------:R-:W-:Y:S01]  /*1e8a0*/  FMUL.FTZ R230, R7.reuse, R230 ;  /* 0x000000e607e67220 */ /* 0x040fe20000410000 */
[----:B------:R-:W-:Y:S01]  /*1e8b0*/  LEA R10, R10, R14, 0x1 ;  /* 0x0000000e0a0a7211 */ /* 0x000fe200078e08ff */
[C---:B------:R-:W-:Y:S01]  /*1e8c0*/  FMUL.FTZ R227, R7.reuse, R227 ;  /* 0x000000e307e37220 */ /* 0x040fe20000410000 */
[----:B------:R-:W-:Y:S01]  /*1e8d0*/  FMUL.FTZ R7, R7, R226 ;  /* 0x000000e207077220 */ /* 0x000fe20000410000 */
[----:B------:R-:W-:Y:S01]  /*1e8e0*/  IMAD.MOV.U32 R9, RZ, RZ, -0x10 ;  /* 0xfffffff0ff097424 */ /* 0x000fe200078e00ff */
[----:B------:R-:W-:Y:S01]  /*1e8f0*/  ISETP.NE.U32.AND P1, PT, R13, 0x1, PT ;  /* 0x000000010d00780c */ /* 0x000fe20003f25070 */
[----:B------:R-:W-:Y:S01]  /*1e900*/  FMUL.FTZ R233, R6, R233 ;  /* 0x000000e906e97220 */ /* 0x000fe20000410000 */
[----:B------:R-:W-:Y:S01]  /*1e910*/  LEA R10, R10, UR4, 0x1 ;  /* 0x000000040a0a7c11 */ /* 0x000fe2000f8e08ff */
[C---:B------:R-:W-:Y:S01]  /*1e920*/  FMUL.FTZ R228, R6.reuse, R228 ;  /* 0x000000e406e47220 */ /* 0x040fe20000410000 */
[----:B------:R-:W-:Y:S01]  /*1e930*/  SEL R9, R9, 0x10, !P1 ;  /* 0x0000001009097807 */ /* 0x000fe20004800000 */
[----:B------:R-:W-:Y:S01]  /*1e940*/  FMUL.FTZ R229, R6, R229 ;  /* 0x000000e506e57220 */ /* 0x000fe20000410000 */
[----:B------:R-:W-:Y:S01]  /*1e950*/  F2FP.BF16.F32.PACK_AB R227, R227, R7 ;  /* 0x00000007e3e3723e */ /* 0x000fe200000010ff */
[C---:B------:R-:W-:Y:S01]  /*1e960*/  VIADD R7, R10.reuse, 0x20 ;  /* 0x000000200a077836 */ /* 0x040fe20000000000 */
[----:B------:R-:W-:Y:S01]  /*1e970*/  F2FP.BF16.F32.PACK_AB R236, R237, R236 ;  /* 0x000000ecedec723e */ /* 0x000fe200000010ff */
[C---:B------:R-:W-:Y:S01]  /*1e980*/  IMAD.IADD R11, R10.reuse, 0x1, R9 ;  /* 0x000000010a0b7824 */ /* 0x040fe200078e0209 */
[----:B------:R-:W-:Y:S01]  /*1e990*/  F2FP.BF16.F32.PACK_AB R238, R239, R238 ;  /* 0x000000eeefee723e */ /* 0x000fe200000010ff */
[----:B------:R-:W1:Y:S01]  /*1e9a0*/  @P3 LDC R13, c[0x0][0x2e8] ;  /* 0x0000ba00ff0d3b82 */ /* 0x000e620000000800 */
[----:B------:R-:W-:Y:S01]  /*1e9b0*/  @P0 IADD3 R7, R10, -0x20, RZ ;  /* 0xffffffe00a070810 */ /* 0x000fe20007ffe0ff */
[----:B------:R-:W-:Y:S01]  /*1e9c0*/  STS [R10], R236 ;  /* 0x000000ec0a007388 */ /* 0x000fe20000000800 */
[----:B------:R-:W-:Y:S01]  /*1e9d0*/  F2FP.BF16.F32.PACK_AB R232, R233, R232 ;  /* 0x000000e8e9e8723e */ /* 0x000fe200000010ff */
[----:B------:R-:W2:Y:S01]  /*1e9e0*/  @P2 MUFU.LG2 R4, R4 ;  /* 0x0000000400042308 */ /* 0x000ea20000000c00 */
[----:B------:R-:W-:Y:S01]  /*1e9f0*/  F2FP.BF16.F32.PACK_AB R234, R235, R234 ;  /* 0x000000eaebea723e */ /* 0x000fe200000010ff */
[----:B------:R4:W-:Y:S01]  /*1ea00*/  STS [R10+0x200], R238 ;  /* 0x000200ee0a007388 */ /* 0x0009e20000000800 */
[----:B------:R-:W-:Y:S01]  /*1ea10*/  F2FP.BF16.F32.PACK_AB R228, R229, R228 ;  /* 0x000000e4e5e4723e */ /* 0x000fe200000010ff */
[----:B------:R-:W-:Y:S01]  /*1ea20*/  IMAD.IADD R9, R9, 0x1, R7 ;  /* 0x0000000109097824 */ /* 0x000fe200078e0207 */
[----:B------:R-:W-:Y:S01]  /*1ea30*/  F2FP.BF16.F32.PACK_AB R230, R231, R230 ;  /* 0x000000e6e7e6723e */ /* 0x000fe200000010ff */
[----:B------:R-:W-:Y:S01]  /*1ea40*/  STS [R11], R232 ;  /* 0x000000e80b007388 */ /* 0x000fe20000000800 */
[----:B------:R-:W-:Y:S01]  /*1ea50*/  ULDC.U8 UR4, c[0x0][0x3d8] ;  /* 0x0000f60000047ab9 */ /* 0x000fe20000000000 */
[C---:B------:R-:W-:Y:S01]  /*1ea60*/  FMUL.FTZ R224, R6.reuse, R224 ;  /* 0x000000e006e07220 */ /* 0x040fe20000410000 */
[----:B------:R-:W-:Y:S01]  /*1ea70*/  ISETP.NE.AND P0, PT, RZ, UR4, PT ;  /* 0x00000004ff007c0c */ /* 0x000fe2000bf05270 */
[----:B------:R-:W-:Y:S01]  /*1ea80*/  STS [R11+0x200], R234 ;  /* 0x000200ea0b007388 */ /* 0x000fe20000000800 */
[----:B------:R-:W-:Y:S01]  /*1ea90*/  FMUL.FTZ R6, R6, R225 ;  /* 0x000000e106067220 */ /* 0x000fe20000410000 */
[----:B---3--:R-:W-:-:S02]  /*1eaa0*/  @P3 FMUL.FTZ R5, R5, 0.69314718246459960938 ;  /* 0x3f31721805053820 */ /* 0x008fc40000410000 */
[----:B------:R-:W-:Y:S02]  /*1eab0*/  STS [R7], R228 ;  /* 0x000000e407007388 */ /* 0x000fe40000000800 */
[----:B------:R-:W-:Y:S01]  /*1eac0*/  F2FP.BF16.F32.PACK_AB R6, R6, R224 ;  /* 0x000000e00606723e */ /* 0x000fe200000010ff */
[----:B--2---:R-:W-:Y:S01]  /*1ead0*/  @P2 FMUL.FTZ R4, R4, 0.69314718246459960938 ;  /* 0x3f31721804042820 */ /* 0x004fe20000410000 */
[----:B------:R2:W-:Y:S04]  /*1eae0*/  STS [R7+0x200], R230 ;  /* 0x000200e607007388 */ /* 0x0005e80000000800 */
[----:B------:R-:W-:Y:S04]  /*1eaf0*/  STS [R9+0x200], R227 ;  /* 0x000200e309007388 */ /* 0x000fe80000000800 */
[----:B------:R3:W-:Y:S01]  /*1eb00*/  STS [R9], R6 ;  /* 0x0000000609007388 */ /* 0x0007e20000000800 */
[----:B----4-:R-:W4:Y:S01]  /*1eb10*/  @P2 LDC R10, c[0x0][0x2e8] ;  /* 0x0000ba00ff0a2b82 */ /* 0x010f220000000800 */
[----:B--2---:R-:W-:Y:S01]  /*1eb20*/  MOV R7, 0x7f800000 ;  /* 0x7f80000000077802 */ /* 0x004fe20000000f00 */
[----:B---3--:R-:W-:-:S02]  /*1eb30*/  IMAD.MOV.U32 R6, RZ, RZ, 0x7f800000 ;  /* 0x7f800000ff067424 */ /* 0x008fc400078e00ff */
[----:B-1----:R-:W-:Y:S01]  /*1eb40*/  @P3 FFMA.FTZ R6, R132, R13, R5 ;  /* 0x0000000d84063223 */ /* 0x002fe20000010005 */
[----:B----4-:R-:W-:Y:S01]  /*1eb50*/  @P2 FFMA.FTZ R7, R134, R10, R4 ;  /* 0x0000000a86072223 */ /* 0x010fe20000010004 */
        /* <DEDUP_REMOVED lines=10> */
.L_x_2130:
[----:B------:R-:W-:Y:S01]  /*1ec00*/  S2UR UR8, SR_CTAID.Z ;  /* 0x00000000000879c3 */ /* 0x000fe20000002700 */
[----:B------:R-:W-:Y:S01]  /*1ec10*/  ULDC UR4, c[0x0][0x270] ;  /* 0x00009c0000047ab9 */ /* 0x000fe20000000800 */
[----:B------:R-:W-:-:S06]  /*1ec20*/  ULDC UR9, c[0x0][0x2c4] ;  /* 0x0000b10000097ab9 */ /* 0x000fcc0000000800 */
[----:B------:R-:W1:Y:S02]  /*1ec30*/  S2UR UR10, SR_CTAID.Y ;  /* 0x00000000000a79c3 */ /* 0x000e640000002600 */
[----:B-1----:R-:W-:-:S04]  /*1ec40*/  UIMAD UR4, UR10, UR4, UR8 ;  /* 0x000000040a0472a4 */ /* 0x002fc8000f8e0208 */
[----:B------:R-:W-:-:S12]  /*1ec50*/  UIMAD UR9, UR4, UR9, URZ ;  /* 0x00000009040972a4 */ /* 0x000fd8000f8e023f */
.L_x_2131:
[----:B------:R-:W-:Y:S01]  /*1ec60*/  SHF.R.S32.HI R4, RZ, 0x1f, R2 ;  /* 0x0000001fff047819 */ /* 0x000fe20000011402 */
[----:B------:R-:W-:Y:S01]  /*1ec70*/  USHF.R.S32.HI UR11, URZ, 0x1f, UR10 ;  /* 0x0000001f3f0b7899 */ /* 0x000fe2000801140a */
[----:B------:R-:W-:Y:S01]  /*1ec80*/  LOP3.LUT R8, R8, 0xffffffe0, RZ, 0xc0, !PT ;  /* 0xffffffe008087812 */ /* 0x000fe200078ec0ff */
[----:B------:R-:W-:Y:S01]  /*1ec90*/  UISETP.NE.AND UP0, UPT, UR21, -0x1, UPT ;  /* 0xffffffff1500788c */ /* 0x000fe2000bf05270 */
[----:B------:R-:W-:Y:S01]  /*1eca0*/  LEA.HI R4, R4, R2, RZ, 0x5 ;  /* 0x0000000204047211 */ /* 0x000fe200078f28ff */
[----:B------:R-:W-:Y:S01]  /*1ecb0*/  ULDC.64 UR4, c[0x0][0x290] ;  /* 0x0000a40000047ab9 */ /* 0x000fe20000000a00 */
[----:B------:R-:W-:Y:S01]  /*1ecc0*/  ULDC.64 UR6, c[0x0][0x298] ;  /* 0x0000a60000067ab9 */ /* 0x000fe20000000a00 */
[----:B------:R-:W-:Y:S01]  /*1ecd0*/  IMAD.IADD R8, R3, 0x1, -R8 ;  /* 0x0000000103087824 */ /* 0x000fe200078e0a08 */
[----:B------:R-:W-:Y:S01]  /*1ece0*/  LOP3.LUT R4, R4, 0xffffffe0, RZ, 0xc0, !PT ;  /* 0xffffffe004047812 */ /* 0x000fe200078ec0ff */
[----:B------:R-:W-:Y:S01]  /*1ecf0*/  UIMAD UR11, UR11, UR4, URZ ;  /* 0x000000040b0b72a4 */ /* 0x000fe2000f8e023f */
[----:B------:R-:W-:Y:S01]  /*1ed00*/  SHF.R.S32.HI R3, RZ, 0x1f, R12 ;  /* 0x0000001fff037819 */ /* 0x000fe2000001140c */
[----:B------:R-:W-:Y:S01]  /*1ed10*/  UIMAD.WIDE.U32 UR12, UR21, UR6, URZ ;  /* 0x00000006150c72a5 */ /* 0x000fe2000f8e003f */
[----:B------:R-:W-:Y:S01]  /*1ed20*/  BAR.SYNC.DEFER_BLOCKING 0x0 ;  /* 0x0000000000007b1d */ /* 0x000fe20000010000 */
[----:B------:R-:W-:Y:S01]  /*1ed30*/  IMAD.IADD R4, R2, 0x1, -R4 ;  /* 0x0000000102047824 */ /* 0x000fe200078e0a04 */
[----:B------:R-:W-:Y:S01]  /*1ed40*/  LOP3.LUT P0, RZ, R8, 0x3, RZ, 0xc0, !PT ;  /* 0x0000000308ff7812 */ /* 0x000fe2000780c0ff */
[----:B------:R-:W-:Y:S01]  /*1ed50*/  UIMAD.WIDE.U32 UR14, UR10, UR4, URZ ;  /* 0x000000040a0e72a5 */ /* 0x000fe2000f8e003f */
[----:B------:R-:W-:Y:S01]  /*1ed60*/  LEA.HI R3, R3, R12, RZ, 0x2 ;  /* 0x0000000c03037211 */ /* 0x000fe200078f10ff */
[----:B------:R-:W-:Y:S01]  /*1ed70*/  UIMAD UR5, UR10, UR5, UR11 ;  /* 0x000000050a0572a4 */ /* 0x000fe2000f8e020b */
[----:B------:R-:W-:Y:S01]  /*1ed80*/  SHF.R.S32.HI R2, RZ, 0x1f, R4 ;  /* 0x0000001fff027819 */ /* 0x000fe20000011404 */
[----:B------:R-:W-:Y:S01]  /*1ed90*/  UIMAD UR21, UR21, UR7, UR13 ;  /* 0x00000007151572a4 */ /* 0x000fe2000f8e020d */
[----:B------:R-:W-:Y:S01]  /*1eda0*/  LOP3.LUT R3, R3, 0xffffffc, RZ, 0xc0, !PT ;  /* 0x0ffffffc03037812 */ /* 0x000fe200078ec0ff */
[----:B------:R-:W-:Y:S01]  /*1edb0*/  ULDC.64 UR10, c[0x0][0x208] ;  /* 0x00008200000a7ab9 */ /* 0x000fe20000000a00 */
[----:B------:R-:W-:Y:S01]  /*1edc0*/  LEA.HI R2, R2, R4, RZ, 0x2 ;  /* 0x0000000402027211 */ /* 0x000fe200078f10ff */
[----:B------:R-:W-:Y:S01]  /*1edd0*/  USEL UR12, UR14, UR12, !UP0 ;  /* 0x0000000c0e0c7287 */ /* 0x000fe2000c000000 */
[----:B------:R-:W-:Y:S01]  /*1ede0*/  BSSY B0, `(.L_x_2132) ;  /* 0x0000014000007945 */ /* 0x000fe20003800000 */
[----:B------:R-:W-:Y:S01]  /*1edf0*/  IMAD.IADD R3, R12, 0x1, -R3 ;  /* 0x000000010c037824 */ /* 0x000fe200078e0a03 */
[----:B------:R-:W-:Y:S01]  /*1ee00*/  SHF.R.S32.HI R2, RZ, 0x2, R2 ;  /* 0x00000002ff027819 */ /* 0x000fe20000011402 */
[----:B------:R-:W-:-:S04]  /*1ee10*/  @!UP0 UIADD3 UR21, UR15, UR5, URZ ;  /* 0x000000050f158290 */ /* 0x000fc8000fffe03f */
[----:B------:R-:W-:Y:S01]  /*1ee20*/  IMAD R4, R3, 0x10, R2 ;  /* 0x0000001003047824 */ /* 0x000fe200078e0202 */
[----:B------:R-:W-:Y:S07]  /*1ee30*/  @P0 BRA `(.L_x_2133) ;  /* 0x0000000000380947 */ /* 0x000fee0003800000 */
        /* <DEDUP_REMOVED lines=14> */
.L_x_2133:
[----:B------:R-:W-:Y:S05]  /*1ef20*/  BSYNC B0 ;  /* 0x0000000000007941 */ /* 0x000fea0003800000 */
.L_x_2132:
[----:B------:R-:W2:Y:S01]  /*1ef30*/  S2UR UR5, SR_CTAID.X ;  /* 0x00000000000579c3 */ /* 0x000ea20000002500 */
[--C-:B-1----:R-:W-:Y:S01]  /*1ef40*/  SHF.R.S32.HI R9, RZ, 0x1f, R196.reuse ;  /* 0x0000001fff097819 */ /* 0x102fe200000114c4 */
[----:B------:R-:W-:Y:S01]  /*1ef50*/  IMAD.U32 R2, RZ, RZ, UR6 ;  /* 0x00000006ff027e24 */ /* 0x000fe2000f8e00ff */
[----:B------:R1:W3:Y:S01]  /*1ef60*/  LDS.128 R4, [R243+0x800] ;  /* 0x00080000f3047984 */ /* 0x0002e20000000c00 */
[----:B------:R-:W-:Y:S01]  /*1ef70*/  IMAD.MOV.U32 R8, RZ, RZ, R196 ;  /* 0x000000ffff087224 */ /* 0x000fe200078e00c4 */
[----:B------:R-:W-:Y:S01]  /*1ef80*/  ULDC UR9, c[0x0][0x2d0] ;  /* 0x0000b40000097ab9 */ /* 0x000fe20000000800 */
[----:B------:R-:W-:Y:S01]  /*1ef90*/  BSSY B0, `(.L_x_2134) ;  /* 0x0000021000007945 */ /* 0x000fe20003800000 */
[----:B------:R-:W-:Y:S01]  /*1efa0*/  ISETP.GE.AND P0, PT, R196, UR9, PT ;  /* 0x00000009c4007c0c */ /* 0x000fe2000bf06270 */
[----:B------:R-:W-:Y:S02]  /*1efb0*/  USHF.R.S32.HI UR9, URZ, 0x1f, UR8 ;  /* 0x0000001f3f097899 */ /* 0x000fe40008011408 */
[----:B--2---:R-:W-:-:S04]  /*1efc0*/  USHF.L.U32 UR5, UR5, 0x6, URZ ;  /* 0x0000000605057899 */ /* 0x004fc8000800063f */
[----:B------:R-:W-:Y:S02]  /*1efd0*/  USHF.R.S32.HI UR4, URZ, 0x1f, UR5 ;  /* 0x0000001f3f047899 */ /* 0x000fe40008011405 */
[----:B------:R-:W-:Y:S01]  /*1efe0*/  IMAD.WIDE.U32 R8, R2, UR5, R8 ;  /* 0x0000000502087c25 */ /* 0x000fe2000f8e0008 */
[----:B------:R-:W-:Y:S01]  /*1eff0*/  UIADD3 UR20, -UR5, UR20, URZ ;  /* 0x0000001405147290 */ /* 0x000fe2000fffe13f */
[----:B------:R-:W-:Y:S01]  /*1f000*/  IADD3 R2, R0, 0x20, RZ ;  /* 0x0000002000027810 */ /* 0x000fe20007ffe0ff */
[----:B------:R-:W-:Y:S01]  /*1f010*/  UIMAD UR4, UR4, UR6, URZ ;  /* 0x00000006040472a4 */ /* 0x000fe2000f8e023f */
[----:B------:R-:W-:-:S03]  /*1f020*/  IADD3 R8, P1, R8, UR12, RZ ;  /* 0x0000000c08087c10 */ /* 0x000fc6000ff3e0ff */
[----:B------:R-:W-:-:S06]  /*1f030*/  UIMAD UR4, UR5, UR7, UR4 ;  /* 0x00000007050472a4 */ /* 0x000fcc000f8e0204 */
[----:B------:R-:W-:Y:S01]  /*1f040*/  IMAD.U32 R3, RZ, RZ, UR4 ;  /* 0x00000004ff037e24 */ /* 0x000fe2000f8e00ff */
[----:B------:R-:W-:Y:S02]  /*1f050*/  ULDC.64 UR4, c[0x0][0x2a0] ;  /* 0x0000a80000047ab9 */ /* 0x000fe40000000a00 */
[----:B------:R-:W-:Y:S01]  /*1f060*/  IMAD.U32 R12, RZ, RZ, UR4 ;  /* 0x00000004ff0c7e24 */ /* 0x000fe2000f8e00ff */
[----:B------:R-:W-:Y:S01]  /*1f070*/  UIMAD UR9, UR9, UR4, URZ ;  /* 0x00000004090972a4 */ /* 0x000fe2000f8e023f */
[----:B------:R-:W-:Y:S02]  /*1f080*/  IADD3.X R9, R9, UR21, R3, P1, !PT ;  /* 0x0000001509097c10 */ /* 0x000fe40008ffe403 */
[----:B------:R-:W-:Y:S01]  /*1f090*/  ISETP.GE.OR P1, PT, R2, UR20, P0 ;  /* 0x0000001402007c0c */ /* 0x000fe20008726670 */
[----:B------:R-:W-:Y:S01]  /*1f0a0*/  UIMAD UR5, UR8, UR5, UR9 ;  /* 0x00000005080572a4 */ /* 0x000fe2000f8e0209 */
[----:B------:R-:W-:Y:S01]  /*1f0b0*/  ISETP.GE.OR P0, PT, R0, UR20, P0 ;  /* 0x0000001400007c0c */ /* 0x000fe20008706670 */
[----:B------:R-:W-:Y:S01]  /*1f0c0*/  IMAD.WIDE.U32 R12, R12, UR8, R8 ;  /* 0x000000080c0c7c25 */ /* 0x000fe2000f8e0008 */
[----:B------:R-:W-:Y:S01]  /*1f0d0*/  SHF.R.S32.HI R2, RZ, 0x1f, R0 ;  /* 0x0000001fff027819 */ /* 0x000fe20000011400 */
[----:B------:R1:W2:Y:S03]  /*1f0e0*/  LDS.128 R8, [R243] ;  /* 0x00000000f3087984 */ /* 0x0002a60000000c00 */
[----:B------:R-:W-:-:S07]  /*1f0f0*/  IADD3 R15, R13, UR5, RZ ;  /* 0x000000050d0f7c10 */ /* 0x000fce000fffe0ff */
[----:B---3--:R-:W-:Y:S05]  /*1f100*/  @P0 BRA `(.L_x_2135) ;  /* 0x0000000000240947 */ /* 0x008fea0003800000 */
        /* <DEDUP_REMOVED lines=9> */
.L_x_2135:
[----:B------:R-:W-:Y:S05]  /*1f1a0*/  BSYNC B0 ;  /* 0x0000000000007941 */ /* 0x000fea0003800000 */
.L_x_2134:
        /* <DEDUP_REMOVED lines=14> */
.L_x_2136:
        /* <DEDUP_REMOVED lines=15> */
.L_x_5336:


//--------------------- .text._ZN5flash24flash_fwd_splitkv_kernelI23Flash_fwd_kernel_traitsILi32ELi64ELi256ELi4ELb0ELb0EN7cutlass10bfloat16_tE19Flash_kernel_traitsILi32ELi64ELi256ELi4ES3_EELb1ELb0ELb1ELb0ELb0ELb1ELb0ELb1EEEvNS_16Flash_fwd_paramsE --------------------------
	.section	.text._ZN5flash24flash_fwd_splitkv_kernelI23Flash_fwd_kernel_traitsILi32ELi64ELi256ELi4ELb0ELb0EN7cutlass10bfloat16_tE19Flash_kernel_traitsILi32ELi64ELi256ELi4ES3_EELb1ELb0ELb1ELb0ELb0ELb1ELb0ELb1EEEvNS_16Flash_fwd_paramsE,"ax",@progbits
	.align	128
        .global         _ZN5flash24flash_fwd_splitkv_kernelI23Flash_fwd_kernel_traitsILi32ELi64ELi256ELi4ELb0ELb0EN7cutlass10bfloat16_tE19Flash_kernel_traitsILi32ELi64ELi256ELi4ES3_EELb1ELb0ELb1ELb0ELb0ELb1ELb0ELb1EEEvNS_16Flash_fwd_paramsE
        .type           _ZN5flash24flash_fwd_splitkv_kernelI23Flash_fwd_kernel_traitsILi32ELi64ELi256ELi4ELb0ELb0EN7cutlass10bfloat16_tE19Flash_kernel_traitsILi32ELi64ELi256ELi4ES3_EELb1ELb0ELb1ELb0ELb0ELb1ELb0ELb1EEEvNS_16Flash_fwd_paramsE,@function
        .size           _ZN5flash24flash_fwd_splitkv_kernelI23Flash_fwd_kernel_traitsILi32ELi64ELi256ELi4ELb0ELb0EN7cutlass10bfloat16_tE19Flash_kernel_traitsILi32ELi64ELi256ELi4ES3_EELb1ELb0ELb1ELb0ELb0ELb1ELb0ELb1EEEvNS_16Flash_fwd_paramsE,(.L_x_5337 - _ZN5flash24flash_fwd_splitkv_kernelI23Flash_fwd_kernel_traitsILi32ELi64ELi256ELi4ELb0ELb0EN7cutlass10bfloat16_tE19Flash_kernel_traitsILi32ELi64ELi256ELi4ES3_EELb1ELb0ELb1ELb0ELb0ELb1ELb0ELb1EEEvNS_16Flash_fwd_paramsE)
        .other          _ZN5flash24flash_fwd_splitkv_kernelI23Flash_fwd_kernel_traitsILi32ELi64ELi256ELi4ELb0ELb0EN7cutlass10bfloat16_tE19Flash_kernel_traitsILi32ELi64ELi256ELi4ES3_EELb1ELb0ELb1ELb0ELb0ELb1ELb0ELb1EEEvNS_16Flash_fwd_paramsE,@"STO_CUDA_ENTRY STV_DEFAULT"
_ZN5flash24flash_fwd_splitkv_kernelI23Flash_fwd_kernel_traitsILi32ELi64ELi256ELi4ELb0ELb0EN7cutlass10bfloat16_tE19Flash_kernel_traitsILi32ELi64ELi256ELi4ES3_EELb1ELb0ELb1ELb0ELb0ELb1ELb0ELb1EEEvNS_16Flash_fwd_paramsE:
.text._ZN5flash24flash_fwd_splitkv_kernelI23Flash_fwd_kernel_traitsILi32ELi64ELi256ELi4ELb0ELb0EN7cutlass10bfloat16_tE19Flash_kernel_traitsILi32ELi64ELi256ELi4ES3_EELb1ELb0ELb1ELb0ELb0ELb1ELb0ELb1EEEvNS_16Flash_fwd_paramsE:
        /* <DEDUP_REMOVED lines=27> */
[----:B------:R-:W-:-:S02]  /*01b0*/  UIMAD.WIDE UR10, UR12, 0x4, UR10 ;  /* 0x000000040c0a78a5 */ /* 0x000fc4000f8e020a */
[----:B------:R-:W4:Y:S04]  /*01c0*/  @!P0 LDG.E R3, desc[UR6][R6.64] ;  /* 0x0000000606038981 */ /* 0x000f28000c1e1900 */
[----:B------:R-:W-:Y:S02]  /*01d0*/  IMAD.U32 R128, RZ, RZ, UR10 ;  /* 0x0000000aff807e24 */ /* 0x000fe4000f8e00ff */
[----:B------:R-:W-:-:S05]  /*01e0*/  IMAD.U32 R129, RZ, RZ, UR11 ;  /* 0x0000000bff817e24 */ /* 0x000fca000f8e00ff */
[----:B------:R-:W5:Y:S01]  /*01f0*/  @P4 LDG.E R2, desc[UR6][R128.64] ;  /* 0x0000000680024981 */ /* 0x000f62000c1e1900 */
[----:B------:R-:W-:Y:S01]  /*0200*/  UMOV UR21, 0xffffffff ;  /* 0xffffffff00157882 */ /* 0x000fe20000000000 */
[----:B------:R-:W-:Y:S01]  /*0210*/  UMOV UR14, 0xffffffff ;  /* 0xffffffff000e7882 */ /* 0x000fe20000000000 */
[----:B------:R-:W1:Y:S01]  /*0220*/  S2R R49, SR_TID.X ;  /* 0x0000000000317919 */ /* 0x000e620000002100 */
[----:B------:R-:W-:Y:S01]  /*0230*/  UMOV UR13, URZ ;  /* 0x0000003f000d7c82 */ /* 0x000fe20008000000 */
[----:B------:R-:W1:Y:S01]  /*0240*/  S2UR UR27, SR_CTAID.X ;  /* 0x00000000001b79c3 */ /* 0x000e620000002500 */
[----:B------:R-:W-:Y:S01]  /*0250*/  USHF.R.S32.HI UR24, URZ, 0x1f, UR12 ;  /* 0x0000001f3f187899 */ /* 0x000fe2000801140c */
[----:B------:R-:W-:-:S06]  /*0260*/  UMOV UR26, UR12 ;  /* 0x0000000c001a7c82 */ /* 0x000fcc0008000000 */
[----:B------:R-:W1:Y:S01]  /*0270*/  S2UR UR28, SR_CTAID.Z ;  /* 0x00000000001c79c3 */ /* 0x000e620000002700 */
[----:B--2---:R-:W-:Y:S02]  /*0280*/  @P1 R2UR UR21, R4 ;  /* 0x00000000041512ca */ /* 0x004fe400000e0000 */
[----:B---3--:R-:W-:Y:S02]  /*0290*/  @P1 R2UR UR20, R0 ;  /* 0x00000000001412ca */ /* 0x008fe400000e0000 */
[----:B----4-:R-:W-:Y:S02]  /*02a0*/  @!P0 R2UR UR14, R3 ;  /* 0x00000000030e82ca */ /* 0x010fe400000e0000 */
[----:B------:R-:W-:-:S04]  /*02b0*/  ISETP.NE.U32.AND P0, PT, RZ, UR4, PT ;  /* 0x00000004ff007c0c */ /* 0x000fc8000bf05070 */
[----:B------:R-:W-:-:S05]  /*02c0*/  ISETP.NE.AND.EX P0, PT, RZ, UR5, PT, P0 ;  /* 0x00000005ff007c0c */ /* 0x000fca000bf05300 */
[----:B------:R-:W-:Y:S01]  /*02d0*/  @UP1 UIADD3 UR20, UR20, -UR21, URZ ;  /* 0x8000001514141290 */ /* 0x000fe2000fffe03f */
[----:B-----5:R-:W-:-:S06]  /*02e0*/  @P4 R2UR UR13, R2 ;  /* 0x00000000020d42ca */ /* 0x020fcc00000e0000 */
        /* <DEDUP_REMOVED lines=9> */
.L_x_2137:
[----:B------:R-:W-:-:S05]  /*0380*/  ULDC UR29, c[0x0][0x2c8] ;  /* 0x0000b200001d7ab9 */ /* 0x000fca0000000800 */
.L_x_2138:
        /* <DEDUP_REMOVED lines=80> */
[----:B------:R-:W-:Y:S01]  /*0890*/  VIADD R4, R6, 0x20 ;  /* 0x0000002006047836 */ /* 0x000fe20000000000 */
[----:B------:R-:W-:Y:S01]  /*08a0*/  IADD3.X R11, R5, UR21, R0, P0, !PT ;  /* 0x00000015050b7c10 */ /* 0x000fe200087fe400 */
[----:B------:R-:W-:Y:S01]  /*08b0*/  UIMAD UR13, UR12, UR13, UR28 ;  /* 0x0000000d0c0d72a4 */ /* 0x000fe2000f8e021c */
[----:B------:R-:W-:Y:S01]  /*08c0*/  SHF.R.S32.HI R5, RZ, 0x1f, R6 ;  /* 0x0000001fff057819 */ /* 0x000fe20000011406 */
[----:B------:R-:W-:Y:S01]  /*08d0*/  ULDC UR11, c[0x0][0x2c4] ;  /* 0x0000b100000b7ab9 */ /* 0x000fe20000000800 */
[----:B------:R-:W-:Y:S01]  /*08e0*/  ISETP.GE.OR P3, PT, R4, UR20, P3 ;  /* 0x0000001404007c0c */ /* 0x000fe20009f66670 */
[----:B------:R-:W-:Y:S01]  /*08f0*/  IMAD.WIDE.U32 R8, R8, UR28, R10 ;  /* 0x0000001c08087c25 */ /* 0x000fe2000f8e000a */
[----:B------:R-:W-:-:S03]  /*0900*/  UIMAD UR11, UR13, UR11, UR27 ;  /* 0x0000000b0d0b72a4 */ /* 0x000fc6000f8e021b */
[----:B------:R-:W-:-:S03]  /*0910*/  VIADD R11, R9, UR9 ;  /* 0x00000009090b7c36 */ /* 0x000fc60008000000 */
        /* <DEDUP_REMOVED lines=12> */
.L_x_2141:
[----:B------:R-:W-:Y:S05]  /*09e0*/  BSYNC B0 ;  /* 0x0000000000007941 */ /* 0x000fea0003800000 */
.L_x_2140:
        /* <DEDUP_REMOVED lines=13> */
.L_x_2143:
[----:B------:R-:W-:Y:S05]  /*0ac0*/  BSYNC B0 ;  /* 0x0000000000007941 */ /* 0x000fea0003800000 */
.L_x_2142:
        /* <DEDUP_REMOVED lines=12> */
.L_x_2139:
        /* <DEDUP_REMOVED lines=28> */
.L_x_2144:
[----:B------:R-:W-:-:S13]  /*0d50*/  PLOP3.LUT P0, PT, PT, PT, UP1, 0x40, 0x0 ;  /* 0x000000000000781c */ /* 0x000fda0003f0e818 */
[----:B------:R-:W-:Y:S05]  /*0d60*/  @P0 BRA `(.L_x_2145) ;  /* 0x00000004005c0947 */ /* 0x000fea0003800000 */
[----:B------:R-:W1:Y:S01]  /*0d70*/  LDC R6, c[0x0][0x380] ;  /* 0x0000e000ff067b82 */ /* 0x000e620000000800 */
[----:B------:R-:W-:Y:S01]  /*0d80*/  ULEA UR4, UR22, 0xffffff00, 0x8 ;  /* 0xffffff0016047891 */ /* 0x000fe2000f8e403f */
[----:B------:R-:W-:Y:S01]  /*0d90*/  IMAD.MOV.U32 R8, RZ, RZ, RZ ;  /* 0x000000ffff087224 */ /* 0x000fe200078e00ff */
[----:B------:R-:W-:-:S04]  /*0da0*/  ULDC.64 UR30, c[0x0][0x248] ;  /* 0x00009200001e7ab9 */ /* 0x000fc80000000a00 */
[----:B------:R-:W-:Y:S01]  /*0db0*/  MOV R11, UR4 ;  /* 0x00000004000b7c02 */ /* 0x000fe20008000f00 */
[----:B------:R-:W-:Y:S01]  /*0dc0*/  ULDC.64 UR4, c[0x0][0x230] ;  /* 0x00008c0000047ab9 */ /* 0x000fe20000000a00 */
[----:B-1----:R-:W-:-:S04]  /*0dd0*/  IABS R2, R6 ;  /* 0x0000000600027213 */ /* 0x002fc80000000000 */
[----:B------:R-:W1:Y:S08]  /*0de0*/  I2F.RP R7, R2 ;  /* 0x0000000200077306 */ /* 0x000e700000209400 */
[----:B-1----:R-:W1:Y:S02]  /*0df0*/  MUFU.RCP R4, R7 ;  /* 0x0000000700047308 */ /* 0x002e640000001000 */
[----:B-1----:R-:W-:-:S06]  /*0e00*/  VIADD R4, R4, 0xffffffe ;  /* 0x0ffffffe04047836 */ /* 0x002fcc0000000000 */
[----:B------:R-:W1:Y:S02]  /*0e10*/  F2I.FTZ.U32.TRUNC.NTZ R5, R4 ;  /* 0x0000000400057305 */ /* 0x000e64000021f000 */
[----:B-1----:R-:W-:Y:S02]  /*0e20*/  IMAD.MOV R3, RZ, RZ, -R5 ;  /* 0x000000ffff037224 */ /* 0x002fe400078e0a05 */
[----:B------:R-:W-:Y:S02]  /*0e30*/  IMAD.MOV.U32 R4, RZ, RZ, RZ ;  /* 0x000000ffff047224 */ /* 0x000fe400078e00ff */
[----:B------:R-:W-:Y:S01]  /*0e40*/  IMAD R0, R3, R2, RZ ;  /* 0x0000000203007224 */ /* 0x000fe200078e02ff */
[----:B------:R-:W-:-:S03]  /*0e50*/  IABS R3, R11 ;  /* 0x0000000b00037213 */ /* 0x000fc60000000000 */
[----:B------:R-:W-:-:S06]  /*0e60*/  IMAD.HI.U32 R0, R5, R0, R4 ;  /* 0x0000000005007227 */ /* 0x000fcc00078e0004 */
[----:B------:R-:W-:-:S05]  /*0e70*/  IMAD.HI.U32 R7, R0, R3, RZ ;  /* 0x0000000300077227 */ /* 0x000fca00078e00ff */
[----:B------:R-:W-:-:S05]  /*0e80*/  IADD3 R0, -R7, RZ, RZ ;  /* 0x000000ff07007210 */ /* 0x000fca0007ffe1ff */
[----:B------:R-:W-:Y:S01]  /*0e90*/  IMAD R3, R2, R0, R3 ;  /* 0x0000000002037224 */ /* 0x000fe200078e0203 */
[----:B------:R-:W-:-:S04]  /*0ea0*/  LOP3.LUT R0, R11, R6, RZ, 0x3c, !PT ;  /* 0x000000060b007212 */ /* 0x000fc800078e3cff */
[----:B------:R-:W-:Y:S02]  /*0eb0*/  ISETP.GT.U32.AND P1, PT, R2, R3, PT ;  /* 0x000000030200720c */ /* 0x000fe40003f24070 */
[----:B------:R-:W-:Y:S02]  /*0ec0*/  ISETP.GE.AND P0, PT, R0, RZ, PT ;  /* 0x000000ff0000720c */ /* 0x000fe40003f06270 */
[----:B------:R-:W1:Y:S09]  /*0ed0*/  LDC R0, c[0x0][0x278] ;  /* 0x00009e00ff007b82 */ /* 0x000e720000000800 */
[----:B------:R-:W-:Y:S01]  /*0ee0*/  @!P1 IMAD.IADD R3, R3, 0x1, -R2 ;  /* 0x0000000103039824 */ /* 0x000fe200078e0a02 */
[----:B------:R-:W-:-:S02]  /*0ef0*/  @!P1 IADD3 R7, R7, 0x1, RZ ;  /* 0x0000000107079810 */ /* 0x000fc40007ffe0ff */
[----:B------:R-:W-:Y:S02]  /*0f00*/  ISETP.NE.AND P1, PT, R6, RZ, PT ;  /* 0x000000ff0600720c */ /* 0x000fe40003f25270 */
[----:B------:R-:W-:-:S13]  /*0f10*/  ISETP.GE.U32.AND P2, PT, R3, R2, PT ;  /* 0x000000020300720c */ /* 0x000fda0003f46070 */
[----:B------:R-:W-:-:S05]  /*0f20*/  @P2 VIADD R7, R7, 0x1 ;  /* 0x0000000107072836 */ /* 0x000fca0000000000 */
[----:B------:R-:W-:Y:S02]  /*0f30*/  @!P0 IADD3 R7, -R7, RZ, RZ ;  /* 0x000000ff07078210 */ /* 0x000fe40007ffe1ff */
[----:B------:R-:W-:-:S05]  /*0f40*/  @!P1 LOP3.LUT R7, RZ, R6, RZ, 0x33, !PT ;  /* 0x00000006ff079212 */ /* 0x000fca00078e33ff */
[----:B------:R-:W-:-:S05]  /*0f50*/  IMAD.WIDE R14, R7, 0x4, R192 ;  /* 0x00000004070e7825 */ /* 0x000fca00078e02c0 */
[----:B------:R-:W2:Y:S01]  /*0f60*/  LDG.E R3, desc[UR6][R14.64] ;  /* 0x000000060e037981 */ /* 0x000ea2000c1e1900 */
[----:B-1----:R-:W-:Y:S01]  /*0f70*/  IABS R5, R0 ;  /* 0x0000000000057213 */ /* 0x002fe20000000000 */
[----:B------:R-:W-:Y:S01]  /*0f80*/  IMAD.MOV R7, RZ, RZ, -R7 ;  /* 0x000000ffff077224 */ /* 0x000fe200078e0a07 */
[----:B------:R-:W1:Y:S02]  /*0f90*/  S2R R2, SR_CTAID.Z ;  /* 0x0000000000027919 */ /* 0x000e640000002700 */
[----:B------:R-:W3:Y:S01]  /*0fa0*/  I2F.RP R12, R5 ;  /* 0x00000005000c7306 */ /* 0x000ee20000209400 */
[----:B------:R-:W-:-:S07]  /*0fb0*/  IMAD R13, R6, R7, R11 ;  /* 0x00000007060d7224 */ /* 0x000fce00078e020b */
[----:B---3--:R-:W3:Y:S01]  /*0fc0*/  MUFU.RCP R10, R12 ;  /* 0x0000000c000a7308 */ /* 0x008ee20000001000 */
[----:B-1----:R-:W-:Y:S01]  /*0fd0*/  IABS R2, R2 ;  /* 0x0000000200027213 */ /* 0x002fe20000000000 */
[----:B---3--:R-:W-:-:S06]  /*0fe0*/  VIADD R10, R10, 0xffffffe ;  /* 0x0ffffffe0a0a7836 */ /* 0x008fcc0000000000 */
[----:B------:R-:W1:Y:S02]  /*0ff0*/  F2I.FTZ.U32.TRUNC.NTZ R9, R10 ;  /* 0x0000000a00097305 */ /* 0x000e64000021f000 */
[----:B-1----:R-:W-:-:S05]  /*1000*/  IADD3 R4, RZ, -R9, RZ ;  /* 0x80000009ff047210 */ /* 0x002fca0007ffe0ff */
[----:B------:R-:W-:-:S04]  /*1010*/  IMAD R4, R4, R5, RZ ;  /* 0x0000000504047224 */ /* 0x000fc800078e02ff */
[----:B------:R-:W-:Y:S01]  /*1020*/  IMAD.HI.U32 R9, R9, R4, R8 ;  /* 0x0000000409097227 */ /* 0x000fe200078e0008 */
[----:B------:R-:W-:-:S05]  /*1030*/  MOV R8, R2 ;  /* 0x0000000200087202 */ /* 0x000fca0000000f00 */
[----:B------:R-:W-:Y:S01]  /*1040*/  IMAD.HI.U32 R2, R9, R8, RZ ;  /* 0x0000000809027227 */ /* 0x000fe200078e00ff */
[----:B------:R-:W-:-:S03]  /*1050*/  SHF.R.S32.HI R9, RZ, 0x1f, R13 ;  /* 0x0000001fff097819 */ /* 0x000fc6000001140d */
[----:B------:R-:W-:-:S04]  /*1060*/  IMAD.MOV R4, RZ, RZ, -R2 ;  /* 0x000000ffff047224 */ /* 0x000fc800078e0a02 */
[----:B------:R-:W-:-:S05]  /*1070*/  IMAD R4, R5, R4, R8 ;  /* 0x0000000405047224 */ /* 0x000fca00078e0208 */
        /* <DEDUP_REMOVED lines=21> */
[----:B------:R-:W-:Y:S01]  /*11d0*/  SHF.R.S32.HI R105, RZ, 0x1f, R4 ;  /* 0x0000001fff697819 */ /* 0x000fe20000011404 */
[----:B------:R-:W-:-:S04]  /*11e0*/  ULDC.64 UR10, c[0x0][0x260] ;  /* 0x00009800000a7ab9 */ /* 0x000fc80000000a00 */
[----:B------:R-:W-:Y:S01]  /*11f0*/  MOV R7, UR4 ;  /* 0x0000000400077c02 */ /* 0x000fe20008000f00 */
[----:B------:R-:W-:Y:S02]  /*1200*/  ULDC.64 UR4, c[0x0][0x238] ;  /* 0x00008e0000047ab9 */ /* 0x000fe40000000a00 */
[----:B------:R-:W-:Y:S01]  /*1210*/  UIMAD UR12, UR12, UR4, URZ ;  /* 0x000000040c0c72a4 */ /* 0x000fe2000f8e023f */
[----:B------:R-:W-:Y:S01]  /*1220*/  IMAD.WIDE.U32 R2, R13, UR30, R6 ;  /* 0x0000001e0d027c25 */ /* 0x000fe2000f8e0006 */
[----:B------:R-:W-:Y:S02]  /*1230*/  UIMAD.WIDE.U32 UR16, UR13, UR4, URZ ;  /* 0x000000040d1072a5 */ /* 0x000fe4000f8e003f */
[----:B------:R-:W-:Y:S01]  /*1240*/  UIMAD UR5, UR13, UR5, UR12 ;  /* 0x000000050d0572a4 */ /* 0x000fe2000f8e020c */
[----:B------:R-:W-:Y:S01]  /*1250*/  IMAD.IADD R7, R3, 0x1, R0 ;  /* 0x0000000103077824 */ /* 0x000fe200078e0200 */
[----:B------:R-:W-:Y:S01]  /*1260*/  MOV R6, R2 ;  /* 0x0000000200067202 */ /* 0x000fe20000000f00 */
[----:B------:R-:W-:Y:S01]  /*1270*/  IMAD R3, R105, UR10, RZ ;  /* 0x0000000a69037c24 */ /* 0x000fe2000f8e02ff */
[----:B------:R-:W-:-:S03]  /*1280*/  UIADD3 UR14, UR17, UR5, URZ ;  /* 0x00000005110e7290 */ /* 0x000fc6000fffe03f */
[----:B------:R-:W-:-:S04]  /*1290*/  IMAD.WIDE.U32 R6, R4, UR10, R6 ;  /* 0x0000000a04067c25 */ /* 0x000fc8000f8e0006 */
[----:B------:R-:W-:Y:S01]  /*12a0*/  IMAD R3, R4, UR11, R3 ;  /* 0x0000000b04037c24 */ /* 0x000fe2000f8e0203 */
[----:B------:R-:W-:-:S03]  /*12b0*/  MOV R2, R6 ;  /* 0x0000000600027202 */ /* 0x000fc60000000f00 */
[----:B------:R-:W-:Y:S01]  /*12c0*/  IMAD.IADD R5, R7, 0x1, R3 ;  /* 0x0000000107057824 */ /* 0x000fe200078e0203 */
[----:B------:R-:W-:Y:S06]  /*12d0*/  BRA `(.L_x_2146) ;  /* 0x0000000400407947 */ /* 0x000fec0003800000 */
.L_x_2145:
[----:B------:R-:W1:Y:S01]  /*12e0*/  LDC R0, c[0x0][0x278] ;  /* 0x00009e00ff007b82 */ /* 0x000e620000000800 */
[----:B------:R-:W2:Y:S01]  /*12f0*/  S2R R2, SR_CTAID.Z ;  /* 0x0000000000027919 */ /* 0x000ea20000002700 */
[----:B------:R-:W-:Y:S01]  /*1300*/  MOV R6, RZ ;  /* 0x000000ff00067202 */ /* 0x000fe20000000f00 */
[----:B------:R-:W-:Y:S02]  /*1310*/  UISETP.NE.AND UP0, UPT, UR14, -0x1, UPT ;  /* 0xffffffff0e00788c */ /* 0x000fe4000bf05270 */
[----:B------:R-:W-:-:S04]  /*1320*/  ULEA UR5, UR22, 0xffffff00, 0x8 ;  /* 0xffffff0016057891 */ /* 0x000fc8000f8e403f */
[----:B------:R-:W-:Y:S02]  /*1330*/  PLOP3.LUT P0, PT, PT, PT, UP0, 0x80, 0x0 ;  /* 0x000000000000781c */ /* 0x000fe40003f0f008 */
[----:B------:R-:W-:-:S03]  /*1340*/  MOV R11, UR5 ;  /* 0x00000005000b7c02 */ /* 0x000fc60008000f00 */
[----:B------:R-:W-:Y:S01]  /*1350*/  @UP0 UIADD3 UR4, UR13, UR14, URZ ;  /* 0x0000000e0d040290 */ /* 0x000fe2000fffe03f */
[----:B------:R-:W-:Y:S01]  /*1360*/  SHF.R.S32.HI R9, RZ, 0x1f, R11 ;  /* 0x0000001fff097819 */ /* 0x000fe2000001140b */
[----:B------:R-:W-:Y:S02]  /*1370*/  @UP0 ULDC.64 UR30, c[0x0][0x248] ;  /* 0x00009200001e0ab9 */ /* 0x000fe40000000a00 */
[----:B------:R-:W-:Y:S02]  /*1380*/  @UP0 UIMAD.WIDE.U32 UR10, UR4, UR30, URZ ;  /* 0x0000001e040a02a5 */ /* 0x000fe4000f8e003f */
[----:B------:R-:W-:Y:S01]  /*1390*/  @UP0 UIMAD UR4, UR4, UR31, URZ ;  /* 0x0000001f040402a4 */ /* 0x000fe2000f8e023f */
[----:B-1----:R-:W-:-:S03]  /*13a0*/  IABS R5, R0 ;  /* 0x0000000000057213 */ /* 0x002fc60000000000 */
[----:B------:R-:W-:Y:S01]  /*13b0*/  @UP0 UIADD3 UR4, UR11, UR4, URZ ;  /* 0x000000040b040290 */ /* 0x000fe2000fffe03f */
[----:B------:R-:W1:Y:S01]  /*13c0*/  I2F.RP R4, R5 ;  /* 0x0000000500047306 */ /* 0x000e620000209400 */
[----:B--2---:R-:W-:-:S07]  /*13d0*/  IABS R2, R2 ;  /* 0x0000000200027213 */ /* 0x004fce0000000000 */
[----:B-1----:R-:W1:Y:S02]  /*13e0*/  MUFU.RCP R7, R4 ;  /* 0x0000000400077308 */ /* 0x002e640000001000 */
[----:B-1----:R-:W-:-:S06]  /*13f0*/  VIADD R7, R7, 0xffffffe ;  /* 0x0ffffffe07077836 */ /* 0x002fcc0000000000 */
[----:B------:R-:W1:Y:S02]  /*1400*/  F2I.FTZ.U32.TRUNC.NTZ R7, R7 ;  /* 0x0000000700077305 */ /* 0x000e64000021f000 */
[----:B-1----:R-:W-:-:S04]  /*1410*/  IMAD.MOV R3, RZ, RZ, -R7 ;  /* 0x000000ffff037224 */ /* 0x002fc800078e0a07 */
[----:B------:R-:W-:-:S04]  /*1420*/  IMAD R3, R3, R5, RZ ;  /* 0x0000000503037224 */ /* 0x000fc800078e02ff */
[----:B------:R-:W-:-:S06]  /*1430*/  IMAD.HI.U32 R3, R7, R3, R6 ;  /* 0x0000000307037227 */ /* 0x000fcc00078e0006 */
        /* <DEDUP_REMOVED lines=26> */
.L_x_2147:
        /* <DEDUP_REMOVED lines=11> */
[----:B------:R-:W-:Y:S01]  /*1690*/  @UP0 UIMAD UR14, UR14, UR5, UR17 ;  /* 0x000000050e0e02a4 */ /* 0x000fe2000f8e0211 */
[----:B------:R-:W-:Y:S02]  /*16a0*/  MOV R13, R11 ;  /* 0x0000000b000d7202 */ /* 0x000fe40000000f00 */
[----:B------:R-:W-:Y:S01]  /*16b0*/  IADD3 R7, R7, R0, RZ ;  /* 0x0000000007077210 */ /* 0x000fe20007ffe0ff */
[-C--:B-1----:R-:W-:Y:S02]  /*16c0*/  IMAD R0, R105, R2.reuse, RZ ;  /* 0x0000000269007224 */ /* 0x082fe400078e02ff */
[----:B------:R-:W-:-:S04]  /*16d0*/  IMAD.WIDE.U32 R6, R4, R2, R6 ;  /* 0x0000000204067225 */ /* 0x000fc800078e0006 */
[----:B------:R-:W-:Y:S01]  /*16e0*/  IMAD R0, R4, R3, R0 ;  /* 0x0000000304007224 */ /* 0x000fe200078e0200 */
[----:B------:R-:W-:-:S04]  /*16f0*/  MOV R2, R6 ;  /* 0x0000000600027202 */ /* 0x000fc80000000f00 */
        /* <DEDUP_REMOVED lines=14> */
.L_x_2146:
[----:B------:R1:W5:Y:S01]  /*17e0*/  @P4 LDG.E R0, desc[UR6][R128.64] ;  /* 0x0000000680004981 */ /* 0x000362000c1e1900 */
[----:B------:R-:W-:Y:S01]  /*17f0*/  SHF.R.S32.HI R58, RZ, 0x1f, R49 ;  /* 0x0000001fff3a7819 */ /* 0x000fe20000011431 */
[----:B------:R-:W-:Y:S01]  /*1800*/  UISETP.NE.AND UP0, UPT, UR21, -0x1, UPT ;  /* 0xffffffff1500788c */ /* 0x000fe2000bf05270 */
[----:B------:R-:W2:Y:S01]  /*1810*/  LDC R67, c[0x0][0x2e0] ;  /* 0x0000b800ff437b82 */ /* 0x000ea20000000800 */
[----:B------:R-:W3:Y:S01]  /*1820*/  S2R R21, SR_CTAID.X ;  /* 0x0000000000157919 */ /* 0x000ee20000002500 */
[CC--:B------:R-:W-:Y:S01]  /*1830*/  LEA.HI R15, R58.reuse, R49.reuse, RZ, 0x2 ;  /* 0x000000313a0f7211 */ /* 0x0c0fe200078f10ff */
[----:B------:R-:W-:Y:S01]  /*1840*/  ULDC.64 UR10, c[0x0][0x240] ;  /* 0x00009000000a7ab9 */ /* 0x000fe20000000a00 */
[CC--:B------:R-:W-:Y:S01]  /*1850*/  LEA.HI R60, R58.reuse, R49.reuse, RZ, 0x3 ;  /* 0x000000313a3c7211 */ /* 0x0c0fe200078f18ff */
[----:B------:R-:W-:Y:S01]  /*1860*/  USHF.R.S32.HI UR25, URZ, 0x1f, UR28 ;  /* 0x0000001f3f197899 */ /* 0x000fe2000801141c */
[----:B------:R-:W-:Y:S02]  /*1870*/  LOP3.LUT R6, R15, 0xfffffffc, RZ, 0xc0, !PT ;  /* 0xfffffffc0f067812 */ /* 0x000fe400078ec0ff */
[----:B------:R-:W-:Y:S01]  /*1880*/  SHF.R.S32.HI R59, RZ, 0x3, R60 ;  /* 0x00000003ff3b7819 */ /* 0x000fe2000001143c */
[----:B------:R-:W4:Y:S01]  /*1890*/  LDC.64 R132, c[0x0][0x250] ;  /* 0x00009400ff847b82 */ /* 0x000f220000000a00 */
[CC--:B------:R-:W-:Y:S01]  /*18a0*/  LEA.HI R50, R58.reuse, R49.reuse, RZ, 0x5 ;  /* 0x000000313a327211 */ /* 0x0c0fe200078f28ff */
[----:B------:R-:W-:Y:S01]  /*18b0*/  IMAD.IADD R3, R49, 0x1, -R6 ;  /* 0x0000000131037824 */ /* 0x000fe200078e0a06 */
[----:B------:R-:W-:Y:S01]  /*18c0*/  LEA.HI R58, R58, R49, RZ, 0x4 ;  /* 0x000000313a3a7211 */ /* 0x000fe200078f20ff */
[----:B------:R-:W-:Y:S01]  /*18d0*/  IMAD.SHL.U32 R7, R59, 0x40, RZ ;  /* 0x000000403b077824 */ /* 0x000fe200078e00ff */
[----:B------:R-:W-:Y:S01]  /*18e0*/  SHF.R.S32.HI R126, RZ, 0x2, R15 ;  /* 0x00000002ff7e7819 */ /* 0x000fe2000001140f */
[----:B------:R-:W-:Y:S01]  /*18f0*/  IMAD.SHL.U32 R148, R3, 0x8, RZ ;  /* 0x0000000803947824 */ /* 0x000fe200078e00ff */
[----:B------:R-:W-:Y:S01]  /*1900*/  @!UP0 ULDC.64 UR4, c[0x0][0x228] ;  /* 0x00008a0000048ab9 */ /* 0x000fe20000000a00 */
[----:B------:R-:W-:Y:S01]  /*1910*/  @UP0 UIMAD.WIDE.U32 UR32, UR21, UR10, URZ ;  /* 0x0000000a152002a5 */ /* 0x000fe2000f8e003f */
[----:B------:R-:W-:Y:S01]  /*1920*/  LOP3.LUT R7, R7, 0xc0, RZ, 0xc0, !PT ;  /* 0x000000c007077812 */ /* 0x000fe200078ec0ff */
[----:B------:R-:W-:Y:S01]  /*1930*/  @!UP0 UIMAD UR12, UR24, UR4, URZ ;  /* 0x00000004180c82a4 */ /* 0x000fe2000f8e023f */
[----:B------:R-:W-:Y:S01]  /*1940*/  LEA.HI R15, R15, R126, RZ, 0x1 ;  /* 0x0000007e0f0f7211 */ /* 0x000fe200078f08ff */
[----:B------:R-:W-:Y:S01]  /*1950*/  @!UP0 UIMAD.WIDE.U32 UR18, UR26, UR4, URZ ;  /* 0x000000041a1282a5 */ /* 0x000fe2000f8e003f */
[----:B------:R-:W-:Y:S01]  /*1960*/  LOP3.LUT R6, R7, 0x18, R148, 0xf8, !PT ;  /* 0x0000001807067812 */ /* 0x000fe200078ef894 */
[----:B------:R-:W-:Y:S01]  /*1970*/  @!UP0 UIMAD UR12, UR26, UR5, UR12 ;  /* 0x000000051a0c82a4 */ /* 0x000fe2000f8e020c */
[----:B------:R-:W-:Y:S01]  /*1980*/  SHF.R.U32.HI R7, RZ, 0x3, R7 ;  /* 0x00000003ff077819 */ /* 0x000fe20000011607 */
[----:B------:R-:W-:Y:S01]  /*1990*/  @UP0 UIMAD UR13, UR21, UR11, UR33 ;  /* 0x0000000b150d02a4 */ /* 0x000fe2000f8e0221 */
[----:B------:R-:W-:Y:S01]  /*19a0*/  LOP3.LUT R15, R15, 0x7fffffe, RZ, 0xc0, !PT ;  /* 0x07fffffe0f0f7812 */ /* 0x000fe200078ec0ff */
[----:B------:R-:W-:Y:S01]  /*19b0*/  @!UP0 UIADD3 UR13, UR19, UR12, URZ ;  /* 0x0000000c130d8290 */ /* 0x000fe2000fffe03f */
[----:B------:R-:W-:Y:S01]  /*19c0*/  LOP3.LUT R7, R6, R7, RZ, 0x3c, !PT ;  /* 0x0000000706077212 */ /* 0x000fe200078e3cff */
[----:B------:R-:W-:Y:S01]  /*19d0*/  @!UP0 UMOV UR32, UR18 ;  /* 0x0000001200208c82 */ /* 0x000fe20008000000 */
[----:B------:R-:W-:Y:S01]  /*19e0*/  LOP3.LUT R6, R58, 0xfffffff0, RZ, 0xc0, !PT ;  /* 0xfffffff03a067812 */ /* 0x000fe200078ec0ff */
[----:B------:R-:W-:Y:S01]  /*19f0*/  IMAD.IADD R15, R126, 0x1, -R15 ;  /* 0x000000017e0f7824 */ /* 0x000fe200078e0a0f */
[----:B------:R-:W-:Y:S01]  /*1a00*/  SHF.R.S32.HI R50, RZ, 0x5, R50 ;  /* 0x00000005ff327819 */ /* 0x000fe20000011432 */
[----:B------:R-:W-:Y:S01]  /*1a10*/  ULDC.64 UR4, c[0x0][0x268] ;  /* 0x00009a0000047ab9 */ /* 0x000fe20000000a00 */
[----:B------:R-:W-:Y:S01]  /*1a20*/  SHF.R.S32.HI R127, RZ, 0x1f, R126 ;  /* 0x0000001fff7f7819 */ /* 0x000fe2000001147e */
[----:B------:R-:W-:Y:S01]  /*1a30*/  IMAD.IADD R57, R49, 0x1, -R6 ;  /* 0x0000000131397824 */ /* 0x000fe200078e0a06 */
[----:B------:R-:W-:Y:S01]  /*1a40*/  SHF.R.S32.HI R149, RZ, 0x1f, R148 ;  /* 0x0000001fff957819 */ /* 0x000fe20000011494 */
[----:B------:R-:W-:Y:S01]  /*1a50*/  IMAD R118, R50, 0x8, R15 ;  /* 0x0000000832767824 */ /* 0x000fe200078e020f */
[C---:B------:R-:W-:Y:S01]  /*1a60*/  IADD3 R16, P0, R148.reuse, UR16, RZ ;  /* 0x0000001094107c10 */ /* 0x040fe2000ff1e0ff */
[----:B---3--:R-:W-:Y:S01]  /*1a70*/  IMAD.WIDE R20, R21, 0x40, R126 ;  /* 0x0000004015147825 */ /* 0x008fe200078e027e */
[----:B------:R-:W-:Y:S01]  /*1a80*/  LEA.HI R56, R57, R57, RZ, 0x1 ;  /* 0x0000003939387211 */ /* 0x000fe200078f08ff */
[----:B------:R-:W-:Y:S01]  /*1a90*/  USHF.L.U64.HI UR18, UR30, 0x5, UR31 ;  /* 0x000000051e127899 */ /* 0x000fe2000801021f */
[----:B------:R-:W-:Y:S01]  /*1aa0*/  IADD3 R18, P1, R148, UR32, RZ ;  /* 0x0000002094127c10 */ /* 0x000fe2000ff3e0ff */
[----:B------:R-:W-:Y:S01]  /*1ab0*/  IMAD R15, R105, UR4, RZ ;  /* 0x00000004690f7c24 */ /* 0x000fe2000f8e02ff */
[--C-:B------:R-:W-:Y:S01]  /*1ac0*/  SHF.R.S32.HI R6, RZ, 0x1, R56.reuse ;  /* 0x00000001ff067819 */ /* 0x100fe20000011438 */
[----:B------:R-:W-:Y:S01]  /*1ad0*/  IMAD.U32 R118, R118, 0x20, R7 ;  /* 0x0000002076767824 */ /* 0x000fe200078e0007 */
[----:B------:R-:W-:Y:S01]  /*1ae0*/  SHF.R.S32.HI R51, RZ, 0x1f, R56 ;  /* 0x0000001fff337819 */ /* 0x000fe20000011438 */
[----:B------:R-:W-:Y:S01]  /*1af0*/  IMAD R7, R21, UR10, RZ ;  /* 0x0000000a15077c24 */ /* 0x000fe2000f8e02ff */
[----:B------:R-:W-:Y:S01]  /*1b00*/  IADD3.X R17, R149, UR14, RZ, P0, !PT ;  /* 0x0000000e95117c10 */ /* 0x000fe200087fe4ff */
[----:B------:R-:W-:Y:S01]  /*1b10*/  IMAD.SHL.U32 R3, R3, 0x4, RZ ;  /* 0x0000000403037824 */ /* 0x000fe200078e00ff */
[----:B------:R-:W-:Y:S01]  /*1b20*/  LEA.HI R51, R51, R6, RZ, 0x2 ;  /* 0x0000000633337211 */ /* 0x000fe200078f10ff */
[----:B------:R-:W-:Y:S01]  /*1b30*/  IMAD R7, R20, UR11, R7 ;  /* 0x0000000b14077c24 */ /* 0x000fe2000f8e0207 */
[----:B------:R-:W-:Y:S01]  /*1b40*/  IADD3.X R19, R149, UR13, RZ, P1, !PT ;  /* 0x0000000d95137c10 */ /* 0x000fe20008ffe4ff */
[----:B------:R-:W-:Y:S01]  /*1b50*/  IMAD.WIDE.U32 R16, R4, UR4, R16 ;  /* 0x0000000404107c25 */ /* 0x000fe2000f8e0010 */
[----:B------:R-:W-:Y:S01]  /*1b60*/  LOP3.LUT R51, R51, 0xfffffffc, RZ, 0xc0, !PT ;  /* 0xfffffffc33337812 */ /* 0x000fe200078ec0ff */
[----:B------:R-:W-:Y:S01]  /*1b70*/  USHF.L.U32 UR19, UR30, 0x5, URZ ;  /* 0x000000051e137899 */ /* 0x000fe2000800063f */
[----:B------:R-:W-:Y:S01]  /*1b80*/  IADD3 R120, P0, R126, R13, RZ ;  /* 0x0000000d7e787210 */ /* 0x000fe20007f1e0ff */
[----:B------:R-:W-:Y:S01]  /*1b90*/  IMAD.WIDE.U32 R18, R20, UR10, R18 ;  /* 0x0000000a14127c25 */ /* 0x000fe2000f8e0012 */
[----:B--2---:R-:W-:-:S02]  /*1ba0*/  LEA.HI R67, R67, R67, RZ, 0x1 ;  /* 0x0000004343437211 */ /* 0x004fc400078f08ff */
[----:B----4-:R-:W-:Y:S01]  /*1bb0*/  SHF.L.U64.HI R174, R132, 0x5, R133 ;  /* 0x0000000584ae7819 */ /* 0x010fe20000010285 */
[----:B------:R-:W-:Y:S01]  /*1bc0*/  IMAD.IADD R51, R6, 0x1, -R51 ;  /* 0x0000000106337824 */ /* 0x000fe200078e0a33 */
[----:B------:R-:W-:Y:S01]  /*1bd0*/  SHF.R.S32.HI R65, RZ, 0x1, R67 ;  /* 0x00000001ff417819 */ /* 0x000fe20000011443 */
[----:B------:R-:W-:Y:S01]  /*1be0*/  IMAD R6, R4, UR5, R15 ;  /* 0x0000000504067c24 */ /* 0x000fe2000f8e020f */
[----:B------:R-:W-:Y:S01]  /*1bf0*/  ULDC.64 UR4, c[0x0][0x258] ;  /* 0x0000960000047ab9 */ /* 0x000fe20000000a00 */
[----:B------:R-:W-:Y:S01]  /*1c00*/  IMAD.X R119, R127, 0x1, R9, P0 ;  /* 0x000000017f777824 */ /* 0x000fe200000e0609 */
[----:B------:R-:W-:Y:S01]  /*1c10*/  UIMAD UR10, UR25, UR4, URZ ;  /* 0x00000004190a72a4 */ /* 0x000fe2000f8e023f */
[----:B------:R-:W-:Y:S01]  /*1c20*/  IMAD.U32 R130, RZ, RZ, UR4 ;  /* 0x00000004ff827e24 */ /* 0x000fe2000f8e00ff */
[----:B------:R-:W-:Y:S01]  /*1c30*/  USHF.R.S32.HI UR4, URZ, 0x1f, UR29 ;  /* 0x0000001f3f047899 */ /* 0x000fe2000801141d */
[----:B------:R-:W-:Y:S01]  /*1c40*/  IADD3 R122, P0, R148, R2, RZ ;  /* 0x00000002947a7210 */ /* 0x000fe20007f1e0ff */
[----:B------:R-:W-:Y:S01]  /*1c50*/  IMAD.IADD R19, R19, 0x1, R7 ;  /* 0x0000000113137824 */ /* 0x000fe200078e0207 */
[----:B------:R-:W-:Y:S01]  /*1c60*/  UIMAD UR5, UR28, UR5, UR10 ;  /* 0x000000051c0572a4 */ /* 0x000fe2000f8e020a */
[----:B------:R-:W-:Y:S01]  /*1c70*/  IMAD R119, R119, R132, RZ ;  /* 0x0000008477777224 */ /* 0x000fe200078e02ff */
[----:B------:R-:W-:Y:S01]  /*1c80*/  ULEA.HI UR4, UR4, UR29, URZ, 0x8 ;  /* 0x0000001d04047291 */ /* 0x000fe2000f8f403f */
[----:B------:R-:W-:Y:S01]  /*1c90*/  IMAD.X R123, R149, 0x1, R5, P0 ;  /* 0x00000001957b7824 */ /* 0x000fe200000e0605 */
[----:B------:R-:W-:Y:S01]  /*1ca0*/  LOP3.LUT P1, RZ, R51, 0x2, RZ, 0xc0, !PT ;  /* 0x0000000233ff7812 */ /* 0x000fe2000782c0ff */
[----:B------:R-:W-:Y:S01]  /*1cb0*/  IMAD R66, R126, R65, R3 ;  /* 0x000000417e427224 */ /* 0x000fe200078e0203 */
[----:B------:R-:W-:Y:S01]  /*1cc0*/  USHF.R.S32.HI UR4, URZ, 0x8, UR4 ;  /* 0x000000083f047899 */ /* 0x000fe20008011404 */
[----:B------:R-:W-:-:S02]  /*1cd0*/  IMAD.IADD R17, R17, 0x1, R6 ;  /* 0x0000000111117824 */ /* 0x000fc400078e0206 */
[----:B------:R-:W-:Y:S01]  /*1ce0*/  IMAD R125, R127, UR30, RZ ;  /* 0x0000001e7f7d7c24 */ /* 0x000fe2000f8e02ff */
[----:B------:R-:W-:Y:S01]  /*1cf0*/  SHF.R.S32.HI R63, RZ, 0x1f, R66 ;  /* 0x0000001fff3f7819 */ /* 0x000fe20000011442 */
[----:B------:R-:W-:Y:S01]  /*1d00*/  IMAD.WIDE.U32 R130, R130, UR28, R18 ;  /* 0x0000001c82827c25 */ /* 0x000fe2000f8e0012 */
[----:B------:R-:W-:-:S03]  /*1d10*/  VIMNMX R83, RZ, UR4, !PT ;  /* 0x00000004ff537c48 */ /* 0x000fc6000ffe0100 */
[C---:B------:R-:W-:Y:S01]  /*1d20*/  IMAD R119, R120.reuse, R133, R119 ;  /* 0x0000008578777224 */ /* 0x040fe200078e0277 */
[----:B------:R-:W-:Y:S01]  /*1d30*/  ISETP.LT.AND P0, PT, R83, UR22, PT ;  /* 0x0000001653007c0c */ /* 0x000fe2000bf01270 */
[----:B------:R-:W-:Y:S02]  /*1d40*/  IMAD.MOV.U32 R9, RZ, RZ, 0x10 ;  /* 0x00000010ff097424 */ /* 0x000fe400078e00ff */
        /* <DEDUP_REMOVED lines=18> */
[----:B------:R-:W-:Y:S01]  /*1e70*/  UIMAD UR13, UR24, UR10, URZ ;  /* 0x0000000a180d72a4 */ /* 0x000fe2000f8e023f */
[----:B------:R-:W-:Y:S01]  /*1e80*/  IMAD.WIDE.U32 R14, R7, UR26, R148 ;  /* 0x0000001a070e7c25 */ /* 0x000fe2000f8e0094 */
[----:B------:R-:W-:Y:S01]  /*1e90*/  USHF.R.S32.HI UR4, URZ, 0x1f, UR29 ;  /* 0x0000001f3f047899 */ /* 0x000fe2000801141d */
[----:B------:R-:W-:Y:S01]  /*1ea0*/  IADD3 R7, P1, P0, R11, -UR29, R126 ;  /* 0x8000001d0b077c10 */ /* 0x000fe2000f83e07e */
[----:B------:R-:W-:Y:S01]  /*1eb0*/  UIMAD UR11, UR26, UR11, UR13 ;  /* 0x0000000b1a0b72a4 */ /* 0x000fe2000f8e020d */
[----:B------:R-:W-:Y:S01]  /*1ec0*/  IMAD.WIDE.U32 R12, R5, UR26, R148 ;  /* 0x0000001a050c7c25 */ /* 0x000fe2000f8e0094 */
[--C-:B------:R-:W-:Y:S01]  /*1ed0*/  SHF.R.S32.HI R5, RZ, 0x1f, R11.reuse ;  /* 0x0000001fff057819 */ /* 0x100fe2000001140b */
[----:B------:R-:W-:Y:S01]  /*1ee0*/  UIMAD UR5, UR26, UR5, UR12 ;  /* 0x000000051a0572a4 */ /* 0x000fe2000f8e020c */
[----:B------:R-:W-:Y:S01]  /*1ef0*/  SHF.L.U32 R92, R133, 0x7, RZ ;  /* 0x00000007855c7819 */ /* 0x000fe200000006ff */
[----:B-----5:R-:W-:Y:S01]  /*1f00*/  IMAD.IADD R0, R0, 0x1, R11 ;  /* 0x0000000100007824 */ /* 0x020fe200078e020b */
[----:B------:R-:W-:Y:S01]  /*1f10*/  IADD3.X R5, R5, ~UR4, R127, P1, P0 ;  /* 0x8000000405057c10 */ /* 0x000fe20008fe047f */
[----:B------:R-:W-:Y:S01]  /*1f20*/  IMAD.WIDE.U32 R10, R132, 0x80, RZ ;  /* 0x00000080840a7825 */ /* 0x000fe200078e00ff */
[----:B------:R-:W-:Y:S01]  /*1f30*/  ULDC.64 UR14, c[0x0][0x340] ;  /* 0x0000d000000e7ab9 */ /* 0x000fe20000000a00 */
[----:B------:R-:W-:Y:S01]  /*1f40*/  IADD3 R15, R15, UR11, RZ ;  /* 0x0000000b0f0f7c10 */ /* 0x000fe2000fffe0ff */
[----:B------:R-:W-:Y:S01]  /*1f50*/  ULDC.64 UR10, c[0x0][0x348] ;  /* 0x0000d200000a7ab9 */ /* 0x000fe20000000a00 */
[----:B------:R-:W-:Y:S01]  /*1f60*/  IMAD R6, R5, UR14, RZ ;  /* 0x0000000e05067c24 */ /* 0x000fe2000f8e02ff */
[----:B------:R-:W2:Y:S01]  /*1f70*/  LDC R84, c[0x0][0x340] ;  /* 0x0000d000ff547b82 */ /* 0x000ea20000000800 */
[----:B------:R-:W-:Y:S01]  /*1f80*/  IMAD.IADD R92, R11, 0x1, R92 ;  /* 0x000000010b5c7824 */ /* 0x000fe200078e025c */
[----:B------:R-:W-:Y:S01]  /*1f90*/  ULDC.64 UR12, c[0x0][0x320] ;  /* 0x0000c800000c7ab9 */ /* 0x000fe20000000a00 */
[----:B------:R-:W-:Y:S01]  /*1fa0*/  VIADD R13, R13, UR5 ;  /* 0x000000050d0d7c36 */ /* 0x000fe20008000000 */
[----:B------:R-:W-:Y:S01]  /*1fb0*/  ULDC.64 UR4, c[0x0][0x350] ;  /* 0x0000d40000047ab9 */ /* 0x000fe20000000a00 */
[----:B-1----:R-:W-:Y:S01]  /*1fc0*/  IMAD R8, R5, R2, RZ ;  /* 0x0000000205087224 */ /* 0x002fe200078e02ff */
[C---:B------:R-:W-:Y:S01]  /*1fd0*/  SHF.L.U64.HI R92, R10.reuse, 0x1, R92 ;  /* 0x000000010a5c7819 */ /* 0x040fe2000001025c */
[C---:B------:R-:W-:Y:S01]  /*1fe0*/  IMAD R6, R7.reuse, UR15, R6 ;  /* 0x0000000f07067c24 */ /* 0x040fe2000f8e0206 */
[----:B------:R-:W-:Y:S01]  /*1ff0*/  USHF.L.U64.HI UR36, UR14, 0x5, UR15 ;  /* 0x000000050e247899 */ /* 0x000fe2000801020f */
[----:B------:R-:W-:Y:S01]  /*2000*/  IMAD.WIDE.U32 R14, R7, UR14, R14 ;  /* 0x0000000e070e7c25 */ /* 0x000fe2000f8e000e */
[----:B------:R-:W-:Y:S01]  /*2010*/  UIMAD UR42, UR15, 0xc0, URZ ;  /* 0x000000c00f2a78a4 */ /* 0x000fe2000f8e023f */
[----:B------:R-:W-:Y:S01]  /*2020*/  SHF.L.U32 R82, R65, 0x5, RZ ;  /* 0x0000000541527819 */ /* 0x000fe200000006ff */
[----:B------:R-:W-:Y:S01]  /*2030*/  USHF.L.U64.HI UR43, UR14, 0x7, UR15 ;  /* 0x000000070e2b7899 */ /* 0x000fe2000801020f */
[----:B------:R-:W-:Y:S01]  /*2040*/  IMAD.SHL.U32 R93, R10, 0x2, RZ ;  /* 0x000000020a5d7824 */ /* 0x000fe200078e00ff */
[----:B------:R-:W-:Y:S01]  /*2050*/  IADD3 R15, R15, R6, RZ ;  /* 0x000000060f0f7210 */ /* 0x000fe20007ffe0ff */
[----:B------:R-:W-:Y:S01]  /*2060*/  IMAD.WIDE.U32 R10, R132, 0x40, RZ ;  /* 0x00000040840a7825 */ /* 0x000fe200078e00ff */
[----:B------:R-:W-:Y:S01]  /*2070*/  UIMAD UR39, UR15, 0x140, URZ ;  /* 0x000001400f2778a4 */ /* 0x000fe2000f8e023f */
[----:B------:R-:W-:Y:S01]  /*2080*/  SHF.L.U32 R76, R65, 0x7, RZ ;  /* 0x00000007414c7819 */ /* 0x000fe200000006ff */
[----:B------:R-:W-:Y:S01]  /*2090*/  UIMAD UR38, UR15, 0x180, URZ ;  /* 0x000001800f2678a4 */ /* 0x000fe2000f8e023f */
[----:B------:R-:W-:Y:S01]  /*20a0*/  IMAD.SHL.U32 R89, R133, 0x40, RZ ;  /* 0x0000004085597824 */ /* 0x000fe200078e00ff */
[----:B------:R-:W-:Y:S01]  /*20b0*/  UIMAD.WIDE.U32 UR32, UR30, 0x80, URZ ;  /* 0x000000801e2078a5 */ /* 0x000fe2000f8e003f */
[C---:B------:R-:W-:Y:S01]  /*20c0*/  IMAD R5, R7.reuse, R3, R8 ;  /* 0x0000000307057224 */ /* 0x040fe200078e0208 */
[----:B------:R-:W-:Y:S01]  /*20d0*/  USHF.L.U32 UR35, UR31, 0x7, URZ ;  /* 0x000000071f237899 */ /* 0x000fe2000800063f */
[----:B------:R-:W-:Y:S01]  /*20e0*/  IMAD.WIDE.U32 R12, R7, R2, R12 ;  /* 0x00000002070c7225 */ /* 0x000fe200078e000c */
[----:B------:R-:W-:Y:S01]  /*20f0*/  IADD3 R89, R11, R89, RZ ;  /* 0x000000590b597210 */ /* 0x000fe20007ffe0ff */
[----:B------:R-:W-:Y:S01]  /*2100*/  USHF.L.U32 UR34, UR31, 0x6, URZ ;  /* 0x000000061f227899 */ /* 0x000fe2000800063f */
[----:B------:R-:W-:Y:S01]  /*2110*/  SHF.L.U64.HI R85, R2, 0x6, R3 ;  /* 0x0000000602557819 */ /* 0x000fe20000010203 */
[C---:B------:R-:W-:Y:S01]  /*2120*/  IMAD R103, R105.reuse, UR4, RZ ;  /* 0x0000000469677c24 */ /* 0x040fe2000f8e02ff */
[----:B------:R-:W-:Y:S01]  /*2130*/  SHF.L.U64.HI R89, R10, 0x1, R89 ;  /* 0x000000010a597819 */ /* 0x000fe20000010259 */
[----:B------:R-:W-:Y:S01]  /*2140*/  IMAD R105, R105, UR10, RZ ;  /* 0x0000000a69697c24 */ /* 0x000fe2000f8e02ff */
[----:B------:R-:W-:Y:S01]  /*2150*/  USHF.L.U32 UR37, UR14, 0x5, URZ ;  /* 0x000000050e257899 */ /* 0x000fe2000800063f */
[----:B------:R-:W-:Y:S01]  /*2160*/  IMAD.IADD R13, R13, 0x1, R5 ;  /* 0x000000010d0d7824 */ /* 0x000fe200078e0205 */
[----:B------:R-:W-:Y:S01]  /*2170*/  USHF.L.U32 UR44, UR14, 0x7, URZ ;  /* 0x000000070e2c7899 */ /* 0x000fe2000800063f */
[----:B------:R-:W-:Y:S01]  /*2180*/  IMAD R11, R65, R0, RZ ;  /* 0x00000000410b7224 */ /* 0x000fe200078e02ff */
[----:B------:R-:W-:Y:S01]  /*2190*/  UIMAD.WIDE.U32 UR50, UR14, 0x1c0, URZ ;  /* 0x000001c00e3278a5 */ /* 0x000fe2000f8e003f */
[C---:B------:R-:W-:Y:S01]  /*21a0*/  IMAD R103, R4.reuse, UR5, R103 ;  /* 0x0000000504677c24 */ /* 0x040fe2000f8e0267 */
[----:B------:R-:W-:Y:S01]  /*21b0*/  UIMAD.WIDE.U32 UR30, UR30, 0x40, URZ ;  /* 0x000000401e1e78a5 */ /* 0x000fe2000f8e003f */
[----:B------:R-:W-:Y:S01]  /*21c0*/  IMAD.WIDE.U32 R6, R4, UR4, R14 ;  /* 0x0000000404067c25 */ /* 0x000fe2000f8e000e */
[----:B------:R-:W-:Y:S01]  /*21d0*/  SHF.R.S32.HI R47, RZ, 0x1f, R11 ;  /* 0x0000001fff2f7819 */ /* 0x000fe2000001140b */
[----:B------:R-:W-:Y:S01]  /*21e0*/  ULDC.64 UR4, c[0x0][0x318] ;  /* 0x0000c60000047ab9 */ /* 0x000fe20000000a00 */
[-C--:B------:R-:W-:Y:S01]  /*21f0*/  IADD3 R108, P2, R64, R11.reuse, RZ ;  /* 0x0000000b406c7210 */ /* 0x080fe20007f5e0ff */
[----:B------:R-:W-:Y:S01]  /*2200*/  IMAD R105, R4, UR11, R105 ;  /* 0x0000000b04697c24 */ /* 0x000fe2000f8e0269 */
[----:B------:R-:W-:Y:S01]  /*2210*/  IADD3 R48, P3, R66, R11, RZ ;  /* 0x0000000b42307210 */ /* 0x000fe20007f7e0ff */
[----:B------:R-:W-:Y:S01]  /*2220*/  IMAD.WIDE.U32 R4, R4, UR10, R12 ;  /* 0x0000000a04047c25 */ /* 0x000fe2000f8e000c */
[----:B------:R-:W-:Y:S01]  /*2230*/  IADD3 R103, R7, R103, RZ ;  /* 0x0000006707677210 */ /* 0x000fe20007ffe0ff */
[----:B------:R-:W-:Y:S01]  /*2240*/  ULDC.64 UR10, c[0x0][0x218] ;  /* 0x00008600000a7ab9 */ /* 0x000fe20000000a00 */
[----:B------:R-:W-:Y:S01]  /*2250*/  LEA R102, P1, R6, UR12, 0x1 ;  /* 0x0000000c06667c11 */ /* 0x000fe2000f8208ff */
[----:B------:R-:W-:Y:S01]  /*2260*/  IMAD.IADD R105, R5, 0x1, R105 ;  /* 0x0000000105697824 */ /* 0x000fe200078e0269 */
[----:B------:R-:W-:Y:S01]  /*2270*/  LEA R104, P0, R4, UR4, 0x1 ;  /* 0x0000000404687c11 */ /* 0x000fe2000f8008ff */
[----:B------:R-:W-:Y:S01]  /*2280*/  USHF.L.U64.HI UR12, UR14, 0x6, UR15 ;  /* 0x000000060e0c7899 */ /* 0x000fe2000801020f */
[----:B------:R-:W-:Y:S01]  /*2290*/  IADD3.X R109, R62, R47, RZ, P2, !PT ;  /* 0x0000002f3e6d7210 */ /* 0x000fe200017fe4ff */
[----:B------:R-:W-:Y:S01]  /*22a0*/  IMAD.X R47, R63, 0x1, R47, P3 ;  /* 0x000000013f2f7824 */ /* 0x000fe200018e062f */
[----:B------:R-:W-:Y:S01]  /*22b0*/  LEA.HI.X R105, R4, UR5, R105, 0x1, P0 ;  /* 0x0000000504697c11 */ /* 0x000fe200080f0c69 */
[----:B------:R-:W-:Y:S01]  /*22c0*/  ULDC.64 UR4, c[0x0][0x220] ;  /* 0x0000880000047ab9 */ /* 0x000fe20000000a00 */
[----:B------:R-:W-:Y:S01]  /*22d0*/  LEA.HI.X R103, R6, UR13, R103, 0x1, P1 ;  /* 0x0000000d06677c11 */ /* 0x000fe200088f0c67 */
[C---:B------:R-:W-:Y:S01]  /*22e0*/  IMAD R91, R133.reuse, 0xc0, RZ ;  /* 0x000000c0855b7824 */ /* 0x040fe200078e02ff */
[----:B------:R-:W-:Y:S01]  /*22f0*/  LEA R98, P1, R122, UR10, 0x1 ;  /* 0x0000000a7a627c11 */ /* 0x000fe2000f8208ff */
[C---:B------:R-:W-:Y:S01]  /*2300*/  IMAD R7, R133.reuse, 0x140, RZ ;  /* 0x0000014085077824 */ /* 0x040fe200078e02ff */
[----:B------:R-:W-:Y:S01]  /*2310*/  LEA R100, P0, R120, UR4, 0x1 ;  /* 0x0000000478647c11 */ /* 0x000fe2000f8008ff */
[C---:B------:R-:W-:Y:S01]  /*2320*/  IMAD R95, R133.reuse, 0x180, RZ ;  /* 0x00000180855f7824 */ /* 0x040fe200078e02ff */
[C---:B------:R-:W-:Y:S01]  /*2330*/  SHF.L.U64.HI R47, R48.reuse, 0x1, R47 ;  /* 0x00000001302f7819 */ /* 0x040fe2000001022f */
[----:B------:R-:W-:Y:S01]  /*2340*/  IMAD.SHL.U32 R48, R48, 0x2, RZ ;  /* 0x0000000230307824 */ /* 0x000fe200078e00ff */
[C---:B------:R-:W-:Y:S01]  /*2350*/  SHF.L.U64.HI R109, R108.reuse, 0x1, R109 ;  /* 0x000000016c6d7819 */ /* 0x040fe2000001026d */
[----:B------:R-:W-:Y:S01]  /*2360*/  IMAD R5, R133, 0x1c0, RZ ;  /* 0x000001c085057824 */ /* 0x000fe200078e02ff */
[----:B------:R-:W-:Y:S01]  /*2370*/  SHF.L.U32 R108, R108, 0x1, RZ ;  /* 0x000000016c6c7819 */ /* 0x000fe200000006ff */
[----:B------:R-:W-:Y:S01]  /*2380*/  IMAD.WIDE.U32 R138, R132, 0xc0, RZ ;  /* 0x000000c0848a7825 */ /* 0x000fe200078e00ff */
[----:B------:R-:W-:Y:S01]  /*2390*/  LEA.HI.X R97, R122, UR11, R125, 0x1, P1 ;  /* 0x0000000b7a617c11 */ /* 0x000fe200088f0c7d */
[----:B------:R-:W-:Y:S01]  /*23a0*/  ULDC.64 UR10, c[0x0][0x360] ;  /* 0x0000d800000a7ab9 */ /* 0x000fe20000000a00 */
[----:B------:R-:W-:Y:S01]  /*23b0*/  LEA.HI.X R101, R120, UR5, R119, 0x1, P0 ;  /* 0x0000000578657c11 */ /* 0x000fe200080f0c77 */
[----:B------:R-:W-:Y:S01]  /*23c0*/  IMAD.WIDE.U32 R136, R132, 0x140, RZ ;  /* 0x0000014084887825 */ /* 0x000fe200078e00ff */
[----:B------:R-:W-:Y:S01]  /*23d0*/  USHF.L.U32 UR13, UR14, 0x6, URZ ;  /* 0x000000060e0d7899 */ /* 0x000fe2000800063f */
[----:B------:R-:W-:Y:S01]  /*23e0*/  IADD3 R106, P3, R108, UR10, RZ ;  /* 0x0000000a6c6a7c10 */ /* 0x000fe2000ff7e0ff */
[----:B------:R-:W-:Y:S01]  /*23f0*/  UIMAD UR15, UR15, 0x1c0, URZ ;  /* 0x000001c00f0f78a4 */ /* 0x000fe2000f8e023f */
[----:B------:R-:W-:Y:S01]  /*2400*/  IMAD.WIDE.U32 R134, R132, 0x180, RZ ;  /* 0x0000018084867825 */ /* 0x000fe200078e00ff */
[----:B------:R-:W-:Y:S01]  /*2410*/  ULDC.64 UR4, c[0x0][0x358] ;  /* 0x0000d60000047ab9 */ /* 0x000fe20000000a00 */
[----:B------:R-:W-:Y:S01]  /*2420*/  UIMAD.WIDE.U32 UR48, UR14, 0xc0, URZ ;  /* 0x000000c00e3078a5 */ /* 0x000fe2000f8e003f */
[----:B------:R-:W-:Y:S01]  /*2430*/  IADD3 R108, P2, R108, UR4, RZ ;  /* 0x000000046c6c7c10 */ /* 0x000fe2000ff5e0ff */
[C---:B------:R-:W-:Y:S01]  /*2440*/  IMAD.SHL.U32 R80, R65.reuse, 0x40, RZ ;  /* 0x0000004041507824 */ /* 0x040fe200078e00ff */
[----:B------:R-:W-:Y:S01]  /*2450*/  UIMAD.WIDE.U32 UR46, UR14, 0x140, URZ ;  /* 0x000001400e2e78a5 */ /* 0x000fe2000f8e003f */
[C---:B------:R-:W-:Y:S01]  /*2460*/  IMAD R78, R65.reuse, 0x60, RZ ;  /* 0x00000060414e7824 */ /* 0x040fe200078e02ff */
[----:B------:R-:W-:Y:S01]  /*2470*/  UIMAD.WIDE.U32 UR40, UR14, 0x180, URZ ;  /* 0x000001800e2878a5 */ /* 0x000fe2000f8e003f */
[C---:B------:R-:W-:Y:S01]  /*2480*/  IMAD R74, R65.reuse, 0xa0, RZ ;  /* 0x000000a0414a7824 */ /* 0x040fe200078e02ff */
[C-C-:B------:R-:W-:Y:S01]  /*2490*/  SHF.L.U64.HI R87, R2.reuse, 0x7, R3.reuse ;  /* 0x0000000702577819 */ /* 0x140fe20000010203 */
[C---:B------:R-:W-:Y:S01]  /*24a0*/  IMAD R72, R65.reuse, 0xc0, RZ ;  /* 0x000000c041487824 */ /* 0x040fe200078e02ff */
[C---:B------:R-:W-:Y:S01]  /*24b0*/  SHF.L.U64.HI R110, R2.reuse, 0x5, R3 ;  /* 0x00000005026e7819 */ /* 0x040fe20000010203 */
[----:B------:R-:W-:Y:S01]  /*24c0*/  IMAD R70, R65, 0xe0, RZ ;  /* 0x000000e041467824 */ /* 0x000fe200078e02ff */
[----:B------:R-:W-:Y:S01]  /*24d0*/  SHF.L.U32 R86, R2, 0x6, RZ ;  /* 0x0000000602567819 */ /* 0x000fe200000006ff */
[----:B------:R-:W-:Y:S01]  /*24e0*/  IMAD.SHL.U32 R90, R10, 0x2, RZ ;  /* 0x000000020a5a7824 */ /* 0x000fe200078e00ff */
[----:B------:R-:W-:Y:S01]  /*24f0*/  IADD3 R10, P1, R48, UR10, RZ ;  /* 0x0000000a300a7c10 */ /* 0x000fe2000ff3e0ff */
[----:B------:R-:W-:Y:S01]  /*2500*/  IMAD.WIDE.U32 R132, R132, 0x1c0, RZ ;  /* 0x000001c084847825 */ /* 0x000fe200078e00ff */
[----:B------:R-:W-:Y:S01]  /*2510*/  IADD3 R48, P0, R48, UR4, RZ ;  /* 0x0000000430307c10 */ /* 0x000fe2000ff1e0ff */
[----:B------:R-:W-:Y:S01]  /*2520*/  USHF.L.U64.HI UR36, UR37, 0x1, UR36 ;  /* 0x0000000125247899 */ /* 0x000fe20008010224 */
        /* <DEDUP_REMOVED lines=28> */
[----:B------:R-:W-:Y:S01]  /*26f0*/  IADD3.X R107, R109, UR11, RZ, P3, !PT ;  /* 0x0000000b6d6b7c10 */ /* 0x000fe20009ffe4ff */
[----:B------:R-:W-:Y:S01]  /*2700*/  ULDC.U8 UR53, c[0x0][0x3c3] ;  /* 0x0000f0c000357ab9 */ /* 0x000fe20000000000 */
[----:B------:R-:W-:Y:S01]  /*2710*/  IADD3.X R11, R47, UR11, RZ, P1, !PT ;  /* 0x0000000b2f0b7c10 */ /* 0x000fe20008ffe4ff */
        /* <DEDUP_REMOVED lines=15> */
.L_x_2202:
[----:B------:R-:W-:Y:S01]  /*2810*/  ISETP.GE.AND P1, PT, R148, UR52, PT ;  /* 0x0000003494007c0c */ /* 0x000fe2000bf26270 */
[----:B------:R-:W-:Y:S04]  /*2820*/  IMAD.SHL.U32 R14, R12, 0x100, RZ ;  /* 0x000001000c0e7824 */ /* 0x000fe800078e00ff */
[----:B------:R-:W-:Y:S05]  /*2830*/  VIADD R13, R14, 0xffffff00 ;  /* 0xffffff000e0d7836 */ /* 0x000fea0000000000 */
[C---:B------:R-:W-:Y:S02]  /*2840*/  IADD3 R143, -R13.reuse, UR23, RZ ;  /* 0x000000170d8f7c10 */ /* 0x040fe4000fffe1ff */
[----:B------:R-:W-:Y:S02]  /*2850*/  IADD3 R141, -R13, UR29, RZ ;  /* 0x0000001d0d8d7c10 */ /* 0x000fe4000fffe1ff */
[-C--:B------:R-:W-:Y:S02]  /*2860*/  ISETP.GE.OR P0, PT, R126, R143.reuse, P1 ;  /* 0x0000008f7e00720c */ /* 0x080fe40000f06670 */
[----:B------:R-:W-:Y:S02]  /*2870*/  ISETP.GE.OR P2, PT, R68, R143, P1 ;  /* 0x0000008f4400720c */ /* 0x000fe40000f46670 */
[-C--:B------:R-:W-:Y:S02]  /*2880*/  ISETP.LT.OR P0, PT, R126, R141.reuse, P0 ;  /* 0x0000008d7e00720c */ /* 0x080fe40000701670 */
[----:B------:R-:W-:Y:S11]  /*2890*/  ISETP.LT.OR P2, PT, R68, R141, P2 ;  /* 0x0000008d4400720c */ /* 0x000ff60001741670 */
[----:B--2---:R-:W2:Y:S02]  /*28a0*/  @!P0 LDG.E.128 R4, desc[UR6][R102.64] ;  /* 0x0000000666048981 */ /* 0x004ea4000c1e1d00 */
[C---:B------:R-:W-:Y:S02]  /*28b0*/  @!P2 IADD3 R26, P3, R102.reuse, UR37, RZ ;  /* 0x00000025661aac10 */ /* 0x040fe4000ff7e0ff */
[----:B------:R-:W-:Y:S02]  /*28c0*/  @!P2 LEA R24, P5, R175, R100, 0x1 ;  /* 0x00000064af18a211 */ /* 0x000fe400078a08ff */
[----:B------:R-:W-:Y:S02]  /*28d0*/  @!P2 IADD3.X R27, R103, UR36, RZ, P3, !PT ;  /* 0x00000024671bac10 */ /* 0x000fe40009ffe4ff */
[----:B------:R-:W-:Y:S02]  /*28e0*/  ISETP.GE.OR P3, PT, R117, R143, P1 ;  /* 0x0000008f7500720c */ /* 0x000fe40000f66670 */
[----:B------:R-:W-:Y:S02]  /*28f0*/  @!P2 LEA.HI.X R25, R175, R101, R174, 0x1, P5 ;  /* 0x00000065af19a211 */ /* 0x000fe400028f0cae */
[----:B------:R-:W-:Y:S11]  /*2900*/  ISETP.LT.OR P3, PT, R117, R141, P3 ;  /* 0x0000008d7500720c */ /* 0x000ff60001f61670 */
[----:B------:R-:W-:Y:S02]  /*2910*/  @!UPT UIADD3 URZ, URZ, URZ, URZ ;  /* 0x0000003f3f3ff290 */ /* 0x000fe4000fffe03f */
[----:B------:R-:W-:Y:S02]  /*2920*/  @!P3 IADD3 R2, P4, R102, UR55, RZ ;  /* 0x000000376602bc10 */ /* 0x000fe4000ff9e0ff */
[----:B------:R-:W-:Y:S02]  /*2930*/  @!P3 IADD3 R28, P5, R100, R90, RZ ;  /* 0x0000005a641cb210 */ /* 0x000fe40007fbe0ff */
[----:B------:R-:W-:Y:S03]  /*2940*/  @!P3 IADD3.X R3, R103, UR54, RZ, P4, !PT ;  /* 0x000000366703bc10 */ /* 0x000fe6000a7fe4ff */
[----:B------:R-:W-:Y:S01]  /*2950*/  @!P3 IMAD.X R29, R101, 0x1, R89, P5 ;  /* 0x00000001651db824 */ /* 0x000fe200028e0659 */
[----:B--2---:R-:W-:Y:S04]  /*2960*/  @!P0 STG.E.128 desc[UR6][R100.64], R4 ;  /* 0x0000000464008986 */ /* 0x004fe8000c101d06 */
[----:B------:R-:W2:Y:S04]  /*2970*/  @!P2 LDG.E.128 R20, desc[UR6][R26.64] ;  /* 0x000000061a14a981 */ /* 0x000ea8000c1e1d00 */
[----:B--2---:R1:W-:Y:S01]  /*2980*/  @!P2 STG.E.128 desc[UR6][R24.64], R20 ;  /* 0x000000141800a986 */ /* 0x0043e2000c101d06 */
[C---:B------:R-:W-:Y:S03]  /*2990*/  ISETP.GE.OR P2, PT, R116.reuse, R143, P1 ;  /* 0x0000008f7400720c */ /* 0x040fe60000f46670 */
[----:B---34-:R-:W2:Y:S01]  /*29a0*/  @!P3 LDG.E.128 R16, desc[UR6][R2.64] ;  /* 0x000000060210b981 */ /* 0x018ea2000c1e1d00 */
[----:B------:R-:W-:Y:S11]  /*29b0*/  ISETP.LT.OR P2, PT, R116, R141, P2 ;  /* 0x0000008d7400720c */ /* 0x000ff60001741670 */
[----:B------:R-:W-:Y:S02]  /*29c0*/  @!UPT UIADD3 URZ, URZ, URZ, URZ ;  /* 0x0000003f3f3ff290 */ /* 0x000fe4000fffe03f */
[----:B------:R-:W-:Y:S04]  /*29d0*/  @!P2 IADD3 R26, P4, R102, UR48, RZ ;  /* 0x00000030661aac10 */ /* 0x000fe8000ff9e0ff */
[----:B------:R-:W-:Y:S02]  /*29e0*/  @!P2 IADD3.X R27, R103, UR42, RZ, P4, !PT ;  /* 0x0000002a671bac10 */ /* 0x000fe4000a7fe4ff */
[----:B-1----:R-:W-:Y:S05]  /*29f0*/  @!P2 IADD3 R24, P5, R100, R138, RZ ;  /* 0x0000008a6418a210 */ /* 0x002fea0007fbe0ff */
[----:B------:R-:W-:Y:S01]  /*2a00*/  @!P2 IMAD.X R25, R101, 0x1, R91, P5 ;  /* 0x000000016519a824 */ /* 0x000fe200028e065b */
[----:B--2---:R1:W-:Y:S01]  /*2a10*/  @!P3 STG.E.128 desc[UR6][R28.64], R16 ;  /* 0x000000101c00b986 */ /* 0x0043e2000c101d06 */
[C---:B------:R-:W-:Y:S03]  /*2a20*/  ISETP.GE.OR P3, PT, R115.reuse, R143, P1 ;  /* 0x0000008f7300720c */ /* 0x040fe60000f66670 */
[----:B------:R-:W2:Y:S01]  /*2a30*/  @!P2 LDG.E.128 R4, desc[UR6][R26.64] ;  /* 0x000000061a04a981 */ /* 0x000ea2000c1e1d00 */
        /* <DEDUP_REMOVED lines=17> */
[----:B------:R2:W3:Y:S01]  /*2b50*/  @!P2 LDG.E.128 R16, desc[UR6][R26.64] ;  /* 0x000000061a10a981 */ /* 0x0004e2000c1e1d00 */
[----:B------:R-:W-:Y:S11]  /*2b60*/  ISETP.LT.OR P3, PT, R113, R141, P3 ;  /* 0x0000008d7100720c */ /* 0x000ff60001f61670 */
[----:B------:R-:W-:Y:S02]  /*2b70*/  @!UPT UIADD3 URZ, URZ, URZ, URZ ;  /* 0x0000003f3f3ff290 */ /* 0x000fe4000fffe03f */
[----:B------:R-:W-:Y:S04]  /*2b80*/  @!P3 IADD3 R2, P4, R102, UR40, RZ ;  /* 0x000000286602bc10 */ /* 0x000fe8000ff9e0ff */
[----:B------:R-:W-:Y:S02]  /*2b90*/  @!P3 IADD3.X R3, R103, UR38, RZ, P4, !PT ;  /* 0x000000266703bc10 */ /* 0x000fe4000a7fe4ff */
[----:B--2---:R-:W-:Y:S05]  /*2ba0*/  @!P3 IADD3 R26, P5, R100, R134, RZ ;  /* 0x00000086641ab210 */ /* 0x004fea0007fbe0ff */
[----:B------:R-:W-:Y:S01]  /*2bb0*/  @!P3 IMAD.X R27, R101, 0x1, R95, P5 ;  /* 0x00000001651bb824 */ /* 0x000fe200028e065f */
[----:B---3--:R2:W-:Y:S01]  /*2bc0*/  @!P2 STG.E.128 desc[UR6][R24.64], R16 ;  /* 0x000000101800a986 */ /* 0x0085e2000c101d06 */
[C---:B------:R-:W-:Y:S03]  /*2bd0*/  ISETP.GE.OR P2, PT, R112.reuse, R143, P1 ;  /* 0x0000008f7000720c */ /* 0x040fe60000f46670 */
[----:B------:R-:W3:Y:S01]  /*2be0*/  @!P3 LDG.E.128 R4, desc[UR6][R2.64] ;  /* 0x000000060204b981 */ /* 0x000ee2000c1e1d00 */
[----:B------:R-:W-:Y:S11]  /*2bf0*/  ISETP.LT.OR P2, PT, R112, R141, P2 ;  /* 0x0000008d7000720c */ /* 0x000ff60001741670 */
[----:B------:R-:W-:Y:S02]  /*2c00*/  @!UPT UIADD3 URZ, URZ, URZ, URZ ;  /* 0x0000003f3f3ff290 */ /* 0x000fe4000fffe03f */
[----:B-1----:R-:W-:Y:S04]  /*2c10*/  @!P2 IADD3 R28, P4, R102, UR50, RZ ;  /* 0x00000032661cac10 */ /* 0x002fe8000ff9e0ff */
[----:B------:R-:W-:Y:S01]  /*2c20*/  @!P2 IADD3.X R29, R103, UR57, RZ, P4, !PT ;  /* 0x00000039671dac10 */ /* 0x000fe2000a7fe4ff */
[----:B---3--:R2:W-:Y:S01]  /*2c30*/  @!P3 STG.E.128 desc[UR6][R26.64], R4 ;  /* 0x000000041a00b986 */ /* 0x0085e2000c101d06 */
[----:B------:R-:W-:Y:S03]  /*2c40*/  @!P2 IADD3 R30, P3, R100, R132, RZ ;  /* 0x00000084641ea210 */ /* 0x000fe60007f7e0ff */
[----:B------:R-:W3:Y:S02]  /*2c50*/  @!P2 LDG.E.128 R20, desc[UR6][R28.64] ;  /* 0x000000061c14a981 */ /* 0x000ee4000c1e1d00 */
[----:B------:R-:W-:Y:S01]  /*2c60*/  @!P2 IMAD.X R31, R101, 0x1, R96, P3 ;  /* 0x00000001651fa824 */ /* 0x000fe200018e0660 */
[----:B------:R-:W-:Y:S04]  /*2c70*/  ISETP.NE.AND P3, PT, RZ, UR4, PT ;  /* 0x00000004ff007c0c */ /* 0x000fe8000bf65270 */
[----:B---3--:R2:W-:Y:S01]  /*2c80*/  @!P2 STG.E.128 desc[UR6][R30.64], R20 ;  /* 0x000000141e00a986 */ /* 0x0085e2000c101d06 */
[C---:B------:R-:W-:Y:S04]  /*2c90*/  LEA R102, P2, R84.reuse, R102, 0x1 ;  /* 0x0000006654667211 */ /* 0x040fe800078408ff */
[----:B------:R-:W-:Y:S04]  /*2ca0*/  LEA.HI.X.SX32 R103, R84, R103, 0x1, P2 ;  /* 0x0000006754677211 */ /* 0x000fe800010f0eff */
[----:B------:R-:W-:Y:S05]  /*2cb0*/  @!P3 BRA `(.L_x_2149) ;  /* 0x000000500078b947 */ /* 0x000fea0003800000 */
[----:B------:R-:W-:Y:S11]  /*2cc0*/  ISETP.NE.AND P2, PT, RZ, UR53, PT ;  /* 0x00000035ff007c0c */ /* 0x000ff6000bf45270 */
[----:B------:R-:W-:Y:S02]  /*2cd0*/  @!UPT UIADD3 URZ, URZ, URZ, URZ ;  /* 0x0000003f3f3ff290 */ /* 0x000fe4000fffe03f */
[----:B------:R-:W-:Y:S05]  /*2ce0*/  @!P2 BRA `(.L_x_2150) ;  /* 0x0000001c00f8a947 */ /* 0x000fea0003800000 */
[-C--:B------:R-:W-:Y:S01]  /*2cf0*/  ISETP.GE.OR P3, PT, R68, R143.reuse, P1 ;  /* 0x0000008f4400720c */ /* 0x080fe20000f66670 */
[----:B------:R-:W1:Y:S01]  /*2d00*/  LDC R33, c[0x0][0x2e0] ;  /* 0x0000b800ff217b82 */ /* 0x000e620000000800 */
        /* <DEDUP_REMOVED lines=8> */
[----:B------:R-:W-:Y:S01]  /*2d90*/  ISETP.GE.AND P0, PT, R148, UR4, PT ;  /* 0x0000000494007c0c */ /* 0x000fe2000bf06270 */
[----:B--2---:R-:W2:Y:S01]  /*2da0*/  LDG.E.128 R16, desc[UR6][R104.64] ;  /* 0x0000000668107981 */ /* 0x004ea2000c1e1d00 */
[----:B------:R-:W-:Y:S11]  /*2db0*/  IMAD.MOV.U32 R99, RZ, RZ, R97 ;  /* 0x000000ffff637224 */ /* 0x000ff600078e0061 */
[----:B------:R-:W-:Y:S01]  /*2dc0*/  @!P0 MOV R46, R48 ;  /* 0x00000030002e8202 */ /* 0x000fe20000000f00 */
[----:B------:R-:W3:Y:S06]  /*2dd0*/  @!P0 LDG.E.64 R6, desc[UR6][R10.64] ;  /* 0x000000060a068981 */ /* 0x000eec000c1e1b00 */
[----:B------:R-:W4:Y:S01]  /*2de0*/  @!P0 LDG.E.64 R24, desc[UR6][R46.64] ;  /* 0x000000062e188981 */ /* 0x000f22000c1e1b00 */
[C---:B--2---:R-:W-:Y:S01]  /*2df0*/  @!P0 LOP3.LUT R21, R16.reuse, 0xffff0000, RZ, 0xc0, !PT ;  /* 0xffff000010158812 */ /* 0x044fe200078ec0ff */
[----:B------:R-:W-:Y:S01]  /*2e00*/  @!P0 IMAD.U32 R15, R16, 0x10000, RZ ;  /* 0x00010000100f8824 */ /* 0x000fe200078e00ff */
[C---:B---3--:R-:W-:Y:S01]  /*2e10*/  @!P0 LOP3.LUT R8, R6.reuse, 0xffff0000, RZ, 0xc0, !PT ;  /* 0xffff000006088812 */ /* 0x048fe200078ec0ff */
[----:B------:R-:W-:Y:S02]  /*2e20*/  @!P0 IMAD.U32 R20, R6, 0x10000, RZ ;  /* 0x0001000006148824 */ /* 0x000fe400078e00ff */
[----:B------:R-:W-:Y:S02]  /*2e30*/  @!P0 IMAD.U32 R6, R19, 0x10000, RZ ;  /* 0x0001000013068824 */ /* 0x000fe400078e00ff */
[-C--:B------:R-:W-:Y:S01]  /*2e40*/  @!P0 FMUL.FTZ R29, R21, R20.reuse ;  /* 0x00000014151d8220 */ /* 0x080fe20000410000 */
[----:B----4-:R-:W-:Y:S01]  /*2e50*/  @!P0 SHF.L.U32 R22, R24, 0x10, RZ ;  /* 0x0000001018168819 */ /* 0x010fe200000006ff */
[----:B------:R-:W-:Y:S01]  /*2e60*/  @!P0 FMUL.FTZ R0, R15, R20 ;  /* 0x000000140f008220 */ /* 0x000fe20000410000 */
[----:B------:R-:W-:Y:S01]  /*2e70*/  @!P0 SHF.L.U32 R23, R25, 0x10, RZ ;  /* 0x0000001019178819 */ /* 0x000fe200000006ff */
[----:B------:R-:W-:Y:S01]  /*2e80*/  @!P0 IMAD.U32 R5, R7, 0x10000, RZ ;  /* 0x0001000007058824 */ /* 0x000fe200078e00ff */
[----:B------:R-:W-:Y:S01]  /*2e90*/  @!P0 LOP3.LUT R27, R25, 0xffff0000, RZ, 0xc0, !PT ;  /* 0xffff0000191b8812 */ /* 0x000fe200078ec0ff */
[-C--:B------:R-:W-:Y:S01]  /*2ea0*/  @!P0 FFMA.FTZ R29, R15, R22.reuse, -R29 ;  /* 0x000000160f1d8223 */ /* 0x080fe2000001081d */
[----:B------:R-:W-:Y:S01]  /*2eb0*/  @!P0 SHF.L.U32 R15, R17, 0x10, RZ ;  /* 0x00000010110f8819 */ /* 0x000fe200000006ff */
[----:B------:R-:W-:Y:S01]  /*2ec0*/  @!P0 FFMA.FTZ R0, R21, R22, R0 ;  /* 0x0000001615008223 */ /* 0x000fe20000010000 */
[----:B------:R-:W-:Y:S02]  /*2ed0*/  @!P0 SHF.L.U32 R20, R18, 0x10, RZ ;  /* 0x0000001012148819 */ /* 0x000fe400000006ff */
[----:B------:R-:W-:Y:S01]  /*2ee0*/  @!P0 LOP3.LUT R7, R7, 0xffff0000, RZ, 0xc0, !PT ;  /* 0xffff000007078812 */ /* 0x000fe200078ec0ff */
[-C--:B------:R-:W-:Y:S01]  /*2ef0*/  @!P0 FMUL.FTZ R2, R15, R8.reuse ;  /* 0x000000080f028220 */ /* 0x080fe20000410000 */
[----:B------:R-:W-:Y:S01]  /*2f00*/  @!P0 LOP3.LUT R21, R17, 0xffff0000, RZ, 0xc0, !PT ;  /* 0xffff000011158812 */ /* 0x000fe200078ec0ff */
[----:B------:R-:W-:Y:S01]  /*2f10*/  @!P0 FMUL.FTZ R3, R20, R5 ;  /* 0x0000000514038220 */ /* 0x000fe20000410000 */
[----:B------:R-:W-:Y:S01]  /*2f20*/  @!P0 LOP3.LUT R22, R18, 0xffff0000, RZ, 0xc0, !PT ;  /* 0xffff000012168812 */ /* 0x000fe200078ec0ff */
[----:B------:R-:W-:Y:S01]  /*2f30*/  @!P0 FMUL.FTZ R4, R6, R7 ;  /* 0x0000000706048220 */ /* 0x000fe20000410000 */
[----:B------:R-:W-:Y:S01]  /*2f40*/  @!P0 LOP3.LUT R25, R19, 0xffff0000, RZ, 0xc0, !PT ;  /* 0xffff000013198812 */ /* 0x000fe200078ec0ff */
[----:B------:R-:W-:Y:S01]  /*2f50*/  @!P0 FMUL.FTZ R31, R21, R8 ;  /* 0x00000008151f8220 */ /* 0x000fe20000410000 */
[----:B------:R-:W-:Y:S01]  /*2f60*/  @!P0 LOP3.LUT R24, R24, 0xffff0000, RZ, 0xc0, !PT ;  /* 0xffff000018188812 */ /* 0x000fe200078ec0ff */
[----:B------:R-:W-:Y:S01]  /*2f70*/  @!P0 FMUL.FTZ R26, R22, R5 ;  /* 0x00000005161a8220 */ /* 0x000fe20000410000 */
[----:B------:R-:W-:Y:S01]  /*2f80*/  @!P0 F2FP.BF16.F32.PACK_AB R29, R0, R29 ;  /* 0x0000001d001d823e */ /* 0x000fe200000010ff */
[----:B------:R-:W-:Y:S02]  /*2f90*/  @!P0 FMUL.FTZ R35, R25, R7 ;  /* 0x0000000719238220 */ /* 0x000fe40000410000 */
[-C--:B------:R-:W-:Y:S01]  /*2fa0*/  @!P0 FFMA.FTZ R2, R21, R24.reuse, R2 ;  /* 0x0000001815028223 */ /* 0x080fe20000010002 */
[----:B------:R-:W-:Y:S01]  /*2fb0*/  @!P0 MOV R16, R29 ;  /* 0x0000001d00108202 */ /* 0x000fe20000000f00 */
[-C--:B------:R-:W-:Y:S01]  /*2fc0*/  @!P0 FFMA.FTZ R3, R22, R23.reuse, R3 ;  /* 0x0000001716038223 */ /* 0x080fe20000010003 */
[----:B------:R-:W-:Y:S01]  /*2fd0*/  @!P0 FFMA.FTZ R31, R15, R24, -R31 ;  /* 0x000000180f1f8223 */ /* 0x000fe2000001081f */
[----:B------:R-:W-:Y:S01]  /*2fe0*/  @!P0 FFMA.FTZ R26, R20, R23, -R26 ;  /* 0x00000017141a8223 */ /* 0x000fe2000001081a */
[-C--:B------:R-:W-:Y:S01]  /*2ff0*/  @!P0 FFMA.FTZ R35, R6, R27.reuse, -R35 ;  /* 0x0000001b06238223 */ /* 0x080fe20000010823 */
[----:B------:R-:W-:Y:S02]  /*3000*/  @!P0 FFMA.FTZ R4, R25, R27, R4 ;  /* 0x0000001b19048223 */ /* 0x000fe40000010004 */
[----:B------:R-:W-:Y:S02]  /*3010*/  @!P0 F2FP.BF16.F32.PACK_AB R28, R2, R31 ;  /* 0x0000001f021c823e */ /* 0x000fe400000010ff */
[----:B------:R-:W-:Y:S02]  /*3020*/  @!P0 F2FP.BF16.F32.PACK_AB R26, R3, R26 ;  /* 0x0000001a031a823e */ /* 0x000fe400000010ff */
[----:B------:R-:W-:Y:S02]  /*3030*/  @!P0 F2FP.BF16.F32.PACK_AB R35, R4, R35 ;  /* 0x000000230423823e */ /* 0x000fe400000010ff */
[----:B------:R-:W-:Y:S02]  /*3040*/  @!P0 MOV R17, R28 ;  /* 0x0000001c00118202 */ /* 0x000fe40000000f00 */
[----:B------:R-:W-:Y:S02]  /*3050*/  @!P0 MOV R18, R26 ;  /* 0x0000001a00128202 */ /* 0x000fe40000000f00 */
[----:B------:R-:W-:Y:S05]  /*3060*/  @!P0 MOV R19, R35 ;  /* 0x0000002300138202 */ /* 0x000fea0000000f00 */
[----:B------:R3:W-:Y:S02]  /*3070*/  STG.E.128 desc[UR6][R98.64], R16 ;  /* 0x0000001062007986 */ /* 0x0007e4000c101d06 */
.L_x_2152:
[----:B------:R-:W-:Y:S05]  /*3080*/  BSYNC B0 ;  /* 0x0000000000007941 */ /* 0x000fea0003800000 */
.L_x_2151:
[----:B------:R-:W-:Y:S04]  /*3090*/  BSSY B0, `(.L_x_2153) ;  /* 0x000003c000007945 */ /* 0x000fe80003800000 */
[----:B------:R-:W-:Y:S05]  /*30a0*/  @P3 BRA `(.L_x_2154) ;  /* 0x0000000000e83947 */ /* 0x000fea0003800000 */
[----:B------:R-:W-:Y:S01]  /*30b0*/  ISETP.GE.AND P0, PT, R148, UR4, PT ;  /* 0x0000000494007c0c */ /* 0x000fe2000bf06270 */
[----:B------:R-:W-:Y:S01]  /*30c0*/  IMAD.U32 R34, RZ, RZ, UR19 ;  /* 0x00000013ff227e24 */ /* 0x000fe2000f8e00ff */
[C---:B------:R-:W-:Y:S02]  /*30d0*/  LEA R36, P3, R111.reuse, R104, 0x1 ;  /* 0x000000686f247211 */ /* 0x040fe400078608ff */
[----:B------:R-:W-:Y:S02]  /*30e0*/  MOV R41, UR19 ;  /* 0x0000001300297c02 */ /* 0x000fe40008000f00 */
[----:B------:R-:W-:Y:S02]  /*30f0*/  LEA.HI.X R37, R111, R105, R110, 0x1, P3 ;  /* 0x000000696f257211 */ /* 0x000fe400018f0c6e */
[----:B------:R-:W-:Y:S03]  /*3100*/  MOV R32, UR18 ;  /* 0x0000001200207c02 */ /* 0x000fe60008000f00 */
[----:B--23--:R-:W2:Y:S02]  /*3110*/  LDG.E.128 R16, desc[UR6][R36.64] ;  /* 0x0000000624107981 */ /* 0x00cea4000c1e1d00 */
[C---:B------:R-:W-:Y:S01]  /*3120*/  @!P0 SHF.L.U64.HI R28, R82.reuse, 0x1, R81 ;  /* 0x00000001521c8819 */ /* 0x040fe20000010251 */
[----:B------:R-:W-:Y:S05]  /*3130*/  @!P0 IMAD.SHL.U32 R35, R82, 0x2, RZ ;  /* 0x0000000252238824 */ /* 0x000fea00078e00ff */
[C---:B------:R-:W-:Y:S02]  /*3140*/  @!P0 IADD3 R20, P3, R35.reuse, R10, RZ ;  /* 0x0000000a23148210 */ /* 0x040fe40007f7e0ff */
[----:B------:R-:W-:Y:S02]  /*3150*/  @!P0 IADD3 R26, P6, R35, R48, RZ ;  /* 0x00000030231a8210 */ /* 0x000fe40007fde0ff */
[C---:B------:R-:W-:Y:S02]  /*3160*/  @!P0 IADD3.X R21, R28.reuse, R11, RZ, P3, !PT ;  /* 0x0000000b1c158210 */ /* 0x040fe40001ffe4ff */
[----:B------:R-:W-:Y:S01]  /*3170*/  LEA R40, P3, R41, R98, 0x1 ;  /* 0x0000006229287211 */ /* 0x000fe200078608ff */
[----:B------:R-:W-:Y:S02]  /*3180*/  @!P0 IMAD.X R27, R28, 0x1, R47, P6 ;  /* 0x000000011c1b8824 */ /* 0x000fe400030e062f */
[----:B------:R-:W3:Y:S01]  /*3190*/  @!P0 LDG.E.64 R6, desc[UR6][R20.64] ;  /* 0x0000000614068981 */ /* 0x000ee2000c1e1b00 */
[----:B------:R-:W-:Y:S05]  /*31a0*/  LEA.HI.X R41, R34, R97, R32, 0x1, P3 ;  /* 0x0000006122297211 */ /* 0x000fea00018f0c20 */
[----:B------:R4:W5:Y:S01]  /*31b0*/  @!P0 LDG.E.64 R30, desc[UR6][R26.64] ;  /* 0x000000061a1e8981 */ /* 0x000962000c1e1b00 */
[C---:B--2---:R-:W-:Y:S01]  /*31c0*/  @!P0 LOP3.LUT R23, R16.reuse, 0xffff0000, RZ, 0xc0, !PT ;  /* 0xffff000010178812 */ /* 0x044fe200078ec0ff */
[----:B------:R-:W-:Y:S01]  /*31d0*/  @!P0 IMAD.U32 R8, R16, 0x10000, RZ ;  /* 0x0001000010088824 */ /* 0x000fe200078e00ff */
[----:B----4-:R-:W-:Y:S02]  /*31e0*/  @!P0 LOP3.LUT R27, R17, 0xffff0000, RZ, 0xc0, !PT ;  /* 0xffff0000111b8812 */ /* 0x010fe400078ec0ff */
[----:B------:R-:W-:Y:S02]  /*31f0*/  @!P0 LOP3.LUT R24, R18, 0xffff0000, RZ, 0xc0, !PT ;  /* 0xffff000012188812 */ /* 0x000fe400078ec0ff */
[C---:B---3--:R-:W-:Y:S02]  /*3200*/  @!P0 SHF.L.U32 R15, R6.reuse, 0x10, RZ ;  /* 0x00000010060f8819 */ /* 0x048fe400000006ff */
[----:B------:R-:W-:Y:S02]  /*3210*/  @!P0 LOP3.LUT R6, R6, 0xffff0000, RZ, 0xc0, !PT ;  /* 0xffff000006068812 */ /* 0x000fe400078ec0ff */
[----:B------:R-:W-:Y:S01]  /*3220*/  @!P0 SHF.L.U32 R5, R7, 0x10, RZ ;  /* 0x0000001007058819 */ /* 0x000fe200000006ff */
[-C--:B------:R-:W-:Y:S01]  /*3230*/  @!P0 FMUL.FTZ R35, R23, R15.reuse ;  /* 0x0000000f17238220 */ /* 0x080fe20000410000 */
[----:B------:R-:W-:Y:S01]  /*3240*/  @!P0 LOP3.LUT R7, R7, 0xffff0000, RZ, 0xc0, !PT ;  /* 0xffff000007078812 */ /* 0x000fe200078ec0ff */
[C---:B-----5:R-:W-:Y:S01]  /*3250*/  @!P0 IMAD.U32 R25, R30.reuse, 0x10000, RZ ;  /* 0x000100001e198824 */ /* 0x060fe200078e00ff */
[----:B------:R-:W-:Y:S01]  /*3260*/  @!P0 LOP3.LUT R22, R30, 0xffff0000, RZ, 0xc0, !PT ;  /* 0xffff00001e168812 */ /* 0x000fe200078ec0ff */
[C---:B------:R-:W-:Y:S01]  /*3270*/  @!P0 FMUL.FTZ R0, R8.reuse, R15 ;  /* 0x0000000f08008220 */ /* 0x040fe20000410000 */
[----:B------:R-:W-:Y:S02]  /*3280*/  @!P0 IMAD.U32 R15, R17, 0x10000, RZ ;  /* 0x00010000110f8824 */ /* 0x000fe400078e00ff */
[-C--:B------:R-:W-:Y:S01]  /*3290*/  @!P0 FFMA.FTZ R35, R8, R25.reuse, -R35 ;  /* 0x0000001908238223 */ /* 0x080fe20000010823 */
[----:B------:R-:W-:Y:S01]  /*32a0*/  @!P0 SHF.L.U32 R8, R18, 0x10, RZ ;  /* 0x0000001012088819 */ /* 0x000fe200000006ff */
[----:B------:R-:W-:Y:S01]  /*32b0*/  @!P0 FFMA.FTZ R0, R23, R25, R0 ;  /* 0x0000001917008223 */ /* 0x000fe20000010000 */
[----:B------:R-:W-:Y:S01]  /*32c0*/  @!P0 LOP3.LUT R23, R19, 0xffff0000, RZ, 0xc0, !PT ;  /* 0xffff000013178812 */ /* 0x000fe200078ec0ff */
[-C--:B------:R-:W-:Y:S01]  /*32d0*/  @!P0 FMUL.FTZ R37, R27, R6.reuse ;  /* 0x000000061b258220 */ /* 0x080fe20000410000 */
[----:B------:R-:W-:Y:S01]  /*32e0*/  @!P0 FMUL.FTZ R2, R15, R6 ;  /* 0x000000060f028220 */ /* 0x000fe20000410000 */
[----:B------:R-:W-:Y:S01]  /*32f0*/  @!P0 IMAD.U32 R6, R19, 0x10000, RZ ;  /* 0x0001000013068824 */ /* 0x000fe200078e00ff */
[----:B------:R-:W-:Y:S01]  /*3300*/  @!P0 F2FP.BF16.F32.PACK_AB R35, R0, R35 ;  /* 0x000000230023823e */ /* 0x000fe200000010ff */
[C---:B------:R-:W-:Y:S01]  /*3310*/  @!P0 IMAD.U32 R29, R31.reuse, 0x10000, RZ ;  /* 0x000100001f1d8824 */ /* 0x040fe200078e00ff */
[----:B------:R-:W-:Y:S01]  /*3320*/  @!P0 LOP3.LUT R31, R31, 0xffff0000, RZ, 0xc0, !PT ;  /* 0xffff00001f1f8812 */ /* 0x000fe200078ec0ff */
[-C--:B------:R-:W-:Y:S01]  /*3330*/  @!P0 FFMA.FTZ R2, R27, R22.reuse, R2 ;  /* 0x000000161b028223 */ /* 0x080fe20000010002 */
[-C--:B------:R-:W-:Y:S01]  /*3340*/  @!P0 FMUL.FTZ R28, R24, R5.reuse ;  /* 0x00000005181c8220 */ /* 0x080fe20000410000 */
[----:B------:R-:W-:Y:S01]  /*3350*/  @!P0 FMUL.FTZ R3, R8, R5 ;  /* 0x0000000508038220 */ /* 0x000fe20000410000 */
[-C--:B------:R-:W-:Y:S01]  /*3360*/  @!P0 FMUL.FTZ R39, R23, R7.reuse ;  /* 0x0000000717278220 */ /* 0x080fe20000410000 */
[----:B------:R-:W-:Y:S01]  /*3370*/  @!P0 FMUL.FTZ R4, R6, R7 ;  /* 0x0000000706048220 */ /* 0x000fe20000410000 */
        /* <DEDUP_REMOVED lines=13> */
.L_x_2154:
[----:B------:R-:W-:Y:S05]  /*3450*/  BSYNC B0 ;  /* 0x0000000000007941 */ /* 0x000fea0003800000 */
.L_x_2153:
[----:B------:R-:W-:Y:S01]  /*3460*/  ISETP.GE.OR P3, PT, R114, R143, P1 ;  /* 0x0000008f7200720c */ /* 0x000fe20000f66670 */
[----:B------:R-:W-:Y:S04]  /*3470*/  BSSY B0, `(.L_x_2155) ;  /* 0x000003c000007945 */ /* 0x000fe80003800000 */
[----:B------:R-:W-:Y:S08]  /*3480*/  @P2 BRA `(.L_x_2156) ;  /* 0x0000000000e82947 */ /* 0x000ff00003800000 */
[----:B------:R-:W-:Y:S01]  /*3490*/  ISETP.GE.AND P0, PT, R148, UR4, PT ;  /* 0x0000000494007c0c */ /* 0x000fe2000bf06270 */
[----:B----4-:R-:W-:Y:S01]  /*34a0*/  IMAD.U32 R41, RZ, RZ, UR31 ;  /* 0x0000001fff297e24 */ /* 0x010fe2000f8e00ff */
        /* <DEDUP_REMOVED lines=9> */
[----:B------:R-:W-:Y:S02]  /*3540*/  @!P0 IADD3.X R21, R28, R11, RZ, P2, !PT ;  /* 0x0000000b1c158210 */ /* 0x000fe400017fe4ff */
        /* <DEDUP_REMOVED lines=46> */
.L_x_2156:
[----:B------:R-:W-:Y:S05]  /*3830*/  BSYNC B0 ;  /* 0x0000000000007941 */ /* 0x000fea0003800000 */
.L_x_2155:
[----:B------:R-:W-:Y:S01]  /*3840*/  ISETP.LT.OR P0, PT, R116, R141, P5 ;  /* 0x0000008d7400720c */ /* 0x000fe20002f01670 */
[----:B------:R-:W-:Y:S01]  /*3850*/  BSSY B0, `(.L_x_2157) ;  /* 0x0000047000007945 */ /* 0x000fe20003800000 */
[-C--:B------:R-:W-:Y:S01]  /*3860*/  ISETP.GE.OR P2, PT, R113, R143.reuse, P1 ;  /* 0x0000008f7100720c */ /* 0x080fe20000f46670 */
[----:B-1----:R-:W-:Y:S01]  /*3870*/  IMAD.U32 R33, R33, -0x80, RZ ;  /* 0xffffff8021217824 */ /* 0x002fe200078e00ff */
        /* <DEDUP_REMOVED lines=9> */
[----:B--2---:R-:W1:Y:S01]  /*3910*/  LDC.64 R30, c[0x0][0x338] ;  /* 0x0000ce00ff1e7b82 */ /* 0x004e620000000a00 */
[----:B---3--:R-:W-:Y:S11]  /*3920*/  IMAD.MOV.U32 R99, RZ, RZ, R97 ;  /* 0x000000ffff637224 */ /* 0x008ff600078e0061 */
[C---:B------:R-:W-:Y:S02]  /*3930*/  @!P0 SHF.L.U32 R35, R78.reuse, 0x1, RZ ;  /* 0x000000014e238819 */ /* 0x040fe400000006ff */
[----:B------:R-:W-:Y:S02]  /*3940*/  @!P0 SHF.L.U64.HI R26, R78, 0x1, R77 ;  /* 0x000000014e1a8819 */ /* 0x000fe4000001024d */
[C---:B------:R-:W-:Y:S02]  /*3950*/  @!P0 IADD3 R6, P5, R35.reuse, R10, RZ ;  /* 0x0000000a23068210 */ /* 0x040fe40007fbe0ff */
[----:B------:R-:W-:Y:S03]  /*3960*/  @!P0 IADD3 R28, P6, R35, R48, RZ ;  /* 0x00000030231c8210 */ /* 0x000fe60007fde0ff */
[C---:B------:R-:W-:Y:S01]  /*3970*/  @!P0 IMAD.X R7, R26.reuse, 0x1, R11, P5 ;  /* 0x000000011a078824 */ /* 0x040fe200028e060b */
[----:B------:R-:W-:Y:S01]  /*3980*/  @!P0 IADD3.X R29, R26, R47, RZ, P6, !PT ;  /* 0x0000002f1a1d8210 */ /* 0x000fe200037fe4ff */
[----:B-1----:R-:W-:Y:S04]  /*3990*/  IMAD.WIDE.U32 R36, R30, 0xc0, R104 ;  /* 0x000000c01e247825 */ /* 0x002fe800078e0068 */
[----:B------:R-:W2:Y:S01]  /*39a0*/  @!P0 LDG.E.64 R6, desc[UR6][R6.64] ;  /* 0x0000000606068981 */ /* 0x000ea2000c1e1b00 */
[----:B------:R-:W-:Y:S04]  /*39b0*/  IMAD R31, R31, 0xc0, RZ ;  /* 0x000000c01f1f7824 */ /* 0x000fe800078e02ff */
[----:B------:R-:W-:Y:S01]  /*39c0*/  IMAD.IADD R37, R37, 0x1, R31 ;  /* 0x0000000125257824 */ /* 0x000fe200078e021f */
[----:B------:R-:W3:Y:S01]  /*39d0*/  @!P0 LDG.E.64 R24, desc[UR6][R28.64] ;  /* 0x000000061c188981 */ /* 0x000ee2000c1e1b00 */
[----:B------:R-:W1:Y:S05]  /*39e0*/  LDC.64 R30, c[0x0][0x248] ;  /* 0x00009200ff1e7b82 */ /* 0x000e6a0000000a00 */
[----:B----4-:R-:W4:Y:S01]  /*39f0*/  LDG.E.128 R16, desc[UR6][R36.64] ;  /* 0x0000000624107981 */ /* 0x010f22000c1e1d00 */
[----:B-1----:R-:W-:Y:S04]  /*3a00*/  IMAD.WIDE.U32 R40, R30, 0xc0, R98 ;  /* 0x000000c01e287825 */ /* 0x002fe800078e0062 */
[----:B------:R-:W-:Y:S05]  /*3a10*/  IMAD R31, R31, 0xc0, RZ ;  /* 0x000000c01f1f7824 */ /* 0x000fea00078e02ff */
[----:B------:R-:W-:Y:S02]  /*3a20*/  IADD3 R41, R41, R31, RZ ;  /* 0x0000001f29297210 */ /* 0x000fe40007ffe0ff */
[C---:B--2---:R-:W-:Y:S02]  /*3a30*/  @!P0 SHF.L.U32 R20, R6.reuse, 0x10, RZ ;  /* 0x0000001006148819 */ /* 0x044fe400000006ff */
[----:B------:R-:W-:Y:S02]  /*3a40*/  @!P0 LOP3.LUT R8, R6, 0xffff0000, RZ, 0xc0, !PT ;  /* 0xffff000006088812 */ /* 0x000fe400078ec0ff */
[----:B------:R-:W-:Y:S02]  /*3a50*/  @!P0 SHF.L.U32 R5, R7, 0x10, RZ ;  /* 0x0000001007058819 */ /* 0x000fe400000006ff */
[----:B---3--:R-:W-:Y:S01]  /*3a60*/  @!P0 LOP3.LUT R27, R25, 0xffff0000, RZ, 0xc0, !PT ;  /* 0xffff0000191b8812 */ /* 0x008fe200078ec0ff */
[C---:B------:R-:W-:Y:S01]  /*3a70*/  @!P0 IMAD.U32 R22, R24.reuse, 0x10000, RZ ;  /* 0x0001000018168824 */ /* 0x040fe200078e00ff */
[----:B------:R-:W-:Y:S01]  /*3a80*/  @!P0 LOP3.LUT R7, R7, 0xffff0000, RZ, 0xc0, !PT ;  /* 0xffff000007078812 */ /* 0x000fe200078ec0ff */
[----:B------:R-:W-:Y:S01]  /*3a90*/  @!P0 IMAD.U32 R23, R25, 0x10000, RZ ;  /* 0x0001000019178824 */ /* 0x000fe200078e00ff */
[----:B------:R-:W-:Y:S02]  /*3aa0*/  @!P0 LOP3.LUT R24, R24, 0xffff0000, RZ, 0xc0, !PT ;  /* 0xffff000018188812 */ /* 0x000fe400078ec0ff */
[C---:B----4-:R-:W-:Y:S02]  /*3ab0*/  @!P0 LOP3.LUT R21, R16.reuse, 0xffff0000, RZ, 0xc0, !PT ;  /* 0xffff000010158812 */ /* 0x050fe400078ec0ff */
[----:B------:R-:W-:Y:S02]  /*3ac0*/  @!P0 SHF.L.U32 R15, R16, 0x10, RZ ;  /* 0x00000010100f8819 */ /* 0x000fe400000006ff */
[----:B------:R-:W-:Y:S01]  /*3ad0*/  @!P0 LOP3.LUT R25, R19, 0xffff0000, RZ, 0xc0, !PT ;  /* 0xffff000013198812 */ /* 0x000fe200078ec0ff */
[-C--:B------:R-:W-:Y:S01]  /*3ae0*/  @!P0 FMUL.FTZ R35, R21, R20.reuse ;  /* 0x0000001415238220 */ /* 0x080fe20000410000 */
[----:B------:R-:W-:Y:S01]  /*3af0*/  @!P0 SHF.L.U32 R6, R19, 0x10, RZ ;  /* 0x0000001013068819 */ /* 0x000fe200000006ff */
[C---:B------:R-:W-:Y:S01]  /*3b00*/  @!P0 FMUL.FTZ R0, R15.reuse, R20 ;  /* 0x000000140f008220 */ /* 0x040fe20000410000 */
[----:B------:R-:W-:Y:S01]  /*3b10*/  @!P0 SHF.L.U32 R20, R18, 0x10, RZ ;  /* 0x0000001012148819 */ /* 0x000fe200000006ff */
[-C--:B------:R-:W-:Y:S01]  /*3b20*/  @!P0 FFMA.FTZ R35, R15, R22.reuse, -R35 ;  /* 0x000000160f238223 */ /* 0x080fe20000010823 */
[----:B------:R-:W-:Y:S02]  /*3b30*/  @!P0 IMAD.U32 R15, R17, 0x10000, RZ ;  /* 0x00010000110f8824 */ /* 0x000fe400078e00ff */
[----:B------:R-:W-:Y:S01]  /*3b40*/  @!P0 FFMA.FTZ R0, R21, R22, R0 ;  /* 0x0000001615008223 */ /* 0x000fe20000010000 */
[----:B------:R-:W-:Y:S01]  /*3b50*/  @!P0 LOP3.LUT R21, R17, 0xffff0000, RZ, 0xc0, !PT ;  /* 0xffff000011158812 */ /* 0x000fe200078ec0ff */
[----:B------:R-:W-:Y:S01]  /*3b60*/  @!P0 FMUL.FTZ R3, R20, R5 ;  /* 0x0000000514038220 */ /* 0x000fe20000410000 */
[----:B------:R-:W-:Y:S01]  /*3b70*/  @!P0 LOP3.LUT R22, R18, 0xffff0000, RZ, 0xc0, !PT ;  /* 0xffff000012168812 */ /* 0x000fe200078ec0ff */
[-C--:B------:R-:W-:Y:S01]  /*3b80*/  @!P0 FMUL.FTZ R2, R15, R8.reuse ;  /* 0x000000080f028220 */ /* 0x080fe20000410000 */
        /* <DEDUP_REMOVED lines=19> */
.L_x_2158:
[----:B------:R-:W-:Y:S05]  /*3cc0*/  BSYNC B0 ;  /* 0x0000000000007941 */ /* 0x000fea0003800000 */
.L_x_2157:
[----:B------:R-:W-:Y:S04]  /*3cd0*/  BSSY B0, `(.L_x_2159) ;  /* 0x000003c000007945 */ /* 0x000fe80003800000 */
[----:B------:R-:W-:Y:S05]  /*3ce0*/  @P4 BRA `(.L_x_2160) ;  /* 0x0000000000e84947 */ /* 0x000fea0003800000 */
[----:B------:R-:W-:Y:S01]  /*3cf0*/  ISETP.GE.AND P0, PT, R148, UR4, PT ;  /* 0x0000000494007c0c */ /* 0x000fe2000bf06270 */
[----:B-1--4-:R-:W-:Y:S01]  /*3d00*/  IMAD.U32 R41, RZ, RZ, UR33 ;  /* 0x00000021ff297e24 */ /* 0x012fe2000f8e00ff */
        /* <DEDUP_REMOVED lines=14> */
[----:B------:R1:W4:Y:S01]  /*3df0*/  @!P0 LDG.E.64 R30, desc[UR6][R26.64] ;  /* 0x000000061a1e8981 */ /* 0x000322000c1e1b00 */
[C---:B--2---:R-:W-:Y:S01]  /*3e00*/  @!P0 LOP3.LUT R23, R16.reuse, 0xffff0000, RZ, 0xc0, !PT ;  /* 0xffff000010178812 */ /* 0x044fe200078ec0ff */
[----:B------:R-:W-:Y:S01]  /*3e10*/  @!P0 IMAD.U32 R8, R16, 0x10000, RZ ;  /* 0x0001000010088824 */ /* 0x000fe200078e00ff */
[----:B-1----:R-:W-:Y:S02]  /*3e20*/  @!P0 LOP3.LUT R27, R17, 0xffff0000, RZ, 0xc0, !PT ;  /* 0xffff0000111b8812 */ /* 0x002fe400078ec0ff */
[----:B------:R-:W-:Y:S02]  /*3e30*/  @!P0 LOP3.LUT R24, R18, 0xffff0000, RZ, 0xc0, !PT ;  /* 0xffff000012188812 */ /* 0x000fe400078ec0ff */
[C---:B---3--:R-:W-:Y:S02]  /*3e40*/  @!P0 SHF.L.U32 R15, R6.reuse, 0x10, RZ ;  /* 0x00000010060f8819 */ /* 0x048fe400000006ff */
[----:B------:R-:W-:Y:S02]  /*3e50*/  @!P0 LOP3.LUT R6, R6, 0xffff0000, RZ, 0xc0, !PT ;  /* 0xffff000006068812 */ /* 0x000fe400078ec0ff */
[----:B------:R-:W-:Y:S01]  /*3e60*/  @!P0 SHF.L.U32 R5, R7, 0x10, RZ ;  /* 0x0000001007058819 */ /* 0x000fe200000006ff */
[-C--:B------:R-:W-:Y:S01]  /*3e70*/  @!P0 FMUL.FTZ R35, R23, R15.reuse ;  /* 0x0000000f17238220 */ /* 0x080fe20000410000 */
[----:B------:R-:W-:Y:S01]  /*3e80*/  @!P0 LOP3.LUT R7, R7, 0xffff0000, RZ, 0xc0, !PT ;  /* 0xffff000007078812 */ /* 0x000fe200078ec0ff */
[C---:B----4-:R-:W-:Y:S01]  /*3e90*/  @!P0 IMAD.U32 R25, R30.reuse, 0x10000, RZ ;  /* 0x000100001e198824 */ /* 0x050fe200078e00ff */
        /* <DEDUP_REMOVED lines=31> */
.L_x_2160:
[----:B------:R-:W-:Y:S05]  /*4090*/  BSYNC B0 ;  /* 0x0000000000007941 */ /* 0x000fea0003800000 */
.L_x_2159:
[----:B------:R-:W-:Y:S04]  /*40a0*/  BSSY B0, `(.L_x_2161) ;  /* 0x000003e000007945 */ /* 0x000fe80003800000 */
[----:B------:R-:W-:Y:S05]  /*40b0*/  @P3 BRA `(.L_x_2162) ;  /* 0x0000000000f03947 */ /* 0x000fea0003800000 */
[----:B------:R-:W-:Y:S01]  /*40c0*/  ISETP.GE.AND P0, PT, R148, UR4, PT ;  /* 0x0000000494007c0c */ /* 0x000fe2000bf06270 */
[----:B--2---:R-:W2:Y:S01]  /*40d0*/  LDC.64 R30, c[0x0][0x338] ;  /* 0x0000ce00ff1e7b82 */ /* 0x004ea20000000a00 */
[----:B---3--:R-:W-:Y:S11]  /*40e0*/  IMAD.MOV.U32 R99, RZ, RZ, R97 ;  /* 0x000000ffff637224 */ /* 0x008ff600078e0061 */
[C---:B------:R-:W-:Y:S02]  /*40f0*/  @!P0 SHF.L.U32 R35, R74.reuse, 0x1, RZ ;  /* 0x000000014a238819 */ /* 0x040fe400000006ff */
[----:B------:R-:W-:Y:S02]  /*4100*/  @!P0 SHF.L.U64.HI R26, R74, 0x1, R73 ;  /* 0x000000014a1a8819 */ /* 0x000fe40000010249 */
[C---:B------:R-:W-:Y:S02]  /*4110*/  @!P0 IADD3 R6, P3, R35.reuse, R10, RZ ;  /* 0x0000000a23068210 */ /* 0x040fe40007f7e0ff */
[----:B------:R-:W-:Y:S03]  /*4120*/  @!P0 IADD3 R28, P4, R35, R48, RZ ;  /* 0x00000030231c8210 */ /* 0x000fe60007f9e0ff */
[C---:B------:R-:W-:Y:S01]  /*4130*/  @!P0 IMAD.X R7, R26.reuse, 0x1, R11, P3 ;  /* 0x000000011a078824 */ /* 0x040fe200018e060b */
[----:B------:R-:W-:Y:S01]  /*4140*/  @!P0 IADD3.X R29, R26, R47, RZ, P4, !PT ;  /* 0x0000002f1a1d8210 */ /* 0x000fe200027fe4ff */
[----:B--2---:R-:W-:Y:S04]  /*4150*/  IMAD.WIDE.U32 R36, R30, 0x140, R104 ;  /* 0x000001401e247825 */ /* 0x004fe800078e0068 */
[----:B------:R-:W2:Y:S01]  /*4160*/  @!P0 LDG.E.64 R6, desc[UR6][R6.64] ;  /* 0x0000000606068981 */ /* 0x000ea2000c1e1b00 */
[----:B------:R-:W-:Y:S04]  /*4170*/  IMAD R31, R31, 0x140, RZ ;  /* 0x000001401f1f7824 */ /* 0x000fe800078e02ff */
[----:B------:R-:W-:Y:S01]  /*4180*/  IMAD.IADD R37, R37, 0x1, R31 ;  /* 0x0000000125257824 */ /* 0x000fe200078e021f */
[----:B------:R-:W3:Y:S01]  /*4190*/  @!P0 LDG.E.64 R24, desc[UR6][R28.64] ;  /* 0x000000061c188981 */ /* 0x000ee2000c1e1b00 */
[----:B------:R-:W5:Y:S05]  /*41a0*/  LDC.64 R30, c[0x0][0x248] ;  /* 0x00009200ff1e7b82 */ /* 0x000f6a0000000a00 */
[----:B-1--4-:R-:W4:Y:S01]  /*41b0*/  LDG.E.128 R16, desc[UR6][R36.64] ;  /* 0x0000000624107981 */ /* 0x012f22000c1e1d00 */
[----:B-----5:R-:W-:Y:S04]  /*41c0*/  IMAD.WIDE.U32 R40, R30, 0x140, R98 ;  /* 0x000001401e287825 */ /* 0x020fe800078e0062 */
        /* <DEDUP_REMOVED lines=43> */
.L_x_2162:
[----:B------:R-:W-:Y:S05]  /*4480*/  BSYNC B0 ;  /* 0x0000000000007941 */ /* 0x000fea0003800000 */
.L_x_2161:
        /* <DEDUP_REMOVED lines=62> */
.L_x_2164:
[----:B------:R-:W-:Y:S05]  /*4870*/  BSYNC B0 ;  /* 0x0000000000007941 */ /* 0x000fea0003800000 */
.L_x_2163:
        /* <DEDUP_REMOVED lines=62> */
.L_x_2166:
[----:B------:R-:W-:Y:S05]  /*4c60*/  BSYNC B0 ;  /* 0x0000000000007941 */ /* 0x000fea0003800000 */
.L_x_2165:
[C---:B------:R-:W-:Y:S01]  /*4c70*/  LEA R48, P1, R33.reuse, R46, 0x1 ;  /* 0x0000002e21307211 */ /* 0x040fe200078208ff */
[----:B------:R-:W-:Y:S01]  /*4c80*/  UMOV UR4, UR45 ;  /* 0x0000002d00047c82 */ /* 0x000fe20008000000 */
[C---:B------:R-:W-:Y:S02]  /*4c90*/  LEA R10, P0, R33.reuse, R10, 0x1 ;  /* 0x0000000a210a7211 */ /* 0x040fe400078008ff */
[C---:B------:R-:W-:Y:S02]  /*4ca0*/  LEA.HI.X.SX32 R47, R33.reuse, R47, 0x1, P1 ;  /* 0x0000002f212f7211 */ /* 0x040fe400008f0eff */
[----:B------:R-:W-:Y:S01]  /*4cb0*/  LEA.HI.X.SX32 R11, R33, R11, 0x1, P0 ;  /* 0x0000000b210b7211 */ /* 0x000fe200000f0eff */
[----:B------:R-:W-:Y:S08]  /*4cc0*/  BRA `(.L_x_2167) ;  /* 0x0000003400e87947 */ /* 0x000ff00003800000 */
.L_x_2150:
[----:B------:R-:W-:Y:S01]  /*4cd0*/  ULEA.HI UR56, UR4, UR4, URZ, 0x1 ;  /* 0x0000000404387291 */ /* 0x000fe2000f8f083f */
[----:B------:R-:W-:Y:S03]  /*4ce0*/  BSSY B1, `(.L_x_2168) ;  /* 0x0000057000017945 */ /* 0x000fe60003800000 */
[----:B------:R-:W-:Y:S06]  /*4cf0*/  USHF.R.S32.HI UR56, URZ, 0x1, UR56 ;  /* 0x000000013f387899 */ /* 0x000fec0008011438 */
[----:B------:R-:W-:Y:S01]  /*4d00*/  MOV R145, UR56 ;  /* 0x0000003800917c02 */ /* 0x000fe20008000f00 */
[----:B------:R-:W-:Y:S05]  /*4d10*/  @P0 BRA `(.L_x_2169) ;  /* 0x00000004004c0947 */ /* 0x000fea0003800000 */
[----:B------:R-:W-:Y:S01]  /*4d20*/  ISETP.GE.AND P0, PT, R148, UR4, PT ;  /* 0x0000000494007c0c */ /* 0x000fe2000bf06270 */
[----:B------:R1:W5:Y:S01]  /*4d30*/  LDG.E.128 R36, desc[UR6][R104.64] ;  /* 0x0000000668247981 */ /* 0x000362000c1e1d00 */
[----:B------:R-:W-:Y:S01]  /*4d40*/  MOV R99, R97 ;  /* 0x0000006100637202 */ /* 0x000fe20000000f00 */
[----:B------:R-:W-:Y:S10]  /*4d50*/  BSSY B0, `(.L_x_2170) ;  /* 0x000004e000007945 */ /* 0x000ff40003800000 */
[----:B------:R-:W-:Y:S05]  /*4d60*/  @P0 BRA `(.L_x_2171) ;  /* 0x0000000400300947 */ /* 0x000fea0003800000 */
[----:B------:R-:W-:Y:S01]  /*4d70*/  ISETP.GE.AND P2, PT, R148, R145, PT ;  /* 0x000000919400720c */ /* 0x000fe20003f46270 */
[----:B------:R-:W-:Y:S01]  /*4d80*/  IMAD.MOV.U32 R151, RZ, RZ, R145 ;  /* 0x000000ffff977224 */ /* 0x000fe200078e0091 */
[----:B------:R-:W-:Y:S01]  /*4d90*/  MOV R147, RZ ;  /* 0x000000ff00937202 */ /* 0x000fe20000000f00 */
[----:B-----5:R-:W-:Y:S01]  /*4da0*/  IMAD.U32 R44, R39, 0x10000, RZ ;  /* 0x00010000272c7824 */ /* 0x020fe200078e00ff */
[C---:B--2---:R-:W-:Y:S02]  /*4db0*/  SHF.L.U32 R31, R36.reuse, 0x10, RZ ;  /* 0x00000010241f7819 */ /* 0x044fe400000006ff */
[----:B------:R-:W-:Y:S01]  /*4dc0*/  LOP3.LUT R33, R36, 0xffff0000, RZ, 0xc0, !PT ;  /* 0xffff000024217812 */ /* 0x000fe200078ec0ff */
[C---:B------:R-:W-:Y:S01]  /*4dd0*/  IMAD.U32 R36, R37.reuse, 0x10000, RZ ;  /* 0x0001000025247824 */ /* 0x040fe200078e00ff */
[C---:B------:R-:W-:Y:S02]  /*4de0*/  SHF.L.U32 R40, R38.reuse, 0x10, RZ ;  /* 0x0000001026287819 */ /* 0x040fe400000006ff */
[----:B------:R-:W-:Y:S02]  /*4df0*/  LOP3.LUT R41, R38, 0xffff0000, RZ, 0xc0, !PT ;  /* 0xffff000026297812 */ /* 0x000fe400078ec0ff */
[----:B------:R-:W-:Y:S01]  /*4e00*/  LOP3.LUT R37, R37, 0xffff0000, RZ, 0xc0, !PT ;  /* 0xffff000025257812 */ /* 0x000fe200078ec0ff */
[----:B------:R-:W-:Y:S01]  /*4e10*/  @P2 IMAD R151, RZ, RZ, -UR56 ;  /* 0x80000038ff972e24 */ /* 0x000fe2000f8e02ff */
[----:B------:R-:W-:Y:S01]  /*4e20*/  LOP3.LUT R45, R39, 0xffff0000, RZ, 0xc0, !PT ;  /* 0xffff0000272d7812 */ /* 0x000fe200078ec0ff */
[----:B------:R-:W-:Y:S03]  /*4e30*/  @P2 IMAD R147, RZ, RZ, -UR56 ;  /* 0x80000038ff932e24 */ /* 0x000fe6000f8e02ff */
[C---:B------:R-:W-:Y:S04]  /*4e40*/  LEA R16, P0, R151.reuse, R104, 0x1 ;  /* 0x0000006897107211 */ /* 0x040fe800078008ff */
[----:B------:R-:W-:Y:S02]  /*4e50*/  LEA.HI.X.SX32 R17, R151, R105, 0x1, P0 ;  /* 0x0000006997117211 */ /* 0x000fe400000f0eff */
[C---:B------:R-:W-:Y:S04]  /*4e60*/  LEA R152, P0, R147.reuse, R106, 0x1 ;  /* 0x0000006a93987211 */ /* 0x040fe800078008ff */
[----:B------:R-:W-:Y:S01]  /*4e70*/  LEA.HI.X.SX32 R153, R147, R107, 0x1, P0 ;  /* 0x0000006b93997211 */ /* 0x000fe200000f0eff */
[----:B------:R-:W2:Y:S01]  /*4e80*/  LDG.E.128 R16, desc[UR6][R16.64] ;  /* 0x0000000610107981 */ /* 0x000ea2000c1e1d00 */
[----:B------:R-:W-:Y:S01]  /*4e90*/  MOV R147, RZ ;  /* 0x000000ff00937202 */ /* 0x000fe20000000f00 */
[----:B------:R-:W-:Y:S05]  /*4ea0*/  @P2 IMAD R147, RZ, RZ, -UR56 ;  /* 0x80000038ff932e24 */ /* 0x000fea000f8e02ff */
[C---:B------:R-:W-:Y:S01]  /*4eb0*/  LEA R34, P0, R147.reuse, R108, 0x1 ;  /* 0x0000006c93227211 */ /* 0x040fe200078008ff */
[----:B------:R-:W3:Y:S03]  /*4ec0*/  LDG.E.128 R152, desc[UR6][R152.64] ;  /* 0x0000000698987981 */ /* 0x000ee6000c1e1d00 */
[----:B------:R-:W-:Y:S05]  /*4ed0*/  LEA.HI.X.SX32 R35, R147, R109, 0x1, P0 ;  /* 0x0000006d93237211 */ /* 0x000fea00000f0eff */
[----:B------:R-:W4:Y:S01]  /*4ee0*/  LDG.E.128 R52, desc[UR6][R34.64] ;  /* 0x0000000622347981 */ /* 0x000f22000c1e1d00 */
[C---:B--2---:R-:W-:Y:S01]  /*4ef0*/  SHF.L.U32 R26, R16.reuse, 0x10, RZ ;  /* 0x00000010101a7819 */ /* 0x044fe200000006ff */
[----:B------:R-:W-:Y:S01]  /*4f00*/  IMAD.U32 R21, R17, 0x10000, RZ ;  /* 0x0001000011157824 */ /* 0x000fe200078e00ff */
[----:B------:R-:W-:Y:S01]  /*4f10*/  LOP3.LUT R24, R16, 0xffff0000, RZ, 0xc0, !PT ;  /* 0xffff000010187812 */ /* 0x000fe200078ec0ff */
[----:B------:R-:W-:Y:S01]  /*4f20*/  IMAD.U32 R15, R19, 0x10000, RZ ;  /* 0x00010000130f7824 */ /* 0x000fe200078e00ff */
[----:B------:R-:W-:Y:S02]  /*4f30*/  LOP3.LUT R23, R17, 0xffff0000, RZ, 0xc0, !PT ;  /* 0xffff000011177812 */ /* 0x000fe400078ec0ff */
[----:B------:R-:W-:Y:S02]  /*4f40*/  SHF.L.U32 R20, R18, 0x10, RZ ;  /* 0x0000001012147819 */ /* 0x000fe400000006ff */
[C---:B---3--:R-:W-:Y:S01]  /*4f50*/  SHF.L.U32 R29, R152.reuse, 0x10, RZ ;  /* 0x00000010981d7819 */ /* 0x048fe200000006ff */
[C---:B------:R-:W-:Y:S01]  /*4f60*/  IMAD.U32 R30, R153.reuse, 0x10000, RZ ;  /* 0x00010000991e7824 */ /* 0x040fe200078e00ff */
[----:B------:R-:W-:Y:S02]  /*4f70*/  LOP3.LUT R27, R152, 0xffff0000, RZ, 0xc0, !PT ;  /* 0xffff0000981b7812 */ /* 0x000fe400078ec0ff */
[----:B------:R-:W-:Y:S01]  /*4f80*/  LOP3.LUT R28, R153, 0xffff0000, RZ, 0xc0, !PT ;  /* 0xffff0000991c7812 */ /* 0x000fe200078ec0ff */
[----:B------:R-:W-:Y:S01]  /*4f90*/  @!P2 FADD.FTZ R29, -R29, -RZ ;  /* 0x800000ff1d1da221 */ /* 0x000fe20000010100 */
[C---:B------:R-:W-:Y:S01]  /*4fa0*/  SHF.L.U32 R25, R154.reuse, 0x10, RZ ;  /* 0x000000109a197819 */ /* 0x040fe200000006ff */
[----:B------:R-:W-:Y:S01]  /*4fb0*/  @!P2 FADD.FTZ R27, -R27, -RZ ;  /* 0x800000ff1b1ba221 */ /* 0x000fe20000010100 */
[----:B------:R-:W-:Y:S01]  /*4fc0*/  LOP3.LUT R22, R154, 0xffff0000, RZ, 0xc0, !PT ;  /* 0xffff00009a167812 */ /* 0x000fe200078ec0ff */
[----:B------:R-:W-:Y:S01]  /*4fd0*/  @!P2 FADD.FTZ R30, -R30, -RZ ;  /* 0x800000ff1e1ea221 */ /* 0x000fe20000010100 */
[----:B------:R-:W-:Y:S01]  /*4fe0*/  LOP3.LUT R17, R18, 0xffff0000, RZ, 0xc0, !PT ;  /* 0xffff000012117812 */ /* 0x000fe200078ec0ff */
[C---:B------:R-:W-:Y:S01]  /*4ff0*/  IMAD.U32 R18, R155.reuse, 0x10000, RZ ;  /* 0x000100009b127824 */ /* 0x040fe200078e00ff */
[----:B------:R-:W-:Y:S01]  /*5000*/  LOP3.LUT R16, R155, 0xffff0000, RZ, 0xc0, !PT ;  /* 0xffff00009b107812 */ /* 0x000fe200078ec0ff */
[----:B------:R-:W-:Y:S01]  /*5010*/  @!P2 FADD.FTZ R28, -R28, -RZ ;  /* 0x800000ff1c1ca221 */ /* 0x000fe20000010100 */
[----:B----4-:R-:W-:Y:S01]  /*5020*/  SHF.L.U32 R32, R52, 0x10, RZ ;  /* 0x0000001034207819 */ /* 0x010fe200000006ff */
[----:B------:R-:W-:Y:S01]  /*5030*/  FMUL.FTZ R0, R26, R29 ;  /* 0x0000001d1a007220 */ /* 0x000fe20000410000 */
[----:B------:R-:W-:Y:S01]  /*5040*/  LOP3.LUT R34, R52, 0xffff0000, RZ, 0xc0, !PT ;  /* 0xffff000034227812 */ /* 0x000fe200078ec0ff */
[----:B------:R-:W-:Y:S01]  /*5050*/  @!P2 FADD.FTZ R25, -R25, -RZ ;  /* 0x800000ff1919a221 */ /* 0x000fe20000010100 */
[----:B------:R-:W-:Y:S01]  /*5060*/  FMUL.FTZ R2, R24, R27 ;  /* 0x0000001b18027220 */ /* 0x000fe20000410000 */
[----:B------:R-:W-:Y:S01]  /*5070*/  LOP3.LUT R19, R19, 0xffff0000, RZ, 0xc0, !PT ;  /* 0xffff000013137812 */ /* 0x000fe200078ec0ff */
[----:B------:R-:W-:Y:S01]  /*5080*/  @!P2 FADD.FTZ R22, -R22, -RZ ;  /* 0x800000ff1616a221 */ /* 0x000fe20000010100 */
[----:B------:R-:W-:Y:S01]  /*5090*/  FMUL.FTZ R3, R21, R30 ;  /* 0x0000001e15037220 */ /* 0x000fe20000410000 */
[C---:B------:R-:W-:Y:S01]  /*50a0*/  LOP3.LUT R38, R53.reuse, 0xffff0000, RZ, 0xc0, !PT ;  /* 0xffff000035267812 */ /* 0x040fe200078ec0ff */
[----:B------:R-:W-:Y:S01]  /*50b0*/  @!P2 FADD.FTZ R18, -R18, -RZ ;  /* 0x800000ff1212a221 */ /* 0x000fe20000010100 */
[----:B------:R-:W-:Y:S02]  /*50c0*/  IMAD.U32 R35, R53, 0x10000, RZ ;  /* 0x0001000035237824 */ /* 0x000fe400078e00ff */
[----:B------:R-:W-:Y:S01]  /*50d0*/  FMUL.FTZ R4, R23, R28 ;  /* 0x0000001c17047220 */ /* 0x000fe20000410000 */
[----:B------:R-:W-:Y:S01]  /*50e0*/  SHF.L.U32 R39, R54, 0x10, RZ ;  /* 0x0000001036277819 */ /* 0x000fe200000006ff */
[----:B------:R-:W-:Y:S01]  /*50f0*/  @!P2 FADD.FTZ R16, -R16, -RZ ;  /* 0x800000ff1010a221 */ /* 0x000fe20000010100 */
[----:B------:R-:W-:Y:S01]  /*5100*/  FMUL.FTZ R5, R20, R25 ;  /* 0x0000001914057220 */ /* 0x000fe20000410000 */
[----:B------:R-:W-:Y:S01]  /*5110*/  LOP3.LUT R42, R54, 0xffff0000, RZ, 0xc0, !PT ;  /* 0xffff0000362a7812 */ /* 0x000fe200078ec0ff */
[----:B------:R-:W-:Y:S01]  /*5120*/  FFMA.FTZ R0, R31, R32, R0 ;  /* 0x000000201f007223 */ /* 0x000fe20000010000 */
[----:B------:R-:W-:Y:S01]  /*5130*/  FMUL.FTZ R6, R17, R22 ;  /* 0x0000001611067220 */ /* 0x000fe20000410000 */
[----:B------:R-:W-:Y:S01]  /*5140*/  LOP3.LUT R46, R55, 0xffff0000, RZ, 0xc0, !PT ;  /* 0xffff0000372e7812 */ /* 0x000fe200078ec0ff */
[----:B------:R-:W-:Y:S01]  /*5150*/  FFMA.FTZ R2, R33, R34, R2 ;  /* 0x0000002221027223 */ /* 0x000fe20000010002 */
[----:B------:R-:W-:Y:S01]  /*5160*/  FMUL.FTZ R7, R15, R18 ;  /* 0x000000120f077220 */ /* 0x000fe20000410000 */
[----:B------:R-:W-:Y:S02]  /*5170*/  IMAD.U32 R43, R55, 0x10000, RZ ;  /* 0x00010000372b7824 */ /* 0x000fe400078e00ff */
[----:B------:R-:W-:Y:S01]  /*5180*/  FFMA.FTZ R3, R36, R35, R3 ;  /* 0x0000002324037223 */ /* 0x000fe20000010003 */
[----:B------:R-:W-:Y:S01]  /*5190*/  FMUL.FTZ R8, R19, R16 ;  /* 0x0000001013087220 */ /* 0x000fe20000410000 */
[----:B------:R-:W-:Y:S01]  /*51a0*/  F2FP.BF16.F32.PACK_AB R36, R2, R0 ;  /* 0x000000000224723e */ /* 0x000fe200000010ff */
[----:B------:R-:W-:Y:S01]  /*51b0*/  FFMA.FTZ R4, R37, R38, R4 ;  /* 0x0000002625047223 */ /* 0x000fe20000010004 */
[----:B------:R-:W-:Y:S01]  /*51c0*/  FFMA.FTZ R5, R40, R39, R5 ;  /* 0x0000002728057223 */ /* 0x000fe20000010005 */
[----:B------:R-:W-:Y:S01]  /*51d0*/  FFMA.FTZ R6, R41, R42, R6 ;  /* 0x0000002a29067223 */ /* 0x000fe20000010006 */
[----:B------:R-:W-:Y:S01]  /*51e0*/  FFMA.FTZ R7, R44, R43, R7 ;  /* 0x0000002b2c077223 */ /* 0x000fe20000010007 */
[----:B------:R-:W-:Y:S01]  /*51f0*/  FFMA.FTZ R8, R45, R46, R8 ;  /* 0x0000002e2d087223 */ /* 0x000fe20000010008 */
[----:B------:R-:W-:Y:S02]  /*5200*/  F2FP.BF16.F32.PACK_AB R37, R4, R3 ;  /* 0x000000030425723e */ /* 0x000fe400000010ff */
[----:B------:R-:W-:Y:S02]  /*5210*/  F2FP.BF16.F32.PACK_AB R38, R6, R5 ;  /* 0x000000050626723e */ /* 0x000fe400000010ff */
[----:B------:R-:W-:Y:S02]  /*5220*/  F2FP.BF16.F32.PACK_AB R39, R8, R7 ;  /* 0x000000070827723e */ /* 0x000fe400000010ff */
.L_x_2171:
[----:B------:R-:W-:Y:S05]  /*5230*/  BSYNC B0 ;  /* 0x0000000000007941 */ /* 0x000fea0003800000 */
.L_x_2170:
[----:B-----5:R3:W-:Y:S02]  /*5240*/  STG.E.128 desc[UR6][R98.64], R36 ;  /* 0x0000002462007986 */ /* 0x0207e4000c101d06 */
.L_x_2169:
[----:B------:R-:W-:Y:S05]  /*5250*/  BSYNC B1 ;  /* 0x0000000000017941 */ /* 0x000fea0003800000 */
.L_x_2168:
[C---:B------:R-:W-:Y:S01]  /*5260*/  ISETP.GE.OR P0, PT, R68.reuse, R143, P1 ;  /* 0x0000008f4400720c */ /* 0x040fe20000f06670 */
[----:B------:R-:W-:Y:S03]  /*5270*/  BSSY B1, `(.L_x_2172) ;  /* 0x0000061000017945 */ /* 0x000fe60003800000 */
[----:B------:R-:W-:Y:S11]  /*5280*/  ISETP.LT.OR P0, PT, R68, R141, P0 ;  /* 0x0000008d4400720c */ /* 0x000ff60000701670 */
[----:B------:R-:W-:Y:S02]  /*5290*/  @!UPT UIADD3 URZ, URZ, URZ, URZ ;  /* 0x0000003f3f3ff290 */ /* 0x000fe4000fffe03f */
[----:B------:R-:W-:Y:S05]  /*52a0*/  @P0 BRA `(.L_x_2173) ;  /* 0x0000000400740947 */ /* 0x000fea0003800000 */
[C---:B------:R-:W-:Y:S01]  /*52b0*/  LEA R150, P0, R111.reuse, R104, 0x1 ;  /* 0x000000686f967211 */ /* 0x040fe200078008ff */
[----:B------:R-:W-:Y:S01]  /*52c0*/  IMAD.U32 R147, RZ, RZ, UR19 ;  /* 0x00000013ff937e24 */ /* 0x000fe2000f8e00ff */
[----:B------:R-:W-:Y:S01]  /*52d0*/  ISETP.GE.AND P2, PT, R148, UR4, PT ;  /* 0x0000000494007c0c */ /* 0x000fe2000bf46270 */
[----:B------:R-:W-:Y:S01]  /*52e0*/  IMAD.U32 R2, RZ, RZ, UR19 ;  /* 0x00000013ff027e24 */ /* 0x000fe2000f8e00ff */
[----:B------:R-:W-:Y:S01]  /*52f0*/  LEA.HI.X R151, R111, R105, R110, 0x1, P0 ;  /* 0x000000696f977211 */ /* 0x000fe200000f0c6e */
[----:B------:R-:W-:Y:S01]  /*5300*/  IMAD.U32 R0, RZ, RZ, UR18 ;  /* 0x00000012ff007e24 */ /* 0x000fe2000f8e00ff */
[----:B------:R-:W-:Y:S01]  /*5310*/  LEA R146, P0, R147, R98, 0x1 ;  /* 0x0000006293927211 */ /* 0x000fe200078008ff */
[----:B------:R-:W-:Y:S02]  /*5320*/  BSSY B0, `(.L_x_2174) ;  /* 0x0000054000007945 */ /* 0x000fe40003800000 */
[----:B---3--:R3:W5:Y:S01]  /*5330*/  LDG.E.128 R36, desc[UR6][R150.64] ;  /* 0x0000000696247981 */ /* 0x008762000c1e1d00 */
[----:B------:R-:W-:Y:S05]  /*5340*/  LEA.HI.X R147, R2, R97, R0, 0x1, P0 ;  /* 0x0000006102937211 */ /* 0x000fea00000f0c00 */
[----:B------:R-:W-:Y:S05]  /*5350*/  @P2 BRA `(.L_x_2175) ;  /* 0x0000000400402947 */ /* 0x000fea0003800000 */
[----:B------:R-:W-:Y:S01]  /*5360*/  ISETP.GE.AND P2, PT, R148, R145, PT ;  /* 0x000000919400720c */ /* 0x000fe20003f46270 */
[----:B------:R-:W-:Y:S01]  /*5370*/  IMAD.MOV.U32 R142, RZ, RZ, R145 ;  /* 0x000000ffff8e7224 */ /* 0x000fe200078e0091 */
[----:B-----5:R-:W-:Y:S01]  /*5380*/  LOP3.LUT R33, R36, 0xffff0000, RZ, 0xc0, !PT ;  /* 0xffff000024217812 */ /* 0x020fe200078ec0ff */
[----:B------:R-:W-:Y:S01]  /*5390*/  IMAD.MOV.U32 R140, RZ, RZ, RZ ;  /* 0x000000ffff8c7224 */ /* 0x000fe200078e00ff */
[----:B------:R-:W-:Y:S01]  /*53a0*/  SHF.L.U32 R40, R38, 0x10, RZ ;  /* 0x0000001026287819 */ /* 0x000fe200000006ff */
[----:B--2---:R-:W-:Y:S01]  /*53b0*/  IMAD.U32 R31, R36, 0x10000, RZ ;  /* 0x00010000241f7824 */ /* 0x004fe200078e00ff */
[----:B------:R-:W-:Y:S01]  /*53c0*/  LOP3.LUT R41, R38, 0xffff0000, RZ, 0xc0, !PT ;  /* 0xffff000026297812 */ /* 0x000fe200078ec0ff */
[C---:B------:R-:W-:Y:S01]  /*53d0*/  IMAD.U32 R36, R37.reuse, 0x10000, RZ ;  /* 0x0001000025247824 */ /* 0x040fe200078e00ff */
        /* <DEDUP_REMOVED lines=15> */
[----:B------:R-:W4:Y:S03]  /*54d0*/  LDG.E.128 R152, desc[UR6][R152.64] ;  /* 0x0000000698987981 */ /* 0x000f26000c1e1d00 */
[----:B------:R-:W-:Y:S02]  /*54e0*/  LEA.HI.X.SX32 R140, R140, R81, 0x1, P0 ;  /* 0x000000518c8c7211 */ /* 0x000fe400000f0eff */
[C---:B------:R-:W-:Y:S04]  /*54f0*/  LEA R34, P0, R99.reuse, R108, 0x1 ;  /* 0x0000006c63227211 */ /* 0x040fe800078008ff */
[----:B------:R-:W-:Y:S05]  /*5500*/  LEA.HI.X R35, R99, R109, R140, 0x1, P0 ;  /* 0x0000006d63237211 */ /* 0x000fea00000f0c8c */
[----:B------:R-:W3:Y:S01]  /*5510*/  LDG.E.128 R52, desc[UR6][R34.64] ;  /* 0x0000000622347981 */ /* 0x000ee2000c1e1d00 */
[C---:B--2---:R-:W-:Y:S01]  /*5520*/  SHF.L.U32 R21, R17.reuse, 0x10, RZ ;  /* 0x0000001011157819 */ /* 0x044fe200000006ff */
[----:B------:R-:W-:Y:S01]  /*5530*/  IMAD.U32 R26, R16, 0x10000, RZ ;  /* 0x00010000101a7824 */ /* 0x000fe200078e00ff */
[----:B------:R-:W-:Y:S01]  /*5540*/  LOP3.LUT R23, R17, 0xffff0000, RZ, 0xc0, !PT ;  /* 0xffff000011177812 */ /* 0x000fe200078ec0ff */
[----:B------:R-:W-:Y:S01]  /*5550*/  IMAD.U32 R20, R18, 0x10000, RZ ;  /* 0x0001000012147824 */ /* 0x000fe200078e00ff */
[----:B------:R-:W-:Y:S02]  /*5560*/  LOP3.LUT R24, R16, 0xffff0000, RZ, 0xc0, !PT ;  /* 0xffff000010187812 */ /* 0x000fe400078ec0ff */
[----:B------:R-:W-:Y:S02]  /*5570*/  LOP3.LUT R17, R18, 0xffff0000, RZ, 0xc0, !PT ;  /* 0xffff000012117812 */ /* 0x000fe400078ec0ff */
[----:B------:R-:W-:Y:S01]  /*5580*/  SHF.L.U32 R15, R19, 0x10, RZ ;  /* 0x00000010130f7819 */ /* 0x000fe200000006ff */
[C---:B----4-:R-:W-:Y:S01]  /*5590*/  IMAD.U32 R29, R152.reuse, 0x10000, RZ ;  /* 0x00010000981d7824 */ /* 0x050fe200078e00ff */
[----:B------:R-:W-:Y:S01]  /*55a0*/  LOP3.LUT R27, R152, 0xffff0000, RZ, 0xc0, !PT ;  /* 0xffff0000981b7812 */ /* 0x000fe200078ec0ff */
[C---:B------:R-:W-:Y:S01]  /*55b0*/  IMAD.U32 R25, R154.reuse, 0x10000, RZ ;  /* 0x000100009a197824 */ /* 0x040fe200078e00ff */
[----:B------:R-:W-:Y:S01]  /*55c0*/  SHF.L.U32 R30, R153, 0x10, RZ ;  /* 0x00000010991e7819 */ /* 0x000fe200000006ff */
[----:B------:R-:W-:Y:S01]  /*55d0*/  @!P2 FADD.FTZ R29, -R29, -RZ ;  /* 0x800000ff1d1da221 */ /* 0x000fe20000010100 */
[----:B------:R-:W-:Y:S01]  /*55e0*/  LOP3.LUT R28, R153, 0xffff0000, RZ, 0xc0, !PT ;  /* 0xffff0000991c7812 */ /* 0x000fe200078ec0ff */
[----:B------:R-:W-:Y:S01]  /*55f0*/  @!P2 FADD.FTZ R27, -R27, -RZ ;  /* 0x800000ff1b1ba221 */ /* 0x000fe20000010100 */
[----:B------:R-:W-:Y:S01]  /*5600*/  LOP3.LUT R22, R154, 0xffff0000, RZ, 0xc0, !PT ;  /* 0xffff00009a167812 */ /* 0x000fe200078ec0ff */
[----:B------:R-:W-:Y:S01]  /*5610*/  @!P2 FADD.FTZ R30, -R30, -RZ ;  /* 0x800000ff1e1ea221 */ /* 0x000fe20000010100 */
[C---:B------:R-:W-:Y:S01]  /*5620*/  SHF.L.U32 R18, R155.reuse, 0x10, RZ ;  /* 0x000000109b127819 */ /* 0x040fe200000006ff */
[----:B------:R-:W-:Y:S01]  /*5630*/  @!P2 FADD.FTZ R28, -R28, -RZ ;  /* 0x800000ff1c1ca221 */ /* 0x000fe20000010100 */
[----:B------:R-:W-:Y:S01]  /*5640*/  LOP3.LUT R16, R155, 0xffff0000, RZ, 0xc0, !PT ;  /* 0xffff00009b107812 */ /* 0x000fe200078ec0ff */
[----:B------:R-:W-:Y:S01]  /*5650*/  FMUL.FTZ R0, R26, R29 ;  /* 0x0000001d1a007220 */ /* 0x000fe20000410000 */
[----:B------:R-:W-:Y:S01]  /*5660*/  LOP3.LUT R19, R19, 0xffff0000, RZ, 0xc0, !PT ;  /* 0xffff000013137812 */ /* 0x000fe200078ec0ff */
[----:B------:R-:W-:Y:S01]  /*5670*/  @!P2 FADD.FTZ R25, -R25, -RZ ;  /* 0x800000ff1919a221 */ /* 0x000fe20000010100 */
[C---:B---3--:R-:W-:Y:S01]  /*5680*/  LOP3.LUT R34, R52.reuse, 0xffff0000, RZ, 0xc0, !PT ;  /* 0xffff000034227812 */ /* 0x048fe200078ec0ff */
        /* <DEDUP_REMOVED lines=8> */
[----:B------:R-:W-:Y:S01]  /*5710*/  LOP3.LUT R42, R54, 0xffff0000, RZ, 0xc0, !PT ;  /* 0xffff0000362a7812 */ /* 0x000fe200078ec0ff */
        /* <DEDUP_REMOVED lines=20> */
.L_x_2175:
[----:B------:R-:W-:Y:S05]  /*5860*/  BSYNC B0 ;  /* 0x0000000000007941 */ /* 0x000fea0003800000 */
.L_x_2174:
[----:B-----5:R4:W-:Y:S02]  /*5870*/  STG.E.128 desc[UR6][R146.64], R36 ;  /* 0x0000002492007986 */ /* 0x0209e4000c101d06 */
.L_x_2173:
[----:B------:R-:W-:Y:S05]  /*5880*/  BSYNC B1 ;  /* 0x0000000000017941 */ /* 0x000fea0003800000 */
.L_x_2172:
[C---:B------:R-:W-:Y:S01]  /*5890*/  ISETP.GE.OR P0, PT, R117.reuse, R143, P1 ;  /* 0x0000008f7500720c */ /* 0x040fe20000f06670 */
[----:B------:R-:W-:Y:S03]  /*58a0*/  BSSY B1, `(.L_x_2176) ;  /* 0x0000061000017945 */ /* 0x000fe60003800000 */
[----:B------:R-:W-:Y:S11]  /*58b0*/  ISETP.LT.OR P0, PT, R117, R141, P0 ;  /* 0x0000008d7500720c */ /* 0x000ff60000701670 */
[----:B------:R-:W-:Y:S02]  /*58c0*/  @!UPT UIADD3 URZ, URZ, URZ, URZ ;  /* 0x0000003f3f3ff290 */ /* 0x000fe4000fffe03f */
[----:B------:R-:W-:Y:S05]  /*58d0*/  @P0 BRA `(.L_x_2177) ;  /* 0x0000000400740947 */ /* 0x000fea0003800000 */
[----:B---3--:R-:W-:Y:S01]  /*58e0*/  LEA R150, P0, R86, R104, 0x1 ;  /* 0x0000006856967211 */ /* 0x008fe200078008ff */
[----:B------:R-:W-:Y:S01]  /*58f0*/  IMAD.U32 R2, RZ, RZ, UR30 ;  /* 0x0000001eff027e24 */ /* 0x000fe2000f8e00ff */
[----:B------:R-:W-:Y:S01]  /*5900*/  ISETP.GE.AND P2, PT, R148, UR4, PT ;  /* 0x0000000494007c0c */ /* 0x000fe2000bf46270 */
[----:B------:R-:W-:Y:S01]  /*5910*/  IMAD.U32 R0, RZ, RZ, UR34 ;  /* 0x00000022ff007e24 */ /* 0x000fe2000f8e00ff */
[----:B------:R-:W-:Y:S01]  /*5920*/  LEA.HI.X R151, R86, R105, R85, 0x1, P0 ;  /* 0x0000006956977211 */ /* 0x000fe200000f0c55 */
[----:B------:R-:W-:Y:S01]  /*5930*/  IMAD.U32 R3, RZ, RZ, UR31 ;  /* 0x0000001fff037e24 */ /* 0x000fe2000f8e00ff */
[C---:B----4-:R-:W-:Y:S01]  /*5940*/  LEA R146, P0, R2.reuse, R98, 0x1 ;  /* 0x0000006202927211 */ /* 0x050fe200078008ff */
[----:B------:R-:W-:Y:S02]  /*5950*/  BSSY B0, `(.L_x_2178) ;  /* 0x0000054000007945 */ /* 0x000fe40003800000 */
[----:B------:R3:W5:Y:S01]  /*5960*/  LDG.E.128 R36, desc[UR6][R150.64] ;  /* 0x0000000696247981 */ /* 0x000762000c1e1d00 */
        /* <DEDUP_REMOVED lines=82> */
.L_x_2179:
[----:B------:R-:W-:Y:S05]  /*5e90*/  BSYNC B0 ;  /* 0x0000000000007941 */ /* 0x000fea0003800000 */
.L_x_2178:
[----:B-----5:R4:W-:Y:S02]  /*5ea0*/  STG.E.128 desc[UR6][R146.64], R36 ;  /* 0x0000002492007986 */ /* 0x0209e4000c101d06 */
.L_x_2177:
[----:B------:R-:W-:Y:S05]  /*5eb0*/  BSYNC B1 ;  /* 0x0000000000017941 */ /* 0x000fea0003800000 */
.L_x_2176:
[C---:B------:R-:W-:Y:S01]  /*5ec0*/  ISETP.GE.OR P0, PT, R116.reuse, R143, P1 ;  /* 0x0000008f7400720c */ /* 0x040fe20000f06670 */
[----:B------:R-:W-:Y:S03]  /*5ed0*/  BSSY B1, `(.L_x_2180) ;  /* 0x0000063000017945 */ /* 0x000fe60003800000 */
[----:B------:R-:W-:Y:S11]  /*5ee0*/  ISETP.LT.OR P0, PT, R116, R141, P0 ;  /* 0x0000008d7400720c */ /* 0x000ff60000701670 */
[----:B------:R-:W-:Y:S02]  /*5ef0*/  @!UPT UIADD3 URZ, URZ, URZ, URZ ;  /* 0x0000003f3f3ff290 */ /* 0x000fe4000fffe03f */
[----:B------:R-:W-:Y:S05]  /*5f00*/  @P0 BRA `(.L_x_2181) ;  /* 0x00000004007c0947 */ /* 0x000fea0003800000 */
[----:B------:R-:W1:Y:S01]  /*5f10*/  LDC.64 R2, c[0x0][0x338] ;  /* 0x0000ce00ff027b82 */ /* 0x000e620000000a00 */
[----:B------:R-:W-:Y:S01]  /*5f20*/  ISETP.GE.AND P0, PT, R148, UR4, PT ;  /* 0x0000000494007c0c */ /* 0x000fe2000bf06270 */
[----:B------:R-:W-:Y:S01]  /*5f30*/  BSSY B0, `(.L_x_2182) ;  /* 0x000005b000007945 */ /* 0x000fe20003800000 */
[----:B---3--:R-:W-:Y:S01]  /*5f40*/  MOV R99, R97 ;  /* 0x0000006100637202 */ /* 0x008fe20000000f00 */
[----:B-1----:R-:W-:Y:S04]  /*5f50*/  IMAD.WIDE.U32 R150, R2, 0xc0, R104 ;  /* 0x000000c002967825 */ /* 0x002fe800078e0068 */
[----:B------:R-:W-:Y:S05]  /*5f60*/  IMAD R3, R3, 0xc0, RZ ;  /* 0x000000c003037824 */ /* 0x000fea00078e02ff */
[----:B------:R-:W-:Y:S02]  /*5f70*/  IADD3 R151, R151, R3, RZ ;  /* 0x0000000397977210 */ /* 0x000fe40007ffe0ff */
[----:B------:R-:W1:Y:S03]  /*5f80*/  LDC.64 R2, c[0x0][0x248] ;  /* 0x00009200ff027b82 */ /* 0x000e660000000a00 */
[----:B----4-:R3:W5:Y:S01]  /*5f90*/  LDG.E.128 R36, desc[UR6][R150.64] ;  /* 0x0000000696247981 */ /* 0x010762000c1e1d00 */
[----:B-1----:R-:W-:Y:S04]  /*5fa0*/  IMAD.WIDE.U32 R146, R2, 0xc0, R98 ;  /* 0x000000c002927825 */ /* 0x002fe800078e0062 */
[----:B------:R-:W-:Y:S05]  /*5fb0*/  IMAD R3, R3, 0xc0, RZ ;  /* 0x000000c003037824 */ /* 0x000fea00078e02ff */
[----:B------:R-:W-:Y:S01]  /*5fc0*/  IADD3 R147, R147, R3, RZ ;  /* 0x0000000393937210 */ /* 0x000fe20007ffe0ff */
[----:B---3--:R-:W-:Y:S06]  /*5fd0*/  @P0 BRA `(.L_x_2183) ;  /* 0x0000000400400947 */ /* 0x008fec0003800000 */
        /* <DEDUP_REMOVED lines=26> */
[----:B------:R-:W-:Y:S05]  /*6180*/  LEA.HI.X R35, R99, R109, R140, 0x1, P0 ;  /* 0x0000006d63237211 */ /* 0x000fea00000f0c8c */
[----:B------:R-:W4:Y:S01]  /*6190*/  LDG.E.128 R52, desc[UR6][R34.64] ;  /* 0x0000000622347981 */ /* 0x000f22000c1e1d00 */
[C---:B--2---:R-:W-:Y:S01]  /*61a0*/  SHF.L.U32 R21, R17.reuse, 0x10, RZ ;  /* 0x0000001011157819 */ /* 0x044fe200000006ff */
[----:B------:R-:W-:Y:S01]  /*61b0*/  IMAD.U32 R26, R16, 0x10000, RZ ;  /* 0x00010000101a7824 */ /* 0x000fe200078e00ff */
[----:B------:R-:W-:Y:S01]  /*61c0*/  LOP3.LUT R23, R17, 0xffff0000, RZ, 0xc0, !PT ;  /* 0xffff000011177812 */ /* 0x000fe200078ec0ff */
[----:B------:R-:W-:Y:S01]  /*61d0*/  IMAD.U32 R20, R18, 0x10000, RZ ;  /* 0x0001000012147824 */ /* 0x000fe200078e00ff */
[----:B------:R-:W-:Y:S02]  /*61e0*/  LOP3.LUT R24, R16, 0xffff0000, RZ, 0xc0, !PT ;  /* 0xffff000010187812 */ /* 0x000fe400078ec0ff */
[----:B------:R-:W-:Y:S02]  /*61f0*/  LOP3.LUT R17, R18, 0xffff0000, RZ, 0xc0, !PT ;  /* 0xffff000012117812 */ /* 0x000fe400078ec0ff */
[----:B------:R-:W-:Y:S01]  /*6200*/  SHF.L.U32 R15, R19, 0x10, RZ ;  /* 0x00000010130f7819 */ /* 0x000fe200000006ff */
[C---:B---3--:R-:W-:Y:S01]  /*6210*/  IMAD.U32 R29, R152.reuse, 0x10000, RZ ;  /* 0x00010000981d7824 */ /* 0x048fe200078e00ff */
        /* <DEDUP_REMOVED lines=44> */
.L_x_2183:
[----:B------:R-:W-:Y:S05]  /*64e0*/  BSYNC B0 ;  /* 0x0000000000007941 */ /* 0x000fea0003800000 */
.L_x_2182:
[----:B-----5:R1:W-:Y:S02]  /*64f0*/  STG.E.128 desc[UR6][R146.64], R36 ;  /* 0x0000002492007986 */ /* 0x0203e4000c101d06 */
.L_x_2181:
[----:B------:R-:W-:Y:S05]  /*6500*/  BSYNC B1 ;  /* 0x0000000000017941 */ /* 0x000fea0003800000 */
.L_x_2180:
        /* <DEDUP_REMOVED lines=11> */
[C---:B-1--4-:R-:W-:Y:S01]  /*65c0*/  LEA R146, P0, R2.reuse, R98, 0x1 ;  /* 0x0000006202927211 */ /* 0x052fe200078008ff */
        /* <DEDUP_REMOVED lines=84> */
.L_x_2187:
[----:B------:R-:W-:Y:S05]  /*6b10*/  BSYNC B0 ;  /* 0x0000000000007941 */ /* 0x000fea0003800000 */
.L_x_2186:
[----:B-----5:R3:W-:Y:S02]  /*6b20*/  STG.E.128 desc[UR6][R146.64], R36 ;  /* 0x0000002492007986 */ /* 0x0207e4000c101d06 */
.L_x_2185:
[----:B------:R-:W-:Y:S05]  /*6b30*/  BSYNC B1 ;  /* 0x0000000000017941 */ /* 0x000fea0003800000 */
.L_x_2184:
        /* <DEDUP_REMOVED lines=98> */
.L_x_2191:
[----:B------:R-:W-:Y:S05]  /*7160*/  BSYNC B0 ;  /* 0x0000000000007941 */ /* 0x000fea0003800000 */
.L_x_2190:
[----:B-----5:R1:W-:Y:S02]  /*7170*/  STG.E.128 desc[UR6][R146.64], R36 ;  /* 0x0000002492007986 */ /* 0x0203e4000c101d06 */
.L_x_2189:
[----:B------:R-:W-:Y:S05]  /*7180*/  BSYNC B1 ;  /* 0x0000000000017941 */ /* 0x000fea0003800000 */
.L_x_2188:
        /* <DEDUP_REMOVED lines=98> */
.L_x_2195:
[----:B------:R-:W-:Y:S05]  /*77b0*/  BSYNC B0 ;  /* 0x0000000000007941 */ /* 0x000fea0003800000 */
.L_x_2194:
[----:B-----5:R1:W-:Y:S02]  /*77c0*/  STG.E.128 desc[UR6][R146.64], R36 ;  /* 0x0000002492007986 */ /* 0x0203e4000c101d06 */
.L_x_2193:
[----:B------:R-:W-:Y:S05]  /*77d0*/  BSYNC B1 ;  /* 0x0000000000017941 */ /* 0x000fea0003800000 */
.L_x_2192:
[C---:B------:R-:W-:Y:S01]  /*77e0*/  ISETP.GE.OR P0, PT, R112.reuse, R143, P1 ;  /* 0x0000008f7000720c */ /* 0x040fe20000f06670 */
[----:B------:R-:W-:Y:S03]  /*77f0*/  BSSY B1, `(.L_x_2196) ;  /* 0x0000062000017945 */ /* 0x000fe60003800000 */
[----:B------:R-:W-:Y:S11]  /*7800*/  ISETP.LT.OR P0, PT, R112, R141, P0 ;  /* 0x0000008d7000720c */ /* 0x000ff60000701670 */
[----:B------:R-:W-:Y:S02]  /*7810*/  @!UPT UIADD3 URZ, URZ, URZ, URZ ;  /* 0x0000003f3f3ff290 */ /* 0x000fe4000fffe03f */
[----:B------:R-:W-:Y:S05]  /*7820*/  @P0 BRA `(.L_x_2197) ;  /* 0x0000000400780947 */ /* 0x000fea0003800000 */
[----:B------:R-:W2:Y:S01]  /*7830*/  LDC.64 R2, c[0x0][0x338] ;  /* 0x0000ce00ff027b82 */ /* 0x000ea20000000a00 */
[----:B------:R-:W-:Y:S01]  /*7840*/  ISETP.GE.AND P0, PT, R148, UR4, PT ;  /* 0x0000000494007c0c */ /* 0x000fe2000bf06270 */
[----:B------:R-:W-:Y:S01]  /*7850*/  BSSY B0, `(.L_x_2198) ;  /* 0x000005a000007945 */ /* 0x000fe20003800000 */
[----:B---3--:R-:W-:Y:S01]  /*7860*/  MOV R99, R97 ;  /* 0x0000006100637202 */ /* 0x008fe20000000f00 */
[----:B--2---:R-:W-:Y:S04]  /*7870*/  IMAD.WIDE.U32 R142, R2, 0x1c0, R104 ;  /* 0x000001c0028e7825 */ /* 0x004fe800078e0068 */
[----:B------:R-:W-:Y:S05]  /*7880*/  IMAD R3, R3, 0x1c0, RZ ;  /* 0x000001c003037824 */ /* 0x000fea00078e02ff */
[----:B------:R-:W-:Y:S02]  /*7890*/  IADD3 R143, R143, R3, RZ ;  /* 0x000000038f8f7210 */ /* 0x000fe40007ffe0ff */
[----:B------:R-:W2:Y:S03]  /*78a0*/  LDC.64 R2, c[0x0][0x248] ;  /* 0x00009200ff027b82 */ /* 0x000ea60000000a00 */
[----:B-1--4-:R1:W5:Y:S01]  /*78b0*/  LDG.E.128 R36, desc[UR6][R142.64] ;  /* 0x000000068e247981 */ /* 0x012362000c1e1d00 */
[----:B--2---:R-:W-:Y:S04]  /*78c0*/  IMAD.WIDE.U32 R146, R2, 0x1c0, R98 ;  /* 0x000001c002927825 */ /* 0x004fe800078e0062 */
[----:B------:R-:W-:Y:S05]  /*78d0*/  IMAD R3, R3, 0x1c0, RZ ;  /* 0x000001c003037824 */ /* 0x000fea00078e02ff */
[----:B------:R-:W-:Y:S01]  /*78e0*/  IADD3 R147, R147, R3, RZ ;  /* 0x0000000393937210 */ /* 0x000fe20007ffe0ff */
[----:B-1----:R-:W-:Y:S06]  /*78f0*/  @P0 BRA `(.L_x_2199) ;  /* 0x00000004003c0947 */ /* 0x002fec0003800000 */
[----:B------:R-:W-:Y:S01]  /*7900*/  ISETP.GE.AND P1, PT, R148, R145, PT ;  /* 0x000000919400720c */ /* 0x000fe20003f26270 */
[----:B------:R-:W-:Y:S01]  /*7910*/  IMAD.MOV.U32 R140, RZ, RZ, RZ ;  /* 0x000000ffff8c7224 */ /* 0x000fe200078e00ff */
[C---:B-----5:R-:W-:Y:S01]  /*7920*/  SHF.L.U32 R31, R36.reuse, 0x10, RZ ;  /* 0x00000010241f7819 */ /* 0x060fe200000006ff */
[----:B------:R-:W-:Y:S01]  /*7930*/  IMAD.MOV.U32 R144, RZ, RZ, RZ ;  /* 0x000000ffff907224 */ /* 0x000fe200078e00ff */
[----:B------:R-:W-:Y:S01]  /*7940*/  LOP3.LUT R33, R36, 0xffff0000, RZ, 0xc0, !PT ;  /* 0xffff000024217812 */ /* 0x000fe200078ec0ff */
[C---:B------:R-:W-:Y:S01]  /*7950*/  IMAD.U32 R36, R37.reuse, 0x10000, RZ ;  /* 0x0001000025247824 */ /* 0x040fe200078e00ff */
[C---:B------:R-:W-:Y:S01]  /*7960*/  LOP3.LUT R41, R38.reuse, 0xffff0000, RZ, 0xc0, !PT ;  /* 0xffff000026297812 */ /* 0x040fe200078ec0ff */
[----:B------:R-:W-:Y:S01]  /*7970*/  IMAD.U32 R40, R38, 0x10000, RZ ;  /* 0x0001000026287824 */ /* 0x000fe200078e00ff */
[----:B------:R-:W-:Y:S02]  /*7980*/  LOP3.LUT R37, R37, 0xffff0000, RZ, 0xc0, !PT ;  /* 0xffff000025257812 */ /* 0x000fe400078ec0ff */
[C---:B------:R-:W-:Y:S02]  /*7990*/  SHF.L.U32 R44, R39.reuse, 0x10, RZ ;  /* 0x00000010272c7819 */ /* 0x040fe400000006ff */
[----:B------:R-:W-:Y:S01]  /*79a0*/  LOP3.LUT R45, R39, 0xffff0000, RZ, 0xc0, !PT ;  /* 0xffff0000272d7812 */ /* 0x000fe200078ec0ff */
[----:B------:R-:W-:Y:S01]  /*79b0*/  @P1 IMAD R145, RZ, RZ, -UR56 ;  /* 0x80000038ff911e24 */ /* 0x000fe2000f8e02ff */
[----:B------:R-:W-:Y:S01]  /*79c0*/  @P1 IADD3 R140, RZ, -UR56, RZ ;  /* 0x80000038ff8c1c10 */ /* 0x000fe2000fffe0ff */
[----:B------:R-:W-:Y:S03]  /*79d0*/  @P1 IMAD R144, RZ, RZ, -UR56 ;  /* 0x80000038ff901e24 */ /* 0x000fe6000f8e02ff */
[C---:B------:R-:W-:Y:S02]  /*79e0*/  LEA R16, P0, R145.reuse, R142, 0x1 ;  /* 0x0000008e91107211 */ /* 0x040fe400078008ff */
[----:B------:R-:W-:Y:S02]  /*79f0*/  IADD3 R99, P2, R70, R140, RZ ;  /* 0x0000008c46637210 */ /* 0x000fe40007f5e0ff */
[----:B------:R-:W-:Y:S02]  /*7a00*/  LEA.HI.X.SX32 R17, R145, R143, 0x1, P0 ;  /* 0x0000008f91117211 */ /* 0x000fe400000f0eff */
[----:B------:R-:W-:Y:S02]  /*7a10*/  LEA.HI.X.SX32 R140, R140, R69, 0x1, P2 ;  /* 0x000000458c8c7211 */ /* 0x000fe400010f0eff */
[C---:B------:R-:W-:Y:S02]  /*7a20*/  LEA R142, P0, R99.reuse, R106, 0x1 ;  /* 0x0000006a638e7211 */ /* 0x040fe400078008ff */
[----:B------:R-:W2:Y:S02]  /*7a30*/  LDG.E.128 R16, desc[UR6][R16.64] ;  /* 0x0000000610107981 */ /* 0x000ea4000c1e1d00 */
[----:B------:R-:W-:Y:S02]  /*7a40*/  LEA.HI.X R143, R99, R107, R140, 0x1, P0 ;  /* 0x0000006b638f7211 */ /* 0x000fe400000f0c8c */
[----:B------:R-:W-:Y:S04]  /*7a50*/  IADD3 R99, P0, R70, R144, RZ ;  /* 0x0000009046637210 */ /* 0x000fe80007f1e0ff */
[----:B------:R-:W-:Y:S01]  /*7a60*/  LEA.HI.X.SX32 R144, R144, R69, 0x1, P0 ;  /* 0x0000004590907211 */ /* 0x000fe200000f0eff */
[----:B------:R-:W3:Y:S01]  /*7a70*/  LDG.E.128 R140, desc[UR6][R142.64] ;  /* 0x000000068e8c7981 */ /* 0x000ee2000c1e1d00 */
[C---:B------:R-:W-:Y:S04]  /*7a80*/  LEA R34, P0, R99.reuse, R108, 0x1 ;  /* 0x0000006c63227211 */ /* 0x040fe800078008ff */
[----:B------:R-:W-:Y:S05]  /*7a90*/  LEA.HI.X R35, R99, R109, R144, 0x1, P0 ;  /* 0x0000006d63237211 */ /* 0x000fea00000f0c90 */
[----:B------:R-:W4:Y:S01]  /*7aa0*/  LDG.E.128 R52, desc[UR6][R34.64] ;  /* 0x0000000622347981 */ /* 0x000f22000c1e1d00 */
[C---:B--2---:R-:W-:Y:S01]  /*7ab0*/  LOP3.LUT R23, R17.reuse, 0xffff0000, RZ, 0xc0, !PT ;  /* 0xffff000011177812 */ /* 0x044fe200078ec0ff */
[----:B------:R-:W-:Y:S01]  /*7ac0*/  IMAD.U32 R21, R17, 0x10000, RZ ;  /* 0x0001000011157824 */ /* 0x000fe200078e00ff */
[C---:B------:R-:W-:Y:S01]  /*7ad0*/  LOP3.LUT R24, R16.reuse, 0xffff0000, RZ, 0xc0, !PT ;  /* 0xffff000010187812 */ /* 0x040fe200078ec0ff */
[----:B------:R-:W-:Y:S01]  /*7ae0*/  IMAD.U32 R26, R16, 0x10000, RZ ;  /* 0x00010000101a7824 */ /* 0x000fe200078e00ff */
[C---:B------:R-:W-:Y:S01]  /*7af0*/  SHF.L.U32 R20, R18.reuse, 0x10, RZ ;  /* 0x0000001012147819 */ /* 0x040fe200000006ff */
[C---:B------:R-:W-:Y:S01]  /*7b00*/  IMAD.U32 R15, R19.reuse, 0x10000, RZ ;  /* 0x00010000130f7824 */ /* 0x040fe200078e00ff */
[----:B------:R-:W-:Y:S02]  /*7b10*/  LOP3.LUT R17, R18, 0xffff0000, RZ, 0xc0, !PT ;  /* 0xffff000012117812 */ /* 0x000fe400078ec0ff */
[----:B------:R-:W-:Y:S01]  /*7b20*/  LOP3.LUT R19, R19, 0xffff0000, RZ, 0xc0, !PT ;  /* 0xffff000013137812 */ /* 0x000fe200078ec0ff */
        /* <DEDUP_REMOVED lines=13> */
[C---:B----4-:R-:W-:Y:S01]  /*7c00*/  LOP3.LUT R34, R52.reuse, 0xffff0000, RZ, 0xc0, !PT ;  /* 0xffff000034227812 */ /* 0x050fe200078ec0ff */
[----:B------:R-:W-:Y:S01]  /*7c10*/  @!P1 FADD.FTZ R25, -R25, -RZ ;  /* 0x800000ff19199221 */ /* 0x000fe20000010100 */
        /* <DEDUP_REMOVED lines=29> */
.L_x_2199:
[----:B------:R-:W-:Y:S05]  /*7df0*/  BSYNC B0 ;  /* 0x0000000000007941 */ /* 0x000fea0003800000 */
.L_x_2198:
[----:B-----5:R1:W-:Y:S02]  /*7e00*/  STG.E.128 desc[UR6][R146.64], R36 ;  /* 0x0000002492007986 */ /* 0x0203e4000c101d06 */
.L_x_2197:
[----:B------:R-:W-:Y:S05]  /*7e10*/  BSYNC B1 ;  /* 0x0000000000017941 */ /* 0x000fea0003800000 */
.L_x_2196:
[----:B------:R-:W5:Y:S01]  /*7e20*/  LDC R3, c[0x0][0x2e0] ;  /* 0x0000b800ff037b82 */ /* 0x000f620000000800 */
[----:B------:R-:W-:Y:S01]  /*7e30*/  UMOV UR4, UR5 ;  /* 0x0000000500047c82 */ /* 0x000fe20008000000 */
[----:B-----5:R-:W-:Y:S05]  /*7e40*/  IMAD.U32 R3, R3, -0x80, RZ ;  /* 0xffffff8003037824 */ /* 0x020fea00078e00ff */
[C---:B------:R-:W-:Y:S02]  /*7e50*/  LEA R108, P1, R3.reuse, R108, 0x1 ;  /* 0x0000006c036c7211 */ /* 0x040fe400078208ff */
[C---:B------:R-:W-:Y:S02]  /*7e60*/  LEA R106, P0, R3.reuse, R106, 0x1 ;  /* 0x0000006a036a7211 */ /* 0x040fe400078008ff */
[C---:B------:R-:W-:Y:S02]  /*7e70*/  LEA.HI.X.SX32 R109, R3.reuse, R109, 0x1, P1 ;  /* 0x0000006d036d7211 */ /* 0x040fe400008f0eff */
[----:B------:R-:W-:Y:S01]  /*7e80*/  LEA.HI.X.SX32 R107, R3, R107, 0x1, P0 ;  /* 0x0000006b036b7211 */ /* 0x000fe200000f0eff */
[----:B------:R-:W-:Y:S08]  /*7e90*/  BRA `(.L_x_2167) ;  /* 0x0000000400747947 */ /* 0x000ff00003800000 */
.L_x_2149:
[----:B------:R-:W-:Y:S01]  /*7ea0*/  @!P0 IMAD.MOV.U32 R99, RZ, RZ, R97 ;  /* 0x000000ffff638224 */ /* 0x000fe200078e0061 */
[----:B--2---:R-:W2:Y:S01]  /*7eb0*/  @!P0 LDG.E.128 R16, desc[UR6][R104.64] ;  /* 0x0000000668108981 */ /* 0x004ea2000c1e1d00 */
[----:B------:R-:W-:Y:S01]  /*7ec0*/  IMAD.U32 R3, RZ, RZ, UR19 ;  /* 0x00000013ff037e24 */ /* 0x000fe2000f8e00ff */
[C---:B------:R-:W-:Y:S01]  /*7ed0*/  ISETP.GE.OR P2, PT, R68.reuse, R143, P1 ;  /* 0x0000008f4400720c */ /* 0x040fe20000f46670 */
[----:B------:R-:W-:Y:S01]  /*7ee0*/  IMAD.U32 R2, RZ, RZ, UR19 ;  /* 0x00000013ff027e24 */ /* 0x000fe2000f8e00ff */
[----:B------:R-:W-:Y:S01]  /*7ef0*/  MOV R0, UR18 ;  /* 0x0000001200007c02 */ /* 0x000fe20008000f00 */
[----:B------:R-:W-:Y:S01]  /*7f00*/  IMAD.U32 R20, RZ, RZ, UR30 ;  /* 0x0000001eff147e24 */ /* 0x000fe2000f8e00ff */
[----:B------:R-:W-:Y:S01]  /*7f10*/  ISETP.LT.OR P2, PT, R68, R141, P2 ;  /* 0x0000008d4400720c */ /* 0x000fe20001741670 */
[----:B------:R-:W-:Y:S01]  /*7f20*/  IMAD.U32 R21, RZ, RZ, UR31 ;  /* 0x0000001fff157e24 */ /* 0x000fe2000f8e00ff */
[----:B------:R-:W-:Y:S11]  /*7f30*/  UMOV UR4, URZ ;  /* 0x0000003f00047c82 */ /* 0x000ff60008000000 */
[----:B------:R-:W-:Y:S02]  /*7f40*/  @!P2 LEA R4, P3, R111, R104, 0x1 ;  /* 0x000000686f04a211 */ /* 0x000fe400078608ff */
[----:B------:R-:W-:Y:S02]  /*7f50*/  @!P2 LEA R28, P4, R3, R98, 0x1 ;  /* 0x00000062031ca211 */ /* 0x000fe400078808ff */
[----:B------:R-:W-:Y:S02]  /*7f60*/  @!P2 LEA.HI.X R5, R111, R105, R110, 0x1, P3 ;  /* 0x000000696f05a211 */ /* 0x000fe400018f0c6e */
[----:B------:R-:W-:Y:S02]  /*7f70*/  @!P2 LEA.HI.X R29, R2, R97, R0, 0x1, P4 ;  /* 0x00000061021da211 */ /* 0x000fe400020f0c00 */
[----:B------:R-:W-:Y:S01]  /*7f80*/  MOV R0, UR34 ;  /* 0x0000002200007c02 */ /* 0x000fe20008000f00 */
[----:B--2---:R1:W-:Y:S01]  /*7f90*/  @!P0 STG.E.128 desc[UR6][R98.64], R16 ;  /* 0x0000001062008986 */ /* 0x0043e2000c101d06 */
[C---:B------:R-:W-:Y:S05]  /*7fa0*/  ISETP.GE.OR P0, PT, R117.reuse, R143, P1 ;  /* 0x0000008f7500720c */ /* 0x040fea0000f06670 */
[----:B------:R-:W2:Y:S01]  /*7fb0*/  @!P2 LDG.E.128 R4, desc[UR6][R4.64] ;  /* 0x000000060404a981 */ /* 0x000ea2000c1e1d00 */
[----:B------:R-:W-:Y:S11]  /*7fc0*/  ISETP.LT.OR P0, PT, R117, R141, P0 ;  /* 0x0000008d7500720c */ /* 0x000ff60000701670 */
[----:B------:R-:W-:Y:S02]  /*7fd0*/  @!UPT UIADD3 URZ, URZ, URZ, URZ ;  /* 0x0000003f3f3ff290 */ /* 0x000fe4000fffe03f */
[C---:B------:R-:W-:Y:S04]  /*7fe0*/  @!P0 LEA R26, P3, R86.reuse, R104, 0x1 ;  /* 0x00000068561a8211 */ /* 0x040fe800078608ff */
[----:B------:R-:W-:Y:S02]  /*7ff0*/  @!P0 LEA.HI.X R27, R86, R105, R85, 0x1, P3 ;  /* 0x00000069561b8211 */ /* 0x000fe400018f0c55 */
[C---:B------:R-:W-:Y:S04]  /*8000*/  @!P0 LEA R24, P3, R20.reuse, R98, 0x1 ;  /* 0x0000006214188211 */ /* 0x040fe800078608ff */
[----:B------:R-:W-:Y:S02]  /*8010*/  @!P0 LEA.HI.X R25, R20, R97, R0, 0x1, P3 ;  /* 0x0000006114198211 */ /* 0x000fe400018f0c00 */
[----:B------:R-:W-:Y:S01]  /*8020*/  MOV R0, UR35 ;  /* 0x0000002300007c02 */ /* 0x000fe20008000f00 */
[----:B--2---:R2:W-:Y:S01]  /*8030*/  @!P2 STG.E.128 desc[UR6][R28.64], R4 ;  /* 0x000000041c00a986 */ /* 0x0045e2000c101d06 */
[C---:B------:R-:W-:Y:S05]  /*8040*/  ISETP.GE.OR P2, PT, R116.reuse, R143, P1 ;  /* 0x0000008f7400720c */ /* 0x040fea0000f46670 */
[----:B-1----:R-:W3:Y:S01]  /*8050*/  @!P0 LDG.E.128 R16, desc[UR6][R26.64] ;  /* 0x000000061a108981 */ /* 0x002ee2000c1e1d00 */
[----:B------:R-:W-:Y:S11]  /*8060*/  ISETP.LT.OR P2, PT, R116, R141, P2 ;  /* 0x0000008d7400720c */ /* 0x000ff60001741670 */
[----:B------:R-:W-:Y:S02]  /*8070*/  @!UPT UIADD3 URZ, URZ, URZ, URZ ;  /* 0x0000003f3f3ff290 */ /* 0x000fe4000fffe03f */
[----:B------:R-:W-:Y:S01]  /*8080*/  @!P2 IMAD.MOV.U32 R99, RZ, RZ, R97 ;  /* 0x000000ffff63a224 */ /* 0x000fe200078e0061 */
[----:B------:R-:W1:Y:S02]  /*8090*/  @!P2 LDC.64 R2, c[0x0][0x338] ;  /* 0x0000ce00ff02ab82 */ /* 0x000e640000000a00 */
[----:B-1----:R-:W-:Y:S04]  /*80a0*/  @!P2 IMAD.WIDE.U32 R22, R2, 0xc0, R104 ;  /* 0x000000c00216a825 */ /* 0x002fe800078e0068 */
[----:B------:R-:W-:Y:S04]  /*80b0*/  @!P2 IMAD R3, R3, 0xc0, RZ ;  /* 0x000000c00303a824 */ /* 0x000fe800078e02ff */
[----:B------:R-:W-:Y:S02]  /*80c0*/  @!P2 IMAD.IADD R23, R23, 0x1, R3 ;  /* 0x000000011717a824 */ /* 0x000fe400078e0203 */
[----:B------:R-:W1:Y:S02]  /*80d0*/  @!P2 LDC.64 R2, c[0x0][0x248] ;  /* 0x00009200ff02ab82 */ /* 0x000e640000000a00 */
[----:B-1----:R-:W-:Y:S04]  /*80e0*/  @!P2 IMAD.WIDE.U32 R20, R2, 0xc0, R98 ;  /* 0x000000c00214a825 */ /* 0x002fe800078e0062 */
[----:B------:R-:W-:Y:S05]  /*80f0*/  @!P2 IMAD R3, R3, 0xc0, RZ ;  /* 0x000000c00303a824 */ /* 0x000fea00078e02ff */
[----:B------:R-:W-:Y:S01]  /*8100*/  @!P2 IADD3 R21, R21, R3, RZ ;  /* 0x000000031515a210 */ /* 0x000fe20007ffe0ff */
[----:B---3--:R1:W-:Y:S01]  /*8110*/  @!P0 STG.E.128 desc[UR6][R24.64], R16 ;  /* 0x0000001018008986 */ /* 0x0083e2000c101d06 */
[C---:B------:R-:W-:Y:S05]  /*8120*/  ISETP.GE.OR P0, PT, R115.reuse, R143, P1 ;  /* 0x0000008f7300720c */ /* 0x040fea0000f06670 */
[----:B--2---:R-:W2:Y:S01]  /*8130*/  @!P2 LDG.E.128 R4, desc[UR6][R22.64] ;  /* 0x000000061604a981 */ /* 0x004ea2000c1e1d00 */
[----:B------:R-:W-:Y:S11]  /*8140*/  ISETP.LT.OR P0, PT, R115, R141, P0 ;  /* 0x0000008d7300720c */ /* 0x000ff60000701670 */
[----:B------:R-:W-:Y:S02]  /*8150*/  @!UPT UIADD3 URZ, URZ, URZ, URZ ;  /* 0x0000003f3f3ff290 */ /* 0x000fe4000fffe03f */
[C---:B------:R-:W-:Y:S04]  /*8160*/  @!P0 LEA R28, P3, R88.reuse, R104, 0x1 ;  /* 0x00000068581c8211 */ /* 0x040fe800078608ff */
[----:B------:R-:W-:Y:S01]  /*8170*/  @!P0 LEA.HI.X R29, R88, R105, R87, 0x1, P3 ;  /* 0x00000069581d8211 */ /* 0x000fe200018f0c57 */
[----:B--2---:R2:W-:Y:S01]  /*8180*/  @!P2 STG.E.128 desc[UR6][R20.64], R4 ;  /* 0x000000041400a986 */ /* 0x0045e2000c101d06 */
[C---:B------:R-:W-:Y:S05]  /*8190*/  ISETP.GE.OR P2, PT, R114.reuse, R143, P1 ;  /* 0x0000008f7200720c */ /* 0x040fea0000f46670 */
[----:B-1----:R-:W3:Y:S01]  /*81a0*/  @!P0 LDG.E.128 R16, desc[UR6][R28.64] ;  /* 0x000000061c108981 */ /* 0x002ee2000c1e1d00 */
[----:B------:R-:W-:Y:S11]  /*81b0*/  ISETP.LT.OR P2, PT, R114, R141, P2 ;  /* 0x0000008d7200720c */ /* 0x000ff60001741670 */
[----:B------:R-:W-:Y:S02]  /*81c0*/  @!UPT UIADD3 URZ, URZ, URZ, URZ ;  /* 0x0000003f3f3ff290 */ /* 0x000fe4000fffe03f */
[----:B------:R-:W-:Y:S01]  /*81d0*/  @!P2 IMAD.MOV.U32 R99, RZ, RZ, R97 ;  /* 0x000000ffff63a224 */ /* 0x000fe200078e0061 */
[----:B------:R-:W1:Y:S01]  /*81e0*/  @!P2 LDC.64 R2, c[0x0][0x338] ;  /* 0x0000ce00ff02ab82 */ /* 0x000e620000000a00 */
[----:B--2---:R-:W-:Y:S07]  /*81f0*/  IMAD.U32 R20, RZ, RZ, UR32 ;  /* 0x00000020ff147e24 */ /* 0x004fee000f8e00ff */
[----:B------:R-:W2:Y:S01]  /*8200*/  @!P2 LDC.64 R4, c[0x0][0x248] ;  /* 0x00009200ff04ab82 */ /* 0x000ea20000000a00 */
[----:B------:R-:W-:Y:S01]  /*8210*/  IMAD.U32 R21, RZ, RZ, UR33 ;  /* 0x00000021ff157e24 */ /* 0x000fe2000f8e00ff */
[C---:B------:R-:W-:Y:S04]  /*8220*/  @!P0 LEA R26, P3, R20.reuse, R98, 0x1 ;  /* 0x00000062141a8211 */ /* 0x040fe800078608ff */
[----:B------:R-:W-:Y:S01]  /*8230*/  @!P0 LEA.HI.X R27, R20, R97, R0, 0x1, P3 ;  /* 0x00000061141b8211 */ /* 0x000fe200018f0c00 */
[----:B-1----:R-:W-:Y:S04]  /*8240*/  @!P2 IMAD.WIDE.U32 R22, R2, 0x140, R104 ;  /* 0x000001400216a825 */ /* 0x002fe800078e0068 */
[----:B------:R-:W-:Y:S04]  /*8250*/  @!P2 IMAD R3, R3, 0x140, RZ ;  /* 0x000001400303a824 */ /* 0x000fe800078e02ff */
[----:B------:R-:W-:Y:S02]  /*8260*/  @!P2 IMAD.IADD R23, R23, 0x1, R3 ;  /* 0x000000011717a824 */ /* 0x000fe400078e0203 */
[----:B--2---:R-:W-:Y:S04]  /*8270*/  @!P2 IMAD.WIDE.U32 R6, R4, 0x140, R98 ;  /* 0x000001400406a825 */ /* 0x004fe800078e0062 */
[----:B------:R-:W-:Y:S05]  /*8280*/  @!P2 IMAD R5, R5, 0x140, RZ ;  /* 0x000001400505a824 */ /* 0x000fea00078e02ff */
[----:B------:R-:W-:Y:S01]  /*8290*/  @!P2 IADD3 R7, R7, R5, RZ ;  /* 0x000000050707a210 */ /* 0x000fe20007ffe0ff */
[----:B---3--:R1:W-:Y:S01]  /*82a0*/  @!P0 STG.E.128 desc[UR6][R26.64], R16 ;  /* 0x000000101a008986 */ /* 0x0083e2000c101d06 */
[CC--:B------:R-:W-:Y:S02]  /*82b0*/  ISETP.GE.OR P0, PT, R113.reuse, R143.reuse, P1 ;  /* 0x0000008f7100720c */ /* 0x0c0fe40000f06670 */
[C---:B------:R-:W-:Y:S03]  /*82c0*/  ISETP.GE.OR P1, PT, R112.reuse, R143, P1 ;  /* 0x0000008f7000720c */ /* 0x040fe60000f26670 */
[----:B------:R-:W2:Y:S01]  /*82d0*/  @!P2 LDG.E.128 R20, desc[UR6][R22.64] ;  /* 0x000000061614a981 */ /* 0x000ea2000c1e1d00 */
[-C--:B------:R-:W-:Y:S02]  /*82e0*/  ISETP.LT.OR P0, PT, R113, R141.reuse, P0 ;  /* 0x0000008d7100720c */ /* 0x080fe40000701670 */
[----:B------:R-:W-:Y:S11]  /*82f0*/  ISETP.LT.OR P1, PT, R112, R141, P1 ;  /* 0x0000008d7000720c */ /* 0x000ff60000f21670 */
[----:B------:R-:W3:Y:S01]  /*8300*/  @!P0 LDC.64 R2, c[0x0][0x338] ;  /* 0x0000ce00ff028b82 */ /* 0x000ee20000000a00 */
[----:B------:R-:W-:Y:S07]  /*8310*/  @!P0 IMAD.MOV.U32 R99, RZ, RZ, R97 ;  /* 0x000000ffff638224 */ /* 0x000fee00078e0061 */
[----:B------:R-:W1:Y:S01]  /*8320*/  @!P0 LDC.64 R4, c[0x0][0x248] ;  /* 0x00009200ff048b82 */ /* 0x000e620000000a00 */
[----:B---3--:R-:W-:Y:S04]  /*8330*/  @!P0 IMAD.WIDE.U32 R24, R2, 0x180, R104 ;  /* 0x0000018002188825 */ /* 0x008fe800078e0068 */
[----:B------:R-:W-:Y:S04]  /*8340*/  @!P0 IMAD R3, R3, 0x180, RZ ;  /* 0x0000018003038824 */ /* 0x000fe800078e02ff */
[----:B------:R-:W-:Y:S02]  /*8350*/  @!P0 IMAD.IADD R25, R25, 0x1, R3 ;  /* 0x0000000119198824 */ /* 0x000fe400078e0203 */
[----:B-1----:R-:W-:Y:S01]  /*8360*/  @!P0 IMAD.WIDE.U32 R26, R4, 0x180, R98 ;  /* 0x00000180041a8825 */ /* 0x002fe200078e0062 */
[----:B------:R-:W1:Y:S03]  /*8370*/  @!P1 LDC.64 R2, c[0x0][0x338] ;  /* 0x0000ce00ff029b82 */ /* 0x000e660000000a00 */
[----:B------:R-:W-:Y:S02]  /*8380*/  @!P0 IMAD R5, R5, 0x180, RZ ;  /* 0x0000018005058824 */ /* 0x000fe400078e02ff */
[----:B------:R-:W-:Y:S03]  /*8390*/  @!P1 IMAD.MOV.U32 R99, RZ, RZ, R97 ;  /* 0x000000ffff639224 */ /* 0x000fe600078e0061 */
[----:B------:R-:W-:Y:S01]  /*83a0*/  @!P0 IADD3 R27, R27, R5, RZ ;  /* 0x000000051b1b8210 */ /* 0x000fe20007ffe0ff */
[----:B-1----:R-:W-:Y:S04]  /*83b0*/  @!P1 IMAD.WIDE.U32 R28, R2, 0x1c0, R104 ;  /* 0x000001c0021c9825 */ /* 0x002fe800078e0068 */
[----:B------:R-:W-:Y:S04]  /*83c0*/  @!P1 IMAD R3, R3, 0x1c0, RZ ;  /* 0x000001c003039824 */ /* 0x000fe800078e02ff */
[----:B------:R-:W-:Y:S02]  /*83d0*/  @!P1 IMAD.IADD R29, R29, 0x1, R3 ;  /* 0x000000011d1d9824 */ /* 0x000fe400078e0203 */
[----:B------:R-:W1:Y:S02]  /*83e0*/  @!P1 LDC.64 R2, c[0x0][0x248] ;  /* 0x00009200ff029b82 */ /* 0x000e640000000a00 */
[----:B-1----:R-:W-:Y:S01]  /*83f0*/  @!P1 IMAD R3, R3, 0x1c0, RZ ;  /* 0x000001c003039824 */ /* 0x002fe200078e02ff */
[----:B--2---:R1:W-:Y:S06]  /*8400*/  @!P2 STG.E.128 desc[UR6][R6.64], R20 ;  /* 0x000000140600a986 */ /* 0x0043ec000c101d06 */
[----:B------:R-:W2:Y:S01]  /*8410*/  @!P0 LDG.E.128 R16, desc[UR6][R24.64] ;  /* 0x0000000618108981 */ /* 0x000ea2000c1e1d00 */
[----:B-1----:R-:W-:Y:S05]  /*8420*/  @!P1 IMAD.WIDE.U32 R20, R2, 0x1c0, R98 ;  /* 0x000001c002149825 */ /* 0x002fea00078e0062 */
[----:B------:R-:W-:Y:S01]  /*8430*/  @!P1 IADD3 R21, R21, R3, RZ ;  /* 0x0000000315159210 */ /* 0x000fe20007ffe0ff */
[----:B--2---:R1:W-:Y:S06]  /*8440*/  @!P0 STG.E.128 desc[UR6][R26.64], R16 ;  /* 0x000000101a008986 */ /* 0x0043ec000c101d06 */
[----:B------:R-:W2:Y:S06]  /*8450*/  @!P1 LDG.E.128 R4, desc[UR6][R28.64] ;  /* 0x000000061c049981 */ /* 0x000eac000c1e1d00 */
[----:B--2---:R1:W-:Y:S02]  /*8460*/  @!P1 STG.E.128 desc[UR6][R20.64], R4 ;  /* 0x0000000414009986 */ /* 0x0043e4000c101d06 */
.L_x_2167:
[----:B------:R-:W-:Y:S01]  /*8470*/  PLOP3.LUT P0, PT, PT, PT, UP1, 0x40, 0x0 ;  /* 0x000000000000781c */ /* 0x000fe20003f0e818 */
[----:B------:R-:W5:Y:S02]  /*8480*/  LDC R0, c[0x0][0x338] ;  /* 0x0000ce00ff007b82 */ /* 0x000f640000000800 */
[----:B-----5:R-:W-:Y:S05]  /*8490*/  IMAD.U32 R3, R0, -0x100, RZ ;  /* 0xffffff0000037824 */ /* 0x020fea00078e00ff */
[C---:B-1----:R-:W-:Y:S04]  /*84a0*/  LEA R104, P1, R3.reuse, R104, 0x1 ;  /* 0x0000006803687211 */ /* 0x042fe800078208ff */
[----:B------:R-:W-:Y:S01]  /*84b0*/  LEA.HI.X.SX32 R105, R3, R105, 0x1, P1 ;  /* 0x0000006903697211 */ /* 0x000fe200008f0eff */
[----:B------:R-:W-:Y:S08]  /*84c0*/  @P0 BRA `(.L_x_2200) ;  /* 0x0000000400300947 */ /* 0x000ff00003800000 */
[----:B------:R-:W-:Y:S04]  /*84d0*/  IADD3 R0, R12, -0x1, RZ ;  /* 0xffffffff0c007810 */ /* 0x000fe80007ffe0ff */
[----:B------:R-:W-:Y:S11]  /*84e0*/  ISETP.GT.AND P0, PT, R0, R83, PT ;  /* 0x000000530000720c */ /* 0x000ff60003f04270 */
[----:B------:R-:W-:Y:S02]  /*84f0*/  @!UPT UIADD3 URZ, URZ, URZ, URZ ;  /* 0x0000003f3f3ff290 */ /* 0x000fe4000fffe03f */
[----:B------:R-:W-:Y:S05]  /*8500*/  @!P0 BRA `(.L_x_2201) ;  /* 0x0000000400448947 */ /* 0x000fea0003800000 */
[----:B--234-:R-:W-:Y:S01]  /*8510*/  IMAD.MOV.U32 R18, RZ, RZ, RZ ;  /* 0x000000ffff127224 */ /* 0x01cfe200078e00ff */
[----:B------:R-:W1:Y:S01]  /*8520*/  LDC R2, c[0x0][0x380] ;  /* 0x0000e000ff027b82 */ /* 0x000e620000000800 */
[----:B------:R-:W-:Y:S02]  /*8530*/  IADD3 R14, R14, -0x200, RZ ;  /* 0xfffffe000e0e7810 */ /* 0x000fe40007ffe0ff */
[----:B------:R-:W-:Y:S02]  /*8540*/  IABS R15, R13 ;  /* 0x0000000d000f7213 */ /* 0x000fe40000000000 */
[----:B------:R-:W-:Y:S02]  /*8550*/  IADD3 R0, -R13, R14, RZ ;  /* 0x0000000e0d007210 */ /* 0x000fe40007ffe1ff */
        /* <DEDUP_REMOVED lines=48> */
[C---:B------:R-:W-:Y:S02]  /*8860*/  IMAD R5, R15.reuse, UR12, RZ ;  /* 0x0000000c0f057c24 */ /* 0x040fe4000f8e02ff */
        /* <DEDUP_REMOVED lines=18> */
.L_x_2200:
[----:B------:R-:W1:Y:S01]  /*8990*/  LDC R2, c[0x0][0x250] ;  /* 0x00009400ff027b82 */ /* 0x000e620000000800 */
[----:B---3--:R-:W-:Y:S07]  /*89a0*/  IMAD.MOV.U32 R99, RZ, RZ, R97 ;  /* 0x000000ffff637224 */ /* 0x008fee00078e0061 */
[----:B------:R-:W2:Y:S02]  /*89b0*/  LDC R0, c[0x0][0x248] ;  /* 0x00009200ff007b82 */ /* 0x000ea40000000800 */
[----:B--2---:R-:W-:Y:S02]  /*89c0*/  IMAD.U32 R5, R0, -0x100, RZ ;  /* 0xffffff0000057824 */ /* 0x004fe400078e00ff */
[----:B-1----:R-:W-:Y:S03]  /*89d0*/  IMAD.U32 R3, R2, -0x100, RZ ;  /* 0xffffff0002037824 */ /* 0x002fe600078e00ff */
[----:B------:R-:W-:Y:S02]  /*89e0*/  LEA R98, P0, R5, R98, 0x1 ;  /* 0x0000006205627211 */ /* 0x000fe400078008ff */
[----:B------:R-:W-:Y:S02]  /*89f0*/  LEA R100, P1, R3, R100, 0x1 ;  /* 0x0000006403647211 */ /* 0x000fe400078208ff */
[----:B------:R-:W-:Y:S02]  /*8a00*/  LEA.HI.X.SX32 R97, R5, R99, 0x1, P0 ;  /* 0x0000006305617211 */ /* 0x000fe400000f0eff */
[----:B------:R-:W-:Y:S09]  /*8a10*/  LEA.HI.X.SX32 R101, R3, R101, 0x1, P1 ;  /* 0x0000006503657211 */ /* 0x000ff200008f0eff */
.L_x_2201:
[----:B------:R-:W-:Y:S04]  /*8a20*/  IADD3 R12, R12, -0x1, RZ ;  /* 0xffffffff0c0c7810 */ /* 0x000fe80007ffe0ff */
[----:B------:R-:W-:Y:S11]  /*8a30*/  ISETP.GT.AND P0, PT, R12, R83, PT ;  /* 0x000000530c00720c */ /* 0x000ff60003f04270 */
[----:B------:R-:W-:Y:S02]  /*8a40*/  @!UPT UIADD3 URZ, URZ, URZ, URZ ;  /* 0x0000003f3f3ff290 */ /* 0x000fe4000fffe03f */
[----:B------:R-:W-:Y:S05]  /*8a50*/  @P0 BRA `(.L_x_2202) ;  /* 0xffffff9c006c0947 */ /* 0x000fea000383ffff */
.L_x_2148:
        /* <DEDUP_REMOVED lines=25> */
[C---:B------:R-:W-:Y:S01]  /*8bf0*/  LEA R12, P2, R130.reuse, UR8, 0x1 ;  /* 0x00000008820c7c11 */ /* 0x040fe2000f8408ff */
[----:B------:R-:W-:Y:S01]  /*8c00*/  IMAD R5, R65, UR29, RZ ;  /* 0x0000001d41057c24 */ /* 0x000fe2000f8e02ff */
[----:B------:R-:W-:Y:S02]  /*8c10*/  LEA R28, P1, R3, UR8, 0x1 ;  /* 0x00000008031c7c11 */ /* 0x000fe4000f8208ff */
[----:B------:R-:W-:Y:S02]  /*8c20*/  LEA.HI.X R13, R130, UR9, R61, 0x1, P2 ;  /* 0x00000009820d7c11 */ /* 0x000fe400090f0c3d */
[-C--:B------:R-:W-:Y:S02]  /*8c30*/  IADD3 R66, P4, R66, R5.reuse, RZ ;  /* 0x0000000542427210 */ /* 0x080fe40007f9e0ff */
[----:B-----5:R-:W-:-:S02]  /*8c40*/  IADD3 R0, P3, R64, R5, RZ ;  /* 0x0000000540007210 */ /* 0x020fc40007f7e0ff */
        /* <DEDUP_REMOVED lines=23> */
[C---:B---34-:R-:W-:Y:S02]  /*8dc0*/  IADD3 R18, P0, R2.reuse, UR8, RZ ;  /* 0x0000000802127c10 */ /* 0x058fe4000ff1e0ff */
[----:B------:R-:W-:Y:S02]  /*8dd0*/  IADD3 R4, P1, R2, UR10, RZ ;  /* 0x0000000a02047c10 */ /* 0x000fe4000ff3e0ff */
[C---:B------:R-:W-:Y:S02]  /*8de0*/  IADD3.X R19, R0.reuse, UR9, RZ, P0, !PT ;  /* 0x0000000900137c10 */ /* 0x040fe400087fe4ff */
[----:B------:R-:W-:-:S03]  /*8df0*/  IADD3.X R5, R0, UR11, RZ, P1, !PT ;  /* 0x0000000b00057c10 */ /* 0x000fc60008ffe4ff */
[----:B------:R-:W2:Y:S04]  /*8e00*/  LDG.E.64 R2, desc[UR6][R18.64] ;  /* 0x0000000612027981 */ /* 0x000ea8000c1e1b00 */
[----:B------:R-:W3:Y:S01]  /*8e10*/  LDG.E.64 R4, desc[UR6][R4.64] ;  /* 0x0000000604047981 */ /* 0x000ee2000c1e1b00 */
[C---:B-----5:R-:W-:Y:S01]  /*8e20*/  IMAD.U32 R6, R13.reuse, 0x10000, RZ ;  /* 0x000100000d067824 */ /* 0x060fe200078e00ff */
[----:B------:R-:W-:Y:S01]  /*8e30*/  LOP3.LUT R0, R13, 0xffff0000, RZ, 0xc0, !PT ;  /* 0xffff00000d007812 */ /* 0x000fe200078ec0ff */
[C---:B------:R-:W-:Y:S01]  /*8e40*/  IMAD.U32 R10, R15.reuse, 0x10000, RZ ;  /* 0x000100000f0a7824 */ /* 0x040fe200078e00ff */
[----:B------:R-:W-:Y:S02]  /*8e50*/  LOP3.LUT R8, R15, 0xffff0000, RZ, 0xc0, !PT ;  /* 0xffff00000f087812 */ /* 0x000fe400078ec0ff */
[----:B------:R-:W-:-:S02]  /*8e60*/  SHF.L.U32 R7, R12, 0x10, RZ ;  /* 0x000000100c077819 */ /* 0x000fc400000006ff */
        /* <DEDUP_REMOVED lines=8> */
[----:B------:R-:W-:Y:S01]  /*8ef0*/  FMUL.FTZ R23, R6, R13 ;  /* 0x0000000d06177220 */ /* 0x000fe20000410000 */
[-C--:B------:R-:W-:Y:S01]  /*8f00*/  FMUL.FTZ R13, R8, R17.reuse ;  /* 0x00000011080d7220 */ /* 0x080fe20000410000 */
[----:B------:R-:W-:Y:S01]  /*8f10*/  LOP3.LUT R21, R4, 0xffff0000, RZ, 0xc0, !PT ;  /* 0xffff000004157812 */ /* 0x000fe200078ec0ff */
[C---:B------:R-:W-:Y:S01]  /*8f20*/  FMUL.FTZ R17, R10.reuse, R17 ;  /* 0x000000110a117220 */ /* 0x040fe20000410000 */
[----:B------:R-:W-:Y:S01]  /*8f30*/  SHF.L.U32 R3, R3, 0x10, RZ ;  /* 0x0000001003037819 */ /* 0x000fe200000006ff */
[-C--:B------:R-:W-:Y:S01]  /*8f40*/  FFMA.FTZ R13, R10, R19.reuse, -R13 ;  /* 0x000000130a0d7223 */ /* 0x080fe2000001080d */
[----:B------:R-:W-:Y:S01]  /*8f50*/  SHF.L.U32 R5, R5, 0x10, RZ ;  /* 0x0000001005057819 */ /* 0x000fe200000006ff */
[----:B------:R-:W-:Y:S01]  /*8f60*/  FFMA.FTZ R8, R8, R19, R17 ;  /* 0x0000001308087223 */ /* 0x000fe20000010011 */
[----:B------:R-:W-:Y:S01]  /*8f70*/  FFMA.FTZ R15, R6, R21, -R15 ;  /* 0x00000015060f7223 */ /* 0x000fe2000001080f */
[----:B------:R-:W-:Y:S01]  /*8f80*/  FMUL.FTZ R17, R14, R3 ;  /* 0x000000030e117220 */ /* 0x000fe20000410000 */
[----:B------:R-:W-:Y:S01]  /*8f90*/  FFMA.FTZ R0, R0, R21, R23 ;  /* 0x0000001500007223 */ /* 0x000fe20000010017 */
[----:B------:R-:W-:-:S02]  /*8fa0*/  IMAD.U32 R4, R4, 0x10000, RZ ;  /* 0x0001000004047824 */ /* 0x000fc400078e00ff */
[-C--:B------:R-:W-:Y:S01]  /*8fb0*/  FMUL.FTZ R6, R16, R2.reuse ;  /* 0x0000000210067220 */ /* 0x080fe20000410000 */
[C---:B------:R-:W-:Y:S01]  /*8fc0*/  FMUL.FTZ R19, R7.reuse, R2 ;  /* 0x0000000207137220 */ /* 0x040fe20000410000 */
[C---:B------:R-:W-:Y:S01]  /*8fd0*/  FMUL.FTZ R3, R12.reuse, R3 ;  /* 0x000000030c037220 */ /* 0x040fe20000410000 */
[-C--:B------:R-:W-:Y:S01]  /*8fe0*/  FFMA.FTZ R17, R12, R5.reuse, -R17 ;  /* 0x000000050c117223 */ /* 0x080fe20000010811 */
[-C--:B------:R-:W-:Y:S01]  /*8ff0*/  FFMA.FTZ R6, R7, R4.reuse, -R6 ;  /* 0x0000000407067223 */ /* 0x080fe20000010806 */
[----:B------:R-:W-:Y:S01]  /*9000*/  FFMA.FTZ R19, R16, R4, R19 ;  /* 0x0000000410137223 */ /* 0x000fe20000010013 */
[----:B------:R-:W-:Y:S01]  /*9010*/  FFMA.FTZ R14, R14, R5, R3 ;  /* 0x000000050e0e7223 */ /* 0x000fe20000010003 */
[----:B------:R-:W-:Y:S02]  /*9020*/  F2FP.BF16.F32.PACK_AB R0, R0, R15 ;  /* 0x0000000f0000723e */ /* 0x000fe400000010ff */
[----:B------:R-:W-:Y:S02]  /*9030*/  F2FP.BF16.F32.PACK_AB R15, R8, R13 ;  /* 0x0000000d080f723e */ /* 0x000fe400000010ff */
[----:B------:R-:W-:-:S02]  /*9040*/  F2FP.BF16.F32.PACK_AB R12, R19, R6 ;  /* 0x00000006130c723e */ /* 0x000fc400000010ff */
[----:B------:R-:W-:Y:S02]  /*9050*/  F2FP.BF16.F32.PACK_AB R14, R14, R17 ;  /* 0x000000110e0e723e */ /* 0x000fe400000010ff */
[----:B------:R-:W-:Y:S02]  /*9060*/  MOV R13, R0 ;  /* 0x00000000000d7202 */ /* 0x000fe40000000f00 */
.L_x_2209:
[----:B------:R-:W-:Y:S05]  /*9070*/  BSYNC B0 ;  /* 0x0000000000007941 */ /* 0x000fea0003800000 */
.L_x_2208:
[----:B-----5:R2:W-:Y:S02]  /*9080*/  STS.128 [R196], R12 ;  /* 0x0000000cc4007388 */ /* 0x0205e40000000c00 */
.L_x_2207:
[----:B------:R-:W-:Y:S05]  /*9090*/  BSYNC B1 ;  /* 0x0000000000017941 */ /* 0x000fea0003800000 */
.L_x_2206:
        /* <DEDUP_REMOVED lines=21> */
[----:B------:R-:W-:-:S04]  /*91f0*/  IADD3.X R5, R11, UR11, RZ, P1, !PT ;  /* 0x0000000b0b057c10 */ /* 0x000fc80008ffe4ff */
[----:B------:R-:W3:Y:S04]  /*9200*/  LDG.E.64 R2, desc[UR6][R2.64] ;  /* 0x0000000602027981 */ /* 0x000ee8000c1e1b00 */
[----:B------:R-:W4:Y:S01]  /*9210*/  LDG.E.64 R4, desc[UR6][R4.64] ;  /* 0x0000000604047981 */ /* 0x000f22000c1e1b00 */
[C---:B-----5:R-:W-:Y:S01]  /*9220*/  LOP3.LUT R0, R29.reuse, 0xffff0000, RZ, 0xc0, !PT ;  /* 0xffff00001d007812 */ /* 0x060fe200078ec0ff */
[----:B------:R-:W-:Y:S01]  /*9230*/  IMAD.U32 R6, R29, 0x10000, RZ ;  /* 0x000100001d067824 */ /* 0x000fe200078e00ff */
[C---:B------:R-:W-:Y:S01]  /*9240*/  LOP3.LUT R10, R31.reuse, 0xffff0000, RZ, 0xc0, !PT ;  /* 0xffff00001f0a7812 */ /* 0x040fe200078ec0ff */
[----:B--2---:R-:W-:Y:S01]  /*9250*/  IMAD.U32 R12, R31, 0x10000, RZ ;  /* 0x000100001f0c7824 */ /* 0x004fe200078e00ff */
[C---:B------:R-:W-:Y:S02]  /*9260*/  SHF.L.U32 R7, R28.reuse, 0x10, RZ ;  /* 0x000000101c077819 */ /* 0x040fe400000006ff */
[----:B------:R-:W-:-:S02]  /*9270*/  LOP3.LUT R28, R28, 0xffff0000, RZ, 0xc0, !PT ;  /* 0xffff00001c1c7812 */ /* 0x000fc400078ec0ff */
[C---:B------:R-:W-:Y:S02]  /*9280*/  SHF.L.U32 R13, R30.reuse, 0x10, RZ ;  /* 0x000000101e0d7819 */ /* 0x040fe400000006ff */
[----:B------:R-:W-:Y:S02]  /*9290*/  LOP3.LUT R30, R30, 0xffff0000, RZ, 0xc0, !PT ;  /* 0xffff00001e1e7812 */ /* 0x000fe400078ec0ff */
[C---:B---3--:R-:W-:Y:S01]  /*92a0*/  LOP3.LUT R11, R2.reuse, 0xffff0000, RZ, 0xc0, !PT ;  /* 0xffff0000020b7812 */ /* 0x048fe200078ec0ff */
[----:B------:R-:W-:Y:S01]  /*92b0*/  IMAD.U32 R2, R2, 0x10000, RZ ;  /* 0x0001000002027824 */ /* 0x000fe200078e00ff */
[----:B----4-:R-:W-:Y:S02]  /*92c0*/  LOP3.LUT R17, R3, 0xffff0000, RZ, 0xc0, !PT ;  /* 0xffff000003117812 */ /* 0x010fe400078ec0ff */
[----:B------:R-:W-:Y:S01]  /*92d0*/  LOP3.LUT R21, R4, 0xffff0000, RZ, 0xc0, !PT ;  /* 0xffff000004157812 */ /* 0x000fe200078ec0ff */
[-C--:B------:R-:W-:Y:S01]  /*92e0*/  FMUL.FTZ R15, R0, R11.reuse ;  /* 0x0000000b000f7220 */ /* 0x080fe20000410000 */
[----:B------:R-:W-:Y:S01]  /*92f0*/  FMUL.FTZ R23, R6, R11 ;  /* 0x0000000b06177220 */ /* 0x000fe20000410000 */
[----:B------:R-:W-:Y:S01]  /*9300*/  LOP3.LUT R19, R5, 0xffff0000, RZ, 0xc0, !PT ;  /* 0xffff000005137812 */ /* 0x000fe200078ec0ff */
[-C--:B------:R-:W-:Y:S01]  /*9310*/  FMUL.FTZ R11, R10, R17.reuse ;  /* 0x000000110a0b7220 */ /* 0x080fe20000410000 */
[----:B------:R-:W-:Y:S01]  /*9320*/  FMUL.FTZ R17, R12, R17 ;  /* 0x000000110c117220 */ /* 0x000fe20000410000 */
[----:B------:R-:W-:Y:S01]  /*9330*/  SHF.L.U32 R3, R3, 0x10, RZ ;  /* 0x0000001003037819 */ /* 0x000fe200000006ff */
[----:B------:R-:W-:Y:S01]  /*9340*/  FFMA.FTZ R15, R6, R21, -R15 ;  /* 0x00000015060f7223 */ /* 0x000fe2000001080f */
[-C--:B------:R-:W-:Y:S01]  /*9350*/  FMUL.FTZ R6, R28, R2.reuse ;  /* 0x000000021c067220 */ /* 0x080fe20000410000 */
[----:B------:R-:W-:Y:S01]  /*9360*/  FFMA.FTZ R10, R10, R19, R17 ;  /* 0x000000130a0a7223 */ /* 0x000fe20000010011 */
[----:B------:R-:W-:Y:S01]  /*9370*/  FMUL.FTZ R17, R7, R2 ;  /* 0x0000000207117220 */ /* 0x000fe20000410000 */
[----:B------:R-:W-:Y:S01]  /*9380*/  SHF.L.U32 R5, R5, 0x10, RZ ;  /* 0x0000001005057819 */ /* 0x000fe200000006ff */
[----:B------:R-:W-:Y:S01]  /*9390*/  FMUL.FTZ R2, R30, R3 ;  /* 0x000000031e027220 */ /* 0x000fe20000410000 */
[----:B------:R-:W-:-:S02]  /*93a0*/  IMAD.U32 R4, R4, 0x10000, RZ ;  /* 0x0001000004047824 */ /* 0x000fc400078e00ff */
[----:B------:R-:W-:Y:S01]  /*93b0*/  FMUL.FTZ R3, R13, R3 ;  /* 0x000000030d037220 */ /* 0x000fe20000410000 */
[----:B------:R-:W-:Y:S01]  /*93c0*/  FFMA.FTZ R0, R0, R21, R23 ;  /* 0x0000001500007223 */ /* 0x000fe20000010017 */
[----:B------:R-:W-:Y:S01]  /*93d0*/  FFMA.FTZ R11, R12, R19, -R11 ;  /* 0x000000130c0b7223 */ /* 0x000fe2000001080b */
        /* <DEDUP_REMOVED lines=8> */
.L_x_2212:
[----:B------:R-:W-:Y:S05]  /*9460*/  BSYNC B0 ;  /* 0x0000000000007941 */ /* 0x000fea0003800000 */
.L_x_2211:
[----:B-----5:R1:W-:Y:S01]  /*9470*/  STS.128 [R196+0x800], R28 ;  /* 0x0008001cc4007388 */ /* 0x0203e20000000c00 */
[----:B------:R-:W-:Y:S05]  /*9480*/  BRA `(.L_x_2210) ;  /* 0x0000000c00b47947 */ /* 0x000fea0003800000 */
.L_x_2205:
        /* <DEDUP_REMOVED lines=25> */
[C---:B--2---:R-:W-:Y:S01]  /*9620*/  LEA R12, P1, R3.reuse, UR8, 0x1 ;  /* 0x00000008030c7c11 */ /* 0x044fe2000f8208ff */
[----:B---34-:R-:W-:Y:S02]  /*9630*/  IMAD.MOV.U32 R17, RZ, RZ, RZ ;  /* 0x000000ffff117224 */ /* 0x018fe400078e00ff */
[----:B------:R-:W2:Y:S01]  /*9640*/  LDG.E.128 R4, desc[UR6][R6.64] ;  /* 0x0000000606047981 */ /* 0x000ea2000c1e1d00 */
[----:B------:R-:W-:Y:S01]  /*9650*/  LEA.HI.X R13, R3, UR9, R8, 0x1, P1 ;  /* 0x00000009030d7c11 */ /* 0x000fe200088f0c08 */
[----:B------:R-:W-:Y:S01]  /*9660*/  ULDC.64 UR8, c[0x0][0x358] ;  /* 0x0000d60000087ab9 */ /* 0x000fe20000000a00 */
[----:B------:R-:W-:-:S04]  /*9670*/  @P0 SHF.R.S32.HI R3, RZ, 0x1, R67 ;  /* 0x00000001ff030819 */ /* 0x000fc80000011443 */
[----:B------:R-:W-:Y:S01]  /*9680*/  @P0 IADD3 R17, -R3, RZ, RZ ;  /* 0x000000ff03110210 */ /* 0x000fe20007ffe1ff */
[----:B------:R-:W3:Y:S03]  /*9690*/  LDG.E.128 R12, desc[UR6][R12.64] ;  /* 0x000000060c0c7981 */ /* 0x000ee6000c1e1d00 */
[----:B------:R-:W-:-:S04]  /*96a0*/  IADD3 R3, P1, R17, R0, RZ ;  /* 0x0000000011037210 */ /* 0x000fc80007f3e0ff */
[----:B------:R-:W-:Y:S02]  /*96b0*/  LEA.HI.X.SX32 R8, R17, R2, 0x1, P1 ;  /* 0x0000000211087211 */ /* 0x000fe400008f0eff */
[----:B------:R-:W-:-:S04]  /*96c0*/  LEA R16, P1, R3, UR8, 0x1 ;  /* 0x0000000803107c11 */ /* 0x000fc8000f8208ff */
[----:B------:R-:W-:-:S06]  /*96d0*/  LEA.HI.X R17, R3, UR9, R8, 0x1, P1 ;  /* 0x0000000903117c11 */ /* 0x000fcc00088f0c08 */
[----:B------:R-:W4:Y:S01]  /*96e0*/  LDG.E.128 R16, desc[UR6][R16.64] ;  /* 0x0000000610107981 */ /* 0x000f22000c1e1d00 */
        /* <DEDUP_REMOVED lines=14> */
[----:B---3--:R-:W-:Y:S01]  /*97d0*/  IMAD.U32 R32, R12, 0x10000, RZ ;  /* 0x000100000c207824 */ /* 0x008fe200078e00ff */
[----:B------:R-:W-:Y:S01]  /*97e0*/  LOP3.LUT R33, R7, 0xffff0000, RZ, 0xc0, !PT ;  /* 0xffff000007217812 */ /* 0x000fe200078ec0ff */
        /* <DEDUP_REMOVED lines=16> */
[----:B------:R-:W-:Y:S01]  /*98f0*/  @!P0 FADD.FTZ R14, -R14, -RZ ;  /* 0x800000ff0e0e8221 */ /* 0x000fe20000010100 */
[----:B----4-:R-:W-:Y:S01]  /*9900*/  SHF.L.U32 R7, R17, 0x10, RZ ;  /* 0x0000001011077819 */ /* 0x010fe200000006ff */
[----:B------:R-:W-:Y:S01]  /*9910*/  FMUL.FTZ R6, R6, R13 ;  /* 0x0000000d06067220 */ /* 0x000fe20000410000 */
[----:B------:R-:W-:Y:S01]  /*9920*/  FMUL.FTZ R5, R5, R12 ;  /* 0x0000000c05057220 */ /* 0x000fe20000410000 */
[C---:B------:R-:W-:Y:S01]  /*9930*/  IMAD.U32 R13, R16.reuse, 0x10000, RZ ;  /* 0x00010000100d7824 */ /* 0x040fe200078e00ff */
[----:B------:R-:W-:Y:S01]  /*9940*/  LOP3.LUT R12, R16, 0xffff0000, RZ, 0xc0, !PT ;  /* 0xffff0000100c7812 */ /* 0x000fe200078ec0ff */
[----:B------:R-:W-:Y:S01]  /*9950*/  FMUL.FTZ R33, R33, R14 ;  /* 0x0000000e21217220 */ /* 0x000fe20000410000 */
[C---:B------:R-:W-:Y:S01]  /*9960*/  IMAD.U32 R16, R18.reuse, 0x10000, RZ ;  /* 0x0001000012107824 */ /* 0x040fe200078e00ff */
        /* <DEDUP_REMOVED lines=20> */
.L_x_2216:
[----:B------:R-:W-:Y:S05]  /*9ab0*/  BSYNC B0 ;  /* 0x0000000000007941 */ /* 0x000fea0003800000 */
.L_x_2215:
[----:B-----5:R1:W-:Y:S02]  /*9ac0*/  STS.128 [R196], R20 ;  /* 0x00000014c4007388 */ /* 0x0203e40000000c00 */
.L_x_2214:
[----:B------:R-:W-:Y:S05]  /*9ad0*/  BSYNC B1 ;  /* 0x0000000000017941 */ /* 0x000fea0003800000 */
.L_x_2213:
        /* <DEDUP_REMOVED lines=8> */
[----:B------:R1:W5:Y:S01]  /*9b60*/  LDG.E.128 R4, desc[UR6][R28.64] ;  /* 0x000000061c047981 */ /* 0x000362000c1e1d00 */
[----:B------:R-:W-:Y:S01]  /*9b70*/  ISETP.GE.AND P0, PT, R148, UR5, PT ;  /* 0x0000000594007c0c */ /* 0x000fe2000bf06270 */
[----:B------:R-:W-:-:S12]  /*9b80*/  BSSY B0, `(.L_x_2217) ;  /* 0x0000059000007945 */ /* 0x000fd80003800000 */
[----:B------:R-:W-:Y:S05]  /*9b90*/  @P0 BRA `(.L_x_2218) ;  /* 0x00000004005c0947 */ /* 0x000fea0003800000 */
[----:B------:R-:W-:Y:S01]  /*9ba0*/  ISETP.GE.AND P0, PT, R148, R65, PT ;  /* 0x000000419400720c */ /* 0x000fe20003f06270 */
[----:B--2---:R-:W-:Y:S01]  /*9bb0*/  IMAD.MOV.U32 R13, RZ, RZ, RZ ;  /* 0x000000ffff0d7224 */ /* 0x004fe200078e00ff */
[----:B------:R-:W-:Y:S01]  /*9bc0*/  IADD3 R0, P1, R11, R0, RZ ;  /* 0x000000000b007210 */ /* 0x000fe20007f3e0ff */
[----:B------:R-:W-:-:S03]  /*9bd0*/  ULDC.64 UR8, c[0x0][0x360] ;  /* 0x0000d80000087ab9 */ /* 0x000fc60000000a00 */
[----:B------:R-:W-:-:S07]  /*9be0*/  LEA.HI.X.SX32 R2, R11, R2, 0x1, P1 ;  /* 0x000000020b027211 */ /* 0x000fce00008f0eff */
[--C-:B------:R-:W-:Y:S02]  /*9bf0*/  @P0 SHF.R.S32.HI R3, RZ, 0x1, R67.reuse ;  /* 0x00000001ff030819 */ /* 0x100fe40000011443 */
[----:B------:R-:W-:-:S03]  /*9c00*/  @P0 SHF.R.S32.HI R10, RZ, 0x1, R67 ;  /* 0x00000001ff0a0819 */ /* 0x000fc60000011443 */
[----:B------:R-:W-:Y:S01]  /*9c10*/  @P0 IMAD.MOV R13, RZ, RZ, -R3 ;  /* 0x000000ffff0d0224 */ /* 0x000fe200078e0a03 */
[----:B------:R-:W-:-:S04]  /*9c20*/  @P0 IADD3 R65, -R10, RZ, RZ ;  /* 0x000000ff0a410210 */ /* 0x000fc80007ffe1ff */
[----:B------:R-:W-:Y:S01]  /*9c30*/  IADD3 R3, P1, R13, R0, RZ ;  /* 0x000000000d037210 */ /* 0x000fe20007f3e0ff */
[----:B------:R-:W-:Y:S01]  /*9c40*/  IMAD.WIDE R14, R65, 0x2, R28 ;  /* 0x00000002410e7825 */ /* 0x000fe200078e021c */
[----:B------:R-:W-:Y:S02]  /*9c50*/  @P0 SHF.R.S32.HI R67, RZ, 0x1, R67 ;  /* 0x00000001ff430819 */ /* 0x000fe40000011443 */
[----:B------:R-:W-:Y:S02]  /*9c60*/  LEA.HI.X.SX32 R10, R13, R2, 0x1, P1 ;  /* 0x000000020d0a7211 */ /* 0x000fe400008f0eff */
[C---:B---34-:R-:W-:Y:S01]  /*9c70*/  LEA R16, P1, R3.reuse, UR8, 0x1 ;  /* 0x0000000803107c11 */ /* 0x058fe2000f8208ff */
[----:B------:R-:W2:Y:S03]  /*9c80*/  LDG.E.128 R12, desc[UR6][R14.64] ;  /* 0x000000060e0c7981 */ /* 0x000ea6000c1e1d00 */
[----:B------:R-:W-:Y:S01]  /*9c90*/  LEA.HI.X R17, R3, UR9, R10, 0x1, P1 ;  /* 0x0000000903117c11 */ /* 0x000fe200088f0c0a */
[----:B------:R-:W-:Y:S01]  /*9ca0*/  IMAD.MOV.U32 R3, RZ, RZ, RZ ;  /* 0x000000ffff037224 */ /* 0x000fe200078e00ff */
[----:B------:R-:W-:Y:S01]  /*9cb0*/  ULDC.64 UR8, c[0x0][0x358] ;  /* 0x0000d60000087ab9 */ /* 0x000fe20000000a00 */
[----:B------:R-:W-:-:S03]  /*9cc0*/  @P0 IMAD.MOV R3, RZ, RZ, -R67 ;  /* 0x000000ffff030224 */ /* 0x000fc600078e0a43 */
[----:B------:R-:W3:Y:S02]  /*9cd0*/  LDG.E.128 R16, desc[UR6][R16.64] ;  /* 0x0000000610107981 */ /* 0x000ee4000c1e1d00 */
[----:B------:R-:W-:-:S04]  /*9ce0*/  IADD3 R0, P1, R3, R0, RZ ;  /* 0x0000000003007210 */ /* 0x000fc80007f3e0ff */
[----:B------:R-:W-:Y:S02]  /*9cf0*/  LEA.HI.X.SX32 R3, R3, R2, 0x1, P1 ;  /* 0x0000000203037211 */ /* 0x000fe400008f0eff */
[----:B-1----:R-:W-:-:S04]  /*9d00*/  LEA R20, P1, R0, UR8, 0x1 ;  /* 0x0000000800147c11 */ /* 0x002fc8000f8208ff */
[----:B------:R-:W-:-:S06]  /*9d10*/  LEA.HI.X R21, R0, UR9, R3, 0x1, P1 ;  /* 0x0000000900157c11 */ /* 0x000fcc00088f0c03 */
[----:B------:R-:W4:Y:S01]  /*9d20*/  LDG.E.128 R20, desc[UR6][R20.64] ;  /* 0x0000000614147981 */ /* 0x000f22000c1e1d00 */
[C---:B-----5:R-:W-:Y:S01]  /*9d30*/  LOP3.LUT R0, R5.reuse, 0xffff0000, RZ, 0xc0, !PT ;  /* 0xffff000005007812 */ /* 0x060fe200078ec0ff */
[----:B------:R-:W-:Y:S01]  /*9d40*/  IMAD.U32 R11, R5, 0x10000, RZ ;  /* 0x00010000050b7824 */ /* 0x000fe200078e00ff */
[C---:B------:R-:W-:Y:S01]  /*9d50*/  LOP3.LUT R5, R6.reuse, 0xffff0000, RZ, 0xc0, !PT ;  /* 0xffff000006057812 */ /* 0x040fe200078ec0ff */
[----:B------:R-:W-:Y:S01]  /*9d60*/  IMAD.U32 R10, R6, 0x10000, RZ ;  /* 0x00010000060a7824 */ /* 0x000fe200078e00ff */
[C---:B------:R-:W-:Y:S02]  /*9d70*/  SHF.L.U32 R3, R4.reuse, 0x10, RZ ;  /* 0x0000001004037819 */ /* 0x040fe400000006ff */
[----:B------:R-:W-:Y:S02]  /*9d80*/  LOP3.LUT R2, R4, 0xffff0000, RZ, 0xc0, !PT ;  /* 0xffff000004027812 */ /* 0x000fe400078ec0ff */
[C---:B------:R-:W-:Y:S02]  /*9d90*/  LOP3.LUT R4, R7.reuse, 0xffff0000, RZ, 0xc0, !PT ;  /* 0xffff000007047812 */ /* 0x040fe400078ec0ff */
[----:B------:R-:W-:Y:S01]  /*9da0*/  SHF.L.U32 R25, R7, 0x10, RZ ;  /* 0x0000001007197819 */ /* 0x000fe200000006ff */
[C---:B--2---:R-:W-:Y:S01]  /*9db0*/  IMAD.U32 R6, R13.reuse, 0x10000, RZ ;  /* 0x000100000d067824 */ /* 0x044fe200078e00ff */
[----:B------:R-:W-:Y:S01]  /*9dc0*/  LOP3.LUT R27, R13, 0xffff0000, RZ, 0xc0, !PT ;  /* 0xffff00000d1b7812 */ /* 0x000fe200078ec0ff */
[----:B------:R-:W-:Y:S01]  /*9dd0*/  IMAD.U32 R24, R12, 0x10000, RZ ;  /* 0x000100000c187824 */ /* 0x000fe200078e00ff */
[----:B------:R-:W-:-:S02]  /*9de0*/  SHF.L.U32 R26, R14, 0x10, RZ ;  /* 0x000000100e1a7819 */ /* 0x000fc400000006ff */
[----:B------:R-:W-:Y:S02]  /*9df0*/  LOP3.LUT R13, R14, 0xffff0000, RZ, 0xc0, !PT ;  /* 0xffff00000e0d7812 */ /* 0x000fe400078ec0ff */
[----:B------:R-:W-:Y:S01]  /*9e00*/  LOP3.LUT R7, R12, 0xffff0000, RZ, 0xc0, !PT ;  /* 0xffff00000c077812 */ /* 0x000fe200078ec0ff */
[C---:B------:R-:W-:Y:S01]  /*9e10*/  IMAD.U32 R12, R15.reuse, 0x10000, RZ ;  /* 0x000100000f0c7824 */ /* 0x040fe200078e00ff */
[C---:B---3--:R-:W-:Y:S01]  /*9e20*/  LOP3.LUT R14, R16.reuse, 0xffff0000, RZ, 0xc0, !PT ;  /* 0xffff0000100e7812 */ /* 0x048fe200078ec0ff */
[----:B------:R-:W-:Y:S01]  /*9e30*/  IMAD.U32 R29, R16, 0x10000, RZ ;  /* 0x00010000101d7824 */ /* 0x000fe200078e00ff */
[C---:B------:R-:W-:Y:S01]  /*9e40*/  LOP3.LUT R16, R18.reuse, 0xffff0000, RZ, 0xc0, !PT ;  /* 0xffff000012107812 */ /* 0x040fe200078ec0ff */
[----:B------:R-:W-:Y:S01]  /*9e50*/  IMAD.U32 R31, R18, 0x10000, RZ ;  /* 0x00010000121f7824 */ /* 0x000fe200078e00ff */
[----:B------:R-:W-:Y:S01]  /*9e60*/  LOP3.LUT R28, R15, 0xffff0000, RZ, 0xc0, !PT ;  /* 0xffff00000f1c7812 */ /* 0x000fe200078ec0ff */
[----:B------:R-:W-:Y:S01]  /*9e70*/  @!P0 FADD.FTZ R14, -R14, -RZ ;  /* 0x800000ff0e0e8221 */ /* 0x000fe20000010100 */
[C---:B------:R-:W-:Y:S01]  /*9e80*/  SHF.L.U32 R15, R17.reuse, 0x10, RZ ;  /* 0x00000010110f7819 */ /* 0x040fe200000006ff */
[----:B------:R-:W-:Y:S01]  /*9e90*/  @!P0 FADD.FTZ R16, -R16, -RZ ;  /* 0x800000ff10108221 */ /* 0x000fe20000010100 */
[----:B------:R-:W-:Y:S01]  /*9ea0*/  LOP3.LUT R30, R17, 0xffff0000, RZ, 0xc0, !PT ;  /* 0xffff0000111e7812 */ /* 0x000fe200078ec0ff */
[C---:B------:R-:W-:Y:S01]  /*9eb0*/  IMAD.U32 R17, R19.reuse, 0x10000, RZ ;  /* 0x0001000013117824 */ /* 0x040fe200078e00ff */
        /* <DEDUP_REMOVED lines=8> */
[C---:B----4-:R-:W-:Y:S01]  /*9f40*/  IMAD.U32 R13, R21.reuse, 0x10000, RZ ;  /* 0x00010000150d7824 */ /* 0x050fe200078e00ff */
[----:B------:R-:W-:Y:S01]  /*9f50*/  LOP3.LUT R21, R21, 0xffff0000, RZ, 0xc0, !PT ;  /* 0xffff000015157812 */ /* 0x000fe200078ec0ff */
[----:B------:R-:W-:Y:S01]  /*9f60*/  @!P0 FADD.FTZ R17, -R17, -RZ ;  /* 0x800000ff11118221 */ /* 0x000fe20000010100 */
[C---:B------:R-:W-:Y:S01]  /*9f70*/  SHF.L.U32 R15, R20.reuse, 0x10, RZ ;  /* 0x00000010140f7819 */ /* 0x040fe200000006ff */
[----:B------:R-:W-:Y:S01]  /*9f80*/  @!P0 FADD.FTZ R29, -R29, -RZ ;  /* 0x800000ff1d1d8221 */ /* 0x000fe20000010100 */
[----:B------:R-:W-:Y:S01]  /*9f90*/  LOP3.LUT R14, R20, 0xffff0000, RZ, 0xc0, !PT ;  /* 0xffff0000140e7812 */ /* 0x000fe200078ec0ff */
[----:B------:R-:W-:Y:S01]  /*9fa0*/  @!P0 FADD.FTZ R19, -R19, -RZ ;  /* 0x800000ff13138221 */ /* 0x000fe20000010100 */
[----:B------:R-:W-:Y:S01]  /*9fb0*/  LOP3.LUT R18, R22, 0xffff0000, RZ, 0xc0, !PT ;  /* 0xffff000016127812 */ /* 0x000fe200078ec0ff */
[----:B------:R-:W-:Y:S01]  /*9fc0*/  FMUL.FTZ R31, R26, R31 ;  /* 0x0000001f1a1f7220 */ /* 0x000fe20000410000 */
[----:B------:R-:W-:-:S02]  /*9fd0*/  IMAD.U32 R20, R22, 0x10000, RZ ;  /* 0x0001000016147824 */ /* 0x000fc400078e00ff */
[----:B------:R-:W-:Y:S01]  /*9fe0*/  FMUL.FTZ R12, R12, R17 ;  /* 0x000000110c0c7220 */ /* 0x000fe20000410000 */
[----:B------:R-:W-:Y:S01]  /*9ff0*/  FFMA.FTZ R6, R11, R13, R6 ;  /* 0x0000000d0b067223 */ /* 0x000fe20000010006 */
[----:B------:R-:W-:Y:S01]  /*a000*/  FFMA.FTZ R21, R0, R21, R27 ;  /* 0x0000001500157223 */ /* 0x000fe2000001001b */
[C---:B------:R-:W-:Y:S01]  /*a010*/  SHF.L.U32 R17, R23.reuse, 0x10, RZ ;  /* 0x0000001017117819 */ /* 0x040fe200000006ff */
[----:B------:R-:W-:Y:S01]  /*a020*/  FMUL.FTZ R24, R24, R29 ;  /* 0x0000001d18187220 */ /* 0x000fe20000410000 */
[----:B------:R-:W-:Y:S01]  /*a030*/  LOP3.LUT R22, R23, 0xffff0000, RZ, 0xc0, !PT ;  /* 0xffff000017167812 */ /* 0x000fe200078ec0ff */
[----:B------:R-:W-:Y:S01]  /*a040*/  FMUL.FTZ R19, R28, R19 ;  /* 0x000000131c137220 */ /* 0x000fe20000410000 */
[----:B------:R-:W-:Y:S01]  /*a050*/  FFMA.FTZ R10, R10, R20, R31 ;  /* 0x000000140a0a7223 */ /* 0x000fe2000001001f */
[----:B------:R-:W-:Y:S01]  /*a060*/  FFMA.FTZ R5, R5, R18, R16 ;  /* 0x0000001205057223 */ /* 0x000fe20000010010 */
[----:B------:R-:W-:Y:S01]  /*a070*/  F2FP.BF16.F32.PACK_AB R6, R21, R6 ;  /* 0x000000061506723e */ /* 0x000fe200000010ff */
[----:B------:R-:W-:Y:S01]  /*a080*/  FFMA.FTZ R3, R3, R15, R24 ;  /* 0x0000000f03037223 */ /* 0x000fe20000010018 */
[----:B------:R-:W-:Y:S01]  /*a090*/  FFMA.FTZ R2, R2, R14, R7 ;  /* 0x0000000e02027223 */ /* 0x000fe20000010007 */
[----:B------:R-:W-:Y:S01]  /*a0a0*/  FFMA.FTZ R12, R25, R17, R12 ;  /* 0x00000011190c7223 */ /* 0x000fe2000001000c */
[----:B------:R-:W-:Y:S01]  /*a0b0*/  FFMA.FTZ R19, R4, R22, R19 ;  /* 0x0000001604137223 */ /* 0x000fe20000010013 */
[----:B------:R-:W-:Y:S01]  /*a0c0*/  F2FP.BF16.F32.PACK_AB R10, R5, R10 ;  /* 0x0000000a050a723e */ /* 0x000fe200000010ff */
[----:B------:R-:W-:Y:S01]  /*a0d0*/  IMAD.MOV.U32 R5, RZ, RZ, R6 ;  /* 0x000000ffff057224 */ /* 0x000fe200078e0006 */
[----:B------:R-:W-:-:S02]  /*a0e0*/  F2FP.BF16.F32.PACK_AB R4, R2, R3 ;  /* 0x000000030204723e */ /* 0x000fc400000010ff */
[----:B------:R-:W-:Y:S02]  /*a0f0*/  F2FP.BF16.F32.PACK_AB R7, R19, R12 ;  /* 0x0000000c1307723e */ /* 0x000fe400000010ff */
[----:B------:R-:W-:Y:S02]  /*a100*/  MOV R6, R10 ;  /* 0x0000000a00067202 */ /* 0x000fe40000000f00 */
.L_x_2218:
[----:B------:R-:W-:Y:S05]  /*a110*/  BSYNC B0 ;  /* 0x0000000000007941 */ /* 0x000fea0003800000 */
.L_x_2217:
[----:B-----5:R1:W-:Y:S01]  /*a120*/  STS.128 [R196+0x800], R4 ;  /* 0x00080004c4007388 */ /* 0x0203e20000000c00 */
[----:B------:R-:W-:Y:S05]  /*a130*/  BRA `(.L_x_2210) ;  /* 0x0000000000887947 */ /* 0x000fea0003800000 */
.L_x_2204:
        /* <DEDUP_REMOVED lines=19> */
.L_x_2220:
[----:B------:R-:W-:Y:S05]  /*a270*/  BSYNC B0 ;  /* 0x0000000000007941 */ /* 0x000fea0003800000 */
.L_x_2219:
        /* <DEDUP_REMOVED lines=14> */
.L_x_2210:
[----:B------:R-:W-:Y:S05]  /*a360*/  BSYNC B2 ;  /* 0x0000000000027941 */ /* 0x000fea0003800000 */
.L_x_2203:
[----:B------:R-:W-:Y:S01]  /*a370*/  UIADD3 UR9, UR22, -0x1, URZ ;  /* 0xffffffff16097890 */ /* 0x000fe2000fffe03f */
[----:B-----5:R-:W-:Y:S01]  /*a380*/  VIADD R0, R126, 0x40 ;  /* 0x000000407e007836 */ /* 0x020fe20000000000 */
[----:B------:R-:W-:Y:S01]  /*a390*/  ULDC.64 UR10, c[0x0][0x220] ;  /* 0x00008800000a7ab9 */ /* 0x000fe20000000a00 */
[----:B------:R-:W-:Y:S01]  /*a3a0*/  ULDC.64 UR12, c[0x0][0x218] ;  /* 0x00008600000c7ab9 */ /* 0x000fe20000000a00 */
[----:B------:R-:W-:Y:S01]  /*a3b0*/  USHF.L.U32 UR16, UR9, 0x8, URZ ;  /* 0x0000000809107899 */ /* 0x000fe2000800063f */
[----:B------:R-:W-:Y:S01]  /*a3c0*/  LEA R204, P2, R120, UR10, 0x1 ;  /* 0x0000000a78cc7c11 */ /* 0x000fe2000f8408ff */
[----:B------:R-:W-:Y:S01]  /*a3d0*/  BSSY B0, `(.L_x_2221) ;  /* 0x0000019000007945 */ /* 0x000fe20003800000 */
[----:B------:R-:W-:Y:S01]  /*a3e0*/  LEA R194, P3, R122, UR12, 0x1 ;  /* 0x0000000c7ac27c11 */ /* 0x000fe2000f8608ff */
[----:B------:R-:W-:Y:S01]  /*a3f0*/  UIADD3 UR5, -UR16, UR23, URZ ;  /* 0x0000001710057290 */ /* 0x000fe2000fffe13f */
[----:B------:R-:W-:Y:S01]  /*a400*/  LEA.HI.X R205, R120, UR11, R119, 0x1, P2 ;  /* 0x0000000b78cd7c11 */ /* 0x000fe200090f0c77 */
[----:B-12---:R-:W-:Y:S01]  /*a410*/  VIADD R4, R126, 0x80 ;  /* 0x000000807e047836 */ /* 0x006fe20000000000 */
[----:B------:R-:W-:-:S03]  /*a420*/  LEA.HI.X R195, R122, UR13, R125, 0x1, P3 ;  /* 0x0000000d7ac37c11 */ /* 0x000fc600098f0c7d */
[----:B------:R-:W-:Y:S02]  /*a430*/  ISETP.GE.AND P2, PT, R126, UR5, PT ;  /* 0x000000057e007c0c */ /* 0x000fe4000bf46270 */
[C---:B------:R-:W-:Y:S02]  /*a440*/  ISETP.GE.AND P1, PT, R0.reuse, UR5, PT ;  /* 0x0000000500007c0c */ /* 0x040fe4000bf26270 */
[----:B------:R-:W-:Y:S01]  /*a450*/  ISETP.GE.AND P6, PT, R0, UR5, PT ;  /* 0x0000000500007c0c */ /* 0x000fe2000bfc6270 */
[----:B------:R-:W-:Y:S01]  /*a460*/  VIADD R0, R126, 0x60 ;  /* 0x000000607e007836 */ /* 0x000fe20000000000 */
[C---:B------:R-:W-:Y:S02]  /*a470*/  ISETP.GE.AND P4, PT, R8.reuse, UR5, PT ;  /* 0x0000000508007c0c */ /* 0x040fe4000bf86270 */
        /* <DEDUP_REMOVED lines=10> */
[----:B------:R-:W-:Y:S01]  /*a520*/  @!PT LDS RZ, [RZ] ;  /* 0x00000000fffff984 */ /* 0x000fe20000000800 */
[----:B------:R-:W-:Y:S01]  /*a530*/  @!PT LDS RZ, [RZ] ;  /* 0x00000000fffff984 */ /* 0x000fe20000000800 */
[----:B------:R-:W-:Y:S01]  /*a540*/  @!PT LDS RZ, [RZ] ;  /* 0x00000000fffff984 */ /* 0x000fe20000000800 */
[----:B------:R2:W-:Y:S02]  /*a550*/  LDGSTS.E.BYPASS.LTC128B.128 [R196+0x1000], desc[UR6][R194.64] ;  /* 0x01000000c2c47fae */ /* 0x0005e4000b901d46 */
.L_x_2222:
[----:B------:R-:W-:Y:S05]  /*a560*/  BSYNC B0 ;  /* 0x0000000000007941 */ /* 0x000fea0003800000 */
.L_x_2221:
[----:B------:R-:W-:Y:S01]  /*a570*/  BSSY B0, `(.L_x_2223) ;  /* 0x0000010000007945 */ /* 0x000fe20003800000 */
[----:B------:R-:W-:-:S03]  /*a580*/  ISETP.GE.AND P2, PT, R4, UR5, PT ;  /* 0x0000000504007c0c */ /* 0x000fc6000bf46270 */
[----:B------:R-:W-:Y:S10]  /*a590*/  @P4 BRA `(.L_x_2224) ;  /* 0x0000000000344947 */ /* 0x000ff40003800000 */
        /* <DEDUP_REMOVED lines=13> */
.L_x_2224:
[----:B------:R-:W-:Y:S05]  /*a670*/  BSYNC B0 ;  /* 0x0000000000007941 */ /* 0x000fea0003800000 */
.L_x_2223:
        /* <DEDUP_REMOVED lines=8> */
[----:B------:R-:W5:Y:S02]  /*a700*/  LDC.64 R2, c[0x0][0x248] ;  /* 0x00009200ff027b82 */ /* 0x000f640000000a00 */
[----:B-----5:R-:W-:-:S04]  /*a710*/  LEA R4, P1, R2, R194, 0x7 ;  /* 0x000000c202047211 */ /* 0x020fc800078238ff */
[----:B------:R-:W-:-:S05]  /*a720*/  LEA.HI.X R5, R2, R195, R3, 0x7, P1 ;  /* 0x000000c302057211 */ /* 0x000fca00008f3c03 */
[----:B------:R-:W-:Y:S01]  /*a730*/  @!PT LDS RZ, [RZ] ;  /* 0x00000000fffff984 */ /* 0x000fe20000000800 */
[----:B------:R-:W-:Y:S01]  /*a740*/  @!PT LDS RZ, [RZ] ;  /* 0x00000000fffff984 */ /* 0x000fe20000000800 */
[----:B------:R-:W-:Y:S01]  /*a750*/  @!PT LDS RZ, [RZ] ;  /* 0x00000000fffff984 */ /* 0x000fe20000000800 */
[----:B------:R1:W-:Y:S04]  /*a760*/  LDGSTS.E.BYPASS.LTC128B.128 [R196+0x2000], desc[UR6][R4.64] ;  /* 0x0200000004c47fae */ /* 0x0003e8000b901d46 */
.L_x_2226:
[----:B------:R-:W-:Y:S05]  /*a770*/  BSYNC B0 ;  /* 0x0000000000007941 */ /* 0x000fea0003800000 */
.L_x_2225:
[----:B------:R-:W-:Y:S01]  /*a780*/  BSSY B0, `(.L_x_2227) ;  /* 0x000000f000007945 */ /* 0x000fe20003800000 */
[----:B------:R-:W-:-:S03]  /*a790*/  ISETP.GE.AND P1, PT, R0, UR5, PT ;  /* 0x0000000500007c0c */ /* 0x000fc6000bf26270 */
[----:B------:R-:W-:Y:S10]  /*a7a0*/  @P3 BRA `(.L_x_2228) ;  /* 0x0000000000303947 */ /* 0x000ff40003800000 */
[----:B------:R-:W-:Y:S02]  /*a7b0*/  ULDC UR8, c[0x0][0x2d0] ;  /* 0x0000b40000087ab9 */ /* 0x000fe40000000800 */
[----:B------:R-:W-:-:S13]  /*a7c0*/  ISETP.GE.AND P3, PT, R148, UR8, PT ;  /* 0x0000000894007c0c */ /* 0x000fda000bf66270 */
[----:B------:R1:W-:Y:S01]  /*a7d0*/  @P3 STS.128 [R196+0x2800], RZ ;  /* 0x002800ffc4003388 */ /* 0x0003e20000000c00 */
[----:B------:R-:W-:Y:S05]  /*a7e0*/  @P3 BRA `(.L_x_2228) ;  /* 0x0000000000203947 */ /* 0x000fea0003800000 */
[----:B------:R-:W1:Y:S02]  /*a7f0*/  LDC.64 R2, c[0x0][0x248] ;  /* 0x00009200ff027b82 */ /* 0x000e640000000a00 */
[----:B-1----:R-:W-:-:S04]  /*a800*/  IMAD.WIDE.U32 R4, R2, 0xc0, R194 ;  /* 0x000000c002047825 */ /* 0x002fc800078e00c2 */
[----:B------:R-:W-:-:S05]  /*a810*/  IMAD R3, R3, 0xc0, RZ ;  /* 0x000000c003037824 */ /* 0x000fca00078e02ff */
[----:B------:R-:W-:-:S05]  /*a820*/  IADD3 R5, R3, R5, RZ ;  /* 0x0000000503057210 */ /* 0x000fca0007ffe0ff */
[----:B------:R-:W-:Y:S01]  /*a830*/  @!PT LDS RZ, [RZ] ;  /* 0x00000000fffff984 */ /* 0x000fe20000000800 */
[----:B------:R-:W-:Y:S01]  /*a840*/  @!PT LDS RZ, [RZ] ;  /* 0x00000000fffff984 */ /* 0x000fe20000000800 */
[----:B------:R-:W-:Y:S01]  /*a850*/  @!PT LDS RZ, [RZ] ;  /* 0x00000000fffff984 */ /* 0x000fe20000000800 */
[----:B------:R1:W-:Y:S02]  /*a860*/  LDGSTS.E.BYPASS.LTC128B.128 [R196+0x2800], desc[UR6][R4.64] ;  /* 0x0280000004c47fae */ /* 0x0003e4000b901d46 */
.L_x_2228:
[----:B------:R-:W-:Y:S05]  /*a870*/  BSYNC B0 ;  /* 0x0000000000007941 */ /* 0x000fea0003800000 */
.L_x_2227:
        /* <DEDUP_REMOVED lines=15> */
.L_x_2230:
[----:B------:R-:W-:Y:S05]  /*a970*/  BSYNC B0 ;  /* 0x0000000000007941 */ /* 0x000fea0003800000 */
.L_x_2229:
        /* <DEDUP_REMOVED lines=15> */
.L_x_2232:
[----:B------:R-:W-:Y:S05]  /*aa70*/  BSYNC B0 ;  /* 0x0000000000007941 */ /* 0x000fea0003800000 */
.L_x_2231:
[----:B------:R-:W-:Y:S01]  /*aa80*/  BSSY B0, `(.L_x_2233) ;  /* 0x0000010000007945 */ /* 0x000fe20003800000 */
[C---:B------:R-:W-:Y:S02]  /*aa90*/  ISETP.GE.AND P1, PT, R126.reuse, UR5, PT ;  /* 0x000000057e007c0c */ /* 0x040fe4000bf26270 */
[----:B------:R-:W-:Y:S01]  /*aaa0*/  IADD3 R126, R126, 0xe0, RZ ;  /* 0x000000e07e7e7810 */ /* 0x000fe20007ffe0ff */
[----:B------:R-:W-:Y:S05]  /*aab0*/  @P2 BRA `(.L_x_2234) ;  /* 0x0000000000302947 */ /* 0x000fea0003800000 */
        /* <DEDUP_REMOVED lines=12> */
.L_x_2234:
[----:B------:R-:W-:Y:S05]  /*ab80*/  BSYNC B0 ;  /* 0x0000000000007941 */ /* 0x000fea0003800000 */
.L_x_2233:
[----:B------:R-:W-:Y:S01]  /*ab90*/  ISETP.GE.AND P2, PT, R126, UR5, PT ;  /* 0x000000057e007c0c */ /* 0x000fe2000bf46270 */
[----:B------:R-:W-:Y:S01]  /*aba0*/  BSSY B0, `(.L_x_2235) ;  /* 0x0000013000007945 */ /* 0x000fe20003800000 */
[----:B-1----:R-:W-:Y:S02]  /*abb0*/  LOP3.LUT R4, R56, 0x7fffffe, RZ, 0xc0, !PT ;  /* 0x07fffffe38047812 */ /* 0x002fe400078ec0ff */
[----:B------:R-:W-:Y:S02]  /*abc0*/  SHF.R.S32.HI R2, RZ, 0x1f, R57 ;  /* 0x0000001fff027819 */ /* 0x000fe40000011439 */
[----:B------:R-:W-:Y:S01]  /*abd0*/  LOP3.LUT R60, R60, 0xfffffff8, RZ, 0xc0, !PT ;  /* 0xfffffff83c3c7812 */ /* 0x000fe200078ec0ff */
[----:B------:R-:W-:Y:S01]  /*abe0*/  IMAD.IADD R4, R57, 0x1, -R4 ;  /* 0x0000000139047824 */ /* 0x000fe200078e0a04 */
[----:B------:R-:W-:-:S05]  /*abf0*/  LEA.HI R57, R2, R57, RZ, 0x3 ;  /* 0x0000003902397211 */ /* 0x000fca00078f18ff */
[----:B------:R-:W-:Y:S05]  /*ac00*/  @P2 BRA `(.L_x_2236) ;  /* 0x0000000000302947 */ /* 0x000fea0003800000 */
[----:B------:R-:W-:Y:S02]  /*ac10*/  ULDC UR8, c[0x0][0x2d0] ;  /* 0x0000b40000087ab9 */ /* 0x000fe40000000800 */
[----:B------:R-:W-:-:S13]  /*ac20*/  ISETP.GE.AND P2, PT, R148, UR8, PT ;  /* 0x0000000894007c0c */ /* 0x000fda000bf46270 */
[----:B------:R1:W-:Y:S01]  /*ac30*/  @P2 STS.128 [R196+0x4800], RZ ;  /* 0x004800ffc4002388 */ /* 0x0003e20000000c00 */
[----:B------:R-:W-:Y:S05]  /*ac40*/  @P2 BRA `(.L_x_2236) ;  /* 0x0000000000202947 */ /* 0x000fea0003800000 */
[----:B------:R-:W5:Y:S02]  /*ac50*/  LDC.64 R2, c[0x0][0x248] ;  /* 0x00009200ff027b82 */ /* 0x000f640000000a00 */
[----:B-----5:R-:W-:-:S04]  /*ac60*/  IMAD.WIDE.U32 R6, R2, 0x1c0, R194 ;  /* 0x000001c002067825 */ /* 0x020fc800078e00c2 */
[----:B------:R-:W-:-:S05]  /*ac70*/  IMAD R3, R3, 0x1c0, RZ ;  /* 0x000001c003037824 */ /* 0x000fca00078e02ff */
[----:B------:R-:W-:-:S05]  /*ac80*/  IADD3 R7, R3, R7, RZ ;  /* 0x0000000703077210 */ /* 0x000fca0007ffe0ff */
[----:B------:R-:W-:Y:S01]  /*ac90*/  @!PT LDS RZ, [RZ] ;  /* 0x00000000fffff984 */ /* 0x000fe20000000800 */
[----:B------:R-:W-:Y:S01]  /*aca0*/  @!PT LDS RZ, [RZ] ;  /* 0x00000000fffff984 */ /* 0x000fe20000000800 */
[----:B------:R-:W-:Y:S01]  /*acb0*/  @!PT LDS RZ, [RZ] ;  /* 0x00000000fffff984 */ /* 0x000fe20000000800 */
[----:B------:R1:W-:Y:S02]  /*acc0*/  LDGSTS.E.BYPASS.LTC128B.128 [R196+0x4800], desc[UR6][R6.64] ;  /* 0x0480000006c47fae */ /* 0x0003e4000b901d46 */
.L_x_2236:
[----:B------:R-:W-:Y:S05]  /*acd0*/  BSYNC B0 ;  /* 0x0000000000007941 */ /* 0x000fea0003800000 */
.L_x_2235:
[----:B------:R-:W-:Y:S01]  /*ace0*/  ULDC.64 UR14, c[0x0][0x3d0] ;  /* 0x0000f400000e7ab9 */ /* 0x000fe20000000a00 */
[----:B------:R-:W0:Y:S01]  /*acf0*/  LDGDEPBAR ;  /* 0x00000000000079af */ /* 0x000e220000000000 */
[----:B------:R-:W-:Y:S01]  /*ad00*/  UIMAD UR24, UR24, UR14, URZ ;  /* 0x0000000e181872a4 */ /* 0x000fe2000f8e023f */
[----:B------:R-:W-:Y:S01]  /*ad10*/  IMAD.IADD R3, R49, 0x1, -R60 ;  /* 0x0000000131037824 */ /* 0x000fe200078e0a3c */
[----:B------:R-:W-:Y:S01]  /*ad20*/  UMOV UR29, UR25 ;  /* 0x00000019001d7c82 */ /* 0x000fe20008000000 */
[----:B------:R-:W-:Y:S01]  /*ad30*/  SHF.R.S32.HI R5, RZ, 0x4, R58 ;  /* 0x00000004ff057819 */ /* 0x000fe2000001143a */
[----:B------:R-:W-:Y:S01]  /*ad40*/  UIMAD.WIDE.U32 UR28, UR26, UR14, UR28 ;  /* 0x0000000e1a1c72a5 */ /* 0x000fe2000f8e001c */
[----:B------:R-:W-:Y:S01]  /*ad50*/  ISETP.GE.AND P2, PT, R0, UR5, PT ;  /* 0x0000000500007c0c */ /* 0x000fe2000bf46270 */
[----:B------:R-:W-:Y:S01]  /*ad60*/  UIMAD UR24, UR26, UR15, UR24 ;  /* 0x0000000f1a1872a4 */ /* 0x000fe2000f8e0218 */
[----:B------:R-:W-:Y:S01]  /*ad70*/  LEA.HI R166, R58, R5, RZ, 0x1 ;  /* 0x000000053aa67211 */ /* 0x000fe200078f08ff */
[----:B-1----:R-:W-:Y:S01]  /*ad80*/  IMAD.SHL.U32 R7, R51, 0x40, RZ ;  /* 0x0000004033077824 */ /* 0x002fe200078e00ff */
[----:B------:R-:W-:Y:S01]  /*ad90*/  ULDC.64 UR14, c[0x0][0x3c8] ;  /* 0x0000f200000e7ab9 */ /* 0x000fe20000000a00 */
[----:B------:R-:W-:Y:S01]  /*ada0*/  UIADD3 UR24, UR29, UR24, URZ ;  /* 0x000000181d187290 */ /* 0x000fe2000fffe03f */
[----:B------:R-:W-:Y:S01]  /*adb0*/  LEA.HI R2, R3, R3, RZ, 0x1 ;  /* 0x0000000303027211 */ /* 0x000fe200078f08ff */
[----:B------:R-:W-:Y:S01]  /*adc0*/  ULEA UR14, UP0, UR28, UR14, 0x2 ;  /* 0x0000000e1c0e7291 */ /* 0x000fe2000f80103f */
[----:B------:R-:W-:Y:S01]  /*add0*/  LOP3.LUT R166, R166, 0xfffffffe, RZ, 0xc0, !PT ;  /* 0xfffffffea6a67812 */ /* 0x000fe200078ec0ff */
[----:B------:R-:W-:Y:S01]  /*ade0*/  IMAD.SHL.U32 R11, R57, 0x20, RZ ;  /* 0x00000020390b7824 */ /* 0x000fe200078e00ff */
[----:B------:R-:W-:Y:S01]  /*adf0*/  LOP3.LUT R0, R2, 0x3fffffe, RZ, 0xc0, !PT ;  /* 0x03fffffe02007812 */ /* 0x000fe200078ec0ff */
[----:B------:R-:W-:Y:S01]  /*ae00*/  ULEA.HI.X UR15, UR28, UR15, UR24, 0x2, UP0 ;  /* 0x0000000f1c0f7291 */ /* 0x000fe200080f1418 */
[----:B------:R-:W-:Y:S01]  /*ae10*/  SHF.R.S32.HI R2, RZ, 0x1, R2 ;  /* 0x00000001ff027819 */ /* 0x000fe20000011402 */
[----:B------:R-:W-:Y:S01]  /*ae20*/  IMAD.U32 R12, RZ, RZ, UR14 ;  /* 0x0000000eff0c7e24 */ /* 0x000fe2000f8e00ff */
[----:B------:R-:W-:Y:S01]  /*ae30*/  LOP3.LUT R7, R7, 0xc0, RZ, 0xc0, !PT ;  /* 0x000000c007077812 */ /* 0x000fe200078ec0ff */
[----:B------:R-:W-:Y:S01]  /*ae40*/  IMAD.IADD R166, R5, 0x1, -R166 ;  /* 0x0000000105a67824 */ /* 0x000fe200078e0aa6 */
[----:B------:R-:W-:Y:S01]  /*ae50*/  LOP3.LUT R11, R11, 0xffffff00, RZ, 0xc0, !PT ;  /* 0xffffff000b0b7812 */ /* 0x000fe200078ec0ff */
[----:B------:R-:W-:Y:S01]  /*ae60*/  IMAD.U32 R13, RZ, RZ, UR15 ;  /* 0x0000000fff0d7e24 */ /* 0x000fe2000f8e00ff */
[----:B------:R-:W-:-:S04]  /*ae70*/  DEPBAR.LE SB0, 0x0 ;  /* 0x000080000000791a */ /* 0x000fc80000000000 */
[----:B------:R1:W5:Y:S01]  /*ae80*/  LDG.E R117, desc[UR6][R12.64] ;  /* 0x000000060c757981 */ /* 0x000362000c1e1900 */
[----:B------:R-:W-:Y:S01]  /*ae90*/  IMAD.SHL.U32 R5, R2, 0x40, RZ ;  /* 0x0000004002057824 */ /* 0x000fe200078e00ff */
[----:B------:R-:W-:Y:S01]  /*aea0*/  ULDC UR8, c[0x0][0x2e8] ;  /* 0x0000ba0000087ab9 */ /* 0x000fe20000000800 */
[----:B------:R-:W-:Y:S01]  /*aeb0*/  IMAD.IADD R3, R3, 0x1, -R0 ;  /* 0x0000000103037824 */ /* 0x000fe200078e0a00 */
[----:B------:R-:W-:Y:S01]  /*aec0*/  BAR.SYNC.DEFER_BLOCKING 0x0 ;  /* 0x0000000000007b1d */ /* 0x000fe20000010000 */
[----:B------:R-:W-:Y:S01]  /*aed0*/  IMAD.SHL.U32 R0, R59, 0x8, RZ ;  /* 0x000000083b007824 */ /* 0x000fe200078e00ff */
[----:B------:R-:W-:Y:S01]  /*aee0*/  LOP3.LUT R5, R5, 0xc0, RZ, 0xc0, !PT ;  /* 0x000000c005057812 */ /* 0x000fe200078ec0ff */
[----:B------:R-:W-:Y:S02]  /*aef0*/  IMAD.SHL.U32 R6, R166, 0x8, RZ ;  /* 0x00000008a6067824 */ /* 0x000fe400078e00ff */
[----:B------:R-:W-:Y:S01]  /*af00*/  IMAD R11, R50, 0x200, R11 ;  /* 0x00000200320b7824 */ /* 0x000fe200078e020b */
[----:B------:R-:W-:Y:S01]  /*af10*/  LOP3.LUT R0, R5, 0x8, R0, 0xf8, !PT ;  /* 0x0000000805007812 */ /* 0x000fe200078ef800 */
[----:B------:R-:W-:Y:S01]  /*af20*/  BSSY B0, `(.L_x_2237) ;  /* 0x0000017000007945 */ /* 0x000fe20003800000 */
[----:B------:R-:W-:Y:S01]  /*af30*/  SHF.R.U32.HI R5, RZ, 0x3, R5 ;  /* 0x00000003ff057819 */ /* 0x000fe20000011605 */
[----:B------:R-:W-:Y:S01]  /*af40*/  IMAD R166, R166, 0x8, R3 ;  /* 0x00000008a6a67824 */ /* 0x000fe200078e0203 */
[----:B------:R-:W-:Y:S01]  /*af50*/  LOP3.LUT R6, R7, 0x8, R6, 0xf8, !PT ;  /* 0x0000000807067812 */ /* 0x000fe200078ef806 */
[----:B------:R-:W-:Y:S01]  /*af60*/  IMAD R4, R4, 0x20, R11 ;  /* 0x0000002004047824 */ /* 0x000fe200078e020b */
[----:B------:R-:W-:-:S02]  /*af70*/  SHF.R.U32.HI R7, RZ, 0x3, R7 ;  /* 0x00000003ff077819 */ /* 0x000fc40000011607 */
[----:B------:R-:W-:Y:S01]  /*af80*/  LOP3.LUT R5, R0, R5, RZ, 0x3c, !PT ;  /* 0x0000000500057212 */ /* 0x000fe200078e3cff */
[----:B------:R1:W-:Y:S04]  /*af90*/  @P1 STS [R196+0x5000], RZ ;  /* 0x005000ffc4001388 */ /* 0x0003e80000000800 */
[----:B------:R1:W-:Y:S04]  /*afa0*/  @P1 STS [R196+0x5004], RZ ;  /* 0x005004ffc4001388 */ /* 0x0003e80000000800 */
[----:B------:R1:W-:Y:S01]  /*afb0*/  @P1 STS.64 [R196+0x5008], RZ ;  /* 0x005008ffc4001388 */ /* 0x0003e20000000a00 */
[----:B------:R-:W1:Y:S01]  /*afc0*/  MUFU.RCP R0, UR8 ;  /* 0x0000000800007d08 */ /* 0x000e620008001000 */
[----:B------:R-:W-:Y:S01]  /*afd0*/  LOP3.LUT R3, R6, R7, RZ, 0x3c, !PT ;  /* 0x0000000706037212 */ /* 0x000fe200078e3cff */
[----:B------:R-:W-:Y:S06]  /*afe0*/  @P1 BRA `(.L_x_2238) ;  /* 0x0000000000281947 */ /* 0x000fec0003800000 */
        /* <DEDUP_REMOVED lines=10> */
.L_x_2238:
[----:B------:R-:W-:Y:S05]  /*b090*/  BSYNC B0 ;  /* 0x0000000000007941 */ /* 0x000fea0003800000 */
.L_x_2237:
        /* <DEDUP_REMOVED lines=18> */
.L_x_2240:
[----:B------:R-:W-:Y:S05]  /*b1c0*/  BSYNC B0 ;  /* 0x0000000000007941 */ /* 0x000fea0003800000 */
.L_x_2239:
        /* <DEDUP_REMOVED lines=14> */
.L_x_2242:
[----:B------:R-:W-:Y:S05]  /*b2b0*/  BSYNC B0 ;  /* 0x0000000000007941 */ /* 0x000fea0003800000 */
.L_x_2241:
        /* <DEDUP_REMOVED lines=8> */
[----:B-1----:R-:W-:-:S04]  /*b340*/  IMAD.WIDE.U32 R6, R4, 0xc0, R204 ;  /* 0x000000c004067825 */ /* 0x002fc800078e00cc */
[----:B------:R-:W-:-:S05]  /*b350*/  IMAD R5, R5, 0xc0, RZ ;  /* 0x000000c005057824 */ /* 0x000fca00078e02ff */
[----:B------:R-:W-:-:S05]  /*b360*/  IADD3 R7, R5, R7, RZ ;  /* 0x0000000705077210 */ /* 0x000fca0007ffe0ff */
[----:B------:R-:W-:Y:S01]  /*b370*/  @!PT LDS RZ, [RZ] ;  /* 0x00000000fffff984 */ /* 0x000fe20000000800 */
[----:B------:R-:W-:Y:S01]  /*b380*/  @!PT LDS RZ, [RZ] ;  /* 0x00000000fffff984 */ /* 0x000fe20000000800 */
[----:B------:R-:W-:Y:S01]  /*b390*/  @!PT LDS RZ, [RZ] ;  /* 0x00000000fffff984 */ /* 0x000fe20000000800 */
[----:B------:R1:W-:Y:S02]  /*b3a0*/  LDGSTS.E.BYPASS.LTC128B.128 [R196+0x6800], desc[UR6][R6.64] ;  /* 0x0680000006c47fae */ /* 0x0003e4000b901d46 */
.L_x_2244:
[----:B------:R-:W-:Y:S05]  /*b3b0*/  BSYNC B0 ;  /* 0x0000000000007941 */ /* 0x000fea0003800000 */
.L_x_2243:
        /* <DEDUP_REMOVED lines=14> */
.L_x_2246:
[----:B------:R-:W-:Y:S05]  /*b4a0*/  BSYNC B0 ;  /* 0x0000000000007941 */ /* 0x000fea0003800000 */
.L_x_2245:
        /* <DEDUP_REMOVED lines=15> */
.L_x_2248:
[----:B------:R-:W-:Y:S05]  /*b5a0*/  BSYNC B0 ;  /* 0x0000000000007941 */ /* 0x000fea0003800000 */
.L_x_2247:
        /* <DEDUP_REMOVED lines=15> */
.L_x_2250:
[----:B------:R-:W-:Y:S05]  /*b6a0*/  BSYNC B0 ;  /* 0x0000000000007941 */ /* 0x000fea0003800000 */
.L_x_2249:
        /* <DEDUP_REMOVED lines=15> */
.L_x_2252:
[----:B------:R-:W-:Y:S05]  /*b7a0*/  BSYNC B0 ;  /* 0x0000000000007941 */ /* 0x000fea0003800000 */
.L_x_2251:
[----:B-1----:R-:W-:Y:S01]  /*b7b0*/  LDSM.16.M88.4 R4, [R168] ;  /* 0x00000000a804783b */ /* 0x002fe20000000200 */
[----:B------:R-:W-:Y:S01]  /*b7c0*/  LOP3.LUT P0, RZ, R2, 0x2, RZ, 0xc0, !PT ;  /* 0x0000000202ff7812 */ /* 0x000fe2000780c0ff */
[C---:B------:R-:W-:Y:S01]  /*b7d0*/  VIADD R2, R166.reuse, 0x1000 ;  /* 0x00001000a6027836 */ /* 0x040fe20000000000 */
[----:B------:R-:W-:Y:S01]  /*b7e0*/  ULDC.64 UR4, c[0x0][0x398] ;  /* 0x0000e60000047ab9 */ /* 0x000fe20000000a00 */
[----:B------:R-:W1:Y:S01]  /*b7f0*/  LDSM.16.M88.4 R20, [R166+0x1000] ;  /* 0x00100000a614783b */ /* 0x000e620000000200 */
[----:B------:R-:W-:Y:S01]  /*b800*/  VIADD R165, R166, 0x1020 ;  /* 0x00001020a6a57836 */ /* 0x000fe20000000000 */
[----:B------:R-:W-:Y:S01]  /*b810*/  LEA R50, R50, UR27, 0x4 ;  /* 0x0000001b32327c11 */ /* 0x000fe2000f8e20ff */
[----:B------:R-:W-:Y:S01]  /*b820*/  IMAD R167, R9, 0x2, R168 ;  /* 0x0000000209a77824 */ /* 0x000fe200078e02a8 */
[----:B------:R-:W2:Y:S01]  /*b830*/  LDSM.16.M88.4 R44, [R166+0x1400] ;  /* 0x00140000a62c783b */ /* 0x000ea20000000200 */
[----:B-----5:R-:W-:Y:S01]  /*b840*/  FMUL.FTZ R0, R117, R0 ;  /* 0x0000000075007220 */ /* 0x020fe20000410000 */
[----:B------:R-:W-:-:S02]  /*b850*/  UISETP.GE.AND UP0, UPT, UR22, 0x2, UPT ;  /* 0x000000021600788c */ /* 0x000fc4000bf06270 */
[----:B------:R-:W-:Y:S02]  /*b860*/  LDSM.16.M88.4 R12, [R167] ;  /* 0x00000000a70c783b */ /* 0x000fe40000000200 */
[----:B------:R-:W-:Y:S01]  /*b870*/  @P0 VIADD R165, R2, 0xffffffe0 ;  /* 0xffffffe002a50836 */ /* 0x000fe20000000000 */
[----:B------:R-:W-:Y:S01]  /*b880*/  R2UR UR8, R0 ;  /* 0x00000000000872ca */ /* 0x000fe200000e0000 */
[----:B---34-:R-:W-:Y:S04]  /*b890*/  LDSM.16.M88.4 R16, [R166+0x1800] ;  /* 0x00180000a610783b */ /* 0x018fe80000000200 */
[----:B------:R-:W3:Y:S04]  /*b8a0*/  LDSM.16.M88.4 R40, [R165] ;  /* 0x00000000a528783b */ /* 0x000ee80000000200 */
[----:B------:R-:W4:Y:S04]  /*b8b0*/  LDSM.16.M88.4 R36, [R165+0x400] ;  /* 0x00040000a524783b */ /* 0x000f280000000200 */
[----:B------:R-:W4:Y:S04]  /*b8c0*/  LDSM.16.M88.4 R112, [R166+0x1c00] ;  /* 0x001c0000a670783b */ /* 0x000f280000000200 */
[----:B------:R-:W4:Y:S04]  /*b8d0*/  LDSM.16.M88.4 R104, [R166+0x2000] ;  /* 0x00200000a668783b */ /* 0x000f280000000200 */
[----:B------:R-:W4:Y:S04]  /*b8e0*/  LDSM.16.M88.4 R96, [R166+0x2400] ;  /* 0x00240000a660783b */ /* 0x000f280000000200 */
[----:B------:R-:W4:Y:S01]  /*b8f0*/  LDSM.16.M88.4 R32, [R165+0x800] ;  /* 0x00080000a520783b */ /* 0x000f220000000200 */
[C---:B-1----:R-:W-:Y:S03]  /*b900*/  HMMA.16816.F32.BF16 R28, R4.reuse, R20, RZ ;  /* 0x00000014041c723c */ /* 0x042fe600000418ff */
[----:B------:R-:W1:Y:S04]  /*b910*/  LDSM.16.M88.4 R88, [R166+0x2800] ;  /* 0x00280000a658783b */ /* 0x000e680000000200 */
[----:B------:R-:W1:Y:S01]  /*b920*/  LDSM.16.M88.4 R80, [R166+0x2c00] ;  /* 0x002c0000a650783b */ /* 0x000e620000000200 */
[C---:B------:R-:W-:Y:S03]  /*b930*/  HMMA.16816.F32.BF16 R20, R4.reuse, R22, RZ ;  /* 0x000000160414723c */ /* 0x040fe600000418ff */
[----:B------:R-:W1:Y:S03]  /*b940*/  LDSM.16.M88.4 R72, [R166+0x3000] ;  /* 0x00300000a648783b */ /* 0x000e660000000200 */
[C---:B--2---:R-:W-:Y:S01]  /*b950*/  HMMA.16816.F32.BF16 R24, R4.reuse, R44, RZ ;  /* 0x0000002c0418723c */ /* 0x044fe200000418ff */
[----:B------:R-:W2:Y:S04]  /*b960*/  LDSM.16.M88.4 R64, [R166+0x3400] ;  /* 0x00340000a640783b */ /* 0x000ea80000000200 */
[----:B------:R-:W2:Y:S01]  /*b970*/  LDSM.16.M88.4 R56, [R166+0x3800] ;  /* 0x00380000a638783b */ /* 0x000ea20000000200 */
[----:B------:R-:W-:Y:S03]  /*b980*/  HMMA.16816.F32.BF16 R8, R4, R46, RZ ;  /* 0x0000002e0408723c */ /* 0x000fe600000418ff */
[----:B------:R-:W2:Y:S03]  /*b990*/  LDSM.16.M88.4 R44, [R166+0x3c00] ;  /* 0x003c0000a62c783b */ /* 0x000ea60000000200 */
[C---:B---3--:R-:W-:Y:S01]  /*b9a0*/  HMMA.16816.F32.BF16 R28, R12.reuse, R40, R28 ;  /* 0x000000280c1c723c */ /* 0x048fe2000004181c */
[----:B------:R-:W-:Y:S04]  /*b9b0*/  LDSM.16.M88.4 R132, [R166+0x4c00] ;  /* 0x004c0000a684783b */ /* 0x000fe80000000200 */
[----:B------:R-:W-:Y:S01]  /*b9c0*/  LDSM.16.M88.4 R144, [R165+0xc00] ;  /* 0x000c0000a590783b */ /* 0x000fe20000000200 */
[C---:B------:R-:W-:Y:S03]  /*b9d0*/  HMMA.16816.F32.BF16 R20, R12.reuse, R42, R20 ;  /* 0x0000002a0c14723c */ /* 0x040fe60000041814 */
[----:B------:R-:W-:Y:S03]  /*b9e0*/  LDSM.16.M88.4 R140, [R165+0x1000] ;  /* 0x00100000a58c783b */ /* 0x000fe60000000200 */
[C---:B----4-:R-:W-:Y:S01]  /*b9f0*/  HMMA.16816.F32.BF16 R24, R12.reuse, R36, R24 ;  /* 0x000000240c18723c */ /* 0x050fe20000041818 */
[----:B------:R-:W-:Y:S01]  /*ba00*/  LDSM.16.M88.4 R136, [R165+0x1400] ;  /* 0x00140000a588783b */ /* 0x000fe20000000200 */
[----:B------:R-:W3:Y:S04]  /*ba10*/  S2R R2, SR_TID.X ;  /* 0x0000000000027919 */ /* 0x000ee80000002100 */
[----:B------:R-:W-:Y:S01]  /*ba20*/  HMMA.16816.F32.BF16 R8, R12, R38, R8 ;  /* 0x000000260c08723c */ /* 0x000fe20000041808 */
[----:B------:R-:W4:Y:S05]  /*ba30*/  LDSM.16.M88.4 R36, [R166+0x4000] ;  /* 0x00400000a624783b */ /* 0x000f2a0000000200 */
[----:B------:R-:W-:Y:S01]  /*ba40*/  FMUL.FTZ R28, R28, UR5 ;  /* 0x000000051c1c7c20 */ /* 0x000fe20008410000 */
[----:B------:R-:W-:Y:S01]  /*ba50*/  FMUL.FTZ R29, R29, UR5 ;  /* 0x000000051d1d7c20 */ /* 0x000fe20008410000 */
[----:B------:R-:W-:Y:S01]  /*ba60*/  FMUL.FTZ R30, R30, UR5 ;  /* 0x000000051e1e7c20 */ /* 0x000fe20008410000 */
[----:B------:R-:W-:Y:S01]  /*ba70*/  FMUL.FTZ R31, R31, UR5 ;  /* 0x000000051f1f7c20 */ /* 0x000fe20008410000 */
[----:B------:R-:W-:Y:S01]  /*ba80*/  MUFU.TANH R48, R28 ;  /* 0x0000001c00307308 */ /* 0x000fe20000002400 */
[C---:B------:R-:W-:Y:S01]  /*ba90*/  HMMA.16816.F32.BF16 R152, R4.reuse, R16, RZ ;  /* 0x000000100498723c */ /* 0x040fe200000418ff */
[----:B------:R-:W-:Y:S01]  /*baa0*/  FMUL.FTZ R20, R20, UR5 ;  /* 0x0000000514147c20 */ /* 0x000fe20008410000 */
[----:B------:R-:W-:Y:S01]  /*bab0*/  FMUL.FTZ R21, R21, UR5 ;  /* 0x0000000515157c20 */ /* 0x000fe20008410000 */
[----:B------:R-:W-:Y:S01]  /*bac0*/  FMUL.FTZ R151, R22, UR5 ;  /* 0x0000000516977c20 */ /* 0x000fe20008410000 */
[----:B------:R-:W-:Y:S01]  /*bad0*/  FMUL.FTZ R156, R23, UR5 ;  /* 0x00000005179c7c20 */ /* 0x000fe20008410000 */
[----:B------:R-:W0:Y:S01]  /*bae0*/  LDGDEPBAR ;  /* 0x00000000000079af */ /* 0x000e220000000000 */
[C---:B------:R-:W-:Y:S01]  /*baf0*/  HMMA.16816.F32.BF16 R16, R4.reuse, R18, RZ ;  /* 0x000000120410723c */ /* 0x040fe200000418ff */
[----:B------:R-:W3:Y:S01]  /*bb00*/  MUFU.TANH R51, R29 ;  /* 0x0000001d00337308 */ /* 0x000ee20000002400 */
[----:B------:R-:W-:Y:S01]  /*bb10*/  FMUL.FTZ R24, R24, UR5 ;  /* 0x0000000518187c20 */ /* 0x000fe20008410000 */
[----:B------:R-:W-:Y:S01]  /*bb20*/  FMUL.FTZ R25, R25, UR5 ;  /* 0x0000000519197c20 */ /* 0x000fe20008410000 */
[----:B------:R-:W-:Y:S01]  /*bb30*/  FMUL.FTZ R26, R26, UR5 ;  /* 0x000000051a1a7c20 */ /* 0x000fe20008410000 */
[----:B------:R-:W-:Y:S01]  /*bb40*/  FMUL.FTZ R27, R27, UR5 ;  /* 0x000000051b1b7c20 */ /* 0x000fe20008410000 */
[C---:B------:R-:W-:Y:S01]  /*bb50*/  HMMA.16816.F32.BF16 R128, R4.reuse, R112, RZ ;  /* 0x000000700480723c */ /* 0x040fe200000418ff */
[----:B------:R-:W-:Y:S01]  /*bb60*/  FMUL.FTZ R8, R8, UR5 ;  /* 0x0000000508087c20 */ /* 0x000fe20008410000 */
[----:B------:R-:W-:Y:S01]  /*bb70*/  FMUL.FTZ R162, R9, UR5 ;  /* 0x0000000509a27c20 */ /* 0x000fe20008410000 */
[----:B------:R-:W-:Y:S01]  /*bb80*/  MUFU.TANH R116, R30 ;  /* 0x0000001e00747308 */ /* 0x000fe20000002400 */
[----:B------:R-:W-:Y:S01]  /*bb90*/  FMUL.FTZ R163, R10, UR5 ;  /* 0x000000050aa37c20 */ /* 0x000fe20008410000 */
[----:B------:R-:W-:Y:S01]  /*bba0*/  FMUL.FTZ R164, R11, UR5 ;  /* 0x000000050ba47c20 */ /* 0x000fe20008410000 */
[C---:B------:R-:W-:Y:S05]  /*bbb0*/  HMMA.16816.F32.BF16 R108, R4.reuse, R104, RZ ;  /* 0x00000068046c723c */ /* 0x040fea00000418ff */
[----:B------:R1:W3:Y:S01]  /*bbc0*/  MUFU.TANH R126, R31 ;  /* 0x0000001f007e7308 */ /* 0x0002e20000002400 */
[C---:B------:R-:W-:Y:S06]  /*bbd0*/  HMMA.16816.F32.BF16 R112, R4.reuse, R114, RZ ;  /* 0x000000720470723c */ /* 0x040fec00000418ff */
[C---:B------:R-:W-:Y:S01]  /*bbe0*/  HMMA.16816.F32.BF16 R104, R4.reuse, R106, RZ ;  /* 0x0000006a0468723c */ /* 0x040fe200000418ff */
[----:B------:R-:W3:Y:S05]  /*bbf0*/  MUFU.TANH R127, R20 ;  /* 0x00000014007f7308 */ /* 0x000eea0000002400 */
[----:B------:R-:W-:Y:S03]  /*bc00*/  HMMA.16816.F32.BF16 R100, R4, R96, RZ ;  /* 0x000000600464723c */ /* 0x000fe600000418ff */
[----:B------:R2:W-:Y:S01]  /*bc10*/  MUFU.TANH R150, R21 ;  /* 0x0000001500967308 */ /* 0x0005e20000002400 */
[----:B-1----:R-:W1:Y:S02]  /*bc20*/  LDSM.16.M88.4 R28, [R166+0x4400] ;  /* 0x00440000a61c783b */ /* 0x002e640000000200 */
[C---:B------:R-:W-:Y:S05]  /*bc30*/  HMMA.16816.F32.BF16 R152, R12.reuse, R32, R152 ;  /* 0x000000200c98723c */ /* 0x040fea0000041898 */
[----:B------:R-:W-:Y:S01]  /*bc40*/  MUFU.TANH R157, R24 ;  /* 0x00000018009d7308 */ /* 0x000fe20000002400 */
[----:B------:R-:W-:Y:S06]  /*bc50*/  HMMA.16816.F32.BF16 R16, R12, R34, R16 ;  /* 0x000000220c10723c */ /* 0x000fec0000041810 */
[C---:B------:R-:W-:Y:S01]  /*bc60*/  HMMA.16816.F32.BF16 R96, R4.reuse, R98, RZ ;  /* 0x000000620460723c */ /* 0x040fe200000418ff */
[----:B------:R-:W-:Y:S01]  /*bc70*/  MUFU.TANH R158, R25 ;  /* 0x00000019009e7308 */ /* 0x000fe20000002400 */
[----:B--2---:R-:W2:Y:S04]  /*bc80*/  LDSM.16.M88.4 R20, [R166+0x4800] ;  /* 0x00480000a614783b */ /* 0x004ea80000000200 */
[C---:B------:R-:W-:Y:S03]  /*bc90*/  HMMA.16816.F32.BF16 R92, R4.reuse, R88, RZ ;  /* 0x00000058045c723c */ /* 0x040fe600000418ff */
[----:B------:R-:W-:Y:S03]  /*bca0*/  MUFU.TANH R159, R26 ;  /* 0x0000001a009f7308 */ /* 0x000fe60000002400 */
[C---:B------:R-:W-:Y:S01]  /*bcb0*/  HMMA.16816.F32.BF16 R84, R4.reuse, R80, RZ ;  /* 0x000000500454723c */ /* 0x040fe200000418ff */
[----:B------:R-:W-:Y:S01]  /*bcc0*/  FMUL.FTZ R152, R152, UR5 ;  /* 0x0000000598987c20 */ /* 0x000fe20008410000 */
[----:B------:R-:W-:Y:S01]  /*bcd0*/  FMUL.FTZ R153, R153, UR5 ;  /* 0x0000000599997c20 */ /* 0x000fe20008410000 */
[----:B------:R-:W-:Y:S01]  /*bce0*/  FMUL.FTZ R154, R154, UR5 ;  /* 0x000000059a9a7c20 */ /* 0x000fe20008410000 */
[----:B------:R-:W-:Y:S01]  /*bcf0*/  FMUL.FTZ R155, R155, UR5 ;  /* 0x000000059b9b7c20 */ /* 0x000fe20008410000 */
[----:B------:R2:W-:Y:S01]  /*bd00*/  MUFU.TANH R160, R27 ;  /* 0x0000001b00a07308 */ /* 0x0005e20000002400 */
[----:B------:R-:W-:Y:S01]  /*bd10*/  HMMA.16816.F32.BF16 R76, R4, R72, RZ ;  /* 0x00000048044c723c */ /* 0x000fe200000418ff */
[----:B------:R-:W-:Y:S01]  /*bd20*/  FMUL.FTZ R16, R16, UR5 ;  /* 0x0000000510107c20 */ /* 0x000fe20008410000 */
[----:B------:R-:W-:Y:S01]  /*bd30*/  FMUL.FTZ R17, R17, UR5 ;  /* 0x0000000511117c20 */ /* 0x000fe20008410000 */
[----:B------:R-:W-:Y:S01]  /*bd40*/  FMUL.FTZ R171, R18, UR5 ;  /* 0x0000000512ab7c20 */ /* 0x000fe20008410000 */
[----:B------:R-:W-:-:S02]  /*bd50*/  FMUL.FTZ R172, R19, UR5 ;  /* 0x0000000513ac7c20 */ /* 0x000fc40008410000 */
[C---:B------:R-:W-:Y:S01]  /*bd60*/  HMMA.16816.F32.BF16 R68, R4.reuse, R64, RZ ;  /* 0x000000400444723c */ /* 0x040fe200000418ff */
[----:B------:R-:W-:Y:S05]  /*bd70*/  MUFU.TANH R161, R8 ;  /* 0x0000000800a17308 */ /* 0x000fea0000002400 */
[C---:B------:R-:W-:Y:S03]  /*bd80*/  HMMA.16816.F32.BF16 R60, R4.reuse, R56, RZ ;  /* 0x00000038043c723c */ /* 0x040fe600000418ff */
[----:B------:R-:W-:Y:S03]  /*bd90*/  MUFU.TANH R169, R16 ;  /* 0x0000001000a97308 */ /* 0x000fe60000002400 */
[C---:B------:R-:W-:Y:S05]  /*bda0*/  HMMA.16816.F32.BF16 R52, R4.reuse, R44, RZ ;  /* 0x0000002c0434723c */ /* 0x040fea00000418ff */
[----:B------:R3:W-:Y:S01]  /*bdb0*/  MUFU.TANH R170, R17 ;  /* 0x0000001100aa7308 */ /* 0x0007e20000002400 */
[C---:B----4-:R-:W-:Y:S06]  /*bdc0*/  HMMA.16816.F32.BF16 R40, R4.reuse, R36, RZ ;  /* 0x000000240428723c */ /* 0x050fec00000418ff */
[C---:B-1----:R-:W-:Y:S01]  /*bdd0*/  HMMA.16816.F32.BF16 R32, R4.reuse, R28, RZ ;  /* 0x0000001c0420723c */ /* 0x042fe200000418ff */
[----:B------:R-:W-:Y:S05]  /*bde0*/  MUFU.TANH R156, R156 ;  /* 0x0000009c009c7308 */ /* 0x000fea0000002400 */
[C---:B--2---:R-:W-:Y:S03]  /*bdf0*/  HMMA.16816.F32.BF16 R24, R4.reuse, R20, RZ ;  /* 0x000000140418723c */ /* 0x044fe600000418ff */
[----:B------:R-:W1:Y:S01]  /*be00*/  MUFU.TANH R151, R151 ;  /* 0x0000009700977308 */ /* 0x000e620000002400 */
[----:B---3--:R-:W2:Y:S02]  /*be10*/  LDSM.16.M88.4 R16, [R165+0x2800] ;  /* 0x00280000a510783b */ /* 0x008ea40000000200 */
[C---:B------:R-:W-:Y:S05]  /*be20*/  HMMA.16816.F32.BF16 R88, R4.reuse, R90, RZ ;  /* 0x0000005a0458723c */ /* 0x040fea00000418ff */
[----:B------:R-:W3:Y:S01]  /*be30*/  MUFU.TANH R164, R164 ;  /* 0x000000a400a47308 */ /* 0x000ee20000002400 */
[C---:B------:R-:W-:Y:S06]  /*be40*/  HMMA.16816.F32.BF16 R80, R4.reuse, R82, RZ ;  /* 0x000000520450723c */ /* 0x040fec00000418ff */
[C---:B------:R-:W-:Y:S01]  /*be50*/  HMMA.16816.F32.BF16 R72, R4.reuse, R74, RZ ;  /* 0x0000004a0448723c */ /* 0x040fe200000418ff */
[----:B------:R-:W4:Y:S05]  /*be60*/  MUFU.TANH R152, R152 ;  /* 0x0000009800987308 */ /* 0x000f2a0000002400 */
[C---:B------:R-:W-:Y:S03]  /*be70*/  HMMA.16816.F32.BF16 R64, R4.reuse, R66, RZ ;  /* 0x000000420440723c */ /* 0x040fe600000418ff */
[----:B------:R-:W-:Y:S03]  /*be80*/  MUFU.TANH R162, R162 ;  /* 0x000000a200a27308 */ /* 0x000fe60000002400 */
[C---:B------:R-:W-:Y:S05]  /*be90*/  HMMA.16816.F32.BF16 R56, R4.reuse, R58, RZ ;  /* 0x0000003a0438723c */ /* 0x040fea00000418ff */
[----:B------:R-:W4:Y:S01]  /*bea0*/  MUFU.TANH R163, R163 ;  /* 0x000000a300a37308 */ /* 0x000f220000002400 */
[C---:B------:R-:W-:Y:S06]  /*beb0*/  HMMA.16816.F32.BF16 R44, R4.reuse, R46, RZ ;  /* 0x0000002e042c723c */ /* 0x040fec00000418ff */
[C---:B------:R-:W-:Y:S01]  /*bec0*/  HMMA.16816.F32.BF16 R36, R4.reuse, R38, RZ ;  /* 0x000000260424723c */ /* 0x040fe200000418ff */
[----:B------:R-:W-:Y:S05]  /*bed0*/  MUFU.TANH R153, R153 ;  /* 0x0000009900997308 */ /* 0x000fea0000002400 */
[C---:B------:R-:W-:Y:S03]  /*bee0*/  HMMA.16816.F32.BF16 R28, R4.reuse, R30, RZ ;  /* 0x0000001e041c723c */ /* 0x040fe600000418ff */
[----:B------:R-:W4:Y:S03]  /*bef0*/  MUFU.TANH R154, R154 ;  /* 0x0000009a009a7308 */ /* 0x000f260000002400 */
[C---:B------:R-:W-:Y:S05]  /*bf00*/  HMMA.16816.F32.BF16 R20, R4.reuse, R22, RZ ;  /* 0x000000160414723c */ /* 0x040fea00000418ff */
[----:B------:R-:W4:Y:S01]  /*bf10*/  MUFU.TANH R171, R171 ;  /* 0x000000ab00ab7308 */ /* 0x000f220000002400 */
[----:B------:R-:W-:Y:S06]  /*bf20*/  HMMA.16816.F32.BF16 R8, R4, R132, RZ ;  /* 0x000000840408723c */ /* 0x000fec00000418ff */
[C---:B------:R-:W-:Y:S01]  /*bf30*/  HMMA.16816.F32.BF16 R128, R12.reuse, R144, R128 ;  /* 0x000000900c80723c */ /* 0x040fe20000041880 */
[----:B------:R-:W4:Y:S05]  /*bf40*/  MUFU.TANH R155, R155 ;  /* 0x0000009b009b7308 */ /* 0x000f2a0000002400 */
[C---:B------:R-:W-:Y:S01]  /*bf50*/  HMMA.16816.F32.BF16 R112, R12.reuse, R146, R112 ;  /* 0x000000920c70723c */ /* 0x040fe20000041870 */
[----:B------:R-:W1:Y:S02]  /*bf60*/  LDSM.16.M88.4 R144, [R165+0x1c00] ;  /* 0x001c0000a590783b */ /* 0x000e640000000200 */
[----:B------:R-:W4:Y:S03]  /*bf70*/  MUFU.TANH R172, R172 ;  /* 0x000000ac00ac7308 */ /* 0x000f260000002400 */
[C---:B------:R-:W-:Y:S06]  /*bf80*/  HMMA.16816.F32.BF16 R108, R12.reuse, R140, R108 ;  /* 0x0000008c0c6c723c */ /* 0x040fec000004186c */
[----:B------:R-:W-:Y:S01]  /*bf90*/  HMMA.16816.F32.BF16 R104, R12, R142, R104 ;  /* 0x0000008e0c68723c */ /* 0x000fe20000041868 */
[----:B------:R-:W3:Y:S05]  /*bfa0*/  LDSM.16.M88.4 R140, [R165+0x2000] ;  /* 0x00200000a58c783b */ /* 0x000eea0000000200 */
[----:B------:R-:W-:Y:S01]  /*bfb0*/  HMMA.16816.F32.BF16 R4, R4, R134, RZ ;  /* 0x000000860404723c */ /* 0x000fe200000418ff */
[----:B------:R-:W4:Y:S01]  /*bfc0*/  LDSM.16.M88.4 R132, [R165+0x1800] ;  /* 0x00180000a584783b */ /* 0x000f220000000200 */
[----:B------:R-:W-:Y:S01]  /*bfd0*/  FMUL.FTZ R128, R128, UR5 ;  /* 0x0000000580807c20 */ /* 0x000fe20008410000 */
[----:B------:R-:W-:-:S03]  /*bfe0*/  FMUL.FTZ R129, R129, UR5 ;  /* 0x0000000581817c20 */ /* 0x000fc60008410000 */
[C---:B------:R-:W-:Y:S01]  /*bff0*/  HMMA.16816.F32.BF16 R100, R12.reuse, R136, R100 ;  /* 0x000000880c64723c */ /* 0x040fe20000041864 */
[----:B------:R-:W4:Y:S05]  /*c000*/  MUFU.TANH R173, R128 ;  /* 0x0000008000ad7308 */ /* 0x000f2a0000002400 */
[----:B------:R-:W-:Y:S01]  /*c010*/  HMMA.16816.F32.BF16 R96, R12, R138, R96 ;  /* 0x0000008a0c60723c */ /* 0x000fe20000041860 */
[----:B------:R-:W4:Y:S01]  /*c020*/  LDSM.16.M88.4 R136, [R165+0x2400] ;  /* 0x00240000a588783b */ /* 0x000f220000000200 */
[----:B------:R-:W-:-:S04]  /*c030*/  FMUL.FTZ R108, R108, UR5 ;  /* 0x000000056c6c7c20 */ /* 0x000fc80008410000 */
[----:B--2---:R-:W-:Y:S01]  /*c040*/  HMMA.16816.F32.BF16 R60, R12, R16, R60 ;  /* 0x000000100c3c723c */ /* 0x004fe2000004183c */
[----:B------:R-:W-:Y:S01]  /*c050*/  FMUL.FTZ R107, R107, UR5 ;  /* 0x000000056b6b7c20 */ /* 0x000fe20008410000 */
[----:B------:R-:W-:Y:S01]  /*c060*/  FMUL.FTZ R104, R104, UR5 ;  /* 0x0000000568687c20 */ /* 0x000fe20008410000 */
[----:B------:R-:W-:-:S03]  /*c070*/  FMUL.FTZ R106, R106, UR5 ;  /* 0x000000056a6a7c20 */ /* 0x000fc60008410000 */
[C---:B-1----:R-:W-:Y:S01]  /*c080*/  HMMA.16816.F32.BF16 R84, R12.reuse, R144, R84 ;  /* 0x000000900c54723c */ /* 0x042fe20000041854 */
[----:B------:R1:W-:Y:S05]  /*c090*/  MUFU.TANH R144, R129 ;  /* 0x0000008100907308 */ /* 0x0003ea0000002400 */
[C---:B------:R-:W-:Y:S01]  /*c0a0*/  HMMA.16816.F32.BF16 R56, R12.reuse, R18, R56 ;  /* 0x000000120c38723c */ /* 0x040fe20000041838 */
[----:B------:R-:W-:Y:S01]  /*c0b0*/  FMUL.FTZ R145, R130, UR5 ;  /* 0x0000000582917c20 */ /* 0x000fe20008410000 */
[----:B------:R-:W2:Y:S01]  /*c0c0*/  LDSM.16.M88.4 R16, [R165+0x3800] ;  /* 0x00380000a510783b */ /* 0x000ea20000000200 */
[----:B------:R-:W-:Y:S01]  /*c0d0*/  FMUL.FTZ R103, R103, UR5 ;  /* 0x0000000567677c20 */ /* 0x000fe20008410000 */
[----:B------:R-:W-:Y:S01]  /*c0e0*/  FMUL.FTZ R101, R101, UR5 ;  /* 0x0000000565657c20 */ /* 0x000fe20008410000 */
[----:B------:R-:W-:Y:S01]  /*c0f0*/  MUFU.TANH R104, R104 ;  /* 0x0000006800687308 */ /* 0x000fe20000002400 */
[----:B---3--:R-:W-:Y:S01]  /*c100*/  HMMA.16816.F32.BF16 R76, R12, R140, R76 ;  /* 0x0000008c0c4c723c */ /* 0x008fe2000004184c */
[----:B------:R-:W-:-:S05]  /*c110*/  FMUL.FTZ R96, R96, UR5 ;  /* 0x0000000560607c20 */ /* 0x000fca0008410000 */
[C---:B----4-:R-:W-:Y:S01]  /*c120*/  HMMA.16816.F32.BF16 R92, R12.reuse, R132, R92 ;  /* 0x000000840c5c723c */ /* 0x050fe2000004185c */
[----:B------:R-:W-:Y:S01]  /*c130*/  FMUL.FTZ R140, R131, UR5 ;  /* 0x00000005838c7c20 */ /* 0x000fe20008410000 */
[----:B------:R-:W-:Y:S01]  /*c140*/  FMUL.FTZ R141, R112, UR5 ;  /* 0x00000005708d7c20 */ /* 0x000fe20008410000 */
[----:B-1----:R-:W-:Y:S01]  /*c150*/  LDSM.16.M88.4 R128, [R165+0x3000] ;  /* 0x00300000a580783b */ /* 0x002fe20000000200 */
[----:B------:R-:W-:Y:S02]  /*c160*/  MUFU.TANH R145, R145 ;  /* 0x0000009100917308 */ /* 0x000fe40000002400 */
[C---:B------:R-:W-:Y:S01]  /*c170*/  HMMA.16816.F32.BF16 R88, R12.reuse, R134, R88 ;  /* 0x000000860c58723c */ /* 0x040fe20000041858 */
[----:B------:R-:W1:Y:S05]  /*c180*/  LDSM.16.M88.4 R132, [R165+0x2c00] ;  /* 0x002c0000a584783b */ /* 0x000e6a0000000200 */
[C---:B------:R-:W-:Y:S01]  /*c190*/  HMMA.16816.F32.BF16 R68, R12.reuse, R136, R68 ;  /* 0x000000880c44723c */ /* 0x040fe20000041844 */
[----:B------:R-:W-:Y:S05]  /*c1a0*/  MUFU.TANH R140, R140 ;  /* 0x0000008c008c7308 */ /* 0x000fea0000002400 */
[C---:B------:R-:W-:Y:S01]  /*c1b0*/  HMMA.16816.F32.BF16 R64, R12.reuse, R138, R64 ;  /* 0x0000008a0c40723c */ /* 0x040fe20000041840 */
[----:B------:R-:W-:Y:S01]  /*c1c0*/  FMUL.FTZ R136, R113, UR5 ;  /* 0x0000000571887c20 */ /* 0x000fe20008410000 */
[----:B------:R-:W-:Y:S01]  /*c1d0*/  FMUL.FTZ R137, R114, UR5 ;  /* 0x0000000572897c20 */ /* 0x000fe20008410000 */
[----:B------:R-:W-:Y:S03]  /*c1e0*/  MUFU.TANH R139, R108 ;  /* 0x0000006c008b7308 */ /* 0x000fe60000002400 */
[----:B------:R-:W-:Y:S01]  /*c1f0*/  HMMA.16816.F32.BF16 R72, R12, R142, R72 ;  /* 0x0000008e0c48723c */ /* 0x000fe20000041848 */
[----:B------:R-:W-:-:S02]  /*c200*/  FMUL.FTZ R138, R115, UR5 ;  /* 0x00000005738a7c20 */ /* 0x000fc40008410000 */
[----:B------:R-:W3:Y:S02]  /*c210*/  LDSM.16.M88.4 R112, [R165+0x3400] ;  /* 0x00340000a570783b */ /* 0x000ee40000000200 */
[----:B------:R-:W-:Y:S01]  /*c220*/  MUFU.TANH R137, R137 ;  /* 0x0000008900897308 */ /* 0x000fe20000002400 */
[----:B--2---:R-:W-:Y:S01]  /*c230*/  HMMA.16816.F32.BF16 R24, R12, R16, R24 ;  /* 0x000000100c18723c */ /* 0x004fe20000041818 */
[----:B------:R-:W-:Y:S01]  /*c240*/  FMUL.FTZ R0, R88, UR5 ;  /* 0x0000000558007c20 */ /* 0x000fe20008410000 */
[----:B------:R-:W-:Y:S01]  /*c250*/  FMUL.FTZ R117, R90, UR5 ;  /* 0x000000055a757c20 */ /* 0x000fe20008410000 */
[----:B------:R-:W-:-:S03]  /*c260*/  FMUL.FTZ R90, R60, UR5 ;  /* 0x000000053c5a7c20 */ /* 0x000fc60008410000 */
[C---:B------:R-:W-:Y:S01]  /*c270*/  HMMA.16816.F32.BF16 R80, R12.reuse, R146, R80 ;  /* 0x000000920c50723c */ /* 0x040fe20000041850 */
[----:B------:R2:W-:Y:S05]  /*c280*/  MUFU.TANH R88, R103 ;  /* 0x0000006700587308 */ /* 0x0005ea0000002400 */
[C---:B------:R-:W-:Y:S03]  /*c290*/  HMMA.16816.F32.BF16 R20, R12.reuse, R18, R20 ;  /* 0x000000120c14723c */ /* 0x040fe60000041814 */
[----:B------:R4:W-:Y:S03]  /*c2a0*/  MUFU.TANH R17, R107 ;  /* 0x0000006b00117308 */ /* 0x0009e60000002400 */
[----:B-1----:R-:W-:Y:S01]  /*c2b0*/  HMMA.16816.F32.BF16 R52, R12, R132, R52 ;  /* 0x000000840c34723c */ /* 0x002fe20000041834 */
[----:B------:R-:W-:Y:S01]  /*c2c0*/  FMUL.FTZ R18, R73, UR5 ;  /* 0x0000000549127c20 */ /* 0x000fe20008410000 */
[----:B------:R-:W-:Y:S01]  /*c2d0*/  FMUL.FTZ R19, R100, UR5 ;  /* 0x0000000564137c20 */ /* 0x000fe20008410000 */
[----:B------:R-:W-:-:S02]  /*c2e0*/  FMUL.FTZ R100, R71, UR5 ;  /* 0x0000000547647c20 */ /* 0x000fc40008410000 */
[----:B------:R-:W-:Y:S01]  /*c2f0*/  MUFU.TANH R141, R141 ;  /* 0x0000008d008d7308 */ /* 0x000fe20000002400 */
[----:B------:R-:W-:Y:S01]  /*c300*/  HMMA.16816.F32.BF16 R40, R12, R128, R40 ;  /* 0x000000800c28723c */ /* 0x000fe20000041828 */
[----:B------:R-:W-:Y:S01]  /*c310*/  FMUL.FTZ R132, R109, UR5 ;  /* 0x000000056d847c20 */ /* 0x000fe20008410000 */
[----:B------:R-:W-:Y:S01]  /*c320*/  FMUL.FTZ R133, R110, UR5 ;  /* 0x000000056e857c20 */ /* 0x000fe20008410000 */
[----:B--2---:R-:W-:-:S03]  /*c330*/  FMUL.FTZ R103, R72, UR5 ;  /* 0x0000000548677c20 */ /* 0x004fc60008410000 */
[C---:B------:R-:W-:Y:S01]  /*c340*/  HMMA.16816.F32.BF16 R36, R12.reuse, R130, R36 ;  /* 0x000000820c24723c */ /* 0x040fe20000041824 */
[----:B------:R-:W-:Y:S01]  /*c350*/  FMUL.FTZ R128, R111, UR5 ;  /* 0x000000056f807c20 */ /* 0x000fe20008410000 */
[----:B------:R-:W-:Y:S01]  /*c360*/  SHF.R.S32.HI R129, RZ, 0x1f, R2 ;  /* 0x0000001fff817819 */ /* 0x000fe20000011402 */
[----:B------:R-:W1:Y:S01]  /*c370*/  LDSM.16.M88.4 R108, [R165+0x3c00] ;  /* 0x003c0000a56c783b */ /* 0x000e620000000200 */
[----:B----4-:R-:W-:Y:S01]  /*c380*/  FMUL.FTZ R107, R75, UR5 ;  /* 0x000000054b6b7c20 */ /* 0x010fe20008410000 */
[----:B------:R-:W-:Y:S01]  /*c390*/  FMUL.FTZ R81, R81, UR5 ;  /* 0x0000000551517c20 */ /* 0x000fe20008410000 */
[----:B------:R-:W-:Y:S01]  /*c3a0*/  LEA.HI R129, R129, R2, RZ, 0x4 ;  /* 0x0000000281817211 */ /* 0x000fe200078f20ff */
[C---:B---3--:R-:W-:Y:S01]  /*c3b0*/  HMMA.16816.F32.BF16 R32, R12.reuse, R112, R32 ;  /* 0x000000700c20723c */ /* 0x048fe20000041820 */
[----:B------:R-:W-:Y:S01]  /*c3c0*/  SHF.R.S32.HI R130, RZ, 0x1f, R49 ;  /* 0x0000001fff827819 */ /* 0x000fe20000011431 */
[----:B------:R-:W-:Y:S01]  /*c3d0*/  FMUL.FTZ R131, R95, UR5 ;  /* 0x000000055f837c20 */ /* 0x000fe20008410000 */
[----:B------:R-:W-:Y:S01]  /*c3e0*/  FMUL.FTZ R95, R83, UR5 ;  /* 0x00000005535f7c20 */ /* 0x000fe20008410000 */
[----:B------:R-:W-:Y:S01]  /*c3f0*/  FMUL.FTZ R83, R63, UR5 ;  /* 0x000000053f537c20 */ /* 0x000fe20008410000 */
[----:B------:R-:W-:Y:S01]  /*c400*/  LEA.HI R130, R130, R49, RZ, 0x5 ;  /* 0x0000003182827211 */ /* 0x000fe200078f28ff */
[C---:B------:R-:W-:Y:S01]  /*c410*/  HMMA.16816.F32.BF16 R28, R12.reuse, R114, R28 ;  /* 0x000000720c1c723c */ /* 0x040fe2000004181c */
[----:B------:R-:W-:Y:S01]  /*c420*/  LOP3.LUT R113, R129, 0xfffffff0, RZ, 0xc0, !PT ;  /* 0xfffffff081717812 */ /* 0x000fe200078ec0ff */
[----:B------:R-:W-:Y:S01]  /*c430*/  FMUL.FTZ R112, R105, UR5 ;  /* 0x0000000569707c20 */ /* 0x000fe20008410000 */
[----:B------:R-:W-:Y:S01]  /*c440*/  LOP3.LUT R130, R130, 0xffffffe0, RZ, 0xc0, !PT ;  /* 0xffffffe082827812 */ /* 0x000fe200078ec0ff */
[----:B------:R-:W-:Y:S01]  /*c450*/  FMUL.FTZ R73, R54, UR5 ;  /* 0x0000000536497c20 */ /* 0x000fe20008410000 */
[----:B------:R-:W-:Y:S01]  /*c460*/  FMUL.FTZ R54, R25, UR5 ;  /* 0x0000000519367c20 */ /* 0x000fe20008410000 */
[----:B------:R-:W-:Y:S01]  /*c470*/  IMAD.IADD R113, R2, 0x1, -R113 ;  /* 0x0000000102717824 */ /* 0x000fe200078e0a71 */
[----:B------:R-:W-:Y:S01]  /*c480*/  HMMA.16816.F32.BF16 R44, R12, R134, R44 ;  /* 0x000000860c2c723c */ /* 0x000fe2000004182c */
[----:B------:R-:W-:-:S02]  /*c490*/  IMAD.IADD R129, R49, 0x1, -R130 ;  /* 0x0000000131817824 */ /* 0x000fc400078e0a82 */
[----:B------:R-:W-:Y:S01]  /*c4a0*/  FMUL.FTZ R25, R27, UR5 ;  /* 0x000000051b197c20 */ /* 0x000fe20008410000 */
[----:B------:R-:W-:Y:S01]  /*c4b0*/  IMAD.SHL.U32 R49, R49, 0x2, RZ ;  /* 0x0000000231317824 */ /* 0x000fe200078e00ff */
[----:B------:R-:W-:Y:S01]  /*c4c0*/  SHF.R.S32.HI R114, RZ, 0x1f, R113 ;  /* 0x0000001fff727819 */ /* 0x000fe20000011471 */
[----:B------:R-:W-:Y:S01]  /*c4d0*/  MUFU.TANH R135, R0 ;  /* 0x0000000000877308 */ /* 0x000fe20000002400 */
[-C--:B------:R-:W-:Y:S01]  /*c4e0*/  LEA.HI R105, R113, R113.reuse, RZ, 0x1 ;  /* 0x0000007171697211 */ /* 0x080fe200078f08ff */
[----:B------:R-:W-:Y:S01]  /*c4f0*/  FMUL.FTZ R63, R40, UR5 ;  /* 0x00000005283f7c20 */ /* 0x000fe20008410000 */
[----:B------:R-:W-:Y:S01]  /*c500*/  LEA.HI R114, R114, R113, RZ, 0x3 ;  /* 0x0000007172727211 */ /* 0x000fe200078f18ff */
[----:B------:R-:W-:Y:S01]  /*c510*/  FMUL.FTZ R115, R86, UR5 ;  /* 0x0000000556737c20 */ /* 0x000fe20008410000 */
[----:B------:R-:W-:Y:S01]  /*c520*/  SHF.R.S32.HI R134, RZ, 0x1f, R129 ;  /* 0x0000001fff867819 */ /* 0x000fe20000011481 */
[----:B------:R-:W-:Y:S01]  /*c530*/  FMUL.FTZ R86, R67, UR5 ;  /* 0x0000000543567c20 */ /* 0x000fe20008410000 */
[----:B------:R-:W-:Y:S01]  /*c540*/  LOP3.LUT R130, R105, 0x7fffffe, RZ, 0xc0, !PT ;  /* 0x07fffffe69827812 */ /* 0x000fe200078ec0ff */
[----:B------:R-:W-:Y:S01]  /*c550*/  IMAD.SHL.U32 R16, R114, 0x20, RZ ;  /* 0x0000002072107824 */ /* 0x000fe200078e00ff */
[----:B------:R-:W-:Y:S01]  /*c560*/  LEA.HI R129, R134, R129, RZ, 0x2 ;  /* 0x0000008186817211 */ /* 0x000fe200078f10ff */
[----:B------:R-:W-:Y:S01]  /*c570*/  FMUL.FTZ R134, R97, UR5 ;  /* 0x0000000561867c20 */ /* 0x000fe20008410000 */
[----:B------:R-:W-:Y:S01]  /*c580*/  LOP3.LUT R27, R49, 0x6, RZ, 0xc0, !PT ;  /* 0x00000006311b7812 */ /* 0x000fe200078ec0ff */
[----:B------:R-:W-:Y:S01]  /*c590*/  IMAD.IADD R113, R113, 0x1, -R130 ;  /* 0x0000000171717824 */ /* 0x000fe200078e0a82 */
[----:B------:R-:W-:Y:S01]  /*c5a0*/  LOP3.LUT R16, R16, 0xffffff00, RZ, 0xc0, !PT ;  /* 0xffffff0010107812 */ /* 0x000fe200078ec0ff */
[----:B------:R-:W-:Y:S01]  /*c5b0*/  FMUL.FTZ R97, R78, UR5 ;  /* 0x000000054e617c20 */ /* 0x000fe20008410000 */
[----:B------:R-:W-:Y:S01]  /*c5c0*/  SHF.R.S32.HI R129, RZ, 0x2, R129 ;  /* 0x00000002ff817819 */ /* 0x000fe20000011481 */
[----:B------:R2:W-:Y:S01]  /*c5d0*/  MUFU.TANH R72, R134 ;  /* 0x0000008600487308 */ /* 0x0005e20000002400 */
[----:B------:R-:W-:Y:S01]  /*c5e0*/  FMUL.FTZ R78, R58, UR5 ;  /* 0x000000053a4e7c20 */ /* 0x000fe20008410000 */
[----:B-1----:R-:W-:Y:S01]  /*c5f0*/  HMMA.16816.F32.BF16 R8, R12, R108, R8 ;  /* 0x0000006c0c08723c */ /* 0x002fe20000041808 */
[----:B------:R-:W-:Y:S01]  /*c600*/  IMAD R198, R113, 0x20, R16 ;  /* 0x0000002071c67824 */ /* 0x000fe200078e0210 */
[----:B------:R-:W-:Y:S01]  /*c610*/  IADD3 R50, R50, 0x1, R129 ;  /* 0x0000000132327810 */ /* 0x000fe20007ffe081 */
[----:B------:R-:W-:-:S02]  /*c620*/  IMAD.U32 R113, RZ, RZ, UR23 ;  /* 0x00000017ff717e24 */ /* 0x000fc4000f8e00ff */
[----:B------:R-:W-:Y:S01]  /*c630*/  FMUL.FTZ R58, R42, UR5 ;  /* 0x000000052a3a7c20 */ /* 0x000fe20008410000 */
[----:B------:R-:W-:Y:S01]  /*c640*/  IMAD.IADD R198, R3, 0x1, R198 ;  /* 0x0000000103c67824 */ /* 0x000fe200078e02c6 */
[----:B------:R-:W-:Y:S01]  /*c650*/  HMMA.16816.F32.BF16 R4, R12, R110, R4 ;  /* 0x0000006e0c04723c */ /* 0x000fe20000041804 */
[----:B------:R-:W-:Y:S01]  /*c660*/  FMUL.FTZ R3, R99, UR5 ;  /* 0x0000000563037c20 */ /* 0x000fe20008410000 */
[----:B------:R-:W-:Y:S01]  /*c670*/  IADD3 R16, R113, -UR20, R50 ;  /* 0x8000001471107c10 */ /* 0x000fe2000fffe032 */
[----:B------:R-:W-:Y:S01]  /*c680*/  FMUL.FTZ R50, R98, UR5 ;  /* 0x0000000562327c20 */ /* 0x000fe20008410000 */
[----:B------:R-:W-:Y:S01]  /*c690*/  FMUL.FTZ R98, R92, UR5 ;  /* 0x000000055c627c20 */ /* 0x000fe20008410000 */
[----:B------:R-:W-:Y:S01]  /*c6a0*/  FMUL.FTZ R92, R66, UR5 ;  /* 0x00000005425c7c20 */ /* 0x000fe20008410000 */
[----:B------:R-:W-:Y:S01]  /*c6b0*/  FMUL.FTZ R66, R44, UR5 ;  /* 0x000000052c427c20 */ /* 0x000fe20008410000 */
[----:B------:R-:W-:Y:S01]  /*c6c0*/  FMUL.FTZ R12, R87, UR5 ;  /* 0x00000005570c7c20 */ /* 0x000fe20008410000 */
[----:B------:R-:W-:Y:S01]  /*c6d0*/  VIADD R16, R16, UR4 ;  /* 0x0000000410107c36 */ /* 0x000fe20008000000 */
[----:B------:R1:W-:Y:S01]  /*c6e0*/  MUFU.TANH R87, R3 ;  /* 0x0000000300577308 */ /* 0x0003e20000002400 */
[----:B--2---:R-:W-:-:S02]  /*c6f0*/  VIADD R134, R27, UR16 ;  /* 0x000000101b867c36 */ /* 0x004fc40008000000 */
        /* <DEDUP_REMOVED lines=10> */
[----:B------:R-:W-:-:S02]  /*c7a0*/  VIADD R11, R134, 0x1 ;  /* 0x00000001860b7836 */ /* 0x000fc40000000000 */
[----:B------:R-:W-:Y:S01]  /*c7b0*/  FMUL.FTZ R40, R10, UR5 ;  /* 0x000000050a287c20 */ /* 0x000fe20008410000 */
[----:B------:R-:W-:Y:S02]  /*c7c0*/  VIADD R8, R134, 0x8 ;  /* 0x0000000886087836 */ /* 0x000fe40000000000 */
[----:B------:R-:W-:Y:S01]  /*c7d0*/  FMUL.FTZ R82, R57, UR5 ;  /* 0x0000000539527c20 */ /* 0x000fe20008410000 */
[----:B------:R-:W-:Y:S01]  /*c7e0*/  FMUL.FTZ R76, R59, UR5 ;  /* 0x000000053b4c7c20 */ /* 0x000fe20008410000 */
[----:B-1----:R-:W-:Y:S02]  /*c7f0*/  IMAD.MOV.U32 R3, RZ, RZ, 0x8 ;  /* 0x00000008ff037424 */ /* 0x002fe400078e00ff */
[----:B------:R-:W-:Y:S01]  /*c800*/  FMUL.FTZ R113, R85, UR5 ;  /* 0x0000000555717c20 */ /* 0x000fe20008410000 */
[----:B------:R-:W-:Y:S01]  /*c810*/  I2FP.F32.S32 R10, R8 ;  /* 0x00000008000a7245 */ /* 0x000fe20000201400 */
[----:B------:R-:W-:Y:S01]  /*c820*/  FMUL.FTZ R79, R56, UR5 ;  /* 0x00000005384f7c20 */ /* 0x000fe20008410000 */
[----:B------:R-:W-:Y:S01]  /*c830*/  FMUL.FTZ R59, R43, UR5 ;  /* 0x000000052b3b7c20 */ /* 0x000fe20008410000 */
[----:B------:R-:W-:Y:S01]  /*c840*/  VIADDMNMX R0, R16, R3, UR23, PT ;  /* 0x0000001710007e46 */ /* 0x000fe2000b800103 */
[----:B------:R-:W-:Y:S01]  /*c850*/  FMUL.FTZ R57, R36, UR5 ;  /* 0x0000000524397c20 */ /* 0x000fe20008410000 */
[----:B------:R-:W-:Y:S01]  /*c860*/  VIMNMX R3, R16, UR23, PT ;  /* 0x0000001710037c48 */ /* 0x000fe2000bfe0100 */
[----:B--2---:R-:W-:Y:S01]  /*c870*/  FMUL.FTZ R96, R70, UR5 ;  /* 0x0000000546607c20 */ /* 0x004fe20008410000 */
[----:B------:R-:W-:Y:S01]  /*c880*/  I2FP.F32.S32 R16, R11 ;  /* 0x0000000b00107245 */ /* 0x000fe20000201400 */
[----:B------:R-:W-:Y:S01]  /*c890*/  FMUL.FTZ R70, R53, UR5 ;  /* 0x0000000535467c20 */ /* 0x000fe20008410000 */
[----:B------:R-:W-:Y:S01]  /*c8a0*/  ISETP.GE.AND P5, PT, R11, R3, PT ;  /* 0x000000030b00720c */ /* 0x000fe20003fa6270 */
[----:B------:R-:W-:Y:S01]  /*c8b0*/  FMUL.FTZ R85, R61, UR5 ;  /* 0x000000053d557c20 */ /* 0x000fe20008410000 */
[-C--:B------:R-:W-:Y:S01]  /*c8c0*/  ISETP.GE.AND P1, PT, R11, R0.reuse, PT ;  /* 0x000000000b00720c */ /* 0x080fe20003f26270 */
[----:B------:R-:W-:Y:S01]  /*c8d0*/  FMUL.FTZ R67, R45, UR5 ;  /* 0x000000052d437c20 */ /* 0x000fe20008410000 */
[----:B------:R-:W-:Y:S01]  /*c8e0*/  I2FP.F32.S32 R11, R11 ;  /* 0x0000000b000b7245 */ /* 0x000fe20000201400 */
[----:B------:R-:W-:Y:S01]  /*c8f0*/  FMUL.FTZ R43, R39, UR5 ;  /* 0x00000005272b7c20 */ /* 0x000fe20008410000 */
[----:B------:R-:W-:Y:S01]  /*c900*/  FMUL.FTZ R56, R34, UR5 ;  /* 0x0000000522387c20 */ /* 0x000fe20008410000 */
[----:B------:R-:W-:Y:S01]  /*c910*/  FMUL.FTZ R53, R26, UR5 ;  /* 0x000000051a357c20 */ /* 0x000fe20008410000 */
[----:B------:R-:W-:Y:S01]  /*c920*/  FMUL.FTZ R36, R6, UR5 ;  /* 0x0000000506247c20 */ /* 0x000fe20008410000 */
[----:B------:R-:W-:Y:S01]  /*c930*/  FMUL.FTZ R45, R38, UR5 ;  /* 0x00000005262d7c20 */ /* 0x000fe20008410000 */
[----:B------:R-:W-:Y:S01]  /*c940*/  FMUL.FTZ R39, R33, UR5 ;  /* 0x0000000521277c20 */ /* 0x000fe20008410000 */
[----:B------:R-:W-:Y:S01]  /*c950*/  FMUL.FTZ R34, R7, UR5 ;  /* 0x0000000507227c20 */ /* 0x000fe20008410000 */
[----:B------:R-:W-:Y:S01]  /*c960*/  FFMA.FTZ R51, R16, UR8, R51 ;  /* 0x0000000810337c23 */ /* 0x000fe20008010033 */
[----:B------:R-:W-:Y:S01]  /*c970*/  FFMA.FTZ R6, R11, UR8, R126 ;  /* 0x000000080b067c23 */ /* 0x000fe2000801007e */
[----:B------:R-:W-:Y:S01]  /*c980*/  FFMA.FTZ R61, R10, UR8, R127 ;  /* 0x000000080a3d7c23 */ /* 0x000fe2000801007f */
[----:B------:R-:W-:Y:S01]  /*c990*/  ISETP.GE.AND P3, PT, R8, R3, PT ;  /* 0x000000030800720c */ /* 0x000fe20003f66270 */
[----:B------:R-:W-:Y:S01]  /*c9a0*/  FMUL.FTZ R33, R28, UR5 ;  /* 0x000000051c217c20 */ /* 0x000fe20008410000 */
[----:B------:R-:W-:Y:S01]  /*c9b0*/  ISETP.GE.AND P4, PT, R8, R0, PT ;  /* 0x000000000800720c */ /* 0x000fe20003f86270 */
[----:B------:R-:W-:Y:S01]  /*c9c0*/  FMUL.FTZ R38, R4, UR5 ;  /* 0x0000000504267c20 */ /* 0x000fe20008410000 */
[----:B------:R-:W-:Y:S01]  /*c9d0*/  I2FP.F32.S32 R26, R8 ;  /* 0x00000008001a7245 */ /* 0x000fe20000201400 */
[----:B------:R-:W-:-:S02]  /*c9e0*/  VIADD R7, R134, 0x9 ;  /* 0x0000000986077836 */ /* 0x000fc40000000000 */
[----:B------:R-:W-:Y:S01]  /*c9f0*/  FMUL.FTZ R109, R93, UR5 ;  /* 0x000000055d6d7c20 */ /* 0x000fe20008410000 */
[C---:B------:R-:W-:Y:S02]  /*ca00*/  VIADD R8, R134.reuse, 0x11 ;  /* 0x0000001186087836 */ /* 0x040fe40000000000 */
[----:B------:R-:W-:Y:S01]  /*ca10*/  FMUL.FTZ R93, R65, UR5 ;  /* 0x00000005415d7c20 */ /* 0x000fe20008410000 */
[C---:B------:R-:W-:Y:S02]  /*ca20*/  VIADD R28, R134.reuse, 0x10 ;  /* 0x00000010861c7836 */ /* 0x040fe40000000000 */
[----:B------:R-:W-:Y:S01]  /*ca30*/  FMUL.FTZ R108, R77, UR5 ;  /* 0x000000054d6c7c20 */ /* 0x000fe20008410000 */
[----:B------:R-:W-:Y:S02]  /*ca40*/  VIADD R4, R134, 0x18 ;  /* 0x0000001886047836 */ /* 0x000fe40000000000 */
[----:B------:R-:W-:Y:S01]  /*ca50*/  FMUL.FTZ R49, R23, UR5 ;  /* 0x0000000517317c20 */ /* 0x000fe20008410000 */
[----:B------:R-:W-:Y:S01]  /*ca60*/  FSEL R65, R51, -INF , !P5 ;  /* 0xff80000033417808 */ /* 0x000fe20006800000 */
[----:B------:R1:W-:Y:S01]  /*ca70*/  MUFU.TANH R11, R12 ;  /* 0x0000000c000b7308 */ /* 0x0003e20000002400 */
[----:B------:R-:W-:Y:S01]  /*ca80*/  FSEL R6, R6, -INF , !P1 ;  /* 0xff80000006067808 */ /* 0x000fe20004800000 */
[----:B------:R-:W-:Y:S01]  /*ca90*/  FMUL.FTZ R129, R94, UR5 ;  /* 0x000000055e817c20 */ /* 0x000fe20008410000 */
[----:B------:R-:W-:Y:S01]  /*caa0*/  FSEL R61, R61, -INF , !P3 ;  /* 0xff8000003d3d7808 */ /* 0x000fe20005800000 */
[----:B------:R-:W-:Y:S01]  /*cab0*/  FMUL.FTZ R94, R64, UR5 ;  /* 0x00000005405e7c20 */ /* 0x000fe20008410000 */
[----:B------:R-:W-:Y:S01]  /*cac0*/  I2FP.F32.S32 R77, R7 ;  /* 0x00000007004d7245 */ /* 0x000fe20000201400 */
[----:B------:R-:W-:Y:S01]  /*cad0*/  FMUL.FTZ R64, R46, UR5 ;  /* 0x000000052e407c20 */ /* 0x000fe20008410000 */
[CC--:B------:R-:W-:Y:S01]  /*cae0*/  ISETP.GE.AND P0, PT, R7.reuse, R3.reuse, PT ;  /* 0x000000030700720c */ /* 0x0c0fe20003f06270 */
[----:B------:R2:W-:Y:S01]  /*caf0*/  MUFU.TANH R127, R111 ;  /* 0x0000006f007f7308 */ /* 0x0005e20000002400 */
[----:B------:R-:W-:Y:S01]  /*cb00*/  ISETP.GE.AND P6, PT, R7, R0, PT ;  /* 0x000000000700720c */ /* 0x000fe20003fc6270 */
[----:B------:R-:W-:Y:S01]  /*cb10*/  FMUL.FTZ R46, R22, UR5 ;  /* 0x00000005162e7c20 */ /* 0x000fe20008410000 */
[----:B------:R-:W-:Y:S01]  /*cb20*/  I2FP.F32.S32 R23, R8 ;  /* 0x0000000800177245 */ /* 0x000fe20000201400 */
[----:B------:R-:W-:Y:S01]  /*cb30*/  FFMA.FTZ R26, R26, UR8, R151 ;  /* 0x000000081a1a7c23 */ /* 0x000fe20008010097 */
[C---:B------:R-:W-:Y:S01]  /*cb40*/  ISETP.GE.AND P1, PT, R8.reuse, R3, PT ;  /* 0x000000030800720c */ /* 0x040fe20003f26270 */
[----:B------:R-:W-:Y:S01]  /*cb50*/  FFMA.FTZ R77, R77, UR8, R150 ;  /* 0x000000084d4d7c23 */ /* 0x000fe20008010096 */
[----:B------:R-:W-:Y:S01]  /*cb60*/  ISETP.GE.AND P3, PT, R8, R0, PT ;  /* 0x000000000800720c */ /* 0x000fe20003f66270 */
[----:B------:R-:W-:Y:S01]  /*cb70*/  FMUL.FTZ R15, R102, UR5 ;  /* 0x00000005660f7c20 */ /* 0x000fe20008410000 */
[----:B------:R-:W-:Y:S01]  /*cb80*/  I2FP.F32.S32 R51, R8 ;  /* 0x0000000800337245 */ /* 0x000fe20000201400 */
[----:B------:R-:W-:Y:S01]  /*cb90*/  FMUL.FTZ R102, R69, UR5 ;  /* 0x0000000545667c20 */ /* 0x000fe20008410000 */
[----:B------:R-:W-:Y:S01]  /*cba0*/  I2FP.F32.S32 R7, R7 ;  /* 0x0000000700077245 */ /* 0x000fe20000201400 */
[----:B------:R-:W-:Y:S01]  /*cbb0*/  FMUL.FTZ R69, R55, UR5 ;  /* 0x0000000537457c20 */ /* 0x000fe20008410000 */
[----:B------:R-:W-:Y:S01]  /*cbc0*/  I2FP.F32.S32 R10, R28 ;  /* 0x0000001c000a7245 */ /* 0x000fe20000201400 */
[----:B------:R-:W-:Y:S01]  /*cbd0*/  FFMA.FTZ R160, R51, UR8, R160 ;  /* 0x0000000833a07c23 */ /* 0x000fe200080100a0 */
[----:B------:R-:W-:Y:S01]  /*cbe0*/  I2FP.F32.S32 R8, R4 ;  /* 0x0000000400087245 */ /* 0x000fe20000201400 */
[----:B------:R-:W-:Y:S01]  /*cbf0*/  FFMA.FTZ R156, R7, UR8, R156 ;  /* 0x00000008079c7c23 */ /* 0x000fe2000801009c */
[-C--:B------:R-:W-:Y:S01]  /*cc00*/  ISETP.GE.AND P2, PT, R28, R3.reuse, PT ;  /* 0x000000031c00720c */ /* 0x080fe20003f46270 */
[----:B------:R-:W-:Y:S01]  /*cc10*/  FFMA.FTZ R71, R10, UR8, R157 ;  /* 0x000000080a477c23 */ /* 0x000fe2000801009d */
[----:B------:R3:W-:Y:S01]  /*cc20*/  MUFU.TANH R7, R115 ;  /* 0x0000007300077308 */ /* 0x0007e20000002400 */
[----:B------:R-:W-:Y:S01]  /*cc30*/  FFMA.FTZ R75, R8, UR8, R161 ;  /* 0x00000008084b7c23 */ /* 0x000fe200080100a1 */
[----:B------:R-:W-:Y:S01]  /*cc40*/  VIADD R8, R134, 0x19 ;  /* 0x0000001986087836 */ /* 0x000fe20000000000 */
[----:B-1----:R-:W-:Y:S01]  /*cc50*/  FSEL R12, R156, -INF , !P6 ;  /* 0xff8000009c0c7808 */ /* 0x002fe20007000000 */
[----:B------:R-:W-:Y:S01]  /*cc60*/  FMUL.FTZ R55, R30, UR5 ;  /* 0x000000051e377c20 */ /* 0x000fe20008410000 */
[----:B------:R-:W-:Y:S01]  /*cc70*/  FSEL R71, R71, -INF , !P2 ;  /* 0xff80000047477808 */ /* 0x000fe20005000000 */
[----:B------:R-:W-:Y:S01]  /*cc80*/  FFMA.FTZ R158, R23, UR8, R158 ;  /* 0x00000008179e7c23 */ /* 0x000fe2000801009e */
[----:B------:R-:W-:Y:S01]  /*cc90*/  I2FP.F32.S32 R51, R8 ;  /* 0x0000000800337245 */ /* 0x000fe20000201400 */
[----:B------:R1:W-:Y:S01]  /*cca0*/  MUFU.TANH R23, R81 ;  /* 0x0000005100177308 */ /* 0x0003e20000002400 */
[----:B------:R-:W-:Y:S01]  /*ccb0*/  ISETP.GE.AND P6, PT, R8, R3, PT ;  /* 0x000000030800720c */ /* 0x000fe20003fc6270 */
[----:B------:R-:W-:Y:S01]  /*ccc0*/  FMUL.FTZ R110, R84, UR5 ;  /* 0x00000005546e7c20 */ /* 0x000fe20008410000 */
[----:B------:R-:W-:Y:S01]  /*ccd0*/  ISETP.GE.AND P2, PT, R8, R0, PT ;  /* 0x000000000800720c */ /* 0x000fe20003f46270 */
[----:B------:R-:W-:Y:S01]  /*cce0*/  FMUL.FTZ R84, R62, UR5 ;  /* 0x000000053e547c20 */ /* 0x000fe20008410000 */
[----:B--2---:R-:W-:Y:S01]  /*ccf0*/  I2FP.F32.S32 R111, R8 ;  /* 0x00000008006f7245 */ /* 0x004fe20000201400 */
[----:B------:R-:W-:Y:S01]  /*cd00*/  VIADD R8, R134, 0x28 ;  /* 0x0000002886087836 */ /* 0x000fe20000000000 */
[----:B------:R-:W-:Y:S01]  /*cd10*/  ISETP.GE.AND P5, PT, R28, R0, PT ;  /* 0x000000001c00720c */ /* 0x000fe20003fa6270 */
[----:B------:R-:W-:Y:S01]  /*cd20*/  FMUL.FTZ R99, R74, UR5 ;  /* 0x000000054a637c20 */ /* 0x000fe20008410000 */
[----:B---3--:R-:W-:Y:S01]  /*cd30*/  VIADD R115, R134, 0x20 ;  /* 0x0000002086737836 */ /* 0x008fe20000000000 */
[----:B------:R-:W-:Y:S01]  /*cd40*/  I2FP.F32.S32 R28, R28 ;  /* 0x0000001c001c7245 */ /* 0x000fe20000201400 */
[----:B------:R-:W-:Y:S01]  /*cd50*/  FFMA.FTZ R22, R111, UR8, R164 ;  /* 0x000000086f167c23 */ /* 0x000fe200080100a4 */
[----:B------:R-:W-:Y:S01]  /*cd60*/  I2FP.F32.S32 R16, R8 ;  /* 0x0000000800107245 */ /* 0x000fe20000201400 */
[----:B------:R-:W-:Y:S01]  /*cd70*/  FMUL.FTZ R62, R47, UR5 ;  /* 0x000000052f3e7c20 */ /* 0x000fe20008410000 */
[----:B------:R-:W-:Y:S01]  /*cd80*/  I2FP.F32.S32 R111, R115 ;  /* 0x00000073006f7245 */ /* 0x000fe20000201400 */
[----:B------:R-:W-:Y:S01]  /*cd90*/  FFMA.FTZ R28, R28, UR8, R159 ;  /* 0x000000081c1c7c23 */ /* 0x000fe2000801009f */
[----:B------:R-:W-:Y:S01]  /*cda0*/  FSEL R26, R26, -INF , !P4 ;  /* 0xff8000001a1a7808 */ /* 0x000fe20006000000 */
[----:B------:R-:W-:Y:S01]  /*cdb0*/  FFMA.FTZ R169, R16, UR8, R169 ;  /* 0x0000000810a97c23 */ /* 0x000fe200080100a9 */
[----:B------:R-:W-:Y:S01]  /*cdc0*/  VIADD R16, R134, 0x29 ;  /* 0x0000002986107836 */ /* 0x000fe20000000000 */
[----:B------:R-:W-:Y:S01]  /*cdd0*/  FSEL R77, R77, -INF , !P0 ;  /* 0xff8000004d4d7808 */ /* 0x000fe20004000000 */
[----:B------:R-:W-:Y:S01]  /*cde0*/  FFMA.FTZ R152, R111, UR8, R152 ;  /* 0x000000086f987c23 */ /* 0x000fe20008010098 */
[-C--:B------:R-:W-:Y:S01]  /*cdf0*/  ISETP.GE.AND P4, PT, R4, R3.reuse, PT ;  /* 0x000000030400720c */ /* 0x080fe20003f86270 */
[----:B------:R-:W-:Y:S01]  /*ce00*/  FMUL.FTZ R74, R52, UR5 ;  /* 0x00000005344a7c20 */ /* 0x000fe20008410000 */
[----:B------:R-:W-:Y:S01]  /*ce10*/  ISETP.GE.AND P0, PT, R4, R0, PT ;  /* 0x000000000400720c */ /* 0x000fe20003f06270 */
[----:B------:R-:W-:Y:S01]  /*ce20*/  FMUL.FTZ R47, R37, UR5 ;  /* 0x00000005252f7c20 */ /* 0x000fe20008410000 */
[----:B------:R-:W-:Y:S01]  /*ce30*/  I2FP.F32.S32 R30, R4 ;  /* 0x00000004001e7245 */ /* 0x000fe20000201400 */
[----:B------:R-:W-:Y:S01]  /*ce40*/  VIADD R4, R134, 0x21 ;  /* 0x0000002186047836 */ /* 0x000fe20000000000 */
[----:B------:R-:W-:Y:S01]  /*ce50*/  I2FP.F32.S32 R111, R16 ;  /* 0x00000010006f7245 */ /* 0x000fe20000201400 */
[----:B------:R2:W-:Y:S01]  /*ce60*/  MUFU.TANH R126, R14 ;  /* 0x0000000e007e7308 */ /* 0x0005e20000002400 */
[----:B------:R-:W-:Y:S01]  /*ce70*/  FSEL R28, R28, -INF , !P5 ;  /* 0xff8000001c1c7808 */ /* 0x000fe20006800000 */
[----:B------:R-:W-:Y:S01]  /*ce80*/  FMUL.FTZ R37, R35, UR5 ;  /* 0x0000000523257c20 */ /* 0x000fe20008410000 */
[----:B-1----:R-:W-:Y:S01]  /*ce90*/  FSEL R81, R158, -INF , !P1 ;  /* 0xff8000009e517808 */ /* 0x002fe20004800000 */
[----:B------:R-:W-:Y:S01]  /*cea0*/  FFMA.FTZ R170, R111, UR8, R170 ;  /* 0x000000086faa7c23 */ /* 0x000fe200080100aa */
[C---:B------:R-:W-:Y:S01]  /*ceb0*/  ISETP.GE.AND P5, PT, R115.reuse, R3, PT ;  /* 0x000000037300720c */ /* 0x040fe20003fa6270 */
[----:B------:R-:W-:Y:S01]  /*cec0*/  FMUL.FTZ R52, R20, UR5 ;  /* 0x0000000514347c20 */ /* 0x000fe20008410000 */
[----:B------:R-:W-:Y:S01]  /*ced0*/  ISETP.GE.AND P1, PT, R115, R0, PT ;  /* 0x000000007300720c */ /* 0x000fe20003f26270 */
[----:B------:R-:W-:Y:S01]  /*cee0*/  FFMA.FTZ R30, R30, UR8, R163 ;  /* 0x000000081e1e7c23 */ /* 0x000fe200080100a3 */
[----:B------:R-:W-:Y:S01]  /*cef0*/  I2FP.F32.S32 R115, R115 ;  /* 0x0000007300737245 */ /* 0x000fe20000201400 */
[----:B------:R-:W-:Y:S01]  /*cf00*/  FFMA.FTZ R162, R51, UR8, R162 ;  /* 0x0000000833a27c23 */ /* 0x000fe200080100a2 */
[----:B------:R-:W-:Y:S01]  /*cf10*/  I2FP.F32.S32 R10, R4 ;  /* 0x00000004000a7245 */ /* 0x000fe20000201400 */
[----:B------:R-:W-:Y:S01]  /*cf20*/  VIADD R111, R134, 0x30 ;  /* 0x00000030866f7836 */ /* 0x000fe20000000000 */
[----:B------:R-:W-:Y:S01]  /*cf30*/  FSEL R75, R75, -INF , !P4 ;  /* 0xff8000004b4b7808 */ /* 0x000fe20006000000 */
[----:B------:R-:W-:Y:S01]  /*cf40*/  FMUL.FTZ R35, R29, UR5 ;  /* 0x000000051d237c20 */ /* 0x000fe20008410000 */
[----:B------:R-:W-:Y:S01]  /*cf50*/  ISETP.GE.AND P4, PT, R4, R0, PT ;  /* 0x000000000400720c */ /* 0x000fe20003f86270 */
[----:B------:R-:W-:Y:S01]  /*cf60*/  FMUL.FTZ R29, R24, UR5 ;  /* 0x00000005181d7c20 */ /* 0x000fe20008410000 */
[----:B--2---:R-:W-:Y:S01]  /*cf70*/  FSEL R14, R160, -INF , !P3 ;  /* 0xff800000a00e7808 */ /* 0x004fe20005800000 */
[----:B------:R1:W-:Y:S01]  /*cf80*/  MUFU.TANH R146, R89 ;  /* 0x0000005900927308 */ /* 0x0003e20000002400 */
[-C--:B------:R-:W-:Y:S01]  /*cf90*/  ISETP.GE.AND P3, PT, R4, R3.reuse, PT ;  /* 0x000000030400720c */ /* 0x080fe20003f66270 */
[----:B------:R-:W-:Y:S01]  /*cfa0*/  FMUL.FTZ R60, R41, UR5 ;  /* 0x00000005293c7c20 */ /* 0x000fe20008410000 */
[----:B------:R-:W-:Y:S01]  /*cfb0*/  I2FP.F32.S32 R20, R8 ;  /* 0x0000000800147245 */ /* 0x000fe20000201400 */
[----:B------:R-:W-:Y:S01]  /*cfc0*/  FFMA.FTZ R24, R115, UR8, R154 ;  /* 0x0000000873187c23 */ /* 0x000fe2000801009a */
[----:B------:R-:W-:Y:S01]  /*cfd0*/  I2FP.F32.S32 R4, R4 ;  /* 0x0000000400047245 */ /* 0x000fe20000201400 */
[----:B------:R-:W-:Y:S01]  /*cfe0*/  FFMA.FTZ R10, R10, UR8, R153 ;  /* 0x000000080a0a7c23 */ /* 0x000fe20008010099 */
[----:B------:R-:W-:Y:S01]  /*cff0*/  FSEL R22, R22, -INF , !P2 ;  /* 0xff80000016167808 */ /* 0x000fe20005000000 */
[----:B------:R-:W-:Y:S01]  /*d000*/  MUFU.TANH R138, R138 ;  /* 0x0000008a008a7308 */ /* 0x000fe20000002400 */
[----:B------:R-:W-:Y:S01]  /*d010*/  FMUL.FTZ R41, R32, UR5 ;  /* 0x0000000520297c20 */ /* 0x000fe20008410000 */
[----:B------:R-:W-:Y:S01]  /*d020*/  ISETP.GE.AND P2, PT, R16, R3, PT ;  /* 0x000000031000720c */ /* 0x000fe20003f46270 */
[----:B------:R-:W-:Y:S01]  /*d030*/  FFMA.FTZ R20, R20, UR8, R171 ;  /* 0x0000000814147c23 */ /* 0x000fe200080100ab */
[----:B------:R-:W-:Y:S01]  /*d040*/  I2FP.F32.S32 R115, R16 ;  /* 0x0000001000737245 */ /* 0x000fe20000201400 */
[----:B------:R-:W-:Y:S01]  /*d050*/  FFMA.FTZ R4, R4, UR8, R155 ;  /* 0x0000000804047c23 */ /* 0x000fe2000801009b */
[----:B------:R-:W-:Y:S01]  /*d060*/  FSEL R30, R30, -INF , !P0 ;  /* 0xff8000001e1e7808 */ /* 0x000fe20004000000 */
[----:B------:R-:W-:Y:S01]  /*d070*/  VIADD R236, R134, 0x70 ;  /* 0x0000007086ec7836 */ /* 0x000fe20000000000 */
[----:B------:R2:W-:Y:S01]  /*d080*/  MUFU.TANH R51, R95 ;  /* 0x0000005f00337308 */ /* 0x0005e20000002400 */
[----:B-1----:R-:W-:Y:S01]  /*d090*/  FSEL R89, R152, -INF , !P5 ;  /* 0xff80000098597808 */ /* 0x002fe20006800000 */
[----:B------:R-:W-:Y:S01]  /*d0a0*/  FFMA.FTZ R172, R115, UR8, R172 ;  /* 0x0000000873ac7c23 */ /* 0x000fe200080100ac */
[----:B------:R-:W-:Y:S01]  /*d0b0*/  ISETP.GE.AND P5, PT, R16, R0, PT ;  /* 0x000000001000720c */ /* 0x000fe20003fa6270 */
[----:B------:R-:W-:Y:S01]  /*d0c0*/  VIADD R16, R134, 0x31 ;  /* 0x0000003186107836 */ /* 0x000fe20000000000 */
[----:B------:R-:W-:Y:S01]  /*d0d0*/  I2FP.F32.S32 R32, R111 ;  /* 0x0000006f00207245 */ /* 0x000fe20000201400 */
[----:B------:R-:W-:Y:S01]  /*d0e0*/  FMUL.FTZ R31, R31, UR5 ;  /* 0x000000051f1f7c20 */ /* 0x000fe20008410000 */
[-C--:B------:R-:W-:Y:S01]  /*d0f0*/  ISETP.GE.AND P0, PT, R8, R3.reuse, PT ;  /* 0x000000030800720c */ /* 0x080fe20003f06270 */
[----:B------:R-:W1:Y:S01]  /*d100*/  MUFU.TANH R136, R136 ;  /* 0x0000008800887308 */ /* 0x000e620000002400 */
[----:B------:R-:W-:Y:S01]  /*d110*/  FSEL R24, R24, -INF , !P1 ;  /* 0xff80000018187808 */ /* 0x000fe20004800000 */
[----:B------:R-:W-:Y:S01]  /*d120*/  FFMA.FTZ R173, R32, UR8, R173 ;  /* 0x0000000820ad7c23 */ /* 0x000fe200080100ad */
[----:B------:R-:W-:Y:S01]  /*d130*/  I2FP.F32.S32 R115, R16 ;  /* 0x0000001000737245 */ /* 0x000fe20000201400 */
[----:B------:R-:W-:Y:S01]  /*d140*/  VIADD R32, R134, 0x39 ;  /* 0x0000003986207836 */ /* 0x000fe20000000000 */
[----:B------:R-:W-:Y:S01]  /*d150*/  ISETP.GE.AND P1, PT, R111, R3, PT ;  /* 0x000000036f00720c */ /* 0x000fe20003f26270 */
[----:B------:R-:W-:Y:S01]  /*d160*/  FMUL.FTZ R5, R5, UR5 ;  /* 0x0000000505057c20 */ /* 0x000fe20008410000 */
[----:B------:R-:W-:Y:S01]  /*d170*/  FSEL R4, R4, -INF , !P4 ;  /* 0xff80000004047808 */ /* 0x000fe20006000000 */
[----:B------:R3:W-:Y:S01]  /*d180*/  MUFU.TANH R13, R101 ;  /* 0x00000065000d7308 */ /* 0x0007e20000002400 */
[----:B--2---:R-:W-:Y:S01]  /*d190*/  FSEL R95, R162, -INF , !P6 ;  /* 0xff800000a25f7808 */ /* 0x004fe20007000000 */
[----:B------:R-:W-:-:S04]  /*d1a0*/  DEPBAR.LE SB0, 0x0 ;  /* 0x000080000000791a */ /* 0x000fc80000000000 */
[----:B------:R-:W-:Y:S01]  /*d1b0*/  ISETP.GE.AND P6, PT, R8, R0, PT ;  /* 0x000000000800720c */ /* 0x000fe20003fc6270 */
[----:B------:R-:W-:Y:S01]  /*d1c0*/  VIADD R8, R134, 0x38 ;  /* 0x0000003886087836 */ /* 0x000fe20000000000 */
[----:B------:R2:W-:Y:S01]  /*d1d0*/  MUFU.TANH R153, R97 ;  /* 0x0000006100997308 */ /* 0x0005e20000002400 */
[-C--:B------:R-:W-:Y:S01]  /*d1e0*/  ISETP.GE.AND P4, PT, R16, R3.reuse, PT ;  /* 0x000000031000720c */ /* 0x080fe20003f86270 */
[C---:B------:R-:W-:Y:S01]  /*d1f0*/  VIADD R164, R165.reuse, 0x400 ;  /* 0x00000400a5a47836 */ /* 0x040fe20000000000 */
[----:B------:R-:W-:Y:S01]  /*d200*/  FSEL R20, R20, -INF , !P6 ;  /* 0xff80000014147808 */ /* 0x000fe20007000000 */
[C---:B------:R-:W-:Y:S01]  /*d210*/  VIADD R163, R165.reuse, 0x800 ;  /* 0x00000800a5a37836 */ /* 0x040fe20000000000 */
[----:B------:R-:W-:Y:S01]  /*d220*/  ISETP.GE.AND P6, PT, R8, R3, PT ;  /* 0x000000030800720c */ /* 0x000fe20003fc6270 */
[C---:B------:R-:W-:Y:S01]  /*d230*/  VIADD R162, R165.reuse, 0xc00 ;  /* 0x00000c00a5a27836 */ /* 0x040fe20000000000 */
[----:B------:R-:W-:Y:S01]  /*d240*/  I2FP.F32.S32 R177, R32 ;  /* 0x0000002000b17245 */ /* 0x000fe20000201400 */
[----:B------:R-:W-:Y:S01]  /*d250*/  MUFU.TANH R150, R108 ;  /* 0x0000006c00967308 */ /* 0x000fe20000002400 */
[----:B---3--:R-:W-:Y:S01]  /*d260*/  FMUL.FTZ R101, R68, UR5 ;  /* 0x0000000544657c20 */ /* 0x008fe20008410000 */
[----:B------:R-:W-:-:S02]  /*d270*/  VIADD R161, R165, 0x1000 ;  /* 0x00001000a5a17836 */ /* 0x000fc40000000000 */
[----:B-1----:R-:W-:Y:S01]  /*d280*/  FFMA.FTZ R177, R177, UR8, R136 ;  /* 0x00000008b1b17c23 */ /* 0x002fe20008010088 */
[C---:B------:R-:W-:Y:S02]  /*d290*/  VIADD R160, R165.reuse, 0x1400 ;  /* 0x00001400a5a07836 */ /* 0x040fe40000000000 */
[C---:B------:R-:W-:Y:S01]  /*d2a0*/  VIADD R159, R165.reuse, 0x1800 ;  /* 0x00001800a59f7836 */ /* 0x040fe20000000000 */
[----:B------:R1:W-:Y:S01]  /*d2b0*/  MUFU.TANH R68, R50 ;  /* 0x0000003200447308 */ /* 0x0003e20000002400 */
[----:B--2---:R-:W-:Y:S01]  /*d2c0*/  FSEL R97, R10, -INF , !P3 ;  /* 0xff8000000a617808 */ /* 0x004fe20005800000 */
[C---:B------:R-:W-:Y:S01]  /*d2d0*/  VIADD R158, R165.reuse, 0x1c00 ;  /* 0x00001c00a59e7836 */ /* 0x040fe20000000000 */
[----:B------:R-:W-:Y:S01]  /*d2e0*/  I2FP.F32.S32 R10, R111 ;  /* 0x0000006f000a7245 */ /* 0x000fe20000201400 */
[----:B------:R-:W-:Y:S01]  /*d2f0*/  VIADD R157, R165, 0x2000 ;  /* 0x00002000a59d7836 */ /* 0x000fe20000000000 */
[----:B------:R-:W-:Y:S01]  /*d300*/  ISETP.GE.AND P3, PT, R111, R0, PT ;  /* 0x000000006f00720c */ /* 0x000fe20003f66270 */
[C---:B------:R-:W-:Y:S01]  /*d310*/  VIADD R156, R165.reuse, 0x2400 ;  /* 0x00002400a59c7836 */ /* 0x040fe20000000000 */
[----:B------:R-:W-:Y:S01]  /*d320*/  I2FP.F32.S32 R111, R16 ;  /* 0x00000010006f7245 */ /* 0x000fe20000201400 */
[----:B------:R2:W-:Y:S01]  /*d330*/  MUFU.TANH R108, R103 ;  /* 0x00000067006c7308 */ /* 0x0005e20000002400 */
[----:B------:R-:W-:-:S02]  /*d340*/  VIADD R155, R165, 0x2800 ;  /* 0x00002800a59b7836 */ /* 0x000fc40000000000 */
[----:B------:R-:W-:Y:S02]  /*d350*/  VIADD R154, R165, 0x2c00 ;  /* 0x00002c00a59a7836 */ /* 0x000fe40000000000 */
[----:B------:R-:W-:-:S03]  /*d360*/  FFMA.FTZ R111, R111, UR8, R144 ;  /* 0x000000086f6f7c23 */ /* 0x000fc60008010090 */
[----:B------:R3:W-:Y:S01]  /*d370*/  MUFU.TANH R152, R91 ;  /* 0x0000005b00987308 */ /* 0x0007e20000002400 */
[----:B-1----:R-:W-:Y:S01]  /*d380*/  FMUL.FTZ R50, R21, UR5 ;  /* 0x0000000515327c20 */ /* 0x002fe20008410000 */
[----:B------:R-:W-:-:S06]  /*d390*/  FSEL R111, R111, -INF , !P4 ;  /* 0xff8000006f6f7808 */ /* 0x000fcc0006000000 */
[----:B------:R1:W-:Y:S01]  /*d3a0*/  MUFU.TANH R21, R130 ;  /* 0x0000008200157308 */ /* 0x0003e20000002400 */
[----:B--2---:R-:W-:Y:S02]  /*d3b0*/  FSEL R103, R170, -INF , !P2 ;  /* 0xff800000aa677808 */ /* 0x004fe40005000000 */
[----:B------:R-:W-:-:S05]  /*d3c0*/  ISETP.GE.AND P2, PT, R8, R0, PT ;  /* 0x000000000800720c */ /* 0x000fca0003f46270 */
[----:B------:R-:W-:Y:S01]  /*d3d0*/  MUFU.TANH R128, R128 ;  /* 0x0000008000807308 */ /* 0x000fe20000002400 */
[----:B---3--:R-:W-:Y:S02]  /*d3e0*/  FSEL R91, R169, -INF , !P0 ;  /* 0xff800000a95b7808 */ /* 0x008fe40004000000 */
[----:B------:R-:W-:Y:S01]  /*d3f0*/  ISETP.GE.AND P0, PT, R16, R0, PT ;  /* 0x000000001000720c */ /* 0x000fe20003f06270 */
[----:B------:R-:W-:Y:S01]  /*d400*/  FFMA.FTZ R16, R10, UR8, R145 ;  /* 0x000000080a107c23 */ /* 0x000fe20008010091 */
[----:B------:R-:W-:Y:S01]  /*d410*/  FFMA.FTZ R10, R115, UR8, R140 ;  /* 0x00000008730a7c23 */ /* 0x000fe2000801008c */
[----:B------:R-:W-:Y:S01]  /*d420*/  I2FP.F32.S32 R115, R32 ;  /* 0x0000002000737245 */ /* 0x000fe20000201400 */
[----:B------:R-:W-:Y:S01]  /*d430*/  VIADD R140, R134, 0x50 ;  /* 0x00000050868c7836 */ /* 0x000fe20000000000 */
[----:B------:R2:W-:Y:S01]  /*d440*/  MUFU.TANH R151, R18 ;  /* 0x0000001200977308 */ /* 0x0005e20000002400 */
[-C--:B-1----:R-:W-:Y:S02]  /*d450*/  I2FP.F32.S32 R130, R8.reuse ;  /* 0x0000000800827245 */ /* 0x082fe40000201400 */
[----:B------:R-:W-:-:S02]  /*d460*/  I2FP.F32.S32 R8, R8 ;  /* 0x0000000800087245 */ /* 0x000fc40000201400 */
[----:B------:R-:W-:Y:S01]  /*d470*/  FSEL R16, R16, -INF , !P3 ;  /* 0xff80000010107808 */ /* 0x000fe20005800000 */
[----:B------:R-:W-:Y:S01]  /*d480*/  FFMA.FTZ R141, R130, UR8, R141 ;  /* 0x00000008828d7c23 */ /* 0x000fe2000801008d */
[----:B------:R-:W-:Y:S01]  /*d490*/  FSEL R10, R10, -INF , !P0 ;  /* 0xff8000000a0a7808 */ /* 0x000fe20004000000 */
[----:B------:R1:W-:Y:S01]  /*d4a0*/  MUFU.TANH R144, R99 ;  /* 0x0000006300907308 */ /* 0x0003e20000002400 */
[----:B------:R-:W-:Y:S01]  /*d4b0*/  FFMA.FTZ R8, R8, UR8, R137 ;  /* 0x0000000808087c23 */ /* 0x000fe20008010089 */
[----:B------:R-:W-:-:S04]  /*d4c0*/  VIADD R137, R134, 0x40 ;  /* 0x0000004086897836 */ /* 0x000fc80000000000 */
[----:B------:R-:W-:Y:S02]  /*d4d0*/  FSEL R8, R8, -INF , !P2 ;  /* 0xff80000008087808 */ /* 0x000fe40005000000 */
[----:B------:R3:W-:Y:S01]  /*d4e0*/  MUFU.TANH R145, R107 ;  /* 0x0000006b00917308 */ /* 0x0007e20000002400 */
[----:B--2---:R-:W-:Y:S02]  /*d4f0*/  FSEL R18, R172, -INF , !P5 ;  /* 0xff800000ac127808 */ /* 0x004fe40006800000 */
[----:B------:R-:W-:Y:S02]  /*d500*/  ISETP.GE.AND P5, PT, R32, R3, PT ;  /* 0x000000032000720c */ /* 0x000fe40003fa6270 */
[----:B------:R-:W-:Y:S02]  /*d510*/  I2FP.F32.S32 R130, R137 ;  /* 0x0000008900827245 */ /* 0x000fe40000201400 */
[----:B------:R-:W-:Y:S01]  /*d520*/  ISETP.GE.AND P3, PT, R137, R3, PT ;  /* 0x000000038900720c */ /* 0x000fe20003f66270 */
[----:B------:R-:W2:Y:S01]  /*d530*/  MUFU.TANH R132, R132 ;  /* 0x0000008400847308 */ /* 0x000ea20000002400 */
[----:B-1----:R-:W-:Y:S01]  /*d540*/  FSEL R99, R173, -INF , !P1 ;  /* 0xff800000ad637808 */ /* 0x002fe20004800000 */
[----:B------:R-:W-:Y:S01]  /*d550*/  FFMA.FTZ R139, R130, UR8, R139 ;  /* 0x00000008828b7c23 */ /* 0x000fe2000801008b */
[-C--:B------:R-:W-:Y:S01]  /*d560*/  ISETP.GE.AND P1, PT, R32, R0.reuse, PT ;  /* 0x000000002000720c */ /* 0x080fe20003f26270 */
[----:B------:R-:W-:Y:S01]  /*d570*/  FFMA.FTZ R32, R115, UR8, R138 ;  /* 0x0000000873207c23 */ /* 0x000fe2000801008a */
[----:B------:R-:W-:Y:S01]  /*d580*/  VIADD R115, R134, 0x41 ;  /* 0x0000004186737836 */ /* 0x000fe20000000000 */
[----:B------:R-:W-:-:S02]  /*d590*/  ISETP.GE.AND P4, PT, R137, R0, PT ;  /* 0x000000008900720c */ /* 0x000fc40003f86270 */
[----:B------:R-:W-:Y:S01]  /*d5a0*/  MUFU.TANH R112, R112 ;  /* 0x0000007000707308 */ /* 0x000fe20000002400 */
[C---:B---3--:R-:W-:Y:S01]  /*d5b0*/  VIADD R107, R134.reuse, 0x48 ;  /* 0x00000048866b7836 */ /* 0x048fe20000000000 */
[----:B------:R-:W-:Y:S02]  /*d5c0*/  I2FP.F32.S32 R138, R137 ;  /* 0x00000089008a7245 */ /* 0x000fe40000201400 */
[----:B------:R-:W-:Y:S02]  /*d5d0*/  I2FP.F32.S32 R137, R115 ;  /* 0x0000007300897245 */ /* 0x000fe40000201400 */
[----:B------:R-:W-:Y:S02]  /*d5e0*/  I2FP.F32.S32 R171, R107 ;  /* 0x0000006b00ab7245 */ /* 0x000fe40000201400 */
[----:B------:R-:W1:Y:S01]  /*d5f0*/  MUFU.TANH R133, R133 ;  /* 0x0000008500857308 */ /* 0x000e620000002400 */
[----:B------:R-:W-:Y:S01]  /*d600*/  ISETP.GE.AND P0, PT, R115, R3, PT ;  /* 0x000000037300720c */ /* 0x000fe20003f06270 */
[----:B--2---:R-:W-:Y:S01]  /*d610*/  FFMA.FTZ R132, R137, UR8, R132 ;  /* 0x0000000889847c23 */ /* 0x004fe20008010084 */
[----:B------:R-:W-:Y:S01]  /*d620*/  FFMA.FTZ R171, R171, UR8, R104 ;  /* 0x00000008abab7c23 */ /* 0x000fe20008010068 */
[----:B------:R-:W-:Y:S01]  /*d630*/  VIADD R104, R134, 0x49 ;  /* 0x0000004986687836 */ /* 0x000fe20000000000 */
[----:B------:R-:W-:-:S02]  /*d640*/  FSEL R177, R177, -INF , !P5 ;  /* 0xff800000b1b17808 */ /* 0x000fc40006800000 */
[CC--:B------:R-:W-:Y:S01]  /*d650*/  ISETP.GE.AND P2, PT, R107.reuse, R3.reuse, PT ;  /* 0x000000036b00720c */ /* 0x0c0fe20003f46270 */
[----:B------:R2:W-:Y:S01]  /*d660*/  MUFU.TANH R136, R101 ;  /* 0x0000006500887308 */ /* 0x0005e20000002400 */
[-C--:B------:R-:W-:Y:S02]  /*d670*/  ISETP.GE.AND P5, PT, R107, R0.reuse, PT ;  /* 0x000000006b00720c */ /* 0x080fe40003fa6270 */
[----:B------:R-:W-:Y:S02]  /*d680*/  FSEL R32, R32, -INF , !P1 ;  /* 0xff80000020207808 */ /* 0x000fe40004800000 */
[----:B------:R-:W-:Y:S02]  /*d690*/  FSEL R147, R139, -INF , !P3 ;  /* 0xff8000008b937808 */ /* 0x000fe40005800000 */
[C---:B------:R-:W-:Y:S01]  /*d6a0*/  ISETP.GE.AND P1, PT, R104.reuse, R3, PT ;  /* 0x000000036800720c */ /* 0x040fe20003f26270 */
[----:B------:R-:W3:Y:S01]  /*d6b0*/  MUFU.TANH R106, R106 ;  /* 0x0000006a006a7308 */ /* 0x000ee20000002400 */
[----:B------:R-:W-:Y:S01]  /*d6c0*/  ISETP.GE.AND P3, PT, R104, R0, PT ;  /* 0x000000006800720c */ /* 0x000fe20003f66270 */
[----:B-1----:R-:W-:Y:S01]  /*d6d0*/  FFMA.FTZ R133, R138, UR8, R133 ;  /* 0x000000088a857c23 */ /* 0x002fe20008010085 */
[----:B------:R-:W-:-:S02]  /*d6e0*/  I2FP.F32.S32 R138, R140 ;  /* 0x0000008c008a7245 */ /* 0x000fc40000201400 */
[----:B------:R-:W-:Y:S02]  /*d6f0*/  FSEL R181, R132, -INF , !P0 ;  /* 0xff80000084b57808 */ /* 0x000fe40004000000 */
[----:B------:R-:W-:Y:S01]  /*d700*/  FSEL R171, R171, -INF , !P2 ;  /* 0xff800000abab7808 */ /* 0x000fe20005000000 */
[----:B------:R-:W1:Y:S01]  /*d710*/  MUFU.TANH R19, R19 ;  /* 0x0000001300137308 */ /* 0x000e620000002400 */
[----:B--2---:R-:W-:Y:S02]  /*d720*/  FSEL R101, R141, -INF , !P6 ;  /* 0xff8000008d657808 */ /* 0x004fe40007000000 */
[----:B------:R-:W-:Y:S02]  /*d730*/  ISETP.GE.AND P6, PT, R115, R0, PT ;  /* 0x000000007300720c */ /* 0x000fe40003fc6270 */
[----:B------:R-:W-:Y:S02]  /*d740*/  I2FP.F32.S32 R115, R115 ;  /* 0x0000007300737245 */ /* 0x000fe40000201400 */
[----:B------:R-:W-:Y:S01]  /*d750*/  FSEL R248, R133, -INF , !P4 ;  /* 0xff80000085f87808 */ /* 0x000fe20006000000 */
[----:B------:R-:W2:Y:S01]  /*d760*/  MUFU.TANH R15, R15 ;  /* 0x0000000f000f7308 */ /* 0x000ea20000002400 */
[----:B------:R-:W-:Y:S01]  /*d770*/  ISETP.GE.AND P4, PT, R140, R3, PT ;  /* 0x000000038c00720c */ /* 0x000fe20003f86270 */
[----:B------:R-:W-:Y:S01]  /*d780*/  FFMA.FTZ R128, R115, UR8, R128 ;  /* 0x0000000873807c23 */ /* 0x000fe20008010080 */
[----:B------:R-:W-:-:S02]  /*d790*/  I2FP.F32.S32 R115, R107 ;  /* 0x0000006b00737245 */ /* 0x000fc40000201400 */
[-C--:B------:R-:W-:Y:S02]  /*d7a0*/  I2FP.F32.S32 R107, R104.reuse ;  /* 0x00000068006b7245 */ /* 0x080fe40000201400 */
[----:B------:R-:W-:Y:S01]  /*d7b0*/  I2FP.F32.S32 R104, R104 ;  /* 0x0000006800687245 */ /* 0x000fe20000201400 */
[----:B---3--:R-:W-:Y:S01]  /*d7c0*/  FFMA.FTZ R106, R115, UR8, R106 ;  /* 0x00000008736a7c23 */ /* 0x008fe2000801006a */
[----:B------:R-:W-:Y:S01]  /*d7d0*/  FSEL R130, R128, -INF , !P6 ;  /* 0xff80000080827808 */ /* 0x000fe20007000000 */
[----:B------:R-:W-:Y:S01]  /*d7e0*/  FFMA.FTZ R112, R107, UR8, R112 ;  /* 0x000000086b707c23 */ /* 0x000fe20008010070 */
[----:B------:R-:W-:Y:S02]  /*d7f0*/  VIADD R107, R134, 0x51 ;  /* 0x00000051866b7836 */ /* 0x000fe40000000000 */
[----:B------:R-:W-:Y:S01]  /*d800*/  FFMA.FTZ R17, R104, UR8, R17 ;  /* 0x0000000868117c23 */ /* 0x000fe20008010011 */
[----:B------:R-:W-:Y:S02]  /*d810*/  VIADD R104, R134, 0x58 ;  /* 0x0000005886687836 */ /* 0x000fe40000000000 */
[----:B-1----:R-:W-:Y:S01]  /*d820*/  FFMA.FTZ R19, R138, UR8, R19 ;  /* 0x000000088a137c23 */ /* 0x002fe20008010013 */
[----:B------:R-:W-:Y:S01]  /*d830*/  ISETP.GE.AND P0, PT, R140, R0, PT ;  /* 0x000000008c00720c */ /* 0x000fe20003f06270 */
[----:B------:R-:W-:Y:S01]  /*d840*/  MUFU.TANH R129, R129 ;  /* 0x0000008100817308 */ /* 0x000fe20000002400 */
[----:B------:R-:W-:-:S02]  /*d850*/  I2FP.F32.S32 R132, R107 ;  /* 0x0000006b00847245 */ /* 0x000fc40000201400 */
[C---:B------:R-:W-:Y:S02]  /*d860*/  ISETP.GE.AND P6, PT, R107.reuse, R3, PT ;  /* 0x000000036b00720c */ /* 0x040fe40003fc6270 */
[----:B------:R-:W-:Y:S01]  /*d870*/  ISETP.GE.AND P2, PT, R107, R0, PT ;  /* 0x000000006b00720c */ /* 0x000fe20003f46270 */
[----:B------:R-:W-:Y:S01]  /*d880*/  FFMA.FTZ R141, R132, UR8, R13 ;  /* 0x00000008848d7c23 */ /* 0x000fe2000801000d */
[----:B------:R-:W-:Y:S01]  /*d890*/  I2FP.F32.S32 R115, R107 ;  /* 0x0000006b00737245 */ /* 0x000fe20000201400 */
[----:B------:R-:W-:Y:S01]  /*d8a0*/  MUFU.TANH R109, R109 ;  /* 0x0000006d006d7308 */ /* 0x000fe20000002400 */
[----:B------:R-:W-:Y:S02]  /*d8b0*/  I2FP.F32.S32 R107, R104 ;  /* 0x00000068006b7245 */ /* 0x000fe40000201400 */
[----:B------:R-:W-:Y:S01]  /*d8c0*/  I2FP.F32.S32 R140, R140 ;  /* 0x0000008c008c7245 */ /* 0x000fe20000201400 */
[----:B------:R-:W-:Y:S01]  /*d8d0*/  FFMA.FTZ R88, R115, UR8, R88 ;  /* 0x0000000873587c23 */ /* 0x000fe20008010058 */
[----:B------:R-:W-:Y:S01]  /*d8e0*/  FSEL R246, R106, -INF , !P5 ;  /* 0xff8000006af67808 */ /* 0x000fe20006800000 */
[----:B------:R-:W-:Y:S01]  /*d8f0*/  FFMA.FTZ R80, R107, UR8, R80 ;  /* 0x000000086b507c23 */ /* 0x000fe20008010050 */
[C---:B------:R-:W-:Y:S01]  /*d900*/  VIADD R107, R134.reuse, 0x59 ;  /* 0x00000059866b7836 */ /* 0x040fe20000000000 */
[----:B------:R-:W-:Y:S01]  /*d910*/  FSEL R143, R19, -INF , !P4 ;  /* 0xff800000138f7808 */ /* 0x000fe20006000000 */
[----:B------:R-:W-:Y:S01]  /*d920*/  VIADD R19, R134, 0x68 ;  /* 0x0000006886137836 */ /* 0x000fe20000000000 */
[----:B------:R-:W-:Y:S01]  /*d930*/  ISETP.GE.AND P5, PT, R104, R3, PT ;  /* 0x000000036800720c */ /* 0x000fe20003fa6270 */
[----:B--2---:R-:W-:Y:S01]  /*d940*/  FFMA.FTZ R15, R140, UR8, R15 ;  /* 0x000000088c0f7c23 */ /* 0x004fe2000801000f */
[----:B------:R-:W-:Y:S01]  /*d950*/  FSEL R169, R112, -INF , !P1 ;  /* 0xff80000070a97808 */ /* 0x000fe20004800000 */
[----:B------:R-:W1:Y:S01]  /*d960*/  MUFU.TANH R98, R98 ;  /* 0x0000006200627308 */ /* 0x000e620000002400 */
[----:B------:R-:W-:Y:S01]  /*d970*/  ISETP.GE.AND P1, PT, R104, R0, PT ;  /* 0x000000006800720c */ /* 0x000fe20003f26270 */
[----:B------:R-:W-:Y:S01]  /*d980*/  VIADD R106, R134, 0x60 ;  /* 0x00000060866a7836 */ /* 0x000fe20000000000 */
[----:B------:R-:W-:-:S02]  /*d990*/  I2FP.F32.S32 R133, R104 ;  /* 0x0000006800857245 */ /* 0x000fc40000201400 */
[-C--:B------:R-:W-:Y:S02]  /*d9a0*/  I2FP.F32.S32 R115, R107.reuse ;  /* 0x0000006b00737245 */ /* 0x080fe40000201400 */
[----:B------:R-:W-:Y:S01]  /*d9b0*/  FSEL R139, R80, -INF , !P5 ;  /* 0xff800000508b7808 */ /* 0x000fe20006800000 */
[----:B------:R-:W2:Y:S01]  /*d9c0*/  MUFU.TANH R131, R131 ;  /* 0x0000008300837308 */ /* 0x000ea20000002400 */
[----:B------:R-:W-:Y:S01]  /*d9d0*/  I2FP.F32.S32 R104, R107 ;  /* 0x0000006b00687245 */ /* 0x000fe20000201400 */
[----:B------:R-:W-:Y:S01]  /*d9e0*/  FFMA.FTZ R72, R115, UR8, R72 ;  /* 0x0000000873487c23 */ /* 0x000fe20008010048 */
[----:B------:R-:W-:Y:S01]  /*d9f0*/  I2FP.F32.S32 R80, R19 ;  /* 0x0000001300507245 */ /* 0x000fe20000201400 */
[----:B------:R-:W-:Y:S01]  /*da00*/  FFMA.FTZ R68, R133, UR8, R68 ;  /* 0x0000000885447c23 */ /* 0x000fe20008010044 */
[----:B------:R-:W-:Y:S01]  /*da10*/  FSEL R140, R17, -INF , !P3 ;  /* 0xff800000118c7808 */ /* 0x000fe20005800000 */
[----:B------:R-:W-:Y:S01]  /*da20*/  FFMA.FTZ R87, R104, UR8, R87 ;  /* 0x0000000868577c23 */ /* 0x000fe20008010057 */
[C---:B------:R-:W-:Y:S01]  /*da30*/  ISETP.GE.AND P3, PT, R107.reuse, R3, PT ;  /* 0x000000036b00720c */ /* 0x040fe20003f66270 */
[----:B------:R-:W3:Y:S01]  /*da40*/  MUFU.TANH R114, R114 ;  /* 0x0000007200727308 */ /* 0x000ee20000002400 */
[----:B------:R-:W-:Y:S01]  /*da50*/  ISETP.GE.AND P4, PT, R107, R0, PT ;  /* 0x000000006b00720c */ /* 0x000fe20003f86270 */
[----:B------:R-:W-:Y:S01]  /*da60*/  FFMA.FTZ R115, R80, UR8, R135 ;  /* 0x0000000850737c23 */ /* 0x000fe20008010087 */
[----:B------:R-:W-:Y:S01]  /*da70*/  FSEL R244, R15, -INF , !P0 ;  /* 0xff8000000ff47808 */ /* 0x000fe20004000000 */
[----:B------:R-:W-:Y:S01]  /*da80*/  VIADD R80, R134, 0x69 ;  /* 0x0000006986507836 */ /* 0x000fe20000000000 */
[----:B------:R-:W-:-:S02]  /*da90*/  FSEL R141, R141, -INF , !P6 ;  /* 0xff8000008d8d7808 */ /* 0x000fc40007000000 */
[----:B------:R-:W-:Y:S01]  /*daa0*/  I2FP.F32.S32 R107, R106 ;  /* 0x0000006a006b7245 */ /* 0x000fe20000201400 */
[----:B------:R4:W-:Y:S01]  /*dab0*/  MUFU.TANH R13, R85 ;  /* 0x00000055000d7308 */ /* 0x0009e20000002400 */
[C---:B------:R-:W-:Y:S02]  /*dac0*/  ISETP.GE.AND P0, PT, R106.reuse, R3, PT ;  /* 0x000000036a00720c */ /* 0x040fe40003f06270 */
[----:B------:R-:W-:Y:S01]  /*dad0*/  ISETP.GE.AND P6, PT, R106, R0, PT ;  /* 0x000000006a00720c */ /* 0x000fe20003fc6270 */
[----:B-1----:R-:W-:Y:S01]  /*dae0*/  FFMA.FTZ R98, R107, UR8, R98 ;  /* 0x000000086b627c23 */ /* 0x002fe20008010062 */
[----:B------:R-:W-:Y:S02]  /*daf0*/  I2FP.F32.S32 R106, R106 ;  /* 0x0000006a006a7245 */ /* 0x000fe40000201400 */
[----:B------:R-:W-:Y:S01]  /*db00*/  FSEL R142, R88, -INF , !P2 ;  /* 0xff800000588e7808 */ /* 0x000fe20005000000 */
[----:B------:R-:W1:Y:S01]  /*db10*/  MUFU.TANH R117, R117 ;  /* 0x0000007500757308 */ /* 0x000e620000002400 */
[----:B------:R-:W-:Y:S01]  /*db20*/  FSEL R180, R68, -INF , !P1 ;  /* 0xff80000044b47808 */ /* 0x000fe20004800000 */
[----:B------:R-:W-:Y:S01]  /*db30*/  FFMA.FTZ R129, R106, UR8, R129 ;  /* 0x000000086a817c23 */ /* 0x000fe20008010081 */
[----:B------:R-:W-:-:S02]  /*db40*/  FSEL R135, R72, -INF , !P3 ;  /* 0xff80000048877808 */ /* 0x000fc40005800000 */
[C---:B------:R-:W-:Y:S02]  /*db50*/  ISETP.GE.AND P1, PT, R19.reuse, R3, PT ;  /* 0x000000031300720c */ /* 0x040fe40003f26270 */
[----:B------:R-:W-:Y:S01]  /*db60*/  ISETP.GE.AND P3, PT, R19, R0, PT ;  /* 0x000000001300720c */ /* 0x000fe20003f66270 */
[----:B------:R-:W-:Y:S01]  /*db70*/  MUFU.TANH R113, R113 ;  /* 0x0000007100717308 */ /* 0x000fe20000002400 */
[----:B----4-:R-:W-:Y:S01]  /*db80*/  VIADD R85, R134, 0x61 ;  /* 0x0000006186557836 */ /* 0x010fe20000000000 */
[----:B------:R-:W-:Y:S02]  /*db90*/  I2FP.F32.S32 R72, R19 ;  /* 0x0000001300487245 */ /* 0x000fe40000201400 */
[-C--:B------:R-:W-:Y:S02]  /*dba0*/  I2FP.F32.S32 R68, R80.reuse ;  /* 0x0000005000447245 */ /* 0x080fe40000201400 */
[-C--:B------:R-:W-:Y:S02]  /*dbb0*/  I2FP.F32.S32 R104, R85.reuse ;  /* 0x0000005500687245 */ /* 0x080fe40000201400 */
[----:B------:R-:W-:Y:S01]  /*dbc0*/  I2FP.F32.S32 R88, R85 ;  /* 0x0000005500587245 */ /* 0x000fe20000201400 */
[----:B------:R-:W-:Y:S01]  /*dbd0*/  FFMA.FTZ R21, R68, UR8, R21 ;  /* 0x0000000844157c23 */ /* 0x000fe20008010015 */
[-C--:B------:R-:W-:Y:S01]  /*dbe0*/  ISETP.GE.AND P2, PT, R85, R3.reuse, PT ;  /* 0x000000035500720c */ /* 0x080fe20003f46270 */
[----:B------:R-:W-:Y:S01]  /*dbf0*/  FFMA.FTZ R109, R104, UR8, R109 ;  /* 0x00000008686d7c23 */ /* 0x000fe2000801006d */
[----:B------:R-:W-:Y:S01]  /*dc00*/  I2FP.F32.S32 R19, R80 ;  /* 0x0000005000137245 */ /* 0x000fe20000201400 */
[----:B--2---:R-:W-:Y:S01]  /*dc10*/  FFMA.FTZ R131, R88, UR8, R131 ;  /* 0x0000000858837c23 */ /* 0x004fe20008010083 */
[----:B------:R-:W-:Y:S01]  /*dc20*/  FSEL R240, R129, -INF , !P6 ;  /* 0xff80000081f07808 */ /* 0x000fe20007000000 */
[C---:B------:R-:W-:Y:S01]  /*dc30*/  VIADD R68, R134.reuse, 0x71 ;  /* 0x0000007186447836 */ /* 0x040fe20000000000 */
[----:B------:R-:W-:Y:S01]  /*dc40*/  FSEL R129, R109, -INF , !P2 ;  /* 0xff8000006d817808 */ /* 0x000fe20005000000 */
[----:B---3--:R-:W-:Y:S01]  /*dc50*/  FFMA.FTZ R114, R19, UR8, R114 ;  /* 0x0000000813727c23 */ /* 0x008fe20008010072 */
[----:B------:R-:W-:Y:S01]  /*dc60*/  ISETP.GE.AND P5, PT, R85, R0, PT ;  /* 0x000000005500720c */ /* 0x000fe20003fa6270 */
[----:B------:R-:W-:Y:S01]  /*dc70*/  VIADD R19, R134, 0x78 ;  /* 0x0000007886137836 */ /* 0x000fe20000000000 */
[----:B------:R-:W-:Y:S01]  /*dc80*/  I2FP.F32.S32 R107, R236 ;  /* 0x000000ec006b7245 */ /* 0x000fe20000201400 */
[----:B-1----:R-:W-:Y:S01]  /*dc90*/  FFMA.FTZ R117, R72, UR8, R117 ;  /* 0x0000000848757c23 */ /* 0x002fe20008010075 */
[C---:B------:R-:W-:Y:S01]  /*dca0*/  ISETP.GE.AND P6, PT, R236.reuse, R3, PT ;  /* 0x00000003ec00720c */ /* 0x040fe20003fc6270 */
[----:B------:R-:W1:Y:S01]  /*dcb0*/  MUFU.TANH R110, R110 ;  /* 0x0000006e006e7308 */ /* 0x000e620000002400 */
[----:B------:R-:W-:-:S02]  /*dcc0*/  ISETP.GE.AND P2, PT, R236, R0, PT ;  /* 0x00000000ec00720c */ /* 0x000fc40003f46270 */
[----:B------:R-:W-:Y:S02]  /*dcd0*/  I2FP.F32.S32 R236, R236 ;  /* 0x000000ec00ec7245 */ /* 0x000fe40000201400 */
[----:B------:R-:W-:Y:S02]  /*dce0*/  FSEL R184, R131, -INF , !P5 ;  /* 0xff80000083b87808 */ /* 0x000fe40006800000 */
[----:B------:R-:W-:Y:S01]  /*dcf0*/  FSEL R115, R115, -INF , !P1 ;  /* 0xff80000073737808 */ /* 0x000fe20004800000 */
[----:B------:R-:W-:Y:S01]  /*dd00*/  FFMA.FTZ R236, R236, UR8, R7 ;  /* 0x00000008ecec7c23 */ /* 0x000fe20008010007 */
[----:B------:R-:W-:Y:S01]  /*dd10*/  I2FP.F32.S32 R72, R68 ;  /* 0x0000004400487245 */ /* 0x000fe20000201400 */
[----:B------:R-:W-:Y:S01]  /*dd20*/  VIADD R7, R134, 0x79 ;  /* 0x0000007986077836 */ /* 0x000fe20000000000 */
[C---:B------:R-:W-:Y:S01]  /*dd30*/  ISETP.GE.AND P5, PT, R68.reuse, R3, PT ;  /* 0x000000034400720c */ /* 0x040fe20003fa6270 */
[----:B------:R2:W-:Y:S01]  /*dd40*/  MUFU.TANH R17, R79 ;  /* 0x0000004f00117308 */ /* 0x0005e20000002400 */
[----:B------:R-:W-:-:S02]  /*dd50*/  ISETP.GE.AND P1, PT, R68, R0, PT ;  /* 0x000000004400720c */ /* 0x000fc40003f26270 */
[----:B------:R-:W-:Y:S02]  /*dd60*/  I2FP.F32.S32 R208, R68 ;  /* 0x0000004400d07245 */ /* 0x000fe40000201400 */
[----:B------:R-:W-:Y:S01]  /*dd70*/  I2FP.F32.S32 R68, R19 ;  /* 0x0000001300447245 */ /* 0x000fe20000201400 */
[----:B-1----:R-:W-:Y:S01]  /*dd80*/  FFMA.FTZ R107, R107, UR8, R110 ;  /* 0x000000086b6b7c23 */ /* 0x002fe2000801006e */
[----:B------:R-:W-:Y:S01]  /*dd90*/  FSEL R242, R87, -INF , !P4 ;  /* 0xff80000057f27808 */ /* 0x000fe20006000000 */
[----:B------:R-:W-:Y:S01]  /*dda0*/  FFMA.FTZ R87, R72, UR8, R113 ;  /* 0x0000000848577c23 */ /* 0x000fe20008010071 */
[----:B------:R-:W-:Y:S01]  /*ddb0*/  ISETP.GE.AND P4, PT, R80, R3, PT ;  /* 0x000000035000720c */ /* 0x000fe20003f86270 */
[----:B------:R-:W-:Y:S01]  /*ddc0*/  FFMA.FTZ R85, R68, UR8, R127 ;  /* 0x0000000844557c23 */ /* 0x000fe2000801007f */
[----:B------:R-:W-:Y:S01]  /*ddd0*/  FSEL R133, R98, -INF , !P0 ;  /* 0xff80000062857808 */ /* 0x000fe20004000000 */
[----:B------:R1:W-:Y:S01]  /*dde0*/  MUFU.TANH R15, R83 ;  /* 0x00000053000f7308 */ /* 0x0003e20000002400 */
[----:B------:R-:W-:Y:S01]  /*ddf0*/  ISETP.GE.AND P0, PT, R80, R0, PT ;  /* 0x000000005000720c */ /* 0x000fe20003f06270 */
[----:B------:R-:W-:Y:S01]  /*de00*/  FFMA.FTZ R208, R208, UR8, R11 ;  /* 0x00000008d0d07c23 */ /* 0x000fe2000801000b */
[----:B------:R-:W-:-:S02]  /*de10*/  FSEL R113, R21, -INF , !P4 ;  /* 0xff80000015717808 */ /* 0x000fc40006000000 */
[----:B------:R-:W-:Y:S02]  /*de20*/  I2FP.F32.S32 R68, R7 ;  /* 0x0000000700447245 */ /* 0x000fe40000201400 */
[----:B------:R-:W-:Y:S01]  /*de30*/  FSEL R190, R114, -INF , !P0 ;  /* 0xff80000072be7808 */ /* 0x000fe20004000000 */
[----:B------:R3:W-:Y:S01]  /*de40*/  MUFU.TANH R21, R69 ;  /* 0x0000004500157308 */ /* 0x0007e20000002400 */
[----:B------:R-:W-:Y:S02]  /*de50*/  FSEL R238, R117, -INF , !P3 ;  /* 0xff80000075ee7808 */ /* 0x000fe40005800000 */
[CC--:B------:R-:W-:Y:S02]  /*de60*/  ISETP.GE.AND P4, PT, R19.reuse, R3.reuse, PT ;  /* 0x000000031300720c */ /* 0x0c0fe40003f86270 */
[----:B------:R-:W-:Y:S02]  /*de70*/  ISETP.GE.AND P0, PT, R19, R0, PT ;  /* 0x000000001300720c */ /* 0x000fe40003f06270 */
[----:B--2---:R-:W-:Y:S01]  /*de80*/  I2FP.F32.S32 R79, R134 ;  /* 0x00000086004f7245 */ /* 0x004fe20000201400 */
[----:B------:R2:W-:Y:S01]  /*de90*/  MUFU.TANH R11, R73 ;  /* 0x00000049000b7308 */ /* 0x0005e20000002400 */
[C---:B------:R-:W-:Y:S01]  /*dea0*/  ISETP.GE.AND P3, PT, R134.reuse, R3, PT ;  /* 0x000000038600720c */ /* 0x040fe20003f66270 */
[----:B------:R-:W-:Y:S01]  /*deb0*/  VIADD R134, R134, 0x80 ;  /* 0x0000008086867836 */ /* 0x000fe20000000000 */
[----:B------:R-:W-:Y:S01]  /*dec0*/  I2FP.F32.S32 R19, R19 ;  /* 0x0000001300137245 */ /* 0x000fe20000201400 */
[----:B-1----:R-:W-:Y:S01]  /*ded0*/  FFMA.FTZ R83, R68, UR8, R23 ;  /* 0x0000000844537c23 */ /* 0x002fe20008010017 */
[----:B------:R-:W-:Y:S01]  /*dee0*/  FSEL R87, R87, -INF , !P5 ;  /* 0xff80000057577808 */ /* 0x000fe20006800000 */
[----:B------:R-:W-:Y:S01]  /*def0*/  FFMA.FTZ R48, R79, UR8, R48 ;  /* 0x000000084f307c23 */ /* 0x000fe20008010030 */
[----:B------:R-:W-:Y:S01]  /*df00*/  FSEL R208, R208, -INF , !P1 ;  /* 0xff800000d0d07808 */ /* 0x000fe20004800000 */
[----:B------:R-:W-:Y:S01]  /*df10*/  FFMA.FTZ R126, R19, UR8, R126 ;  /* 0x00000008137e7c23 */ /* 0x000fe2000801007e */
[----:B---3--:R-:W-:Y:S01]  /*df20*/  VIADD R69, R27, UR16 ;  /* 0x000000101b457c36 */ /* 0x008fe20008000000 */
[----:B------:R1:W-:Y:S01]  /*df30*/  MUFU.TANH R19, R67 ;  /* 0x0000004300137308 */ /* 0x0003e20000002400 */
[----:B------:R-:W-:-:S02]  /*df40*/  I2FP.F32.S32 R72, R7 ;  /* 0x0000000700487245 */ /* 0x000fc40000201400 */
[----:B------:R-:W-:Y:S01]  /*df50*/  VIADD R68, R69, 0x81 ;  /* 0x0000008145447836 */ /* 0x000fe20000000000 */
[CC--:B------:R-:W-:Y:S02]  /*df60*/  ISETP.GE.AND P5, PT, R7.reuse, R3.reuse, PT ;  /* 0x000000030700720c */ /* 0x0c0fe40003fa6270 */
[----:B------:R-:W-:Y:S01]  /*df70*/  ISETP.GE.AND P1, PT, R7, R0, PT ;  /* 0x000000000700720c */ /* 0x000fe20003f26270 */
[----:B------:R-:W-:Y:S01]  /*df80*/  VIADD R7, R27, UR16 ;  /* 0x000000101b077c36 */ /* 0x000fe20008000000 */
[----:B--2---:R-:W-:Y:S01]  /*df90*/  I2FP.F32.S32 R73, R134 ;  /* 0x0000008600497245 */ /* 0x004fe20000201400 */
[----:B------:R-:W2:Y:S01]  /*dfa0*/  MUFU.TANH R96, R96 ;  /* 0x0000006000607308 */ /* 0x000ea20000002400 */
[----:B------:R-:W-:Y:S01]  /*dfb0*/  FSEL R107, R107, -INF , !P6 ;  /* 0xff8000006b6b7808 */ /* 0x000fe20007000000 */
[----:B------:R-:W-:Y:S01]  /*dfc0*/  FFMA.FTZ R51, R72, UR8, R51 ;  /* 0x0000000848337c23 */ /* 0x000fe20008010033 */
[----:B------:R-:W-:Y:S01]  /*dfd0*/  FSEL R85, R85, -INF , !P4 ;  /* 0xff80000055557808 */ /* 0x000fe20006000000 */
[C---:B------:R-:W-:Y:S01]  /*dfe0*/  FFMA.FTZ R79, R73.reuse, UR8, R146 ;  /* 0x00000008494f7c23 */ /* 0x040fe20008010092 */
[----:B------:R-:W-:Y:S01]  /*dff0*/  FFMA.FTZ R153, R73, UR8, R153 ;  /* 0x0000000849997c23 */ /* 0x000fe20008010099 */
[----:B------:R-:W-:Y:S01]  /*e000*/  FSEL R234, R126, -INF , !P0 ;  /* 0xff8000007eea7808 */ /* 0x000fe20004000000 */
[C---:B------:R-:W-:Y:S01]  /*e010*/  VIADD R27, R7.reuse, 0x90 ;  /* 0x00000090071b7836 */ /* 0x040fe20000000000 */
[----:B-1----:R-:W-:Y:S01]  /*e020*/  I2FP.F32.S32 R67, R68 ;  /* 0x0000004400437245 */ /* 0x002fe20000201400 */
[----:B------:R-:W-:Y:S01]  /*e030*/  MUFU.TANH R102, R102 ;  /* 0x0000006600667308 */ /* 0x000fe20000002400 */
[-C--:B------:R-:W-:Y:S01]  /*e040*/  ISETP.GE.AND P6, PT, R134, R3.reuse, PT ;  /* 0x000000038600720c */ /* 0x080fe20003fc6270 */
[----:B------:R-:W-:Y:S01]  /*e050*/  VIADD R109, R7, 0x91 ;  /* 0x00000091076d7836 */ /* 0x000fe20000000000 */
[C---:B------:R-:W-:Y:S01]  /*e060*/  ISETP.GE.AND P4, PT, R68.reuse, R3, PT ;  /* 0x000000034400720c */ /* 0x040fe20003f86270 */
[C---:B------:R-:W-:Y:S01]  /*e070*/  FFMA.FTZ R73, R67.reuse, UR8, R150 ;  /* 0x0000000843497c23 */ /* 0x040fe20008010096 */
[----:B------:R-:W-:Y:S01]  /*e080*/  FFMA.FTZ R152, R67, UR8, R152 ;  /* 0x0000000843987c23 */ /* 0x000fe20008010098 */
[-C--:B------:R-:W-:Y:S01]  /*e090*/  ISETP.GE.AND P0, PT, R68, R0.reuse, PT ;  /* 0x000000004400720c */ /* 0x080fe20003f06270 */
[C---:B------:R-:W-:Y:S01]  /*e0a0*/  VIADD R67, R7.reuse, 0x88 ;  /* 0x0000008807437836 */ /* 0x040fe20000000000 */
[----:B------:R-:W-:Y:S01]  /*e0b0*/  I2FP.F32.S32 R23, R69 ;  /* 0x0000004500177245 */ /* 0x000fe20000201400 */
[----:B------:R-:W-:Y:S01]  /*e0c0*/  VIADD R68, R7, 0x89 ;  /* 0x0000008907447836 */ /* 0x000fe20000000000 */
[----:B------:R-:W-:Y:S01]  /*e0d0*/  FSEL R117, R48, -INF , !P3 ;  /* 0xff80000030757808 */ /* 0x000fe20005800000 */
[----:B------:R-:W-:Y:S01]  /*e0e0*/  MUFU.TANH R93, R93 ;  /* 0x0000005d005d7308 */ /* 0x000fe20000002400 */
[----:B------:R-:W-:Y:S01]  /*e0f0*/  FSEL R79, R79, -INF , !P6 ;  /* 0xff8000004f4f7808 */ /* 0x000fe20007000000 */
[----:B------:R-:W-:Y:S01]  /*e100*/  FFMA.FTZ R116, R23, UR8, R116 ;  /* 0x0000000817747c23 */ /* 0x000fe20008010074 */
[----:B------:R-:W-:Y:S01]  /*e110*/  FSEL R214, R51, -INF , !P1 ;  /* 0xff80000033d67808 */ /* 0x000fe20004800000 */
[----:B------:R-:W-:Y:S01]  /*e120*/  VIADD R218, R7, 0x99 ;  /* 0x0000009907da7836 */ /* 0x000fe20000000000 */
[----:B------:R-:W-:Y:S01]  /*e130*/  FSEL R73, R73, -INF , !P4 ;  /* 0xff80000049497808 */ /* 0x000fe20006000000 */
[----:B------:R-:W-:Y:S01]  /*e140*/  VIADD R150, R165, 0x3c00 ;  /* 0x00003c00a5967836 */ /* 0x000fe20000000000 */
[C---:B------:R-:W-:Y:S01]  /*e150*/  ISETP.GE.AND P3, PT, R67.reuse, R3, PT ;  /* 0x000000034300720c */ /* 0x040fe20003f66270 */
[----:B------:R-:W-:Y:S01]  /*e160*/  MUFU.TANH R94, R94 ;  /* 0x0000005e005e7308 */ /* 0x000fe20000002400 */
[----:B------:R-:W-:-:S02]  /*e170*/  ISETP.GE.AND P6, PT, R67, R0, PT ;  /* 0x000000004300720c */ /* 0x000fc40003fc6270 */
[C---:B------:R-:W-:Y:S02]  /*e180*/  ISETP.GE.AND P1, PT, R27.reuse, R3, PT ;  /* 0x000000031b00720c */ /* 0x040fe40003f26270 */
[----:B------:R-:W-:Y:S02]  /*e190*/  ISETP.GE.AND P4, PT, R27, R0, PT ;  /* 0x000000001b00720c */ /* 0x000fe40003f86270 */
[----:B------:R-:W-:Y:S01]  /*e1a0*/  I2FP.F32.S32 R67, R67 ;  /* 0x0000004300437245 */ /* 0x000fe20000201400 */
[----:B------:R-:W-:Y:S01]  /*e1b0*/  MUFU.TANH R92, R92 ;  /* 0x0000005c005c7308 */ /* 0x000fe20000002400 */
[----:B------:R-:W-:Y:S02]  /*e1c0*/  I2FP.F32.S32 R48, R68 ;  /* 0x0000004400307245 */ /* 0x000fe40000201400 */
[----:B------:R-:W-:Y:S01]  /*e1d0*/  I2FP.F32.S32 R27, R27 ;  /* 0x0000001b001b7245 */ /* 0x000fe20000201400 */
[C---:B------:R-:W-:Y:S01]  /*e1e0*/  FFMA.FTZ R69, R67.reuse, UR8, R108 ;  /* 0x0000000843457c23 */ /* 0x040fe2000801006c */
[----:B------:R-:W-:Y:S01]  /*e1f0*/  FSEL R236, R236, -INF , !P2 ;  /* 0xff800000ecec7808 */ /* 0x000fe20005000000 */
[----:B------:R-:W-:Y:S01]  /*e200*/  FFMA.FTZ R144, R67, UR8, R144 ;  /* 0x0000000843907c23 */ /* 0x000fe20008010090 */
[-C--:B------:R-:W-:Y:S01]  /*e210*/  ISETP.GE.AND P2, PT, R134, R0.reuse, PT ;  /* 0x000000008600720c */ /* 0x080fe20003f46270 */
[----:B------:R1:W-:Y:S01]  /*e220*/  MUFU.TANH R23, R63 ;  /* 0x0000003f00177308 */ /* 0x0003e20000002400 */
[----:B------:R-:W-:Y:S01]  /*e230*/  FSEL R83, R83, -INF , !P5 ;  /* 0xff80000053537808 */ /* 0x000fe20006800000 */
[C---:B------:R-:W-:Y:S01]  /*e240*/  FFMA.FTZ R145, R48.reuse, UR8, R145 ;  /* 0x0000000830917c23 */ /* 0x040fe20008010091 */
[----:B------:R-:W-:Y:S01]  /*e250*/  FSEL R232, R153, -INF , !P2 ;  /* 0xff80000099e87808 */ /* 0x000fe20005000000 */
[----:B------:R-:W-:Y:S01]  /*e260*/  FFMA.FTZ R67, R48, UR8, R151 ;  /* 0x0000000830437c23 */ /* 0x000fe20008010097 */
[CC--:B------:R-:W-:Y:S01]  /*e270*/  ISETP.GE.AND P5, PT, R68.reuse, R0.reuse, PT ;  /* 0x000000004400720c */ /* 0x0c0fe20003fa6270 */
[----:B--2---:R-:W-:Y:S01]  /*e280*/  FFMA.FTZ R96, R27, UR8, R96 ;  /* 0x000000081b607c23 */ /* 0x004fe20008010060 */
[-C--:B------:R-:W-:Y:S01]  /*e290*/  ISETP.GE.AND P2, PT, R68, R3.reuse, PT ;  /* 0x000000034400720c */ /* 0x080fe20003f46270 */
[----:B------:R-:W2:Y:S01]  /*e2a0*/  MUFU.TANH R100, R100 ;  /* 0x0000006400647308 */ /* 0x000ea20000002400 */
[----:B------:R-:W-:Y:S01]  /*e2b0*/  FSEL R222, R152, -INF , !P0 ;  /* 0xff80000098de7808 */ /* 0x000fe20004000000 */
[----:B------:R-:W-:Y:S01]  /*e2c0*/  VIADD R68, R7, 0xa1 ;  /* 0x000000a107447836 */ /* 0x000fe20000000000 */
[----:B------:R-:W-:Y:S01]  /*e2d0*/  FSEL R69, R69, -INF , !P3 ;  /* 0xff80000045457808 */ /* 0x000fe20005800000 */
[----:B------:R-:W-:Y:S01]  /*e2e0*/  VIADD R153, R165, 0x3000 ;  /* 0x00003000a5997836 */ /* 0x000fe20000000000 */
[----:B------:R-:W-:Y:S01]  /*e2f0*/  FSEL R226, R145, -INF , !P5 ;  /* 0xff80000091e27808 */ /* 0x000fe20006800000 */
[----:B------:R-:W-:Y:S01]  /*e300*/  VIADD R152, R165, 0x3400 ;  /* 0x00003400a5987836 */ /* 0x000fe20000000000 */
[----:B------:R-:W-:Y:S01]  /*e310*/  ISETP.GE.AND P0, PT, R109, R3, PT ;  /* 0x000000036d00720c */ /* 0x000fe20003f06270 */
[----:B------:R-:W3:Y:S01]  /*e320*/  MUFU.TANH R86, R86 ;  /* 0x0000005600567308 */ /* 0x000ee20000002400 */
[----:B-1----:R-:W-:Y:S01]  /*e330*/  FFMA.FTZ R63, R27, UR8, R136 ;  /* 0x000000081b3f7c23 */ /* 0x002fe20008010088 */
[----:B------:R-:W-:Y:S01]  /*e340*/  VIADD R27, R7, 0x98 ;  /* 0x00000098071b7836 */ /* 0x000fe20000000000 */
[----:B------:R-:W-:Y:S01]  /*e350*/  ISETP.GE.AND P3, PT, R109, R0, PT ;  /* 0x000000006d00720c */ /* 0x000fe20003f66270 */
[----:B------:R-:W-:Y:S01]  /*e360*/  VIADD R151, R165, 0x3800 ;  /* 0x00003800a5977836 */ /* 0x000fe20000000000 */
[----:B------:R-:W-:-:S02]  /*e370*/  FSEL R230, R144, -INF , !P6 ;  /* 0xff80000090e67808 */ /* 0x000fc40007000000 */
[----:B------:R-:W-:Y:S01]  /*e380*/  FSEL R63, R63, -INF , !P1 ;  /* 0xff8000003f3f7808 */ /* 0x000fe20004800000 */
[----:B------:R-:W-:Y:S01]  /*e390*/  MUFU.TANH R90, R90 ;  /* 0x0000005a005a7308 */ /* 0x000fe20000002400 */
[----:B------:R-:W-:Y:S02]  /*e3a0*/  FSEL R67, R67, -INF , !P2 ;  /* 0xff80000043437808 */ /* 0x000fe40005000000 */
[C---:B------:R-:W-:Y:S02]  /*e3b0*/  ISETP.GE.AND P5, PT, R218.reuse, R3, PT ;  /* 0x00000003da00720c */ /* 0x040fe40003fa6270 */
[----:B------:R-:W-:Y:S02]  /*e3c0*/  ISETP.GE.AND P1, PT, R218, R0, PT ;  /* 0x00000000da00720c */ /* 0x000fe40003f26270 */
[----:B------:R-:W-:Y:S01]  /*e3d0*/  I2FP.F32.S32 R109, R109 ;  /* 0x0000006d006d7245 */ /* 0x000fe20000201400 */
[----:B------:R-:W1:Y:S01]  /*e3e0*/  MUFU.TANH R84, R84 ;  /* 0x0000005400547308 */ /* 0x000e620000002400 */
[----:B------:R-:W-:-:S02]  /*e3f0*/  ISETP.GE.AND P6, PT, R27, R3, PT ;  /* 0x000000031b00720c */ /* 0x000fc40003fc6270 */
[----:B------:R-:W-:Y:S01]  /*e400*/  ISETP.GE.AND P2, PT, R27, R0, PT ;  /* 0x000000001b00720c */ /* 0x000fe20003f46270 */
[----:B--2---:R-:W-:Y:S01]  /*e410*/  FFMA.FTZ R100, R109, UR8, R100 ;  /* 0x000000086d647c23 */ /* 0x004fe20008010064 */
[----:B------:R-:W-:Y:S02]  /*e420*/  I2FP.F32.S32 R218, R218 ;  /* 0x000000da00da7245 */ /* 0x000fe40000201400 */
[----:B------:R-:W-:Y:S01]  /*e430*/  I2FP.F32.S32 R27, R27 ;  /* 0x0000001b001b7245 */ /* 0x000fe20000201400 */
[----:B------:R2:W-:Y:S01]  /*e440*/  MUFU.TANH R48, R59 ;  /* 0x0000003b00307308 */ /* 0x0005e20000002400 */
[----:B------:R-:W-:Y:S01]  /*e450*/  FSEL R228, R96, -INF , !P4 ;  /* 0xff80000060e47808 */ /* 0x000fe20006000000 */
[----:B------:R-:W-:Y:S01]  /*e460*/  FFMA.FTZ R80, R218, UR8, R93 ;  /* 0x00000008da507c23 */ /* 0x000fe2000801005d */
[----:B------:R-:W-:Y:S02]  /*e470*/  VIADD R93, R7, 0xa0 ;  /* 0x000000a0075d7836 */ /* 0x000fe40000000000 */
[C---:B------:R-:W-:Y:S01]  /*e480*/  FFMA.FTZ R94, R27.reuse, UR8, R94 ;  /* 0x000000081b5e7c23 */ /* 0x040fe2000801005e */
[----:B------:R-:W-:Y:S01]  /*e490*/  FFMA.FTZ R92, R27, UR8, R92 ;  /* 0x000000081b5c7c23 */ /* 0x000fe2000801005c */
[----:B------:R-:W-:-:S02]  /*e4a0*/  VIADD R27, R7, 0xa8 ;  /* 0x000000a8071b7836 */ /* 0x000fc40000000000 */
[----:B---3--:R-:W-:Y:S01]  /*e4b0*/  FFMA.FTZ R218, R218, UR8, R86 ;  /* 0x00000008dada7c23 */ /* 0x008fe20008010056 */
[----:B------:R3:W-:Y:S01]  /*e4c0*/  MUFU.TANH R51, R47 ;  /* 0x0000002f00337308 */ /* 0x0007e20000002400 */
[----:B------:R-:W-:Y:S02]  /*e4d0*/  ISETP.GE.AND P4, PT, R93, R3, PT ;  /* 0x000000035d00720c */ /* 0x000fe40003f86270 */
[----:B------:R-:W-:Y:S02]  /*e4e0*/  FSEL R220, R92, -INF , !P2 ;  /* 0xff8000005cdc7808 */ /* 0x000fe40005000000 */
[----:B------:R-:W-:Y:S02]  /*e4f0*/  I2FP.F32.S32 R92, R27 ;  /* 0x0000001b005c7245 */ /* 0x000fe40000201400 */
[----:B------:R-:W-:Y:S01]  /*e500*/  FSEL R224, R100, -INF , !P3 ;  /* 0xff80000064e07808 */ /* 0x000fe20005800000 */
[----:B------:R-:W-:Y:S01]  /*e510*/  MUFU.TANH R74, R74 ;  /* 0x0000004a004a7308 */ /* 0x000fe20000002400 */
[----:B--2---:R-:W-:Y:S01]  /*e520*/  FFMA.FTZ R59, R109, UR8, R102 ;  /* 0x000000086d3b7c23 */ /* 0x004fe20008010066 */
[-C--:B------:R-:W-:Y:S01]  /*e530*/  ISETP.GE.AND P3, PT, R68, R3.reuse, PT ;  /* 0x000000034400720c */ /* 0x080fe20003f66270 */
[----:B------:R-:W-:Y:S01]  /*e540*/  FFMA.FTZ R17, R92, UR8, R17 ;  /* 0x000000085c117c23 */ /* 0x000fe20008010011 */
[----:B------:R-:W-:Y:S01]  /*e550*/  ISETP.GE.AND P2, PT, R27, R3, PT ;  /* 0x000000031b00720c */ /* 0x000fe20003f46270 */
[----:B------:R-:W-:Y:S01]  /*e560*/  VIADD R109, R7, 0xa9 ;  /* 0x000000a9076d7836 */ /* 0x000fe20000000000 */
[----:B------:R-:W-:-:S02]  /*e570*/  FSEL R59, R59, -INF , !P0 ;  /* 0xff8000003b3b7808 */ /* 0x000fc40004000000 */
[----:B------:R-:W-:Y:S01]  /*e580*/  ISETP.GE.AND P0, PT, R93, R0, PT ;  /* 0x000000005d00720c */ /* 0x000fe20003f06270 */
[----:B------:R-:W-:Y:S01]  /*e590*/  MUFU.TANH R82, R82 ;  /* 0x0000005200527308 */ /* 0x000fe20000002400 */
[----:B---3--:R-:W-:Y:S02]  /*e5a0*/  FSEL R47, R94, -INF , !P6 ;  /* 0xff8000005e2f7808 */ /* 0x008fe40007000000 */
[----:B------:R-:W-:Y:S02]  /*e5b0*/  I2FP.F32.S32 R93, R93 ;  /* 0x0000005d005d7245 */ /* 0x000fe40000201400 */
[----:B------:R-:W-:Y:S02]  /*e5c0*/  I2FP.F32.S32 R94, R68 ;  /* 0x00000044005e7245 */ /* 0x000fe40000201400 */
[----:B------:R-:W-:Y:S01]  /*e5d0*/  ISETP.GE.AND P6, PT, R68, R0, PT ;  /* 0x000000004400720c */ /* 0x000fe20003fc6270 */
[----:B------:R-:W2:Y:S01]  /*e5e0*/  MUFU.TANH R78, R78 ;  /* 0x0000004e004e7308 */ /* 0x000ea20000002400 */
[----:B-1----:R-:W-:Y:S01]  /*e5f0*/  FFMA.FTZ R84, R93, UR8, R84 ;  /* 0x000000085d547c23 */ /* 0x002fe20008010054 */
[C---:B------:R-:W-:Y:S01]  /*e600*/  FFMA.FTZ R88, R94.reuse, UR8, R13 ;  /* 0x000000085e587c23 */ /* 0x040fe2000801000d */
[----:B------:R-:W-:Y:S01]  /*e610*/  FFMA.FTZ R15, R94, UR8, R15 ;  /* 0x000000085e0f7c23 */ /* 0x000fe2000801000f */
[----:B------:R-:W-:-:S02]  /*e620*/  FSEL R218, R218, -INF , !P1 ;  /* 0xff800000dada7808 */ /* 0x000fc40004800000 */
[----:B------:R-:W-:Y:S02]  /*e630*/  FSEL R216, R84, -INF , !P0 ;  /* 0xff80000054d87808 */ /* 0x000fe40004000000 */
[----:B------:R-:W-:Y:S01]  /*e640*/  MUFU.TANH R70, R70 ;  /* 0x0000004600467308 */ /* 0x000fe20000002400 */
[----:B------:R-:W-:Y:S02]  /*e650*/  FSEL R200, R15, -INF , !P6 ;  /* 0xff8000000fc87808 */ /* 0x000fe40007000000 */
[----:B------:R-:W-:-:S05]  /*e660*/  ISETP.GE.AND P1, PT, R109, R3, PT ;  /* 0x000000036d00720c */ /* 0x000fca0003f26270 */
[----:B------:R-:W1:Y:S01]  /*e670*/  MUFU.TANH R76, R76 ;  /* 0x0000004c004c7308 */ /* 0x000e620000002400 */
[----:B--2---:R-:W-:-:S07]  /*e680*/  FFMA.FTZ R78, R92, UR8, R78 ;  /* 0x000000085c4e7c23 */ /* 0x004fce000801004e */
[----:B------:R2:W-:Y:S08]  /*e690*/  MUFU.TANH R72, R45 ;  /* 0x0000002d00487308 */ /* 0x0005f00000002400 */
[----:B------:R3:W-:Y:S08]  /*e6a0*/  MUFU.TANH R86, R43 ;  /* 0x0000002b00567308 */ /* 0x0007f00000002400 */
[----:B------:R4:W-:Y:S01]  /*e6b0*/  MUFU.TANH R68, R41 ;  /* 0x0000002900447308 */ /* 0x0009e20000002400 */
[----:B--2---:R-:W-:-:S02]  /*e6c0*/  FSEL R45, R80, -INF , !P5 ;  /* 0xff800000502d7808 */ /* 0x004fc40006800000 */
[----:B------:R-:W-:Y:S01]  /*e6d0*/  ISETP.GE.AND P5, PT, R27, R0, PT ;  /* 0x000000001b00720c */ /* 0x000fe20003fa6270 */
[----:B------:R-:W-:-:S03]  /*e6e0*/  VIADD R27, R7, 0xb1 ;  /* 0x000000b1071b7836 */ /* 0x000fc60000000000 */
[----:B------:R-:W-:Y:S01]  /*e6f0*/  FSEL R186, R78, -INF , !P5 ;  /* 0xff8000004eba7808 */ /* 0x000fe20006800000 */
[----:B------:R2:W-:Y:S01]  /*e700*/  MUFU.TANH R80, R39 ;  /* 0x0000002700507308 */ /* 0x0005e20000002400 */
[----:B---3--:R-:W-:Y:S01]  /*e710*/  FFMA.FTZ R43, R93, UR8, R90 ;  /* 0x000000085d2b7c23 */ /* 0x008fe2000801005a */
[----:B------:R-:W-:Y:S01]  /*e720*/  VIADD R93, R7, 0xb0 ;  /* 0x000000b0075d7836 */ /* 0x000fe20000000000 */
[----:B------:R-:W-:-:S03]  /*e730*/  ISETP.GE.AND P6, PT, R27, R3, PT ;  /* 0x000000031b00720c */ /* 0x000fc60003fc6270 */
[----:B------:R-:W-:Y:S02]  /*e740*/  FSEL R43, R43, -INF , !P4 ;  /* 0xff8000002b2b7808 */ /* 0x000fe40006000000 */
[----:B------:R-:W-:Y:S01]  /*e750*/  ISETP.GE.AND P0, PT, R93, R3, PT ;  /* 0x000000035d00720c */ /* 0x000fe20003f06270 */
[----:B------:R-:W-:Y:S01]  /*e760*/  MUFU.TANH R66, R66 ;  /* 0x0000004200427308 */ /* 0x000fe20000002400 */
[----:B----4-:R-:W-:Y:S01]  /*e770*/  FSEL R41, R88, -INF , !P3 ;  /* 0xff80000058297808 */ /* 0x010fe20005800000 */
[----:B------:R-:W-:Y:S01]  /*e780*/  VIADD R88, R7, 0xd8 ;  /* 0x000000d807587836 */ /* 0x000fe20000000000 */
[-C--:B------:R-:W-:Y:S02]  /*e790*/  ISETP.GE.AND P3, PT, R93, R0.reuse, PT ;  /* 0x000000005d00720c */ /* 0x080fe40003f66270 */
[----:B------:R-:W-:Y:S02]  /*e7a0*/  ISETP.GE.AND P4, PT, R109, R0, PT ;  /* 0x000000006d00720c */ /* 0x000fe40003f86270 */
[----:B------:R-:W-:Y:S01]  /*e7b0*/  I2FP.F32.S32 R93, R93 ;  /* 0x0000005d005d7245 */ /* 0x000fe20000201400 */
[----:B------:R-:W-:Y:S01]  /*e7c0*/  MUFU.TANH R64, R64 ;  /* 0x0000004000407308 */ /* 0x000fe20000002400 */
[----:B--2---:R-:W-:-:S02]  /*e7d0*/  FSEL R39, R17, -INF , !P2 ;  /* 0xff80000011277808 */ /* 0x004fc40005000000 */
[----:B------:R-:W-:Y:S01]  /*e7e0*/  ISETP.GE.AND P2, PT, R27, R0, PT ;  /* 0x000000001b00720c */ /* 0x000fe20003f46270 */
[C---:B------:R-:W-:Y:S01]  /*e7f0*/  FFMA.FTZ R84, R93.reuse, UR8, R74 ;  /* 0x000000085d547c23 */ /* 0x040fe2000801004a */
[----:B------:R-:W-:Y:S01]  /*e800*/  I2FP.F32.S32 R109, R109 ;  /* 0x0000006d006d7245 */ /* 0x000fe20000201400 */
[----:B------:R-:W-:Y:S01]  /*e810*/  FFMA.FTZ R146, R93, UR8, R11 ;  /* 0x000000085d927c23 */ /* 0x000fe2000801000b */
[----:B------:R-:W-:Y:S01]  /*e820*/  I2FP.F32.S32 R27, R27 ;  /* 0x0000001b001b7245 */ /* 0x000fe20000201400 */
[----:B------:R-:W2:Y:S01]  /*e830*/  MUFU.TANH R62, R62 ;  /* 0x0000003e003e7308 */ /* 0x000ea20000002400 */
[----:B------:R-:W-:Y:S02]  /*e840*/  VIADD R93, R7, 0xe9 ;  /* 0x000000e9075d7836 */ /* 0x000fe40000000000 */
[C---:B------:R-:W-:Y:S01]  /*e850*/  FFMA.FTZ R17, R109.reuse, UR8, R82 ;  /* 0x000000086d117c23 */ /* 0x040fe20008010052 */
[----:B-1----:R-:W-:Y:S01]  /*e860*/  FFMA.FTZ R76, R109, UR8, R76 ;  /* 0x000000086d4c7c23 */ /* 0x002fe2000801004c */
[C---:B------:R-:W-:Y:S01]  /*e870*/  FFMA.FTZ R74, R27.reuse, UR8, R70 ;  /* 0x000000081b4a7c23 */ /* 0x040fe20008010046 */
[----:B------:R-:W-:Y:S01]  /*e880*/  FFMA.FTZ R21, R27, UR8, R21 ;  /* 0x000000081b157c23 */ /* 0x000fe20008010015 */
[C---:B------:R-:W-:Y:S01]  /*e890*/  VIADD R27, R7.reuse, 0xb8 ;  /* 0x000000b8071b7836 */ /* 0x040fe20000000000 */
[----:B------:R-:W-:Y:S01]  /*e8a0*/  FSEL R146, R146, -INF , !P3 ;  /* 0xff80000092927808 */ /* 0x000fe20005800000 */
[----:B------:R-:W1:Y:S01]  /*e8b0*/  MUFU.TANH R58, R58 ;  /* 0x0000003a003a7308 */ /* 0x000e620000002400 */
[C---:B------:R-:W-:Y:S01]  /*e8c0*/  VIADD R70, R7.reuse, 0xb9 ;  /* 0x000000b907467836 */ /* 0x040fe20000000000 */
[----:B------:R-:W-:Y:S01]  /*e8d0*/  FSEL R178, R76, -INF , !P4 ;  /* 0xff8000004cb27808 */ /* 0x000fe20006000000 */
[----:B------:R-:W-:Y:S01]  /*e8e0*/  VIADD R82, R7, 0xc0 ;  /* 0x000000c007527836 */ /* 0x000fe20000000000 */
[----:B------:R-:W-:-:S02]  /*e8f0*/  ISETP.GE.AND P5, PT, R27, R3, PT ;  /* 0x000000031b00720c */ /* 0x000fc40003fa6270 */
[----:B------:R-:W-:Y:S02]  /*e900*/  I2FP.F32.S32 R76, R70 ;  /* 0x00000046004c7245 */ /* 0x000fe40000201400 */
[----:B------:R3:W-:Y:S01]  /*e910*/  MUFU.TANH R13, R37 ;  /* 0x00000025000d7308 */ /* 0x0007e20000002400 */
[-C--:B------:R-:W-:Y:S02]  /*e920*/  ISETP.GE.AND P4, PT, R70, R3.reuse, PT ;  /* 0x000000034600720c */ /* 0x080fe40003f86270 */
[----:B--2---:R-:W-:Y:S01]  /*e930*/  FFMA.FTZ R62, R76, UR8, R62 ;  /* 0x000000084c3e7c23 */ /* 0x004fe2000801003e */
[----:B------:R-:W-:Y:S02]  /*e940*/  FSEL R144, R21, -INF , !P2 ;  /* 0xff80000015907808 */ /* 0x000fe40005000000 */
[----:B------:R-:W-:Y:S02]  /*e950*/  ISETP.GE.AND P3, PT, R82, R3, PT ;  /* 0x000000035200720c */ /* 0x000fe40003f66270 */
[----:B------:R2:W-:Y:S08]  /*e960*/  MUFU.TANH R15, R33 ;  /* 0x00000021000f7308 */ /* 0x0005f00000002400 */
[----:B------:R-:W4:Y:S01]  /*e970*/  MUFU.TANH R60, R60 ;  /* 0x0000003c003c7308 */ /* 0x000f220000002400 */
[----:B---3--:R-:W-:-:S02]  /*e980*/  FSEL R37, R17, -INF , !P1 ;  /* 0xff80000011257808 */ /* 0x008fc40004800000 */
[----:B------:R-:W-:Y:S02]  /*e990*/  ISETP.GE.AND P1, PT, R27, R0, PT ;  /* 0x000000001b00720c */ /* 0x000fe40003f26270 */
[----:B------:R-:W-:-:S03]  /*e9a0*/  I2FP.F32.S32 R27, R27 ;  /* 0x0000001b001b7245 */ /* 0x000fc60000201400 */
[----:B------:R-:W3:Y:S01]  /*e9b0*/  MUFU.TANH R57, R57 ;  /* 0x0000003900397308 */ /* 0x000ee20000002400 */
[----:B--2---:R-:W-:Y:S01]  /*e9c0*/  FSEL R33, R74, -INF , !P6 ;  /* 0xff8000004a217808 */ /* 0x004fe20007000000 */
[C---:B------:R-:W-:Y:S01]  /*e9d0*/  FFMA.FTZ R66, R27.reuse, UR8, R66 ;  /* 0x000000081b427c23 */ /* 0x040fe20008010042 */
[----:B------:R-:W-:Y:S01]  /*e9e0*/  I2FP.F32.S32 R74, R82 ;  /* 0x00000052004a7245 */ /* 0x000fe20000201400 */
[----:B------:R-:W-:Y:S01]  /*e9f0*/  FFMA.FTZ R64, R27, UR8, R64 ;  /* 0x000000081b407c23 */ /* 0x000fe20008010040 */
[----:B------:R-:W-:Y:S01]  /*ea00*/  FFMA.FTZ R27, R76, UR8, R19 ;  /* 0x000000084c1b7c23 */ /* 0x000fe20008010013 */
[C---:B------:R-:W-:Y:S01]  /*ea10*/  VIADD R76, R7.reuse, 0xc1 ;  /* 0x000000c1074c7836 */ /* 0x040fe20000000000 */
[----:B------:R-:W-:Y:S01]  /*ea20*/  ISETP.GE.AND P6, PT, R82, R0, PT ;  /* 0x000000005200720c */ /* 0x000fe20003fc6270 */
[C---:B------:R-:W-:Y:S01]  /*ea30*/  FFMA.FTZ R23, R74.reuse, UR8, R23 ;  /* 0x000000084a177c23 */ /* 0x040fe20008010017 */
[----:B-1----:R-:W-:Y:S01]  /*ea40*/  FFMA.FTZ R58, R74, UR8, R58 ;  /* 0x000000084a3a7c23 */ /* 0x002fe2000801003a */
[C---:B------:R-:W-:Y:S01]  /*ea50*/  VIADD R74, R7.reuse, 0xc8 ;  /* 0x000000c8074a7836 */ /* 0x040fe20000000000 */
[----:B------:R1:W-:Y:S01]  /*ea60*/  MUFU.TANH R11, R35 ;  /* 0x00000023000b7308 */ /* 0x0003e20000002400 */
[----:B------:R-:W-:Y:S01]  /*ea70*/  FSEL R132, R64, -INF , !P1 ;  /* 0xff80000040847808 */ /* 0x000fe20004800000 */
[----:B------:R-:W-:Y:S01]  /*ea80*/  VIADD R19, R7, 0xc9 ;  /* 0x000000c907137836 */ /* 0x000fe20000000000 */
[----:B------:R-:W-:-:S02]  /*ea90*/  I2FP.F32.S32 R21, R76 ;  /* 0x0000004c00157245 */ /* 0x000fc40000201400 */
[----:B------:R-:W-:Y:S02]  /*eaa0*/  I2FP.F32.S32 R64, R74 ;  /* 0x0000004a00407245 */ /* 0x000fe40000201400 */
[-C--:B------:R-:W-:Y:S01]  /*eab0*/  ISETP.GE.AND P2, PT, R76, R3.reuse, PT ;  /* 0x000000034c00720c */ /* 0x080fe20003f46270 */
[----:B------:R-:W-:Y:S01]  /*eac0*/  MUFU.TANH R17, R55 ;  /* 0x0000003700117308 */ /* 0x000fe20000002400 */
[C---:B----4-:R-:W-:Y:S01]  /*ead0*/  FFMA.FTZ R60, R21.reuse, UR8, R60 ;  /* 0x00000008153c7c23 */ /* 0x050fe2000801003c */
[----:B------:R-:W-:Y:S01]  /*eae0*/  FFMA.FTZ R110, R21, UR8, R48 ;  /* 0x00000008156e7c23 */ /* 0x000fe20008010030 */
[----:B------:R-:W-:Y:S01]  /*eaf0*/  FSEL R114, R58, -INF , !P6 ;  /* 0xff8000003a727808 */ /* 0x000fe20007000000 */
[----:B------:R-:W-:Y:S01]  /*eb00*/  FFMA.FTZ R72, R64, UR8, R72 ;  /* 0x0000000840487c23 */ /* 0x000fe20008010048 */
[----:B------:R-:W-:Y:S01]  /*eb10*/  ISETP.GE.AND P1, PT, R74, R3, PT ;  /* 0x000000034a00720c */ /* 0x000fe20003f26270 */
[----:B------:R-:W-:Y:S02]  /*eb20*/  VIADD R58, R7, 0xd9 ;  /* 0x000000d9073a7836 */ /* 0x000fe40000000000 */
[----:B------:R-:W2:Y:S01]  /*eb30*/  MUFU.TANH R56, R56 ;  /* 0x0000003800387308 */ /* 0x000ea20000002400 */
[----:B-1----:R-:W-:-:S02]  /*eb40*/  FSEL R35, R84, -INF , !P0 ;  /* 0xff80000054237808 */ /* 0x002fc40004000000 */
[----:B------:R-:W-:-:S04]  /*eb50*/  ISETP.GE.AND P0, PT, R70, R0, PT ;  /* 0x000000004600720c */ /* 0x000fc80003f06270 */
[----:B------:R-:W-:Y:S01]  /*eb60*/  FSEL R128, R62, -INF , !P0 ;  /* 0xff8000003e807808 */ /* 0x000fe20004000000 */
[----:B------:R1:W-:Y:S01]  /*eb70*/  MUFU.TANH R55, R29 ;  /* 0x0000001d00377308 */ /* 0x0003e20000002400 */
[----:B------:R-:W-:Y:S02]  /*eb80*/  I2FP.F32.S32 R62, R19 ;  /* 0x00000013003e7245 */ /* 0x000fe40000201400 */
[----:B------:R-:W-:-:S03]  /*eb90*/  ISETP.GE.AND P0, PT, R19, R3, PT ;  /* 0x000000031300720c */ /* 0x000fc60003f06270 */
[C---:B------:R-:W-:Y:S01]  /*eba0*/  FFMA.FTZ R21, R62.reuse, UR8, R51 ;  /* 0x000000083e157c23 */ /* 0x040fe20008010033 */
[----:B------:R-:W-:Y:S01]  /*ebb0*/  VIADD R51, R7, 0xd1 ;  /* 0x000000d107337836 */ /* 0x000fe20000000000 */
[----:B------:R4:W-:Y:S01]  /*ebc0*/  MUFU.TANH R48, R25 ;  /* 0x0000001900307308 */ /* 0x0009e20000002400 */
[----:B------:R-:W-:Y:S02]  /*ebd0*/  FFMA.FTZ R86, R62, UR8, R86 ;  /* 0x000000083e567c23 */ /* 0x000fe40008010056 */
[----:B------:R-:W-:Y:S02]  /*ebe0*/  FSEL R21, R21, -INF , !P0 ;  /* 0xff80000015157808 */ /* 0x000fe40004000000 */
[----:B------:R-:W-:-:S03]  /*ebf0*/  ISETP.GE.AND P0, PT, R88, R0, PT ;  /* 0x000000005800720c */ /* 0x000fc60003f06270 */
[----:B------:R2:W2:Y:S01]  /*ec00*/  MUFU.TANH R70, R31 ;  /* 0x0000001f00467308 */ /* 0x0004a20000002400 */
[----:B-1----:R-:W-:Y:S02]  /*ec10*/  FSEL R29, R27, -INF , !P4 ;  /* 0xff8000001b1d7808 */ /* 0x002fe40006000000 */
[----:B------:R-:W-:Y:S01]  /*ec20*/  FSEL R27, R23, -INF , !P3 ;  /* 0xff800000171b7808 */ /* 0x000fe20005800000 */
[----:B---3--:R-:W-:Y:S01]  /*ec30*/  FFMA.FTZ R23, R64, UR8, R57 ;  /* 0x0000000840177c23 */ /* 0x008fe20008010039 */
[----:B------:R-:W-:Y:S01]  /*ec40*/  VIADD R57, R7, 0xd0 ;  /* 0x000000d007397836 */ /* 0x000fe20000000000 */
[-C--:B------:R-:W-:Y:S02]  /*ec50*/  ISETP.GE.AND P4, PT, R74, R0.reuse, PT ;  /* 0x000000004a00720c */ /* 0x080fe40003f86270 */
[----:B------:R-:W-:Y:S01]  /*ec60*/  ISETP.GE.AND P3, PT, R19, R0, PT ;  /* 0x000000001300720c */ /* 0x000fe20003f66270 */
[----:B------:R-:W-:Y:S01]  /*ec70*/  MUFU.TANH R54, R54 ;  /* 0x0000003600367308 */ /* 0x000fe20000002400 */
[----:B----4-:R-:W-:-:S02]  /*ec80*/  FSEL R25, R60, -INF , !P2 ;  /* 0xff8000003c197808 */ /* 0x010fc40005000000 */
[C---:B------:R-:W-:Y:S02]  /*ec90*/  ISETP.GE.AND P6, PT, R57.reuse, R3, PT ;  /* 0x000000033900720c */ /* 0x040fe40003fc6270 */
[-C--:B------:R-:W-:Y:S02]  /*eca0*/  ISETP.GE.AND P2, PT, R57, R0.reuse, PT ;  /* 0x000000003900720c */ /* 0x080fe40003f46270 */
[----:B------:R-:W-:Y:S01]  /*ecb0*/  I2FP.F32.S32 R57, R57 ;  /* 0x0000003900397245 */ /* 0x000fe20000201400 */
[----:B------:R-:W1:Y:S01]  /*ecc0*/  MUFU.TANH R53, R53 ;  /* 0x0000003500357308 */ /* 0x000e620000002400 */
[----:B--2---:R-:W-:Y:S02]  /*ecd0*/  FSEL R31, R66, -INF , !P5 ;  /* 0xff800000421f7808 */ /* 0x004fe40006800000 */
[-C--:B------:R-:W-:Y:S01]  /*ece0*/  ISETP.GE.AND P5, PT, R76, R0.reuse, PT ;  /* 0x000000004c00720c */ /* 0x080fe20003fa6270 */
[----:B------:R-:W-:Y:S01]  /*ecf0*/  FFMA.FTZ R19, R57, UR8, R68 ;  /* 0x0000000839137c23 */ /* 0x000fe20008010044 */
[----:B------:R-:W-:Y:S01]  /*ed00*/  FSEL R23, R23, -INF , !P1 ;  /* 0xff80000017177808 */ /* 0x000fe20004800000 */
[----:B------:R-:W-:Y:S01]  /*ed10*/  FFMA.FTZ R56, R57, UR8, R56 ;  /* 0x0000000839387c23 */ /* 0x000fe20008010038 */
[----:B------:R-:W-:Y:S01]  /*ed20*/  FSEL R110, R110, -INF , !P5 ;  /* 0xff8000006e6e7808 */ /* 0x000fe20006800000 */
[----:B------:R-:W-:Y:S01]  /*ed30*/  VIADD R57, R7, 0xe0 ;  /* 0x000000e007397836 */ /* 0x000fe20000000000 */
[C---:B------:R-:W-:Y:S01]  /*ed40*/  ISETP.GE.AND P5, PT, R51.reuse, R3, PT ;  /* 0x000000033300720c */ /* 0x040fe20003fa6270 */
[----:B------:R-:W2:Y:S01]  /*ed50*/  MUFU.TANH R52, R52 ;  /* 0x0000003400347308 */ /* 0x000ea20000002400 */
[----:B------:R-:W-:-:S02]  /*ed60*/  ISETP.GE.AND P1, PT, R51, R0, PT ;  /* 0x000000003300720c */ /* 0x000fc40003f26270 */
[----:B------:R-:W-:Y:S02]  /*ed70*/  I2FP.F32.S32 R51, R51 ;  /* 0x0000003300337245 */ /* 0x000fe40000201400 */
[----:B------:R-:W-:Y:S02]  /*ed80*/  FSEL R104, R72, -INF , !P4 ;  /* 0xff80000048687808 */ /* 0x000fe40006000000 */
[-C--:B------:R-:W-:Y:S01]  /*ed90*/  ISETP.GE.AND P4, PT, R88, R3.reuse, PT ;  /* 0x000000035800720c */ /* 0x080fe20003f86270 */
[C---:B------:R-:W-:Y:S01]  /*eda0*/  FFMA.FTZ R13, R51.reuse, UR8, R13 ;  /* 0x00000008330d7c23 */ /* 0x040fe2000801000d */
[----:B------:R-:W-:Y:S01]  /*edb0*/  I2FP.F32.S32 R88, R88 ;  /* 0x0000005800587245 */ /* 0x000fe20000201400 */
[----:B------:R-:W-:Y:S01]  /*edc0*/  FFMA.FTZ R80, R51, UR8, R80 ;  /* 0x0000000833507c23 */ /* 0x000fe20008010050 */
[----:B------:R-:W-:Y:S01]  /*edd0*/  FSEL R102, R86, -INF , !P3 ;  /* 0xff80000056667808 */ /* 0x000fe20005800000 */
[----:B------:R-:W-:Y:S01]  /*ede0*/  MUFU.TANH R50, R50 ;  /* 0x0000003200327308 */ /* 0x000fe20000002400 */
[----:B------:R-:W-:Y:S01]  /*edf0*/  FSEL R19, R19, -INF , !P6 ;  /* 0xff80000013137808 */ /* 0x000fe20007000000 */
[----:B------:R-:W-:Y:S01]  /*ee00*/  FFMA.FTZ R15, R88, UR8, R15 ;  /* 0x00000008580f7c23 */ /* 0x000fe2000801000f */
[----:B------:R-:W-:Y:S01]  /*ee10*/  ISETP.GE.AND P3, PT, R58, R3, PT ;  /* 0x000000033a00720c */ /* 0x000fe20003f66270 */
[----:B------:R-:W-:Y:S01]  /*ee20*/  FFMA.FTZ R88, R88, UR8, R17 ;  /* 0x0000000858587c23 */ /* 0x000fe20008010011 */
[----:B------:R-:W-:Y:S01]  /*ee30*/  ISETP.GE.AND P6, PT, R58, R0, PT ;  /* 0x000000003a00720c */ /* 0x000fe20003fc6270 */
[----:B------:R-:W-:Y:S01]  /*ee40*/  VIADD R51, R7, 0xe1 ;  /* 0x000000e107337836 */ /* 0x000fe20000000000 */
[----:B------:R-:W-:Y:S01]  /*ee50*/  I2FP.F32.S32 R58, R58 ;  /* 0x0000003a003a7245 */ /* 0x000fe20000201400 */
[----:B------:R-:W3:Y:S01]  /*ee60*/  MUFU.TANH R46, R46 ;  /* 0x0000002e002e7308 */ /* 0x000ee20000002400 */
[----:B------:R-:W-:-:S02]  /*ee70*/  FSEL R96, R56, -INF , !P2 ;  /* 0xff80000038607808 */ /* 0x000fc40005000000 */
[----:B------:R-:W-:Y:S01]  /*ee80*/  I2FP.F32.S32 R56, R57 ;  /* 0x0000003900387245 */ /* 0x000fe20000201400 */
[C---:B------:R-:W-:Y:S01]  /*ee90*/  FFMA.FTZ R70, R58.reuse, UR8, R70 ;  /* 0x000000083a467c23 */ /* 0x040fe20008010046 */
[----:B------:R-:W-:Y:S01]  /*eea0*/  FSEL R94, R13, -INF , !P1 ;  /* 0xff8000000d5e7808 */ /* 0x000fe20004800000 */
[----:B------:R-:W-:Y:S01]  /*eeb0*/  FFMA.FTZ R13, R58, UR8, R11 ;  /* 0x000000083a0d7c23 */ /* 0x000fe2000801000b */
[----:B------:R-:W-:Y:S01]  /*eec0*/  FSEL R17, R80, -INF , !P5 ;  /* 0xff80000050117808 */ /* 0x000fe20006800000 */
[----:B------:R-:W4:Y:S01]  /*eed0*/  MUFU.TANH R49, R49 ;  /* 0x0000003100317308 */ /* 0x000f220000002400 */
[CC--:B------:R-:W-:Y:S01]  /*eee0*/  ISETP.GE.AND P2, PT, R57.reuse, R3.reuse, PT ;  /* 0x000000033900720c */ /* 0x0c0fe20003f46270 */
[C---:B------:R-:W-:Y:S01]  /*eef0*/  FFMA.FTZ R11, R56.reuse, UR8, R55 ;  /* 0x00000008380b7c23 */ /* 0x040fe20008010037 */
[-C--:B------:R-:W-:Y:S01]  /*ef00*/  ISETP.GE.AND P5, PT, R57, R0.reuse, PT ;  /* 0x000000003900720c */ /* 0x080fe20003fa6270 */
[----:B------:R-:W-:Y:S01]  /*ef10*/  VIADD R57, R7, 0xe8 ;  /* 0x000000e807397836 */ /* 0x000fe20000000000 */
[----:B------:R-:W-:Y:S01]  /*ef20*/  FSEL R15, R15, -INF , !P4 ;  /* 0xff8000000f0f7808 */ /* 0x000fe20006000000 */
[----:B-1----:R-:W-:Y:S01]  /*ef30*/  FFMA.FTZ R53, R56, UR8, R53 ;  /* 0x0000000838357c23 */ /* 0x002fe20008010035 */
[C---:B------:R-:W-:Y:S01]  /*ef40*/  ISETP.GE.AND P1, PT, R51.reuse, R3, PT ;  /* 0x000000033300720c */ /* 0x040fe20003f26270 */
[----:B------:R-:W-:Y:S01]  /*ef50*/  MUFU.TANH R42, R42 ;  /* 0x0000002a002a7308 */ /* 0x000fe20000002400 */
[----:B------:R-:W-:Y:S01]  /*ef60*/  ISETP.GE.AND P4, PT, R51, R0, PT ;  /* 0x000000003300720c */ /* 0x000fe20003f86270 */
[----:B------:R-:W-:Y:S01]  /*ef70*/  VIADD R58, R7, 0xf8 ;  /* 0x000000f8073a7836 */ /* 0x000fe20000000000 */
[----:B------:R-:W-:-:S02]  /*ef80*/  I2FP.F32.S32 R51, R51 ;  /* 0x0000003300337245 */ /* 0x000fc40000201400 */
[----:B------:R-:W-:Y:S02]  /*ef90*/  FSEL R88, R88, -INF , !P0 ;  /* 0xff80000058587808 */ /* 0x000fe40004000000 */
[----:B------:R-:W-:Y:S01]  /*efa0*/  FSEL R13, R13, -INF , !P3 ;  /* 0xff8000000d0d7808 */ /* 0x000fe20005800000 */
[C---:B------:R-:W-:Y:S01]  /*efb0*/  FFMA.FTZ R55, R51.reuse, UR8, R54 ;  /* 0x0000000833377c23 */ /* 0x040fe20008010036 */
[----:B------:R-:W-:Y:S01]  /*efc0*/  FSEL R86, R70, -INF , !P6 ;  /* 0xff80000046567808 */ /* 0x000fe20007000000 */
[----:B------:R-:W-:Y:S01]  /*efd0*/  FFMA.FTZ R48, R51, UR8, R48 ;  /* 0x0000000833307c23 */ /* 0x000fe20008010030 */
[----:B------:R-:W-:Y:S01]  /*efe0*/  FSEL R11, R11, -INF , !P2 ;  /* 0xff8000000b0b7808 */ /* 0x000fe20005000000 */
[----:B------:R-:W1:Y:S01]  /*eff0*/  MUFU.TANH R44, R44 ;  /* 0x0000002c002c7308 */ /* 0x000e620000002400 */
[----:B------:R-:W-:Y:S01]  /*f000*/  ISETP.GE.AND P0, PT, R57, R3, PT ;  /* 0x000000033900720c */ /* 0x000fe20003f06270 */
[----:B------:R-:W-:Y:S01]  /*f010*/  VIADD R54, R7, 0xf0 ;  /* 0x000000f007367836 */ /* 0x000fe20000000000 */
[----:B------:R-:W-:-:S02]  /*f020*/  ISETP.GE.AND P3, PT, R57, R0, PT ;  /* 0x000000003900720c */ /* 0x000fc40003f66270 */
[C---:B------:R-:W-:Y:S02]  /*f030*/  ISETP.GE.AND P6, PT, R93.reuse, R3, PT ;  /* 0x000000035d00720c */ /* 0x040fe40003fc6270 */
[----:B------:R-:W-:Y:S01]  /*f040*/  ISETP.GE.AND P2, PT, R93, R0, PT ;  /* 0x000000005d00720c */ /* 0x000fe20003f46270 */
[----:B------:R-:W1:Y:S01]  /*f050*/  MUFU.TANH R40, R40 ;  /* 0x0000002800287308 */ /* 0x000e620000002400 */
[----:B------:R-:W-:Y:S02]  /*f060*/  I2FP.F32.S32 R57, R57 ;  /* 0x0000003900397245 */ /* 0x000fe40000201400 */
[----:B------:R-:W-:Y:S02]  /*f070*/  I2FP.F32.S32 R93, R93 ;  /* 0x0000005d005d7245 */ /* 0x000fe40000201400 */
[----:B------:R-:W-:Y:S01]  /*f080*/  FSEL R56, R53, -INF , !P5 ;  /* 0xff80000035387808 */ /* 0x000fe20006800000 */
[C---:B--2---:R-:W-:Y:S01]  /*f090*/  FFMA.FTZ R52, R57.reuse, UR8, R52 ;  /* 0x0000000839347c23 */ /* 0x044fe20008010034 */
[----:B---3--:R-:W-:Y:S01]  /*f0a0*/  FFMA.FTZ R46, R57, UR8, R46 ;  /* 0x00000008392e7c23 */ /* 0x008fe2000801002e */
[----:B------:R2:W3:Y:S01]  /*f0b0*/  MUFU.TANH R51, R9 ;  /* 0x0000000900337308 */ /* 0x0004e20000002400 */
[C---:B------:R-:W-:Y:S01]  /*f0c0*/  FFMA.FTZ R50, R93.reuse, UR8, R50 ;  /* 0x000000085d327c23 */ /* 0x040fe20008010032 */
[----:B----4-:R-:W-:Y:S01]  /*f0d0*/  FFMA.FTZ R49, R93, UR8, R49 ;  /* 0x000000085d317c23 */ /* 0x010fe20008010031 */
[----:B------:R-:W-:Y:S01]  /*f0e0*/  VIADD R93, R7, 0xf1 ;  /* 0x000000f1075d7836 */ /* 0x000fe20000000000 */
[----:B------:R-:W-:Y:S01]  /*f0f0*/  BAR.SYNC.DEFER_BLOCKING 0x0 ;  /* 0x0000000000007b1d */ /* 0x000fe20000010000 */
[----:B------:R-:W-:-:S02]  /*f100*/  ISETP.GE.AND P5, PT, R54, R3, PT ;  /* 0x000000033600720c */ /* 0x000fc40003fa6270 */
[----:B------:R-:W-:-:S03]  /*f110*/  I2FP.F32.S32 R53, R54 ;  /* 0x0000003600357245 */ /* 0x000fc60000201400 */
[----:B------:R-:W-:Y:S02]  /*f120*/  MUFU.TANH R38, R38 ;  /* 0x0000002600267308 */ /* 0x000fe40000002400 */
[C---:B-1----:R-:W-:Y:S01]  /*f130*/  FFMA.FTZ R44, R53.reuse, UR8, R44 ;  /* 0x00000008352c7c23 */ /* 0x042fe2000801002c */
[----:B------:R-:W-:Y:S01]  /*f140*/  FFMA.FTZ R40, R53, UR8, R40 ;  /* 0x0000000835287c23 */ /* 0x000fe20008010028 */
[----:B------:R-:W-:Y:S02]  /*f150*/  FSEL R53, R49, -INF , !P2 ;  /* 0xff80000031357808 */ /* 0x000fe40005000000 */
[----:B------:R-:W-:Y:S02]  /*f160*/  I2FP.F32.S32 R49, R58 ;  /* 0x0000003a00317245 */ /* 0x000fe40000201400 */
[----:B--2---:R-:W-:Y:S01]  /*f170*/  FSEL R9, R55, -INF , !P1 ;  /* 0xff80000037097808 */ /* 0x004fe20004800000 */
[----:B------:R-:W1:Y:S01]  /*f180*/  MUFU.TANH R36, R36 ;  /* 0x0000002400247308 */ /* 0x000e620000002400 */
[----:B------:R-:W-:Y:S01]  /*f190*/  FSEL R55, R48, -INF , !P4 ;  /* 0xff80000030377808 */ /* 0x000fe20006000000 */
[----:B------:R-:W-:Y:S01]  /*f1a0*/  VIADD R48, R7, 0xf9 ;  /* 0x000000f907307836 */ /* 0x000fe20000000000 */
[----:B------:R-:W-:-:S02]  /*f1b0*/  ISETP.GE.AND P1, PT, R54, R0, PT ;  /* 0x000000003600720c */ /* 0x000fc40003f26270 */
[-C--:B------:R-:W-:Y:S02]  /*f1c0*/  ISETP.GE.AND P4, PT, R7, R0.reuse, PT ;  /* 0x000000000700720c */ /* 0x080fe40003f86270 */
[----:B------:R-:W-:Y:S01]  /*f1d0*/  FSEL R7, R52, -INF , !P0 ;  /* 0xff80000034077808 */ /* 0x000fe20004000000 */
[----:B------:R2:W4:Y:S01]  /*f1e0*/  MUFU.TANH R57, R5 ;  /* 0x0000000500397308 */ /* 0x0005220000002400 */
[----:B------:R-:W-:Y:S02]  /*f1f0*/  FSEL R54, R46, -INF , !P3 ;  /* 0xff8000002e367808 */ /* 0x000fe40005800000 */
[C---:B------:R-:W-:Y:S02]  /*f200*/  ISETP.GE.AND P0, PT, R93.reuse, R3, PT ;  /* 0x000000035d00720c */ /* 0x040fe40003f06270 */
[----:B------:R-:W-:Y:S02]  /*f210*/  ISETP.GE.AND P3, PT, R93, R0, PT ;  /* 0x000000005d00720c */ /* 0x000fe40003f66270 */
[----:B------:R-:W-:Y:S01]  /*f220*/  I2FP.F32.S32 R93, R93 ;  /* 0x0000005d005d7245 */ /* 0x000fe20000201400 */
[----:B------:R-:W4:Y:S01]  /*f230*/  MUFU.TANH R34, R34 ;  /* 0x0000002200227308 */ /* 0x000f220000002400 */
[----:B------:R-:W-:-:S02]  /*f240*/  FSEL R109, R44, -INF , !P5 ;  /* 0xff8000002c6d7808 */ /* 0x000fc40006800000 */
[----:B------:R-:W-:Y:S01]  /*f250*/  FSEL R52, R40, -INF , !P1 ;  /* 0xff80000028347808 */ /* 0x000fe20004800000 */
[C---:B------:R-:W-:Y:S01]  /*f260*/  FFMA.FTZ R42, R93.reuse, UR8, R42 ;  /* 0x000000085d2a7c23 */ /* 0x040fe2000801002a */
[----:B---3--:R-:W-:Y:S01]  /*f270*/  FFMA.FTZ R51, R93, UR8, R51 ;  /* 0x000000085d337c23 */ /* 0x008fe20008010033 */
[C---:B------:R-:W-:Y:S02]  /*f280*/  ISETP.GE.AND P5, PT, R48.reuse, R3, PT ;  /* 0x000000033000720c */ /* 0x040fe40003fa6270 */
[----:B------:R-:W-:Y:S02]  /*f290*/  ISETP.GE.AND P1, PT, R48, R0, PT ;  /* 0x000000003000720c */ /* 0x000fe40003f26270 */
[----:B------:R-:W-:Y:S02]  /*f2a0*/  FSEL R93, R42, -INF , !P0 ;  /* 0xff8000002a5d7808 */ /* 0x000fe40004000000 */
[----:B------:R-:W-:Y:S02]  /*f2b0*/  PLOP3.LUT P0, PT, PT, PT, UP0, 0x80, 0x0 ;  /* 0x000000000000781c */ /* 0x000fe40003f0f008 */
[----:B------:R-:W-:-:S02]  /*f2c0*/  I2FP.F32.S32 R48, R48 ;  /* 0x0000003000307245 */ /* 0x000fc40000201400 */
[----:B--2---:R-:W-:Y:S01]  /*f2d0*/  FSEL R5, R50, -INF , !P6 ;  /* 0xff80000032057808 */ /* 0x004fe20007000000 */
[C---:B-1----:R-:W-:Y:S01]  /*f2e0*/  FFMA.FTZ R50, R49.reuse, UR8, R36 ;  /* 0x0000000831327c23 */ /* 0x042fe20008010024 */
[----:B------:R-:W-:Y:S01]  /*f2f0*/  ISETP.GE.AND P6, PT, R58, R3, PT ;  /* 0x000000033a00720c */ /* 0x000fe20003fc6270 */
[----:B----4-:R-:W-:Y:S01]  /*f300*/  FFMA.FTZ R57, R48, UR8, R57 ;  /* 0x0000000830397c23 */ /* 0x010fe20008010039 */
[----:B------:R-:W-:Y:S01]  /*f310*/  ISETP.GE.AND P2, PT, R58, R0, PT ;  /* 0x000000003a00720c */ /* 0x000fe20003f46270 */
[----:B------:R-:W-:Y:S01]  /*f320*/  FFMA.FTZ R58, R49, UR8, R38 ;  /* 0x00000008313a7c23 */ /* 0x000fe20008010026 */
[----:B------:R-:W-:Y:S01]  /*f330*/  FFMA.FTZ R49, R48, UR8, R34 ;  /* 0x0000000830317c23 */ /* 0x000fe20008010022 */
[----:B------:R-:W-:Y:S02]  /*f340*/  FSEL R51, R51, -INF , !P3 ;  /* 0xff80000033337808 */ /* 0x000fe40005800000 */
[----:B------:R-:W-:Y:S02]  /*f350*/  FSEL R50, R50, -INF , !P2 ;  /* 0xff80000032327808 */ /* 0x000fe40005000000 */
[----:B------:R-:W-:-:S02]  /*f360*/  FSEL R58, R58, -INF , !P6 ;  /* 0xff8000003a3a7808 */ /* 0x000fc40007000000 */
[----:B------:R-:W-:Y:S02]  /*f370*/  FSEL R34, R116, -INF , !P4 ;  /* 0xff80000074227808 */ /* 0x000fe40006000000 */
[----:B------:R-:W-:Y:S02]  /*f380*/  FSEL R57, R57, -INF , !P5 ;  /* 0xff80000039397808 */ /* 0x000fe40006800000 */
        /* <DEDUP_REMOVED lines=24> */
[----:B------:R-:W-:Y:S01]  /*f510*/  IMAD R127, R36, R127, R40 ;  /* 0x0000007f247f7224 */ /* 0x000fe200078e0228 */
[----:B------:R-:W-:Y:S02]  /*f520*/  LOP3.LUT R40, R38, UR16, RZ, 0x3c, !PT ;  /* 0x0000001026287c12 */ /* 0x000fe4000f8e3cff */
[C---:B------:R-:W-:Y:S02]  /*f530*/  ISETP.GT.U32.AND P4, PT, R36.reuse, R131, PT ;  /* 0x000000832400720c */ /* 0x040fe40003f84070 */
[----:B------:R-:W-:Y:S02]  /*f540*/  ISETP.GT.U32.AND P2, PT, R36, R127, PT ;  /* 0x0000007f2400720c */ /* 0x000fe40003f44070 */
[----:B------:R-:W-:-:S02]  /*f550*/  ISETP.GE.AND P3, PT, R40, RZ, PT ;  /* 0x000000ff2800720c */ /* 0x000fc40003f66270 */
[----:B------:R-:W-:-:S07]  /*f560*/  LOP3.LUT R40, RZ, R38, RZ, 0x33, !PT ;  /* 0x00000026ff287212 */ /* 0x000fce00078e33ff */
[-C--:B------:R-:W-:Y:S02]  /*f570*/  @!P4 IADD3 R131, R131, -R36.reuse, RZ ;  /* 0x800000248383c210 */ /* 0x080fe40007ffe0ff */
[----:B------:R-:W-:Y:S01]  /*f580*/  @!P2 IMAD.IADD R127, R127, 0x1, -R36 ;  /* 0x000000017f7fa824 */ /* 0x000fe200078e0a24 */
[----:B------:R-:W-:Y:S01]  /*f590*/  @!P4 IADD3 R46, R46, 0x1, RZ ;  /* 0x000000012e2ec810 */ /* 0x000fe20007ffe0ff */
[----:B------:R-:W-:Y:S01]  /*f5a0*/  @!P2 VIADD R44, R44, 0x1 ;  /* 0x000000012c2ca836 */ /* 0x000fe20000000000 */
[-C--:B------:R-:W-:Y:S02]  /*f5b0*/  ISETP.GE.U32.AND P6, PT, R131, R36.reuse, PT ;  /* 0x000000248300720c */ /* 0x080fe40003fc6070 */
[----:B------:R-:W-:Y:S02]  /*f5c0*/  ISETP.GE.U32.AND P5, PT, R127, R36, PT ;  /* 0x000000247f00720c */ /* 0x000fe40003fa6070 */
[C---:B------:R-:W-:Y:S02]  /*f5d0*/  LOP3.LUT R36, R38.reuse, UR4, RZ, 0x3c, !PT ;  /* 0x0000000426247c12 */ /* 0x040fe4000f8e3cff */
[----:B------:R-:W-:-:S02]  /*f5e0*/  ISETP.NE.AND P2, PT, R38, RZ, PT ;  /* 0x000000ff2600720c */ /* 0x000fc40003f45270 */
[----:B------:R-:W-:-:S05]  /*f5f0*/  ISETP.GE.AND P1, PT, R36, RZ, PT ;  /* 0x000000ff2400720c */ /* 0x000fca0003f26270 */
        /* <DEDUP_REMOVED lines=8> */
[----:B------:R-:W2:Y:S04]  /*f680*/  LDG.E R127, desc[UR6][R182.64] ;  /* 0x00000006b67f7981 */ /* 0x000ea8000c1e1900 */
[----:B------:R-:W2:Y:S01]  /*f690*/  LDG.E R36, desc[UR6][R136.64] ;  /* 0x0000000688247981 */ /* 0x000ea2000c1e1900 */
[----:B------:R-:W-:-:S05]  /*f6a0*/  IADD3 R131, R131, -R40, RZ ;  /* 0x8000002883837210 */ /* 0x000fca0007ffe0ff */
[----:B------:R-:W-:Y:S02]  /*f6b0*/  IMAD R40, R131, R38, -0x100 ;  /* 0xffffff0083287424 */ /* 0x000fe400078e0226 */
[----:B------:R-:W-:-:S03]  /*f6c0*/  IMAD.U32 R131, RZ, RZ, UR14 ;  /* 0x0000000eff837e24 */ /* 0x000fc6000f8e00ff */
[----:B------:R-:W-:Y:S01]  /*f6d0*/  SHF.R.S32.HI R38, RZ, 0x1f, R40 ;  /* 0x0000001fff267819 */ /* 0x000fe20000011428 */
[----:B------:R-:W-:Y:S01]  /*f6e0*/  IMAD.WIDE.U32 R172, R40, R131, RZ ;  /* 0x0000008328ac7225 */ /* 0x000fe200078e00ff */
[----:B--2---:R-:W-:-:S03]  /*f6f0*/  IADD3 R36, -R127, R36, RZ ;  /* 0x000000247f247210 */ /* 0x004fc60007ffe1ff */
[----:B------:R-:W-:Y:S01]  /*f700*/  IMAD R127, R38, R131, RZ ;  /* 0x00000083267f7224 */ /* 0x000fe200078e02ff */
        /* <DEDUP_REMOVED lines=10> */
.L_x_2254:
[----:B------:R-:W1:Y:S02]  /*f7b0*/  LDC R131, c[0x0][0x248] ;  /* 0x00009200ff837b82 */ /* 0x000e640000000800 */
[----:B-1----:R-:W-:-:S05]  /*f7c0*/  IMAD.SHL.U32 R137, R131, 0x100, RZ ;  /* 0x0000010083897824 */ /* 0x002fca00078e00ff */
[----:B------:R-:W-:-:S04]  /*f7d0*/  IADD3 R137, -R137, RZ, RZ ;  /* 0x000000ff89897210 */ /* 0x000fc80007ffe1ff */
[----:B------:R-:W-:-:S07]  /*f7e0*/  SHF.R.S32.HI R40, RZ, 0x1f, R137 ;  /* 0x0000001fff287819 */ /* 0x000fce0000011489 */
.L_x_2255:
[----:B------:R-:W-:Y:S01]  /*f7f0*/  ULDC UR4, c[0x0][0x2d0] ;  /* 0x0000b40000047ab9 */ /* 0x000fe20000000800 */
[----:B------:R-:W-:Y:S01]  /*f800*/  BSSY B0, `(.L_x_2256) ;  /* 0x0000064000007945 */ /* 0x000fe20003800000 */
[----:B------:R-:W-:Y:S01]  /*f810*/  ISETP.GE.AND P1, PT, R148, UR4, PT ;  /* 0x0000000494007c0c */ /* 0x000fe2000bf26270 */
[----:B------:R-:W-:-:S12]  /*f820*/  ULDC UR4, c[0x0][0x218] ;  /* 0x0000860000047ab9 */ /* 0x000fd80000000800 */
        /* <DEDUP_REMOVED lines=19> */
[----:B------:R-:W-:Y:S02]  /*f960*/  @!P1 IMAD.WIDE.U32 R206, R131, 0xa0, R206 ;  /* 0x000000a083ce9825 */ /* 0x000fe400078e00ce */
        /* <DEDUP_REMOVED lines=12> */
[----:B------:R-:W1:Y:S01]  /*fa30*/  @!P1 LDC R127, c[0x0][0x24c] ;  /* 0x00009300ff7f9b82 */ /* 0x000e620000000800 */
[----:B---3--:R-:W-:-:S02]  /*fa40*/  @!P1 LEA.HI.X R179, R131, R125, R179, 0x6, P4 ;  /* 0x0000007d83b39211 */ /* 0x008fc400020f34b3 */
[----:B------:R-:W-:Y:S01]  /*fa50*/  @!P1 LEA R188, P2, R145, UR4, 0x1 ;  /* 0x0000000491bc9c11 */ /* 0x000fe2000f8408ff */
[----:B------:R3:W-:Y:S02]  /*fa60*/  @P1 STS.128 [R196+0x2000], RZ ;  /* 0x002000ffc4001388 */ /* 0x0007e40000000c00 */
[----:B------:R-:W-:Y:S01]  /*fa70*/  @!P1 IMAD.X R42, R40, 0x1, R179, P3 ;  /* 0x00000001282a9824 */ /* 0x000fe200018e06b3 */
[----:B------:R-:W-:-:S04]  /*fa80*/  @!P1 LEA R182, P3, R173, UR4, 0x1 ;  /* 0x00000004adb69c11 */ /* 0x000fc8000f8608ff */
[----:B------:R-:W-:Y:S01]  /*fa90*/  @!P1 LEA.HI.X R189, R145, UR13, R42, 0x1, P2 ;  /* 0x0000000d91bd9c11 */ /* 0x000fe200090f0c2a */
[----:B----4-:R-:W-:Y:S01]  /*faa0*/  @!P1 IMAD R145, R38, 0xa0, RZ ;  /* 0x000000a026919824 */ /* 0x010fe200078e02ff */
[----:B------:R-:W-:Y:S02]  /*fab0*/  @!P1 LEA R42, P5, R131, R122, 0x7 ;  /* 0x0000007a832a9211 */ /* 0x000fe400078a38ff */
[----:B------:R-:W-:Y:S01]  /*fac0*/  @!P1 LEA.HI.X R183, R173, UR13, R44, 0x1, P3 ;  /* 0x0000000dadb79c11 */ /* 0x000fe200098f0c2c */
[----:B--2---:R-:W-:Y:S01]  /*fad0*/  @!P1 IMAD R173, R36, 0xc0, RZ ;  /* 0x000000c024ad9824 */ /* 0x004fe200078e02ff */
[C---:B------:R-:W-:Y:S01]  /*fae0*/  @!P1 IADD3 R42, P4, R137.reuse, R42, RZ ;  /* 0x0000002a892a9210 */ /* 0x040fe20007f9e0ff */
[----:B-----5:R-:W-:Y:S01]  /*faf0*/  @!P1 IMAD.MOV.U32 R202, RZ, RZ, R122 ;  /* 0x000000ffffca9224 */ /* 0x020fe200078e007a */
[----:B------:R-:W-:Y:S01]  /*fb00*/  @!P1 IADD3 R36, P3, R137, R206, RZ ;  /* 0x000000ce89249210 */ /* 0x000fe20007f7e0ff */
[----:B------:R-:W-:Y:S01]  /*fb10*/  @!P1 IMAD.MOV.U32 R203, RZ, RZ, R125 ;  /* 0x000000ffffcb9224 */ /* 0x000fe200078e007d */
[----:B------:R-:W-:Y:S01]  /*fb20*/  @!PT LDS RZ, [RZ] ;  /* 0x00000000fffff984 */ /* 0x000fe20000000800 */
[----:B------:R-:W-:Y:S01]  /*fb30*/  @!PT LDS RZ, [RZ] ;  /* 0x00000000fffff984 */ /* 0x000fe20000000800 */
[----:B------:R-:W-:Y:S01]  /*fb40*/  @!PT LDS RZ, [RZ] ;  /* 0x00000000fffff984 */ /* 0x000fe20000000800 */
[----:B------:R3:W-:Y:S02]  /*fb50*/  @!P1 LDGSTS.E.BYPASS.LTC128B.128 [R196+0x2000], desc[UR6][R188.64] ;  /* 0x02000000bcc49fae */ /* 0x0007e4000b901d46 */
[----:B------:R-:W-:Y:S01]  /*fb60*/  @!P1 IADD3.X R145, R40, R207, R145, P3, !PT ;  /* 0x000000cf28919210 */ /* 0x000fe20001ffe491 */
[C---:B------:R-:W-:Y:S01]  /*fb70*/  @!P1 IMAD.WIDE.U32 R202, R131.reuse, 0xc0, R202 ;  /* 0x000000c083ca9825 */ /* 0x040fe200078e00ca */
[----:B-1----:R-:W-:Y:S01]  /*fb80*/  @!P1 LEA.HI.X R127, R131, R125, R127, 0x7, P5 ;  /* 0x0000007d837f9211 */ /* 0x002fe200028f3c7f */
[----:B------:R3:W-:Y:S01]  /*fb90*/  @P1 STS.128 [R196+0x2800], RZ ;  /* 0x002800ffc4001388 */ /* 0x0007e20000000c00 */
[----:B------:R-:W-:-:S03]  /*fba0*/  @!P1 IADD3 R38, P2, R137, R202, RZ ;  /* 0x000000ca89269210 */ /* 0x000fc60007f5e0ff */
[----:B------:R-:W-:Y:S01]  /*fbb0*/  @!P1 IMAD.X R127, R40, 0x1, R127, P4 ;  /* 0x00000001287f9824 */ /* 0x000fe200020e067f */
        /* <DEDUP_REMOVED lines=8> */
[----:B------:R-:W-:Y:S02]  /*fc40*/  @!P1 LEA R172, P3, R38, UR4, 0x1 ;  /* 0x0000000426ac9c11 */ /* 0x000fe4000f8608ff */
[----:B------:R-:W-:Y:S02]  /*fc50*/  @!P1 LEA.HI.X R127, R42, UR13, R127, 0x1, P2 ;  /* 0x0000000d2a7f9c11 */ /* 0x000fe400090f0c7f */
[----:B------:R-:W-:-:S02]  /*fc60*/  @!P1 LEA.HI.X R203, R36, UR13, R145, 0x1, P4 ;  /* 0x0000000d24cb9c11 */ /* 0x000fc4000a0f0c91 */
        /* <DEDUP_REMOVED lines=29> */
.L_x_2257:
[----:B------:R-:W-:Y:S05]  /*fe40*/  BSYNC B0 ;  /* 0x0000000000007941 */ /* 0x000fea0003800000 */
.L_x_2256:
[----:B------:R-:W0:Y:S01]  /*fe50*/  LDGDEPBAR ;  /* 0x00000000000079af */ /* 0x000e220000000000 */
[----:B------:R-:W-:-:S04]  /*fe60*/  LEA R194, P1, R137, R194, 0x1 ;  /* 0x000000c289c27211 */ /* 0x000fc800078208ff */
[----:B------:R-:W-:-:S09]  /*fe70*/  LEA.HI.X R195, R137, R195, R40, 0x1, P1 ;  /* 0x000000c389c37211 */ /* 0x000fd200008f0c28 */
.L_x_2253:
[----:B------:R-:W-:Y:S01]  /*fe80*/  FMNMX.FTZ R36, R117, R65, !PT ;  /* 0x0000004175247209 */ /* 0x000fe20007810000 */
[----:B------:R-:W-:Y:S01]  /*fe90*/  ULDC UR13, c[0x0][0x2ec] ;  /* 0x0000bb00000d7ab9 */ /* 0x000fe20000000800 */
[----:B------:R-:W2:Y:S01]  /*fea0*/  S2UR UR4, SR_CgaCtaId ;  /* 0x00000000000479c3 */ /* 0x000ea20000008800 */
[----:B------:R-:W-:Y:S01]  /*feb0*/  UMOV UR12, 0x400 ;  /* 0x00000400000c7882 */ /* 0x000fe20000000000 */
[----:B------:R-:W-:Y:S02]  /*fec0*/  FMNMX.FTZ R36, R61, R36, !PT ;  /* 0x000000243d247209 */ /* 0x000fe40007810000 */
[----:B------:R-:W-:Y:S02]  /*fed0*/  MOV R197, 0x10 ;  /* 0x0000001000c57802 */ /* 0x000fe40000000f00 */
        /* <DEDUP_REMOVED lines=73> */
[--C-:B---3--:R-:W-:Y:S01]  /*10370*/  FFMA.FTZ R173, R77, UR13, -R84.reuse ;  /* 0x0000000d4dad7c23 */ /* 0x108fe20008010854 */
        /* <DEDUP_REMOVED lines=24> */
[----:B------:R-:W-:Y:S01]  /*10500*/  SHF.R.S32.HI R5, RZ, 0x1, R105 ;  /* 0x00000001ff057819 */ /* 0x000fe20000011469 */
        /* <DEDUP_REMOVED lines=56> */
[----:B------:R-:W-:Y:S01]  /*10890*/  FFMA.FTZ R58, R58, UR13, -R84 ;  /* 0x0000000d3a3a7c23 */ /* 0x000fe20008010854 */
[----:B------:R-:W-:-:S02]  /*108a0*/  FMNMX.FTZ R61, R180, R61, !PT ;  /* 0x0000003db43d7209 */ /* 0x000fc40007810000 */
[----:B------:R-:W-:Y:S02]  /*108b0*/  MUFU.EX2 R176, R176 ;  /* 0x000000b000b07308 */ /* 0x000fe40000000800 */
[----:B------:R-:W-:-:S04]  /*108c0*/  FMNMX.FTZ R61, R242, R61, !PT ;  /* 0x0000003df23d7209 */ /* 0x000fc80007810000 */
[----:B------:R-:W-:Y:S02]  /*108d0*/  FMNMX.FTZ R61, R240, R61, !PT ;  /* 0x0000003df03d7209 */ /* 0x000fe40007810000 */
[----:B------:R-:W1:Y:S02]  /*108e0*/  MUFU.EX2 R137, R137 ;  /* 0x0000008900897308 */ /* 0x000e640000000800 */
[----:B------:R-:W-:-:S04]  /*108f0*/  FMNMX.FTZ R61, R184, R61, !PT ;  /* 0x0000003db83d7209 */ /* 0x000fc80007810000 */
[----:B------:R-:W-:Y:S02]  /*10900*/  FMNMX.FTZ R61, R238, R61, !PT ;  /* 0x0000003dee3d7209 */ /* 0x000fe40007810000 */
[----:B------:R-:W-:Y:S02]  /*10910*/  MUFU.EX2 R170, R170 ;  /* 0x000000aa00aa7308 */ /* 0x000fe40000000800 */
[----:B------:R-:W-:-:S04]  /*10920*/  FMNMX.FTZ R61, R190, R61, !PT ;  /* 0x0000003dbe3d7209 */ /* 0x000fc80007810000 */
[----:B------:R-:W-:Y:S02]  /*10930*/  FMNMX.FTZ R61, R236, R61, !PT ;  /* 0x0000003dec3d7209 */ /* 0x000fe40007810000 */
        /* <DEDUP_REMOVED lines=42> */
[----:B------:R-:W-:Y:S02]  /*10be0*/  FMNMX.FTZ R41, R88, R43, !PT ;  /* 0x0000002b58297209 */ /* 0x000fe40007810000 */
        /* <DEDUP_REMOVED lines=31> */
[----:B------:R-:W-:Y:S01]  /*10de0*/  FFMA.FTZ R177, R6, UR13, -R61 ;  /* 0x0000000d06b17c23 */ /* 0x000fe2000801083d */
[----:B------:R-:W-:Y:S01]  /*10df0*/  SHF.R.S32.HI R6, RZ, 0x1f, R105 ;  /* 0x0000001fff067819 */ /* 0x000fe20000011469 */
[--C-:B------:R-:W-:Y:S01]  /*10e00*/  FFMA.FTZ R171, R12, UR13, -R61.reuse ;  /* 0x0000000d0cab7c23 */ /* 0x100fe2000801083d */
[--C-:B------:R-:W-:Y:S01]  /*10e10*/  FFMA.FTZ R141, R14, UR13, -R61.reuse ;  /* 0x0000000d0e8d7c23 */ /* 0x100fe2000801083d */
[--C-:B------:R-:W-:Y:S01]  /*10e20*/  FFMA.FTZ R210, R34, UR13, -R61.reuse ;  /* 0x0000000d22d27c23 */ /* 0x100fe2000801083d */
[----:B------:R-:W-:Y:S01]  /*10e30*/  LEA.HI R6, R6, R5, RZ, 0x2 ;  /* 0x0000000506067211 */ /* 0x000fe200078f10ff */
[----:B------:R-:W1:Y:S01]  /*10e40*/  LDSM.16.MT88.4 R12, [R198+0x5000] ;  /* 0x00500000c60c783b */ /* 0x000e620000004200 */
[--C-:B------:R-:W-:Y:S01]  /*10e50*/  FFMA.FTZ R202, R26, UR13, -R61.reuse ;  /* 0x0000000d1aca7c23 */ /* 0x100fe2000801083d */
[--C-:B------:R-:W-:Y:S01]  /*10e60*/  FFMA.FTZ R138, R24, UR13, -R61.reuse ;  /* 0x0000000d188a7c23 */ /* 0x100fe2000801083d */
[----:B------:R-:W-:Y:S01]  /*10e70*/  LOP3.LUT R6, R6, 0xfffffffc, RZ, 0xc0, !PT ;  /* 0xfffffffc06067812 */ /* 0x000fe200078ec0ff */
[----:B------:R-:W-:Y:S01]  /*10e80*/  MUFU.EX2 R210, R210 ;  /* 0x000000d200d27308 */ /* 0x000fe20000000800 */
[--C-:B------:R-:W-:Y:S01]  /*10e90*/  FFMA.FTZ R125, R4, UR13, -R61.reuse ;  /* 0x0000000d047d7c23 */ /* 0x100fe2000801083d */
[--C-:B------:R-:W-:Y:S01]  /*10ea0*/  FFMA.FTZ R182, R28, UR13, -R61.reuse ;  /* 0x0000000d1cb67c23 */ /* 0x100fe2000801083d */
[----:B------:R-:W-:Y:S01]  /*10eb0*/  IADD3 R6, R5, -R6, RZ ;  /* 0x8000000605067210 */ /* 0x000fe20007ffe0ff */
[--C-:B------:R-:W-:Y:S01]  /*10ec0*/  FFMA.FTZ R172, R30, UR13, -R61.reuse ;  /* 0x0000000d1eac7c23 */ /* 0x100fe2000801083d */
[----:B------:R-:W-:Y:S01]  /*10ed0*/  F2FP.BF16.F32.PACK_AB R28, R179, R212 ;  /* 0x000000d4b31c723e */ /* 0x000fe200000010ff */
[--C-:B------:R-:W-:Y:S01]  /*10ee0*/  FFMA.FTZ R135, R22, UR13, -R61.reuse ;  /* 0x0000000d16877c23 */ /* 0x100fe2000801083d */
[----:B------:R-:W-:Y:S01]  /*10ef0*/  LOP3.LUT P1, RZ, R6, 0x2, RZ, 0xc0, !PT ;  /* 0x0000000206ff7812 */ /* 0x000fe2000782c0ff */
[----:B------:R-:W2:Y:S01]  /*10f00*/  MUFU.EX2 R177, R177 ;  /* 0x000000b100b17308 */ /* 0x000ea20000000800 */
[----:B------:R-:W-:Y:S01]  /*10f10*/  LDSM.16.MT88.4 R4, [R198+0x5400] ;  /* 0x00540000c604783b */ /* 0x000fe20000004200 */
[----:B------:R-:W-:Y:S01]  /*10f20*/  F2FP.BF16.F32.PACK_AB R30, R173, R206 ;  /* 0x000000cead1e723e */ /* 0x000fe200000010ff */
[--C-:B------:R-:W-:Y:S01]  /*10f30*/  FFMA.FTZ R113, R18, UR13, -R61.reuse ;  /* 0x0000000d12717c23 */ /* 0x100fe2000801083d */
[----:B------:R-:W-:Y:S01]  /*10f40*/  SEL R197, R197, 0xfffffff0, !P1 ;  /* 0xfffffff0c5c57807 */ /* 0x000fe20004800000 */
[--C-:B------:R-:W-:Y:S01]  /*10f50*/  FFMA.FTZ R122, R16, UR13, -R61.reuse ;  /* 0x0000000d107a7c23 */ /* 0x100fe2000801083d */
[--C-:B------:R-:W-:Y:S01]  /*10f60*/  FFMA.FTZ R134, R20, UR13, -R61.reuse ;  /* 0x0000000d14867c23 */ /* 0x100fe2000801083d */
[--C-:B------:R-:W-:Y:S01]  /*10f70*/  FFMA.FTZ R107, R10, UR13, -R61.reuse ;  /* 0x0000000d0a6b7c23 */ /* 0x100fe2000801083d */
[----:B------:R-:W-:Y:S01]  /*10f80*/  LEA R197, R197, R198, 0x1 ;  /* 0x000000c6c5c57211 */ /* 0x000fe200078e08ff */
[----:B------:R-:W-:Y:S01]  /*10f90*/  MUFU.EX2 R202, R202 ;  /* 0x000000ca00ca7308 */ /* 0x000fe20000000800 */
[----:B------:R-:W-:Y:S01]  /*10fa0*/  LDSM.16.MT88.4 R20, [R198+0x5800] ;  /* 0x00580000c614783b */ /* 0x000fe20000004200 */
[--C-:B------:R-:W-:Y:S01]  /*10fb0*/  FFMA.FTZ R105, R8, UR13, -R61.reuse ;  /* 0x0000000d08697c23 */ /* 0x100fe2000801083d */
[--C-:B------:R-:W-:Y:S01]  /*10fc0*/  FFMA.FTZ R126, R32, UR13, -R61.reuse ;  /* 0x0000000d207e7c23 */ /* 0x100fe2000801083d */
[--C-:B------:R-:W-:Y:S01]  /*10fd0*/  FFMA.FTZ R115, R248, UR13, -R61.reuse ;  /* 0x0000000df8737c23 */ /* 0x100fe2000801083d */
[----:B------:R-:W3:Y:S01]  /*10fe0*/  LDSM.16.MT88.4 R24, [R197+0x5000] ;  /* 0x00500000c518783b */ /* 0x000ee20000004200 */
[--C-:B------:R-:W-:Y:S01]  /*10ff0*/  FFMA.FTZ R130, R130, UR13, -R61.reuse ;  /* 0x0000000d82827c23 */ /* 0x100fe2000801083d */
[--C-:B------:R-:W-:Y:S01]  /*11000*/  FFMA.FTZ R123, R246, UR13, -R61.reuse ;  /* 0x0000000df67b7c23 */ /* 0x100fe2000801083d */
[----:B------:R-:W4:Y:S01]  /*11010*/  MUFU.EX2 R171, R171 ;  /* 0x000000ab00ab7308 */ /* 0x000f220000000800 */
[----:B--2---:R-:W-:Y:S01]  /*11020*/  F2FP.BF16.F32.PACK_AB R29, R177, R210 ;  /* 0x000000d2b11d723e */ /* 0x004fe200000010ff */
[----:B------:R-:W2:Y:S01]  /*11030*/  LDSM.16.MT88.4 R40, [R197+0x5400] ;  /* 0x00540000c528783b */ /* 0x000ea20000004200 */
[--C-:B------:R-:W-:Y:S01]  /*11040*/  FFMA.FTZ R140, R140, UR13, -R61.reuse ;  /* 0x0000000d8c8c7c23 */ /* 0x100fe2000801083d */
[--C-:B------:R-:W-:Y:S01]  /*11050*/  FFMA.FTZ R133, R244, UR13, -R61.reuse ;  /* 0x0000000df4857c23 */ /* 0x100fe2000801083d */
[--C-:B------:R-:W-:Y:S01]  /*11060*/  FFMA.FTZ R142, R142, UR13, -R61.reuse ;  /* 0x0000000d8e8e7c23 */ /* 0x100fe2000801083d */
[----:B------:R-:W5:Y:S01]  /*11070*/  LDSM.16.MT88.4 R32, [R197+0x5800] ;  /* 0x00580000c520783b */ /* 0x000f620000004200 */
        /* <DEDUP_REMOVED lines=18> */
[C---:B-1----:R-:W-:Y:S01]  /*111a0*/  HMMA.16816.F32.BF16 R16, R28.reuse, R12, RZ ;  /* 0x0000000c1c10723c */ /* 0x042fe200000418ff */
[--C-:B------:R-:W-:Y:S01]  /*111b0*/  FFMA.FTZ R187, R228, UR13, -R61.reuse ;  /* 0x0000000de4bb7c23 */ /* 0x100fe2000801083d */
[--C-:B------:R-:W-:Y:S01]  /*111c0*/  FFMA.FTZ R224, R224, UR13, -R61.reuse ;  /* 0x0000000de0e07c23 */ /* 0x100fe2000801083d */
[--C-:B------:R-:W-:Y:S01]  /*111d0*/  FFMA.FTZ R189, R220, UR13, -R61.reuse ;  /* 0x0000000ddcbd7c23 */ /* 0x100fe2000801083d */
[--C-:B------:R-:W-:Y:S01]  /*111e0*/  FFMA.FTZ R218, R218, UR13, -R61.reuse ;  /* 0x0000000ddada7c23 */ /* 0x100fe2000801083d */
[----:B------:R-:W-:Y:S01]  /*111f0*/  FFMA.FTZ R191, R216, UR13, -R61 ;  /* 0x0000000dd8bf7c23 */ /* 0x000fe2000801083d */
[C---:B------:R-:W-:Y:S01]  /*11200*/  HMMA.16816.F32.BF16 R12, R28.reuse, R14, RZ ;  /* 0x0000000e1c0c723c */ /* 0x040fe200000418ff */
[----:B------:R-:W1:Y:S01]  /*11210*/  MUFU.EX2 R135, R135 ;  /* 0x0000008700877308 */ /* 0x000e620000000800 */
[----:B---3--:R-:W-:Y:S01]  /*11220*/  F2FP.BF16.F32.PACK_AB R37, R141, R182 ;  /* 0x000000b68d25723e */ /* 0x008fe200000010ff */
[----:B------:R-:W-:Y:S01]  /*11230*/  FADD.FTZ R179, R212, R179 ;  /* 0x000000b3d4b37221 */ /* 0x000fe20000010000 */
[----:B------:R-:W-:Y:S01]  /*11240*/  FADD.FTZ R177, R210, R177 ;  /* 0x000000b1d2b17221 */ /* 0x000fe20000010000 */
[----:B------:R-:W-:Y:S01]  /*11250*/  FFMA.FTZ R200, R200, UR13, -R61 ;  /* 0x0000000dc8c87c23 */ /* 0x000fe2000801083d */
[C---:B------:R-:W-:Y:S01]  /*11260*/  HMMA.16816.F32.BF16 R8, R28.reuse, R24, RZ ;  /* 0x000000181c08723c */ /* 0x040fe200000418ff */
[----:B------:R-:W-:Y:S01]  /*11270*/  FADD.FTZ R206, R206, R179 ;  /* 0x000000b3cece7221 */ /* 0x000fe20000010000 */
[----:B------:R-:W-:Y:S01]  /*11280*/  FADD.FTZ R202, R202, R177 ;  /* 0x000000b1caca7221 */ /* 0x000fe20000010000 */
        /* <DEDUP_REMOVED lines=8> */
[----:B------:R-:W3:Y:S01]  /*11310*/  MUFU.EX2 R125, R125 ;  /* 0x0000007d007d7308 */ /* 0x000ee20000000800 */
[----:B-1----:R-:W-:Y:S01]  /*11320*/  F2FP.BF16.F32.PACK_AB R39, R135, R172 ;  /* 0x000000ac8727723e */ /* 0x002fe200000010ff */
[--C-:B------:R-:W-:Y:S01]  /*11330*/  FFMA.FTZ R86, R86, UR13, -R61.reuse ;  /* 0x0000000d56567c23 */ /* 0x100fe2000801083d */
[----:B------:R-:W-:Y:S01]  /*11340*/  F2FP.BF16.F32.PACK_AB R26, R117, R136 ;  /* 0x00000088751a723e */ /* 0x000fe200000010ff */
[--C-:B------:R-:W-:Y:S01]  /*11350*/  FFMA.FTZ R56, R56, UR13, -R61.reuse ;  /* 0x0000000d38387c23 */ /* 0x100fe2000801083d */
[--C-:B------:R-:W-:Y:S01]  /*11360*/  FFMA.FTZ R55, R55, UR13, -R61.reuse ;  /* 0x0000000d37377c23 */ /* 0x100fe2000801083d */
[--C-:B------:R-:W-:Y:S01]  /*11370*/  FFMA.FTZ R54, R54, UR13, -R61.reuse ;  /* 0x0000000d36367c23 */ /* 0x100fe2000801083d */
[----:B------:R-:W-:Y:S01]  /*11380*/  FFMA.FTZ R53, R53, UR13, -R61 ;  /* 0x0000000d35357c23 */ /* 0x000fe2000801083d */
[----:B------:R-:W-:Y:S01]  /*11390*/  MUFU.EX2 R134, R134 ;  /* 0x0000008600867308 */ /* 0x000fe20000000800 */
[C---:B------:R-:W-:Y:S06]  /*113a0*/  HMMA.16816.F32.BF16 R16, R36.reuse, R4, R16 ;  /* 0x000000042410723c */ /* 0x040fec0000041810 */
[----:B------:R-:W-:Y:S01]  /*113b0*/  HMMA.16816.F32.BF16 R12, R36, R6, R12 ;  /* 0x00000006240c723c */ /* 0x000fe2000004180c */
[----:B------:R-:W1:Y:S01]  /*113c0*/  MUFU.EX2 R113, R113 ;  /* 0x0000007100717308 */ /* 0x000e620000000800 */
[----:B------:R-:W4:Y:S01]  /*113d0*/  LDSM.16.MT88.4 R4, [R198+0x5c00] ;  /* 0x005c0000c604783b */ /* 0x000f220000004200 */
[----:B---3--:R-:W-:-:S03]  /*113e0*/  F2FP.BF16.F32.PACK_AB R25, R125, R138 ;  /* 0x0000008a7d19723e */ /* 0x008fc600000010ff */
[C---:B--2---:R-:W-:Y:S03]  /*113f0*/  HMMA.16816.F32.BF16 R8, R36.reuse, R40, R8 ;  /* 0x000000282408723c */ /* 0x044fe60000041808 */
[----:B------:R-:W-:Y:S03]  /*11400*/  MUFU.EX2 R122, R122 ;  /* 0x0000007a007a7308 */ /* 0x000fe60000000800 */
[----:B------:R-:W-:Y:S01]  /*11410*/  HMMA.16816.F32.BF16 R28, R36, R42, R28 ;  /* 0x0000002a241c723c */ /* 0x000fe2000004181c */
[----:B------:R-:W2:Y:S04]  /*11420*/  LDSM.16.MT88.4 R36, [R197+0x5c00] ;  /* 0x005c0000c524783b */ /* 0x000ea80000004200 */
[----:B------:R-:W3:Y:S01]  /*11430*/  MUFU.EX2 R107, R107 ;  /* 0x0000006b006b7308 */ /* 0x000ee20000000800 */
[----:B-1----:R-:W-:Y:S01]  /*11440*/  F2FP.BF16.F32.PACK_AB R27, R113, R134 ;  /* 0x00000086711b723e */ /* 0x002fe200000010ff */
[----:B------:R-:W-:Y:S06]  /*11450*/  LDSM.16.MT88.4 R40, [R197+0x6000] ;  /* 0x00600000c528783b */ /* 0x000fec0000004200 */
[----:B------:R-:W-:Y:S01]  /*11460*/  MUFU.EX2 R105, R105 ;  /* 0x0000006900697308 */ /* 0x000fe20000000800 */
[C---:B------:R-:W-:Y:S06]  /*11470*/  HMMA.16816.F32.BF16 R16, R24.reuse, R20, R16 ;  /* 0x000000141810723c */ /* 0x040fec0000041810 */
[C---:B------:R-:W-:Y:S01]  /*11480*/  HMMA.16816.F32.BF16 R12, R24.reuse, R22, R12 ;  /* 0x00000016180c723c */ /* 0x040fe2000004180c */
[----:B------:R-:W1:Y:S01]  /*11490*/  MUFU.EX2 R126, R126 ;  /* 0x0000007e007e7308 */ /* 0x000e620000000800 */
[----:B------:R-:W2:Y:S04]  /*114a0*/  LDSM.16.MT88.4 R20, [R198+0x6000] ;  /* 0x00600000c614783b */ /* 0x000ea80000004200 */
[C---:B-----5:R-:W-:Y:S03]  /*114b0*/  HMMA.16816.F32.BF16 R8, R24.reuse, R32, R8 ;  /* 0x000000201808723c */ /* 0x060fe60000041808 */
[----:B------:R-:W-:Y:S03]  /*114c0*/  MUFU.EX2 R115, R115 ;  /* 0x0000007300737308 */ /* 0x000fe60000000800 */
[----:B------:R-:W-:Y:S01]  /*114d0*/  HMMA.16816.F32.BF16 R28, R24, R34, R28 ;  /* 0x00000022181c723c */ /* 0x000fe2000004181c */
[----:B------:R-:W-:-:S04]  /*114e0*/  F2FP.BF16.F32.PACK_AB R32, R101, R112 ;  /* 0x000000706520723e */ /* 0x000fc800000010ff */
[----:B------:R-:W5:Y:S02]  /*114f0*/  MUFU.EX2 R130, R130 ;  /* 0x0000008200827308 */ /* 0x000f640000000800 */
[----:B------:R-:W-:Y:S02]  /*11500*/  F2FP.BF16.F32.PACK_AB R24, R111, R124 ;  /* 0x0000007c6f18723e */ /* 0x000fe400000010ff */
[----:B---3--:R-:W-:Y:S02]  /*11510*/  F2FP.BF16.F32.PACK_AB R25, R107, R122 ;  /* 0x0000007a6b19723e */ /* 0x008fe400000010ff */
[----:B------:R-:W-:Y:S02]  /*11520*/  F2FP.BF16.F32.PACK_AB R26, R103, R116 ;  /* 0x00000074671a723e */ /* 0x000fe400000010ff */
[----:B-1----:R-:W-:Y:S01]  /*11530*/  F2FP.BF16.F32.PACK_AB R27, R126, R105 ;  /* 0x000000697e1b723e */ /* 0x002fe200000010ff */
[----:B------:R-:W-:Y:S01]  /*11540*/  MUFU.EX2 R123, R123 ;  /* 0x0000007b007b7308 */ /* 0x000fe20000000800 */
[----:B------:R-:W-:-:S05]  /*11550*/  F2FP.BF16.F32.PACK_AB R34, R99, R108 ;  /* 0x0000006c6322723e */ /* 0x000fca00000010ff */
[----:B----4-:R-:W-:Y:S02]  /*11560*/  HMMA.16816.F32.BF16 R16, R24, R4, R16 ;  /* 0x000000041810723c */ /* 0x010fe40000041810 */
[----:B------:R-:W1:Y:S01]  /*11570*/  MUFU.EX2 R140, R140 ;  /* 0x0000008c008c7308 */ /* 0x000e620000000800 */
[----:B-----5:R-:W-:-:S03]  /*11580*/  F2FP.BF16.F32.PACK_AB R33, R130, R115 ;  /* 0x000000738221723e */ /* 0x020fc600000010ff */
[C---:B------:R-:W-:Y:S01]  /*11590*/  HMMA.16816.F32.BF16 R12, R24.reuse, R6, R12 ;  /* 0x00000006180c723c */ /* 0x040fe2000004180c */
[----:B------:R-:W3:Y:S03]  /*115a0*/  LDSM.16.MT88.4 R4, [R198+0x6400] ;  /* 0x00640000c604783b */ /* 0x000ee60000004200 */
[----:B------:R-:W-:Y:S02]  /*115b0*/  MUFU.EX2 R133, R133 ;  /* 0x0000008500857308 */ /* 0x000fe40000000800 */
[C---:B--2---:R-:W-:Y:S06]  /*115c0*/  HMMA.16816.F32.BF16 R8, R24.reuse, R36, R8 ;  /* 0x000000241808723c */ /* 0x044fec0000041808 */
[----:B------:R-:W-:Y:S01]  /*115d0*/  HMMA.16816.F32.BF16 R28, R24, R38, R28 ;  /* 0x00000026181c723c */ /* 0x000fe2000004181c */
[----:B-1----:R-:W-:Y:S01]  /*115e0*/  F2FP.BF16.F32.PACK_AB R35, R140, R123 ;  /* 0x0000007b8c23723e */ /* 0x002fe200000010ff */
        /* <DEDUP_REMOVED lines=75> */
[----:B------:R-:W-:Y:S01]  /*11aa0*/  HMMA.16816.F32.BF16 R28, R20, R34, R28 ;  /* 0x00000022141c723c */ /* 0x000fe2000004181c */
[----:B------:R-:W5:Y:S01]  /*11ab0*/  LDSM.16.MT88.4 R20, [R197+0x7800] ;  /* 0x00780000c514783b */ /* 0x000f620000004200 */
[----:B------:R-:W-:-:S03]  /*11ac0*/  FADD.FTZ R127, R127, R170 ;  /* 0x000000aa7f7f7221 */ /* 0x000fc60000010000 */
[----:B------:R-:W4:Y:S01]  /*11ad0*/  MUFU.EX2 R224, R224 ;  /* 0x000000e000e07308 */ /* 0x000f220000000800 */
[----:B---3--:R-:W-:Y:S01]  /*11ae0*/  F2FP.BF16.F32.PACK_AB R38, R74, R77 ;  /* 0x0000004d4a26723e */ /* 0x008fe200000010ff */
[----:B------:R-:W-:-:S04]  /*11af0*/  FADD.FTZ R136, R136, R127 ;  /* 0x0000007f88887221 */ /* 0x000fc80000010000 */
[----:B------:R-:W-:Y:S02]  /*11b00*/  FADD.FTZ R117, R117, R136 ;  /* 0x0000008875757221 */ /* 0x000fe40000010000 */
[----:B------:R-:W-:Y:S02]  /*11b10*/  MUFU.EX2 R189, R189 ;  /* 0x000000bd00bd7308 */ /* 0x000fe40000000800 */
[----:B------:R-:W-:-:S04]  /*11b20*/  FADD.FTZ R124, R124, R117 ;  /* 0x000000757c7c7221 */ /* 0x000fc80000010000 */
        /* <DEDUP_REMOVED lines=10> */
[----:B------:R-:W-:-:S04]  /*11bd0*/  FADD.FTZ R108, R108, R101 ;  /* 0x000000656c6c7221 */ /* 0x000fc80000010000 */
[----:B------:R-:W-:Y:S02]  /*11be0*/  FADD.FTZ R99, R99, R108 ;  /* 0x0000006c63637221 */ /* 0x000fe40000010000 */
[----:B------:R-:W-:Y:S01]  /*11bf0*/  HMMA.16816.F32.BF16 R16, R36, R4, R16 ;  /* 0x000000042410723c */ /* 0x000fe20000041810 */
[----:B------:R-:W-:Y:S01]  /*11c00*/  MUFU.EX2 R73, R73 ;  /* 0x0000004900497308 */ /* 0x000fe20000000800 */
[----:B------:R-:W-:-:S04]  /*11c10*/  FADD.FTZ R106, R106, R99 ;  /* 0x000000636a6a7221 */ /* 0x000fc80000010000 */
        /* <DEDUP_REMOVED lines=28> */
[----:B------:R-:W-:Y:S01]  /*11de0*/  FADD.FTZ R98, R98, R95 ;  /* 0x0000005f62627221 */ /* 0x000fe20000010000 */
[----:B------:R-:W-:Y:S01]  /*11df0*/  FFMA.FTZ R95, R94, UR13, -R61 ;  /* 0x0000000d5e5f7c23 */ /* 0x000fe2000801083d */
[----:B------:R-:W-:Y:S01]  /*11e00*/  FFMA.FTZ R36, R109, UR13, -R84 ;  /* 0x0000000d6d247c23 */ /* 0x000fe20008010854 */
        /* <DEDUP_REMOVED lines=9> */
[----:B------:R-:W-:-:S04]  /*11ea0*/  FADD.FTZ R115, R115, R126 ;  /* 0x0000007e73737221 */ /* 0x000fc80000010000 */
[----:B------:R-:W-:Y:S02]  /*11eb0*/  FADD.FTZ R130, R130, R115 ;  /* 0x0000007382827221 */ /* 0x000fe40000010000 */
[----:B------:R-:W4:Y:S01]  /*11ec0*/  MUFU.EX2 R68, R68 ;  /* 0x0000004400447308 */ /* 0x000f220000000800 */
[----:B---3--:R-:W-:Y:S01]  /*11ed0*/  F2FP.BF16.F32.PACK_AB R35, R178, R171 ;  /* 0x000000abb223723e */ /* 0x008fe200000010ff */
[----:B------:R-:W-:-:S04]  /*11ee0*/  FADD.FTZ R123, R123, R130 ;  /* 0x000000827b7b7221 */ /* 0x000fc80000010000 */
[----:B------:R-:W-:Y:S02]  /*11ef0*/  FADD.FTZ R140, R140, R123 ;  /* 0x0000007b8c8c7221 */ /* 0x000fe40000010000 */
[----:B-1----:R-:W-:Y:S01]  /*11f00*/  HMMA.16816.F32.BF16 R16, R32, R24, R16 ;  /* 0x000000182010723c */ /* 0x002fe20000041810 */
        /* <DEDUP_REMOVED lines=10> */
[----:B------:R-:W5:Y:S01]  /*11fb0*/  LDSM.16.MT88.4 R32, [R198+0x8000] ;  /* 0x00800000c620783b */ /* 0x000f620000004200 */
[----:B----4-:R-:W-:Y:S01]  /*11fc0*/  F2FP.BF16.F32.PACK_AB R20, R68, R71 ;  /* 0x000000474414723e */ /* 0x010fe200000010ff */
[----:B------:R-:W-:-:S04]  /*11fd0*/  FADD.FTZ R180, R139, R180 ;  /* 0x000000b48bb47221 */ /* 0x000fc80000010000 */
        /* <DEDUP_REMOVED lines=10> */
[----:B------:R-:W-:Y:S01]  /*12080*/  FADD.FTZ R208, R208, R169 ;  /* 0x000000a9d0d07221 */ /* 0x000fe20000010000 */
[----:B------:R-:W-:Y:S01]  /*12090*/  FFMA.FTZ R169, R57, UR13, -R84 ;  /* 0x0000000d39a97c23 */ /* 0x000fe20008010854 */
[----:B------:R-:W-:Y:S02]  /*120a0*/  MUFU.EX2 R67, R67 ;  /* 0x0000004300437308 */ /* 0x000fe40000000800 */
[----:B------:R-:W-:-:S04]  /*120b0*/  FADD.FTZ R181, R181, R208 ;  /* 0x000000d0b5b57221 */ /* 0x000fc80000010000 */
[----:B------:R-:W-:Y:S02]  /*120c0*/  FADD.FTZ R214, R214, R181 ;  /* 0x000000b5d6d67221 */ /* 0x000fe40000010000 */
[----:B------:R-:W4:Y:S01]  /*120d0*/  MUFU.EX2 R64, R64 ;  /* 0x0000004000407308 */ /* 0x000f220000000800 */
[----:B---3--:R-:W-:Y:S01]  /*120e0*/  F2FP.BF16.F32.PACK_AB R23, R38, R37 ;  /* 0x000000252617723e */ /* 0x008fe200000010ff */
[----:B------:R-:W-:-:S04]  /*120f0*/  FADD.FTZ R183, R183, R214 ;  /* 0x000000d6b7b77221 */ /* 0x000fc80000010000 */
[----:B------:R-:W-:Y:S02]  /*12100*/  FADD.FTZ R222, R222, R183 ;  /* 0x000000b7dede7221 */ /* 0x000fe40000010000 */
[----:B------:R-:W-:Y:S01]  /*12110*/  MUFU.EX2 R65, R65 ;  /* 0x0000004100417308 */ /* 0x000fe20000000800 */
[----:B--2---:R-:W-:Y:S01]  /*12120*/  HMMA.16816.F32.BF16 R16, R20, R4, R16 ;  /* 0x000000041410723c */ /* 0x004fe20000041810 */
[----:B------:R-:W-:-:S04]  /*12130*/  FADD.FTZ R185, R185, R222 ;  /* 0x000000deb9b97221 */ /* 0x000fc80000010000 */
[----:B------:R-:W-:Y:S01]  /*12140*/  FADD.FTZ R226, R226, R185 ;  /* 0x000000b9e2e27221 */ /* 0x000fe20000010000 */
[----:B-1----:R-:W-:Y:S01]  /*12150*/  HMMA.16816.F32.BF16 R8, R20, R24, R8 ;  /* 0x000000181408723c */ /* 0x002fe20000041808 */
[----:B------:R-:W1:Y:S02]  /*12160*/  MUFU.EX2 R62, R62 ;  /* 0x0000003e003e7308 */ /* 0x000e640000000800 */
[----:B------:R-:W-:-:S03]  /*12170*/  FADD.FTZ R187, R187, R226 ;  /* 0x000000e2bbbb7221 */ /* 0x000fc60000010000 */
[C---:B------:R-:W-:Y:S01]  /*12180*/  HMMA.16816.F32.BF16 R28, R20.reuse, R26, R28 ;  /* 0x0000001a141c723c */ /* 0x040fe2000004181c */
[----:B----4-:R-:W-:Y:S01]  /*12190*/  F2FP.BF16.F32.PACK_AB R24, R64, R67 ;  /* 0x000000434018723e */ /* 0x010fe200000010ff */
[----:B------:R-:W-:Y:S01]  /*121a0*/  FADD.FTZ R224, R224, R187 ;  /* 0x000000bbe0e07221 */ /* 0x000fe20000010000 */
[----:B------:R-:W-:Y:S01]  /*121b0*/  MUFU.EX2 R39, R39 ;  /* 0x0000002700277308 */ /* 0x000fe20000000800 */
[----:B------:R-:W-:Y:S02]  /*121c0*/  LDSM.16.MT88.4 R184, [R198+0x8c00] ;  /* 0x008c0000c6b8783b */ /* 0x000fe40000004200 */
[----:B------:R-:W-:Y:S01]  /*121d0*/  HMMA.16816.F32.BF16 R12, R20, R6, R12 ;  /* 0x00000006140c723c */ /* 0x000fe2000004180c */
[----:B------:R-:W-:Y:S01]  /*121e0*/  FADD.FTZ R189, R189, R224 ;  /* 0x000000e0bdbd7221 */ /* 0x000fe20000010000 */
[----:B------:R-:W2:Y:S03]  /*121f0*/  LDSM.16.MT88.4 R4, [R197+0x8000] ;  /* 0x00800000c504783b */ /* 0x000ea60000004200 */
[----:B------:R-:W3:Y:S01]  /*12200*/  MUFU.EX2 R42, R42 ;  /* 0x0000002a002a7308 */ /* 0x000ee20000000800 */
[----:B-1----:R-:W-:Y:S01]  /*12210*/  F2FP.BF16.F32.PACK_AB R26, R62, R65 ;  /* 0x000000413e1a723e */ /* 0x002fe200000010ff */
[----:B------:R-:W1:Y:S01]  /*12220*/  LDSM.16.MT88.4 R20, [R198+0x8400] ;  /* 0x00840000c614783b */ /* 0x000e620000004200 */
[----:B------:R-:W-:-:S04]  /*12230*/  FADD.FTZ R216, R216, R189 ;  /* 0x000000bdd8d87221 */ /* 0x000fc80000010000 */
[----:B------:R-:W-:Y:S01]  /*12240*/  FADD.FTZ R191, R191, R216 ;  /* 0x000000d8bfbf7221 */ /* 0x000fe20000010000 */
[----:B------:R-:W-:Y:S03]  /*12250*/  MUFU.EX2 R43, R43 ;  /* 0x0000002b002b7308 */ /* 0x000fe60000000800 */
[----:B------:R-:W-:-:S04]  /*12260*/  FADD.FTZ R200, R200, R191 ;  /* 0x000000bfc8c87221 */ /* 0x000fc80000010000 */
[----:B------:R-:W-:Y:S01]  /*12270*/  FADD.FTZ R171, R171, R200 ;  /* 0x000000c8abab7221 */ /* 0x000fe20000010000 */
[----:B------:R-:W4:Y:S01]  /*12280*/  MUFU.EX2 R102, R102 ;  /* 0x0000006600667308 */ /* 0x000f220000000800 */
[----:B---3--:R-:W-:Y:S02]  /*12290*/  F2FP.BF16.F32.PACK_AB R25, R42, R39 ;  /* 0x000000272a19723e */ /* 0x008fe400000010ff */
[----:B------:R-:W-:Y:S01]  /*122a0*/  FADD.FTZ R178, R178, R171 ;  /* 0x000000abb2b27221 */ /* 0x000fe20000010000 */
[----:B------:R-:W-:-:S03]  /*122b0*/  FFMA.FTZ R171, R49, UR13, -R61 ;  /* 0x0000000d31ab7c23 */ /* 0x000fc6000801083d */
[----:B------:R-:W-:Y:S01]  /*122c0*/  FADD.FTZ R141, R141, R178 ;  /* 0x000000b28d8d7221 */ /* 0x000fe20000010000 */
[----:B------:R-:W-:Y:S01]  /*122d0*/  MUFU.EX2 R63, R63 ;  /* 0x0000003f003f7308 */ /* 0x000fe20000000800 */
[----:B------:R-:W-:Y:S02]  /*122e0*/  LDSM.16.MT88.4 R176, [R197+0x8c00] ;  /* 0x008c0000c5b0783b */ /* 0x000fe40000004200 */
[----:B------:R-:W-:-:S04]  /*122f0*/  FADD.FTZ R40, R40, R141 ;  /* 0x0000008d28287221 */ /* 0x000fc80000010000 */
[----:B------:R-:W-:Y:S01]  /*12300*/  FADD.FTZ R37, R37, R40 ;  /* 0x0000002825257221 */ /* 0x000fe20000010000 */
[----:B------:R-:W3:Y:S01]  /*12310*/  MUFU.EX2 R60, R60 ;  /* 0x0000003c003c7308 */ /* 0x000ee20000000800 */
[----:B----4-:R-:W-:Y:S02]  /*12320*/  F2FP.BF16.F32.PACK_AB R27, R102, R43 ;  /* 0x0000002b661b723e */ /* 0x010fe400000010ff */
        /* <DEDUP_REMOVED lines=8> */
[----:B------:R-:W4:Y:S02]  /*123b0*/  MUFU.EX2 R48, R48 ;  /* 0x0000003000307308 */ /* 0x000f240000000800 */
[----:B------:R-:W-:Y:S01]  /*123c0*/  FADD.FTZ R32, R87, R32 ;  /* 0x0000002057207221 */ /* 0x000fe20000010000 */
[C---:B--2---:R-:W-:Y:S01]  /*123d0*/  HMMA.16816.F32.BF16 R8, R24.reuse, R4, R8 ;  /* 0x000000041808723c */ /* 0x044fe20000041808 */
[----:B------:R-:W-:Y:S02]  /*123e0*/  FADD.FTZ R43, R102, R43 ;  /* 0x0000002b662b7221 */ /* 0x000fe40000010000 */
[----:B------:R-:W-:Y:S02]  /*123f0*/  FADD.FTZ R85, R85, R32 ;  /* 0x0000002055557221 */ /* 0x000fe40000010000 */
[----:B------:R-:W-:Y:S01]  /*12400*/  MUFU.EX2 R94, R96 ;  /* 0x00000060005e7308 */ /* 0x000fe20000000800 */
[----:B------:R-:W2:Y:S01]  /*12410*/  LDSM.16.MT88.4 R32, [R197+0x8400] ;  /* 0x00840000c520783b */ /* 0x000ea20000004200 */
[----:B------:R-:W-:Y:S01]  /*12420*/  FADD.FTZ R82, R82, R85 ;  /* 0x0000005552527221 */ /* 0x000fe20000010000 */
[----:B------:R-:W-:Y:S01]  /*12430*/  HMMA.16816.F32.BF16 R28, R24, R6, R28 ;  /* 0x00000006181c723c */ /* 0x000fe2000004181c */
[----:B---3--:R-:W-:Y:S01]  /*12440*/  F2FP.BF16.F32.PACK_AB R4, R60, R63 ;  /* 0x0000003f3c04723e */ /* 0x008fe200000010ff */
[----:B------:R-:W3:Y:S01]  /*12450*/  LDSM.16.MT88.4 R24, [R198+0x8800] ;  /* 0x00880000c618783b */ /* 0x000ee20000004200 */
[----:B------:R-:W-:-:S02]  /*12460*/  FADD.FTZ R83, R83, R82 ;  /* 0x0000005253537221 */ /* 0x000fc40000010000 */
[----:B------:R-:W5:Y:S02]  /*12470*/  MUFU.EX2 R91, R95 ;  /* 0x0000005f005b7308 */ /* 0x000f640000000800 */
[----:B------:R-:W-:Y:S01]  /*12480*/  FADD.FTZ R80, R80, R83 ;  /* 0x0000005350507221 */ /* 0x000fe20000010000 */
[----:B----4-:R-:W-:-:S03]  /*12490*/  F2FP.BF16.F32.PACK_AB R6, R48, R59 ;  /* 0x0000003b3006723e */ /* 0x010fc600000010ff */
[----:B------:R-:W-:Y:S02]  /*124a0*/  FADD.FTZ R81, R81, R80 ;  /* 0x0000005051517221 */ /* 0x000fe40000010000 */
[----:B------:R-:W-:Y:S02]  /*124b0*/  MUFU.EX2 R88, R88 ;  /* 0x0000005800587308 */ /* 0x000fe40000000800 */
[----:B------:R-:W-:-:S04]  /*124c0*/  FADD.FTZ R78, R78, R81 ;  /* 0x000000514e4e7221 */ /* 0x000fc80000010000 */
[----:B------:R-:W-:Y:S02]  /*124d0*/  FADD.FTZ R79, R79, R78 ;  /* 0x0000004e4f4f7221 */ /* 0x000fe40000010000 */
[----:B------:R-:W4:Y:S01]  /*124e0*/  MUFU.EX2 R89, R86 ;  /* 0x0000005600597308 */ /* 0x000f220000000800 */
        /* <DEDUP_REMOVED lines=9> */
[----:B----4-:R-:W-:Y:S01]  /*12580*/  F2FP.BF16.F32.PACK_AB R7, R89, R88 ;  /* 0x000000585907723e */ /* 0x010fe200000010ff */
[----:B------:R-:W-:Y:S01]  /*12590*/  FADD.FTZ R72, R72, R75 ;  /* 0x0000004b48487221 */ /* 0x000fe20000010000 */
[----:B------:R-:W-:-:S03]  /*125a0*/  FADD.FTZ R88, R88, R91 ;  /* 0x0000005b58587221 */ /* 0x000fc60000010000 */
[----:B------:R-:W-:Y:S01]  /*125b0*/  FADD.FTZ R73, R73, R72 ;  /* 0x0000004849497221 */ /* 0x000fe20000010000 */
[----:B------:R-:W-:Y:S01]  /*125c0*/  FADD.FTZ R89, R89, R88 ;  /* 0x0000005859597221 */ /* 0x000fe20000010000 */
[----:B-1----:R-:W-:Y:S01]  /*125d0*/  HMMA.16816.F32.BF16 R16, R4, R20, R16 ;  /* 0x000000140410723c */ /* 0x002fe20000041810 */
[----:B------:R-:W-:Y:S01]  /*125e0*/  MUFU.EX2 R45, R45 ;  /* 0x0000002d002d7308 */ /* 0x000fe20000000800 */
[----:B------:R-:W-:-:S04]  /*125f0*/  FADD.FTZ R70, R70, R73 ;  /* 0x0000004946467221 */ /* 0x000fc80000010000 */
[----:B------:R-:W-:Y:S01]  /*12600*/  FADD.FTZ R71, R71, R70 ;  /* 0x0000004647477221 */ /* 0x000fe20000010000 */
[----:B------:R-:W-:Y:S01]  /*12610*/  HMMA.16816.F32.BF16 R12, R4, R22, R12 ;  /* 0x00000016040c723c */ /* 0x000fe2000004180c */
[----:B------:R-:W1:Y:S01]  /*12620*/  LDSM.16.MT88.4 R20, [R197+0x8800] ;  /* 0x00880000c514783b */ /* 0x000e620000004200 */
[----:B------:R-:W4:Y:S01]  /*12630*/  MUFU.EX2 R44, R44 ;  /* 0x0000002c002c7308 */ /* 0x000f220000000800 */
[----:B------:R-:W-:-:S03]  /*12640*/  FADD.FTZ R68, R68, R71 ;  /* 0x0000004744447221 */ /* 0x000fc60000010000 */
[----:B--2---:R-:W-:Y:S01]  /*12650*/  HMMA.16816.F32.BF16 R8, R4, R32, R8 ;  /* 0x000000200408723c */ /* 0x004fe20000041808 */
[----:B------:R-:W-:-:S03]  /*12660*/  FADD.FTZ R69, R69, R68 ;  /* 0x0000004445457221 */ /* 0x000fc60000010000 */
[----:B------:R-:W-:Y:S01]  /*12670*/  MUFU.EX2 R56, R56 ;  /* 0x0000003800387308 */ /* 0x000fe20000000800 */
[----:B------:R-:W-:Y:S01]  /*12680*/  FADD.FTZ R66, R66, R69 ;  /* 0x0000004542427221 */ /* 0x000fe20000010000 */
[----:B------:R-:W-:Y:S01]  /*12690*/  HMMA.16816.F32.BF16 R28, R4, R34, R28 ;  /* 0x00000022041c723c */ /* 0x000fe2000004181c */
[--C-:B------:R-:W-:Y:S01]  /*126a0*/  FFMA.FTZ R32, R52, UR13, -R61.reuse ;  /* 0x0000000d34207c23 */ /* 0x100fe2000801083d */
[----:B------:R-:W-:Y:S01]  /*126b0*/  FFMA.FTZ R33, R51, UR13, -R61 ;  /* 0x0000000d33217c23 */ /* 0x000fe2000801083d */
[----:B------:R-:W-:-:S03]  /*126c0*/  FADD.FTZ R67, R67, R66 ;  /* 0x0000004243437221 */ /* 0x000fc60000010000 */
[----:B------:R-:W2:Y:S01]  /*126d0*/  MUFU.EX2 R55, R55 ;  /* 0x0000003700377308 */ /* 0x000ea20000000800 */
[----:B------:R-:W-:Y:S01]  /*126e0*/  FADD.FTZ R64, R64, R67 ;  /* 0x0000004340407221 */ /* 0x000fe20000010000 */
[----:B-----5:R-:W-:Y:S02]  /*126f0*/  F2FP.BF16.F32.PACK_AB R4, R46, R47 ;  /* 0x0000002f2e04723e */ /* 0x020fe400000010ff */
[----:B----4-:R-:W-:Y:S01]  /*12700*/  F2FP.BF16.F32.PACK_AB R6, R44, R45 ;  /* 0x0000002d2c06723e */ /* 0x010fe200000010ff */
[----:B------:R-:W-:-:S03]  /*12710*/  FADD.FTZ R65, R65, R64 ;  /* 0x0000004041417221 */ /* 0x000fc60000010000 */
[----:B------:R-:W-:Y:S01]  /*12720*/  MUFU.EX2 R54, R54 ;  /* 0x0000003600367308 */ /* 0x000fe20000000800 */
[----:B------:R-:W-:-:S04]  /*12730*/  FADD.FTZ R62, R62, R65 ;  /* 0x000000413e3e7221 */ /* 0x000fc80000010000 */
[----:B------:R-:W-:-:S03]  /*12740*/  FADD.FTZ R63, R63, R62 ;  /* 0x0000003e3f3f7221 */ /* 0x000fc60000010000 */
[----:B------:R-:W4:Y:S01]  /*12750*/  MUFU.EX2 R53, R53 ;  /* 0x0000003500357308 */ /* 0x000f220000000800 */
[----:B--2---:R-:W-:Y:S01]  /*12760*/  F2FP.BF16.F32.PACK_AB R5, R55, R56 ;  /* 0x000000383705723e */ /* 0x004fe200000010ff */
[----:B------:R-:W-:Y:S01]  /*12770*/  FADD.FTZ R60, R60, R63 ;  /* 0x0000003f3c3c7221 */ /* 0x000fe20000010000 */
[----:B------:R-:W-:-:S03]  /*12780*/  FADD.FTZ R56, R56, R89 ;  /* 0x0000005938387221 */ /* 0x000fc60000010000 */
[----:B------:R-:W-:Y:S01]  /*12790*/  FADD.FTZ R59, R59, R60 ;  /* 0x0000003c3b3b7221 */ /* 0x000fe20000010000 */
[----:B------:R-:W-:Y:S01]  /*127a0*/  FADD.FTZ R55, R55, R56 ;  /* 0x0000003837377221 */ /* 0x000fe20000010000 */
[----:B------:R-:W-:Y:S02]  /*127b0*/  MUFU.EX2 R36, R36 ;  /* 0x0000002400247308 */ /* 0x000fe40000000800 */
[----:B------:R-:W-:-:S04]  /*127c0*/  FADD.FTZ R48, R48, R59 ;  /* 0x0000003b30307221 */ /* 0x000fc80000010000 */
[----:B------:R-:W-:Y:S02]  /*127d0*/  FADD.FTZ R47, R47, R48 ;  /* 0x000000302f2f7221 */ /* 0x000fe40000010000 */
[----:B------:R-:W2:Y:S01]  /*127e0*/  MUFU.EX2 R41, R41 ;  /* 0x0000002900297308 */ /* 0x000ea20000000800 */
[----:B----4-:R-:W-:Y:S01]  /*127f0*/  F2FP.BF16.F32.PACK_AB R7, R53, R54 ;  /* 0x000000363507723e */ /* 0x010fe200000010ff */
[----:B------:R-:W-:Y:S01]  /*12800*/  FADD.FTZ R46, R46, R47 ;  /* 0x0000002f2e2e7221 */ /* 0x000fe20000010000 */
[----:B------:R-:W-:-:S03]  /*12810*/  FADD.FTZ R54, R54, R55 ;  /* 0x0000003736367221 */ /* 0x000fc60000010000 */
[----:B------:R-:W-:Y:S01]  /*12820*/  FADD.FTZ R45, R45, R46 ;  /* 0x0000002e2d2d7221 */ /* 0x000fe20000010000 */
[----:B------:R-:W-:Y:S01]  /*12830*/  FADD.FTZ R53, R53, R54 ;  /* 0x0000003635357221 */ /* 0x000fe20000010000 */
[----:B---3--:R-:W-:Y:S01]  /*12840*/  HMMA.16816.F32.BF16 R16, R4, R24, R16 ;  /* 0x000000180410723c */ /* 0x008fe20000041810 */
[----:B------:R-:W-:Y:S01]  /*12850*/  MUFU.EX2 R32, R32 ;  /* 0x0000002000207308 */ /* 0x000fe20000000800 */
[----:B------:R-:W-:-:S04]  /*12860*/  FADD.FTZ R45, R44, R45 ;  /* 0x0000002d2c2d7221 */ /* 0x000fc80000010000 */
[C---:B-1----:R-:W-:Y:S01]  /*12870*/  HMMA.16816.F32.BF16 R8, R4.reuse, R20, R8 ;  /* 0x000000140408723c */ /* 0x042fe20000041808 */
[----:B------:R-:W-:Y:S02]  /*12880*/  FFMA.FTZ R24, R50, UR13, -R61 ;  /* 0x0000000d32187c23 */ /* 0x000fe4000801083d */
        /* <DEDUP_REMOVED lines=30> */
[----:B------:R-:W-:-:S04]  /*12a70*/  USHF.L.U32 UR4, UR9, 0x8, URZ ;  /* 0x0000000809047899 */ /* 0x000fc8000800063f */
        /* <DEDUP_REMOVED lines=20> */
[----:B------:R-:W-:Y:S01]  /*12bc0*/  LOP3.LUT R6, R5, UR12, RZ, 0x3c, !PT ;  /* 0x0000000c05067c12 */ /* 0x000fe2000f8e3cff */
[----:B------:R-:W-:Y:S01]  /*12bd0*/  ULDC.64 UR12, c[0x0][0x250] ;  /* 0x00009400000c7ab9 */ /* 0x000fe20000000a00 */
        /* <DEDUP_REMOVED lines=23> */
[----:B------:R-:W-:Y:S01]  /*12d50*/  IADD3 R8, R9, -R6, RZ ;  /* 0x8000000609087210 */ /* 0x000fe20007ffe0ff */
[----:B------:R-:W-:-:S04]  /*12d60*/  IMAD.U32 R9, RZ, RZ, UR12 ;  /* 0x0000000cff097e24 */ /* 0x000fc8000f8e00ff */
[----:B------:R-:W-:-:S04]  /*12d70*/  IMAD R8, R8, R5, -0x100 ;  /* 0xffffff0008087424 */ /* 0x000fc800078e0205 */
[----:B------:R-:W-:Y:S01]  /*12d80*/  IMAD.WIDE.U32 R10, R8, R9, RZ ;  /* 0x00000009080a7225 */ /* 0x000fe200078e00ff */
[----:B------:R-:W-:-:S05]  /*12d90*/  SHF.R.S32.HI R6, RZ, 0x1f, R8 ;  /* 0x0000001fff067819 */ /* 0x000fca0000011408 */
[----:B------:R-:W-:-:S04]  /*12da0*/  IMAD R5, R6, R9, RZ ;  /* 0x0000000906057224 */ /* 0x000fc800078e02ff */
[----:B------:R-:W-:Y:S01]  /*12db0*/  IMAD R5, R8, UR13, R5 ;  /* 0x0000000d08057c24 */ /* 0x000fe2000f8e0205 */
[----:B------:R-:W-:-:S03]  /*12dc0*/  ULDC.64 UR12, c[0x0][0x238] ;  /* 0x00008e00000c7ab9 */ /* 0x000fc60000000a00 */
        /* <DEDUP_REMOVED lines=9> */
.L_x_2259:
[----:B------:R-:W1:Y:S02]  /*12e60*/  LDC R9, c[0x0][0x250] ;  /* 0x00009400ff097b82 */ /* 0x000e640000000800 */
[----:B-1----:R-:W-:-:S05]  /*12e70*/  IMAD.SHL.U32 R8, R9, 0x100, RZ ;  /* 0x0000010009087824 */ /* 0x002fca00078e00ff */
[----:B------:R-:W-:-:S04]  /*12e80*/  IADD3 R8, -R8, RZ, RZ ;  /* 0x000000ff08087210 */ /* 0x000fc80007ffe1ff */
[----:B------:R-:W-:-:S07]  /*12e90*/  SHF.R.S32.HI R11, RZ, 0x1f, R8 ;  /* 0x0000001fff0b7819 */ /* 0x000fce0000011408 */
.L_x_2260:
[----:B------:R-:W-:Y:S01]  /*12ea0*/  ULDC UR4, c[0x0][0x2d0] ;  /* 0x0000b40000047ab9 */ /* 0x000fe20000000800 */
[----:B------:R-:W-:Y:S01]  /*12eb0*/  LEA R204, P0, R8, R204, 0x1 ;  /* 0x000000cc08cc7211 */ /* 0x000fe200078008ff */
[----:B------:R-:W-:Y:S01]  /*12ec0*/  UISETP.GE.AND UP0, UPT, UR22, 0x3, UPT ;  /* 0x000000031600788c */ /* 0x000fe2000bf06270 */
[----:B------:R-:W-:Y:S01]  /*12ed0*/  ISETP.GE.AND P1, PT, R148, UR4, PT ;  /* 0x0000000494007c0c */ /* 0x000fe2000bf26270 */
[----:B------:R-:W-:Y:S01]  /*12ee0*/  USHF.L.U32 UR4, UR9, 0x8, URZ ;  /* 0x0000000809047899 */ /* 0x000fe2000800063f */
[----:B------:R-:W-:-:S05]  /*12ef0*/  LEA.HI.X R205, R8, R205, R11, 0x1, P0 ;  /* 0x000000cd08cd7211 */ /* 0x000fca00000f0c0b */
[----:B------:R-:W-:Y:S02]  /*12f00*/  IMAD.U32 R219, RZ, RZ, UR4 ;  /* 0x00000004ffdb7e24 */ /* 0x000fe4000f8e00ff */
[----:B------:R-:W-:Y:S02]  /*12f10*/  IMAD.U32 R217, RZ, RZ, UR4 ;  /* 0x00000004ffd97e24 */ /* 0x000fe4000f8e00ff */
[----:B------:R-:W-:Y:S02]  /*12f20*/  IMAD.U32 R216, RZ, RZ, UR4 ;  /* 0x00000004ffd87e24 */ /* 0x000fe4000f8e00ff */
[----:B------:R-:W1:Y:S01]  /*12f30*/  @!P1 LDC R118, c[0x0][0x254] ;  /* 0x00009500ff769b82 */ /* 0x000e620000000800 */
[CC--:B------:R-:W-:Y:S01]  /*12f40*/  @!P1 IADD3 R5, P2, P0, R8.reuse, R120.reuse, R175 ;  /* 0x0000007808059210 */ /* 0x0c0fe2000785e0af */
[----:B------:R-:W-:Y:S01]  /*12f50*/  @P1 STS [R196+0x5000], RZ ;  /* 0x005000ffc4001388 */ /* 0x000fe20000000800 */
[----:B------:R-:W-:Y:S02]  /*12f60*/  @!P1 IMAD.MOV.U32 R20, RZ, RZ, R120 ;  /* 0x000000ffff149224 */ /* 0x000fe400078e0078 */
[----:B------:R-:W-:Y:S01]  /*12f70*/  @!P1 IADD3.X R4, R11, R119, R174, P2, P0 ;  /* 0x000000770b049210 */ /* 0x000fe200017e04ae */
[----:B------:R-:W-:Y:S01]  /*12f80*/  @P1 STS [R196+0x5004], RZ ;  /* 0x005004ffc4001388 */ /* 0x000fe20000000800 */
[----:B------:R-:W-:Y:S01]  /*12f90*/  @!P1 LEA R16, P2, R5, UR10, 0x1 ;  /* 0x0000000a05109c11 */ /* 0x000fe2000f8408ff */
[----:B------:R-:W2:Y:S01]  /*12fa0*/  @!P1 LDC R10, c[0x0][0x254] ;  /* 0x00009500ff0a9b82 */ /* 0x000ea20000000800 */
[----:B------:R-:W-:Y:S01]  /*12fb0*/  @!P1 LEA R13, P0, R9, R120, 0x6 ;  /* 0x00000078090d9211 */ /* 0x000fe200078030ff */
[----:B------:R-:W-:Y:S01]  /*12fc0*/  @P1 STS.64 [R196+0x5008], RZ ;  /* 0x005008ffc4001388 */ /* 0x000fe20000000a00 */
[----:B------:R-:W-:Y:S01]  /*12fd0*/  @!P1 LEA.HI.X R17, R5, UR11, R4, 0x1, P2 ;  /* 0x0000000b05119c11 */ /* 0x000fe200090f0c04 */
[--C-:B------:R-:W-:Y:S01]  /*12fe0*/  @!P1 IMAD.MOV.U32 R21, RZ, RZ, R119.reuse ;  /* 0x000000ffff159224 */ /* 0x100fe200078e0077 */
[----:B------:R-:W-:Y:S01]  /*12ff0*/  @!P1 IADD3 R13, P2, R8, R13, RZ ;  /* 0x0000000d080d9210 */ /* 0x000fe20007f5e0ff */
[----:B------:R-:W-:Y:S01]  /*13000*/  @!PT LDS RZ, [RZ] ;  /* 0x00000000fffff984 */ /* 0x000fe20000000800 */
[----:B------:R-:W-:Y:S01]  /*13010*/  @!PT LDS RZ, [RZ] ;  /* 0x00000000fffff984 */ /* 0x000fe20000000800 */
[----:B------:R-:W-:Y:S01]  /*13020*/  @!PT LDS RZ, [RZ] ;  /* 0x00000000fffff984 */ /* 0x000fe20000000800 */
[----:B------:R-:W-:Y:S01]  /*13030*/  @!P1 LDGSTS.E.BYPASS.LTC128B.128 [R196+0x5000], desc[UR6][R204.64] ;  /* 0x05000000ccc49fae */ /* 0x000fe2000b901d46 */
[----:B------:R-:W-:Y:S01]  /*13040*/  @!P1 IMAD.MOV.U32 R18, RZ, RZ, R120 ;  /* 0x000000ffff129224 */ /* 0x000fe200078e0078 */
[----:B------:R-:W3:Y:S01]  /*13050*/  @!P1 LDC R7, c[0x0][0x254] ;  /* 0x00009500ff079b82 */ /* 0x000ee20000000800 */
[----:B------:R-:W-:Y:S01]  /*13060*/  @!P1 IMAD.MOV.U32 R19, RZ, RZ, R119 ;  /* 0x000000ffff139224 */ /* 0x000fe200078e0077 */
[----:B------:R-:W-:Y:S01]  /*13070*/  @P1 STS.128 [R196+0x5800], RZ ;  /* 0x005800ffc4001388 */ /* 0x000fe20000000c00 */
[----:B------:R-:W-:-:S03]  /*13080*/  @!P1 IMAD.WIDE.U32 R20, R9, 0xa0, R20 ;  /* 0x000000a009149825 */ /* 0x000fc600078e0014 */
[----:B------:R-:W-:Y:S01]  /*13090*/  @!PT LDS RZ, [RZ] ;  /* 0x00000000fffff984 */ /* 0x000fe20000000800 */
[----:B------:R-:W-:Y:S01]  /*130a0*/  @!PT LDS RZ, [RZ] ;  /* 0x00000000fffff984 */ /* 0x000fe20000000800 */
[----:B------:R-:W-:Y:S01]  /*130b0*/  @!PT LDS RZ, [RZ] ;  /* 0x00000000fffff984 */ /* 0x000fe20000000800 */
[----:B------:R4:W-:Y:S01]  /*130c0*/  @!P1 LDGSTS.E.BYPASS.LTC128B.128 [R196+0x5800], desc[UR6][R16.64] ;  /* 0x0580000010c49fae */ /* 0x0009e2000b901d46 */
[C---:B------:R-:W-:Y:S01]  /*130d0*/  @!P1 IMAD.WIDE.U32 R18, R9.reuse, 0xc0, R18 ;  /* 0x000000c009129825 */ /* 0x040fe200078e0012 */
[----:B-1----:R-:W-:Y:S01]  /*130e0*/  @!P1 LEA.HI.X R12, R9, R119, R118, 0x6, P0 ;  /* 0x00000077090c9211 */ /* 0x002fe200000f3476 */
[----:B------:R-:W1:Y:S01]  /*130f0*/  @!P1 LDC R6, c[0x0][0x254] ;  /* 0x00009500ff069b82 */ /* 0x000e620000000800 */
[----:B------:R-:W-:Y:S01]  /*13100*/  @!P1 LEA R22, P0, R13, UR10, 0x1 ;  /* 0x0000000a0d169c11 */ /* 0x000fe2000f8008ff */
[----:B------:R-:W-:Y:S01]  /*13110*/  @!P1 IMAD.MOV.U32 R118, RZ, RZ, R120 ;  /* 0x000000ffff769224 */ /* 0x000fe200078e0078 */
[----:B------:R-:W-:Y:S01]  /*13120*/  @P1 STS.128 [R196+0x6000], RZ ;  /* 0x006000ffc4001388 */ /* 0x000fe20000000c00 */
[----:B------:R-:W-:Y:S02]  /*13130*/  @!P1 IMAD.X R12, R11, 0x1, R12, P2 ;  /* 0x000000010b0c9824 */ /* 0x000fe400010e060c */
[----:B------:R-:W-:Y:S02]  /*13140*/  @!P1 IMAD.WIDE.U32 R14, R9, 0x60, R118 ;  /* 0x00000060090e9825 */ /* 0x000fe400078e0076 */
[----:B------:R-:W5:Y:S01]  /*13150*/  @!P1 LDC R5, c[0x0][0x254] ;  /* 0x00009500ff059b82 */ /* 0x000f620000000800 */
[----:B------:R-:W-:Y:S01]  /*13160*/  @!P1 LEA.HI.X R23, R13, UR11, R12, 0x1, P0 ;  /* 0x0000000b0d179c11 */ /* 0x000fe200080f0c0c */
[----:B--2---:R-:W-:Y:S01]  /*13170*/  @!P1 IMAD R10, R10, 0x60, RZ ;  /* 0x000000600a0a9824 */ /* 0x004fe200078e02ff */
[----:B------:R-:W-:Y:S01]  /*13180*/  @!P1 IADD3 R13, P0, R8, R14, RZ ;  /* 0x0000000e080d9210 */ /* 0x000fe20007f1e0ff */
[----:B------:R-:W-:-:S02]  /*13190*/  IMAD.U32 R250, RZ, RZ, UR4 ;  /* 0x00000004fffa7e24 */ /* 0x000fc4000f8e00ff */
[----:B------:R-:W-:Y:S01]  /*131a0*/  @!PT LDS RZ, [RZ] ;  /* 0x00000000fffff984 */ /* 0x000fe20000000800 */
[----:B------:R-:W-:Y:S01]  /*131b0*/  @!PT LDS RZ, [RZ] ;  /* 0x00000000fffff984 */ /* 0x000fe20000000800 */
[----:B------:R-:W-:Y:S01]  /*131c0*/  @!PT LDS RZ, [RZ] ;  /* 0x00000000fffff984 */ /* 0x000fe20000000800 */
[----:B------:R2:W-:Y:S01]  /*131d0*/  @!P1 LDGSTS.E.BYPASS.LTC128B.128 [R196+0x6000], desc[UR6][R22.64] ;  /* 0x0600000016c49fae */ /* 0x0005e2000b901d46 */
[----:B------:R-:W-:Y:S01]  /*131e0*/  @!P1 IADD3.X R10, R11, R15, R10, P0, !PT ;  /* 0x0000000f0b0a9210 */ /* 0x000fe200007fe40a */
[----:B------:R-:W2:Y:S01]  /*131f0*/  @!P1 LDC R4, c[0x0][0x254] ;  /* 0x00009500ff049b82 */ /* 0x000ea20000000800 */
[C---:B------:R-:W-:Y:S01]  /*13200*/  @!P1 LEA R14, P0, R13.reuse, UR10, 0x1 ;  /* 0x0000000a0d0e9c11 */ /* 0x040fe2000f8008ff */
[----:B------:R-:W-:Y:S01]  /*13210*/  @P1 STS.128 [R196+0x6800], RZ ;  /* 0x006800ffc4001388 */ /* 0x000fe20000000c00 */
[----:B------:R-:W-:Y:S02]  /*13220*/  IMAD.U32 R248, RZ, RZ, UR4 ;  /* 0x00000004fff87e24 */ /* 0x000fe4000f8e00ff */
[----:B------:R-:W-:Y:S01]  /*13230*/  @!P1 LEA.HI.X R15, R13, UR11, R10, 0x1, P0 ;  /* 0x0000000b0d0f9c11 */ /* 0x000fe200080f0c0a */
[----:B------:R-:W-:Y:S01]  /*13240*/  IMAD.U32 R246, RZ, RZ, UR4 ;  /* 0x00000004fff67e24 */ /* 0x000fe2000f8e00ff */
[----:B------:R-:W-:Y:S01]  /*13250*/  @!P1 LEA R13, P0, R9, R120, 0x7 ;  /* 0x00000078090d9211 */ /* 0x000fe200078038ff */
[----:B----4-:R-:W-:-:S02]  /*13260*/  @!P1 IMAD.MOV.U32 R16, RZ, RZ, R120 ;  /* 0x000000ffff109224 */ /* 0x010fc400078e0078 */
[----:B------:R-:W-:Y:S01]  /*13270*/  @!P1 IMAD.MOV.U32 R17, RZ, RZ, R119 ;  /* 0x000000ffff119224 */ /* 0x000fe200078e0077 */
[C---:B---3--:R-:W-:Y:S01]  /*13280*/  @!P1 LEA.HI.X R118, R9.reuse, R119, R7, 0x7, P0 ;  /* 0x0000007709769211 */ /* 0x048fe200000f3c07 */
[----:B-1----:R-:W-:Y:S01]  /*13290*/  @!P1 IMAD R6, R6, 0xa0, RZ ;  /* 0x000000a006069824 */ /* 0x002fe200078e02ff */
[C---:B------:R-:W-:Y:S01]  /*132a0*/  @!P1 IADD3 R13, P0, R8.reuse, R13, RZ ;  /* 0x0000000d080d9210 */ /* 0x040fe20007f1e0ff */
[----:B------:R-:W-:Y:S01]  /*132b0*/  @!P1 IMAD.WIDE.U32 R16, R9, 0xe0, R16 ;  /* 0x000000e009109825 */ /* 0x000fe200078e0010 */
[C---:B------:R-:W-:Y:S01]  /*132c0*/  @!P1 IADD3 R7, P3, R8.reuse, R20, RZ ;  /* 0x0000001408079210 */ /* 0x040fe20007f7e0ff */
[----:B------:R-:W-:Y:S01]  /*132d0*/  @!PT LDS RZ, [RZ] ;  /* 0x00000000fffff984 */ /* 0x000fe20000000800 */
[----:B------:R-:W-:Y:S01]  /*132e0*/  @!PT LDS RZ, [RZ] ;  /* 0x00000000fffff984 */ /* 0x000fe20000000800 */
[----:B------:R-:W-:Y:S01]  /*132f0*/  @!PT LDS RZ, [RZ] ;  /* 0x00000000fffff984 */ /* 0x000fe20000000800 */
[----:B------:R1:W-:Y:S01]  /*13300*/  @!P1 LDGSTS.E.BYPASS.LTC128B.128 [R196+0x6800], desc[UR6][R14.64] ;  /* 0x068000000ec49fae */ /* 0x0003e2000b901d46 */
[C---:B------:R-:W-:Y:S01]  /*13310*/  @!P1 IADD3 R9, P2, R8.reuse, R18, RZ ;  /* 0x0000001208099210 */ /* 0x040fe20007f5e0ff */
[----:B-----5:R-:W-:Y:S01]  /*13320*/  @!P1 IMAD R5, R5, 0xc0, RZ ;  /* 0x000000c005059824 */ /* 0x020fe200078e02ff */
[C---:B------:R-:W-:Y:S01]  /*13330*/  @!P1 IADD3.X R6, R11.reuse, R21, R6, P3, !PT ;  /* 0x000000150b069210 */ /* 0x040fe20001ffe406 */
[----:B------:R-:W-:Y:S01]  /*13340*/  @!P1 IMAD.X R118, R11, 0x1, R118, P0 ;  /* 0x000000010b769824 */ /* 0x000fe200000e0676 */
[----:B------:R-:W-:Y:S01]  /*13350*/  @!P1 IADD3 R8, P0, R8, R16, RZ ;  /* 0x0000001008089210 */ /* 0x000fe20007f1e0ff */
[----:B------:R-:W-:Y:S01]  /*13360*/  @P1 STS.128 [R196+0x7000], RZ ;  /* 0x007000ffc4001388 */ /* 0x000fe20000000c00 */
[----:B------:R-:W-:Y:S01]  /*13370*/  @!P1 LEA R24, P3, R7, UR10, 0x1 ;  /* 0x0000000a07189c11 */ /* 0x000fe2000f8608ff */
[----:B--2---:R-:W-:Y:S01]  /*13380*/  @!P1 IMAD R4, R4, 0xe0, RZ ;  /* 0x000000e004049824 */ /* 0x004fe200078e02ff */
[----:B------:R-:W-:Y:S01]  /*13390*/  @!P1 LEA R22, P4, R13, UR10, 0x1 ;  /* 0x0000000a0d169c11 */ /* 0x000fe2000f8808ff */
[----:B------:R-:W-:Y:S01]  /*133a0*/  IMAD.U32 R244, RZ, RZ, UR4 ;  /* 0x00000004fff47e24 */ /* 0x000fe2000f8e00ff */
[----:B------:R-:W-:Y:S01]  /*133b0*/  @!P1 IADD3.X R18, R11, R5, R19, P2, !PT ;  /* 0x000000050b129210 */ /* 0x000fe200017fe413 */
[----:B------:R-:W-:Y:S01]  /*133c0*/  IMAD.U32 R240, RZ, RZ, UR4 ;  /* 0x00000004fff07e24 */ /* 0x000fe2000f8e00ff */
[----:B------:R-:W-:Y:S01]  /*133d0*/  @!P1 LEA.HI.X R23, R13, UR11, R118, 0x1, P4 ;  /* 0x0000000b0d179c11 */ /* 0x000fe2000a0f0c76 */
[----:B------:R-:W-:Y:S01]  /*133e0*/  IMAD.U32 R238, RZ, RZ, UR4 ;  /* 0x00000004ffee7e24 */ /* 0x000fe2000f8e00ff */
[----:B------:R-:W-:Y:S01]  /*133f0*/  @!P1 LEA R20, P2, R9, UR10, 0x1 ;  /* 0x0000000a09149c11 */ /* 0x000fe2000f8408ff */
[----:B------:R-:W-:Y:S01]  /*13400*/  IMAD.U32 R236, RZ, RZ, UR4 ;  /* 0x00000004ffec7e24 */ /* 0x000fe2000f8e00ff */
[----:B------:R-:W-:Y:S01]  /*13410*/  @!P1 IADD3.X R11, R11, R17, R4, P0, !PT ;  /* 0x000000110b0b9210 */ /* 0x000fe200007fe404 */
[----:B------:R-:W-:Y:S01]  /*13420*/  @!PT LDS RZ, [RZ] ;  /* 0x00000000fffff984 */ /* 0x000fe20000000800 */
[----:B------:R-:W-:Y:S01]  /*13430*/  @!PT LDS RZ, [RZ] ;  /* 0x00000000fffff984 */ /* 0x000fe20000000800 */
[----:B------:R-:W-:Y:S01]  /*13440*/  @!PT LDS RZ, [RZ] ;  /* 0x00000000fffff984 */ /* 0x000fe20000000800 */
[----:B------:R-:W-:Y:S01]  /*13450*/  @!P1 LDGSTS.E.BYPASS.LTC128B.128 [R196+0x7000], desc[UR6][R22.64] ;  /* 0x0700000016c49fae */ /* 0x000fe2000b901d46 */
[C---:B------:R-:W-:Y:S01]  /*13460*/  @!P1 LEA R10, P0, R8.reuse, UR10, 0x1 ;  /* 0x0000000a080a9c11 */ /* 0x040fe2000f8008ff */
[----:B------:R-:W-:Y:S01]  /*13470*/  IMAD.U32 R252, RZ, RZ, UR4 ;  /* 0x00000004fffc7e24 */ /* 0x000fe2000f8e00ff */
[----:B------:R-:W-:Y:S01]  /*13480*/  @!P1 LEA.HI.X R25, R7, UR11, R6, 0x1, P3 ;  /* 0x0000000b07199c11 */ /* 0x000fe200098f0c06 */
[----:B------:R-:W-:Y:S01]  /*13490*/  @P1 STS.128 [R196+0x7800], RZ ;  /* 0x007800ffc4001388 */ /* 0x000fe20000000c00 */
[----:B------:R-:W-:Y:S01]  /*134a0*/  @!P1 LEA.HI.X R21, R9, UR11, R18, 0x1, P2 ;  /* 0x0000000b09159c11 */ /* 0x000fe200090f0c12 */
[----:B------:R-:W-:Y:S01]  /*134b0*/  IMAD.U32 R242, RZ, RZ, UR4 ;  /* 0x00000004fff27e24 */ /* 0x000fe2000f8e00ff */
[----:B------:R-:W-:Y:S01]  /*134c0*/  @!P1 LEA.HI.X R11, R8, UR11, R11, 0x1, P0 ;  /* 0x0000000b080b9c11 */ /* 0x000fe200080f0c0b */
[----:B------:R-:W-:Y:S01]  /*134d0*/  @!PT LDS RZ, [RZ] ;  /* 0x00000000fffff984 */ /* 0x000fe20000000800 */
[----:B------:R-:W-:Y:S01]  /*134e0*/  @!PT LDS RZ, [RZ] ;  /* 0x00000000fffff984 */ /* 0x000fe20000000800 */
[----:B------:R-:W-:Y:S01]  /*134f0*/  @!PT LDS RZ, [RZ] ;  /* 0x00000000fffff984 */ /* 0x000fe20000000800 */
[----:B------:R-:W-:Y:S01]  /*13500*/  @!P1 LDGSTS.E.BYPASS.LTC128B.128 [R196+0x7800], desc[UR6][R24.64] ;  /* 0x0780000018c49fae */ /* 0x000fe2000b901d46 */
[----:B------:R-:W-:-:S02]  /*13510*/  IMAD.U32 R234, RZ, RZ, UR4 ;  /* 0x00000004ffea7e24 */ /* 0x000fc4000f8e00ff */
[----:B------:R-:W-:Y:S01]  /*13520*/  IMAD.U32 R232, RZ, RZ, UR4 ;  /* 0x00000004ffe87e24 */ /* 0x000fe2000f8e00ff */
[----:B------:R-:W-:Y:S01]  /*13530*/  @P1 STS.128 [R196+0x8000], RZ ;  /* 0x008000ffc4001388 */ /* 0x000fe20000000c00 */
[----:B------:R-:W-:Y:S02]  /*13540*/  IMAD.U32 R230, RZ, RZ, UR4 ;  /* 0x00000004ffe67e24 */ /* 0x000fe4000f8e00ff */
[----:B------:R-:W-:Y:S01]  /*13550*/  IMAD.U32 R228, RZ, RZ, UR4 ;  /* 0x00000004ffe47e24 */ /* 0x000fe2000f8e00ff */
[----:B------:R-:W-:Y:S01]  /*13560*/  @!PT LDS RZ, [RZ] ;  /* 0x00000000fffff984 */ /* 0x000fe20000000800 */
[----:B------:R-:W-:Y:S01]  /*13570*/  @!PT LDS RZ, [RZ] ;  /* 0x00000000fffff984 */ /* 0x000fe20000000800 */
[----:B------:R-:W-:Y:S01]  /*13580*/  @!PT LDS RZ, [RZ] ;  /* 0x00000000fffff984 */ /* 0x000fe20000000800 */
[----:B------:R2:W-:Y:S01]  /*13590*/  @!P1 LDGSTS.E.BYPASS.LTC128B.128 [R196+0x8000], desc[UR6][R20.64] ;  /* 0x0800000014c49fae */ /* 0x0005e2000b901d46 */
[----:B------:R-:W-:-:S03]  /*135a0*/  IMAD.U32 R224, RZ, RZ, UR4 ;  /* 0x00000004ffe07e24 */ /* 0x000fc6000f8e00ff */
        /* <DEDUP_REMOVED lines=8> */
[----:B------:R-:W-:Y:S04]  /*13630*/  LDSM.16.M88.4 R144, [R167] ;  /* 0x00000000a790783b */ /* 0x000fe80000000200 */
[----:B------:R-:W5:Y:S04]  /*13640*/  LDSM.16.M88.4 R4, [R158] ;  /* 0x000000009e04783b */ /* 0x000f680000000200 */
[----:B------:R-:W3:Y:S04]  /*13650*/  LDSM.16.M88.4 R16, [R166+0x3000] ;  /* 0x00300000a610783b */ /* 0x000ee80000000200 */
[----:B------:R-:W3:Y:S04]  /*13660*/  LDSM.16.M88.4 R140, [R156] ;  /* 0x000000009c8c783b */ /* 0x000ee80000000200 */
[----:B------:R-:W3:Y:S04]  /*13670*/  LDSM.16.M88.4 R52, [R166+0x3800] ;  /* 0x00380000a634783b */ /* 0x000ee80000000200 */
[----:B------:R-:W3:Y:S04]  /*13680*/  LDSM.16.M88.4 R28, [R166+0x4400] ;  /* 0x00440000a61c783b */ /* 0x000ee80000000200 */
[----:B------:R-:W3:Y:S04]  /*13690*/  LDSM.16.M88.4 R212, [R157] ;  /* 0x000000009dd4783b */ /* 0x000ee80000000200 */
[----:B------:R-:W3:Y:S01]  /*136a0*/  LDSM.16.M88.4 R136, [R155] ;  /* 0x000000009b88783b */ /* 0x000ee20000000200 */
[C---:B-1----:R-:W-:Y:S03]  /*136b0*/  HMMA.16816.F32.BF16 R124, R12.reuse, R200, RZ ;  /* 0x000000c80c7c723c */ /* 0x042fe600000418ff */
[----:B------:R-:W1:Y:S04]  /*136c0*/  LDSM.16.M88.4 R44, [R166+0x3c00] ;  /* 0x003c0000a62c783b */ /* 0x000e680000000200 */
[----:B------:R-:W1:Y:S01]  /*136d0*/  LDSM.16.M88.4 R36, [R166+0x4000] ;  /* 0x00400000a624783b */ /* 0x000e620000000200 */
[C---:B------:R-:W-:Y:S03]  /*136e0*/  HMMA.16816.F32.BF16 R200, R12.reuse, R202, RZ ;  /* 0x000000ca0cc8723c */ /* 0x040fe600000418ff */
[----:B--2---:R-:W2:Y:S03]  /*136f0*/  LDSM.16.M88.4 R20, [R166+0x4800] ;  /* 0x00480000a614783b */ /* 0x004ea60000000200 */
[C---:B----4-:R-:W-:Y:S01]  /*13700*/  HMMA.16816.F32.BF16 R64, R12.reuse, R60, RZ ;  /* 0x0000003c0c40723c */ /* 0x050fe200000418ff */
[----:B------:R-:W4:Y:S04]  /*13710*/  LDSM.16.M88.4 R116, [R166+0x1000] ;  /* 0x00100000a674783b */ /* 0x000f280000000200 */
[----:B------:R-:W4:Y:S01]  /*13720*/  LDSM.16.M88.4 R108, [R166+0x1400] ;  /* 0x00140000a66c783b */ /* 0x000f220000000200 */
[----:B------:R-:W-:Y:S03]  /*13730*/  HMMA.16816.F32.BF16 R60, R12, R62, RZ ;  /* 0x0000003e0c3c723c */ /* 0x000fe600000418ff */
[----:B------:R-:W4:Y:S03]  /*13740*/  LDSM.16.M88.4 R100, [R166+0x1800] ;  /* 0x00180000a664783b */ /* 0x000f260000000200 */
[C---:B-----5:R-:W-:Y:S01]  /*13750*/  HMMA.16816.F32.BF16 R124, R144.reuse, R4, R124 ;  /* 0x00000004907c723c */ /* 0x060fe2000004187c */
[----:B------:R-:W5:Y:S04]  /*13760*/  LDSM.16.M88.4 R92, [R166+0x1c00] ;  /* 0x001c0000a65c783b */ /* 0x000f680000000200 */
[----:B------:R-:W5:Y:S01]  /*13770*/  LDSM.16.M88.4 R84, [R166+0x2000] ;  /* 0x00200000a654783b */ /* 0x000f620000000200 */
[----:B------:R-:W-:Y:S03]  /*13780*/  HMMA.16816.F32.BF16 R200, R144, R6, R200 ;  /* 0x0000000690c8723c */ /* 0x000fe600000418c8 */
[----:B------:R-:W5:Y:S03]  /*13790*/  LDSM.16.M88.4 R76, [R166+0x2400] ;  /* 0x00240000a64c783b */ /* 0x000f660000000200 */
[----:B---3--:R-:W-:Y:S01]  /*137a0*/  HMMA.16816.F32.BF16 R4, R12, R18, RZ ;  /* 0x000000120c04723c */ /* 0x008fe200000418ff */
[----:B------:R-:W3:Y:S04]  /*137b0*/  LDSM.16.M88.4 R68, [R166+0x2800] ;  /* 0x00280000a644783b */ /* 0x000ee80000000200 */
[----:B------:R-:W3:Y:S01]  /*137c0*/  LDSM.16.M88.4 R208, [R166+0x4c00] ;  /* 0x004c0000a6d0783b */ /* 0x000ee20000000200 */
[C---:B------:R-:W-:Y:S03]  /*137d0*/  HMMA.16816.F32.BF16 R64, R144.reuse, R140, R64 ;  /* 0x0000008c9040723c */ /* 0x040fe60000041840 */
[----:B------:R-:W-:Y:S03]  /*137e0*/  LDSM.16.M88.4 R132, [R154] ;  /* 0x000000009a84783b */ /* 0x000fe60000000200 */
[----:B------:R-:W-:Y:S01]  /*137f0*/  HMMA.16816.F32.BF16 R60, R144, R142, R60 ;  /* 0x0000008e903c723c */ /* 0x000fe2000004183c */
[----:B------:R-:W3:Y:S01]  /*13800*/  LDSM.16.M88.4 R140, [R152] ;  /* 0x00000000988c783b */ /* 0x000ee20000000200 */
[----:B------:R-:W-:Y:S01]  /*13810*/  FMUL.FTZ R124, R124, UR5 ;  /* 0x000000057c7c7c20 */ /* 0x000fe20008410000 */
[----:B------:R-:W-:Y:S01]  /*13820*/  FMUL.FTZ R125, R125, UR5 ;  /* 0x000000057d7d7c20 */ /* 0x000fe20008410000 */
[----:B------:R-:W-:Y:S01]  /*13830*/  FMUL.FTZ R126, R126, UR5 ;  /* 0x000000057e7e7c20 */ /* 0x000fe20008410000 */
[----:B------:R-:W-:Y:S01]  /*13840*/  FMUL.FTZ R199, R127, UR5 ;  /* 0x000000057fc77c20 */ /* 0x000fe20008410000 */
[C---:B------:R-:W-:Y:S01]  /*13850*/  HMMA.16816.F32.BF16 R8, R12.reuse, R16, RZ ;  /* 0x000000100c08723c */ /* 0x040fe200000418ff */
[----:B------:R-:W-:Y:S01]  /*13860*/  MUFU.TANH R128, R124 ;  /* 0x0000007c00807308 */ /* 0x000fe20000002400 */
[----:B------:R-:W-:Y:S01]  /*13870*/  FMUL.FTZ R173, R202, UR5 ;  /* 0x00000005caad7c20 */ /* 0x000fe20008410000 */
[----:B------:R-:W-:Y:S01]  /*13880*/  FMUL.FTZ R170, R200, UR5 ;  /* 0x00000005c8aa7c20 */ /* 0x000fe20008410000 */
[----:B------:R-:W-:Y:S01]  /*13890*/  FMUL.FTZ R202, R203, UR5 ;  /* 0x00000005cbca7c20 */ /* 0x000fe20008410000 */
[----:B------:R-:W-:Y:S01]  /*138a0*/  FMUL.FTZ R201, R201, UR5 ;  /* 0x00000005c9c97c20 */ /* 0x000fe20008410000 */
[C---:B------:R-:W-:Y:S01]  /*138b0*/  HMMA.16816.F32.BF16 R56, R12.reuse, R52, RZ ;  /* 0x000000340c38723c */ /* 0x040fe200000418ff */
[----:B------:R-:W0:Y:S02]  /*138c0*/  LDGDEPBAR ;  /* 0x00000000000079af */ /* 0x000e240000000000 */
[----:B------:R-:W3:Y:S03]  /*138d0*/  MUFU.TANH R172, R125 ;  /* 0x0000007d00ac7308 */ /* 0x000ee60000002400 */
[C---:B------:R-:W-:Y:S05]  /*138e0*/  HMMA.16816.F32.BF16 R52, R12.reuse, R54, RZ ;  /* 0x000000360c34723c */ /* 0x040fea00000418ff */
[----:B------:R1:W-:Y:S01]  /*138f0*/  MUFU.TANH R130, R126 ;  /* 0x0000007e00827308 */ /* 0x0003e20000002400 */
[----:B------:R-:W-:Y:S01]  /*13900*/  HMMA.16816.F32.BF16 R32, R12, R28, RZ ;  /* 0x0000001c0c20723c */ /* 0x000fe200000418ff */
[----:B------:R-:W-:-:S05]  /*13910*/  FMUL.FTZ R61, R61, UR5 ;  /* 0x000000053d3d7c20 */ /* 0x000fca0008410000 */
[C---:B------:R-:W-:Y:S01]  /*13920*/  HMMA.16816.F32.BF16 R4, R144.reuse, R214, R4 ;  /* 0x000000d69004723c */ /* 0x040fe20000041804 */
[----:B------:R-:W3:Y:S05]  /*13930*/  MUFU.TANH R199, R199 ;  /* 0x000000c700c77308 */ /* 0x000eea0000002400 */
[C---:B------:R-:W-:Y:S01]  /*13940*/  HMMA.16816.F32.BF16 R8, R144.reuse, R212, R8 ;  /* 0x000000d49008723c */ /* 0x040fe20000041808 */
[----:B------:R-:W-:Y:S02]  /*13950*/  IMAD.U32 R214, RZ, RZ, UR4 ;  /* 0x00000004ffd67e24 */ /* 0x000fe4000f8e00ff */
[----:B------:R-:W3:Y:S01]  /*13960*/  MUFU.TANH R201, R201 ;  /* 0x000000c900c97308 */ /* 0x000ee20000002400 */
[----:B-1----:R-:W-:Y:S02]  /*13970*/  LDSM.16.M88.4 R124, [R153] ;  /* 0x00000000997c783b */ /* 0x002fe40000000200 */
[C---:B------:R-:W-:Y:S05]  /*13980*/  HMMA.16816.F32.BF16 R56, R144.reuse, R136, R56 ;  /* 0x000000889038723c */ /* 0x040fea0000041838 */
[----:B------:R-:W1:Y:S01]  /*13990*/  MUFU.TANH R202, R202 ;  /* 0x000000ca00ca7308 */ /* 0x000e620000002400 */
[----:B------:R-:W-:Y:S01]  /*139a0*/  HMMA.16816.F32.BF16 R52, R144, R138, R52 ;  /* 0x0000008a9034723c */ /* 0x000fe20000041834 */
[----:B------:R-:W1:Y:S05]  /*139b0*/  LDSM.16.M88.4 R136, [R151] ;  /* 0x000000009788783b */ /* 0x000e6a0000000200 */
[C---:B------:R-:W-:Y:S01]  /*139c0*/  HMMA.16816.F32.BF16 R48, R12.reuse, R44, RZ ;  /* 0x0000002c0c30723c */ /* 0x040fe200000418ff */
[----:B------:R-:W-:Y:S01]  /*139d0*/  FMUL.FTZ R206, R4, UR5 ;  /* 0x0000000504ce7c20 */ /* 0x000fe20008410000 */
[----:B------:R-:W-:Y:S04]  /*139e0*/  MUFU.TANH R170, R170 ;  /* 0x000000aa00aa7308 */ /* 0x000fe80000002400 */
[C---:B------:R-:W-:Y:S01]  /*139f0*/  HMMA.16816.F32.BF16 R40, R12.reuse, R36, RZ ;  /* 0x000000240c28723c */ /* 0x040fe200000418ff */
[----:B------:R-:W-:Y:S01]  /*13a00*/  FMUL.FTZ R8, R8, UR5 ;  /* 0x0000000508087c20 */ /* 0x000fe20008410000 */
[----:B------:R-:W-:Y:S01]  /*13a10*/  FMUL.FTZ R207, R9, UR5 ;  /* 0x0000000509cf7c20 */ /* 0x000fe20008410000 */
[----:B------:R-:W-:Y:S01]  /*13a20*/  FMUL.FTZ R203, R10, UR5 ;  /* 0x000000050acb7c20 */ /* 0x000fe20008410000 */
[----:B------:R-:W-:Y:S02]  /*13a30*/  MUFU.TANH R173, R173 ;  /* 0x000000ad00ad7308 */ /* 0x000fe40000002400 */
[----:B--2---:R-:W-:Y:S01]  /*13a40*/  HMMA.16816.F32.BF16 R24, R12, R20, RZ ;  /* 0x000000140c18723c */ /* 0x004fe200000418ff */
[----:B------:R-:W-:-:S05]  /*13a50*/  FMUL.FTZ R56, R56, UR5 ;  /* 0x0000000538387c20 */ /* 0x000fca0008410000 */
[----:B----4-:R-:W-:Y:S01]  /*13a60*/  HMMA.16816.F32.BF16 R120, R12, R116, RZ ;  /* 0x000000740c78723c */ /* 0x010fe200000418ff */
[----:B------:R2:W-:Y:S01]  /*13a70*/  MUFU.TANH R200, R8 ;  /* 0x0000000800c87308 */ /* 0x0005e20000002400 */
[----:B------:R-:W-:Y:S01]  /*13a80*/  FMUL.FTZ R53, R53, UR5 ;  /* 0x0000000535357c20 */ /* 0x000fe20008410000 */
[----:B------:R-:W-:-:S03]  /*13a90*/  FMUL.FTZ R52, R52, UR5 ;  /* 0x0000000534347c20 */ /* 0x000fc60008410000 */
[C---:B------:R-:W-:Y:S03]  /*13aa0*/  HMMA.16816.F32.BF16 R112, R12.reuse, R108, RZ ;  /* 0x0000006c0c70723c */ /* 0x040fe600000418ff */
[----:B------:R-:W4:Y:S03]  /*13ab0*/  MUFU.TANH R207, R207 ;  /* 0x000000cf00cf7308 */ /* 0x000f260000002400 */
[C---:B------:R-:W-:Y:S05]  /*13ac0*/  HMMA.16816.F32.BF16 R104, R12.reuse, R100, RZ ;  /* 0x000000640c68723c */ /* 0x040fea00000418ff */
[----:B------:R-:W-:Y:S01]  /*13ad0*/  MUFU.TANH R53, R53 ;  /* 0x0000003500357308 */ /* 0x000fe20000002400 */
[C---:B-----5:R-:W-:Y:S06]  /*13ae0*/  HMMA.16816.F32.BF16 R96, R12.reuse, R92, RZ ;  /* 0x0000005c0c60723c */ /* 0x060fec00000418ff */
[C---:B------:R-:W-:Y:S01]  /*13af0*/  HMMA.16816.F32.BF16 R88, R12.reuse, R84, RZ ;  /* 0x000000540c58723c */ /* 0x040fe200000418ff */
[----:B------:R-:W-:Y:S05]  /*13b00*/  MUFU.TANH R206, R206 ;  /* 0x000000ce00ce7308 */ /* 0x000fea0000002400 */
[C---:B------:R-:W-:Y:S03]  /*13b10*/  HMMA.16816.F32.BF16 R80, R12.reuse, R76, RZ ;  /* 0x0000004c0c50723c */ /* 0x040fe600000418ff */
[----:B------:R-:W-:Y:S03]  /*13b20*/  MUFU.TANH R203, R203 ;  /* 0x000000cb00cb7308 */ /* 0x000fe60000002400 */
[C---:B---3--:R-:W-:Y:S05]  /*13b30*/  HMMA.16816.F32.BF16 R72, R12.reuse, R68, RZ ;  /* 0x000000440c48723c */ /* 0x048fea00000418ff */
[----:B------:R-:W-:Y:S01]  /*13b40*/  MUFU.TANH R56, R56 ;  /* 0x0000003800387308 */ /* 0x000fe20000002400 */
[C---:B------:R-:W-:Y:S06]  /*13b50*/  HMMA.16816.F32.BF16 R44, R12.reuse, R46, RZ ;  /* 0x0000002e0c2c723c */ /* 0x040fec00000418ff */
[C---:B------:R-:W-:Y:S01]  /*13b60*/  HMMA.16816.F32.BF16 R36, R12.reuse, R38, RZ ;  /* 0x000000260c24723c */ /* 0x040fe200000418ff */
[----:B------:R-:W-:Y:S05]  /*13b70*/  MUFU.TANH R52, R52 ;  /* 0x0000003400347308 */ /* 0x000fea0000002400 */
[C---:B------:R-:W-:Y:S06]  /*13b80*/  HMMA.16816.F32.BF16 R28, R12.reuse, R30, RZ ;  /* 0x0000001e0c1c723c */ /* 0x040fec00000418ff */
[C---:B------:R-:W-:Y:S06]  /*13b90*/  HMMA.16816.F32.BF16 R20, R12.reuse, R22, RZ ;  /* 0x000000160c14723c */ /* 0x040fec00000418ff */
[C---:B------:R-:W-:Y:S06]  /*13ba0*/  HMMA.16816.F32.BF16 R16, R12.reuse, R208, RZ ;  /* 0x000000d00c10723c */ /* 0x040fec00000418ff */
[----:B------:R-:W-:Y:S01]  /*13bb0*/  HMMA.16816.F32.BF16 R116, R12, R118, RZ ;  /* 0x000000760c74723c */ /* 0x000fe200000418ff */
[----:B------:R-:W-:Y:S01]  /*13bc0*/  FMUL.FTZ R208, R6, UR5 ;  /* 0x0000000506d07c20 */ /* 0x000fe20008410000 */
[----:B------:R-:W-:-:S02]  /*13bd0*/  FMUL.FTZ R209, R11, UR5 ;  /* 0x000000050bd17c20 */ /* 0x000fc40008410000 */
[----:B--2---:R-:W2:Y:S02]  /*13be0*/  LDSM.16.M88.4 R8, [R150] ;  /* 0x000000009608783b */ /* 0x004ea40000000200 */
[C---:B------:R-:W-:Y:S01]  /*13bf0*/  HMMA.16816.F32.BF16 R108, R12.reuse, R110, RZ ;  /* 0x0000006e0c6c723c */ /* 0x040fe200000418ff */
[----:B------:R-:W-:Y:S05]  /*13c00*/  MUFU.TANH R208, R208 ;  /* 0x000000d000d07308 */ /* 0x000fea0000002400 */
[C---:B------:R-:W-:Y:S03]  /*13c10*/  HMMA.16816.F32.BF16 R100, R12.reuse, R102, RZ ;  /* 0x000000660c64723c */ /* 0x040fe600000418ff */
[----:B------:R-:W3:Y:S03]  /*13c20*/  MUFU.TANH R209, R209 ;  /* 0x000000d100d17308 */ /* 0x000ee60000002400 */
[C---:B------:R-:W-:Y:S06]  /*13c30*/  HMMA.16816.F32.BF16 R92, R12.reuse, R94, RZ ;  /* 0x0000005e0c5c723c */ /* 0x040fec00000418ff */
[C---:B------:R-:W-:Y:S06]  /*13c40*/  HMMA.16816.F32.BF16 R84, R12.reuse, R86, RZ ;  /* 0x000000560c54723c */ /* 0x040fec00000418ff */
[C---:B------:R-:W-:Y:S06]  /*13c50*/  HMMA.16816.F32.BF16 R76, R12.reuse, R78, RZ ;  /* 0x0000004e0c4c723c */ /* 0x040fec00000418ff */
[C---:B------:R-:W-:Y:S06]  /*13c60*/  HMMA.16816.F32.BF16 R68, R12.reuse, R70, RZ ;  /* 0x000000460c44723c */ /* 0x040fec00000418ff */
[----:B------:R-:W-:Y:S06]  /*13c70*/  HMMA.16816.F32.BF16 R12, R12, R210, RZ ;  /* 0x000000d20c0c723c */ /* 0x000fec00000418ff */
[----:B------:R-:W-:Y:S01]  /*13c80*/  HMMA.16816.F32.BF16 R32, R144, R140, R32 ;  /* 0x0000008c9020723c */ /* 0x000fe20000041820 */
[----:B------:R-:W-:-:S05]  /*13c90*/  FMUL.FTZ R210, R5, UR5 ;  /* 0x0000000505d27c20 */ /* 0x000fca0008410000 */
[C---:B-1----:R-:W-:Y:S01]  /*13ca0*/  HMMA.16816.F32.BF16 R24, R144.reuse, R136, R24 ;  /* 0x000000889018723c */ /* 0x042fe20000041818 */
[----:B------:R-:W-:Y:S01]  /*13cb0*/  FMUL.FTZ R141, R7, UR5 ;  /* 0x00000005078d7c20 */ /* 0x000fe20008410000 */
[----:B------:R-:W-:Y:S01]  /*13cc0*/  FMUL.FTZ R140, R64, UR5 ;  /* 0x00000005408c7c20 */ /* 0x000fe20008410000 */
[----:B------:R-:W1:Y:S01]  /*13cd0*/  LDSM.16.M88.4 R4, [R164] ;  /* 0x00000000a404783b */ /* 0x000e620000000200 */
[----:B------:R-:W5:Y:S02]  /*13ce0*/  MUFU.TANH R210, R210 ;  /* 0x000000d200d27308 */ /* 0x000f640000002400 */
[----:B------:R-:W-:Y:S01]  /*13cf0*/  HMMA.16816.F32.BF16 R20, R144, R138, R20 ;  /* 0x0000008a9014723c */ /* 0x000fe20000041814 */
[----:B------:R-:W-:Y:S01]  /*13d00*/  FMUL.FTZ R137, R65, UR5 ;  /* 0x0000000541897c20 */ /* 0x000fe20008410000 */
[----:B------:R-:W-:-:S04]  /*13d10*/  FMUL.FTZ R136, R66, UR5 ;  /* 0x0000000542887c20 */ /* 0x000fc80008410000 */
[C---:B------:R-:W-:Y:S01]  /*13d20*/  HMMA.16816.F32.BF16 R40, R144.reuse, R124, R40 ;  /* 0x0000007c9028723c */ /* 0x040fe20000041828 */
[----:B------:R-:W-:Y:S01]  /*13d30*/  FMUL.FTZ R138, R67, UR5 ;  /* 0x00000005438a7c20 */ /* 0x000fe20008410000 */
[----:B------:R4:W-:Y:S01]  /*13d40*/  MUFU.TANH R139, R61 ;  /* 0x0000003d008b7308 */ /* 0x0009e20000002400 */
[----:B------:R-:W3:Y:S03]  /*13d50*/  LDSM.16.M88.4 R64, [R162] ;  /* 0x00000000a240783b */ /* 0x000ee60000000200 */
[C---:B------:R-:W-:Y:S01]  /*13d60*/  HMMA.16816.F32.BF16 R36, R144.reuse, R126, R36 ;  /* 0x0000007e9024723c */ /* 0x040fe20000041824 */
[----:B------:R-:W5:Y:S01]  /*13d70*/  LDSM.16.M88.4 R124, [R163] ;  /* 0x00000000a37c783b */ /* 0x000f620000000200 */
[----:B------:R-:W-:Y:S01]  /*13d80*/  FMUL.FTZ R211, R34, UR5 ;  /* 0x0000000522d37c20 */ /* 0x000fe20008410000 */
[----:B------:R-:W-:Y:S01]  /*13d90*/  FMUL.FTZ R213, R32, UR5 ;  /* 0x0000000520d57c20 */ /* 0x000fe20008410000 */
[----:B------:R-:W5:Y:S02]  /*13da0*/  MUFU.TANH R141, R141 ;  /* 0x0000008d008d7308 */ /* 0x000f640000002400 */
[C---:B------:R-:W-:Y:S06]  /*13db0*/  HMMA.16816.F32.BF16 R48, R144.reuse, R132, R48 ;  /* 0x000000849030723c */ /* 0x040fec0000041830 */
[C---:B------:R-:W-:Y:S01]  /*13dc0*/  HMMA.16816.F32.BF16 R44, R144.reuse, R134, R44 ;  /* 0x00000086902c723c */ /* 0x040fe2000004182c */
[----:B------:R-:W5:Y:S01]  /*13dd0*/  LDSM.16.M88.4 R132, [R165] ;  /* 0x00000000a584783b */ /* 0x000f620000000200 */
[----:B------:R-:W5:Y:S04]  /*13de0*/  MUFU.TANH R137, R137 ;  /* 0x0000008900897308 */ /* 0x000f680000002400 */
[----:B--2---:R-:W-:Y:S01]  /*13df0*/  HMMA.16816.F32.BF16 R16, R144, R8, R16 ;  /* 0x000000089010723c */ /* 0x004fe20000041810 */
[----:B------:R-:W-:Y:S01]  /*13e00*/  FMUL.FTZ R43, R43, UR5 ;  /* 0x000000052b2b7c20 */ /* 0x000fe20008410000 */
[----:B------:R-:W-:-:S02]  /*13e10*/  FMUL.FTZ R40, R40, UR5 ;  /* 0x0000000528287c20 */ /* 0x000fc40008410000 */
[----:B------:R-:W2:Y:S02]  /*13e20*/  MUFU.TANH R138, R138 ;  /* 0x0000008a008a7308 */ /* 0x000ea40000002400 */
[C---:B------:R-:W-:Y:S01]  /*13e30*/  HMMA.16816.F32.BF16 R28, R144.reuse, R142, R28 ;  /* 0x0000008e901c723c */ /* 0x040fe2000004181c */
[----:B------:R-:W-:Y:S01]  /*13e40*/  FMUL.FTZ R8, R60, UR5 ;  /* 0x000000053c087c20 */ /* 0x000fe20008410000 */
[----:B------:R-:W-:Y:S01]  /*13e50*/  FMUL.FTZ R9, R62, UR5 ;  /* 0x000000053e097c20 */ /* 0x000fe20008410000 */
[----:B------:R-:W-:Y:S01]  /*13e60*/  FMUL.FTZ R215, R38, UR5 ;  /* 0x0000000526d77c20 */ /* 0x000fe20008410000 */
[----:B------:R-:W-:Y:S01]  /*13e70*/  FMUL.FTZ R38, R25, UR5 ;  /* 0x0000000519267c20 */ /* 0x000fe20008410000 */
[----:B------:R-:W-:Y:S01]  /*13e80*/  FMUL.FTZ R25, R27, UR5 ;  /* 0x000000051b197c20 */ /* 0x000fe20008410000 */
[C---:B-1----:R-:W-:Y:S01]  /*13e90*/  HMMA.16816.F32.BF16 R112, R144.reuse, R4, R112 ;  /* 0x000000049070723c */ /* 0x042fe20000041870 */
[----:B------:R-:W-:Y:S01]  /*13ea0*/  FMUL.FTZ R142, R63, UR5 ;  /* 0x000000053f8e7c20 */ /* 0x000fe20008410000 */
[----:B------:R-:W-:Y:S01]  /*13eb0*/  MUFU.TANH R43, R43 ;  /* 0x0000002b002b7308 */ /* 0x000fe20000002400 */
[----:B----4-:R-:W-:Y:S01]  /*13ec0*/  LDSM.16.M88.4 R60, [R159] ;  /* 0x000000009f3c783b */ /* 0x010fe20000000200 */
[----:B------:R-:W-:Y:S01]  /*13ed0*/  FMUL.FTZ R50, R50, UR5 ;  /* 0x0000000532327c20 */ /* 0x000fe20008410000 */
[----:B------:R-:W-:Y:S01]  /*13ee0*/  IMAD.U32 R143, RZ, RZ, UR4 ;  /* 0x00000004ff8f7e24 */ /* 0x000fe2000f8e00ff */
[C---:B------:R-:W-:Y:S01]  /*13ef0*/  HMMA.16816.F32.BF16 R108, R144.reuse, R6, R108 ;  /* 0x00000006906c723c */ /* 0x040fe2000004186c */
[----:B------:R-:W1:Y:S03]  /*13f00*/  LDSM.16.M88.4 R4, [R160] ;  /* 0x00000000a004783b */ /* 0x000e660000000200 */
[----:B------:R-:W4:Y:S02]  /*13f10*/  MUFU.TANH R142, R142 ;  /* 0x0000008e008e7308 */ /* 0x000f240000002400 */
[C---:B---3--:R-:W-:Y:S06]  /*13f20*/  HMMA.16816.F32.BF16 R96, R144.reuse, R64, R96 ;  /* 0x000000409060723c */ /* 0x048fec0000041860 */
[C---:B-----5:R-:W-:Y:S01]  /*13f30*/  HMMA.16816.F32.BF16 R104, R144.reuse, R124, R104 ;  /* 0x0000007c9068723c */ /* 0x060fe20000041868 */
[----:B------:R-:W-:Y:S01]  /*13f40*/  FMUL.FTZ R28, R28, UR5 ;  /* 0x000000051c1c7c20 */ /* 0x000fe20008410000 */
[----:B------:R-:W-:Y:S04]  /*13f50*/  MUFU.TANH R140, R140 ;  /* 0x0000008c008c7308 */ /* 0x000fe80000002400 */
[C---:B------:R-:W-:Y:S01]  /*13f60*/  HMMA.16816.F32.BF16 R12, R144.reuse, R10, R12 ;  /* 0x0000000a900c723c */ /* 0x040fe2000004180c */
[----:B------:R-:W-:Y:S01]  /*13f70*/  FMUL.FTZ R124, R57, UR5 ;  /* 0x00000005397c7c20 */ /* 0x000fe20008410000 */
[----:B------:R-:W-:Y:S01]  /*13f80*/  FMUL.FTZ R57, R58, UR5 ;  /* 0x000000053a397c20 */ /* 0x000fe20008410000 */
        /* <DEDUP_REMOVED lines=8> */
[----:B------:R-:W3:Y:S01]  /*14010*/  MUFU.TANH R124, R124 ;  /* 0x0000007c007c7308 */ /* 0x000ee20000002400 */
[----:B------:R-:W-:Y:S01]  /*14020*/  FMUL.FTZ R41, R29, UR5 ;  /* 0x000000051d297c20 */ /* 0x000fe20008410000 */
[----:B------:R-:W-:Y:S01]  /*14030*/  FMUL.FTZ R29, R31, UR5 ;  /* 0x000000051f1d7c20 */ /* 0x000fe20008410000 */
[C---:B------:R-:W-:Y:S01]  /*14040*/  HMMA.16816.F32.BF16 R116, R144.reuse, R134, R116 ;  /* 0x000000869074723c */ /* 0x040fe20000041874 */
[----:B------:R-:W5:Y:S01]  /*14050*/  LDSM.16.M88.4 R132, [R161] ;  /* 0x00000000a184783b */ /* 0x000f620000000200 */
[----:B------:R-:W-:Y:S01]  /*14060*/  FMUL.FTZ R65, R113, UR5 ;  /* 0x0000000571417c20 */ /* 0x000fe20008410000 */
[----:B------:R-:W-:Y:S01]  /*14070*/  FMUL.FTZ R113, R109, UR5 ;  /* 0x000000056d717c20 */ /* 0x000fe20008410000 */
[----:B------:R-:W-:Y:S01]  /*14080*/  FMUL.FTZ R64, R104, UR5 ;  /* 0x0000000568407c20 */ /* 0x000fe20008410000 */
[----:B------:R-:W3:Y:S01]  /*14090*/  MUFU.TANH R58, R58 ;  /* 0x0000003a003a7308 */ /* 0x000ee20000002400 */
[----:B------:R-:W-:Y:S01]  /*140a0*/  HMMA.16816.F32.BF16 R92, R144, R66, R92 ;  /* 0x00000042905c723c */ /* 0x000fe2000004185c */
[----:B------:R-:W-:Y:S01]  /*140b0*/  FMUL.FTZ R115, R115, UR5 ;  /* 0x0000000573737c20 */ /* 0x000fe20008410000 */
[----:B------:R-:W-:-:S02]  /*140c0*/  IMAD.U32 R125, RZ, RZ, UR4 ;  /* 0x00000004ff7d7e24 */ /* 0x000fc4000f8e00ff */
[----:B------:R-:W-:Y:S01]  /*140d0*/  FMUL.FTZ R112, R112, UR5 ;  /* 0x0000000570707c20 */ /* 0x000fe20008410000 */
[----:B------:R-:W-:Y:S01]  /*140e0*/  FMUL.FTZ R225, R13, UR5 ;  /* 0x000000050de17c20 */ /* 0x000fe20008410000 */
[----:B------:R-:W-:Y:S01]  /*140f0*/  FMUL.FTZ R13, R15, UR5 ;  /* 0x000000050f0d7c20 */ /* 0x000fe20008410000 */
[C---:B-1----:R-:W-:Y:S01]  /*14100*/  HMMA.16816.F32.BF16 R76, R144.reuse, R6, R76 ;  /* 0x00000006904c723c */ /* 0x042fe2000004184c */
[----:B------:R-:W-:Y:S01]  /*14110*/  FMUL.FTZ R66, R96, UR5 ;  /* 0x0000000560427c20 */ /* 0x000fe20008410000 */
[----:B------:R-:W-:Y:S01]  /*14120*/  FMUL.FTZ R67, R42, UR5 ;  /* 0x000000052a437c20 */ /* 0x000fe20008410000 */
[----:B------:R-:W-:Y:S01]  /*14130*/  FMUL.FTZ R42, R35, UR5 ;  /* 0x00000005232a7c20 */ /* 0x000fe20008410000 */
[----:B------:R-:W-:Y:S01]  /*14140*/  MUFU.TANH R11, R11 ;  /* 0x0000000b000b7308 */ /* 0x000fe20000002400 */
[----:B------:R-:W-:Y:S01]  /*14150*/  FMUL.FTZ R108, R108, UR5 ;  /* 0x000000056c6c7c20 */ /* 0x000fe20008410000 */
[C---:B------:R-:W-:Y:S01]  /*14160*/  HMMA.16816.F32.BF16 R68, R144.reuse, R62, R68 ;  /* 0x0000003e9044723c */ /* 0x040fe20000041844 */
[----:B------:R-:W-:Y:S01]  /*14170*/  FMUL.FTZ R7, R47, UR5 ;  /* 0x000000052f077c20 */ /* 0x000fe20008410000 */
[----:B------:R-:W-:Y:S01]  /*14180*/  FMUL.FTZ R6, R55, UR5 ;  /* 0x0000000537067c20 */ /* 0x000fe20008410000 */
[----:B------:R-:W-:Y:S01]  /*14190*/  FMUL.FTZ R55, R37, UR5 ;  /* 0x0000000525377c20 */ /* 0x000fe20008410000 */
[----:B------:R-:W-:Y:S01]  /*141a0*/  FMUL.FTZ R37, R21, UR5 ;  /* 0x0000000515257c20 */ /* 0x000fe20008410000 */
[----:B------:R-:W-:Y:S01]  /*141b0*/  FMUL.FTZ R21, R23, UR5 ;  /* 0x0000000517157c20 */ /* 0x000fe20008410000 */
[----:B------:R1:W-:Y:S01]  /*141c0*/  MUFU.TANH R19, R7 ;  /* 0x0000000700137308 */ /* 0x0003e20000002400 */
        /* <DEDUP_REMOVED lines=10> */
[----:B------:R2:W-:Y:S01]  /*14270*/  MUFU.TANH R24, R62 ;  /* 0x0000003e00187308 */ /* 0x0005e20000002400 */
[----:B------:R-:W-:Y:S01]  /*14280*/  FMUL.FTZ R26, R111, UR5 ;  /* 0x000000056f1a7c20 */ /* 0x000fe20008410000 */
[----:B------:R-:W-:Y:S01]  /*14290*/  FMUL.FTZ R61, R49, UR5 ;  /* 0x00000005313d7c20 */ /* 0x000fe20008410000 */
[----:B------:R-:W-:Y:S01]  /*142a0*/  FMUL.FTZ R49, R44, UR5 ;  /* 0x000000052c317c20 */ /* 0x000fe20008410000 */
[----:B------:R-:W-:Y:S01]  /*142b0*/  FMUL.FTZ R44, R33, UR5 ;  /* 0x00000005212c7c20 */ /* 0x000fe20008410000 */
[----:B------:R-:W-:Y:S01]  /*142c0*/  HMMA.16816.F32.BF16 R80, R144, R4, R80 ;  /* 0x000000049050723c */ /* 0x000fe20000041850 */
[----:B-1----:R-:W-:-:S02]  /*142d0*/  IMAD.SHL.U32 R7, R2, 0x2, RZ ;  /* 0x0000000202077824 */ /* 0x002fc400078e00ff */
[----:B------:R-:W-:Y:S01]  /*142e0*/  FMUL.FTZ R63, R117, UR5 ;  /* 0x00000005753f7c20 */ /* 0x000fe20008410000 */
[----:B------:R1:W-:Y:S01]  /*142f0*/  MUFU.TANH R2, R10 ;  /* 0x0000000a00027308 */ /* 0x0003e20000002400 */
[----:B------:R-:W-:Y:S01]  /*14300*/  FMUL.FTZ R121, R121, UR5 ;  /* 0x0000000579797c20 */ /* 0x000fe20008410000 */
[----:B------:R-:W-:Y:S01]  /*14310*/  IMAD.U32 R117, RZ, RZ, UR4 ;  /* 0x00000004ff757e24 */ /* 0x000fe2000f8e00ff */
[----:B------:R-:W-:Y:S01]  /*14320*/  LOP3.LUT R7, R7, 0x6, RZ, 0xc0, !PT ;  /* 0x0000000607077812 */ /* 0x000fe200078ec0ff */
[----:B------:R-:W-:Y:S01]  /*14330*/  FMUL.FTZ R4, R54, UR5 ;  /* 0x0000000536047c20 */ /* 0x000fe20008410000 */
[C---:B-----5:R-:W-:Y:S01]  /*14340*/  HMMA.16816.F32.BF16 R88, R144.reuse, R132, R88 ;  /* 0x000000849058723c */ /* 0x060fe20000041858 */
[----:B------:R-:W-:Y:S01]  /*14350*/  FMUL.FTZ R54, R18, UR5 ;  /* 0x0000000512367c20 */ /* 0x000fe20008410000 */
[----:B------:R-:W-:Y:S01]  /*14360*/  LOP3.LUT R39, R7, UR4, RZ, 0xfc, !PT ;  /* 0x0000000407277c12 */ /* 0x000fe2000f8efcff */
[----:B------:R5:W-:Y:S01]  /*14370*/  MUFU.TANH R111, R59 ;  /* 0x0000003b006f7308 */ /* 0x000be20000002400 */
[----:B--2---:R-:W-:Y:S01]  /*14380*/  FMUL.FTZ R62, R106, UR5 ;  /* 0x000000056a3e7c20 */ /* 0x004fe20008410000 */
[----:B------:R-:W-:Y:S01]  /*14390*/  FMUL.FTZ R18, R99, UR5 ;  /* 0x0000000563127c20 */ /* 0x000fe20008410000 */
[----:B------:R-:W-:Y:S01]  /*143a0*/  HMMA.16816.F32.BF16 R84, R144, R134, R84 ;  /* 0x000000869054723c */ /* 0x000fe20000041854 */
[----:B------:R-:W-:-:S02]  /*143b0*/  VIADD R23, R39, 0x71 ;  /* 0x0000007127177836 */ /* 0x000fc40000000000 */
[----:B------:R-:W-:Y:S01]  /*143c0*/  FMUL.FTZ R5, R48, UR5 ;  /* 0x0000000530057c20 */ /* 0x000fe20008410000 */
[C---:B------:R-:W-:Y:S02]  /*143d0*/  VIADD R96, R39.reuse, 0x81 ;  /* 0x0000008127607836 */ /* 0x040fe40000000000 */
[----:B------:R-:W-:Y:S01]  /*143e0*/  FMUL.FTZ R48, R20, UR5 ;  /* 0x0000000514307c20 */ /* 0x000fe20008410000 */
[----:B------:R-:W-:Y:S02]  /*143f0*/  VIADD R104, R39, 0x91 ;  /* 0x0000009127687836 */ /* 0x000fe40000000000 */
[----:B-1----:R-:W-:Y:S01]  /*14400*/  FMUL.FTZ R10, R97, UR5 ;  /* 0x00000005610a7c20 */ /* 0x002fe20008410000 */
[----:B------:R-:W-:Y:S01]  /*14410*/  FMUL.FTZ R97, R98, UR5 ;  /* 0x0000000562617c20 */ /* 0x000fe20008410000 */
[----:B------:R-:W-:Y:S01]  /*14420*/  VIADD R98, R39, 0x79 ;  /* 0x0000007927627836 */ /* 0x000fe20000000000 */
[C---:B------:R-:W-:Y:S01]  /*14430*/  ISETP.GE.AND P4, PT, R23.reuse, R3, PT ;  /* 0x000000031700720c */ /* 0x040fe20003f86270 */
[----:B------:R-:W-:Y:S01]  /*14440*/  MUFU.TANH R106, R67 ;  /* 0x00000043006a7308 */ /* 0x000fe20000002400 */
[-C--:B------:R-:W-:Y:S01]  /*14450*/  ISETP.GE.AND P6, PT, R23, R0.reuse, PT ;  /* 0x000000001700720c */ /* 0x080fe20003fc6270 */
[----:B------:R-:W-:Y:S01]  /*14460*/  VIADD R99, R39, 0xc1 ;  /* 0x000000c127637836 */ /* 0x000fe20000000000 */
[----:B------:R-:W-:Y:S01]  /*14470*/  I2FP.F32.S32 R23, R23 ;  /* 0x0000001700177245 */ /* 0x000fe20000201400 */
[----:B------:R-:W-:Y:S01]  /*14480*/  FMUL.FTZ R20, R107, UR5 ;  /* 0x000000056b147c20 */ /* 0x000fe20008410000 */
[CC--:B------:R-:W-:Y:S01]  /*14490*/  ISETP.GE.AND P2, PT, R98.reuse, R3.reuse, PT ;  /* 0x000000036200720c */ /* 0x0c0fe20003f46270 */
[----:B------:R-:W-:Y:S01]  /*144a0*/  IMAD.U32 R107, RZ, RZ, UR4 ;  /* 0x00000004ff6b7e24 */ /* 0x000fe2000f8e00ff */
[-C--:B------:R-:W-:Y:S01]  /*144b0*/  ISETP.GE.AND P0, PT, R98, R0.reuse, PT ;  /* 0x000000006200720c */ /* 0x080fe20003f06270 */
[C---:B------:R-:W-:Y:S01]  /*144c0*/  FFMA.FTZ R172, R23.reuse, UR8, R172 ;  /* 0x0000000817ac7c23 */ /* 0x040fe200080100ac */
[CC--:B------:R-:W-:Y:S01]  /*144d0*/  ISETP.GE.AND P3, PT, R96.reuse, R3.reuse, PT ;  /* 0x000000036000720c */ /* 0x0c0fe20003f66270 */
[----:B------:R-:W-:Y:S01]  /*144e0*/  FFMA.FTZ R199, R23, UR8, R199 ;  /* 0x0000000817c77c23 */ /* 0x000fe200080100c7 */
[----:B------:R-:W-:Y:S01]  /*144f0*/  ISETP.GE.AND P5, PT, R96, R0, PT ;  /* 0x000000006000720c */ /* 0x000fe20003fa6270 */
[C---:B------:R-:W-:Y:S01]  /*14500*/  VIADD R23, R39.reuse, 0x89 ;  /* 0x0000008927177836 */ /* 0x040fe20000000000 */
[----:B------:R-:W-:Y:S01]  /*14510*/  I2FP.F32.S32 R98, R98 ;  /* 0x0000006200627245 */ /* 0x000fe20000201400 */
[----:B------:R1:W-:Y:S01]  /*14520*/  MUFU.TANH R67, R55 ;  /* 0x0000003700437308 */ /* 0x0003e20000002400 */
[----:B------:R-:W-:Y:S01]  /*14530*/  I2FP.F32.S32 R96, R96 ;  /* 0x0000006000607245 */ /* 0x000fe20000201400 */
[----:B------:R-:W-:Y:S01]  /*14540*/  IMAD.U32 R147, RZ, RZ, UR4 ;  /* 0x00000004ff937e24 */ /* 0x000fe2000f8e00ff */
[----:B-----5:R-:W-:Y:S01]  /*14550*/  FSEL R59, R172, -INF , !P4 ;  /* 0xff800000ac3b7808 */ /* 0x020fe20006000000 */
[C---:B------:R-:W-:Y:S01]  /*14560*/  FFMA.FTZ R35, R98.reuse, UR8, R201 ;  /* 0x0000000862237c23 */ /* 0x040fe200080100c9 */
[----:B------:R-:W-:Y:S01]  /*14570*/  FFMA.FTZ R202, R98, UR8, R202 ;  /* 0x0000000862ca7c23 */ /* 0x000fe200080100ca */
[C---:B------:R-:W-:Y:S01]  /*14580*/  FFMA.FTZ R207, R96.reuse, UR8, R207 ;  /* 0x0000000860cf7c23 */ /* 0x040fe200080100cf */
[----:B------:R-:W-:Y:S01]  /*14590*/  FFMA.FTZ R209, R96, UR8, R209 ;  /* 0x0000000860d17c23 */ /* 0x000fe200080100d1 */
[----:B------:R-:W-:Y:S01]  /*145a0*/  VIADD R96, R39, 0x99 ;  /* 0x0000009927607836 */ /* 0x000fe20000000000 */
[----:B------:R-:W-:Y:S01]  /*145b0*/  FSEL R226, R199, -INF , !P6 ;  /* 0xff800000c7e27808 */ /* 0x000fe20007000000 */
[----:B------:R-:W2:Y:S01]  /*145c0*/  MUFU.TANH R6, R6 ;  /* 0x0000000600067308 */ /* 0x000ea20000002400 */
[C---:B------:R-:W-:Y:S01]  /*145d0*/  ISETP.GE.AND P4, PT, R23.reuse, R3, PT ;  /* 0x000000031700720c */ /* 0x040fe20003f86270 */
[----:B------:R-:W-:Y:S01]  /*145e0*/  IMAD.U32 R172, RZ, RZ, UR4 ;  /* 0x00000004ffac7e24 */ /* 0x000fe2000f8e00ff */
[-C--:B------:R-:W-:Y:S01]  /*145f0*/  ISETP.GE.AND P6, PT, R23, R0.reuse, PT ;  /* 0x000000001700720c */ /* 0x080fe20003fc6270 */
[----:B------:R-:W-:Y:S01]  /*14600*/  IMAD.U32 R201, RZ, RZ, UR4 ;  /* 0x00000004ffc97e24 */ /* 0x000fe2000f8e00ff */
[----:B------:R-:W-:Y:S01]  /*14610*/  FSEL R35, R35, -INF , !P2 ;  /* 0xff80000023237808 */ /* 0x000fe20005000000 */
[----:B------:R-:W-:Y:S01]  /*14620*/  IMAD.U32 R199, RZ, RZ, UR4 ;  /* 0x00000004ffc77e24 */ /* 0x000fe2000f8e00ff */
[----:B------:R-:W-:Y:S01]  /*14630*/  FSEL R222, R202, -INF , !P0 ;  /* 0xff800000cade7808 */ /* 0x000fe20004000000 */
[----:B------:R5:W-:Y:S01]  /*14640*/  MUFU.TANH R98, R51 ;  /* 0x0000003300627308 */ /* 0x000be20000002400 */
[----:B-1----:R-:W-:Y:S01]  /*14650*/  FSEL R55, R207, -INF , !P3 ;  /* 0xff800000cf377808 */ /* 0x002fe20005800000 */
[----:B------:R-:W-:Y:S01]  /*14660*/  IMAD.U32 R207, RZ, RZ, UR4 ;  /* 0x00000004ffcf7e24 */ /* 0x000fe2000f8e00ff */
[----:B------:R-:W-:Y:S01]  /*14670*/  FSEL R218, R209, -INF , !P5 ;  /* 0xff800000d1da7808 */ /* 0x000fe20006800000 */
[----:B------:R-:W-:Y:S01]  /*14680*/  IMAD.U32 R146, RZ, RZ, UR4 ;  /* 0x00000004ff927e24 */ /* 0x000fe2000f8e00ff */
[----:B------:R-:W-:Y:S01]  /*14690*/  I2FP.F32.S32 R23, R23 ;  /* 0x0000001700177245 */ /* 0x000fe20000201400 */
[----:B------:R-:W-:Y:S01]  /*146a0*/  IMAD.U32 R134, RZ, RZ, UR4 ;  /* 0x00000004ff867e24 */ /* 0x000fe2000f8e00ff */
[CC--:B------:R-:W-:Y:S01]  /*146b0*/  ISETP.GE.AND P2, PT, R104.reuse, R3.reuse, PT ;  /* 0x000000036800720c */ /* 0x0c0fe20003f46270 */
[----:B------:R-:W1:Y:S01]  /*146c0*/  MUFU.TANH R61, R61 ;  /* 0x0000003d003d7308 */ /* 0x000e620000002400 */
[-C--:B------:R-:W-:Y:S01]  /*146d0*/  ISETP.GE.AND P0, PT, R104, R0.reuse, PT ;  /* 0x000000006800720c */ /* 0x080fe20003f06270 */
[C---:B------:R-:W-:Y:S01]  /*146e0*/  FFMA.FTZ R33, R23.reuse, UR8, R210 ;  /* 0x0000000817217c23 */ /* 0x040fe200080100d2 */
[CC--:B------:R-:W-:Y:S01]  /*146f0*/  ISETP.GE.AND P3, PT, R96.reuse, R3.reuse, PT ;  /* 0x000000036000720c */ /* 0x0c0fe20003f66270 */
[----:B------:R-:W-:Y:S01]  /*14700*/  FFMA.FTZ R141, R23, UR8, R141 ;  /* 0x00000008178d7c23 */ /* 0x000fe2000801008d */
[----:B------:R-:W-:Y:S01]  /*14710*/  ISETP.GE.AND P5, PT, R96, R0, PT ;  /* 0x000000006000720c */ /* 0x000fe20003fa6270 */
[----:B------:R-:W-:Y:S01]  /*14720*/  VIADD R23, R39, 0xa1 ;  /* 0x000000a127177836 */ /* 0x000fe20000000000 */
[----:B------:R-:W-:Y:S01]  /*14730*/  I2FP.F32.S32 R104, R104 ;  /* 0x0000006800687245 */ /* 0x000fe20000201400 */
[----:B------:R-:W-:Y:S01]  /*14740*/  MUFU.TANH R34, R60 ;  /* 0x0000003c00227308 */ /* 0x000fe20000002400 */
[----:B------:R-:W-:Y:S01]  /*14750*/  I2FP.F32.S32 R96, R96 ;  /* 0x0000006000607245 */ /* 0x000fe20000201400 */
[----:B------:R-:W-:Y:S01]  /*14760*/  IMAD.U32 R210, RZ, RZ, UR4 ;  /* 0x00000004ffd27e24 */ /* 0x000fe2000f8e00ff */
[----:B------:R-:W-:Y:S01]  /*14770*/  FSEL R33, R33, -INF , !P4 ;  /* 0xff80000021217808 */ /* 0x000fe20006000000 */
[C---:B------:R-:W-:Y:S01]  /*14780*/  FFMA.FTZ R137, R104.reuse, UR8, R137 ;  /* 0x0000000868897c23 */ /* 0x040fe20008010089 */
[----:B------:R-:W-:Y:S01]  /*14790*/  FFMA.FTZ R138, R104, UR8, R138 ;  /* 0x00000008688a7c23 */ /* 0x000fe2000801008a */
[C---:B------:R-:W-:Y:S01]  /*147a0*/  FFMA.FTZ R31, R96.reuse, UR8, R139 ;  /* 0x00000008601f7c23 */ /* 0x040fe2000801008b */
[----:B----4-:R-:W-:Y:S01]  /*147b0*/  FFMA.FTZ R142, R96, UR8, R142 ;  /* 0x00000008608e7c23 */ /* 0x010fe2000801008e */
[----:B------:R-:W-:Y:S01]  /*147c0*/  VIADD R96, R39, 0xa9 ;  /* 0x000000a927607836 */ /* 0x000fe20000000000 */
[----:B------:R-:W-:Y:S01]  /*147d0*/  FSEL R212, R141, -INF , !P6 ;  /* 0xff8000008dd47808 */ /* 0x000fe20007000000 */
[----:B------:R4:W-:Y:S01]  /*147e0*/  MUFU.TANH R60, R40 ;  /* 0x00000028003c7308 */ /* 0x0009e20000002400 */
[----:B------:R-:W-:Y:S01]  /*147f0*/  ISETP.GE.AND P4, PT, R23, R3, PT ;  /* 0x000000031700720c */ /* 0x000fe20003f86270 */
[----:B------:R-:W-:Y:S01]  /*14800*/  VIADD R104, R39, 0xb1 ;  /* 0x000000b127687836 */ /* 0x000fe20000000000 */
[-C--:B------:R-:W-:Y:S01]  /*14810*/  ISETP.GE.AND P6, PT, R23, R0.reuse, PT ;  /* 0x000000001700720c */ /* 0x080fe20003fc6270 */
[----:B------:R-:W-:Y:S01]  /*14820*/  IMAD.U32 R126, RZ, RZ, UR4 ;  /* 0x00000004ff7e7e24 */ /* 0x000fe2000f8e00ff */
[----:B-----5:R-:W-:Y:S01]  /*14830*/  FSEL R51, R137, -INF , !P2 ;  /* 0xff80000089337808 */ /* 0x020fe20005000000 */
[----:B------:R-:W-:Y:S01]  /*14840*/  IMAD.U32 R141, RZ, RZ, UR4 ;  /* 0x00000004ff8d7e24 */ /* 0x000fe2000f8e00ff */
[----:B------:R-:W-:Y:S01]  /*14850*/  FSEL R202, R138, -INF , !P0 ;  /* 0xff8000008aca7808 */ /* 0x000fe20004000000 */
[----:B------:R-:W-:Y:S01]  /*14860*/  MUFU.TANH R44, R44 ;  /* 0x0000002c002c7308 */ /* 0x000fe20000002400 */
[----:B------:R-:W-:Y:S01]  /*14870*/  I2FP.F32.S32 R23, R23 ;  /* 0x0000001700177245 */ /* 0x000fe20000201400 */
[----:B------:R-:W-:Y:S01]  /*14880*/  IMAD.U32 R139, RZ, RZ, UR4 ;  /* 0x00000004ff8b7e24 */ /* 0x000fe2000f8e00ff */
[CC--:B------:R-:W-:Y:S01]  /*14890*/  ISETP.GE.AND P2, PT, R96.reuse, R3.reuse, PT ;  /* 0x000000036000720c */ /* 0x0c0fe20003f46270 */
[----:B------:R-:W-:Y:S01]  /*148a0*/  IMAD.U32 R137, RZ, RZ, UR4 ;  /* 0x00000004ff897e24 */ /* 0x000fe2000f8e00ff */
[----:B------:R-:W-:Y:S01]  /*148b0*/  ISETP.GE.AND P0, PT, R96, R0, PT ;  /* 0x000000006000720c */ /* 0x000fe20003f06270 */
[C---:B---3--:R-:W-:Y:S01]  /*148c0*/  FFMA.FTZ R124, R23.reuse, UR8, R124 ;  /* 0x00000008177c7c23 */ /* 0x048fe2000801007c */
[----:B------:R-:W-:Y:S01]  /*148d0*/  I2FP.F32.S32 R96, R96 ;  /* 0x0000006000607245 */ /* 0x000fe20000201400 */
[----:B------:R-:W-:Y:S01]  /*148e0*/  FFMA.FTZ R132, R23, UR8, R58 ;  /* 0x0000000817847c23 */ /* 0x000fe2000801003a */
[----:B----4-:R-:W-:Y:S01]  /*148f0*/  FMUL.FTZ R40, R101, UR5 ;  /* 0x0000000565287c20 */ /* 0x010fe20008410000 */
[----:B------:R-:W-:Y:S01]  /*14900*/  VIADD R101, R39, 0xb9 ;  /* 0x000000b927657836 */ /* 0x000fe20000000000 */
[----:B------:R3:W-:Y:S01]  /*14910*/  MUFU.TANH R58, R29 ;  /* 0x0000001d003a7308 */ /* 0x0007e20000002400 */
[C---:B------:R-:W-:Y:S01]  /*14920*/  FFMA.FTZ R27, R96.reuse, UR8, R53 ;  /* 0x00000008601b7c23 */ /* 0x040fe20008010035 */
[----:B--2---:R-:W-:Y:S01]  /*14930*/  FFMA.FTZ R6, R96, UR8, R6 ;  /* 0x0000000860067c23 */ /* 0x004fe20008010006 */
[----:B------:R-:W-:Y:S01]  /*14940*/  FSEL R132, R132, -INF , !P6 ;  /* 0xff80000084847808 */ /* 0x000fe20007000000 */
[----:B------:R-:W-:Y:S01]  /*14950*/  FMUL.FTZ R83, R83, UR5 ;  /* 0x0000000553537c20 */ /* 0x000fe20008410000 */
[-C--:B------:R-:W-:Y:S01]  /*14960*/  ISETP.GE.AND P6, PT, R101, R0.reuse, PT ;  /* 0x000000006500720c */ /* 0x080fe20003fc6270 */
[----:B------:R-:W-:Y:S01]  /*14970*/  FMUL.FTZ R73, R73, UR5 ;  /* 0x0000000549497c20 */ /* 0x000fe20008410000 */
[----:B------:R-:W-:Y:S01]  /*14980*/  FSEL R27, R27, -INF , !P2 ;  /* 0xff8000001b1b7808 */ /* 0x000fe20005000000 */
[----:B------:R2:W-:Y:S01]  /*14990*/  MUFU.TANH R53, R38 ;  /* 0x0000002600357308 */ /* 0x0005e20000002400 */
[-C--:B------:R-:W-:Y:S01]  /*149a0*/  ISETP.GE.AND P2, PT, R99, R3.reuse, PT ;  /* 0x000000036300720c */ /* 0x080fe20003f46270 */
[----:B------:R-:W-:Y:S01]  /*149b0*/  FMUL.FTZ R75, R75, UR5 ;  /* 0x000000054b4b7c20 */ /* 0x000fe20008410000 */
[----:B------:R-:W-:Y:S01]  /*149c0*/  FSEL R31, R31, -INF , !P3 ;  /* 0xff8000001f1f7808 */ /* 0x000fe20005800000 */
[----:B------:R-:W-:Y:S01]  /*149d0*/  FMUL.FTZ R71, R71, UR5 ;  /* 0x0000000547477c20 */ /* 0x000fe20008410000 */
[----:B------:R-:W-:Y:S01]  /*149e0*/  FSEL R144, R142, -INF , !P5 ;  /* 0xff8000008e907808 */ /* 0x000fe20006800000 */
[----:B------:R-:W-:Y:S01]  /*149f0*/  IMAD.U32 R142, RZ, RZ, UR4 ;  /* 0x00000004ff8e7e24 */ /* 0x000fe2000f8e00ff */
[-C--:B------:R-:W-:Y:S01]  /*14a00*/  ISETP.GE.AND P3, PT, R104, R3.reuse, PT ;  /* 0x000000036800720c */ /* 0x080fe20003f66270 */
[----:B------:R-:W-:Y:S01]  /*14a10*/  MUFU.TANH R41, R41 ;  /* 0x0000002900297308 */ /* 0x000fe20000002400 */
[----:B---3--:R-:W-:Y:S01]  /*14a20*/  FSEL R29, R124, -INF , !P4 ;  /* 0xff8000007c1d7808 */ /* 0x008fe20006000000 */
[----:B------:R-:W-:Y:S01]  /*14a30*/  FMUL.FTZ R119, R119, UR5 ;  /* 0x0000000577777c20 */ /* 0x000fe20008410000 */
[----:B------:R-:W-:Y:S01]  /*14a40*/  FSEL R124, R6, -INF , !P0 ;  /* 0xff800000067c7808 */ /* 0x000fe20004000000 */
[----:B------:R-:W-:Y:S01]  /*14a50*/  FMUL.FTZ R116, R116, UR5 ;  /* 0x0000000574747c20 */ /* 0x000fe20008410000 */
[----:B------:R-:W-:Y:S01]  /*14a60*/  ISETP.GE.AND P4, PT, R101, R3, PT ;  /* 0x000000036500720c */ /* 0x000fe20003f86270 */
[----:B------:R-:W-:Y:S01]  /*14a70*/  FMUL.FTZ R100, R100, UR5 ;  /* 0x0000000564647c20 */ /* 0x000fe20008410000 */
[-C--:B------:R-:W-:Y:S01]  /*14a80*/  ISETP.GE.AND P0, PT, R99, R0.reuse, PT ;  /* 0x000000006300720c */ /* 0x080fe20003f06270 */
[----:B------:R-:W3:Y:S01]  /*14a90*/  MUFU.TANH R42, R42 ;  /* 0x0000002a002a7308 */ /* 0x000ee20000002400 */
[----:B------:R-:W-:Y:S01]  /*14aa0*/  I2FP.F32.S32 R101, R101 ;  /* 0x0000006500657245 */ /* 0x000fe20000201400 */
[----:B------:R-:W-:Y:S01]  /*14ab0*/  FMUL.FTZ R84, R84, UR5 ;  /* 0x0000000554547c20 */ /* 0x000fe20008410000 */
[----:B------:R-:W-:Y:S01]  /*14ac0*/  I2FP.F32.S32 R99, R99 ;  /* 0x0000006300637245 */ /* 0x000fe20000201400 */
[----:B------:R-:W-:Y:S01]  /*14ad0*/  FMUL.FTZ R76, R76, UR5 ;  /* 0x000000054c4c7c20 */ /* 0x000fe20008410000 */
[----:B------:R-:W-:Y:S01]  /*14ae0*/  ISETP.GE.AND P5, PT, R104, R0, PT ;  /* 0x000000006800720c */ /* 0x000fe20003fa6270 */
[C---:B------:R-:W-:Y:S01]  /*14af0*/  FFMA.FTZ R23, R101.reuse, UR8, R24 ;  /* 0x0000000865177c23 */ /* 0x040fe20008010018 */
[----:B------:R-:W-:Y:S01]  /*14b00*/  I2FP.F32.S32 R104, R104 ;  /* 0x0000006800687245 */ /* 0x000fe20000201400 */
[----:B------:R-:W-:Y:S01]  /*14b10*/  FFMA.FTZ R19, R101, UR8, R19 ;  /* 0x0000000865137c23 */ /* 0x000fe20008010013 */
[C---:B------:R-:W-:Y:S01]  /*14b20*/  FFMA.FTZ R2, R99.reuse, UR8, R2 ;  /* 0x0000000863027c23 */ /* 0x040fe20008010002 */
[----:B--2---:R-:W-:Y:S01]  /*14b30*/  FFMA.FTZ R38, R99, UR8, R43 ;  /* 0x0000000863267c23 */ /* 0x004fe2000801002b */
[----:B------:R-:W-:-:S02]  /*14b40*/  VIADD R99, R39, 0xd1 ;  /* 0x000000d127637836 */ /* 0x000fc40000000000 */
[C---:B-1----:R-:W-:Y:S01]  /*14b50*/  FFMA.FTZ R61, R104.reuse, UR8, R61 ;  /* 0x00000008683d7c23 */ /* 0x042fe2000801003d */
[----:B------:R-:W-:Y:S01]  /*14b60*/  FFMA.FTZ R104, R104, UR8, R11 ;  /* 0x0000000868687c23 */ /* 0x000fe2000801000b */
[----:B------:R-:W-:Y:S01]  /*14b70*/  VIADD R24, R39, 0xc9 ;  /* 0x000000c927187836 */ /* 0x000fe20000000000 */
[----:B------:R-:W-:Y:S01]  /*14b80*/  FSEL R23, R23, -INF , !P4 ;  /* 0xff80000017177808 */ /* 0x000fe20006000000 */
[----:B------:R1:W2:Y:S01]  /*14b90*/  MUFU.TANH R11, R25 ;  /* 0x00000019000b7308 */ /* 0x0002a20000002400 */
[----:B------:R-:W-:Y:S01]  /*14ba0*/  FSEL R96, R19, -INF , !P6 ;  /* 0xff80000013607808 */ /* 0x000fe20007000000 */
[----:B------:R-:W-:Y:S01]  /*14bb0*/  VIADD R43, R39, 0xd9 ;  /* 0x000000d9272b7836 */ /* 0x000fe20000000000 */
[C---:B------:R-:W-:Y:S01]  /*14bc0*/  ISETP.GE.AND P4, PT, R99.reuse, R3, PT ;  /* 0x000000036300720c */ /* 0x040fe20003f86270 */
[----:B------:R-:W-:Y:S01]  /*14bd0*/  IMAD.U32 R101, RZ, RZ, UR4 ;  /* 0x00000004ff657e24 */ /* 0x000fe2000f8e00ff */
[-C--:B------:R-:W-:Y:S01]  /*14be0*/  ISETP.GE.AND P6, PT, R99, R0.reuse, PT ;  /* 0x000000006300720c */ /* 0x080fe20003fc6270 */
[----:B------:R-:W-:Y:S01]  /*14bf0*/  FMUL.FTZ R68, R68, UR5 ;  /* 0x0000000544447c20 */ /* 0x000fe20008410000 */
[----:B------:R-:W-:Y:S01]  /*14c00*/  I2FP.F32.S32 R99, R99 ;  /* 0x0000006300637245 */ /* 0x000fe20000201400 */
[----:B------:R4:W-:Y:S01]  /*14c10*/  MUFU.TANH R6, R21 ;  /* 0x0000001500067308 */ /* 0x0009e20000002400 */
[----:B------:R-:W-:Y:S01]  /*14c20*/  FSEL R104, R104, -INF , !P5 ;  /* 0xff80000068687808 */ /* 0x000fe20006800000 */
[----:B------:R-:W-:Y:S01]  /*14c30*/  FMUL.FTZ R114, R114, UR5 ;  /* 0x0000000572727c20 */ /* 0x000fe20008410000 */
[-C--:B------:R-:W-:Y:S01]  /*14c40*/  ISETP.GE.AND P5, PT, R24, R0.reuse, PT ;  /* 0x000000001800720c */ /* 0x080fe20003fa6270 */
[----:B---3--:R-:W-:Y:S01]  /*14c50*/  FFMA.FTZ R42, R99, UR8, R42 ;  /* 0x00000008632a7c23 */ /* 0x008fe2000801002a */
[----:B------:R-:W-:Y:S01]  /*14c60*/  FSEL R38, R38, -INF , !P0 ;  /* 0xff80000026267808 */ /* 0x000fe20004000000 */
[----:B------:R-:W-:Y:S01]  /*14c70*/  FMUL.FTZ R102, R102, UR5 ;  /* 0x0000000566667c20 */ /* 0x000fe20008410000 */
[----:B------:R-:W-:Y:S01]  /*14c80*/  ISETP.GE.AND P0, PT, R43, R0, PT ;  /* 0x000000002b00720c */ /* 0x000fe20003f06270 */
[----:B------:R3:W-:Y:S01]  /*14c90*/  MUFU.TANH R109, R37 ;  /* 0x00000025006d7308 */ /* 0x0007e20000002400 */
[----:B-1----:R-:W-:Y:S01]  /*14ca0*/  FSEL R25, R61, -INF , !P3 ;  /* 0xff8000003d197808 */ /* 0x002fe20005800000 */
[----:B------:R-:W-:Y:S01]  /*14cb0*/  FFMA.FTZ R61, R99, UR8, R44 ;  /* 0x00000008633d7c23 */ /* 0x000fe2000801002c */
[-C--:B------:R-:W-:Y:S01]  /*14cc0*/  ISETP.GE.AND P3, PT, R24, R3.reuse, PT ;  /* 0x000000031800720c */ /* 0x080fe20003f66270 */
[----:B------:R-:W-:Y:S01]  /*14cd0*/  VIADD R44, R39, 0xe1 ;  /* 0x000000e1272c7836 */ /* 0x000fe20000000000 */
[----:B------:R-:W-:Y:S01]  /*14ce0*/  I2FP.F32.S32 R24, R24 ;  /* 0x0000001800187245 */ /* 0x000fe20000201400 */
[----:B------:R-:W-:Y:S01]  /*14cf0*/  IMAD.U32 R99, RZ, RZ, UR4 ;  /* 0x00000004ff637e24 */ /* 0x000fe2000f8e00ff */
[----:B------:R-:W-:Y:S01]  /*14d00*/  LOP3.LUT R219, R219, 0x70, R7, 0xfe, !PT ;  /* 0x00000070dbdb7812 */ /* 0x000fe200078efe07 */
[----:B------:R-:W-:Y:S01]  /*14d10*/  MUFU.TANH R122, R122 ;  /* 0x0000007a007a7308 */ /* 0x000fe20000002400 */
[----:B----4-:R-:W-:Y:S01]  /*14d20*/  FSEL R21, R2, -INF , !P2 ;  /* 0xff80000002157808 */ /* 0x010fe20005000000 */
[----:B------:R-:W-:Y:S01]  /*14d30*/  FFMA.FTZ R19, R24, UR8, R67 ;  /* 0x0000000818137c23 */ /* 0x000fe20008010043 */
[----:B------:R-:W-:Y:S01]  /*14d40*/  ISETP.GE.AND P2, PT, R43, R3, PT ;  /* 0x000000032b00720c */ /* 0x000fe20003f46270 */
[----:B------:R-:W-:Y:S01]  /*14d50*/  FMUL.FTZ R74, R74, UR5 ;  /* 0x000000054a4a7c20 */ /* 0x000fe20008410000 */
[----:B------:R-:W-:Y:S01]  /*14d60*/  I2FP.F32.S32 R2, R43 ;  /* 0x0000002b00027245 */ /* 0x000fe20000201400 */
[----:B------:R-:W-:Y:S01]  /*14d70*/  FMUL.FTZ R90, R90, UR5 ;  /* 0x000000055a5a7c20 */ /* 0x000fe20008410000 */
[----:B------:R-:W-:Y:S01]  /*14d80*/  FSEL R19, R19, -INF , !P3 ;  /* 0xff80000013137808 */ /* 0x000fe20005800000 */
[----:B------:R1:W-:Y:S01]  /*14d90*/  MUFU.TANH R43, R17 ;  /* 0x00000011002b7308 */ /* 0x0003e20000002400 */
[----:B---3--:R-:W-:Y:S01]  /*14da0*/  FFMA.FTZ R37, R24, UR8, R98 ;  /* 0x0000000818257c23 */ /* 0x008fe20008010062 */
[----:B------:R-:W-:Y:S01]  /*14db0*/  ISETP.GE.AND P3, PT, R44, R3, PT ;  /* 0x000000032c00720c */ /* 0x000fe20003f66270 */
[----:B------:R-:W-:Y:S01]  /*14dc0*/  IMAD.U32 R98, RZ, RZ, UR4 ;  /* 0x00000004ff627e24 */ /* 0x000fe2000f8e00ff */
[--C-:B------:R-:W-:Y:S01]  /*14dd0*/  LOP3.LUT R217, R217, 0x78, R7.reuse, 0xfe, !PT ;  /* 0x00000078d9d97812 */ /* 0x100fe200078efe07 */
[----:B------:R-:W-:Y:S01]  /*14de0*/  FMUL.FTZ R86, R86, UR5 ;  /* 0x0000000556567c20 */ /* 0x000fe20008410000 */
[----:B------:R-:W-:Y:S01]  /*14df0*/  FSEL R37, R37, -INF , !P5 ;  /* 0xff80000025257808 */ /* 0x000fe20006800000 */
[----:B------:R-:W-:Y:S01]  /*14e00*/  FMUL.FTZ R82, R82, UR5 ;  /* 0x0000000552527c20 */ /* 0x000fe20008410000 */
[----:B------:R3:W4:Y:S01]  /*14e10*/  MUFU.TANH R24, R36 ;  /* 0x0000002400187308 */ /* 0x0007220000002400 */
[----:B------:R-:W-:Y:S01]  /*14e20*/  ISETP.GE.AND P5, PT, R44, R0, PT ;  /* 0x000000002c00720c */ /* 0x000fe20003fa6270 */
[----:B------:R-:W-:Y:S01]  /*14e30*/  FMUL.FTZ R78, R78, UR5 ;  /* 0x000000054e4e7c20 */ /* 0x000fe20008410000 */
[--C-:B------:R-:W-:Y:S01]  /*14e40*/  LOP3.LUT R216, R216, 0x88, R7.reuse, 0xfe, !PT ;  /* 0x00000088d8d87812 */ /* 0x100fe200078efe07 */
[----:B------:R-:W-:Y:S01]  /*14e50*/  FMUL.FTZ R118, R118, UR5 ;  /* 0x0000000576767c20 */ /* 0x000fe20008410000 */
[--C-:B------:R-:W-:Y:S01]  /*14e60*/  LOP3.LUT R172, R172, 0x98, R7.reuse, 0xfe, !PT ;  /* 0x00000098acac7812 */ /* 0x100fe200078efe07 */
[----:B------:R-:W-:Y:S01]  /*14e70*/  FMUL.FTZ R110, R110, UR5 ;  /* 0x000000056e6e7c20 */ /* 0x000fe20008410000 */
[--C-:B------:R-:W-:Y:S01]  /*14e80*/  LOP3.LUT R99, R99, 0xb8, R7.reuse, 0xfe, !PT ;  /* 0x000000b863637812 */ /* 0x100fe200078efe07 */
[----:B------:R5:W-:Y:S01]  /*14e90*/  MUFU.TANH R45, R50 ;  /* 0x00000032002d7308 */ /* 0x000be20000002400 */
[----:B-1----:R-:W-:Y:S01]  /*14ea0*/  FSEL R17, R61, -INF , !P4 ;  /* 0xff8000003d117808 */ /* 0x002fe20006000000 */
[----:B------:R-:W-:Y:S01]  /*14eb0*/  FMUL.FTZ R70, R70, UR5 ;  /* 0x0000000546467c20 */ /* 0x000fe20008410000 */
[----:B------:R-:W-:Y:S01]  /*14ec0*/  LOP3.LUT R98, R98, 0xd0, R7, 0xfe, !PT ;  /* 0x000000d062627812 */ /* 0x000fe200078efe07 */
[----:B------:R-:W-:-:S04]  /*14ed0*/  DEPBAR.LE SB0, 0x0 ;  /* 0x000080000000791a */ /* 0x000fc80000000000 */
[----:B------:R1:W-:Y:S01]  /*14ee0*/  MUFU.TANH R32, R49 ;  /* 0x0000003100207308 */ /* 0x0003e20000002400 */
[----:B---3--:R-:W-:Y:S01]  /*14ef0*/  I2FP.F32.S32 R36, R44 ;  /* 0x0000002c00247245 */ /* 0x008fe20000201400 */
[C---:B------:R-:W-:Y:S01]  /*14f00*/  FFMA.FTZ R44, R2.reuse, UR8, R41 ;  /* 0x00000008022c7c23 */ /* 0x040fe20008010029 */
[----:B------:R-:W-:Y:S01]  /*14f10*/  FFMA.FTZ R2, R2, UR8, R58 ;  /* 0x0000000802027c23 */ /* 0x000fe2000801003a */
[----:B------:R-:W-:Y:S01]  /*14f20*/  VIADD R58, R39, 0xe9 ;  /* 0x000000e9273a7836 */ /* 0x000fe20000000000 */
[----:B------:R-:W-:Y:S01]  /*14f30*/  LOP3.LUT R207, R207, 0xd8, R7, 0xfe, !PT ;  /* 0x000000d8cfcf7812 */ /* 0x000fe200078efe07 */
[C---:B------:R-:W-:Y:S01]  /*14f40*/  FFMA.FTZ R67, R36.reuse, UR8, R53 ;  /* 0x0000000824437c23 */ /* 0x040fe20008010035 */
[----:B------:R-:W-:Y:S02]  /*14f50*/  VIADD R53, R39, 0xf1 ;  /* 0x000000f127357836 */ /* 0x000fe40000000000 */
[----:B--2---:R-:W-:Y:S01]  /*14f60*/  FFMA.FTZ R41, R36, UR8, R11 ;  /* 0x0000000824297c23 */ /* 0x004fe2000801000b */
[----:B------:R-:W-:Y:S01]  /*14f70*/  FSEL R11, R44, -INF , !P2 ;  /* 0xff8000002c0b7808 */ /* 0x000fe20005000000 */
[----:B------:R2:W-:Y:S01]  /*14f80*/  MUFU.TANH R220, R123 ;  /* 0x0000007b00dc7308 */ /* 0x0005e20000002400 */
[----:B------:R-:W-:Y:S01]  /*14f90*/  FSEL R2, R2, -INF , !P0 ;  /* 0xff80000002027808 */ /* 0x000fe20004000000 */
[----:B-----5:R-:W-:Y:S01]  /*14fa0*/  FMUL.FTZ R50, R22, UR5 ;  /* 0x0000000516327c20 */ /* 0x020fe20008410000 */
[----:B------:R-:W-:Y:S01]  /*14fb0*/  I2FP.F32.S32 R61, R53 ;  /* 0x00000035003d7245 */ /* 0x000fe20000201400 */
[----:B------:R-:W-:Y:S01]  /*14fc0*/  FMUL.FTZ R22, R105, UR5 ;  /* 0x0000000569167c20 */ /* 0x000fe20008410000 */
[----:B------:R-:W-:Y:S01]  /*14fd0*/  FSEL R36, R42, -INF , !P6 ;  /* 0xff8000002a247808 */ /* 0x000fe20007000000 */
[----:B------:R-:W-:Y:S01]  /*14fe0*/  IMAD.U32 R105, RZ, RZ, UR4 ;  /* 0x00000004ff697e24 */ /* 0x000fe2000f8e00ff */
[-C--:B------:R-:W-:Y:S01]  /*14ff0*/  ISETP.GE.AND P2, PT, R53, R3.reuse, PT ;  /* 0x000000033500720c */ /* 0x080fe20003f46270 */
[----:B----4-:R-:W-:Y:S01]  /*15000*/  FFMA.FTZ R42, R61, UR8, R24 ;  /* 0x000000083d2a7c23 */ /* 0x010fe20008010018 */
[-C--:B------:R-:W-:Y:S01]  /*15010*/  ISETP.GE.AND P0, PT, R53, R0.reuse, PT ;  /* 0x000000003500720c */ /* 0x080fe20003f06270 */
[----:B------:R-:W-:Y:S01]  /*15020*/  FFMA.FTZ R43, R61, UR8, R43 ;  /* 0x000000083d2b7c23 */ /* 0x000fe2000801002b */
[C---:B------:R-:W-:Y:S01]  /*15030*/  ISETP.GE.AND P4, PT, R58.reuse, R3, PT ;  /* 0x000000033a00720c */ /* 0x040fe20003f86270 */
[----:B------:R3:W-:Y:S01]  /*15040*/  MUFU.TANH R61, R115 ;  /* 0x00000073003d7308 */ /* 0x0007e20000002400 */
[----:B------:R-:W-:Y:S01]  /*15050*/  ISETP.GE.AND P6, PT, R58, R0, PT ;  /* 0x000000003a00720c */ /* 0x000fe20003fc6270 */
[----:B-1----:R-:W-:Y:S01]  /*15060*/  FMUL.FTZ R49, R16, UR5 ;  /* 0x0000000510317c20 */ /* 0x002fe20008410000 */
[----:B------:R-:W-:Y:S01]  /*15070*/  I2FP.F32.S32 R53, R39 ;  /* 0x0000002700357245 */ /* 0x000fe20000201400 */
[----:B------:R-:W-:Y:S01]  /*15080*/  FMUL.FTZ R16, R103, UR5 ;  /* 0x0000000567107c20 */ /* 0x000fe20008410000 */
[----:B------:R-:W-:Y:S01]  /*15090*/  I2FP.F32.S32 R58, R58 ;  /* 0x0000003a003a7245 */ /* 0x000fe20000201400 */
[----:B------:R-:W-:Y:S01]  /*150a0*/  IMAD.U32 R103, RZ, RZ, UR4 ;  /* 0x00000004ff677e24 */ /* 0x000fe2000f8e00ff */
[----:B--2---:R-:W-:Y:S01]  /*150b0*/  LOP3.LUT R123, R117, 0xa0, R7, 0xfe, !PT ;  /* 0x000000a0757b7812 */ /* 0x004fe200078efe07 */
[----:B------:R-:W-:Y:S01]  /*150c0*/  FFMA.FTZ R24, R53, UR8, R122 ;  /* 0x0000000835187c23 */ /* 0x000fe2000801007a */
[----:B------:R-:W-:-:S02]  /*150d0*/  IMAD.U32 R122, RZ, RZ, UR4 ;  /* 0x00000004ff7a7e24 */ /* 0x000fc4000f8e00ff */
[C---:B------:R-:W-:Y:S01]  /*150e0*/  FFMA.FTZ R109, R58.reuse, UR8, R109 ;  /* 0x000000083a6d7c23 */ /* 0x040fe2000801006d */
[----:B------:R-:W-:Y:S01]  /*150f0*/  FFMA.FTZ R44, R58, UR8, R6 ;  /* 0x000000083a2c7c23 */ /* 0x000fe20008010006 */
[----:B------:R1:W-:Y:S01]  /*15100*/  MUFU.TANH R53, R120 ;  /* 0x0000007800357308 */ /* 0x0003e20000002400 */
[----:B------:R-:W-:Y:S01]  /*15110*/  IMAD.U32 R6, RZ, RZ, UR4 ;  /* 0x00000004ff067e24 */ /* 0x000fe2000f8e00ff */
[--C-:B------:R-:W-:Y:S01]  /*15120*/  LOP3.LUT R103, R103, 0x90, R7.reuse, 0xfe, !PT ;  /* 0x0000009067677812 */ /* 0x100fe200078efe07 */
[----:B------:R-:W-:Y:S01]  /*15130*/  IMAD.U32 R58, RZ, RZ, UR4 ;  /* 0x00000004ff3a7e24 */ /* 0x000fe2000f8e00ff */
[--C-:B------:R-:W-:Y:S02]  /*15140*/  LOP3.LUT R105, R105, 0xb0, R7.reuse, 0xfe, !PT ;  /* 0x000000b069697812 */ /* 0x100fe400078efe07 */
[--C-:B---3--:R-:W-:Y:S02]  /*15150*/  LOP3.LUT R115, R101, 0xc8, R7.reuse, 0xfe, !PT ;  /* 0x000000c865737812 */ /* 0x108fe400078efe07 */
[----:B------:R-:W-:Y:S01]  /*15160*/  LOP3.LUT R101, R142, 0x18, R7, 0xfe, !PT ;  /* 0x000000188e657812 */ /* 0x000fe200078efe07 */
[----:B------:R-:W-:Y:S01]  /*15170*/  MUFU.TANH R225, R225 ;  /* 0x000000e100e17308 */ /* 0x000fe20000002400 */
[----:B------:R-:W-:-:S02]  /*15180*/  LOP3.LUT R142, R7, UR4, RZ, 0xfc, !PT ;  /* 0x00000004078e7c12 */ /* 0x000fc4000f8efcff */
[--C-:B------:R-:W-:Y:S02]  /*15190*/  LOP3.LUT R122, R122, 0xc0, R7.reuse, 0xfe, !PT ;  /* 0x000000c07a7a7812 */ /* 0x100fe400078efe07 */
[--C-:B------:R-:W-:Y:S01]  /*151a0*/  LOP3.LUT R201, R201, 0xe0, R7.reuse, 0xfe, !PT ;  /* 0x000000e0c9c97812 */ /* 0x100fe200078efe07 */
[C---:B------:R-:W-:Y:S01]  /*151b0*/  VIADD R15, R142.reuse, 0x1 ;  /* 0x000000018e0f7836 */ /* 0x040fe20000000000 */
[--C-:B------:R-:W-:Y:S01]  /*151c0*/  LOP3.LUT R199, R199, 0xe8, R7.reuse, 0xfe, !PT ;  /* 0x000000e8c7c77812 */ /* 0x100fe200078efe07 */
[----:B-1----:R-:W-:Y:S01]  /*151d0*/  IMAD.U32 R120, RZ, RZ, UR4 ;  /* 0x00000004ff787e24 */ /* 0x002fe2000f8e00ff */
[----:B------:R-:W-:Y:S01]  /*151e0*/  MUFU.TANH R13, R13 ;  /* 0x0000000d000d7308 */ /* 0x000fe20000002400 */
[--C-:B------:R-:W-:Y:S01]  /*151f0*/  LOP3.LUT R147, R147, 0xf0, R7.reuse, 0xfe, !PT ;  /* 0x000000f093937812 */ /* 0x100fe200078efe07 */
[----:B------:R-:W-:Y:S01]  /*15200*/  VIADD R227, R142, 0x29 ;  /* 0x000000298ee37836 */ /* 0x000fe20000000000 */
[--C-:B------:R-:W-:Y:S01]  /*15210*/  LOP3.LUT R250, R250, 0x8, R7.reuse, 0xfe, !PT ;  /* 0x00000008fafa7812 */ /* 0x100fe200078efe07 */
[----:B------:R-:W-:Y:S01]  /*15220*/  VIADD R221, R142, 0x21 ;  /* 0x000000218edd7836 */ /* 0x000fe20000000000 */
[----:B------:R-:W-:-:S02]  /*15230*/  LOP3.LUT R248, R248, 0x10, R7, 0xfe, !PT ;  /* 0x00000010f8f87812 */ /* 0x000fc400078efe07 */
[--C-:B------:R-:W-:Y:S01]  /*15240*/  LOP3.LUT R246, R246, 0x18, R7.reuse, 0xfe, !PT ;  /* 0x00000018f6f67812 */ /* 0x100fe200078efe07 */
[----:B------:R1:W-:Y:S01]  /*15250*/  MUFU.TANH R138, R65 ;  /* 0x00000041008a7308 */ /* 0x0003e20000002400 */
[--C-:B------:R-:W-:Y:S02]  /*15260*/  LOP3.LUT R244, R244, 0x20, R7.reuse, 0xfe, !PT ;  /* 0x00000020f4f47812 */ /* 0x100fe400078efe07 */
[--C-:B------:R-:W-:Y:S02]  /*15270*/  LOP3.LUT R240, R240, 0x28, R7.reuse, 0xfe, !PT ;  /* 0x00000028f0f07812 */ /* 0x100fe400078efe07 */
[--C-:B------:R-:W-:Y:S02]  /*15280*/  LOP3.LUT R238, R238, 0x30, R7.reuse, 0xfe, !PT ;  /* 0x00000030eeee7812 */ /* 0x100fe400078efe07 */
[--C-:B------:R-:W-:Y:S01]  /*15290*/  LOP3.LUT R236, R236, 0x38, R7.reuse, 0xfe, !PT ;  /* 0x00000038ecec7812 */ /* 0x100fe200078efe07 */
[----:B------:R-:W-:Y:S01]  /*152a0*/  MUFU.TANH R209, R28 ;  /* 0x0000001c00d17308 */ /* 0x000fe20000002400 */
[----:B------:R-:W-:-:S02]  /*152b0*/  LOP3.LUT R214, R214, 0x40, R7, 0xfe, !PT ;  /* 0x00000040d6d67812 */ /* 0x000fc400078efe07 */
[--C-:B------:R-:W-:Y:S02]  /*152c0*/  LOP3.LUT R210, R210, 0x48, R7.reuse, 0xfe, !PT ;  /* 0x00000048d2d27812 */ /* 0x100fe400078efe07 */
[--C-:B------:R-:W-:Y:S02]  /*152d0*/  LOP3.LUT R146, R146, 0x50, R7.reuse, 0xfe, !PT ;  /* 0x0000005092927812 */ /* 0x100fe400078efe07 */
[--C-:B------:R-:W-:Y:S01]  /*152e0*/  LOP3.LUT R134, R134, 0x58, R7.reuse, 0xfe, !PT ;  /* 0x0000005886867812 */ /* 0x100fe200078efe07 */
[----:B------:R2:W3:Y:S01]  /*152f0*/  MUFU.TANH R223, R121 ;  /* 0x0000007900df7308 */ /* 0x0004e20000002400 */
[--C-:B-1----:R-:W-:Y:S02]  /*15300*/  LOP3.LUT R65, R125, 0x80, R7.reuse, 0xfe, !PT ;  /* 0x000000807d417812 */ /* 0x102fe400078efe07 */
[--C-:B------:R-:W-:Y:S02]  /*15310*/  LOP3.LUT R126, R126, 0x60, R7.reuse, 0xfe, !PT ;  /* 0x000000607e7e7812 */ /* 0x100fe400078efe07 */
[----:B------:R-:W-:-:S02]  /*15320*/  LOP3.LUT R120, R120, 0x68, R7, 0xfe, !PT ;  /* 0x0000006878787812 */ /* 0x000fc400078efe07 */
[--C-:B------:R-:W-:Y:S01]  /*15330*/  LOP3.LUT R143, R143, 0x10, R7.reuse, 0xfe, !PT ;  /* 0x000000108f8f7812 */ /* 0x100fe200078efe07 */
[----:B------:R1:W4:Y:S01]  /*15340*/  MUFU.TANH R28, R113 ;  /* 0x00000071001c7308 */ /* 0x0003220000002400 */
[--C-:B------:R-:W-:Y:S02]  /*15350*/  LOP3.LUT R141, R141, 0x20, R7.reuse, 0xfe, !PT ;  /* 0x000000208d8d7812 */ /* 0x100fe400078efe07 */
[--C-:B------:R-:W-:Y:S02]  /*15360*/  LOP3.LUT R139, R139, 0x28, R7.reuse, 0xfe, !PT ;  /* 0x000000288b8b7812 */ /* 0x100fe400078efe07 */
[--C-:B------:R-:W-:Y:S02]  /*15370*/  LOP3.LUT R137, R137, 0x30, R7.reuse, 0xfe, !PT ;  /* 0x0000003089897812 */ /* 0x100fe400078efe07 */
[--C-:B------:R-:W-:Y:S01]  /*15380*/  LOP3.LUT R135, R6, 0x38, R7.reuse, 0xfe, !PT ;  /* 0x0000003806877812 */ /* 0x100fe200078efe07 */
[----:B------:R-:W5:Y:S01]  /*15390*/  MUFU.TANH R26, R26 ;  /* 0x0000001a001a7308 */ /* 0x000f620000002400 */
[----:B--2---:R-:W-:-:S02]  /*153a0*/  LOP3.LUT R121, R107, 0xa8, R7, 0xfe, !PT ;  /* 0x000000a86b797812 */ /* 0x004fc400078efe07 */
[--C-:B------:R-:W-:Y:S02]  /*153b0*/  LOP3.LUT R133, R252, 0x40, R7.reuse, 0xfe, !PT ;  /* 0x00000040fc857812 */ /* 0x100fe400078efe07 */
[--C-:B------:R-:W-:Y:S02]  /*153c0*/  LOP3.LUT R127, R242, 0x48, R7.reuse, 0xfe, !PT ;  /* 0x00000048f27f7812 */ /* 0x100fe400078efe07 */
[--C-:B------:R-:W-:Y:S01]  /*153d0*/  LOP3.LUT R125, R234, 0x50, R7.reuse, 0xfe, !PT ;  /* 0x00000050ea7d7812 */ /* 0x100fe200078efe07 */
[----:B------:R2:W5:Y:S01]  /*153e0*/  MUFU.TANH R6, R40 ;  /* 0x0000002800067308 */ /* 0x0005620000002400 */
[--C-:B------:R-:W-:Y:S02]  /*153f0*/  LOP3.LUT R145, R232, 0x58, R7.reuse, 0xfe, !PT ;  /* 0x00000058e8917812 */ /* 0x100fe400078efe07 */
[--C-:B------:R-:W-:Y:S02]  /*15400*/  LOP3.LUT R117, R230, 0x60, R7.reuse, 0xfe, !PT ;  /* 0x00000060e6757812 */ /* 0x100fe400078efe07 */
[----:B-1----:R-:W-:-:S02]  /*15410*/  LOP3.LUT R113, R228, 0x68, R7, 0xfe, !PT ;  /* 0x00000068e4717812 */ /* 0x002fc400078efe07 */
[--C-:B------:R-:W-:Y:S01]  /*15420*/  LOP3.LUT R107, R224, 0x8, R7.reuse, 0xfe, !PT ;  /* 0x00000008e06b7812 */ /* 0x100fe200078efe07 */
[----:B------:R-:W-:Y:S01]  /*15430*/  VIADD R224, R142, 0x11 ;  /* 0x000000118ee07836 */ /* 0x000fe20000000000 */
[----:B------:R-:W-:Y:S01]  /*15440*/  LOP3.LUT R58, R58, 0xf8, R7, 0xfe, !PT ;  /* 0x000000f83a3a7812 */ /* 0x000fe200078efe07 */
[----:B------:R-:W1:Y:S01]  /*15450*/  MUFU.TANH R22, R22 ;  /* 0x0000001600167308 */ /* 0x000e620000002400 */
[----:B------:R-:W-:Y:S02]  /*15460*/  FSEL R7, R67, -INF , !P3 ;  /* 0xff80000043077808 */ /* 0x000fe40005800000 */
[C---:B------:R-:W-:Y:S01]  /*15470*/  ISETP.GE.AND P3, PT, R39.reuse, R0, PT ;  /* 0x000000002700720c */ /* 0x040fe20003f66270 */
[----:B------:R-:W-:Y:S01]  /*15480*/  VIADD R39, R39, 0xf9 ;  /* 0x000000f927277836 */ /* 0x000fe20000000000 */
[----:B------:R-:W-:Y:S02]  /*15490*/  FSEL R42, R42, -INF , !P2 ;  /* 0xff8000002a2a7808 */ /* 0x000fe40005000000 */
[----:B--2---:R-:W-:Y:S01]  /*154a0*/  FSEL R40, R44, -INF , !P6 ;  /* 0xff8000002c287808 */ /* 0x004fe20007000000 */
[----:B------:R-:W2:Y:S01]  /*154b0*/  MUFU.TANH R20, R20 ;  /* 0x0000001400147308 */ /* 0x000ea20000002400 */
[----:B------:R-:W-:-:S02]  /*154c0*/  ISETP.GE.AND P6, PT, R15, R3, PT ;  /* 0x000000030f00720c */ /* 0x000fc40003fc6270 */
[-C--:B------:R-:W-:Y:S02]  /*154d0*/  ISETP.GE.AND P2, PT, R15, R0.reuse, PT ;  /* 0x000000000f00720c */ /* 0x080fe40003f46270 */
[-C--:B------:R-:W-:Y:S02]  /*154e0*/  I2FP.F32.S32 R230, R15.reuse ;  /* 0x0000000f00e67245 */ /* 0x080fe40000201400 */
[----:B------:R-:W-:Y:S01]  /*154f0*/  I2FP.F32.S32 R15, R15 ;  /* 0x0000000f000f7245 */ /* 0x000fe20000201400 */
[----:B------:R4:W-:Y:S01]  /*15500*/  MUFU.TANH R67, R10 ;  /* 0x0000000a00437308 */ /* 0x0009e20000002400 */
[----:B------:R-:W-:Y:S01]  /*15510*/  FSEL R41, R41, -INF , !P5 ;  /* 0xff80000029297808 */ /* 0x000fe20006800000 */
[----:B---3--:R-:W-:Y:S01]  /*15520*/  FFMA.FTZ R223, R230, UR8, R223 ;  /* 0x00000008e6df7c23 */ /* 0x008fe200080100df */
[----:B------:R-:W-:Y:S01]  /*15530*/  FSEL R109, R109, -INF , !P4 ;  /* 0xff8000006d6d7808 */ /* 0x000fe20006000000 */
[----:B------:R-:W-:Y:S01]  /*15540*/  FFMA.FTZ R220, R15, UR8, R220 ;  /* 0x000000080fdc7c23 */ /* 0x000fe200080100dc */
[C---:B------:R-:W-:Y:S01]  /*15550*/  ISETP.GE.AND P5, PT, R39.reuse, R3, PT ;  /* 0x000000032700720c */ /* 0x040fe20003fa6270 */
[----:B------:R-:W-:Y:S01]  /*15560*/  VIADD R15, R142, 0x19 ;  /* 0x000000198e0f7836 */ /* 0x000fe20000000000 */
[----:B------:R-:W-:Y:S01]  /*15570*/  ISETP.GE.AND P4, PT, R39, R0, PT ;  /* 0x000000002700720c */ /* 0x000fe20003f86270 */
[----:B------:R-:W3:Y:S01]  /*15580*/  MUFU.TANH R16, R16 ;  /* 0x0000001000107308 */ /* 0x000ee20000002400 */
[----:B------:R-:W-:-:S02]  /*15590*/  I2FP.F32.S32 R228, R39 ;  /* 0x0000002700e47245 */ /* 0x000fc40000201400 */
[----:B------:R-:W-:Y:S02]  /*155a0*/  I2FP.F32.S32 R39, R224 ;  /* 0x000000e000277245 */ /* 0x000fe40000201400 */
[----:B------:R-:W-:Y:S01]  /*155b0*/  FSEL R24, R24, -INF , !P3 ;  /* 0xff80000018187808 */ /* 0x000fe20005800000 */
[C---:B------:R-:W-:Y:S01]  /*155c0*/  FFMA.FTZ R225, R228.reuse, UR8, R225 ;  /* 0x00000008e4e17c23 */ /* 0x040fe200080100e1 */
[----:B------:R-:W-:Y:S01]  /*155d0*/  FFMA.FTZ R44, R228, UR8, R13 ;  /* 0x00000008e42c7c23 */ /* 0x000fe2000801000d */
[----:B------:R-:W-:Y:S01]  /*155e0*/  FFMA.FTZ R138, R39, UR8, R138 ;  /* 0x00000008278a7c23 */ /* 0x000fe2000801008a */
[----:B------:R-:W-:Y:S01]  /*155f0*/  FMUL.FTZ R228, R95, UR5 ;  /* 0x000000055fe47c20 */ /* 0x000fe20008410000 */
[----:B------:R-:W-:Y:S01]  /*15600*/  FSEL R39, R43, -INF , !P0 ;  /* 0xff8000002b277808 */ /* 0x000fe20004000000 */
[----:B----4-:R-:W-:Y:S01]  /*15610*/  FMUL.FTZ R10, R93, UR5 ;  /* 0x000000055d0a7c20 */ /* 0x010fe20008410000 */
[----:B------:R-:W-:Y:S01]  /*15620*/  I2FP.F32.S32 R95, R15 ;  /* 0x0000000f005f7245 */ /* 0x000fe20000201400 */
[----:B------:R4:W3:Y:S01]  /*15630*/  MUFU.TANH R13, R18 ;  /* 0x00000012000d7308 */ /* 0x0008e20000002400 */
[----:B------:R-:W-:-:S02]  /*15640*/  ISETP.GE.AND P0, PT, R224, R3, PT ;  /* 0x00000003e000720c */ /* 0x000fc40003f06270 */
[----:B------:R-:W-:Y:S01]  /*15650*/  ISETP.GE.AND P3, PT, R224, R0, PT ;  /* 0x00000000e000720c */ /* 0x000fe20003f66270 */
[----:B------:R-:W-:Y:S01]  /*15660*/  FFMA.FTZ R95, R95, UR8, R28 ;  /* 0x000000085f5f7c23 */ /* 0x000fe2000801001c */
[----:B------:R-:W-:Y:S01]  /*15670*/  I2FP.F32.S32 R224, R224 ;  /* 0x000000e000e07245 */ /* 0x000fe20000201400 */
[----:B------:R-:W-:Y:S01]  /*15680*/  FMUL.FTZ R28, R91, UR5 ;  /* 0x000000055b1c7c20 */ /* 0x000fe20008410000 */
[----:B------:R-:W-:Y:S01]  /*15690*/  I2FP.F32.S32 R93, R15 ;  /* 0x0000000f005d7245 */ /* 0x000fe20000201400 */
[----:B------:R-:W3:Y:S01]  /*156a0*/  MUFU.TANH R10, R10 ;  /* 0x0000000a000a7308 */ /* 0x000ee20000002400 */
[----:B------:R-:W-:Y:S01]  /*156b0*/  FSEL R91, R138, -INF , !P0 ;  /* 0xff8000008a5b7808 */ /* 0x000fe20004000000 */
[----:B------:R-:W-:Y:S01]  /*156c0*/  FMUL.FTZ R138, R85, UR5 ;  /* 0x00000005558a7c20 */ /* 0x000fe20008410000 */
[----:B------:R-:W-:Y:S02]  /*156d0*/  FSEL R43, R225, -INF , !P5 ;  /* 0xff800000e12b7808 */ /* 0x000fe40006800000 */
[----:B------:R-:W-:-:S02]  /*156e0*/  I2FP.F32.S32 R85, R227 ;  /* 0x000000e300557245 */ /* 0x000fc40000201400 */
[----:B------:R-:W-:Y:S01]  /*156f0*/  I2FP.F32.S32 R225, R221 ;  /* 0x000000dd00e17245 */ /* 0x000fe20000201400 */
[----:B------:R-:W-:Y:S01]  /*15700*/  MUFU.TANH R28, R28 ;  /* 0x0000001c001c7308 */ /* 0x000fe20000002400 */
[----:B----4-:R-:W-:Y:S01]  /*15710*/  FFMA.FTZ R18, R224, UR8, R61 ;  /* 0x00000008e0127c23 */ /* 0x010fe2000801003d */
[----:B------:R-:W-:Y:S01]  /*15720*/  FMUL.FTZ R61, R89, UR5 ;  /* 0x00000005593d7c20 */ /* 0x000fe20008410000 */
[----:B-----5:R-:W-:Y:S01]  /*15730*/  FFMA.FTZ R89, R93, UR8, R26 ;  /* 0x000000085d597c23 */ /* 0x020fe2000801001a */
[----:B------:R-:W-:Y:S01]  /*15740*/  FSEL R93, R223, -INF , !P6 ;  /* 0xff800000df5d7808 */ /* 0x000fe20007000000 */
[----:B------:R-:W-:Y:S01]  /*15750*/  VIADD R224, R142, 0x31 ;  /* 0x000000318ee07836 */ /* 0x000fe20000000000 */
[----:B------:R-:W-:Y:S01]  /*15760*/  FSEL R26, R220, -INF , !P2 ;  /* 0xff800000dc1a7808 */ /* 0x000fe20005000000 */
[----:B------:R-:W-:Y:S01]  /*15770*/  FFMA.FTZ R220, R85, UR8, R6 ;  /* 0x0000000855dc7c23 */ /* 0x000fe20008010006 */
[----:B------:R-:W-:Y:S01]  /*15780*/  ISETP.GE.AND P6, PT, R221, R3, PT ;  /* 0x00000003dd00720c */ /* 0x000fe20003fc6270 */
[----:B-1----:R-:W-:Y:S01]  /*15790*/  FFMA.FTZ R225, R225, UR8, R22 ;  /* 0x00000008e1e17c23 */ /* 0x002fe20008010016 */
[----:B------:R-:W-:Y:S01]  /*157a0*/  ISETP.GE.AND P2, PT, R221, R0, PT ;  /* 0x00000000dd00720c */ /* 0x000fe20003f46270 */
[----:B------:R-:W-:Y:S01]  /*157b0*/  FMUL.FTZ R6, R87, UR5 ;  /* 0x0000000557067c20 */ /* 0x000fe20008410000 */
[----:B------:R-:W-:Y:S01]  /*157c0*/  I2FP.F32.S32 R221, R221 ;  /* 0x000000dd00dd7245 */ /* 0x000fe20000201400 */
[----:B------:R-:W-:Y:S01]  /*157d0*/  VIADD R223, R142, 0x39 ;  /* 0x000000398edf7836 */ /* 0x000fe20000000000 */
[----:B------:R-:W-:Y:S01]  /*157e0*/  FSEL R44, R44, -INF , !P4 ;  /* 0xff8000002c2c7808 */ /* 0x000fe20006000000 */
[----:B------:R-:W-:Y:S01]  /*157f0*/  MUFU.TANH R61, R61 ;  /* 0x0000003d003d7308 */ /* 0x000fe20000002400 */
[----:B------:R-:W-:-:S02]  /*15800*/  ISETP.GE.AND P5, PT, R15, R3, PT ;  /* 0x000000030f00720c */ /* 0x000fc40003fa6270 */
[-C--:B------:R-:W-:Y:S02]  /*15810*/  ISETP.GE.AND P4, PT, R15, R0.reuse, PT ;  /* 0x000000000f00720c */ /* 0x080fe40003f86270 */
[----:B------:R-:W-:Y:S01]  /*15820*/  FSEL R22, R18, -INF , !P3 ;  /* 0xff80000012167808 */ /* 0x000fe20005800000 */
[----:B--2---:R-:W-:Y:S01]  /*15830*/  FFMA.FTZ R18, R221, UR8, R20 ;  /* 0x00000008dd127c23 */ /* 0x004fe20008010014 */
[C---:B------:R-:W-:Y:S01]  /*15840*/  ISETP.GE.AND P0, PT, R227.reuse, R3, PT ;  /* 0x00000003e300720c */ /* 0x040fe20003f06270 */
[----:B------:R1:W2:Y:S01]  /*15850*/  MUFU.TANH R15, R228 ;  /* 0x000000e4000f7308 */ /* 0x0002a20000002400 */
[----:B------:R-:W-:Y:S02]  /*15860*/  ISETP.GE.AND P3, PT, R227, R0, PT ;  /* 0x00000000e300720c */ /* 0x000fe40003f66270 */
[----:B------:R-:W-:Y:S02]  /*15870*/  I2FP.F32.S32 R227, R227 ;  /* 0x000000e300e37245 */ /* 0x000fe40000201400 */
[----:B------:R-:W-:-:S02]  /*15880*/  FSEL R87, R95, -INF , !P5 ;  /* 0xff8000005f577808 */ /* 0x000fc40006800000 */
[----:B------:R-:W-:Y:S01]  /*15890*/  FSEL R20, R89, -INF , !P4 ;  /* 0xff80000059147808 */ /* 0x000fe20006000000 */
[----:B------:R-:W4:Y:S01]  /*158a0*/  MUFU.TANH R6, R6 ;  /* 0x0000000600067308 */ /* 0x000f220000002400 */
[C---:B------:R-:W-:Y:S01]  /*158b0*/  ISETP.GE.AND P5, PT, R224.reuse, R3, PT ;  /* 0x00000003e000720c */ /* 0x040fe20003fa6270 */
[----:B---3--:R-:W-:Y:S01]  /*158c0*/  FFMA.FTZ R16, R227, UR8, R16 ;  /* 0x00000008e3107c23 */ /* 0x008fe20008010010 */
[----:B------:R-:W-:Y:S01]  /*158d0*/  ISETP.GE.AND P4, PT, R224, R0, PT ;  /* 0x00000000e000720c */ /* 0x000fe20003f86270 */
[----:B------:R-:W-:Y:S01]  /*158e0*/  FMUL.FTZ R227, R81, UR5 ;  /* 0x0000000551e37c20 */ /* 0x000fe20008410000 */
[----:B------:R-:W-:Y:S02]  /*158f0*/  I2FP.F32.S32 R81, R223 ;  /* 0x000000df00517245 */ /* 0x000fe40000201400 */
[----:B------:R-:W-:Y:S01]  /*15900*/  FSEL R85, R225, -INF , !P6 ;  /* 0xff800000e1557808 */ /* 0x000fe20007000000 */
[----:B------:R-:W3:Y:S01]  /*15910*/  MUFU.TANH R138, R138 ;  /* 0x0000008a008a7308 */ /* 0x000ee20000002400 */
[----:B-1----:R-:W-:-:S02]  /*15920*/  I2FP.F32.S32 R228, R224 ;  /* 0x000000e000e47245 */ /* 0x002fc40000201400 */
[----:B------:R-:W-:Y:S02]  /*15930*/  I2FP.F32.S32 R224, R224 ;  /* 0x000000e000e07245 */ /* 0x000fe40000201400 */
[----:B------:R-:W-:Y:S01]  /*15940*/  FSEL R18, R18, -INF , !P2 ;  /* 0xff80000012127808 */ /* 0x000fe20005000000 */
[----:B------:R-:W-:Y:S01]  /*15950*/  FFMA.FTZ R221, R228, UR8, R67 ;  /* 0x00000008e4dd7c23 */ /* 0x000fe20008010043 */
[----:B------:R-:W-:Y:S02]  /*15960*/  VIADD R67, R142, 0x41 ;  /* 0x000000418e437836 */ /* 0x000fe40000000000 */
[----:B------:R-:W-:Y:S01]  /*15970*/  FFMA.FTZ R95, R224, UR8, R13 ;  /* 0x00000008e05f7c23 */ /* 0x000fe2000801000d */
[----:B------:R-:W-:Y:S01]  /*15980*/  FMUL.FTZ R13, R77, UR5 ;  /* 0x000000054d0d7c20 */ /* 0x000fe20008410000 */
[----:B------:R-:W-:Y:S01]  /*15990*/  VIADD R77, R142, 0x49 ;  /* 0x000000498e4d7836 */ /* 0x000fe20000000000 */
[----:B------:R1:W5:Y:S01]  /*159a0*/  MUFU.TANH R89, R227 ;  /* 0x000000e300597308 */ /* 0x0003620000002400 */
[----:B------:R-:W-:-:S02]  /*159b0*/  ISETP.GE.AND P6, PT, R223, R3, PT ;  /* 0x00000003df00720c */ /* 0x000fc40003fc6270 */
[-C--:B------:R-:W-:Y:S02]  /*159c0*/  ISETP.GE.AND P2, PT, R223, R0.reuse, PT ;  /* 0x00000000df00720c */ /* 0x080fe40003f46270 */
[----:B------:R-:W-:Y:S01]  /*159d0*/  I2FP.F32.S32 R230, R223 ;  /* 0x000000df00e67245 */ /* 0x000fe20000201400 */
[----:B------:R-:W-:Y:S01]  /*159e0*/  FFMA.FTZ R223, R81, UR8, R10 ;  /* 0x0000000851df7c23 */ /* 0x000fe2000801000a */
[----:B------:R-:W-:Y:S01]  /*159f0*/  FSEL R10, R95, -INF , !P4 ;  /* 0xff8000005f0a7808 */ /* 0x000fe20006000000 */
[----:B------:R-:W5:Y:S01]  /*15a00*/  MUFU.TANH R83, R83 ;  /* 0x0000005300537308 */ /* 0x000f620000002400 */
[----:B------:R-:W-:Y:S01]  /*15a10*/  ISETP.GE.AND P4, PT, R77, R0, PT ;  /* 0x000000004d00720c */ /* 0x000fe20003f86270 */
[----:B--2---:R-:W-:Y:S01]  /*15a20*/  FFMA.FTZ R15, R230, UR8, R15 ;  /* 0x00000008e60f7c23 */ /* 0x004fe2000801000f */
[----:B------:R-:W-:Y:S02]  /*15a30*/  I2FP.F32.S32 R95, R77 ;  /* 0x0000004d005f7245 */ /* 0x000fe40000201400 */
[----:B------:R-:W-:-:S02]  /*15a40*/  I2FP.F32.S32 R228, R67 ;  /* 0x0000004300e47245 */ /* 0x000fc40000201400 */
[----:B------:R-:W-:Y:S01]  /*15a50*/  I2FP.F32.S32 R225, R67 ;  /* 0x0000004300e17245 */ /* 0x000fe20000201400 */
[----:B------:R-:W2:Y:S01]  /*15a60*/  MUFU.TANH R13, R13 ;  /* 0x0000000d000d7308 */ /* 0x000ea20000002400 */
[----:B-1----:R-:W-:Y:S01]  /*15a70*/  FMUL.FTZ R227, R79, UR5 ;  /* 0x000000054fe37c20 */ /* 0x002fe20008410000 */
[----:B------:R-:W-:Y:S01]  /*15a80*/  FSEL R79, R221, -INF , !P5 ;  /* 0xff800000dd4f7808 */ /* 0x000fe20006800000 */
[----:B------:R-:W-:Y:S01]  /*15a90*/  FFMA.FTZ R224, R228, UR8, R61 ;  /* 0x00000008e4e07c23 */ /* 0x000fe2000801003d */
[----:B------:R-:W-:Y:S01]  /*15aa0*/  ISETP.GE.AND P5, PT, R77, R3, PT ;  /* 0x000000034d00720c */ /* 0x000fe20003fa6270 */
[----:B------:R-:W-:Y:S01]  /*15ab0*/  FFMA.FTZ R28, R225, UR8, R28 ;  /* 0x00000008e11c7c23 */ /* 0x000fe2000801001c */
[----:B------:R-:W-:Y:S01]  /*15ac0*/  I2FP.F32.S32 R77, R77 ;  /* 0x0000004d004d7245 */ /* 0x000fe20000201400 */
[----:B------:R-:W-:Y:S01]  /*15ad0*/  VIADD R61, R142, 0x51 ;  /* 0x000000518e3d7836 */ /* 0x000fe20000000000 */
[----:B------:R-:W-:Y:S01]  /*15ae0*/  FSEL R81, R220, -INF , !P0 ;  /* 0xff800000dc517808 */ /* 0x000fe20004000000 */
[----:B------:R-:W1:Y:S01]  /*15af0*/  MUFU.TANH R75, R75 ;  /* 0x0000004b004b7308 */ /* 0x000e620000002400 */
[----:B------:R-:W-:Y:S01]  /*15b00*/  FSEL R16, R16, -INF , !P3 ;  /* 0xff80000010107808 */ /* 0x000fe20005800000 */
[----:B----4-:R-:W-:Y:S01]  /*15b10*/  FFMA.FTZ R242, R77, UR8, R6 ;  /* 0x000000084df27c23 */ /* 0x010fe20008010006 */
[C---:B------:R-:W-:Y:S01]  /*15b20*/  ISETP.GE.AND P0, PT, R67.reuse, R3, PT ;  /* 0x000000034300720c */ /* 0x040fe20003f06270 */
[C---:B------:R-:W-:Y:S01]  /*15b30*/  VIADD R221, R142.reuse, 0x59 ;  /* 0x000000598edd7836 */ /* 0x040fe20000000000 */
[----:B------:R-:W-:Y:S01]  /*15b40*/  ISETP.GE.AND P3, PT, R67, R0, PT ;  /* 0x000000004300720c */ /* 0x000fe20003f66270 */
[----:B---3--:R-:W-:Y:S01]  /*15b50*/  FFMA.FTZ R138, R95, UR8, R138 ;  /* 0x000000085f8a7c23 */ /* 0x008fe2000801008a */
[----:B------:R-:W-:Y:S01]  /*15b60*/  FSEL R6, R15, -INF , !P2 ;  /* 0xff8000000f067808 */ /* 0x000fe20005000000 */
[----:B------:R-:W-:Y:S01]  /*15b70*/  MUFU.TANH R67, R227 ;  /* 0x000000e300437308 */ /* 0x000fe20000002400 */
[----:B------:R-:W-:Y:S01]  /*15b80*/  FMUL.FTZ R15, R69, UR5 ;  /* 0x00000005450f7c20 */ /* 0x000fe20008410000 */
[----:B------:R-:W-:Y:S01]  /*15b90*/  VIADD R95, R142, 0x61 ;  /* 0x000000618e5f7836 */ /* 0x000fe20000000000 */
[----:B------:R-:W-:-:S02]  /*15ba0*/  FSEL R28, R28, -INF , !P3 ;  /* 0xff8000001c1c7808 */ /* 0x000fc40005800000 */
[----:B------:R-:W-:Y:S02]  /*15bb0*/  I2FP.F32.S32 R228, R61 ;  /* 0x0000003d00e47245 */ /* 0x000fe40000201400 */
[----:B------:R-:W-:Y:S01]  /*15bc0*/  ISETP.GE.AND P3, PT, R221, R0, PT ;  /* 0x00000000dd00720c */ /* 0x000fe20003f66270 */
[----:B------:R3:W4:Y:S01]  /*15bd0*/  MUFU.TANH R220, R73 ;  /* 0x0000004900dc7308 */ /* 0x0007220000002400 */
[----:B------:R-:W-:Y:S01]  /*15be0*/  I2FP.F32.S32 R230, R221 ;  /* 0x000000dd00e67245 */ /* 0x000fe20000201400 */
[C---:B-----5:R-:W-:Y:S01]  /*15bf0*/  FFMA.FTZ R89, R228.reuse, UR8, R89 ;  /* 0x00000008e4597c23 */ /* 0x060fe20008010059 */
[-C--:B------:R-:W-:Y:S01]  /*15c00*/  I2FP.F32.S32 R69, R95.reuse ;  /* 0x0000005f00457245 */ /* 0x080fe20000201400 */
[----:B------:R-:W-:Y:S01]  /*15c10*/  FFMA.FTZ R83, R228, UR8, R83 ;  /* 0x00000008e4537c23 */ /* 0x000fe20008010053 */
[----:B------:R-:W-:Y:S02]  /*15c20*/  FSEL R77, R223, -INF , !P6 ;  /* 0xff800000df4d7808 */ /* 0x000fe40007000000 */
[----:B------:R-:W-:Y:S01]  /*15c30*/  I2FP.F32.S32 R228, R95 ;  /* 0x0000005f00e47245 */ /* 0x000fe20000201400 */
[----:B------:R-:W5:Y:S01]  /*15c40*/  MUFU.TANH R71, R71 ;  /* 0x0000004700477308 */ /* 0x000f620000002400 */
[----:B------:R-:W-:-:S02]  /*15c50*/  ISETP.GE.AND P6, PT, R61, R3, PT ;  /* 0x000000033d00720c */ /* 0x000fc40003fc6270 */
[-C--:B------:R-:W-:Y:S01]  /*15c60*/  ISETP.GE.AND P2, PT, R61, R0.reuse, PT ;  /* 0x000000003d00720c */ /* 0x080fe20003f46270 */
[----:B--2---:R-:W-:Y:S01]  /*15c70*/  FFMA.FTZ R61, R230, UR8, R13 ;  /* 0x00000008e63d7c23 */ /* 0x004fe2000801000d */
[----:B------:R-:W-:Y:S01]  /*15c80*/  FSEL R242, R242, -INF , !P4 ;  /* 0xff800000f2f27808 */ /* 0x000fe20006000000 */
[----:B-1----:R-:W-:Y:S01]  /*15c90*/  FFMA.FTZ R75, R228, UR8, R75 ;  /* 0x00000008e44b7c23 */ /* 0x002fe2000801004b */
[----:B------:R-:W-:Y:S01]  /*15ca0*/  ISETP.GE.AND P4, PT, R95, R0, PT ;  /* 0x000000005f00720c */ /* 0x000fe20003f86270 */
[----:B------:R-:W1:Y:S01]  /*15cb0*/  MUFU.TANH R15, R15 ;  /* 0x0000000f000f7308 */ /* 0x000e620000002400 */
[----:B---3--:R-:W-:Y:S01]  /*15cc0*/  FSEL R73, R224, -INF , !P0 ;  /* 0xff800000e0497808 */ /* 0x008fe20004000000 */
[----:B----4-:R-:W-:Y:S01]  /*15cd0*/  FFMA.FTZ R220, R69, UR8, R220 ;  /* 0x0000000845dc7c23 */ /* 0x010fe200080100dc */
[----:B------:R-:W-:Y:S02]  /*15ce0*/  ISETP.GE.AND P0, PT, R221, R3, PT ;  /* 0x00000003dd00720c */ /* 0x000fe40003f06270 */
[----:B------:R-:W-:Y:S01]  /*15cf0*/  I2FP.F32.S32 R224, R221 ;  /* 0x000000dd00e07245 */ /* 0x000fe20000201400 */
[----:B------:R-:W-:Y:S01]  /*15d00*/  VIADD R221, R142, 0x69 ;  /* 0x000000698edd7836 */ /* 0x000fe20000000000 */
[----:B------:R-:W-:Y:S01]  /*15d10*/  FSEL R69, R138, -INF , !P5 ;  /* 0xff8000008a457808 */ /* 0x000fe20006800000 */
[----:B------:R-:W2:Y:S01]  /*15d20*/  MUFU.TANH R63, R63 ;  /* 0x0000003f003f7308 */ /* 0x000ea20000002400 */
[----:B------:R-:W-:Y:S01]  /*15d30*/  FSEL R138, R83, -INF , !P2 ;  /* 0xff800000538a7808 */ /* 0x000fe20005000000 */
[----:B------:R-:W-:Y:S01]  /*15d40*/  FFMA.FTZ R13, R224, UR8, R67 ;  /* 0x00000008e00d7c23 */ /* 0x000fe20008010043 */
[----:B------:R-:W-:-:S02]  /*15d50*/  I2FP.F32.S32 R232, R221 ;  /* 0x000000dd00e87245 */ /* 0x000fc40000201400 */
[----:B------:R-:W-:Y:S02]  /*15d60*/  I2FP.F32.S32 R224, R142 ;  /* 0x0000008e00e07245 */ /* 0x000fe40000201400 */
[----:B------:R-:W-:Y:S01]  /*15d70*/  ISETP.GE.AND P5, PT, R95, R3, PT ;  /* 0x000000035f00720c */ /* 0x000fe20003fa6270 */
[----:B------:R-:W3:Y:S01]  /*15d80*/  MUFU.TANH R119, R119 ;  /* 0x0000007700777308 */ /* 0x000ee20000002400 */
[----:B-----5:R-:W-:Y:S01]  /*15d90*/  FFMA.FTZ R232, R232, UR8, R71 ;  /* 0x00000008e8e87c23 */ /* 0x020fe20008010047 */
[----:B------:R-:W-:Y:S01]  /*15da0*/  ISETP.GE.AND P2, PT, R221, R0, PT ;  /* 0x00000000dd00720c */ /* 0x000fe20003f46270 */
[----:B------:R-:W-:Y:S01]  /*15db0*/  VIADD R71, R142, 0x9 ;  /* 0x000000098e477836 */ /* 0x000fe20000000000 */
[----:B------:R-:W-:Y:S01]  /*15dc0*/  I2FP.F32.S32 R230, R221 ;  /* 0x000000dd00e67245 */ /* 0x000fe20000201400 */
[----:B------:R-:W-:Y:S01]  /*15dd0*/  FFMA.FTZ R83, R224, UR8, R53 ;  /* 0x00000008e0537c23 */ /* 0x000fe20008010035 */
[----:B------:R-:W-:Y:S02]  /*15de0*/  FSEL R61, R61, -INF , !P0 ;  /* 0xff8000003d3d7808 */ /* 0x000fe40004000000 */
[----:B------:R-:W-:Y:S01]  /*15df0*/  FSEL R53, R220, -INF , !P5 ;  /* 0xff800000dc357808 */ /* 0x000fe20006800000 */
[----:B------:R-:W4:Y:S01]  /*15e00*/  MUFU.TANH R136, R136 ;  /* 0x0000008800887308 */ /* 0x000f220000002400 */
[----:B------:R-:W-:Y:S01]  /*15e10*/  FSEL R234, R75, -INF , !P4 ;  /* 0xff8000004bea7808 */ /* 0x000fe20006000000 */
[----:B-1----:R-:W-:Y:S01]  /*15e20*/  FFMA.FTZ R15, R230, UR8, R15 ;  /* 0x00000008e60f7c23 */ /* 0x002fe2000801000f */
[----:B------:R-:W-:-:S02]  /*15e30*/  FSEL R232, R232, -INF , !P2 ;  /* 0xff800000e8e87808 */ /* 0x000fc40005000000 */
[-C--:B------:R-:W-:Y:S02]  /*15e40*/  ISETP.GE.AND P0, PT, R142, R3.reuse, PT ;  /* 0x000000038e00720c */ /* 0x080fe40003f06270 */
[C---:B------:R-:W-:Y:S01]  /*15e50*/  ISETP.GE.AND P4, PT, R217.reuse, R3, PT ;  /* 0x00000003d900720c */ /* 0x040fe20003f86270 */
[----:B------:R-:W1:Y:S01]  /*15e60*/  MUFU.TANH R9, R9 ;  /* 0x0000000900097308 */ /* 0x000e620000002400 */
[-C--:B------:R-:W-:Y:S02]  /*15e70*/  I2FP.F32.S32 R220, R71.reuse ;  /* 0x0000004700dc7245 */ /* 0x080fe40000201400 */
[----:B------:R-:W-:Y:S02]  /*15e80*/  ISETP.GE.AND P2, PT, R217, R0, PT ;  /* 0x00000000d900720c */ /* 0x000fe40003f46270 */
[----:B------:R-:W-:Y:S01]  /*15e90*/  FSEL R67, R89, -INF , !P6 ;  /* 0xff80000059437808 */ /* 0x000fe20007000000 */
[----:B--2---:R-:W-:Y:S01]  /*15ea0*/  FFMA.FTZ R63, R220, UR8, R63 ;  /* 0x00000008dc3f7c23 */ /* 0x004fe2000801003f */
[----:B------:R-:W-:Y:S01]  /*15eb0*/  FSEL R142, R13, -INF , !P3 ;  /* 0xff8000000d8e7808 */ /* 0x000fe20005800000 */
[----:B------:R-:W-:Y:S01]  /*15ec0*/  MUFU.TANH R57, R57 ;  /* 0x0000003900397308 */ /* 0x000fe20000002400 */
[----:B------:R-:W-:-:S02]  /*15ed0*/  I2FP.F32.S32 R224, R71 ;  /* 0x0000004700e07245 */ /* 0x000fc40000201400 */
[----:B------:R-:W-:Y:S02]  /*15ee0*/  I2FP.F32.S32 R217, R217 ;  /* 0x000000d900d97245 */ /* 0x000fe40000201400 */
[-C--:B------:R-:W-:Y:S02]  /*15ef0*/  ISETP.GE.AND P6, PT, R221, R3.reuse, PT ;  /* 0x00000003dd00720c */ /* 0x080fe40003fc6270 */
[C---:B------:R-:W-:Y:S01]  /*15f00*/  ISETP.GE.AND P3, PT, R219.reuse, R3, PT ;  /* 0x00000003db00720c */ /* 0x040fe20003f66270 */
[----:B------:R3:W-:Y:S01]  /*15f10*/  MUFU.TANH R13, R30 ;  /* 0x0000001e000d7308 */ /* 0x0007e20000002400 */
[----:B------:R-:W-:Y:S01]  /*15f20*/  ISETP.GE.AND P5, PT, R219, R0, PT ;  /* 0x00000000db00720c */ /* 0x000fe20003fa6270 */
[C---:B------:R-:W-:Y:S01]  /*15f30*/  FFMA.FTZ R170, R217.reuse, UR8, R170 ;  /* 0x00000008d9aa7c23 */ /* 0x040fe200080100aa */
[----:B------:R-:W-:Y:S01]  /*15f40*/  I2FP.F32.S32 R219, R219 ;  /* 0x000000db00db7245 */ /* 0x000fe20000201400 */
[----:B------:R-:W-:Y:S01]  /*15f50*/  FFMA.FTZ R228, R217, UR8, R173 ;  /* 0x00000008d9e47c23 */ /* 0x000fe200080100ad */
[----:B------:R-:W-:-:S02]  /*15f60*/  FSEL R83, R83, -INF , !P0 ;  /* 0xff80000053537808 */ /* 0x000fc40004000000 */
[-C--:B------:R-:W-:Y:S01]  /*15f70*/  ISETP.GE.AND P0, PT, R71, R3.reuse, PT ;  /* 0x000000034700720c */ /* 0x080fe20003f06270 */
[----:B------:R-:W-:Y:S01]  /*15f80*/  FFMA.FTZ R128, R219, UR8, R128 ;  /* 0x00000008db807c23 */ /* 0x000fe20008010080 */
[----:B------:R-:W-:Y:S01]  /*15f90*/  FSEL R15, R15, -INF , !P6 ;  /* 0xff8000000f0f7808 */ /* 0x000fe20007000000 */
[----:B------:R-:W-:Y:S01]  /*15fa0*/  FFMA.FTZ R130, R219, UR8, R130 ;  /* 0x00000008db827c23 */ /* 0x000fe20008010082 */
[----:B------:R-:W-:Y:S01]  /*15fb0*/  ISETP.GE.AND P6, PT, R71, R0, PT ;  /* 0x000000004700720c */ /* 0x000fe20003fc6270 */
[----:B------:R-:W2:Y:S01]  /*15fc0*/  MUFU.TANH R8, R8 ;  /* 0x0000000800087308 */ /* 0x000ea20000002400 */
[----:B------:R-:W-:Y:S02]  /*15fd0*/  I2FP.F32.S32 R75, R216 ;  /* 0x000000d8004b7245 */ /* 0x000fe40000201400 */
[----:B------:R-:W-:Y:S01]  /*15fe0*/  FSEL R173, R63, -INF , !P0 ;  /* 0xff8000003fad7808 */ /* 0x000fe20004000000 */
[----:B---3--:R-:W-:Y:S01]  /*15ff0*/  FFMA.FTZ R30, R224, UR8, R119 ;  /* 0x00000008e01e7c23 */ /* 0x008fe20008010077 */
[----:B------:R-:W-:Y:S01]  /*16000*/  FSEL R63, R170, -INF , !P4 ;  /* 0xff800000aa3f7808 */ /* 0x000fe20006000000 */
[C---:B------:R-:W-:Y:S01]  /*16010*/  FFMA.FTZ R206, R75.reuse, UR8, R206 ;  /* 0x000000084bce7c23 */ /* 0x040fe200080100ce */
[----:B------:R-:W-:Y:S01]  /*16020*/  FSEL R228, R228, -INF , !P2 ;  /* 0xff800000e4e47808 */ /* 0x000fe20005000000 */
[----:B------:R-:W3:Y:S01]  /*16030*/  MUFU.TANH R4, R4 ;  /* 0x0000000400047308 */ /* 0x000ee20000002400 */
[----:B------:R-:W-:Y:S01]  /*16040*/  FSEL R30, R30, -INF , !P6 ;  /* 0xff8000001e1e7808 */ /* 0x000fe20007000000 */
[----:B------:R-:W-:Y:S01]  /*16050*/  FFMA.FTZ R208, R75, UR8, R208 ;  /* 0x000000084bd07c23 */ /* 0x000fe200080100d0 */
[----:B------:R-:W-:-:S02]  /*16060*/  ISETP.GE.AND P0, PT, R65, R3, PT ;  /* 0x000000034100720c */ /* 0x000fc40003f06270 */
[-C--:B------:R-:W-:Y:S02]  /*16070*/  ISETP.GE.AND P6, PT, R65, R0.reuse, PT ;  /* 0x000000004100720c */ /* 0x080fe40003fc6270 */
[----:B------:R-:W-:Y:S01]  /*16080*/  I2FP.F32.S32 R71, R65 ;  /* 0x0000004100477245 */ /* 0x000fe20000201400 */
[----:B------:R-:W5:Y:S01]  /*16090*/  MUFU.TANH R5, R5 ;  /* 0x0000000500057308 */ /* 0x000f620000002400 */
[C---:B------:R-:W-:Y:S02]  /*160a0*/  ISETP.GE.AND P4, PT, R103.reuse, R3, PT ;  /* 0x000000036700720c */ /* 0x040fe40003f86270 */
[----:B------:R-:W-:Y:S01]  /*160b0*/  ISETP.GE.AND P2, PT, R103, R0, PT ;  /* 0x000000006700720c */ /* 0x000fe20003f46270 */
[C---:B------:R-:W-:Y:S01]  /*160c0*/  FFMA.FTZ R200, R71.reuse, UR8, R200 ;  /* 0x0000000847c87c23 */ /* 0x040fe200080100c8 */
[----:B------:R-:W-:Y:S01]  /*160d0*/  FSEL R65, R128, -INF , !P3 ;  /* 0xff80000080417808 */ /* 0x000fe20005800000 */
[----:B------:R-:W-:Y:S01]  /*160e0*/  FFMA.FTZ R203, R71, UR8, R203 ;  /* 0x0000000847cb7c23 */ /* 0x000fe200080100cb */
[----:B------:R-:W-:Y:S01]  /*160f0*/  FSEL R230, R130, -INF , !P5 ;  /* 0xff80000082e67808 */ /* 0x000fe20006800000 */
[----:B------:R-:W-:Y:S01]  /*16100*/  MUFU.TANH R213, R213 ;  /* 0x000000d500d57308 */ /* 0x000fe20000002400 */
[----:B------:R-:W-:-:S02]  /*16110*/  I2FP.F32.S32 R103, R103 ;  /* 0x0000006700677245 */ /* 0x000fc40000201400 */
[CC--:B------:R-:W-:Y:S02]  /*16120*/  ISETP.GE.AND P3, PT, R216.reuse, R3.reuse, PT ;  /* 0x00000003d800720c */ /* 0x0c0fe40003f66270 */
[----:B------:R-:W-:Y:S01]  /*16130*/  ISETP.GE.AND P5, PT, R216, R0, PT ;  /* 0x00000000d800720c */ /* 0x000fe20003fa6270 */
[C---:B------:R-:W-:Y:S01]  /*16140*/  FFMA.FTZ R71, R103.reuse, UR8, R140 ;  /* 0x0000000867477c23 */ /* 0x040fe2000801008c */
[----:B----4-:R-:W-:Y:S01]  /*16150*/  FFMA.FTZ R136, R103, UR8, R136 ;  /* 0x0000000867887c23 */ /* 0x010fe20008010088 */
[----:B------:R-:W-:Y:S01]  /*16160*/  FSEL R75, R206, -INF , !P3 ;  /* 0xff800000ce4b7808 */ /* 0x000fe20005800000 */
[----:B------:R-:W4:Y:S01]  /*16170*/  MUFU.TANH R211, R211 ;  /* 0x000000d300d37308 */ /* 0x000f220000002400 */
[----:B------:R-:W-:Y:S02]  /*16180*/  FSEL R220, R208, -INF , !P5 ;  /* 0xff800000d0dc7808 */ /* 0x000fe40006800000 */
[----:B------:R-:W-:Y:S02]  /*16190*/  I2FP.F32.S32 R89, R172 ;  /* 0x000000ac00597245 */ /* 0x000fe40000201400 */
[----:B------:R-:W-:-:S02]  /*161a0*/  ISETP.GE.AND P3, PT, R123, R3, PT ;  /* 0x000000037b00720c */ /* 0x000fc40003f66270 */
[----:B------:R-:W-:Y:S01]  /*161b0*/  ISETP.GE.AND P5, PT, R123, R0, PT ;  /* 0x000000007b00720c */ /* 0x000fe20003fa6270 */
[C---:B-1----:R-:W-:Y:S01]  /*161c0*/  FFMA.FTZ R9, R89.reuse, UR8, R9 ;  /* 0x0000000859097c23 */ /* 0x042fe20008010009 */
[----:B------:R-:W-:Y:S01]  /*161d0*/  I2FP.F32.S32 R123, R123 ;  /* 0x0000007b007b7245 */ /* 0x000fe20000201400 */
[----:B--2---:R-:W-:Y:S01]  /*161e0*/  FFMA.FTZ R8, R89, UR8, R8 ;  /* 0x0000000859087c23 */ /* 0x004fe20008010008 */
[----:B------:R-:W-:Y:S01]  /*161f0*/  FSEL R71, R71, -INF , !P4 ;  /* 0xff80000047477808 */ /* 0x000fe20006000000 */
[----:B------:R-:W1:Y:S01]  /*16200*/  MUFU.TANH R47, R47 ;  /* 0x0000002f002f7308 */ /* 0x000e620000002400 */
[----:B------:R-:W-:Y:S01]  /*16210*/  FSEL R216, R136, -INF , !P2 ;  /* 0xff80000088d87808 */ /* 0x000fe20005000000 */
[----:B------:R-:W-:Y:S01]  /*16220*/  FFMA.FTZ R57, R123, UR8, R57 ;  /* 0x000000087b397c23 */ /* 0x000fe20008010039 */
[----:B------:R-:W-:Y:S01]  /*16230*/  FSEL R224, R203, -INF , !P6 ;  /* 0xff800000cbe07808 */ /* 0x000fe20007000000 */
[----:B------:R-:W-:Y:S01]  /*16240*/  FFMA.FTZ R56, R123, UR8, R56 ;  /* 0x000000087b387c23 */ /* 0x000fe20008010038 */
[----:B------:R-:W-:-:S02]  /*16250*/  ISETP.GE.AND P4, PT, R121, R3, PT ;  /* 0x000000037900720c */ /* 0x000fc40003f86270 */
[-C--:B------:R-:W-:Y:S01]  /*16260*/  ISETP.GE.AND P2, PT, R121, R0.reuse, PT ;  /* 0x000000007900720c */ /* 0x080fe20003f46270 */
[----:B------:R-:W2:Y:S01]  /*16270*/  MUFU.TANH R215, R215 ;  /* 0x000000d700d77308 */ /* 0x000ea20000002400 */
[----:B------:R-:W-:Y:S02]  /*16280*/  ISETP.GE.AND P6, PT, R172, R0, PT ;  /* 0x00000000ac00720c */ /* 0x000fe40003fc6270 */
[----:B------:R-:W-:Y:S02]  /*16290*/  I2FP.F32.S32 R121, R121 ;  /* 0x0000007900797245 */ /* 0x000fe40000201400 */
[----:B------:R-:W-:Y:S02]  /*162a0*/  FSEL R103, R200, -INF , !P0 ;  /* 0xff800000c8677808 */ /* 0x000fe40004000000 */
[----:B------:R-:W-:Y:S01]  /*162b0*/  ISETP.GE.AND P0, PT, R172, R3, PT ;  /* 0x00000003ac00720c */ /* 0x000fe20003f06270 */
[----:B------:R-:W-:Y:S01]  /*162c0*/  FFMA.FTZ R52, R121, UR8, R52 ;  /* 0x0000000879347c23 */ /* 0x000fe20008010034 */
[----:B------:R-:W-:Y:S01]  /*162d0*/  FSEL R208, R9, -INF , !P6 ;  /* 0xff80000009d07808 */ /* 0x000fe20007000000 */
[----:B---3--:R-:W-:Y:S01]  /*162e0*/  FFMA.FTZ R4, R121, UR8, R4 ;  /* 0x0000000879047c23 */ /* 0x008fe20008010004 */
[----:B------:R-:W-:Y:S01]  /*162f0*/  FSEL R172, R57, -INF , !P5 ;  /* 0xff80000039ac7808 */ /* 0x000fe20006800000 */
[----:B------:R-:W3:Y:S01]  /*16300*/  MUFU.TANH R49, R49 ;  /* 0x0000003100317308 */ /* 0x000ee20000002400 */
[----:B------:R-:W-:-:S02]  /*16310*/  I2FP.F32.S32 R9, R99 ;  /* 0x0000006300097245 */ /* 0x000fc40000201400 */
[----:B------:R-:W-:Y:S02]  /*16320*/  FSEL R121, R8, -INF , !P0 ;  /* 0xff80000008797808 */ /* 0x000fe40004000000 */
[----:B------:R-:W-:Y:S01]  /*16330*/  I2FP.F32.S32 R57, R122 ;  /* 0x0000007a00397245 */ /* 0x000fe20000201400 */
[----:B------:R-:W-:Y:S01]  /*16340*/  FFMA.FTZ R32, R9, UR8, R32 ;  /* 0x0000000809207c23 */ /* 0x000fe20008010020 */
[----:B------:R-:W-:Y:S01]  /*16350*/  I2FP.F32.S32 R8, R105 ;  /* 0x0000006900087245 */ /* 0x000fe20000201400 */
[----:B------:R-:W3:Y:S01]  /*16360*/  MUFU.TANH R54, R54 ;  /* 0x0000003600367308 */ /* 0x000ee20000002400 */
[-C--:B------:R-:W-:Y:S01]  /*16370*/  ISETP.GE.AND P0, PT, R105, R3.reuse, PT ;  /* 0x000000036900720c */ /* 0x080fe20003f06270 */
[----:B------:R-:W-:Y:S01]  /*16380*/  FFMA.FTZ R34, R9, UR8, R34 ;  /* 0x0000000809227c23 */ /* 0x000fe20008010022 */
[-C--:B------:R-:W-:Y:S01]  /*16390*/  ISETP.GE.AND P6, PT, R105, R0.reuse, PT ;  /* 0x000000006900720c */ /* 0x080fe20003fc6270 */
[----:B------:R-:W-:Y:S01]  /*163a0*/  FFMA.FTZ R60, R57, UR8, R60 ;  /* 0x00000008393c7c23 */ /* 0x000fe2000801003c */
[----:B------:R-:W-:Y:S01]  /*163b0*/  FSEL R105, R56, -INF , !P3 ;  /* 0xff80000038697808 */ /* 0x000fe20005800000 */
[C---:B-----5:R-:W-:Y:S01]  /*163c0*/  FFMA.FTZ R5, R8.reuse, UR8, R5 ;  /* 0x0000000808057c23 */ /* 0x060fe20008010005 */
[C---:B------:R-:W-:Y:S01]  /*163d0*/  ISETP.GE.AND P3, PT, R99.reuse, R3, PT ;  /* 0x000000036300720c */ /* 0x040fe20003f66270 */
[----:B------:R4:W5:Y:S01]  /*163e0*/  MUFU.TANH R95, R46 ;  /* 0x0000002e005f7308 */ /* 0x0009620000002400 */
[-C--:B------:R-:W-:Y:S01]  /*163f0*/  ISETP.GE.AND P5, PT, R99, R0.reuse, PT ;  /* 0x000000006300720c */ /* 0x080fe20003fa6270 */
[----:B------:R-:W-:Y:S01]  /*16400*/  FFMA.FTZ R45, R8, UR8, R45 ;  /* 0x00000008082d7c23 */ /* 0x000fe2000801002d */
[----:B------:R-:W-:Y:S01]  /*16410*/  FSEL R140, R4, -INF , !P2 ;  /* 0xff800000048c7808 */ /* 0x000fe20005000000 */
[----:B------:R-:W-:Y:S01]  /*16420*/  FFMA.FTZ R57, R57, UR8, R106 ;  /* 0x0000000839397c23 */ /* 0x000fe2000801006a */
[----:B------:R-:W-:Y:S01]  /*16430*/  ISETP.GE.AND P2, PT, R122, R0, PT ;  /* 0x000000007a00720c */ /* 0x000fe20003f46270 */
[----:B------:R-:W-:Y:S01]  /*16440*/  FMUL.FTZ R56, R94, UR5 ;  /* 0x000000055e387c20 */ /* 0x000fe20008410000 */
[----:B------:R-:W-:Y:S01]  /*16450*/  I2FP.F32.S32 R8, R98 ;  /* 0x0000006200087245 */ /* 0x000fe20000201400 */
[----:B------:R-:W5:Y:S01]  /*16460*/  MUFU.TANH R48, R48 ;  /* 0x0000003000307308 */ /* 0x000f620000002400 */
[----:B------:R-:W-:-:S02]  /*16470*/  FSEL R119, R32, -INF , !P3 ;  /* 0xff80000020777808 */ /* 0x000fc40005800000 */
[----:B------:R-:W-:Y:S01]  /*16480*/  FSEL R106, R34, -INF , !P5 ;  /* 0xff800000226a7808 */ /* 0x000fe20006800000 */
[----:B------:R-:W-:Y:S01]  /*16490*/  FMUL.FTZ R34, R80, UR5 ;  /* 0x0000000550227c20 */ /* 0x000fe20008410000 */
[C---:B------:R-:W-:Y:S02]  /*164a0*/  ISETP.GE.AND P3, PT, R98.reuse, R3, PT ;  /* 0x000000036200720c */ /* 0x040fe40003f66270 */
[-C--:B------:R-:W-:Y:S01]  /*164b0*/  ISETP.GE.AND P5, PT, R98, R0.reuse, PT ;  /* 0x000000006200720c */ /* 0x080fe20003fa6270 */
[----:B------:R-:W5:Y:S01]  /*164c0*/  MUFU.TANH R112, R112 ;  /* 0x0000007000707308 */ /* 0x000f620000002400 */
[----:B------:R-:W-:Y:S01]  /*164d0*/  I2FP.F32.S32 R32, R207 ;  /* 0x000000cf00207245 */ /* 0x000fe20000201400 */
[C---:B----4-:R-:W-:Y:S01]  /*164e0*/  FFMA.FTZ R46, R8.reuse, UR8, R211 ;  /* 0x00000008082e7c23 */ /* 0x050fe200080100d3 */
[----:B------:R-:W-:Y:S01]  /*164f0*/  FSEL R98, R57, -INF , !P2 ;  /* 0xff80000039627808 */ /* 0x000fe20005000000 */
[----:B------:R-:W-:Y:S01]  /*16500*/  FFMA.FTZ R57, R8, UR8, R213 ;  /* 0x0000000808397c23 */ /* 0x000fe200080100d5 */
[----:B------:R-:W-:Y:S01]  /*16510*/  FSEL R99, R52, -INF , !P4 ;  /* 0xff80000034637808 */ /* 0x000fe20006000000 */
[----:B------:R-:W-:Y:S01]  /*16520*/  FFMA.FTZ R89, R32, UR8, R209 ;  /* 0x0000000820597c23 */ /* 0x000fe200080100d1 */
[----:B------:R-:W-:Y:S01]  /*16530*/  I2FP.F32.S32 R4, R115 ;  /* 0x0000007300047245 */ /* 0x000fe20000201400 */
[----:B------:R-:W4:Y:S01]  /*16540*/  MUFU.TANH R116, R116 ;  /* 0x0000007400747308 */ /* 0x000f220000002400 */
[----:B------:R-:W-:Y:S01]  /*16550*/  ISETP.GE.AND P4, PT, R122, R3, PT ;  /* 0x000000037a00720c */ /* 0x000fe20003f86270 */
[----:B------:R-:W-:Y:S01]  /*16560*/  FMUL.FTZ R52, R72, UR5 ;  /* 0x0000000548347c20 */ /* 0x000fe20008410000 */
[----:B------:R-:W-:Y:S01]  /*16570*/  I2FP.F32.S32 R8, R147 ;  /* 0x0000009300087245 */ /* 0x000fe20000201400 */
[----:B------:R-:W-:Y:S01]  /*16580*/  FFMA.FTZ R111, R4, UR8, R111 ;  /* 0x00000008046f7c23 */ /* 0x000fe2000801006f */
[----:B------:R-:W-:Y:S01]  /*16590*/  FSEL R122, R45, -INF , !P6 ;  /* 0xff8000002d7a7808 */ /* 0x000fe20007000000 */
[----:B-1----:R-:W-:Y:S01]  /*165a0*/  FFMA.FTZ R45, R32, UR8, R47 ;  /* 0x00000008202d7c23 */ /* 0x002fe2000801002f */
[----:B------:R-:W-:Y:S01]  /*165b0*/  FMUL.FTZ R32, R88, UR5 ;  /* 0x0000000558207c20 */ /* 0x000fe20008410000 */
[----:B------:R-:W-:Y:S01]  /*165c0*/  FSEL R123, R5, -INF , !P0 ;  /* 0xff800000057b7808 */ /* 0x000fe20004000000 */
[----:B--2---:R-:W-:Y:S01]  /*165d0*/  FFMA.FTZ R215, R4, UR8, R215 ;  /* 0x0000000804d77c23 */ /* 0x004fe200080100d7 */
[----:B------:R-:W-:Y:S01]  /*165e0*/  I2FP.F32.S32 R4, R201 ;  /* 0x000000c900047245 */ /* 0x000fe20000201400 */
[C---:B---3--:R-:W-:Y:S01]  /*165f0*/  FFMA.FTZ R5, R8.reuse, UR8, R49 ;  /* 0x0000000808057c23 */ /* 0x048fe20008010031 */
[----:B------:R-:W-:Y:S01]  /*16600*/  FFMA.FTZ R54, R8, UR8, R54 ;  /* 0x0000000808367c23 */ /* 0x000fe20008010036 */
[-C--:B------:R-:W-:Y:S01]  /*16610*/  ISETP.GE.AND P6, PT, R115, R0.reuse, PT ;  /* 0x000000007300720c */ /* 0x080fe20003fc6270 */
[----:B------:R-:W-:Y:S01]  /*16620*/  FMUL.FTZ R8, R92, UR5 ;  /* 0x000000055c087c20 */ /* 0x000fe20008410000 */
[----:B------:R-:W-:Y:S01]  /*16630*/  FSEL R57, R57, -INF , !P3 ;  /* 0xff80000039397808 */ /* 0x000fe20005800000 */
[----:B------:R-:W-:Y:S01]  /*16640*/  MUFU.TANH R108, R108 ;  /* 0x0000006c006c7308 */ /* 0x000fe20000002400 */
[----:B------:R-:W-:Y:S01]  /*16650*/  FSEL R46, R46, -INF , !P5 ;  /* 0xff8000002e2e7808 */ /* 0x000fe20006800000 */
[C---:B-----5:R-:W-:Y:S01]  /*16660*/  FFMA.FTZ R95, R4.reuse, UR8, R95 ;  /* 0x00000008045f7c23 */ /* 0x060fe2000801005f */
[C---:B------:R-:W-:Y:S01]  /*16670*/  ISETP.GE.AND P3, PT, R199.reuse, R3, PT ;  /* 0x00000003c700720c */ /* 0x040fe20003f66270 */
[----:B------:R-:W-:Y:S01]  /*16680*/  FFMA.FTZ R13, R4, UR8, R13 ;  /* 0x00000008040d7c23 */ /* 0x000fe2000801000d */
[----:B------:R-:W-:-:S02]  /*16690*/  ISETP.GE.AND P5, PT, R199, R0, PT ;  /* 0x00000000c700720c */ /* 0x000fc40003fa6270 */
[----:B------:R-:W-:Y:S01]  /*166a0*/  ISETP.GE.AND P0, PT, R115, R3, PT ;  /* 0x000000037300720c */ /* 0x000fe20003f06270 */
[----:B------:R-:W1:Y:S01]  /*166b0*/  MUFU.TANH R32, R32 ;  /* 0x0000002000207308 */ /* 0x000e620000002400 */
[----:B------:R-:W-:Y:S02]  /*166c0*/  I2FP.F32.S32 R199, R199 ;  /* 0x000000c700c77245 */ /* 0x000fe40000201400 */
[----:B------:R-:W-:Y:S02]  /*166d0*/  FSEL R115, R60, -INF , !P4 ;  /* 0xff8000003c737808 */ /* 0x000fe40006000000 */
[----:B------:R-:W-:Y:S01]  /*166e0*/  FSEL R47, R215, -INF , !P6 ;  /* 0xff800000d72f7808 */ /* 0x000fe20007000000 */
[----:B------:R-:W-:Y:S01]  /*166f0*/  FFMA.FTZ R9, R199, UR8, R48 ;  /* 0x00000008c7097c23 */ /* 0x000fe20008010030 */
[C---:B------:R-:W-:Y:S01]  /*16700*/  ISETP.GE.AND P4, PT, R207.reuse, R3, PT ;  /* 0x00000003cf00720c */ /* 0x040fe20003f86270 */
[----:B------:R-:W2:Y:S01]  /*16710*/  MUFU.TANH R100, R100 ;  /* 0x0000006400647308 */ /* 0x000ea20000002400 */
[----:B------:R-:W-:-:S02]  /*16720*/  ISETP.GE.AND P2, PT, R207, R0, PT ;  /* 0x00000000cf00720c */ /* 0x000fc40003f46270 */
[-C--:B------:R-:W-:Y:S02]  /*16730*/  ISETP.GE.AND P6, PT, R201, R0.reuse, PT ;  /* 0x00000000c900720c */ /* 0x080fe40003fc6270 */
[----:B------:R-:W-:Y:S02]  /*16740*/  FSEL R89, R89, -INF , !P4 ;  /* 0xff80000059597808 */ /* 0x000fe40006000000 */
[----:B------:R-:W-:Y:S01]  /*16750*/  FSEL R45, R45, -INF , !P2 ;  /* 0xff8000002d2d7808 */ /* 0x000fe20005000000 */
[----:B------:R-:W3:Y:S01]  /*16760*/  MUFU.TANH R8, R8 ;  /* 0x0000000800087308 */ /* 0x000ee20000002400 */
[----:B------:R-:W-:Y:S02]  /*16770*/  FSEL R48, R95, -INF , !P6 ;  /* 0xff8000005f307808 */ /* 0x000fe40007000000 */
[C---:B------:R-:W-:Y:S02]  /*16780*/  ISETP.GE.AND P4, PT, R147.reuse, R3, PT ;  /* 0x000000039300720c */ /* 0x040fe40003f86270 */
[----:B------:R-:W-:-:S02]  /*16790*/  ISETP.GE.AND P2, PT, R147, R0, PT ;  /* 0x000000009300720c */ /* 0x000fc40003f46270 */
[----:B------:R-:W-:Y:S01]  /*167a0*/  I2FP.F32.S32 R95, R248 ;  /* 0x000000f8005f7245 */ /* 0x000fe20000201400 */
[----:B------:R5:W-:Y:S01]  /*167b0*/  MUFU.TANH R4, R97 ;  /* 0x0000006100047308 */ /* 0x000be20000002400 */
[----:B------:R-:W-:Y:S02]  /*167c0*/  I2FP.F32.S32 R147, R250 ;  /* 0x000000fa00937245 */ /* 0x000fe40000201400 */
[----:B------:R-:W-:Y:S01]  /*167d0*/  I2FP.F32.S32 R203, R214 ;  /* 0x000000d600cb7245 */ /* 0x000fe20000201400 */
[----:B------:R-:W-:Y:S01]  /*167e0*/  FFMA.FTZ R112, R95, UR8, R112 ;  /* 0x000000085f707c23 */ /* 0x000fe20008010070 */
[----:B------:R-:W-:Y:S01]  /*167f0*/  FSEL R111, R111, -INF , !P0 ;  /* 0xff8000006f6f7808 */ /* 0x000fe20004000000 */
[----:B----4-:R-:W-:Y:S01]  /*16800*/  FFMA.FTZ R116, R147, UR8, R116 ;  /* 0x0000000893747c23 */ /* 0x010fe20008010074 */
[-C--:B------:R-:W-:Y:S01]  /*16810*/  ISETP.GE.AND P6, PT, R248, R3.reuse, PT ;  /* 0x00000003f800720c */ /* 0x080fe20003fc6270 */
[----:B------:R-:W4:Y:S01]  /*16820*/  MUFU.TANH R50, R50 ;  /* 0x0000003200327308 */ /* 0x000f220000002400 */
[----:B------:R-:W-:Y:S01]  /*16830*/  FSEL R95, R5, -INF , !P4 ;  /* 0xff800000055f7808 */ /* 0x000fe20006000000 */
[----:B-1----:R-:W-:Y:S01]  /*16840*/  FFMA.FTZ R32, R203, UR8, R32 ;  /* 0x00000008cb207c23 */ /* 0x002fe20008010020 */
[----:B------:R-:W-:-:S02]  /*16850*/  ISETP.GE.AND P0, PT, R201, R3, PT ;  /* 0x00000003c900720c */ /* 0x000fc40003f06270 */
[----:B------:R-:W-:Y:S02]  /*16860*/  I2FP.F32.S32 R147, R240 ;  /* 0x000000f000937245 */ /* 0x000fe40000201400 */
[----:B------:R-:W-:Y:S01]  /*16870*/  I2FP.F32.S32 R201, R236 ;  /* 0x000000ec00c97245 */ /* 0x000fe20000201400 */
[----:B------:R-:W1:Y:S01]  /*16880*/  MUFU.TANH R5, R84 ;  /* 0x0000005400057308 */ /* 0x000e620000002400 */
[----:B-----5:R-:W-:Y:S01]  /*16890*/  I2FP.F32.S32 R97, R246 ;  /* 0x000000f600617245 */ /* 0x020fe20000201400 */
[----:B--2---:R-:W-:Y:S01]  /*168a0*/  FFMA.FTZ R100, R147, UR8, R100 ;  /* 0x0000000893647c23 */ /* 0x004fe20008010064 */
[----:B------:R-:W-:Y:S01]  /*168b0*/  FSEL R9, R9, -INF , !P3 ;  /* 0xff80000009097808 */ /* 0x000fe20005800000 */
[----:B---3--:R-:W-:Y:S01]  /*168c0*/  FFMA.FTZ R147, R201, UR8, R8 ;  /* 0x00000008c9937c23 */ /* 0x008fe20008010008 */
[-C--:B------:R-:W-:Y:S01]  /*168d0*/  ISETP.GE.AND P3, PT, R246, R3.reuse, PT ;  /* 0x00000003f600720c */ /* 0x080fe20003f66270 */
[----:B------:R-:W-:Y:S01]  /*168e0*/  FFMA.FTZ R97, R97, UR8, R108 ;  /* 0x0000000861617c23 */ /* 0x000fe2000801006c */
[----:B------:R-:W-:Y:S01]  /*168f0*/  FSEL R209, R112, -INF , !P6 ;  /* 0xff80000070d17808 */ /* 0x000fe20007000000 */
[----:B------:R-:W2:Y:S01]  /*16900*/  MUFU.TANH R64, R64 ;  /* 0x0000004000407308 */ /* 0x000ea20000002400 */
[----:B------:R-:W-:Y:S01]  /*16910*/  ISETP.GE.AND P6, PT, R214, R3, PT ;  /* 0x00000003d600720c */ /* 0x000fe20003fc6270 */
[----:B----4-:R-:W-:Y:S01]  /*16920*/  FFMA.FTZ R50, R199, UR8, R50 ;  /* 0x00000008c7327c23 */ /* 0x010fe20008010032 */
[----:B------:R-:W-:-:S02]  /*16930*/  FSEL R207, R97, -INF , !P3 ;  /* 0xff80000061cf7808 */ /* 0x000fc40005800000 */
[----:B------:R-:W-:Y:S02]  /*16940*/  FSEL R97, R32, -INF , !P6 ;  /* 0xff80000020617808 */ /* 0x000fe40007000000 */
[-C--:B------:R-:W-:Y:S01]  /*16950*/  ISETP.GE.AND P3, PT, R210, R3.reuse, PT ;  /* 0x00000003d200720c */ /* 0x080fe20003f66270 */
[----:B------:R-:W3:Y:S01]  /*16960*/  MUFU.TANH R8, R76 ;  /* 0x0000004c00087308 */ /* 0x000ee20000002400 */
[----:B------:R-:W-:Y:S02]  /*16970*/  I2FP.F32.S32 R210, R210 ;  /* 0x000000d200d27245 */ /* 0x000fe40000201400 */
[----:B------:R-:W-:Y:S02]  /*16980*/  FSEL R13, R13, -INF , !P0 ;  /* 0xff8000000d0d7808 */ /* 0x000fe40004000000 */
[----:B------:R-:W-:Y:S01]  /*16990*/  ISETP.GE.AND P0, PT, R250, R3, PT ;  /* 0x00000003fa00720c */ /* 0x000fe20003f06270 */
[----:B-1----:R-:W-:Y:S01]  /*169a0*/  FFMA.FTZ R210, R210, UR8, R5 ;  /* 0x00000008d2d27c23 */ /* 0x002fe20008010005 */
[----:B------:R-:W-:Y:S01]  /*169b0*/  I2FP.F32.S32 R199, R244 ;  /* 0x000000f400c77245 */ /* 0x000fe20000201400 */
[----:B------:R-:W1:Y:S01]  /*169c0*/  MUFU.TANH R32, R68 ;  /* 0x0000004400207308 */ /* 0x000e620000002400 */
[----:B------:R-:W-:-:S02]  /*169d0*/  I2FP.F32.S32 R213, R134 ;  /* 0x0000008600d57245 */ /* 0x000fc40000201400 */
[-C--:B------:R-:W-:Y:S01]  /*169e0*/  ISETP.GE.AND P4, PT, R240, R3.reuse, PT ;  /* 0x00000003f000720c */ /* 0x080fe20003f86270 */
[----:B--2---:R-:W-:Y:S01]  /*169f0*/  FFMA.FTZ R64, R199, UR8, R64 ;  /* 0x00000008c7407c23 */ /* 0x004fe20008010040 */
[----:B------:R-:W-:Y:S02]  /*16a00*/  FSEL R211, R116, -INF , !P0 ;  /* 0xff80000074d37808 */ /* 0x000fe40004000000 */
[----:B------:R-:W-:Y:S01]  /*16a10*/  I2FP.F32.S32 R219, R120 ;  /* 0x0000007800db7245 */ /* 0x000fe20000201400 */
[----:B------:R-:W2:Y:S01]  /*16a20*/  MUFU.TANH R114, R114 ;  /* 0x0000007200727308 */ /* 0x000ea20000002400 */
[----:B------:R-:W-:Y:S01]  /*16a30*/  ISETP.GE.AND P0, PT, R236, R3, PT ;  /* 0x00000003ec00720c */ /* 0x000fe20003f06270 */
[----:B---3--:R-:W-:Y:S01]  /*16a40*/  FFMA.FTZ R213, R213, UR8, R8 ;  /* 0x00000008d5d57c23 */ /* 0x008fe20008010008 */
[----:B------:R-:W-:Y:S02]  /*16a50*/  FSEL R217, R210, -INF , !P3 ;  /* 0xff800000d2d97808 */ /* 0x000fe40005800000 */
[----:B------:R-:W-:-:S02]  /*16a60*/  ISETP.GE.AND P3, PT, R143, R0, PT ;  /* 0x000000008f00720c */ /* 0x000fc40003f66270 */
[----:B------:R-:W-:Y:S01]  /*16a70*/  FSEL R201, R100, -INF , !P4 ;  /* 0xff80000064c97808 */ /* 0x000fe20006000000 */
[----:B------:R-:W3:Y:S01]  /*16a80*/  MUFU.TANH R66, R66 ;  /* 0x0000004200427308 */ /* 0x000ee20000002400 */
[----:B------:R-:W-:Y:S01]  /*16a90*/  I2FP.F32.S32 R143, R143 ;  /* 0x0000008f008f7245 */ /* 0x000fe20000201400 */
[----:B-1----:R-:W-:Y:S01]  /*16aa0*/  FFMA.FTZ R32, R219, UR8, R32 ;  /* 0x00000008db207c23 */ /* 0x002fe20008010020 */
[----:B------:R-:W-:Y:S02]  /*16ab0*/  I2FP.F32.S32 R199, R238 ;  /* 0x000000ee00c77245 */ /* 0x000fe40000201400 */
[----:B------:R-:W-:Y:S02]  /*16ac0*/  ISETP.GE.AND P4, PT, R134, R3, PT ;  /* 0x000000038600720c */ /* 0x000fe40003f86270 */
[----:B------:R-:W-:Y:S01]  /*16ad0*/  FSEL R49, R50, -INF , !P5 ;  /* 0xff80000032317808 */ /* 0x000fe20006800000 */
[----:B------:R-:W1:Y:S01]  /*16ae0*/  MUFU.TANH R34, R34 ;  /* 0x0000002200227308 */ /* 0x000e620000002400 */
[----:B------:R-:W-:Y:S01]  /*16af0*/  FSEL R147, R147, -INF , !P0 ;  /* 0xff80000093937808 */ /* 0x000fe20004000000 */
[----:B--2---:R-:W-:Y:S01]  /*16b00*/  FFMA.FTZ R112, R143, UR8, R114 ;  /* 0x000000088f707c23 */ /* 0x004fe20008010072 */
[----:B------:R-:W-:-:S02]  /*16b10*/  I2FP.F32.S32 R5, R146 ;  /* 0x0000009200057245 */ /* 0x000fc40000201400 */
[-C--:B------:R-:W-:Y:S02]  /*16b20*/  ISETP.GE.AND P5, PT, R244, R3.reuse, PT ;  /* 0x00000003f400720c */ /* 0x080fe40003fa6270 */
[----:B------:R-:W-:Y:S01]  /*16b30*/  ISETP.GE.AND P0, PT, R120, R3, PT ;  /* 0x000000037800720c */ /* 0x000fe20003f06270 */
[----:B------:R-:W2:Y:S01]  /*16b40*/  MUFU.TANH R52, R52 ;  /* 0x0000003400347308 */ /* 0x000ea20000002400 */
[----:B------:R-:W-:Y:S01]  /*16b50*/  FSEL R213, R213, -INF , !P4 ;  /* 0xff800000d5d57808 */ /* 0x000fe20006000000 */
[----:B---3--:R-:W-:Y:S01]  /*16b60*/  FFMA.FTZ R199, R199, UR8, R66 ;  /* 0x00000008c7c77c23 */ /* 0x008fe20008010042 */
[----:B------:R-:W-:Y:S01]  /*16b70*/  FSEL R50, R54, -INF , !P2 ;  /* 0xff80000036327808 */ /* 0x000fe20005000000 */
[----:B------:R-:W-:Y:S01]  /*16b80*/  FMUL.FTZ R54, R12, UR5 ;  /* 0x000000050c367c20 */ /* 0x000fe20008410000 */
[----:B------:R-:W-:Y:S02]  /*16b90*/  I2FP.F32.S32 R215, R126 ;  /* 0x0000007e00d77245 */ /* 0x000fe40000201400 */
[----:B------:R-:W-:Y:S01]  /*16ba0*/  ISETP.GE.AND P4, PT, R139, R0, PT ;  /* 0x000000008b00720c */ /* 0x000fe20003f86270 */
[----:B------:R-:W3:Y:S01]  /*16bb0*/  MUFU.TANH R56, R56 ;  /* 0x0000003800387308 */ /* 0x000ee20000002400 */
[----:B------:R-:W-:Y:S01]  /*16bc0*/  I2FP.F32.S32 R143, R139 ;  /* 0x0000008b008f7245 */ /* 0x000fe20000201400 */
[----:B-1----:R-:W-:Y:S01]  /*16bd0*/  FFMA.FTZ R5, R5, UR8, R34 ;  /* 0x0000000805057c23 */ /* 0x002fe20008010022 */
[----:B------:R-:W-:-:S02]  /*16be0*/  ISETP.GE.AND P2, PT, R238, R3, PT ;  /* 0x00000003ee00720c */ /* 0x000fc40003f46270 */
[----:B------:R-:W-:Y:S02]  /*16bf0*/  FSEL R203, R64, -INF , !P5 ;  /* 0xff80000040cb7808 */ /* 0x000fe40006800000 */
[----:B------:R-:W-:Y:S01]  /*16c00*/  FSEL R139, R32, -INF , !P0 ;  /* 0xff800000208b7808 */ /* 0x000fe20004000000 */
[----:B------:R-:W1:Y:S01]  /*16c10*/  MUFU.TANH R62, R62 ;  /* 0x0000003e003e7308 */ /* 0x000e620000002400 */
[----:B------:R-:W-:Y:S01]  /*16c20*/  ISETP.GE.AND P5, PT, R146, R3, PT ;  /* 0x000000039200720c */ /* 0x000fe20003fa6270 */
[----:B--2---:R-:W-:Y:S01]  /*16c30*/  FFMA.FTZ R52, R215, UR8, R52 ;  /* 0x00000008d7347c23 */ /* 0x004fe20008010034 */
[----:B------:R-:W-:Y:S02]  /*16c40*/  ISETP.GE.AND P0, PT, R135, R0, PT ;  /* 0x000000008700720c */ /* 0x000fe40003f06270 */
[----:B------:R-:W-:Y:S02]  /*16c50*/  I2FP.F32.S32 R135, R135 ;  /* 0x0000008700877245 */ /* 0x000fe40000201400 */
[----:B------:R-:W-:Y:S01]  /*16c60*/  FSEL R199, R199, -INF , !P2 ;  /* 0xff800000c7c77808 */ /* 0x000fe20005000000 */
[----:B------:R-:W2:Y:S01]  /*16c70*/  MUFU.TANH R102, R102 ;  /* 0x0000006600667308 */ /* 0x000ea20000002400 */
[----:B------:R-:W-:Y:S01]  /*16c80*/  ISETP.GE.AND P2, PT, R126, R3, PT ;  /* 0x000000037e00720c */ /* 0x000fe20003f46270 */
[----:B---3--:R-:W-:Y:S01]  /*16c90*/  FFMA.FTZ R8, R135, UR8, R56 ;  /* 0x0000000887087c23 */ /* 0x008fe20008010038 */
[----:B------:R-:W-:-:S02]  /*16ca0*/  FSEL R215, R5, -INF , !P5 ;  /* 0xff80000005d77808 */ /* 0x000fc40006800000 */
[----:B------:R-:W-:Y:S02]  /*16cb0*/  I2FP.F32.S32 R5, R141 ;  /* 0x0000008d00057245 */ /* 0x000fe40000201400 */
[-C--:B------:R-:W-:Y:S01]  /*16cc0*/  ISETP.GE.AND P5, PT, R141, R0.reuse, PT ;  /* 0x000000008d00720c */ /* 0x080fe20003fa6270 */
[----:B------:R-:W3:Y:S01]  /*16cd0*/  MUFU.TANH R74, R74 ;  /* 0x0000004a004a7308 */ /* 0x000ee20000002400 */
[----:B------:R-:W-:Y:S01]  /*16ce0*/  FSEL R141, R52, -INF , !P2 ;  /* 0xff800000348d7808 */ /* 0x000fe20005000000 */
[----:B-1----:R-:W-:Y:S01]  /*16cf0*/  FFMA.FTZ R5, R5, UR8, R62 ;  /* 0x0000000805057c23 */ /* 0x002fe2000801003e */
[----:B------:R-:W-:Y:S02]  /*16d00*/  ISETP.GE.AND P2, PT, R137, R0, PT ;  /* 0x000000008900720c */ /* 0x000fe40003f46270 */
[----:B------:R-:W-:Y:S01]  /*16d10*/  ISETP.GE.AND P6, PT, R58, R3, PT ;  /* 0x000000033a00720c */ /* 0x000fe20003fc6270 */
[----:B------:R-:W-:Y:S01]  /*16d20*/  FMUL.FTZ R3, R14, UR5 ;  /* 0x000000050e037c20 */ /* 0x000fe20008410000 */
[----:B------:R-:W-:Y:S01]  /*16d30*/  I2FP.F32.S32 R137, R137 ;  /* 0x0000008900897245 */ /* 0x000fe20000201400 */
[----:B------:R-:W1:Y:S01]  /*16d40*/  MUFU.TANH R90, R90 ;  /* 0x0000005a005a7308 */ /* 0x000e620000002400 */
[----:B--2---:R-:W-:Y:S01]  /*16d50*/  FFMA.FTZ R34, R143, UR8, R102 ;  /* 0x000000088f227c23 */ /* 0x004fe20008010066 */
[----:B------:R-:W-:-:S02]  /*16d60*/  FSEL R8, R8, -INF , !P0 ;  /* 0xff80000008087808 */ /* 0x000fc40004000000 */
[-C--:B------:R-:W-:Y:S01]  /*16d70*/  ISETP.GE.AND P0, PT, R117, R0.reuse, PT ;  /* 0x000000007500720c */ /* 0x080fe20003f06270 */
[----:B------:R-:W-:Y:S01]  /*16d80*/  FFMA.FTZ R4, R137, UR8, R4 ;  /* 0x0000000889047c23 */ /* 0x000fe20008010004 */
[----:B------:R-:W-:Y:S02]  /*16d90*/  I2FP.F32.S32 R117, R117 ;  /* 0x0000007500757245 */ /* 0x000fe40000201400 */
[----:B------:R-:W2:Y:S01]  /*16da0*/  MUFU.TANH R86, R86 ;  /* 0x0000005600567308 */ /* 0x000ea20000002400 */
[----:B------:R-:W-:Y:S02]  /*16db0*/  FSEL R112, R112, -INF , !P3 ;  /* 0xff80000070707808 */ /* 0x000fe40005800000 */
[----:B------:R-:W-:Y:S01]  /*16dc0*/  FSEL R108, R5, -INF , !P5 ;  /* 0xff800000056c7808 */ /* 0x000fe20006800000 */
[----:B---3--:R-:W-:Y:S01]  /*16dd0*/  FFMA.FTZ R74, R117, UR8, R74 ;  /* 0x00000008754a7c23 */ /* 0x008fe2000801004a */
[----:B------:R-:W-:Y:S02]  /*16de0*/  FSEL R34, R34, -INF , !P4 ;  /* 0xff80000022227808 */ /* 0x000fe40006000000 */
[-C--:B------:R-:W-:Y:S01]  /*16df0*/  ISETP.GE.AND P3, PT, R133, R0.reuse, PT ;  /* 0x000000008500720c */ /* 0x080fe20003f66270 */
[----:B------:R-:W3:Y:S01]  /*16e00*/  MUFU.TANH R82, R82 ;  /* 0x0000005200527308 */ /* 0x000ee20000002400 */
[----:B------:R-:W-:-:S02]  /*16e10*/  ISETP.GE.AND P5, PT, R127, R0, PT ;  /* 0x000000007f00720c */ /* 0x000fc40003fa6270 */
[-C--:B------:R-:W-:Y:S02]  /*16e20*/  ISETP.GE.AND P4, PT, R125, R0.reuse, PT ;  /* 0x000000007d00720c */ /* 0x080fe40003f86270 */
[----:B------:R-:W-:Y:S02]  /*16e30*/  I2FP.F32.S32 R133, R133 ;  /* 0x0000008500857245 */ /* 0x000fe40000201400 */
[----:B------:R-:W-:Y:S01]  /*16e40*/  I2FP.F32.S32 R127, R127 ;  /* 0x0000007f007f7245 */ /* 0x000fe20000201400 */
[----:B------:R-:W4:Y:S01]  /*16e50*/  MUFU.TANH R78, R78 ;  /* 0x0000004e004e7308 */ /* 0x000f220000002400 */
[----:B------:R-:W-:Y:S01]  /*16e60*/  I2FP.F32.S32 R125, R125 ;  /* 0x0000007d007d7245 */ /* 0x000fe20000201400 */
[----:B-1----:R-:W-:Y:S01]  /*16e70*/  FFMA.FTZ R12, R133, UR8, R90 ;  /* 0x00000008850c7c23 */ /* 0x002fe2000801005a */
[----:B------:R-:W-:Y:S01]  /*16e80*/  FSEL R14, R4, -INF , !P2 ;  /* 0xff800000040e7808 */ /* 0x000fe20005000000 */
[----:B--2---:R-:W-:Y:S01]  /*16e90*/  FFMA.FTZ R32, R127, UR8, R86 ;  /* 0x000000087f207c23 */ /* 0x004fe20008010056 */
[----:B------:R-:W-:-:S02]  /*16ea0*/  ISETP.GE.AND P2, PT, R145, R0, PT ;  /* 0x000000009100720c */ /* 0x000fc40003f46270 */
[----:B------:R-:W-:Y:S01]  /*16eb0*/  I2FP.F32.S32 R145, R145 ;  /* 0x0000009100917245 */ /* 0x000fe20000201400 */
[----:B------:R-:W1:Y:S01]  /*16ec0*/  MUFU.TANH R118, R118 ;  /* 0x0000007600767308 */ /* 0x000e620000002400 */
[----:B---3--:R-:W-:Y:S01]  /*16ed0*/  FFMA.FTZ R82, R125, UR8, R82 ;  /* 0x000000087d527c23 */ /* 0x008fe20008010052 */
[----:B------:R-:W-:Y:S02]  /*16ee0*/  FSEL R238, R74, -INF , !P0 ;  /* 0xff8000004aee7808 */ /* 0x000fe40004000000 */
[----:B------:R-:W-:Y:S02]  /*16ef0*/  PLOP3.LUT P0, PT, PT, PT, UP0, 0x80, 0x0 ;  /* 0x000000000000781c */ /* 0x000fe40003f0f008 */
[----:B------:R-:W-:Y:S02]  /*16f00*/  FSEL R12, R12, -INF , !P3 ;  /* 0xff8000000c0c7808 */ /* 0x000fe40005800000 */
[----:B------:R-:W-:Y:S01]  /*16f10*/  MUFU.TANH R110, R110 ;  /* 0x0000006e006e7308 */ /* 0x000fe20000002400 */
[----:B----4-:R-:W-:Y:S01]  /*16f20*/  FFMA.FTZ R78, R145, UR8, R78 ;  /* 0x00000008914e7c23 */ /* 0x010fe2000801004e */
[----:B------:R-:W-:-:S02]  /*16f30*/  FSEL R32, R32, -INF , !P5 ;  /* 0xff80000020207808 */ /* 0x000fc40006800000 */
[----:B------:R-:W-:Y:S02]  /*16f40*/  FSEL R244, R82, -INF , !P4 ;  /* 0xff80000052f47808 */ /* 0x000fe40006000000 */
[-C--:B------:R-:W-:Y:S02]  /*16f50*/  ISETP.GE.AND P3, PT, R113, R0.reuse, PT ;  /* 0x000000007100720c */ /* 0x080fe40003f66270 */
[----:B------:R-:W2:Y:S01]  /*16f60*/  MUFU.TANH R70, R70 ;  /* 0x0000004600467308 */ /* 0x000ea20000002400 */
[----:B------:R-:W-:Y:S01]  /*16f70*/  BAR.SYNC.DEFER_BLOCKING 0x0 ;  /* 0x0000000000007b1d */ /* 0x000fe20000010000 */
[-C--:B------:R-:W-:Y:S02]  /*16f80*/  ISETP.GE.AND P5, PT, R107, R0.reuse, PT ;  /* 0x000000006b00720c */ /* 0x080fe40003fa6270 */
[----:B------:R-:W-:Y:S02]  /*16f90*/  ISETP.GE.AND P4, PT, R101, R0, PT ;  /* 0x000000006500720c */ /* 0x000fe40003f86270 */
[----:B------:R-:W-:-:S02]  /*16fa0*/  I2FP.F32.S32 R113, R113 ;  /* 0x0000007100717245 */ /* 0x000fc40000201400 */
[----:B------:R-:W3:Y:S01]  /*16fb0*/  MUFU.TANH R54, R54 ;  /* 0x0000003600367308 */ /* 0x000ee20000002400 */
[----:B------:R-:W-:Y:S02]  /*16fc0*/  I2FP.F32.S32 R107, R107 ;  /* 0x0000006b006b7245 */ /* 0x000fe40000201400 */
[----:B------:R-:W-:Y:S02]  /*16fd0*/  I2FP.F32.S32 R101, R101 ;  /* 0x0000006500657245 */ /* 0x000fe40000201400 */
[----:B------:R-:W-:Y:S01]  /*16fe0*/  I2FP.F32.S32 R5, R58 ;  /* 0x0000003a00057245 */ /* 0x000fe20000201400 */
[----:B-1----:R-:W-:Y:S01]  /*16ff0*/  FFMA.FTZ R118, R107, UR8, R118 ;  /* 0x000000086b767c23 */ /* 0x002fe20008010076 */
[----:B------:R-:W-:Y:S01]  /*17000*/  FSEL R240, R78, -INF , !P2 ;  /* 0xff8000004ef07808 */ /* 0x000fe20005000000 */
[----:B------:R-:W1:Y:S01]  /*17010*/  MUFU.TANH R3, R3 ;  /* 0x0000000300037308 */ /* 0x000e620000002400 */
[----:B------:R-:W-:Y:S01]  /*17020*/  ISETP.GE.AND P2, PT, R58, R0, PT ;  /* 0x000000003a00720c */ /* 0x000fe20003f46270 */
[----:B--2---:R-:W-:Y:S01]  /*17030*/  FFMA.FTZ R70, R113, UR8, R70 ;  /* 0x0000000871467c23 */ /* 0x004fe20008010046 */
[----:B------:R-:W-:Y:S01]  /*17040*/  FFMA.FTZ R101, R101, UR8, R110 ;  /* 0x0000000865657c23 */ /* 0x000fe2000801006e */
[----:B------:R-:W-:-:S03]  /*17050*/  FSEL R118, R118, -INF , !P5 ;  /* 0xff80000076767808 */ /* 0x000fc60006800000 */
[----:B------:R-:W-:Y:S01]  /*17060*/  FSEL R236, R70, -INF , !P3 ;  /* 0xff80000046ec7808 */ /* 0x000fe20005800000 */
[----:B---3--:R-:W-:Y:S01]  /*17070*/  FFMA.FTZ R54, R5, UR8, R54 ;  /* 0x0000000805367c23 */ /* 0x008fe20008010036 */
[----:B------:R-:W-:Y:S01]  /*17080*/  FSEL R116, R101, -INF , !P4 ;  /* 0xff80000065747808 */ /* 0x000fe20006000000 */
[----:B-1----:R-:W-:-:S03]  /*17090*/  FFMA.FTZ R0, R5, UR8, R3 ;  /* 0x0000000805007c23 */ /* 0x002fc60008010003 */
        /* <DEDUP_REMOVED lines=35> */
[----:B------:R-:W-:Y:S01]  /*172d0*/  LOP3.LUT R4, R52, UR5, RZ, 0x3c, !PT ;  /* 0x0000000534047c12 */ /* 0x000fe2000f8e3cff */
[----:B------:R-:W-:Y:S01]  /*172e0*/  ULDC.64 UR4, c[0x0][0x248] ;  /* 0x0000920000047ab9 */ /* 0x000fe20000000a00 */
[----:B------:R-:W-:-:S02]  /*172f0*/  ISETP.GE.AND P3, PT, R5, RZ, PT ;  /* 0x000000ff0500720c */ /* 0x000fc40003f66270 */
[----:B------:R-:W-:Y:S02]  /*17300*/  ISETP.GE.AND P0, PT, R4, RZ, PT ;  /* 0x000000ff0400720c */ /* 0x000fe40003f06270 */
[----:B------:R-:W-:Y:S02]  /*17310*/  ISETP.NE.AND P2, PT, R52, RZ, PT ;  /* 0x000000ff3400720c */ /* 0x000fe40003f45270 */
[----:B------:R-:W-:Y:S01]  /*17320*/  @P6 IADD3 R60, R60, 0x1, RZ ;  /* 0x000000013c3c6810 */ /* 0x000fe20007ffe0ff */
[----:B------:R-:W-:Y:S01]  /*17330*/  @P5 VIADD R58, R58, 0x1 ;  /* 0x000000013a3a5836 */ /* 0x000fe20000000000 */
[----:B------:R-:W-:-:S05]  /*17340*/  LOP3.LUT R4, RZ, R52, RZ, 0x33, !PT ;  /* 0x00000034ff047212 */ /* 0x000fca00078e33ff */
        /* <DEDUP_REMOVED lines=12> */
[----:B------:R-:W-:-:S05]  /*17410*/  SHF.R.S32.HI R107, RZ, 0x1f, R113 ;  /* 0x0000001fff6b7819 */ /* 0x000fca0000011471 */
[----:B------:R-:W-:-:S04]  /*17420*/  IMAD R56, R107, R52, RZ ;  /* 0x000000346b387224 */ /* 0x000fc800078e02ff */
[C---:B------:R-:W-:Y:S02]  /*17430*/  IMAD R56, R113.reuse, UR5, R56 ;  /* 0x0000000571387c24 */ /* 0x040fe4000f8e0238 */
[----:B-1----:R-:W-:-:S04]  /*17440*/  IMAD.WIDE.U32 R126, R113, R52, RZ ;  /* 0x00000034717e7225 */ /* 0x002fc800078e00ff */
[----:B------:R-:W-:Y:S01]  /*17450*/  IMAD.IADD R127, R127, 0x1, R56 ;  /* 0x000000017f7f7824 */ /* 0x000fe200078e0238 */
[----:B--2---:R-:W-:-:S04]  /*17460*/  IADD3 R54, -R101, R54, RZ ;  /* 0x0000003665367210 */ /* 0x004fc80007ffe1ff */
[----:B------:R-:W-:Y:S01]  /*17470*/  SHF.R.S32.HI R101, RZ, 0x1f, R54 ;  /* 0x0000001fff657819 */ /* 0x000fe20000011436 */
[----:B---3--:R-:W-:-:S04]  /*17480*/  IMAD.WIDE.U32 R126, R54, R4, R126 ;  /* 0x00000004367e7225 */ /* 0x008fc800078e007e */
[----:B------:R-:W-:-:S04]  /*17490*/  IMAD R101, R101, R4, RZ ;  /* 0x0000000465657224 */ /* 0x000fc800078e02ff */
[----:B------:R-:W-:Y:S02]  /*174a0*/  IMAD R5, R54, R5, R101 ;  /* 0x0000000536057224 */ /* 0x000fe400078e0265 */
[----:B------:R-:W-:-:S03]  /*174b0*/  IMAD.MOV.U32 R54, RZ, RZ, R126 ;  /* 0x000000ffff367224 */ /* 0x000fc600078e007e */
[----:B------:R-:W-:Y:S01]  /*174c0*/  IADD3 R107, R127, R5, RZ ;  /* 0x000000057f6b7210 */ /* 0x000fe20007ffe0ff */
[----:B------:R-:W-:Y:S06]  /*174d0*/  BRA `(.L_x_2263) ;  /* 0x0000000000107947 */ /* 0x000fec0003800000 */
.L_x_2262:
[----:B------:R-:W1:Y:S02]  /*174e0*/  LDC R52, c[0x0][0x248] ;  /* 0x00009200ff347b82 */ /* 0x000e640000000800 */
[----:B-1----:R-:W-:-:S05]  /*174f0*/  IMAD.SHL.U32 R54, R52, 0x100, RZ ;  /* 0x0000010034367824 */ /* 0x002fca00078e00ff */
[----:B------:R-:W-:-:S04]  /*17500*/  IADD3 R54, -R54, RZ, RZ ;  /* 0x000000ff36367210 */ /* 0x000fc80007ffe1ff */
[----:B------:R-:W-:-:S07]  /*17510*/  SHF.R.S32.HI R107, RZ, 0x1f, R54 ;  /* 0x0000001fff6b7819 */ /* 0x000fce0000011436 */
.L_x_2263:
        /* <DEDUP_REMOVED lines=21> */
[-C--:B------:R-:W-:Y:S01]  /*17670*/  @!P1 LEA R246, P2, R113, R194.reuse, 0x1 ;  /* 0x000000c271f69211 */ /* 0x080fe200078408ff */
        /* <DEDUP_REMOVED lines=22> */
[----:B------:R-:W-:Y:S01]  /*177e0*/  @!P1 IMAD.WIDE.U32 R126, R52, 0xc0, R126 ;  /* 0x000000c0347e9825 */ /* 0x000fe200078e007e */
[----:B------:R-:W-:Y:S02]  /*177f0*/  @!P1 LEA R100, P3, R56, R194, 0x1 ;  /* 0x000000c238649211 */ /* 0x000fe400078608ff */
[----:B------:R3:W-:Y:S01]  /*17800*/  @P1 STS.128 [R196+0x2800], RZ ;  /* 0x002800ffc4001388 */ /* 0x0007e20000000c00 */
[----:B--2---:R-:W-:-:S02]  /*17810*/  @!P1 IMAD R4, R4, 0xc0, RZ ;  /* 0x000000c004049824 */ /* 0x004fc400078e02ff */
[----:B-----5:R-:W-:Y:S01]  /*17820*/  @!P1 IMAD.MOV.U32 R134, RZ, RZ, R54 ;  /* 0x000000ffff869224 */ /* 0x020fe200078e0036 */
[----:B------:R-:W-:Y:S01]  /*17830*/  @!PT LDS RZ, [RZ] ;  /* 0x00000000fffff984 */ /* 0x000fe20000000800 */
[----:B------:R-:W-:Y:S01]  /*17840*/  @!PT LDS RZ, [RZ] ;  /* 0x00000000fffff984 */ /* 0x000fe20000000800 */
[----:B------:R-:W-:Y:S01]  /*17850*/  @!PT LDS RZ, [RZ] ;  /* 0x00000000fffff984 */ /* 0x000fe20000000800 */
[----:B------:R3:W-:Y:S01]  /*17860*/  @!P1 LDGSTS.E.BYPASS.LTC128B.128 [R196+0x2800], desc[UR6][R136.64] ;  /* 0x0280000088c49fae */ /* 0x0007e2000b901d46 */
[----:B------:R-:W-:Y:S02]  /*17870*/  @!P1 IMAD.MOV.U32 R135, RZ, RZ, R107 ;  /* 0x000000ffff879224 */ /* 0x000fe400078e006b */
[----:B------:R-:W-:Y:S01]  /*17880*/  @!P1 IMAD.IADD R4, R4, 0x1, R127 ;  /* 0x0000000104049824 */ /* 0x000fe200078e027f */
[----:B------:R3:W-:Y:S01]  /*17890*/  @P1 STS.128 [R196+0x3000], RZ ;  /* 0x003000ffc4001388 */ /* 0x0007e20000000c00 */
[C---:B------:R-:W-:Y:S01]  /*178a0*/  @!P1 IMAD.WIDE.U32 R134, R52.reuse, 0xa0, R134 ;  /* 0x000000a034869825 */ /* 0x040fe200078e0086 */
[----:B-1----:R-:W-:Y:S02]  /*178b0*/  @!P1 LEA.HI.X R101, R52, R107, R101, 0x7, P0 ;  /* 0x0000006b34659211 */ /* 0x002fe400000f3c65 */
[-C--:B------:R-:W-:Y:S01]  /*178c0*/  @!P1 LEA R248, P0, R126, R194.reuse, 0x1 ;  /* 0x000000c27ef89211 */ /* 0x080fe200078008ff */
[----:B------:R-:W-:Y:S01]  /*178d0*/  @!P1 IMAD.IADD R5, R5, 0x1, R135 ;  /* 0x0000000105059824 */ /* 0x000fe200078e0287 */
[----:B------:R-:W-:-:S02]  /*178e0*/  @!P1 LEA R250, P2, R134, R194, 0x1 ;  /* 0x000000c286fa9211 */ /* 0x000fc400078408ff */
[-C--:B------:R-:W-:Y:S02]  /*178f0*/  @!P1 LEA.HI.X R101, R56, R195.reuse, R101, 0x1, P3 ;  /* 0x000000c338659211 */ /* 0x080fe400018f0c65 */
[-C--:B------:R-:W-:Y:S02]  /*17900*/  @!P1 LEA.HI.X R251, R134, R195.reuse, R5, 0x1, P2 ;  /* 0x000000c386fb9211 */ /* 0x080fe400010f0c05 */
[----:B------:R-:W-:Y:S01]  /*17910*/  @!P1 LEA.HI.X R249, R126, R195, R4, 0x1, P0 ;  /* 0x000000c37ef99211 */ /* 0x000fe200000f0c04 */
        /* <DEDUP_REMOVED lines=22> */
[----:B---3--:R-:W-:-:S04]  /*17a80*/  LEA R100, P0, R126, R194, 0x1 ;  /* 0x000000c27e647211 */ /* 0x008fc800078008ff */
[----:B------:R-:W-:-:S05]  /*17a90*/  LEA.HI.X R101, R126, R195, R4, 0x1, P0 ;  /* 0x000000c37e657211 */ /* 0x000fca00000f0c04 */
[----:B------:R-:W-:Y:S01]  /*17aa0*/  @!PT LDS RZ, [RZ] ;  /* 0x00000000fffff984 */ /* 0x000fe20000000800 */
[----:B------:R-:W-:Y:S01]  /*17ab0*/  @!PT LDS RZ, [RZ] ;  /* 0x00000000fffff984 */ /* 0x000fe20000000800 */
[----:B------:R-:W-:Y:S01]  /*17ac0*/  @!PT LDS RZ, [RZ] ;  /* 0x00000000fffff984 */ /* 0x000fe20000000800 */
[----:B------:R1:W-:Y:S04]  /*17ad0*/  LDGSTS.E.BYPASS.LTC128B.128 [R196+0x4800], desc[UR6][R100.64] ;  /* 0x0480000064c47fae */ /* 0x0003e8000b901d46 */
.L_x_2265:
[----:B------:R-:W-:Y:S05]  /*17ae0*/  BSYNC B0 ;  /* 0x0000000000007941 */ /* 0x000fea0003800000 */
.L_x_2264:
[----:B------:R-:W0:Y:S01]  /*17af0*/  LDGDEPBAR ;  /* 0x00000000000079af */ /* 0x000e220000000000 */
[----:B------:R-:W-:-:S04]  /*17b00*/  LEA R194, P0, R54, R194, 0x1 ;  /* 0x000000c236c27211 */ /* 0x000fc800078008ff */
[----:B------:R-:W-:-:S09]  /*17b10*/  LEA.HI.X R195, R54, R195, R107, 0x1, P0 ;  /* 0x000000c336c37211 */ /* 0x000fd200000f0c6b */
.L_x_2261:
        /* <DEDUP_REMOVED lines=82> */
[--C-:B-1-3--:R-:W-:Y:S01]  /*18040*/  FFMA.FTZ R101, R77, UR4, -R88.reuse ;  /* 0x000000044d657c23 */ /* 0x10afe20008010858 */
        /* <DEDUP_REMOVED lines=80> */
[--C-:B------:R-:W-:Y:S01]  /*18550*/  FFMA.FTZ R92, R213, UR4, -R88.reuse ;  /* 0x00000004d55c7c23 */ /* 0x100fe20008010858 */
        /* <DEDUP_REMOVED lines=59> */
[----:B------:R-:W5:Y:S02]  /*18910*/  SHFL.BFLY PT, R4, R5, 0x2, 0x1f ;  /* 0x0c401f0005047f89 */ /* 0x000f6400000e0000 */
[----:B------:R-:W-:Y:S08]  /*18920*/  MUFU.EX2 R83, R83 ;  /* 0x0000005300537308 */ /* 0x000ff00000000800 */
[----:B------:R-:W-:Y:S08]  /*18930*/  MUFU.EX2 R82, R82 ;  /* 0x0000005200527308 */ /* 0x000ff00000000800 */
[----:B------:R-:W-:Y:S01]  /*18940*/  MUFU.EX2 R81, R81 ;  /* 0x0000005100517308 */ /* 0x000fe20000000800 */
[----:B-----5:R-:W-:-:S07]  /*18950*/  FMNMX.FTZ R4, R5, R4, !PT ;  /* 0x0000000405047209 */ /* 0x020fce0007810000 */
[----:B------:R-:W-:Y:S01]  /*18960*/  MUFU.EX2 R80, R80 ;  /* 0x0000005000507308 */ /* 0x000fe20000000800 */
[----:B------:R-:W5:Y:S07]  /*18970*/  SHFL.BFLY PT, R5, R4, 0x1, 0x1f ;  /* 0x0c201f0004057f89 */ /* 0x000f6e00000e0000 */
[----:B------:R-:W-:Y:S08]  /*18980*/  MUFU.EX2 R79, R79 ;  /* 0x0000004f004f7308 */ /* 0x000ff00000000800 */
[----:B------:R-:W-:Y:S08]  /*18990*/  MUFU.EX2 R78, R78 ;  /* 0x0000004e004e7308 */ /* 0x000ff00000000800 */
[----:B------:R-:W-:Y:S01]  /*189a0*/  MUFU.EX2 R77, R77 ;  /* 0x0000004d004d7308 */ /* 0x000fe20000000800 */
[----:B-----5:R-:W-:-:S02]  /*189b0*/  FMNMX.FTZ R89, R4, R5, !PT ;  /* 0x0000000504597209 */ /* 0x020fc40007810000 */
[----:B------:R-:W-:Y:S02]  /*189c0*/  FSEL R4, R90, RZ, P1 ;  /* 0x000000ff5a047208 */ /* 0x000fe40000800000 */
[C---:B------:R-:W-:Y:S01]  /*189d0*/  FSETP.NEU.FTZ.AND P0, PT, R89.reuse, -INF , PT ;  /* 0xff8000005900780b */ /* 0x040fe20003f1d000 */
[----:B------:R-:W-:Y:S02]  /*189e0*/  FMUL.FTZ R51, R89, UR4 ;  /* 0x0000000459337c20 */ /* 0x000fe40008410000 */
[----:B------:R-:W-:Y:S01]  /*189f0*/  MUFU.EX2 R76, R76 ;  /* 0x0000004c004c7308 */ /* 0x000fe20000000800 */
[----:B------:R-:W-:Y:S02]  /*18a00*/  FADD.FTZ R4, R131, -R4 ;  /* 0x8000000483047221 */ /* 0x000fe40000010000 */
[----:B------:R-:W-:Y:S02]  /*18a10*/  FSEL R51, R51, RZ, P0 ;  /* 0x000000ff33337208 */ /* 0x000fe40000000000 */
[----:B------:R-:W-:-:S03]  /*18a20*/  FMUL.FTZ R173, R4, UR4 ;  /* 0x0000000404ad7c20 */ /* 0x000fc60008410000 */
[----:B------:R-:W-:Y:S01]  /*18a30*/  MUFU.EX2 R75, R75 ;  /* 0x0000004b004b7308 */ /* 0x000fe20000000800 */
[--C-:B------:R-:W-:Y:S01]  /*18a40*/  FFMA.FTZ R146, R112, UR4, -R51.reuse ;  /* 0x0000000470927c23 */ /* 0x100fe20008010833 */
[--C-:B------:R-:W-:Y:S01]  /*18a50*/  FFMA.FTZ R112, R10, UR4, -R51.reuse ;  /* 0x000000040a707c23 */ /* 0x100fe20008010833 */
[----:B------:R-:W-:Y:S01]  /*18a60*/  FSEL R10, R89, RZ, P0 ;  /* 0x000000ff590a7208 */ /* 0x000fe20000000000 */
[--C-:B------:R-:W-:Y:S01]  /*18a70*/  FFMA.FTZ R126, R108, UR4, -R51.reuse ;  /* 0x000000046c7e7c23 */ /* 0x100fe20008010833 */
[--C-:B------:R-:W-:Y:S01]  /*18a80*/  FFMA.FTZ R108, R8, UR4, -R51.reuse ;  /* 0x00000004086c7c23 */ /* 0x100fe20008010833 */
[--C-:B------:R-:W-:Y:S01]  /*18a90*/  FFMA.FTZ R210, R24, UR4, -R51.reuse ;  /* 0x0000000418d27c23 */ /* 0x100fe20008010833 */
[--C-:B------:R-:W-:Y:S01]  /*18aa0*/  FFMA.FTZ R139, R26, UR4, -R51.reuse ;  /* 0x000000041a8b7c23 */ /* 0x100fe20008010833 */
[----:B------:R-:W-:Y:S01]  /*18ab0*/  FADD.FTZ R10, R129, -R10 ;  /* 0x8000000a810a7221 */ /* 0x000fe20000010000 */
[--C-:B------:R-:W-:Y:S01]  /*18ac0*/  FFMA.FTZ R200, R118, UR4, -R51.reuse ;  /* 0x0000000476c87c23 */ /* 0x100fe20008010833 */
[--C-:B------:R-:W-:Y:S01]  /*18ad0*/  FFMA.FTZ R135, R30, UR4, -R51.reuse ;  /* 0x000000041e877c23 */ /* 0x100fe20008010833 */
[--C-:B------:R-:W-:Y:S01]  /*18ae0*/  FFMA.FTZ R115, R18, UR4, -R51.reuse ;  /* 0x0000000412737c23 */ /* 0x100fe20008010833 */
[----:B------:R-:W-:Y:S01]  /*18af0*/  FMUL.FTZ R147, R10, UR4 ;  /* 0x000000040a937c20 */ /* 0x000fe20008410000 */
[--C-:B------:R-:W-:Y:S01]  /*18b00*/  FFMA.FTZ R111, R16, UR4, -R51.reuse ;  /* 0x00000004106f7c23 */ /* 0x100fe20008010833 */
[----:B------:R-:W5:Y:S01]  /*18b10*/  LDSM.16.MT88.4 R8, [R197+0x5000] ;  /* 0x00500000c508783b */ /* 0x000f620000004200 */
[----:B------:R-:W-:Y:S01]  /*18b20*/  MUFU.EX2 R210, R210 ;  /* 0x000000d200d27308 */ /* 0x000fe20000000800 */
[--C-:B------:R-:W-:Y:S01]  /*18b30*/  FFMA.FTZ R105, R14, UR4, -R51.reuse ;  /* 0x000000040e697c23 */ /* 0x100fe20008010833 */
[--C-:B------:R-:W-:Y:S01]  /*18b40*/  FFMA.FTZ R103, R12, UR4, -R51.reuse ;  /* 0x000000040c677c23 */ /* 0x100fe20008010833 */
[----:B------:R-:W5:Y:S01]  /*18b50*/  LDSM.16.MT88.4 R16, [R198+0x5000] ;  /* 0x00500000c610783b */ /* 0x000f620000004200 */
[----:B-1----:R-:W-:Y:S01]  /*18b60*/  F2FP.BF16.F32.PACK_AB R12, R143, R214 ;  /* 0x000000d68f0c723e */ /* 0x002fe200000010ff */
[--C-:B------:R-:W-:Y:S01]  /*18b70*/  FFMA.FTZ R127, R22, UR4, -R51.reuse ;  /* 0x00000004167f7c23 */ /* 0x100fe20008010833 */
[----:B--2---:R-:W-:Y:S01]  /*18b80*/  F2FP.BF16.F32.PACK_AB R14, R137, R206 ;  /* 0x000000ce890e723e */ /* 0x004fe200000010ff */
[----:B------:R-:W1:Y:S01]  /*18b90*/  LDSM.16.MT88.4 R24, [R197+0x5400] ;  /* 0x00540000c518783b */ /* 0x000e620000004200 */
[----:B------:R-:W2:Y:S01]  /*18ba0*/  MUFU.EX2 R139, R139 ;  /* 0x0000008b008b7308 */ /* 0x000ea20000000800 */
[--C-:B------:R-:W-:Y:S01]  /*18bb0*/  FFMA.FTZ R134, R116, UR4, -R51.reuse ;  /* 0x0000000474867c23 */ /* 0x100fe20008010833 */
[--C-:B------:R-:W-:Y:S01]  /*18bc0*/  FFMA.FTZ R123, R20, UR4, -R51.reuse ;  /* 0x00000004147b7c23 */ /* 0x100fe20008010833 */
[--C-:B------:R-:W-:Y:S01]  /*18bd0*/  FFMA.FTZ R99, R6, UR4, -R51.reuse ;  /* 0x0000000406637c23 */ /* 0x100fe20008010833 */
[--C-:B------:R-:W-:Y:S01]  /*18be0*/  FFMA.FTZ R118, R34, UR4, -R51.reuse ;  /* 0x0000000422767c23 */ /* 0x100fe20008010833 */
[----:B------:R-:W1:Y:S01]  /*18bf0*/  LDSM.16.MT88.4 R4, [R198+0x5400] ;  /* 0x00540000c604783b */ /* 0x000e620000004200 */
[--C-:B------:R-:W-:Y:S01]  /*18c00*/  FFMA.FTZ R119, R32, UR4, -R51.reuse ;  /* 0x0000000420777c23 */ /* 0x100fe20008010833 */
[----:B---3--:R-:W-:Y:S01]  /*18c10*/  F2FP.BF16.F32.PACK_AB R32, R133, R170 ;  /* 0x000000aa8520723e */ /* 0x008fe200000010ff */
[----:B------:R-:W-:Y:S01]  /*18c20*/  MUFU.EX2 R200, R200 ;  /* 0x000000c800c87308 */ /* 0x000fe20000000800 */
[----:B----4-:R-:W-:Y:S01]  /*18c30*/  F2FP.BF16.F32.PACK_AB R34, R125, R136 ;  /* 0x000000887d22723e */ /* 0x010fe200000010ff */
[--C-:B------:R-:W-:Y:S01]  /*18c40*/  FFMA.FTZ R116, R28, UR4, -R51.reuse ;  /* 0x000000041c747c23 */ /* 0x100fe20008010833 */
[--C-:B------:R-:W-:Y:S01]  /*18c50*/  FFMA.FTZ R128, R242, UR4, -R51.reuse ;  /* 0x00000004f2807c23 */ /* 0x100fe20008010833 */
[----:B------:R-:W-:Y:S01]  /*18c60*/  LDSM.16.MT88.4 R28, [R198+0x5800] ;  /* 0x00580000c61c783b */ /* 0x000fe20000004200 */
[--C-:B------:R-:W-:Y:S01]  /*18c70*/  FFMA.FTZ R121, R244, UR4, -R51.reuse ;  /* 0x00000004f4797c23 */ /* 0x100fe20008010833 */
[--C-:B------:R-:W-:Y:S01]  /*18c80*/  FFMA.FTZ R138, R138, UR4, -R51.reuse ;  /* 0x000000048a8a7c23 */ /* 0x100fe20008010833 */
[--C-:B------:R-:W-:Y:S01]  /*18c90*/  FFMA.FTZ R129, R240, UR4, -R51.reuse ;  /* 0x00000004f0817c23 */ /* 0x100fe20008010833 */
[----:B------:R-:W3:Y:S01]  /*18ca0*/  MUFU.EX2 R135, R135 ;  /* 0x0000008700877308 */ /* 0x000ee20000000800 */
        /* <DEDUP_REMOVED lines=21> */
[----:B------:R-:W-:-:S02]  /*18e00*/  FFMA.FTZ R50, R50, UR4, -R51 ;  /* 0x0000000432327c23 */ /* 0x000fc40008010833 */
[----:B------:R-:W-:Y:S01]  /*18e10*/  MUFU.EX2 R146, R146 ;  /* 0x0000009200927308 */ /* 0x000fe20000000800 */
[-C--:B--2---:R-:W-:Y:S01]  /*18e20*/  FMUL.FTZ R180, R180, R173.reuse ;  /* 0x000000adb4b47220 */ /* 0x084fe20000410000 */
        /* <DEDUP_REMOVED lines=28> */
[----:B------:R-:W-:Y:S01]  /*18ff0*/  FFMA.FTZ R210, R171, R147, R210 ;  /* 0x00000093abd27223 */ /* 0x000fe200000100d2 */
[----:B------:R-:W-:Y:S01]  /*19000*/  FFMA.FTZ R169, R43, UR4, -R88 ;  /* 0x000000042ba97c23 */ /* 0x000fe20008010858 */
[----:B------:R-:W-:Y:S01]  /*19010*/  MUFU.EX2 R126, R126 ;  /* 0x0000007e007e7308 */ /* 0x000fe20000000800 */
[----:B------:R-:W-:Y:S01]  /*19020*/  FADD.FTZ R147, R143, R214 ;  /* 0x000000d68f937221 */ /* 0x000fe20000010000 */
[----:B------:R-:W-:Y:S01]  /*19030*/  FADD.FTZ R139, R139, R210 ;  /* 0x000000d28b8b7221 */ /* 0x000fe20000010000 */
[----:B------:R-:W-:Y:S01]  /*19040*/  HMMA.16816.F32.BF16 R16, R12, R18, R184 ;  /* 0x000000120c10723c */ /* 0x000fe200000418b8 */
[----:B------:R-:W-:Y:S01]  /*19050*/  FFMA.FTZ R143, R172, UR4, -R51 ;  /* 0x00000004ac8f7c23 */ /* 0x000fe20008010833 */
[----:B------:R-:W-:Y:S01]  /*19060*/  FADD.FTZ R206, R206, R147 ;  /* 0x00000093cece7221 */ /* 0x000fe20000010000 */
[----:B------:R-:W-:Y:S01]  /*19070*/  FADD.FTZ R200, R200, R139 ;  /* 0x0000008bc8c87221 */ /* 0x000fe20000010000 */
[--C-:B------:R-:W-:Y:S01]  /*19080*/  FFMA.FTZ R171, R44, UR4, -R51.reuse ;  /* 0x000000042cab7c23 */ /* 0x100fe20008010833 */
        /* <DEDUP_REMOVED lines=9> */
[----:B-1----:R-:W-:Y:S01]  /*19120*/  HMMA.16816.F32.BF16 R180, R32, R24, R180 ;  /* 0x0000001820b4723c */ /* 0x002fe200000418b4 */
        /* <DEDUP_REMOVED lines=15> */
[----:B------:R-:W-:Y:S01]  /*19220*/  FADD.FTZ R134, R134, R127 ;  /* 0x0000007f86867221 */ /* 0x000fe20000010000 */
[----:B------:R-:W-:Y:S02]  /*19230*/  FADD.FTZ R125, R125, R136 ;  /* 0x000000887d7d7221 */ /* 0x000fe40000010000 */
[----:B------:R-:W5:Y:S01]  /*19240*/  MUFU.EX2 R112, R112 ;  /* 0x0000007000707308 */ /* 0x000f620000000800 */
[----:B-1----:R-:W-:Y:S01]  /*19250*/  F2FP.BF16.F32.PACK_AB R15, R111, R118 ;  /* 0x000000766f0f723e */ /* 0x002fe200000010ff */
[----:B------:R-:W-:Y:S01]  /*19260*/  FADD.FTZ R123, R123, R134 ;  /* 0x000000867b7b7221 */ /* 0x000fe20000010000 */
[----:B------:R-:W-:Y:S01]  /*19270*/  F2FP.BF16.F32.PACK_AB R32, R107, R114 ;  /* 0x000000726b20723e */ /* 0x000fe200000010ff */
[----:B------:R-:W-:Y:S01]  /*19280*/  FADD.FTZ R130, R130, R125 ;  /* 0x0000007d82827221 */ /* 0x000fe20000010000 */
[----:B------:R-:W-:Y:S01]  /*19290*/  F2FP.BF16.F32.PACK_AB R34, R101, R110 ;  /* 0x0000006e6522723e */ /* 0x000fe200000010ff */
[----:B------:R-:W-:-:S02]  /*192a0*/  FADD.FTZ R126, R126, R123 ;  /* 0x0000007b7e7e7221 */ /* 0x000fc40000010000 */
[----:B------:R-:W-:Y:S01]  /*192b0*/  MUFU.EX2 R108, R108 ;  /* 0x0000006c006c7308 */ /* 0x000fe20000000800 */
[----:B----4-:R-:W-:Y:S01]  /*192c0*/  HMMA.16816.F32.BF16 R180, R12, R8, R180 ;  /* 0x000000080cb4723c */ /* 0x010fe200000418b4 */
[----:B------:R-:W-:Y:S01]  /*192d0*/  FADD.FTZ R117, R117, R130 ;  /* 0x0000008275757221 */ /* 0x000fe20000010000 */
[----:B------:R-:W-:-:S03]  /*192e0*/  FADD.FTZ R115, R115, R126 ;  /* 0x0000007e73737221 */ /* 0x000fc60000010000 */
[----:B------:R-:W-:Y:S01]  /*192f0*/  FADD.FTZ R120, R120, R117 ;  /* 0x0000007578787221 */ /* 0x000fe20000010000 */
[C---:B------:R-:W-:Y:S01]  /*19300*/  HMMA.16816.F32.BF16 R176, R12.reuse, R10, R176 ;  /* 0x0000000a0cb0723c */ /* 0x040fe200000418b0 */
[----:B------:R-:W1:Y:S01]  /*19310*/  MUFU.EX2 R99, R99 ;  /* 0x0000006300637308 */ /* 0x000e620000000800 */
[----:B------:R-:W4:Y:S01]  /*19320*/  LDSM.16.MT88.4 R8, [R197+0x6000] ;  /* 0x00600000c508783b */ /* 0x000f220000004200 */
[----:B-----5:R-:W-:Y:S01]  /*19330*/  F2FP.BF16.F32.PACK_AB R33, R112, R105 ;  /* 0x000000697021723e */ /* 0x020fe200000010ff */
[----:B------:R-:W-:Y:S01]  /*19340*/  FADD.FTZ R118, R118, R115 ;  /* 0x0000007376767221 */ /* 0x000fe20000010000 */
[----:B------:R-:W-:Y:S01]  /*19350*/  FADD.FTZ R113, R113, R120 ;  /* 0x0000007871717221 */ /* 0x000fe20000010000 */
[----:B------:R-:W-:Y:S02]  /*19360*/  HMMA.16816.F32.BF16 R20, R12, R28, R20 ;  /* 0x0000001c0c14723c */ /* 0x000fe40000041814 */
[----:B------:R-:W-:Y:S01]  /*19370*/  FADD.FTZ R118, R111, R118 ;  /* 0x000000766f767221 */ /* 0x000fe20000010000 */
[----:B------:R-:W-:Y:S01]  /*19380*/  MUFU.EX2 R103, R103 ;  /* 0x0000006700677308 */ /* 0x000fe20000000800 */
[----:B------:R-:W-:-:S02]  /*19390*/  FADD.FTZ R114, R114, R113 ;  /* 0x0000007172727221 */ /* 0x000fc40000010000 */
[----:B------:R-:W-:Y:S01]  /*193a0*/  HMMA.16816.F32.BF16 R28, R12, R30, R16 ;  /* 0x0000001e0c1c723c */ /* 0x000fe20000041810 */
[----:B------:R-:W5:Y:S01]  /*193b0*/  LDSM.16.MT88.4 R16, [R198+0x6000] ;  /* 0x00600000c610783b */ /* 0x000f620000004200 */
        /* <DEDUP_REMOVED lines=16> */
[C---:B------:R-:W-:Y:S02]  /*194c0*/  HMMA.16816.F32.BF16 R20, R32.reuse, R4, R20 ;  /* 0x000000042014723c */ /* 0x040fe40000041814 */
[----:B------:R-:W-:Y:S01]  /*194d0*/  FADD.FTZ R93, R93, R100 ;  /* 0x000000645d5d7221 */ /* 0x000fe20000010000 */
[----:B------:R-:W-:Y:S03]  /*194e0*/  MUFU.EX2 R121, R121 ;  /* 0x0000007900797308 */ /* 0x000fe60000000800 */
[----:B------:R-:W-:Y:S01]  /*194f0*/  HMMA.16816.F32.BF16 R28, R32, R6, R28 ;  /* 0x00000006201c723c */ /* 0x000fe2000004181c */
[----:B------:R-:W2:Y:S04]  /*19500*/  LDSM.16.MT88.4 R4, [R198+0x6400] ;  /* 0x00640000c604783b */ /* 0x000ea80000004200 */
[----:B------:R-:W5:Y:S01]  /*19510*/  MUFU.EX2 R138, R138 ;  /* 0x0000008a008a7308 */ /* 0x000f620000000800 */
        /* <DEDUP_REMOVED lines=11> */
[----:B-----5:R-:W-:Y:S01]  /*195d0*/  F2FP.BF16.F32.PACK_AB R33, R138, R121 ;  /* 0x000000798a21723e */ /* 0x020fe200000010ff */
[----:B------:R-:W-:Y:S02]  /*195e0*/  FADD.FTZ R87, R87, R92 ;  /* 0x0000005c57577221 */ /* 0x000fe40000010000 */
[C---:B------:R-:W-:Y:S03]  /*195f0*/  HMMA.16816.F32.BF16 R20, R12.reuse, R16, R20 ;  /* 0x000000100c14723c */ /* 0x040fe60000041814 */
[----:B------:R-:W-:Y:S03]  /*19600*/  MUFU.EX2 R131, R131 ;  /* 0x0000008300837308 */ /* 0x000fe60000000800 */
[----:B------:R-:W-:Y:S01]  /*19610*/  HMMA.16816.F32.BF16 R28, R12, R18, R28 ;  /* 0x000000120c1c723c */ /* 0x000fe2000004181c */
[----:B------:R-:W5:Y:S04]  /*19620*/  LDSM.16.MT88.4 R16, [R198+0x6800] ;  /* 0x00680000c610783b */ /* 0x000f680000004200 */
        /* <DEDUP_REMOVED lines=55> */
[----:B-1----:R-:W-:-:S07]  /*199a0*/  F2FP.BF16.F32.PACK_AB R15, R212, R189 ;  /* 0x000000bdd40f723e */ /* 0x002fce00000010ff */
[----:B------:R-:W-:Y:S01]  /*199b0*/  MUFU.EX2 R72, R72 ;  /* 0x0000004800487308 */ /* 0x000fe20000000800 */
[C---:B----4-:R-:W-:Y:S06]  /*199c0*/  HMMA.16816.F32.BF16 R180, R12.reuse, R8, R180 ;  /* 0x000000080cb4723c */ /* 0x050fec00000418b4 */
[----:B------:R-:W-:Y:S01]  /*199d0*/  HMMA.16816.F32.BF16 R176, R12, R10, R176 ;  /* 0x0000000a0cb0723c */ /* 0x000fe200000418b0 */
[----:B------:R-:W1:Y:S01]  /*199e0*/  MUFU.EX2 R71, R71 ;  /* 0x0000004700477308 */ /* 0x000e620000000800 */
[----:B------:R-:W4:Y:S01]  /*199f0*/  LDSM.16.MT88.4 R8, [R197+0x7800] ;  /* 0x00780000c508783b */ /* 0x000f220000004200 */
[----:B-----5:R-:W-:Y:S01]  /*19a00*/  F2FP.BF16.F32.PACK_AB R32, R73, R74 ;  /* 0x0000004a4920723e */ /* 0x020fe200000010ff */
[----:B------:R-:W-:-:S02]  /*19a10*/  FADD.FTZ R74, R74, R75 ;  /* 0x0000004b4a4a7221 */ /* 0x000fc40000010000 */
[C---:B------:R-:W-:Y:S02]  /*19a20*/  HMMA.16816.F32.BF16 R20, R12.reuse, R16, R20 ;  /* 0x000000100c14723c */ /* 0x040fe40000041814 */
[----:B------:R-:W-:Y:S01]  /*19a30*/  FADD.FTZ R73, R73, R74 ;  /* 0x0000004a49497221 */ /* 0x000fe20000010000 */
[----:B------:R-:W-:Y:S03]  /*19a40*/  MUFU.EX2 R191, R191 ;  /* 0x000000bf00bf7308 */ /* 0x000fe60000000800 */
[----:B------:R-:W-:Y:S01]  /*19a50*/  HMMA.16816.F32.BF16 R28, R12, R18, R28 ;  /* 0x000000120c1c723c */ /* 0x000fe2000004181c */
[----:B------:R-:W5:Y:S04]  /*19a60*/  LDSM.16.MT88.4 R16, [R198+0x7800] ;  /* 0x00780000c610783b */ /* 0x000f680000004200 */
[----:B------:R-:W3:Y:S01]  /*19a70*/  MUFU.EX2 R202, R202 ;  /* 0x000000ca00ca7308 */ /* 0x000ee20000000800 */
[----:B-1----:R-:W-:Y:S01]  /*19a80*/  F2FP.BF16.F32.PACK_AB R34, R71, R72 ;  /* 0x000000484722723e */ /* 0x002fe200000010ff */
[----:B------:R-:W1:Y:S01]  /*19a90*/  LDSM.16.MT88.4 R12, [R198+0x7c00] ;  /* 0x007c0000c60c783b */ /* 0x000e620000004200 */
[----:B------:R-:W-:-:S04]  /*19aa0*/  FADD.FTZ R72, R72, R73 ;  /* 0x0000004948487221 */ /* 0x000fc80000010000 */
[----:B------:R-:W-:Y:S01]  /*19ab0*/  FADD.FTZ R71, R71, R72 ;  /* 0x0000004847477221 */ /* 0x000fe20000010000 */
[----:B------:R-:W-:Y:S08]  /*19ac0*/  MUFU.EX2 R199, R199 ;  /* 0x000000c700c77308 */ /* 0x000ff00000000800 */
[----:B------:R-:W2:Y:S01]  /*19ad0*/  MUFU.EX2 R144, R144 ;  /* 0x0000009000907308 */ /* 0x000ea20000000800 */
[----:B---3--:R-:W-:-:S07]  /*19ae0*/  F2FP.BF16.F32.PACK_AB R33, R202, R191 ;  /* 0x000000bfca21723e */ /* 0x008fce00000010ff */
[----:B------:R-:W-:Y:S08]  /*19af0*/  MUFU.EX2 R70, R70 ;  /* 0x0000004600467308 */ /* 0x000ff00000000800 */
[----:B------:R-:W3:Y:S01]  /*19b00*/  MUFU.EX2 R69, R69 ;  /* 0x0000004500457308 */ /* 0x000ee20000000800 */
[----:B--2---:R-:W-:-:S07]  /*19b10*/  F2FP.BF16.F32.PACK_AB R35, R144, R199 ;  /* 0x000000c79023723e */ /* 0x004fce00000010ff */
[----:B------:R-:W-:Y:S01]  /*19b20*/  MUFU.EX2 R68, R68 ;  /* 0x0000004400447308 */ /* 0x000fe20000000800 */
[C---:B------:R-:W-:Y:S06]  /*19b30*/  HMMA.16816.F32.BF16 R180, R32.reuse, R24, R180 ;  /* 0x0000001820b4723c */ /* 0x040fec00000418b4 */
[----:B------:R-:W-:Y:S01]  /*19b40*/  HMMA.16816.F32.BF16 R20, R32, R4, R20 ;  /* 0x000000042014723c */ /* 0x000fe20000041814 */
[----:B------:R-:W2:Y:S01]  /*19b50*/  MUFU.EX2 R67, R67 ;  /* 0x0000004300437308 */ /* 0x000ea20000000800 */
[----:B------:R-:W-:Y:S01]  /*19b60*/  FFMA.FTZ R25, R104, UR4, -R51 ;  /* 0x0000000468197c23 */ /* 0x000fe20008010833 */
[----:B------:R-:W-:-:S03]  /*19b70*/  FFMA.FTZ R24, R95, UR4, -R88 ;  /* 0x000000045f187c23 */ /* 0x000fc60008010858 */
[C---:B------:R-:W-:Y:S01]  /*19b80*/  HMMA.16816.F32.BF16 R28, R32.reuse, R6, R28 ;  /* 0x00000006201c723c */ /* 0x040fe2000004181c */
[C---:B---3--:R-:W-:Y:S01]  /*19b90*/  F2FP.BF16.F32.PACK_AB R4, R69.reuse, R70 ;  /* 0x000000464504723e */ /* 0x048fe200000010ff */
        /* <DEDUP_REMOVED lines=14> */
[----:B------:R-:W-:Y:S01]  /*19c80*/  FFMA.FTZ R45, R2, UR4, -R51 ;  /* 0x00000004022d7c23 */ /* 0x000fe20008010833 */
[----:B------:R-:W-:Y:S01]  /*19c90*/  FADD.FTZ R68, R68, R69 ;  /* 0x0000004544447221 */ /* 0x000fe20000010000 */
[--C-:B------:R-:W-:Y:S01]  /*19ca0*/  FFMA.FTZ R35, R42, UR4, -R88.reuse ;  /* 0x000000042a237c23 */ /* 0x100fe20008010858 */
[----:B------:R-:W-:Y:S01]  /*19cb0*/  FFMA.FTZ R2, R3, UR4, -R88 ;  /* 0x0000000403027c23 */ /* 0x000fe20008010858 */
[--C-:B------:R-:W-:Y:S01]  /*19cc0*/  FFMA.FTZ R42, R41, UR4, -R51.reuse ;  /* 0x00000004292a7c23 */ /* 0x100fe20008010833 */
[----:B------:R-:W-:Y:S01]  /*19cd0*/  FADD.FTZ R67, R67, R68 ;  /* 0x0000004443437221 */ /* 0x000fe20000010000 */
[----:B------:R-:W2:Y:S01]  /*19ce0*/  MUFU.EX2 R124, R124 ;  /* 0x0000007c007c7308 */ /* 0x000ea20000000800 */
[----:B---3--:R-:W-:Y:S01]  /*19cf0*/  F2FP.BF16.F32.PACK_AB R5, R132, R143 ;  /* 0x0000008f8405723e */ /* 0x008fe200000010ff */
[--C-:B------:R-:W-:Y:S01]  /*19d00*/  FFMA.FTZ R3, R48, UR4, -R51.reuse ;  /* 0x0000000430037c23 */ /* 0x100fe20008010833 */
[----:B------:R-:W-:-:S05]  /*19d10*/  FFMA.FTZ R41, R49, UR4, -R51 ;  /* 0x0000000431297c23 */ /* 0x000fca0008010833 */
[----:B------:R-:W-:Y:S08]  /*19d20*/  MUFU.EX2 R66, R66 ;  /* 0x0000004200427308 */ /* 0x000ff00000000800 */
        /* <DEDUP_REMOVED lines=61> */
[----:B------:R-:W-:Y:S01]  /*1a100*/  FADD.FTZ R189, R189, R218 ;  /* 0x000000dabdbd7221 */ /* 0x000fe20000010000 */
[----:B------:R-:W-:Y:S01]  /*1a110*/  LDSM.16.MT88.4 R184, [R198+0x8c00] ;  /* 0x008c0000c6b8783b */ /* 0x000fe20000004200 */
        /* <DEDUP_REMOVED lines=27> */
[----:B------:R2:W-:Y:S02]  /*1a2d0*/  MUFU.EX2 R36, R46 ;  /* 0x0000002e00247308 */ /* 0x0005e40000000800 */
[----:B------:R-:W-:Y:S01]  /*1a2e0*/  FADD.FTZ R27, R27, R26 ;  /* 0x0000001a1b1b7221 */ /* 0x000fe20000010000 */
[----:B------:R-:W-:Y:S01]  /*1a2f0*/  HMMA.16816.F32.BF16 R176, R4, R14, R176 ;  /* 0x0000000e04b0723c */ /* 0x000fe200000418b0 */
[----:B------:R-:W5:Y:S02]  /*1a300*/  LDSM.16.MT88.4 R12, [R198+0x8800] ;  /* 0x00880000c60c783b */ /* 0x000f640000004200 */
        /* <DEDUP_REMOVED lines=8> */
[----:B--2---:R-:W-:Y:S01]  /*1a390*/  FFMA.FTZ R46, R39, UR4, -R51 ;  /* 0x00000004272e7c23 */ /* 0x004fe20008010833 */
[----:B------:R-:W-:Y:S01]  /*1a3a0*/  FADD.FTZ R57, R57, R58 ;  /* 0x0000003a39397221 */ /* 0x000fe20000010000 */
[----:B------:R-:W-:-:S03]  /*1a3b0*/  FADD.FTZ R37, R37, R34 ;  /* 0x0000002225257221 */ /* 0x000fc60000010000 */
[----:B------:R-:W-:Y:S02]  /*1a3c0*/  FADD.FTZ R56, R56, R57 ;  /* 0x0000003938387221 */ /* 0x000fe40000010000 */
[----:B------:R-:W1:Y:S01]  /*1a3d0*/  MUFU.EX2 R45, R45 ;  /* 0x0000002d002d7308 */ /* 0x000e620000000800 */
[----:B----4-:R-:W-:Y:S01]  /*1a3e0*/  F2FP.BF16.F32.PACK_AB R5, R47, R36 ;  /* 0x000000242f05723e */ /* 0x010fe200000010ff */
[----:B------:R-:W-:Y:S01]  /*1a3f0*/  FADD.FTZ R36, R36, R37 ;  /* 0x0000002524247221 */ /* 0x000fe20000010000 */
[----:B------:R-:W-:-:S03]  /*1a400*/  FADD.FTZ R55, R55, R56 ;  /* 0x0000003837377221 */ /* 0x000fc60000010000 */
[----:B------:R-:W-:Y:S02]  /*1a410*/  FADD.FTZ R47, R47, R36 ;  /* 0x000000242f2f7221 */ /* 0x000fe40000010000 */
[----:B------:R-:W-:Y:S08]  /*1a420*/  MUFU.EX2 R54, R54 ;  /* 0x0000003600367308 */ /* 0x000ff00000000800 */
[----:B------:R-:W2:Y:S01]  /*1a430*/  MUFU.EX2 R53, R53 ;  /* 0x0000003500357308 */ /* 0x000ea20000000800 */
[----:B-1----:R-:W-:-:S07]  /*1a440*/  F2FP.BF16.F32.PACK_AB R7, R45, R38 ;  /* 0x000000262d07723e */ /* 0x002fce00000010ff */
[C---:B------:R-:W-:Y:S01]  /*1a450*/  HMMA.16816.F32.BF16 R20, R4.reuse, R16, R20 ;  /* 0x000000100414723c */ /* 0x040fe20000041814 */
[----:B------:R-:W-:Y:S05]  /*1a460*/  MUFU.EX2 R52, R52 ;  /* 0x0000003400347308 */ /* 0x000fea0000000800 */
[C---:B------:R-:W-:Y:S01]  /*1a470*/  HMMA.16816.F32.BF16 R28, R4.reuse, R18, R28 ;  /* 0x00000012041c723c */ /* 0x040fe2000004181c */
[----:B------:R-:W1:Y:S02]  /*1a480*/  LDSM.16.MT88.4 R16, [R197+0x8800] ;  /* 0x00880000c510783b */ /* 0x000e640000004200 */
[----:B------:R-:W3:Y:S03]  /*1a490*/  MUFU.EX2 R109, R109 ;  /* 0x0000006d006d7308 */ /* 0x000ee60000000800 */
[C---:B-----5:R-:W-:Y:S05]  /*1a4a0*/  HMMA.16816.F32.BF16 R180, R4.reuse, R8, R180 ;  /* 0x0000000804b4723c */ /* 0x060fea00000418b4 */
[----:B------:R-:W-:Y:S01]  /*1a4b0*/  MUFU.EX2 R3, R3 ;  /* 0x0000000300037308 */ /* 0x000fe20000000800 */
[----:B------:R-:W-:Y:S01]  /*1a4c0*/  HMMA.16816.F32.BF16 R176, R4, R10, R176 ;  /* 0x0000000a04b0723c */ /* 0x000fe200000418b0 */
[----:B------:R-:W4:Y:S06]  /*1a4d0*/  LDSM.16.MT88.4 R8, [R197+0x8c00] ;  /* 0x008c0000c508783b */ /* 0x000f2c0000004200 */
[----:B------:R-:W5:Y:S01]  /*1a4e0*/  MUFU.EX2 R42, R42 ;  /* 0x0000002a002a7308 */ /* 0x000f620000000800 */
        /* <DEDUP_REMOVED lines=8> */
[----:B-----5:R-:W-:-:S07]  /*1a570*/  F2FP.BF16.F32.PACK_AB R5, R42, R3 ;  /* 0x000000032a05723e */ /* 0x020fce00000010ff */
[----:B------:R-:W-:Y:S08]  /*1a580*/  MUFU.EX2 R24, R24 ;  /* 0x0000001800187308 */ /* 0x000ff00000000800 */
[----:B------:R-:W3:Y:S01]  /*1a590*/  MUFU.EX2 R35, R35 ;  /* 0x0000002300237308 */ /* 0x000ee20000000800 */
[----:B--2---:R-:W-:-:S07]  /*1a5a0*/  F2FP.BF16.F32.PACK_AB R7, R40, R41 ;  /* 0x000000292807723e */ /* 0x004fce00000010ff */
[----:B------:R-:W-:Y:S01]  /*1a5b0*/  MUFU.EX2 R2, R2 ;  /* 0x0000000200027308 */ /* 0x000fe20000000800 */
[C---:B------:R-:W-:Y:S06]  /*1a5c0*/  HMMA.16816.F32.BF16 R20, R4.reuse, R12, R20 ;  /* 0x0000000c0414723c */ /* 0x040fec0000041814 */
[----:B------:R-:W-:Y:S01]  /*1a5d0*/  HMMA.16816.F32.BF16 R28, R4, R14, R28 ;  /* 0x0000000e041c723c */ /* 0x000fe2000004181c */
[----:B------:R-:W2:Y:S01]  /*1a5e0*/  MUFU.EX2 R169, R169 ;  /* 0x000000a900a97308 */ /* 0x000ea20000000800 */
[----:B------:R-:W-:-:S04]  /*1a5f0*/  FADD.FTZ R12, R38, R47 ;  /* 0x0000002f260c7221 */ /* 0x000fc80000010000 */
[C---:B-1----:R-:W-:Y:S01]  /*1a600*/  HMMA.16816.F32.BF16 R180, R4.reuse, R16, R180 ;  /* 0x0000001004b4723c */ /* 0x042fe200000418b4 */
[----:B------:R-:W-:Y:S02]  /*1a610*/  FADD.FTZ R12, R45, R12 ;  /* 0x0000000c2d0c7221 */ /* 0x000fe40000010000 */
[----:B------:R-:W-:Y:S02]  /*1a620*/  MUFU.EX2 R39, R50 ;  /* 0x0000003200277308 */ /* 0x000fe40000000800 */
[----:B------:R-:W-:Y:S01]  /*1a630*/  FADD.FTZ R3, R3, R12 ;  /* 0x0000000c03037221 */ /* 0x000fe20000010000 */
[----:B------:R-:W-:Y:S03]  /*1a640*/  HMMA.16816.F32.BF16 R176, R4, R18, R176 ;  /* 0x0000001204b0723c */ /* 0x000fe600000418b0 */
[----:B------:R-:W-:Y:S02]  /*1a650*/  FADD.FTZ R42, R42, R3 ;  /* 0x000000032a2a7221 */ /* 0x000fe40000010000 */
[----:B------:R-:W1:Y:S02]  /*1a660*/  MUFU.EX2 R46, R46 ;  /* 0x0000002e002e7308 */ /* 0x000e640000000800 */
[----:B---3--:R-:W-:Y:S01]  /*1a670*/  F2FP.BF16.F32.PACK_AB R4, R35, R24 ;  /* 0x000000182304723e */ /* 0x008fe200000010ff */
[----:B------:R-:W-:Y:S01]  /*1a680*/  FADD.FTZ R41, R41, R42 ;  /* 0x0000002a29297221 */ /* 0x000fe20000010000 */
[----:B--2---:R-:W-:Y:S01]  /*1a690*/  F2FP.BF16.F32.PACK_AB R6, R169, R2 ;  /* 0x00000002a906723e */ /* 0x004fe200000010ff */
[----:B------:R-:W-:-:S02]  /*1a6a0*/  FADD.FTZ R24, R24, R109 ;  /* 0x0000006d18187221 */ /* 0x000fc40000010000 */
[----:B------:R-:W-:Y:S01]  /*1a6b0*/  FADD.FTZ R40, R40, R41 ;  /* 0x0000002928287221 */ /* 0x000fe20000010000 */
[----:B------:R-:W-:Y:S01]  /*1a6c0*/  MUFU.EX2 R0, R0 ;  /* 0x0000000000007308 */ /* 0x000fe20000000800 */
[----:B------:R-:W-:-:S04]  /*1a6d0*/  FADD.FTZ R35, R35, R24 ;  /* 0x0000001823237221 */ /* 0x000fc80000010000 */
[----:B------:R-:W-:-:S03]  /*1a6e0*/  FADD.FTZ R2, R2, R35 ;  /* 0x0000002302027221 */ /* 0x000fc60000010000 */
[----:B------:R-:W2:Y:S01]  /*1a6f0*/  MUFU.EX2 R171, R171 ;  /* 0x000000ab00ab7308 */ /* 0x000ea20000000800 */
[----:B-1----:R-:W-:Y:S01]  /*1a700*/  F2FP.BF16.F32.PACK_AB R5, R46, R39 ;  /* 0x000000272e05723e */ /* 0x002fe200000010ff */
[----:B------:R-:W-:Y:S01]  /*1a710*/  FADD.FTZ R39, R39, R40 ;  /* 0x0000002827277221 */ /* 0x000fe20000010000 */
[----:B------:R-:W-:-:S03]  /*1a720*/  FADD.FTZ R169, R169, R2 ;  /* 0x00000002a9a97221 */ /* 0x000fc60000010000 */
[----:B------:R-:W-:Y:S01]  /*1a730*/  FADD.FTZ R39, R46, R39 ;  /* 0x000000272e277221 */ /* 0x000fe20000010000 */
[----:B--2---:R-:W-:-:S03]  /*1a740*/  F2FP.BF16.F32.PACK_AB R7, R171, R0 ;  /* 0x00000000ab07723e */ /* 0x004fc600000010ff */
[----:B------:R-:W-:-:S04]  /*1a750*/  FADD.FTZ R0, R0, R39 ;  /* 0x0000002700007221 */ /* 0x000fc80000010000 */
[----:B------:R-:W-:Y:S01]  /*1a760*/  FADD.FTZ R171, R171, R0 ;  /* 0x00000000abab7221 */ /* 0x000fe20000010000 */
[C---:B------:R-:W-:Y:S06]  /*1a770*/  HMMA.16816.F32.BF16 R188, R4.reuse, R184, R20 ;  /* 0x000000b804bc723c */ /* 0x040fec0000041814 */
[C---:B------:R-:W-:Y:S06]  /*1a780*/  HMMA.16816.F32.BF16 R184, R4.reuse, R186, R28 ;  /* 0x000000ba04b8723c */ /* 0x040fec000004181c */
[C---:B----4-:R-:W-:Y:S06]  /*1a790*/  HMMA.16816.F32.BF16 R180, R4.reuse, R8, R180 ;  /* 0x0000000804b4723c */ /* 0x050fec00000418b4 */
[----:B------:R-:W-:-:S15]  /*1a7a0*/  HMMA.16816.F32.BF16 R176, R4, R10, R176 ;  /* 0x0000000a04b0723c */ /* 0x000fde00000418b0 */
[----:B------:R-:W-:-:S09]  /*1a7b0*/  NOP ;  /* 0x0000000000007918 */ /* 0x000fd20000000000 */
.L_x_2258:
[----:B------:R-:W-:-:S06]  /*1a7c0*/  UISETP.GE.AND UP0, UPT, UR9, 0x1, UPT ;  /* 0x000000010900788c */ /* 0x000fcc000bf06270 */
[----:B------:R-:W-:-:S13]  /*1a7d0*/  PLOP3.LUT P0, PT, PT, PT, UP0, 0x80, 0x0 ;  /* 0x000000000000781c */ /* 0x000fda0003f0f008 */
[----:B------:R-:W-:Y:S05]  /*1a7e0*/  @!P0 BRA `(.L_x_2266) ;  /* 0x0000006800008947 */ /* 0x000fea0003800000 */
[----:B------:R-:W1:Y:S01]  /*1a7f0*/  S2R R0, SR_TID.X ;  /* 0x0000000000007919 */ /* 0x000e620000002100 */
[----:B------:R-:W-:Y:S01]  /*1a800*/  ULDC UR6, c[0x0][0x250] ;  /* 0x0000940000067ab9 */ /* 0x000fe20000000800 */
[----:B------:R-:W-:Y:S01]  /*1a810*/  IMAD.MOV.U32 R172, RZ, RZ, R129 ;  /* 0x000000ffffac7224 */ /* 0x000fe200078e0081 */
[----:B------:R-:W-:Y:S01]  /*1a820*/  ULEA UR6, -UR6, URZ, 0x8 ;  /* 0x0000003f06067291 */ /* 0x000fe2000f8e413f */
[----:B------:R-:W-:Y:S01]  /*1a830*/  MOV R173, R131 ;  /* 0x0000008300ad7202 */ /* 0x000fe20000000f00 */
[----:B------:R-:W-:Y:S01]  /*1a840*/  ULDC UR7, c[0x0][0x2d0] ;  /* 0x0000b40000077ab9 */ /* 0x000fe20000000800 */
[----:B------:R-:W-:Y:S01]  /*1a850*/  ULDC UR4, c[0x0][0x2ec] ;  /* 0x0000bb0000047ab9 */ /* 0x000fe20000000800 */
[----:B------:R-:W-:Y:S02]  /*1a860*/  USHF.R.S32.HI UR5, URZ, 0x1f, UR6 ;  /* 0x0000001f3f057899 */ /* 0x000fe40008011406 */
[----:B------:R-:W-:Y:S01]  /*1a870*/  MOV R200, UR6 ;  /* 0x0000000600c87c02 */ /* 0x000fe20008000f00 */
[----:B------:R-:W-:-:S03]  /*1a880*/  ULDC.64 UR10, c[0x0][0x208] ;  /* 0x00008200000a7ab9 */ /* 0x000fc60000000a00 */
[----:B------:R-:W-:Y:S01]  /*1a890*/  IMAD.U32 R199, RZ, RZ, UR5 ;  /* 0x00000005ffc77e24 */ /* 0x000fe2000f8e00ff */
[----:B------:R-:W-:Y:S01]  /*1a8a0*/  ULDC UR5, c[0x0][0x39c] ;  /* 0x0000e70000057ab9 */ /* 0x000fe20000000800 */
[----:B-1----:R-:W-:-:S05]  /*1a8b0*/  IMAD.SHL.U32 R0, R0, 0x2, RZ ;  /* 0x0000000200007824 */ /* 0x002fca00078e00ff */
[----:B------:R-:W-:-:S07]  /*1a8c0*/  LOP3.LUT R170, R0, 0x6, RZ, 0xc0, !PT ;  /* 0x0000000600aa7812 */ /* 0x000fce00078ec0ff */
.L_x_2270:
        /* <DEDUP_REMOVED lines=73> */
.L_x_2267:
[----:B------:R-:W4:Y:S01]  /*1ad60*/  @!P1 LDC.64 R112, c[0x0][0x250] ;  /* 0x00009400ff709b82 */ /* 0x000f220000000a00 */
[----:B------:R-:W-:Y:S01]  /*1ad70*/  @P1 STS.64 [R196+0x5008], RZ ;  /* 0x005008ffc4001388 */ /* 0x000fe20000000a00 */
[----:B------:R-:W-:Y:S01]  /*1ad80*/  LEA R202, P2, R114, R204, 0x1 ;  /* 0x000000cc72ca7211 */ /* 0x000fe200078408ff */
[----:B--2---:R-:W-:Y:S01]  /*1ad90*/  @!P1 IMAD.WIDE.U32 R120, R106, 0x60, R114 ;  /* 0x000000606a789825 */ /* 0x004fe200078e0072 */
[----:B------:R-:W-:Y:S01]  /*1ada0*/  @!P1 IADD3 R111, P0, R175, R114, RZ ;  /* 0x00000072af6f9210 */ /* 0x000fe20007f1e0ff */
[----:B------:R-:W-:Y:S01]  /*1adb0*/  UISETP.GE.AND UP0, UPT, UR9, 0x2, UPT ;  /* 0x000000020900788c */ /* 0x000fe2000bf06270 */
[----:B------:R-:W-:Y:S01]  /*1adc0*/  LEA.HI.X R203, R114, R205, R115, 0x1, P2 ;  /* 0x000000cd72cb7211 */ /* 0x000fe200010f0c73 */
[----:B------:R-:W-:Y:S01]  /*1add0*/  @P1 STS [R196+0x5000], RZ ;  /* 0x005000ffc4001388 */ /* 0x000fe20000000800 */
[----:B------:R-:W-:Y:S01]  /*1ade0*/  @!P1 IADD3.X R110, R174, R115, RZ, P0, !PT ;  /* 0x00000073ae6e9210 */ /* 0x000fe200007fe4ff */
[----:B------:R-:W-:Y:S01]  /*1adf0*/  @!P1 IMAD R107, R107, 0x60, RZ ;  /* 0x000000606b6b9824 */ /* 0x000fe200078e02ff */
[C---:B------:R-:W-:Y:S01]  /*1ae00*/  @!P1 LEA R118, P0, R111.reuse, R204, 0x1 ;  /* 0x000000cc6f769211 */ /* 0x040fe200078008ff */
[----:B------:R-:W-:Y:S03]  /*1ae10*/  @P1 STS [R196+0x5004], RZ ;  /* 0x005004ffc4001388 */ /* 0x000fe60000000800 */
[----:B------:R-:W-:Y:S01]  /*1ae20*/  @!P1 LEA.HI.X R119, R111, R205, R110, 0x1, P0 ;  /* 0x000000cd6f779211 */ /* 0x000fe200000f0c6e */
[----:B------:R-:W-:Y:S01]  /*1ae30*/  @!PT LDS RZ, [RZ] ;  /* 0x00000000fffff984 */ /* 0x000fe20000000800 */
[----:B------:R-:W-:Y:S01]  /*1ae40*/  @!PT LDS RZ, [RZ] ;  /* 0x00000000fffff984 */ /* 0x000fe20000000800 */
[----:B------:R-:W-:Y:S01]  /*1ae50*/  @!PT LDS RZ, [RZ] ;  /* 0x00000000fffff984 */ /* 0x000fe20000000800 */
[----:B------:R-:W-:Y:S01]  /*1ae60*/  @!P1 LDGSTS.E.BYPASS.LTC128B.128 [R196+0x5000], desc[UR10][R202.64] ;  /* 0x05000000cac49fae */ /* 0x000fe2000b901d4a */
[----:B------:R-:W2:Y:S01]  /*1ae70*/  @!P1 LDC.64 R110, c[0x0][0x250] ;  /* 0x00009400ff6e9b82 */ /* 0x000ea20000000a00 */
[C---:B-1----:R-:W-:Y:S02]  /*1ae80*/  @!P1 LEA R116, P0, R108.reuse, R114, 0x6 ;  /* 0x000000726c749211 */ /* 0x042fe400078030ff */
[----:B------:R-:W-:Y:S02]  /*1ae90*/  @!P1 IADD3 R107, R107, R121, RZ ;  /* 0x000000796b6b9210 */ /* 0x000fe40007ffe0ff */
[----:B------:R-:W-:Y:S03]  /*1aea0*/  @!P1 LEA.HI.X R117, R108, R115, R109, 0x6, P0 ;  /* 0x000000736c759211 */ /* 0x000fe600000f346d */
[----:B------:R-:W1:Y:S01]  /*1aeb0*/  @!P1 LDC.64 R108, c[0x0][0x250] ;  /* 0x00009400ff6c9b82 */ /* 0x000e620000000a00 */
[----:B------:R-:W-:Y:S01]  /*1aec0*/  @P1 STS.128 [R196+0x5800], RZ ;  /* 0x005800ffc4001388 */ /* 0x000fe20000000c00 */
[----:B------:R-:W-:Y:S02]  /*1aed0*/  @!P1 LEA R122, P2, R116, R204, 0x1 ;  /* 0x000000cc747a9211 */ /* 0x000fe400078408ff */
[----:B---3--:R-:W-:Y:S02]  /*1aee0*/  @!P1 LEA R106, P0, R104, R114, 0x7 ;  /* 0x00000072686a9211 */ /* 0x008fe400078038ff */
[----:B------:R-:W-:Y:S02]  /*1aef0*/  @!P1 LEA.HI.X R123, R116, R205, R117, 0x1, P2 ;  /* 0x000000cd747b9211 */ /* 0x000fe400010f0c75 */
[-C--:B------:R-:W-:Y:S01]  /*1af00*/  @!P1 LEA R116, P2, R120, R204.reuse, 0x1 ;  /* 0x000000cc78749211 */ /* 0x080fe200078408ff */
[----:B------:R-:W-:Y:S01]  /*1af10*/  @!PT LDS RZ, [RZ] ;  /* 0x00000000fffff984 */ /* 0x000fe20000000800 */
[----:B------:R-:W-:Y:S01]  /*1af20*/  @!PT LDS RZ, [RZ] ;  /* 0x00000000fffff984 */ /* 0x000fe20000000800 */
[----:B------:R-:W-:Y:S01]  /*1af30*/  @!PT LDS RZ, [RZ] ;  /* 0x00000000fffff984 */ /* 0x000fe20000000800 */
[----:B------:R3:W-:Y:S01]  /*1af40*/  @!P1 LDGSTS.E.BYPASS.LTC128B.128 [R196+0x5800], desc[UR10][R118.64] ;  /* 0x0580000076c49fae */ /* 0x0007e2000b901d4a */
[----:B------:R-:W-:Y:S02]  /*1af50*/  @!P1 LEA.HI.X R105, R104, R115, R105, 0x7, P0 ;  /* 0x0000007368699211 */ /* 0x000fe400000f3c69 */
[-C--:B------:R-:W-:Y:S02]  /*1af60*/  @!P1 LEA.HI.X R117, R120, R205.reuse, R107, 0x1, P2 ;  /* 0x000000cd78759211 */ /* 0x080fe400010f0c6b */
[CC--:B------:R-:W-:Y:S03]  /*1af70*/  @!P1 LEA R104, P0, R106.reuse, R204.reuse, 0x1 ;  /* 0x000000cc6a689211 */ /* 0x0c0fe600078008ff */
[----:B------:R-:W-:Y:S01]  /*1af80*/  @P1 STS.128 [R196+0x6000], RZ ;  /* 0x006000ffc4001388 */ /* 0x000fe20000000c00 */
[----:B------:R-:W-:Y:S01]  /*1af90*/  @!P1 LEA.HI.X R105, R106, R205, R105, 0x1, P0 ;  /* 0x000000cd6a699211 */ /* 0x000fe200000f0c69 */
[----:B-1----:R-:W-:Y:S06]  /*1afa0*/  @!P1 IMAD R109, R109, 0xe0, RZ ;  /* 0x000000e06d6d9824 */ /* 0x002fec00078e02ff */
[----:B------:R-:W-:Y:S01]  /*1afb0*/  @!PT LDS RZ, [RZ] ;  /* 0x00000000fffff984 */ /* 0x000fe20000000800 */
[----:B------:R-:W-:Y:S01]  /*1afc0*/  @!PT LDS RZ, [RZ] ;  /* 0x00000000fffff984 */ /* 0x000fe20000000800 */
[----:B------:R-:W-:Y:S01]  /*1afd0*/  @!PT LDS RZ, [RZ] ;  /* 0x00000000fffff984 */ /* 0x000fe20000000800 */
[----:B------:R-:W-:Y:S01]  /*1afe0*/  @!P1 LDGSTS.E.BYPASS.LTC128B.128 [R196+0x6000], desc[UR10][R122.64] ;  /* 0x060000007ac49fae */ /* 0x000fe2000b901d4a */
[--C-:B----4-:R-:W-:Y:S04]  /*1aff0*/  @!P1 IMAD.WIDE.U32 R106, R112, 0xa0, R114.reuse ;  /* 0x000000a0706a9825 */ /* 0x110fe800078e0072 */
[----:B--2---:R-:W-:Y:S02]  /*1b000*/  @!P1 IMAD R111, R111, 0xc0, RZ ;  /* 0x000000c06f6f9824 */ /* 0x004fe400078e02ff */
[----:B------:R-:W-:Y:S01]  /*1b010*/  @!P1 IMAD R113, R113, 0xa0, RZ ;  /* 0x000000a071719824 */ /* 0x000fe200078e02ff */
[----:B------:R-:W-:Y:S01]  /*1b020*/  @P1 STS.128 [R196+0x6800], RZ ;  /* 0x006800ffc4001388 */ /* 0x000fe20000000c00 */
[--C-:B---3--:R-:W-:Y:S03]  /*1b030*/  @!P1 IMAD.WIDE.U32 R118, R110, 0xc0, R114.reuse ;  /* 0x000000c06e769825 */ /* 0x108fe600078e0072 */
[----:B------:R-:W-:Y:S02]  /*1b040*/  @!P1 IADD3 R113, R113, R107, RZ ;  /* 0x0000006b71719210 */ /* 0x000fe40007ffe0ff */
[-C--:B------:R-:W-:Y:S01]  /*1b050*/  @!P1 LEA R110, P3, R106, R204.reuse, 0x1 ;  /* 0x000000cc6a6e9211 */ /* 0x080fe200078608ff */
[----:B------:R-:W-:Y:S01]  /*1b060*/  @!P1 IMAD.WIDE.U32 R114, R108, 0xe0, R114 ;  /* 0x000000e06c729825 */ /* 0x000fe200078e0072 */
[----:B------:R-:W-:Y:S01]  /*1b070*/  @!PT LDS RZ, [RZ] ;  /* 0x00000000fffff984 */ /* 0x000fe20000000800 */
[----:B------:R-:W-:Y:S01]  /*1b080*/  @!PT LDS RZ, [RZ] ;  /* 0x00000000fffff984 */ /* 0x000fe20000000800 */
[----:B------:R-:W-:Y:S01]  /*1b090*/  @!PT LDS RZ, [RZ] ;  /* 0x00000000fffff984 */ /* 0x000fe20000000800 */
[----:B------:R-:W-:Y:S02]  /*1b0a0*/  @!P1 LDGSTS.E.BYPASS.LTC128B.128 [R196+0x6800], desc[UR10][R116.64] ;  /* 0x0680000074c49fae */ /* 0x000fe4000b901d4a */
[----:B------:R-:W-:Y:S02]  /*1b0b0*/  @!P1 IADD3 R108, R111, R119, RZ ;  /* 0x000000776f6c9210 */ /* 0x000fe40007ffe0ff */
[----:B------:R-:W-:Y:S02]  /*1b0c0*/  @!P1 LEA.HI.X R111, R106, R205, R113, 0x1, P3 ;  /* 0x000000cd6a6f9211 */ /* 0x000fe400018f0c71 */
[----:B------:R-:W-:Y:S02]  /*1b0d0*/  @!P1 IADD3 R109, R109, R115, RZ ;  /* 0x000000736d6d9210 */ /* 0x000fe40007ffe0ff */
[----:B------:R-:W-:Y:S01]  /*1b0e0*/  @P1 STS.128 [R196+0x7000], RZ ;  /* 0x007000ffc4001388 */ /* 0x000fe20000000c00 */
[-C--:B------:R-:W-:Y:S02]  /*1b0f0*/  @!P1 LEA R112, P2, R118, R204.reuse, 0x1 ;  /* 0x000000cc76709211 */ /* 0x080fe400078408ff */
[----:B------:R-:W-:Y:S02]  /*1b100*/  @!P1 LEA R120, P0, R114, R204, 0x1 ;  /* 0x000000cc72789211 */ /* 0x000fe400078008ff */
[-C--:B------:R-:W-:Y:S02]  /*1b110*/  @!P1 LEA.HI.X R113, R118, R205.reuse, R108, 0x1, P2 ;  /* 0x000000cd76719211 */ /* 0x080fe400010f0c6c */
[----:B------:R-:W-:Y:S01]  /*1b120*/  @!P1 LEA.HI.X R121, R114, R205, R109, 0x1, P0 ;  /* 0x000000cd72799211 */ /* 0x000fe200000f0c6d */
[----:B------:R-:W-:Y:S01]  /*1b130*/  @!PT LDS RZ, [RZ] ;  /* 0x00000000fffff984 */ /* 0x000fe20000000800 */
[----:B------:R-:W-:Y:S01]  /*1b140*/  @!PT LDS RZ, [RZ] ;  /* 0x00000000fffff984 */ /* 0x000fe20000000800 */
[----:B------:R-:W-:Y:S01]  /*1b150*/  @!PT LDS RZ, [RZ] ;  /* 0x00000000fffff984 */ /* 0x000fe20000000800 */
[----:B------:R-:W-:Y:S01]  /*1b160*/  @!P1 LDGSTS.E.BYPASS.LTC128B.128 [R196+0x7000], desc[UR10][R104.64] ;  /* 0x0700000068c49fae */ /* 0x000fe2000b901d4a */
[----:B------:R-:W-:Y:S02]  /*1b170*/  PLOP3.LUT P0, PT, PT, PT, UP0, 0x80, 0x0 ;  /* 0x000000000000781c */ /* 0x000fe40003f0f008 */
[----:B------:R-:W-:Y:S02]  /*1b180*/  MOV R204, R202 ;  /* 0x000000ca00cc7202 */ /* 0x000fe40000000f00 */
        /* <DEDUP_REMOVED lines=18> */
[----:B------:R-:W3:Y:S08]  /*1b2b0*/  LDSM.16.M88.4 R16, [R166+0x1400] ;  /* 0x00140000a610783b */ /* 0x000ef00000000200 */
[----:B------:R-:W4:Y:S08]  /*1b2c0*/  LDSM.16.M88.4 R8, [R166+0x1000] ;  /* 0x00100000a608783b */ /* 0x000f300000000200 */
[----:B------:R-:W-:Y:S08]  /*1b2d0*/  LDSM.16.M88.4 R128, [R167] ;  /* 0x00000000a780783b */ /* 0x000ff00000000200 */
[----:B------:R-:W5:Y:S08]  /*1b2e0*/  LDSM.16.M88.4 R28, [R164] ;  /* 0x00000000a41c783b */ /* 0x000f700000000200 */
[----:B------:R-:W1:Y:S08]  /*1b2f0*/  LDSM.16.M88.4 R32, [R166+0x1c00] ;  /* 0x001c0000a620783b */ /* 0x000e700000000200 */
[----:B------:R-:W2:Y:S01]  /*1b300*/  LDSM.16.M88.4 R20, [R165] ;  /* 0x00000000a514783b */ /* 0x000ea20000000200 */
[C---:B---3--:R-:W-:Y:S06]  /*1b310*/  HMMA.16816.F32.BF16 R12, R124.reuse, R16, RZ ;  /* 0x000000107c0c723c */ /* 0x048fec00000418ff */
[C---:B------:R-:W-:Y:S01]  /*1b320*/  HMMA.16816.F32.BF16 R16, R124.reuse, R18, RZ ;  /* 0x000000127c10723c */ /* 0x040fe200000418ff */
[----:B------:R-:W-:Y:S05]  /*1b330*/  LDSM.16.M88.4 R24, [R166+0x1800] ;  /* 0x00180000a618783b */ /* 0x000fea0000000200 */
[C---:B----4-:R-:W-:Y:S03]  /*1b340*/  HMMA.16816.F32.BF16 R4, R124.reuse, R8, RZ ;  /* 0x000000087c04723c */ /* 0x050fe600000418ff */
[----:B------:R-:W3:Y:S03]  /*1b350*/  LDSM.16.M88.4 R44, [R162] ;  /* 0x00000000a22c783b */ /* 0x000ee60000000200 */
[----:B------:R-:W-:Y:S05]  /*1b360*/  HMMA.16816.F32.BF16 R8, R124, R10, RZ ;  /* 0x0000000a7c08723c */ /* 0x000fea00000418ff */
[----:B------:R-:W4:Y:S01]  /*1b370*/  LDSM.16.M88.4 R48, [R166+0x2400] ;  /* 0x00240000a630783b */ /* 0x000f220000000200 */
[C---:B-----5:R-:W-:Y:S06]  /*1b380*/  HMMA.16816.F32.BF16 R12, R128.reuse, R28, R12 ;  /* 0x0000001c800c723c */ /* 0x060fec000004180c */
[----:B------:R-:W-:Y:S01]  /*1b390*/  HMMA.16816.F32.BF16 R16, R128, R30, R16 ;  /* 0x0000001e8010723c */ /* 0x000fe20000041810 */
[----:B------:R-:W-:Y:S05]  /*1b3a0*/  LDSM.16.M88.4 R36, [R163] ;  /* 0x00000000a324783b */ /* 0x000fea0000000200 */
[C---:B-1----:R-:W-:Y:S03]  /*1b3b0*/  HMMA.16816.F32.BF16 R28, R124.reuse, R32, RZ ;  /* 0x000000207c1c723c */ /* 0x042fe600000418ff */
[----:B------:R-:W-:Y:S03]  /*1b3c0*/  LDSM.16.M88.4 R40, [R166+0x2000] ;  /* 0x00200000a628783b */ /* 0x000fe60000000200 */
[----:B------:R-:W-:Y:S05]  /*1b3d0*/  HMMA.16816.F32.BF16 R32, R124, R34, RZ ;  /* 0x000000227c20723c */ /* 0x000fea00000418ff */
[----:B------:R-:W1:Y:S01]  /*1b3e0*/  LDSM.16.M88.4 R60, [R160] ;  /* 0x00000000a03c783b */ /* 0x000e620000000200 */
[C---:B--2---:R-:W-:Y:S06]  /*1b3f0*/  HMMA.16816.F32.BF16 R4, R128.reuse, R20, R4 ;  /* 0x000000148004723c */ /* 0x044fec0000041804 */
[C---:B------:R-:W-:Y:S01]  /*1b400*/  HMMA.16816.F32.BF16 R8, R128.reuse, R22, R8 ;  /* 0x000000168008723c */ /* 0x040fe20000041808 */
[----:B------:R-:W2:Y:S05]  /*1b410*/  LDSM.16.M88.4 R64, [R166+0x2c00] ;  /* 0x002c0000a640783b */ /* 0x000eaa0000000200 */
[C---:B---3--:R-:W-:Y:S03]  /*1b420*/  HMMA.16816.F32.BF16 R28, R128.reuse, R44, R28 ;  /* 0x0000002c801c723c */ /* 0x048fe6000004181c */
[----:B------:R-:W-:Y:S03]  /*1b430*/  LDSM.16.M88.4 R52, [R161] ;  /* 0x00000000a134783b */ /* 0x000fe60000000200 */
[----:B------:R-:W-:Y:S05]  /*1b440*/  HMMA.16816.F32.BF16 R32, R128, R46, R32 ;  /* 0x0000002e8020723c */ /* 0x000fea0000041820 */
[----:B------:R-:W-:Y:S01]  /*1b450*/  LDSM.16.M88.4 R56, [R166+0x2800] ;  /* 0x00280000a638783b */ /* 0x000fe20000000200 */
[C---:B----4-:R-:W-:Y:S05]  /*1b460*/  HMMA.16816.F32.BF16 R44, R124.reuse, R48, RZ ;  /* 0x000000307c2c723c */ /* 0x050fea00000418ff */
[----:B------:R-:W-:Y:S01]  /*1b470*/  FMUL.FTZ R0, R4, UR5 ;  /* 0x0000000504007c20 */ /* 0x000fe20008410000 */
[C---:B------:R-:W-:Y:S01]  /*1b480*/  HMMA.16816.F32.BF16 R48, R124.reuse, R50, RZ ;  /* 0x000000327c30723c */ /* 0x040fe200000418ff */
[----:B------:R-:W3:Y:S01]  /*1b490*/  LDSM.16.M88.4 R76, [R158] ;  /* 0x000000009e4c783b */ /* 0x000ee20000000200 */
[----:B------:R-:W-:Y:S03]  /*1b4a0*/  FMUL.FTZ R3, R5, UR5 ;  /* 0x0000000505037c20 */ /* 0x000fe60008410000 */
[----:B------:R-:W4:Y:S01]  /*1b4b0*/  MUFU.TANH R0, R0 ;  /* 0x0000000000007308 */ /* 0x000f220000002400 */
[C---:B------:R-:W-:Y:S01]  /*1b4c0*/  HMMA.16816.F32.BF16 R20, R124.reuse, R24, RZ ;  /* 0x000000187c14723c */ /* 0x040fe200000418ff */
[----:B------:R-:W-:Y:S01]  /*1b4d0*/  FMUL.FTZ R4, R7, UR5 ;  /* 0x0000000507047c20 */ /* 0x000fe20008410000 */
[----:B------:R-:W-:Y:S01]  /*1b4e0*/  FMUL.FTZ R5, R8, UR5 ;  /* 0x0000000508057c20 */ /* 0x000fe20008410000 */
[----:B------:R-:W5:Y:S02]  /*1b4f0*/  LDSM.16.M88.4 R80, [R166+0x3400] ;  /* 0x00340000a650783b */ /* 0x000f640000000200 */
[----:B------:R-:W-:Y:S01]  /*1b500*/  FMUL.FTZ R7, R9, UR5 ;  /* 0x0000000509077c20 */ /* 0x000fe20008410000 */
[----:B------:R-:W-:Y:S03]  /*1b510*/  HMMA.16816.F32.BF16 R24, R124, R26, RZ ;  /* 0x0000001a7c18723c */ /* 0x000fe600000418ff */
[----:B------:R-:W2:Y:S02]  /*1b520*/  MUFU.TANH R3, R3 ;  /* 0x0000000300037308 */ /* 0x000ea40000002400 */
[----:B------:R-:W-:Y:S01]  /*1b530*/  FMUL.FTZ R8, R11, UR5 ;  /* 0x000000050b087c20 */ /* 0x000fe20008410000 */
[----:B------:R-:W-:Y:S01]  /*1b540*/  LDSM.16.M88.4 R68, [R159] ;  /* 0x000000009f44783b */ /* 0x000fe20000000200 */
[C---:B-1----:R-:W-:Y:S06]  /*1b550*/  HMMA.16816.F32.BF16 R44, R128.reuse, R60, R44 ;  /* 0x0000003c802c723c */ /* 0x042fec000004182c */
[----:B------:R-:W1:Y:S01]  /*1b560*/  MUFU.TANH R4, R4 ;  /* 0x0000000400047308 */ /* 0x000e620000002400 */
[----:B------:R-:W-:Y:S01]  /*1b570*/  FMUL.FTZ R9, R12, UR5 ;  /* 0x000000050c097c20 */ /* 0x000fe20008410000 */
[----:B------:R-:W-:Y:S01]  /*1b580*/  HMMA.16816.F32.BF16 R48, R128, R62, R48 ;  /* 0x0000003e8030723c */ /* 0x000fe20000041830 */
[----:B------:R-:W-:Y:S07]  /*1b590*/  LDSM.16.M88.4 R72, [R166+0x3000] ;  /* 0x00300000a648783b */ /* 0x000fee0000000200 */
[----:B------:R-:W1:Y:S01]  /*1b5a0*/  MUFU.TANH R5, R5 ;  /* 0x0000000500057308 */ /* 0x000e620000002400 */
[C---:B--2---:R-:W-:Y:S01]  /*1b5b0*/  HMMA.16816.F32.BF16 R60, R124.reuse, R64, RZ ;  /* 0x000000407c3c723c */ /* 0x044fe200000418ff */
[----:B------:R-:W2:Y:S02]  /*1b5c0*/  LDSM.16.M88.4 R92, [R156] ;  /* 0x000000009c5c783b */ /* 0x000ea40000000200 */
[----:B------:R-:W-:Y:S03]  /*1b5d0*/  FMUL.FTZ R11, R13, UR5 ;  /* 0x000000050d0b7c20 */ /* 0x000fe60008410000 */
[----:B------:R-:W-:Y:S03]  /*1b5e0*/  HMMA.16816.F32.BF16 R64, R124, R66, RZ ;  /* 0x000000427c40723c */ /* 0x000fe600000418ff */
[----:B------:R-:W1:Y:S02]  /*1b5f0*/  MUFU.TANH R7, R7 ;  /* 0x0000000700077308 */ /* 0x000e640000002400 */
[----:B------:R-:W-:Y:S01]  /*1b600*/  FMUL.FTZ R12, R15, UR5 ;  /* 0x000000050f0c7c20 */ /* 0x000fe20008410000 */
[----:B------:R-:W4:Y:S01]  /*1b610*/  LDSM.16.M88.4 R96, [R166+0x3c00] ;  /* 0x003c0000a660783b */ /* 0x000f220000000200 */
[C---:B------:R-:W-:Y:S06]  /*1b620*/  HMMA.16816.F32.BF16 R20, R128.reuse, R36, R20 ;  /* 0x000000248014723c */ /* 0x040fec0000041814 */
[----:B------:R-:W1:Y:S01]  /*1b630*/  MUFU.TANH R8, R8 ;  /* 0x0000000800087308 */ /* 0x000e620000002400 */
[----:B------:R-:W-:Y:S01]  /*1b640*/  FMUL.FTZ R13, R16, UR5 ;  /* 0x00000005100d7c20 */ /* 0x000fe20008410000 */
[C---:B------:R-:W-:Y:S01]  /*1b650*/  HMMA.16816.F32.BF16 R24, R128.reuse, R38, R24 ;  /* 0x000000268018723c */ /* 0x040fe20000041818 */
[----:B------:R-:W-:Y:S07]  /*1b660*/  LDSM.16.M88.4 R84, [R157] ;  /* 0x000000009d54783b */ /* 0x000fee0000000200 */
[----:B------:R-:W1:Y:S01]  /*1b670*/  MUFU.TANH R9, R9 ;  /* 0x0000000900097308 */ /* 0x000e620000002400 */
[C---:B---3--:R-:W-:Y:S01]  /*1b680*/  HMMA.16816.F32.BF16 R60, R128.reuse, R76, R60 ;  /* 0x0000004c803c723c */ /* 0x048fe2000004183c */
[----:B------:R-:W-:Y:S02]  /*1b690*/  LDSM.16.M88.4 R88, [R166+0x3800] ;  /* 0x00380000a658783b */ /* 0x000fe40000000200 */
[----:B------:R-:W-:Y:S03]  /*1b6a0*/  FMUL.FTZ R15, R17, UR5 ;  /* 0x00000005110f7c20 */ /* 0x000fe60008410000 */
[----:B------:R-:W-:Y:S03]  /*1b6b0*/  HMMA.16816.F32.BF16 R64, R128, R78, R64 ;  /* 0x0000004e8040723c */ /* 0x000fe60000041840 */
[----:B------:R-:W3:Y:S01]  /*1b6c0*/  MUFU.TANH R11, R11 ;  /* 0x0000000b000b7308 */ /* 0x000ee20000002400 */
[----:B------:R-:W1:Y:S02]  /*1b6d0*/  LDSM.16.M88.4 R112, [R154] ;  /* 0x000000009a70783b */ /* 0x000e640000000200 */
[C---:B-----5:R-:W-:Y:S07]  /*1b6e0*/  HMMA.16816.F32.BF16 R76, R124.reuse, R80, RZ ;  /* 0x000000507c4c723c */ /* 0x060fee00000418ff */
[----:B------:R-:W1:Y:S01]  /*1b6f0*/  MUFU.TANH R12, R12 ;  /* 0x0000000c000c7308 */ /* 0x000e620000002400 */
[----:B------:R-:W-:Y:S01]  /*1b700*/  FMUL.FTZ R16, R19, UR5 ;  /* 0x0000000513107c20 */ /* 0x000fe20008410000 */
[C---:B------:R-:W-:Y:S01]  /*1b710*/  HMMA.16816.F32.BF16 R80, R124.reuse, R82, RZ ;  /* 0x000000527c50723c */ /* 0x040fe200000418ff */
[----:B------:R-:W-:Y:S01]  /*1b720*/  LDSM.16.M88.4 R100, [R155] ;  /* 0x000000009b64783b */ /* 0x000fe20000000200 */
        /* <DEDUP_REMOVED lines=10> */
[----:B------:R-:W-:Y:S01]  /*1b7d0*/  LDSM.16.M88.4 R108, [R153] ;  /* 0x00000000996c783b */ /* 0x000fe20000000200 */
[C---:B--2---:R-:W-:Y:S06]  /*1b7e0*/  HMMA.16816.F32.BF16 R76, R128.reuse, R92, R76 ;  /* 0x0000005c804c723c */ /* 0x044fec000004184c */
[----:B------:R-:W2:Y:S01]  /*1b7f0*/  MUFU.TANH R16, R16 ;  /* 0x0000001000107308 */ /* 0x000ea20000002400 */
[----:B------:R-:W-:Y:S01]  /*1b800*/  FMUL.FTZ R24, R27, UR5 ;  /* 0x000000051b187c20 */ /* 0x000fe20008410000 */
[----:B------:R-:W-:Y:S01]  /*1b810*/  HMMA.16816.F32.BF16 R80, R128, R94, R80 ;  /* 0x0000005e8050723c */ /* 0x000fe20000041850 */
[----:B------:R-:W-:Y:S07]  /*1b820*/  LDSM.16.M88.4 R116, [R152] ;  /* 0x000000009874783b */ /* 0x000fee0000000200 */
[----:B------:R-:W1:Y:S01]  /*1b830*/  MUFU.TANH R17, R17 ;  /* 0x0000001100117308 */ /* 0x000e620000002400 */
[C---:B----4-:R-:W-:Y:S01]  /*1b840*/  HMMA.16816.F32.BF16 R92, R124.reuse, R96, RZ ;  /* 0x000000607c5c723c */ /* 0x050fe200000418ff */
[----:B------:R-:W-:Y:S02]  /*1b850*/  LDSM.16.M88.4 R132, [R166+0x4800] ;  /* 0x00480000a684783b */ /* 0x000fe40000000200 */
[----:B------:R-:W-:Y:S03]  /*1b860*/  FMUL.FTZ R25, R28, UR5 ;  /* 0x000000051c197c20 */ /* 0x000fe60008410000 */
[----:B------:R-:W-:Y:S03]  /*1b870*/  HMMA.16816.F32.BF16 R96, R124, R98, RZ ;  /* 0x000000627c60723c */ /* 0x000fe600000418ff */
[----:B------:R-:W4:Y:S02]  /*1b880*/  MUFU.TANH R19, R19 ;  /* 0x0000001300137308 */ /* 0x000f240000002400 */
[----:B------:R-:W-:Y:S01]  /*1b890*/  FMUL.FTZ R27, R29, UR5 ;  /* 0x000000051d1b7c20 */ /* 0x000fe20008410000 */
[----:B------:R-:W5:Y:S01]  /*1b8a0*/  LDSM.16.M88.4 R140, [R166+0x4c00] ;  /* 0x004c0000a68c783b */ /* 0x000f620000000200 */
[C---:B------:R-:W-:Y:S06]  /*1b8b0*/  HMMA.16816.F32.BF16 R36, R128.reuse, R52, R36 ;  /* 0x000000348024723c */ /* 0x040fec0000041824 */
[----:B------:R-:W2:Y:S01]  /*1b8c0*/  MUFU.TANH R20, R20 ;  /* 0x0000001400147308 */ /* 0x000ea20000002400 */
[----:B------:R-:W-:Y:S01]  /*1b8d0*/  FMUL.FTZ R28, R31, UR5 ;  /* 0x000000051f1c7c20 */ /* 0x000fe20008410000 */
[C---:B------:R-:W-:Y:S01]  /*1b8e0*/  HMMA.16816.F32.BF16 R40, R128.reuse, R54, R40 ;  /* 0x000000368028723c */ /* 0x040fe20000041828 */
[----:B------:R-:W-:Y:S07]  /*1b8f0*/  LDSM.16.M88.4 R144, [R151] ;  /* 0x000000009790783b */ /* 0x000fee0000000200 */
[----:B------:R-:W2:Y:S01]  /*1b900*/  MUFU.TANH R21, R21 ;  /* 0x0000001500157308 */ /* 0x000ea20000002400 */
[C---:B-1----:R-:W-:Y:S01]  /*1b910*/  HMMA.16816.F32.BF16 R92, R128.reuse, R112, R92 ;  /* 0x00000070805c723c */ /* 0x042fe2000004185c */
[----:B------:R-:W1:Y:S02]  /*1b920*/  LDSM.16.M88.4 R120, [R150] ;  /* 0x000000009678783b */ /* 0x000e640000000200 */
[----:B------:R-:W-:Y:S03]  /*1b930*/  FMUL.FTZ R29, R32, UR5 ;  /* 0x00000005201d7c20 */ /* 0x000fe60008410000 */
[----:B------:R-:W-:Y:S03]  /*1b940*/  HMMA.16816.F32.BF16 R96, R128, R114, R96 ;  /* 0x000000728060723c */ /* 0x000fe60000041860 */
[----:B------:R-:W1:Y:S01]  /*1b950*/  MUFU.TANH R23, R23 ;  /* 0x0000001700177308 */ /* 0x000e620000002400 */
[----:B------:R-:W3:Y:S02]  /*1b960*/  LDSM.16.M88.4 R112, [R166+0x4400] ;  /* 0x00440000a670783b */ /* 0x000ee40000000200 */
        /* <DEDUP_REMOVED lines=29> */
[----:B------:R-:W2:Y:S01]  /*1bb40*/  MUFU.TANH R10, R10 ;  /* 0x0000000a000a7308 */ /* 0x000ea20000002400 */
[C---:B------:R-:W-:Y:S03]  /*1bb50*/  HMMA.16816.F32.BF16 R68, R124.reuse, R72, RZ ;  /* 0x000000487c44723c */ /* 0x040fe600000418ff */
[----:B------:R-:W-:Y:S01]  /*1bb60*/  FMUL.FTZ R48, R51, UR5 ;  /* 0x0000000533307c20 */ /* 0x000fe20008410000 */
[----:B------:R-:W-:Y:S02]  /*1bb70*/  FMUL.FTZ R18, R22, UR5 ;  /* 0x0000000516127c20 */ /* 0x000fe40008410000 */
[----:B------:R-:W-:Y:S03]  /*1bb80*/  HMMA.16816.F32.BF16 R72, R124, R74, RZ ;  /* 0x0000004a7c48723c */ /* 0x000fe600000418ff */
[----:B------:R-:W2:Y:S02]  /*1bb90*/  MUFU.TANH R14, R14 ;  /* 0x0000000e000e7308 */ /* 0x000ea40000002400 */
[----:B------:R-:W-:Y:S01]  /*1bba0*/  FMUL.FTZ R49, R52, UR5 ;  /* 0x0000000534317c20 */ /* 0x000fe20008410000 */
[----:B------:R-:W-:Y:S01]  /*1bbb0*/  FMUL.FTZ R51, R53, UR5 ;  /* 0x0000000535337c20 */ /* 0x000fe20008410000 */
[C---:B-1----:R-:W-:Y:S06]  /*1bbc0*/  HMMA.16816.F32.BF16 R136, R128.reuse, R120, R136 ;  /* 0x000000788088723c */ /* 0x042fec0000041888 */
[----:B------:R-:W1:Y:S01]  /*1bbd0*/  MUFU.TANH R18, R18 ;  /* 0x0000001200127308 */ /* 0x000e620000002400 */
        /* <DEDUP_REMOVED lines=56> */
[C---:B---3--:R-:W-:Y:S07]  /*1bf60*/  HMMA.16816.F32.BF16 R108, R124.reuse, R112, RZ ;  /* 0x000000707c6c723c */ /* 0x048fee00000418ff */
[----:B------:R-:W3:Y:S01]  /*1bf70*/  MUFU.TANH R37, R37 ;  /* 0x0000002500257308 */ /* 0x000ee20000002400 */
        /* <DEDUP_REMOVED lines=151> */
[----:B------:R-:W2:Y:S01]  /*1c8f0*/  LDC R136, c[0x0][0x248] ;  /* 0x00009200ff887b82 */ /* 0x000ea20000000800 */
[----:B------:R-:W-:Y:S02]  /*1c900*/  ISETP.GE.AND P1, PT, R148, UR7, PT ;  /* 0x0000000794007c0c */ /* 0x000fe4000bf26270 */
[----:B------:R-:W-:Y:S11]  /*1c910*/  PLOP3.LUT P0, PT, PT, PT, UP1, 0x40, 0x0 ;  /* 0x000000000000781c */ /* 0x000ff60003f0e818 */
[----:B------:R-:W3:Y:S01]  /*1c920*/  @!P1 LDC R135, c[0x0][0x24c] ;  /* 0x00009300ff879b82 */ /* 0x000ee20000000800 */
[----:B--2---:R-:W-:Y:S05]  /*1c930*/  IMAD.U32 R142, R136, -0x100, RZ ;  /* 0xffffff00888e7824 */ /* 0x004fea00078e00ff */
[----:B------:R-:W-:Y:S01]  /*1c940*/  SHF.R.S32.HI R137, RZ, 0x1f, R142 ;  /* 0x0000001fff897819 */ /* 0x000fe2000001148e */
[----:B------:R-:W-:Y:S06]  /*1c950*/  @P0 BRA `(.L_x_2269) ;  /* 0x0000000400000947 */ /* 0x000fec0003800000 */
[----:B------:R-:W2:Y:S01]  /*1c960*/  LDC R130, c[0x0][0x380] ;  /* 0x0000e000ff827b82 */ /* 0x000ea20000000800 */
[----:B------:R-:W-:Y:S04]  /*1c970*/  USHF.L.U32 UR6, UR9, 0x8, URZ ;  /* 0x0000000809067899 */ /* 0x000fe8000800063f */
[----:B------:R-:W-:Y:S02]  /*1c980*/  UIADD3 UR12, UR6, -0x200, URZ ;  /* 0xfffffe00060c7890 */ /* 0x000fe4000fffe03f */
[----:B------:R-:W-:Y:S06]  /*1c990*/  UIADD3 UR6, UR6, -0x100, URZ ;  /* 0xffffff0006067890 */ /* 0x000fec000fffe03f */
[----:B------:R-:W-:Y:S05]  /*1c9a0*/  IMAD.U32 R133, RZ, RZ, UR6 ;  /* 0x00000006ff857e24 */ /* 0x000fea000f8e00ff */
[----:B------:R-:W-:Y:S02]  /*1c9b0*/  IABS R133, R133 ;  /* 0x0000008500857213 */ /* 0x000fe40000000000 */
[----:B--2---:R-:W-:Y:S04]  /*1c9c0*/  IABS R129, R130 ;  /* 0x0000008200817213 */ /* 0x004fe80000000000 */
[----:B------:R-:W2:Y:S10]  /*1c9d0*/  I2F.RP R134, R129 ;  /* 0x0000008100867306 */ /* 0x000eb40000209400 */
[----:B--2---:R-:W2:Y:S02]  /*1c9e0*/  MUFU.RCP R131, R134 ;  /* 0x0000008600837308 */ /* 0x004ea40000001000 */
[----:B--2---:R-:W-:Y:S01]  /*1c9f0*/  VIADD R138, R131, 0xffffffe ;  /* 0x0ffffffe838a7836 */ /* 0x004fe20000000000 */
[----:B------:R-:W-:Y:S07]  /*1ca00*/  MOV R131, UR12 ;  /* 0x0000000c00837c02 */ /* 0x000fee0008000f00 */
[----:B------:R-:W2:Y:S01]  /*1ca10*/  F2I.FTZ.U32.TRUNC.NTZ R139, R138 ;  /* 0x0000008a008b7305 */ /* 0x000ea2000021f000 */
[----:B------:R-:W-:Y:S01]  /*1ca20*/  IABS R131, R131 ;  /* 0x0000008300837213 */ /* 0x000fe20000000000 */
[--C-:B--2---:R-:W-:Y:S02]  /*1ca30*/  IMAD.MOV R132, RZ, RZ, -R139.reuse ;  /* 0x000000ffff847224 */ /* 0x104fe400078e0a8b */
        /* <DEDUP_REMOVED lines=18> */
[C---:B------:R-:W-:Y:S02]  /*1cb60*/  LOP3.LUT R129, R130.reuse, UR12, RZ, 0x3c, !PT ;  /* 0x0000000c82817c12 */ /* 0x040fe4000f8e3cff */
[----:B------:R-:W-:Y:S02]  /*1cb70*/  LOP3.LUT R131, R130, UR6, RZ, 0x3c, !PT ;  /* 0x0000000682837c12 */ /* 0x000fe4000f8e3cff */
[----:B------:R-:W-:Y:S02]  /*1cb80*/  ISETP.GE.AND P2, PT, R129, RZ, PT ;  /* 0x000000ff8100720c */ /* 0x000fe40003f46270 */
[----:B------:R-:W-:Y:S02]  /*1cb90*/  ISETP.GE.AND P3, PT, R131, RZ, PT ;  /* 0x000000ff8300720c */ /* 0x000fe40003f66270 */
[----:B------:R-:W-:Y:S02]  /*1cba0*/  LOP3.LUT R129, RZ, R130, RZ, 0x33, !PT ;  /* 0x00000082ff817212 */ /* 0x000fe400078e33ff */
[----:B------:R-:W-:Y:S01]  /*1cbb0*/  @P5 IADD3 R134, R134, 0x1, RZ ;  /* 0x0000000186865810 */ /* 0x000fe20007ffe0ff */
[----:B------:R-:W-:Y:S06]  /*1cbc0*/  @P6 VIADD R132, R132, 0x1 ;  /* 0x0000000184846836 */ /* 0x000fec0000000000 */
[----:B------:R-:W-:Y:S02]  /*1cbd0*/  @!P2 IMAD.MOV R134, RZ, RZ, -R134 ;  /* 0x000000ffff86a224 */ /* 0x000fe400078e0a86 */
[----:B------:R-:W-:Y:S03]  /*1cbe0*/  @!P3 IADD3 R132, -R132, RZ, RZ ;  /* 0x000000ff8484b210 */ /* 0x000fe60007ffe1ff */
[C---:B------:R-:W-:Y:S02]  /*1cbf0*/  SEL R131, R129.reuse, R134, !P0 ;  /* 0x0000008681837207 */ /* 0x040fe40004000000 */
[----:B------:R-:W-:Y:S01]  /*1cc00*/  SEL R132, R129, R132, !P0 ;  /* 0x0000008481847207 */ /* 0x000fe20004000000 */
[----:B------:R-:W2:Y:S01]  /*1cc10*/  LDC R134, c[0x0][0x24c] ;  /* 0x00009300ff867b82 */ /* 0x000ea20000000800 */
[CC--:B------:R-:W-:Y:S02]  /*1cc20*/  LEA R140, P2, R131.reuse, R192.reuse, 0x2 ;  /* 0x000000c0838c7211 */ /* 0x0c0fe400078410ff */
[C---:B------:R-:W-:Y:S01]  /*1cc30*/  LEA R138, P0, R132.reuse, R192, 0x2 ;  /* 0x000000c0848a7211 */ /* 0x040fe200078010ff */
[C---:B------:R-:W-:Y:S01]  /*1cc40*/  IMAD.IADD R129, R132.reuse, 0x1, -R131 ;  /* 0x0000000184817824 */ /* 0x040fe200078e0a83 */
[-C--:B------:R-:W-:Y:S02]  /*1cc50*/  LEA.HI.X.SX32 R141, R131, R193.reuse, 0x2, P2 ;  /* 0x000000c1838d7211 */ /* 0x080fe400010f16ff */
[----:B------:R-:W-:Y:S01]  /*1cc60*/  LEA.HI.X.SX32 R139, R132, R193, 0x2, P0 ;  /* 0x000000c1848b7211 */ /* 0x000fe200000f16ff */
[----:B------:R-:W-:Y:S01]  /*1cc70*/  IMAD R129, R129, R130, -0x100 ;  /* 0xffffff0081817424 */ /* 0x000fe200078e0282 */
[----:B------:R-:W4:Y:S01]  /*1cc80*/  LDC.64 R132, c[0x0][0x230] ;  /* 0x00008c00ff847b82 */ /* 0x000f220000000a00 */
[----:B------:R-:W5:Y:S02]  /*1cc90*/  LDG.E R137, desc[UR10][R140.64] ;  /* 0x0000000a8c897981 */ /* 0x000f64000c1e1900 */
[-C--:B------:R-:W-:Y:S01]  /*1cca0*/  IMAD.WIDE.U32 R142, R129, R136.reuse, RZ ;  /* 0x00000088818e7225 */ /* 0x080fe200078e00ff */
[----:B------:R-:W-:Y:S01]  /*1ccb0*/  SHF.R.S32.HI R131, RZ, 0x1f, R129 ;  /* 0x0000001fff837819 */ /* 0x000fe20000011481 */
[----:B------:R-:W5:Y:S04]  /*1ccc0*/  LDG.E R138, desc[UR10][R138.64] ;  /* 0x0000000a8a8a7981 */ /* 0x000f68000c1e1900 */
[----:B------:R-:W-:Y:S04]  /*1ccd0*/  IMAD R131, R131, R136, RZ ;  /* 0x0000008883837224 */ /* 0x000fe800078e02ff */
[----:B--2---:R-:W-:Y:S04]  /*1cce0*/  IMAD R131, R129, R134, R131 ;  /* 0x0000008681837224 */ /* 0x004fe800078e0283 */
[----:B------:R-:W-:Y:S01]  /*1ccf0*/  IMAD.IADD R143, R143, 0x1, R131 ;  /* 0x000000018f8f7824 */ /* 0x000fe200078e0283 */
[----:B-----5:R-:W-:Y:S04]  /*1cd00*/  IADD3 R137, -R138, R137, RZ ;  /* 0x000000898a897210 */ /* 0x020fe80007ffe1ff */
[----:B------:R-:W-:Y:S01]  /*1cd10*/  SHF.R.S32.HI R129, RZ, 0x1f, R137 ;  /* 0x0000001fff817819 */ /* 0x000fe20000011489 */
[-C--:B----4-:R-:W-:Y:S04]  /*1cd20*/  IMAD.WIDE.U32 R142, R137, R132.reuse, R142 ;  /* 0x00000084898e7225 */ /* 0x090fe800078e008e */
[----:B------:R-:W-:Y:S04]  /*1cd30*/  IMAD R134, R129, R132, RZ ;  /* 0x0000008481867224 */ /* 0x000fe800078e02ff */
[----:B------:R-:W-:Y:S05]  /*1cd40*/  IMAD R134, R137, R133, R134 ;  /* 0x0000008589867224 */ /* 0x000fea00078e0286 */
[----:B------:R-:W-:Y:S07]  /*1cd50*/  IADD3 R137, R143, R134, RZ ;  /* 0x000000868f897210 */ /* 0x000fee0007ffe0ff */
.L_x_2269:
[----:B------:R2:W-:Y:S01]  /*1cd60*/  @P1 STS [R196+0x1000], RZ ;  /* 0x001000ffc4001388 */ /* 0x0005e20000000800 */
[CC--:B------:R-:W-:Y:S01]  /*1cd70*/  LEA R140, P2, R142.reuse, R194.reuse, 0x1 ;  /* 0x000000c28e8c7211 */ /* 0x0c0fe200078408ff */
[----:B------:R-:W4:Y:S01]  /*1cd80*/  @!P1 LDC R132, c[0x0][0x24c] ;  /* 0x00009300ff849b82 */ /* 0x000f220000000800 */
[C---:B------:R-:W-:Y:S01]  /*1cd90*/  @!P1 IADD3 R129, P0, R142.reuse, UR19, RZ ;  /* 0x000000138e819c10 */ /* 0x040fe2000ff1e0ff */
[----:B------:R2:W-:Y:S01]  /*1cda0*/  @P1 STS [R196+0x1004], RZ ;  /* 0x001004ffc4001388 */ /* 0x0005e20000000800 */
[-CC-:B------:R-:W-:Y:S01]  /*1cdb0*/  LEA.HI.X R141, R142, R195.reuse, R137.reuse, 0x1, P2 ;  /* 0x000000c38e8d7211 */ /* 0x180fe200010f0c89 */
[--C-:B------:R-:W-:Y:S01]  /*1cdc0*/  @!P1 IMAD.MOV.U32 R203, RZ, RZ, R137.reuse ;  /* 0x000000ffffcb9224 */ /* 0x100fe200078e0089 */
[----:B------:R-:W-:Y:S01]  /*1cdd0*/  @!P1 IADD3.X R130, R137, UR18, RZ, P0, !PT ;  /* 0x0000001289829c10 */ /* 0x000fe200087fe4ff */
[----:B------:R2:W-:Y:S01]  /*1cde0*/  @P1 STS.64 [R196+0x1008], RZ ;  /* 0x001008ffc4001388 */ /* 0x0005e20000000a00 */
[C---:B------:R-:W-:Y:S01]  /*1cdf0*/  @!P1 LEA R206, P0, R129.reuse, R194, 0x1 ;  /* 0x000000c281ce9211 */ /* 0x040fe200078008ff */
[----:B------:R-:W5:Y:S01]  /*1ce00*/  @!P1 LDC R133, c[0x0][0x24c] ;  /* 0x00009300ff859b82 */ /* 0x000f620000000800 */
[----:B------:R-:W-:Y:S01]  /*1ce10*/  @!P1 LEA R134, P2, R136, R142, 0x6 ;  /* 0x0000008e88869211 */ /* 0x000fe200078430ff */
[----:B------:R-:W-:Y:S01]  /*1ce20*/  @!PT LDS RZ, [RZ] ;  /* 0x00000000fffff984 */ /* 0x000fe20000000800 */
[----:B------:R-:W-:Y:S01]  /*1ce30*/  @!PT LDS RZ, [RZ] ;  /* 0x00000000fffff984 */ /* 0x000fe20000000800 */
[----:B------:R-:W-:Y:S01]  /*1ce40*/  @!PT LDS RZ, [RZ] ;  /* 0x00000000fffff984 */ /* 0x000fe20000000800 */
[----:B------:R-:W-:Y:S01]  /*1ce50*/  @!P1 LDGSTS.E.BYPASS.LTC128B.128 [R196+0x1000], desc[UR10][R140.64] ;  /* 0x010000008cc49fae */ /* 0x000fe2000b901d4a */
[----:B------:R-:W-:Y:S01]  /*1ce60*/  @!P1 LEA.HI.X R207, R129, R195, R130, 0x1, P0 ;  /* 0x000000c381cf9211 */ /* 0x000fe200000f0c82 */
[----:B------:R-:W-:Y:S01]  /*1ce70*/  @!P1 IMAD.MOV.U32 R147, RZ, RZ, R137 ;  /* 0x000000ffff939224 */ /* 0x000fe200078e0089 */
[----:B------:R-:W-:Y:S01]  /*1ce80*/  @!P1 LEA R138, P0, R134, R194, 0x1 ;  /* 0x000000c2868a9211 */ /* 0x000fe200078008ff */
        /* <DEDUP_REMOVED lines=9> */
[----:B------:R-:W-:Y:S01]  /*1cf20*/  @!P1 LEA.HI.X R139, R134, R195, R135, 0x1, P0 ;  /* 0x000000c3868b9211 */ /* 0x000fe200000f0c87 */
[----:B------:R-:W-:Y:S01]  /*1cf30*/  @!P1 IMAD.MOV.U32 R143, RZ, RZ, R137 ;  /* 0x000000ffff8f9224 */ /* 0x000fe200078e0089 */
[----:B------:R2:W-:Y:S01]  /*1cf40*/  @P1 STS.128 [R196+0x2000], RZ ;  /* 0x002000ffc4001388 */ /* 0x0005e20000000c00 */
[C---:B------:R-:W-:Y:S01]  /*1cf50*/  @!P1 IMAD.WIDE.U32 R202, R136.reuse, 0x60, R202 ;  /* 0x0000006088ca9825 */ /* 0x040fe200078e00ca */
[----:B------:R-:W2:Y:S02]  /*1cf60*/  @!P1 LDC R130, c[0x0][0x24c] ;  /* 0x00009300ff829b82 */ /* 0x000ea40000000800 */
[----:B------:R-:W-:Y:S01]  /*1cf70*/  @!PT LDS RZ, [RZ] ;  /* 0x00000000fffff984 */ /* 0x000fe20000000800 */
[----:B------:R-:W-:Y:S01]  /*1cf80*/  @!PT LDS RZ, [RZ] ;  /* 0x00000000fffff984 */ /* 0x000fe20000000800 */
[----:B------:R-:W-:Y:S01]  /*1cf90*/  @!PT LDS RZ, [RZ] ;  /* 0x00000000fffff984 */ /* 0x000fe20000000800 */
[----:B------:R2:W-:Y:S01]  /*1cfa0*/  @!P1 LDGSTS.E.BYPASS.LTC128B.128 [R196+0x2000], desc[UR10][R138.64] ;  /* 0x020000008ac49fae */ /* 0x0005e2000b901d4a */
[C---:B------:R-:W-:Y:S01]  /*1cfb0*/  @!P1 LEA R134, P0, R136.reuse, R142, 0x7 ;  /* 0x0000008e88869211 */ /* 0x040fe200078038ff */
[--C-:B------:R-:W-:Y:S02]  /*1cfc0*/  @!P1 IMAD.MOV.U32 R146, RZ, RZ, R142.reuse ;  /* 0x000000ffff929224 */ /* 0x100fe400078e008e */
[----:B------:R2:W-:Y:S01]  /*1cfd0*/  @P1 STS.128 [R196+0x2800], RZ ;  /* 0x002800ffc4001388 */ /* 0x0005e20000000c00 */
[----:B------:R-:W-:Y:S01]  /*1cfe0*/  @!P1 IMAD.MOV.U32 R144, RZ, RZ, R142 ;  /* 0x000000ffff909224 */ /* 0x000fe200078e008e */
[----:B------:R-:W4:Y:S01]  /*1cff0*/  @!P1 LDC R129, c[0x0][0x24c] ;  /* 0x00009300ff819b82 */ /* 0x000f220000000800 */
[C---:B------:R-:W-:Y:S04]  /*1d000*/  @!P1 IMAD.WIDE.U32 R146, R136.reuse, 0xa0, R146 ;  /* 0x000000a088929825 */ /* 0x040fe800078e0092 */
[C---:B------:R-:W-:Y:S04]  /*1d010*/  @!P1 IMAD.WIDE.U32 R144, R136.reuse, 0xc0, R144 ;  /* 0x000000c088909825 */ /* 0x040fe800078e0090 */
[----:B------:R-:W-:Y:S01]  /*1d020*/  @!P1 IMAD.WIDE.U32 R142, R136, 0xe0, R142 ;  /* 0x000000e0888e9825 */ /* 0x000fe200078e008e */
[-C--:B-1----:R-:W-:Y:S03]  /*1d030*/  @!P1 LEA R206, P2, R202, R194.reuse, 0x1 ;  /* 0x000000c2cace9211 */ /* 0x082fe600078408ff */
        /* <DEDUP_REMOVED lines=45> */
.L_x_2268:
        /* <DEDUP_REMOVED lines=8> */
[----:B------:R-:W-:Y:S02]  /*1d390*/  I2FP.F32.S32 R132, R132 ;  /* 0x0000008400847245 */ /* 0x000fe40000201400 */
[C---:B------:R-:W-:Y:S02]  /*1d3a0*/  IADD3 R133, R131.reuse, 0x9, RZ ;  /* 0x0000000983857810 */ /* 0x040fe40007ffe0ff */
[----:B------:R-:W-:Y:S02]  /*1d3b0*/  IADD3 R134, R131, 0x61, RZ ;  /* 0x0000006183867810 */ /* 0x000fe40007ffe0ff */
[----:B------:R-:W-:Y:S05]  /*1d3c0*/  I2FP.F32.S32 R129, R131 ;  /* 0x0000008300817245 */ /* 0x000fea0000201400 */
[C---:B------:R-:W-:Y:S01]  /*1d3d0*/  FFMA.FTZ R0, R129.reuse, UR8, R0 ;  /* 0x0000000881007c23 */ /* 0x040fe20008010000 */
[----:B------:R-:W-:Y:S01]  /*1d3e0*/  FFMA.FTZ R2, R129, UR8, R2 ;  /* 0x0000000881027c23 */ /* 0x000fe20008010002 */
        /* <DEDUP_REMOVED lines=27> */
[----:B-1----:R-:W-:Y:S01]  /*1d5a0*/  FFMA.FTZ R18, R132, UR8, R18 ;  /* 0x0000000884127c23 */ /* 0x002fe20008010012 */
[----:B------:R-:W-:Y:S02]  /*1d5b0*/  I2FP.F32.S32 R132, R129 ;  /* 0x0000008100847245 */ /* 0x000fe40000201400 */
[C---:B------:R-:W-:Y:S02]  /*1d5c0*/  IADD3 R133, R131.reuse, 0x21, RZ ;  /* 0x0000002183857810 */ /* 0x040fe40007ffe0ff */
        /* <DEDUP_REMOVED lines=45> */
[C---:B------:R-:W-:Y:S01]  /*1d8a0*/  IADD3 R133, R131.reuse, 0x59, RZ ;  /* 0x0000005983857810 */ /* 0x040fe20007ffe0ff */
[C---:B------:R-:W-:Y:S01]  /*1d8b0*/  FFMA.FTZ R41, R132.reuse, UR8, R41 ;  /* 0x0000000884297c23 */ /* 0x040fe20008010029 */
[C---:B------:R-:W-:Y:S01]  /*1d8c0*/  IADD3 R129, R131.reuse, 0x58, RZ ;  /* 0x0000005883817810 */ /* 0x040fe20007ffe0ff */
        /* <DEDUP_REMOVED lines=11> */
[----:B------:R-:W-:Y:S01]  /*1d980*/  IADD3 R129, R131, 0x69, RZ ;  /* 0x0000006983817810 */ /* 0x000fe20007ffe0ff */
[----:B------:R-:W-:Y:S01]  /*1d990*/  FFMA.FTZ R48, R130, UR8, R48 ;  /* 0x0000000882307c23 */ /* 0x000fe20008010030 */
[----:B------:R-:W-:Y:S01]  /*1d9a0*/  I2FP.F32.S32 R130, R134 ;  /* 0x0000008600827245 */ /* 0x000fe20000201400 */
        /* <DEDUP_REMOVED lines=41> */
[C---:B------:R-:W-:Y:S02]  /*1dc40*/  IADD3 R132, R131.reuse, 0x71, RZ ;  /* 0x0000007183847810 */ /* 0x040fe40007ffe0ff */
[----:B------:R-:W-:Y:S02]  /*1dc50*/  I2FP.F32.S32 R130, R130 ;  /* 0x0000008200827245 */ /* 0x000fe40000201400 */
[----:B------:R-:W-:Y:S02]  /*1dc60*/  I2FP.F32.S32 R132, R132 ;  /* 0x0000008400847245 */ /* 0x000fe40000201400 */
[C---:B------:R-:W-:Y:S01]  /*1dc70*/  IADD3 R129, R131.reuse, 0x78, RZ ;  /* 0x0000007883817810 */ /* 0x040fe20007ffe0ff */
[C---:B------:R-:W-:Y:S01]  /*1dc80*/  FFMA.FTZ R57, R130.reuse, UR8, R57 ;  /* 0x0000000882397c23 */ /* 0x040fe20008010039 */
[----:B------:R-:W-:Y:S01]  /*1dc90*/  FFMA.FTZ R58, R130, UR8, R58 ;  /* 0x00000008823a7c23 */ /* 0x000fe2000801003a */
[C---:B------:R-:W-:Y:S01]  /*1dca0*/  FFMA.FTZ R59, R132.reuse, UR8, R59 ;  /* 0x00000008843b7c23 */ /* 0x040fe2000801003b */
[----:B------:R-:W-:Y:S01]  /*1dcb0*/  I2FP.F32.S32 R130, R129 ;  /* 0x0000008100827245 */ /* 0x000fe20000201400 */
[----:B------:R-:W-:Y:S01]  /*1dcc0*/  FFMA.FTZ R60, R132, UR8, R60 ;  /* 0x00000008843c7c23 */ /* 0x000fe2000801003c */
        /* <DEDUP_REMOVED lines=24> */
[----:B------:R-:W-:Y:S02]  /*1de50*/  IADD3 R129, R131, 0x90, RZ ;  /* 0x0000009083817810 */ /* 0x000fe40007ffe0ff */
        /* <DEDUP_REMOVED lines=11> */
[----:B------:R-:W-:Y:S02]  /*1df10*/  IADD3 R132, R131, 0x98, RZ ;  /* 0x0000009883847810 */ /* 0x000fe40007ffe0ff */
[----:B------:R-:W-:Y:S02]  /*1df20*/  FMNMX.FTZ R133, R42, R133, !PT ;  /* 0x000000852a857209 */ /* 0x000fe40007810000 */
        /* <DEDUP_REMOVED lines=72> */
[----:B------:R-:W-:Y:S02]  /*1e3b0*/  I2FP.F32.S32 R130, R129 ;  /* 0x0000008100827245 */ /* 0x000fe40000201400 */
[----:B------:R-:W-:Y:S02]  /*1e3c0*/  I2FP.F32.S32 R132, R132 ;  /* 0x0000008400847245 */ /* 0x000fe40000201400 */
[----:B------:R-:W-:Y:S02]  /*1e3d0*/  FMNMX.FTZ R134, R83, R134, !PT ;  /* 0x0000008653867209 */ /* 0x000fe40007810000 */
[----:B------:R-:W-:Y:S01]  /*1e3e0*/  IADD3 R129, R131, 0xc9, RZ ;  /* 0x000000c983817810 */ /* 0x000fe20007ffe0ff */
[C---:B------:R-:W-:Y:S01]  /*1e3f0*/  FFMA.FTZ R95, R132.reuse, UR8, R95 ;  /* 0x00000008845f7c23 */ /* 0x040fe2000801005f */
[----:B------:R-:W-:Y:S01]  /*1e400*/  FFMA.FTZ R96, R132, UR8, R96 ;  /* 0x0000000884607c23 */ /* 0x000fe20008010060 */
[C---:B------:R-:W-:Y:S01]  /*1e410*/  FFMA.FTZ R97, R130.reuse, UR8, R97 ;  /* 0x0000000882617c23 */ /* 0x040fe20008010061 */
[----:B------:R-:W-:Y:S01]  /*1e420*/  FMNMX.FTZ R134, R85, R134, !PT ;  /* 0x0000008655867209 */ /* 0x000fe20007810000 */
[----:B------:R-:W-:Y:S01]  /*1e430*/  FFMA.FTZ R98, R130, UR8, R98 ;  /* 0x0000000882627c23 */ /* 0x000fe20008010062 */
[----:B------:R-:W-:Y:S02]  /*1e440*/  IADD3 R130, R131, 0xc1, RZ ;  /* 0x000000c183827810 */ /* 0x000fe40007ffe0ff */
        /* <DEDUP_REMOVED lines=9> */
[----:B------:R-:W-:Y:S01]  /*1e4e0*/  I2FP.F32.S32 R130, R129 ;  /* 0x0000008100827245 */ /* 0x000fe20000201400 */
[C---:B------:R-:W-:Y:S01]  /*1e4f0*/  FFMA.FTZ R101, R132.reuse, UR8, R101 ;  /* 0x0000000884657c23 */ /* 0x040fe20008010065 */
[----:B------:R-:W-:Y:S01]  /*1e500*/  FMNMX.FTZ R134, R95, R134, !PT ;  /* 0x000000865f867209 */ /* 0x000fe20007810000 */
[----:B------:R-:W-:Y:S01]  /*1e510*/  FFMA.FTZ R102, R132, UR8, R102 ;  /* 0x0000000884667c23 */ /* 0x000fe20008010066 */
[----:B------:R-:W-:Y:S01]  /*1e520*/  IADD3 R132, R131, 0xd1, RZ ;  /* 0x000000d183847810 */ /* 0x000fe20007ffe0ff */
[C---:B------:R-:W-:Y:S01]  /*1e530*/  FFMA.FTZ R103, R130.reuse, UR8, R103 ;  /* 0x0000000882677c23 */ /* 0x040fe20008010067 */
[----:B------:R-:W-:Y:S01]  /*1e540*/  FMNMX.FTZ R134, R97, R134, !PT ;  /* 0x0000008661867209 */ /* 0x000fe20007810000 */
        /* <DEDUP_REMOVED lines=19> */
[----:B------:R-:W-:Y:S01]  /*1e680*/  I2FP.F32.S32 R132, R132 ;  /* 0x0000008400847245 */ /* 0x000fe20000201400 */
[C---:B------:R-:W-:Y:S01]  /*1e690*/  FFMA.FTZ R111, R130.reuse, UR8, R111 ;  /* 0x00000008826f7c23 */ /* 0x040fe2000801006f */
[----:B------:R-:W-:Y:S01]  /*1e6a0*/  FFMA.FTZ R112, R130, UR8, R112 ;  /* 0x0000000882707c23 */ /* 0x000fe20008010070 */
[----:B------:R-:W-:Y:S02]  /*1e6b0*/  FMNMX.FTZ R134, R105, R134, !PT ;  /* 0x0000008669867209 */ /* 0x000fe40007810000 */
        /* <DEDUP_REMOVED lines=19> */
[----:B------:R-:W-:Y:S01]  /*1e7f0*/  IADD3 R129, R131, 0xf8, RZ ;  /* 0x000000f883817810 */ /* 0x000fe20007ffe0ff */
[----:B------:R-:W-:Y:S01]  /*1e800*/  FFMA.FTZ R120, R132, UR8, R120 ;  /* 0x0000000884787c23 */ /* 0x000fe20008010078 */
[----:B------:R-:W-:Y:S01]  /*1e810*/  FMNMX.FTZ R134, R117, R134, !PT ;  /* 0x0000008675867209 */ /* 0x000fe20007810000 */
[C---:B------:R-:W-:Y:S01]  /*1e820*/  FFMA.FTZ R121, R130.reuse, UR8, R121 ;  /* 0x0000000882797c23 */ /* 0x040fe20008010079 */
[----:B------:R-:W-:Y:S01]  /*1e830*/  I2FP.F32.S32 R132, R129 ;  /* 0x0000008100847245 */ /* 0x000fe20000201400 */
[----:B------:R-:W-:Y:S01]  /*1e840*/  FFMA.FTZ R122, R130, UR8, R122 ;  /* 0x00000008827a7c23 */ /* 0x000fe2000801007a */
[C---:B------:R-:W-:Y:S02]  /*1e850*/  IADD3 R130, R131.reuse, 0xf1, RZ ;  /* 0x000000f183827810 */ /* 0x040fe40007ffe0ff */
[----:B------:R-:W-:Y:S02]  /*1e860*/  IADD3 R131, R131, 0xf9, RZ ;  /* 0x000000f983837810 */ /* 0x000fe40007ffe0ff */
[----:B------:R-:W-:Y:S02]  /*1e870*/  I2FP.F32.S32 R130, R130 ;  /* 0x0000008200827245 */ /* 0x000fe40000201400 */
[----:B------:R-:W-:Y:S02]  /*1e880*/  FMNMX.FTZ R134, R119, R134, !PT ;  /* 0x0000008677867209 */ /* 0x000fe40007810000 */
[----:B------:R-:W-:Y:S01]  /*1e890*/  FMNMX.FTZ R133, R64, R133, !PT ;  /* 0x0000008540857209 */ /* 0x000fe20007810000 */
[C---:B------:R-:W-:Y:S01]  /*1e8a0*/  FFMA.FTZ R123, R130.reuse, UR8, R123 ;  /* 0x00000008827b7c23 */ /* 0x040fe2000801007b */
[----:B------:R-:W-:Y:S01]  /*1e8b0*/  FMNMX.FTZ R134, R121, R134, !PT ;  /* 0x0000008679867209 */ /* 0x000fe20007810000 */
[----:B------:R-:W-:Y:S01]  /*1e8c0*/  FFMA.FTZ R124, R130, UR8, R124 ;  /* 0x00000008827c7c23 */ /* 0x000fe2000801007c */
        /* <DEDUP_REMOVED lines=10> */
[----:B------:R-:W-:Y:S03]  /*1e970*/  FMNMX.FTZ R133, R70, R133, !PT ;  /* 0x0000008546857209 */ /* 0x000fe60007810000 */
[----:B------:R-:W1:Y:S01]  /*1e980*/  SHFL.BFLY PT, R130, R135, 0x2, 0x1f ;  /* 0x0c401f0087827f89 */ /* 0x000e6200000e0000 */
[----:B------:R-:W-:Y:S04]  /*1e990*/  FMNMX.FTZ R133, R72, R133, !PT ;  /* 0x0000008548857209 */ /* 0x000fe80007810000 */
[----:B------:R-:W-:Y:S04]  /*1e9a0*/  FMNMX.FTZ R133, R74, R133, !PT ;  /* 0x000000854a857209 */ /* 0x000fe80007810000 */
[----:B------:R-:W-:Y:S04]  /*1e9b0*/  FMNMX.FTZ R133, R76, R133, !PT ;  /* 0x000000854c857209 */ /* 0x000fe80007810000 */
[----:B------:R-:W-:Y:S04]  /*1e9c0*/  FMNMX.FTZ R133, R78, R133, !PT ;  /* 0x000000854e857209 */ /* 0x000fe80007810000 */
[----:B------:R-:W-:Y:S04]  /*1e9d0*/  FMNMX.FTZ R133, R80, R133, !PT ;  /* 0x0000008550857209 */ /* 0x000fe80007810000 */
[----:B------:R-:W-:Y:S02]  /*1e9e0*/  FMNMX.FTZ R133, R82, R133, !PT ;  /* 0x0000008552857209 */ /* 0x000fe40007810000 */
[----:B-1----:R-:W-:Y:S02]  /*1e9f0*/  FMNMX.FTZ R136, R135, R130, !PT ;  /* 0x0000008287887209 */ /* 0x002fe40007810000 */
        /* <DEDUP_REMOVED lines=9> */
[----:B------:R-:W-:Y:S02]  /*1ea90*/  FMNMX.FTZ R133, R98, R133, !PT ;  /* 0x0000008562857209 */ /* 0x000fe40007810000 */
[C---:B------:R-:W-:Y:S01]  /*1eaa0*/  FSETP.NEU.FTZ.AND P0, PT, R131.reuse, -INF , PT ;  /* 0xff8000008300780b */ /* 0x040fe20003f1d000 */
[----:B------:R-:W-:Y:S01]  /*1eab0*/  FMUL.FTZ R130, R131, UR4 ;  /* 0x0000000483827c20 */ /* 0x000fe20008410000 */
[----:B------:R-:W-:Y:S04]  /*1eac0*/  FMNMX.FTZ R133, R100, R133, !PT ;  /* 0x0000008564857209 */ /* 0x000fe80007810000 */
[----:B------:R-:W-:Y:S02]  /*1ead0*/  FSEL R130, R130, RZ, P0 ;  /* 0x000000ff82827208 */ /* 0x000fe40000000000 */
[----:B------:R-:W-:Y:S03]  /*1eae0*/  FMNMX.FTZ R133, R102, R133, !PT ;  /* 0x0000008566857209 */ /* 0x000fe60007810000 */
        /* <DEDUP_REMOVED lines=58> */
[----:B------:R-:W-:Y:S01]  /*1ee90*/  FMNMX.FTZ R133, R104, R133, !PT ;  /* 0x0000008568857209 */ /* 0x000fe20007810000 */
[--C-:B------:R-:W-:Y:S01]  /*1eea0*/  FFMA.FTZ R238, R115, UR4, -R130.reuse ;  /* 0x0000000473ee7c23 */ /* 0x100fe20008010882 */
[--C-:B------:R-:W-:Y:S01]  /*1eeb0*/  FFMA.FTZ R73, R117, UR4, -R130.reuse ;  /* 0x0000000475497c23 */ /* 0x100fe20008010882 */
[--C-:B------:R-:W-:Y:S03]  /*1eec0*/  FFMA.FTZ R240, R119, UR4, -R130.reuse ;  /* 0x0000000477f07c23 */ /* 0x100fe60008010882 */
[----:B------:R-:W-:Y:S01]  /*1eed0*/  MUFU.EX2 R138, R138 ;  /* 0x0000008a008a7308 */ /* 0x000fe20000000800 */
[----:B------:R-:W-:Y:S01]  /*1eee0*/  FMNMX.FTZ R133, R106, R133, !PT ;  /* 0x000000856a857209 */ /* 0x000fe20007810000 */
[--C-:B------:R-:W-:Y:S03]  /*1eef0*/  FFMA.FTZ R123, R123, UR4, -R130.reuse ;  /* 0x000000047b7b7c23 */ /* 0x100fe60008010882 */
[----:B------:R-:W-:Y:S05]  /*1ef00*/  FMNMX.FTZ R133, R108, R133, !PT ;  /* 0x000000856c857209 */ /* 0x000fea0007810000 */
[----:B------:R-:W-:Y:S01]  /*1ef10*/  MUFU.EX2 R139, R139 ;  /* 0x0000008b008b7308 */ /* 0x000fe20000000800 */
[----:B------:R-:W-:Y:S04]  /*1ef20*/  FMNMX.FTZ R133, R110, R133, !PT ;  /* 0x000000856e857209 */ /* 0x000fe80007810000 */
[----:B------:R-:W-:Y:S05]  /*1ef30*/  FMNMX.FTZ R133, R112, R133, !PT ;  /* 0x0000008570857209 */ /* 0x000fea0007810000 */
[----:B------:R-:W-:Y:S01]  /*1ef40*/  MUFU.EX2 R140, R140 ;  /* 0x0000008c008c7308 */ /* 0x000fe20000000800 */
[----:B------:R-:W-:Y:S04]  /*1ef50*/  FMNMX.FTZ R133, R114, R133, !PT ;  /* 0x0000008572857209 */ /* 0x000fe80007810000 */
[----:B------:R-:W-:Y:S05]  /*1ef60*/  FMNMX.FTZ R133, R116, R133, !PT ;  /* 0x0000008574857209 */ /* 0x000fea0007810000 */
[----:B------:R-:W-:Y:S01]  /*1ef70*/  MUFU.EX2 R141, R141 ;  /* 0x0000008d008d7308 */ /* 0x000fe20000000800 */
[----:B------:R-:W-:Y:S01]  /*1ef80*/  FMNMX.FTZ R129, R118, R133, !PT ;  /* 0x0000008576817209 */ /* 0x000fe20007810000 */
[----:B------:R-:W-:Y:S01]  /*1ef90*/  FADD.FTZ R133, -R131, R173 ;  /* 0x000000ad83857221 */ /* 0x000fe20000010100 */
[----:B------:R-:W-:Y:S02]  /*1efa0*/  MOV R173, R131 ;  /* 0x0000008300ad7202 */ /* 0x000fe40000000f00 */
[----:B------:R-:W-:Y:S01]  /*1efb0*/  FMNMX.FTZ R129, R120, R129, !PT ;  /* 0x0000008178817209 */ /* 0x000fe20007810000 */
[----:B------:R-:W-:Y:S04]  /*1efc0*/  FMUL.FTZ R135, R133, UR4 ;  /* 0x0000000485877c20 */ /* 0x000fe80008410000 */
[----:B------:R-:W-:Y:S01]  /*1efd0*/  MUFU.EX2 R29, R29 ;  /* 0x0000001d001d7308 */ /* 0x000fe20000000800 */
[----:B------:R-:W-:Y:S04]  /*1efe0*/  FMNMX.FTZ R129, R122, R129, !PT ;  /* 0x000000817a817209 */ /* 0x000fe80007810000 */
[----:B------:R-:W-:Y:S05]  /*1eff0*/  FMNMX.FTZ R129, R124, R129, !PT ;  /* 0x000000817c817209 */ /* 0x000fea0007810000 */
[----:B------:R1:W2:Y:S01]  /*1f000*/  MUFU.EX2 R133, R135 ;  /* 0x0000008700857308 */ /* 0x0002a20000000800 */
[----:B------:R-:W-:Y:S04]  /*1f010*/  FMNMX.FTZ R129, R126, R129, !PT ;  /* 0x000000817e817209 */ /* 0x000fe80007810000 */
[----:B------:R-:W-:Y:S05]  /*1f020*/  FMNMX.FTZ R134, R128, R129, !PT ;  /* 0x0000008180867209 */ /* 0x000fea0007810000 */
[----:B------:R-:W-:Y:S01]  /*1f030*/  MUFU.EX2 R142, R142 ;  /* 0x0000008e008e7308 */ /* 0x000fe20000000800 */
[----:B------:R-:W3:Y:S09]  /*1f040*/  SHFL.BFLY PT, R129, R134, 0x2, 0x1f ;  /* 0x0c401f0086817f89 */ /* 0x000ef200000e0000 */
[----:B------:R-:W-:Y:S01]  /*1f050*/  MUFU.EX2 R31, R31 ;  /* 0x0000001f001f7308 */ /* 0x000fe20000000800 */
[----:B-1----:R-:W-:Y:S01]  /*1f060*/  FFMA.FTZ R135, R15, UR4, -R130 ;  /* 0x000000040f877c23 */ /* 0x002fe20008010882 */
[C---:B--2---:R-:W-:Y:S01]  /*1f070*/  FMUL.FTZ R188, R133.reuse, R188 ;  /* 0x000000bc85bc7220 */ /* 0x044fe20000410000 */
[C---:B------:R-:W-:Y:S01]  /*1f080*/  FMUL.FTZ R189, R133.reuse, R189 ;  /* 0x000000bd85bd7220 */ /* 0x040fe20000410000 */
[C---:B------:R-:W-:Y:S01]  /*1f090*/  FMUL.FTZ R184, R133.reuse, R184 ;  /* 0x000000b885b87220 */ /* 0x040fe20000410000 */
[C---:B------:R-:W-:Y:S01]  /*1f0a0*/  FMUL.FTZ R185, R133.reuse, R185 ;  /* 0x000000b985b97220 */ /* 0x040fe20000410000 */
[C---:B------:R-:W-:Y:S01]  /*1f0b0*/  FMUL.FTZ R180, R133.reuse, R180 ;  /* 0x000000b485b47220 */ /* 0x040fe20000410000 */
[C---:B------:R-:W-:Y:S03]  /*1f0c0*/  FMUL.FTZ R181, R133.reuse, R181 ;  /* 0x000000b585b57220 */ /* 0x040fe60000410000 */
[----:B------:R-:W-:Y:S01]  /*1f0d0*/  MUFU.EX2 R135, R135 ;  /* 0x0000008700877308 */ /* 0x000fe20000000800 */
[C---:B------:R-:W-:Y:S01]  /*1f0e0*/  FMUL.FTZ R176, R133.reuse, R176 ;  /* 0x000000b085b07220 */ /* 0x040fe20000410000 */
[----:B------:R-:W-:Y:S08]  /*1f0f0*/  FMUL.FTZ R177, R133, R177 ;  /* 0x000000b185b17220 */ /* 0x000ff00000410000 */
[----:B------:R-:W-:Y:S01]  /*1f100*/  MUFU.EX2 R144, R144 ;  /* 0x0000009000907308 */ /* 0x000fe20000000800 */
[----:B---3--:R-:W-:Y:S05]  /*1f110*/  FMNMX.FTZ R132, R134, R129, !PT ;  /* 0x0000008186847209 */ /* 0x008fea0007810000 */
[----:B------:R-:W1:Y:S04]  /*1f120*/  SHFL.BFLY PT, R129, R132, 0x1, 0x1f ;  /* 0x0c201f0084817f89 */ /* 0x000e6800000e0000 */
[----:B------:R-:W-:Y:S10]  /*1f130*/  MUFU.EX2 R33, R33 ;  /* 0x0000002100217308 */ /* 0x000ff40000000800 */
[----:B------:R-:W-:Y:S10]  /*1f140*/  MUFU.EX2 R146, R146 ;  /* 0x0000009200927308 */ /* 0x000ff40000000800 */
[----:B------:R-:W-:Y:S01]  /*1f150*/  MUFU.EX2 R35, R35 ;  /* 0x0000002300237308 */ /* 0x000fe20000000800 */
[----:B-1----:R-:W-:Y:S09]  /*1f160*/  FMNMX.FTZ R129, R132, R129, !PT ;  /* 0x0000008184817209 */ /* 0x002ff20007810000 */
[----:B------:R-:W-:Y:S01]  /*1f170*/  MUFU.EX2 R37, R37 ;  /* 0x0000002500257308 */ /* 0x000fe20000000800 */
[C---:B------:R-:W-:Y:S01]  /*1f180*/  FSETP.NEU.FTZ.AND P0, PT, R129.reuse, -INF , PT ;  /* 0xff8000008100780b */ /* 0x040fe20003f1d000 */
[C---:B------:R-:W-:Y:S01]  /*1f190*/  FADD.FTZ R134, -R129.reuse, R172 ;  /* 0x000000ac81867221 */ /* 0x040fe20000010100 */
[----:B------:R-:W-:Y:S01]  /*1f1a0*/  FMUL.FTZ R3, R129, UR4 ;  /* 0x0000000481037c20 */ /* 0x000fe20008410000 */
[--C-:B------:R-:W-:Y:S01]  /*1f1b0*/  FFMA.FTZ R172, R43, UR4, -R130.reuse ;  /* 0x000000042bac7c23 */ /* 0x100fe20008010882 */
[--C-:B------:R-:W-:Y:S05]  /*1f1c0*/  FFMA.FTZ R43, R57, UR4, -R130.reuse ;  /* 0x00000004392b7c23 */ /* 0x100fea0008010882 */
[----:B------:R-:W-:Y:S01]  /*1f1d0*/  MUFU.EX2 R202, R202 ;  /* 0x000000ca00ca7308 */ /* 0x000fe20000000800 */
[----:B------:R-:W-:Y:S01]  /*1f1e0*/  FMUL.FTZ R136, R134, UR4 ;  /* 0x0000000486887c20 */ /* 0x000fe20008410000 */
[--C-:B------:R-:W-:Y:S01]  /*1f1f0*/  FFMA.FTZ R134, R13, UR4, -R130.reuse ;  /* 0x000000040d867c23 */ /* 0x100fe20008010882 */
[----:B------:R-:W-:Y:S01]  /*1f200*/  FSEL R3, R3, RZ, P0 ;  /* 0x000000ff03037208 */ /* 0x000fe20000000000 */
[--C-:B------:R-:W-:Y:S01]  /*1f210*/  FFMA.FTZ R57, R85, UR4, -R130.reuse ;  /* 0x0000000455397c23 */ /* 0x100fe20008010882 */
[----:B------:R-:W-:Y:S05]  /*1f220*/  PLOP3.LUT P0, PT, PT, PT, UP0, 0x80, 0x0 ;  /* 0x000000000000781c */ /* 0x000fea0003f0f008 */
[----:B------:R-:W1:Y:S01]  /*1f230*/  MUFU.EX2 R132, R136 ;  /* 0x0000008800847308 */ /* 0x000e620000000800 */
[--C-:B------:R-:W-:Y:S01]  /*1f240*/  FFMA.FTZ R97, R4, UR4, -R3.reuse ;  /* 0x0000000404617c23 */ /* 0x100fe20008010803 */
[--C-:B------:R-:W-:Y:S01]  /*1f250*/  FFMA.FTZ R93, R6, UR4, -R3.reuse ;  /* 0x00000004065d7c23 */ /* 0x100fe20008010803 */
[--C-:B------:R-:W-:Y:S01]  /*1f260*/  FFMA.FTZ R252, R12, UR4, -R3.reuse ;  /* 0x000000040cfc7c23 */ /* 0x100fe20008010803 */
[----:B------:R-:W2:Y:S01]  /*1f270*/  LDSM.16.MT88.4 R4, [R198+0x5000] ;  /* 0x00500000c604783b */ /* 0x000ea20000004200 */
[--C-:B------:R-:W-:Y:S01]  /*1f280*/  FFMA.FTZ R250, R14, UR4, -R3.reuse ;  /* 0x000000040efa7c23 */ /* 0x100fe20008010803 */
[--C-:B------:R-:W-:Y:S01]  /*1f290*/  FFMA.FTZ R89, R8, UR4, -R3.reuse ;  /* 0x0000000408597c23 */ /* 0x100fe20008010803 */
[--C-:B------:R-:W-:Y:S03]  /*1f2a0*/  FFMA.FTZ R87, R10, UR4, -R3.reuse ;  /* 0x000000040a577c23 */ /* 0x100fe60008010803 */
[----:B------:R-:W-:Y:S01]  /*1f2b0*/  MUFU.EX2 R97, R97 ;  /* 0x0000006100617308 */ /* 0x000fe20000000800 */
[--C-:B------:R-:W-:Y:S01]  /*1f2c0*/  FFMA.FTZ R246, R22, UR4, -R3.reuse ;  /* 0x0000000416f67c23 */ /* 0x100fe20008010803 */
[--C-:B------:R-:W-:Y:S01]  /*1f2d0*/  FFMA.FTZ R81, R20, UR4, -R3.reuse ;  /* 0x0000000414517c23 */ /* 0x100fe20008010803 */
[--C-:B------:R-:W-:Y:S01]  /*1f2e0*/  FFMA.FTZ R20, R28, UR4, -R3.reuse ;  /* 0x000000041c147c23 */ /* 0x100fe20008010803 */
[----:B------:R-:W3:Y:S01]  /*1f2f0*/  LDSM.16.MT88.4 R12, [R197+0x5000] ;  /* 0x00500000c50c783b */ /* 0x000ee20000004200 */
[--C-:B------:R-:W-:Y:S01]  /*1f300*/  FFMA.FTZ R28, R30, UR4, -R3.reuse ;  /* 0x000000041e1c7c23 */ /* 0x100fe20008010803 */
[--C-:B------:R-:W-:Y:S01]  /*1f310*/  FFMA.FTZ R83, R16, UR4, -R3.reuse ;  /* 0x0000000410537c23 */ /* 0x100fe20008010803 */
[----:B------:R-:W-:Y:S03]  /*1f320*/  F2FP.BF16.F32.PACK_AB R16, R147, R0 ;  /* 0x000000009310723e */ /* 0x000fe600000010ff */
[----:B------:R4:W-:Y:S01]  /*1f330*/  MUFU.EX2 R30, R20 ;  /* 0x00000014001e7308 */ /* 0x0009e20000000800 */
[C---:B-1----:R-:W-:Y:S01]  /*1f340*/  FMUL.FTZ R190, R132.reuse, R190 ;  /* 0x000000be84be7220 */ /* 0x042fe20000410000 */
[C---:B------:R-:W-:Y:S01]  /*1f350*/  FMUL.FTZ R191, R132.reuse, R191 ;  /* 0x000000bf84bf7220 */ /* 0x040fe20000410000 */
[C---:B------:R-:W-:Y:S01]  /*1f360*/  FMUL.FTZ R186, R132.reuse, R186 ;  /* 0x000000ba84ba7220 */ /* 0x040fe20000410000 */
[----:B------:R-:W1:Y:S01]  /*1f370*/  LDSM.16.MT88.4 R8, [R198+0x5400] ;  /* 0x00540000c608783b */ /* 0x000e620000004200 */
[C---:B------:R-:W-:Y:S01]  /*1f380*/  FMUL.FTZ R187, R132.reuse, R187 ;  /* 0x000000bb84bb7220 */ /* 0x040fe20000410000 */
[C---:B------:R-:W-:Y:S01]  /*1f390*/  FMUL.FTZ R182, R132.reuse, R182 ;  /* 0x000000b684b67220 */ /* 0x040fe20000410000 */
[C---:B------:R-:W-:Y:S03]  /*1f3a0*/  FMUL.FTZ R183, R132.reuse, R183 ;  /* 0x000000b784b77220 */ /* 0x040fe60000410000 */
[----:B------:R-:W-:Y:S01]  /*1f3b0*/  MUFU.EX2 R93, R93 ;  /* 0x0000005d005d7308 */ /* 0x000fe20000000800 */
[C---:B------:R-:W-:Y:S01]  /*1f3c0*/  FMUL.FTZ R178, R132.reuse, R178 ;  /* 0x000000b284b27220 */ /* 0x040fe20000410000 */
[----:B------:R-:W-:Y:S01]  /*1f3d0*/  FMUL.FTZ R179, R132, R179 ;  /* 0x000000b384b37220 */ /* 0x000fe20000410000 */
[----:B------:R-:W-:Y:S01]  /*1f3e0*/  FFMA.FTZ R136, R17, UR4, -R130 ;  /* 0x0000000411887c23 */ /* 0x000fe20008010882 */
[--C-:B------:R-:W-:Y:S01]  /*1f3f0*/  FFMA.FTZ R248, R18, UR4, -R3.reuse ;  /* 0x0000000412f87c23 */ /* 0x100fe20008010803 */
[----:B------:R-:W-:Y:S01]  /*1f400*/  F2FP.BF16.F32.PACK_AB R18, R145, R244 ;  /* 0x000000f49112723e */ /* 0x000fe200000010ff */
[--C-:B------:R-:W-:Y:S01]  /*1f410*/  FFMA.FTZ R77, R24, UR4, -R3.reuse ;  /* 0x00000004184d7c23 */ /* 0x100fe20008010803 */
[----:B------:R-:W-:Y:S03]  /*1f420*/  F2FP.BF16.F32.PACK_AB R24, R143, R242 ;  /* 0x000000f28f18723e */ /* 0x000fe600000010ff */
[----:B------:R-:W5:Y:S01]  /*1f430*/  MUFU.EX2 R89, R89 ;  /* 0x0000005900597308 */ /* 0x000f620000000800 */
[----:B----4-:R-:W4:Y:S01]  /*1f440*/  LDSM.16.MT88.4 R20, [R197+0x5400] ;  /* 0x00540000c514783b */ /* 0x010f220000004200 */
        /* <DEDUP_REMOVED lines=31> */
[----:B---3--:R-:W-:Y:S01]  /*1f640*/  F2FP.BF16.F32.PACK_AB R17, R97, R2 ;  /* 0x000000026111723e */ /* 0x008fe200000010ff */
[----:B------:R-:W-:Y:S01]  /*1f650*/  FFMA.FTZ R0, R169, R133, R0 ;  /* 0x00000085a9007223 */ /* 0x000fe20000010000 */
[--C-:B------:R-:W-:Y:S01]  /*1f660*/  FFMA.FTZ R52, R74, UR4, -R3.reuse ;  /* 0x000000044a347c23 */ /* 0x100fe20008010803 */
[--C-:B------:R-:W-:Y:S01]  /*1f670*/  FFMA.FTZ R113, R76, UR4, -R3.reuse ;  /* 0x000000044c717c23 */ /* 0x100fe20008010803 */
[--C-:B------:R-:W-:Y:S01]  /*1f680*/  FFMA.FTZ R78, R78, UR4, -R3.reuse ;  /* 0x000000044e4e7c23 */ /* 0x100fe20008010803 */
[----:B------:R-:W-:Y:S01]  /*1f690*/  FADD.FTZ R147, R147, R0 ;  /* 0x0000000093937221 */ /* 0x000fe20000010000 */
[----:B------:R-:W-:Y:S03]  /*1f6a0*/  FFMA.FTZ R80, R80, UR4, -R3 ;  /* 0x0000000450507c23 */ /* 0x000fe60008010803 */
[----:B------:R-:W-:Y:S01]  /*1f6b0*/  MUFU.EX2 R250, R250 ;  /* 0x000000fa00fa7308 */ /* 0x000fe20000000800 */
[C---:B------:R-:W-:Y:S05]  /*1f6c0*/  HMMA.16816.F32.BF16 R188, R16.reuse, R4, R188 ;  /* 0x0000000410bc723c */ /* 0x040fea00000418bc */
[----:B------:R-:W-:Y:S01]  /*1f6d0*/  FFMA.FTZ R2, R171, R132, R2 ;  /* 0x00000084ab027223 */ /* 0x000fe20000010002 */
[C---:B------:R-:W-:Y:S03]  /*1f6e0*/  HMMA.16816.F32.BF16 R184, R16.reuse, R6, R184 ;  /* 0x0000000610b8723c */ /* 0x040fe600000418b8 */
[----:B------:R-:W3:Y:S01]  /*1f6f0*/  MUFU.EX2 R83, R83 ;  /* 0x0000005300537308 */ /* 0x000ee20000000800 */
[----:B------:R-:W5:Y:S01]  /*1f700*/  LDSM.16.MT88.4 R4, [R198+0x5800] ;  /* 0x00580000c604783b */ /* 0x000f620000004200 */
[----:B--2---:R-:W-:Y:S01]  /*1f710*/  F2FP.BF16.F32.PACK_AB R25, R252, R87 ;  /* 0x00000057fc19723e */ /* 0x004fe200000010ff */
[C---:B------:R-:W-:Y:S07]  /*1f720*/  HMMA.16816.F32.BF16 R180, R16.reuse, R12, R180 ;  /* 0x0000000c10b4723c */ /* 0x040fee00000418b4 */
[----:B------:R-:W2:Y:S01]  /*1f730*/  MUFU.EX2 R136, R136 ;  /* 0x0000008800887308 */ /* 0x000ea20000000800 */
[----:B------:R-:W-:Y:S01]  /*1f740*/  FADD.FTZ R2, R97, R2 ;  /* 0x0000000261027221 */ /* 0x000fe20000010000 */
[----:B------:R-:W-:Y:S01]  /*1f750*/  HMMA.16816.F32.BF16 R176, R16, R14, R176 ;  /* 0x0000000e10b0723c */ /* 0x000fe200000418b0 */
[----:B------:R-:W5:Y:S07]  /*1f760*/  LDSM.16.MT88.4 R12, [R197+0x5800] ;  /* 0x00580000c50c783b */ /* 0x000f6e0000004200 */
[----:B------:R-:W-:Y:S03]  /*1f770*/  MUFU.EX2 R248, R248 ;  /* 0x000000f800f87308 */ /* 0x000fe60000000800 */
[----:B---3--:R-:W-:Y:S01]  /*1f780*/  F2FP.BF16.F32.PACK_AB R27, R83, R250 ;  /* 0x000000fa531b723e */ /* 0x008fe200000010ff */
[----:B------:R-:W-:Y:S01]  /*1f790*/  FADD.FTZ R2, R93, R2 ;  /* 0x000000025d027221 */ /* 0x000fe20000010000 */
[----:B------:R-:W-:Y:S03]  /*1f7a0*/  F2FP.BF16.F32.PACK_AB R18, R139, R138 ;  /* 0x0000008a8b12723e */ /* 0x000fe600000010ff */
[----:B------:R-:W-:Y:S01]  /*1f7b0*/  FADD.FTZ R2, R89, R2 ;  /* 0x0000000259027221 */ /* 0x000fe20000010000 */
[----:B------:R-:W-:Y:S01]  /*1f7c0*/  FADD.FTZ R244, R244, R147 ;  /* 0x00000093f4f47221 */ /* 0x000fe20000010000 */
[----:B------:R-:W3:Y:S01]  /*1f7d0*/  MUFU.EX2 R81, R81 ;  /* 0x0000005100517308 */ /* 0x000ee20000000800 */
[C---:B-1----:R-:W-:Y:S05]  /*1f7e0*/  HMMA.16816.F32.BF16 R188, R24.reuse, R8, R188 ;  /* 0x0000000818bc723c */ /* 0x042fea00000418bc */
[----:B--2---:R-:W-:Y:S01]  /*1f7f0*/  F2FP.BF16.F32.PACK_AB R16, R137, R136 ;  /* 0x000000888910723e */ /* 0x004fe200000010ff */
[C---:B------:R-:W-:Y:S03]  /*1f800*/  HMMA.16816.F32.BF16 R184, R24.reuse, R10, R184 ;  /* 0x0000000a18b8723c */ /* 0x040fe600000418b8 */
[----:B------:R-:W-:Y:S01]  /*1f810*/  MUFU.EX2 R246, R246 ;  /* 0x000000f600f67308 */ /* 0x000fe20000000800 */
[----:B------:R-:W1:Y:S01]  /*1f820*/  LDSM.16.MT88.4 R8, [R198+0x5c00] ;  /* 0x005c0000c608783b */ /* 0x000e620000004200 */
[----:B------:R-:W-:Y:S01]  /*1f830*/  FADD.FTZ R89, R87, R2 ;  /* 0x0000000257597221 */ /* 0x000fe20000010000 */
[C---:B----4-:R-:W-:Y:S07]  /*1f840*/  HMMA.16816.F32.BF16 R180, R24.reuse, R20, R180 ;  /* 0x0000001418b4723c */ /* 0x050fee00000418b4 */
[----:B------:R-:W2:Y:S01]  /*1f850*/  MUFU.EX2 R77, R77 ;  /* 0x0000004d004d7308 */ /* 0x000ea20000000800 */
[----:B---3--:R-:W-:Y:S01]  /*1f860*/  F2FP.BF16.F32.PACK_AB R17, R81, R248 ;  /* 0x000000f85111723e */ /* 0x008fe200000010ff */
[----:B------:R-:W-:Y:S01]  /*1f870*/  HMMA.16816.F32.BF16 R176, R24, R22, R176 ;  /* 0x0000001618b0723c */ /* 0x000fe200000418b0 */
[----:B------:R-:W3:Y:S07]  /*1f880*/  LDSM.16.MT88.4 R20, [R197+0x5c00] ;  /* 0x005c0000c514783b */ /* 0x000eee0000004200 */
[----:B------:R-:W4:Y:S03]  /*1f890*/  MUFU.EX2 R75, R75 ;  /* 0x0000004b004b7308 */ /* 0x000f260000000800 */
[----:B------:R-:W-:Y:S01]  /*1f8a0*/  FFMA.FTZ R87, R84, UR4, -R3 ;  /* 0x0000000454577c23 */ /* 0x000fe20008010803 */
[----:B------:R-:W-:Y:S01]  /*1f8b0*/  F2FP.BF16.F32.PACK_AB R24, R141, R140 ;  /* 0x0000008c8d18723e */ /* 0x000fe200000010ff */
[----:B------:R-:W-:Y:S01]  /*1f8c0*/  FADD.FTZ R89, R252, R89 ;  /* 0x00000059fc597221 */ /* 0x000fe20000010000 */
[----:B------:R-:W-:Y:S03]  /*1f8d0*/  F2FP.BF16.F32.PACK_AB R26, R142, R29 ;  /* 0x0000001d8e1a723e */ /* 0x000fe600000010ff */
[----:B------:R-:W-:Y:S01]  /*1f8e0*/  FADD.FTZ R250, R250, R89 ;  /* 0x00000059fafa7221 */ /* 0x000fe20000010000 */
[----:B------:R-:W-:Y:S01]  /*1f8f0*/  MUFU.EX2 R28, R28 ;  /* 0x0000001c001c7308 */ /* 0x000fe20000000800 */
[----:B--2---:R-:W-:Y:S01]  /*1f900*/  F2FP.BF16.F32.PACK_AB R19, R77, R246 ;  /* 0x000000f64d13723e */ /* 0x004fe200000010ff */
[----:B------:R-:W-:Y:S01]  /*1f910*/  FFMA.FTZ R89, R88, UR4, -R3 ;  /* 0x0000000458597c23 */ /* 0x000fe20008010803 */
[----:B------:R-:W-:Y:S01]  /*1f920*/  FADD.FTZ R83, R83, R250 ;  /* 0x000000fa53537221 */ /* 0x000fe20000010000 */
[----:B------:R-:W-:Y:S01]  /*1f930*/  FADD.FTZ R145, R145, R244 ;  /* 0x000000f491917221 */ /* 0x000fe20000010000 */
[----:B------:R-:W-:Y:S02]  /*1f940*/  FFMA.FTZ R2, R121, UR4, -R130 ;  /* 0x0000000479027c23 */ /* 0x000fe40008010882 */
[----:B------:R-:W-:Y:S03]  /*1f950*/  FADD.FTZ R248, R248, R83 ;  /* 0x00000053f8f87221 */ /* 0x000fe60000010000 */
[----:B------:R-:W2:Y:S01]  /*1f960*/  MUFU.EX2 R79, R79 ;  /* 0x0000004f004f7308 */ /* 0x000ea20000000800 */
[C---:B-----5:R-:W-:Y:S05]  /*1f970*/  HMMA.16816.F32.BF16 R188, R16.reuse, R4, R188 ;  /* 0x0000000410bc723c */ /* 0x060fea00000418bc */
[----:B----4-:R-:W-:Y:S01]  /*1f980*/  F2FP.BF16.F32.PACK_AB R25, R30, R75 ;  /* 0x0000004b1e19723e */ /* 0x010fe200000010ff */
[C---:B------:R-:W-:Y:S03]  /*1f990*/  HMMA.16816.F32.BF16 R184, R16.reuse, R6, R184 ;  /* 0x0000000610b8723c */ /* 0x040fe600000418b8 */
[----:B------:R-:W-:Y:S01]  /*1f9a0*/  MUFU.EX2 R32, R32 ;  /* 0x0000002000207308 */ /* 0x000fe20000000800 */
[----:B------:R-:W4:Y:S01]  /*1f9b0*/  LDSM.16.MT88.4 R4, [R198+0x6000] ;  /* 0x00600000c604783b */ /* 0x000f220000004200 */
[----:B------:R-:W-:Y:S01]  /*1f9c0*/  FADD.FTZ R81, R81, R248 ;  /* 0x000000f851517221 */ /* 0x000fe20000010000 */
[C---:B------:R-:W-:Y:S07]  /*1f9d0*/  HMMA.16816.F32.BF16 R180, R16.reuse, R12, R180 ;  /* 0x0000000c10b4723c */ /* 0x040fee00000418b4 */
[----:B------:R-:W5:Y:S01]  /*1f9e0*/  MUFU.EX2 R85, R85 ;  /* 0x0000005500557308 */ /* 0x000f620000000800 */
[----:B--2---:R-:W-:Y:S01]  /*1f9f0*/  F2FP.BF16.F32.PACK_AB R27, R79, R28 ;  /* 0x0000001c4f1b723e */ /* 0x004fe200000010ff */
[----:B------:R-:W-:Y:S01]  /*1fa00*/  HMMA.16816.F32.BF16 R176, R16, R14, R176 ;  /* 0x0000000e10b0723c */ /* 0x000fe200000418b0 */
[----:B------:R-:W2:Y:S07]  /*1fa10*/  LDSM.16.MT88.4 R12, [R197+0x6000] ;  /* 0x00600000c50c783b */ /* 0x000eae0000004200 */
[----:B------:R-:W-:Y:S01]  /*1fa20*/  MUFU.EX2 R34, R34 ;  /* 0x0000002200227308 */ /* 0x000fe20000000800 */
[C---:B-1----:R-:W-:Y:S05]  /*1fa30*/  HMMA.16816.F32.BF16 R188, R24.reuse, R8, R188 ;  /* 0x0000000818bc723c */ /* 0x042fea00000418bc */
[----:B------:R-:W-:Y:S01]  /*1fa40*/  F2FP.BF16.F32.PACK_AB R16, R144, R31 ;  /* 0x0000001f9010723e */ /* 0x000fe200000010ff */
[C---:B------:R-:W-:Y:S03]  /*1fa50*/  HMMA.16816.F32.BF16 R184, R24.reuse, R10, R184 ;  /* 0x0000000a18b8723c */ /* 0x040fe600000418b8 */
[----:B------:R-:W1:Y:S01]  /*1fa60*/  MUFU.EX2 R91, R91 ;  /* 0x0000005b005b7308 */ /* 0x000e620000000800 */
[----:B------:R-:W2:Y:S01]  /*1fa70*/  LDSM.16.MT88.4 R8, [R198+0x6400] ;  /* 0x00640000c608783b */ /* 0x000ea20000004200 */
[----:B------:R-:W-:Y:S01]  /*1fa80*/  F2FP.BF16.F32.PACK_AB R18, R146, R33 ;  /* 0x000000219212723e */ /* 0x000fe200000010ff */
[C---:B---3--:R-:W-:Y:S07]  /*1fa90*/  HMMA.16816.F32.BF16 R180, R24.reuse, R20, R180 ;  /* 0x0000001418b4723c */ /* 0x048fee00000418b4 */
[----:B------:R-:W3:Y:S01]  /*1faa0*/  MUFU.EX2 R172, R172 ;  /* 0x000000ac00ac7308 */ /* 0x000ee20000000800 */
[----:B-----5:R-:W-:Y:S01]  /*1fab0*/  F2FP.BF16.F32.PACK_AB R17, R85, R32 ;  /* 0x000000205511723e */ /* 0x020fe200000010ff */
[----:B------:R-:W-:Y:S01]  /*1fac0*/  HMMA.16816.F32.BF16 R176, R24, R22, R176 ;  /* 0x0000001618b0723c */ /* 0x000fe200000418b0 */
[----:B------:R-:W5:Y:S07]  /*1fad0*/  LDSM.16.MT88.4 R20, [R197+0x6400] ;  /* 0x00640000c514783b */ /* 0x000f6e0000004200 */
[----:B------:R-:W-:Y:S03]  /*1fae0*/  MUFU.EX2 R36, R36 ;  /* 0x0000002400247308 */ /* 0x000fe60000000800 */
[----:B-1----:R-:W-:Y:S01]  /*1faf0*/  F2FP.BF16.F32.PACK_AB R19, R91, R34 ;  /* 0x000000225b13723e */ /* 0x002fe200000010ff */
[----:B------:R-:W-:Y:S01]  /*1fb00*/  FADD.FTZ R246, R246, R81 ;  /* 0x00000051f6f67221 */ /* 0x000fe20000010000 */
[----:B------:R-:W-:Y:S03]  /*1fb10*/  F2FP.BF16.F32.PACK_AB R26, R202, R37 ;  /* 0x00000025ca1a723e */ /* 0x000fe600000010ff */
[----:B------:R-:W-:Y:S01]  /*1fb20*/  FADD.FTZ R246, R77, R246 ;  /* 0x000000f64df67221 */ /* 0x000fe20000010000 */
[----:B------:R-:W-:Y:S01]  /*1fb30*/  FADD.FTZ R242, R242, R145 ;  /* 0x00000091f2f27221 */ /* 0x000fe20000010000 */
[----:B------:R-:W1:Y:S01]  /*1fb40*/  MUFU.EX2 R95, R95 ;  /* 0x0000005f005f7308 */ /* 0x000e620000000800 */
[C---:B----4-:R-:W-:Y:S05]  /*1fb50*/  HMMA.16816.F32.BF16 R188, R16.reuse, R4, R188 ;  /* 0x0000000410bc723c */ /* 0x050fea00000418bc */
[----:B---3--:R-:W-:Y:S01]  /*1fb60*/  F2FP.BF16.F32.PACK_AB R24, R172, R35 ;  /* 0x00000023ac18723e */ /* 0x008fe200000010ff */
[C---:B------:R-:W-:Y:S03]  /*1fb70*/  HMMA.16816.F32.BF16 R184, R16.reuse, R6, R184 ;  /* 0x0000000610b8723c */ /* 0x040fe600000418b8 */
[----:B------:R-:W-:Y:S01]  /*1fb80*/  MUFU.EX2 R38, R38 ;  /* 0x0000002600267308 */ /* 0x000fe20000000800 */
[----:B------:R-:W3:Y:S01]  /*1fb90*/  LDSM.16.MT88.4 R4, [R198+0x6800] ;  /* 0x00680000c604783b */ /* 0x000ee20000004200 */
[----:B------:R-:W-:Y:S01]  /*1fba0*/  FADD.FTZ R75, R75, R246 ;  /* 0x000000f64b4b7221 */ /* 0x000fe20000010000 */
[C---:B--2---:R-:W-:Y:S07]  /*1fbb0*/  HMMA.16816.F32.BF16 R180, R16.reuse, R12, R180 ;  /* 0x0000000c10b4723c */ /* 0x044fee00000418b4 */
[----:B------:R-:W2:Y:S01]  /*1fbc0*/  MUFU.EX2 R99, R99 ;  /* 0x0000006300637308 */ /* 0x000ea20000000800 */
[----:B-1----:R-:W-:Y:S01]  /*1fbd0*/  F2FP.BF16.F32.PACK_AB R25, R95, R36 ;  /* 0x000000245f19723e */ /* 0x002fe200000010ff */
[----:B------:R-:W-:Y:S01]  /*1fbe0*/  HMMA.16816.F32.BF16 R176, R16, R14, R176 ;  /* 0x0000000e10b0723c */ /* 0x000fe200000418b0 */
[----:B------:R-:W1:Y:S07]  /*1fbf0*/  LDSM.16.MT88.4 R12, [R197+0x6800] ;  /* 0x00680000c50c783b */ /* 0x000e6e0000004200 */
[----:B------:R-:W-:Y:S03]  /*1fc00*/  MUFU.EX2 R39, R39 ;  /* 0x0000002700277308 */ /* 0x000fe60000000800 */
[----:B------:R-:W-:Y:S01]  /*1fc10*/  FADD.FTZ R75, R30, R75 ;  /* 0x0000004b1e4b7221 */ /* 0x000fe20000010000 */
[----:B------:R-:W-:Y:S01]  /*1fc20*/  FFMA.FTZ R30, R108, UR4, -R3 ;  /* 0x000000046c1e7c23 */ /* 0x000fe20008010803 */
[----:B------:R-:W-:Y:S02]  /*1fc30*/  FADD.FTZ R143, R143, R242 ;  /* 0x000000f28f8f7221 */ /* 0x000fe40000010000 */
[----:B------:R-:W-:Y:S02]  /*1fc40*/  FADD.FTZ R28, R28, R75 ;  /* 0x0000004b1c1c7221 */ /* 0x000fe40000010000 */
[----:B------:R-:W-:Y:S01]  /*1fc50*/  FADD.FTZ R134, R134, R143 ;  /* 0x0000008f86867221 */ /* 0x000fe20000010000 */
[----:B------:R-:W4:Y:S01]  /*1fc60*/  MUFU.EX2 R206, R206 ;  /* 0x000000ce00ce7308 */ /* 0x000f220000000800 */
[----:B--2---:R-:W-:Y:S01]  /*1fc70*/  F2FP.BF16.F32.PACK_AB R27, R99, R38 ;  /* 0x00000026631b723e */ /* 0x004fe200000010ff */
[----:B------:R-:W-:Y:S01]  /*1fc80*/  FADD.FTZ R79, R79, R28 ;  /* 0x0000001c4f4f7221 */ /* 0x000fe20000010000 */
[----:B------:R-:W-:Y:S01]  /*1fc90*/  FFMA.FTZ R28, R102, UR4, -R3 ;  /* 0x00000004661c7c23 */ /* 0x000fe20008010803 */
[----:B------:R-:W-:Y:S02]  /*1fca0*/  FADD.FTZ R135, R135, R134 ;  /* 0x0000008687877221 */ /* 0x000fe40000010000 */
[----:B------:R-:W-:Y:S04]  /*1fcb0*/  FADD.FTZ R32, R32, R79 ;  /* 0x0000004f20207221 */ /* 0x000fe80000010000 */
[----:B------:R-:W-:Y:S01]  /*1fcc0*/  MUFU.EX2 R41, R41 ;  /* 0x0000002900297308 */ /* 0x000fe20000000800 */
[C---:B------:R-:W-:Y:S05]  /*1fcd0*/  HMMA.16816.F32.BF16 R188, R24.reuse, R8, R188 ;  /* 0x0000000818bc723c */ /* 0x040fea00000418bc */
[----:B------:R-:W-:Y:S01]  /*1fce0*/  FADD.FTZ R85, R85, R32 ;  /* 0x0000002055557221 */ /* 0x000fe20000010000 */
[C---:B------:R-:W-:Y:S03]  /*1fcf0*/  HMMA.16816.F32.BF16 R184, R24.reuse, R10, R184 ;  /* 0x0000000a18b8723c */ /* 0x040fe600000418b8 */
[----:B------:R-:W2:Y:S01]  /*1fd00*/  MUFU.EX2 R208, R208 ;  /* 0x000000d000d07308 */ /* 0x000ea20000000800 */
[----:B------:R-:W1:Y:S01]  /*1fd10*/  LDSM.16.MT88.4 R8, [R198+0x6c00] ;  /* 0x006c0000c608783b */ /* 0x000e620000004200 */
[----:B----4-:R-:W-:Y:S01]  /*1fd20*/  F2FP.BF16.F32.PACK_AB R16, R206, R39 ;  /* 0x00000027ce10723e */ /* 0x010fe200000010ff */
[C---:B-----5:R-:W-:Y:S07]  /*1fd30*/  HMMA.16816.F32.BF16 R180, R24.reuse, R20, R180 ;  /* 0x0000001418b4723c */ /* 0x060fee00000418b4 */
[----:B------:R-:W-:Y:S01]  /*1fd40*/  MUFU.EX2 R40, R40 ;  /* 0x0000002800287308 */ /* 0x000fe20000000800 */
[----:B------:R-:W-:Y:S01]  /*1fd50*/  FFMA.FTZ R32, R110, UR4, -R3 ;  /* 0x000000046e207c23 */ /* 0x000fe20008010803 */
[----:B------:R-:W-:Y:S01]  /*1fd60*/  HMMA.16816.F32.BF16 R176, R24, R22, R176 ;  /* 0x0000001618b0723c */ /* 0x000fe200000418b0 */
[----:B------:R-:W4:Y:S07]  /*1fd70*/  LDSM.16.MT88.4 R20, [R197+0x6c00] ;  /* 0x006c0000c514783b */ /* 0x000f2e0000004200 */
        /* <DEDUP_REMOVED lines=9> */
[----:B------:R-:W-:Y:S03]  /*1fe10*/  FADD.FTZ R36, R36, R91 ;  /* 0x0000005b24247221 */ /* 0x000fe60000010000 */
[----:B------:R-:W-:Y:S01]  /*1fe20*/  FADD.FTZ R139, R139, R138 ;  /* 0x0000008a8b8b7221 */ /* 0x000fe20000010000 */
[----:B------:R-:W-:Y:S03]  /*1fe30*/  FADD.FTZ R95, R95, R36 ;  /* 0x000000245f5f7221 */ /* 0x000fe60000010000 */
[----:B------:R-:W2:Y:S01]  /*1fe40*/  MUFU.EX2 R103, R103 ;  /* 0x0000006700677308 */ /* 0x000ea20000000800 */
[----:B-----5:R-:W-:Y:S01]  /*1fe50*/  F2FP.BF16.F32.PACK_AB R17, R101, R40 ;  /* 0x000000286511723e */ /* 0x020fe200000010ff */
[----:B------:R-:W-:Y:S01]  /*1fe60*/  FFMA.FTZ R36, R122, UR4, -R3 ;  /* 0x000000047a247c23 */ /* 0x000fe20008010803 */
[----:B------:R-:W-:Y:S04]  /*1fe70*/  FADD.FTZ R38, R38, R95 ;  /* 0x0000005f26267221 */ /* 0x000fe80000010000 */
[----:B------:R-:W-:Y:S03]  /*1fe80*/  FADD.FTZ R99, R99, R38 ;  /* 0x0000002663637221 */ /* 0x000fe60000010000 */
[----:B------:R-:W-:Y:S01]  /*1fe90*/  MUFU.EX2 R43, R43 ;  /* 0x0000002b002b7308 */ /* 0x000fe20000000800 */
[----:B------:R-:W-:Y:S01]  /*1fea0*/  FFMA.FTZ R38, R126, UR4, -R3 ;  /* 0x000000047e267c23 */ /* 0x000fe20008010803 */
[----:B------:R-:W-:Y:S04]  /*1feb0*/  FADD.FTZ R40, R40, R99 ;  /* 0x0000006328287221 */ /* 0x000fe80000010000 */
[----:B------:R-:W-:Y:S04]  /*1fec0*/  FADD.FTZ R101, R101, R40 ;  /* 0x0000002865657221 */ /* 0x000fe80000010000 */
[----:B------:R-:W5:Y:S01]  /*1fed0*/  MUFU.EX2 R210, R210 ;  /* 0x000000d200d27308 */ /* 0x000f620000000800 */
[C---:B--2---:R-:W-:Y:S01]  /*1fee0*/  F2FP.BF16.F32.PACK_AB R19, R103.reuse, R42 ;  /* 0x0000002a6713723e */ /* 0x044fe200000010ff */
[----:B------:R-:W-:Y:S04]  /*1fef0*/  FADD.FTZ R42, R42, R101 ;  /* 0x000000652a2a7221 */ /* 0x000fe80000010000 */
[----:B------:R-:W-:Y:S04]  /*1ff00*/  FADD.FTZ R103, R103, R42 ;  /* 0x0000002a67677221 */ /* 0x000fe80000010000 */
[----:B------:R-:W-:Y:S01]  /*1ff10*/  MUFU.EX2 R45, R45 ;  /* 0x0000002d002d7308 */ /* 0x000fe20000000800 */
[C---:B---3--:R-:W-:Y:S06]  /*1ff20*/  HMMA.16816.F32.BF16 R188, R16.reuse, R4, R188 ;  /* 0x0000000410bc723c */ /* 0x048fec00000418bc */
[C---:B------:R-:W-:Y:S03]  /*1ff30*/  HMMA.16816.F32.BF16 R184, R16.reuse, R6, R184 ;  /* 0x0000000610b8723c */ /* 0x040fe600000418b8 */
[----:B------:R-:W2:Y:S01]  /*1ff40*/  MUFU.EX2 R212, R212 ;  /* 0x000000d400d47308 */ /* 0x000ea20000000800 */
[----:B------:R-:W3:Y:S01]  /*1ff50*/  LDSM.16.MT88.4 R4, [R198+0x7000] ;  /* 0x00700000c604783b */ /* 0x000ee20000004200 */
[----:B-----5:R-:W-:Y:S01]  /*1ff60*/  F2FP.BF16.F32.PACK_AB R24, R210, R43 ;  /* 0x0000002bd218723e */ /* 0x020fe200000010ff */
[C---:B-1----:R-:W-:Y:S07]  /*1ff70*/  HMMA.16816.F32.BF16 R180, R16.reuse, R12, R180 ;  /* 0x0000000c10b4723c */ /* 0x042fee00000418b4 */
[----:B------:R-:W-:Y:S01]  /*1ff80*/  MUFU.EX2 R44, R44 ;  /* 0x0000002c002c7308 */ /* 0x000fe20000000800 */
[----:B------:R-:W-:Y:S01]  /*1ff90*/  HMMA.16816.F32.BF16 R176, R16, R14, R176 ;  /* 0x0000000e10b0723c */ /* 0x000fe200000418b0 */
[----:B------:R-:W1:Y:S08]  /*1ffa0*/  LDSM.16.MT88.4 R12, [R197+0x7000] ;  /* 0x00700000c50c783b */ /* 0x000e700000004200 */
[----:B------:R-:W5:Y:S02]  /*1ffb0*/  MUFU.EX2 R105, R105 ;  /* 0x0000006900697308 */ /* 0x000f640000000800 */
[----:B--2---:R-:W-:Y:S08]  /*1ffc0*/  F2FP.BF16.F32.PACK_AB R26, R212, R45 ;  /* 0x0000002dd41a723e */ /* 0x004ff000000010ff */
[----:B------:R-:W-:Y:S10]  /*1ffd0*/  MUFU.EX2 R46, R46 ;  /* 0x0000002e002e7308 */ /* 0x000ff40000000800 */
[----:B------:R-:W2:Y:S01]  /*1ffe0*/  MUFU.EX2 R107, R107 ;  /* 0x0000006b006b7308 */ /* 0x000ea20000000800 */
[C---:B-----5:R-:W-:Y:S01]  /*1fff0*/  F2FP.BF16.F32.PACK_AB R25, R105.reuse, R44 ;  /* 0x0000002c6919723e */ /* 0x060fe200000010ff */
[----:B------:R-:W-:Y:S04]  /*20000*/  FADD.FTZ R44, R44, R103 ;  /* 0x000000672c2c7221 */ /* 0x000fe80000010000 */
[----:B------:R-:W-:Y:S04]  /*20010*/  FADD.FTZ R105, R105, R44 ;  /* 0x0000002c69697221 */ /* 0x000fe80000010000 */
[----:B------:R-:W-:Y:S10]  /*20020*/  MUFU.EX2 R47, R47 ;  /* 0x0000002f002f7308 */ /* 0x000ff40000000800 */
[----:B------:R-:W5:Y:S01]  /*20030*/  MUFU.EX2 R214, R214 ;  /* 0x000000d600d67308 */ /* 0x000f620000000800 */
[C---:B--2---:R-:W-:Y:S01]  /*20040*/  F2FP.BF16.F32.PACK_AB R27, R107.reuse, R46 ;  /* 0x0000002e6b1b723e */ /* 0x044fe200000010ff */
[----:B------:R-:W-:Y:S04]  /*20050*/  FADD.FTZ R46, R46, R105 ;  /* 0x000000692e2e7221 */ /* 0x000fe80000010000 */
[----:B------:R-:W-:Y:S04]  /*20060*/  FADD.FTZ R107, R107, R46 ;  /* 0x0000002e6b6b7221 */ /* 0x000fe80000010000 */
[----:B------:R-:W-:Y:S01]  /*20070*/  MUFU.EX2 R49, R49 ;  /* 0x0000003100317308 */ /* 0x000fe20000000800 */
[C---:B------:R-:W-:Y:S06]  /*20080*/  HMMA.16816.F32.BF16 R188, R24.reuse, R8, R188 ;  /* 0x0000000818bc723c */ /* 0x040fec00000418bc */
[C---:B------:R-:W-:Y:S03]  /*20090*/  HMMA.16816.F32.BF16 R184, R24.reuse, R10, R184 ;  /* 0x0000000a18b8723c */ /* 0x040fe600000418b8 */
[----:B------:R-:W2:Y:S01]  /*200a0*/  MUFU.EX2 R216, R216 ;  /* 0x000000d800d87308 */ /* 0x000ea20000000800 */
[----:B------:R-:W1:Y:S01]  /*200b0*/  LDSM.16.MT88.4 R8, [R198+0x7400] ;  /* 0x00740000c608783b */ /* 0x000e620000004200 */
[----:B-----5:R-:W-:Y:S01]  /*200c0*/  F2FP.BF16.F32.PACK_AB R16, R214, R47 ;  /* 0x0000002fd610723e */ /* 0x020fe200000010ff */
[C---:B----4-:R-:W-:Y:S07]  /*200d0*/  HMMA.16816.F32.BF16 R180, R24.reuse, R20, R180 ;  /* 0x0000001418b4723c */ /* 0x050fee00000418b4 */
[----:B------:R-:W-:Y:S01]  /*200e0*/  MUFU.EX2 R48, R48 ;  /* 0x0000003000307308 */ /* 0x000fe20000000800 */
[----:B------:R-:W-:Y:S01]  /*200f0*/  HMMA.16816.F32.BF16 R176, R24, R22, R176 ;  /* 0x0000001618b0723c */ /* 0x000fe200000418b0 */
[----:B------:R-:W4:Y:S08]  /*20100*/  LDSM.16.MT88.4 R20, [R197+0x7400] ;  /* 0x00740000c514783b */ /* 0x000f300000004200 */
        /* <DEDUP_REMOVED lines=20> */
[----:B------:R-:W-:Y:S09]  /*20250*/  HMMA.16816.F32.BF16 R176, R16, R14, R176 ;  /* 0x0000000e10b0723c */ /* 0x000ff200000418b0 */
[----:B------:R-:W1:Y:S02]  /*20260*/  MUFU.EX2 R113, R113 ;  /* 0x0000007100717308 */ /* 0x000e640000000800 */
[----:B--2---:R-:W-:Y:S01]  /*20270*/  F2FP.BF16.F32.PACK_AB R26, R220, R53 ;  /* 0x00000035dc1a723e */ /* 0x004fe200000010ff */
[----:B------:R-:W-:Y:S04]  /*20280*/  FADD.FTZ R16, R140, R139 ;  /* 0x0000008b8c107221 */ /* 0x000fe80000010000 */
[----:B------:R-:W-:Y:S03]  /*20290*/  FADD.FTZ R16, R141, R16 ;  /* 0x000000108d107221 */ /* 0x000fe60000010000 */
[----:B------:R-:W-:Y:S01]  /*202a0*/  MUFU.EX2 R0, R78 ;  /* 0x0000004e00007308 */ /* 0x000fe20000000800 */
[----:B------:R-:W-:Y:S02]  /*202b0*/  FADD.FTZ R29, R29, R16 ;  /* 0x000000101d1d7221 */ /* 0x000fe40000010000 */
[----:B------:R-:W-:Y:S02]  /*202c0*/  LDSM.16.MT88.4 R16, [R198+0x7c00] ;  /* 0x007c0000c610783b */ /* 0x000fe40000004200 */
[----:B------:R-:W-:Y:S01]  /*202d0*/  FADD.FTZ R142, R142, R29 ;  /* 0x0000001d8e8e7221 */ /* 0x000fe20000010000 */
[----:B------:R-:W-:Y:S04]  /*202e0*/  FFMA.FTZ R29, R104, UR4, -R3 ;  /* 0x00000004681d7c23 */ /* 0x000fe80008010803 */
[----:B------:R-:W2:Y:S01]  /*202f0*/  MUFU.EX2 R93, R80 ;  /* 0x00000050005d7308 */ /* 0x000ea20000000800 */
[----:B-1----:R-:W-:Y:S01]  /*20300*/  F2FP.BF16.F32.PACK_AB R25, R113, R52 ;  /* 0x000000347119723e */ /* 0x002fe200000010ff */
[----:B------:R-:W-:Y:S01]  /*20310*/  FADD.FTZ R31, R31, R142 ;  /* 0x0000008e1f1f7221 */ /* 0x000fe20000010000 */
[----:B------:R-:W-:Y:S03]  /*20320*/  FADD.FTZ R52, R52, R111 ;  /* 0x0000006f34347221 */ /* 0x000fe60000010000 */
[----:B------:R-:W-:Y:S01]  /*20330*/  FADD.FTZ R144, R144, R31 ;  /* 0x0000001f90907221 */ /* 0x000fe20000010000 */
[----:B------:R-:W-:Y:S03]  /*20340*/  FFMA.FTZ R31, R106, UR4, -R3 ;  /* 0x000000046a1f7c23 */ /* 0x000fe60008010803 */
[----:B------:R-:W-:Y:S01]  /*20350*/  MUFU.EX2 R55, R55 ;  /* 0x0000003700377308 */ /* 0x000fe20000000800 */
[----:B------:R-:W-:Y:S01]  /*20360*/  FADD.FTZ R113, R113, R52 ;  /* 0x0000003471717221 */ /* 0x000fe20000010000 */
[----:B------:R-:W-:Y:S04]  /*20370*/  FADD.FTZ R33, R33, R144 ;  /* 0x0000009021217221 */ /* 0x000fe80000010000 */
[----:B------:R-:W-:Y:S01]  /*20380*/  FADD.FTZ R146, R146, R33 ;  /* 0x0000002192927221 */ /* 0x000fe20000010000 */
[----:B------:R-:W-:Y:S03]  /*20390*/  FFMA.FTZ R33, R112, UR4, -R3 ;  /* 0x0000000470217c23 */ /* 0x000fe60008010803 */
[----:B------:R-:W1:Y:S01]  /*203a0*/  MUFU.EX2 R222, R222 ;  /* 0x000000de00de7308 */ /* 0x000e620000000800 */
[----:B--2---:R-:W-:Y:S01]  /*203b0*/  F2FP.BF16.F32.PACK_AB R27, R93, R0 ;  /* 0x000000005d1b723e */ /* 0x004fe200000010ff */
        /* <DEDUP_REMOVED lines=8> */
[----:B------:R-:W2:Y:S01]  /*20440*/  MUFU.EX2 R224, R224 ;  /* 0x000000e000e07308 */ /* 0x000ea20000000800 */
[----:B------:R-:W5:Y:S01]  /*20450*/  LDSM.16.MT88.4 R8, [R197+0x7800] ;  /* 0x00780000c508783b */ /* 0x000f620000004200 */
[----:B-1----:R-:W-:Y:S01]  /*20460*/  F2FP.BF16.F32.PACK_AB R12, R222, R55 ;  /* 0x00000037de0c723e */ /* 0x002fe200000010ff */
[C---:B----4-:R-:W-:Y:S07]  /*20470*/  HMMA.16816.F32.BF16 R180, R24.reuse, R20, R180 ;  /* 0x0000001418b4723c */ /* 0x050fee00000418b4 */
[----:B------:R-:W-:Y:S01]  /*20480*/  MUFU.EX2 R54, R54 ;  /* 0x0000003600367308 */ /* 0x000fe20000000800 */
[----:B------:R-:W-:Y:S01]  /*20490*/  MOV R172, R129 ;  /* 0x0000008100ac7202 */ /* 0x000fe20000000f00 */
[----:B------:R-:W-:Y:S08]  /*204a0*/  HMMA.16816.F32.BF16 R176, R24, R22, R176 ;  /* 0x0000001618b0723c */ /* 0x000ff000000418b0 */
[----:B------:R-:W1:Y:S03]  /*204b0*/  MUFU.EX2 R87, R87 ;  /* 0x0000005700577308 */ /* 0x000e660000000800 */
[----:B--2---:R-:W-:Y:S01]  /*204c0*/  F2FP.BF16.F32.PACK_AB R14, R224, R57 ;  /* 0x00000039e00e723e */ /* 0x004fe200000010ff */
        /* <DEDUP_REMOVED lines=9> */
[--C-:B------:R-:W-:Y:S01]  /*20560*/  FFMA.FTZ R0, R118, UR4, -R3.reuse ;  /* 0x0000000476007c23 */ /* 0x100fe20008010803 */
[----:B------:R-:W-:Y:S01]  /*20570*/  FFMA.FTZ R37, R120, UR4, -R3 ;  /* 0x0000000478257c23 */ /* 0x000fe20008010803 */
[----:B------:R-:W-:Y:S03]  /*20580*/  FADD.FTZ R39, R39, R202 ;  /* 0x000000ca27277221 */ /* 0x000fe60000010000 */
[----:B------:R-:W2:Y:S01]  /*20590*/  MUFU.EX2 R89, R89 ;  /* 0x0000005900597308 */ /* 0x000ea20000000800 */
[----:B-1----:R-:W-:Y:S01]  /*205a0*/  F2FP.BF16.F32.PACK_AB R13, R87, R54 ;  /* 0x00000036570d723e */ /* 0x002fe200000010ff */
[----:B------:R-:W-:Y:S01]  /*205b0*/  FADD.FTZ R54, R54, R93 ;  /* 0x0000005d36367221 */ /* 0x000fe20000010000 */
[----:B------:R-:W-:Y:S01]  /*205c0*/  FADD.FTZ R206, R206, R39 ;  /* 0x00000027cece7221 */ /* 0x000fe20000010000 */
[--C-:B------:R-:W-:Y:S01]  /*205d0*/  FFMA.FTZ R39, R124, UR4, -R3.reuse ;  /* 0x000000047c277c23 */ /* 0x100fe20008010803 */
[----:B------:R-:W-:Y:S01]  /*205e0*/  FFMA.FTZ R26, R125, UR4, -R130 ;  /* 0x000000047d1a7c23 */ /* 0x000fe20008010882 */
[----:B------:R-:W-:Y:S01]  /*205f0*/  FADD.FTZ R87, R87, R54 ;  /* 0x0000003657577221 */ /* 0x000fe20000010000 */
[----:B------:R-:W-:Y:S03]  /*20600*/  FADD.FTZ R41, R41, R206 ;  /* 0x000000ce29297221 */ /* 0x000fe60000010000 */
[----:B------:R-:W-:Y:S01]  /*20610*/  MUFU.EX2 R59, R59 ;  /* 0x0000003b003b7308 */ /* 0x000fe20000000800 */
[----:B------:R-:W-:Y:S01]  /*20620*/  FFMA.FTZ R3, R128, UR4, -R3 ;  /* 0x0000000480037c23 */ /* 0x000fe20008010803 */
[----:B------:R-:W-:Y:S01]  /*20630*/  FFMA.FTZ R130, R127, UR4, -R130 ;  /* 0x000000047f827c23 */ /* 0x000fe20008010882 */
[----:B------:R-:W-:Y:S04]  /*20640*/  FADD.FTZ R208, R208, R41 ;  /* 0x00000029d0d07221 */ /* 0x000fe80000010000 */
[----:B------:R-:W-:Y:S03]  /*20650*/  FADD.FTZ R43, R43, R208 ;  /* 0x000000d02b2b7221 */ /* 0x000fe60000010000 */
[----:B------:R-:W1:Y:S01]  /*20660*/  MUFU.EX2 R226, R226 ;  /* 0x000000e200e27308 */ /* 0x000e620000000800 */
[C---:B--2---:R-:W-:Y:S01]  /*20670*/  F2FP.BF16.F32.PACK_AB R15, R89.reuse, R56 ;  /* 0x00000038590f723e */ /* 0x044fe200000010ff */
[----:B------:R-:W-:Y:S01]  /*20680*/  FADD.FTZ R56, R56, R87 ;  /* 0x0000005738387221 */ /* 0x000fe20000010000 */
[----:B------:R-:W-:Y:S03]  /*20690*/  FADD.FTZ R210, R210, R43 ;  /* 0x0000002bd2d27221 */ /* 0x000fe60000010000 */
[----:B------:R-:W-:Y:S01]  /*206a0*/  FADD.FTZ R89, R89, R56 ;  /* 0x0000003859597221 */ /* 0x000fe20000010000 */
[----:B------:R-:W-:Y:S03]  /*206b0*/  FADD.FTZ R45, R45, R210 ;  /* 0x000000d22d2d7221 */ /* 0x000fe60000010000 */
[----:B------:R-:W-:Y:S01]  /*206c0*/  MUFU.EX2 R61, R61 ;  /* 0x0000003d003d7308 */ /* 0x000fe20000000800 */
[C---:B---3--:R-:W-:Y:S05]  /*206d0*/  HMMA.16816.F32.BF16 R188, R12.reuse, R4, R188 ;  /* 0x000000040cbc723c */ /* 0x048fea00000418bc */
[----:B------:R-:W-:Y:S01]  /*206e0*/  FADD.FTZ R212, R212, R45 ;  /* 0x0000002dd4d47221 */ /* 0x000fe20000010000 */
[C---:B------:R-:W-:Y:S03]  /*206f0*/  HMMA.16816.F32.BF16 R184, R12.reuse, R6, R184 ;  /* 0x000000060cb8723c */ /* 0x040fe600000418b8 */
[----:B------:R-:W2:Y:S01]  /*20700*/  MUFU.EX2 R228, R228 ;  /* 0x000000e400e47308 */ /* 0x000ea20000000800 */
[----:B------:R-:W3:Y:S01]  /*20710*/  LDSM.16.MT88.4 R4, [R197+0x7c00] ;  /* 0x007c0000c504783b */ /* 0x000ee20000004200 */
[----:B------:R-:W-:Y:S01]  /*20720*/  FADD.FTZ R47, R47, R212 ;  /* 0x000000d42f2f7221 */ /* 0x000fe20000010000 */
[C---:B-----5:R-:W-:Y:S07]  /*20730*/  HMMA.16816.F32.BF16 R180, R12.reuse, R8, R180 ;  /* 0x000000080cb4723c */ /* 0x060fee00000418b4 */
[----:B------:R-:W-:Y:S01]  /*20740*/  MUFU.EX2 R20, R20 ;  /* 0x0000001400147308 */ /* 0x000fe20000000800 */
[----:B------:R-:W-:Y:S01]  /*20750*/  FADD.FTZ R214, R214, R47 ;  /* 0x0000002fd6d67221 */ /* 0x000fe20000010000 */
[----:B------:R-:W-:Y:S01]  /*20760*/  HMMA.16816.F32.BF16 R176, R12, R10, R176 ;  /* 0x0000000a0cb0723c */ /* 0x000fe200000418b0 */
[----:B------:R-:W4:Y:S07]  /*20770*/  LDSM.16.MT88.4 R12, [R198+0x8000] ;  /* 0x00800000c60c783b */ /* 0x000f2e0000004200 */
[----:B------:R-:W5:Y:S03]  /*20780*/  MUFU.EX2 R21, R21 ;  /* 0x0000001500157308 */ /* 0x000f660000000800 */
[----:B-1----:R-:W-:Y:S01]  /*20790*/  F2FP.BF16.F32.PACK_AB R8, R226, R59 ;  /* 0x0000003be208723e */ /* 0x002fe200000010ff */
[----:B------:R-:W-:Y:S01]  /*207a0*/  FADD.FTZ R49, R49, R214 ;  /* 0x000000d631317221 */ /* 0x000fe20000010000 */
[----:B--2---:R-:W-:Y:S03]  /*207b0*/  F2FP.BF16.F32.PACK_AB R10, R228, R61 ;  /* 0x0000003de40a723e */ /* 0x004fe600000010ff */
        /* <DEDUP_REMOVED lines=13> */
[----:B------:R-:W2:Y:S01]  /*20890*/  MUFU.EX2 R230, R230 ;  /* 0x000000e600e67308 */ /* 0x000ea20000000800 */
[----:B-1----:R-:W-:Y:S01]  /*208a0*/  F2FP.BF16.F32.PACK_AB R11, R23, R22 ;  /* 0x00000016170b723e */ /* 0x002fe200000010ff */
        /* <DEDUP_REMOVED lines=8> */
[----:B------:R-:W1:Y:S01]  /*20930*/  MUFU.EX2 R232, R232 ;  /* 0x000000e800e87308 */ /* 0x000e620000000800 */
[----:B------:R-:W5:Y:S01]  /*20940*/  LDSM.16.MT88.4 R16, [R197+0x8000] ;  /* 0x00800000c510783b */ /* 0x000f620000004200 */
[----:B------:R-:W-:Y:S01]  /*20950*/  FADD.FTZ R226, R226, R59 ;  /* 0x0000003be2e27221 */ /* 0x000fe20000010000 */
[C---:B---3--:R-:W-:Y:S07]  /*20960*/  HMMA.16816.F32.BF16 R180, R8.reuse, R4, R180 ;  /* 0x0000000408b4723c */ /* 0x048fee00000418b4 */
[----:B------:R-:W-:Y:S01]  /*20970*/  MUFU.EX2 R24, R24 ;  /* 0x0000001800187308 */ /* 0x000fe20000000800 */
[----:B------:R-:W-:Y:S01]  /*20980*/  FADD.FTZ R61, R61, R226 ;  /* 0x000000e23d3d7221 */ /* 0x000fe20000010000 */
[----:B------:R-:W-:Y:S01]  /*20990*/  HMMA.16816.F32.BF16 R176, R8, R6, R176 ;  /* 0x0000000608b0723c */ /* 0x000fe200000418b0 */
[----:B------:R-:W3:Y:S07]  /*209a0*/  LDSM.16.MT88.4 R8, [R198+0x8400] ;  /* 0x00840000c608783b */ /* 0x000eee0000004200 */
[----:B------:R-:W4:Y:S03]  /*209b0*/  MUFU.EX2 R27, R27 ;  /* 0x0000001b001b7308 */ /* 0x000f260000000800 */
[----:B--2---:R-:W-:Y:S01]  /*209c0*/  F2FP.BF16.F32.PACK_AB R4, R230, R63 ;  /* 0x0000003fe604723e */ /* 0x004fe200000010ff */
[----:B------:R-:W-:Y:S01]  /*209d0*/  FADD.FTZ R228, R228, R61 ;  /* 0x0000003de4e47221 */ /* 0x000fe20000010000 */
[----:B-1----:R-:W-:Y:S03]  /*209e0*/  F2FP.BF16.F32.PACK_AB R6, R232, R65 ;  /* 0x00000041e806723e */ /* 0x002fe600000010ff */
[----:B------:R-:W-:Y:S02]  /*209f0*/  FADD.FTZ R63, R63, R228 ;  /* 0x000000e43f3f7221 */ /* 0x000fe40000010000 */
[----:B------:R-:W-:Y:S02]  /*20a00*/  MUFU.EX2 R28, R28 ;  /* 0x0000001c001c7308 */ /* 0x000fe40000000800 */
[----:B------:R-:W-:Y:S04]  /*20a10*/  FADD.FTZ R230, R230, R63 ;  /* 0x0000003fe6e67221 */ /* 0x000fe80000010000 */
[----:B------:R-:W-:Y:S04]  /*20a20*/  FADD.FTZ R65, R65, R230 ;  /* 0x000000e641417221 */ /* 0x000fe80000010000 */
[----:B------:R-:W1:Y:S01]  /*20a30*/  MUFU.EX2 R29, R29 ;  /* 0x0000001d001d7308 */ /* 0x000e620000000800 */
[C---:B----4-:R-:W-:Y:S01]  /*20a40*/  F2FP.BF16.F32.PACK_AB R5, R27.reuse, R24 ;  /* 0x000000181b05723e */ /* 0x050fe200000010ff */
[----:B------:R-:W-:Y:S01]  /*20a50*/  FADD.FTZ R24, R24, R23 ;  /* 0x0000001718187221 */ /* 0x000fe20000010000 */
[----:B------:R-:W-:Y:S01]  /*20a60*/  FADD.FTZ R232, R232, R65 ;  /* 0x00000041e8e87221 */ /* 0x000fe20000010000 */
[----:B------:R-:W-:Y:S02]  /*20a70*/  LDSM.16.MT88.4 R20, [R197+0x8c00] ;  /* 0x008c0000c514783b */ /* 0x000fe40000004200 */
[----:B------:R-:W-:Y:S04]  /*20a80*/  FADD.FTZ R27, R27, R24 ;  /* 0x000000181b1b7221 */ /* 0x000fe80000010000 */
        /* <DEDUP_REMOVED lines=9> */
[----:B------:R-:W4:Y:S02]  /*20b20*/  LDSM.16.MT88.4 R12, [R197+0x8400] ;  /* 0x00840000c50c783b */ /* 0x000f240000004200 */
[C---:B-----5:R-:W-:Y:S07]  /*20b30*/  HMMA.16816.F32.BF16 R180, R4.reuse, R16, R180 ;  /* 0x0000001004b4723c */ /* 0x060fee00000418b4 */
[----:B------:R-:W-:Y:S01]  /*20b40*/  MUFU.EX2 R31, R31 ;  /* 0x0000001f001f7308 */ /* 0x000fe20000000800 */
[----:B------:R-:W-:Y:S01]  /*20b50*/  HMMA.16816.F32.BF16 R176, R4, R18, R176 ;  /* 0x0000001204b0723c */ /* 0x000fe200000418b0 */
[----:B------:R-:W5:Y:S08]  /*20b60*/  LDSM.16.MT88.4 R16, [R198+0x8800] ;  /* 0x00880000c610783b */ /* 0x000f700000004200 */
[----:B------:R-:W3:Y:S02]  /*20b70*/  MUFU.EX2 R30, R30 ;  /* 0x0000001e001e7308 */ /* 0x000ee40000000800 */
        /* <DEDUP_REMOVED lines=8> */
[C---:B---3--:R-:W-:Y:S01]  /*20c00*/  F2FP.BF16.F32.PACK_AB R5, R30.reuse, R31 ;  /* 0x0000001f1e05723e */ /* 0x048fe200000010ff */
[----:B------:R-:W-:Y:S04]  /*20c10*/  FADD.FTZ R31, R31, R28 ;  /* 0x0000001c1f1f7221 */ /* 0x000fe80000010000 */
        /* <DEDUP_REMOVED lines=10> */
[----:B------:R-:W3:Y:S02]  /*20cc0*/  LDSM.16.MT88.4 R8, [R197+0x8800] ;  /* 0x00880000c508783b */ /* 0x000ee40000004200 */
[C---:B----4-:R-:W-:Y:S07]  /*20cd0*/  HMMA.16816.F32.BF16 R180, R4.reuse, R12, R180 ;  /* 0x0000000c04b4723c */ /* 0x050fee00000418b4 */
[----:B------:R-:W-:Y:S01]  /*20ce0*/  MUFU.EX2 R34, R34 ;  /* 0x0000002200227308 */ /* 0x000fe20000000800 */
[----:B------:R-:W-:Y:S01]  /*20cf0*/  HMMA.16816.F32.BF16 R176, R4, R14, R176 ;  /* 0x0000000e04b0723c */ /* 0x000fe200000418b0 */
[----:B------:R-:W4:Y:S08]  /*20d00*/  LDSM.16.MT88.4 R4, [R198+0x8c00] ;  /* 0x008c0000c604783b */ /* 0x000f300000004200 */
[----:B------:R-:W5:Y:S02]  /*20d10*/  MUFU.EX2 R35, R35 ;  /* 0x0000002300237308 */ /* 0x000f640000000800 */
        /* <DEDUP_REMOVED lines=8> */
[C---:B-----5:R-:W-:Y:S01]  /*20da0*/  F2FP.BF16.F32.PACK_AB R13, R35.reuse, R34 ;  /* 0x00000022230d723e */ /* 0x060fe200000010ff */
        /* <DEDUP_REMOVED lines=13> */
[----:B------:R-:W-:Y:S01]  /*20e80*/  MUFU.EX2 R36, R36 ;  /* 0x0000002400247308 */ /* 0x000fe20000000800 */
[----:B------:R-:W-:Y:S01]  /*20e90*/  FADD.FTZ R2, R2, R73 ;  /* 0x0000004902027221 */ /* 0x000fe20000010000 */
[----:B------:R-:W-:Y:S08]  /*20ea0*/  HMMA.16816.F32.BF16 R176, R12, R10, R176 ;  /* 0x0000000a0cb0723c */ /* 0x000ff000000418b0 */
[----:B------:R-:W2:Y:S03]  /*20eb0*/  MUFU.EX2 R39, R39 ;  /* 0x0000002700277308 */ /* 0x000ea60000000800 */
[----:B-1----:R-:W-:Y:S01]  /*20ec0*/  F2FP.BF16.F32.PACK_AB R18, R169, R26 ;  /* 0x0000001aa912723e */ /* 0x002fe200000010ff */
[----:B------:R-:W-:Y:S04]  /*20ed0*/  FADD.FTZ R25, R25, R2 ;  /* 0x0000000219197221 */ /* 0x000fe80000010000 */
[----:B------:R-:W-:Y:S02]  /*20ee0*/  FADD.FTZ R26, R26, R25 ;  /* 0x000000191a1a7221 */ /* 0x000fe40000010000 */
[----:B------:R-:W-:Y:S02]  /*20ef0*/  MUFU.EX2 R38, R38 ;  /* 0x0000002600267308 */ /* 0x000fe40000000800 */
[----:B------:R-:W-:Y:S08]  /*20f00*/  FADD.FTZ R169, R169, R26 ;  /* 0x0000001aa9a97221 */ /* 0x000ff00000010000 */
[----:B------:R-:W1:Y:S01]  /*20f10*/  MUFU.EX2 R3, R3 ;  /* 0x0000000300037308 */ /* 0x000e620000000800 */
[C---:B--2---:R-:W-:Y:S01]  /*20f20*/  F2FP.BF16.F32.PACK_AB R17, R39.reuse, R36 ;  /* 0x000000242711723e */ /* 0x044fe200000010ff */
[----:B------:R-:W-:Y:S04]  /*20f30*/  FADD.FTZ R36, R36, R37 ;  /* 0x0000002524247221 */ /* 0x000fe80000010000 */
[----:B------:R-:W-:Y:S01]  /*20f40*/  FADD.FTZ R39, R39, R36 ;  /* 0x0000002427277221 */ /* 0x000fe20000010000 */
[C---:B-1----:R-:W-:Y:S03]  /*20f50*/  F2FP.BF16.F32.PACK_AB R19, R3.reuse, R38 ;  /* 0x000000260313723e */ /* 0x042fe600000010ff */
[----:B------:R-:W-:Y:S04]  /*20f60*/  FADD.FTZ R38, R38, R39 ;  /* 0x0000002726267221 */ /* 0x000fe80000010000 */
[----:B------:R-:W-:Y:S01]  /*20f70*/  FADD.FTZ R171, R3, R38 ;  /* 0x0000002603ab7221 */ /* 0x000fe20000010000 */
[C---:B----4-:R-:W-:Y:S06]  /*20f80*/  HMMA.16816.F32.BF16 R188, R16.reuse, R4, R188 ;  /* 0x0000000410bc723c */ /* 0x050fec00000418bc */
[C---:B------:R-:W-:Y:S06]  /*20f90*/  HMMA.16816.F32.BF16 R184, R16.reuse, R6, R184 ;  /* 0x0000000610b8723c */ /* 0x040fec00000418b8 */
[C---:B------:R-:W-:Y:S06]  /*20fa0*/  HMMA.16816.F32.BF16 R180, R16.reuse, R20, R180 ;  /* 0x0000001410b4723c */ /* 0x040fec00000418b4 */
[----:B------:R-:W-:Y:S01]  /*20fb0*/  HMMA.16816.F32.BF16 R176, R16, R22, R176 ;  /* 0x0000001610b0723c */ /* 0x000fe200000418b0 */
[----:B------:R-:W-:Y:S11]  /*20fc0*/  @!UPT UIADD3 URZ, URZ, URZ, URZ ;  /* 0x0000003f3f3ff290 */ /* 0x000ff6000fffe03f */
[----:B------:R-:W-:Y:S01]  /*20fd0*/  @!UPT UIADD3 URZ, URZ, URZ, URZ ;  /* 0x0000003f3f3ff290 */ /* 0x000fe2000fffe03f */
[----:B------:R-:W-:Y:S11]  /*20fe0*/  @P0 BRA `(.L_x_2270) ;  /* 0xffffff9800380947 */ /* 0x000ff6000383ffff */
.L_x_2266:
[----:B------:R-:W1:Y:S01]  /*20ff0*/  SHFL.BFLY PT, R0, R169, 0x2, 0x1f ;  /* 0x0c401f00a9007f89 */ /* 0x000e6200000e0000 */
[----:B------:R-:W-:Y:S01]  /*21000*/  IMAD.MOV.U32 R6, RZ, RZ, 0x3f800000 ;  /* 0x3f800000ff067424 */ /* 0x000fe200078e00ff */
[----:B------:R-:W2:Y:S01]  /*21010*/  S2UR UR4, SR_CgaCtaId ;  /* 0x00000000000479c3 */ /* 0x000ea20000008800 */
[----:B------:R-:W-:Y:S01]  /*21020*/  IMAD.MOV.U32 R7, RZ, RZ, 0x3f800000 ;  /* 0x3f800000ff077424 */ /* 0x000fe200078e00ff */
[----:B------:R-:W3:Y:S01]  /*21030*/  SHFL.BFLY PT, R2, R171, 0x2, 0x1f ;  /* 0x0c401f00ab027f89 */ /* 0x000ee200000e0000 */
[----:B------:R-:W-:Y:S01]  /*21040*/  UMOV UR5, 0x400 ;  /* 0x0000040000057882 */ /* 0x000fe20000000000 */
[----:B------:R-:W4:Y:S01]  /*21050*/  S2R R3, SR_TID.X ;  /* 0x0000000000037919 */ /* 0x000f220000002100 */
[----:B-1----:R-:W-:Y:S01]  /*21060*/  FADD.FTZ R0, R0, R169 ;  /* 0x000000a900007221 */ /* 0x002fe20000010000 */
[----:B--2---:R-:W-:Y:S01]  /*21070*/  ULEA UR4, UR4, UR5, 0x18 ;  /* 0x0000000504047291 */ /* 0x004fe2000f8ec03f */
[----:B---3--:R-:W-:-:S03]  /*21080*/  FADD.FTZ R11, R2, R171 ;  /* 0x000000ab020b7221 */ /* 0x008fc60000010000 */
[----:B------:R-:W1:Y:S01]  /*21090*/  SHFL.BFLY PT, R5, R0, 0x1, 0x1f ;  /* 0x0c201f0000057f89 */ /* 0x000e6200000e0000 */
[----:B------:R-:W2:Y:S03]  /*210a0*/  S2R R2, SR_TID.X ;  /* 0x0000000000027919 */ /* 0x000ea60000002100 */
[----:B------:R-:W3:Y:S01]  /*210b0*/  SHFL.BFLY PT, R4, R11, 0x1, 0x1f ;  /* 0x0c201f000b047f89 */ /* 0x000ee200000e0000 */
[----:B-1----:R-:W-:-:S05]  /*210c0*/  FADD.FTZ R5, R0, R5 ;  /* 0x0000000500057221 */ /* 0x002fca0000010000 */
[----:B------:R-:W-:Y:S01]  /*210d0*/  FSETP.NE.FTZ.AND P3, PT, R5, RZ, PT ;  /* 0x000000ff0500720b */ /* 0x000fe20003f75000 */
[----:B---3--:R-:W-:Y:S01]  /*210e0*/  FADD.FTZ R4, R11, R4 ;  /* 0x000000040b047221 */ /* 0x008fe20000010000 */
[----:B--2---:R-:W-:-:S04]  /*210f0*/  SHF.R.S32.HI R9, RZ, 0x1f, R2 ;  /* 0x0000001fff097819 */ /* 0x004fc80000011402 */
[----:B------:R-:W-:Y:S02]  /*21100*/  FSETP.NE.FTZ.AND P2, PT, R4, RZ, PT ;  /* 0x000000ff0400720b */ /* 0x000fe40003f55000 */
[----:B------:R-:W-:-:S05]  /*21110*/  LEA.HI R0, R9, R2, RZ, 0x2 ;  /* 0x0000000209007211 */ /* 0x000fca00078f10ff */
[----:B------:R-:W1:Y:S01]  /*21120*/  @P3 MUFU.RCP R6, R5 ;  /* 0x0000000500063308 */ /* 0x000e620000001000 */
[----:B------:R-:W-:-:S04]  /*21130*/  SHF.R.S32.HI R0, RZ, 0x2, R0 ;  /* 0x00000002ff007819 */ /* 0x000fc80000011400 */
[----:B------:R-:W-:-:S03]  /*21140*/  SHF.R.S32.HI R9, RZ, 0x1f, R0 ;  /* 0x0000001fff097819 */ /* 0x000fc60000011400 */
[----:B------:R-:W2:Y:S01]  /*21150*/  @P3 MUFU.LG2 R5, R5 ;  /* 0x0000000500053308 */ /* 0x000ea20000000c00 */
[----:B------:R-:W-:-:S04]  /*21160*/  LEA.HI R9, R9, R0, RZ, 0x3 ;  /* 0x0000000009097211 */ /* 0x000fc800078f18ff */
[----:B------:R-:W-:-:S03]  /*21170*/  LOP3.LUT R9, R9, 0xfffffff8, RZ, 0xc0, !PT ;  /* 0xfffffff809097812 */ /* 0x000fc600078ec0ff */
[----:B------:R-:W3:Y:S01]  /*21180*/  @P2 MUFU.RCP R7, R4 ;  /* 0x0000000400072308 */ /* 0x000ee20000001000 */
        /* <DEDUP_REMOVED lines=8> */
[----:B------:R-:W-:Y:S01]  /*21210*/  IMAD.IADD R9, R0, 0x1, -R9 ;  /* 0x0000000100097824 */ /* 0x000fe200078e0a09 */
[----:B----4-:R-:W-:Y:S01]  /*21220*/  SHF.R.S32.HI R6, RZ, 0x1f, R3 ;  /* 0x0000001fff067819 */ /* 0x010fe20000011403 */
[----:B------:R-:W1:Y:S01]  /*21230*/  @P2 MUFU.LG2 R4, R4 ;  /* 0x0000000400042308 */ /* 0x000e620000000c00 */
[----:B------:R-:W-:Y:S01]  /*21240*/  F2FP.BF16.F32.PACK_AB R188, R189, R188 ;  /* 0x000000bcbdbc723e */ /* 0x000fe200000010ff */
[----:B--2---:R-:W-:Y:S01]  /*21250*/  @P3 FMUL.FTZ R14, R5, 0.69314718246459960938 ;  /* 0x3f317218050e3820 */ /* 0x004fe20000410000 */
[----:B------:R-:W-:-:S02]  /*21260*/  LEA.HI R8, R9, R9, RZ, 0x1 ;  /* 0x0000000909087211 */ /* 0x000fc400078f08ff */
[----:B------:R-:W-:Y:S01]  /*21270*/  F2FP.BF16.F32.PACK_AB R184, R185, R184 ;  /* 0x000000b8b9b8723e */ /* 0x000fe200000010ff */
[C---:B---3--:R-:W-:Y:S01]  /*21280*/  FMUL.FTZ R191, R7.reuse, R191 ;  /* 0x000000bf07bf7220 */ /* 0x048fe20000410000 */
[C---:B------:R-:W-:Y:S01]  /*21290*/  FMUL.FTZ R190, R7.reuse, R190 ;  /* 0x000000be07be7220 */ /* 0x040fe20000410000 */
[C---:B------:R-:W-:Y:S01]  /*212a0*/  FMUL.FTZ R187, R7.reuse, R187 ;  /* 0x000000bb07bb7220 */ /* 0x040fe20000410000 */
[C---:B------:R-:W-:Y:S01]  /*212b0*/  FMUL.FTZ R186, R7.reuse, R186 ;  /* 0x000000ba07ba7220 */ /* 0x040fe20000410000 */
[C---:B------:R-:W-:Y:S01]  /*212c0*/  FMUL.FTZ R183, R7.reuse, R183 ;  /* 0x000000b707b77220 */ /* 0x040fe20000410000 */
[C---:B------:R-:W-:Y:S01]  /*212d0*/  FMUL.FTZ R182, R7.reuse, R182 ;  /* 0x000000b607b67220 */ /* 0x040fe20000410000 */
[C---:B------:R-:W-:Y:S01]  /*212e0*/  FMUL.FTZ R179, R7.reuse, R179 ;  /* 0x000000b307b37220 */ /* 0x040fe20000410000 */
[----:B------:R-:W-:Y:S01]  /*212f0*/  FMUL.FTZ R178, R7, R178 ;  /* 0x000000b207b27220 */ /* 0x000fe20000410000 */
[CC--:B------:R-:W-:Y:S02]  /*21300*/  LEA.HI R7, R6.reuse, R3.reuse, RZ, 0x2 ;  /* 0x0000000306077211 */ /* 0x0c0fe400078f10ff */
[----:B------:R-:W-:Y:S01]  /*21310*/  LEA.HI R6, R6, R3, RZ, 0x5 ;  /* 0x0000000306067211 */ /* 0x000fe200078f28ff */
[----:B-1----:R-:W-:Y:S01]  /*21320*/  @P2 FMUL.FTZ R16, R4, 0.69314718246459960938 ;  /* 0x3f31721804102820 */ /* 0x002fe20000410000 */
[----:B------:R-:W-:-:S02]  /*21330*/  LOP3.LUT R10, R7, 0xfffffffc, RZ, 0xc0, !PT ;  /* 0xfffffffc070a7812 */ /* 0x000fc400078ec0ff */
[----:B------:R-:W-:Y:S02]  /*21340*/  SHF.R.S32.HI R11, RZ, 0x1, R8 ;  /* 0x00000001ff0b7819 */ /* 0x000fe40000011408 */
[----:B------:R-:W-:Y:S02]  /*21350*/  LOP3.LUT R8, R8, 0x3fffffe, RZ, 0xc0, !PT ;  /* 0x03fffffe08087812 */ /* 0x000fe400078ec0ff */
[----:B------:R-:W-:Y:S01]  /*21360*/  SHF.R.S32.HI R7, RZ, 0x5, R6 ;  /* 0x00000005ff077819 */ /* 0x000fe20000011406 */
[----:B------:R-:W-:Y:S01]  /*21370*/  IMAD.SHL.U32 R12, R11, 0x40, RZ ;  /* 0x000000400b0c7824 */ /* 0x000fe200078e00ff */
[----:B------:R-:W-:Y:S01]  /*21380*/  IADD3 R10, -R10, R3, RZ ;  /* 0x000000030a0a7210 */ /* 0x000fe20007ffe1ff */
[----:B------:R-:W-:Y:S01]  /*21390*/  IMAD.IADD R8, R9, 0x1, -R8 ;  /* 0x0000000109087824 */ /* 0x000fe200078e0a08 */
[----:B------:R-:W-:Y:S02]  /*213a0*/  LOP3.LUT P0, RZ, R11, 0x2, RZ, 0xc0, !PT ;  /* 0x000000020bff7812 */ /* 0x000fe4000780c0ff */
[----:B------:R-:W-:Y:S01]  /*213b0*/  LEA R9, R7, R10, 0x8 ;  /* 0x0000000a07097211 */ /* 0x000fe200078e40ff */
[----:B------:R-:W-:Y:S01]  /*213c0*/  IMAD.MOV.U32 R10, RZ, RZ, -0x10 ;  /* 0xfffffff0ff0a7424 */ /* 0x000fe200078e00ff */
[----:B------:R-:W-:-:S02]  /*213d0*/  LOP3.LUT R12, R12, 0xc0, RZ, 0xc0, !PT ;  /* 0x000000c00c0c7812 */ /* 0x000fc400078ec0ff */
[----:B------:R-:W-:Y:S01]  /*213e0*/  LOP3.LUT R11, R11, 0x1, RZ, 0xc0, !PT ;  /* 0x000000010b0b7812 */ /* 0x000fe200078ec0ff */
[----:B------:R-:W-:Y:S01]  /*213f0*/  IMAD R8, R8, 0x10, R9 ;  /* 0x0000001008087824 */ /* 0x000fe200078e0209 */
[----:B------:R-:W-:Y:S02]  /*21400*/  LEA.HI R9, R12, R12, RZ, 0x1d ;  /* 0x0000000c0c097211 */ /* 0x000fe400078fe8ff */
[----:B------:R-:W-:Y:S01]  /*21410*/  ISETP.NE.U32.AND P1, PT, R11, 0x1, PT ;  /* 0x000000010b00780c */ /* 0x000fe20003f25070 */
[----:B------:R-:W1:Y:S01]  /*21420*/  @P3 LDC R12, c[0x0][0x2e8] ;  /* 0x0000ba00ff0c3b82 */ /* 0x000e620000000800 */
[----:B------:R-:W-:Y:S02]  /*21430*/  LEA R8, R8, R9, 0x1 ;  /* 0x0000000908087211 */ /* 0x000fe400078e08ff */
[----:B------:R-:W-:Y:S02]  /*21440*/  SEL R10, R10, 0x10, !P1 ;  /* 0x000000100a0a7807 */ /* 0x000fe40004800000 */
[----:B------:R-:W-:Y:S01]  /*21450*/  LEA R9, R8, UR4, 0x1 ;  /* 0x0000000408097c11 */ /* 0x000fe2000f8e08ff */
[----:B------:R-:W-:Y:S01]  /*21460*/  ULDC.U8 UR4, c[0x0][0x3d8] ;  /* 0x0000f60000047ab9 */ /* 0x000fe20000000000 */
[----:B------:R-:W-:Y:S01]  /*21470*/  F2FP.BF16.F32.PACK_AB R190, R191, R190 ;  /* 0x000000bebfbe723e */ /* 0x000fe200000010ff */
[----:B------:R-:W2:Y:S01]  /*21480*/  @P2 LDC R8, c[0x0][0x2e8] ;  /* 0x0000ba00ff082b82 */ /* 0x000ea20000000800 */
        /* <DEDUP_REMOVED lines=11> */
[----:B------:R-:W-:Y:S01]  /*21540*/  ISETP.NE.AND P0, PT, RZ, UR4, PT ;  /* 0x00000004ff007c0c */ /* 0x000fe2000bf05270 */
[----:B------:R4:W-:Y:S01]  /*21550*/  STS [R13], R184 ;  /* 0x000000b80d007388 */ /* 0x0009e20000000800 */
[----:B------:R-:W-:-:S03]  /*21560*/  MOV R10, 0x7f800000 ;  /* 0x7f800000000a7802 */ /* 0x000fc60000000f00 */
[----:B------:R4:W-:Y:S04]  /*21570*/  STS [R13+0x200], R186 ;  /* 0x000200ba0d007388 */ /* 0x0009e80000000800 */
[----:B------:R4:W-:Y:S01]  /*21580*/  STS [R11], R180 ;  /* 0x000000b40b007388 */ /* 0x0009e20000000800 */
[----:B--2---:R-:W-:-:S03]  /*21590*/  @P2 FFMA.FTZ R10, R129, R8, R16 ;  /* 0x00000008810a2223 */ /* 0x004fc60000010010 */
[----:B------:R4:W-:Y:S04]  /*215a0*/  STS [R11+0x200], R182 ;  /* 0x000200b60b007388 */ /* 0x0009e80000000800 */
[----:B------:R4:W-:Y:S04]  /*215b0*/  STS [R15], R176 ;  /* 0x000000b00f007388 */ /* 0x0009e80000000800 */
[----:B------:R4:W-:Y:S01]  /*215c0*/  STS [R15+0x200], R178 ;  /* 0x000200b20f007388 */ /* 0x0009e20000000800 */
[----:B---3--:R-:W-:Y:S02]  /*215d0*/  IMAD.MOV.U32 R9, RZ, RZ, 0x7f800000 ;  /* 0x7f800000ff097424 */ /* 0x008fe400078e00ff */
[----:B-1----:R-:W-:Y:S01]  /*215e0*/  @P3 FFMA.FTZ R9, R131, R12, R14 ;  /* 0x0000000c83093223 */ /* 0x002fe2000001000e */
        /* <DEDUP_REMOVED lines=10> */
.L_x_2271:
[----:B------:R-:W-:Y:S01]  /*21690*/  S2UR UR8, SR_CTAID.Z ;  /* 0x00000000000879c3 */ /* 0x000fe20000002700 */
[----:B------:R-:W-:Y:S01]  /*216a0*/  ULDC UR4, c[0x0][0x270] ;  /* 0x00009c0000047ab9 */ /* 0x000fe20000000800 */
[----:B------:R-:W-:-:S06]  /*216b0*/  ULDC UR9, c[0x0][0x2c4] ;  /* 0x0000b10000097ab9 */ /* 0x000fcc0000000800 */
[----:B------:R-:W1:Y:S02]  /*216c0*/  S2UR UR10, SR_CTAID.Y ;  /* 0x00000000000a79c3 */ /* 0x000e640000002600 */
[----:B-1----:R-:W-:-:S04]  /*216d0*/  UIMAD UR4, UR10, UR4, UR8 ;  /* 0x000000040a0472a4 */ /* 0x002fc8000f8e0208 */
[----:B------:R-:W-:-:S12]  /*216e0*/  UIMAD UR9, UR4, UR9, URZ ;  /* 0x00000009040972a4 */ /* 0x000fd8000f8e023f */
.L_x_2272:
[----:B------:R-:W-:Y:S01]  /*216f0*/  SHF.R.S32.HI R5, RZ, 0x1f, R2 ;  /* 0x0000001fff057819 */ /* 0x000fe20000011402 */
[----:B------:R-:W-:Y:S01]  /*21700*/  USHF.R.S32.HI UR11, URZ, 0x1f, UR10 ;  /* 0x0000001f3f0b7899 */ /* 0x000fe2000801140a */
[----:B------:R-:W-:Y:S01]  /*21710*/  LOP3.LUT R6, R6, 0xffffffe0, RZ, 0xc0, !PT ;  /* 0xffffffe006067812 */ /* 0x000fe200078ec0ff */
[----:B------:R-:W-:Y:S01]  /*21720*/  UISETP.NE.AND UP0, UPT, UR21, -0x1, UPT ;  /* 0xffffffff1500788c */ /* 0x000fe2000bf05270 */
[----:B------:R-:W-:Y:S01]  /*21730*/  LEA.HI R5, R5, R2, RZ, 0x5 ;  /* 0x0000000205057211 */ /* 0x000fe200078f28ff */
[----:B------:R-:W-:Y:S01]  /*21740*/  ULDC.64 UR4, c[0x0][0x290] ;  /* 0x0000a40000047ab9 */ /* 0x000fe20000000a00 */
[----:B------:R-:W-:Y:S01]  /*21750*/  SHF.R.S32.HI R4, RZ, 0x1f, R7 ;  /* 0x0000001fff047819 */ /* 0x000fe20000011407 */
[----:B------:R-:W-:Y:S01]  /*21760*/  IMAD.IADD R6, R3, 0x1, -R6 ;  /* 0x0000000103067824 */ /* 0x000fe200078e0a06 */
[----:B------:R-:W-:Y:S01]  /*21770*/  LOP3.LUT R5, R5, 0xffffffe0, RZ, 0xc0, !PT ;  /* 0xffffffe005057812 */ /* 0x000fe200078ec0ff */
[----:B------:R-:W-:Y:S01]  /*21780*/  UIMAD UR11, UR11, UR4, URZ ;  /* 0x000000040b0b72a4 */ /* 0x000fe2000f8e023f */
[----:B------:R-:W-:Y:S01]  /*21790*/  LEA.HI R4, R4, R7, RZ, 0x2 ;  /* 0x0000000704047211 */ /* 0x000fe200078f10ff */
[----:B------:R-:W-:Y:S01]  /*217a0*/  ULDC.64 UR6, c[0x0][0x298] ;  /* 0x0000a60000067ab9 */ /* 0x000fe20000000a00 */
[----:B------:R-:W-:Y:S01]  /*217b0*/  BAR.SYNC.DEFER_BLOCKING 0x0 ;  /* 0x0000000000007b1d */ /* 0x000fe20000010000 */
[----:B------:R-:W-:Y:S01]  /*217c0*/  IMAD.IADD R5, R2, 0x1, -R5 ;  /* 0x0000000102057824 */ /* 0x000fe200078e0a05 */
[----:B------:R-:W-:Y:S01]  /*217d0*/  LOP3.LUT P0, RZ, R6, 0x3, RZ, 0xc0, !PT ;  /* 0x0000000306ff7812 */ /* 0x000fe2000780c0ff */
[----:B------:R-:W-:Y:S01]  /*217e0*/  UIMAD.WIDE.U32 UR12, UR21, UR6, URZ ;  /* 0x00000006150c72a5 */ /* 0x000fe2000f8e003f */
[----:B------:R-:W-:Y:S01]  /*217f0*/  LOP3.LUT R4, R4, 0xffffffc, RZ, 0xc0, !PT ;  /* 0x0ffffffc04047812 */ /* 0x000fe200078ec0ff */
[----:B------:R-:W-:Y:S01]  /*21800*/  UIMAD.WIDE.U32 UR14, UR10, UR4, URZ ;  /* 0x000000040a0e72a5 */ /* 0x000fe2000f8e003f */
[----:B------:R-:W-:Y:S01]  /*21810*/  SHF.R.S32.HI R2, RZ, 0x1f, R5 ;  /* 0x0000001fff027819 */ /* 0x000fe20000011405 */
[----:B------:R-:W-:Y:S01]  /*21820*/  UIMAD UR5, UR10, UR5, UR11 ;  /* 0x000000050a0572a4 */ /* 0x000fe2000f8e020b */
[----:B------:R-:W-:Y:S01]  /*21830*/  BSSY B0, `(.L_x_2273) ;  /* 0x0000018000007945 */ /* 0x000fe20003800000 */
[----:B------:R-:W-:Y:S01]  /*21840*/  IMAD.IADD R4, R7, 0x1, -R4 ;  /* 0x0000000107047824 */ /* 0x000fe200078e0a04 */
[----:B------:R-:W-:Y:S01]  /*21850*/  LEA.HI R2, R2, R5, RZ, 0x2 ;  /* 0x0000000502027211 */ /* 0x000fe200078f10ff */
[----:B------:R-:W-:Y:S01]  /*21860*/  UIMAD UR21, UR21, UR7, UR13 ;  /* 0x00000007151572a4 */ /* 0x000fe2000f8e020d */
[----:B------:R-:W-:-:S02]  /*21870*/  ULDC.64 UR10, c[0x0][0x208] ;  /* 0x00008200000a7ab9 */ /* 0x000fc40000000a00 */
[----:B------:R-:W-:Y:S01]  /*21880*/  SHF.R.S32.HI R3, RZ, 0x2, R2 ;  /* 0x00000002ff037819 */ /* 0x000fe20000011402 */
[----:B------:R-:W-:Y:S02]  /*21890*/  USEL UR12, UR14, UR12, !UP0 ;  /* 0x0000000c0e0c7287 */ /* 0x000fe4000c000000 */
[----:B------:R-:W-:Y:S02]  /*218a0*/  @!UP0 UIADD3 UR21, UR15, UR5, URZ ;  /* 0x000000050f158290 */ /* 0x000fe4000fffe03f */
[----:B------:R-:W-:Y:S01]  /*218b0*/  IMAD R4, R4, 0x10, R3 ;  /* 0x0000001004047824 */ /* 0x000fe200078e0203 */
[----:B------:R-:W-:Y:S09]  /*218c0*/  @P0 BRA `(.L_x_2274) ;  /* 0x0000000000380947 */ /* 0x000ff20003800000 */
        /* <DEDUP_REMOVED lines=14> */
.L_x_2274:
[----:B------:R-:W-:Y:S05]  /*219b0*/  BSYNC B0 ;  /* 0x0000000000007941 */ /* 0x000fea0003800000 */
.L_x_2273:
[----:B------:R-:W2:Y:S01]  /*219c0*/  S2UR UR5, SR_CTAID.X ;  /* 0x00000000000579c3 */ /* 0x000ea20000002500 */
[----:B-1----:R1:W3:Y:S01]  /*219d0*/  LDS.128 R4, [R196+0x800] ;  /* 0x00080000c4047984 */ /* 0x0022e20000000c00 */
[----:B------:R-:W-:Y:S01]  /*219e0*/  SHF.R.S32.HI R149, RZ, 0x1f, R148 ;  /* 0x0000001fff957819 */ /* 0x000fe20000011494 */
[----:B------:R-:W-:Y:S01]  /*219f0*/  IMAD.U32 R2, RZ, RZ, UR6 ;  /* 0x00000006ff027e24 */ /* 0x000fe2000f8e00ff */
[----:B------:R-:W-:Y:S01]  /*21a00*/  ULDC UR9, c[0x0][0x2d0] ;  /* 0x0000b40000097ab9 */ /* 0x000fe20000000800 */
[----:B------:R-:W1:Y:S01]  /*21a10*/  LDS.128 R196, [R196] ;  /* 0x00000000c4c47984 */ /* 0x000e620000000c00 */
[----:B------:R-:W-:Y:S01]  /*21a20*/  ISETP.GE.AND P0, PT, R148, UR9, PT ;  /* 0x0000000994007c0c */ /* 0x000fe2000bf06270 */
[----:B------:R-:W-:Y:S01]  /*21a30*/  USHF.R.S32.HI UR9, URZ, 0x1f, UR8 ;  /* 0x0000001f3f097899 */ /* 0x000fe20008011408 */
[----:B------:R-:W-:Y:S01]  /*21a40*/  BSSY B0, `(.L_x_2275) ;  /* 0x000001e000007945 */ /* 0x000fe20003800000 */
[----:B--2---:R-:W-:-:S04]  /*21a50*/  USHF.L.U32 UR5, UR5, 0x6, URZ ;  /* 0x0000000605057899 */ /* 0x004fc8000800063f */
[----:B------:R-:W-:Y:S02]  /*21a60*/  USHF.R.S32.HI UR4, URZ, 0x1f, UR5 ;  /* 0x0000001f3f047899 */ /* 0x000fe40008011405 */
[----:B------:R-:W-:Y:S01]  /*21a70*/  IMAD.WIDE.U32 R8, R2, UR5, R148 ;  /* 0x0000000502087c25 */ /* 0x000fe2000f8e0094 */
[----:B------:R-:W-:Y:S02]  /*21a80*/  UIADD3 UR20, -UR5, UR20, URZ ;  /* 0x0000001405147290 */ /* 0x000fe4000fffe13f */
[----:B------:R-:W-:Y:S01]  /*21a90*/  UIMAD UR4, UR4, UR6, URZ ;  /* 0x00000006040472a4 */ /* 0x000fe2000f8e023f */
[----:B------:R-:W-:Y:S01]  /*21aa0*/  VIADD R2, R0, 0x20 ;  /* 0x0000002000027836 */ /* 0x000fe20000000000 */
[----:B------:R-:W-:Y:S02]  /*21ab0*/  IADD3 R10, P1, R8, UR12, RZ ;  /* 0x0000000c080a7c10 */ /* 0x000fe4000ff3e0ff */
[----:B------:R-:W-:-:S06]  /*21ac0*/  UIMAD UR4, UR5, UR7, UR4 ;  /* 0x00000007050472a4 */ /* 0x000fcc000f8e0204 */
[----:B------:R-:W-:Y:S01]  /*21ad0*/  IMAD.U32 R3, RZ, RZ, UR4 ;  /* 0x00000004ff037e24 */ /* 0x000fe2000f8e00ff */
[----:B------:R-:W-:Y:S02]  /*21ae0*/  ULDC.64 UR4, c[0x0][0x2a0] ;  /* 0x0000a80000047ab9 */ /* 0x000fe40000000a00 */
[----:B------:R-:W-:Y:S01]  /*21af0*/  UIMAD UR9, UR9, UR4, URZ ;  /* 0x00000004090972a4 */ /* 0x000fe2000f8e023f */
[----:B------:R-:W-:Y:S01]  /*21b00*/  IMAD.U32 R8, RZ, RZ, UR4 ;  /* 0x00000004ff087e24 */ /* 0x000fe2000f8e00ff */
[----:B----4-:R-:W-:Y:S02]  /*21b10*/  IADD3.X R11, R9, UR21, R3, P1, !PT ;  /* 0x00000015090b7c10 */ /* 0x010fe40008ffe403 */
[----:B------:R-:W-:Y:S01]  /*21b20*/  ISETP.GE.OR P1, PT, R2, UR20, P0 ;  /* 0x0000001402007c0c */ /* 0x000fe20008726670 */
[----:B------:R-:W-:Y:S01]  /*21b30*/  UIMAD UR5, UR8, UR5, UR9 ;  /* 0x00000005080572a4 */ /* 0x000fe2000f8e0209 */
[----:B------:R-:W-:Y:S01]  /*21b40*/  ISETP.GE.OR P0, PT, R0, UR20, P0 ;  /* 0x0000001400007c0c */ /* 0x000fe20008706670 */
[----:B------:R-:W-:Y:S01]  /*21b50*/  IMAD.WIDE.U32 R8, R8, UR8, R10 ;  /* 0x0000000808087c25 */ /* 0x000fe2000f8e000a */
[----:B------:R-:W-:-:S03]  /*21b60*/  SHF.R.S32.HI R2, RZ, 0x1f, R0 ;  /* 0x0000001fff027819 */ /* 0x000fc60000011400 */
[----:B------:R-:W-:-:S08]  /*21b70*/  VIADD R11, R9, UR5 ;  /* 0x00000005090b7c36 */ /* 0x000fd00008000000 */
[----:B-1-3--:R-:W-:Y:S05]  /*21b80*/  @P0 BRA `(.L_x_2276) ;  /* 0x0000000000240947 */ /* 0x00afea0003800000 */
        /* <DEDUP_REMOVED lines=8> */
[----:B------:R1:W-:Y:S02]  /*21c10*/  STG.E.128 desc[UR10][R14.64], R196 ;  /* 0x000000c40e007986 */ /* 0x0003e4000c101d0a */
.L_x_2276:
[----:B------:R-:W-:Y:S05]  /*21c20*/  BSYNC B0 ;  /* 0x0000000000007941 */ /* 0x000fea0003800000 */
.L_x_2275:
[----:B------:R-:W-:Y:S05]  /*21c30*/  @P1 EXIT ;  /* 0x000000000000194d */ /* 0x000fea0003800000 */
        /* <DEDUP_REMOVED lines=12> */
.L_x_2277:
        /* <DEDUP_REMOVED lines=16> */
.L_x_5337:


//--------------------- .text._ZN5flash24flash_fwd_splitkv_kernelI23Flash_fwd_kernel_traitsILi32ELi64ELi256ELi4ELb0ELb0EN7cutlass10bfloat16_tE19Flash_kernel_traitsILi32ELi64ELi256ELi4ES3_EELb1ELb0ELb0ELb0ELb1ELb0ELb1ELb0EEEvNS_16Flash_fwd_paramsE --------------------------
	.section	.text._ZN5flash24flash_fwd_splitkv_kernelI23Flash_fwd_kernel_traitsILi32ELi64ELi256ELi4ELb0ELb0EN7cutlass10bfloat16_tE19Flash_kernel_traitsILi32ELi64ELi256ELi4ES3_EELb1ELb0ELb0ELb0ELb1ELb0ELb1ELb0EEEvNS_16Flash_fwd_paramsE,"ax",@progbits
	.align	128
        .global         _ZN5flash24flash_fwd_splitkv_kernelI23Flash_fwd_kernel_traitsILi32ELi64ELi256ELi4ELb0ELb0EN7cutlass10bfloat16_tE19Flash_kernel_traitsILi32ELi64ELi256ELi4ES3_EELb1ELb0ELb0ELb0ELb1ELb0ELb1ELb0EEEvNS_16Flash_fwd_paramsE
        .type           _ZN5flash24flash_fwd_splitkv_kernelI23Flash_fwd_kernel_traitsILi32ELi64ELi256ELi4ELb0ELb0EN7cutlass10bfloat16_tE19Flash_kernel_traitsILi32ELi64ELi256ELi4ES3_EELb1ELb0ELb0ELb0ELb1ELb0ELb1ELb0EEEvNS_16Flash_fwd_paramsE,@function
        .size           _ZN5flash24flash_fwd_splitkv_kernelI23Flash_fwd_kernel_traitsILi32ELi64ELi256ELi4ELb0ELb0EN7cutlass10bfloat16_tE19Flash_kernel_traitsILi32ELi64ELi256ELi4ES3_EELb1ELb0ELb0ELb0ELb1ELb0ELb1ELb0EEEvNS_16Flash_fwd_paramsE,(.L_x_5338 - _ZN5flash24flash_fwd_splitkv_kernelI23Flash_fwd_kernel_traitsILi32ELi64ELi256ELi4ELb0ELb0EN7cutlass10bfloat16_tE19Flash_kernel_traitsILi32ELi64ELi256ELi4ES3_EELb1ELb0ELb0ELb0ELb1ELb0ELb1ELb0EEEvNS_16Flash_fwd_paramsE)
        .other          _ZN5flash24flash_fwd_splitkv_kernelI23Flash_fwd_kernel_traitsILi32ELi64ELi256ELi4ELb0ELb0EN7cutlass10bfloat16_tE19Flash_kernel_traitsILi32ELi64ELi256ELi4ES3_EELb1ELb0ELb0ELb0ELb1ELb0ELb1ELb0EEEvNS_16Flash_fwd_paramsE,@"STO_CUDA_ENTRY STV_DEFAULT"
_ZN5flash24flash_fwd_splitkv_kernelI23Flash_fwd_kernel_traitsILi32ELi64ELi256ELi4ELb0ELb0EN7cutlass10bfloat16_tE19Flash_kernel_traitsILi32ELi64ELi256ELi4ES3_EELb1ELb0ELb0ELb0ELb1ELb0ELb1ELb0EEEvNS_16Flash_fwd_paramsE:
.text._ZN5flash24flash_fwd_splitkv_kernelI23Flash_fwd_kernel_traitsILi32ELi64ELi256ELi4ELb0ELb0EN7cutlass10bfloat16_tE19Flash_kernel_traitsILi32ELi64ELi256ELi4ES3_EELb1ELb0ELb0ELb0ELb1ELb0ELb1ELb0EEEvNS_16Flash_fwd_paramsE:
[----:B------:R-:W-:Y:S08]  /*0000*/  LDC R1, c[0x0][0x28] ;  /* 0x00000a00ff017b82 */ /* 0x000ff00000000800 */
[----:B------:R-:W1:Y:S01]  /*0010*/  LDC R5, c[0x0][0x270] ;  /* 0x00009c00ff057b82 */ /* 0x000e620000000800 */
[----:B------:R-:W2:Y:S01]  /*0020*/  S2R R40, SR_CTAID.Z ;  /* 0x0000000000287919 */ /* 0x000ea20000002700 */
[----:B------:R-:W-:Y:S01]  /*0030*/  MOV R2, RZ ;  /* 0x000000ff00027202 */ /* 0x000fe20000000f00 */
[----:B------:R-:W-:Y:S01]  /*0040*/  ULDC.64 UR12, c[0x0][0x208] ;  /* 0x00008200000c7ab9 */ /* 0x000fe20000000a00 */
[----:B------:R-:W-:-:S04]  /*0050*/  MOV R10, 0xffffffff ;  /* 0xffffffff000a7802 */ /* 0x000fc80000000f00 */
[----:B------:R-:W3:Y:S08]  /*0060*/  LDC.64 R8, c[0x0][0x2f0] ;  /* 0x0000bc00ff087b82 */ /* 0x000ef00000000a00 */
[----:B------:R-:W4:Y:S01]  /*0070*/  LDC.64 R14, c[0x0][0x2f8] ;  /* 0x0000be00ff0e7b82 */ /* 0x000f220000000a00 */
[----:B-1----:R-:W1:Y:S01]  /*0080*/  I2F.U32.RP R6, R5 ;  /* 0x0000000500067306 */ /* 0x002e620000209000 */
[----:B------:R-:W-:-:S07]  /*0090*/  ISETP.NE.U32.AND P2, PT, R5, RZ, PT ;  /* 0x000000ff0500720c */ /* 0x000fce0003f45070 */
[----:B-1----:R-:W1:Y:S02]  /*00a0*/  MUFU.RCP R4, R6 ;  /* 0x0000000600047308 */ /* 0x002e640000001000 */
[----:B-1----:R-:W-:-:S06]  /*00b0*/  VIADD R4, R4, 0xffffffe ;  /* 0x0ffffffe04047836 */ /* 0x002fcc0000000000 */
[----:B------:R-:W1:Y:S02]  /*00c0*/  F2I.FTZ.U32.TRUNC.NTZ R3, R4 ;  /* 0x0000000400037305 */ /* 0x000e64000021f000 */
[----:B-1----:R-:W-:-:S04]  /*00d0*/  IMAD.MOV R0, RZ, RZ, -R3 ;  /* 0x000000ffff007224 */ /* 0x002fc800078e0a03 */
[----:B------:R-:W-:-:S04]  /*00e0*/  IMAD R7, R0, R5, RZ ;  /* 0x0000000500077224 */ /* 0x000fc800078e02ff */
        /* <DEDUP_REMOVED lines=17> */
[----:B------:R-:W-:-:S05]  /*0200*/  @!P2 LOP3.LUT R247, RZ, R5, RZ, 0x33, !PT ;  /* 0x00000005fff7a212 */ /* 0x000fca00078e33ff */
[----:B---3--:R-:W-:Y:S02]  /*0210*/  IMAD.WIDE R18, R247, 0x4, R8 ;  /* 0x00000004f7127825 */ /* 0x008fe400078e0208 */
[----:B------:R-:W3:Y:S03]  /*0220*/  @P0 LDC.64 R8, c[0x0][0x300] ;  /* 0x0000c000ff080b82 */ /* 0x000ee60000000a00 */
[----:B------:R-:W4:Y:S04]  /*0230*/  @P1 LDG.E R10, desc[UR12][R18.64] ;  /* 0x0000000c120a1981 */ /* 0x000f28000c1e1900 */
[----:B------:R-:W4:Y:S01]  /*0240*/  @P1 LDG.E R7, desc[UR12][R18.64+0x4] ;  /* 0x0000040c12071981 */ /* 0x000f22000c1e1900 */
[----:B--2---:R-:W-:Y:S01]  /*0250*/  ISETP.NE.AND P3, PT, R0, RZ, PT ;  /* 0x000000ff0000720c */ /* 0x004fe20003f65270 */
[----:B------:R-:W-:Y:S01]  /*0260*/  IMAD.MOV.U32 R12, RZ, RZ, RZ ;  /* 0x000000ffff0c7224 */ /* 0x000fe200078e00ff */
[----:B-1----:R-:W-:-:S02]  /*0270*/  ISETP.EQ.U32.AND P2, PT, R2, RZ, PT ;  /* 0x000000ff0200720c */ /* 0x002fc40003f42070 */
[----:B------:R-:W-:Y:S02]  /*0280*/  MOV R13, 0xffffffff ;  /* 0xffffffff000d7802 */ /* 0x000fe40000000f00 */
[----:B------:R-:W-:Y:S01]  /*0290*/  ISETP.EQ.OR.EX P2, PT, R3, RZ, !P3, P2 ;  /* 0x000000ff0300720c */ /* 0x000fe20005f42720 */
[----:B---3--:R-:W-:-:S04]  /*02a0*/  @P0 IMAD.WIDE R16, R247, 0x4, R8 ;  /* 0x00000004f7100825 */ /* 0x008fc800078e0208 */
[C---:B----4-:R-:W-:Y:S01]  /*02b0*/  IMAD.WIDE R8, R247.reuse, 0x4, R14 ;  /* 0x00000004f7087825 */ /* 0x050fe200078e020e */
[----:B------:R1:W5:Y:S07]  /*02c0*/  @P0 LDG.E R12, desc[UR12][R16.64] ;  /* 0x0000000c100c0981 */ /* 0x00036e000c1e1900 */
[----:B------:R1:W5:Y:S01]  /*02d0*/  @!P2 LDG.E R13, desc[UR12][R8.64] ;  /* 0x0000000c080da981 */ /* 0x000362000c1e1900 */
[----:B------:R-:W-:Y:S02]  /*02e0*/  ISETP.NE.U32.AND P0, PT, R2, RZ, PT ;  /* 0x000000ff0200720c */ /* 0x000fe40003f05070 */
[----:B------:R-:W-:Y:S01]  /*02f0*/  IADD3 R0, -R247, RZ, RZ ;  /* 0x000000fff7007210 */ /* 0x000fe20007ffe1ff */
[----:B------:R-:W2:Y:S01]  /*0300*/  S2R R51, SR_CTAID.X ;  /* 0x0000000000337919 */ /* 0x000ea20000002500 */
[----:B------:R-:W-:Y:S01]  /*0310*/  ISETP.NE.AND.EX P0, PT, R3, RZ, PT, P0 ;  /* 0x000000ff0300720c */ /* 0x000fe20003f05300 */
[----:B------:R-:W3:Y:S02]  /*0320*/  S2R R4, SR_CTAID.Y ;  /* 0x0000000000047919 */ /* 0x000ee40000002600 */
[----:B------:R-:W-:Y:S01]  /*0330*/  IMAD R40, R5, R0, R40 ;  /* 0x0000000005287224 */ /* 0x000fe200078e0228 */
[----:B------:R-:W4:Y:S01]  /*0340*/  S2R R44, SR_TID.X ;  /* 0x00000000002c7919 */ /* 0x000f220000002100 */
[----:B------:R-:W-:-:S06]  /*0350*/  @P1 IMAD.IADD R38, R7, 0x1, -R10 ;  /* 0x0000000107261824 */ /* 0x000fcc00078e0a0a */
[----:B------:R-:W1:Y:S02]  /*0360*/  @!P1 LDC R38, c[0x0][0x2c4] ;  /* 0x0000b100ff269b82 */ /* 0x000e640000000800 */
[----:B--234-:R-:W-:Y:S05]  /*0370*/  @!P0 BRA `(.L_x_2278) ;  /* 0x0000000000108947 */ /* 0x01cfea0003800000 */
[----:B------:R-:W2:Y:S02]  /*0380*/  @P3 LDG.E R0, desc[UR12][R8.64+0x4] ;  /* 0x0000040c08003981 */ /* 0x000ea4000c1e1900 */
[----:B--2--5:R-:W-:-:S06]  /*0390*/  @P3 IADD3 R7, R0, -R13, RZ ;  /* 0x8000000d00073210 */ /* 0x024fcc0007ffe0ff */
[----:B------:R3:W5:Y:S01]  /*03a0*/  @!P3 LDG.E R7, desc[UR12][R8.64] ;  /* 0x0000000c0807b981 */ /* 0x000762000c1e1900 */
[----:B------:R-:W-:Y:S05]  /*03b0*/  BRA `(.L_x_2279) ;  /* 0x0000000000047947 */ /* 0x000fea0003800000 */
.L_x_2278:
[----:B------:R-:W2:Y:S02]  /*03c0*/  LDC R7, c[0x0][0x2c8] ;  /* 0x0000b200ff077b82 */ /* 0x000ea40000000800 */
.L_x_2279:
[----:B------:R-:W4:Y:S02]  /*03d0*/  LDC.64 R2, c[0x0][0x308] ;  /* 0x0000c200ff027b82 */ /* 0x000f240000000a00 */
[----:B----4-:R-:W-:-:S04]  /*03e0*/  ISETP.NE.U32.AND P3, PT, R2, RZ, PT ;  /* 0x000000ff0200720c */ /* 0x010fc80003f65070 */
[----:B------:R-:W-:-:S13]  /*03f0*/  ISETP.NE.AND.EX P3, PT, R3, RZ, PT, P3 ;  /* 0x000000ff0300720c */ /* 0x000fda0003f65330 */
[----:B------:R-:W4:Y:S02]  /*0400*/  @P3 LDC.64 R2, c[0x0][0x308] ;  /* 0x0000c200ff023b82 */ /* 0x000f240000000a00 */
[----:B----4-:R-:W-:-:S05]  /*0410*/  @P3 IMAD.WIDE R2, R247, 0x4, R2 ;  /* 0x00000004f7023825 */ /* 0x010fca00078e0202 */
[----:B------:R4:W5:Y:S01]  /*0420*/  @P3 LDG.E R39, desc[UR12][R2.64] ;  /* 0x0000000c02273981 */ /* 0x000962000c1e1900 */
[----:B------:R-:W-:-:S05]  /*0430*/  IMAD.SHL.U32 R53, R51, 0x40, RZ ;  /* 0x0000004033357824 */ /* 0x000fca00078e00ff */
[----:B-1----:R-:W-:-:S13]  /*0440*/  ISETP.GT.AND P0, PT, R38, R53, PT ;  /* 0x000000352600720c */ /* 0x002fda0003f04270 */
[----:B------:R-:W-:Y:S05]  /*0450*/  @!P0 EXIT ;  /* 0x000000000000894d */ /* 0x000fea0003800000 */
[----:B---3--:R-:W1:Y:S01]  /*0460*/  LDC R8, c[0x0][0x10] ;  /* 0x00000400ff087b82 */ /* 0x008e620000000800 */
[----:B-----5:R-:W-:-:S07]  /*0470*/  @P3 IMAD.IADD R39, R39, 0x1, -R12 ;  /* 0x0000000127273824 */ /* 0x020fce00078e0a0c */
[----:B------:R-:W3:Y:S08]  /*0480*/  LDC R0, c[0x0][0x2c8] ;  /* 0x0000b200ff007b82 */ /* 0x000ef00000000800 */
[----:B------:R-:W2:Y:S01]  /*0490*/  @!P3 LDC R6, c[0x0][0x2cc] ;  /* 0x0000b300ff06bb82 */ /* 0x000ea20000000800 */
[----:B-1----:R-:W-:-:S04]  /*04a0*/  IABS R11, R8 ;  /* 0x00000008000b7213 */ /* 0x002fc80000000000 */
[----:B----4-:R-:W1:Y:S01]  /*04b0*/  I2F.RP R2, R11 ;  /* 0x0000000b00027306 */ /* 0x010e620000209400 */
[----:B---3--:R-:W-:-:S05]  /*04c0*/  VIADD R0, R0, 0xff ;  /* 0x000000ff00007836 */ /* 0x008fca0000000000 */
[----:B------:R-:W-:-:S04]  /*04d0*/  SHF.R.S32.HI R15, RZ, 0x1f, R0 ;  /* 0x0000001fff0f7819 */ /* 0x000fc80000011400 */
[----:B------:R-:W-:Y:S01]  /*04e0*/  LEA.HI R15, R15, R0, RZ, 0x8 ;  /* 0x000000000f0f7211 */ /* 0x000fe200078f40ff */
[----:B-1----:R-:W1:Y:S03]  /*04f0*/  MUFU.RCP R16, R2 ;  /* 0x0000000200107308 */ /* 0x002e660000001000 */
[----:B------:R-:W-:-:S05]  /*0500*/  LEA.HI.SX32 R15, R15, R8, 0x18 ;  /* 0x000000080f0f7211 */ /* 0x000fca00078fc2ff */
[----:B------:R-:W-:Y:S02]  /*0510*/  VIADD R15, R15, 0xffffffff ;  /* 0xffffffff0f0f7836 */ /* 0x000fe40000000000 */
[----:B-1----:R-:W-:-:S03]  /*0520*/  VIADD R16, R16, 0xffffffe ;  /* 0x0ffffffe10107836 */ /* 0x002fc60000000000 */
[----:B------:R-:W-:Y:S02]  /*0530*/  IABS R2, R15 ;  /* 0x0000000f00027213 */ /* 0x000fe40000000000 */
[-C--:B------:R-:W-:Y:S01]  /*0540*/  LOP3.LUT R15, R15, R8.reuse, RZ, 0x3c, !PT ;  /* 0x000000080f0f7212 */ /* 0x080fe200078e3cff */
[----:B------:R-:W1:Y:S03]  /*0550*/  F2I.FTZ.U32.TRUNC.NTZ R17, R16 ;  /* 0x0000001000117305 */ /* 0x000e66000021f000 */
[----:B------:R-:W-:Y:S01]  /*0560*/  ISETP.GE.AND P0, PT, R15, RZ, PT ;  /* 0x000000ff0f00720c */ /* 0x000fe20003f06270 */
[----:B-1----:R-:W-:Y:S02]  /*0570*/  IMAD.MOV R0, RZ, RZ, -R17 ;  /* 0x000000ffff007224 */ /* 0x002fe400078e0a11 */
[----:B------:R-:W-:Y:S02]  /*0580*/  IMAD.MOV.U32 R16, RZ, RZ, RZ ;  /* 0x000000ffff107224 */ /* 0x000fe400078e00ff */
[----:B------:R-:W-:Y:S01]  /*0590*/  IMAD R3, R0, R11, RZ ;  /* 0x0000000b00037224 */ /* 0x000fe200078e02ff */
[----:B------:R-:W-:-:S03]  /*05a0*/  IABS R0, R8 ;  /* 0x0000000800007213 */ /* 0x000fc60000000000 */
[----:B------:R-:W-:-:S04]  /*05b0*/  IMAD.HI.U32 R3, R17, R3, R16 ;  /* 0x0000000311037227 */ /* 0x000fc800078e0010 */
[----:B------:R-:W-:Y:S02]  /*05c0*/  IMAD.MOV R0, RZ, RZ, -R0 ;  /* 0x000000ffff007224 */ /* 0x000fe400078e0a00 */
[----:B------:R-:W-:-:S04]  /*05d0*/  IMAD.HI.U32 R9, R3, R2, RZ ;  /* 0x0000000203097227 */ /* 0x000fc800078e00ff */
[----:B------:R-:W-:Y:S02]  /*05e0*/  IMAD R14, R9, R0, R2 ;  /* 0x00000000090e7224 */ /* 0x000fe400078e0202 */
[----:B------:R-:W1:Y:S03]  /*05f0*/  @!P3 LDC.64 R2, c[0x0][0x318] ;  /* 0x0000c600ff02bb82 */ /* 0x000e660000000a00 */
[----:B------:R-:W-:-:S05]  /*0600*/  ISETP.GT.U32.AND P1, PT, R11, R14, PT ;  /* 0x0000000e0b00720c */ /* 0x000fca0003f24070 */
[----:B------:R-:W3:Y:S08]  /*0610*/  LDC R0, c[0x0][0x398] ;  /* 0x0000e600ff007b82 */ /* 0x000ef00000000800 */
[----:B------:R-:W-:Y:S02]  /*0620*/  @!P1 IMAD.IADD R14, R14, 0x1, -R11 ;  /* 0x000000010e0e9824 */ /* 0x000fe400078e0a0b */
[----:B------:R-:W-:Y:S01]  /*0630*/  @!P1 VIADD R9, R9, 0x1 ;  /* 0x0000000109099836 */ /* 0x000fe20000000000 */
[----:B------:R-:W-:-:S02]  /*0640*/  ISETP.NE.AND P1, PT, R8, RZ, PT ;  /* 0x000000ff0800720c */ /* 0x000fc40003f25270 */
[----:B------:R-:W-:Y:S02]  /*0650*/  ISETP.GE.U32.AND P4, PT, R14, R11, PT ;  /* 0x0000000b0e00720c */ /* 0x000fe40003f86070 */
[----:B-1----:R-:W-:-:S04]  /*0660*/  @!P3 ISETP.NE.U32.AND P2, PT, R2, RZ, PT ;  /* 0x000000ff0200b20c */ /* 0x002fc80003f45070 */
[----:B------:R-:W-:Y:S02]  /*0670*/  @!P3 ISETP.NE.AND.EX P2, PT, R3, RZ, PT, P2 ;  /* 0x000000ff0300b20c */ /* 0x000fe40003f45320 */
[----:B------:R-:W-:Y:S02]  /*0680*/  IADD3 R3, -R38, 0x13f, R53 ;  /* 0x0000013f26037810 */ /* 0x000fe40007ffe135 */
[----:B--2---:R-:W-:-:S03]  /*0690*/  @!P3 SEL R6, R6, RZ, P2 ;  /* 0x000000ff0606b207 */ /* 0x004fc60001000000 */
[----:B------:R-:W-:Y:S01]  /*06a0*/  @P4 VIADD R9, R9, 0x1 ;  /* 0x0000000109094836 */ /* 0x000fe20000000000 */
[----:B------:R-:W-:-:S03]  /*06b0*/  @!P3 IADD3 R39, R6, R7, -R12 ;  /* 0x000000070627b210 */ /* 0x000fc60007ffe80c */
[----:B------:R-:W-:Y:S01]  /*06c0*/  @!P0 IMAD.MOV R9, RZ, RZ, -R9 ;  /* 0x000000ffff098224 */ /* 0x000fe200078e0a09 */
[----:B------:R-:W-:Y:S01]  /*06d0*/  @!P1 LOP3.LUT R9, RZ, R8, RZ, 0x33, !PT ;  /* 0x00000008ff099212 */ /* 0x000fe200078e33ff */
[----:B------:R-:W-:Y:S01]  /*06e0*/  VIADD R7, R39, 0xff ;  /* 0x000000ff27077836 */ /* 0x000fe20000000000 */
[----:B---3--:R-:W-:-:S03]  /*06f0*/  IADD3 R3, R3, R0, R39 ;  /* 0x0000000003037210 */ /* 0x008fc60007ffe027 */
[----:B------:R-:W-:Y:S01]  /*0700*/  IMAD R238, R9, R4, RZ ;  /* 0x0000000409ee7224 */ /* 0x000fe200078e02ff */
[----:B------:R-:W-:Y:S02]  /*0710*/  SHF.R.S32.HI R6, RZ, 0x1f, R7 ;  /* 0x0000001fff067819 */ /* 0x000fe40000011407 */
[----:B------:R-:W-:Y:S02]  /*0720*/  SHF.R.S32.HI R2, RZ, 0x1f, R3 ;  /* 0x0000001fff027819 */ /* 0x000fe40000011403 */
[----:B------:R-:W-:Y:S02]  /*0730*/  LEA.HI R6, R6, R7, RZ, 0x8 ;  /* 0x0000000706067211 */ /* 0x000fe400078f40ff */
[----:B------:R-:W-:Y:S02]  /*0740*/  LEA.HI R2, R2, R3, RZ, 0x8 ;  /* 0x0000000302027211 */ /* 0x000fe400078f40ff */
[----:B------:R-:W-:Y:S02]  /*0750*/  SHF.R.S32.HI R6, RZ, 0x8, R6 ;  /* 0x00000008ff067819 */ /* 0x000fe40000011406 */
[----:B------:R-:W-:-:S02]  /*0760*/  SHF.R.S32.HI R2, RZ, 0x8, R2 ;  /* 0x00000008ff027819 */ /* 0x000fc40000011402 */
[----:B------:R-:W-:-:S04]  /*0770*/  VIADDMNMX R49, R238, R9, R6, PT ;  /* 0x00000009ee317246 */ /* 0x000fc80003800106 */
[----:B------:R-:W-:-:S04]  /*0780*/  VIMNMX R49, R49, R2, PT ;  /* 0x0000000231317248 */ /* 0x000fc80003fe0100 */
[----:B------:R-:W-:-:S13]  /*0790*/  ISETP.GE.AND P0, PT, R238, R49, PT ;  /* 0x00000031ee00720c */ /* 0x000fda0003f06270 */
[----:B------:R-:W-:Y:S05]  /*07a0*/  @!P0 BRA `(.L_x_2280) ;  /* 0x0000000000d08947 */ /* 0x000fea0003800000 */
[----:B------:R-:W1:Y:S01]  /*07b0*/  LDC.64 R2, c[0x0][0x2c0] ;  /* 0x0000b000ff027b82 */ /* 0x000e620000000a00 */
[----:B------:R-:W-:Y:S01]  /*07c0*/  SHF.R.S32.HI R7, RZ, 0x1f, R44 ;  /* 0x0000001fff077819 */ /* 0x000fe2000001142c */
[----:B------:R-:W-:Y:S01]  /*07d0*/  ULDC UR4, c[0x0][0x2dc] ;  /* 0x0000b70000047ab9 */ /* 0x000fe20000000800 */
[----:B------:R-:W-:Y:S01]  /*07e0*/  IMAD.IADD R38, R38, 0x1, -R53 ;  /* 0x0000000126267824 */ /* 0x000fe200078e0a35 */
[----:B------:R-:W-:Y:S02]  /*07f0*/  LOP3.LUT P6, RZ, R44, 0x7, RZ, 0xc0, !PT ;  /* 0x000000072cff7812 */ /* 0x000fe400078cc0ff */
[----:B------:R-:W-:-:S04]  /*0800*/  LEA.HI R0, R7, R44, RZ, 0x3 ;  /* 0x0000002c07007211 */ /* 0x000fc800078f18ff */
[----:B------:R-:W-:-:S05]  /*0810*/  LOP3.LUT R7, R0, 0x3ffffff8, RZ, 0xc0, !PT ;  /* 0x3ffffff800077812 */ /* 0x000fca00078ec0ff */
[----:B------:R-:W-:Y:S02]  /*0820*/  IMAD.IADD R7, R44, 0x1, -R7 ;  /* 0x000000012c077824 */ /* 0x000fe400078e0a07 */
[----:B-1----:R-:W-:Y:S02]  /*0830*/  IMAD R2, R4, R2, R247 ;  /* 0x0000000204027224 */ /* 0x002fe400078e02f7 */
[----:B------:R-:W-:Y:S02]  /*0840*/  IMAD.SHL.U32 R4, R7, 0x4, RZ ;  /* 0x0000000407047824 */ /* 0x000fe400078e00ff */
[----:B------:R-:W-:-:S03]  /*0850*/  IMAD R2, R2, R5, R40 ;  /* 0x0000000502027224 */ /* 0x000fc600078e0228 */
[----:B------:R-:W-:Y:S01]  /*0860*/  SHF.R.S32.HI R5, RZ, 0x1f, R4 ;  /* 0x0000001fff057819 */ /* 0x000fe20000011404 */
[----:B------:R-:W-:Y:S01]  /*0870*/  IMAD R2, R2, R3, R53 ;  /* 0x0000000302027224 */ /* 0x000fe200078e0235 */
[----:B------:R-:W-:-:S03]  /*0880*/  SHF.R.S32.HI R3, RZ, 0x3, R0 ;  /* 0x00000003ff037819 */ /* 0x000fc60000011400 */
[----:B------:R-:W-:Y:S01]  /*0890*/  IMAD R0, R2, UR4, RZ ;  /* 0x0000000402007c24 */ /* 0x000fe2000f8e02ff */
[----:B------:R-:W-:Y:S01]  /*08a0*/  ULDC.64 UR4, c[0x0][0x288] ;  /* 0x0000a20000047ab9 */ /* 0x000fe20000000a00 */
[C---:B------:R-:W-:Y:S01]  /*08b0*/  IMAD.WIDE R4, R3.reuse, 0x20, R4 ;  /* 0x0000002003047825 */ /* 0x040fe200078e0204 */
[----:B------:R-:W-:-:S03]  /*08c0*/  ISETP.GE.OR P5, PT, R3, R38, P6 ;  /* 0x000000260300720c */ /* 0x000fc600037a6670 */
[C---:B------:R-:W-:Y:S01]  /*08d0*/  VIADD R7, R3.reuse, 0x10 ;  /* 0x0000001003077836 */ /* 0x040fe20000000000 */
[----:B------:R-:W-:Y:S01]  /*08e0*/  IADD3 R4, P0, R0, R4, RZ ;  /* 0x0000000400047210 */ /* 0x000fe20007f1e0ff */
[----:B------:R-:W-:-:S03]  /*08f0*/  VIADD R9, R3, 0x20 ;  /* 0x0000002003097836 */ /* 0x000fc60000000000 */
[----:B------:R-:W-:Y:S02]  /*0900*/  LEA.HI.X.SX32 R5, R0, R5, 0x1, P0 ;  /* 0x0000000500057211 */ /* 0x000fe400000f0eff */
[-C--:B------:R-:W-:Y:S02]  /*0910*/  ISETP.GE.AND P0, PT, R3, R38.reuse, PT ;  /* 0x000000260300720c */ /* 0x080fe40003f06270 */
[CC--:B------:R-:W-:Y:S02]  /*0920*/  ISETP.GE.AND P1, PT, R7.reuse, R38.reuse, PT ;  /* 0x000000260700720c */ /* 0x0c0fe40003f26270 */
[C---:B------:R-:W-:Y:S02]  /*0930*/  LEA R6, P2, R4.reuse, UR4, 0x2 ;  /* 0x0000000404067c11 */ /* 0x040fe4000f8410ff */
[-C--:B------:R-:W-:Y:S02]  /*0940*/  ISETP.GE.OR P4, PT, R7, R38.reuse, P6 ;  /* 0x000000260700720c */ /* 0x080fe40003786670 */
[----:B------:R-:W-:Y:S01]  /*0950*/  LEA.HI.X R7, R4, UR5, R5, 0x2, P2 ;  /* 0x0000000504077c11 */ /* 0x000fe200090f1405 */
[----:B------:R-:W-:Y:S01]  /*0960*/  VIADD R5, R3, 0x30 ;  /* 0x0000003003057836 */ /* 0x000fe20000000000 */
[----:B------:R-:W-:Y:S01]  /*0970*/  ISETP.GE.OR P3, PT, R9, R38, P6 ;  /* 0x000000260900720c */ /* 0x000fe20003766670 */
[----:B------:R-:W-:Y:S01]  /*0980*/  ULDC.64 UR4, c[0x0][0x2b8] ;  /* 0x0000ae0000047ab9 */ /* 0x000fe20000000a00 */
[----:B------:R-:W-:Y:S01]  /*0990*/  SHF.R.S32.HI R0, RZ, 0x1f, R2 ;  /* 0x0000001fff007819 */ /* 0x000fe20000011402 */
[----:B------:R1:W-:Y:S01]  /*09a0*/  @!P0 STG.E.128 desc[UR12][R6.64], RZ ;  /* 0x000000ff06008986 */ /* 0x0003e2000c101d0c */
[----:B------:R-:W-:-:S02]  /*09b0*/  IADD3 R2, P0, R2, R3, RZ ;  /* 0x0000000302027210 */ /* 0x000fc40007f1e0ff */
[-C--:B------:R-:W-:Y:S01]  /*09c0*/  ISETP.GE.AND P2, PT, R9, R38.reuse, PT ;  /* 0x000000260900720c */ /* 0x080fe20003f46270 */
[----:B------:R1:W-:Y:S01]  /*09d0*/  @!P1 STG.E.128 desc[UR12][R6.64+0x800], RZ ;  /* 0x000800ff06009986 */ /* 0x0003e2000c101d0c */
[CC--:B------:R-:W-:Y:S02]  /*09e0*/  ISETP.GE.AND P1, PT, R5.reuse, R38.reuse, PT ;  /* 0x000000260500720c */ /* 0x0c0fe40003f26270 */
[----:B------:R-:W-:Y:S02]  /*09f0*/  ISETP.GE.OR P6, PT, R5, R38, P6 ;  /* 0x000000260500720c */ /* 0x000fe400037c6670 */
[----:B------:R-:W-:Y:S01]  /*0a00*/  LEA.HI.X.SX32 R3, R3, R0, 0x1, P0 ;  /* 0x0000000003037211 */ /* 0x000fe200000f0eff */
[----:B------:R-:W-:Y:S01]  /*0a10*/  @!P3 IMAD.MOV.U32 R0, RZ, RZ, -0x800000 ;  /* 0xff800000ff00b424 */ /* 0x000fe200078e00ff */
[----:B------:R-:W-:-:S04]  /*0a20*/  LEA R8, P0, R2, UR4, 0x2 ;  /* 0x0000000402087c11 */ /* 0x000fc8000f8010ff */
[----:B------:R-:W-:Y:S01]  /*0a30*/  LEA.HI.X R9, R2, UR5, R3, 0x2, P0 ;  /* 0x0000000502097c11 */ /* 0x000fe200080f1403 */
[----:B------:R-:W-:Y:S01]  /*0a40*/  @!P5 IMAD.MOV.U32 R3, RZ, RZ, -0x800000 ;  /* 0xff800000ff03d424 */ /* 0x000fe200078e00ff */
[----:B------:R1:W-:Y:S01]  /*0a50*/  @!P2 STG.E.128 desc[UR12][R6.64+0x1000], RZ ;  /* 0x001000ff0600a986 */ /* 0x0003e2000c101d0c */
[----:B------:R-:W-:-:S03]  /*0a60*/  @!P4 IMAD.MOV.U32 R2, RZ, RZ, -0x800000 ;  /* 0xff800000ff02c424 */ /* 0x000fc600078e00ff */
[----:B------:R1:W-:Y:S04]  /*0a70*/  @!P1 STG.E.128 desc[UR12][R6.64+0x1800], RZ ;  /* 0x001800ff06009986 */ /* 0x0003e8000c101d0c */
[----:B------:R1:W-:Y:S04]  /*0a80*/  @!P4 STG.E desc[UR12][R8.64+0x40], R2 ;  /* 0x000040020800c986 */ /* 0x0003e8000c10190c */
[----:B------:R1:W-:Y:S04]  /*0a90*/  @!P3 STG.E desc[UR12][R8.64+0x80], R0 ;  /* 0x000080000800b986 */ /* 0x0003e8000c10190c */
[----:B------:R1:W-:Y:S01]  /*0aa0*/  @!P5 STG.E desc[UR12][R8.64], R3 ;  /* 0x000000030800d986 */ /* 0x0003e2000c10190c */
[----:B------:R-:W-:Y:S05]  /*0ab0*/  @P6 EXIT ;  /* 0x000000000000694d */ /* 0x000fea0003800000 */
[----:B-1----:R-:W-:-:S05]  /*0ac0*/  MOV R3, 0xff800000 ;  /* 0xff80000000037802 */ /* 0x002fca0000000f00 */
[----:B------:R-:W-:Y:S01]  /*0ad0*/  STG.E desc[UR12][R8.64+0xc0], R3 ;  /* 0x0000c00308007986 */ /* 0x000fe2000c10190c */
[----:B------:R-:W-:Y:S05]  /*0ae0*/  EXIT ;  /* 0x000000000000794d */ /* 0x000fea0003800000 */
.L_x_2280:
        /* <DEDUP_REMOVED lines=24> */
.L_x_2281:
[----:B------:R-:W-:Y:S05]  /*0c70*/  @!P6 BRA `(.L_x_2282) ;  /* 0x000000040038e947 */ /* 0x000fea0003800000 */
[----:B------:R-:W2:Y:S01]  /*0c80*/  LDC R8, c[0x0][0x380] ;  /* 0x0000e000ff087b82 */ /* 0x000ea20000000800 */
[----:B------:R-:W-:Y:S01]  /*0c90*/  LEA R9, R49, 0xffffff00, 0x8 ;  /* 0xffffff0031097811 */ /* 0x000fe200078e40ff */
[----:B------:R-:W-:-:S03]  /*0ca0*/  ULDC.64 UR4, c[0x0][0x230] ;  /* 0x00008c0000047ab9 */ /* 0x000fc60000000a00 */
[----:B-1----:R-:W-:Y:S02]  /*0cb0*/  IABS R2, R9 ;  /* 0x0000000900027213 */ /* 0x002fe40000000000 */
[----:B------:R-:W-:Y:S01]  /*0cc0*/  MOV R12, RZ ;  /* 0x000000ff000c7202 */ /* 0x000fe20000000f00 */
[----:B------:R-:W1:Y:S01]  /*0cd0*/  LDC.64 R56, c[0x0][0x248] ;  /* 0x00009200ff387b82 */ /* 0x000e620000000a00 */
        /* <DEDUP_REMOVED lines=8> */
[----:B------:R-:W-:Y:S02]  /*0d60*/  IMAD.HI.U32 R3, R7, R3, R6 ;  /* 0x0000000307037227 */ /* 0x000fe400078e0006 */
[----:B------:R-:W2:Y:S04]  /*0d70*/  LDC R7, c[0x0][0x278] ;  /* 0x00009e00ff077b82 */ /* 0x000ea80000000800 */
[----:B-----5:R-:W-:-:S04]  /*0d80*/  IMAD.HI.U32 R11, R3, R2, RZ ;  /* 0x00000002030b7227 */ /* 0x020fc800078e00ff */
        /* <DEDUP_REMOVED lines=13> */
[----:B------:R-:W3:Y:S01]  /*0e60*/  LDG.E R4, desc[UR12][R14.64] ;  /* 0x0000000c0e047981 */ /* 0x000ee2000c1e1900 */
[----:B--2---:R-:W-:-:S04]  /*0e70*/  IABS R2, R7 ;  /* 0x0000000700027213 */ /* 0x004fc80000000000 */
[----:B------:R-:W2:Y:S08]  /*0e80*/  I2F.RP R6, R2 ;  /* 0x0000000200067306 */ /* 0x000eb00000209400 */
[----:B--2---:R-:W2:Y:S02]  /*0e90*/  MUFU.RCP R13, R6 ;  /* 0x00000006000d7308 */ /* 0x004ea40000001000 */
[----:B--2---:R-:W-:Y:S01]  /*0ea0*/  IADD3 R13, R13, 0xffffffe, RZ ;  /* 0x0ffffffe0d0d7810 */ /* 0x004fe20007ffe0ff */
[----:B------:R-:W-:-:S04]  /*0eb0*/  IMAD.MOV R6, RZ, RZ, -R11 ;  /* 0x000000ffff067224 */ /* 0x000fc800078e0a0b */
[----:B------:R-:W-:Y:S01]  /*0ec0*/  IMAD R9, R8, R6, R9 ;  /* 0x0000000608097224 */ /* 0x000fe200078e0209 */
[----:B------:R-:W2:Y:S04]  /*0ed0*/  F2I.FTZ.U32.TRUNC.NTZ R13, R13 ;  /* 0x0000000d000d7305 */ /* 0x000ea8000021f000 */
[----:B------:R-:W-:Y:S01]  /*0ee0*/  SHF.R.S32.HI R23, RZ, 0x1f, R9 ;  /* 0x0000001fff177819 */ /* 0x000fe20000011409 */
[----:B--2---:R-:W-:-:S04]  /*0ef0*/  IMAD.MOV R3, RZ, RZ, -R13 ;  /* 0x000000ffff037224 */ /* 0x004fc800078e0a0d */
        /* <DEDUP_REMOVED lines=14> */
[----:B------:R-:W2:Y:S05]  /*0fe0*/  LDC.64 R2, c[0x0][0x238] ;  /* 0x00008e00ff027b82 */ /* 0x000eaa0000000a00 */
[----:B------:R-:W-:-:S06]  /*0ff0*/  @P2 IADD3 R24, R24, 0x1, RZ ;  /* 0x0000000118182810 */ /* 0x000fcc0007ffe0ff */
[----:B------:R-:W-:Y:S01]  /*1000*/  @!P0 IMAD.MOV R24, RZ, RZ, -R24 ;  /* 0x000000ffff188224 */ /* 0x000fe200078e0a18 */
        /* <DEDUP_REMOVED lines=9> */
[----:B------:R-:W-:Y:S01]  /*10a0*/  IMAD R7, R25, UR4, RZ ;  /* 0x0000000419077c24 */ /* 0x000fe2000f8e02ff */
[----:B------:R-:W-:Y:S01]  /*10b0*/  IADD3 R13, R13, R6, RZ ;  /* 0x000000060d0d7210 */ /* 0x000fe20007ffe0ff */
[----:B-1----:R-:W-:-:S02]  /*10c0*/  IMAD R6, R23, R56, RZ ;  /* 0x0000003817067224 */ /* 0x002fc400078e02ff */
[----:B------:R-:W-:-:S04]  /*10d0*/  IMAD.WIDE.U32 R26, R4, R2, RZ ;  /* 0x00000002041a7225 */ /* 0x000fc800078e00ff */
[----:B------:R-:W-:Y:S01]  /*10e0*/  IMAD R6, R9, R57, R6 ;  /* 0x0000003909067224 */ /* 0x000fe200078e0206 */
[----:B------:R-:W-:Y:S01]  /*10f0*/  IADD3 R8, R27, R3, RZ ;  /* 0x000000031b087210 */ /* 0x000fe20007ffe0ff */
[----:B------:R-:W-:-:S04]  /*1100*/  IMAD.WIDE.U32 R12, R9, R56, R12 ;  /* 0x00000038090c7225 */ /* 0x000fc800078e000c */
[----:B------:R-:W-:Y:S02]  /*1110*/  IMAD.IADD R13, R13, 0x1, R6 ;  /* 0x000000010d0d7824 */ /* 0x000fe400078e0206 */
[C---:B------:R-:W-:Y:S02]  /*1120*/  IMAD R7, R24.reuse, UR5, R7 ;  /* 0x0000000518077c24 */ /* 0x040fe4000f8e0207 */
[----:B------:R-:W-:-:S05]  /*1130*/  IMAD.WIDE.U32 R36, R24, UR4, R12 ;  /* 0x0000000418247c25 */ /* 0x000fca000f8e000c */
[----:B------:R-:W-:Y:S01]  /*1140*/  IADD3 R3, R37, R7, RZ ;  /* 0x0000000725037210 */ /* 0x000fe20007ffe0ff */
[----:B------:R-:W-:Y:S06]  /*1150*/  BRA `(.L_x_2283) ;  /* 0x0000000400347947 */ /* 0x000fec0003800000 */
.L_x_2282:
        /* <DEDUP_REMOVED lines=49> */
.L_x_2284:
[----:B------:R-:W-:Y:S01]  /*1470*/  @!P0 LOP3.LUT R24, RZ, R15, RZ, 0x33, !PT ;  /* 0x0000000fff188212 */ /* 0x000fe200078e33ff */
[----:B------:R-:W-:Y:S01]  /*1480*/  IMAD R6, R23, R56, RZ ;  /* 0x0000003817067224 */ /* 0x000fe200078e02ff */
[----:B------:R-:W-:Y:S02]  /*1490*/  MOV R14, R8 ;  /* 0x00000008000e7202 */ /* 0x000fe40000000f00 */
[----:B------:R-:W-:Y:S01]  /*14a0*/  MOV R15, R7 ;  /* 0x00000007000f7202 */ /* 0x000fe20000000f00 */
[----:B------:R-:W-:Y:S01]  /*14b0*/  IMAD R7, R57, R9, R6 ;  /* 0x0000000939077224 */ /* 0x000fe200078e0206 */
[----:B------:R-:W-:Y:S02]  /*14c0*/  SHF.R.S32.HI R25, RZ, 0x1f, R24 ;  /* 0x0000001fff197819 */ /* 0x000fe40000011418 */
        /* <DEDUP_REMOVED lines=22> */
.L_x_2283:
        /* <DEDUP_REMOVED lines=8> */
[-C--:B------:R-:W-:Y:S01]  /*16b0*/  LEA.HI R14, R15, R44.reuse, RZ, 0x3 ;  /* 0x0000002c0f0e7211 */ /* 0x080fe200078f18ff */
[----:B------:R-:W-:Y:S01]  /*16c0*/  IMAD.IADD R17, R39, 0x1, -R2 ;  /* 0x0000000127117824 */ /* 0x000fe200078e0a02 */
[----:B------:R-:W-:Y:S01]  /*16d0*/  SHF.R.S32.HI R20, RZ, 0x2, R11 ;  /* 0x00000002ff147819 */ /* 0x000fe2000001140b */
[----:B------:R-:W-:Y:S01]  /*16e0*/  IMAD.SHL.U32 R71, R44, 0x2, RZ ;  /* 0x000000022c477824 */ /* 0x000fe200078e00ff */
[----:B------:R-:W-:Y:S01]  /*16f0*/  LEA.HI R16, R15, R44, RZ, 0x5 ;  /* 0x0000002c0f107211 */ /* 0x000fe200078f28ff */
[----:B------:R-:W1:Y:S01]  /*1700*/  @P0 LDC.64 R6, c[0x0][0x240] ;  /* 0x00009000ff060b82 */ /* 0x000e620000000a00 */
[C---:B------:R-:W-:Y:S01]  /*1710*/  ISETP.GE.AND P2, PT, R20.reuse, R17, PT ;  /* 0x000000111400720c */ /* 0x040fe20003f46270 */
[C---:B------:R-:W-:Y:S01]  /*1720*/  VIADD R28, R20.reuse, 0x20 ;  /* 0x00000020141c7836 */ /* 0x040fe20000000000 */
[----:B------:R-:W-:Y:S01]  /*1730*/  @!P0 SHF.R.S32.HI R19, RZ, 0x1f, R247 ;  /* 0x0000001fff138819 */ /* 0x000fe200000114f7 */
[C---:B------:R-:W-:Y:S01]  /*1740*/  VIADD R18, R20.reuse, 0x40 ;  /* 0x0000004014127836 */ /* 0x040fe20000000000 */
[----:B------:R-:W-:-:S02]  /*1750*/  ISETP.GE.AND P4, PT, R20, R237, PT ;  /* 0x000000ed1400720c */ /* 0x000fc40003f86270 */
[C---:B------:R-:W-:Y:S01]  /*1760*/  ISETP.GE.AND P5, PT, R28.reuse, R237, PT ;  /* 0x000000ed1c00720c */ /* 0x040fe20003fa6270 */
[----:B------:R-:W2:Y:S01]  /*1770*/  @!P0 LDC.64 R4, c[0x0][0x228] ;  /* 0x00008a00ff048b82 */ /* 0x000ea20000000a00 */
[----:B------:R-:W-:Y:S02]  /*1780*/  ISETP.GE.AND P3, PT, R28, R17, PT ;  /* 0x000000111c00720c */ /* 0x000fe40003f66270 */
[----:B------:R-:W-:Y:S02]  /*1790*/  SHF.R.S32.HI R47, RZ, 0x5, R16 ;  /* 0x00000005ff2f7819 */ /* 0x000fe40000011410 */
[--C-:B------:R-:W-:Y:S01]  /*17a0*/  SHF.R.S32.HI R21, RZ, 0x1f, R20.reuse ;  /* 0x0000001fff157819 */ /* 0x100fe20000011414 */
[----:B------:R-:W3:Y:S01]  /*17b0*/  @!P2 S2R R32, SR_CgaCtaId ;  /* 0x000000000020a919 */ /* 0x000ee20000008800 */
[----:B------:R-:W-:Y:S01]  /*17c0*/  LOP3.LUT R71, R71, 0x6, RZ, 0xc0, !PT ;  /* 0x0000000647477812 */ /* 0x000fe200078ec0ff */
[----:B------:R-:W-:-:S04]  /*17d0*/  IMAD.WIDE R50, R51, 0x40, R20 ;  /* 0x0000004033327825 */ /* 0x000fc800078e0214 */
[----:B------:R-:W4:Y:S01]  /*17e0*/  @!P5 S2R R34, SR_CgaCtaId ;  /* 0x000000000022d919 */ /* 0x000f220000008800 */
[----:B------:R-:W-:Y:S02]  /*17f0*/  IMAD R69, R21, R56, RZ ;  /* 0x0000003815457224 */ /* 0x000fe400078e02ff */
[----:B-1----:R-:W-:-:S04]  /*1800*/  @P0 IMAD.WIDE.U32 R12, R10, R6, RZ ;  /* 0x000000060a0c0225 */ /* 0x002fc800078e00ff */
[----:B------:R-:W-:Y:S01]  /*1810*/  @P0 IMAD R7, R10, R7, R13 ;  /* 0x000000070a070224 */ /* 0x000fe200078e020d */
[----:B------:R-:W-:Y:S01]  /*1820*/  @!P2 MOV R13, 0x400 ;  /* 0x00000400000da802 */ /* 0x000fe20000000f00 */
[----:B------:R-:W-:Y:S02]  /*1830*/  IMAD R69, R20, R57, R69 ;  /* 0x0000003914457224 */ /* 0x000fe400078e0245 */
[-C--:B--2---:R-:W-:Y:S01]  /*1840*/  @!P0 IMAD R6, R19, R4.reuse, RZ ;  /* 0x0000000413068224 */ /* 0x084fe200078e02ff */
[----:B------:R-:W-:Y:S01]  /*1850*/  LOP3.LUT R19, R11, 0xfffffffc, RZ, 0xc0, !PT ;  /* 0xfffffffc0b137812 */ /* 0x000fe200078ec0ff */
[----:B------:R-:W-:-:S04]  /*1860*/  @!P0 IMAD.WIDE.U32 R30, R247, R4, RZ ;  /* 0x00000004f71e8225 */ /* 0x000fc800078e00ff */
[----:B------:R-:W-:Y:S02]  /*1870*/  IMAD.IADD R19, R44, 0x1, -R19 ;  /* 0x000000012c137824 */ /* 0x000fe400078e0a13 */
[----:B------:R-:W-:Y:S02]  /*1880*/  @!P0 IMAD R5, R247, R5, R6 ;  /* 0x00000005f7058224 */ /* 0x000fe400078e0206 */
[----:B------:R-:W-:Y:S02]  /*1890*/  IMAD.SHL.U32 R19, R19, 0x8, RZ ;  /* 0x0000000813137824 */ /* 0x000fe400078e00ff */
[----:B------:R-:W-:Y:S02]  /*18a0*/  @!P0 IMAD.MOV.U32 R12, RZ, RZ, R30 ;  /* 0x000000ffff0c8224 */ /* 0x000fe400078e001e */
[----:B------:R-:W-:Y:S01]  /*18b0*/  @!P0 IMAD.IADD R7, R31, 0x1, R5 ;  /* 0x000000011f078824 */ /* 0x000fe200078e0205 */
[C---:B------:R-:W-:Y:S01]  /*18c0*/  IADD3 R26, P1, R19.reuse, R26, RZ ;  /* 0x0000001a131a7210 */ /* 0x040fe20007f3e0ff */
[----:B------:R-:W1:Y:S01]  /*18d0*/  @!P3 S2R R30, SR_CgaCtaId ;  /* 0x00000000001eb919 */ /* 0x000e620000008800 */
[----:B------:R-:W-:Y:S01]  /*18e0*/  SHF.R.S32.HI R4, RZ, 0x1f, R19 ;  /* 0x0000001fff047819 */ /* 0x000fe20000011413 */
[----:B------:R-:W-:Y:S01]  /*18f0*/  IMAD.IADD R71, R2, 0x1, R71 ;  /* 0x0000000102477824 */ /* 0x000fe200078e0247 */
[----:B------:R-:W-:-:S02]  /*1900*/  IADD3 R12, P0, R19, R12, RZ ;  /* 0x0000000c130c7210 */ /* 0x000fc40007f1e0ff */
[----:B------:R-:W-:Y:S01]  /*1910*/  SHF.R.S32.HI R5, RZ, 0x1f, R40 ;  /* 0x0000001fff057819 */ /* 0x000fe20000011428 */
[----:B------:R-:W-:Y:S01]  /*1920*/  IMAD.X R27, R4, 0x1, R8, P1 ;  /* 0x00000001041b7824 */ /* 0x000fe200008e0608 */
[----:B------:R-:W-:Y:S01]  /*1930*/  IADD3 R36, P1, R19, R36, RZ ;  /* 0x0000002413247210 */ /* 0x000fe20007f3e0ff */
[----:B------:R-:W-:Y:S01]  /*1940*/  VIADD R52, R71, 0x48 ;  /* 0x0000004847347836 */ /* 0x000fe20000000000 */
[----:B---3--:R-:W-:Y:S01]  /*1950*/  @!P2 LEA R32, R32, R13, 0x18 ;  /* 0x0000000d2020a211 */ /* 0x008fe200078ec0ff */
[----:B------:R-:W-:Y:S01]  /*1960*/  IMAD.X R13, R4, 0x1, R7, P0 ;  /* 0x00000001040d7824 */ /* 0x000fe200000e0607 */
[----:B------:R-:W-:Y:S01]  /*1970*/  @!P5 IADD3 R29, P0, R50, 0x20, RZ ;  /* 0x00000020321dd810 */ /* 0x000fe20007f1e0ff */
[----:B------:R-:W-:Y:S01]  /*1980*/  IMAD.X R37, R4, 0x1, R3, P1 ;  /* 0x0000000104257824 */ /* 0x000fe200008e0603 */
[----:B------:R-:W-:Y:S01]  /*1990*/  SHF.R.S32.HI R3, RZ, 0x3, R14 ;  /* 0x00000003ff037819 */ /* 0x000fe2000001140e */
[----:B------:R-:W2:Y:S01]  /*19a0*/  @!P4 LDC.64 R6, c[0x0][0x240] ;  /* 0x00009000ff06cb82 */ /* 0x000ea20000000a00 */
[----:B------:R-:W-:Y:S01]  /*19b0*/  IMAD R5, R5, UR4, RZ ;  /* 0x0000000405057c24 */ /* 0x000fe2000f8e02ff */
[----:B------:R-:W-:Y:S01]  /*19c0*/  ISETP.GE.AND P1, PT, R18, R17, PT ;  /* 0x000000111200720c */ /* 0x000fe20003f26270 */
[----:B------:R-:W-:-:S04]  /*19d0*/  IMAD.WIDE.U32 R54, R20, R56, R36 ;  /* 0x0000003814367225 */ /* 0x000fc800078e0024 */
[----:B------:R-:W-:Y:S02]  /*19e0*/  IMAD.SHL.U32 R4, R3, 0x40, RZ ;  /* 0x0000004003047824 */ /* 0x000fe400078e00ff */
[C---:B------:R-:W-:Y:S01]  /*19f0*/  IMAD R42, R40.reuse, UR5, R5 ;  /* 0x00000005282a7c24 */ /* 0x040fe2000f8e0205 */
[----:B------:R-:W-:Y:S01]  /*1a00*/  LEA.HI R5, R11, R20, RZ, 0x1 ;  /* 0x000000140b057211 */ /* 0x000fe200078f08ff */
[----:B------:R-:W-:Y:S01]  /*1a10*/  IMAD.WIDE.U32 R40, R40, UR4, R12 ;  /* 0x0000000428287c25 */ /* 0x000fe2000f8e000c */
[----:B------:R-:W-:Y:S01]  /*1a20*/  LOP3.LUT R4, R4, 0xc0, RZ, 0xc0, !PT ;  /* 0x000000c004047812 */ /* 0x000fe200078ec0ff */
[----:B------:R-:W3:Y:S01]  /*1a30*/  @!P5 LDC.64 R12, c[0x0][0x240] ;  /* 0x00009000ff0cdb82 */ /* 0x000ee20000000a00 */
[----:B------:R-:W-:Y:S01]  /*1a40*/  LOP3.LUT R5, R5, 0x7fffffe, RZ, 0xc0, !PT ;  /* 0x07fffffe05057812 */ /* 0x000fe200078ec0ff */
[----:B------:R-:W-:Y:S01]  /*1a50*/  IMAD.IADD R43, R41, 0x1, R42 ;  /* 0x00000001292b7824 */ /* 0x000fe200078e022a */
[----:B------:R-:W-:Y:S01]  /*1a60*/  LOP3.LUT R19, R4, 0x18, R19, 0xf8, !PT ;  /* 0x0000001804137812 */ /* 0x000fe200078ef813 */
[----:B------:R-:W-:Y:S01]  /*1a70*/  @!P4 IMAD.MOV.U32 R42, RZ, RZ, R40 ;  /* 0x000000ffff2ac224 */ /* 0x000fe200078e0028 */
[----:B------:R-:W-:Y:S01]  /*1a80*/  SHF.R.U32.HI R4, RZ, 0x3, R4 ;  /* 0x00000003ff047819 */ /* 0x000fe20000011604 */
[----:B------:R-:W-:Y:S01]  /*1a90*/  IMAD.IADD R8, R20, 0x1, -R5 ;  /* 0x0000000114087824 */ /* 0x000fe200078e0a05 */
[----:B------:R-:W-:Y:S01]  /*1aa0*/  @!P5 MOV R11, 0x400 ;  /* 0x00000400000bd802 */ /* 0x000fe20000000f00 */
[----:B------:R-:W3:Y:S01]  /*1ab0*/  S2UR UR4, SR_CgaCtaId ;  /* 0x00000000000479c3 */ /* 0x000ee20000008800 */
[----:B------:R-:W-:Y:S01]  /*1ac0*/  LOP3.LUT R4, R19, R4, RZ, 0x3c, !PT ;  /* 0x0000000413047212 */ /* 0x000fe200078e3cff */
[----:B------:R-:W-:Y:S01]  /*1ad0*/  IMAD R19, R47, 0x8, R8 ;  /* 0x000000082f137824 */ /* 0x000fe200078e0208 */
[----:B------:R-:W-:Y:S01]  /*1ae0*/  @!P3 MOV R5, 0x400 ;  /* 0x000004000005b802 */ /* 0x000fe20000000f00 */
[--C-:B------:R-:W-:Y:S01]  /*1af0*/  @!P5 IMAD.MOV.U32 R41, RZ, RZ, R43.reuse ;  /* 0x000000ffff29d224 */ /* 0x100fe200078e002b */
[----:B----4-:R-:W-:Y:S01]  /*1b00*/  @!P5 LEA R34, R34, R11, 0x18 ;  /* 0x0000000b2222d211 */ /* 0x010fe200078ec0ff */
[----:B------:R-:W-:Y:S01]  /*1b10*/  IMAD.U32 R19, R19, 0x20, R4 ;  /* 0x0000002013137824 */ /* 0x000fe200078e0004 */
[----:B-1----:R-:W-:Y:S01]  /*1b20*/  @!P3 LEA R30, R30, R5, 0x18 ;  /* 0x000000051e1eb211 */ /* 0x002fe200078ec0ff */
[-C--:B--2---:R-:W-:Y:S01]  /*1b30*/  @!P4 IMAD R4, R51, R6.reuse, RZ ;  /* 0x000000063304c224 */ /* 0x084fe200078e02ff */
[----:B------:R-:W1:Y:S01]  /*1b40*/  @!P4 LDC.64 R10, c[0x0][0x210] ;  /* 0x00008400ff0acb82 */ /* 0x000e620000000a00 */
[----:B------:R-:W-:Y:S01]  /*1b50*/  @!P4 IMAD.WIDE.U32 R42, R50, R6, R42 ;  /* 0x00000006322ac225 */ /* 0x000fe200078e002a */
[----:B------:R-:W-:-:S03]  /*1b60*/  UMOV UR5, 0x400 ;  /* 0x0000040000057882 */ /* 0x000fc60000000000 */
[----:B------:R-:W-:Y:S02]  /*1b70*/  @!P4 IMAD R31, R50, R7, R4 ;  /* 0x00000007321fc224 */ /* 0x000fe400078e0204 */
[----:B------:R-:W-:Y:S01]  /*1b80*/  @!P5 IMAD.X R7, RZ, RZ, R51, P0 ;  /* 0x000000ffff07d224 */ /* 0x000fe200000e0633 */
[----:B------:R-:W2:Y:S01]  /*1b90*/  @!P5 LDC.64 R4, c[0x0][0x210] ;  /* 0x00008400ff04db82 */ /* 0x000ea20000000a00 */
[----:B------:R-:W-:Y:S01]  /*1ba0*/  IADD3 R22, P0, R20, R9, RZ ;  /* 0x0000000914167210 */ /* 0x000fe20007f1e0ff */
[----:B------:R-:W-:Y:S02]  /*1bb0*/  @!P4 IMAD.IADD R36, R43, 0x1, R31 ;  /* 0x000000012b24c824 */ /* 0x000fe400078e021f */
[-C--:B---3--:R-:W-:Y:S02]  /*1bc0*/  @!P5 IMAD R6, R7, R12.reuse, RZ ;  /* 0x0000000c0706d224 */ /* 0x088fe400078e02ff */
[----:B------:R-:W-:Y:S01]  /*1bd0*/  IMAD.X R23, R21, 0x1, R23, P0 ;  /* 0x0000000115177824 */ /* 0x000fe200000e0617 */
[----:B------:R-:W-:Y:S01]  /*1be0*/  ULEA UR4, UR4, UR5, 0x18 ;  /* 0x0000000504047291 */ /* 0x000fe2000f8ec03f */
[C---:B------:R-:W-:Y:S01]  /*1bf0*/  @!P5 IMAD R13, R29.reuse, R13, R6 ;  /* 0x0000000d1d0dd224 */ /* 0x040fe200078e0206 */
[----:B------:R-:W3:Y:S01]  /*1c00*/  @!P2 LDC.64 R8, c[0x0][0x218] ;  /* 0x00008600ff08ab82 */ /* 0x000ee20000000a00 */
[----:B------:R-:W-:-:S03]  /*1c10*/  @!P5 IMAD.WIDE.U32 R40, R29, R12, R40 ;  /* 0x0000000c1d28d225 */ /* 0x000fc600078e0028 */
[----:B------:R-:W-:Y:S01]  /*1c20*/  LEA R245, R19, UR4, 0x1 ;  /* 0x0000000413f57c11 */ /* 0x000fe2000f8e08ff */
[----:B------:R-:W-:Y:S01]  /*1c30*/  @!P5 IMAD.IADD R13, R41, 0x1, R13 ;  /* 0x00000001290dd824 */ /* 0x000fe200078e020d */
[C---:B-1----:R-:W-:Y:S02]  /*1c40*/  @!P4 LEA R50, P0, R42.reuse, R10, 0x1 ;  /* 0x0000000a2a32c211 */ /* 0x042fe400078008ff */
[----:B------:R-:W1:Y:S01]  /*1c50*/  @!P3 LDC.64 R6, c[0x0][0x218] ;  /* 0x00008600ff06bb82 */ /* 0x000e620000000a00 */
[----:B------:R-:W-:Y:S01]  /*1c60*/  IMAD.MOV.U32 R68, RZ, RZ, R54 ;  /* 0x000000ffff447224 */ /* 0x000fe200078e0036 */
[----:B------:R-:W-:Y:S01]  /*1c70*/  @!P4 LEA.HI.X R51, R42, R11, R36, 0x1, P0 ;  /* 0x0000000b2a33c211 */ /* 0x000fe200000f0c24 */
[----:B------:R-:W-:Y:S01]  /*1c80*/  IMAD.WIDE.U32 R10, R56, 0x40, RZ ;  /* 0x00000040380a7825 */ /* 0x000fe200078e00ff */
[----:B--2---:R-:W-:-:S03]  /*1c90*/  @!P5 LEA R36, P0, R40, R4, 0x1 ;  /* 0x000000042824d211 */ /* 0x004fc600078008ff */
[----:B------:R-:W-:Y:S01]  /*1ca0*/  IMAD.IADD R69, R55, 0x1, R69 ;  /* 0x0000000137457824 */ /* 0x000fe200078e0245 */
[----:B------:R-:W-:Y:S01]  /*1cb0*/  @!PT LDS RZ, [RZ] ;  /* 0x00000000fffff984 */ /* 0x000fe20000000800 */
[----:B------:R-:W-:Y:S01]  /*1cc0*/  @!PT LDS RZ, [RZ] ;  /* 0x00000000fffff984 */ /* 0x000fe20000000800 */
[----:B------:R-:W-:Y:S01]  /*1cd0*/  @!PT LDS RZ, [RZ] ;  /* 0x00000000fffff984 */ /* 0x000fe20000000800 */
[----:B------:R-:W-:Y:S01]  /*1ce0*/  @!P4 LDGSTS.E.BYPASS.LTC128B.128 [R245], desc[UR12][R50.64] ;  /* 0x0000000032f5cfae */ /* 0x000fe2000b901d4c */
[----:B------:R-:W-:Y:S01]  /*1cf0*/  IMAD.SHL.U32 R12, R57, 0x40, RZ ;  /* 0x00000040390c7824 */ /* 0x000fe200078e00ff */
[----:B------:R-:W-:Y:S01]  /*1d00*/  @!P5 LEA.HI.X R37, R40, R5, R13, 0x1, P0 ;  /* 0x000000052825d211 */ /* 0x000fe200000f0c0d */
[----:B------:R-:W-:Y:S01]  /*1d10*/  @!P5 IMAD R21, R19, 0x2, R34 ;  /* 0x000000021315d824 */ /* 0x000fe200078e0222 */
[----:B------:R-:W2:Y:S01]  /*1d20*/  @!P1 LDC.64 R4, c[0x0][0x218] ;  /* 0x00008600ff049b82 */ /* 0x000ea20000000a00 */
[----:B------:R-:W-:Y:S01]  /*1d30*/  @!P1 IADD3 R10, P0, R68, R10, RZ ;  /* 0x0000000a440a9210 */ /* 0x000fe20007f1e0ff */
[----:B------:R-:W-:Y:S01]  /*1d40*/  VIADD R40, R20, 0xe0 ;  /* 0x000000e014287836 */ /* 0x000fe20000000000 */
[----:B------:R-:W-:Y:S01]  /*1d50*/  @!P3 LEA R13, P4, R56, R68, 0x5 ;  /* 0x00000044380db211 */ /* 0x000fe200078828ff */
[----:B------:R4:W-:Y:S01]  /*1d60*/  @!P5 LDGSTS.E.BYPASS.LTC128B.128 [R21+0x800], desc[UR12][R36.64] ;  /* 0x008000002415dfae */ /* 0x0009e2000b901d4c */
[----:B------:R-:W-:Y:S01]  /*1d70*/  @!P1 IADD3.X R11, R69, R11, R12, P0, !PT ;  /* 0x0000000b450b9210 */ /* 0x000fe200007fe40c */
[----:B------:R-:W-:Y:S01]  /*1d80*/  VIADD R12, R20, 0x60 ;  /* 0x00000060140c7836 */ /* 0x000fe20000000000 */
[----:B------:R-:W-:Y:S01]  /*1d90*/  @!P3 LEA.HI.X R34, R56, R69, R57, 0x5, P4 ;  /* 0x000000453822b211 */ /* 0x000fe200020f2c39 */
[----:B------:R-:W-:Y:S01]  /*1da0*/  IMAD.WIDE.U32 R26, R24, UR6, R26 ;  /* 0x00000006181a7c25 */ /* 0x000fe2000f8e001a */
[----:B---3--:R-:W-:-:S02]  /*1db0*/  @!P2 LEA R42, P4, R68, R8, 0x1 ;  /* 0x00000008442aa211 */ /* 0x008fc400078808ff */
[----:B-1----:R-:W-:Y:S01]  /*1dc0*/  @!P3 LEA R54, P0, R13, R6, 0x1 ;  /* 0x000000060d36b211 */ /* 0x002fe200078008ff */
[----:B------:R-:W1:Y:S01]  /*1dd0*/  @!P1 S2R R8, SR_CgaCtaId ;  /* 0x0000000000089919 */ /* 0x000e620000008800 */
[----:B------:R-:W-:Y:S01]  /*1de0*/  @!P2 LEA.HI.X R43, R68, R9, R69, 0x1, P4 ;  /* 0x00000009442ba211 */ /* 0x000fe200020f0c45 */
[----:B------:R-:W-:Y:S01]  /*1df0*/  @!P2 IMAD R6, R19, 0x2, R32 ;  /* 0x000000021306a824 */ /* 0x000fe200078e0220 */
[----:B------:R-:W-:Y:S01]  /*1e00*/  @!P3 LEA.HI.X R55, R13, R7, R34, 0x1, P0 ;  /* 0x000000070d37b211 */ /* 0x000fe200000f0c22 */
[----:B------:R-:W-:Y:S01]  /*1e10*/  VIADD R32, R20, 0xa0 ;  /* 0x000000a014207836 */ /* 0x000fe20000000000 */
[-C--:B------:R-:W-:Y:S01]  /*1e20*/  ISETP.GE.AND P0, PT, R12, R17.reuse, PT ;  /* 0x000000110c00720c */ /* 0x080fe20003f06270 */
[----:B------:R-:W-:Y:S01]  /*1e30*/  @!P3 IMAD R9, R19, 0x2, R30 ;  /* 0x000000021309b824 */ /* 0x000fe200078e021e */
[----:B------:R3:W-:Y:S01]  /*1e40*/  @!P2 LDGSTS.E.BYPASS.LTC128B.128 [R6+0x1000], desc[UR12][R42.64] ;  /* 0x010000002a06afae */ /* 0x0007e2000b901d4c */
[----:B------:R-:W-:Y:S01]  /*1e50*/  VIADD R34, R20, 0x80 ;  /* 0x0000008014227836 */ /* 0x000fe20000000000 */
[-C--:B------:R-:W-:Y:S01]  /*1e60*/  ISETP.GE.AND P5, PT, R32, R17.reuse, PT ;  /* 0x000000112000720c */ /* 0x080fe20003fa6270 */
[----:B------:R-:W-:Y:S01]  /*1e70*/  VIADD R30, R20, 0xc0 ;  /* 0x000000c0141e7836 */ /* 0x000fe20000000000 */
[----:B------:R1:W-:Y:S01]  /*1e80*/  @!P3 LDGSTS.E.BYPASS.LTC128B.128 [R9+0x1800], desc[UR12][R54.64] ;  /* 0x018000003609bfae */ /* 0x0003e2000b901d4c */
[----:B--2---:R-:W-:Y:S01]  /*1e90*/  @!P1 LEA R58, P3, R10, R4, 0x1 ;  /* 0x000000040a3a9211 */ /* 0x004fe200078608ff */
[----:B------:R-:W-:Y:S01]  /*1ea0*/  IMAD R13, R25, UR6, RZ ;  /* 0x00000006190d7c24 */ /* 0x000fe2000f8e02ff */
[----:B------:R-:W-:-:S02]  /*1eb0*/  ISETP.GE.AND P2, PT, R34, R17, PT ;  /* 0x000000112200720c */ /* 0x000fc40003f46270 */
[----:B------:R-:W-:Y:S01]  /*1ec0*/  @!P1 LEA.HI.X R59, R10, R5, R11, 0x1, P3 ;  /* 0x000000050a3b9211 */ /* 0x000fe200018f0c0b */
[----:B------:R-:W-:Y:S01]  /*1ed0*/  IMAD R13, R24, UR7, R13 ;  /* 0x00000007180d7c24 */ /* 0x000fe2000f8e020d */
[-C--:B------:R-:W-:Y:S01]  /*1ee0*/  ISETP.GE.AND P3, PT, R40, R17.reuse, PT ;  /* 0x000000112800720c */ /* 0x080fe20003f66270 */
[----:B------:R-:W2:Y:S01]  /*1ef0*/  @!P0 S2R R7, SR_CgaCtaId ;  /* 0x0000000000078919 */ /* 0x000ea20000008800 */
[----:B------:R-:W2:Y:S01]  /*1f00*/  @!P0 LDC.64 R4, c[0x0][0x218] ;  /* 0x00008600ff048b82 */ /* 0x000ea20000000a00 */
[----:B------:R-:W-:Y:S01]  /*1f10*/  ISETP.GE.AND P4, PT, R30, R17, PT ;  /* 0x000000111e00720c */ /* 0x000fe20003f86270 */
[C---:B----4-:R-:W-:Y:S01]  /*1f20*/  @!P0 IMAD R36, R57.reuse, 0x60, RZ ;  /* 0x0000006039248824 */ /* 0x050fe200078e02ff */
[----:B------:R-:W-:Y:S01]  /*1f30*/  ULDC.64 UR6, c[0x0][0x220] ;  /* 0x0000880000067ab9 */ /* 0x000fe20000000a00 */
[----:B------:R-:W-:Y:S02]  /*1f40*/  @!P5 IMAD R24, R57, 0xa0, RZ ;  /* 0x000000a03918d824 */ /* 0x000fe400078e02ff */
[----:B------:R-:W-:-:S02]  /*1f50*/  IMAD.IADD R27, R27, 0x1, R13 ;  /* 0x000000011b1b7824 */ /* 0x000fc400078e020d */
[----:B------:R-:W4:Y:S03]  /*1f60*/  @!P2 LDC.64 R10, c[0x0][0x218] ;  /* 0x00008600ff0aab82 */ /* 0x000f260000000a00 */
[----:B------:R-:W4:Y:S03]  /*1f70*/  @!P3 S2R R46, SR_CgaCtaId ;  /* 0x00000000002eb919 */ /* 0x000f260000008800 */
[----:B------:R-:W-:Y:S01]  /*1f80*/  @!P4 MOV R25, 0x400 ;  /* 0x000004000019c802 */ /* 0x000fe20000000f00 */
[----:B---3--:R-:W3:Y:S01]  /*1f90*/  @!P5 S2R R6, SR_CgaCtaId ;  /* 0x000000000006d919 */ /* 0x008ee20000008800 */
[--C-:B------:R-:W-:Y:S01]  /*1fa0*/  @!P5 IMAD.MOV.U32 R43, RZ, RZ, R69.reuse ;  /* 0x000000ffff2bd224 */ /* 0x100fe200078e0045 */
[----:B-1----:R-:W-:Y:S01]  /*1fb0*/  @!P1 MOV R9, 0x400 ;  /* 0x0000040000099802 */ /* 0x002fe20000000f00 */
[----:B------:R-:W1:Y:S01]  /*1fc0*/  @!P2 S2R R42, SR_CgaCtaId ;  /* 0x00000000002aa919 */ /* 0x000e620000008800 */
[----:B------:R-:W-:-:S02]  /*1fd0*/  @!P0 IMAD.WIDE.U32 R54, R56, 0x60, R68 ;  /* 0x0000006038368825 */ /* 0x000fc400078e0044 */
[----:B------:R-:W-:Y:S01]  /*1fe0*/  @!P1 LEA R8, R8, R9, 0x18 ;  /* 0x0000000908089211 */ /* 0x000fe200078ec0ff */
[----:B------:R-:W4:Y:S01]  /*1ff0*/  @!P4 S2R R48, SR_CgaCtaId ;  /* 0x000000000030c919 */ /* 0x000f220000008800 */
[----:B------:R-:W-:-:S03]  /*2000*/  @!P0 IMAD.IADD R36, R55, 0x1, R36 ;  /* 0x0000000137248824 */ /* 0x000fc600078e0224 */
[----:B------:R-:W-:Y:S01]  /*2010*/  @!P1 IMAD R9, R19, 0x2, R8 ;  /* 0x0000000213099824 */ /* 0x000fe200078e0208 */
[----:B------:R-:W-:-:S04]  /*2020*/  @!P0 MOV R8, 0x400 ;  /* 0x0000040000088802 */ /* 0x000fc80000000f00 */
[----:B------:R4:W-:Y:S01]  /*2030*/  @!P1 LDGSTS.E.BYPASS.LTC128B.128 [R9+0x2000], desc[UR12][R58.64] ;  /* 0x020000003a099fae */ /* 0x0009e2000b901d4c */
[C---:B--2---:R-:W-:Y:S02]  /*2040*/  @!P0 LEA R50, P1, R54.reuse, R4, 0x1 ;  /* 0x0000000436328211 */ /* 0x044fe400078208ff */
[----:B------:R-:W-:Y:S02]  /*2050*/  @!P0 LEA R8, R7, R8, 0x18 ;  /* 0x0000000807088211 */ /* 0x000fe400078ec0ff */
[----:B------:R-:W-:Y:S01]  /*2060*/  @!P0 LEA.HI.X R51, R54, R5, R36, 0x1, P1 ;  /* 0x0000000536338211 */ /* 0x000fe200008f0c24 */
[----:B------:R-:W-:Y:S01]  /*2070*/  @!P3 IMAD.WIDE.U32 R54, R56, 0xe0, R68 ;  /* 0x000000e03836b825 */ /* 0x000fe200078e0044 */
[----:B------:R-:W-:Y:S02]  /*2080*/  @!P2 MOV R7, 0x400 ;  /* 0x000004000007a802 */ /* 0x000fe40000000f00 */
[----:B------:R-:W-:Y:S01]  /*2090*/  @!P5 MOV R5, 0x400 ;  /* 0x000004000005d802 */ /* 0x000fe20000000f00 */
[----:B------:R-:W-:Y:S01]  /*20a0*/  @!P0 IMAD R29, R19, 0x2, R8 ;  /* 0x00000002131d8824 */ /* 0x000fe200078e0208 */
[----:B------:R-:W-:-:S02]  /*20b0*/  ISETP.GE.AND P1, PT, R28, R17, PT ;  /* 0x000000111c00720c */ /* 0x000fc40003f26270 */
[----:B---3--:R-:W-:Y:S02]  /*20c0*/  @!P5 LEA R28, R6, R5, 0x18 ;  /* 0x00000005061cd211 */ /* 0x008fe400078ec0ff */
[----:B------:R2:W-:Y:S01]  /*20d0*/  @!P0 LDGSTS.E.BYPASS.LTC128B.128 [R29+0x2800], desc[UR12][R50.64] ;  /* 0x02800000321d8fae */ /* 0x0005e2000b901d4c */
[----:B------:R-:W-:Y:S02]  /*20e0*/  @!P3 MOV R5, 0x400 ;  /* 0x000004000005b802 */ /* 0x000fe40000000f00 */
[----:B-1----:R-:W-:Y:S02]  /*20f0*/  @!P2 LEA R42, R42, R7, 0x18 ;  /* 0x000000072a2aa211 */ /* 0x002fe400078ec0ff */
[----:B------:R-:W1:Y:S01]  /*2100*/  @!P4 LDC.64 R6, c[0x0][0x218] ;  /* 0x00008600ff06cb82 */ /* 0x000e620000000a00 */
[----:B----4-:R-:W-:Y:S02]  /*2110*/  @!P3 LEA R46, R46, R5, 0x18 ;  /* 0x000000052e2eb211 */ /* 0x010fe400078ec0ff */
[----:B------:R-:W-:-:S02]  /*2120*/  @!P2 LEA R21, P0, R56, R68, 0x7 ;  /* 0x000000443815a211 */ /* 0x000fc400078038ff */
[----:B------:R-:W-:Y:S01]  /*2130*/  @!P4 LEA R48, R48, R25, 0x18 ;  /* 0x000000193030c211 */ /* 0x000fe200078ec0ff */
[----:B------:R-:W-:Y:S01]  /*2140*/  @!P2 IMAD R25, R19, 0x2, R42 ;  /* 0x000000021319a824 */ /* 0x000fe200078e022a */
[----:B------:R-:W-:Y:S01]  /*2150*/  @!P2 LEA.HI.X R36, R56, R69, R57, 0x7, P0 ;  /* 0x000000453824a211 */ /* 0x000fe200000f3c39 */
[----:B------:R-:W3:Y:S01]  /*2160*/  @!P5 LDC.64 R8, c[0x0][0x218] ;  /* 0x00008600ff08db82 */ /* 0x000ee20000000a00 */
[----:B------:R-:W-:Y:S01]  /*2170*/  @!P2 LEA R10, P0, R21, R10, 0x1 ;  /* 0x0000000a150aa211 */ /* 0x000fe200078008ff */
[----:B------:R-:W-:Y:S02]  /*2180*/  @!P5 IMAD.MOV.U32 R42, RZ, RZ, R68 ;  /* 0x000000ffff2ad224 */ /* 0x000fe400078e0044 */
[----:B------:R-:W-:Y:S01]  /*2190*/  @!P3 IMAD R46, R19, 0x2, R46 ;  /* 0x00000002132eb824 */ /* 0x000fe200078e022e */
[----:B------:R-:W-:Y:S01]  /*21a0*/  @!P2 LEA.HI.X R11, R21, R11, R36, 0x1, P0 ;  /* 0x0000000b150ba211 */ /* 0x000fe200000f0c24 */
[----:B------:R-:W-:Y:S02]  /*21b0*/  @!P4 IMAD R21, R57, 0xc0, RZ ;  /* 0x000000c03915c824 */ /* 0x000fe400078e02ff */
[----:B------:R-:W4:Y:S01]  /*21c0*/  @!P3 LDC.64 R4, c[0x0][0x218] ;  /* 0x00008600ff04bb82 */ /* 0x000f220000000a00 */
[C---:B------:R-:W-:Y:S01]  /*21d0*/  VIADD R59, R71.reuse, 0x59 ;  /* 0x00000059473b7836 */ /* 0x040fe20000000000 */
[----:B------:R4:W-:Y:S01]  /*21e0*/  @!P2 LDGSTS.E.BYPASS.LTC128B.128 [R25+0x3000], desc[UR12][R10.64] ;  /* 0x030000000a19afae */ /* 0x0009e2000b901d4c */
[----:B------:R-:W-:-:S02]  /*21f0*/  VIADD R58, R71, 0x60 ;  /* 0x00000060473a7836 */ /* 0x000fc40000000000 */
[----:B--2---:R-:W-:-:S03]  /*2200*/  @!P5 IMAD.WIDE.U32 R50, R56, 0xa0, R42 ;  /* 0x000000a03832d825 */ /* 0x004fc600078e002a */
[----:B------:R-:W2:Y:S01]  /*2210*/  LDC.64 R36, c[0x0][0x250] ;  /* 0x00009400ff247b82 */ /* 0x000ea20000000a00 */
[----:B------:R-:W-:-:S04]  /*2220*/  @!P4 IMAD.WIDE.U32 R42, R56, 0xc0, R68 ;  /* 0x000000c0382ac825 */ /* 0x000fc800078e0044 */
[----:B------:R-:W-:Y:S01]  /*2230*/  @!P4 IMAD.IADD R21, R43, 0x1, R21 ;  /* 0x000000012b15c824 */ /* 0x000fe200078e0215 */
[----:B-1----:R-:W-:Y:S01]  /*2240*/  @!P4 LEA R6, P0, R42, R6, 0x1 ;  /* 0x000000062a06c211 */ /* 0x002fe200078008ff */
[----:B------:R-:W-:Y:S01]  /*2250*/  @!P3 IMAD R29, R57, 0xe0, RZ ;  /* 0x000000e0391db824 */ /* 0x000fe200078e02ff */
[----:B---3--:R-:W-:Y:S01]  /*2260*/  @!P5 LEA R8, P2, R50, R8, 0x1 ;  /* 0x000000083208d211 */ /* 0x008fe200078408ff */
[----:B------:R-:W-:Y:S01]  /*2270*/  @!P5 IMAD.IADD R24, R51, 0x1, R24 ;  /* 0x000000013318d824 */ /* 0x000fe200078e0218 */
[----:B------:R-:W-:Y:S01]  /*2280*/  @!P4 LEA.HI.X R7, R42, R7, R21, 0x1, P0 ;  /* 0x000000072a07c211 */ /* 0x000fe200000f0c15 */
[----:B------:R-:W-:Y:S02]  /*2290*/  @!P3 IMAD.IADD R29, R55, 0x1, R29 ;  /* 0x00000001371db824 */ /* 0x000fe400078e021d */
[----:B------:R-:W-:Y:S01]  /*22a0*/  @!P5 IMAD R21, R19, 0x2, R28 ;  /* 0x000000021315d824 */ /* 0x000fe200078e021c */
[----:B------:R-:W-:Y:S02]  /*22b0*/  @!P5 LEA.HI.X R9, R50, R9, R24, 0x1, P2 ;  /* 0x000000093209d211 */ /* 0x000fe400010f0c18 */
[----:B----4-:R-:W-:-:S03]  /*22c0*/  @!P3 LEA R4, P0, R54, R4, 0x1 ;  /* 0x000000043604b211 */ /* 0x010fc600078008ff */
[----:B------:R-:W-:Y:S01]  /*22d0*/  @!P5 LDGSTS.E.BYPASS.LTC128B.128 [R21+0x3800], desc[UR12][R8.64] ;  /* 0x038000000815dfae */ /* 0x000fe2000b901d4c */
[----:B------:R-:W-:Y:S01]  /*22e0*/  @!P4 IMAD R11, R19, 0x2, R48 ;  /* 0x00000002130bc824 */ /* 0x000fe200078e0230 */
[----:B------:R-:W-:Y:S01]  /*22f0*/  @!P3 LEA.HI.X R5, R54, R5, R29, 0x1, P0 ;  /* 0x000000053605b211 */ /* 0x000fe200000f0c1d */
[----:B------:R-:W-:Y:S01]  /*2300*/  VIADD R48, R71, 0x39 ;  /* 0x0000003947307836 */ /* 0x000fe20000000000 */
[----:B------:R-:W-:Y:S01]  /*2310*/  ISETP.GE.AND P5, PT, R12, R17, PT ;  /* 0x000000110c00720c */ /* 0x000fe20003fa6270 */
[-C--:B--2---:R-:W-:Y:S01]  /*2320*/  IMAD R23, R23, R36.reuse, RZ ;  /* 0x0000002417177224 */ /* 0x084fe200078e02ff */
[----:B------:R1:W-:Y:S01]  /*2330*/  @!P4 LDGSTS.E.BYPASS.LTC128B.128 [R11+0x4000], desc[UR12][R6.64] ;  /* 0x04000000060bcfae */ /* 0x0003e2000b901d4c */
[----:B------:R-:W-:Y:S01]  /*2340*/  IMAD.WIDE.U32 R26, R22, R36, R26 ;  /* 0x00000024161a7225 */ /* 0x000fe200078e001a */
[----:B------:R-:W-:Y:S02]  /*2350*/  LEA.HI R10, R14, R3, RZ, 0x1 ;  /* 0x000000030e0a7211 */ /* 0x000fe400078f08ff */
[----:B------:R2:W-:Y:S01]  /*2360*/  @!P3 LDGSTS.E.BYPASS.LTC128B.128 [R46+0x4800], desc[UR12][R4.64] ;  /* 0x04800000042ebfae */ /* 0x0005e2000b901d4c */
[----:B------:R-:W-:Y:S01]  /*2370*/  IMAD R23, R22, R37, R23 ;  /* 0x0000002516177224 */ /* 0x000fe200078e0217 */
[----:B------:R-:W-:-:S02]  /*2380*/  ISETP.GE.AND P3, PT, R20, R17, PT ;  /* 0x000000111400720c */ /* 0x000fc40003f66270 */
[----:B------:R-:W0:Y:S01]  /*2390*/  LDGDEPBAR ;  /* 0x00000000000079af */ /* 0x000e220000000000 */
[----:B------:R-:W-:Y:S01]  /*23a0*/  IMAD.IADD R23, R27, 0x1, R23 ;  /* 0x000000011b177824 */ /* 0x000fe200078e0217 */
[----:B------:R-:W-:Y:S02]  /*23b0*/  LEA R240, P0, R26, UR6, 0x1 ;  /* 0x000000061af07c11 */ /* 0x000fe4000f8008ff */
[----:B------:R-:W-:Y:S02]  /*23c0*/  LOP3.LUT R10, R10, 0xfffffffe, RZ, 0xc0, !PT ;  /* 0xfffffffe0a0a7812 */ /* 0x000fe400078ec0ff */
[----:B------:R-:W-:Y:S02]  /*23d0*/  LEA.HI.X R239, R26, UR7, R23, 0x1, P0 ;  /* 0x000000071aef7c11 */ /* 0x000fe400080f0c17 */
[-C--:B------:R-:W-:Y:S01]  /*23e0*/  ISETP.GE.AND P0, PT, R18, R17.reuse, PT ;  /* 0x000000111200720c */ /* 0x080fe20003f06270 */
[----:B------:R-:W-:Y:S01]  /*23f0*/  IMAD.IADD R10, R3, 0x1, -R10 ;  /* 0x00000001030a7824 */ /* 0x000fe200078e0a0a */
[----:B------:R-:W-:Y:S01]  /*2400*/  ISETP.GE.AND P4, PT, R34, R17, PT ;  /* 0x000000112200720c */ /* 0x000fe20003f86270 */
[----:B------:R-:W-:-:S02]  /*2410*/  @!P3 IMAD.MOV.U32 R241, RZ, RZ, R239 ;  /* 0x000000fffff1b224 */ /* 0x000fc400078e00ef */
[----:B------:R-:W-:Y:S02]  /*2420*/  IMAD.SHL.U32 R10, R10, 0x8, RZ ;  /* 0x000000080a0a7824 */ /* 0x000fe400078e00ff */
[----:B-1----:R-:W-:Y:S01]  /*2430*/  IMAD.SHL.U32 R7, R36, 0x20, RZ ;  /* 0x0000002024077824 */ /* 0x002fe200078e00ff */
[----:B------:R-:W-:Y:S02]  /*2440*/  LEA.HI R6, R15, R44, RZ, 0x4 ;  /* 0x0000002c0f067211 */ /* 0x000fe400078f20ff */
[----:B--2---:R-:W-:Y:S01]  /*2450*/  LOP3.LUT R5, R14, 0xfffffff8, RZ, 0xc0, !PT ;  /* 0xfffffff80e057812 */ /* 0x004fe200078ec0ff */
[----:B------:R-:W-:-:S04]  /*2460*/  DEPBAR.LE SB0, 0x0 ;  /* 0x000080000000791a */ /* 0x000fc80000000000 */
[----:B------:R-:W-:Y:S01]  /*2470*/  BAR.SYNC.DEFER_BLOCKING 0x0 ;  /* 0x0000000000007b1d */ /* 0x000fe20000010000 */
[----:B------:R-:W-:Y:S01]  /*2480*/  SHF.L.U64.HI R4, R36, 0x5, R37 ;  /* 0x0000000524047819 */ /* 0x000fe20000010225 */
[----:B------:R-:W-:Y:S01]  /*2490*/  IMAD.IADD R5, R44, 0x1, -R5 ;  /* 0x000000012c057824 */ /* 0x000fe200078e0a05 */
[C---:B------:R-:W-:Y:S02]  /*24a0*/  @!P1 LEA R8, P2, R7.reuse, R240, 0x1 ;  /* 0x000000f007089211 */ /* 0x040fe400078408ff */
[----:B------:R-:W-:Y:S02]  /*24b0*/  LOP3.LUT R45, R6, 0xfffffff0, RZ, 0xc0, !PT ;  /* 0xfffffff0062d7812 */ /* 0x000fe400078ec0ff */
[----:B------:R-:W-:Y:S02]  /*24c0*/  @!P1 LEA.HI.X R9, R7, R239, R4, 0x1, P2 ;  /* 0x000000ef07099211 */ /* 0x000fe400010f0c04 */
[----:B------:R-:W-:Y:S01]  /*24d0*/  LEA.HI R12, R5, R5, RZ, 0x1 ;  /* 0x00000005050c7211 */ /* 0x000fe200078f08ff */
[----:B------:R-:W-:Y:S01]  /*24e0*/  IMAD.IADD R45, R44, 0x1, -R45 ;  /* 0x000000012c2d7824 */ /* 0x000fe200078e0a2d */
[----:B------:R-:W-:-:S02]  /*24f0*/  SHF.R.S32.HI R6, RZ, 0x4, R6 ;  /* 0x00000004ff067819 */ /* 0x000fc40000011406 */
[----:B------:R-:W-:Y:S02]  /*2500*/  SHF.R.S32.HI R4, RZ, 0x1, R12 ;  /* 0x00000001ff047819 */ /* 0x000fe4000001140c */
[----:B------:R-:W-:Y:S02]  /*2510*/  ISETP.GE.AND P2, PT, R30, R17, PT ;  /* 0x000000111e00720c */ /* 0x000fe40003f46270 */
[----:B------:R-:W-:Y:S01]  /*2520*/  SHF.R.S32.HI R70, RZ, 0x1f, R45 ;  /* 0x0000001fff467819 */ /* 0x000fe2000001142d */
[----:B------:R-:W-:Y:S01]  /*2530*/  IMAD.SHL.U32 R7, R4, 0x40, RZ ;  /* 0x0000004004077824 */ /* 0x000fe200078e00ff */
[----:B------:R-:W-:Y:S02]  /*2540*/  LOP3.LUT R12, R12, 0xfffffffe, RZ, 0xc0, !PT ;  /* 0xfffffffe0c0c7812 */ /* 0x000fe400078ec0ff */
[----:B------:R-:W-:Y:S02]  /*2550*/  LEA.HI R70, R70, R45, RZ, 0x3 ;  /* 0x0000002d46467211 */ /* 0x000fe400078f18ff */
[----:B------:R-:W-:Y:S01]  /*2560*/  LOP3.LUT R7, R7, 0xc0, RZ, 0xc0, !PT ;  /* 0x000000c007077812 */ /* 0x000fe200078ec0ff */
[----:B------:R-:W-:Y:S02]  /*2570*/  @P3 STS [R245+0x5000], RZ ;  /* 0x005000fff5003388 */ /* 0x000fe40000000800 */
[----:B------:R-:W-:Y:S01]  /*2580*/  IMAD.SHL.U32 R70, R70, 0x20, RZ ;  /* 0x0000002046467824 */ /* 0x000fe200078e00ff */
[----:B------:R-:W-:Y:S01]  /*2590*/  LOP3.LUT R10, R7, 0x8, R10, 0xf8, !PT ;  /* 0x00000008070a7812 */ /* 0x000fe200078ef80a */
[----:B------:R-:W-:Y:S01]  /*25a0*/  @P3 STS [R245+0x5004], RZ ;  /* 0x005004fff5003388 */ /* 0x000fe20000000800 */
[----:B------:R-:W-:-:S02]  /*25b0*/  SHF.R.U32.HI R7, RZ, 0x3, R7 ;  /* 0x00000003ff077819 */ /* 0x000fc40000011607 */
[----:B------:R-:W-:Y:S01]  /*25c0*/  LOP3.LUT R70, R70, 0xffffff00, RZ, 0xc0, !PT ;  /* 0xffffff0046467812 */ /* 0x000fe200078ec0ff */
        /* <DEDUP_REMOVED lines=13> */
[----:B------:R-:W-:Y:S01]  /*26a0*/  @!P0 LEA.HI.X R21, R36, R239, R37, 0x7, P1 ;  /* 0x000000ef24158211 */ /* 0x000fe200008f3c25 */
[----:B------:R-:W-:Y:S01]  /*26b0*/  @!P3 IMAD R18, R37, 0x140, RZ ;  /* 0x000001402512b824 */ /* 0x000fe200078e02ff */
[----:B------:R-:W-:Y:S02]  /*26c0*/  ISETP.GE.AND P1, PT, R40, R17, PT ;  /* 0x000000112800720c */ /* 0x000fe40003f26270 */
[----:B------:R-:W-:Y:S01]  /*26d0*/  LOP3.LUT R17, R16, 0xffffffe0, RZ, 0xc0, !PT ;  /* 0xffffffe010117812 */ /* 0x000fe200078ec0ff */
[----:B------:R-:W-:Y:S01]  /*26e0*/  @!PT LDS RZ, [RZ] ;  /* 0x00000000fffff984 */ /* 0x000fe20000000800 */
[----:B------:R-:W-:Y:S01]  /*26f0*/  @!PT LDS RZ, [RZ] ;  /* 0x00000000fffff984 */ /* 0x000fe20000000800 */
[----:B------:R-:W-:Y:S01]  /*2700*/  @!PT LDS RZ, [RZ] ;  /* 0x00000000fffff984 */ /* 0x000fe20000000800 */
[----:B------:R3:W-:Y:S04]  /*2710*/  @!P0 LDGSTS.E.BYPASS.LTC128B.128 [R245+0x6000], desc[UR12][R20.64] ;  /* 0x0600000014f58fae */ /* 0x0007e8000b901d4c */
[----:B------:R-:W-:Y:S01]  /*2720*/  @P5 STS.128 [R245+0x6800], RZ ;  /* 0x006800fff5005388 */ /* 0x000fe20000000c00 */
[----:B-1----:R-:W-:Y:S01]  /*2730*/  @!P5 IMAD.MOV.U32 R241, RZ, RZ, R239 ;  /* 0x000000fffff1d224 */ /* 0x002fe200078e00ef */
[----:B--2---:R-:W-:-:S02]  /*2740*/  LEA.HI R8, R45, R45, RZ, 0x1 ;  /* 0x0000002d2d087211 */ /* 0x004fc400078f08ff */
[----:B------:R-:W-:Y:S02]  /*2750*/  LEA.HI R9, R6, R6, RZ, 0x1 ;  /* 0x0000000606097211 */ /* 0x000fe400078f08ff */
[--C-:B------:R-:W-:Y:S02]  /*2760*/  SHF.R.S32.HI R11, RZ, 0x1, R8.reuse ;  /* 0x00000001ff0b7819 */ /* 0x100fe40000011408 */
[----:B------:R-:W-:Y:S02]  /*2770*/  SHF.R.S32.HI R14, RZ, 0x1f, R8 ;  /* 0x0000001fff0e7819 */ /* 0x000fe40000011408 */
[----:B------:R-:W-:Y:S02]  /*2780*/  LOP3.LUT R9, R9, 0xfffffffe, RZ, 0xc0, !PT ;  /* 0xfffffffe09097812 */ /* 0x000fe400078ec0ff */
[----:B------:R-:W-:Y:S02]  /*2790*/  LEA.HI R14, R14, R11, RZ, 0x2 ;  /* 0x0000000b0e0e7211 */ /* 0x000fe400078f10ff */
[----:B------:R-:W-:Y:S01]  /*27a0*/  LOP3.LUT R8, R8, 0x7fffffe, RZ, 0xc0, !PT ;  /* 0x07fffffe08087812 */ /* 0x000fe200078ec0ff */
[----:B------:R-:W-:Y:S01]  /*27b0*/  IMAD.IADD R6, R6, 0x1, -R9 ;  /* 0x0000000106067824 */ /* 0x000fe200078e0a09 */
[----:B------:R-:W-:Y:S01]  /*27c0*/  LOP3.LUT R14, R14, 0xfffffffc, RZ, 0xc0, !PT ;  /* 0xfffffffc0e0e7812 */ /* 0x000fe200078ec0ff */
[----:B------:R-:W-:Y:S01]  /*27d0*/  IMAD.IADD R9, R5, 0x1, -R12 ;  /* 0x0000000105097824 */ /* 0x000fe200078e0a0c */
[----:B------:R-:W-:Y:S01]  /*27e0*/  LOP3.LUT R5, R10, R7, RZ, 0x3c, !PT ;  /* 0x000000070a057212 */ /* 0x000fe200078e3cff */
[C---:B------:R-:W-:Y:S01]  /*27f0*/  @!P5 IMAD.WIDE.U32 R12, R36.reuse, 0xc0, R240 ;  /* 0x000000c0240cd825 */ /* 0x040fe200078e00f0 */
[----:B---3--:R-:W-:-:S03]  /*2800*/  @!P4 LEA R20, P0, R36, R240, 0x8 ;  /* 0x000000f02414c211 */ /* 0x008fc600078040ff */
[----:B------:R-:W-:Y:S01]  /*2810*/  IMAD.IADD R3, R11, 0x1, -R14 ;  /* 0x000000010b037824 */ /* 0x000fe200078e0a0e */
[----:B------:R-:W-:Y:S01]  /*2820*/  @!P4 LEA.HI.X R21, R36, R239, R37, 0x8, P0 ;  /* 0x000000ef2415c211 */ /* 0x000fe200000f4425 */
[----:B------:R-:W-:Y:S01]  /*2830*/  @!P3 IMAD.MOV.U32 R10, RZ, RZ, R240 ;  /* 0x000000ffff0ab224 */ /* 0x000fe200078e00f0 */
[----:B------:R-:W-:Y:S01]  /*2840*/  LOP3.LUT P0, RZ, R4, 0x2, RZ, 0xc0, !PT ;  /* 0x0000000204ff7812 */ /* 0x000fe2000780c0ff */
[----:B------:R-:W-:Y:S02]  /*2850*/  IMAD.SHL.U32 R51, R3, 0x40, RZ ;  /* 0x0000004003337824 */ /* 0x000fe400078e00ff */
[--C-:B------:R-:W-:Y:S02]  /*2860*/  @!P3 IMAD.MOV.U32 R11, RZ, RZ, R239.reuse ;  /* 0x000000ffff0bb224 */ /* 0x100fe400078e00ef */
[----:B------:R-:W-:Y:S01]  /*2870*/  @!P2 IMAD.MOV.U32 R241, RZ, RZ, R239 ;  /* 0x000000fffff1a224 */ /* 0x000fe200078e00ef */
[----:B------:R-:W-:Y:S01]  /*2880*/  LOP3.LUT R51, R51, 0xc0, RZ, 0xc0, !PT ;  /* 0x000000c033337812 */ /* 0x000fe200078ec0ff */
[----:B------:R-:W-:-:S02]  /*2890*/  IMAD R234, R6, 0x8, R9 ;  /* 0x0000000806ea7824 */ /* 0x000fc400078e0209 */
[----:B------:R-:W-:Y:S02]  /*28a0*/  IMAD.SHL.U32 R6, R6, 0x8, RZ ;  /* 0x0000000806067824 */ /* 0x000fe400078e00ff */
[----:B------:R-:W-:Y:S02]  /*28b0*/  IMAD.IADD R45, R45, 0x1, -R8 ;  /* 0x000000012d2d7824 */ /* 0x000fe400078e0a08 */
[C---:B------:R-:W-:Y:S01]  /*28c0*/  @!P3 IMAD.WIDE.U32 R22, R36.reuse, 0x140, R10 ;  /* 0x000001402416b825 */ /* 0x040fe200078e000a */
[----:B------:R-:W-:Y:S02]  /*28d0*/  LOP3.LUT R6, R51, 0x8, R6, 0xf8, !PT ;  /* 0x0000000833067812 */ /* 0x000fe400078ef806 */
[----:B------:R-:W-:Y:S01]  /*28e0*/  SHF.R.U32.HI R51, RZ, 0x3, R51 ;  /* 0x00000003ff337819 */ /* 0x000fe20000011633 */
[----:B------:R-:W-:Y:S02]  /*28f0*/  @!P2 IMAD R8, R37, 0x180, RZ ;  /* 0x000001802508a824 */ /* 0x000fe400078e02ff */
[----:B------:R-:W-:Y:S01]  /*2900*/  @!P2 IMAD.WIDE.U32 R10, R36, 0x180, R240 ;  /* 0x00000180240aa825 */ /* 0x000fe200078e00f0 */
[----:B------:R-:W-:-:S03]  /*2910*/  LOP3.LUT R51, R6, R51, RZ, 0x3c, !PT ;  /* 0x0000003306337212 */ /* 0x000fc600078e3cff */
[----:B------:R-:W-:Y:S02]  /*2920*/  @!P2 IMAD.IADD R9, R11, 0x1, R8 ;  /* 0x000000010b09a824 */ /* 0x000fe400078e0208 */
[----:B------:R-:W-:Y:S02]  /*2930*/  @!P2 IMAD.MOV.U32 R8, RZ, RZ, R10 ;  /* 0x000000ffff08a224 */ /* 0x000fe400078e000a */
[----:B------:R-:W-:Y:S02]  /*2940*/  @!P5 IMAD R7, R37, 0xc0, RZ ;  /* 0x000000c02507d824 */ /* 0x000fe400078e02ff */
[----:B------:R-:W-:Y:S02]  /*2950*/  IMAD R10, R47, 0x200, R70 ;  /* 0x000002002f0a7824 */ /* 0x000fe400078e0246 */
[----:B------:R-:W-:Y:S02]  /*2960*/  @!P1 IMAD.MOV.U32 R241, RZ, RZ, R239 ;  /* 0x000000fffff19224 */ /* 0x000fe400078e00ef */
[----:B------:R-:W-:-:S02]  /*2970*/  @!P5 IMAD.IADD R13, R13, 0x1, R7 ;  /* 0x000000010d0dd824 */ /* 0x000fc400078e0207 */
[----:B------:R-:W-:Y:S02]  /*2980*/  IMAD R10, R45, 0x20, R10 ;  /* 0x000000202d0a7824 */ /* 0x000fe400078e020a */
[----:B------:R-:W-:Y:S01]  /*2990*/  @!P1 IMAD R6, R37, 0x1c0, RZ ;  /* 0x000001c025069824 */ /* 0x000fe200078e02ff */
[----:B------:R-:W-:Y:S01]  /*29a0*/  @!PT LDS RZ, [RZ] ;  /* 0x00000000fffff984 */ /* 0x000fe20000000800 */
[----:B------:R-:W-:Y:S01]  /*29b0*/  @!PT LDS RZ, [RZ] ;  /* 0x00000000fffff984 */ /* 0x000fe20000000800 */
[----:B------:R-:W-:Y:S01]  /*29c0*/  @!PT LDS RZ, [RZ] ;  /* 0x00000000fffff984 */ /* 0x000fe20000000800 */
[----:B------:R1:W-:Y:S01]  /*29d0*/  @!P5 LDGSTS.E.BYPASS.LTC128B.128 [R245+0x6800], desc[UR12][R12.64] ;  /* 0x068000000cf5dfae */ /* 0x0003e2000b901d4c */
[----:B------:R-:W-:-:S03]  /*29e0*/  @!P1 IMAD.WIDE.U32 R14, R36, 0x1c0, R240 ;  /* 0x000001c0240e9825 */ /* 0x000fc600078e00f0 */
[----:B------:R-:W-:Y:S01]  /*29f0*/  @P4 STS.128 [R245+0x7000], RZ ;  /* 0x007000fff5004388 */ /* 0x000fe20000000c00 */
[----:B------:R-:W-:Y:S02]  /*2a00*/  @!P3 IMAD.IADD R19, R23, 0x1, R18 ;  /* 0x000000011713b824 */ /* 0x000fe400078e0212 */
[----:B------:R-:W-:Y:S01]  /*2a10*/  IMAD.U32 R234, R234, 0x20, R5 ;  /* 0x00000020eaea7824 */ /* 0x000fe200078e0005 */
[----:B------:R-:W-:Y:S01]  /*2a20*/  @!PT LDS RZ, [RZ] ;  /* 0x00000000fffff984 */ /* 0x000fe20000000800 */
[----:B------:R-:W-:Y:S01]  /*2a30*/  @!PT LDS RZ, [RZ] ;  /* 0x00000000fffff984 */ /* 0x000fe20000000800 */
[----:B------:R-:W-:Y:S01]  /*2a40*/  @!PT LDS RZ, [RZ] ;  /* 0x00000000fffff984 */ /* 0x000fe20000000800 */
[----:B------:R2:W-:Y:S01]  /*2a50*/  @!P4 LDGSTS.E.BYPASS.LTC128B.128 [R245+0x7000], desc[UR12][R20.64] ;  /* 0x0700000014f5cfae */ /* 0x0005e2000b901d4c */
[----:B------:R-:W-:Y:S02]  /*2a60*/  @!P3 IMAD.MOV.U32 R18, RZ, RZ, R22 ;  /* 0x000000ffff12b224 */ /* 0x000fe400078e0016 */
[----:B------:R-:W-:Y:S01]  /*2a70*/  IMAD.IADD R236, R51, 0x1, R10 ;  /* 0x0000000133ec7824 */ /* 0x000fe200078e020a */
[----:B------:R-:W-:Y:S01]  /*2a80*/  @P3 STS.128 [R245+0x7800], RZ ;  /* 0x007800fff5003388 */ /* 0x000fe20000000c00 */
[----:B------:R-:W-:Y:S01]  /*2a90*/  @!P1 IMAD.IADD R7, R15, 0x1, R6 ;  /* 0x000000010f079824 */ /* 0x000fe200078e0206 */
[----:B------:R-:W-:Y:S01]  /*2aa0*/  LEA R234, R234, UR4, 0x1 ;  /* 0x00000004eaea7c11 */ /* 0x000fe2000f8e08ff */
[----:B------:R-:W-:Y:S01]  /*2ab0*/  @!P1 IMAD.MOV.U32 R6, RZ, RZ, R14 ;  /* 0x000000ffff069224 */ /* 0x000fe200078e000e */
[----:B------:R-:W-:Y:S01]  /*2ac0*/  @!PT LDS RZ, [RZ] ;  /* 0x00000000fffff984 */ /* 0x000fe20000000800 */
[----:B------:R-:W-:Y:S01]  /*2ad0*/  @!PT LDS RZ, [RZ] ;  /* 0x00000000fffff984 */ /* 0x000fe20000000800 */
[----:B------:R-:W-:Y:S01]  /*2ae0*/  @!PT LDS RZ, [RZ] ;  /* 0x00000000fffff984 */ /* 0x000fe20000000800 */
[----:B------:R-:W-:Y:S01]  /*2af0*/  @!P3 LDGSTS.E.BYPASS.LTC128B.128 [R245+0x7800], desc[UR12][R18.64] ;  /* 0x0780000012f5bfae */ /* 0x000fe2000b901d4c */
[----:B------:R-:W-:Y:S01]  /*2b00*/  LEA R236, R236, UR4, 0x1 ;  /* 0x00000004ecec7c11 */ /* 0x000fe2000f8e08ff */
[----:B------:R-:W-:-:S02]  /*2b10*/  IMAD R47, R47, 0x10, R53 ;  /* 0x000000102f2f7824 */ /* 0x000fc400078e0235 */
[----:B------:R-:W-:Y:S01]  /*2b20*/  @P2 STS.128 [R245+0x8000], RZ ;  /* 0x008000fff5002388 */ /* 0x000fe20000000c00 */
[C---:B------:R-:W-:Y:S02]  /*2b30*/  VIADD R4, R234.reuse, 0x1000 ;  /* 0x00001000ea047836 */ /* 0x040fe40000000000 */
[----:B------:R-:W-:Y:S01]  /*2b40*/  VIADD R233, R234, 0x1020 ;  /* 0x00001020eae97836 */ /* 0x000fe20000000000 */
[----:B------:R-:W-:Y:S01]  /*2b50*/  @!PT LDS RZ, [RZ] ;  /* 0x00000000fffff984 */ /* 0x000fe20000000800 */
[----:B------:R-:W-:Y:S01]  /*2b60*/  @!PT LDS RZ, [RZ] ;  /* 0x00000000fffff984 */ /* 0x000fe20000000800 */
[----:B------:R-:W-:Y:S01]  /*2b70*/  @!PT LDS RZ, [RZ] ;  /* 0x00000000fffff984 */ /* 0x000fe20000000800 */
[----:B------:R-:W-:Y:S01]  /*2b80*/  @!P2 LDGSTS.E.BYPASS.LTC128B.128 [R245+0x8000], desc[UR12][R8.64] ;  /* 0x0800000008f5afae */ /* 0x000fe2000b901d4c */
[----:B------:R-:W-:Y:S02]  /*2b90*/  @P0 VIADD R233, R4, 0xffffffe0 ;  /* 0xffffffe004e90836 */ /* 0x000fe40000000000 */
[----:B------:R-:W-:Y:S01]  /*2ba0*/  IMAD R70, R45, 0x20, R70 ;  /* 0x000000202d467824 */ /* 0x000fe200078e0246 */
[----:B------:R-:W-:Y:S01]  /*2bb0*/  @P1 STS.128 [R245+0x8800], RZ ;  /* 0x008800fff5001388 */ /* 0x000fe20000000c00 */
[----:B------:R-:W-:Y:S02]  /*2bc0*/  VIADD R45, R71, 0x8 ;  /* 0x00000008472d7836 */ /* 0x000fe40000000000 */
[----:B------:R-:W-:Y:S01]  /*2bd0*/  VIADD R230, R233, 0x400 ;  /* 0x00000400e9e67836 */ /* 0x000fe20000000000 */
[----:B------:R-:W-:Y:S01]  /*2be0*/  @!PT LDS RZ, [RZ] ;  /* 0x00000000fffff984 */ /* 0x000fe20000000800 */
[----:B------:R-:W-:Y:S01]  /*2bf0*/  @!PT LDS RZ, [RZ] ;  /* 0x00000000fffff984 */ /* 0x000fe20000000800 */
[----:B------:R-:W-:Y:S01]  /*2c00*/  @!PT LDS RZ, [RZ] ;  /* 0x00000000fffff984 */ /* 0x000fe20000000800 */
[----:B------:R3:W-:Y:S01]  /*2c10*/  @!P1 LDGSTS.E.BYPASS.LTC128B.128 [R245+0x8800], desc[UR12][R6.64] ;  /* 0x0880000006f59fae */ /* 0x0007e2000b901d4c */
[----:B------:R-:W-:Y:S01]  /*2c20*/  LOP3.LUT P1, RZ, R3, 0x2, RZ, 0xc0, !PT ;  /* 0x0000000203ff7812 */ /* 0x000fe2000782c0ff */
[----:B------:R-:W-:-:S02]  /*2c30*/  IMAD.MOV.U32 R3, RZ, RZ, 0x10 ;  /* 0x00000010ff037424 */ /* 0x000fc400078e00ff */
[----:B------:R-:W-:Y:S01]  /*2c40*/  LDSM.16.M88.4 R28, [R236] ;  /* 0x00000000ec1c783b */ /* 0x000fe20000000200 */
[----:B------:R-:W-:Y:S02]  /*2c50*/  VIADD R229, R233, 0x800 ;  /* 0x00000800e9e57836 */ /* 0x000fe40000000000 */
[----:B------:R-:W-:Y:S01]  /*2c60*/  SEL R3, R3, 0xfffffff0, !P1 ;  /* 0xfffffff003037807 */ /* 0x000fe20004800000 */
[----:B-1----:R-:W1:Y:S01]  /*2c70*/  LDSM.16.M88.4 R12, [R234+0x1000] ;  /* 0x00100000ea0c783b */ /* 0x002e620000000200 */
[C---:B------:R-:W-:Y:S02]  /*2c80*/  VIADD R228, R233.reuse, 0xc00 ;  /* 0x00000c00e9e47836 */ /* 0x040fe40000000000 */
[----:B------:R-:W-:Y:S01]  /*2c90*/  VIADD R227, R233, 0x1000 ;  /* 0x00001000e9e37836 */ /* 0x000fe20000000000 */
[----:B------:R-:W-:Y:S01]  /*2ca0*/  LDSM.16.M88.4 R32, [R233] ;  /* 0x00000000e920783b */ /* 0x000fe20000000200 */
[----:B------:R-:W-:Y:S02]  /*2cb0*/  IMAD R235, R3, 0x2, R236 ;  /* 0x0000000203eb7824 */ /* 0x000fe400078e02ec */
[C---:B------:R-:W-:Y:S01]  /*2cc0*/  VIADD R226, R233.reuse, 0x1400 ;  /* 0x00001400e9e27836 */ /* 0x040fe20000000000 */
[----:B------:R-:W4:Y:S01]  /*2cd0*/  LDSM.16.M88.4 R132, [R234+0x1400] ;  /* 0x00140000ea84783b */ /* 0x000f220000000200 */
[----:B------:R-:W-:-:S02]  /*2ce0*/  VIADD R225, R233, 0x1800 ;  /* 0x00001800e9e17836 */ /* 0x000fc40000000000 */
[C---:B------:R-:W-:Y:S01]  /*2cf0*/  VIADD R224, R233.reuse, 0x1c00 ;  /* 0x00001c00e9e07836 */ /* 0x040fe20000000000 */
[----:B--2---:R-:W-:Y:S01]  /*2d00*/  LDSM.16.M88.4 R20, [R233+0x400] ;  /* 0x00040000e914783b */ /* 0x004fe20000000200 */
[C---:B------:R-:W-:Y:S02]  /*2d10*/  VIADD R223, R233.reuse, 0x2000 ;  /* 0x00002000e9df7836 */ /* 0x040fe40000000000 */
[C---:B------:R-:W-:Y:S01]  /*2d20*/  VIADD R222, R233.reuse, 0x2400 ;  /* 0x00002400e9de7836 */ /* 0x040fe20000000000 */
[----:B------:R-:W-:Y:S01]  /*2d30*/  LDSM.16.M88.4 R128, [R234+0x1800] ;  /* 0x00180000ea80783b */ /* 0x000fe20000000200 */
[C---:B------:R-:W-:Y:S02]  /*2d40*/  VIADD R221, R233.reuse, 0x2800 ;  /* 0x00002800e9dd7836 */ /* 0x040fe40000000000 */
[C---:B------:R-:W-:Y:S01]  /*2d50*/  VIADD R220, R233.reuse, 0x2c00 ;  /* 0x00002c00e9dc7836 */ /* 0x040fe20000000000 */
[----:B---3--:R-:W2:Y:S01]  /*2d60*/  LDSM.16.M88.4 R4, [R235] ;  /* 0x00000000eb04783b */ /* 0x008ea20000000200 */
[----:B------:R-:W-:-:S02]  /*2d70*/  VIADD R219, R233, 0x3000 ;  /* 0x00003000e9db7836 */ /* 0x000fc40000000000 */
[C---:B------:R-:W-:Y:S01]  /*2d80*/  VIADD R218, R233.reuse, 0x3400 ;  /* 0x00003400e9da7836 */ /* 0x040fe20000000000 */
[----:B------:R-:W-:Y:S01]  /*2d90*/  LDSM.16.M88.4 R40, [R233+0x800] ;  /* 0x00080000e928783b */ /* 0x000fe20000000200 */
[C---:B------:R-:W-:Y:S02]  /*2da0*/  VIADD R217, R233.reuse, 0x3800 ;  /* 0x00003800e9d97836 */ /* 0x040fe40000000000 */
[----:B------:R-:W-:Y:S01]  /*2db0*/  VIADD R216, R233, 0x3c00 ;  /* 0x00003c00e9d87836 */ /* 0x000fe20000000000 */
[----:B------:R-:W-:Y:S04]  /*2dc0*/  LDSM.16.M88.4 R212, [R234+0x2800] ;  /* 0x00280000ead4783b */ /* 0x000fe80000000200 */
[----:B------:R-:W-:Y:S04]  /*2dd0*/  LDSM.16.M88.4 R208, [R234+0x2c00] ;  /* 0x002c0000ead0783b */ /* 0x000fe80000000200 */
[----:B------:R-:W-:Y:S01]  /*2de0*/  LDSM.16.M88.4 R60, [R233+0x1800] ;  /* 0x00180000e93c783b */ /* 0x000fe20000000200 */
[C---:B-1----:R-:W-:Y:S03]  /*2df0*/  HMMA.16816.F32.BF16 R8, R28.reuse, R12, RZ ;  /* 0x0000000c1c08723c */ /* 0x042fe600000418ff */
[----:B------:R-:W-:Y:S04]  /*2e00*/  LDSM.16.M88.4 R172, [R234+0x3800] ;  /* 0x00380000eaac783b */ /* 0x000fe80000000200 */
[----:B------:R-:W1:Y:S01]  /*2e10*/  LDSM.16.M88.4 R144, [R234+0x3c00] ;  /* 0x003c0000ea90783b */ /* 0x000e620000000200 */
[C---:B------:R-:W-:Y:S03]  /*2e20*/  HMMA.16816.F32.BF16 R12, R28.reuse, R14, RZ ;  /* 0x0000000e1c0c723c */ /* 0x040fe600000418ff */
[----:B------:R-:W-:Y:S03]  /*2e30*/  LDSM.16.M88.4 R116, [R234+0x4000] ;  /* 0x00400000ea74783b */ /* 0x000fe60000000200 */
[C---:B----4-:R-:W-:Y:S01]  /*2e40*/  HMMA.16816.F32.BF16 R24, R28.reuse, R132, RZ ;  /* 0x000000841c18723c */ /* 0x050fe200000418ff */
[----:B------:R-:W0:Y:S05]  /*2e50*/  LDGDEPBAR ;  /* 0x00000000000079af */ /* 0x000e2a0000000000 */
[----:B------:R-:W-:Y:S06]  /*2e60*/  HMMA.16816.F32.BF16 R132, R28, R134, RZ ;  /* 0x000000861c84723c */ /* 0x000fec00000418ff */
[C---:B--2---:R-:W-:Y:S06]  /*2e70*/  HMMA.16816.F32.BF16 R8, R4.reuse, R32, R8 ;  /* 0x000000200408723c */ /* 0x044fec0000041808 */
[----:B------:R-:W-:Y:S01]  /*2e80*/  HMMA.16816.F32.BF16 R12, R4, R34, R12 ;  /* 0x00000022040c723c */ /* 0x000fe2000004180c */
[----:B------:R-:W-:-:S05]  /*2e90*/  IMAD.IADD R32, R44, 0x1, -R17 ;  /* 0x000000012c207824 */ /* 0x000fca00078e0a11 */
[----:B------:R-:W-:Y:S01]  /*2ea0*/  SHF.R.S32.HI R17, RZ, 0x1f, R32 ;  /* 0x0000001fff117819 */ /* 0x000fe20000011420 */
[C---:B------:R-:W-:Y:S03]  /*2eb0*/  HMMA.16816.F32.BF16 R24, R4.reuse, R20, R24 ;  /* 0x000000140418723c */ /* 0x040fe60000041818 */
[----:B------:R-:W-:Y:S02]  /*2ec0*/  LEA.HI R32, R17, R32, RZ, 0x2 ;  /* 0x0000002011207211 */ /* 0x000fe400078f10ff */
[----:B------:R-:W2:Y:S01]  /*2ed0*/  LDSM.16.M88.4 R16, [R234+0x1c00] ;  /* 0x001c0000ea10783b */ /* 0x000ea20000000200 */
[----:B------:R-:W-:Y:S01]  /*2ee0*/  HMMA.16816.F32.BF16 R132, R4, R22, R132 ;  /* 0x000000160484723c */ /* 0x000fe20000041884 */
[----:B------:R-:W-:Y:S02]  /*2ef0*/  SHF.R.S32.HI R32, RZ, 0x2, R32 ;  /* 0x00000002ff207819 */ /* 0x000fe40000011420 */
[----:B------:R-:W3:Y:S02]  /*2f00*/  LDSM.16.M88.4 R20, [R233+0xc00] ;  /* 0x000c0000e914783b */ /* 0x000ee40000000200 */
[----:B------:R-:W-:Y:S01]  /*2f10*/  IADD3 R32, R47, 0x1, R32 ;  /* 0x000000012f207810 */ /* 0x000fe20007ffe020 */
[----:B------:R-:W-:Y:S03]  /*2f20*/  HMMA.16816.F32.BF16 R124, R28, R128, RZ ;  /* 0x000000801c7c723c */ /* 0x000fe600000418ff */
[----:B------:R-:W-:-:S03]  /*2f30*/  IADD3 R33, R39, R32, -R38 ;  /* 0x0000002027217210 */ /* 0x000fc60007ffe826 */
[C---:B------:R-:W-:Y:S02]  /*2f40*/  HMMA.16816.F32.BF16 R128, R28.reuse, R130, RZ ;  /* 0x000000821c80723c */ /* 0x040fe400000418ff */
[----:B------:R-:W-:Y:S02]  /*2f50*/  IMAD.IADD R44, R33, 0x1, R0 ;  /* 0x00000001212c7824 */ /* 0x000fe400078e0200 */
[----:B------:R-:W4:Y:S01]  /*2f60*/  LDSM.16.M88.4 R32, [R234+0x2000] ;  /* 0x00200000ea20783b */ /* 0x000f220000000200 */
[C---:B------:R-:W-:Y:S01]  /*2f70*/  VIADD R0, R71.reuse, 0x1 ;  /* 0x0000000147007836 */ /* 0x040fe20000000000 */
[C---:B-1----:R-:W-:Y:S01]  /*2f80*/  HMMA.16816.F32.BF16 R156, R28.reuse, R144, RZ ;  /* 0x000000901c9c723c */ /* 0x042fe200000418ff */
[C---:B------:R-:W-:Y:S02]  /*2f90*/  VIMNMX R38, R44.reuse, R39, PT ;  /* 0x000000272c267248 */ /* 0x040fe40003fe0100 */
[----:B------:R-:W-:Y:S01]  /*2fa0*/  VIADDMNMX R39, R44, 0x8, R39, PT ;  /* 0x000000082c277846 */ /* 0x000fe20003800127 */
[----:B------:R-:W-:Y:S01]  /*2fb0*/  VIADD R44, R71, 0x9 ;  /* 0x00000009472c7836 */ /* 0x000fe20000000000 */
[C---:B------:R-:W-:Y:S01]  /*2fc0*/  ISETP.GE.AND P4, PT, R45.reuse, R38, PT ;  /* 0x000000262d00720c */ /* 0x040fe20003f86270 */
[----:B------:R-:W-:Y:S01]  /*2fd0*/  HMMA.16816.F32.BF16 R144, R28, R146, RZ ;  /* 0x000000921c90723c */ /* 0x000fe200000418ff */
[----:B------:R-:W-:-:S02]  /*2fe0*/  ISETP.GE.AND P0, PT, R45, R39, PT ;  /* 0x000000272d00720c */ /* 0x000fc40003f06270 */
[CC--:B------:R-:W-:Y:S02]  /*2ff0*/  ISETP.GE.AND P2, PT, R44.reuse, R38.reuse, PT ;  /* 0x000000262c00720c */ /* 0x0c0fe40003f46270 */
[-C--:B------:R-:W-:Y:S01]  /*3000*/  ISETP.GE.AND P1, PT, R44, R39.reuse, PT ;  /* 0x000000272c00720c */ /* 0x080fe20003f26270 */
[----:B------:R-:W-:Y:S01]  /*3010*/  HMMA.16816.F32.BF16 R124, R4, R40, R124 ;  /* 0x00000028047c723c */ /* 0x000fe2000004187c */
[----:B------:R-:W-:Y:S01]  /*3020*/  LDSM.16.M88.4 R44, [R234+0x2400] ;  /* 0x00240000ea2c783b */ /* 0x000fe20000000200 */
[CC--:B------:R-:W-:Y:S02]  /*3030*/  ISETP.GE.AND P5, PT, R0.reuse, R38.reuse, PT ;  /* 0x000000260000720c */ /* 0x0c0fe40003fa6270 */
[----:B------:R-:W-:Y:S01]  /*3040*/  ISETP.GE.AND P3, PT, R0, R39, PT ;  /* 0x000000270000720c */ /* 0x000fe20003f66270 */
[C---:B------:R-:W-:Y:S01]  /*3050*/  VIADD R0, R71.reuse, 0x10 ;  /* 0x0000001047007836 */ /* 0x040fe20000000000 */
[----:B------:R-:W-:Y:S01]  /*3060*/  FSEL R98, R12, -INF , !P4 ;  /* 0xff8000000c627808 */ /* 0x000fe20006000000 */
[----:B------:R-:W-:Y:S01]  /*3070*/  VIADD R40, R71, 0x19 ;  /* 0x0000001947287836 */ /* 0x000fe20000000000 */
[----:B------:R-:W-:Y:S01]  /*3080*/  FSEL R180, R14, -INF , !P0 ;  /* 0xff8000000eb47808 */ /* 0x000fe20004000000 */
[----:B--2---:R-:W-:Y:S01]  /*3090*/  HMMA.16816.F32.BF16 R112, R28, R16, RZ ;  /* 0x000000101c70723c */ /* 0x004fe200000418ff */
[----:B------:R-:W-:-:S02]  /*30a0*/  ISETP.GE.AND P4, PT, R0, R38, PT ;  /* 0x000000260000720c */ /* 0x000fc40003f86270 */
[-C--:B------:R-:W-:Y:S01]  /*30b0*/  ISETP.GE.AND P0, PT, R0, R39.reuse, PT ;  /* 0x000000270000720c */ /* 0x080fe20003f06270 */
[----:B------:R-:W-:Y:S01]  /*30c0*/  VIADD R0, R71, 0x11 ;  /* 0x0000001147007836 */ /* 0x000fe20000000000 */
[----:B------:R-:W-:Y:S01]  /*30d0*/  FSEL R92, R13, -INF , !P2 ;  /* 0xff8000000d5c7808 */ /* 0x000fe20005000000 */
[----:B------:R-:W-:Y:S01]  /*30e0*/  HMMA.16816.F32.BF16 R16, R28, R18, RZ ;  /* 0x000000121c10723c */ /* 0x000fe200000418ff */
[----:B------:R-:W-:Y:S02]  /*30f0*/  FSEL R137, R15, -INF , !P1 ;  /* 0xff8000000f897808 */ /* 0x000fe40004800000 */
[----:B------:R-:W1:Y:S01]  /*3100*/  LDSM.16.M88.4 R12, [R233+0x1000] ;  /* 0x00100000e90c783b */ /* 0x000e620000000200 */
[C---:B------:R-:W-:Y:S02]  /*3110*/  ISETP.GE.AND P2, PT, R0.reuse, R38, PT ;  /* 0x000000260000720c */ /* 0x040fe40003f46270 */
[----:B------:R-:W-:Y:S01]  /*3120*/  ISETP.GE.AND P1, PT, R0, R39, PT ;  /* 0x000000270000720c */ /* 0x000fe20003f26270 */
[----:B------:R-:W-:Y:S01]  /*3130*/  HMMA.16816.F32.BF16 R128, R4, R42, R128 ;  /* 0x0000002a0480723c */ /* 0x000fe20000041880 */
[----:B------:R-:W-:Y:S01]  /*3140*/  FSEL R88, R25, -INF , !P2 ;  /* 0xff80000019587808 */ /* 0x000fe20005000000 */
[----:B------:R-:W-:Y:S01]  /*3150*/  VIADD R0, R71, 0x18 ;  /* 0x0000001847007836 */ /* 0x000fe20000000000 */
[----:B------:R-:W-:-:S02]  /*3160*/  FSEL R232, R27, -INF , !P1 ;  /* 0xff8000001be87808 */ /* 0x000fc40004800000 */
[CC--:B------:R-:W-:Y:S02]  /*3170*/  ISETP.GE.AND P2, PT, R40.reuse, R38.reuse, PT ;  /* 0x000000262800720c */ /* 0x0c0fe40003f46270 */
[----:B------:R-:W-:Y:S01]  /*3180*/  ISETP.GE.AND P1, PT, R40, R39, PT ;  /* 0x000000272800720c */ /* 0x000fe20003f26270 */
[----:B------:R-:W-:Y:S01]  /*3190*/  VIADD R40, R71, 0x29 ;  /* 0x0000002947287836 */ /* 0x000fe20000000000 */
[----:B------:R-:W-:Y:S02]  /*31a0*/  FSEL R84, R133, -INF , !P2 ;  /* 0xff80000085547808 */ /* 0x000fe40005000000 */
[C---:B---3--:R-:W-:Y:S01]  /*31b0*/  HMMA.16816.F32.BF16 R112, R4.reuse, R20, R112 ;  /* 0x000000140470723c */ /* 0x048fe20000041870 */
[----:B------:R-:W-:Y:S02]  /*31c0*/  FSEL R135, R135, -INF , !P1 ;  /* 0xff80000087877808 */ /* 0x000fe40004800000 */
[----:B------:R-:W-:Y:S02]  /*31d0*/  FSEL R90, R24, -INF , !P4 ;  /* 0xff800000185a7808 */ /* 0x000fe40006000000 */
[----:B------:R-:W-:Y:S01]  /*31e0*/  FSEL R168, R26, -INF , !P0 ;  /* 0xff8000001aa87808 */ /* 0x000fe20004000000 */
[----:B------:R-:W-:Y:S01]  /*31f0*/  HMMA.16816.F32.BF16 R16, R4, R22, R16 ;  /* 0x000000160410723c */ /* 0x000fe20000041810 */
[----:B------:R-:W-:Y:S01]  /*3200*/  VIADD R20, R71, 0x21 ;  /* 0x0000002147147836 */ /* 0x000fe20000000000 */
[----:B------:R-:W-:-:S02]  /*3210*/  ISETP.GE.AND P4, PT, R0, R38, PT ;  /* 0x000000260000720c */ /* 0x000fc40003f86270 */
[-C--:B------:R-:W-:Y:S01]  /*3220*/  ISETP.GE.AND P0, PT, R0, R39.reuse, PT ;  /* 0x000000270000720c */ /* 0x080fe20003f06270 */
[----:B------:R-:W-:Y:S01]  /*3230*/  VIADD R0, R71, 0x20 ;  /* 0x0000002047007836 */ /* 0x000fe20000000000 */
[C---:B------:R-:W-:Y:S01]  /*3240*/  ISETP.GE.AND P2, PT, R20.reuse, R38, PT ;  /* 0x000000261400720c */ /* 0x040fe20003f46270 */
[C---:B----4-:R-:W-:Y:S01]  /*3250*/  HMMA.16816.F32.BF16 R24, R28.reuse, R32, RZ ;  /* 0x000000201c18723c */ /* 0x050fe200000418ff */
[----:B------:R-:W-:Y:S02]  /*3260*/  ISETP.GE.AND P1, PT, R20, R39, PT ;  /* 0x000000271400720c */ /* 0x000fe40003f26270 */
[----:B------:R-:W2:Y:S01]  /*3270*/  LDSM.16.M88.4 R20, [R233+0x1400] ;  /* 0x00140000e914783b */ /* 0x000ea20000000200 */
[----:B------:R-:W-:Y:S02]  /*3280*/  FSEL R86, R132, -INF , !P4 ;  /* 0xff80000084567808 */ /* 0x000fe40006000000 */
[----:B------:R-:W-:Y:S01]  /*3290*/  HMMA.16816.F32.BF16 R32, R28, R34, RZ ;  /* 0x000000221c20723c */ /* 0x000fe200000418ff */
[----:B------:R-:W-:-:S02]  /*32a0*/  FSEL R162, R134, -INF , !P0 ;  /* 0xff80000086a27808 */ /* 0x000fc40004000000 */
[C---:B------:R-:W-:Y:S02]  /*32b0*/  ISETP.GE.AND P4, PT, R0.reuse, R38, PT ;  /* 0x000000260000720c */ /* 0x040fe40003f86270 */
[----:B------:R-:W-:Y:S01]  /*32c0*/  ISETP.GE.AND P0, PT, R0, R39, PT ;  /* 0x000000270000720c */ /* 0x000fe20003f06270 */
[----:B------:R-:W-:Y:S01]  /*32d0*/  VIADD R0, R71, 0x28 ;  /* 0x0000002847007836 */ /* 0x000fe20000000000 */
[----:B------:R-:W-:Y:S02]  /*32e0*/  FSEL R80, R125, -INF , !P2 ;  /* 0xff8000007d507808 */ /* 0x000fe40005000000 */
[----:B------:R-:W-:Y:S02]  /*32f0*/  FSEL R127, R127, -INF , !P1 ;  /* 0xff8000007f7f7808 */ /* 0x000fe40004800000 */
[----:B------:R-:W-:Y:S02]  /*3300*/  FSEL R82, R124, -INF , !P4 ;  /* 0xff8000007c527808 */ /* 0x000fe40006000000 */
[----:B------:R-:W-:-:S02]  /*3310*/  FSEL R148, R126, -INF , !P0 ;  /* 0xff8000007e947808 */ /* 0x000fc40004000000 */
[CC--:B------:R-:W-:Y:S02]  /*3320*/  ISETP.GE.AND P2, PT, R40.reuse, R38.reuse, PT ;  /* 0x000000262800720c */ /* 0x0c0fe40003f46270 */
[-C--:B------:R-:W-:Y:S01]  /*3330*/  ISETP.GE.AND P1, PT, R40, R39.reuse, PT ;  /* 0x000000272800720c */ /* 0x080fe20003f26270 */
[----:B-1----:R-:W-:Y:S01]  /*3340*/  HMMA.16816.F32.BF16 R24, R4, R12, R24 ;  /* 0x0000000c0418723c */ /* 0x002fe20000041818 */
[C---:B------:R-:W-:Y:S02]  /*3350*/  ISETP.GE.AND P4, PT, R0.reuse, R38, PT ;  /* 0x000000260000720c */ /* 0x040fe40003f86270 */
        /* <DEDUP_REMOVED lines=8> */
[----:B------:R-:W-:Y:S01]  /*33e0*/  HMMA.16816.F32.BF16 R44, R28, R46, RZ ;  /* 0x0000002e1c2c723c */ /* 0x000fe200000418ff */
[----:B------:R-:W-:Y:S02]  /*33f0*/  FSEL R76, R129, -INF , !P2 ;  /* 0xff800000814c7808 */ /* 0x000fe40005000000 */
[----:B------:R-:W-:Y:S02]  /*3400*/  FSEL R131, R131, -INF , !P1 ;  /* 0xff80000083837808 */ /* 0x000fe40004800000 */
[C---:B------:R-:W-:Y:S01]  /*3410*/  ISETP.GE.AND P2, PT, R0.reuse, R38, PT ;  /* 0x000000260000720c */ /* 0x040fe20003f46270 */
[----:B------:R-:W-:Y:S01]  /*3420*/  HMMA.16816.F32.BF16 R32, R4, R14, R32 ;  /* 0x0000000e0420723c */ /* 0x000fe20000041820 */
[----:B------:R-:W-:Y:S01]  /*3430*/  ISETP.GE.AND P1, PT, R0, R39, PT ;  /* 0x000000270000720c */ /* 0x000fe20003f26270 */
[----:B------:R-:W-:Y:S01]  /*3440*/  VIADD R0, R71, 0x38 ;  /* 0x0000003847007836 */ /* 0x000fe20000000000 */
[----:B------:R-:W-:-:S02]  /*3450*/  FSEL R74, R112, -INF , !P4 ;  /* 0xff800000704a7808 */ /* 0x000fc40006000000 */
[----:B------:R-:W-:Y:S01]  /*3460*/  FSEL R132, R114, -INF , !P0 ;  /* 0xff80000072847808 */ /* 0x000fe20004000000 */
[----:B------:R-:W-:Y:S01]  /*3470*/  HMMA.16816.F32.BF16 R12, R28, R212, RZ ;  /* 0x000000d41c0c723c */ /* 0x000fe200000418ff */
[----:B------:R-:W-:Y:S02]  /*3480*/  FSEL R72, R113, -INF , !P2 ;  /* 0xff80000071487808 */ /* 0x000fe40005000000 */
[----:B------:R-:W-:Y:S02]  /*3490*/  FSEL R115, R115, -INF , !P1 ;  /* 0xff80000073737808 */ /* 0x000fe40004800000 */
[CC--:B------:R-:W-:Y:S01]  /*34a0*/  ISETP.GE.AND P4, PT, R0.reuse, R38.reuse, PT ;  /* 0x000000260000720c */ /* 0x0c0fe20003f86270 */
[----:B--2---:R-:W-:Y:S01]  /*34b0*/  HMMA.16816.F32.BF16 R40, R4, R20, R40 ;  /* 0x000000140428723c */ /* 0x004fe20000041828 */
[----:B------:R-:W-:Y:S01]  /*34c0*/  ISETP.GE.AND P0, PT, R0, R39, PT ;  /* 0x000000270000720c */ /* 0x000fe20003f06270 */
[----:B------:R-:W-:Y:S01]  /*34d0*/  VIADD R0, R71, 0x40 ;  /* 0x0000004047007836 */ /* 0x000fe20000000000 */
[----:B------:R-:W-:-:S02]  /*34e0*/  ISETP.GE.AND P2, PT, R48, R38, PT ;  /* 0x000000263000720c */ /* 0x000fc40003f46270 */
[----:B------:R-:W-:Y:S01]  /*34f0*/  ISETP.GE.AND P1, PT, R48, R39, PT ;  /* 0x000000273000720c */ /* 0x000fe20003f26270 */
[----:B------:R-:W-:Y:S01]  /*3500*/  HMMA.16816.F32.BF16 R44, R4, R22, R44 ;  /* 0x00000016042c723c */ /* 0x000fe2000004182c */
[----:B------:R-:W-:Y:S01]  /*3510*/  FSEL R50, R16, -INF , !P4 ;  /* 0xff80000010327808 */ /* 0x000fe20006000000 */
[----:B------:R-:W-:Y:S01]  /*3520*/  LDSM.16.M88.4 R20, [R233+0x1c00] ;  /* 0x001c0000e914783b */ /* 0x000fe20000000200 */
[----:B------:R-:W-:Y:S02]  /*3530*/  FSEL R125, R18, -INF , !P0 ;  /* 0xff800000127d7808 */ /* 0x000fe40004000000 */
[----:B------:R-:W-:Y:S01]  /*3540*/  FSEL R48, R17, -INF , !P2 ;  /* 0xff80000011307808 */ /* 0x000fe20005000000 */
[----:B------:R-:W-:Y:S01]  /*3550*/  HMMA.16816.F32.BF16 R212, R28, R214, RZ ;  /* 0x000000d61cd4723c */ /* 0x000fe200000418ff */
[----:B------:R-:W-:Y:S02]  /*3560*/  FSEL R136, R19, -INF , !P1 ;  /* 0xff80000013887808 */ /* 0x000fe40004800000 */
[----:B------:R-:W1:Y:S01]  /*3570*/  LDSM.16.M88.4 R16, [R234+0x3000] ;  /* 0x00300000ea10783b */ /* 0x000e620000000200 */
[----:B------:R-:W-:-:S02]  /*3580*/  ISETP.GE.AND P4, PT, R0, R38, PT ;  /* 0x000000260000720c */ /* 0x000fc40003f86270 */
[-C--:B------:R-:W-:Y:S01]  /*3590*/  ISETP.GE.AND P0, PT, R0, R39.reuse, PT ;  /* 0x000000270000720c */ /* 0x080fe20003f06270 */
[C---:B------:R-:W-:Y:S01]  /*35a0*/  VIADD R0, R71.reuse, 0x41 ;  /* 0x0000004147007836 */ /* 0x040fe20000000000 */
[----:B------:R-:W-:Y:S02]  /*35b0*/  HMMA.16816.F32.BF16 R12, R4, R60, R12 ;  /* 0x0000003c040c723c */ /* 0x000fe4000004180c */
[----:B------:R-:W-:Y:S01]  /*35c0*/  FSEL R121, R26, -INF , !P0 ;  /* 0xff8000001a797808 */ /* 0x000fe20004000000 */
[C---:B------:R-:W-:Y:S01]  /*35d0*/  VIADD R26, R71.reuse, 0x49 ;  /* 0x00000049471a7836 */ /* 0x040fe20000000000 */
[CC--:B------:R-:W-:Y:S02]  /*35e0*/  ISETP.GE.AND P2, PT, R0.reuse, R38.reuse, PT ;  /* 0x000000260000720c */ /* 0x0c0fe40003f46270 */
[----:B------:R-:W-:Y:S02]  /*35f0*/  ISETP.GE.AND P1, PT, R0, R39, PT ;  /* 0x000000270000720c */ /* 0x000fe40003f26270 */
[----:B------:R-:W-:Y:S01]  /*3600*/  FSEL R0, R24, -INF , !P4 ;  /* 0xff80000018007808 */ /* 0x000fe20006000000 */
[----:B------:R-:W-:Y:S01]  /*3610*/  VIADD R24, R71, 0x50 ;  /* 0x0000005047187836 */ /* 0x000fe20000000000 */
[----:B------:R-:W-:-:S02]  /*3620*/  ISETP.GE.AND P4, PT, R52, R38, PT ;  /* 0x000000263400720c */ /* 0x000fc40003f86270 */
[----:B------:R-:W-:Y:S02]  /*3630*/  FSEL R102, R25, -INF , !P2 ;  /* 0xff80000019667808 */ /* 0x000fe40005000000 */
[----:B------:R-:W-:Y:S02]  /*3640*/  FSEL R138, R27, -INF , !P1 ;  /* 0xff8000001b8a7808 */ /* 0x000fe40004800000 */
[----:B------:R-:W-:Y:S01]  /*3650*/  FSEL R108, R32, -INF , !P4 ;  /* 0xff800000206c7808 */ /* 0x000fe20006000000 */
[----:B------:R-:W-:Y:S01]  /*3660*/  VIADD R32, R71, 0x51 ;  /* 0x0000005147207836 */ /* 0x000fe20000000000 */
[C---:B------:R-:W-:Y:S01]  /*3670*/  ISETP.GE.AND P2, PT, R26.reuse, R38, PT ;  /* 0x000000261a00720c */ /* 0x040fe20003f46270 */
[----:B------:R-:W-:Y:S01]  /*3680*/  HMMA.16816.F32.BF16 R212, R4, R62, R212 ;  /* 0x0000003e04d4723c */ /* 0x000fe200000418d4 */
[-C--:B------:R-:W-:Y:S02]  /*3690*/  ISETP.GE.AND P1, PT, R26, R39.reuse, PT ;  /* 0x000000271a00720c */ /* 0x080fe40003f26270 */
[----:B------:R-:W-:-:S02]  /*36a0*/  ISETP.GE.AND P0, PT, R52, R39, PT ;  /* 0x000000273400720c */ /* 0x000fc40003f06270 */
[----:B------:R-:W-:Y:S01]  /*36b0*/  FSEL R112, R33, -INF , !P2 ;  /* 0xff80000021707808 */ /* 0x000fe20005000000 */
[----:B------:R-:W2:Y:S01]  /*36c0*/  LDSM.16.M88.4 R52, [R233+0x2000] ;  /* 0x00200000e934783b */ /* 0x000ea20000000200 */
[----:B------:R-:W-:Y:S02]  /*36d0*/  FSEL R150, R35, -INF , !P1 ;  /* 0xff80000023967808 */ /* 0x000fe40004800000 */
[----:B------:R-:W-:Y:S02]  /*36e0*/  FSEL R252, R34, -INF , !P0 ;  /* 0xff80000022fc7808 */ /* 0x000fe40004000000 */
[CC--:B------:R-:W-:Y:S02]  /*36f0*/  ISETP.GE.AND P2, PT, R32.reuse, R38.reuse, PT ;  /* 0x000000262000720c */ /* 0x0c0fe40003f46270 */
[----:B------:R-:W-:Y:S01]  /*3700*/  ISETP.GE.AND P1, PT, R32, R39, PT ;  /* 0x000000272000720c */ /* 0x000fe20003f26270 */
[----:B------:R-:W-:Y:S01]  /*3710*/  VIADD R32, R71, 0x58 ;  /* 0x0000005847207836 */ /* 0x000fe20000000000 */
[----:B------:R-:W-:-:S02]  /*3720*/  ISETP.GE.AND P4, PT, R24, R38, PT ;  /* 0x000000261800720c */ /* 0x000fc40003f86270 */
[-C--:B------:R-:W-:Y:S02]  /*3730*/  ISETP.GE.AND P0, PT, R24, R39.reuse, PT ;  /* 0x000000271800720c */ /* 0x080fe40003f06270 */
[C---:B------:R-:W-:Y:S01]  /*3740*/  HMMA.16816.F32.BF16 R24, R28.reuse, R208, RZ ;  /* 0x000000d01c18723c */ /* 0x040fe200000418ff */
[----:B------:R-:W-:Y:S02]  /*3750*/  FSEL R186, R40, -INF , !P4 ;  /* 0xff80000028ba7808 */ /* 0x000fe40006000000 */
[----:B------:R-:W-:Y:S02]  /*3760*/  FSEL R246, R42, -INF , !P0 ;  /* 0xff8000002af67808 */ /* 0x000fe40004000000 */
[C---:B------:R-:W-:Y:S01]  /*3770*/  ISETP.GE.AND P4, PT, R32.reuse, R38, PT ;  /* 0x000000262000720c */ /* 0x040fe20003f86270 */
[----:B------:R-:W-:Y:S01]  /*3780*/  HMMA.16816.F32.BF16 R208, R28, R210, RZ ;  /* 0x000000d21cd0723c */ /* 0x000fe200000418ff */
[----:B------:R-:W-:Y:S02]  /*3790*/  ISETP.GE.AND P0, PT, R32, R39, PT ;  /* 0x000000272000720c */ /* 0x000fe40003f06270 */
[----:B------:R-:W3:Y:S01]  /*37a0*/  LDSM.16.M88.4 R32, [R234+0x3400] ;  /* 0x00340000ea20783b */ /* 0x000ee20000000200 */
[----:B------:R-:W-:-:S02]  /*37b0*/  FSEL R73, R41, -INF , !P2 ;  /* 0xff80000029497808 */ /* 0x000fc40005000000 */
[----:B------:R-:W-:Y:S02]  /*37c0*/  FSEL R152, R43, -INF , !P1 ;  /* 0xff8000002b987808 */ /* 0x000fe40004800000 */
[----:B-1----:R-:W-:Y:S01]  /*37d0*/  HMMA.16816.F32.BF16 R40, R28, R16, RZ ;  /* 0x000000101c28723c */ /* 0x002fe200000418ff */
[----:B------:R-:W-:Y:S01]  /*37e0*/  FSEL R75, R44, -INF , !P4 ;  /* 0xff8000002c4b7808 */ /* 0x000fe20006000000 */
[----:B------:R-:W-:Y:S01]  /*37f0*/  VIADD R44, R71, 0x71 ;  /* 0x00000071472c7836 */ /* 0x000fe20000000000 */
[----:B------:R-:W-:Y:S02]  /*3800*/  FSEL R164, R46, -INF , !P0 ;  /* 0xff8000002ea47808 */ /* 0x000fe40004000000 */
[CC--:B------:R-:W-:Y:S02]  /*3810*/  ISETP.GE.AND P2, PT, R59.reuse, R38.reuse, PT ;  /* 0x000000263b00720c */ /* 0x0c0fe40003f46270 */
[-C--:B------:R-:W-:Y:S01]  /*3820*/  ISETP.GE.AND P1, PT, R59, R39.reuse, PT ;  /* 0x000000273b00720c */ /* 0x080fe20003f26270 */
[C---:B------:R-:W-:Y:S01]  /*3830*/  VIADD R17, R71.reuse, 0x61 ;  /* 0x0000006147117836 */ /* 0x040fe20000000000 */
[CC--:B------:R-:W-:Y:S01]  /*3840*/  ISETP.GE.AND P4, PT, R58.reuse, R38.reuse, PT ;  /* 0x000000263a00720c */ /* 0x0c0fe20003f86270 */
[C---:B------:R-:W-:Y:S01]  /*3850*/  HMMA.16816.F32.BF16 R24, R4.reuse, R20, R24 ;  /* 0x000000140418723c */ /* 0x040fe20000041818 */
[-C--:B------:R-:W-:Y:S01]  /*3860*/  ISETP.GE.AND P0, PT, R58, R39.reuse, PT ;  /* 0x000000273a00720c */ /* 0x080fe20003f06270 */
[----:B------:R-:W-:Y:S01]  /*3870*/  VIADD R16, R71, 0x68 ;  /* 0x0000006847107836 */ /* 0x000fe20000000000 */
[----:B------:R-:W-:Y:S01]  /*3880*/  FSEL R77, R45, -INF , !P2 ;  /* 0xff8000002d4d7808 */ /* 0x000fe20005000000 */
[----:B------:R-:W-:Y:S01]  /*3890*/  VIADD R58, R71, 0x78 ;  /* 0x00000078473a7836 */ /* 0x000fe20000000000 */
[----:B------:R-:W-:Y:S01]  /*38a0*/  FSEL R244, R47, -INF , !P1 ;  /* 0xff8000002ff47808 */ /* 0x000fe20004800000 */
[C---:B------:R-:W-:Y:S01]  /*38b0*/  HMMA.16816.F32.BF16 R208, R4.reuse, R22, R208 ;  /* 0x0000001604d0723c */ /* 0x040fe200000418d0 */
[----:B------:R-:W1:Y:S01]  /*38c0*/  LDSM.16.M88.4 R20, [R233+0x2400] ;  /* 0x00240000e914783b */ /* 0x000e620000000200 */
[----:B------:R-:W-:Y:S01]  /*38d0*/  FSEL R79, R12, -INF , !P4 ;  /* 0xff8000000c4f7808 */ /* 0x000fe20006000000 */
[C---:B------:R-:W-:Y:S01]  /*38e0*/  VIADD R12, R71.reuse, 0x70 ;  /* 0x00000070470c7836 */ /* 0x040fe20000000000 */
[----:B------:R-:W-:Y:S01]  /*38f0*/  FSEL R242, R14, -INF , !P0 ;  /* 0xff8000000ef27808 */ /* 0x000fe20004000000 */
[----:B------:R-:W-:Y:S01]  /*3900*/  VIADD R14, R71, 0x69 ;  /* 0x00000069470e7836 */ /* 0x000fe20000000000 */
[-C--:B------:R-:W-:Y:S01]  /*3910*/  ISETP.GE.AND P2, PT, R17, R38.reuse, PT ;  /* 0x000000261100720c */ /* 0x080fe20003f46270 */
[----:B------:R-:W-:Y:S01]  /*3920*/  VIADD R59, R71, 0xb9 ;  /* 0x000000b9473b7836 */ /* 0x000fe20000000000 */
[----:B------:R-:W-:Y:S01]  /*3930*/  ISETP.GE.AND P1, PT, R17, R39, PT ;  /* 0x000000271100720c */ /* 0x000fe20003f26270 */
[----:B--2---:R-:W-:Y:S01]  /*3940*/  HMMA.16816.F32.BF16 R40, R4, R52, R40 ;  /* 0x000000340428723c */ /* 0x004fe20000041828 */
[----:B------:R-:W-:-:S02]  /*3950*/  ISETP.GE.AND P4, PT, R16, R38, PT ;  /* 0x000000261000720c */ /* 0x000fc40003f86270 */
[----:B------:R-:W-:Y:S02]  /*3960*/  ISETP.GE.AND P0, PT, R16, R39, PT ;  /* 0x000000271000720c */ /* 0x000fe40003f06270 */
[----:B------:R-:W-:Y:S01]  /*3970*/  FSEL R81, R13, -INF , !P2 ;  /* 0xff8000000d517808 */ /* 0x000fe20005000000 */
[----:B------:R-:W-:Y:S01]  /*3980*/  HMMA.16816.F32.BF16 R16, R28, R18, RZ ;  /* 0x000000121c10723c */ /* 0x000fe200000418ff */
[----:B------:R-:W-:Y:S02]  /*3990*/  FSEL R170, R15, -INF , !P1 ;  /* 0xff8000000faa7808 */ /* 0x000fe40004800000 */
[----:B------:R-:W-:Y:S02]  /*39a0*/  FSEL R52, R212, -INF , !P4 ;  /* 0xff800000d4347808 */ /* 0x000fe40006000000 */
[----:B------:R-:W-:Y:S02]  /*39b0*/  FSEL R214, R214, -INF , !P0 ;  /* 0xff800000d6d67808 */ /* 0x000fe40004000000 */
[----:B------:R-:W-:-:S02]  /*39c0*/  ISETP.GE.AND P2, PT, R14, R38, PT ;  /* 0x000000260e00720c */ /* 0x000fc40003f46270 */
[-C--:B------:R-:W-:Y:S02]  /*39d0*/  ISETP.GE.AND P1, PT, R14, R39.reuse, PT ;  /* 0x000000270e00720c */ /* 0x080fe40003f26270 */
[CC--:B------:R-:W-:Y:S02]  /*39e0*/  ISETP.GE.AND P4, PT, R12.reuse, R38.reuse, PT ;  /* 0x000000260c00720c */ /* 0x0c0fe40003f86270 */
[-C--:B------:R-:W-:Y:S02]  /*39f0*/  ISETP.GE.AND P0, PT, R12, R39.reuse, PT ;  /* 0x000000270c00720c */ /* 0x080fe40003f06270 */
[C---:B---3--:R-:W-:Y:S01]  /*3a00*/  HMMA.16816.F32.BF16 R12, R28.reuse, R32, RZ ;  /* 0x000000201c0c723c */ /* 0x048fe200000418ff */
[----:B------:R-:W-:Y:S02]  /*3a10*/  FSEL R213, R213, -INF , !P2 ;  /* 0xff800000d5d57808 */ /* 0x000fe40005000000 */
[----:B------:R-:W-:Y:S02]  /*3a20*/  FSEL R176, R215, -INF , !P1 ;  /* 0xff800000d7b07808 */ /* 0x000fe40004800000 */
[C---:B------:R-:W-:Y:S01]  /*3a30*/  ISETP.GE.AND P2, PT, R44.reuse, R38, PT ;  /* 0x000000262c00720c */ /* 0x040fe20003f46270 */
[----:B------:R-:W-:Y:S01]  /*3a40*/  HMMA.16816.F32.BF16 R32, R28, R34, RZ ;  /* 0x000000221c20723c */ /* 0x000fe200000418ff */
[----:B------:R-:W-:-:S02]  /*3a50*/  ISETP.GE.AND P1, PT, R44, R39, PT ;  /* 0x000000272c00720c */ /* 0x000fc40003f26270 */
[----:B------:R-:W-:Y:S01]  /*3a60*/  FSEL R53, R24, -INF , !P4 ;  /* 0xff80000018357808 */ /* 0x000fe20006000000 */
[----:B------:R-:W2:Y:S01]  /*3a70*/  LDSM.16.M88.4 R44, [R233+0x2800] ;  /* 0x00280000e92c783b */ /* 0x000ea20000000200 */
[----:B------:R-:W-:Y:S01]  /*3a80*/  FSEL R212, R26, -INF , !P0 ;  /* 0xff8000001ad47808 */ /* 0x000fe20004000000 */
[----:B------:R-:W-:Y:S01]  /*3a90*/  HMMA.16816.F32.BF16 R16, R4, R54, R16 ;  /* 0x000000360410723c */ /* 0x000fe20000041810 */
[----:B------:R-:W-:Y:S02]  /*3aa0*/  FSEL R184, R27, -INF , !P1 ;  /* 0xff8000001bb87808 */ /* 0x000fe40004800000 */
[C---:B------:R-:W-:Y:S02]  /*3ab0*/  ISETP.GE.AND P4, PT, R58.reuse, R38, PT ;  /* 0x000000263a00720c */ /* 0x040fe40003f86270 */
[-C--:B------:R-:W-:Y:S01]  /*3ac0*/  ISETP.GE.AND P0, PT, R58, R39.reuse, PT ;  /* 0x000000273a00720c */ /* 0x080fe20003f06270 */
[----:B------:R-:W-:Y:S01]  /*3ad0*/  VIADD R58, R71, 0x80 ;  /* 0x00000080473a7836 */ /* 0x000fe20000000000 */
[----:B------:R-:W-:Y:S01]  /*3ae0*/  FSEL R54, R25, -INF , !P2 ;  /* 0xff80000019367808 */ /* 0x000fe20005000000 */
[----:B------:R-:W-:Y:S01]  /*3af0*/  VIADD R55, R71, 0x79 ;  /* 0x0000007947377836 */ /* 0x000fe20000000000 */
[----:B------:R-:W-:Y:S01]  /*3b00*/  FSEL R210, R210, -INF , !P0 ;  /* 0xff800000d2d27808 */ /* 0x000fe20004000000 */
[----:B------:R-:W-:Y:S01]  /*3b10*/  HMMA.16816.F32.BF16 R24, R28, R172, RZ ;  /* 0x000000ac1c18723c */ /* 0x000fe200000418ff */
[----:B------:R-:W-:-:S02]  /*3b20*/  ISETP.GE.AND P0, PT, R58, R39, PT ;  /* 0x000000273a00720c */ /* 0x000fc40003f06270 */
[CC--:B------:R-:W-:Y:S02]  /*3b30*/  ISETP.GE.AND P2, PT, R55.reuse, R38.reuse, PT ;  /* 0x000000263700720c */ /* 0x0c0fe40003f46270 */
[-C--:B------:R-:W-:Y:S01]  /*3b40*/  ISETP.GE.AND P1, PT, R55, R39.reuse, PT ;  /* 0x000000273700720c */ /* 0x080fe20003f26270 */
[C---:B-1----:R-:W-:Y:S01]  /*3b50*/  HMMA.16816.F32.BF16 R12, R4.reuse, R20, R12 ;  /* 0x00000014040c723c */ /* 0x042fe2000004180c */
[----:B------:R-:W-:Y:S02]  /*3b60*/  FSEL R209, R209, -INF , !P2 ;  /* 0xff800000d1d17808 */ /* 0x000fe40005000000 */
[----:B------:R-:W-:Y:S02]  /*3b70*/  FSEL R190, R211, -INF , !P1 ;  /* 0xff800000d3be7808 */ /* 0x000fe40004800000 */
[----:B------:R-:W-:Y:S01]  /*3b80*/  FSEL R55, R208, -INF , !P4 ;  /* 0xff800000d0377808 */ /* 0x000fe20006000000 */
[----:B------:R-:W-:Y:S01]  /*3b90*/  HMMA.16816.F32.BF16 R32, R4, R22, R32 ;  /* 0x000000160420723c */ /* 0x000fe20000041820 */
[C---:B------:R-:W-:Y:S01]  /*3ba0*/  VIADD R20, R71.reuse, 0x81 ;  /* 0x0000008147147836 */ /* 0x040fe20000000000 */
[-C--:B------:R-:W-:Y:S01]  /*3bb0*/  ISETP.GE.AND P4, PT, R58, R38.reuse, PT ;  /* 0x000000263a00720c */ /* 0x080fe20003f86270 */
[C---:B------:R-:W-:Y:S01]  /*3bc0*/  VIADD R58, R71.reuse, 0x88 ;  /* 0x00000088473a7836 */ /* 0x040fe20000000000 */
[----:B------:R-:W-:Y:S01]  /*3bd0*/  FSEL R208, R42, -INF , !P0 ;  /* 0xff8000002ad07808 */ /* 0x000fe20004000000 */
[----:B------:R-:W-:Y:S01]  /*3be0*/  VIADD R42, R71, 0x89 ;  /* 0x00000089472a7836 */ /* 0x000fe20000000000 */
[C---:B------:R-:W-:Y:S01]  /*3bf0*/  ISETP.GE.AND P2, PT, R20.reuse, R38, PT ;  /* 0x000000261400720c */ /* 0x040fe20003f46270 */
[----:B------:R-:W-:Y:S01]  /*3c00*/  HMMA.16816.F32.BF16 R172, R28, R174, RZ ;  /* 0x000000ae1cac723c */ /* 0x000fe200000418ff */
[----:B------:R-:W-:-:S02]  /*3c10*/  ISETP.GE.AND P1, PT, R20, R39, PT ;  /* 0x000000271400720c */ /* 0x000fc40003f26270 */
[----:B------:R-:W1:Y:S01]  /*3c20*/  LDSM.16.M88.4 R20, [R233+0x2c00] ;  /* 0x002c0000e914783b */ /* 0x000e620000000200 */
[----:B------:R-:W-:Y:S01]  /*3c30*/  FSEL R83, R40, -INF , !P4 ;  /* 0xff80000028537808 */ /* 0x000fe20006000000 */
[----:B------:R-:W-:Y:S01]  /*3c40*/  VIADD R40, R71, 0x90 ;  /* 0x0000009047287836 */ /* 0x000fe20000000000 */
[-C--:B------:R-:W-:Y:S02]  /*3c50*/  ISETP.GE.AND P4, PT, R58, R38.reuse, PT ;  /* 0x000000263a00720c */ /* 0x080fe40003f86270 */
[----:B------:R-:W-:Y:S01]  /*3c60*/  FSEL R85, R41, -INF , !P2 ;  /* 0xff80000029557808 */ /* 0x000fe20005000000 */
[----:B--2---:R-:W-:Y:S01]  /*3c70*/  HMMA.16816.F32.BF16 R24, R4, R44, R24 ;  /* 0x0000002c0418723c */ /* 0x004fe20000041818 */
[----:B------:R-:W-:Y:S02]  /*3c80*/  FSEL R206, R43, -INF , !P1 ;  /* 0xff8000002bce7808 */ /* 0x000fe40004800000 */
[----:B------:R-:W-:Y:S01]  /*3c90*/  FSEL R87, R16, -INF , !P4 ;  /* 0xff80000010577808 */ /* 0x000fe20006000000 */
[----:B------:R-:W-:Y:S01]  /*3ca0*/  VIADD R16, R71, 0x91 ;  /* 0x0000009147107836 */ /* 0x000fe20000000000 */
[----:B------:R-:W-:-:S02]  /*3cb0*/  ISETP.GE.AND P2, PT, R42, R38, PT ;  /* 0x000000262a00720c */ /* 0x000fc40003f46270 */
[-C--:B------:R-:W-:Y:S01]  /*3cc0*/  ISETP.GE.AND P1, PT, R42, R39.reuse, PT ;  /* 0x000000272a00720c */ /* 0x080fe20003f26270 */
[C---:B------:R-:W-:Y:S01]  /*3cd0*/  VIADD R45, R71.reuse, 0x99 ;  /* 0x00000099472d7836 */ /* 0x040fe20000000000 */
[----:B------:R-:W-:Y:S01]  /*3ce0*/  ISETP.GE.AND P0, PT, R58, R39, PT ;  /* 0x000000273a00720c */ /* 0x000fe20003f06270 */
[----:B------:R-:W-:Y:S01]  /*3cf0*/  VIADD R44, R71, 0xa0 ;  /* 0x000000a0472c7836 */ /* 0x000fe20000000000 */
[----:B------:R-:W-:Y:S01]  /*3d00*/  FSEL R89, R17, -INF , !P2 ;  /* 0xff80000011597808 */ /* 0x000fe20005000000 */
[----:B------:R-:W-:Y:S01]  /*3d10*/  VIADD R58, R71, 0xc0 ;  /* 0x000000c0473a7836 */ /* 0x000fe20000000000 */
[----:B------:R-:W-:Y:S02]  /*3d20*/  FSEL R202, R19, -INF , !P1 ;  /* 0xff80000013ca7808 */ /* 0x000fe40004800000 */
[----:B------:R-:W-:Y:S01]  /*3d30*/  FSEL R204, R18, -INF , !P0 ;  /* 0xff80000012cc7808 */ /* 0x000fe20004000000 */
[----:B------:R-:W-:Y:S01]  /*3d40*/  HMMA.16816.F32.BF16 R172, R4, R46, R172 ;  /* 0x0000002e04ac723c */ /* 0x000fe200000418ac */
[----:B------:R-:W-:-:S02]  /*3d50*/  ISETP.GE.AND P2, PT, R16, R38, PT ;  /* 0x000000261000720c */ /* 0x000fc40003f46270 */
[-C--:B------:R-:W-:Y:S01]  /*3d60*/  ISETP.GE.AND P1, PT, R16, R39.reuse, PT ;  /* 0x000000271000720c */ /* 0x080fe20003f26270 */
[----:B------:R-:W-:Y:S01]  /*3d70*/  VIADD R16, R71, 0x98 ;  /* 0x0000009847107836 */ /* 0x000fe20000000000 */
[CC--:B------:R-:W-:Y:S02]  /*3d80*/  ISETP.GE.AND P4, PT, R40.reuse, R38.reuse, PT ;  /* 0x000000262800720c */ /* 0x0c0fe40003f86270 */
[----:B------:R-:W-:Y:S02]  /*3d90*/  ISETP.GE.AND P0, PT, R40, R39, PT ;  /* 0x000000272800720c */ /* 0x000fe40003f06270 */
[----:B------:R-:W-:Y:S01]  /*3da0*/  FSEL R141, R12, -INF , !P4 ;  /* 0xff8000000c8d7808 */ /* 0x000fe20006000000 */
[----:B------:R-:W2:Y:S01]  /*3db0*/  LDSM.16.M88.4 R40, [R233+0x3000] ;  /* 0x00300000e928783b */ /* 0x000ea20000000200 */
[----:B------:R-:W-:Y:S02]  /*3dc0*/  FSEL R200, R14, -INF , !P0 ;  /* 0xff8000000ec87808 */ /* 0x000fe40004000000 */
[----:B------:R-:W-:-:S02]  /*3dd0*/  ISETP.GE.AND P4, PT, R16, R38, PT ;  /* 0x000000261000720c */ /* 0x000fc40003f86270 */
[-C--:B------:R-:W-:Y:S02]  /*3de0*/  ISETP.GE.AND P0, PT, R16, R39.reuse, PT ;  /* 0x000000271000720c */ /* 0x080fe40003f06270 */
[----:B------:R-:W3:Y:S01]  /*3df0*/  LDSM.16.M88.4 R16, [R234+0x4400] ;  /* 0x00440000ea10783b */ /* 0x000ee20000000200 */
[----:B------:R-:W-:Y:S01]  /*3e00*/  FSEL R151, R13, -INF , !P2 ;  /* 0xff8000000d977808 */ /* 0x000fe20005000000 */
[C---:B-1----:R-:W-:Y:S01]  /*3e10*/  HMMA.16816.F32.BF16 R156, R4.reuse, R20, R156 ;  /* 0x00000014049c723c */ /* 0x042fe2000004189c */
[----:B------:R-:W-:Y:S02]  /*3e20*/  FSEL R198, R15, -INF , !P1 ;  /* 0xff8000000fc67808 */ /* 0x000fe40004800000 */
[CC--:B------:R-:W-:Y:S02]  /*3e30*/  ISETP.GE.AND P2, PT, R45.reuse, R38.reuse, PT ;  /* 0x000000262d00720c */ /* 0x0c0fe40003f46270 */
[-C--:B------:R-:W-:Y:S01]  /*3e40*/  ISETP.GE.AND P1, PT, R45, R39.reuse, PT ;  /* 0x000000272d00720c */ /* 0x080fe20003f26270 */
[----:B------:R-:W-:Y:S01]  /*3e50*/  HMMA.16816.F32.BF16 R144, R4, R22, R144 ;  /* 0x000000160490723c */ /* 0x000fe20000041890 */
[----:B------:R-:W-:Y:S01]  /*3e60*/  FSEL R153, R32, -INF , !P4 ;  /* 0xff80000020997808 */ /* 0x000fe20006000000 */
[C---:B------:R-:W-:Y:S01]  /*3e70*/  VIADD R20, R71.reuse, 0xa1 ;  /* 0x000000a147147836 */ /* 0x040fe20000000000 */
[----:B------:R-:W-:Y:S01]  /*3e80*/  FSEL R196, R34, -INF , !P0 ;  /* 0xff80000022c47808 */ /* 0x000fe20004000000 */
[----:B------:R-:W-:Y:S01]  /*3e90*/  VIADD R32, R71, 0xa8 ;  /* 0x000000a847207836 */ /* 0x000fe20000000000 */
[C---:B------:R-:W-:Y:S01]  /*3ea0*/  ISETP.GE.AND P4, PT, R44.reuse, R38, PT ;  /* 0x000000262c00720c */ /* 0x040fe20003f86270 */
[----:B------:R-:W-:Y:S01]  /*3eb0*/  HMMA.16816.F32.BF16 R12, R28, R116, RZ ;  /* 0x000000741c0c723c */ /* 0x000fe200000418ff */
[----:B------:R-:W-:-:S02]  /*3ec0*/  ISETP.GE.AND P0, PT, R44, R39, PT ;  /* 0x000000272c00720c */ /* 0x000fc40003f06270 */
[----:B------:R-:W-:Y:S01]  /*3ed0*/  LDSM.16.M88.4 R44, [R234+0x4800] ;  /* 0x00480000ea2c783b */ /* 0x000fe20000000200 */
[----:B------:R-:W-:Y:S02]  /*3ee0*/  FSEL R161, R33, -INF , !P2 ;  /* 0xff80000021a17808 */ /* 0x000fe40005000000 */
[----:B------:R-:W-:Y:S01]  /*3ef0*/  FSEL R194, R35, -INF , !P1 ;  /* 0xff80000023c27808 */ /* 0x000fe20004800000 */
[----:B------:R-:W-:Y:S01]  /*3f00*/  HMMA.16816.F32.BF16 R116, R28, R118, RZ ;  /* 0x000000761c74723c */ /* 0x000fe200000418ff */
[CC--:B------:R-:W-:Y:S02]  /*3f10*/  ISETP.GE.AND P2, PT, R20.reuse, R38.reuse, PT ;  /* 0x000000261400720c */ /* 0x0c0fe40003f46270 */
[----:B------:R-:W-:Y:S02]  /*3f20*/  ISETP.GE.AND P1, PT, R20, R39, PT ;  /* 0x000000271400720c */ /* 0x000fe40003f26270 */
[----:B------:R-:W1:Y:S01]  /*3f30*/  LDSM.16.M88.4 R20, [R233+0x3400] ;  /* 0x00340000e914783b */ /* 0x000e620000000200 */
[----:B------:R-:W-:Y:S01]  /*3f40*/  FSEL R163, R24, -INF , !P4 ;  /* 0xff80000018a37808 */ /* 0x000fe20006000000 */
[C---:B------:R-:W-:Y:S01]  /*3f50*/  VIADD R24, R71.reuse, 0xb0 ;  /* 0x000000b047187836 */ /* 0x040fe20000000000 */
[----:B------:R-:W-:Y:S01]  /*3f60*/  FSEL R192, R26, -INF , !P0 ;  /* 0xff8000001ac07808 */ /* 0x000fe20004000000 */
[----:B------:R-:W-:Y:S01]  /*3f70*/  VIADD R26, R71, 0xa9 ;  /* 0x000000a9471a7836 */ /* 0x000fe20000000000 */
[----:B------:R-:W-:-:S02]  /*3f80*/  ISETP.GE.AND P4, PT, R32, R38, PT ;  /* 0x000000262000720c */ /* 0x000fc40003f86270 */
[-C--:B------:R-:W-:Y:S01]  /*3f90*/  ISETP.GE.AND P0, PT, R32, R39.reuse, PT ;  /* 0x000000272000720c */ /* 0x080fe20003f06270 */
[----:B------:R-:W-:Y:S01]  /*3fa0*/  VIADD R32, R71, 0xb1 ;  /* 0x000000b147207836 */ /* 0x000fe20000000000 */
[----:B------:R-:W-:Y:S02]  /*3fb0*/  FSEL R165, R25, -INF , !P2 ;  /* 0xff80000019a57808 */ /* 0x000fe40005000000 */
[----:B------:R-:W-:Y:S01]  /*3fc0*/  FSEL R178, R27, -INF , !P1 ;  /* 0xff8000001bb27808 */ /* 0x000fe20004800000 */
[----:B--2---:R-:W-:Y:S01]  /*3fd0*/  HMMA.16816.F32.BF16 R12, R4, R40, R12 ;  /* 0x00000028040c723c */ /* 0x004fe2000004180c */
[----:B------:R-:W-:Y:S02]  /*3fe0*/  FSEL R167, R172, -INF , !P4 ;  /* 0xff800000aca77808 */ /* 0x000fe40006000000 */
[----:B------:R-:W-:Y:S02]  /*3ff0*/  FSEL R174, R174, -INF , !P0 ;  /* 0xff800000aeae7808 */ /* 0x000fe40004000000 */
[CC--:B------:R-:W-:Y:S01]  /*4000*/  ISETP.GE.AND P2, PT, R26.reuse, R38.reuse, PT ;  /* 0x000000261a00720c */ /* 0x0c0fe20003f46270 */
[----:B---3--:R-:W-:Y:S01]  /*4010*/  HMMA.16816.F32.BF16 R104, R28, R16, RZ ;  /* 0x000000101c68723c */ /* 0x008fe200000418ff */
[----:B------:R-:W-:Y:S01]  /*4020*/  ISETP.GE.AND P1, PT, R26, R39, PT ;  /* 0x000000271a00720c */ /* 0x000fe20003f26270 */
[----:B------:R-:W-:Y:S01]  /*4030*/  VIADD R40, R71, 0xb8 ;  /* 0x000000b847287836 */ /* 0x000fe20000000000 */
[----:B------:R-:W-:-:S02]  /*4040*/  ISETP.GE.AND P4, PT, R24, R38, PT ;  /* 0x000000261800720c */ /* 0x000fc40003f86270 */
[-C--:B------:R-:W-:Y:S01]  /*4050*/  ISETP.GE.AND P0, PT, R24, R39.reuse, PT ;  /* 0x000000271800720c */ /* 0x080fe20003f06270 */
[----:B------:R-:W-:Y:S01]  /*4060*/  HMMA.16816.F32.BF16 R16, R28, R18, RZ ;  /* 0x000000121c10723c */ /* 0x000fe200000418ff */
[----:B------:R-:W2:Y:S01]  /*4070*/  LDSM.16.M88.4 R24, [R233+0x3800] ;  /* 0x00380000e918783b */ /* 0x000ea20000000200 */
[----:B------:R-:W-:Y:S02]  /*4080*/  FSEL R173, R173, -INF , !P2 ;  /* 0xff800000adad7808 */ /* 0x000fe40005000000 */
[----:B------:R-:W-:Y:S02]  /*4090*/  FSEL R166, R175, -INF , !P1 ;  /* 0xff800000afa67808 */ /* 0x000fe40004800000 */
[C---:B------:R-:W-:Y:S01]  /*40a0*/  ISETP.GE.AND P2, PT, R32.reuse, R38, PT ;  /* 0x000000262000720c */ /* 0x040fe20003f46270 */
[----:B------:R-:W-:Y:S01]  /*40b0*/  HMMA.16816.F32.BF16 R116, R4, R42, R116 ;  /* 0x0000002a0474723c */ /* 0x000fe20000041874 */
[----:B------:R-:W-:Y:S02]  /*40c0*/  ISETP.GE.AND P1, PT, R32, R39, PT ;  /* 0x000000272000720c */ /* 0x000fe40003f26270 */
[----:B------:R-:W3:Y:S01]  /*40d0*/  LDSM.16.M88.4 R32, [R234+0x4c00] ;  /* 0x004c0000ea20783b */ /* 0x000ee20000000200 */
[----:B------:R-:W-:-:S02]  /*40e0*/  FSEL R169, R156, -INF , !P4 ;  /* 0xff8000009ca97808 */ /* 0x000fc40006000000 */
[----:B------:R-:W-:Y:S02]  /*40f0*/  FSEL R158, R158, -INF , !P0 ;  /* 0xff8000009e9e7808 */ /* 0x000fe40004000000 */
[CC--:B------:R-:W-:Y:S02]  /*4100*/  ISETP.GE.AND P4, PT, R40.reuse, R38.reuse, PT ;  /* 0x000000262800720c */ /* 0x0c0fe40003f86270 */
[-C--:B------:R-:W-:Y:S01]  /*4110*/  ISETP.GE.AND P0, PT, R40, R39.reuse, PT ;  /* 0x000000272800720c */ /* 0x080fe20003f06270 */
[----:B-1----:R-:W-:Y:S01]  /*4120*/  HMMA.16816.F32.BF16 R104, R4, R20, R104 ;  /* 0x000000140468723c */ /* 0x002fe20000041868 */
[----:B------:R-:W-:Y:S02]  /*4130*/  FSEL R157, R157, -INF , !P2 ;  /* 0xff8000009d9d7808 */ /* 0x000fe40005000000 */
[----:B------:R-:W-:Y:S02]  /*4140*/  FSEL R154, R159, -INF , !P1 ;  /* 0xff8000009f9a7808 */ /* 0x000fe40004800000 */
[CC--:B------:R-:W-:Y:S01]  /*4150*/  ISETP.GE.AND P2, PT, R59.reuse, R38.reuse, PT ;  /* 0x000000263b00720c */ /* 0x0c0fe20003f46270 */
[----:B------:R-:W-:Y:S01]  /*4160*/  HMMA.16816.F32.BF16 R40, R28, R44, RZ ;  /* 0x0000002c1c28723c */ /* 0x000fe200000418ff */
[-C--:B------:R-:W-:Y:S01]  /*4170*/  ISETP.GE.AND P1, PT, R59, R39.reuse, PT ;  /* 0x000000273b00720c */ /* 0x080fe20003f26270 */
[C---:B------:R-:W-:Y:S01]  /*4180*/  VIADD R21, R71.reuse, 0xc1 ;  /* 0x000000c147157836 */ /* 0x040fe20000000000 */
[----:B------:R-:W-:Y:S01]  /*4190*/  FSEL R144, R144, -INF , !P4 ;  /* 0xff80000090907808 */ /* 0x000fe20006000000 */
[C---:B------:R-:W-:Y:S01]  /*41a0*/  VIADD R20, R71.reuse, 0xc8 ;  /* 0x000000c847147836 */ /* 0x040fe20000000000 */
[----:B------:R-:W-:Y:S01]  /*41b0*/  FSEL R146, R146, -INF , !P0 ;  /* 0xff80000092927808 */ /* 0x000fe20004000000 */
[----:B------:R-:W-:Y:S01]  /*41c0*/  HMMA.16816.F32.BF16 R16, R4, R22, R16 ;  /* 0x000000160410723c */ /* 0x000fe20000041810 */
[C---:B------:R-:W-:Y:S01]  /*41d0*/  ISETP.GE.AND P4, PT, R58.reuse, R38, PT ;  /* 0x000000263a00720c */ /* 0x040fe20003f86270 */
[C---:B------:R-:W-:Y:S01]  /*41e0*/  VIADD R45, R71.reuse, 0xc9 ;  /* 0x000000c9472d7836 */ /* 0x040fe20000000000 */
[----:B------:R-:W-:Y:S01]  /*41f0*/  ISETP.GE.AND P0, PT, R58, R39, PT ;  /* 0x000000273a00720c */ /* 0x000fe20003f06270 */
[----:B------:R-:W-:Y:S01]  /*4200*/  VIADD R44, R71, 0xd0 ;  /* 0x000000d0472c7836 */ /* 0x000fe20000000000 */
[----:B------:R-:W-:-:S02]  /*4210*/  FSEL R145, R145, -INF , !P2 ;  /* 0xff80000091917808 */ /* 0x000fc40005000000 */
[----:B------:R-:W-:Y:S02]  /*4220*/  FSEL R140, R147, -INF , !P1 ;  /* 0xff800000938c7808 */ /* 0x000fe40004800000 */
[CC--:B------:R-:W-:Y:S02]  /*4230*/  ISETP.GE.AND P2, PT, R21.reuse, R38.reuse, PT ;  /* 0x000000261500720c */ /* 0x0c0fe40003f46270 */
[-C--:B------:R-:W-:Y:S02]  /*4240*/  ISETP.GE.AND P1, PT, R21, R39.reuse, PT ;  /* 0x000000271500720c */ /* 0x080fe40003f26270 */
[----:B------:R-:W-:Y:S02]  /*4250*/  FSEL R147, R12, -INF , !P4 ;  /* 0xff8000000c937808 */ /* 0x000fe40006000000 */
[----:B------:R-:W-:Y:S02]  /*4260*/  FSEL R128, R14, -INF , !P0 ;  /* 0xff8000000e807808 */ /* 0x000fe40004000000 */
[C---:B------:R-:W-:Y:S01]  /*4270*/  ISETP.GE.AND P4, PT, R20.reuse, R38, PT ;  /* 0x000000261400720c */ /* 0x040fe20003f86270 */
[----:B--2---:R-:W-:Y:S01]  /*4280*/  HMMA.16816.F32.BF16 R40, R4, R24, R40 ;  /* 0x000000180428723c */ /* 0x004fe20000041828 */
[----:B------:R-:W-:-:S02]  /*4290*/  ISETP.GE.AND P0, PT, R20, R39, PT ;  /* 0x000000271400720c */ /* 0x000fc40003f06270 */
[----:B------:R-:W-:Y:S02]  /*42a0*/  FSEL R159, R13, -INF , !P2 ;  /* 0xff8000000d9f7808 */ /* 0x000fe40005000000 */
[----:B------:R-:W-:Y:S01]  /*42b0*/  FSEL R122, R15, -INF , !P1 ;  /* 0xff8000000f7a7808 */ /* 0x000fe20004800000 */
[----:B------:R-:W-:Y:S01]  /*42c0*/  HMMA.16816.F32.BF16 R20, R28, R46, RZ ;  /* 0x0000002e1c14723c */ /* 0x000fe200000418ff */
[----:B------:R-:W1:Y:S01]  /*42d0*/  LDSM.16.M88.4 R12, [R233+0x3c00] ;  /* 0x003c0000e90c783b */ /* 0x000e620000000200 */
[----:B------:R-:W-:Y:S01]  /*42e0*/  ISETP.GE.AND P2, PT, R45, R38, PT ;  /* 0x000000262d00720c */ /* 0x000fe20003f46270 */
[----:B------:R-:W-:Y:S01]  /*42f0*/  VIADD R25, R71, 0xd1 ;  /* 0x000000d147197836 */ /* 0x000fe20000000000 */
[----:B------:R-:W-:Y:S01]  /*4300*/  ISETP.GE.AND P1, PT, R45, R39, PT ;  /* 0x000000272d00720c */ /* 0x000fe20003f26270 */
[----:B------:R-:W-:-:S04]  /*4310*/  DEPBAR.LE SB0, 0x0 ;  /* 0x000080000000791a */ /* 0x000fc80000000000 */
[----:B------:R-:W-:Y:S02]  /*4320*/  FSEL R24, R116, -INF , !P4 ;  /* 0xff80000074187808 */ /* 0x000fe40006000000 */
[----:B------:R-:W-:Y:S01]  /*4330*/  FSEL R118, R118, -INF , !P0 ;  /* 0xff80000076767808 */ /* 0x000fe20004000000 */
[----:B------:R-:W-:Y:S01]  /*4340*/  BAR.SYNC.DEFER_BLOCKING 0x0 ;  /* 0x0000000000007b1d */ /* 0x000fe20000010000 */
[C---:B------:R-:W-:Y:S02]  /*4350*/  ISETP.GE.AND P4, PT, R44.reuse, R38, PT ;  /* 0x000000262c00720c */ /* 0x040fe40003f86270 */
[-C--:B------:R-:W-:Y:S02]  /*4360*/  ISETP.GE.AND P0, PT, R44, R39.reuse, PT ;  /* 0x000000272c00720c */ /* 0x080fe40003f06270 */
[----:B---3--:R-:W-:Y:S01]  /*4370*/  HMMA.16816.F32.BF16 R44, R28, R32, RZ ;  /* 0x000000201c2c723c */ /* 0x008fe200000418ff */
[----:B------:R-:W-:Y:S02]  /*4380*/  FSEL R114, R119, -INF , !P1 ;  /* 0xff80000077727808 */ /* 0x000fe40004800000 */
[----:B------:R-:W-:-:S02]  /*4390*/  ISETP.GE.AND P1, PT, R25, R39, PT ;  /* 0x000000271900720c */ /* 0x000fc40003f26270 */
[----:B------:R-:W-:Y:S01]  /*43a0*/  FSEL R106, R106, -INF , !P0 ;  /* 0xff8000006a6a7808 */ /* 0x000fe20004000000 */
[----:B------:R-:W-:Y:S01]  /*43b0*/  HMMA.16816.F32.BF16 R28, R28, R34, RZ ;  /* 0x000000221c1c723c */ /* 0x000fe200000418ff */
[----:B------:R-:W-:Y:S01]  /*43c0*/  FSEL R32, R117, -INF , !P2 ;  /* 0xff80000075207808 */ /* 0x000fe20005000000 */
[----:B------:R-:W-:Y:S01]  /*43d0*/  VIADD R33, R71, 0xd9 ;  /* 0x000000d947217836 */ /* 0x000fe20000000000 */
[----:B------:R-:W-:Y:S01]  /*43e0*/  ISETP.GE.AND P2, PT, R25, R38, PT ;  /* 0x000000261900720c */ /* 0x000fe20003f46270 */
[----:B------:R-:W-:Y:S02]  /*43f0*/  VIADD R25, R71, 0xd8 ;  /* 0x000000d847197836 */ /* 0x000fe40000000000 */
[----:B------:R-:W-:Y:S01]  /*4400*/  HMMA.16816.F32.BF16 R20, R4, R26, R20 ;  /* 0x0000001a0414723c */ /* 0x000fe20000041814 */
[----:B------:R-:W-:Y:S02]  /*4410*/  FSEL R34, R104, -INF , !P4 ;  /* 0xff80000068227808 */ /* 0x000fe40006000000 */
[----:B------:R-:W-:-:S02]  /*4420*/  ISETP.GE.AND P0, PT, R25, R39, PT ;  /* 0x000000271900720c */ /* 0x000fc40003f06270 */
[-C--:B------:R-:W-:Y:S02]  /*4430*/  ISETP.GE.AND P4, PT, R25, R38.reuse, PT ;  /* 0x000000261900720c */ /* 0x080fe40003f86270 */
[C---:B------:R-:W-:Y:S01]  /*4440*/  VIADD R27, R71.reuse, 0xe0 ;  /* 0x000000e0471b7836 */ /* 0x040fe20000000000 */
[----:B------:R-:W-:Y:S01]  /*4450*/  FSEL R100, R18, -INF , !P0 ;  /* 0xff80000012647808 */ /* 0x000fe20004000000 */
[----:B------:R-:W-:Y:S01]  /*4460*/  VIADD R26, R71, 0xe1 ;  /* 0x000000e1471a7836 */ /* 0x000fe20000000000 */
[----:B------:R-:W-:Y:S02]  /*4470*/  FSEL R25, R105, -INF , !P2 ;  /* 0xff80000069197808 */ /* 0x000fe40005000000 */
[-C--:B------:R-:W-:Y:S01]  /*4480*/  ISETP.GE.AND P0, PT, R27, R38.reuse, PT ;  /* 0x000000261b00720c */ /* 0x080fe20003f06270 */
[----:B-1----:R-:W-:Y:S01]  /*4490*/  HMMA.16816.F32.BF16 R44, R4, R12, R44 ;  /* 0x0000000c042c723c */ /* 0x002fe2000004182c */
[----:B------:R-:W-:Y:S02]  /*44a0*/  ISETP.GE.AND P2, PT, R33, R38, PT ;  /* 0x000000262100720c */ /* 0x000fe40003f46270 */
[----:B------:R-:W-:-:S02]  /*44b0*/  FSEL R40, R40, -INF , !P0 ;  /* 0xff80000028287808 */ /* 0x000fc40004000000 */
[----:B------:R-:W-:Y:S01]  /*44c0*/  ISETP.GT.AND P0, PT, R243, R238, PT ;  /* 0x000000eef300720c */ /* 0x000fe20003f04270 */
[----:B------:R-:W-:Y:S01]  /*44d0*/  HMMA.16816.F32.BF16 R28, R4, R14, R28 ;  /* 0x0000000e041c723c */ /* 0x000fe2000004181c */
[----:B------:R-:W-:Y:S01]  /*44e0*/  FSEL R104, R107, -INF , !P1 ;  /* 0xff8000006b687808 */ /* 0x000fe20004800000 */
[----:B------:R-:W-:Y:S01]  /*44f0*/  VIADD R13, R71, 0xe9 ;  /* 0x000000e9470d7836 */ /* 0x000fe20000000000 */
[----:B------:R-:W-:Y:S01]  /*4500*/  FSEL R18, R17, -INF , !P2 ;  /* 0xff80000011127808 */ /* 0x000fe20005000000 */
[----:B------:R-:W-:Y:S01]  /*4510*/  VIADD R17, R71, 0xe8 ;  /* 0x000000e847117836 */ /* 0x000fe20000000000 */
[-C--:B------:R-:W-:Y:S02]  /*4520*/  ISETP.GE.AND P1, PT, R33, R39.reuse, PT ;  /* 0x000000272100720c */ /* 0x080fe40003f26270 */
[----:B------:R-:W-:Y:S01]  /*4530*/  FSEL R16, R16, -INF , !P4 ;  /* 0xff80000010107808 */ /* 0x000fe20006000000 */
[----:B------:R-:W-:Y:S01]  /*4540*/  VIADD R4, R71, 0xf8 ;  /* 0x000000f847047836 */ /* 0x000fe20000000000 */
[-C--:B------:R-:W-:Y:S01]  /*4550*/  ISETP.GE.AND P2, PT, R27, R39.reuse, PT ;  /* 0x000000271b00720c */ /* 0x080fe20003f46270 */
[C---:B------:R-:W-:Y:S01]  /*4560*/  VIADD R5, R71.reuse, 0xf1 ;  /* 0x000000f147057836 */ /* 0x040fe20000000000 */
[----:B------:R-:W-:Y:S01]  /*4570*/  ISETP.GE.AND P4, PT, R71, R39, PT ;  /* 0x000000274700720c */ /* 0x000fe20003f86270 */
[----:B------:R-:W1:Y:S01]  /*4580*/  @!P0 LDC.64 R58, c[0x0][0x218] ;  /* 0x00008600ff3a8b82 */ /* 0x000e620000000a00 */
[----:B------:R-:W-:-:S02]  /*4590*/  FSEL R96, R19, -INF , !P1 ;  /* 0xff80000013607808 */ /* 0x000fc40004800000 */
[----:B------:R-:W-:Y:S02]  /*45a0*/  FSEL R67, R42, -INF , !P2 ;  /* 0xff8000002a437808 */ /* 0x000fe40005000000 */
[----:B------:R-:W-:Y:S02]  /*45b0*/  FSEL R10, R10, -INF , !P4 ;  /* 0xff8000000a0a7808 */ /* 0x000fe40006000000 */
[C---:B------:R-:W-:Y:S02]  /*45c0*/  ISETP.GE.AND P1, PT, R26.reuse, R39, PT ;  /* 0x000000271a00720c */ /* 0x040fe40003f26270 */
[-C--:B------:R-:W-:Y:S02]  /*45d0*/  ISETP.GE.AND P2, PT, R17, R38.reuse, PT ;  /* 0x000000261100720c */ /* 0x080fe40003f46270 */
        /* <DEDUP_REMOVED lines=11> */
[----:B------:R-:W-:Y:S02]  /*4690*/  ISETP.GE.AND P1, PT, R13, R39, PT ;  /* 0x000000270d00720c */ /* 0x000fe40003f26270 */
[----:B------:R-:W-:Y:S02]  /*46a0*/  FSEL R134, R44, -INF , !P4 ;  /* 0xff8000002c867808 */ /* 0x000fe40006000000 */
[----:B------:R-:W-:Y:S02]  /*46b0*/  FSEL R63, R46, -INF , !P1 ;  /* 0xff8000002e3f7808 */ /* 0x000fe40004800000 */
[----:B------:R-:W-:-:S02]  /*46c0*/  FSEL R64, R23, -INF , !P2 ;  /* 0xff80000017407808 */ /* 0x000fc40005000000 */
[----:B------:R-:W-:Y:S02]  /*46d0*/  FSEL R22, R9, -INF , !P5 ;  /* 0xff80000009167808 */ /* 0x000fe40006800000 */
[CC--:B------:R-:W-:Y:S02]  /*46e0*/  ISETP.GE.AND P4, PT, R4.reuse, R38.reuse, PT ;  /* 0x000000260400720c */ /* 0x0c0fe40003f86270 */
[-C--:B------:R-:W-:Y:S01]  /*46f0*/  ISETP.GE.AND P1, PT, R4, R39.reuse, PT ;  /* 0x000000270400720c */ /* 0x080fe20003f26270 */
[----:B------:R-:W-:Y:S01]  /*4700*/  VIADD R4, R71, 0xf9 ;  /* 0x000000f947047836 */ /* 0x000fe20000000000 */
[C---:B------:R-:W-:Y:S02]  /*4710*/  ISETP.GE.AND P5, PT, R5.reuse, R38, PT ;  /* 0x000000260500720c */ /* 0x040fe40003fa6270 */
[----:B------:R-:W-:Y:S02]  /*4720*/  ISETP.GE.AND P2, PT, R5, R39, PT ;  /* 0x000000270500720c */ /* 0x000fe40003f46270 */
[----:B------:R-:W-:-:S02]  /*4730*/  FSEL R110, R45, -INF , !P5 ;  /* 0xff8000002d6e7808 */ /* 0x000fc40006800000 */
[----:B------:R-:W-:Y:S02]  /*4740*/  FSEL R62, R47, -INF , !P2 ;  /* 0xff8000002f3e7808 */ /* 0x000fe40005000000 */
[----:B------:R-:W-:Y:S02]  /*4750*/  FSEL R14, R11, -INF , !P3 ;  /* 0xff8000000b0e7808 */ /* 0x000fe40005800000 */
[----:B------:R-:W-:Y:S02]  /*4760*/  FSEL R94, R28, -INF , !P4 ;  /* 0xff8000001c5e7808 */ /* 0x000fe40006000000 */
[-C--:B------:R-:W-:Y:S02]  /*4770*/  ISETP.GE.AND P5, PT, R71, R38.reuse, PT ;  /* 0x000000264700720c */ /* 0x080fe40003fa6270 */
[C---:B------:R-:W-:Y:S02]  /*4780*/  ISETP.GE.AND P3, PT, R4.reuse, R38, PT ;  /* 0x000000260400720c */ /* 0x040fe40003f66270 */
[----:B------:R-:W-:Y:S01]  /*4790*/  ISETP.GE.AND P2, PT, R4, R39, PT ;  /* 0x000000270400720c */ /* 0x000fe20003f46270 */
[----:B------:R-:W-:Y:S01]  /*47a0*/  IMAD.IADD R4, R51, 0x1, R70 ;  /* 0x0000000133047824 */ /* 0x000fe200078e0246 */
[----:B-1----:R-:W-:-:S02]  /*47b0*/  @!P0 LEA R250, P4, R68, R58, 0x1 ;  /* 0x0000003a44fa8211 */ /* 0x002fc400078808ff */
[----:B------:R-:W-:Y:S02]  /*47c0*/  FSEL R8, R8, -INF , !P5 ;  /* 0xff80000008087808 */ /* 0x000fe40006800000 */
[----:B------:R-:W-:Y:S02]  /*47d0*/  FSEL R61, R30, -INF , !P1 ;  /* 0xff8000001e3d7808 */ /* 0x000fe40004800000 */
[----:B------:R-:W-:Y:S02]  /*47e0*/  FSEL R70, R29, -INF , !P3 ;  /* 0xff8000001d467808 */ /* 0x000fe40005800000 */
[----:B------:R-:W-:Y:S02]  /*47f0*/  FSEL R60, R31, -INF , !P2 ;  /* 0xff8000001f3c7808 */ /* 0x000fe40005000000 */
[----:B------:R-:W-:Y:S01]  /*4800*/  @!P0 LEA.HI.X R251, R68, R59, R69, 0x1, P4 ;  /* 0x0000003b44fb8211 */ /* 0x000fe200020f0c45 */
        /* <DEDUP_REMOVED lines=61> */
.L_x_2286:
[----:B------:R-:W-:-:S04]  /*4be0*/  LEA R5, -R56, RZ, 0x8 ;  /* 0x000000ff38057211 */ /* 0x000fc800078e41ff */
[----:B------:R-:W-:-:S07]  /*4bf0*/  SHF.R.S32.HI R2, RZ, 0x1f, R5 ;  /* 0x0000001fff027819 */ /* 0x000fce0000011405 */
.L_x_2287:
        /* <DEDUP_REMOVED lines=33> */
.L_x_2285:
[----:B------:R-:W-:Y:S01]  /*4e10*/  FMNMX.FTZ R5, R8, R22, !PT ;  /* 0x0000001608057209 */ /* 0x000fe20007810000 */
[----:B------:R-:W-:Y:S01]  /*4e20*/  ULDC UR6, c[0x0][0x2ec] ;  /* 0x0000bb0000067ab9 */ /* 0x000fe20000000800 */
[----:B------:R-:W-:Y:S02]  /*4e30*/  ISETP.GT.AND P3, PT, R243, R238, PT ;  /* 0x000000eef300720c */ /* 0x000fe40003f64270 */
        /* <DEDUP_REMOVED lines=162> */
[----:B------:R-:W-:Y:S01]  /*5860*/  FFMA.FTZ R83, R167, UR6, -R95 ;  /* 0x00000006a7537c23 */ /* 0x000fe2000801085f */
[----:B------:R-:W-:Y:S01]  /*5870*/  FADD.FTZ R155, R188, R155 ;  /* 0x0000009bbc9b7221 */ /* 0x000fe20000010000 */
[----:B------:R-:W-:Y:S01]  /*5880*/  FMNMX.FTZ R5, R170, R5, !PT ;  /* 0x00000005aa057209 */ /* 0x000fe20007810000 */
[----:B------:R-:W-:Y:S01]  /*5890*/  MUFU.EX2 R129, R129 ;  /* 0x0000008100817308 */ /* 0x000fe20000000800 */
[----:B--2---:R-:W-:Y:S01]  /*58a0*/  F2FP.BF16.F32.PACK_AB R42, R133, R160 ;  /* 0x000000a0852a723e */ /* 0x004fe200000010ff */
[----:B------:R-:W-:Y:S01]  /*58b0*/  FADD.FTZ R182, R182, R155 ;  /* 0x0000009bb6b67221 */ /* 0x000fe20000010000 */
[----:B------:R-:W-:Y:S01]  /*58c0*/  FMNMX.FTZ R5, R214, R5, !PT ;  /* 0x00000005d6057209 */ /* 0x000fe20007810000 */
[--C-:B------:R-:W-:Y:S01]  /*58d0*/  FFMA.FTZ R80, R173, UR6, -R95.reuse ;  /* 0x00000006ad507c23 */ /* 0x100fe2000801085f */
[--C-:B------:R-:W-:Y:S01]  /*58e0*/  FFMA.FTZ R81, R169, UR6, -R95.reuse ;  /* 0x00000006a9517c23 */ /* 0x100fe2000801085f */
[--C-:B------:R-:W-:Y:S01]  /*58f0*/  FFMA.FTZ R94, R94, UR6, -R95.reuse ;  /* 0x000000065e5e7c23 */ /* 0x100fe2000801085f */
[----:B------:R-:W-:Y:S01]  /*5900*/  FMNMX.FTZ R5, R176, R5, !PT ;  /* 0x00000005b0057209 */ /* 0x000fe20007810000 */
[----:B------:R-:W-:Y:S01]  /*5910*/  MUFU.EX2 R142, R142 ;  /* 0x0000008e008e7308 */ /* 0x000fe20000000800 */
[----:B------:R-:W-:-:S02]  /*5920*/  FFMA.FTZ R70, R70, UR6, -R95 ;  /* 0x0000000646467c23 */ /* 0x000fc4000801085f */
        /* <DEDUP_REMOVED lines=69> */
[--C-:B------:R-:W-:Y:S01]  /*5d80*/  FFMA.FTZ R147, R137, UR6, -R71.reuse ;  /* 0x0000000689937c23 */ /* 0x100fe20008010847 */
[--C-:B------:R-:W-:Y:S01]  /*5d90*/  FFMA.FTZ R137, R232, UR6, -R71.reuse ;  /* 0x00000006e8897c23 */ /* 0x100fe20008010847 */
[----:B------:R-:W-:Y:S01]  /*5da0*/  LEA R232, R4, UR4, 0x1 ;  /* 0x0000000404e87c11 */ /* 0x000fe2000f8e08ff */
[--C-:B------:R-:W-:Y:S01]  /*5db0*/  FFMA.FTZ R153, R14, UR6, -R71.reuse ;  /* 0x000000060e997c23 */ /* 0x100fe20008010847 */
[--C-:B------:R-:W-:Y:S01]  /*5dc0*/  FFMA.FTZ R186, R10, UR6, -R71.reuse ;  /* 0x000000060aba7c23 */ /* 0x100fe20008010847 */
[--C-:B------:R-:W-:Y:S01]  /*5dd0*/  FFMA.FTZ R180, R180, UR6, -R71.reuse ;  /* 0x00000006b4b47c23 */ /* 0x100fe20008010847 */
[----:B------:R-:W-:Y:S01]  /*5de0*/  LEA R231, R3, R232, 0x1 ;  /* 0x000000e803e77211 */ /* 0x000fe200078e08ff */
        /* <DEDUP_REMOVED lines=17> */
[----:B------:R-:W1:Y:S01]  /*5f00*/  MUFU.EX2 R153, R153 ;  /* 0x0000009900997308 */ /* 0x000e620000000800 */
[--C-:B------:R-:W-:Y:S01]  /*5f10*/  FFMA.FTZ R136, R136, UR6, -R71.reuse ;  /* 0x0000000688887c23 */ /* 0x100fe20008010847 */
[--C-:B------:R-:W-:Y:S01]  /*5f20*/  FFMA.FTZ R121, R121, UR6, -R71.reuse ;  /* 0x0000000679797c23 */ /* 0x100fe20008010847 */
[----:B------:R-:W5:Y:S01]  /*5f30*/  LDSM.16.MT88.4 R32, [R231+0x5800] ;  /* 0x00580000e720783b */ /* 0x000f620000004200 */
        /* <DEDUP_REMOVED lines=32> */
[--C-:B------:R-:W-:Y:S01]  /*6140*/  FFMA.FTZ R178, R178, UR6, -R71.reuse ;  /* 0x00000006b2b27c23 */ /* 0x100fe20008010847 */
[--C-:B------:R-:W-:Y:S01]  /*6150*/  FFMA.FTZ R166, R166, UR6, -R71.reuse ;  /* 0x00000006a6a67c23 */ /* 0x100fe20008010847 */
[----:B------:R-:W-:Y:S01]  /*6160*/  FFMA.FTZ R154, R154, UR6, -R71 ;  /* 0x000000069a9a7c23 */ /* 0x000fe20008010847 */
[C---:B------:R-:W-:Y:S01]  /*6170*/  HMMA.16816.F32.BF16 R12, R28.reuse, R14, RZ ;  /* 0x0000000e1c0c723c */ /* 0x040fe200000418ff */
[----:B------:R-:W2:Y:S01]  /*6180*/  MUFU.EX2 R135, R135 ;  /* 0x0000008700877308 */ /* 0x000ea20000000800 */
[----:B-1----:R-:W-:Y:S01]  /*6190*/  F2FP.BF16.F32.PACK_AB R41, R137, R168 ;  /* 0x000000a88929723e */ /* 0x002fe200000010ff */
        /* <DEDUP_REMOVED lines=12> */
[----:B------:R-:W-:-:S02]  /*6260*/  FFMA.FTZ R64, R64, UR6, -R71 ;  /* 0x0000000640407c23 */ /* 0x000fc40008010847 */
[----:B------:R-:W1:Y:S01]  /*6270*/  MUFU.EX2 R127, R127 ;  /* 0x0000007f007f7308 */ /* 0x000e620000000800 */
[----:B--2---:R-:W-:Y:S02]  /*6280*/  F2FP.BF16.F32.PACK_AB R43, R135, R162 ;  /* 0x000000a2872b723e */ /* 0x004fe400000010ff */
[----:B------:R-:W-:-:S05]  /*6290*/  F2FP.BF16.F32.PACK_AB R26, R123, R142 ;  /* 0x0000008e7b1a723e */ /* 0x000fca00000010ff */
[----:B------:R-:W-:Y:S01]  /*62a0*/  MUFU.EX2 R144, R144 ;  /* 0x0000009000907308 */ /* 0x000fe20000000800 */
[C---:B---3--:R-:W-:Y:S06]  /*62b0*/  HMMA.16816.F32.BF16 R16, R40.reuse, R4, R16 ;  /* 0x000000042810723c */ /* 0x048fec0000041810 */
[----:B------:R-:W-:Y:S01]  /*62c0*/  HMMA.16816.F32.BF16 R12, R40, R6, R12 ;  /* 0x00000006280c723c */ /* 0x000fe2000004180c */
[----:B------:R-:W2:Y:S01]  /*62d0*/  MUFU.EX2 R119, R119 ;  /* 0x0000007700777308 */ /* 0x000ea20000000800 */
[----:B------:R-:W3:Y:S01]  /*62e0*/  LDSM.16.MT88.4 R4, [R232+0x5c00] ;  /* 0x005c0000e804783b */ /* 0x000ee20000004200 */
[----:B-1----:R-:W-:-:S03]  /*62f0*/  F2FP.BF16.F32.PACK_AB R25, R127, R148 ;  /* 0x000000947f19723e */ /* 0x002fc600000010ff */
[C---:B----4-:R-:W-:Y:S03]  /*6300*/  HMMA.16816.F32.BF16 R8, R40.reuse, R44, R8 ;  /* 0x0000002c2808723c */ /* 0x050fe60000041808 */
[----:B------:R-:W-:Y:S03]  /*6310*/  MUFU.EX2 R132, R132 ;  /* 0x0000008400847308 */ /* 0x000fe60000000800 */
[----:B------:R-:W-:Y:S01]  /*6320*/  HMMA.16816.F32.BF16 R28, R40, R46, R28 ;  /* 0x0000002e281c723c */ /* 0x000fe2000004181c */
[----:B------:R-:W1:Y:S04]  /*6330*/  LDSM.16.MT88.4 R40, [R231+0x5c00] ;  /* 0x005c0000e728783b */ /* 0x000e680000004200 */
[----:B------:R-:W4:Y:S01]  /*6340*/  MUFU.EX2 R115, R115 ;  /* 0x0000007300737308 */ /* 0x000f220000000800 */
[----:B--2---:R-:W-:Y:S01]  /*6350*/  F2FP.BF16.F32.PACK_AB R27, R119, R144 ;  /* 0x00000090771b723e */ /* 0x004fe200000010ff */
[----:B------:R-:W-:Y:S06]  /*6360*/  LDSM.16.MT88.4 R44, [R231+0x6000] ;  /* 0x00600000e72c783b */ /* 0x000fec0000004200 */
[----:B------:R-:W-:Y:S01]  /*6370*/  MUFU.EX2 R3, R3 ;  /* 0x0000000300037308 */ /* 0x000fe20000000800 */
[C---:B-----5:R-:W-:Y:S06]  /*6380*/  HMMA.16816.F32.BF16 R16, R24.reuse, R20, R16 ;  /* 0x000000141810723c */ /* 0x060fec0000041810 */
[C---:B------:R-:W-:Y:S01]  /*6390*/  HMMA.16816.F32.BF16 R12, R24.reuse, R22, R12 ;  /* 0x00000016180c723c */ /* 0x040fe2000004180c */
[----:B------:R-:W2:Y:S01]  /*63a0*/  MUFU.EX2 R136, R136 ;  /* 0x0000008800887308 */ /* 0x000ea20000000800 */
[----:B------:R-:W5:Y:S04]  /*63b0*/  LDSM.16.MT88.4 R20, [R232+0x6000] ;  /* 0x00600000e814783b */ /* 0x000f680000004200 */
[C---:B------:R-:W-:Y:S03]  /*63c0*/  HMMA.16816.F32.BF16 R8, R24.reuse, R32, R8 ;  /* 0x000000201808723c */ /* 0x040fe60000041808 */
[----:B------:R-:W-:Y:S03]  /*63d0*/  MUFU.EX2 R121, R121 ;  /* 0x0000007900797308 */ /* 0x000fe60000000800 */
[----:B------:R-:W-:Y:S01]  /*63e0*/  HMMA.16816.F32.BF16 R28, R24, R34, R28 ;  /* 0x00000022181c723c */ /* 0x000fe2000004181c */
[----:B------:R-:W-:-:S04]  /*63f0*/  F2FP.BF16.F32.PACK_AB R32, R111, R124 ;  /* 0x0000007c6f20723e */ /* 0x000fc800000010ff */
[----:B------:R-:W1:Y:S02]  /*6400*/  MUFU.EX2 R138, R138 ;  /* 0x0000008a008a7308 */ /* 0x000e640000000800 */
[----:B------:R-:W-:Y:S02]  /*6410*/  F2FP.BF16.F32.PACK_AB R24, R117, R130 ;  /* 0x000000827518723e */ /* 0x000fe400000010ff */
[----:B----4-:R-:W-:Y:S02]  /*6420*/  F2FP.BF16.F32.PACK_AB R25, R115, R132 ;  /* 0x000000847319723e */ /* 0x010fe400000010ff */
[----:B------:R-:W-:Y:S02]  /*6430*/  F2FP.BF16.F32.PACK_AB R26, R113, R126 ;  /* 0x0000007e711a723e */ /* 0x000fe400000010ff */
[----:B--2---:R-:W-:Y:S01]  /*6440*/  F2FP.BF16.F32.PACK_AB R27, R136, R3 ;  /* 0x00000003881b723e */ /* 0x004fe200000010ff */
[----:B------:R-:W-:Y:S01]  /*6450*/  MUFU.EX2 R125, R125 ;  /* 0x0000007d007d7308 */ /* 0x000fe20000000800 */
[----:B------:R-:W-:-:S05]  /*6460*/  F2FP.BF16.F32.PACK_AB R34, R109, R120 ;  /* 0x000000786d22723e */ /* 0x000fca00000010ff */
[----:B---3--:R-:W-:Y:S02]  /*6470*/  HMMA.16816.F32.BF16 R16, R24, R4, R16 ;  /* 0x000000041810723c */ /* 0x008fe40000041810 */
[----:B------:R-:W2:Y:S01]  /*6480*/  MUFU.EX2 R150, R150 ;  /* 0x0000009600967308 */ /* 0x000ea20000000800 */
[----:B-1----:R-:W-:-:S03]  /*6490*/  F2FP.BF16.F32.PACK_AB R33, R138, R121 ;  /* 0x000000798a21723e */ /* 0x002fc600000010ff */
[C---:B------:R-:W-:Y:S01]  /*64a0*/  HMMA.16816.F32.BF16 R12, R24.reuse, R6, R12 ;  /* 0x00000006180c723c */ /* 0x040fe2000004180c */
[----:B------:R-:W1:Y:S03]  /*64b0*/  LDSM.16.MT88.4 R4, [R232+0x6400] ;  /* 0x00640000e804783b */ /* 0x000e660000004200 */
[----:B------:R-:W-:Y:S02]  /*64c0*/  MUFU.EX2 R131, R131 ;  /* 0x0000008300837308 */ /* 0x000fe40000000800 */
[C---:B------:R-:W-:Y:S06]  /*64d0*/  HMMA.16816.F32.BF16 R8, R24.reuse, R40, R8 ;  /* 0x000000281808723c */ /* 0x040fec0000041808 */
[----:B------:R-:W-:Y:S01]  /*64e0*/  HMMA.16816.F32.BF16 R28, R24, R42, R28 ;  /* 0x0000002a181c723c */ /* 0x000fe2000004181c */
[----:B--2---:R-:W-:Y:S01]  /*64f0*/  F2FP.BF16.F32.PACK_AB R35, R150, R125 ;  /* 0x0000007d9623723e */ /* 0x004fe200000010ff */
[----:B------:R-:W2:Y:S01]  /*6500*/  MUFU.EX2 R152, R152 ;  /* 0x0000009800987308 */ /* 0x000ea20000000800 */
[----:B------:R-:W3:Y:S04]  /*6510*/  LDSM.16.MT88.4 R40, [R231+0x6400] ;  /* 0x00640000e728783b */ /* 0x000ee80000004200 */
[----:B------:R-:W4:Y:S01]  /*6520*/  LDSM.16.MT88.4 R24, [R232+0x6800] ;  /* 0x00680000e818783b */ /* 0x000f220000004200 */
[C---:B-----5:R-:W-:Y:S02]  /*6530*/  HMMA.16816.F32.BF16 R16, R32.reuse, R20, R16 ;  /* 0x000000142010723c */ /* 0x060fe40000041810 */
[----:B------:R-:W-:Y:S04]  /*6540*/  MUFU.EX2 R164, R164 ;  /* 0x000000a400a47308 */ /* 0x000fe80000000800 */
[----:B------:R-:W-:Y:S01]  /*6550*/  HMMA.16816.F32.BF16 R12, R32, R22, R12 ;  /* 0x00000016200c723c */ /* 0x000fe2000004180c */
[----:B------:R-:W-:-:S03]  /*6560*/  F2FP.BF16.F32.PACK_AB R20, R107, R116 ;  /* 0x000000746b14723e */ /* 0x000fc600000010ff */
[----:B------:R-:W5:Y:S01]  /*6570*/  MUFU.EX2 R139, R139 ;  /* 0x0000008b008b7308 */ /* 0x000f620000000800 */
[----:B--2---:R-:W-:Y:S01]  /*6580*/  F2FP.BF16.F32.PACK_AB R21, R152, R131 ;  /* 0x000000839815723e */ /* 0x004fe200000010ff */
[----:B------:R-:W-:Y:S01]  /*6590*/  HMMA.16816.F32.BF16 R8, R32, R44, R8 ;  /* 0x0000002c2008723c */ /* 0x000fe20000041808 */
[----:B------:R-:W-:-:S05]  /*65a0*/  F2FP.BF16.F32.PACK_AB R22, R105, R112 ;  /* 0x000000706916723e */ /* 0x000fca00000010ff */
[----:B------:R-:W-:Y:S01]  /*65b0*/  HMMA.16816.F32.BF16 R28, R32, R46, R28 ;  /* 0x0000002e201c723c */ /* 0x000fe2000004181c */
[----:B------:R-:W-:Y:S01]  /*65c0*/  MUFU.EX2 R141, R141 ;  /* 0x0000008d008d7308 */ /* 0x000fe20000000800 */
[----:B------:R-:W2:Y:S04]  /*65d0*/  LDSM.16.MT88.4 R32, [R231+0x6800] ;  /* 0x00680000e720783b */ /* 0x000ea80000004200 */
[----:B------:R-:W-:Y:S01]  /*65e0*/  LDSM.16.MT88.4 R44, [R231+0x6c00] ;  /* 0x006c0000e72c783b */ /* 0x000fe20000004200 */
[----:B-----5:R-:W-:Y:S02]  /*65f0*/  F2FP.BF16.F32.PACK_AB R23, R139, R164 ;  /* 0x000000a48b17723e */ /* 0x020fe400000010ff */
[----:B------:R-:W5:Y:S05]  /*6600*/  MUFU.EX2 R170, R170 ;  /* 0x000000aa00aa7308 */ /* 0x000f6a0000000800 */
[C---:B-1----:R-:W-:Y:S03]  /*6610*/  HMMA.16816.F32.BF16 R16, R20.reuse, R4, R16 ;  /* 0x000000041410723c */ /* 0x042fe60000041810 */
[----:B------:R-:W-:Y:S03]  /*6620*/  MUFU.EX2 R145, R145 ;  /* 0x0000009100917308 */ /* 0x000fe60000000800 */
[C---:B------:R-:W-:Y:S01]  /*6630*/  HMMA.16816.F32.BF16 R12, R20.reuse, R6, R12 ;  /* 0x00000006140c723c */ /* 0x040fe2000004180c */
[----:B------:R-:W1:Y:S04]  /*6640*/  LDSM.16.MT88.4 R4, [R232+0x6c00] ;  /* 0x006c0000e804783b */ /* 0x000e680000004200 */
        /* <DEDUP_REMOVED lines=17> */
[C---:B--2---:R-:W-:Y:S01]  /*6760*/  HMMA.16816.F32.BF16 R8, R20.reuse, R32, R8 ;  /* 0x000000201408723c */ /* 0x044fe20000041808 */
[----:B------:R-:W-:Y:S05]  /*6770*/  MUFU.EX2 R159, R159 ;  /* 0x0000009f009f7308 */ /* 0x000fea0000000800 */
[----:B------:R-:W-:Y:S01]  /*6780*/  HMMA.16816.F32.BF16 R28, R20, R34, R28 ;  /* 0x00000022141c723c */ /* 0x000fe2000004181c */
[----:B------:R-:W2:Y:S02]  /*6790*/  LDSM.16.MT88.4 R32, [R231+0x7000] ;  /* 0x00700000e720783b */ /* 0x000ea40000004200 */
[----:B------:R-:W3:Y:S01]  /*67a0*/  MUFU.EX2 R206, R206 ;  /* 0x000000ce00ce7308 */ /* 0x000ee20000000800 */
[----:B----4-:R-:W-:-:S03]  /*67b0*/  F2FP.BF16.F32.PACK_AB R43, R190, R157 ;  /* 0x0000009dbe2b723e */ /* 0x010fc600000010ff */
[----:B------:R-:W-:Y:S02]  /*67c0*/  F2FP.BF16.F32.PACK_AB R20, R90, R93 ;  /* 0x0000005d5a14723e */ /* 0x000fe400000010ff */
[----:B------:R-:W-:Y:S02]  /*67d0*/  F2FP.BF16.F32.PACK_AB R22, R88, R91 ;  /* 0x0000005b5816723e */ /* 0x000fe400000010ff */
[----:B------:R-:W-:Y:S01]  /*67e0*/  MUFU.EX2 R161, R161 ;  /* 0x000000a100a17308 */ /* 0x000fe20000000800 */
[C---:B-1----:R-:W-:Y:S06]  /*67f0*/  HMMA.16816.F32.BF16 R16, R40.reuse, R4, R16 ;  /* 0x000000042810723c */ /* 0x042fec0000041810 */
        /* <DEDUP_REMOVED lines=9> */
[----:B-1----:R-:W-:Y:S01]  /*6890*/  F2FP.BF16.F32.PACK_AB R23, R202, R161 ;  /* 0x000000a1ca17723e */ /* 0x002fe200000010ff */
[----:B------:R-:W-:Y:S01]  /*68a0*/  FADD.FTZ R41, R149, R182 ;  /* 0x000000b695297221 */ /* 0x000fe20000010000 */
[----:B------:R-:W-:Y:S01]  /*68b0*/  FADD.FTZ R149, R147, R180 ;  /* 0x000000b493957221 */ /* 0x000fe20000010000 */
[----:B------:R-:W-:-:S02]  /*68c0*/  FFMA.FTZ R147, R174, UR6, -R71 ;  /* 0x00000006ae937c23 */ /* 0x000fc40008010847 */
[----:B------:R-:W-:Y:S01]  /*68d0*/  FADD.FTZ R172, R172, R41 ;  /* 0x00000029acac7221 */ /* 0x000fe20000010000 */
[----:B------:R-:W-:Y:S01]  /*68e0*/  FADD.FTZ R168, R168, R149 ;  /* 0x00000095a8a87221 */ /* 0x000fe20000010000 */
[----:B------:R-:W1:Y:S01]  /*68f0*/  MUFU.EX2 R84, R84 ;  /* 0x0000005400547308 */ /* 0x000e620000000800 */
[----:B-----5:R-:W-:Y:S01]  /*6900*/  HMMA.16816.F32.BF16 R16, R20, R24, R16 ;  /* 0x000000181410723c */ /* 0x020fe20000041810 */
[----:B---3--:R-:W-:Y:S01]  /*6910*/  F2FP.BF16.F32.PACK_AB R40, R86, R89 ;  /* 0x000000595628723e */ /* 0x008fe200000010ff */
[----:B------:R-:W-:-:S04]  /*6920*/  FADD.FTZ R143, R143, R172 ;  /* 0x000000ac8f8f7221 */ /* 0x000fc80000010000 */
[----:B------:R-:W-:Y:S01]  /*6930*/  HMMA.16816.F32.BF16 R12, R20, R26, R12 ;  /* 0x0000001a140c723c */ /* 0x000fe2000004180c */
[----:B------:R-:W-:Y:S01]  /*6940*/  MUFU.EX2 R163, R163 ;  /* 0x000000a300a37308 */ /* 0x000fe20000000800 */
[----:B------:R-:W3:Y:S01]  /*6950*/  LDSM.16.MT88.4 R24, [R232+0x7800] ;  /* 0x00780000e818783b */ /* 0x000ee20000004200 */
[----:B------:R-:W-:-:S03]  /*6960*/  FADD.FTZ R160, R160, R143 ;  /* 0x0000008fa0a07221 */ /* 0x000fc60000010000 */
[C---:B--2---:R-:W-:Y:S01]  /*6970*/  HMMA.16816.F32.BF16 R8, R20.reuse, R32, R8 ;  /* 0x000000201408723c */ /* 0x044fe20000041808 */
[----:B------:R-:W-:Y:S02]  /*6980*/  FADD.FTZ R133, R133, R160 ;  /* 0x000000a085857221 */ /* 0x000fe40000010000 */
[----:B------:R-:W2:Y:S01]  /*6990*/  MUFU.EX2 R198, R198 ;  /* 0x000000c600c67308 */ /* 0x000ea20000000800 */
[----:B-1----:R-:W-:Y:S01]  /*69a0*/  F2FP.BF16.F32.PACK_AB R42, R84, R87 ;  /* 0x00000057542a723e */ /* 0x002fe200000010ff */
[----:B------:R-:W-:Y:S01]  /*69b0*/  FADD.FTZ R156, R156, R133 ;  /* 0x000000859c9c7221 */ /* 0x000fe20000010000 */
[----:B------:R-:W-:Y:S01]  /*69c0*/  HMMA.16816.F32.BF16 R28, R20, R34, R28 ;  /* 0x00000022141c723c */ /* 0x000fe2000004181c */
[----:B------:R-:W1:Y:S02]  /*69d0*/  LDSM.16.MT88.4 R20, [R231+0x7800] ;  /* 0x00780000e714783b */ /* 0x000e640000004200 */
[----:B------:R-:W-:Y:S02]  /*69e0*/  FADD.FTZ R129, R129, R156 ;  /* 0x0000009c81817221 */ /* 0x000fe40000010000 */
[----:B------:R-:W-:Y:S02]  /*69f0*/  MUFU.EX2 R165, R165 ;  /* 0x000000a500a57308 */ /* 0x000fe40000000800 */
[----:B------:R-:W-:-:S04]  /*6a00*/  FADD.FTZ R142, R142, R129 ;  /* 0x000000818e8e7221 */ /* 0x000fc80000010000 */
[----:B------:R-:W-:Y:S02]  /*6a10*/  FADD.FTZ R123, R123, R142 ;  /* 0x0000008e7b7b7221 */ /* 0x000fe40000010000 */
[----:B------:R-:W5:Y:S01]  /*6a20*/  MUFU.EX2 R192, R194 ;  /* 0x000000c200c07308 */ /* 0x000f620000000800 */
[----:B--2---:R-:W-:Y:S01]  /*6a30*/  F2FP.BF16.F32.PACK_AB R41, R198, R163 ;  /* 0x000000a3c629723e */ /* 0x004fe200000010ff */
[----:B------:R-:W-:-:S04]  /*6a40*/  FADD.FTZ R130, R130, R123 ;  /* 0x0000007b82827221 */ /* 0x000fc80000010000 */
[----:B------:R-:W-:Y:S02]  /*6a50*/  FADD.FTZ R117, R117, R130 ;  /* 0x0000008275757221 */ /* 0x000fe40000010000 */
[----:B------:R-:W-:Y:S02]  /*6a60*/  MUFU.EX2 R85, R85 ;  /* 0x0000005500557308 */ /* 0x000fe40000000800 */
[----:B------:R-:W-:-:S04]  /*6a70*/  FADD.FTZ R126, R126, R117 ;  /* 0x000000757e7e7221 */ /* 0x000fc80000010000 */
[----:B------:R-:W-:Y:S02]  /*6a80*/  FADD.FTZ R113, R113, R126 ;  /* 0x0000007e71717221 */ /* 0x000fe40000010000 */
[----:B------:R-:W2:Y:S01]  /*6a90*/  MUFU.EX2 R82, R82 ;  /* 0x0000005200527308 */ /* 0x000ea20000000800 */
[----:B-----5:R-:W-:Y:S01]  /*6aa0*/  F2FP.BF16.F32.PACK_AB R43, R192, R165 ;  /* 0x000000a5c02b723e */ /* 0x020fe200000010ff */
        /* <DEDUP_REMOVED lines=8> */
[----:B------:R-:W4:Y:S01]  /*6b30*/  MUFU.EX2 R80, R80 ;  /* 0x0000005000507308 */ /* 0x000f220000000800 */
[----:B--2---:R-:W-:Y:S01]  /*6b40*/  F2FP.BF16.F32.PACK_AB R32, R82, R85 ;  /* 0x000000555220723e */ /* 0x004fe200000010ff */
[----:B------:R-:W-:Y:S01]  /*6b50*/  FADD.FTZ R162, R162, R5 ;  /* 0x00000005a2a27221 */ /* 0x000fe20000010000 */
[C---:B------:R-:W-:Y:S01]  /*6b60*/  HMMA.16816.F32.BF16 R8, R40.reuse, R44, R8 ;  /* 0x0000002c2808723c */ /* 0x040fe20000041808 */
[----:B------:R-:W2:Y:S01]  /*6b70*/  LDSM.16.MT88.4 R4, [R232+0x7c00] ;  /* 0x007c0000e804783b */ /* 0x000ea20000004200 */
[----:B------:R-:W-:Y:S01]  /*6b80*/  FADD.FTZ R109, R109, R120 ;  /* 0x000000786d6d7221 */ /* 0x000fe20000010000 */
[----:B------:R-:W-:Y:S02]  /*6b90*/  FADD.FTZ R135, R135, R162 ;  /* 0x000000a287877221 */ /* 0x000fe40000010000 */
[----:B------:R-:W-:Y:S01]  /*6ba0*/  MUFU.EX2 R167, R167 ;  /* 0x000000a700a77308 */ /* 0x000fe20000000800 */
[----:B------:R-:W-:Y:S01]  /*6bb0*/  HMMA.16816.F32.BF16 R28, R40, R46, R28 ;  /* 0x0000002e281c723c */ /* 0x000fe2000004181c */
[----:B------:R-:W-:Y:S01]  /*6bc0*/  FADD.FTZ R148, R148, R135 ;  /* 0x0000008794947221 */ /* 0x000fe20000010000 */
[----:B------:R-:W-:Y:S01]  /*6bd0*/  FFMA.FTZ R45, R118, UR6, -R71 ;  /* 0x00000006762d7c23 */ /* 0x000fe20008010847 */
[----:B------:R-:W-:-:S02]  /*6be0*/  FADD.FTZ R116, R116, R109 ;  /* 0x0000006d74747221 */ /* 0x000fc40000010000 */
[----:B------:R-:W-:Y:S02]  /*6bf0*/  FADD.FTZ R127, R127, R148 ;  /* 0x000000947f7f7221 */ /* 0x000fe40000010000 */
[----:B------:R-:W5:Y:S01]  /*6c00*/  MUFU.EX2 R178, R178 ;  /* 0x000000b200b27308 */ /* 0x000f620000000800 */
[----:B----4-:R-:W-:Y:S01]  /*6c10*/  F2FP.BF16.F32.PACK_AB R34, R80, R83 ;  /* 0x000000535022723e */ /* 0x010fe200000010ff */
[----:B------:R-:W-:Y:S01]  /*6c20*/  FADD.FTZ R144, R144, R127 ;  /* 0x0000007f90907221 */ /* 0x000fe20000010000 */
[--C-:B------:R-:W-:Y:S01]  /*6c30*/  FFMA.FTZ R41, R146, UR6, -R71.reuse ;  /* 0x0000000692297c23 */ /* 0x100fe20008010847 */
[--C-:B------:R-:W-:Y:S01]  /*6c40*/  FFMA.FTZ R42, R140, UR6, -R71.reuse ;  /* 0x000000068c2a7c23 */ /* 0x100fe20008010847 */
[--C-:B------:R-:W-:Y:S01]  /*6c50*/  FFMA.FTZ R43, R128, UR6, -R71.reuse ;  /* 0x00000006802b7c23 */ /* 0x100fe20008010847 */
[----:B------:R-:W-:Y:S01]  /*6c60*/  FADD.FTZ R119, R119, R144 ;  /* 0x0000009077777221 */ /* 0x000fe20000010000 */
[----:B------:R-:W-:Y:S01]  /*6c70*/  FFMA.FTZ R46, R122, UR6, -R71 ;  /* 0x000000067a2e7c23 */ /* 0x000fe20008010847 */
[----:B------:R-:W-:Y:S01]  /*6c80*/  MUFU.EX2 R147, R147 ;  /* 0x0000009300937308 */ /* 0x000fe20000000800 */
[----:B------:R-:W-:Y:S01]  /*6c90*/  FADD.FTZ R107, R107, R116 ;  /* 0x000000746b6b7221 */ /* 0x000fe20000010000 */
[----:B------:R-:W-:Y:S01]  /*6ca0*/  FADD.FTZ R132, R132, R119 ;  /* 0x0000007784847221 */ /* 0x000fe20000010000 */
[----:B------:R-:W-:Y:S01]  /*6cb0*/  FFMA.FTZ R47, R104, UR6, -R71 ;  /* 0x00000006682f7c23 */ /* 0x000fe20008010847 */
[----:B------:R-:W-:Y:S01]  /*6cc0*/  FFMA.FTZ R40, R134, UR6, -R95 ;  /* 0x0000000686287c23 */ /* 0x000fe2000801085f */
[----:B------:R-:W-:Y:S01]  /*6cd0*/  FADD.FTZ R112, R112, R107 ;  /* 0x0000006b70707221 */ /* 0x000fe20000010000 */
[----:B------:R-:W-:-:S02]  /*6ce0*/  FADD.FTZ R132, R115, R132 ;  /* 0x0000008473847221 */ /* 0x000fc40000010000 */
[----:B------:R-:W4:Y:S01]  /*6cf0*/  MUFU.EX2 R166, R166 ;  /* 0x000000a600a67308 */ /* 0x000f220000000800 */
[----:B-----5:R-:W-:Y:S01]  /*6d00*/  F2FP.BF16.F32.PACK_AB R33, R178, R167 ;  /* 0x000000a7b221723e */ /* 0x020fe200000010ff */
[----:B------:R-:W-:Y:S01]  /*6d10*/  FADD.FTZ R3, R3, R132 ;  /* 0x0000008403037221 */ /* 0x000fe20000010000 */
[----:B------:R-:W-:Y:S01]  /*6d20*/  FADD.FTZ R105, R105, R112 ;  /* 0x0000007069697221 */ /* 0x000fe20000010000 */
[----:B------:R-:W-:Y:S02]  /*6d30*/  LDSM.16.MT88.4 R132, [R231+0x8c00] ;  /* 0x008c0000e784783b */ /* 0x000fe40000004200 */
[----:B------:R-:W-:Y:S01]  /*6d40*/  FADD.FTZ R136, R136, R3 ;  /* 0x0000000388887221 */ /* 0x000fe20000010000 */
[----:B------:R-:W-:Y:S01]  /*6d50*/  FADD.FTZ R108, R108, R105 ;  /* 0x000000696c6c7221 */ /* 0x000fe20000010000 */
[----:B------:R-:W-:Y:S01]  /*6d60*/  MUFU.EX2 R81, R81 ;  /* 0x0000005100517308 */ /* 0x000fe20000000800 */
[----:B------:R-:W-:Y:S01]  /*6d70*/  FFMA.FTZ R3, R110, UR6, -R95 ;  /* 0x000000066e037c23 */ /* 0x000fe2000801085f */
[----:B------:R-:W-:Y:S01]  /*6d80*/  FADD.FTZ R121, R121, R136 ;  /* 0x0000008879797221 */ /* 0x000fe20000010000 */
[----:B------:R-:W-:-:S03]  /*6d90*/  FADD.FTZ R103, R103, R108 ;  /* 0x0000006c67677221 */ /* 0x000fc60000010000 */
[----:B------:R-:W-:Y:S02]  /*6da0*/  FADD.FTZ R138, R138, R121 ;  /* 0x000000798a8a7221 */ /* 0x000fe40000010000 */
[----:B------:R-:W5:Y:S01]  /*6db0*/  MUFU.EX2 R78, R78 ;  /* 0x0000004e004e7308 */ /* 0x000f620000000800 */
[----:B----4-:R-:W-:Y:S01]  /*6dc0*/  F2FP.BF16.F32.PACK_AB R35, R166, R147 ;  /* 0x00000093a623723e */ /* 0x010fe200000010ff */
[----:B------:R-:W-:-:S04]  /*6dd0*/  FADD.FTZ R125, R125, R138 ;  /* 0x0000008a7d7d7221 */ /* 0x000fc80000010000 */
[----:B------:R-:W-:Y:S02]  /*6de0*/  FADD.FTZ R150, R150, R125 ;  /* 0x0000007d96967221 */ /* 0x000fe40000010000 */
[----:B---3--:R-:W-:Y:S01]  /*6df0*/  HMMA.16816.F32.BF16 R16, R32, R24, R16 ;  /* 0x000000182010723c */ /* 0x008fe20000041810 */
[----:B------:R-:W-:Y:S01]  /*6e00*/  MUFU.EX2 R79, R79 ;  /* 0x0000004f004f7308 */ /* 0x000fe20000000800 */
[----:B------:R-:W-:-:S04]  /*6e10*/  FADD.FTZ R131, R131, R150 ;  /* 0x0000009683837221 */ /* 0x000fc80000010000 */
[C---:B------:R-:W-:Y:S01]  /*6e20*/  HMMA.16816.F32.BF16 R12, R32.reuse, R26, R12 ;  /* 0x0000001a200c723c */ /* 0x040fe2000004180c */
[----:B------:R-:W3:Y:S01]  /*6e30*/  LDSM.16.MT88.4 R24, [R231+0x7c00] ;  /* 0x007c0000e718783b */ /* 0x000ee20000004200 */
[----:B------:R-:W-:Y:S01]  /*6e40*/  FADD.FTZ R131, R152, R131 ;  /* 0x0000008398837221 */ /* 0x000fe20000010000 */
[----:B------:R-:W4:Y:S03]  /*6e50*/  MUFU.EX2 R76, R76 ;  /* 0x0000004c004c7308 */ /* 0x000f260000000800 */
[----:B-1----:R-:W-:Y:S01]  /*6e60*/  HMMA.16816.F32.BF16 R8, R32, R20, R8 ;  /* 0x000000142008723c */ /* 0x002fe20000041808 */
[----:B------:R-:W-:-:S04]  /*6e70*/  FADD.FTZ R164, R164, R131 ;  /* 0x00000083a4a47221 */ /* 0x000fc80000010000 */
[----:B------:R-:W-:Y:S01]  /*6e80*/  MUFU.EX2 R137, R137 ;  /* 0x0000008900897308 */ /* 0x000fe20000000800 */
[----:B------:R-:W-:Y:S01]  /*6e90*/  HMMA.16816.F32.BF16 R28, R32, R22, R28 ;  /* 0x00000016201c723c */ /* 0x000fe2000004181c */
[----:B------:R-:W1:Y:S01]  /*6ea0*/  LDSM.16.MT88.4 R32, [R232+0x8000] ;  /* 0x00800000e820783b */ /* 0x000e620000004200 */
[----:B-----5:R-:W-:Y:S01]  /*6eb0*/  F2FP.BF16.F32.PACK_AB R20, R78, R81 ;  /* 0x000000514e14723e */ /* 0x020fe200000010ff */
[----:B------:R-:W-:-:S04]  /*6ec0*/  FADD.FTZ R164, R139, R164 ;  /* 0x000000a48ba47221 */ /* 0x000fc80000010000 */
[----:B------:R-:W5:Y:S01]  /*6ed0*/  MUFU.EX2 R44, R154 ;  /* 0x0000009a002c7308 */ /* 0x000f620000000800 */
[----:B----4-:R-:W-:Y:S01]  /*6ee0*/  F2FP.BF16.F32.PACK_AB R22, R76, R79 ;  /* 0x0000004f4c16723e */ /* 0x010fe200000010ff */
[----:B------:R-:W-:-:S04]  /*6ef0*/  FADD.FTZ R141, R141, R164 ;  /* 0x000000a48d8d7221 */ /* 0x000fc80000010000 */
[----:B------:R-:W-:Y:S02]  /*6f00*/  FADD.FTZ R170, R170, R141 ;  /* 0x0000008daaaa7221 */ /* 0x000fe40000010000 */
[----:B------:R-:W-:Y:S01]  /*6f10*/  MUFU.EX2 R41, R41 ;  /* 0x0000002900297308 */ /* 0x000fe20000000800 */
[----:B------:R-:W-:Y:S01]  /*6f20*/  LDSM.16.MT88.4 R140, [R232+0x8c00] ;  /* 0x008c0000e88c783b */ /* 0x000fe20000004200 */
[----:B------:R-:W-:-:S04]  /*6f30*/  FADD.FTZ R145, R145, R170 ;  /* 0x000000aa91917221 */ /* 0x000fc80000010000 */
[----:B------:R-:W-:Y:S02]  /*6f40*/  FADD.FTZ R176, R176, R145 ;  /* 0x00000091b0b07221 */ /* 0x000fe40000010000 */
[----:B------:R-:W4:Y:S01]  /*6f50*/  MUFU.EX2 R42, R42 ;  /* 0x0000002a002a7308 */ /* 0x000f220000000800 */
[----:B-----5:R-:W-:Y:S01]  /*6f60*/  F2FP.BF16.F32.PACK_AB R21, R44, R137 ;  /* 0x000000892c15723e */ /* 0x020fe200000010ff */
[----:B------:R-:W-:-:S04]  /*6f70*/  FADD.FTZ R151, R151, R176 ;  /* 0x000000b097977221 */ /* 0x000fc80000010000 */
[----:B------:R-:W-:Y:S02]  /*6f80*/  FADD.FTZ R184, R184, R151 ;  /* 0x00000097b8b87221 */ /* 0x000fe40000010000 */
[----:B------:R-:W-:Y:S02]  /*6f90*/  MUFU.EX2 R77, R77 ;  /* 0x0000004d004d7308 */ /* 0x000fe40000000800 */
[----:B------:R-:W-:-:S04]  /*6fa0*/  FADD.FTZ R157, R157, R184 ;  /* 0x000000b89d9d7221 */ /* 0x000fc80000010000 */
[----:B------:R-:W-:Y:S02]  /*6fb0*/  FADD.FTZ R190, R190, R157 ;  /* 0x0000009dbebe7221 */ /* 0x000fe40000010000 */
[----:B------:R-:W5:Y:S01]  /*6fc0*/  MUFU.EX2 R74, R74 ;  /* 0x0000004a004a7308 */ /* 0x000f620000000800 */
[----:B----4-:R-:W-:Y:S01]  /*6fd0*/  F2FP.BF16.F32.PACK_AB R23, R42, R41 ;  /* 0x000000292a17723e */ /* 0x010fe200000010ff */
[----:B------:R-:W-:-:S04]  /*6fe0*/  FADD.FTZ R159, R159, R190 ;  /* 0x000000be9f9f7221 */ /* 0x000fc80000010000 */
[----:B------:R-:W-:Y:S02]  /*6ff0*/  FADD.FTZ R206, R206, R159 ;  /* 0x0000009fcece7221 */ /* 0x000fe40000010000 */
[----:B------:R-:W-:Y:S01]  /*7000*/  MUFU.EX2 R75, R75 ;  /* 0x0000004b004b7308 */ /* 0x000fe20000000800 */
[----:B--2---:R-:W-:Y:S01]  /*7010*/  HMMA.16816.F32.BF16 R16, R20, R4, R16 ;  /* 0x000000041410723c */ /* 0x004fe20000041810 */
[----:B------:R-:W-:-:S04]  /*7020*/  FADD.FTZ R161, R161, R206 ;  /* 0x000000cea1a17221 */ /* 0x000fc80000010000 */
[----:B------:R-:W-:Y:S01]  /*7030*/  FADD.FTZ R202, R202, R161 ;  /* 0x000000a1caca7221 */ /* 0x000fe20000010000 */
[----:B---3--:R-:W-:Y:S01]  /*7040*/  HMMA.16816.F32.BF16 R8, R20, R24, R8 ;  /* 0x000000181408723c */ /* 0x008fe20000041808 */
[----:B------:R-:W2:Y:S02]  /*7050*/  MUFU.EX2 R72, R72 ;  /* 0x0000004800487308 */ /* 0x000ea40000000800 */
[----:B------:R-:W-:-:S03]  /*7060*/  FADD.FTZ R163, R163, R202 ;  /* 0x000000caa3a37221 */ /* 0x000fc60000010000 */
[C---:B------:R-:W-:Y:S01]  /*7070*/  HMMA.16816.F32.BF16 R28, R20.reuse, R26, R28 ;  /* 0x0000001a141c723c */ /* 0x040fe2000004181c */
[----:B-----5:R-:W-:Y:S01]  /*7080*/  F2FP.BF16.F32.PACK_AB R24, R74, R77 ;  /* 0x0000004d4a18723e */ /* 0x020fe200000010ff */
[----:B------:R-:W-:Y:S01]  /*7090*/  FADD.FTZ R198, R198, R163 ;  /* 0x000000a3c6c67221 */ /* 0x000fe20000010000 */
[----:B------:R-:W-:Y:S03]  /*70a0*/  MUFU.EX2 R43, R43 ;  /* 0x0000002b002b7308 */ /* 0x000fe60000000800 */
[----:B------:R-:W-:Y:S01]  /*70b0*/  HMMA.16816.F32.BF16 R12, R20, R6, R12 ;  /* 0x00000006140c723c */ /* 0x000fe2000004180c */
[----:B------:R-:W3:Y:S01]  /*70c0*/  LDSM.16.MT88.4 R4, [R231+0x8000] ;  /* 0x00800000e704783b */ /* 0x000ee20000004200 */
[----:B------:R-:W-:-:S03]  /*70d0*/  FADD.FTZ R165, R165, R198 ;  /* 0x000000c6a5a57221 */ /* 0x000fc60000010000 */
[----:B------:R-:W4:Y:S01]  /*70e0*/  MUFU.EX2 R46, R46 ;  /* 0x0000002e002e7308 */ /* 0x000f220000000800 */
[----:B--2---:R-:W-:Y:S01]  /*70f0*/  F2FP.BF16.F32.PACK_AB R26, R72, R75 ;  /* 0x0000004b481a723e */ /* 0x004fe200000010ff */
[----:B------:R-:W2:Y:S01]  /*7100*/  LDSM.16.MT88.4 R20, [R232+0x8400] ;  /* 0x00840000e814783b */ /* 0x000ea20000004200 */
[----:B------:R-:W-:-:S04]  /*7110*/  FADD.FTZ R192, R192, R165 ;  /* 0x000000a5c0c07221 */ /* 0x000fc80000010000 */
[----:B------:R-:W-:Y:S01]  /*7120*/  FADD.FTZ R167, R167, R192 ;  /* 0x000000c0a7a77221 */ /* 0x000fe20000010000 */
[----:B------:R-:W-:Y:S03]  /*7130*/  MUFU.EX2 R45, R45 ;  /* 0x0000002d002d7308 */ /* 0x000fe60000000800 */
[----:B------:R-:W-:-:S04]  /*7140*/  FADD.FTZ R178, R178, R167 ;  /* 0x000000a7b2b27221 */ /* 0x000fc80000010000 */
[----:B------:R-:W-:Y:S01]  /*7150*/  FADD.FTZ R147, R147, R178 ;  /* 0x000000b293937221 */ /* 0x000fe20000010000 */
[----:B------:R-:W5:Y:S01]  /*7160*/  MUFU.EX2 R114, R114 ;  /* 0x0000007200727308 */ /* 0x000f620000000800 */
[----:B----4-:R-:W-:Y:S02]  /*7170*/  F2FP.BF16.F32.PACK_AB R25, R46, R43 ;  /* 0x0000002b2e19723e */ /* 0x010fe400000010ff */
[----:B------:R-:W-:-:S04]  /*7180*/  FADD.FTZ R166, R166, R147 ;  /* 0x00000093a6a67221 */ /* 0x000fc80000010000 */
[----:B------:R-:W-:Y:S01]  /*7190*/  FADD.FTZ R137, R137, R166 ;  /* 0x000000a689897221 */ /* 0x000fe20000010000 */
[----:B------:R-:W-:Y:S03]  /*71a0*/  MUFU.EX2 R73, R73 ;  /* 0x0000004900497308 */ /* 0x000fe60000000800 */
[----:B------:R-:W-:-:S04]  /*71b0*/  FADD.FTZ R44, R44, R137 ;  /* 0x000000892c2c7221 */ /* 0x000fc80000010000 */
[----:B------:R-:W-:Y:S01]  /*71c0*/  FADD.FTZ R41, R41, R44 ;  /* 0x0000002c29297221 */ /* 0x000fe20000010000 */
[----:B------:R-:W4:Y:S01]  /*71d0*/  MUFU.EX2 R54, R54 ;  /* 0x0000003600367308 */ /* 0x000f220000000800 */
[----:B-----5:R-:W-:Y:S02]  /*71e0*/  F2FP.BF16.F32.PACK_AB R27, R114, R45 ;  /* 0x0000002d721b723e */ /* 0x020fe400000010ff */
        /* <DEDUP_REMOVED lines=11> */
[----:B------:R-:W-:Y:S02]  /*72a0*/  FADD.FTZ R45, R114, R45 ;  /* 0x0000002d722d7221 */ /* 0x000fe40000010000 */
[----:B------:R-:W-:Y:S02]  /*72b0*/  FADD.FTZ R33, R99, R32 ;  /* 0x0000002063217221 */ /* 0x000fe40000010000 */
[----:B------:R-:W-:Y:S01]  /*72c0*/  MUFU.EX2 R104, R106 ;  /* 0x0000006a00687308 */ /* 0x000fe20000000800 */
[----:B------:R-:W-:Y:S01]  /*72d0*/  HMMA.16816.F32.BF16 R28, R24, R6, R28 ;  /* 0x00000006181c723c */ /* 0x000fe2000004181c */
[----:B------:R-:W-:Y:S01]  /*72e0*/  FADD.FTZ R98, R98, R33 ;  /* 0x0000002162627221 */ /* 0x000fe20000010000 */
[----:B----4-:R-:W-:Y:S01]  /*72f0*/  F2FP.BF16.F32.PACK_AB R4, R54, R73 ;  /* 0x000000493604723e */ /* 0x010fe200000010ff */
[----:B------:R-:W3:Y:S02]  /*7300*/  LDSM.16.MT88.4 R32, [R231+0x8400] ;  /* 0x00840000e720783b */ /* 0x000ee40000004200 */
[----:B------:R-:W-:-:S02]  /*7310*/  FADD.FTZ R97, R97, R98 ;  /* 0x0000006261617221 */ /* 0x000fc40000010000 */
[----:B------:R-:W4:Y:S01]  /*7320*/  MUFU.EX2 R47, R47 ;  /* 0x0000002f002f7308 */ /* 0x000f220000000800 */
[----:B-1----:R-:W-:Y:S01]  /*7330*/  F2FP.BF16.F32.PACK_AB R6, R52, R55 ;  /* 0x000000373406723e */ /* 0x002fe200000010ff */
[----:B------:R-:W-:Y:S01]  /*7340*/  FADD.FTZ R92, R92, R97 ;  /* 0x000000615c5c7221 */ /* 0x000fe20000010000 */
[----:B------:R-:W1:Y:S03]  /*7350*/  LDSM.16.MT88.4 R24, [R232+0x8800] ;  /* 0x00880000e818783b */ /* 0x000e660000004200 */
[----:B------:R-:W-:Y:S02]  /*7360*/  FADD.FTZ R93, R93, R92 ;  /* 0x0000005c5d5d7221 */ /* 0x000fe40000010000 */
        /* <DEDUP_REMOVED lines=18> */
[----:B--2---:R-:W-:Y:S01]  /*7490*/  HMMA.16816.F32.BF16 R16, R4, R20, R16 ;  /* 0x000000140410723c */ /* 0x004fe20000041810 */
[----:B------:R-:W-:Y:S01]  /*74a0*/  MUFU.EX2 R51, R51 ;  /* 0x0000003300337308 */ /* 0x000fe20000000800 */
[----:B------:R-:W-:-:S04]  /*74b0*/  FADD.FTZ R82, R82, R85 ;  /* 0x0000005552527221 */ /* 0x000fc80000010000 */
[----:B------:R-:W-:Y:S01]  /*74c0*/  FADD.FTZ R83, R83, R82 ;  /* 0x0000005253537221 */ /* 0x000fe20000010000 */
[----:B------:R-:W-:Y:S01]  /*74d0*/  HMMA.16816.F32.BF16 R12, R4, R22, R12 ;  /* 0x00000016040c723c */ /* 0x000fe2000004180c */
[----:B------:R-:W2:Y:S01]  /*74e0*/  LDSM.16.MT88.4 R20, [R231+0x8800] ;  /* 0x00880000e714783b */ /* 0x000ea20000004200 */
[----:B------:R-:W5:Y:S01]  /*74f0*/  MUFU.EX2 R48, R48 ;  /* 0x0000003000307308 */ /* 0x000f620000000800 */
[----:B------:R-:W-:-:S03]  /*7500*/  FADD.FTZ R80, R80, R83 ;  /* 0x0000005350507221 */ /* 0x000fc60000010000 */
[----:B---3--:R-:W-:Y:S01]  /*7510*/  HMMA.16816.F32.BF16 R8, R4, R32, R8 ;  /* 0x000000200408723c */ /* 0x008fe20000041808 */
[----:B------:R-:W-:-:S03]  /*7520*/  FADD.FTZ R81, R81, R80 ;  /* 0x0000005051517221 */ /* 0x000fc60000010000 */
[----:B------:R-:W-:Y:S01]  /*7530*/  MUFU.EX2 R67, R67 ;  /* 0x0000004300437308 */ /* 0x000fe20000000800 */
[----:B------:R-:W-:Y:S01]  /*7540*/  FADD.FTZ R78, R78, R81 ;  /* 0x000000514e4e7221 */ /* 0x000fe20000010000 */
[----:B------:R-:W-:Y:S01]  /*7550*/  HMMA.16816.F32.BF16 R28, R4, R34, R28 ;  /* 0x00000022041c723c */ /* 0x000fe2000004181c */
[----:B------:R-:W-:Y:S02]  /*7560*/  FFMA.FTZ R32, R63, UR6, -R71 ;  /* 0x000000063f207c23 */ /* 0x000fe40008010847 */
[----:B------:R-:W-:-:S03]  /*7570*/  FADD.FTZ R79, R79, R78 ;  /* 0x0000004e4f4f7221 */ /* 0x000fc60000010000 */
[----:B------:R-:W3:Y:S01]  /*7580*/  MUFU.EX2 R66, R66 ;  /* 0x0000004200427308 */ /* 0x000ee20000000800 */
[----:B------:R-:W-:Y:S01]  /*7590*/  FADD.FTZ R76, R76, R79 ;  /* 0x0000004f4c4c7221 */ /* 0x000fe20000010000 */
[----:B----4-:R-:W-:Y:S01]  /*75a0*/  F2FP.BF16.F32.PACK_AB R4, R50, R53 ;  /* 0x000000353204723e */ /* 0x010fe200000010ff */
[----:B------:R-:W-:Y:S01]  /*75b0*/  FFMA.FTZ R35, R62, UR6, -R71 ;  /* 0x000000063e237c23 */ /* 0x000fe20008010847 */
[----:B-----5:R-:W-:Y:S01]  /*75c0*/  F2FP.BF16.F32.PACK_AB R6, R48, R51 ;  /* 0x000000333006723e */ /* 0x020fe200000010ff */
[----:B------:R-:W-:-:S03]  /*75d0*/  FADD.FTZ R77, R77, R76 ;  /* 0x0000004c4d4d7221 */ /* 0x000fc60000010000 */
[----:B------:R-:W-:Y:S01]  /*75e0*/  MUFU.EX2 R65, R65 ;  /* 0x0000004100417308 */ /* 0x000fe20000000800 */
[----:B------:R-:W-:-:S04]  /*75f0*/  FADD.FTZ R74, R74, R77 ;  /* 0x0000004d4a4a7221 */ /* 0x000fc80000010000 */
[----:B------:R-:W-:-:S03]  /*7600*/  FADD.FTZ R75, R75, R74 ;  /* 0x0000004a4b4b7221 */ /* 0x000fc60000010000 */
[----:B------:R-:W4:Y:S01]  /*7610*/  MUFU.EX2 R64, R64 ;  /* 0x0000004000407308 */ /* 0x000f220000000800 */
[----:B------:R-:W-:Y:S01]  /*7620*/  FADD.FTZ R72, R72, R75 ;  /* 0x0000004b48487221 */ /* 0x000fe20000010000 */
[C---:B---3--:R-:W-:Y:S01]  /*7630*/  F2FP.BF16.F32.PACK_AB R5, R66.reuse, R67 ;  /* 0x000000434205723e */ /* 0x048fe200000010ff */
[----:B------:R-:W-:Y:S02]  /*7640*/  FADD.FTZ R67, R67, R100 ;  /* 0x0000006443437221 */ /* 0x000fe40000010000 */
[----:B------:R-:W-:Y:S02]  /*7650*/  FADD.FTZ R73, R73, R72 ;  /* 0x0000004849497221 */ /* 0x000fe40000010000 */
[----:B------:R-:W-:Y:S01]  /*7660*/  FADD.FTZ R66, R66, R67 ;  /* 0x0000004342427221 */ /* 0x000fe20000010000 */
[----:B------:R-:W-:Y:S01]  /*7670*/  MUFU.EX2 R40, R40 ;  /* 0x0000002800287308 */ /* 0x000fe20000000800 */
[----:B------:R-:W-:-:S04]  /*7680*/  FADD.FTZ R54, R54, R73 ;  /* 0x0000004936367221 */ /* 0x000fc80000010000 */
[----:B------:R-:W-:-:S03]  /*7690*/  FADD.FTZ R55, R55, R54 ;  /* 0x0000003637377221 */ /* 0x000fc60000010000 */
[----:B------:R-:W3:Y:S01]  /*76a0*/  MUFU.EX2 R3, R3 ;  /* 0x0000000300037308 */ /* 0x000ee20000000800 */
        /* <DEDUP_REMOVED lines=8> */
[C---:B--2---:R-:W-:Y:S01]  /*7730*/  HMMA.16816.F32.BF16 R8, R4.reuse, R20, R8 ;  /* 0x000000140408723c */ /* 0x044fe20000041808 */
[--C-:B------:R-:W-:Y:S01]  /*7740*/  FFMA.FTZ R24, R61, UR6, -R71.reuse ;  /* 0x000000063d187c23 */ /* 0x100fe20008010847 */
[----:B------:R-:W-:Y:S01]  /*7750*/  FFMA.FTZ R25, R60, UR6, -R71 ;  /* 0x000000063c197c23 */ /* 0x000fe20008010847 */
[----:B------:R-:W1:Y:S01]  /*7760*/  MUFU.EX2 R35, R35 ;  /* 0x0000002300237308 */ /* 0x000e620000000800 */
[----:B------:R-:W-:Y:S02]  /*7770*/  FADD.FTZ R51, R51, R50 ;  /* 0x0000003233337221 */ /* 0x000fe40000010000 */
[----:B------:R-:W-:Y:S02]  /*7780*/  HMMA.16816.F32.BF16 R12, R4, R26, R12 ;  /* 0x0000001a040c723c */ /* 0x000fe4000004180c */
[----:B------:R-:W-:-:S03]  /*7790*/  FADD.FTZ R51, R48, R51 ;  /* 0x0000003330337221 */ /* 0x000fc60000010000 */
        /* <DEDUP_REMOVED lines=38> */
[----:B------:R-:W-:-:S02]  /*7a00*/  ISETP.GE.AND P0, PT, R5, RZ, PT ;  /* 0x000000ff0500720c */ /* 0x000fc40003f06270 */
[----:B------:R-:W-:Y:S01]  /*7a10*/  LOP3.LUT R5, RZ, R4, RZ, 0x33, !PT ;  /* 0x00000004ff057212 */ /* 0x000fe200078e33ff */
        /* <DEDUP_REMOVED lines=40> */
[----:B------:R-:W-:-:S05]  /*7ca0*/  SHF.R.S32.HI R3, RZ, 0x1f, R6 ;  /* 0x0000001fff037819 */ /* 0x000fca0000011406 */
[----:B------:R-:W-:-:S04]  /*7cb0*/  IMAD R3, R3, UR4, RZ ;  /* 0x0000000403037c24 */ /* 0x000fc8000f8e02ff */
[C---:B------:R-:W-:Y:S02]  /*7cc0*/  IMAD R3, R6.reuse, UR5, R3 ;  /* 0x0000000506037c24 */ /* 0x040fe4000f8e0203 */
[----:B------:R-:W-:-:S05]  /*7cd0*/  IMAD.WIDE.U32 R6, R6, UR4, R8 ;  /* 0x0000000406067c25 */ /* 0x000fca000f8e0008 */
[----:B------:R-:W-:Y:S01]  /*7ce0*/  IADD3 R4, R7, R3, RZ ;  /* 0x0000000307047210 */ /* 0x000fe20007ffe0ff */
[----:B------:R-:W-:Y:S01]  /*7cf0*/  IMAD.MOV.U32 R3, RZ, RZ, R6 ;  /* 0x000000ffff037224 */ /* 0x000fe200078e0006 */
[----:B------:R-:W-:Y:S06]  /*7d00*/  BRA `(.L_x_2290) ;  /* 0x0000000000087947 */ /* 0x000fec0003800000 */
.L_x_2289:
[----:B------:R-:W-:-:S04]  /*7d10*/  LEA R3, -R36, RZ, 0x8 ;  /* 0x000000ff24037211 */ /* 0x000fc800078e41ff */
[----:B------:R-:W-:-:S07]  /*7d20*/  SHF.R.S32.HI R4, RZ, 0x1f, R3 ;  /* 0x0000001fff047819 */ /* 0x000fce0000011403 */
.L_x_2290:
        /* <DEDUP_REMOVED lines=20> */
[--C-:B------:R-:W-:Y:S01]  /*7e70*/  IMAD.X R23, R29, 0x1, R6.reuse, P1 ;  /* 0x000000011d177824 */ /* 0x100fe200008e0606 */
[-C--:B------:R-:W-:Y:S02]  /*7e80*/  IADD3 R40, P1, R20, R5.reuse, RZ ;  /* 0x0000000514287210 */ /* 0x080fe40007f3e0ff */
[----:B------:R3:W-:Y:S01]  /*7e90*/  LDGSTS.E.BYPASS.LTC128B.128 [R245+0x6000], desc[UR12][R16.64] ;  /* 0x0600000010f57fae */ /* 0x0007e2000b901d4c */
[----:B------:R-:W-:Y:S01]  /*7ea0*/  IMAD.X R21, R23, 0x1, R6, P0 ;  /* 0x0000000117157824 */ /* 0x000fe200000e0606 */
[----:B------:R-:W-:-:S02]  /*7eb0*/  IADD3 R42, P0, R40, R5, RZ ;  /* 0x00000005282a7210 */ /* 0x000fc40007f1e0ff */
[----:B------:R4:W-:Y:S01]  /*7ec0*/  LDGSTS.E.BYPASS.LTC128B.128 [R245+0x6800], desc[UR12][R28.64] ;  /* 0x068000001cf57fae */ /* 0x0009e2000b901d4c */
[----:B------:R-:W-:-:S03]  /*7ed0*/  IMAD.X R41, R21, 0x1, R6, P1 ;  /* 0x0000000115297824 */ /* 0x000fc600008e0606 */
[----:B------:R-:W-:Y:S01]  /*7ee0*/  LDGSTS.E.BYPASS.LTC128B.128 [R245+0x7000], desc[UR12][R22.64] ;  /* 0x0700000016f57fae */ /* 0x000fe2000b901d4c */
[----:B------:R-:W-:-:S03]  /*7ef0*/  IMAD.X R43, R41, 0x1, R6, P0 ;  /* 0x00000001292b7824 */ /* 0x000fc600000e0606 */
[----:B------:R5:W-:Y:S01]  /*7f00*/  LDGSTS.E.BYPASS.LTC128B.128 [R245+0x7800], desc[UR12][R20.64] ;  /* 0x0780000014f57fae */ /* 0x000be2000b901d4c */
[----:B-1----:R-:W-:-:S03]  /*7f10*/  IMAD.SHL.U32 R3, R3, 0x2, RZ ;  /* 0x0000000203037824 */ /* 0x002fc600078e00ff */
[----:B------:R-:W-:Y:S04]  /*7f20*/  LDGSTS.E.BYPASS.LTC128B.128 [R245+0x8000], desc[UR12][R40.64] ;  /* 0x0800000028f57fae */ /* 0x000fe8000b901d4c */
[----:B------:R1:W-:Y:S01]  /*7f30*/  LDGSTS.E.BYPASS.LTC128B.128 [R245+0x8800], desc[UR12][R42.64] ;  /* 0x088000002af57fae */ /* 0x0003e2000b901d4c */
[----:B------:R-:W-:-:S03]  /*7f40*/  LOP3.LUT R82, R3, 0x6, RZ, 0xc0, !PT ;  /* 0x0000000603527812 */ /* 0x000fc600078ec0ff */
[----:B--2---:R-:W-:Y:S01]  /*7f50*/  LDSM.16.M88.4 R8, [R236] ;  /* 0x00000000ec08783b */ /* 0x004fe20000000200 */
[C-C-:B------:R-:W-:Y:S02]  /*7f60*/  LOP3.LUT R3, R71.reuse, 0xf9, R82.reuse, 0xfe, !PT ;  /* 0x000000f947037812 */ /* 0x140fe400078efe52 */
[--C-:B------:R-:W-:Y:S01]  /*7f70*/  LOP3.LUT R37, R71, 0x1, R82.reuse, 0xfe, !PT ;  /* 0x0000000147257812 */ /* 0x100fe200078efe52 */
[----:B------:R-:W2:Y:S01]  /*7f80*/  LDSM.16.M88.4 R12, [R234+0x1000] ;  /* 0x00100000ea0c783b */ /* 0x000ea20000000200 */
[CC--:B------:R-:W-:Y:S02]  /*7f90*/  ISETP.GE.AND P2, PT, R3.reuse, R38.reuse, PT ;  /* 0x000000260300720c */ /* 0x0c0fe40003f46270 */
[----:B------:R-:W-:Y:S01]  /*7fa0*/  ISETP.GE.AND P0, PT, R3, R39, PT ;  /* 0x000000270300720c */ /* 0x000fe20003f06270 */
[----:B------:R-:W2:Y:S01]  /*7fb0*/  LDSM.16.M88.4 R24, [R234+0x1400] ;  /* 0x00140000ea18783b */ /* 0x000ea20000000200 */
[----:B------:R-:W-:Y:S02]  /*7fc0*/  ISETP.GE.AND P4, PT, R37, R38, PT ;  /* 0x000000262500720c */ /* 0x000fe40003f86270 */
[C-C-:B------:R-:W-:Y:S01]  /*7fd0*/  LOP3.LUT R3, R71.reuse, 0x8, R82.reuse, 0xfe, !PT ;  /* 0x0000000847037812 */ /* 0x140fe200078efe52 */
[----:B------:R-:W-:Y:S04]  /*7fe0*/  LDSM.16.M88.4 R4, [R235] ;  /* 0x00000000eb04783b */ /* 0x000fe80000000200 */
[----:B---3--:R-:W3:Y:S04]  /*7ff0*/  LDSM.16.M88.4 R16, [R233] ;  /* 0x00000000e910783b */ /* 0x008ee80000000200 */
[----:B----4-:R-:W4:Y:S04]  /*8000*/  LDSM.16.M88.4 R28, [R230] ;  /* 0x00000000e61c783b */ /* 0x010f280000000200 */
[----:B------:R-:W4:Y:S04]  /*8010*/  LDSM.16.M88.4 R44, [R234+0x1800] ;  /* 0x00180000ea2c783b */ /* 0x000f280000000200 */
[----:B-----5:R-:W5:Y:S04]  /*8020*/  LDSM.16.M88.4 R20, [R234+0x1c00] ;  /* 0x001c0000ea14783b */ /* 0x020f680000000200 */
[----:B-1----:R-:W1:Y:S04]  /*8030*/  LDSM.16.M88.4 R40, [R229] ;  /* 0x00000000e528783b */ /* 0x002e680000000200 */
[----:B------:R-:W-:Y:S04]  /*8040*/  LDSM.16.M88.4 R64, [R225] ;  /* 0x00000000e140783b */ /* 0x000fe80000000200 */
[----:B------:R-:W-:Y:S01]  /*8050*/  LDSM.16.M88.4 R48, [R234+0x2c00] ;  /* 0x002c0000ea30783b */ /* 0x000fe20000000200 */
[C---:B--2---:R-:W-:Y:S03]  /*8060*/  HMMA.16816.F32.BF16 R32, R8.reuse, R12, RZ ;  /* 0x0000000c0820723c */ /* 0x044fe600000418ff */
[----:B------:R-:W-:Y:S04]  /*8070*/  LDSM.16.M88.4 R60, [R223] ;  /* 0x00000000df3c783b */ /* 0x000fe80000000200 */
[----:B------:R-:W-:Y:S01]  /*8080*/  LDSM.16.M88.4 R108, [R234+0x3c00] ;  /* 0x003c0000ea6c783b */ /* 0x000fe20000000200 */
[C---:B------:R-:W-:Y:S03]  /*8090*/  HMMA.16816.F32.BF16 R12, R8.reuse, R14, RZ ;  /* 0x0000000e080c723c */ /* 0x040fe600000418ff */
[----:B------:R-:W-:Y:S03]  /*80a0*/  LDSM.16.M88.4 R88, [R234+0x4000] ;  /* 0x00400000ea58783b */ /* 0x000fe60000000200 */
[C---:B------:R-:W-:Y:S01]  /*80b0*/  HMMA.16816.F32.BF16 R212, R8.reuse, R24, RZ ;  /* 0x0000001808d4723c */ /* 0x040fe200000418ff */
[----:B------:R-:W0:Y:S05]  /*80c0*/  LDGDEPBAR ;  /* 0x00000000000079af */ /* 0x000e2a0000000000 */
[----:B------:R-:W-:Y:S06]  /*80d0*/  HMMA.16816.F32.BF16 R24, R8, R26, RZ ;  /* 0x0000001a0818723c */ /* 0x000fec00000418ff */
[C---:B---3--:R-:W-:Y:S06]  /*80e0*/  HMMA.16816.F32.BF16 R32, R4.reuse, R16, R32 ;  /* 0x000000100420723c */ /* 0x048fec0000041820 */
[----:B------:R-:W-:Y:S01]  /*80f0*/  HMMA.16816.F32.BF16 R12, R4, R18, R12 ;  /* 0x00000012040c723c */ /* 0x000fe2000004180c */
[----:B------:R-:W-:-:S04]  /*8100*/  LOP3.LUT R16, R71, 0x30, R82, 0xfe, !PT ;  /* 0x0000003047107812 */ /* 0x000fc800078efe52 */
[----:B------:R-:W-:Y:S01]  /*8110*/  ISETP.GE.AND P3, PT, R16, R39, PT ;  /* 0x000000271000720c */ /* 0x000fe20003f66270 */
[C---:B----4-:R-:W-:Y:S01]  /*8120*/  HMMA.16816.F32.BF16 R212, R4.reuse, R28, R212 ;  /* 0x0000001c04d4723c */ /* 0x050fe200000418d4 */
[----:B------:R-:W2:Y:S05]  /*8130*/  LDSM.16.M88.4 R16, [R234+0x2000] ;  /* 0x00200000ea10783b */ /* 0x000eaa0000000200 */
[----:B------:R-:W-:Y:S01]  /*8140*/  HMMA.16816.F32.BF16 R24, R4, R30, R24 ;  /* 0x0000001e0418723c */ /* 0x000fe20000041818 */
[----:B------:R-:W-:-:S04]  /*8150*/  LOP3.LUT R28, R71, R82, RZ, 0xfc, !PT ;  /* 0x00000052471c7212 */ /* 0x000fc800078efcff */
[C---:B------:R-:W-:Y:S01]  /*8160*/  ISETP.GE.AND P1, PT, R28.reuse, R38, PT ;  /* 0x000000261c00720c */ /* 0x040fe20003f26270 */
[C---:B------:R-:W-:Y:S01]  /*8170*/  HMMA.16816.F32.BF16 R208, R8.reuse, R44, RZ ;  /* 0x0000002c08d0723c */ /* 0x040fe200000418ff */
[-C--:B------:R-:W-:Y:S02]  /*8180*/  ISETP.GE.AND P5, PT, R28, R39.reuse, PT ;  /* 0x000000271c00720c */ /* 0x080fe40003fa6270 */
[----:B------:R-:W3:Y:S01]  /*8190*/  LDSM.16.M88.4 R28, [R228] ;  /* 0x00000000e41c783b */ /* 0x000ee20000000200 */
[----:B------:R-:W-:Y:S02]  /*81a0*/  FSEL R80, R32, -INF , !P1 ;  /* 0xff80000020507808 */ /* 0x000fe40004800000 */
[----:B------:R-:W-:Y:S01]  /*81b0*/  FSEL R120, R34, -INF , !P5 ;  /* 0xff80000022787808 */ /* 0x000fe20006800000 */
[----:B------:R-:W-:Y:S01]  /*81c0*/  HMMA.16816.F32.BF16 R44, R8, R46, RZ ;  /* 0x0000002e082c723c */ /* 0x000fe200000418ff */
[----:B------:R-:W-:Y:S02]  /*81d0*/  FSEL R78, R33, -INF , !P4 ;  /* 0xff800000214e7808 */ /* 0x000fe40006000000 */
[----:B------:R-:W-:-:S02]  /*81e0*/  ISETP.GE.AND P1, PT, R37, R39, PT ;  /* 0x000000272500720c */ /* 0x000fc40003f26270 */
[CC--:B------:R-:W-:Y:S01]  /*81f0*/  ISETP.GE.AND P5, PT, R3.reuse, R38.reuse, PT ;  /* 0x000000260300720c */ /* 0x0c0fe20003fa6270 */
[C---:B-----5:R-:W-:Y:S01]  /*8200*/  HMMA.16816.F32.BF16 R52, R8.reuse, R20, RZ ;  /* 0x000000140834723c */ /* 0x060fe200000418ff */
[----:B------:R-:W-:Y:S02]  /*8210*/  ISETP.GE.AND P4, PT, R3, R39, PT ;  /* 0x000000270300720c */ /* 0x000fe40003f86270 */
[--C-:B------:R-:W-:Y:S02]  /*8220*/  LOP3.LUT R3, R71, 0x9, R82.reuse, 0xfe, !PT ;  /* 0x0000000947037812 */ /* 0x100fe400078efe52 */
[----:B------:R-:W-:Y:S01]  /*8230*/  FSEL R118, R35, -INF , !P1 ;  /* 0xff80000023767808 */ /* 0x000fe20004800000 */
[----:B------:R-:W-:Y:S01]  /*8240*/  HMMA.16816.F32.BF16 R20, R8, R22, RZ ;  /* 0x000000160814723c */ /* 0x000fe200000418ff */
[----:B------:R-:W-:Y:S02]  /*8250*/  LOP3.LUT R32, R71, 0x10, R82, 0xfe, !PT ;  /* 0x0000001047207812 */ /* 0x000fe400078efe52 */
[----:B------:R-:W-:-:S02]  /*8260*/  ISETP.GE.AND P1, PT, R3, R38, PT ;  /* 0x000000260300720c */ /* 0x000fc40003f26270 */
[----:B------:R-:W-:Y:S01]  /*8270*/  FSEL R76, R12, -INF , !P5 ;  /* 0xff8000000c4c7808 */ /* 0x000fe20006800000 */
[C---:B-1----:R-:W-:Y:S01]  /*8280*/  HMMA.16816.F32.BF16 R208, R4.reuse, R40, R208 ;  /* 0x0000002804d0723c */ /* 0x042fe200000418d0 */
[-C--:B------:R-:W-:Y:S02]  /*8290*/  ISETP.GE.AND P5, PT, R3, R39.reuse, PT ;  /* 0x000000270300720c */ /* 0x080fe40003fa6270 */
[----:B------:R-:W-:Y:S02]  /*82a0*/  FSEL R116, R14, -INF , !P4 ;  /* 0xff8000000e747808 */ /* 0x000fe40006000000 */
[----:B------:R-:W-:Y:S01]  /*82b0*/  FSEL R74, R13, -INF , !P1 ;  /* 0xff8000000d4a7808 */ /* 0x000fe20004800000 */
[----:B------:R-:W-:Y:S01]  /*82c0*/  HMMA.16816.F32.BF16 R44, R4, R42, R44 ;  /* 0x0000002a042c723c */ /* 0x000fe2000004182c */
[C---:B------:R-:W-:Y:S01]  /*82d0*/  ISETP.GE.AND P4, PT, R32.reuse, R38, PT ;  /* 0x000000262000720c */ /* 0x040fe20003f86270 */
[----:B------:R-:W-:Y:S01]  /*82e0*/  LDSM.16.M88.4 R40, [R234+0x2800] ;  /* 0x00280000ea28783b */ /* 0x000fe20000000200 */
[----:B------:R-:W-:-:S02]  /*82f0*/  ISETP.GE.AND P1, PT, R32, R39, PT ;  /* 0x000000272000720c */ /* 0x000fc40003f26270 */
[----:B------:R-:W-:Y:S01]  /*8300*/  FSEL R104, R15, -INF , !P5 ;  /* 0xff8000000f687808 */ /* 0x000fe20006800000 */
[----:B------:R-:W1:Y:S01]  /*8310*/  LDSM.16.M88.4 R32, [R227] ;  /* 0x00000000e320783b */ /* 0x000e620000000200 */
[--C-:B------:R-:W-:Y:S01]  /*8320*/  LOP3.LUT R3, R71, 0x11, R82.reuse, 0xfe, !PT ;  /* 0x0000001147037812 */ /* 0x100fe200078efe52 */
[----:B--2---:R-:W-:Y:S01]  /*8330*/  HMMA.16816.F32.BF16 R112, R8, R16, RZ ;  /* 0x000000100870723c */ /* 0x004fe200000418ff */
[----:B------:R-:W-:Y:S01]  /*8340*/  FSEL R72, R212, -INF , !P4 ;  /* 0xff800000d4487808 */ /* 0x000fe20006000000 */
[----:B------:R-:W2:Y:S01]  /*8350*/  LDSM.16.M88.4 R12, [R234+0x2400] ;  /* 0x00240000ea0c783b */ /* 0x000ea20000000200 */
[C---:B------:R-:W-:Y:S02]  /*8360*/  ISETP.GE.AND P5, PT, R3.reuse, R38, PT ;  /* 0x000000260300720c */ /* 0x040fe40003fa6270 */
[----:B------:R-:W-:Y:S01]  /*8370*/  ISETP.GE.AND P4, PT, R3, R39, PT ;  /* 0x000000270300720c */ /* 0x000fe20003f86270 */
[----:B---3--:R-:W-:Y:S01]  /*8380*/  HMMA.16816.F32.BF16 R52, R4, R28, R52 ;  /* 0x0000001c0434723c */ /* 0x008fe20000041834 */
[----:B------:R-:W-:-:S02]  /*8390*/  LOP3.LUT R3, R71, 0x18, R82, 0xfe, !PT ;  /* 0x0000001847037812 */ /* 0x000fc400078efe52 */
[----:B------:R-:W-:Y:S02]  /*83a0*/  LOP3.LUT R37, R71, 0x19, R82, 0xfe, !PT ;  /* 0x0000001947257812 */ /* 0x000fe400078efe52 */
[----:B------:R-:W-:Y:S01]  /*83b0*/  FSEL R241, R214, -INF , !P1 ;  /* 0xff800000d6f17808 */ /* 0x000fe20004800000 */
[----:B------:R-:W-:Y:S01]  /*83c0*/  HMMA.16816.F32.BF16 R20, R4, R30, R20 ;  /* 0x0000001e0414723c */ /* 0x000fe20000041814 */
[----:B------:R-:W-:Y:S01]  /*83d0*/  FSEL R70, R213, -INF , !P5 ;  /* 0xff800000d5467808 */ /* 0x000fe20006800000 */
[----:B------:R-:W3:Y:S01]  /*83e0*/  LDSM.16.M88.4 R28, [R226] ;  /* 0x00000000e21c783b */ /* 0x000ee20000000200 */
[----:B------:R-:W-:Y:S02]  /*83f0*/  FSEL R215, R215, -INF , !P4 ;  /* 0xff800000d7d77808 */ /* 0x000fe40006000000 */
[C---:B------:R-:W-:Y:S01]  /*8400*/  ISETP.GE.AND P1, PT, R3.reuse, R38, PT ;  /* 0x000000260300720c */ /* 0x040fe20003f26270 */
[----:B------:R-:W-:Y:S01]  /*8410*/  HMMA.16816.F32.BF16 R16, R8, R18, RZ ;  /* 0x000000120810723c */ /* 0x000fe200000418ff */
[----:B------:R-:W-:-:S02]  /*8420*/  ISETP.GE.AND P5, PT, R3, R39, PT ;  /* 0x000000270300720c */ /* 0x000fc40003fa6270 */
[----:B------:R-:W-:Y:S02]  /*8430*/  ISETP.GE.AND P4, PT, R37, R38, PT ;  /* 0x000000262500720c */ /* 0x000fe40003f86270 */
[----:B------:R-:W-:Y:S01]  /*8440*/  LOP3.LUT R3, R71, 0x20, R82, 0xfe, !PT ;  /* 0x0000002047037812 */ /* 0x000fe200078efe52 */
[C---:B------:R-:W-:Y:S01]  /*8450*/  HMMA.16816.F32.BF16 R124, R8.reuse, R108, RZ ;  /* 0x0000006c087c723c */ /* 0x040fe200000418ff */
[----:B------:R-:W-:Y:S02]  /*8460*/  FSEL R84, R24, -INF , !P1 ;  /* 0xff80000018547808 */ /* 0x000fe40004800000 */
[----:B------:R-:W-:Y:S02]  /*8470*/  FSEL R177, R26, -INF , !P5 ;  /* 0xff8000001ab17808 */ /* 0x000fe40006800000 */
[----:B------:R-:W-:Y:S01]  /*8480*/  FSEL R86, R25, -INF , !P4 ;  /* 0xff80000019567808 */ /* 0x000fe20006000000 */
[----:B------:R-:W-:Y:S01]  /*8490*/  HMMA.16816.F32.BF16 R108, R8, R110, RZ ;  /* 0x0000006e086c723c */ /* 0x000fe200000418ff */
[----:B------:R-:W-:-:S02]  /*84a0*/  ISETP.GE.AND P1, PT, R37, R39, PT ;  /* 0x000000272500720c */ /* 0x000fc40003f26270 */
[CC--:B------:R-:W-:Y:S02]  /*84b0*/  ISETP.GE.AND P5, PT, R3.reuse, R38.reuse, PT ;  /* 0x000000260300720c */ /* 0x0c0fe40003fa6270 */
[----:B------:R-:W-:Y:S01]  /*84c0*/  ISETP.GE.AND P4, PT, R3, R39, PT ;  /* 0x000000270300720c */ /* 0x000fe20003f86270 */
[----:B------:R-:W-:Y:S01]  /*84d0*/  HMMA.16816.F32.BF16 R96, R8, R88, RZ ;  /* 0x000000580860723c */ /* 0x000fe200000418ff */
[C-C-:B------:R-:W-:Y:S02]  /*84e0*/  LOP3.LUT R3, R71.reuse, 0x21, R82.reuse, 0xfe, !PT ;  /* 0x0000002147037812 */ /* 0x140fe400078efe52 */
[----:B------:R-:W-:Y:S02]  /*84f0*/  LOP3.LUT R24, R71, 0x28, R82, 0xfe, !PT ;  /* 0x0000002847187812 */ /* 0x000fe400078efe52 */
[----:B------:R-:W-:Y:S01]  /*8500*/  FSEL R213, R27, -INF , !P1 ;  /* 0xff8000001bd57808 */ /* 0x000fe20004800000 */
[----:B-1----:R-:W-:Y:S01]  /*8510*/  HMMA.16816.F32.BF16 R112, R4, R32, R112 ;  /* 0x000000200470723c */ /* 0x002fe20000041870 */
[----:B------:R-:W-:-:S02]  /*8520*/  ISETP.GE.AND P1, PT, R3, R38, PT ;  /* 0x000000260300720c */ /* 0x000fc40003f26270 */
[----:B------:R-:W-:Y:S02]  /*8530*/  FSEL R208, R208, -INF , !P5 ;  /* 0xff800000d0d07808 */ /* 0x000fe40006800000 */
[----:B------:R-:W-:Y:S01]  /*8540*/  FSEL R123, R210, -INF , !P4 ;  /* 0xff800000d27b7808 */ /* 0x000fe20006000000 */
[----:B------:R-:W-:Y:S01]  /*8550*/  HMMA.16816.F32.BF16 R16, R4, R34, R16 ;  /* 0x000000220410723c */ /* 0x000fe20000041810 */
[----:B------:R-:W-:Y:S02]  /*8560*/  ISETP.GE.AND P5, PT, R3, R39, PT ;  /* 0x000000270300720c */ /* 0x000fe40003fa6270 */
[----:B------:R-:W-:Y:S02]  /*8570*/  ISETP.GE.AND P4, PT, R24, R38, PT ;  /* 0x000000261800720c */ /* 0x000fe40003f86270 */
[----:B------:R-:W-:Y:S01]  /*8580*/  LOP3.LUT R3, R71, 0x29, R82, 0xfe, !PT ;  /* 0x0000002947037812 */ /* 0x000fe200078efe52 */
[----:B------:R-:W-:Y:S01]  /*8590*/  HMMA.16816.F32.BF16 R88, R8, R90, RZ ;  /* 0x0000005a0858723c */ /* 0x000fe200000418ff */
[----:B------:R-:W-:-:S02]  /*85a0*/  FSEL R92, R209, -INF , !P1 ;  /* 0xff800000d15c7808 */ /* 0x000fc40004800000 */
[-C--:B------:R-:W-:Y:S02]  /*85b0*/  ISETP.GE.AND P1, PT, R24, R39.reuse, PT ;  /* 0x000000271800720c */ /* 0x080fe40003f26270 */
[----:B------:R-:W-:Y:S01]  /*85c0*/  FSEL R211, R211, -INF , !P5 ;  /* 0xff800000d3d37808 */ /* 0x000fe20006800000 */
[C---:B--2---:R-:W-:Y:S01]  /*85d0*/  HMMA.16816.F32.BF16 R24, R8.reuse, R12, RZ ;  /* 0x0000000c0818723c */ /* 0x044fe200000418ff */
[----:B------:R-:W-:Y:S02]  /*85e0*/  FSEL R94, R44, -INF , !P4 ;  /* 0xff8000002c5e7808 */ /* 0x000fe40006000000 */
[C---:B------:R-:W-:Y:S02]  /*85f0*/  ISETP.GE.AND P5, PT, R3.reuse, R38, PT ;  /* 0x000000260300720c */ /* 0x040fe40003fa6270 */
[----:B------:R-:W-:Y:S01]  /*8600*/  ISETP.GE.AND P4, PT, R3, R39, PT ;  /* 0x000000270300720c */ /* 0x000fe20003f86270 */
[----:B------:R-:W-:Y:S01]  /*8610*/  HMMA.16816.F32.BF16 R12, R8, R14, RZ ;  /* 0x0000000e080c723c */ /* 0x000fe200000418ff */
[----:B------:R-:W-:-:S02]  /*8620*/  LOP3.LUT R32, R71, 0x31, R82, 0xfe, !PT ;  /* 0x0000003147207812 */ /* 0x000fc400078efe52 */
[----:B------:R-:W-:Y:S02]  /*8630*/  LOP3.LUT R3, R71, 0x38, R82, 0xfe, !PT ;  /* 0x0000003847037812 */ /* 0x000fe400078efe52 */
[----:B------:R-:W-:Y:S02]  /*8640*/  FSEL R117, R46, -INF , !P1 ;  /* 0xff8000002e757808 */ /* 0x000fe40004800000 */
[----:B------:R-:W-:Y:S02]  /*8650*/  FSEL R209, R47, -INF , !P4 ;  /* 0xff8000002fd17808 */ /* 0x000fe40006000000 */
[----:B------:R-:W-:Y:S02]  /*8660*/  FSEL R207, R54, -INF , !P3 ;  /* 0xff80000036cf7808 */ /* 0x000fe40005800000 */
[-C--:B------:R-:W-:Y:S02]  /*8670*/  ISETP.GE.AND P1, PT, R32, R38.reuse, PT ;  /* 0x000000262000720c */ /* 0x080fe40003f26270 */
[----:B------:R-:W-:-:S02]  /*8680*/  ISETP.GE.AND P4, PT, R3, R38, PT ;  /* 0x000000260300720c */ /* 0x000fc40003f86270 */
[-C--:B------:R-:W-:Y:S02]  /*8690*/  ISETP.GE.AND P3, PT, R3, R39.reuse, PT ;  /* 0x000000270300720c */ /* 0x080fe40003f66270 */
[--C-:B------:R-:W-:Y:S01]  /*86a0*/  LOP3.LUT R3, R71, 0x39, R82.reuse, 0xfe, !PT ;  /* 0x0000003947037812 */ /* 0x100fe200078efe52 */
[C---:B---3--:R-:W-:Y:S01]  /*86b0*/  HMMA.16816.F32.BF16 R24, R4.reuse, R28, R24 ;  /* 0x0000001c0418723c */ /* 0x048fe20000041818 */
[----:B------:R-:W-:Y:S02]  /*86c0*/  FSEL R106, R53, -INF , !P1 ;  /* 0xff800000356a7808 */ /* 0x000fe40004800000 */
[----:B------:R-:W-:Y:S02]  /*86d0*/  FSEL R54, R20, -INF , !P4 ;  /* 0xff80000014367808 */ /* 0x000fe40006000000 */
[----:B------:R-:W-:Y:S01]  /*86e0*/  ISETP.GE.AND P1, PT, R3, R38, PT ;  /* 0x000000260300720c */ /* 0x000fe20003f26270 */
[----:B------:R-:W-:Y:S01]  /*86f0*/  HMMA.16816.F32.BF16 R12, R4, R30, R12 ;  /* 0x0000001e040c723c */ /* 0x000fe2000004180c */
[----:B------:R-:W-:Y:S01]  /*8700*/  LOP3.LUT R20, R71, 0x40, R82, 0xfe, !PT ;  /* 0x0000004047147812 */ /* 0x000fe200078efe52 */
[----:B------:R-:W-:Y:S01]  /*8710*/  LDSM.16.M88.4 R28, [R224] ;  /* 0x00000000e01c783b */ /* 0x000fe20000000200 */
[----:B------:R-:W-:-:S02]  /*8720*/  ISETP.GE.AND P4, PT, R3, R39, PT ;  /* 0x000000270300720c */ /* 0x000fc40003f86270 */
[----:B------:R-:W-:Y:S02]  /*8730*/  FSEL R100, R45, -INF , !P5 ;  /* 0xff8000002d647808 */ /* 0x000fe40006800000 */
[C---:B------:R-:W-:Y:S01]  /*8740*/  HMMA.16816.F32.BF16 R44, R8.reuse, R40, RZ ;  /* 0x00000028082c723c */ /* 0x040fe200000418ff */
[----:B------:R-:W-:Y:S02]  /*8750*/  FSEL R103, R22, -INF , !P3 ;  /* 0xff80000016677808 */ /* 0x000fe40005800000 */
[----:B------:R-:W-:Y:S02]  /*8760*/  FSEL R154, R21, -INF , !P1 ;  /* 0xff800000159a7808 */ /* 0x000fe40004800000 */
[C---:B------:R-:W-:Y:S01]  /*8770*/  ISETP.GE.AND P3, PT, R20.reuse, R38, PT ;  /* 0x000000261400720c */ /* 0x040fe20003f66270 */
[----:B------:R-:W-:Y:S01]  /*8780*/  HMMA.16816.F32.BF16 R40, R8, R42, RZ ;  /* 0x0000002a0828723c */ /* 0x000fe200000418ff */
[----:B------:R-:W-:Y:S02]  /*8790*/  ISETP.GE.AND P1, PT, R20, R39, PT ;  /* 0x000000271400720c */ /* 0x000fe40003f26270 */
[----:B------:R-:W-:-:S02]  /*87a0*/  FSEL R205, R23, -INF , !P4 ;  /* 0xff80000017cd7808 */ /* 0x000fc40006000000 */
[----:B------:R-:W1:Y:S01]  /*87b0*/  LDSM.16.M88.4 R20, [R234+0x3000] ;  /* 0x00300000ea14783b */ /* 0x000e620000000200 */
[-C--:B------:R-:W-:Y:S02]  /*87c0*/  ISETP.GE.AND P5, PT, R32, R39.reuse, PT ;  /* 0x000000272000720c */ /* 0x080fe40003fa6270 */
[C-C-:B------:R-:W-:Y:S02]  /*87d0*/  LOP3.LUT R3, R71.reuse, 0x41, R82.reuse, 0xfe, !PT ;  /* 0x0000004147037812 */ /* 0x140fe400078efe52 */
[----:B------:R-:W-:Y:S02]  /*87e0*/  LOP3.LUT R32, R71, 0x48, R82, 0xfe, !PT ;  /* 0x0000004847207812 */ /* 0x000fe400078efe52 */
[----:B------:R-:W-:Y:S02]  /*87f0*/  FSEL R112, R112, -INF , !P3 ;  /* 0xff80000070707808 */ /* 0x000fe40005800000 */
[C---:B------:R-:W-:Y:S02]  /*8800*/  ISETP.GE.AND P4, PT, R3.reuse, R38, PT ;  /* 0x000000260300720c */ /* 0x040fe40003f86270 */
[----:B------:R-:W-:-:S02]  /*8810*/  ISETP.GE.AND P3, PT, R3, R39, PT ;  /* 0x000000270300720c */ /* 0x000fc40003f66270 */
[----:B------:R-:W-:Y:S01]  /*8820*/  FSEL R130, R114, -INF , !P1 ;  /* 0xff80000072827808 */ /* 0x000fe20004800000 */
[C---:B------:R-:W-:Y:S01]  /*8830*/  HMMA.16816.F32.BF16 R44, R4.reuse, R64, R44 ;  /* 0x00000040042c723c */ /* 0x040fe2000004182c */
[----:B------:R-:W-:Y:S02]  /*8840*/  LOP3.LUT R3, R71, 0x49, R82, 0xfe, !PT ;  /* 0x0000004947037812 */ /* 0x000fe400078efe52 */
[C---:B------:R-:W-:Y:S02]  /*8850*/  ISETP.GE.AND P1, PT, R32.reuse, R38, PT ;  /* 0x000000262000720c */ /* 0x040fe40003f26270 */
[----:B------:R-:W-:Y:S01]  /*8860*/  FSEL R156, R113, -INF , !P4 ;  /* 0xff800000719c7808 */ /* 0x000fe20006000000 */
[----:B------:R-:W-:Y:S01]  /*8870*/  HMMA.16816.F32.BF16 R40, R4, R66, R40 ;  /* 0x000000420428723c */ /* 0x000fe20000041828 */
[----:B------:R-:W-:Y:S02]  /*8880*/  FSEL R115, R115, -INF , !P3 ;  /* 0xff80000073737808 */ /* 0x000fe40005800000 */
[----:B------:R-:W-:-:S02]  /*8890*/  ISETP.GE.AND P4, PT, R32, R39, PT ;  /* 0x000000272000720c */ /* 0x000fc40003f86270 */
[C---:B------:R-:W-:Y:S01]  /*88a0*/  ISETP.GE.AND P3, PT, R3.reuse, R38, PT ;  /* 0x000000260300720c */ /* 0x040fe20003f66270 */
[----:B------:R-:W2:Y:S01]  /*88b0*/  LDSM.16.M88.4 R32, [R234+0x3400] ;  /* 0x00340000ea20783b */ /* 0x000ea20000000200 */
[----:B------:R-:W-:Y:S02]  /*88c0*/  FSEL R158, R16, -INF , !P1 ;  /* 0xff800000109e7808 */ /* 0x000fe40004800000 */
[----:B------:R-:W-:Y:S02]  /*88d0*/  ISETP.GE.AND P1, PT, R3, R39, PT ;  /* 0x000000270300720c */ /* 0x000fe40003f26270 */
[----:B------:R-:W-:Y:S02]  /*88e0*/  LOP3.LUT R16, R71, 0x50, R82, 0xfe, !PT ;  /* 0x0000005047107812 */ /* 0x000fe400078efe52 */
[----:B------:R-:W-:Y:S02]  /*88f0*/  FSEL R203, R18, -INF , !P4 ;  /* 0xff80000012cb7808 */ /* 0x000fe40006000000 */
[----:B------:R-:W-:-:S02]  /*8900*/  FSEL R64, R17, -INF , !P3 ;  /* 0xff80000011407808 */ /* 0x000fc40005800000 */
[CC--:B------:R-:W-:Y:S02]  /*8910*/  ISETP.GE.AND P4, PT, R16.reuse, R38.reuse, PT ;  /* 0x000000261000720c */ /* 0x0c0fe40003f86270 */
[-C--:B------:R-:W-:Y:S02]  /*8920*/  ISETP.GE.AND P3, PT, R16, R39.reuse, PT ;  /* 0x000000271000720c */ /* 0x080fe40003f66270 */
[----:B------:R-:W-:Y:S02]  /*8930*/  FSEL R201, R19, -INF , !P1 ;  /* 0xff80000013c97808 */ /* 0x000fe40004800000 */
[C---:B------:R-:W-:Y:S01]  /*8940*/  HMMA.16816.F32.BF16 R16, R8.reuse, R48, RZ ;  /* 0x000000300810723c */ /* 0x040fe200000418ff */
[----:B------:R-:W-:Y:S02]  /*8950*/  LOP3.LUT R3, R71, 0x51, R82, 0xfe, !PT ;  /* 0x0000005147037812 */ /* 0x000fe400078efe52 */
[----:B------:R-:W-:Y:S02]  /*8960*/  FSEL R164, R24, -INF , !P4 ;  /* 0xff80000018a47808 */ /* 0x000fe40006000000 */
[C---:B------:R-:W-:Y:S01]  /*8970*/  ISETP.GE.AND P1, PT, R3.reuse, R38, PT ;  /* 0x000000260300720c */ /* 0x040fe20003f26270 */
[----:B------:R-:W-:Y:S01]  /*8980*/  HMMA.16816.F32.BF16 R48, R8, R50, RZ ;  /* 0x000000320830723c */ /* 0x000fe200000418ff */
[----:B------:R-:W-:-:S02]  /*8990*/  ISETP.GE.AND P4, PT, R3, R39, PT ;  /* 0x000000270300720c */ /* 0x000fc40003f86270 */
[----:B------:R-:W-:Y:S02]  /*89a0*/  LOP3.LUT R3, R71, 0x58, R82, 0xfe, !PT ;  /* 0x0000005847037812 */ /* 0x000fe400078efe52 */
[----:B------:R-:W-:Y:S02]  /*89b0*/  FSEL R199, R26, -INF , !P3 ;  /* 0xff8000001ac77808 */ /* 0x000fe40005800000 */
[----:B------:R-:W-:Y:S02]  /*89c0*/  FSEL R166, R25, -INF , !P1 ;  /* 0xff80000019a67808 */ /* 0x000fe40004800000 */
[----:B------:R-:W-:Y:S02]  /*89d0*/  FSEL R197, R27, -INF , !P4 ;  /* 0xff8000001bc57808 */ /* 0x000fe40006000000 */
[----:B-1----:R-:W-:Y:S01]  /*89e0*/  HMMA.16816.F32.BF16 R24, R8, R20, RZ ;  /* 0x000000140818723c */ /* 0x002fe200000418ff */
[C---:B------:R-:W-:Y:S02]  /*89f0*/  ISETP.GE.AND P3, PT, R3.reuse, R38, PT ;  /* 0x000000260300720c */ /* 0x040fe40003f66270 */
[----:B------:R-:W-:-:S02]  /*8a00*/  ISETP.GE.AND P1, PT, R3, R39, PT ;  /* 0x000000270300720c */ /* 0x000fc40003f26270 */
[--C-:B------:R-:W-:Y:S02]  /*8a10*/  LOP3.LUT R3, R71, 0x59, R82.reuse, 0xfe, !PT ;  /* 0x0000005947037812 */ /* 0x100fe400078efe52 */
[----:B------:R-:W-:Y:S01]  /*8a20*/  FSEL R66, R12, -INF , !P3 ;  /* 0xff8000000c427808 */ /* 0x000fe20005800000 */
[C---:B------:R-:W-:Y:S01]  /*8a30*/  HMMA.16816.F32.BF16 R16, R4.reuse, R28, R16 ;  /* 0x0000001c0410723c */ /* 0x040fe20000041810 */
[----:B------:R-:W-:Y:S02]  /*8a40*/  ISETP.GE.AND P4, PT, R3, R38, PT ;  /* 0x000000260300720c */ /* 0x000fe40003f86270 */
[----:B------:R-:W-:Y:S02]  /*8a50*/  LOP3.LUT R12, R71, 0x60, R82, 0xfe, !PT ;  /* 0x00000060470c7812 */ /* 0x000fe400078efe52 */
[----:B------:R-:W-:Y:S01]  /*8a60*/  ISETP.GE.AND P3, PT, R3, R39, PT ;  /* 0x000000270300720c */ /* 0x000fe20003f66270 */
[----:B------:R-:W-:Y:S01]  /*8a70*/  HMMA.16816.F32.BF16 R48, R4, R30, R48 ;  /* 0x0000001e0430723c */ /* 0x000fe20000041830 */
[----:B------:R-:W-:Y:S01]  /*8a80*/  FSEL R195, R14, -INF , !P1 ;  /* 0xff8000000ec37808 */ /* 0x000fe20004800000 */
[----:B------:R-:W1:Y:S01]  /*8a90*/  LDSM.16.M88.4 R28, [R222] ;  /* 0x00000000de1c783b */ /* 0x000e620000000200 */
[----:B------:R-:W-:-:S02]  /*8aa0*/  FSEL R168, R13, -INF , !P4 ;  /* 0xff8000000da87808 */ /* 0x000fc40006000000 */
[--C-:B------:R-:W-:Y:S02]  /*8ab0*/  LOP3.LUT R3, R71, 0x61, R82.reuse, 0xfe, !PT ;  /* 0x0000006147037812 */ /* 0x100fe400078efe52 */
[CC--:B------:R-:W-:Y:S02]  /*8ac0*/  ISETP.GE.AND P1, PT, R12.reuse, R38.reuse, PT ;  /* 0x000000260c00720c */ /* 0x0c0fe40003f26270 */
[----:B------:R-:W-:Y:S01]  /*8ad0*/  ISETP.GE.AND P4, PT, R12, R39, PT ;  /* 0x000000270c00720c */ /* 0x000fe20003f86270 */
[----:B------:R-:W-:Y:S01]  /*8ae0*/  HMMA.16816.F32.BF16 R24, R4, R60, R24 ;  /* 0x0000003c0418723c */ /* 0x000fe20000041818 */
[----:B------:R-:W-:Y:S02]  /*8af0*/  FSEL R193, R15, -INF , !P3 ;  /* 0xff8000000fc17808 */ /* 0x000fe40005800000 */
[----:B------:R-:W-:Y:S01]  /*8b00*/  LOP3.LUT R20, R71, 0x68, R82, 0xfe, !PT ;  /* 0x0000006847147812 */ /* 0x000fe200078efe52 */
[----:B------:R-:W3:Y:S01]  /*8b10*/  LDSM.16.M88.4 R12, [R234+0x3800] ;  /* 0x00380000ea0c783b */ /* 0x000ee20000000200 */
[----:B------:R-:W-:-:S02]  /*8b20*/  ISETP.GE.AND P3, PT, R3, R38, PT ;  /* 0x000000260300720c */ /* 0x000fc40003f66270 */
[----:B------:R-:W-:Y:S02]  /*8b30*/  FSEL R170, R44, -INF , !P1 ;  /* 0xff8000002caa7808 */ /* 0x000fe40004800000 */
[----:B------:R-:W-:Y:S02]  /*8b40*/  FSEL R191, R46, -INF , !P4 ;  /* 0xff8000002ebf7808 */ /* 0x000fe40006000000 */
[----:B------:R-:W-:Y:S02]  /*8b50*/  ISETP.GE.AND P1, PT, R3, R39, PT ;  /* 0x000000270300720c */ /* 0x000fe40003f26270 */
[----:B------:R-:W-:Y:S02]  /*8b60*/  ISETP.GE.AND P4, PT, R20, R38, PT ;  /* 0x000000261400720c */ /* 0x000fe40003f86270 */
[----:B------:R-:W-:Y:S02]  /*8b70*/  LOP3.LUT R3, R71, 0x69, R82, 0xfe, !PT ;  /* 0x0000006947037812 */ /* 0x000fe400078efe52 */
[----:B------:R-:W-:-:S02]  /*8b80*/  FSEL R172, R45, -INF , !P3 ;  /* 0xff8000002dac7808 */ /* 0x000fc40005800000 */
[-C--:B------:R-:W-:Y:S02]  /*8b90*/  ISETP.GE.AND P3, PT, R20, R39.reuse, PT ;  /* 0x000000271400720c */ /* 0x080fe40003f66270 */
[----:B------:R-:W-:Y:S01]  /*8ba0*/  FSEL R189, R47, -INF , !P1 ;  /* 0xff8000002fbd7808 */ /* 0x000fe20004800000 */
[----:B------:R-:W-:Y:S01]  /*8bb0*/  HMMA.16816.F32.BF16 R20, R8, R22, RZ ;  /* 0x000000160814723c */ /* 0x000fe200000418ff */
[----:B------:R-:W-:Y:S01]  /*8bc0*/  FSEL R174, R40, -INF , !P4 ;  /* 0xff80000028ae7808 */ /* 0x000fe20006000000 */
[----:B------:R-:W4:Y:S01]  /*8bd0*/  LDSM.16.M88.4 R44, [R221] ;  /* 0x00000000dd2c783b */ /* 0x000f220000000200 */
[C---:B------:R-:W-:Y:S02]  /*8be0*/  ISETP.GE.AND P1, PT, R3.reuse, R38, PT ;  /* 0x000000260300720c */ /* 0x040fe40003f26270 */
[----:B------:R-:W-:Y:S02]  /*8bf0*/  ISETP.GE.AND P4, PT, R3, R39, PT ;  /* 0x000000270300720c */ /* 0x000fe40003f86270 */
[----:B------:R-:W-:-:S02]  /*8c00*/  FSEL R187, R42, -INF , !P3 ;  /* 0xff8000002abb7808 */ /* 0x000fc40005800000 */
[----:B------:R-:W-:Y:S02]  /*8c10*/  FSEL R60, R41, -INF , !P1 ;  /* 0xff800000293c7808 */ /* 0x000fe40004800000 */
[----:B------:R-:W-:Y:S02]  /*8c20*/  FSEL R185, R43, -INF , !P4 ;  /* 0xff8000002bb97808 */ /* 0x000fe40006000000 */
[C---:B--2---:R-:W-:Y:S01]  /*8c30*/  HMMA.16816.F32.BF16 R40, R8.reuse, R32, RZ ;  /* 0x000000200828723c */ /* 0x044fe200000418ff */
[C-C-:B------:R-:W-:Y:S02]  /*8c40*/  LOP3.LUT R37, R71.reuse, 0x70, R82.reuse, 0xfe, !PT ;  /* 0x0000007047257812 */ /* 0x140fe400078efe52 */
[----:B------:R-:W-:Y:S02]  /*8c50*/  LOP3.LUT R3, R71, 0x71, R82, 0xfe, !PT ;  /* 0x0000007147037812 */ /* 0x000fe400078efe52 */
[C---:B------:R-:W-:Y:S01]  /*8c60*/  ISETP.GE.AND P3, PT, R37.reuse, R38, PT ;  /* 0x000000262500720c */ /* 0x040fe20003f66270 */
[----:B------:R-:W-:Y:S01]  /*8c70*/  HMMA.16816.F32.BF16 R32, R8, R34, RZ ;  /* 0x000000220820723c */ /* 0x000fe200000418ff */
[----:B------:R-:W-:-:S02]  /*8c80*/  ISETP.GE.AND P1, PT, R37, R39, PT ;  /* 0x000000272500720c */ /* 0x000fc40003f26270 */
[----:B------:R-:W-:Y:S02]  /*8c90*/  FSEL R176, R16, -INF , !P3 ;  /* 0xff80000010b07808 */ /* 0x000fe40005800000 */
[C---:B------:R-:W-:Y:S01]  /*8ca0*/  ISETP.GE.AND P4, PT, R3.reuse, R38, PT ;  /* 0x000000260300720c */ /* 0x040fe20003f86270 */
[----:B------:R-:W-:Y:S01]  /*8cb0*/  HMMA.16816.F32.BF16 R20, R4, R62, R20 ;  /* 0x0000003e0414723c */ /* 0x000fe20000041814 */
[----:B------:R-:W-:Y:S02]  /*8cc0*/  ISETP.GE.AND P3, PT, R3, R39, PT ;  /* 0x000000270300720c */ /* 0x000fe40003f66270 */
[----:B------:R-:W-:Y:S02]  /*8cd0*/  LOP3.LUT R3, R71, 0x78, R82, 0xfe, !PT ;  /* 0x0000007847037812 */ /* 0x000fe400078efe52 */
[----:B------:R-:W-:Y:S02]  /*8ce0*/  FSEL R183, R18, -INF , !P1 ;  /* 0xff80000012b77808 */ /* 0x000fe40004800000 */
[----:B------:R-:W-:-:S02]  /*8cf0*/  FSEL R178, R17, -INF , !P4 ;  /* 0xff80000011b27808 */ /* 0x000fc40006000000 */
[CC--:B------:R-:W-:Y:S02]  /*8d00*/  ISETP.GE.AND P1, PT, R3.reuse, R38.reuse, PT ;  /* 0x000000260300720c */ /* 0x0c0fe40003f26270 */
[-C--:B------:R-:W-:Y:S01]  /*8d10*/  ISETP.GE.AND P4, PT, R3, R39.reuse, PT ;  /* 0x000000270300720c */ /* 0x080fe20003f86270 */
[C---:B-1----:R-:W-:Y:S01]  /*8d20*/  HMMA.16816.F32.BF16 R40, R4.reuse, R28, R40 ;  /* 0x0000001c0428723c */ /* 0x042fe20000041828 */
[----:B------:R-:W-:Y:S02]  /*8d30*/  LOP3.LUT R3, R71, 0x79, R82, 0xfe, !PT ;  /* 0x0000007947037812 */ /* 0x000fe400078efe52 */
[----:B------:R-:W-:Y:S02]  /*8d40*/  FSEL R181, R19, -INF , !P3 ;  /* 0xff80000013b57808 */ /* 0x000fe40005800000 */
[----:B------:R-:W-:Y:S01]  /*8d50*/  FSEL R62, R48, -INF , !P1 ;  /* 0xff800000303e7808 */ /* 0x000fe20004800000 */
[----:B------:R-:W-:Y:S01]  /*8d60*/  HMMA.16816.F32.BF16 R32, R4, R30, R32 ;  /* 0x0000001e0420723c */ /* 0x000fe20000041820 */
[C---:B------:R-:W-:Y:S01]  /*8d70*/  ISETP.GE.AND P3, PT, R3.reuse, R38, PT ;  /* 0x000000260300720c */ /* 0x040fe20003f66270 */
[----:B------:R-:W1:Y:S01]  /*8d80*/  LDSM.16.M88.4 R28, [R220] ;  /* 0x00000000dc1c783b */ /* 0x000e620000000200 */
[----:B------:R-:W-:-:S02]  /*8d90*/  ISETP.GE.AND P1, PT, R3, R39, PT ;  /* 0x000000270300720c */ /* 0x000fc40003f26270 */
[C-C-:B------:R-:W-:Y:S01]  /*8da0*/  LOP3.LUT R37, R71.reuse, 0x80, R82.reuse, 0xfe, !PT ;  /* 0x0000008047257812 */ /* 0x140fe200078efe52 */
[----:B---3--:R-:W-:Y:S01]  /*8db0*/  HMMA.16816.F32.BF16 R16, R8, R12, RZ ;  /* 0x0000000c0810723c */ /* 0x008fe200000418ff */
[----:B------:R-:W-:Y:S02]  /*8dc0*/  LOP3.LUT R3, R71, 0x81, R82, 0xfe, !PT ;  /* 0x0000008147037812 */ /* 0x000fe400078efe52 */
[----:B------:R-:W-:Y:S02]  /*8dd0*/  FSEL R180, R49, -INF , !P3 ;  /* 0xff80000031b47808 */ /* 0x000fe40005800000 */
[----:B------:R-:W-:Y:S02]  /*8de0*/  FSEL R173, R51, -INF , !P1 ;  /* 0xff80000033ad7808 */ /* 0x000fe40004800000 */
[----:B------:R-:W-:Y:S02]  /*8df0*/  ISETP.GE.AND P3, PT, R37, R39, PT ;  /* 0x000000272500720c */ /* 0x000fe40003f66270 */
[----:B------:R-:W-:-:S02]  /*8e00*/  ISETP.GE.AND P1, PT, R3, R38, PT ;  /* 0x000000260300720c */ /* 0x000fc40003f26270 */
[----:B------:R-:W-:Y:S02]  /*8e10*/  LOP3.LUT R12, R71, 0x88, R82, 0xfe, !PT ;  /* 0x00000088470c7812 */ /* 0x000fe400078efe52 */
[----:B------:R-:W-:Y:S02]  /*8e20*/  FSEL R175, R50, -INF , !P4 ;  /* 0xff80000032af7808 */ /* 0x000fe40006000000 */
[-C--:B------:R-:W-:Y:S02]  /*8e30*/  ISETP.GE.AND P4, PT, R37, R38.reuse, PT ;  /* 0x000000262500720c */ /* 0x080fe40003f86270 */
[----:B------:R-:W-:Y:S02]  /*8e40*/  FSEL R171, R26, -INF , !P3 ;  /* 0xff8000001aab7808 */ /* 0x000fe40005800000 */
[----:B------:R-:W-:Y:S02]  /*8e50*/  FSEL R184, R25, -INF , !P1 ;  /* 0xff80000019b87808 */ /* 0x000fe40004800000 */
[----:B------:R-:W-:-:S02]  /*8e60*/  ISETP.GE.AND P3, PT, R12, R38, PT ;  /* 0x000000260c00720c */ /* 0x000fc40003f66270 */
[-C--:B------:R-:W-:Y:S01]  /*8e70*/  ISETP.GE.AND P1, PT, R12, R39.reuse, PT ;  /* 0x000000270c00720c */ /* 0x080fe20003f26270 */
[----:B----4-:R-:W-:Y:S01]  /*8e80*/  HMMA.16816.F32.BF16 R16, R4, R44, R16 ;  /* 0x0000002c0410723c */ /* 0x010fe20000041810 */
[----:B------:R-:W-:Y:S02]  /*8e90*/  FSEL R182, R24, -INF , !P4 ;  /* 0xff80000018b67808 */ /* 0x000fe40006000000 */
[----:B------:R-:W-:Y:S02]  /*8ea0*/  ISETP.GE.AND P4, PT, R3, R39, PT ;  /* 0x000000270300720c */ /* 0x000fe40003f86270 */
[--C-:B------:R-:W-:Y:S01]  /*8eb0*/  LOP3.LUT R3, R71, 0x89, R82.reuse, 0xfe, !PT ;  /* 0x0000008947037812 */ /* 0x100fe200078efe52 */
[----:B------:R-:W-:Y:S01]  /*8ec0*/  HMMA.16816.F32.BF16 R12, R8, R14, RZ ;  /* 0x0000000e080c723c */ /* 0x000fe200000418ff */
[----:B------:R-:W-:Y:S02]  /*8ed0*/  FSEL R169, R27, -INF , !P4 ;  /* 0xff8000001ba97808 */ /* 0x000fe40006000000 */
[----:B------:R-:W-:Y:S01]  /*8ee0*/  FSEL R186, R20, -INF , !P3 ;  /* 0xff80000014ba7808 */ /* 0x000fe20005800000 */
[----:B------:R-:W-:Y:S01]  /*8ef0*/  LDSM.16.M88.4 R24, [R234+0x4400] ;  /* 0x00440000ea18783b */ /* 0x000fe20000000200 */
[----:B------:R-:W-:Y:S01]  /*8f00*/  ISETP.GE.AND P4, PT, R3, R38, PT ;  /* 0x000000260300720c */ /* 0x000fe20003f86270 */
[----:B-1----:R-:W-:Y:S01]  /*8f10*/  HMMA.16816.F32.BF16 R124, R4, R28, R124 ;  /* 0x0000001c047c723c */ /* 0x002fe2000004187c */
[----:B------:R-:W-:-:S02]  /*8f20*/  LOP3.LUT R20, R71, 0x90, R82, 0xfe, !PT ;  /* 0x0000009047147812 */ /* 0x000fc400078efe52 */
[-C--:B------:R-:W-:Y:S02]  /*8f30*/  ISETP.GE.AND P3, PT, R3, R39.reuse, PT ;  /* 0x000000270300720c */ /* 0x080fe40003f66270 */
[----:B------:R-:W-:Y:S01]  /*8f40*/  FSEL R167, R22, -INF , !P1 ;  /* 0xff80000016a77808 */ /* 0x000fe20004800000 */
[----:B------:R-:W-:Y:S01]  /*8f50*/  HMMA.16816.F32.BF16 R108, R4, R30, R108 ;  /* 0x0000001e046c723c */ /* 0x000fe2000004186c */
[----:B------:R-:W-:Y:S01]  /*8f60*/  FSEL R188, R21, -INF , !P4 ;  /* 0xff80000015bc7808 */ /* 0x000fe20006000000 */
[----:B------:R-:W-:Y:S01]  /*8f70*/  LDSM.16.M88.4 R28, [R218] ;  /* 0x00000000da1c783b */ /* 0x000fe20000000200 */
[C---:B------:R-:W-:Y:S02]  /*8f80*/  ISETP.GE.AND P1, PT, R20.reuse, R38, PT ;  /* 0x000000261400720c */ /* 0x040fe40003f26270 */
[----:B------:R-:W-:Y:S02]  /*8f90*/  ISETP.GE.AND P4, PT, R20, R39, PT ;  /* 0x000000271400720c */ /* 0x000fe40003f86270 */
[----:B------:R-:W-:-:S02]  /*8fa0*/  FSEL R165, R23, -INF , !P3 ;  /* 0xff80000017a57808 */ /* 0x000fc40005800000 */
[----:B------:R-:W1:Y:S01]  /*8fb0*/  LDSM.16.M88.4 R20, [R219] ;  /* 0x00000000db14783b */ /* 0x000e620000000200 */
[--C-:B------:R-:W-:Y:S02]  /*8fc0*/  LOP3.LUT R3, R71, 0x91, R82.reuse, 0xfe, !PT ;  /* 0x0000009147037812 */ /* 0x100fe400078efe52 */
[----:B------:R-:W-:Y:S01]  /*8fd0*/  FSEL R190, R40, -INF , !P1 ;  /* 0xff80000028be7808 */ /* 0x000fe20004800000 */
[----:B------:R-:W-:Y:S01]  /*8fe0*/  HMMA.16816.F32.BF16 R12, R4, R46, R12 ;  /* 0x0000002e040c723c */ /* 0x000fe2000004180c */
[C---:B------:R-:W-:Y:S02]  /*8ff0*/  ISETP.GE.AND P3, PT, R3.reuse, R38, PT ;  /* 0x000000260300720c */ /* 0x040fe40003f66270 */
[----:B------:R-:W-:Y:S02]  /*9000*/  ISETP.GE.AND P1, PT, R3, R39, PT ;  /* 0x000000270300720c */ /* 0x000fe40003f26270 */
[----:B------:R-:W-:Y:S02]  /*9010*/  LOP3.LUT R3, R71, 0x98, R82, 0xfe, !PT ;  /* 0x0000009847037812 */ /* 0x000fe400078efe52 */
[----:B------:R-:W-:-:S02]  /*9020*/  FSEL R163, R42, -INF , !P4 ;  /* 0xff8000002aa37808 */ /* 0x000fc40006000000 */
[----:B------:R-:W-:Y:S02]  /*9030*/  ISETP.GE.AND P4, PT, R3, R38, PT ;  /* 0x000000260300720c */ /* 0x000fe40003f86270 */
[----:B------:R-:W-:Y:S02]  /*9040*/  FSEL R192, R41, -INF , !P3 ;  /* 0xff80000029c07808 */ /* 0x000fe40005800000 */
[----:B------:R-:W-:Y:S02]  /*9050*/  ISETP.GE.AND P3, PT, R3, R39, PT ;  /* 0x000000270300720c */ /* 0x000fe40003f66270 */
[----:B------:R-:W-:Y:S02]  /*9060*/  FSEL R194, R32, -INF , !P4 ;  /* 0xff80000020c27808 */ /* 0x000fe40006000000 */
[C-C-:B------:R-:W-:Y:S02]  /*9070*/  LOP3.LUT R3, R71.reuse, 0x99, R82.reuse, 0xfe, !PT ;  /* 0x0000009947037812 */ /* 0x140fe400078efe52 */
[----:B------:R-:W-:-:S02]  /*9080*/  LOP3.LUT R32, R71, 0xa0, R82, 0xfe, !PT ;  /* 0x000000a047207812 */ /* 0x000fc400078efe52 */
[----:B------:R-:W-:Y:S02]  /*9090*/  FSEL R161, R43, -INF , !P1 ;  /* 0xff8000002ba17808 */ /* 0x000fe40004800000 */
[----:B------:R-:W-:Y:S01]  /*90a0*/  FSEL R159, R34, -INF , !P3 ;  /* 0xff800000229f7808 */ /* 0x000fe20005800000 */
[----:B------:R-:W2:Y:S01]  /*90b0*/  LDSM.16.M88.4 R40, [R234+0x4800] ;  /* 0x00480000ea28783b */ /* 0x000ea20000000200 */
[CC--:B------:R-:W-:Y:S02]  /*90c0*/  ISETP.GE.AND P1, PT, R3.reuse, R38.reuse, PT ;  /* 0x000000260300720c */ /* 0x0c0fe40003f26270 */
[----:B------:R-:W-:Y:S02]  /*90d0*/  ISETP.GE.AND P4, PT, R3, R39, PT ;  /* 0x000000270300720c */ /* 0x000fe40003f86270 */
[----:B------:R-:W-:Y:S02]  /*90e0*/  ISETP.GE.AND P3, PT, R32, R38, PT ;  /* 0x000000262000720c */ /* 0x000fe40003f66270 */
[----:B------:R-:W-:-:S02]  /*90f0*/  LOP3.LUT R3, R71, 0xa1, R82, 0xfe, !PT ;  /* 0x000000a147037812 */ /* 0x000fc400078efe52 */
[----:B------:R-:W-:Y:S02]  /*9100*/  FSEL R196, R33, -INF , !P1 ;  /* 0xff80000021c47808 */ /* 0x000fe40004800000 */
[----:B------:R-:W-:Y:S01]  /*9110*/  FSEL R157, R35, -INF , !P4 ;  /* 0xff800000239d7808 */ /* 0x000fe20006000000 */
[----:B-1----:R-:W-:Y:S01]  /*9120*/  HMMA.16816.F32.BF16 R96, R4, R20, R96 ;  /* 0x000000140460723c */ /* 0x002fe20000041860 */
[----:B------:R-:W-:Y:S02]  /*9130*/  FSEL R198, R16, -INF , !P3 ;  /* 0xff80000010c67808 */ /* 0x000fe40005800000 */
[-C--:B------:R-:W-:Y:S02]  /*9140*/  ISETP.GE.AND P1, PT, R32, R39.reuse, PT ;  /* 0x000000272000720c */ /* 0x080fe40003f26270 */
[C---:B------:R-:W-:Y:S01]  /*9150*/  ISETP.GE.AND P4, PT, R3.reuse, R38, PT ;  /* 0x000000260300720c */ /* 0x040fe20003f86270 */
[----:B------:R-:W-:Y:S01]  /*9160*/  HMMA.16816.F32.BF16 R32, R8, R24, RZ ;  /* 0x000000180820723c */ /* 0x000fe200000418ff */
[----:B------:R-:W-:-:S02]  /*9170*/  ISETP.GE.AND P3, PT, R3, R39, PT ;  /* 0x000000270300720c */ /* 0x000fc40003f66270 */
[--C-:B------:R-:W-:Y:S02]  /*9180*/  LOP3.LUT R3, R71, 0xa8, R82.reuse, 0xfe, !PT ;  /* 0x000000a847037812 */ /* 0x100fe400078efe52 */
[----:B------:R-:W-:Y:S01]  /*9190*/  FSEL R155, R18, -INF , !P1 ;  /* 0xff800000129b7808 */ /* 0x000fe20004800000 */
[----:B------:R-:W-:Y:S01]  /*91a0*/  HMMA.16816.F32.BF16 R24, R8, R26, RZ ;  /* 0x0000001a0818723c */ /* 0x000fe200000418ff */
[----:B------:R-:W-:Y:S02]  /*91b0*/  ISETP.GE.AND P1, PT, R3, R38, PT ;  /* 0x000000260300720c */ /* 0x000fe40003f26270 */
[----:B------:R-:W-:Y:S02]  /*91c0*/  FSEL R200, R17, -INF , !P4 ;  /* 0xff80000011c87808 */ /* 0x000fe40006000000 */
[----:B------:R-:W-:Y:S01]  /*91d0*/  ISETP.GE.AND P4, PT, R3, R39, PT ;  /* 0x000000270300720c */ /* 0x000fe20003f86270 */
[----:B------:R-:W-:Y:S01]  /*91e0*/  HMMA.16816.F32.BF16 R88, R4, R22, R88 ;  /* 0x000000160458723c */ /* 0x000fe20000041858 */
[----:B------:R-:W-:-:S02]  /*91f0*/  LOP3.LUT R16, R71, 0xa9, R82, 0xfe, !PT ;  /* 0x000000a947107812 */ /* 0x000fc400078efe52 */
[----:B------:R-:W-:Y:S02]  /*9200*/  LOP3.LUT R3, R71, 0xb0, R82, 0xfe, !PT ;  /* 0x000000b047037812 */ /* 0x000fe400078efe52 */
[----:B------:R-:W-:Y:S02]  /*9210*/  FSEL R153, R19, -INF , !P3 ;  /* 0xff80000013997808 */ /* 0x000fe40005800000 */
[----:B------:R-:W-:Y:S02]  /*9220*/  FSEL R202, R12, -INF , !P1 ;  /* 0xff8000000cca7808 */ /* 0x000fe40004800000 */
[C---:B------:R-:W-:Y:S01]  /*9230*/  ISETP.GE.AND P3, PT, R16.reuse, R38, PT ;  /* 0x000000261000720c */ /* 0x040fe20003f66270 */
[----:B--2---:R-:W-:Y:S01]  /*9240*/  HMMA.16816.F32.BF16 R20, R8, R40, RZ ;  /* 0x000000280814723c */ /* 0x004fe200000418ff */
[----:B------:R-:W-:Y:S02]  /*9250*/  ISETP.GE.AND P1, PT, R16, R39, PT ;  /* 0x000000271000720c */ /* 0x000fe40003f26270 */
[----:B------:R-:W-:-:S02]  /*9260*/  FSEL R151, R14, -INF , !P4 ;  /* 0xff8000000e977808 */ /* 0x000fc40006000000 */
[-C--:B------:R-:W-:Y:S01]  /*9270*/  ISETP.GE.AND P4, PT, R3, R38.reuse, PT ;  /* 0x000000260300720c */ /* 0x080fe20003f86270 */
[C---:B------:R-:W-:Y:S01]  /*9280*/  HMMA.16816.F32.BF16 R32, R4.reuse, R28, R32 ;  /* 0x0000001c0420723c */ /* 0x040fe20000041820 */
[----:B------:R-:W-:Y:S02]  /*9290*/  LOP3.LUT R16, R71, 0xb1, R82, 0xfe, !PT ;  /* 0x000000b147107812 */ /* 0x000fe400078efe52 */
[----:B------:R-:W-:Y:S02]  /*92a0*/  FSEL R149, R15, -INF , !P1 ;  /* 0xff8000000f957808 */ /* 0x000fe40004800000 */
[----:B------:R-:W-:Y:S01]  /*92b0*/  FSEL R206, R124, -INF , !P4 ;  /* 0xff8000007cce7808 */ /* 0x000fe20006000000 */
[----:B------:R-:W-:Y:S01]  /*92c0*/  HMMA.16816.F32.BF16 R24, R4, R30, R24 ;  /* 0x0000001e0418723c */ /* 0x000fe20000041818 */
[C---:B------:R-:W-:Y:S02]  /*92d0*/  ISETP.GE.AND P1, PT, R16.reuse, R38, PT ;  /* 0x000000261000720c */ /* 0x040fe40003f26270 */
[----:B------:R-:W-:-:S02]  /*92e0*/  ISETP.GE.AND P4, PT, R16, R39, PT ;  /* 0x000000271000720c */ /* 0x000fc40003f86270 */
[----:B------:R-:W1:Y:S01]  /*92f0*/  LDSM.16.M88.4 R16, [R234+0x4c00] ;  /* 0x004c0000ea10783b */ /* 0x000e620000000200 */
[----:B------:R-:W-:Y:S01]  /*9300*/  FSEL R204, R13, -INF , !P3 ;  /* 0xff8000000dcc7808 */ /* 0x000fe20005800000 */
[----:B------:R-:W-:Y:S01]  /*9310*/  HMMA.16816.F32.BF16 R40, R8, R42, RZ ;  /* 0x0000002a0828723c */ /* 0x000fe200000418ff */
[----:B------:R-:W-:Y:S01]  /*9320*/  ISETP.GE.AND P3, PT, R3, R39, PT ;  /* 0x000000270300720c */ /* 0x000fe20003f66270 */
[----:B------:R-:W2:Y:S01]  /*9330*/  LDSM.16.M88.4 R12, [R217] ;  /* 0x00000000d90c783b */ /* 0x000ea20000000200 */
[----:B------:R-:W-:Y:S02]  /*9340*/  LOP3.LUT R3, R71, 0xb8, R82, 0xfe, !PT ;  /* 0x000000b847037812 */ /* 0x000fe400078efe52 */
[----:B------:R-:W-:Y:S02]  /*9350*/  FSEL R129, R126, -INF , !P3 ;  /* 0xff8000007e817808 */ /* 0x000fe40005800000 */
        /* <DEDUP_REMOVED lines=8> */
[C-C-:B------:R-:W-:Y:S02]  /*93e0*/  LOP3.LUT R37, R71.reuse, 0xc0, R82.reuse, 0xfe, !PT ;  /* 0x000000c047257812 */ /* 0x140fe400078efe52 */
[--C-:B------:R-:W-:Y:S02]  /*93f0*/  LOP3.LUT R3, R71, 0xc1, R82.reuse, 0xfe, !PT ;  /* 0x000000c147037812 */ /* 0x100fe400078efe52 */
[----:B------:R-:W-:Y:S02]  /*9400*/  FSEL R210, R109, -INF , !P4 ;  /* 0xff8000006dd27808 */ /* 0x000fe40006000000 */
[----:B------:R-:W-:Y:S02]  /*9410*/  FSEL R111, R111, -INF , !P3 ;  /* 0xff8000006f6f7808 */ /* 0x000fe40005800000 */
[----:B------:R-:W-:Y:S02]  /*9420*/  ISETP.GE.AND P4, PT, R37, R39, PT ;  /* 0x000000272500720c */ /* 0x000fe40003f86270 */
[----:B------:R-:W-:-:S02]  /*9430*/  LOP3.LUT R28, R71, 0xc8, R82, 0xfe, !PT ;  /* 0x000000c8471c7812 */ /* 0x000fc400078efe52 */
[-C--:B------:R-:W-:Y:S02]  /*9440*/  ISETP.GE.AND P3, PT, R3, R38.reuse, PT ;  /* 0x000000260300720c */ /* 0x080fe40003f66270 */
[----:B------:R-:W-:Y:S01]  /*9450*/  FSEL R105, R98, -INF , !P4 ;  /* 0xff80000062697808 */ /* 0x000fe20006000000 */
[----:B-1----:R-:W-:Y:S01]  /*9460*/  HMMA.16816.F32.BF16 R48, R8, R16, RZ ;  /* 0x000000100830723c */ /* 0x002fe200000418ff */
[----:B------:R-:W-:Y:S02]  /*9470*/  FSEL R214, R97, -INF , !P3 ;  /* 0xff80000061d67808 */ /* 0x000fe40005800000 */
[C---:B------:R-:W-:Y:S02]  /*9480*/  ISETP.GE.AND P4, PT, R28.reuse, R38, PT ;  /* 0x000000261c00720c */ /* 0x040fe40003f86270 */
[----:B------:R-:W-:Y:S01]  /*9490*/  ISETP.GE.AND P3, PT, R28, R39, PT ;  /* 0x000000271c00720c */ /* 0x000fe20003f66270 */
[----:B--2---:R-:W-:Y:S01]  /*94a0*/  HMMA.16816.F32.BF16 R20, R4, R12, R20 ;  /* 0x0000000c0414723c */ /* 0x004fe20000041814 */
[----:B------:R-:W1:Y:S01]  /*94b0*/  LDSM.16.M88.4 R28, [R216] ;  /* 0x00000000d81c783b */ /* 0x000e620000000200 */
[----:B------:R-:W-:Y:S01]  /*94c0*/  FSEL R121, R110, -INF , !P1 ;  /* 0xff8000006e797808 */ /* 0x000fe20004800000 */
[----:B------:R-:W-:-:S04]  /*94d0*/  DEPBAR.LE SB0, 0x0 ;  /* 0x000080000000791a */ /* 0x000fc80000000000 */
[----:B------:R-:W-:Y:S01]  /*94e0*/  BAR.SYNC.DEFER_BLOCKING 0x0 ;  /* 0x0000000000007b1d */ /* 0x000fe20000010000 */
[----:B------:R-:W-:Y:S01]  /*94f0*/  ISETP.GE.AND P1, PT, R37, R38, PT ;  /* 0x000000262500720c */ /* 0x000fe20003f26270 */
[----:B------:R-:W-:Y:S01]  /*9500*/  HMMA.16816.F32.BF16 R8, R8, R18, RZ ;  /* 0x000000120808723c */ /* 0x000fe200000418ff */
[--C-:B------:R-:W-:Y:S02]  /*9510*/  LOP3.LUT R37, R71, 0xc9, R82.reuse, 0xfe, !PT ;  /* 0x000000c947257812 */ /* 0x100fe400078efe52 */
[----:B------:R-:W-:Y:S02]  /*9520*/  FSEL R212, R96, -INF , !P1 ;  /* 0xff80000060d47808 */ /* 0x000fe40004800000 */
[----:B------:R-:W-:Y:S02]  /*9530*/  ISETP.GE.AND P1, PT, R3, R39, PT ;  /* 0x000000270300720c */ /* 0x000fe40003f26270 */
        /* <DEDUP_REMOVED lines=12> */
[C---:B------:R-:W-:Y:S01]  /*9600*/  ISETP.GE.AND P4, PT, R12.reuse, R38, PT ;  /* 0x000000260c00720c */ /* 0x040fe20003f86270 */
[----:B-1----:R-:W-:Y:S01]  /*9610*/  HMMA.16816.F32.BF16 R48, R4, R28, R48 ;  /* 0x0000001c0430723c */ /* 0x002fe20000041830 */
[----:B------:R-:W-:-:S02]  /*9620*/  ISETP.GE.AND P3, PT, R12, R39, PT ;  /* 0x000000270c00720c */ /* 0x000fc40003f66270 */
[--C-:B------:R-:W-:Y:S02]  /*9630*/  LOP3.LUT R3, R71, 0xd8, R82.reuse, 0xfe, !PT ;  /* 0x000000d847037812 */ /* 0x100fe400078efe52 */
[----:B------:R-:W-:Y:S01]  /*9640*/  FSEL R47, R34, -INF , !P1 ;  /* 0xff800000222f7808 */ /* 0x000fe20004800000 */
[C---:B------:R-:W-:Y:S01]  /*9650*/  HMMA.16816.F32.BF16 R12, R4.reuse, R14, R40 ;  /* 0x0000000e040c723c */ /* 0x040fe20000041828 */
[----:B------:R-:W-:Y:S02]  /*9660*/  FSEL R16, R33, -INF , !P4 ;  /* 0xff80000021107808 */ /* 0x000fe40006000000 */
[C---:B------:R-:W-:Y:S02]  /*9670*/  ISETP.GE.AND P1, PT, R3.reuse, R38, PT ;  /* 0x000000260300720c */ /* 0x040fe40003f26270 */
[----:B------:R-:W-:Y:S01]  /*9680*/  ISETP.GE.AND P4, PT, R3, R39, PT ;  /* 0x000000270300720c */ /* 0x000fe20003f86270 */
[----:B------:R-:W-:Y:S01]  /*9690*/  HMMA.16816.F32.BF16 R8, R4, R30, R8 ;  /* 0x0000001e0408723c */ /* 0x000fe20000041808 */
[----:B------:R-:W-:-:S02]  /*96a0*/  LOP3.LUT R3, R71, 0xd9, R82, 0xfe, !PT ;  /* 0x000000d947037812 */ /* 0x000fc400078efe52 */
[----:B------:R-:W-:Y:S02]  /*96b0*/  LOP3.LUT R17, R71, 0xe0, R82, 0xfe, !PT ;  /* 0x000000e047117812 */ /* 0x000fe400078efe52 */
[----:B------:R-:W-:Y:S02]  /*96c0*/  FSEL R46, R35, -INF , !P3 ;  /* 0xff800000232e7808 */ /* 0x000fe40005800000 */
[C---:B------:R-:W-:Y:S02]  /*96d0*/  ISETP.GE.AND P3, PT, R3.reuse, R38, PT ;  /* 0x000000260300720c */ /* 0x040fe40003f66270 */
[----:B------:R-:W-:Y:S02]  /*96e0*/  FSEL R24, R24, -INF , !P1 ;  /* 0xff80000018187808 */ /* 0x000fe40004800000 */
[----:B------:R-:W-:Y:S02]  /*96f0*/  FSEL R45, R26, -INF , !P4 ;  /* 0xff8000001a2d7808 */ /* 0x000fe40006000000 */
[----:B------:R-:W-:-:S02]  /*9700*/  ISETP.GE.AND P1, PT, R3, R39, PT ;  /* 0x000000270300720c */ /* 0x000fc40003f26270 */
[----:B------:R-:W-:Y:S02]  /*9710*/  ISETP.GE.AND P4, PT, R17, R38, PT ;  /* 0x000000261100720c */ /* 0x000fe40003f86270 */
[----:B------:R-:W-:Y:S02]  /*9720*/  LOP3.LUT R3, R71, 0xe1, R82, 0xfe, !PT ;  /* 0x000000e147037812 */ /* 0x000fe400078efe52 */
[----:B------:R-:W-:Y:S02]  /*9730*/  FSEL R18, R25, -INF , !P3 ;  /* 0xff80000019127808 */ /* 0x000fe40005800000 */
[----:B------:R-:W-:Y:S02]  /*9740*/  ISETP.GE.AND P3, PT, R17, R39, PT ;  /* 0x000000271100720c */ /* 0x000fe40003f66270 */
[----:B------:R-:W-:Y:S02]  /*9750*/  FSEL R44, R27, -INF , !P1 ;  /* 0xff8000001b2c7808 */ /* 0x000fe40004800000 */
[----:B------:R-:W-:-:S02]  /*9760*/  FSEL R20, R20, -INF , !P4 ;  /* 0xff80000014147808 */ /* 0x000fc40006000000 */
        /* <DEDUP_REMOVED lines=13> */
[----:B------:R-:W-:Y:S02]  /*9840*/  FSEL R122, R13, -INF , !P4 ;  /* 0xff8000000d7a7808 */ /* 0x000fe40006000000 */
[----:B------:R-:W-:Y:S02]  /*9850*/  LOP3.LUT R4, R71, 0xf1, R82, 0xfe, !PT ;  /* 0x000000f147047812 */ /* 0x000fe400078efe52 */
[-C--:B------:R-:W-:Y:S02]  /*9860*/  ISETP.GE.AND P3, PT, R17, R39.reuse, PT ;  /* 0x000000271100720c */ /* 0x080fe40003f66270 */
[C---:B------:R-:W-:Y:S02]  /*9870*/  ISETP.GE.AND P1, PT, R3.reuse, R38, PT ;  /* 0x000000260300720c */ /* 0x040fe40003f26270 */
[----:B------:R-:W-:-:S02]  /*9880*/  ISETP.GE.AND P4, PT, R3, R39, PT ;  /* 0x000000270300720c */ /* 0x000fc40003f86270 */
[--C-:B------:R-:W-:Y:S02]  /*9890*/  LOP3.LUT R3, R71, 0xf8, R82.reuse, 0xfe, !PT ;  /* 0x000000f847037812 */ /* 0x100fe400078efe52 */
[----:B------:R-:W-:Y:S02]  /*98a0*/  FSEL R5, R55, -INF , !P5 ;  /* 0xff80000037057808 */ /* 0x000fe40006800000 */
[----:B------:R-:W-:Y:S02]  /*98b0*/  ISETP.GE.AND P5, PT, R4, R38, PT ;  /* 0x000000260400720c */ /* 0x000fe40003fa6270 */
[----:B------:R-:W-:Y:S02]  /*98c0*/  FSEL R40, R15, -INF , !P3 ;  /* 0xff8000000f287808 */ /* 0x000fe40005800000 */
[----:B------:R-:W-:Y:S02]  /*98d0*/  FSEL R102, R48, -INF , !P1 ;  /* 0xff80000030667808 */ /* 0x000fe40004800000 */
[----:B------:R-:W-:-:S02]  /*98e0*/  LOP3.LUT R7, R71, 0x30, R82, 0xfe, !PT ;  /* 0x0000003047077812 */ /* 0x000fc400078efe52 */
[-C--:B------:R-:W-:Y:S02]  /*98f0*/  ISETP.GE.AND P3, PT, R4, R39.reuse, PT ;  /* 0x000000270400720c */ /* 0x080fe40003f66270 */
[----:B------:R-:W-:Y:S02]  /*9900*/  ISETP.GE.AND P1, PT, R3, R39, PT ;  /* 0x000000270300720c */ /* 0x000fe40003f26270 */
[----:B------:R-:W-:Y:S02]  /*9910*/  FSEL R39, R50, -INF , !P4 ;  /* 0xff80000032277808 */ /* 0x000fe40006000000 */
[----:B------:R-:W-:Y:S02]  /*9920*/  FSEL R50, R49, -INF , !P5 ;  /* 0xff80000031327808 */ /* 0x000fe40006800000 */
[-C--:B------:R-:W-:Y:S02]  /*9930*/  ISETP.GE.AND P4, PT, R3, R38.reuse, PT ;  /* 0x000000260300720c */ /* 0x080fe40003f86270 */
[----:B------:R-:W-:-:S02]  /*9940*/  ISETP.GE.AND P5, PT, R7, R38, PT ;  /* 0x000000260700720c */ /* 0x000fc40003fa6270 */
[----:B------:R-:W-:Y:S02]  /*9950*/  FSEL R38, R51, -INF , !P3 ;  /* 0xff80000033267808 */ /* 0x000fe40005800000 */
[----:B------:R-:W-:Y:S02]  /*9960*/  ISETP.GT.AND P3, PT, R243, R238, PT ;  /* 0x000000eef300720c */ /* 0x000fe40003f64270 */
[----:B------:R-:W-:Y:S02]  /*9970*/  FSEL R52, R52, -INF , !P5 ;  /* 0xff80000034347808 */ /* 0x000fe40006800000 */
[----:B------:R-:W-:Y:S02]  /*9980*/  FSEL R48, R9, -INF , !P2 ;  /* 0xff80000009307808 */ /* 0x000fe40005000000 */
[----:B------:R-:W-:Y:S02]  /*9990*/  FSEL R3, R11, -INF , !P0 ;  /* 0xff8000000b037808 */ /* 0x000fe40004000000 */
[----:B------:R-:W-:-:S02]  /*99a0*/  FSEL R49, R8, -INF , !P4 ;  /* 0xff80000008317808 */ /* 0x000fc40006000000 */
[----:B------:R-:W-:-:S03]  /*99b0*/  FSEL R37, R10, -INF , !P1 ;  /* 0xff8000000a257808 */ /* 0x000fc60004800000 */
[----:B------:R-:W-:Y:S05]  /*99c0*/  @!P3 BRA `(.L_x_2291) ;  /* 0x000000040074b947 */ /* 0x000fea0003800000 */
[----:B------:R-:W-:Y:S05]  /*99d0*/  @!P6 BRA `(.L_x_2292) ;  /* 0x0000000000e8e947 */ /* 0x000fea0003800000 */
[----:B------:R-:W1:Y:S01]  /*99e0*/  LDC R6, c[0x0][0x380] ;  /* 0x0000e000ff067b82 */ /* 0x000e620000000800 */
[----:B------:R-:W-:Y:S01]  /*99f0*/  IADD3 R13, R71, -0x100, RZ ;  /* 0xffffff00470d7810 */ /* 0x000fe20007ffe0ff */
[----:B------:R-:W-:Y:S01]  /*9a00*/  ULDC.64 UR4, c[0x0][0x230] ;  /* 0x00008c0000047ab9 */ /* 0x000fe20000000a00 */
[----:B------:R-:W-:Y:S02]  /*9a10*/  IABS R10, R71 ;  /* 0x00000047000a7213 */ /* 0x000fe40000000000 */
[----:B------:R-:W-:Y:S02]  /*9a20*/  IABS R8, R13 ;  /* 0x0000000d00087213 */ /* 0x000fe40000000000 */
[-C--:B-1----:R-:W-:Y:S02]  /*9a30*/  IABS R4, R6.reuse ;  /* 0x0000000600047213 */ /* 0x082fe40000000000 */
[-C--:B------:R-:W-:Y:S02]  /*9a40*/  LOP3.LUT R13, R13, R6.reuse, RZ, 0x3c, !PT ;  /* 0x000000060d0d7212 */ /* 0x080fe400078e3cff */
[----:B------:R-:W1:Y:S01]  /*9a50*/  I2F.RP R9, R4 ;  /* 0x0000000400097306 */ /* 0x000e620000209400 */
[----:B------:R-:W-:-:S02]  /*9a60*/  LOP3.LUT R71, R71, R6, RZ, 0x3c, !PT ;  /* 0x0000000647477212 */ /* 0x000fc400078e3cff */
        /* <DEDUP_REMOVED lines=21> */
[----:B------:R-:W-:Y:S02]  /*9bc0*/  ISETP.GE.AND P2, PT, R71, RZ, PT ;  /* 0x000000ff4700720c */ /* 0x000fe40003f46270 */
[----:B------:R-:W-:Y:S02]  /*9bd0*/  ISETP.GE.U32.AND P5, PT, R9, R4, PT ;  /* 0x000000040900720c */ /* 0x000fe40003fa6070 */
[----:B------:R-:W-:-:S02]  /*9be0*/  ISETP.NE.AND P1, PT, R6, RZ, PT ;  /* 0x000000ff0600720c */ /* 0x000fc40003f25270 */
[----:B------:R-:W-:-:S05]  /*9bf0*/  LOP3.LUT R7, RZ, R6, RZ, 0x33, !PT ;  /* 0x00000006ff077212 */ /* 0x000fca00078e33ff */
[----:B------:R-:W-:-:S04]  /*9c00*/  @P4 IADD3 R11, R11, 0x1, RZ ;  /* 0x000000010b0b4810 */ /* 0x000fc80007ffe0ff */
[----:B------:R-:W-:Y:S01]  /*9c10*/  @P5 VIADD R14, R14, 0x1 ;  /* 0x000000010e0e5836 */ /* 0x000fe20000000000 */
[----:B------:R-:W-:-:S03]  /*9c20*/  @!P0 IADD3 R11, -R11, RZ, RZ ;  /* 0x000000ff0b0b8210 */ /* 0x000fc60007ffe1ff */
[----:B------:R-:W-:Y:S01]  /*9c30*/  @!P2 IMAD.MOV R14, RZ, RZ, -R14 ;  /* 0x000000ffff0ea224 */ /* 0x000fe200078e0a0e */
[----:B------:R-:W-:-:S04]  /*9c40*/  SEL R4, R7, R11, !P1 ;  /* 0x0000000b07047207 */ /* 0x000fc80004800000 */
[----:B------:R-:W-:Y:S01]  /*9c50*/  SEL R7, R7, R14, !P1 ;  /* 0x0000000e07077207 */ /* 0x000fe20004800000 */
[----:B------:R-:W-:-:S04]  /*9c60*/  IMAD.WIDE R26, R4, 0x4, R248 ;  /* 0x00000004041a7825 */ /* 0x000fc800078e02f8 */
[C---:B------:R-:W-:Y:S01]  /*9c70*/  IMAD.WIDE R14, R7.reuse, 0x4, R248 ;  /* 0x00000004070e7825 */ /* 0x040fe200078e02f8 */
[----:B------:R-:W2:Y:S04]  /*9c80*/  LDG.E R8, desc[UR12][R26.64] ;  /* 0x0000000c1a087981 */ /* 0x000ea8000c1e1900 */
        /* <DEDUP_REMOVED lines=15> */
.L_x_2292:
[----:B------:R-:W-:-:S04]  /*9d80*/  LEA R8, -R56, RZ, 0x8 ;  /* 0x000000ff38087211 */ /* 0x000fc800078e41ff */
[----:B------:R-:W-:-:S07]  /*9d90*/  SHF.R.S32.HI R4, RZ, 0x1f, R8 ;  /* 0x0000001fff047819 */ /* 0x000fce0000011408 */
.L_x_2293:
        /* <DEDUP_REMOVED lines=32> */
.L_x_2291:
[----:B-1----:R-:W-:Y:S01]  /*9fa0*/  FMNMX.FTZ R7, R2, R80, !PT ;  /* 0x0000005002077209 */ /* 0x002fe20007810000 */
[----:B------:R-:W-:Y:S03]  /*9fb0*/  LDSM.16.MT88.4 R8, [R231+0x5000] ;  /* 0x00500000e708783b */ /* 0x000fe60000004200 */
        /* <DEDUP_REMOVED lines=239> */
[----:B------:R-:W-:Y:S02]  /*aeb0*/  FSEL R7, R90, RZ, P1 ;  /* 0x000000ff5a077208 */ /* 0x000fe40000800000 */
[C---:B------:R-:W-:Y:S01]  /*aec0*/  FSETP.NEU.FTZ.AND P0, PT, R88.reuse, -INF , PT ;  /* 0xff8000005800780b */ /* 0x040fe20003f1d000 */
[----:B------:R-:W-:Y:S02]  /*aed0*/  FMUL.FTZ R52, R88, UR6 ;  /* 0x0000000658347c20 */ /* 0x000fe40008410000 */
[----:B------:R-:W-:Y:S01]  /*aee0*/  MUFU.EX2 R76, R76 ;  /* 0x0000004c004c7308 */ /* 0x000fe20000000800 */
[----:B------:R-:W-:Y:S02]  /*aef0*/  FADD.FTZ R2, R2, -R7 ;  /* 0x8000000702027221 */ /* 0x000fe40000010000 */
[----:B------:R-:W-:-:S05]  /*af00*/  FSEL R52, R52, RZ, P0 ;  /* 0x000000ff34347208 */ /* 0x000fca0000000000 */
[----:B------:R-:W-:Y:S01]  /*af10*/  MUFU.EX2 R75, R75 ;  /* 0x0000004b004b7308 */ /* 0x000fe20000000800 */
        /* <DEDUP_REMOVED lines=9> */
[----:B------:R-:W-:Y:S01]  /*afb0*/  FMUL.FTZ R209, R2, UR6 ;  /* 0x0000000602d17c20 */ /* 0x000fe20008410000 */
[----:B------:R-:W-:Y:S01]  /*afc0*/  FMUL.FTZ R207, R5, UR6 ;  /* 0x0000000605cf7c20 */ /* 0x000fe20008410000 */
[----:B------:R-:W-:Y:S01]  /*afd0*/  MUFU.EX2 R164, R164 ;  /* 0x000000a400a47308 */ /* 0x000fe20000000800 */
[----:B------:R-:W1:Y:S01]  /*afe0*/  LDSM.16.MT88.4 R4, [R232+0x5400] ;  /* 0x00540000e804783b */ /* 0x000e620000004200 */
        /* <DEDUP_REMOVED lines=40> */
[----:B------:R-:W-:-:S06]  /*b270*/  FFMA.FTZ R3, R3, UR6, -R52 ;  /* 0x0000000603037c23 */ /* 0x000fcc0008010834 */
        /* <DEDUP_REMOVED lines=24> */
[----:B------:R-:W3:Y:S01]  /*b400*/  MUFU.EX2 R120, R120 ;  /* 0x0000007800787308 */ /* 0x000ee20000000800 */
[----:B--2---:R-:W-:Y:S01]  /*b410*/  F2FP.BF16.F32.PACK_AB R33, R126, R241 ;  /* 0x000000f17e21723e */ /* 0x004fe200000010ff */
[----:B------:R-:W-:Y:S01]  /*b420*/  FFMA.FTZ R146, R175, UR6, -R52 ;  /* 0x00000006af927c23 */ /* 0x000fe20008010834 */
[----:B------:R-:W-:Y:S01]  /*b430*/  FFMA.FTZ R209, R252, R209, R162 ;  /* 0x000000d1fcd17223 */ /* 0x000fe200000100a2 */
[----:B------:R-:W-:Y:S01]  /*b440*/  FFMA.FTZ R207, R246, R207, R164 ;  /* 0x000000cff6cf7223 */ /* 0x000fe200000100a4 */
[----:B------:R-:W-:Y:S02]  /*b450*/  HMMA.16816.F32.BF16 R16, R12, R18, R140 ;  /* 0x000000120c10723c */ /* 0x000fe4000004188c */
[----:B------:R-:W-:Y:S01]  /*b460*/  FADD.FTZ R157, R160, R209 ;  /* 0x000000d1a09d7221 */ /* 0x000fe20000010000 */
[----:B------:R-:W-:Y:S01]  /*b470*/  MUFU.EX2 R123, R123 ;  /* 0x0000007b007b7308 */ /* 0x000fe20000000800 */
[----:B------:R-:W-:-:S02]  /*b480*/  FADD.FTZ R207, R158, R207 ;  /* 0x000000cf9ecf7221 */ /* 0x000fc40000010000 */
[----:B------:R-:W-:Y:S01]  /*b490*/  HMMA.16816.F32.BF16 R132, R12, R10, R132 ;  /* 0x0000000a0c84723c */ /* 0x000fe20000041884 */
[----:B------:R-:W2:Y:S01]  /*b4a0*/  LDSM.16.MT88.4 R8, [R231+0x5800] ;  /* 0x00580000e708783b */ /* 0x000ea20000004200 */
[--C-:B------:R-:W-:Y:S01]  /*b4b0*/  FFMA.FTZ R141, R197, UR6, -R52.reuse ;  /* 0x00000006c58d7c23 */ /* 0x100fe20008010834 */
[--C-:B------:R-:W-:Y:S01]  /*b4c0*/  FFMA.FTZ R143, R193, UR6, -R52.reuse ;  /* 0x00000006c18f7c23 */ /* 0x100fe20008010834 */
[--C-:B------:R-:W-:Y:S01]  /*b4d0*/  FFMA.FTZ R140, R191, UR6, -R52.reuse ;  /* 0x00000006bf8c7c23 */ /* 0x100fe20008010834 */
[----:B------:R-:W4:Y:S01]  /*b4e0*/  MUFU.EX2 R112, R112 ;  /* 0x0000007000707308 */ /* 0x000f220000000800 */
[----:B---3--:R-:W-:Y:S01]  /*b4f0*/  F2FP.BF16.F32.PACK_AB R35, R120, R177 ;  /* 0x000000b17823723e */ /* 0x008fe200000010ff */
[--C-:B------:R-:W-:Y:S01]  /*b500*/  FFMA.FTZ R142, R187, UR6, -R52.reuse ;  /* 0x00000006bb8e7c23 */ /* 0x100fe20008010834 */
[----:B------:R-:W-:Y:S01]  /*b510*/  F2FP.BF16.F32.PACK_AB R12, R114, R131 ;  /* 0x00000083720c723e */ /* 0x000fe200000010ff */
[----:B------:R-:W-:Y:S01]  /*b520*/  FADD.FTZ R207, R154, R207 ;  /* 0x000000cf9acf7221 */ /* 0x000fe20000010000 */
[----:B------:R-:W-:Y:S01]  /*b530*/  F2FP.BF16.F32.PACK_AB R14, R110, R119 ;  /* 0x000000776e0e723e */ /* 0x000fe200000010ff */
[----:B------:R-:W-:Y:S01]  /*b540*/  FADD.FTZ R157, R152, R157 ;  /* 0x0000009d989d7221 */ /* 0x000fe20000010000 */
[--C-:B------:R-:W-:Y:S01]  /*b550*/  FFMA.FTZ R152, R153, UR6, -R52.reuse ;  /* 0x0000000699987c23 */ /* 0x100fe20008010834 */
[----:B------:R-:W-:Y:S01]  /*b560*/  MUFU.EX2 R117, R117 ;  /* 0x0000007500757308 */ /* 0x000fe20000000800 */
[----:B-1----:R-:W-:Y:S01]  /*b570*/  HMMA.16816.F32.BF16 R20, R32, R4, R20 ;  /* 0x000000042014723c */ /* 0x002fe20000041814 */
[----:B------:R-:W-:Y:S01]  /*b580*/  FADD.FTZ R156, R156, R207 ;  /* 0x000000cf9c9c7221 */ /* 0x000fe20000010000 */
[----:B------:R-:W-:Y:S01]  /*b590*/  FADD.FTZ R157, R150, R157 ;  /* 0x0000009d969d7221 */ /* 0x000fe20000010000 */
[----:B------:R-:W-:-:S02]  /*b5a0*/  FFMA.FTZ R150, R151, UR6, -R52 ;  /* 0x0000000697967c23 */ /* 0x000fc40008010834 */
[----:B------:R-:W-:Y:S01]  /*b5b0*/  FADD.FTZ R241, R241, R156 ;  /* 0x0000009cf1f17221 */ /* 0x000fe20000010000 */
[C---:B------:R-:W-:Y:S01]  /*b5c0*/  HMMA.16816.F32.BF16 R136, R32.reuse, R24, R136 ;  /* 0x000000182088723c */ /* 0x040fe20000041888 */
[----:B------:R-:W1:Y:S01]  /*b5d0*/  MUFU.EX2 R108, R108 ;  /* 0x0000006c006c7308 */ /* 0x000e620000000800 */
[----:B----4-:R-:W-:Y:S01]  /*b5e0*/  F2FP.BF16.F32.PACK_AB R13, R112, R123 ;  /* 0x0000007b700d723e */ /* 0x010fe200000010ff */
[----:B------:R-:W-:Y:S01]  /*b5f0*/  FADD.FTZ R151, R148, R157 ;  /* 0x0000009d94977221 */ /* 0x000fe20000010000 */
[----:B------:R-:W-:Y:S02]  /*b600*/  FADD.FTZ R126, R126, R241 ;  /* 0x000000f17e7e7221 */ /* 0x000fe40000010000 */
[----:B------:R-:W-:Y:S01]  /*b610*/  HMMA.16816.F32.BF16 R16, R32, R6, R16 ;  /* 0x000000062010723c */ /* 0x000fe20000041810 */
[----:B------:R-:W3:Y:S01]  /*b620*/  LDSM.16.MT88.4 R4, [R232+0x5c00] ;  /* 0x005c0000e804783b */ /* 0x000ee20000004200 */
[----:B------:R-:W-:Y:S01]  /*b630*/  FADD.FTZ R128, R128, R151 ;  /* 0x0000009780807221 */ /* 0x000fe20000010000 */
[----:B------:R-:W-:Y:S01]  /*b640*/  MUFU.EX2 R104, R104 ;  /* 0x0000006800687308 */ /* 0x000fe20000000800 */
[----:B------:R-:W-:-:S02]  /*b650*/  FADD.FTZ R177, R177, R126 ;  /* 0x0000007eb1b17221 */ /* 0x000fc40000010000 */
[----:B------:R-:W-:Y:S01]  /*b660*/  HMMA.16816.F32.BF16 R132, R32, R26, R132 ;  /* 0x0000001a2084723c */ /* 0x000fe20000041884 */
[----:B------:R-:W4:Y:S01]  /*b670*/  LDSM.16.MT88.4 R24, [R231+0x5c00] ;  /* 0x005c0000e718783b */ /* 0x000f220000004200 */
[----:B------:R-:W-:-:S03]  /*b680*/  FADD.FTZ R179, R179, R128 ;  /* 0x00000080b3b37221 */ /* 0x000fc60000010000 */
[----:B------:R-:W5:Y:S01]  /*b690*/  MUFU.EX2 R109, R109 ;  /* 0x0000006d006d7308 */ /* 0x000f620000000800 */
[----:B-1----:R-:W-:Y:S01]  /*b6a0*/  F2FP.BF16.F32.PACK_AB R15, R108, R117 ;  /* 0x000000756c0f723e */ /* 0x002fe200000010ff */
        /* <DEDUP_REMOVED lines=8> */
[----:B--2---:R-:W-:Y:S01]  /*b730*/  HMMA.16816.F32.BF16 R136, R12, R8, R136 ;  /* 0x000000080c88723c */ /* 0x004fe20000041888 */
[----:B------:R-:W1:Y:S01]  /*b740*/  MUFU.EX2 R0, R0 ;  /* 0x0000000000007308 */ /* 0x000e620000000800 */
[----:B-----5:R-:W-:Y:S01]  /*b750*/  F2FP.BF16.F32.PACK_AB R33, R109, R104 ;  /* 0x000000686d21723e */ /* 0x020fe200000010ff */
[----:B------:R-:W-:-:S03]  /*b760*/  FADD.FTZ R110, R110, R119 ;  /* 0x000000776e6e7221 */ /* 0x000fc60000010000 */
[C---:B------:R-:W-:Y:S01]  /*b770*/  HMMA.16816.F32.BF16 R28, R12.reuse, R30, R16 ;  /* 0x0000001e0c1c723c */ /* 0x040fe20000041810 */
[----:B------:R-:W2:Y:S01]  /*b780*/  LDSM.16.MT88.4 R16, [R232+0x6000] ;  /* 0x00600000e810783b */ /* 0x000ea20000004200 */
[----:B------:R-:W-:Y:S01]  /*b790*/  FADD.FTZ R113, R113, R110 ;  /* 0x0000006e71717221 */ /* 0x000fe20000010000 */
[----:B------:R-:W-:Y:S03]  /*b7a0*/  MUFU.EX2 R2, R2 ;  /* 0x0000000200027308 */ /* 0x000fe60000000800 */
[----:B------:R-:W-:Y:S01]  /*b7b0*/  HMMA.16816.F32.BF16 R132, R12, R10, R132 ;  /* 0x0000000a0c84723c */ /* 0x000fe20000041884 */
[----:B------:R-:W5:Y:S01]  /*b7c0*/  LDSM.16.MT88.4 R8, [R231+0x6000] ;  /* 0x00600000e708783b */ /* 0x000f620000004200 */
[----:B------:R-:W-:-:S03]  /*b7d0*/  FADD.FTZ R106, R106, R113 ;  /* 0x000000716a6a7221 */ /* 0x000fc60000010000 */
[----:B------:R-:W4:Y:S01]  /*b7e0*/  MUFU.EX2 R115, R115 ;  /* 0x0000007300737308 */ /* 0x000f220000000800 */
        /* <DEDUP_REMOVED lines=9> */
[----:B----4-:R-:W-:Y:S01]  /*b880*/  HMMA.16816.F32.BF16 R136, R32, R24, R136 ;  /* 0x000000182088723c */ /* 0x010fe20000041888 */
[----:B------:R-:W1:Y:S01]  /*b890*/  MUFU.EX2 R125, R125 ;  /* 0x0000007d007d7308 */ /* 0x000e620000000800 */
[----:B------:R-:W-:-:S04]  /*b8a0*/  F2FP.BF16.F32.PACK_AB R13, R115, R2 ;  /* 0x00000002730d723e */ /* 0x000fc800000010ff */
[C---:B------:R-:W-:Y:S01]  /*b8b0*/  HMMA.16816.F32.BF16 R28, R32.reuse, R6, R28 ;  /* 0x00000006201c723c */ /* 0x040fe2000004181c */
[----:B------:R-:W3:Y:S02]  /*b8c0*/  LDSM.16.MT88.4 R4, [R232+0x6400] ;  /* 0x00640000e804783b */ /* 0x000ee40000004200 */
[----:B------:R-:W-:Y:S03]  /*b8d0*/  MUFU.EX2 R118, R118 ;  /* 0x0000007600767308 */ /* 0x000fe60000000800 */
[----:B------:R-:W-:Y:S01]  /*b8e0*/  HMMA.16816.F32.BF16 R132, R32, R26, R132 ;  /* 0x0000001a2084723c */ /* 0x000fe20000041884 */
[----:B------:R-:W4:Y:S04]  /*b8f0*/  LDSM.16.MT88.4 R24, [R231+0x6400] ;  /* 0x00640000e718783b */ /* 0x000f280000004200 */
[----:B------:R-:W5:Y:S01]  /*b900*/  MUFU.EX2 R141, R141 ;  /* 0x0000008d008d7308 */ /* 0x000f620000000800 */
[----:B-1----:R-:W-:-:S02]  /*b910*/  F2FP.BF16.F32.PACK_AB R15, R125, R116 ;  /* 0x000000747d0f723e */ /* 0x002fc400000010ff */
[----:B------:R-:W-:Y:S02]  /*b920*/  F2FP.BF16.F32.PACK_AB R32, R93, R94 ;  /* 0x0000005e5d20723e */ /* 0x000fe400000010ff */
[----:B------:R-:W-:-:S03]  /*b930*/  F2FP.BF16.F32.PACK_AB R34, R87, R92 ;  /* 0x0000005c5722723e */ /* 0x000fc600000010ff */
[----:B------:R-:W-:Y:S01]  /*b940*/  MUFU.EX2 R130, R130 ;  /* 0x0000008200827308 */ /* 0x000fe20000000800 */
[C---:B--2---:R-:W-:Y:S06]  /*b950*/  HMMA.16816.F32.BF16 R20, R12.reuse, R16, R20 ;  /* 0x000000100c14723c */ /* 0x044fec0000041814 */
[----:B-----5:R-:W-:Y:S01]  /*b960*/  HMMA.16816.F32.BF16 R136, R12, R8, R136 ;  /* 0x000000080c88723c */ /* 0x020fe20000041888 */
[----:B------:R-:W1:Y:S01]  /*b970*/  MUFU.EX2 R143, R143 ;  /* 0x0000008f008f7308 */ /* 0x000e620000000800 */
[----:B------:R-:W-:-:S04]  /*b980*/  F2FP.BF16.F32.PACK_AB R33, R141, R118 ;  /* 0x000000768d21723e */ /* 0x000fc800000010ff */
[C---:B------:R-:W-:Y:S01]  /*b990*/  HMMA.16816.F32.BF16 R28, R12.reuse, R18, R28 ;  /* 0x000000120c1c723c */ /* 0x040fe2000004181c */
[----:B------:R-:W2:Y:S02]  /*b9a0*/  LDSM.16.MT88.4 R16, [R232+0x6800] ;  /* 0x00680000e810783b */ /* 0x000ea40000004200 */
[----:B------:R-:W-:Y:S03]  /*b9b0*/  MUFU.EX2 R140, R140 ;  /* 0x0000008c008c7308 */ /* 0x000fe60000000800 */
[----:B------:R-:W-:Y:S01]  /*b9c0*/  HMMA.16816.F32.BF16 R132, R12, R10, R132 ;  /* 0x0000000a0c84723c */ /* 0x000fe20000041884 */
[----:B------:R-:W5:Y:S04]  /*b9d0*/  LDSM.16.MT88.4 R8, [R231+0x6800] ;  /* 0x00680000e708783b */ /* 0x000f680000004200 */
[----:B------:R-:W4:Y:S01]  /*b9e0*/  MUFU.EX2 R145, R145 ;  /* 0x0000009100917308 */ /* 0x000f220000000800 */
[----:B-1----:R-:W-:-:S02]  /*b9f0*/  F2FP.BF16.F32.PACK_AB R35, R143, R130 ;  /* 0x000000828f23723e */ /* 0x002fc400000010ff */
[----:B------:R-:W-:Y:S02]  /*ba00*/  F2FP.BF16.F32.PACK_AB R12, R85, R86 ;  /* 0x00000056550c723e */ /* 0x000fe400000010ff */
[----:B------:R-:W-:-:S03]  /*ba10*/  F2FP.BF16.F32.PACK_AB R14, R83, R84 ;  /* 0x00000054530e723e */ /* 0x000fc600000010ff */
[----:B------:R-:W-:Y:S01]  /*ba20*/  MUFU.EX2 R142, R142 ;  /* 0x0000008e008e7308 */ /* 0x000fe20000000800 */
[C---:B---3--:R-:W-:Y:S06]  /*ba30*/  HMMA.16816.F32.BF16 R20, R32.reuse, R4, R20 ;  /* 0x000000042014723c */ /* 0x048fec0000041814 */
        /* <DEDUP_REMOVED lines=37> */
[----:B-1----:R-:W-:-:S07]  /*bc90*/  F2FP.BF16.F32.PACK_AB R15, R168, R167 ;  /* 0x000000a7a80f723e */ /* 0x002fce00000010ff */
        /* <DEDUP_REMOVED lines=18> */
[----:B------:R-:W4:Y:S01]  /*bdc0*/  MUFU.EX2 R160, R161 ;  /* 0x000000a100a07308 */ /* 0x000f220000000800 */
[----:B---3--:R-:W-:Y:S01]  /*bdd0*/  F2FP.BF16.F32.PACK_AB R33, R170, R163 ;  /* 0x000000a3aa21723e */ /* 0x008fe200000010ff */
[----:B------:R-:W-:-:S06]  /*bde0*/  FADD.FTZ R117, R108, R117 ;  /* 0x000000756c757221 */ /* 0x000fcc0000010000 */
[----:B------:R-:W-:Y:S08]  /*bdf0*/  MUFU.EX2 R70, R70 ;  /* 0x0000004600467308 */ /* 0x000ff00000000800 */
[----:B------:R-:W3:Y:S01]  /*be00*/  MUFU.EX2 R69, R69 ;  /* 0x0000004500457308 */ /* 0x000ee20000000800 */
[----:B----4-:R-:W-:-:S07]  /*be10*/  F2FP.BF16.F32.PACK_AB R35, R160, R159 ;  /* 0x0000009fa023723e */ /* 0x010fce00000010ff */
[----:B------:R-:W-:Y:S01]  /*be20*/  MUFU.EX2 R68, R68 ;  /* 0x0000004400447308 */ /* 0x000fe20000000800 */
[C---:B------:R-:W-:Y:S06]  /*be30*/  HMMA.16816.F32.BF16 R20, R32.reuse, R4, R20 ;  /* 0x000000042014723c */ /* 0x040fec0000041814 */
[----:B------:R-:W-:Y:S01]  /*be40*/  HMMA.16816.F32.BF16 R136, R32, R24, R136 ;  /* 0x000000182088723c */ /* 0x000fe20000041888 */
[----:B------:R-:W4:Y:S01]  /*be50*/  MUFU.EX2 R67, R67 ;  /* 0x0000004300437308 */ /* 0x000f220000000800 */
[----:B---3--:R-:W-:-:S04]  /*be60*/  F2FP.BF16.F32.PACK_AB R4, R69, R70 ;  /* 0x000000464504723e */ /* 0x008fc800000010ff */
[C---:B------:R-:W-:Y:S01]  /*be70*/  HMMA.16816.F32.BF16 R28, R32.reuse, R6, R28 ;  /* 0x00000006201c723c */ /* 0x040fe2000004181c */
[--C-:B------:R-:W-:Y:S01]  /*be80*/  FFMA.FTZ R25, R127, UR6, -R52.reuse ;  /* 0x000000067f197c23 */ /* 0x100fe20008010834 */
[--C-:B------:R-:W-:Y:S01]  /*be90*/  FFMA.FTZ R24, R102, UR6, -R89.reuse ;  /* 0x0000000666187c23 */ /* 0x100fe20008010859 */
[----:B------:R-:W-:Y:S03]  /*bea0*/  MUFU.EX2 R155, R155 ;  /* 0x0000009b009b7308 */ /* 0x000fe60000000800 */
[----:B------:R-:W-:Y:S05]  /*beb0*/  HMMA.16816.F32.BF16 R132, R32, R26, R132 ;  /* 0x0000001a2084723c */ /* 0x000fea0000041884 */
[----:B------:R-:W3:Y:S01]  /*bec0*/  MUFU.EX2 R152, R152 ;  /* 0x0000009800987308 */ /* 0x000ee20000000800 */
[----:B----4-:R-:W-:Y:S01]  /*bed0*/  F2FP.BF16.F32.PACK_AB R6, R67, R68 ;  /* 0x000000444306723e */ /* 0x010fe200000010ff */
        /* <DEDUP_REMOVED lines=8> */
[--C-:B------:R-:W-:Y:S01]  /*bf60*/  FFMA.FTZ R35, R50, UR6, -R89.reuse ;  /* 0x0000000632237c23 */ /* 0x100fe20008010859 */
[----:B------:R-:W-:-:S05]  /*bf70*/  FFMA.FTZ R49, R48, UR6, -R89 ;  /* 0x0000000630317c23 */ /* 0x000fca0008010859 */
[----:B------:R-:W4:Y:S01]  /*bf80*/  MUFU.EX2 R149, R149 ;  /* 0x0000009500957308 */ /* 0x000f220000000800 */
[----:B---3--:R-:W-:-:S07]  /*bf90*/  F2FP.BF16.F32.PACK_AB R5, R152, R155 ;  /* 0x0000009b9805723e */ /* 0x008fce00000010ff */
[----:B------:R-:W-:Y:S08]  /*bfa0*/  MUFU.EX2 R66, R66 ;  /* 0x0000004200427308 */ /* 0x000ff00000000800 */
[----:B------:R-:W3:Y:S01]  /*bfb0*/  MUFU.EX2 R65, R65 ;  /* 0x0000004100417308 */ /* 0x000ee20000000800 */
[----:B----4-:R-:W-:-:S07]  /*bfc0*/  F2FP.BF16.F32.PACK_AB R7, R149, R148 ;  /* 0x000000949507723e */ /* 0x010fce00000010ff */
[----:B------:R-:W-:Y:S01]  /*bfd0*/  MUFU.EX2 R64, R64 ;  /* 0x0000004000407308 */ /* 0x000fe20000000800 */
[C---:B--2---:R-:W-:Y:S06]  /*bfe0*/  HMMA.16816.F32.BF16 R20, R4.reuse, R16, R20 ;  /* 0x000000100414723c */ /* 0x044fec0000041814 */
[C---:B-----5:R-:W-:Y:S01]  /*bff0*/  HMMA.16816.F32.BF16 R136, R4.reuse, R8, R136 ;  /* 0x000000080488723c */ /* 0x060fe20000041888 */
[----:B------:R-:W2:Y:S05]  /*c000*/  MUFU.EX2 R63, R63 ;  /* 0x0000003f003f7308 */ /* 0x000eaa0000000800 */
[C---:B------:R-:W-:Y:S01]  /*c010*/  HMMA.16816.F32.BF16 R28, R4.reuse, R18, R28 ;  /* 0x00000012041c723c */ /* 0x040fe2000004181c */
[----:B------:R-:W-:Y:S01]  /*c020*/  FADD.FTZ R8, R104, R117 ;  /* 0x0000007568087221 */ /* 0x000fe20000010000 */
[----:B------:R-:W4:Y:S01]  /*c030*/  LDSM.16.MT88.4 R16, [R231+0x7c00] ;  /* 0x007c0000e710783b */ /* 0x000f220000004200 */
[----:B------:R-:W-:Y:S02]  /*c040*/  MUFU.EX2 R120, R129 ;  /* 0x0000008100787308 */ /* 0x000fe40000000800 */
[----:B------:R-:W-:Y:S01]  /*c050*/  FADD.FTZ R8, R109, R8 ;  /* 0x000000086d087221 */ /* 0x000fe20000010000 */
[----:B------:R-:W-:Y:S03]  /*c060*/  HMMA.16816.F32.BF16 R132, R4, R10, R132 ;  /* 0x0000000a0484723c */ /* 0x000fe60000041884 */
[----:B------:R-:W-:-:S02]  /*c070*/  FADD.FTZ R103, R103, R8 ;  /* 0x0000000867677221 */ /* 0x000fc40000010000 */
[----:B------:R-:W5:Y:S01]  /*c080*/  MUFU.EX2 R25, R25 ;  /* 0x0000001900197308 */ /* 0x000f620000000800 */
[----:B------:R-:W4:Y:S01]  /*c090*/  LDSM.16.MT88.4 R8, [R232+0x8000] ;  /* 0x00800000e808783b */ /* 0x000f220000004200 */
[----:B------:R-:W-:Y:S01]  /*c0a0*/  FADD.FTZ R103, R0, R103 ;  /* 0x0000006700677221 */ /* 0x000fe20000010000 */
[----:B---3--:R-:W-:Y:S01]  /*c0b0*/  F2FP.BF16.F32.PACK_AB R4, R65, R66 ;  /* 0x000000424104723e */ /* 0x008fe200000010ff */
[----:B------:R-:W-:Y:S01]  /*c0c0*/  FFMA.FTZ R0, R95, UR6, -R52 ;  /* 0x000000065f007c23 */ /* 0x000fe20008010834 */
[----:B--2---:R-:W-:Y:S01]  /*c0d0*/  F2FP.BF16.F32.PACK_AB R6, R63, R64 ;  /* 0x000000403f06723e */ /* 0x004fe200000010ff */
[----:B------:R-:W-:Y:S02]  /*c0e0*/  FADD.FTZ R2, R2, R103 ;  /* 0x0000006702027221 */ /* 0x000fe40000010000 */
[----:B------:R-:W-:Y:S02]  /*c0f0*/  MUFU.EX2 R26, R26 ;  /* 0x0000001a001a7308 */ /* 0x000fe40000000800 */
[----:B------:R-:W-:Y:S01]  /*c100*/  FADD.FTZ R115, R115, R2 ;  /* 0x0000000273737221 */ /* 0x000fe20000010000 */
[--C-:B------:R-:W-:Y:S01]  /*c110*/  FFMA.FTZ R2, R47, UR6, -R52.reuse ;  /* 0x000000062f027c23 */ /* 0x100fe20008010834 */
[----:B------:R-:W-:-:S02]  /*c120*/  FFMA.FTZ R47, R46, UR6, -R52 ;  /* 0x000000062e2f7c23 */ /* 0x000fc40008010834 */
[----:B------:R-:W-:Y:S02]  /*c130*/  FADD.FTZ R116, R116, R115 ;  /* 0x0000007374747221 */ /* 0x000fe40000010000 */
[----:B------:R-:W2:Y:S01]  /*c140*/  MUFU.EX2 R27, R27 ;  /* 0x0000001b001b7308 */ /* 0x000ea20000000800 */
[----:B-----5:R-:W-:Y:S01]  /*c150*/  F2FP.BF16.F32.PACK_AB R5, R25, R120 ;  /* 0x000000781905723e */ /* 0x020fe200000010ff */
[----:B------:R-:W-:-:S04]  /*c160*/  FADD.FTZ R125, R125, R116 ;  /* 0x000000747d7d7221 */ /* 0x000fc80000010000 */
        /* <DEDUP_REMOVED lines=8> */
[----:B-1----:R-:W-:Y:S01]  /*c1f0*/  HMMA.16816.F32.BF16 R20, R4, R12, R20 ;  /* 0x0000000c0414723c */ /* 0x002fe20000041814 */
[----:B------:R-:W-:Y:S01]  /*c200*/  MUFU.EX2 R60, R60 ;  /* 0x0000003c003c7308 */ /* 0x000fe20000000800 */
[----:B------:R-:W-:-:S04]  /*c210*/  FADD.FTZ R145, R145, R140 ;  /* 0x0000008c91917221 */ /* 0x000fc80000010000 */
[----:B------:R-:W-:Y:S01]  /*c220*/  FADD.FTZ R142, R142, R145 ;  /* 0x000000918e8e7221 */ /* 0x000fe20000010000 */
[----:B------:R-:W-:Y:S01]  /*c230*/  FADD.FTZ R13, R97, R98 ;  /* 0x00000062610d7221 */ /* 0x000fe20000010000 */
[C---:B------:R-:W-:Y:S01]  /*c240*/  HMMA.16816.F32.BF16 R28, R4.reuse, R14, R28 ;  /* 0x0000000e041c723c */ /* 0x040fe2000004181c */
[----:B------:R-:W1:Y:S01]  /*c250*/  MUFU.EX2 R59, R59 ;  /* 0x0000003b003b7308 */ /* 0x000e620000000800 */
[----:B------:R-:W-:Y:S01]  /*c260*/  FADD.FTZ R147, R147, R142 ;  /* 0x0000008e93937221 */ /* 0x000fe20000010000 */
[----:B------:R-:W-:Y:S01]  /*c270*/  FADD.FTZ R13, R96, R13 ;  /* 0x0000000d600d7221 */ /* 0x000fe20000010000 */
[----:B------:R-:W-:Y:S02]  /*c280*/  LDSM.16.MT88.4 R140, [R232+0x8c00] ;  /* 0x008c0000e88c783b */ /* 0x000fe40000004200 */
[----:B------:R-:W-:Y:S01]  /*c290*/  FADD.FTZ R144, R144, R147 ;  /* 0x0000009390907221 */ /* 0x000fe20000010000 */
[----:B------:R-:W-:Y:S01]  /*c2a0*/  FADD.FTZ R94, R94, R13 ;  /* 0x0000000d5e5e7221 */ /* 0x000fe20000010000 */
[C---:B----4-:R-:W-:Y:S01]  /*c2b0*/  HMMA.16816.F32.BF16 R136, R4.reuse, R16, R136 ;  /* 0x000000100488723c */ /* 0x050fe20000041888 */
[----:B------:R-:W-:Y:S01]  /*c2c0*/  MUFU.EX2 R32, R32 ;  /* 0x0000002000207308 */ /* 0x000fe20000000800 */
[----:B------:R-:W-:Y:S01]  /*c2d0*/  FADD.FTZ R181, R181, R144 ;  /* 0x00000090b5b57221 */ /* 0x000fe20000010000 */
[----:B------:R-:W-:Y:S01]  /*c2e0*/  FADD.FTZ R93, R93, R94 ;  /* 0x0000005e5d5d7221 */ /* 0x000fe20000010000 */
[----:B------:R-:W2:Y:S02]  /*c2f0*/  LDSM.16.MT88.4 R12, [R231+0x8000] ;  /* 0x00800000e70c783b */ /* 0x000ea40000004200 */
[----:B------:R-:W-:Y:S01]  /*c300*/  FADD.FTZ R146, R146, R181 ;  /* 0x000000b592927221 */ /* 0x000fe20000010000 */
[----:B------:R-:W-:Y:S01]  /*c310*/  FADD.FTZ R92, R92, R93 ;  /* 0x0000005d5c5c7221 */ /* 0x000fe20000010000 */
[----:B------:R-:W-:Y:S01]  /*c320*/  HMMA.16816.F32.BF16 R132, R4, R18, R132 ;  /* 0x000000120484723c */ /* 0x000fe20000041884 */
[----:B------:R-:W4:Y:S01]  /*c330*/  MUFU.EX2 R33, R33 ;  /* 0x0000002100217308 */ /* 0x000f220000000800 */
[----:B------:R-:W-:Y:S01]  /*c340*/  FADD.FTZ R173, R173, R146 ;  /* 0x00000092adad7221 */ /* 0x000fe20000010000 */
[----:B------:R-:W-:Y:S01]  /*c350*/  FADD.FTZ R87, R87, R92 ;  /* 0x0000005c57577221 */ /* 0x000fe20000010000 */
[----:B------:R-:W5:Y:S02]  /*c360*/  LDSM.16.MT88.4 R16, [R232+0x8400] ;  /* 0x00840000e810783b */ /* 0x000f640000004200 */
[----:B------:R-:W-:Y:S01]  /*c370*/  FADD.FTZ R166, R166, R173 ;  /* 0x000000ada6a67221 */ /* 0x000fe20000010000 */
[----:B------:R-:W-:Y:S01]  /*c380*/  FADD.FTZ R86, R86, R87 ;  /* 0x0000005756567221 */ /* 0x000fe20000010000 */
[----:B---3--:R-:W-:Y:S01]  /*c390*/  F2FP.BF16.F32.PACK_AB R4, R61, R62 ;  /* 0x0000003e3d04723e */ /* 0x008fe200000010ff */
[----:B------:R-:W-:Y:S01]  /*c3a0*/  MUFU.EX2 R0, R0 ;  /* 0x0000000000007308 */ /* 0x000fe20000000800 */
[----:B------:R-:W-:Y:S01]  /*c3b0*/  FADD.FTZ R166, R169, R166 ;  /* 0x000000a6a9a67221 */ /* 0x000fe20000010000 */
[----:B------:R-:W-:Y:S01]  /*c3c0*/  FADD.FTZ R85, R85, R86 ;  /* 0x0000005655557221 */ /* 0x000fe20000010000 */
[----:B-1----:R-:W-:-:S02]  /*c3d0*/  F2FP.BF16.F32.PACK_AB R6, R59, R60 ;  /* 0x0000003c3b06723e */ /* 0x002fc400000010ff */
[----:B------:R-:W-:Y:S01]  /*c3e0*/  FADD.FTZ R167, R167, R166 ;  /* 0x000000a6a7a77221 */ /* 0x000fe20000010000 */
[----:B------:R-:W-:Y:S02]  /*c3f0*/  FADD.FTZ R84, R84, R85 ;  /* 0x0000005554547221 */ /* 0x000fe40000010000 */
[----:B------:R-:W1:Y:S01]  /*c400*/  MUFU.EX2 R91, R91 ;  /* 0x0000005b005b7308 */ /* 0x000e620000000800 */
        /* <DEDUP_REMOVED lines=11> */
[----:B-1----:R-:W-:Y:S01]  /*c4c0*/  F2FP.BF16.F32.PACK_AB R7, R91, R0 ;  /* 0x000000005b07723e */ /* 0x002fe200000010ff */
[----:B------:R-:W-:Y:S01]  /*c4d0*/  FADD.FTZ R79, R79, R80 ;  /* 0x000000504f4f7221 */ /* 0x000fe20000010000 */
[----:B------:R-:W-:-:S03]  /*c4e0*/  FADD.FTZ R160, R160, R159 ;  /* 0x0000009fa0a07221 */ /* 0x000fc60000010000 */
[----:B------:R-:W-:Y:S01]  /*c4f0*/  FADD.FTZ R78, R78, R79 ;  /* 0x0000004f4e4e7221 */ /* 0x000fe20000010000 */
[----:B------:R-:W-:Y:S01]  /*c500*/  FADD.FTZ R155, R155, R160 ;  /* 0x000000a09b9b7221 */ /* 0x000fe20000010000 */
[----:B------:R-:W-:Y:S01]  /*c510*/  MUFU.EX2 R56, R56 ;  /* 0x0000003800387308 */ /* 0x000fe20000000800 */
[----:B------:R-:W-:Y:S01]  /*c520*/  HMMA.16816.F32.BF16 R20, R4, R8, R20 ;  /* 0x000000080414723c */ /* 0x000fe20000041814 */
[----:B------:R-:W-:Y:S01]  /*c530*/  FADD.FTZ R77, R77, R78 ;  /* 0x0000004e4d4d7221 */ /* 0x000fe20000010000 */
[----:B------:R-:W-:-:S03]  /*c540*/  FADD.FTZ R155, R152, R155 ;  /* 0x0000009b989b7221 */ /* 0x000fc60000010000 */
[----:B------:R-:W-:Y:S01]  /*c550*/  FADD.FTZ R76, R76, R77 ;  /* 0x0000004d4c4c7221 */ /* 0x000fe20000010000 */
[C---:B------:R-:W-:Y:S01]  /*c560*/  HMMA.16816.F32.BF16 R28, R4.reuse, R10, R28 ;  /* 0x0000000a041c723c */ /* 0x040fe2000004181c */
[----:B------:R-:W1:Y:S01]  /*c570*/  MUFU.EX2 R55, R55 ;  /* 0x0000003700377308 */ /* 0x000e620000000800 */
[----:B------:R-:W4:Y:S01]  /*c580*/  LDSM.16.MT88.4 R8, [R231+0x8400] ;  /* 0x00840000e708783b */ /* 0x000f220000004200 */
[----:B------:R-:W-:Y:S01]  /*c590*/  FADD.FTZ R75, R75, R76 ;  /* 0x0000004c4b4b7221 */ /* 0x000fe20000010000 */
[----:B------:R-:W-:Y:S02]  /*c5a0*/  FADD.FTZ R148, R148, R155 ;  /* 0x0000009b94947221 */ /* 0x000fe40000010000 */
[C---:B--2---:R-:W-:Y:S01]  /*c5b0*/  HMMA.16816.F32.BF16 R136, R4.reuse, R12, R136 ;  /* 0x0000000c0488723c */ /* 0x044fe20000041888 */
[----:B------:R-:W-:Y:S01]  /*c5c0*/  FADD.FTZ R74, R74, R75 ;  /* 0x0000004b4a4a7221 */ /* 0x000fe20000010000 */
[----:B------:R-:W-:Y:S01]  /*c5d0*/  FADD.FTZ R149, R149, R148 ;  /* 0x0000009495957221 */ /* 0x000fe20000010000 */
[----:B------:R-:W-:Y:S02]  /*c5e0*/  MUFU.EX2 R2, R2 ;  /* 0x0000000200027308 */ /* 0x000fe40000000800 */
[----:B------:R-:W-:Y:S01]  /*c5f0*/  FADD.FTZ R73, R73, R74 ;  /* 0x0000004a49497221 */ /* 0x000fe20000010000 */
[----:B------:R-:W-:Y:S01]  /*c600*/  HMMA.16816.F32.BF16 R132, R4, R14, R132 ;  /* 0x0000000e0484723c */ /* 0x000fe20000041884 */
[----:B------:R-:W2:Y:S01]  /*c610*/  LDSM.16.MT88.4 R12, [R232+0x8800] ;  /* 0x00880000e80c783b */ /* 0x000ea20000004200 */
[----:B------:R-:W-:Y:S01]  /*c620*/  FADD.FTZ R120, R120, R149 ;  /* 0x0000009578787221 */ /* 0x000fe20000010000 */
[----:B------:R-:W-:-:S02]  /*c630*/  FADD.FTZ R72, R72, R73 ;  /* 0x0000004948487221 */ /* 0x000fc40000010000 */
[----:B------:R-:W5:Y:S01]  /*c640*/  MUFU.EX2 R47, R47 ;  /* 0x0000002f002f7308 */ /* 0x000f620000000800 */
[----:B------:R-:W-:Y:S01]  /*c650*/  FADD.FTZ R25, R25, R120 ;  /* 0x0000007819197221 */ /* 0x000fe20000010000 */
[----:B------:R-:W-:Y:S01]  /*c660*/  FADD.FTZ R71, R71, R72 ;  /* 0x0000004847477221 */ /* 0x000fe20000010000 */
[----:B---3--:R-:W-:Y:S02]  /*c670*/  F2FP.BF16.F32.PACK_AB R4, R57, R58 ;  /* 0x0000003a3904723e */ /* 0x008fe400000010ff */
[----:B-1----:R-:W-:Y:S01]  /*c680*/  F2FP.BF16.F32.PACK_AB R6, R55, R56 ;  /* 0x000000383706723e */ /* 0x002fe200000010ff */
        /* <DEDUP_REMOVED lines=21> */
[----:B------:R-:W-:Y:S01]  /*c7e0*/  FADD.FTZ R47, R47, R2 ;  /* 0x000000022f2f7221 */ /* 0x000fe20000010000 */
[----:B------:R-:W-:Y:S02]  /*c7f0*/  MOV R2, R90 ;  /* 0x0000005a00027202 */ /* 0x000fe40000000f00 */
[----:B------:R-:W-:Y:S01]  /*c800*/  FADD.FTZ R62, R62, R63 ;  /* 0x0000003f3e3e7221 */ /* 0x000fe20000010000 */
[----:B------:R-:W-:Y:S01]  /*c810*/  FADD.FTZ R0, R34, R47 ;  /* 0x0000002f22007221 */ /* 0x000fe20000010000 */
[----:B------:R-:W-:Y:S01]  /*c820*/  HMMA.16816.F32.BF16 R20, R4, R16, R20 ;  /* 0x000000100414723c */ /* 0x000fe20000041814 */
[----:B------:R-:W-:Y:S01]  /*c830*/  MUFU.EX2 R51, R51 ;  /* 0x0000003300337308 */ /* 0x000fe20000000800 */
[----:B------:R-:W-:Y:S01]  /*c840*/  FADD.FTZ R61, R61, R62 ;  /* 0x0000003e3d3d7221 */ /* 0x000fe20000010000 */
[----:B------:R-:W-:-:S03]  /*c850*/  FADD.FTZ R0, R45, R0 ;  /* 0x000000002d007221 */ /* 0x000fc60000010000 */
[C---:B------:R-:W-:Y:S01]  /*c860*/  HMMA.16816.F32.BF16 R28, R4.reuse, R18, R28 ;  /* 0x00000012041c723c */ /* 0x040fe2000004181c */
[----:B------:R-:W1:Y:S01]  /*c870*/  LDSM.16.MT88.4 R16, [R231+0x8800] ;  /* 0x00880000e710783b */ /* 0x000e620000004200 */
[----:B------:R-:W-:Y:S01]  /*c880*/  FADD.FTZ R60, R60, R61 ;  /* 0x0000003d3c3c7221 */ /* 0x000fe20000010000 */
[----:B------:R-:W5:Y:S03]  /*c890*/  MUFU.EX2 R122, R122 ;  /* 0x0000007a007a7308 */ /* 0x000f660000000800 */
[----:B----4-:R-:W-:Y:S01]  /*c8a0*/  HMMA.16816.F32.BF16 R136, R4, R8, R136 ;  /* 0x000000080488723c */ /* 0x010fe20000041888 */
[----:B------:R-:W-:-:S04]  /*c8b0*/  FADD.FTZ R59, R59, R60 ;  /* 0x0000003c3b3b7221 */ /* 0x000fc80000010000 */
[----:B------:R-:W-:Y:S01]  /*c8c0*/  MUFU.EX2 R43, R43 ;  /* 0x0000002b002b7308 */ /* 0x000fe20000000800 */
[----:B------:R-:W-:Y:S01]  /*c8d0*/  HMMA.16816.F32.BF16 R132, R4, R10, R132 ;  /* 0x0000000a0484723c */ /* 0x000fe20000041884 */
[--C-:B------:R-:W-:Y:S01]  /*c8e0*/  FFMA.FTZ R8, R39, UR6, -R52.reuse ;  /* 0x0000000627087c23 */ /* 0x100fe20008010834 */
[----:B------:R-:W-:Y:S01]  /*c8f0*/  FFMA.FTZ R39, R38, UR6, -R52 ;  /* 0x0000000626277c23 */ /* 0x000fe20008010834 */
[----:B------:R-:W-:-:S04]  /*c900*/  FADD.FTZ R58, R58, R59 ;  /* 0x0000003b3a3a7221 */ /* 0x000fc80000010000 */
[----:B------:R-:W4:Y:S01]  /*c910*/  MUFU.EX2 R42, R42 ;  /* 0x0000002a002a7308 */ /* 0x000f220000000800 */
[----:B---3--:R-:W-:Y:S01]  /*c920*/  F2FP.BF16.F32.PACK_AB R4, R53, R54 ;  /* 0x000000363504723e */ /* 0x008fe200000010ff */
[----:B------:R-:W-:Y:S01]  /*c930*/  FADD.FTZ R57, R57, R58 ;  /* 0x0000003a39397221 */ /* 0x000fe20000010000 */
[----:B-----5:R-:W-:-:S03]  /*c940*/  F2FP.BF16.F32.PACK_AB R6, R122, R51 ;  /* 0x000000337a06723e */ /* 0x020fc600000010ff */
[----:B------:R-:W-:Y:S02]  /*c950*/  FADD.FTZ R56, R56, R57 ;  /* 0x0000003938387221 */ /* 0x000fe40000010000 */
[----:B------:R-:W-:Y:S02]  /*c960*/  MUFU.EX2 R41, R41 ;  /* 0x0000002900297308 */ /* 0x000fe40000000800 */
[----:B------:R-:W-:-:S04]  /*c970*/  FADD.FTZ R55, R55, R56 ;  /* 0x0000003837377221 */ /* 0x000fc80000010000 */
[----:B------:R-:W-:Y:S02]  /*c980*/  FADD.FTZ R54, R54, R55 ;  /* 0x0000003736367221 */ /* 0x000fe40000010000 */
[----:B------:R-:W3:Y:S01]  /*c990*/  MUFU.EX2 R40, R40 ;  /* 0x0000002800287308 */ /* 0x000ee20000000800 */
[----:B----4-:R-:W-:Y:S01]  /*c9a0*/  F2FP.BF16.F32.PACK_AB R5, R42, R43 ;  /* 0x0000002b2a05723e */ /* 0x010fe200000010ff */
[----:B------:R-:W-:Y:S01]  /*c9b0*/  FADD.FTZ R43, R43, R0 ;  /* 0x000000002b2b7221 */ /* 0x000fe20000010000 */
[----:B------:R-:W-:-:S03]  /*c9c0*/  FADD.FTZ R0, R53, R54 ;  /* 0x0000003635007221 */ /* 0x000fc60000010000 */
[----:B------:R-:W-:Y:S02]  /*c9d0*/  FADD.FTZ R42, R42, R43 ;  /* 0x0000002b2a2a7221 */ /* 0x000fe40000010000 */
[----:B------:R4:W-:Y:S08]  /*c9e0*/  MUFU.EX2 R38, R8 ;  /* 0x0000000800267308 */ /* 0x0009f00000000800 */
[----:B------:R-:W-:Y:S01]  /*c9f0*/  MUFU.EX2 R24, R24 ;  /* 0x0000001800187308 */ /* 0x000fe20000000800 */
[----:B---3--:R-:W-:-:S07]  /*ca00*/  F2FP.BF16.F32.PACK_AB R7, R40, R41 ;  /* 0x000000292807723e */ /* 0x008fce00000010ff */
[C---:B--2---:R-:W-:Y:S01]  /*ca10*/  HMMA.16816.F32.BF16 R20, R4.reuse, R12, R20 ;  /* 0x0000000c0414723c */ /* 0x044fe20000041814 */
[----:B----4-:R-:W2:Y:S01]  /*ca20*/  LDSM.16.MT88.4 R8, [R231+0x8c00] ;  /* 0x008c0000e708783b */ /* 0x010ea20000004200 */
[----:B------:R-:W3:Y:S04]  /*ca30*/  MUFU.EX2 R35, R35 ;  /* 0x0000002300237308 */ /* 0x000ee80000000800 */
[C---:B-1----:R-:W-:Y:S01]  /*ca40*/  HMMA.16816.F32.BF16 R136, R4.reuse, R16, R136 ;  /* 0x000000100488723c */ /* 0x042fe20000041888 */
[----:B------:R-:W-:Y:S01]  /*ca50*/  FFMA.FTZ R12, R37, UR6, -R52 ;  /* 0x00000006250c7c23 */ /* 0x000fe20008010834 */
[----:B------:R-:W-:Y:S02]  /*ca60*/  FADD.FTZ R13, R41, R42 ;  /* 0x0000002a290d7221 */ /* 0x000fe40000010000 */
[----:B------:R-:W-:Y:S02]  /*ca70*/  MUFU.EX2 R44, R44 ;  /* 0x0000002c002c7308 */ /* 0x000fe40000000800 */
[----:B------:R-:W-:Y:S01]  /*ca80*/  HMMA.16816.F32.BF16 R28, R4, R14, R28 ;  /* 0x0000000e041c723c */ /* 0x000fe2000004181c */
[----:B------:R-:W-:-:S05]  /*ca90*/  FADD.FTZ R13, R40, R13 ;  /* 0x0000000d280d7221 */ /* 0x000fca0000010000 */
        /* <DEDUP_REMOVED lines=8> */
[----:B------:R-:W-:-:S04]  /*cb20*/  FADD.FTZ R38, R38, R13 ;  /* 0x0000000d26267221 */ /* 0x000fc80000010000 */
[----:B------:R-:W-:Y:S01]  /*cb30*/  FADD.FTZ R39, R39, R38 ;  /* 0x0000002627277221 */ /* 0x000fe20000010000 */
[----:B-1----:R-:W-:-:S03]  /*cb40*/  F2FP.BF16.F32.PACK_AB R7, R3, R12 ;  /* 0x0000000c0307723e */ /* 0x002fc600000010ff */
[----:B------:R-:W-:-:S04]  /*cb50*/  FADD.FTZ R12, R12, R39 ;  /* 0x000000270c0c7221 */ /* 0x000fc80000010000 */
[----:B------:R-:W-:Y:S01]  /*cb60*/  FADD.FTZ R246, R3, R12 ;  /* 0x0000000c03f67221 */ /* 0x000fe20000010000 */
[C---:B--2---:R-:W-:Y:S06]  /*cb70*/  HMMA.16816.F32.BF16 R136, R4.reuse, R8, R136 ;  /* 0x000000080488723c */ /* 0x044fec0000041888 */
        /* <DEDUP_REMOVED lines=10> */
.L_x_2288:
        /* <DEDUP_REMOVED lines=13> */
.L_x_2298:
[----:B------:R-:W-:Y:S04]  /*ccf0*/  DEPBAR.LE SB0, 0x0 ;  /* 0x000080000000791a */ /* 0x000fe80000000000 */
[----:B------:R-:W-:Y:S01]  /*cd00*/  BAR.SYNC.DEFER_BLOCKING 0x0 ;  /* 0x0000000000007b1d */ /* 0x000fe20000010000 */
[----:B------:R-:W-:Y:S02]  /*cd10*/  IADD3 R243, R243, -0x1, RZ ;  /* 0xfffffffff3f37810 */ /* 0x000fe40007ffe0ff */
[----:B------:R-:W-:Y:S02]  /*cd20*/  MOV R8, R244 ;  /* 0x000000f400087202 */ /* 0x000fe40000000f00 */
[----:B------:R-:W-:Y:S01]  /*cd30*/  MOV R0, R242 ;  /* 0x000000f200007202 */ /* 0x000fe20000000f00 */
[----:B------:R-:W-:Y:S06]  /*cd40*/  @!P6 BRA `(.L_x_2295) ;  /* 0x0000000000f4e947 */ /* 0x000fec0003800000 */
        /* <DEDUP_REMOVED lines=61> */
.L_x_2295:
        /* <DEDUP_REMOVED lines=199> */
.L_x_2297:
        /* <DEDUP_REMOVED lines=28> */
.L_x_2296:
        /* <DEDUP_REMOVED lines=252> */
[----:B------:R-:W-:Y:S01]  /*ef10*/  FFMA.FTZ R58, R73, UR4, -R152 ;  /* 0x00000004493a7c23 */ /* 0x000fe20008010898 */
[--C-:B------:R-:W-:Y:S03]  /*ef20*/  FFMA.FTZ R61, R75, UR4, -R151.reuse ;  /* 0x000000044b3d7c23 */ /* 0x100fe60008010897 */
        /* <DEDUP_REMOVED lines=56> */
[----:B------:R-:W-:Y:S01]  /*f2b0*/  FFMA.FTZ R82, R105, UR4, -R152 ;  /* 0x0000000469527c23 */ /* 0x000fe20008010898 */
[----:B------:R-:W-:Y:S01]  /*f2c0*/  HMMA.16816.F32.BF16 R20, R24, R30, R20 ;  /* 0x0000001e1814723c */ /* 0x000fe20000041814 */
[----:B------:R-:W2:Y:S02]  /*f2d0*/  LDSM.16.MT88.4 R28, [R231+0x5800] ;  /* 0x00580000e71c783b */ /* 0x000ea40000004200 */
[----:B------:R-:W-:Y:S03]  /*f2e0*/  FFMA.FTZ R81, R106, UR4, -R151 ;  /* 0x000000046a517c23 */ /* 0x000fe60008010897 */
[----:B------:R-:W3:Y:S01]  /*f2f0*/  MUFU.EX2 R192, R192 ;  /* 0x000000c000c07308 */ /* 0x000ee20000000800 */
[----:B------:R-:W-:Y:S01]  /*f300*/  FFMA.FTZ R215, R148, R252, R215 ;  /* 0x000000fc94d77223 */ /* 0x000fe200000100d7 */
[C---:B----4-:R-:W-:Y:S05]  /*f310*/  HMMA.16816.F32.BF16 R8, R32.reuse, R36, R8 ;  /* 0x000000242008723c */ /* 0x050fea0000041808 */
[----:B------:R-:W-:Y:S03]  /*f320*/  F2FP.BF16.F32.PACK_AB R24, R197, R198 ;  /* 0x000000c6c518723e */ /* 0x000fe600000010ff */
[----:B------:R-:W-:Y:S01]  /*f330*/  MUFU.EX2 R194, R194 ;  /* 0x000000c200c27308 */ /* 0x000fe20000000800 */
[C---:B------:R-:W-:Y:S01]  /*f340*/  HMMA.16816.F32.BF16 R12, R32.reuse, R38, R12 ;  /* 0x00000026200c723c */ /* 0x040fe2000004180c */
[----:B------:R-:W4:Y:S02]  /*f350*/  LDSM.16.MT88.4 R36, [R232+0x5c00] ;  /* 0x005c0000e824783b */ /* 0x000f240000004200 */
[----:B-1----:R-:W-:Y:S01]  /*f360*/  F2FP.BF16.F32.PACK_AB R25, R196, R199 ;  /* 0x000000c7c419723e */ /* 0x002fe200000010ff */
[----:B------:R-:W-:Y:S02]  /*f370*/  FADD.FTZ R74, R213, R215 ;  /* 0x000000d7d54a7221 */ /* 0x000fe40000010000 */
[C---:B-----5:R-:W-:Y:S03]  /*f380*/  HMMA.16816.F32.BF16 R16, R32.reuse, R40, R16 ;  /* 0x000000282010723c */ /* 0x060fe60000041810 */
[----:B------:R-:W1:Y:S02]  /*f390*/  MUFU.EX2 R193, R193 ;  /* 0x000000c100c17308 */ /* 0x000e640000000800 */
[----:B---3--:R-:W-:Y:S01]  /*f3a0*/  F2FP.BF16.F32.PACK_AB R26, R192, R195 ;  /* 0x000000c3c01a723e */ /* 0x008fe200000010ff */
[----:B------:R-:W-:Y:S01]  /*f3b0*/  HMMA.16816.F32.BF16 R20, R32, R42, R20 ;  /* 0x0000002a2014723c */ /* 0x000fe20000041814 */
[----:B------:R-:W3:Y:S06]  /*f3c0*/  LDSM.16.MT88.4 R40, [R231+0x5c00] ;  /* 0x005c0000e728783b */ /* 0x000eec0000004200 */
[----:B------:R-:W-:Y:S01]  /*f3d0*/  MUFU.EX2 R191, R191 ;  /* 0x000000bf00bf7308 */ /* 0x000fe20000000800 */
[----:B------:R-:W-:Y:S03]  /*f3e0*/  FADD.FTZ R211, R211, R74 ;  /* 0x0000004ad3d37221 */ /* 0x000fe60000010000 */
[----:B------:R-:W-:Y:S01]  /*f3f0*/  FFMA.FTZ R74, R97, UR4, -R152 ;  /* 0x00000004614a7c23 */ /* 0x000fe20008010898 */
[----:B------:R-:W-:Y:S01]  /*f400*/  FADD.FTZ R33, R212, R214 ;  /* 0x000000d6d4217221 */ /* 0x000fe20000010000 */
[----:B------:R-:W-:Y:S04]  /*f410*/  FFMA.FTZ R91, R116, UR4, -R152 ;  /* 0x00000004745b7c23 */ /* 0x000fe80008010898 */
        /* <DEDUP_REMOVED lines=33> */
[----:B------:R-:W-:Y:S03]  /*f630*/  FFMA.FTZ R78, R101, UR4, -R152 ;  /* 0x00000004654e7c23 */ /* 0x000fe60008010898 */
[----:B------:R-:W1:Y:S01]  /*f640*/  MUFU.EX2 R186, R186 ;  /* 0x000000ba00ba7308 */ /* 0x000e620000000800 */
[----:B-----5:R-:W-:Y:S01]  /*f650*/  F2FP.BF16.F32.PACK_AB R34, R184, R189 ;  /* 0x000000bdb822723e */ /* 0x020fe200000010ff */
[----:B------:R-:W-:Y:S01]  /*f660*/  FADD.FTZ R192, R192, R195 ;  /* 0x000000c3c0c07221 */ /* 0x000fe20000010000 */
[----:B------:R-:W-:Y:S01]  /*f670*/  FADD.FTZ R202, R202, R201 ;  /* 0x000000c9caca7221 */ /* 0x000fe20000010000 */
[--C-:B------:R-:W-:Y:S01]  /*f680*/  FFMA.FTZ R122, R122, UR4, -R151.reuse ;  /* 0x000000047a7a7c23 */ /* 0x100fe20008010897 */
[--C-:B------:R-:W-:Y:S01]  /*f690*/  FFMA.FTZ R126, R126, UR4, -R151.reuse ;  /* 0x000000047e7e7c23 */ /* 0x100fe20008010897 */
[----:B------:R-:W-:Y:S01]  /*f6a0*/  FADD.FTZ R191, R191, R192 ;  /* 0x000000c0bfbf7221 */ /* 0x000fe20000010000 */
[----:B------:R-:W-:Y:S03]  /*f6b0*/  FADD.FTZ R199, R199, R202 ;  /* 0x000000cac7c77221 */ /* 0x000fe60000010000 */
[----:B------:R-:W5:Y:S01]  /*f6c0*/  MUFU.EX2 R182, R182 ;  /* 0x000000b600b67308 */ /* 0x000f620000000800 */
[----:B------:R-:W-:Y:S01]  /*f6d0*/  FFMA.FTZ R127, R127, UR4, -R151 ;  /* 0x000000047f7f7c23 */ /* 0x000fe20008010897 */
[----:B------:R-:W-:Y:S01]  /*f6e0*/  FADD.FTZ R188, R188, R191 ;  /* 0x000000bfbcbc7221 */ /* 0x000fe20000010000 */
[----:B------:R-:W-:Y:S01]  /*f6f0*/  FADD.FTZ R199, R196, R199 ;  /* 0x000000c7c4c77221 */ /* 0x000fe20000010000 */
[--C-:B------:R-:W-:Y:S01]  /*f700*/  FFMA.FTZ R124, R124, UR4, -R152.reuse ;  /* 0x000000047c7c7c23 */ /* 0x100fe20008010898 */
[----:B------:R-:W-:Y:S01]  /*f710*/  FFMA.FTZ R125, R125, UR4, -R152 ;  /* 0x000000047d7d7c23 */ /* 0x000fe20008010898 */
[----:B------:R-:W-:Y:S01]  /*f720*/  FADD.FTZ R189, R189, R188 ;  /* 0x000000bcbdbd7221 */ /* 0x000fe20000010000 */
[----:B------:R-:W-:Y:S03]  /*f730*/  FADD.FTZ R194, R194, R199 ;  /* 0x000000c7c2c27221 */ /* 0x000fe60000010000 */
[----:B------:R-:W3:Y:S01]  /*f740*/  MUFU.EX2 R181, R181 ;  /* 0x000000b500b57308 */ /* 0x000ee20000000800 */
[----:B-1----:R-:W-:Y:S01]  /*f750*/  F2FP.BF16.F32.PACK_AB R35, R186, R185 ;  /* 0x000000b9ba23723e */ /* 0x002fe200000010ff */
[----:B------:R-:W-:Y:S01]  /*f760*/  FADD.FTZ R189, R184, R189 ;  /* 0x000000bdb8bd7221 */ /* 0x000fe20000010000 */
[----:B------:R-:W-:Y:S04]  /*f770*/  FADD.FTZ R193, R193, R194 ;  /* 0x000000c2c1c17221 */ /* 0x000fe80000010000 */
[----:B------:R-:W-:Y:S03]  /*f780*/  FADD.FTZ R190, R190, R193 ;  /* 0x000000c1bebe7221 */ /* 0x000fe60000010000 */
[----:B------:R-:W-:Y:S01]  /*f790*/  MUFU.EX2 R183, R183 ;  /* 0x000000b700b77308 */ /* 0x000fe20000000800 */
[C---:B----4-:R-:W-:Y:S05]  /*f7a0*/  HMMA.16816.F32.BF16 R8, R32.reuse, R36, R8 ;  /* 0x000000242008723c */ /* 0x050fea0000041808 */
[----:B-----5:R-:W-:Y:S01]  /*f7b0*/  FADD.FTZ R84, R182, R189 ;  /* 0x000000bdb6547221 */ /* 0x020fe20000010000 */
[C---:B------:R-:W-:Y:S03]  /*f7c0*/  HMMA.16816.F32.BF16 R12, R32.reuse, R38, R12 ;  /* 0x00000026200c723c */ /* 0x040fe6000004180c */
[----:B------:R-:W1:Y:S01]  /*f7d0*/  MUFU.EX2 R180, R180 ;  /* 0x000000b400b47308 */ /* 0x000e620000000800 */
[----:B------:R-:W4:Y:S01]  /*f7e0*/  LDSM.16.MT88.4 R36, [R232+0x6400] ;  /* 0x00640000e824783b */ /* 0x000f220000004200 */
[C---:B---3--:R-:W-:Y:S01]  /*f7f0*/  F2FP.BF16.F32.PACK_AB R24, R181.reuse, R182 ;  /* 0x000000b6b518723e */ /* 0x048fe200000010ff */
[C---:B------:R-:W-:Y:S07]  /*f800*/  HMMA.16816.F32.BF16 R16, R32.reuse, R40, R16 ;  /* 0x000000282010723c */ /* 0x040fee0000041810 */
        /* <DEDUP_REMOVED lines=9> */
[----:B------:R-:W-:Y:S04]  /*f8a0*/  FADD.FTZ R186, R186, R185 ;  /* 0x000000b9baba7221 */ /* 0x000fe80000010000 */
[----:B------:R-:W-:Y:S04]  /*f8b0*/  FADD.FTZ R183, R183, R186 ;  /* 0x000000bab7b77221 */ /* 0x000fe80000010000 */
[----:B------:R-:W1:Y:S01]  /*f8c0*/  MUFU.EX2 R177, R177 ;  /* 0x000000b100b17308 */ /* 0x000e620000000800 */
[----:B-----5:R-:W-:Y:S01]  /*f8d0*/  F2FP.BF16.F32.PACK_AB R26, R174, R179 ;  /* 0x000000b3ae1a723e */ /* 0x020fe200000010ff */
[----:B------:R-:W-:Y:S01]  /*f8e0*/  FADD.FTZ R179, R179, R84 ;  /* 0x00000054b3b37221 */ /* 0x000fe20000010000 */
[----:B------:R-:W-:Y:S01]  /*f8f0*/  FFMA.FTZ R84, R107, UR4, -R151 ;  /* 0x000000046b547c23 */ /* 0x000fe20008010897 */
[----:B------:R-:W-:Y:S02]  /*f900*/  FADD.FTZ R183, R180, R183 ;  /* 0x000000b7b4b77221 */ /* 0x000fe40000010000 */
        /* <DEDUP_REMOVED lines=10> */
[----:B------:R-:W3:Y:S01]  /*f9b0*/  LDSM.16.MT88.4 R44, [R232+0x6800] ;  /* 0x00680000e82c783b */ /* 0x000ee20000004200 */
[C---:B-----5:R-:W-:Y:S01]  /*f9c0*/  F2FP.BF16.F32.PACK_AB R32, R172.reuse, R175 ;  /* 0x000000afac20723e */ /* 0x060fe200000010ff */
[C---:B--2---:R-:W-:Y:S07]  /*f9d0*/  HMMA.16816.F32.BF16 R16, R24.reuse, R28, R16 ;  /* 0x0000001c1810723c */ /* 0x044fee0000041810 */
[----:B------:R-:W-:Y:S01]  /*f9e0*/  MUFU.EX2 R173, R173 ;  /* 0x000000ad00ad7308 */ /* 0x000fe20000000800 */
[----:B------:R-:W-:Y:S01]  /*f9f0*/  FADD.FTZ R175, R175, R174 ;  /* 0x000000aeafaf7221 */ /* 0x000fe20000010000 */
[----:B------:R-:W-:Y:S01]  /*fa00*/  HMMA.16816.F32.BF16 R20, R24, R30, R20 ;  /* 0x0000001e1814723c */ /* 0x000fe20000041814 */
[----:B------:R-:W2:Y:S07]  /*fa10*/  LDSM.16.MT88.4 R28, [R231+0x6800] ;  /* 0x00680000e71c783b */ /* 0x000eae0000004200 */
[----:B------:R-:W5:Y:S03]  /*fa20*/  MUFU.EX2 R168, R168 ;  /* 0x000000a800a87308 */ /* 0x000f660000000800 */
[C---:B-1----:R-:W-:Y:S01]  /*fa30*/  F2FP.BF16.F32.PACK_AB R33, R171.reuse, R176 ;  /* 0x000000b0ab21723e */ /* 0x042fe200000010ff */
[----:B------:R-:W-:Y:S01]  /*fa40*/  FADD.FTZ R172, R172, R175 ;  /* 0x000000afacac7221 */ /* 0x000fe20000010000 */
[----:B------:R-:W-:Y:S04]  /*fa50*/  FADD.FTZ R176, R176, R177 ;  /* 0x000000b1b0b07221 */ /* 0x000fe80000010000 */
[----:B------:R-:W-:Y:S01]  /*fa60*/  FADD.FTZ R176, R171, R176 ;  /* 0x000000b0abb07221 */ /* 0x000fe20000010000 */
[----:B------:R-:W-:Y:S10]  /*fa70*/  MUFU.EX2 R169, R169 ;  /* 0x000000a900a97308 */ /* 0x000ff40000000800 */
[----:B------:R-:W1:Y:S01]  /*fa80*/  MUFU.EX2 R170, R170 ;  /* 0x000000aa00aa7308 */ /* 0x000e620000000800 */
[C---:B-----5:R-:W-:Y:S01]  /*fa90*/  F2FP.BF16.F32.PACK_AB R34, R168.reuse, R173 ;  /* 0x000000ada822723e */ /* 0x060fe200000010ff */
[----:B------:R-:W-:Y:S04]  /*faa0*/  FADD.FTZ R173, R173, R172 ;  /* 0x000000acadad7221 */ /* 0x000fe80000010000 */
[----:B------:R-:W-:Y:S04]  /*fab0*/  FADD.FTZ R173, R168, R173 ;  /* 0x000000ada8ad7221 */ /* 0x000fe80000010000 */
[----:B------:R-:W5:Y:S10]  /*fac0*/  MUFU.EX2 R166, R166 ;  /* 0x000000a600a67308 */ /* 0x000f740000000800 */
[----:B------:R-:W3:Y:S01]  /*fad0*/  MUFU.EX2 R165, R165 ;  /* 0x000000a500a57308 */ /* 0x000ee20000000800 */
[C---:B-1----:R-:W-:Y:S01]  /*fae0*/  F2FP.BF16.F32.PACK_AB R35, R170.reuse, R169 ;  /* 0x000000a9aa23723e */ /* 0x042fe200000010ff */
[----:B------:R-:W-:Y:S04]  /*faf0*/  FADD.FTZ R169, R169, R176 ;  /* 0x000000b0a9a97221 */ /* 0x000fe80000010000 */
[----:B------:R-:W-:Y:S04]  /*fb00*/  FADD.FTZ R170, R170, R169 ;  /* 0x000000a9aaaa7221 */ /* 0x000fe80000010000 */
        /* <DEDUP_REMOVED lines=13> */
[C---:B-1----:R-:W-:Y:S01]  /*fbe0*/  F2FP.BF16.F32.PACK_AB R25, R164.reuse, R167 ;  /* 0x000000a7a419723e */ /* 0x042fe200000010ff */
[----:B------:R-:W-:Y:S04]  /*fbf0*/  FADD.FTZ R167, R167, R170 ;  /* 0x000000aaa7a77221 */ /* 0x000fe80000010000 */
[----:B------:R-:W-:Y:S02]  /*fc00*/  FADD.FTZ R167, R164, R167 ;  /* 0x000000a7a4a77221 */ /* 0x000fe40000010000 */
[----:B------:R-:W-:Y:S10]  /*fc10*/  MUFU.EX2 R162, R162 ;  /* 0x000000a200a27308 */ /* 0x000ff40000000800 */
[----:B------:R-:W1:Y:S01]  /*fc20*/  MUFU.EX2 R161, R161 ;  /* 0x000000a100a17308 */ /* 0x000e620000000800 */
[C---:B-----5:R-:W-:Y:S01]  /*fc30*/  F2FP.BF16.F32.PACK_AB R26, R158.reuse, R163 ;  /* 0x000000a39e1a723e */ /* 0x060fe200000010ff */
[----:B------:R-:W-:Y:S01]  /*fc40*/  FADD.FTZ R163, R163, R90 ;  /* 0x0000005aa3a37221 */ /* 0x000fe20000010000 */
[----:B------:R-:W-:Y:S03]  /*fc50*/  FFMA.FTZ R90, R113, UR4, -R152 ;  /* 0x00000004715a7c23 */ /* 0x000fe60008010898 */
        /* <DEDUP_REMOVED lines=61> */
[----:B------:R-:W-:Y:S01]  /*10030*/  FADD.FTZ R25, R153, R160 ;  /* 0x000000a099197221 */ /* 0x000fe20000010000 */
[----:B------:R-:W-:Y:S03]  /*10040*/  FFMA.FTZ R68, R117, UR4, -R152 ;  /* 0x0000000475447c23 */ /* 0x000fe60008010898 */
[----:B------:R-:W-:Y:S02]  /*10050*/  FADD.FTZ R25, R154, R25 ;  /* 0x000000199a197221 */ /* 0x000fe40000010000 */
[----:B------:R-:W-:Y:S02]  /*10060*/  MUFU.EX2 R49, R49 ;  /* 0x0000003100317308 */ /* 0x000fe40000000800 */
[----:B------:R-:W-:Y:S01]  /*10070*/  FADD.FTZ R94, R70, R25 ;  /* 0x00000019465e7221 */ /* 0x000fe20000010000 */
[----:B------:R-:W-:Y:S07]  /*10080*/  FADD.FTZ R70, R67, R24 ;  /* 0x0000001843467221 */ /* 0x000fee0000010000 */
[----:B------:R-:W1:Y:S01]  /*10090*/  MUFU.EX2 R52, R52 ;  /* 0x0000003400347308 */ /* 0x000e620000000800 */
[----:B-----5:R-:W-:Y:S01]  /*100a0*/  F2FP.BF16.F32.PACK_AB R34, R7, R54 ;  /* 0x000000360722723e */ /* 0x020fe200000010ff */
[----:B------:R-:W-:Y:S08]  /*100b0*/  FADD.FTZ R63, R63, R70 ;  /* 0x000000463f3f7221 */ /* 0x000ff00000010000 */
        /* <DEDUP_REMOVED lines=25> */
[----:B-----5:R-:W-:Y:S01]  /*10250*/  F2FP.BF16.F32.PACK_AB R26, R55, R50 ;  /* 0x00000032371a723e */ /* 0x020fe200000010ff */
[----:B------:R-:W-:Y:S08]  /*10260*/  FADD.FTZ R60, R53, R60 ;  /* 0x0000003c353c7221 */ /* 0x000ff00000010000 */
        /* <DEDUP_REMOVED lines=38> */
[----:B------:R-:W-:Y:S08]  /*104d0*/  FADD.FTZ R74, R74, R71 ;  /* 0x000000474a4a7221 */ /* 0x000ff00000010000 */
[----:B------:R-:W-:Y:S01]  /*104e0*/  MUFU.EX2 R80, R80 ;  /* 0x0000005000507308 */ /* 0x000fe20000000800 */
[C---:B----4-:R-:W-:Y:S06]  /*104f0*/  HMMA.16816.F32.BF16 R8, R32.reuse, R36, R8 ;  /* 0x000000242008723c */ /* 0x050fec0000041808 */
[C---:B------:R-:W-:Y:S03]  /*10500*/  HMMA.16816.F32.BF16 R12, R32.reuse, R38, R12 ;  /* 0x00000026200c723c */ /* 0x040fe6000004180c */
[----:B------:R-:W1:Y:S01]  /*10510*/  MUFU.EX2 R77, R77 ;  /* 0x0000004d004d7308 */ /* 0x000e620000000800 */
[----:B------:R-:W4:Y:S01]  /*10520*/  LDSM.16.MT88.4 R36, [R232+0x8400] ;  /* 0x00840000e824783b */ /* 0x000f220000004200 */
[C---:B-----5:R-:W-:Y:S01]  /*10530*/  F2FP.BF16.F32.PACK_AB R24, R78.reuse, R75 ;  /* 0x0000004b4e18723e */ /* 0x060fe200000010ff */
[C---:B---3--:R-:W-:Y:S07]  /*10540*/  HMMA.16816.F32.BF16 R16, R32.reuse, R40, R16 ;  /* 0x000000282010723c */ /* 0x048fee0000041810 */
[----:B------:R-:W-:Y:S01]  /*10550*/  MUFU.EX2 R79, R79 ;  /* 0x0000004f004f7308 */ /* 0x000fe20000000800 */
[----:B------:R-:W-:Y:S01]  /*10560*/  FADD.FTZ R75, R75, R74 ;  /* 0x0000004a4b4b7221 */ /* 0x000fe20000010000 */
[----:B------:R-:W-:Y:S01]  /*10570*/  HMMA.16816.F32.BF16 R20, R32, R42, R20 ;  /* 0x0000002a2014723c */ /* 0x000fe20000041814 */
[----:B------:R-:W3:Y:S07]  /*10580*/  LDSM.16.MT88.4 R40, [R231+0x8400] ;  /* 0x00840000e728783b */ /* 0x000eee0000004200 */
        /* <DEDUP_REMOVED lines=40> */
[C---:B-1----:R-:W-:Y:S01]  /*10810*/  F2FP.BF16.F32.PACK_AB R35, R92.reuse, R89 ;  /* 0x000000595c23723e */ /* 0x042fe200000010ff */
[----:B------:R-:W-:Y:S04]  /*10820*/  FADD.FTZ R89, R89, R88 ;  /* 0x0000005859597221 */ /* 0x000fe80000010000 */
[----:B------:R-:W-:Y:S04]  /*10830*/  FADD.FTZ R92, R92, R89 ;  /* 0x000000595c5c7221 */ /* 0x000fe80000010000 */
        /* <DEDUP_REMOVED lines=12> */
[--C-:B------:R-:W-:Y:S01]  /*10900*/  FFMA.FTZ R36, R128, UR4, -R152.reuse ;  /* 0x0000000480247c23 */ /* 0x100fe20008010898 */
[----:B------:R-:W-:Y:S01]  /*10910*/  FFMA.FTZ R151, R131, UR4, -R151 ;  /* 0x0000000483977c23 */ /* 0x000fe20008010897 */
[----:B------:R-:W-:Y:S01]  /*10920*/  FFMA.FTZ R152, R129, UR4, -R152 ;  /* 0x0000000481987c23 */ /* 0x000fe20008010898 */
[----:B------:R-:W-:Y:S03]  /*10930*/  FADD.FTZ R91, R91, R90 ;  /* 0x0000005a5b5b7221 */ /* 0x000fe60000010000 */
[----:B------:R-:W-:Y:S01]  /*10940*/  MUFU.EX2 R7, R122 ;  /* 0x0000007a00077308 */ /* 0x000fe20000000800 */
[----:B------:R-:W-:Y:S01]  /*10950*/  FADD.FTZ R65, R65, R92 ;  /* 0x0000005c41417221 */ /* 0x000fe20000010000 */
[----:B------:R-:W-:Y:S03]  /*10960*/  FADD.FTZ R91, R68, R91 ;  /* 0x0000005b445b7221 */ /* 0x000fe60000010000 */
[----:B------:R-:W-:Y:S05]  /*10970*/  FADD.FTZ R58, R58, R65 ;  /* 0x000000413a3a7221 */ /* 0x000fea0000010000 */
[----:B------:R-:W1:Y:S01]  /*10980*/  MUFU.EX2 R6, R6 ;  /* 0x0000000600067308 */ /* 0x000e620000000800 */
[C---:B----4-:R-:W-:Y:S01]  /*10990*/  F2FP.BF16.F32.PACK_AB R26, R53.reuse, R56 ;  /* 0x00000038351a723e */ /* 0x050fe200000010ff */
[----:B------:R-:W-:Y:S04]  /*109a0*/  FADD.FTZ R56, R56, R91 ;  /* 0x0000005b38387221 */ /* 0x000fe80000010000 */
[----:B------:R-:W-:Y:S04]  /*109b0*/  FADD.FTZ R56, R53, R56 ;  /* 0x0000003835387221 */ /* 0x000fe80000010000 */
[----:B------:R-:W-:Y:S10]  /*109c0*/  MUFU.EX2 R5, R124 ;  /* 0x0000007c00057308 */ /* 0x000ff40000000800 */
[----:B------:R-:W4:Y:S01]  /*109d0*/  MUFU.EX2 R48, R125 ;  /* 0x0000007d00307308 */ /* 0x000f220000000800 */
[C---:B-1----:R-:W-:Y:S01]  /*109e0*/  F2FP.BF16.F32.PACK_AB R27, R6.reuse, R7 ;  /* 0x00000007061b723e */ /* 0x042fe200000010ff */
[----:B------:R-:W-:Y:S04]  /*109f0*/  FADD.FTZ R7, R7, R58 ;  /* 0x0000003a07077221 */ /* 0x000fe80000010000 */
[----:B------:R-:W-:Y:S04]  /*10a00*/  FADD.FTZ R6, R6, R7 ;  /* 0x0000000706067221 */ /* 0x000fe80000010000 */
[----:B------:R-:W-:Y:S01]  /*10a10*/  MUFU.EX2 R3, R126 ;  /* 0x0000007e00037308 */ /* 0x000fe20000000800 */
[C---:B------:R-:W-:Y:S06]  /*10a20*/  HMMA.16816.F32.BF16 R8, R24.reuse, R44, R8 ;  /* 0x0000002c1808723c */ /* 0x040fec0000041808 */
[C---:B------:R-:W-:Y:S03]  /*10a30*/  HMMA.16816.F32.BF16 R12, R24.reuse, R46, R12 ;  /* 0x0000002e180c723c */ /* 0x040fe6000004180c */
[----:B------:R-:W1:Y:S02]  /*10a40*/  MUFU.EX2 R50, R127 ;  /* 0x0000007f00327308 */ /* 0x000e640000000800 */
[----:B----4-:R-:W-:Y:S01]  /*10a50*/  F2FP.BF16.F32.PACK_AB R132, R48, R5 ;  /* 0x000000053084723e */ /* 0x010fe200000010ff */
[C---:B--2---:R-:W-:Y:S07]  /*10a60*/  HMMA.16816.F32.BF16 R16, R24.reuse, R28, R16 ;  /* 0x0000001c1810723c */ /* 0x044fee0000041810 */
[----:B------:R-:W-:Y:S01]  /*10a70*/  MUFU.EX2 R36, R36 ;  /* 0x0000002400247308 */ /* 0x000fe20000000800 */
[----:B------:R-:W-:Y:S01]  /*10a80*/  FADD.FTZ R5, R5, R56 ;  /* 0x0000003805057221 */ /* 0x000fe20000010000 */
[----:B------:R-:W-:Y:S08]  /*10a90*/  HMMA.16816.F32.BF16 R20, R24, R30, R20 ;  /* 0x0000001e1814723c */ /* 0x000ff00000041814 */
[----:B------:R-:W2:Y:S03]  /*10aa0*/  MUFU.EX2 R37, R152 ;  /* 0x0000009800257308 */ /* 0x000ea60000000800 */
[----:B-1----:R-:W-:Y:S01]  /*10ab0*/  F2FP.BF16.F32.PACK_AB R133, R50, R3 ;  /* 0x000000033285723e */ /* 0x002fe200000010ff */
[----:B------:R-:W-:Y:S01]  /*10ac0*/  FADD.FTZ R3, R3, R6 ;  /* 0x0000000603037221 */ /* 0x000fe20000010000 */
[----:B------:R-:W-:Y:S03]  /*10ad0*/  FADD.FTZ R5, R48, R5 ;  /* 0x0000000530057221 */ /* 0x000fe60000010000 */
[----:B------:R-:W-:Y:S02]  /*10ae0*/  FADD.FTZ R3, R50, R3 ;  /* 0x0000000332037221 */ /* 0x000fe40000010000 */
[----:B------:R-:W-:Y:S10]  /*10af0*/  MUFU.EX2 R38, R38 ;  /* 0x0000002600267308 */ /* 0x000ff40000000800 */
[----:B------:R-:W1:Y:S01]  /*10b00*/  MUFU.EX2 R151, R151 ;  /* 0x0000009700977308 */ /* 0x000e620000000800 */
[C---:B--2---:R-:W-:Y:S01]  /*10b10*/  F2FP.BF16.F32.PACK_AB R134, R37.reuse, R36 ;  /* 0x000000242586723e */ /* 0x044fe200000010ff */
[----:B------:R-:W-:Y:S04]  /*10b20*/  FADD.FTZ R36, R36, R5 ;  /* 0x0000000524247221 */ /* 0x000fe80000010000 */
[----:B------:R-:W-:Y:S01]  /*10b30*/  FADD.FTZ R252, R37, R36 ;  /* 0x0000002425fc7221 */ /* 0x000fe20000010000 */
[C---:B-1----:R-:W-:Y:S01]  /*10b40*/  F2FP.BF16.F32.PACK_AB R135, R151.reuse, R38 ;  /* 0x000000269787723e */ /* 0x042fe200000010ff */
[----:B------:R-:W-:Y:S01]  /*10b50*/  FADD.FTZ R38, R38, R3 ;  /* 0x0000000326267221 */ /* 0x000fe20000010000 */
[----:B------:R-:W-:Y:S03]  /*10b60*/  MOV R3, R0 ;  /* 0x0000000000037202 */ /* 0x000fe60000000f00 */
[----:B------:R-:W-:Y:S02]  /*10b70*/  FADD.FTZ R246, R151, R38 ;  /* 0x0000002697f67221 */ /* 0x000fe40000010000 */
[C---:B------:R-:W-:Y:S06]  /*10b80*/  HMMA.16816.F32.BF16 R144, R132.reuse, R140, R8 ;  /* 0x0000008c8490723c */ /* 0x040fec0000041808 */
[C---:B------:R-:W-:Y:S06]  /*10b90*/  HMMA.16816.F32.BF16 R140, R132.reuse, R142, R12 ;  /* 0x0000008e848c723c */ /* 0x040fec000004180c */
[C---:B---3--:R-:W-:Y:S06]  /*10ba0*/  HMMA.16816.F32.BF16 R136, R132.reuse, R32, R16 ;  /* 0x000000208488723c */ /* 0x048fec0000041810 */
[----:B------:R-:W-:Y:S01]  /*10bb0*/  HMMA.16816.F32.BF16 R132, R132, R34, R20 ;  /* 0x000000228484723c */ /* 0x000fe20000041814 */
[----:B------:R-:W-:Y:S11]  /*10bc0*/  @!UPT UIADD3 URZ, URZ, URZ, URZ ;  /* 0x0000003f3f3ff290 */ /* 0x000ff6000fffe03f */
[----:B------:R-:W-:Y:S01]  /*10bd0*/  @!UPT UIADD3 URZ, URZ, URZ, URZ ;  /* 0x0000003f3f3ff290 */ /* 0x000fe2000fffe03f */
[----:B------:R-:W-:Y:S11]  /*10be0*/  @P0 BRA `(.L_x_2298) ;  /* 0xffffffc000400947 */ /* 0x000ff6000383ffff */
.L_x_2294:
[----:B------:R-:W1:Y:S01]  /*10bf0*/  SHFL.BFLY PT, R3, R246, 0x2, 0x1f ;  /* 0x0c401f00f6037f89 */ /* 0x000e6200000e0000 */
[----:B------:R-:W2:Y:S01]  /*10c00*/  S2UR UR5, SR_CgaCtaId ;  /* 0x00000000000579c3 */ /* 0x000ea20000008800 */
[----:B------:R-:W-:Y:S01]  /*10c10*/  IMAD.MOV.U32 R11, RZ, RZ, 0x3f800000 ;  /* 0x3f800000ff0b7424 */ /* 0x000fe200078e00ff */
[----:B------:R-:W-:Y:S01]  /*10c20*/  UMOV UR4, 0x400 ;  /* 0x0000040000047882 */ /* 0x000fe20000000000 */
[----:B------:R-:W3:Y:S01]  /*10c30*/  SHFL.BFLY PT, R5, R252, 0x2, 0x1f ;  /* 0x0c401f00fc057f89 */ /* 0x000ee200000e0000 */
[----:B------:R-:W-:Y:S01]  /*10c40*/  IMAD.MOV.U32 R10, RZ, RZ, 0x3f800000 ;  /* 0x3f800000ff0a7424 */ /* 0x000fe200078e00ff */
[----:B------:R-:W-:Y:S01]  /*10c50*/  BSSY B0, `(.L_x_2299) ;  /* 0x000009b000007945 */ /* 0x000fe20003800000 */
[----:B------:R-:W4:Y:S01]  /*10c60*/  S2R R7, SR_TID.X ;  /* 0x0000000000077919 */ /* 0x000f220000002100 */
[----:B------:R-:W5:Y:S01]  /*10c70*/  S2R R16, SR_TID.X ;  /* 0x0000000000107919 */ /* 0x000f620000002100 */
[----:B------:R-:W-:Y:S01]  /*10c80*/  BAR.SYNC.DEFER_BLOCKING 0x0 ;  /* 0x0000000000007b1d */ /* 0x000fe20000010000 */
[----:B-1----:R-:W-:Y:S01]  /*10c90*/  FADD.FTZ R3, R3, R246 ;  /* 0x000000f603037221 */ /* 0x002fe20000010000 */
[----:B--2---:R-:W-:-:S06]  /*10ca0*/  ULEA UR5, UR5, UR4, 0x18 ;  /* 0x0000000405057291 */ /* 0x004fcc000f8ec03f */
[----:B------:R-:W1:Y:S01]  /*10cb0*/  S2UR UR4, SR_CTAID.Z ;  /* 0x00000000000479c3 */ /* 0x000e620000002700 */
[----:B---3--:R-:W-:Y:S01]  /*10cc0*/  FADD.FTZ R4, R5, R252 ;  /* 0x000000fc05047221 */ /* 0x008fe20000010000 */
[----:B------:R-:W2:Y:S04]  /*10cd0*/  SHFL.BFLY PT, R8, R3, 0x1, 0x1f ;  /* 0x0c201f0003087f89 */ /* 0x000ea800000e0000 */
[----:B------:R-:W3:Y:S01]  /*10ce0*/  SHFL.BFLY PT, R9, R4, 0x1, 0x1f ;  /* 0x0c201f0004097f89 */ /* 0x000ee200000e0000 */
[----:B----4-:R-:W-:-:S04]  /*10cf0*/  SHF.R.S32.HI R6, RZ, 0x1f, R7 ;  /* 0x0000001fff067819 */ /* 0x010fc80000011407 */
[CC--:B------:R-:W-:Y:S02]  /*10d00*/  LEA.HI R15, R6.reuse, R7.reuse, RZ, 0x2 ;  /* 0x00000007060f7211 */ /* 0x0c0fe400078f10ff */
[----:B------:R-:W-:Y:S02]  /*10d10*/  LEA.HI R5, R6, R7, RZ, 0x5 ;  /* 0x0000000706057211 */ /* 0x000fe400078f28ff */
[----:B------:R-:W-:Y:S02]  /*10d20*/  LOP3.LUT R12, R15, 0xfffffffc, RZ, 0xc0, !PT ;  /* 0xfffffffc0f0c7812 */ /* 0x000fe400078ec0ff */
[----:B------:R-:W-:Y:S02]  /*10d30*/  SHF.R.S32.HI R15, RZ, 0x2, R15 ;  /* 0x00000002ff0f7819 */ /* 0x000fe4000001140f */
[----:B------:R-:W-:Y:S01]  /*10d40*/  SHF.R.S32.HI R14, RZ, 0x5, R5 ;  /* 0x00000005ff0e7819 */ /* 0x000fe20000011405 */
[----:B--2---:R-:W-:Y:S01]  /*10d50*/  FADD.FTZ R8, R3, R8 ;  /* 0x0000000803087221 */ /* 0x004fe20000010000 */
[----:B-----5:R-:W-:Y:S01]  /*10d60*/  SHF.R.S32.HI R3, RZ, 0x1f, R16 ;  /* 0x0000001fff037819 */ /* 0x020fe20000011410 */
[----:B------:R-:W-:Y:S01]  /*10d70*/  IMAD.IADD R17, R7, 0x1, -R12 ;  /* 0x0000000107117824 */ /* 0x000fe200078e0a0c */
[----:B------:R-:W-:Y:S01]  /*10d80*/  SHF.R.S32.HI R20, RZ, 0x1f, R15 ;  /* 0x0000001fff147819 */ /* 0x000fe2000001140f */
[----:B---3--:R-:W-:Y:S01]  /*10d90*/  FADD.FTZ R9, R4, R9 ;  /* 0x0000000904097221 */ /* 0x008fe20000010000 */
[CC--:B------:R-:W-:Y:S01]  /*10da0*/  LEA.HI R13, R3.reuse, R16.reuse, RZ, 0x3 ;  /* 0x00000010030d7211 */ /* 0x0c0fe200078f18ff */
[----:B------:R-:W-:Y:S01]  /*10db0*/  IMAD R14, R14, 0x100, R17 ;  /* 0x000001000e0e7824 */ /* 0x000fe200078e0211 */
[----:B------:R-:W-:-:S02]  /*10dc0*/  LEA.HI R4, R3, R16, RZ, 0x5 ;  /* 0x0000001003047211 */ /* 0x000fc400078f28ff */
[----:B------:R-:W-:Y:S02]  /*10dd0*/  LOP3.LUT R19, R13, 0xfffffff8, RZ, 0xc0, !PT ;  /* 0xfffffff80d137812 */ /* 0x000fe400078ec0ff */
[----:B------:R-:W-:Y:S02]  /*10de0*/  LOP3.LUT R3, R4, 0xffffffe0, RZ, 0xc0, !PT ;  /* 0xffffffe004037812 */ /* 0x000fe400078ec0ff */
[----:B------:R-:W-:Y:S01]  /*10df0*/  LEA.HI R20, R20, R15, RZ, 0x3 ;  /* 0x0000000f14147211 */ /* 0x000fe200078f18ff */
[----:B------:R-:W-:Y:S01]  /*10e00*/  IMAD.IADD R12, R16, 0x1, -R19 ;  /* 0x00000001100c7824 */ /* 0x000fe200078e0a13 */
[----:B------:R-:W-:Y:S01]  /*10e10*/  LEA.HI R18, R6, R7, RZ, 0x6 ;  /* 0x0000000706127211 */ /* 0x000fe200078f30ff */
[----:B------:R-:W-:Y:S01]  /*10e20*/  IMAD.IADD R3, R16, 0x1, -R3 ;  /* 0x0000000110037824 */ /* 0x000fe200078e0a03 */
[----:B------:R-:W-:Y:S02]  /*10e30*/  SHF.R.S32.HI R16, RZ, 0x3, R13 ;  /* 0x00000003ff107819 */ /* 0x000fe4000001140d */
[----:B------:R-:W-:-:S02]  /*10e40*/  LOP3.LUT R20, R20, 0xfffffff8, RZ, 0xc0, !PT ;  /* 0xfffffff814147812 */ /* 0x000fc400078ec0ff */
[----:B------:R-:W-:Y:S02]  /*10e50*/  LEA.HI R17, R13, R16, RZ, 0x1 ;  /* 0x000000100d117211 */ /* 0x000fe400078f08ff */
[----:B------:R-:W-:Y:S01]  /*10e60*/  SHF.L.U32 R18, R18, 0x2, RZ ;  /* 0x0000000212127819 */ /* 0x000fe200000006ff */
[----:B------:R-:W-:Y:S01]  /*10e70*/  IMAD.IADD R20, R15, 0x1, -R20 ;  /* 0x000000010f147824 */ /* 0x000fe200078e0a14 */
[----:B------:R-:W-:Y:S02]  /*10e80*/  LOP3.LUT R17, R17, 0xfffffffe, RZ, 0xc0, !PT ;  /* 0xfffffffe11117812 */ /* 0x000fe400078ec0ff */
[----:B------:R-:W-:Y:S02]  /*10e90*/  LEA.HI R13, R6, R7, RZ, 0x4 ;  /* 0x00000007060d7211 */ /* 0x000fe400078f20ff */
[----:B------:R-:W-:Y:S01]  /*10ea0*/  LOP3.LUT R18, R18, 0x3fffff00, RZ, 0xc0, !PT ;  /* 0x3fffff0012127812 */ /* 0x000fe200078ec0ff */
[----:B------:R-:W-:Y:S01]  /*10eb0*/  IMAD.IADD R17, R16, 0x1, -R17 ;  /* 0x0000000110117824 */ /* 0x000fe200078e0a11 */
[----:B------:R-:W-:-:S02]  /*10ec0*/  SHF.R.S32.HI R13, RZ, 0x4, R13 ;  /* 0x00000004ff0d7819 */ /* 0x000fc4000001140d */
[----:B------:R-:W-:Y:S01]  /*10ed0*/  LEA.HI R19, R12, R12, RZ, 0x1 ;  /* 0x0000000c0c137211 */ /* 0x000fe200078f08ff */
[----:B------:R-:W-:Y:S01]  /*10ee0*/  IMAD R17, R17, 0x20, R18 ;  /* 0x0000002011117824 */ /* 0x000fe200078e0212 */
[----:B------:R-:W-:Y:S01]  /*10ef0*/  FSETP.NE.FTZ.AND P3, PT, R9, RZ, PT ;  /* 0x000000ff0900720b */ /* 0x000fe20003f75000 */
[----:B------:R-:W-:Y:S01]  /*10f00*/  IMAD.SHL.U32 R15, R13, 0x40, RZ ;  /* 0x000000400d0f7824 */ /* 0x000fe200078e00ff */
[----:B------:R-:W-:Y:S02]  /*10f10*/  LEA.HI R21, R20, R20, RZ, 0x1 ;  /* 0x0000001414157211 */ /* 0x000fe400078f08ff */
[----:B------:R-:W-:Y:S02]  /*10f20*/  SHF.R.S32.HI R18, RZ, 0x1, R19 ;  /* 0x00000001ff127819 */ /* 0x000fe40000011413 */
[----:B------:R-:W-:Y:S02]  /*10f30*/  LOP3.LUT R19, R19, 0xfffffffe, RZ, 0xc0, !PT ;  /* 0xfffffffe13137812 */ /* 0x000fe400078ec0ff */
[----:B------:R-:W-:Y:S01]  /*10f40*/  SHF.R.S32.HI R13, RZ, 0x1, R21 ;  /* 0x00000001ff0d7819 */ /* 0x000fe20000011415 */
[----:B------:R-:W-:Y:S01]  /*10f50*/  IMAD.SHL.U32 R18, R18, 0x8, RZ ;  /* 0x0000000812127824 */ /* 0x000fe200078e00ff */
[----:B------:R-:W-:-:S02]  /*10f60*/  FSETP.NE.FTZ.AND P2, PT, R8, RZ, PT ;  /* 0x000000ff0800720b */ /* 0x000fc40003f55000 */
[----:B------:R-:W-:Y:S01]  /*10f70*/  IADD3 R12, R12, -R19, RZ ;  /* 0x800000130c0c7210 */ /* 0x000fe20007ffe0ff */
[----:B------:R-:W-:Y:S01]  /*10f80*/  IMAD.SHL.U32 R19, R13, 0x40, RZ ;  /* 0x000000400d137824 */ /* 0x000fe200078e00ff */
[----:B------:R-:W-:Y:S01]  /*10f90*/  LOP3.LUT R21, R21, 0x1fffffe, RZ, 0xc0, !PT ;  /* 0x01fffffe15157812 */ /* 0x000fe200078ec0ff */
[----:B------:R-:W2:Y:S01]  /*10fa0*/  @P3 MUFU.RCP R11, R9 ;  /* 0x00000009000b3308 */ /* 0x000ea20000001000 */
[----:B------:R-:W-:Y:S01]  /*10fb0*/  LOP3.LUT R15, R15, 0xc0, RZ, 0xc0, !PT ;  /* 0x000000c00f0f7812 */ /* 0x000fe200078ec0ff */
[----:B------:R-:W-:Y:S01]  /*10fc0*/  IMAD R12, R12, 0x4, R17 ;  /* 0x000000040c0c7824 */ /* 0x000fe200078e0211 */
[----:B------:R-:W-:Y:S01]  /*10fd0*/  LOP3.LUT R19, R19, 0xc0, RZ, 0xc0, !PT ;  /* 0x000000c013137812 */ /* 0x000fe200078ec0ff */
[----:B------:R-:W-:Y:S01]  /*10fe0*/  IMAD.IADD R21, R20, 0x1, -R21 ;  /* 0x0000000114157824 */ /* 0x000fe200078e0a15 */
[----:B------:R-:W-:Y:S01]  /*10ff0*/  LOP3.LUT P0, RZ, R13, 0x2, RZ, 0xc0, !PT ;  /* 0x000000020dff7812 */ /* 0x000fe2000780c0ff */
[----:B------:R-:W3:Y:S01]  /*11000*/  @P3 LDC R37, c[0x0][0x2e8] ;  /* 0x0000ba00ff253b82 */ /* 0x000ee20000000800 */
[----:B------:R-:W-:Y:S01]  /*11010*/  LEA.HI R19, R19, R19, RZ, 0x1d ;  /* 0x0000001313137211 */ /* 0x000fe200078fe8ff */
[----:B------:R-:W4:Y:S01]  /*11020*/  @P2 MUFU.RCP R10, R8 ;  /* 0x00000008000a2308 */ /* 0x000f220000001000 */
[----:B------:R-:W-:Y:S01]  /*11030*/  IMAD R14, R21, 0x10, R14 ;  /* 0x00000010150e7824 */ /* 0x000fe200078e020e */
[----:B------:R-:W-:-:S02]  /*11040*/  LOP3.LUT R17, R13, 0x1, RZ, 0xc0, !PT ;  /* 0x000000010d117812 */ /* 0x000fc400078ec0ff */
[----:B------:R-:W-:Y:S01]  /*11050*/  LOP3.LUT R18, R15, 0x18, R18, 0xf8, !PT ;  /* 0x000000180f127812 */ /* 0x000fe200078ef812 */
[----:B------:R-:W-:Y:S01]  /*11060*/  IMAD.U32 R14, R14, 0x2, R19 ;  /* 0x000000020e0e7824 */ /* 0x000fe200078e0013 */
[----:B------:R-:W-:Y:S01]  /*11070*/  SHF.R.U32.HI R15, RZ, 0x3, R15 ;  /* 0x00000003ff0f7819 */ /* 0x000fe2000001160f */
[----:B------:R-:W5:Y:S01]  /*11080*/  @P2 LDC R35, c[0x0][0x2e8] ;  /* 0x0000ba00ff232b82 */ /* 0x000f620000000800 */
[----:B------:R-:W-:Y:S01]  /*11090*/  ISETP.NE.U32.AND P1, PT, R17, 0x1, PT ;  /* 0x000000011100780c */ /* 0x000fe20003f25070 */
[C---:B--2---:R-:W-:Y:S01]  /*110a0*/  FMUL.FTZ R144, R11.reuse, R144 ;  /* 0x000000900b907220 */ /* 0x044fe20000410000 */
[----:B------:R-:W-:Y:S01]  /*110b0*/  MOV R13, 0xffffffe0 ;  /* 0xffffffe0000d7802 */ /* 0x000fe20000000f00 */
[C---:B------:R-:W-:Y:S01]  /*110c0*/  FMUL.FTZ R145, R11.reuse, R145 ;  /* 0x000000910b917220 */ /* 0x040fe20000410000 */
[----:B------:R-:W-:Y:S01]  /*110d0*/  LEA R14, R14, UR5, 0x2 ;  /* 0x000000050e0e7c11 */ /* 0x000fe2000f8e10ff */
[C---:B------:R-:W-:Y:S01]  /*110e0*/  FMUL.FTZ R140, R11.reuse, R140 ;  /* 0x0000008c0b8c7220 */ /* 0x040fe20000410000 */
[C---:B------:R-:W-:Y:S01]  /*110f0*/  FMUL.FTZ R141, R11.reuse, R141 ;  /* 0x0000008d0b8d7220 */ /* 0x040fe20000410000 */
[C---:B------:R-:W-:Y:S01]  /*11100*/  FMUL.FTZ R136, R11.reuse, R136 ;  /* 0x000000880b887220 */ /* 0x040fe20000410000 */
[C---:B------:R-:W-:Y:S01]  /*11110*/  FMUL.FTZ R137, R11.reuse, R137 ;  /* 0x000000890b897220 */ /* 0x040fe20000410000 */
[----:B------:R-:W-:Y:S01]  /*11120*/  LOP3.LUT R15, R18, R15, RZ, 0x3c, !PT ;  /* 0x0000000f120f7212 */ /* 0x000fe200078e3cff */
[C---:B------:R-:W-:Y:S01]  /*11130*/  FMUL.FTZ R132, R11.reuse, R132 ;  /* 0x000000840b847220 */ /* 0x040fe20000410000 */
[----:B------:R-:W-:Y:S01]  /*11140*/  FMUL.FTZ R133, R11, R133 ;  /* 0x000000850b857220 */ /* 0x000fe20000410000 */
[----:B------:R-:W-:Y:S01]  /*11150*/  SEL R11, R13, 0x20, !P1 ;  /* 0x000000200d0b7807 */ /* 0x000fe20004800000 */
[----:B------:R-:W-:-:S02]  /*11160*/  VIADD R13, R14, 0x40 ;  /* 0x000000400e0d7836 */ /* 0x000fc40000000000 */
[----:B----4-:R-:W-:Y:S01]  /*11170*/  FMUL.FTZ R147, R10, R147 ;  /* 0x000000930a937220 */ /* 0x010fe20000410000 */
[----:B------:R-:W-:Y:S02]  /*11180*/  @P0 VIADD R13, R14, 0xffffffc0 ;  /* 0xffffffc00e0d0836 */ /* 0x000fe40000000000 */
[----:B------:R-:W-:Y:S01]  /*11190*/  FMUL.FTZ R146, R10, R146 ;  /* 0x000000920a927220 */ /* 0x000fe20000410000 */
[----:B------:R-:W-:Y:S02]  /*111a0*/  IMAD.IADD R12, R12, 0x1, R15 ;  /* 0x000000010c0c7824 */ /* 0x000fe400078e020f */
        /* <DEDUP_REMOVED lines=9> */
[----:B------:R-:W-:Y:S01]  /*11240*/  LEA R36, R12, UR5, 0x2 ;  /* 0x000000050c247c11 */ /* 0x000fe2000f8e10ff */
[----:B------:R-:W2:Y:S01]  /*11250*/  LDC.64 R10, c[0x0][0x2c0] ;  /* 0x0000b000ff0a7b82 */ /* 0x000ea20000000a00 */
[----:B------:R-:W-:Y:S01]  /*11260*/  SHF.R.S32.HI R4, RZ, 0x5, R4 ;  /* 0x00000005ff047819 */ /* 0x000fe20000011404 */
[----:B------:R-:W-:Y:S01]  /*11270*/  STS.64 [R14+0x400], R146 ;  /* 0x000400920e007388 */ /* 0x000fe20000000a00 */
[----:B------:R-:W-:Y:S01]  /*11280*/  LOP3.LUT R34, R5, 0xffffffe0, RZ, 0xc0, !PT ;  /* 0xffffffe005227812 */ /* 0x000fe200078ec0ff */
[----:B------:R-:W4:Y:S01]  /*11290*/  @P3 MUFU.LG2 R9, R9 ;  /* 0x0000000900093308 */ /* 0x000f220000000c00 */
[----:B------:R-:W-:Y:S01]  /*112a0*/  SHF.R.S32.HI R33, RZ, 0x1f, R4 ;  /* 0x0000001fff217819 */ /* 0x000fe20000011404 */
[----:B------:R-:W-:Y:S01]  /*112b0*/  STS.64 [R15], R140 ;  /* 0x0000008c0f007388 */ /* 0x000fe20000000a00 */
[----:B------:R-:W-:Y:S01]  /*112c0*/  LEA.HI R32, R6, R7, RZ, 0x3 ;  /* 0x0000000706207211 */ /* 0x000fe200078f18ff */
[----:B------:R-:W-:Y:S01]  /*112d0*/  IMAD.IADD R34, R7, 0x1, -R34 ;  /* 0x0000000107227824 */ /* 0x000fe200078e0a22 */
[----:B------:R-:W-:Y:S01]  /*112e0*/  LEA.HI R33, R33, R4, RZ, 0x2 ;  /* 0x0000000421217211 */ /* 0x000fe200078f10ff */
[----:B------:R-:W-:Y:S01]  /*112f0*/  STS.64 [R15+0x400], R142 ;  /* 0x0004008e0f007388 */ /* 0x000fe20000000a00 */
[----:B------:R-:W-:Y:S01]  /*11300*/  SHF.R.S32.HI R6, RZ, 0x1f, R3 ;  /* 0x0000001fff067819 */ /* 0x000fe20000011403 */
[----:B------:R-:W1:Y:S01]  /*11310*/  @P2 MUFU.LG2 R8, R8 ;  /* 0x0000000800082308 */ /* 0x000e620000000c00 */
[----:B------:R-:W-:Y:S01]  /*11320*/  LOP3.LUT R33, R33, 0xfffffffc, RZ, 0xc0, !PT ;  /* 0xfffffffc21217812 */ /* 0x000fe200078ec0ff */
[----:B------:R-:W-:Y:S01]  /*11330*/  STS.64 [R13], R136 ;  /* 0x000000880d007388 */ /* 0x000fe20000000a00 */
[----:B------:R-:W-:Y:S01]  /*11340*/  LOP3.LUT P0, RZ, R34, 0x3, RZ, 0xc0, !PT ;  /* 0x0000000322ff7812 */ /* 0x000fe2000780c0ff */
[----:B------:R-:W-:Y:S01]  /*11350*/  IMAD.MOV.U32 R5, RZ, RZ, -0x800000 ;  /* 0xff800000ff057424 */ /* 0x000fe200078e00ff */
[----:B------:R-:W-:Y:S01]  /*11360*/  LOP3.LUT R32, R32, 0xfffffff8, RZ, 0xc0, !PT ;  /* 0xfffffff820207812 */ /* 0x000fe200078ec0ff */
[----:B------:R-:W-:Y:S01]  /*11370*/  STS.64 [R13+0x400], R138 ;  /* 0x0004008a0d007388 */ /* 0x000fe20000000a00 */
[----:B------:R-:W-:Y:S01]  /*11380*/  IADD3 R33, R4, -R33, RZ ;  /* 0x8000002104217210 */ /* 0x000fe20007ffe0ff */
[----:B------:R-:W-:Y:S01]  /*11390*/  IMAD.MOV R4, RZ, RZ, -R247 ;  /* 0x000000ffff047224 */ /* 0x000fe200078e0af7 */
[----:B------:R-:W-:Y:S01]  /*113a0*/  LEA.HI R6, R6, R3, RZ, 0x2 ;  /* 0x0000000306067211 */ /* 0x000fe200078f10ff */
[----:B------:R-:W-:Y:S01]  /*113b0*/  STS.64 [R19], R132 ;  /* 0x0000008413007388 */ /* 0x000fe20000000a00 */
[----:B------:R-:W-:-:S02]  /*113c0*/  IMAD.IADD R32, R7, 0x1, -R32 ;  /* 0x0000000107207824 */ /* 0x000fc400078e0a20 */
[----:B----4-:R-:W-:Y:S01]  /*113d0*/  @P3 FMUL.FTZ R9, R9, 0.69314718246459960938 ;  /* 0x3f31721809093820 */ /* 0x010fe20000410000 */
[----:B------:R-:W-:Y:S01]  /*113e0*/  SHF.R.S32.HI R6, RZ, 0x2, R6 ;  /* 0x00000002ff067819 */ /* 0x000fe20000011406 */
[----:B------:R4:W-:Y:S01]  /*113f0*/  STS.64 [R19+0x400], R134 ;  /* 0x0004008613007388 */ /* 0x0009e20000000a00 */
[----:B------:R-:W-:Y:S01]  /*11400*/  IMAD.SHL.U32 R32, R32, 0x4, RZ ;  /* 0x0000000420207824 */ /* 0x000fe200078e00ff */
[----:B------:R-:W-:Y:S01]  /*11410*/  MOV R3, 0xff800000 ;  /* 0xff80000000037802 */ /* 0x000fe20000000f00 */
[----:B-1----:R-:W-:Y:S01]  /*11420*/  @P2 FMUL.FTZ R7, R8, 0.69314718246459960938 ;  /* 0x3f31721808072820 */ /* 0x002fe20000410000 */
[----:B------:R-:W-:Y:S01]  /*11430*/  BAR.SYNC.DEFER_BLOCKING 0x0 ;  /* 0x0000000000007b1d */ /* 0x000fe20000010000 */
[----:B------:R-:W-:Y:S02]  /*11440*/  IMAD R6, R33, 0x10, R6 ;  /* 0x0000001021067824 */ /* 0x000fe400078e0206 */
[----:B---3--:R-:W-:Y:S01]  /*11450*/  @P3 FFMA.FTZ R3, R2, R37, R9 ;  /* 0x0000002502033223 */ /* 0x008fe20000010009 */
[----:B-----5:R-:W-:Y:S01]  /*11460*/  @P2 FFMA.FTZ R5, R0, R35, R7 ;  /* 0x0000002300052223 */ /* 0x020fe20000010007 */
[----:B------:R-:W-:Y:S01]  /*11470*/  SHF.R.S32.HI R33, RZ, 0x1f, R32 ;  /* 0x0000001fff217819 */ /* 0x000fe20000011420 */
[----:B------:R-:W2:Y:S01]  /*11480*/  S2R R17, SR_CTAID.Y ;  /* 0x0000000000117919 */ /* 0x000ea20000002600 */
[----:B------:R-:W1:Y:S01]  /*11490*/  S2R R18, SR_CTAID.X ;  /* 0x0000000000127919 */ /* 0x000e620000002500 */
[----:B----4-:R-:W3:Y:S01]  /*114a0*/  LDC R19, c[0x0][0x270] ;  /* 0x00009c00ff137b82 */ /* 0x010ee20000000800 */
[----:B------:R4:W3:Y:S04]  /*114b0*/  LDS.128 R28, [R36] ;  /* 0x00000000241c7984 */ /* 0x0008e80000000c00 */
[----:B------:R4:W3:Y:S04]  /*114c0*/  LDS.128 R24, [R36+0x800] ;  /* 0x0008000024187984 */ /* 0x0008e80000000c00 */
[----:B------:R4:W4:Y:S04]  /*114d0*/  LDS.128 R20, [R36+0x1000] ;  /* 0x0010000024147984 */ /* 0x0009280000000c00 */
[----:B------:R3:W4:Y:S01]  /*114e0*/  LDS.128 R12, [R36+0x1800] ;  /* 0x00180000240c7984 */ /* 0x0007220000000c00 */
[----:B--2---:R-:W-:-:S02]  /*114f0*/  IMAD R10, R17, R10, R247 ;  /* 0x0000000a110a7224 */ /* 0x004fc400078e02f7 */
[----:B-1----:R-:W-:Y:S02]  /*11500*/  IMAD.SHL.U32 R18, R18, 0x40, RZ ;  /* 0x0000004012127824 */ /* 0x002fe400078e00ff */
[----:B---3--:R-:W-:-:S04]  /*11510*/  IMAD R4, R19, R4, UR4 ;  /* 0x0000000413047e24 */ /* 0x008fc8000f8e0204 */
[----:B------:R-:W-:-:S04]  /*11520*/  IMAD R4, R10, R19, R4 ;  /* 0x000000130a047224 */ /* 0x000fc800078e0204 */
[----:B------:R-:W-:Y:S01]  /*11530*/  IMAD R11, R4, R11, R18 ;  /* 0x0000000b040b7224 */ /* 0x000fe200078e0212 */
[----:B----4-:R-:W-:Y:S06]  /*11540*/  @P0 BRA `(.L_x_2300) ;  /* 0x00000000002c0947 */ /* 0x010fec0003800000 */
[C---:B------:R-:W-:Y:S01]  /*11550*/  VIADD R4, R6.reuse, 0x8 ;  /* 0x0000000806047836 */ /* 0x040fe20000000000 */
[----:B------:R-:W-:Y:S01]  /*11560*/  SHF.R.S32.HI R2, RZ, 0x1f, R6 ;  /* 0x0000001fff027819 */ /* 0x000fe20000011406 */
[----:B------:R-:W-:Y:S01]  /*11570*/  ULDC.64 UR4, c[0x0][0x2b8] ;  /* 0x0000ae0000047ab9 */ /* 0x000fe20000000a00 */
[C---:B------:R-:W-:Y:S02]  /*11580*/  IADD3 R0, P0, R11.reuse, R6, RZ ;  /* 0x000000060b007210 */ /* 0x040fe40007f1e0ff */
[-C--:B------:R-:W-:Y:S02]  /*11590*/  ISETP.GE.AND P2, PT, R6, R237.reuse, PT ;  /* 0x000000ed0600720c */ /* 0x080fe40003f46270 */
[----:B------:R-:W-:Y:S02]  /*115a0*/  ISETP.GE.AND P1, PT, R4, R237, PT ;  /* 0x000000ed0400720c */ /* 0x000fe40003f26270 */
[----:B------:R-:W-:Y:S02]  /*115b0*/  LEA.HI.X.SX32 R7, R11, R2, 0x1, P0 ;  /* 0x000000020b077211 */ /* 0x000fe400000f0eff */
[----:B------:R-:W-:-:S04]  /*115c0*/  LEA R6, P0, R0, UR4, 0x2 ;  /* 0x0000000400067c11 */ /* 0x000fc8000f8010ff */
[----:B------:R-:W-:-:S05]  /*115d0*/  LEA.HI.X R7, R0, UR5, R7, 0x2, P0 ;  /* 0x0000000500077c11 */ /* 0x000fca00080f1407 */
[----:B------:R1:W-:Y:S04]  /*115e0*/  @!P2 STG.E desc[UR12][R6.64], R3 ;  /* 0x000000030600a986 */ /* 0x0003e8000c10190c */
[----:B------:R1:W-:Y:S02]  /*115f0*/  @!P1 STG.E desc[UR12][R6.64+0x20], R5 ;  /* 0x0000200506009986 */ /* 0x0003e4000c10190c */
.L_x_2300:
[----:B------:R-:W-:Y:S05]  /*11600*/  BSYNC B0 ;  /* 0x0000000000007941 */ /* 0x000fea0003800000 */
.L_x_2299:
[----:B------:R-:W-:Y:S01]  /*11610*/  ULDC UR4, c[0x0][0x2dc] ;  /* 0x0000b70000047ab9 */ /* 0x000fe20000000800 */
[C---:B------:R-:W-:Y:S01]  /*11620*/  VIADD R0, R16.reuse, 0x10 ;  /* 0x0000001010007836 */ /* 0x040fe20000000000 */
[C---:B------:R-:W-:Y:S01]  /*11630*/  ISETP.GE.AND P3, PT, R16.reuse, R237, PT ;  /* 0x000000ed1000720c */ /* 0x040fe20003f66270 */
[----:B------:R-:W-:-:S03]  /*11640*/  IMAD.WIDE R32, R16, 0x20, R32 ;  /* 0x0000002010207825 */ /* 0x000fc600078e0220 */
[-C--:B------:R-:W-:Y:S01]  /*11650*/  ISETP.GE.AND P2, PT, R0, R237.reuse, PT ;  /* 0x000000ed0000720c */ /* 0x080fe20003f46270 */
[----:B------:R-:W-:Y:S01]  /*11660*/  IMAD R11, R11, UR4, RZ ;  /* 0x000000040b0b7c24 */ /* 0x000fe2000f8e02ff */
[----:B------:R-:W-:Y:S01]  /*11670*/  ULDC.64 UR4, c[0x0][0x288] ;  /* 0x0000a20000047ab9 */ /* 0x000fe20000000a00 */
[C---:B------:R-:W-:Y:S02]  /*11680*/  VIADD R2, R16.reuse, 0x20 ;  /* 0x0000002010027836 */ /* 0x040fe40000000000 */
[----:B------:R-:W-:Y:S01]  /*11690*/  VIADD R16, R16, 0x30 ;  /* 0x0000003010107836 */ /* 0x000fe20000000000 */
[C---:B------:R-:W-:Y:S02]  /*116a0*/  IADD3 R0, P0, R11.reuse, R32, RZ ;  /* 0x000000200b007210 */ /* 0x040fe40007f1e0ff */
[----:B------:R-:W-:Y:S02]  /*116b0*/  ISETP.GE.AND P1, PT, R2, R237, PT ;  /* 0x000000ed0200720c */ /* 0x000fe40003f26270 */
[----:B------:R-:W-:-:S02]  /*116c0*/  LEA.HI.X.SX32 R11, R11, R33, 0x1, P0 ;  /* 0x000000210b0b7211 */ /* 0x000fc400000f0eff */
[----:B------:R-:W-:-:S04]  /*116d0*/  LEA R2, P0, R0, UR4, 0x2 ;  /* 0x0000000400027c11 */ /* 0x000fc8000f8010ff */
[----:B-1----:R-:W-:Y:S02]  /*116e0*/  LEA.HI.X R3, R0, UR5, R11, 0x2, P0 ;  /* 0x0000000500037c11 */ /* 0x002fe400080f140b */
[----:B------:R-:W-:-:S03]  /*116f0*/  ISETP.GE.AND P0, PT, R16, R237, PT ;  /* 0x000000ed1000720c */ /* 0x000fc60003f06270 */
[----:B------:R1:W-:Y:S04]  /*11700*/  @!P3 STG.E.64 desc[UR12][R2.64], R28 ;  /* 0x0000001c0200b986 */ /* 0x0003e8000c101b0c */
[----:B------:R1:W-:Y:S04]  /*11710*/  @!P3 STG.E.64 desc[UR12][R2.64+0x8], R30 ;  /* 0x0000081e0200b986 */ /* 0x0003e8000c101b0c */
[----:B------:R1:W-:Y:S04]  /*11720*/  @!P2 STG.E.128 desc[UR12][R2.64+0x800], R24 ;  /* 0x000800180200a986 */ /* 0x0003e8000c101d0c */
[----:B------:R1:W-:Y:S01]  /*11730*/  @!P1 STG.E.128 desc[UR12][R2.64+0x1000], R20 ;  /* 0x0010001402009986 */ /* 0x0003e2000c101d0c */
[----:B------:R-:W-:Y:S05]  /*11740*/  @P0 EXIT ;  /* 0x000000000000094d */ /* 0x000fea0003800000 */
[----:B------:R-:W-:Y:S01]  /*11750*/  STG.E.128 desc[UR12][R2.64+0x1800], R12 ;  /* 0x0018000c02007986 */ /* 0x000fe2000c101d0c */
[----:B------:R-:W-:Y:S05]  /*11760*/  EXIT ;  /* 0x000000000000794d */ /* 0x000fea0003800000 */
.L_x_2301:
        /* <DEDUP_REMOVED lines=9> */
.L_x_5338:


//--------------------- .text._ZN5flash24flash_fwd_splitkv_kernelI23Flash_fwd_kernel_traitsILi32ELi64ELi256ELi4ELb0ELb0EN7cutlass10bfloat16_tE19Flash_kernel_traitsILi32ELi64ELi256ELi4ES3_EELb1ELb0ELb0ELb0ELb1ELb1ELb1ELb0EEEvNS_16Flash_fwd_paramsE --------------------------
	.section	.text._ZN5flash24flash_fwd_splitkv_kernelI23Flash_fwd_kernel_traitsILi32ELi64ELi256ELi4ELb0ELb0EN7cutlass10bfloat16_tE19Flash_kernel_traitsILi32ELi64ELi256ELi4ES3_EELb1ELb0ELb0ELb0ELb1ELb1ELb1ELb0EEEvNS_16Flash_fwd_paramsE,"ax",@progbits
	.align	128
        .global         _ZN5flash24flash_fwd_splitkv_kernelI23Flash_fwd_kernel_traitsILi32ELi64ELi256ELi4ELb0ELb0EN7cutlass10bfloat16_tE19Flash_kernel_traitsILi32ELi64ELi256ELi4ES3_EELb1ELb0ELb0ELb0ELb1ELb1ELb1ELb0EEEvNS_16Flash_fwd_paramsE
        .type           _ZN5flash24flash_fwd_splitkv_kernelI23Flash_fwd_kernel_traitsILi32ELi64ELi256ELi4ELb0ELb0EN7cutlass10bfloat16_tE19Flash_kernel_traitsILi32ELi64ELi256ELi4ES3_EELb1ELb0ELb0ELb0ELb1ELb1ELb1ELb0EEEvNS_16Flash_fwd_paramsE,@function
        .size           _ZN5flash24flash_fwd_splitkv_kernelI23Flash_fwd_kernel_traitsILi32ELi64ELi256ELi4ELb0ELb0EN7cutlass10bfloat16_tE19Flash_kernel_traitsILi32ELi64ELi256ELi4ES3_EELb1ELb0ELb0ELb0ELb1ELb1ELb1ELb0EEEvNS_16Flash_fwd_paramsE,(.L_x_5339 - _ZN5flash24flash_fwd_splitkv_kernelI23Flash_fwd_kernel_traitsILi32ELi64ELi256ELi4ELb0ELb0EN7cutlass10bfloat16_tE19Flash_kernel_traitsILi32ELi64ELi256ELi4ES3_EELb1ELb0ELb0ELb0ELb1ELb1ELb1ELb0EEEvNS_16Flash_fwd_paramsE)
        .other          _ZN5flash24flash_fwd_splitkv_kernelI23Flash_fwd_kernel_traitsILi32ELi64ELi256ELi4ELb0ELb0EN7cutlass10bfloat16_tE19Flash_kernel_traitsILi32ELi64ELi256ELi4ES3_EELb1ELb0ELb0ELb0ELb1ELb1ELb1ELb0EEEvNS_16Flash_fwd_paramsE,@"STO_CUDA_ENTRY STV_DEFAULT"
_ZN5flash24flash_fwd_splitkv_kernelI23Flash_fwd_kernel_traitsILi32ELi64ELi256ELi4ELb0ELb0EN7cutlass10bfloat16_tE19Flash_kernel_traitsILi32ELi64ELi256ELi4ES3_EELb1ELb0ELb0ELb0ELb1ELb1ELb1ELb0EEEvNS_16Flash_fwd_paramsE:
.text._ZN5flash24flash_fwd_splitkv_kernelI23Flash_fwd_kernel_traitsILi32ELi64ELi256ELi4ELb0ELb0EN7cutlass10bfloat16_tE19Flash_kernel_traitsILi32ELi64ELi256ELi4ES3_EELb1ELb0ELb0ELb0ELb1ELb1ELb1ELb0EEEvNS_16Flash_fwd_paramsE:
[----:B------:R-:W-:Y:S08]  /*0000*/  LDC R1, c[0x0][0x28] ;  /* 0x00000a00ff017b82 */ /* 0x000ff00000000800 */
[----:B------:R-:W1:Y:S01]  /*0010*/  LDC R12, c[0x0][0x270] ;  /* 0x00009c00ff0c7b82 */ /* 0x000e620000000800 */
[----:B------:R-:W2:Y:S01]  /*0020*/  S2R R20, SR_CTAID.Z ;  /* 0x0000000000147919 */ /* 0x000ea20000002700 */
[----:B------:R-:W-:Y:S01]  /*0030*/  MOV R16, 0xffffffff ;  /* 0xffffffff00107802 */ /* 0x000fe20000000f00 */
[----:B------:R-:W-:-:S05]  /*0040*/  ULDC.64 UR14, c[0x0][0x208] ;  /* 0x00008200000e7ab9 */ /* 0x000fca0000000a00 */
[----:B------:R-:W3:Y:S08]  /*0050*/  LDC.64 R4, c[0x0][0x2f0] ;  /* 0x0000bc00ff047b82 */ /* 0x000ef00000000a00 */
[----:B------:R-:W4:Y:S01]  /*0060*/  LDC.64 R8, c[0x0][0x2f0] ;  /* 0x0000bc00ff087b82 */ /* 0x000f220000000a00 */
[----:B-1----:R-:W1:Y:S01]  /*0070*/  I2F.U32.RP R2, R12 ;  /* 0x0000000c00027306 */ /* 0x002e620000209000 */
[----:B------:R-:W-:-:S06]  /*0080*/  ISETP.NE.U32.AND P2, PT, R12, RZ, PT ;  /* 0x000000ff0c00720c */ /* 0x000fcc0003f45070 */
[----:B------:R-:W4:Y:S01]  /*0090*/  LDC.U8 R10, c[0x0][0x3c2] ;  /* 0x0000f080ff0a7b82 */ /* 0x000f220000000000 */
[----:B---3--:R-:W-:-:S07]  /*00a0*/  ISETP.NE.U32.AND P1, PT, R4, RZ, PT ;  /* 0x000000ff0400720c */ /* 0x008fce0003f25070 */
[----:B------:R-:W3:Y:S01]  /*00b0*/  LDC.64 R6, c[0x0][0x2f8] ;  /* 0x0000be00ff067b82 */ /* 0x000ee20000000a00 */
[----:B------:R-:W-:Y:S01]  /*00c0*/  ISETP.NE.AND.EX P1, PT, R5, RZ, PT, P1 ;  /* 0x000000ff0500720c */ /* 0x000fe20003f25310 */
[----:B-1----:R-:W1:Y:S02]  /*00d0*/  MUFU.RCP R2, R2 ;  /* 0x0000000200027308 */ /* 0x002e640000001000 */
[----:B-1----:R-:W-:-:S06]  /*00e0*/  VIADD R2, R2, 0xffffffe ;  /* 0x0ffffffe02027836 */ /* 0x002fcc0000000000 */
[----:B------:R-:W1:Y:S02]  /*00f0*/  F2I.FTZ.U32.TRUNC.NTZ R3, R2 ;  /* 0x0000000200037305 */ /* 0x000e64000021f000 */
[----:B-1----:R-:W-:Y:S01]  /*0100*/  IMAD.MOV R0, RZ, RZ, -R3 ;  /* 0x000000ffff007224 */ /* 0x002fe200078e0a03 */
[----:B------:R-:W-:-:S03]  /*0110*/  MOV R2, RZ ;  /* 0x000000ff00027202 */ /* 0x000fc60000000f00 */
[----:B------:R-:W-:-:S04]  /*0120*/  IMAD R0, R0, R12, RZ ;  /* 0x0000000c00007224 */ /* 0x000fc800078e02ff */
[----:B------:R-:W-:-:S06]  /*0130*/  IMAD.HI.U32 R2, R3, R0, R2 ;  /* 0x0000000003027227 */ /* 0x000fcc00078e0002 */
[----:B--2---:R-:W-:Y:S02]  /*0140*/  IMAD.HI.U32 R246, R2, R20, RZ ;  /* 0x0000001402f67227 */ /* 0x004fe400078e00ff */
[----:B------:R-:W1:Y:S02]  /*0150*/  LDC.64 R2, c[0x0][0x300] ;  /* 0x0000c000ff027b82 */ /* 0x000e640000000a00 */
[----:B------:R-:W-:-:S04]  /*0160*/  IMAD.MOV R0, RZ, RZ, -R246 ;  /* 0x000000ffff007224 */ /* 0x000fc800078e0af6 */
[----:B------:R-:W-:-:S05]  /*0170*/  IMAD R0, R12, R0, R20 ;  /* 0x000000000c007224 */ /* 0x000fca00078e0214 */
[----:B------:R-:W-:-:S13]  /*0180*/  ISETP.GE.U32.AND P4, PT, R0, R12, PT ;  /* 0x0000000c0000720c */ /* 0x000fda0003f86070 */
[----:B------:R-:W-:Y:S01]  /*0190*/  @P4 IMAD.IADD R0, R0, 0x1, -R12 ;  /* 0x0000000100004824 */ /* 0x000fe200078e0a0c */
[----:B------:R-:W-:Y:S02]  /*01a0*/  @P4 IADD3 R246, R246, 0x1, RZ ;  /* 0x00000001f6f64810 */ /* 0x000fe40007ffe0ff */
[----:B-1----:R-:W-:Y:S02]  /*01b0*/  ISETP.NE.U32.AND P0, PT, R2, RZ, PT ;  /* 0x000000ff0200720c */ /* 0x002fe40003f05070 */
[----:B------:R-:W-:Y:S02]  /*01c0*/  ISETP.GE.U32.AND P3, PT, R0, R12, PT ;  /* 0x0000000c0000720c */ /* 0x000fe40003f66070 */
[----:B------:R-:W-:-:S11]  /*01d0*/  ISETP.NE.AND.EX P0, PT, R3, RZ, PT, P0 ;  /* 0x000000ff0300720c */ /* 0x000fd60003f05300 */
[----:B------:R-:W-:Y:S01]  /*01e0*/  @P3 VIADD R246, R246, 0x1 ;  /* 0x00000001f6f63836 */ /* 0x000fe20000000000 */
[----:B------:R-:W-:Y:S01]  /*01f0*/  @!P2 LOP3.LUT R246, RZ, R12, RZ, 0x33, !PT ;  /* 0x0000000cfff6a212 */ /* 0x000fe200078e33ff */
[----:B------:R-:W1:Y:S04]  /*0200*/  @P0 LDC.64 R4, c[0x0][0x300] ;  /* 0x0000c000ff040b82 */ /* 0x000e680000000a00 */
[----:B----4-:R-:W-:-:S04]  /*0210*/  IMAD.WIDE R2, R246, 0x4, R8 ;  /* 0x00000004f6027825 */ /* 0x010fc800078e0208 */
[----:B------:R-:W2:Y:S01]  /*0220*/  LDC.64 R8, c[0x0][0x2f8] ;  /* 0x0000be00ff087b82 */ /* 0x000ea20000000a00 */
[----:B------:R-:W4:Y:S04]  /*0230*/  @P1 LDG.E R16, desc[UR14][R2.64] ;  /* 0x0000000e02101981 */ /* 0x000f28000c1e1900 */
[----:B------:R2:W4:Y:S01]  /*0240*/  @P1 LDG.E R0, desc[UR14][R2.64+0x4] ;  /* 0x0000040e02001981 */ /* 0x000522000c1e1900 */
[----:B------:R-:W-:Y:S01]  /*0250*/  ISETP.NE.AND P3, PT, R10, RZ, PT ;  /* 0x000000ff0a00720c */ /* 0x000fe20003f65270 */
[----:B------:R-:W-:Y:S01]  /*0260*/  IMAD.MOV.U32 R13, RZ, RZ, RZ ;  /* 0x000000ffff0d7224 */ /* 0x000fe200078e00ff */
[----:B---3--:R-:W-:Y:S02]  /*0270*/  ISETP.EQ.U32.AND P2, PT, R6, RZ, PT ;  /* 0x000000ff0600720c */ /* 0x008fe40003f42070 */
[----:B------:R-:W-:-:S02]  /*0280*/  MOV R14, 0xffffffff ;  /* 0xffffffff000e7802 */ /* 0x000fc40000000f00 */
[----:B------:R-:W-:Y:S01]  /*0290*/  ISETP.EQ.OR.EX P2, PT, R7, RZ, !P3, P2 ;  /* 0x000000ff0700720c */ /* 0x000fe20005f42720 */
[C---:B-1----:R-:W-:Y:S01]  /*02a0*/  @P0 IMAD.WIDE R4, R246.reuse, 0x4, R4 ;  /* 0x00000004f6040825 */ /* 0x042fe200078e0204 */
[----:B------:R-:W1:Y:S04]  /*02b0*/  S2R R22, SR_CTAID.X ;  /* 0x0000000000167919 */ /* 0x000e680000002500 */
[----:B------:R3:W5:Y:S01]  /*02c0*/  @P0 LDG.E R13, desc[UR14][R4.64] ;  /* 0x0000000e040d0981 */ /* 0x000762000c1e1900 */
[----:B--2---:R-:W-:-:S06]  /*02d0*/  IMAD.WIDE R2, R246, 0x4, R8 ;  /* 0x00000004f6027825 */ /* 0x004fcc00078e0208 */
[----:B------:R3:W5:Y:S01]  /*02e0*/  @!P2 LDG.E R14, desc[UR14][R2.64] ;  /* 0x0000000e020ea981 */ /* 0x000762000c1e1900 */
[----:B------:R-:W-:Y:S01]  /*02f0*/  ISETP.NE.U32.AND P0, PT, R6, RZ, PT ;  /* 0x000000ff0600720c */ /* 0x000fe20003f05070 */
[----:B------:R-:W2:Y:S01]  /*0300*/  S2R R15, SR_CTAID.Y ;  /* 0x00000000000f7919 */ /* 0x000ea20000002600 */
        /* <DEDUP_REMOVED lines=11> */
.L_x_2302:
[----:B------:R-:W1:Y:S02]  /*03c0*/  LDC R9, c[0x0][0x2c8] ;  /* 0x0000b200ff097b82 */ /* 0x000e640000000800 */
.L_x_2303:
        /* <DEDUP_REMOVED lines=71> */
[----:B------:R-:W-:Y:S01]  /*0840*/  LOP3.LUT R4, R5, 0x3ffffff8, RZ, 0xc0, !PT ;  /* 0x3ffffff805047812 */ /* 0x000fe200078ec0ff */
[----:B-1----:R-:W-:-:S04]  /*0850*/  IMAD R0, R15, R2, R246 ;  /* 0x000000020f007224 */ /* 0x002fc800078e02f6 */
[----:B------:R-:W-:Y:S02]  /*0860*/  IMAD.IADD R2, R58, 0x1, -R4 ;  /* 0x000000013a027824 */ /* 0x000fe400078e0a04 */
[----:B------:R-:W-:Y:S02]  /*0870*/  IMAD R0, R0, R12, R20 ;  /* 0x0000000c00007224 */ /* 0x000fe400078e0214 */
[----:B------:R-:W-:Y:S02]  /*0880*/  IMAD.SHL.U32 R2, R2, 0x4, RZ ;  /* 0x0000000402027824 */ /* 0x000fe400078e00ff */
[----:B------:R-:W-:Y:S01]  /*0890*/  IMAD R6, R0, R3, R59 ;  /* 0x0000000300067224 */ /* 0x000fe200078e023b */
[----:B------:R-:W-:Y:S02]  /*08a0*/  SHF.R.S32.HI R0, RZ, 0x3, R5 ;  /* 0x00000003ff007819 */ /* 0x000fe40000011405 */
[--C-:B------:R-:W-:Y:S01]  /*08b0*/  SHF.R.S32.HI R3, RZ, 0x1f, R2.reuse ;  /* 0x0000001fff037819 */ /* 0x100fe20000011402 */
[----:B------:R-:W-:Y:S01]  /*08c0*/  IMAD R4, R6, UR4, RZ ;  /* 0x0000000406047c24 */ /* 0x000fe2000f8e02ff */
[----:B------:R-:W-:Y:S01]  /*08d0*/  ULDC.64 UR4, c[0x0][0x288] ;  /* 0x0000a20000047ab9 */ /* 0x000fe20000000a00 */
[C---:B------:R-:W-:Y:S01]  /*08e0*/  VIADD R5, R0.reuse, 0x10 ;  /* 0x0000001000057836 */ /* 0x040fe20000000000 */
[C---:B------:R-:W-:Y:S01]  /*08f0*/  ISETP.GE.OR P5, PT, R0.reuse, R8, P6 ;  /* 0x000000080000720c */ /* 0x040fe200037a6670 */
[----:B------:R-:W-:-:S03]  /*0900*/  IMAD.WIDE R2, R0, 0x20, R2 ;  /* 0x0000002000027825 */ /* 0x000fc600078e0202 */
[C---:B------:R-:W-:Y:S01]  /*0910*/  ISETP.GE.AND P1, PT, R5.reuse, R8, PT ;  /* 0x000000080500720c */ /* 0x040fe20003f26270 */
[----:B------:R-:W-:Y:S01]  /*0920*/  VIADD R7, R0, 0x20 ;  /* 0x0000002000077836 */ /* 0x000fe20000000000 */
[----:B------:R-:W-:Y:S01]  /*0930*/  IADD3 R2, P0, R4, R2, RZ ;  /* 0x0000000204027210 */ /* 0x000fe20007f1e0ff */
[----:B------:R-:W-:Y:S01]  /*0940*/  VIADD R9, R0, 0x30 ;  /* 0x0000003000097836 */ /* 0x000fe20000000000 */
[-C--:B------:R-:W-:Y:S02]  /*0950*/  ISETP.GE.OR P4, PT, R5, R8.reuse, P6 ;  /* 0x000000080500720c */ /* 0x080fe40003786670 */
[----:B------:R-:W-:Y:S02]  /*0960*/  LEA.HI.X.SX32 R3, R4, R3, 0x1, P0 ;  /* 0x0000000304037211 */ /* 0x000fe400000f0eff */
[----:B------:R-:W-:Y:S02]  /*0970*/  ISETP.GE.AND P0, PT, R0, R8, PT ;  /* 0x000000080000720c */ /* 0x000fe40003f06270 */
[----:B------:R-:W-:-:S02]  /*0980*/  LEA R4, P2, R2, UR4, 0x2 ;  /* 0x0000000402047c11 */ /* 0x000fc4000f8410ff */
[CC--:B------:R-:W-:Y:S02]  /*0990*/  ISETP.GE.OR P3, PT, R7.reuse, R8.reuse, P6 ;  /* 0x000000080700720c */ /* 0x0c0fe40003766670 */
[----:B------:R-:W-:Y:S01]  /*09a0*/  LEA.HI.X R5, R2, UR5, R3, 0x2, P2 ;  /* 0x0000000502057c11 */ /* 0x000fe200090f1403 */
[----:B------:R-:W-:Y:S01]  /*09b0*/  ULDC.64 UR4, c[0x0][0x2b8] ;  /* 0x0000ae0000047ab9 */ /* 0x000fe20000000a00 */
[----:B------:R-:W-:Y:S02]  /*09c0*/  SHF.R.S32.HI R2, RZ, 0x1f, R6 ;  /* 0x0000001fff027819 */ /* 0x000fe40000011406 */
[-C--:B------:R-:W-:Y:S01]  /*09d0*/  ISETP.GE.AND P2, PT, R7, R8.reuse, PT ;  /* 0x000000080700720c */ /* 0x080fe20003f46270 */
[----:B------:R1:W-:Y:S01]  /*09e0*/  @!P1 STG.E.128 desc[UR14][R4.64+0x800], RZ ;  /* 0x000800ff04009986 */ /* 0x0003e2000c101d0e */
[CC--:B------:R-:W-:Y:S01]  /*09f0*/  ISETP.GE.AND P1, PT, R9.reuse, R8.reuse, PT ;  /* 0x000000080900720c */ /* 0x0c0fe20003f26270 */
[----:B------:R-:W-:Y:S01]  /*0a00*/  @!P5 IMAD.MOV.U32 R7, RZ, RZ, -0x800000 ;  /* 0xff800000ff07d424 */ /* 0x000fe200078e00ff */
[----:B------:R-:W-:Y:S01]  /*0a10*/  ISETP.GE.OR P6, PT, R9, R8, P6 ;  /* 0x000000080900720c */ /* 0x000fe200037c6670 */
[----:B------:R1:W-:Y:S01]  /*0a20*/  @!P0 STG.E.128 desc[UR14][R4.64], RZ ;  /* 0x000000ff04008986 */ /* 0x0003e2000c101d0e */
[----:B------:R-:W-:Y:S01]  /*0a30*/  IADD3 R3, P0, R6, R0, RZ ;  /* 0x0000000006037210 */ /* 0x000fe20007f1e0ff */
[----:B------:R-:W-:-:S03]  /*0a40*/  @!P4 IMAD.MOV.U32 R6, RZ, RZ, -0x800000 ;  /* 0xff800000ff06c424 */ /* 0x000fc600078e00ff */
[----:B------:R-:W-:Y:S02]  /*0a50*/  LEA.HI.X.SX32 R0, R0, R2, 0x1, P0 ;  /* 0x0000000200007211 */ /* 0x000fe400000f0eff */
[C---:B------:R-:W-:Y:S01]  /*0a60*/  LEA R2, P0, R3.reuse, UR4, 0x2 ;  /* 0x0000000403027c11 */ /* 0x040fe2000f8010ff */
[----:B------:R1:W-:Y:S03]  /*0a70*/  @!P2 STG.E.128 desc[UR14][R4.64+0x1000], RZ ;  /* 0x001000ff0400a986 */ /* 0x0003e6000c101d0e */
[----:B------:R-:W-:Y:S01]  /*0a80*/  LEA.HI.X R3, R3, UR5, R0, 0x2, P0 ;  /* 0x0000000503037c11 */ /* 0x000fe200080f1400 */
[----:B------:R-:W-:Y:S01]  /*0a90*/  @!P3 IMAD.MOV.U32 R0, RZ, RZ, -0x800000 ;  /* 0xff800000ff00b424 */ /* 0x000fe200078e00ff */
        /* <DEDUP_REMOVED lines=8> */
.L_x_2304:
        /* <DEDUP_REMOVED lines=25> */
.L_x_2305:
        /* <DEDUP_REMOVED lines=87> */
.L_x_2306:
        /* <DEDUP_REMOVED lines=48> */
.L_x_2308:
        /* <DEDUP_REMOVED lines=30> */
.L_x_2307:
[----:B------:R-:W-:Y:S01]  /*1700*/  VIADD R237, R198, 0xffffffff ;  /* 0xffffffffc6ed7836 */ /* 0x000fe20000000000 */
[----:B------:R-:W-:Y:S01]  /*1710*/  SHF.R.S32.HI R45, RZ, 0x1f, R58 ;  /* 0x0000001fff2d7819 */ /* 0x000fe2000001143a */
[----:B------:R-:W-:Y:S01]  /*1720*/  IMAD.IADD R247, R49, 0x1, -R59 ;  /* 0x0000000131f77824 */ /* 0x000fe200078e0a3b */
[----:B------:R-:W-:Y:S01]  /*1730*/  ISETP.NE.AND P0, PT, R16, -0x1, PT ;  /* 0xffffffff1000780c */ /* 0x000fe20003f05270 */
[----:B------:R-:W-:Y:S01]  /*1740*/  IMAD.SHL.U32 R164, R237, 0x100, RZ ;  /* 0x00000100eda47824 */ /* 0x000fe200078e00ff */
[CC--:B------:R-:W-:Y:S01]  /*1750*/  LEA.HI R21, R45.reuse, R58.reuse, RZ, 0x2 ;  /* 0x0000003a2d157211 */ /* 0x0c0fe200078f10ff */
[----:B------:R-:W-:Y:S01]  /*1760*/  ULDC.64 UR4, c[0x0][0x258] ;  /* 0x0000960000047ab9 */ /* 0x000fe20000000a00 */
[C---:B------:R-:W-:Y:S01]  /*1770*/  LEA.HI R44, R45.reuse, R58, RZ, 0x3 ;  /* 0x0000003a2d2c7211 */ /* 0x040fe200078f18ff */
[----:B------:R-:W-:Y:S01]  /*1780*/  IMAD.IADD R30, R48, 0x1, -R164 ;  /* 0x00000001301e7824 */ /* 0x000fe200078e0aa4 */
[----:B------:R-:W-:Y:S01]  /*1790*/  SHF.R.S32.HI R2, RZ, 0x2, R21 ;  /* 0x00000002ff027819 */ /* 0x000fe20000011415 */
[----:B------:R-:W-:Y:S01]  /*17a0*/  ULDC.64 UR6, c[0x0][0x268] ;  /* 0x00009a0000067ab9 */ /* 0x000fe20000000a00 */
[----:B------:R-:W-:Y:S01]  /*17b0*/  SHF.R.S32.HI R42, RZ, 0x3, R44 ;  /* 0x00000003ff2a7819 */ /* 0x000fe2000001142c */
[----:B------:R-:W1:Y:S01]  /*17c0*/  LDC.64 R96, c[0x0][0x250] ;  /* 0x00009400ff607b82 */ /* 0x000e620000000a00 */
[CC--:B------:R-:W-:Y:S01]  /*17d0*/  ISETP.GE.AND P2, PT, R2.reuse, R30.reuse, PT ;  /* 0x0000001e0200720c */ /* 0x0c0fe20003f46270 */
[C---:B------:R-:W-:Y:S01]  /*17e0*/  VIADD R28, R2.reuse, 0x20 ;  /* 0x00000020021c7836 */ /* 0x040fe20000000000 */
[----:B------:R-:W-:Y:S01]  /*17f0*/  SHF.R.S32.HI R3, RZ, 0x1f, R2 ;  /* 0x0000001fff037819 */ /* 0x000fe20000011402 */
[C---:B------:R-:W-:Y:S01]  /*1800*/  VIADD R41, R2.reuse, 0x40 ;  /* 0x0000004002297836 */ /* 0x040fe20000000000 */
[----:B------:R-:W-:Y:S01]  /*1810*/  @!P0 SHF.R.S32.HI R0, RZ, 0x1f, R246 ;  /* 0x0000001fff008819 */ /* 0x000fe200000114f6 */
[----:B------:R-:W-:Y:S01]  /*1820*/  VIADD R35, R2, 0x60 ;  /* 0x0000006002237836 */ /* 0x000fe20000000000 */
[CC--:B------:R-:W-:Y:S01]  /*1830*/  ISETP.GE.AND P5, PT, R28.reuse, R247.reuse, PT ;  /* 0x000000f71c00720c */ /* 0x0c0fe20003fa6270 */
[----:B------:R-:W2:Y:S01]  /*1840*/  @P0 LDC.64 R8, c[0x0][0x240] ;  /* 0x00009000ff080b82 */ /* 0x000ea20000000a00 */
[----:B------:R-:W-:Y:S01]  /*1850*/  ISETP.GE.AND P3, PT, R28, R30, PT ;  /* 0x0000001e1c00720c */ /* 0x000fe20003f66270 */
[----:B------:R-:W-:Y:S01]  /*1860*/  IMAD.WIDE R18, R22, 0x40, R2 ;  /* 0x0000004016127825 */ /* 0x000fe200078e0202 */
[C---:B------:R-:W-:Y:S01]  /*1870*/  ISETP.GE.AND P4, PT, R2.reuse, R247, PT ;  /* 0x000000f70200720c */ /* 0x040fe20003f86270 */
[----:B------:R-:W-:Y:S01]  /*1880*/  ULDC UR8, c[0x0][0x39c] ;  /* 0x0000e70000087ab9 */ /* 0x000fe20000000800 */
[----:B------:R-:W-:Y:S01]  /*1890*/  LEA.HI R57, R45, R58, RZ, 0x5 ;  /* 0x0000003a2d397211 */ /* 0x000fe200078f28ff */
[----:B-----5:R-:W3:Y:S01]  /*18a0*/  @!P2 S2R R12, SR_CgaCtaId ;  /* 0x00000000000ca919 */ /* 0x020ee20000008800 */
[C---:B------:R-:W-:Y:S01]  /*18b0*/  VIADD R34, R2.reuse, 0xa0 ;  /* 0x000000a002227836 */ /* 0x040fe20000000000 */
[----:B------:R-:W4:Y:S01]  /*18c0*/  @!P0 LDC.64 R6, c[0x0][0x228] ;  /* 0x00008a00ff068b82 */ /* 0x000f220000000a00 */
[----:B------:R-:W-:Y:S01]  /*18d0*/  SHF.R.S32.HI R56, RZ, 0x5, R57 ;  /* 0x00000005ff387819 */ /* 0x000fe20000011439 */
[----:B------:R-:W-:-:S02]  /*18e0*/  VIADD R33, R2, 0xe0 ;  /* 0x000000e002217836 */ /* 0x000fc40000000000 */
[----:B------:R-:W1:Y:S04]  /*18f0*/  @!P5 S2R R22, SR_CgaCtaId ;  /* 0x000000000016d919 */ /* 0x000e680000008800 */
[----:B------:R-:W1:Y:S01]  /*1900*/  @!P5 LDC.64 R24, c[0x0][0x210] ;  /* 0x00008400ff18db82 */ /* 0x000e620000000a00 */
[----:B--2---:R-:W-:-:S04]  /*1910*/  @P0 IMAD.WIDE.U32 R4, R16, R8, RZ ;  /* 0x0000000810040225 */ /* 0x004fc800078e00ff */
[----:B------:R-:W-:Y:S01]  /*1920*/  @P0 IMAD R9, R16, R9, R5 ;  /* 0x0000000910090224 */ /* 0x000fe200078e0205 */
[----:B------:R-:W-:Y:S01]  /*1930*/  LOP3.LUT R5, R21, 0xfffffffc, RZ, 0xc0, !PT ;  /* 0xfffffffc15057812 */ /* 0x000fe200078ec0ff */
[----:B------:R-:W2:Y:S01]  /*1940*/  @!P3 S2R R16, SR_CgaCtaId ;  /* 0x000000000010b919 */ /* 0x000ea20000008800 */
[----:B----4-:R-:W-:-:S03]  /*1950*/  @!P0 IMAD R0, R0, R6, RZ ;  /* 0x0000000600008224 */ /* 0x010fc600078e02ff */
[----:B------:R-:W-:Y:S02]  /*1960*/  IMAD.IADD R5, R58, 0x1, -R5 ;  /* 0x000000013a057824 */ /* 0x000fe400078e0a05 */
[C---:B------:R-:W-:Y:S01]  /*1970*/  @!P0 IMAD R8, R246.reuse, R7, R0 ;  /* 0x00000007f6088224 */ /* 0x040fe200078e0200 */
[----:B------:R-:W-:Y:S01]  /*1980*/  @!P2 MOV R0, 0x400 ;  /* 0x000004000000a802 */ /* 0x000fe20000000f00 */
[----:B------:R-:W-:-:S03]  /*1990*/  @!P0 IMAD.WIDE.U32 R6, R246, R6, RZ ;  /* 0x00000006f6068225 */ /* 0x000fc600078e00ff */
[----:B---3--:R-:W-:Y:S01]  /*19a0*/  @!P2 LEA R31, R12, R0, 0x18 ;  /* 0x000000000c1fa211 */ /* 0x008fe200078ec0ff */
[----:B------:R-:W-:Y:S02]  /*19b0*/  IMAD.SHL.U32 R0, R5, 0x8, RZ ;  /* 0x0000000805007824 */ /* 0x000fe400078e00ff */
[----:B------:R-:W-:Y:S02]  /*19c0*/  @!P0 IMAD.IADD R9, R7, 0x1, R8 ;  /* 0x0000000107098824 */ /* 0x000fe400078e0208 */
[----:B------:R-:W-:Y:S01]  /*19d0*/  @!P0 IMAD.MOV.U32 R4, RZ, RZ, R6 ;  /* 0x000000ffff048224 */ /* 0x000fe200078e0006 */
[----:B------:R-:W-:Y:S02]  /*19e0*/  IADD3 R38, P1, R0, R10, RZ ;  /* 0x0000000a00267210 */ /* 0x000fe40007f3e0ff */
[----:B------:R-:W-:Y:S02]  /*19f0*/  SHF.R.S32.HI R7, RZ, 0x1f, R0 ;  /* 0x0000001fff077819 */ /* 0x000fe40000011400 */
[----:B------:R-:W-:-:S02]  /*1a00*/  SHF.R.S32.HI R6, RZ, 0x1f, R20 ;  /* 0x0000001fff067819 */ /* 0x000fc40000011414 */
[C---:B------:R-:W-:Y:S01]  /*1a10*/  IADD3 R4, P0, R0.reuse, R4, RZ ;  /* 0x0000000400047210 */ /* 0x040fe20007f1e0ff */
[C---:B------:R-:W-:Y:S01]  /*1a20*/  IMAD.X R39, R7.reuse, 0x1, R11, P1 ;  /* 0x0000000107277824 */ /* 0x040fe200008e060b */
[----:B------:R-:W-:Y:S01]  /*1a30*/  IADD3 R12, P1, R0, R14, RZ ;  /* 0x0000000e000c7210 */ /* 0x000fe20007f3e0ff */
[----:B------:R-:W-:Y:S01]  /*1a40*/  IMAD R6, R6, UR4, RZ ;  /* 0x0000000406067c24 */ /* 0x000fe2000f8e02ff */
[----:B------:R-:W-:Y:S01]  /*1a50*/  @!P5 MOV R10, 0x400 ;  /* 0x00000400000ad802 */ /* 0x000fe20000000f00 */
[C---:B------:R-:W-:Y:S01]  /*1a60*/  IMAD.X R5, R7.reuse, 0x1, R9, P0 ;  /* 0x0000000107057824 */ /* 0x040fe200000e0609 */
[----:B------:R-:W-:Y:S01]  /*1a70*/  @!P5 IADD3 R11, P0, R18, 0x20, RZ ;  /* 0x00000020120bd810 */ /* 0x000fe20007f1e0ff */
[----:B------:R-:W-:Y:S01]  /*1a80*/  IMAD.X R13, R7, 0x1, R15, P1 ;  /* 0x00000001070d7824 */ /* 0x000fe200008e060f */
[----:B------:R-:W-:Y:S01]  /*1a90*/  LEA.HI R7, R21, R2, RZ, 0x1 ;  /* 0x0000000215077211 */ /* 0x000fe200078f08ff */
[----:B------:R-:W3:Y:S01]  /*1aa0*/  @!P4 LDC.64 R14, c[0x0][0x240] ;  /* 0x00009000ff0ecb82 */ /* 0x000ee20000000a00 */
[----:B------:R-:W-:Y:S01]  /*1ab0*/  IMAD R9, R20, UR5, R6 ;  /* 0x0000000514097c24 */ /* 0x000fe2000f8e0206 */
[----:B-1----:R-:W-:Y:S01]  /*1ac0*/  @!P5 LEA R29, R22, R10, 0x18 ;  /* 0x0000000a161dd211 */ /* 0x002fe200078ec0ff */
[----:B------:R-:W-:Y:S01]  /*1ad0*/  IMAD.SHL.U32 R6, R42, 0x40, RZ ;  /* 0x000000402a067824 */ /* 0x000fe200078e00ff */
[----:B------:R-:W-:Y:S01]  /*1ae0*/  LOP3.LUT R8, R7, 0x7fffffe, RZ, 0xc0, !PT ;  /* 0x07fffffe07087812 */ /* 0x000fe200078ec0ff */
[----:B------:R-:W-:Y:S01]  /*1af0*/  IMAD.WIDE.U32 R4, R20, UR4, R4 ;  /* 0x0000000414047c25 */ /* 0x000fe2000f8e0004 */
[----:B------:R-:W-:Y:S01]  /*1b00*/  ISETP.GE.AND P1, PT, R41, R30, PT ;  /* 0x0000001e2900720c */ /* 0x000fe20003f26270 */
[----:B------:R-:W-:Y:S01]  /*1b10*/  UMOV UR5, 0x400 ;  /* 0x0000040000057882 */ /* 0x000fe20000000000 */
[----:B------:R-:W-:Y:S01]  /*1b20*/  LOP3.LUT R6, R6, 0xc0, RZ, 0xc0, !PT ;  /* 0x000000c006067812 */ /* 0x000fe200078ec0ff */
[----:B------:R-:W1:Y:S01]  /*1b30*/  @!P5 LDC.64 R20, c[0x0][0x240] ;  /* 0x00009000ff14db82 */ /* 0x000e620000000a00 */
[----:B------:R-:W-:-:S02]  /*1b40*/  IMAD.IADD R5, R5, 0x1, R9 ;  /* 0x0000000105057824 */ /* 0x000fc400078e0209 */
[----:B------:R-:W-:Y:S01]  /*1b50*/  LOP3.LUT R7, R6, 0x18, R0, 0xf8, !PT ;  /* 0x0000001806077812 */ /* 0x000fe200078ef800 */
[----:B------:R-:W-:Y:S01]  /*1b60*/  IMAD.IADD R0, R2, 0x1, -R8 ;  /* 0x0000000102007824 */ /* 0x000fe200078e0a08 */
[----:B------:R-:W-:Y:S02]  /*1b70*/  SHF.R.U32.HI R6, RZ, 0x3, R6 ;  /* 0x00000003ff067819 */ /* 0x000fe40000011606 */
[----:B------:R-:W-:Y:S01]  /*1b80*/  @!P3 MOV R8, 0x400 ;  /* 0x000004000008b802 */ /* 0x000fe20000000f00 */
[----:B------:R-:W4:Y:S01]  /*1b90*/  S2UR UR4, SR_CgaCtaId ;  /* 0x00000000000479c3 */ /* 0x000f220000008800 */
[----:B------:R-:W-:Y:S01]  /*1ba0*/  LOP3.LUT R6, R7, R6, RZ, 0x3c, !PT ;  /* 0x0000000607067212 */ /* 0x000fe200078e3cff */
[----:B------:R-:W-:Y:S01]  /*1bb0*/  IMAD R0, R56, 0x8, R0 ;  /* 0x0000000838007824 */ /* 0x000fe200078e0200 */
[----:B--2---:R-:W-:Y:S01]  /*1bc0*/  @!P3 LEA R32, R16, R8, 0x18 ;  /* 0x000000081020b211 */ /* 0x004fe200078ec0ff */
[----:B------:R-:W-:Y:S02]  /*1bd0*/  @!P5 IMAD.MOV.U32 R7, RZ, RZ, R5 ;  /* 0x000000ffff07d224 */ /* 0x000fe400078e0005 */
[----:B------:R-:W-:-:S02]  /*1be0*/  IMAD.U32 R16, R0, 0x20, R6 ;  /* 0x0000002000107824 */ /* 0x000fc400078e0006 */
[----:B------:R-:W2:Y:S01]  /*1bf0*/  @!P4 LDC.64 R22, c[0x0][0x210] ;  /* 0x00008400ff16cb82 */ /* 0x000ea20000000a00 */
[-C--:B---3--:R-:W-:Y:S02]  /*1c00*/  @!P4 IMAD R0, R19, R14.reuse, RZ ;  /* 0x0000000e1300c224 */ /* 0x088fe400078e02ff */
[----:B------:R-:W-:Y:S02]  /*1c10*/  @!P5 IMAD.MOV.U32 R6, RZ, RZ, R4 ;  /* 0x000000ffff06d224 */ /* 0x000fe400078e0004 */
[----:B------:R-:W-:Y:S02]  /*1c20*/  @!P4 IMAD R10, R18, R15, R0 ;  /* 0x0000000f120ac224 */ /* 0x000fe400078e0200 */
[----:B------:R-:W-:Y:S01]  /*1c30*/  @!P5 IMAD.X R0, RZ, RZ, R19, P0 ;  /* 0x000000ffff00d224 */ /* 0x000fe200000e0613 */
[----:B------:R-:W-:Y:S01]  /*1c40*/  IADD3 R40, P0, R2, R17, RZ ;  /* 0x0000001102287210 */ /* 0x000fe20007f1e0ff */
[----:B------:R-:W-:Y:S02]  /*1c50*/  @!P4 IMAD.WIDE.U32 R4, R18, R14, R4 ;  /* 0x0000000e1204c225 */ /* 0x000fe400078e0004 */
[----:B------:R-:W3:Y:S02]  /*1c60*/  @!P2 LDC.64 R18, c[0x0][0x218] ;  /* 0x00008600ff12ab82 */ /* 0x000ee40000000a00 */
[----:B------:R-:W-:-:S02]  /*1c70*/  IMAD.X R43, R3, 0x1, R26, P0 ;  /* 0x00000001032b7824 */ /* 0x000fc400000e061a */
[----:B-1----:R-:W-:Y:S01]  /*1c80*/  @!P5 IMAD R0, R0, R20, RZ ;  /* 0x000000140000d224 */ /* 0x002fe200078e02ff */
[----:B----4-:R-:W-:Y:S01]  /*1c90*/  ULEA UR4, UR4, UR5, 0x18 ;  /* 0x0000000504047291 */ /* 0x010fe2000f8ec03f */
[-C--:B------:R-:W-:Y:S02]  /*1ca0*/  IMAD R3, R3, R68.reuse, RZ ;  /* 0x0000004403037224 */ /* 0x080fe400078e02ff */
[----:B------:R-:W1:Y:S01]  /*1cb0*/  @!P3 LDC.64 R26, c[0x0][0x218] ;  /* 0x00008600ff1abb82 */ /* 0x000e620000000a00 */
[----:B------:R-:W-:Y:S02]  /*1cc0*/  @!P5 IMAD R14, R11, R21, R0 ;  /* 0x000000150b0ed224 */ /* 0x000fe400078e0200 */
[----:B------:R-:W-:Y:S01]  /*1cd0*/  @!P4 IMAD.IADD R0, R5, 0x1, R10 ;  /* 0x000000010500c824 */ /* 0x000fe200078e020a */
[----:B------:R-:W-:Y:S01]  /*1ce0*/  LEA R183, R16, UR4, 0x1 ;  /* 0x0000000410b77c11 */ /* 0x000fe2000f8e08ff */
[----:B------:R-:W-:Y:S01]  /*1cf0*/  IMAD.WIDE.U32 R8, R2, R68, R12 ;  /* 0x0000004402087225 */ /* 0x000fe200078e000c */
[----:B--2---:R-:W-:-:S02]  /*1d00*/  @!P4 LEA R10, P0, R4, R22, 0x1 ;  /* 0x00000016040ac211 */ /* 0x004fc400078008ff */
[----:B------:R-:W2:Y:S01]  /*1d10*/  @!P1 LDC.64 R12, c[0x0][0x218] ;  /* 0x00008600ff0c9b82 */ /* 0x000ea20000000a00 */
[----:B------:R-:W-:Y:S01]  /*1d20*/  @!P5 IMAD.WIDE.U32 R6, R11, R20, R6 ;  /* 0x000000140b06d225 */ /* 0x000fe200078e0006 */
[----:B------:R-:W-:-:S03]  /*1d30*/  @!P4 LEA.HI.X R11, R4, R23, R0, 0x1, P0 ;  /* 0x00000017040bc211 */ /* 0x000fc600000f0c00 */
[----:B------:R-:W-:Y:S02]  /*1d40*/  IMAD R3, R2, R69, R3 ;  /* 0x0000004502037224 */ /* 0x000fe400078e0203 */
[----:B------:R-:W-:Y:S01]  /*1d50*/  IMAD.MOV.U32 R80, RZ, RZ, R8 ;  /* 0x000000ffff507224 */ /* 0x000fe200078e0008 */
[----:B------:R-:W-:Y:S01]  /*1d60*/  @!P5 LEA R8, P0, R6, R24, 0x1 ;  /* 0x000000180608d211 */ /* 0x000fe200078008ff */
[----:B------:R-:W-:Y:S01]  /*1d70*/  @!P5 IMAD.IADD R0, R7, 0x1, R14 ;  /* 0x000000010700d824 */ /* 0x000fe200078e020e */
[----:B------:R-:W-:Y:S01]  /*1d80*/  @!PT LDS RZ, [RZ] ;  /* 0x00000000fffff984 */ /* 0x000fe20000000800 */
[----:B------:R-:W-:Y:S01]  /*1d90*/  @!PT LDS RZ, [RZ] ;  /* 0x00000000fffff984 */ /* 0x000fe20000000800 */
[----:B------:R-:W-:Y:S01]  /*1da0*/  @!PT LDS RZ, [RZ] ;  /* 0x00000000fffff984 */ /* 0x000fe20000000800 */
[----:B------:R4:W-:Y:S01]  /*1db0*/  @!P4 LDGSTS.E.BYPASS.LTC128B.128 [R183], desc[UR14][R10.64] ;  /* 0x000000000ab7cfae */ /* 0x0009e2000b901d4e */
[----:B------:R-:W-:-:S04]  /*1dc0*/  IMAD.WIDE.U32 R4, R68, 0x40, RZ ;  /* 0x0000004044047825 */ /* 0x000fc800078e00ff */
[----:B------:R-:W-:Y:S01]  /*1dd0*/  IMAD.IADD R113, R9, 0x1, R3 ;  /* 0x0000000109717824 */ /* 0x000fe200078e0203 */
[----:B------:R-:W-:Y:S01]  /*1de0*/  @!P5 LEA.HI.X R9, R6, R25, R0, 0x1, P0 ;  /* 0x000000190609d211 */ /* 0x000fe200000f0c00 */
[----:B------:R-:W-:Y:S01]  /*1df0*/  IMAD.SHL.U32 R0, R69, 0x40, RZ ;  /* 0x0000004045007824 */ /* 0x000fe200078e00ff */
[----:B------:R-:W-:Y:S01]  /*1e00*/  @!P3 LEA R3, P4, R68, R80, 0x5 ;  /* 0x000000504403b211 */ /* 0x000fe200078828ff */
[----:B------:R-:W-:-:S05]  /*1e10*/  @!P5 IMAD R6, R16, 0x2, R29 ;  /* 0x000000021006d824 */ /* 0x000fca00078e021d */
[----:B------:R3:W-:Y:S01]  /*1e20*/  @!P5 LDGSTS.E.BYPASS.LTC128B.128 [R6+0x800], desc[UR14][R8.64] ;  /* 0x008000000806dfae */ /* 0x0007e2000b901d4e */
[----:B------:R-:W-:Y:S02]  /*1e30*/  ISETP.GE.AND P5, PT, R34, R30, PT ;  /* 0x0000001e2200720c */ /* 0x000fe40003fa6270 */
[----:B----4-:R-:W-:-:S11]  /*1e40*/  @!P1 IADD3 R10, P0, R80, R4, RZ ;  /* 0x00000004500a9210 */ /* 0x010fd60007f1e0ff */
[----:B------:R-:W4:Y:S01]  /*1e50*/  @!P5 LDC.64 R20, c[0x0][0x218] ;  /* 0x00008600ff14db82 */ /* 0x000f220000000a00 */
[----:B------:R-:W-:Y:S02]  /*1e60*/  @!P1 IADD3.X R11, R113, R5, R0, P0, !PT ;  /* 0x00000005710b9210 */ /* 0x000fe400007fe400 */
[----:B------:R-:W-:Y:S02]  /*1e70*/  @!P3 LEA.HI.X R0, R68, R113, R69, 0x5, P4 ;  /* 0x000000714400b211 */ /* 0x000fe400020f2c45 */
[----:B-1----:R-:W-:-:S04]  /*1e80*/  @!P3 LEA R4, P0, R3, R26, 0x1 ;  /* 0x0000001a0304b211 */ /* 0x002fc800078008ff */
[----:B------:R-:W-:Y:S01]  /*1e90*/  @!P3 LEA.HI.X R5, R3, R27, R0, 0x1, P0 ;  /* 0x0000001b0305b211 */ /* 0x000fe200000f0c00 */
[----:B------:R-:W-:Y:S01]  /*1ea0*/  @!P2 IMAD R3, R16, 0x2, R31 ;  /* 0x000000021003a824 */ /* 0x000fe200078e021f */
[----:B---3--:R-:W-:Y:S01]  /*1eb0*/  @!P2 LEA R6, P4, R80, R18, 0x1 ;  /* 0x000000125006a211 */ /* 0x008fe200078808ff */
[----:B------:R-:W1:Y:S01]  /*1ec0*/  @!P1 S2R R8, SR_CgaCtaId ;  /* 0x0000000000089919 */ /* 0x000e620000008800 */
[-C--:B------:R-:W-:Y:S01]  /*1ed0*/  ISETP.GE.AND P0, PT, R35, R30.reuse, PT ;  /* 0x0000001e2300720c */ /* 0x080fe20003f06270 */
[----:B------:R-:W-:Y:S01]  /*1ee0*/  @!P3 IMAD R0, R16, 0x2, R32 ;  /* 0x000000021000b824 */ /* 0x000fe200078e0220 */
[----:B------:R-:W-:Y:S01]  /*1ef0*/  @!P2 LEA.HI.X R7, R80, R19, R113, 0x1, P4 ;  /* 0x000000135007a211 */ /* 0x000fe200020f0c71 */
[C---:B------:R-:W-:Y:S02]  /*1f00*/  VIADD R31, R2.reuse, 0x80 ;  /* 0x00000080021f7836 */ /* 0x040fe40000000000 */
[----:B------:R-:W-:Y:S02]  /*1f10*/  VIADD R32, R2, 0xc0 ;  /* 0x000000c002207836 */ /* 0x000fe40000000000 */
[----:B------:R2:W-:Y:S01]  /*1f20*/  @!P2 LDGSTS.E.BYPASS.LTC128B.128 [R3+0x1000], desc[UR14][R6.64] ;  /* 0x010000000603afae */ /* 0x0005e2000b901d4e */
[----:B------:R-:W-:-:S02]  /*1f30*/  ISETP.GE.AND P2, PT, R31, R30, PT ;  /* 0x0000001e1f00720c */ /* 0x000fc40003f46270 */
[----:B------:R-:W-:Y:S01]  /*1f40*/  ISETP.GE.AND P4, PT, R32, R30, PT ;  /* 0x0000001e2000720c */ /* 0x000fe20003f86270 */
[----:B------:R3:W-:Y:S02]  /*1f50*/  @!P3 LDGSTS.E.BYPASS.LTC128B.128 [R0+0x1800], desc[UR14][R4.64] ;  /* 0x018000000400bfae */ /* 0x0007e4000b901d4e */
[----:B------:R-:W4:Y:S08]  /*1f60*/  @!P0 S2R R9, SR_CgaCtaId ;  /* 0x0000000000098919 */ /* 0x000f300000008800 */
[----:B------:R-:W4:Y:S02]  /*1f70*/  @!P2 LDC.64 R18, c[0x0][0x218] ;  /* 0x00008600ff12ab82 */ /* 0x000f240000000a00 */
[----:B------:R-:W4:Y:S06]  /*1f80*/  @!P4 S2R R15, SR_CgaCtaId ;  /* 0x00000000000fc919 */ /* 0x000f2c0000008800 */
[----:B------:R-:W4:Y:S01]  /*1f90*/  @!P4 LDC.64 R22, c[0x0][0x218] ;  /* 0x00008600ff16cb82 */ /* 0x000f220000000a00 */
[C---:B--2---:R-:W-:Y:S01]  /*1fa0*/  @!P1 LEA R6, P3, R10.reuse, R12, 0x1 ;  /* 0x0000000c0a069211 */ /* 0x044fe200078608ff */
[----:B------:R-:W-:Y:S01]  /*1fb0*/  @!P0 IMAD R3, R69, 0x60, RZ ;  /* 0x0000006045038824 */ /* 0x000fe200078e02ff */
[----:B------:R-:W2:Y:S02]  /*1fc0*/  @!P2 S2R R12, SR_CgaCtaId ;  /* 0x00000000000ca919 */ /* 0x000ea40000008800 */
[----:B------:R-:W-:Y:S01]  /*1fd0*/  @!P1 LEA.HI.X R7, R10, R13, R11, 0x1, P3 ;  /* 0x0000000d0a079211 */ /* 0x000fe200018f0c0b */
[----:B---3--:R-:W-:Y:S01]  /*1fe0*/  @!P0 IMAD.MOV.U32 R4, RZ, RZ, R80 ;  /* 0x000000ffff048224 */ /* 0x008fe200078e0050 */
[----:B------:R-:W-:Y:S01]  /*1ff0*/  ISETP.GE.AND P3, PT, R33, R30, PT ;  /* 0x0000001e2100720c */ /* 0x000fe20003f66270 */
[----:B------:R-:W3:Y:S01]  /*2000*/  @!P0 LDC.64 R10, c[0x0][0x218] ;  /* 0x00008600ff0a8b82 */ /* 0x000ee20000000a00 */
[----:B------:R-:W2:Y:S01]  /*2010*/  @!P5 S2R R13, SR_CgaCtaId ;  /* 0x00000000000dd919 */ /* 0x000ea20000008800 */
[----:B------:R-:W-:Y:S01]  /*2020*/  @!P1 MOV R0, 0x400 ;  /* 0x0000040000009802 */ /* 0x000fe20000000f00 */
[----:B------:R-:W-:-:S03]  /*2030*/  @!P0 IMAD.MOV.U32 R5, RZ, RZ, R113 ;  /* 0x000000ffff058224 */ /* 0x000fc600078e0071 */
[----:B-1----:R-:W-:Y:S01]  /*2040*/  @!P1 LEA R0, R8, R0, 0x18 ;  /* 0x0000000008009211 */ /* 0x002fe200078ec0ff */
[----:B------:R-:W-:-:S04]  /*2050*/  @!P0 IMAD.WIDE.U32 R4, R68, 0x60, R4 ;  /* 0x0000006044048825 */ /* 0x000fc800078e0004 */
[----:B------:R-:W-:Y:S01]  /*2060*/  @!P1 IMAD R0, R16, 0x2, R0 ;  /* 0x0000000210009824 */ /* 0x000fe200078e0200 */
[----:B------:R-:W1:Y:S01]  /*2070*/  @!P3 S2R R14, SR_CgaCtaId ;  /* 0x00000000000eb919 */ /* 0x000e620000008800 */
[----:B------:R-:W-:Y:S01]  /*2080*/  @!P0 IMAD.IADD R3, R5, 0x1, R3 ;  /* 0x0000000105038824 */ /* 0x000fe200078e0203 */
[----:B------:R-:W1:Y:S01]  /*2090*/  @!P3 LDC.64 R24, c[0x0][0x218] ;  /* 0x00008600ff18bb82 */ /* 0x000e620000000a00 */
[----:B------:R-:W-:Y:S01]  /*20a0*/  @!P3 IMAD R17, R69, 0xe0, RZ ;  /* 0x000000e04511b824 */ /* 0x000fe200078e02ff */
[----:B------:R2:W-:Y:S02]  /*20b0*/  @!P1 LDGSTS.E.BYPASS.LTC128B.128 [R0+0x2000], desc[UR14][R6.64] ;  /* 0x0200000006009fae */ /* 0x0005e4000b901d4e */
[----:B--2---:R-:W-:Y:S02]  /*20c0*/  @!P0 MOV R0, 0x400 ;  /* 0x0000040000008802 */ /* 0x004fe40000000f00 */
[----:B---3--:R-:W-:Y:S02]  /*20d0*/  @!P0 LEA R6, P1, R4, R10, 0x1 ;  /* 0x0000000a04068211 */ /* 0x008fe400078208ff */
[----:B----4-:R-:W-:-:S02]  /*20e0*/  @!P0 LEA R5, R9, R0, 0x18 ;  /* 0x0000000009058211 */ /* 0x010fc400078ec0ff */
[----:B------:R-:W-:Y:S02]  /*20f0*/  @!P0 LEA.HI.X R7, R4, R11, R3, 0x1, P1 ;  /* 0x0000000b04078211 */ /* 0x000fe400008f0c03 */
[----:B------:R-:W-:Y:S01]  /*2100*/  @!P5 MOV R0, 0x400 ;  /* 0x000004000000d802 */ /* 0x000fe20000000f00 */
[----:B------:R-:W-:Y:S01]  /*2110*/  @!P0 IMAD R4, R16, 0x2, R5 ;  /* 0x0000000210048824 */ /* 0x000fe200078e0205 */
[----:B------:R-:W-:Y:S02]  /*2120*/  @!P2 MOV R3, 0x400 ;  /* 0x000004000003a802 */ /* 0x000fe40000000f00 */
[----:B------:R-:W-:Y:S02]  /*2130*/  @!P5 LEA R29, R13, R0, 0x18 ;  /* 0x000000000d1dd211 */ /* 0x000fe400078ec0ff */
[----:B------:R2:W-:Y:S01]  /*2140*/  @!P0 LDGSTS.E.BYPASS.LTC128B.128 [R4+0x2800], desc[UR14][R6.64] ;  /* 0x0280000006048fae */ /* 0x0005e2000b901d4e */
[----:B------:R-:W-:Y:S02]  /*2150*/  @!P3 MOV R0, 0x400 ;  /* 0x000004000000b802 */ /* 0x000fe40000000f00 */
[----:B------:R-:W-:-:S02]  /*2160*/  @!P2 LEA R5, P0, R68, R80, 0x7 ;  /* 0x000000504405a211 */ /* 0x000fc400078038ff */
[----:B-1----:R-:W-:Y:S02]  /*2170*/  @!P3 LEA R27, R14, R0, 0x18 ;  /* 0x000000000e1bb211 */ /* 0x002fe400078ec0ff */
[----:B------:R-:W-:Y:S02]  /*2180*/  @!P2 LEA.HI.X R0, R68, R113, R69, 0x7, P0 ;  /* 0x000000714400a211 */ /* 0x000fe400000f3c45 */
[----:B------:R-:W-:Y:S02]  /*2190*/  @!P2 LEA R10, P0, R5, R18, 0x1 ;  /* 0x00000012050aa211 */ /* 0x000fe400078008ff */
[----:B------:R-:W-:Y:S02]  /*21a0*/  ISETP.GE.AND P1, PT, R28, R30, PT ;  /* 0x0000001e1c00720c */ /* 0x000fe40003f26270 */
[----:B------:R-:W-:Y:S01]  /*21b0*/  @!P2 LEA R8, R12, R3, 0x18 ;  /* 0x000000030c08a211 */ /* 0x000fe200078ec0ff */
[----:B------:R-:W-:Y:S01]  /*21c0*/  @!P5 IMAD R12, R69, 0xa0, RZ ;  /* 0x000000a0450cd824 */ /* 0x000fe200078e02ff */
[----:B------:R-:W-:-:S02]  /*21d0*/  @!P4 MOV R3, 0x400 ;  /* 0x000004000003c802 */ /* 0x000fc40000000f00 */
[----:B------:R-:W-:Y:S01]  /*21e0*/  @!P2 LEA.HI.X R11, R5, R19, R0, 0x1, P0 ;  /* 0x00000013050ba211 */ /* 0x000fe200000f0c00 */
[----:B------:R-:W-:Y:S01]  /*21f0*/  @!P5 IMAD.MOV.U32 R5, RZ, RZ, R113 ;  /* 0x000000ffff05d224 */ /* 0x000fe200078e0071 */
[----:B------:R-:W-:Y:S01]  /*2200*/  @!P4 LEA R26, R15, R3, 0x18 ;  /* 0x000000030f1ac211 */ /* 0x000fe200078ec0ff */
[----:B------:R-:W-:Y:S02]  /*2210*/  @!P2 IMAD R0, R16, 0x2, R8 ;  /* 0x000000021000a824 */ /* 0x000fe400078e0208 */
[----:B------:R-:W-:Y:S02]  /*2220*/  @!P4 IMAD R3, R69, 0xc0, RZ ;  /* 0x000000c04503c824 */ /* 0x000fe400078e02ff */
[----:B------:R-:W-:Y:S01]  /*2230*/  IMAD.WIDE.U32 R14, R37, UR6, R38 ;  /* 0x00000006250e7c25 */ /* 0x000fe2000f8e0026 */
[----:B------:R1:W-:Y:S03]  /*2240*/  @!P2 LDGSTS.E.BYPASS.LTC128B.128 [R0+0x3000], desc[UR14][R10.64] ;  /* 0x030000000a00afae */ /* 0x0003e6000b901d4e */
[----:B--2---:R-:W-:-:S02]  /*2250*/  IMAD R4, R36, UR6, RZ ;  /* 0x0000000624047c24 */ /* 0x004fc4000f8e02ff */
[----:B------:R-:W-:Y:S02]  /*2260*/  @!P4 IMAD.MOV.U32 R6, RZ, RZ, R80 ;  /* 0x000000ffff06c224 */ /* 0x000fe400078e0050 */
[----:B------:R-:W-:Y:S01]  /*2270*/  IMAD R28, R37, UR7, R4 ;  /* 0x00000007251c7c24 */ /* 0x000fe2000f8e0204 */
[----:B------:R-:W-:Y:S01]  /*2280*/  ULDC.64 UR6, c[0x0][0x220] ;  /* 0x0000880000067ab9 */ /* 0x000fe20000000a00 */
[----:B------:R-:W-:Y:S02]  /*2290*/  @!P5 IMAD.MOV.U32 R4, RZ, RZ, R80 ;  /* 0x000000ffff04d224 */ /* 0x000fe400078e0050 */
[----:B------:R-:W-:Y:S02]  /*22a0*/  @!P4 IMAD.MOV.U32 R7, RZ, RZ, R113 ;  /* 0x000000ffff07c224 */ /* 0x000fe400078e0071 */
[----:B------:R-:W-:-:S04]  /*22b0*/  @!P5 IMAD.WIDE.U32 R8, R68, 0xa0, R4 ;  /* 0x000000a04408d825 */ /* 0x000fc800078e0004 */
[----:B------:R-:W-:-:S04]  /*22c0*/  @!P4 IMAD.WIDE.U32 R6, R68, 0xc0, R6 ;  /* 0x000000c04406c825 */ /* 0x000fc800078e0006 */
[----:B------:R-:W-:Y:S02]  /*22d0*/  @!P3 IMAD.MOV.U32 R4, RZ, RZ, R80 ;  /* 0x000000ffff04b224 */ /* 0x000fe400078e0050 */
[----:B------:R-:W-:Y:S02]  /*22e0*/  @!P3 IMAD.MOV.U32 R5, RZ, RZ, R113 ;  /* 0x000000ffff05b224 */ /* 0x000fe400078e0071 */
[----:B------:R-:W-:Y:S01]  /*22f0*/  @!P4 IMAD.IADD R3, R7, 0x1, R3 ;  /* 0x000000010703c824 */ /* 0x000fe200078e0203 */
[----:B-1----:R-:W-:Y:S01]  /*2300*/  @!P4 LEA R10, P0, R6, R22, 0x1 ;  /* 0x00000016060ac211 */ /* 0x002fe200078008ff */
[----:B------:R-:W-:-:S03]  /*2310*/  @!P3 IMAD.WIDE.U32 R4, R68, 0xe0, R4 ;  /* 0x000000e04404b825 */ /* 0x000fc600078e0004 */
[----:B------:R-:W-:Y:S01]  /*2320*/  @!P4 LEA.HI.X R11, R6, R23, R3, 0x1, P0 ;  /* 0x00000017060bc211 */ /* 0x000fe200000f0c03 */
[----:B------:R-:W-:Y:S01]  /*2330*/  @!P5 IMAD.IADD R0, R9, 0x1, R12 ;  /* 0x000000010900d824 */ /* 0x000fe200078e020c */
[----:B------:R-:W-:Y:S01]  /*2340*/  @!P5 LEA R12, P2, R8, R20, 0x1 ;  /* 0x00000014080cd211 */ /* 0x000fe200078408ff */
[----:B------:R-:W-:Y:S01]  /*2350*/  @!P3 IMAD.IADD R5, R5, 0x1, R17 ;  /* 0x000000010505b824 */ /* 0x000fe200078e0211 */
[----:B------:R-:W-:Y:S01]  /*2360*/  @!P3 LEA R6, P0, R4, R24, 0x1 ;  /* 0x000000180406b211 */ /* 0x000fe200078008ff */
[----:B------:R-:W-:Y:S01]  /*2370*/  @!P5 IMAD R3, R16, 0x2, R29 ;  /* 0x000000021003d824 */ /* 0x000fe200078e021d */
[----:B------:R-:W-:Y:S01]  /*2380*/  @!P5 LEA.HI.X R13, R8, R21, R0, 0x1, P2 ;  /* 0x00000015080dd211 */ /* 0x000fe200010f0c00 */
[----:B------:R-:W-:Y:S01]  /*2390*/  @!P4 IMAD R0, R16, 0x2, R26 ;  /* 0x000000021000c824 */ /* 0x000fe200078e021a */
[----:B------:R-:W-:Y:S01]  /*23a0*/  @!P3 LEA.HI.X R7, R4, R25, R5, 0x1, P0 ;  /* 0x000000190407b211 */ /* 0x000fe200000f0c05 */
[----:B------:R-:W-:Y:S02]  /*23b0*/  @!P3 IMAD R16, R16, 0x2, R27 ;  /* 0x000000021010b824 */ /* 0x000fe400078e021b */
[----:B------:R1:W-:Y:S01]  /*23c0*/  @!P5 LDGSTS.E.BYPASS.LTC128B.128 [R3+0x3800], desc[UR14][R12.64] ;  /* 0x038000000c03dfae */ /* 0x0003e2000b901d4e */
[----:B------:R-:W-:Y:S01]  /*23d0*/  IMAD.IADD R5, R15, 0x1, R28 ;  /* 0x000000010f057824 */ /* 0x000fe200078e021c */
[-C--:B------:R-:W-:Y:S01]  /*23e0*/  ISETP.GE.AND P5, PT, R35, R30.reuse, PT ;  /* 0x0000001e2300720c */ /* 0x080fe20003fa6270 */
[----:B------:R-:W-:Y:S01]  /*23f0*/  IMAD.MOV.U32 R4, RZ, RZ, R14 ;  /* 0x000000ffff047224 */ /* 0x000fe200078e000e */
[----:B------:R2:W-:Y:S01]  /*2400*/  @!P4 LDGSTS.E.BYPASS.LTC128B.128 [R0+0x4000], desc[UR14][R10.64] ;  /* 0x040000000a00cfae */ /* 0x0005e2000b901d4e */
[----:B------:R-:W-:-:S02]  /*2410*/  ISETP.GE.AND P4, PT, R31, R30, PT ;  /* 0x0000001e1f00720c */ /* 0x000fc40003f86270 */
[----:B------:R-:W-:Y:S01]  /*2420*/  IMAD.WIDE.U32 R4, R40, R96, R4 ;  /* 0x0000006028047225 */ /* 0x000fe200078e0004 */
[----:B------:R-:W-:Y:S01]  /*2430*/  @!P3 LDGSTS.E.BYPASS.LTC128B.128 [R16+0x4800], desc[UR14][R6.64] ;  /* 0x048000000610bfae */ /* 0x000fe2000b901d4e */
[----:B------:R-:W-:-:S03]  /*2440*/  ISETP.GE.AND P3, PT, R2, R30, PT ;  /* 0x0000001e0200720c */ /* 0x000fc60003f66270 */
[----:B------:R-:W0:Y:S01]  /*2450*/  LDGDEPBAR ;  /* 0x00000000000079af */ /* 0x000e220000000000 */
[----:B------:R-:W-:Y:S01]  /*2460*/  LEA R241, P0, R4, UR6, 0x1 ;  /* 0x0000000604f17c11 */ /* 0x000fe2000f8008ff */
[----:B-1----:R-:W-:Y:S02]  /*2470*/  IMAD.SHL.U32 R3, R96, 0x20, RZ ;  /* 0x0000002060037824 */ /* 0x002fe400078e00ff */
[----:B------:R-:W-:Y:S02]  /*2480*/  @!P5 IMAD R12, R97, 0xc0, RZ ;  /* 0x000000c0610cd824 */ /* 0x000fe400078e02ff */
[----:B--2---:R-:W-:Y:S01]  /*2490*/  IMAD R0, R43, R96, RZ ;  /* 0x000000602b007224 */ /* 0x004fe200078e02ff */
[----:B------:R-:W-:-:S03]  /*24a0*/  @!P1 LEA R2, P2, R3, R241, 0x1 ;  /* 0x000000f103029211 */ /* 0x000fc600078408ff */
[----:B------:R-:W-:Y:S01]  /*24b0*/  IMAD R0, R40, R97, R0 ;  /* 0x0000006128007224 */ /* 0x000fe200078e0200 */
[----:B------:R-:W-:-:S04]  /*24c0*/  DEPBAR.LE SB0, 0x0 ;  /* 0x000080000000791a */ /* 0x000fc80000000000 */
[----:B------:R-:W-:Y:S01]  /*24d0*/  BAR.SYNC.DEFER_BLOCKING 0x0 ;  /* 0x0000000000007b1d */ /* 0x000fe20000010000 */
[----:B------:R-:W-:-:S05]  /*24e0*/  IMAD.IADD R0, R5, 0x1, R0 ;  /* 0x0000000105007824 */ /* 0x000fca00078e0200 */
[----:B------:R-:W-:Y:S01]  /*24f0*/  LEA.HI.X R240, R4, UR7, R0, 0x1, P0 ;  /* 0x0000000704f07c11 */ /* 0x000fe200080f0c00 */
[----:B------:R-:W-:Y:S01]  /*2500*/  @!P3 IMAD.MOV.U32 R4, RZ, RZ, R241 ;  /* 0x000000ffff04b224 */ /* 0x000fe200078e00f1 */
[----:B------:R-:W-:Y:S02]  /*2510*/  SHF.L.U64.HI R0, R96, 0x5, R97 ;  /* 0x0000000560007819 */ /* 0x000fe40000010261 */
[----:B------:R-:W-:Y:S01]  /*2520*/  ISETP.GE.AND P0, PT, R41, R30, PT ;  /* 0x0000001e2900720c */ /* 0x000fe20003f06270 */
[----:B------:R-:W-:Y:S01]  /*2530*/  @!P3 IMAD.MOV.U32 R5, RZ, RZ, R240 ;  /* 0x000000ffff05b224 */ /* 0x000fe200078e00f0 */
[----:B------:R-:W-:Y:S02]  /*2540*/  @!P1 LEA.HI.X R3, R3, R240, R0, 0x1, P2 ;  /* 0x000000f003039211 */ /* 0x000fe400010f0c00 */
[----:B------:R-:W-:Y:S02]  /*2550*/  LOP3.LUT R0, R44, 0xfffffff8, RZ, 0xc0, !PT ;  /* 0xfffffff82c007812 */ /* 0x000fe400078ec0ff */
[----:B------:R-:W-:-:S03]  /*2560*/  ISETP.GE.AND P2, PT, R32, R30, PT ;  /* 0x0000001e2000720c */ /* 0x000fc60003f46270 */
[----:B------:R-:W-:Y:S01]  /*2570*/  IMAD.IADD R9, R58, 0x1, -R0 ;  /* 0x000000013a097824 */ /* 0x000fe200078e0a00 */
[----:B------:R-:W-:Y:S01]  /*2580*/  LEA.HI R0, R44, R42, RZ, 0x1 ;  /* 0x0000002a2c007211 */ /* 0x000fe200078f08ff */
[----:B------:R-:W-:Y:S03]  /*2590*/  @P3 STS [R183+0x5000], RZ ;  /* 0x005000ffb7003388 */ /* 0x000fe60000000800 */
[----:B------:R-:W-:Y:S01]  /*25a0*/  LOP3.LUT R0, R0, 0xfffffffe, RZ, 0xc0, !PT ;  /* 0xfffffffe00007812 */ /* 0x000fe200078ec0ff */
[----:B------:R-:W-:Y:S04]  /*25b0*/  @P3 STS [R183+0x5004], RZ ;  /* 0x005004ffb7003388 */ /* 0x000fe80000000800 */
[----:B------:R-:W-:Y:S01]  /*25c0*/  IMAD.IADD R0, R42, 0x1, -R0 ;  /* 0x000000012a007824 */ /* 0x000fe200078e0a00 */
        /* <DEDUP_REMOVED lines=14> */
[----:B------:R-:W-:-:S03]  /*26b0*/  ISETP.GE.AND P1, PT, R33, R30, PT ;  /* 0x0000001e2100720c */ /* 0x000fc60003f26270 */
[----:B------:R-:W-:Y:S01]  /*26c0*/  @!PT LDS RZ, [RZ] ;  /* 0x00000000fffff984 */ /* 0x000fe20000000800 */
[----:B------:R-:W-:Y:S01]  /*26d0*/  @!PT LDS RZ, [RZ] ;  /* 0x00000000fffff984 */ /* 0x000fe20000000800 */
[----:B------:R-:W-:Y:S01]  /*26e0*/  @!PT LDS RZ, [RZ] ;  /* 0x00000000fffff984 */ /* 0x000fe20000000800 */
[----:B------:R-:W-:Y:S04]  /*26f0*/  @!P0 LDGSTS.E.BYPASS.LTC128B.128 [R183+0x6000], desc[UR14][R14.64] ;  /* 0x060000000eb78fae */ /* 0x000fe8000b901d4e */
[----:B------:R-:W-:Y:S01]  /*2700*/  @P5 STS.128 [R183+0x6800], RZ ;  /* 0x006800ffb7005388 */ /* 0x000fe20000000c00 */
[----:B-1----:R-:W-:Y:S02]  /*2710*/  LEA.HI R4, R45, R58, RZ, 0x4 ;  /* 0x0000003a2d047211 */ /* 0x002fe400078f20ff */
[----:B------:R-:W-:-:S04]  /*2720*/  LEA.HI R5, R9, R9, RZ, 0x1 ;  /* 0x0000000909057211 */ /* 0x000fc800078f08ff */
[----:B------:R-:W-:Y:S02]  /*2730*/  SHF.R.S32.HI R21, RZ, 0x1, R5 ;  /* 0x00000001ff157819 */ /* 0x000fe40000011405 */
[----:B--2---:R-:W-:Y:S02]  /*2740*/  LOP3.LUT R2, R4, 0xfffffff0, RZ, 0xc0, !PT ;  /* 0xfffffff004027812 */ /* 0x004fe400078ec0ff */
[----:B------:R-:W-:Y:S01]  /*2750*/  SHF.R.S32.HI R4, RZ, 0x4, R4 ;  /* 0x00000004ff047819 */ /* 0x000fe20000011404 */
[----:B------:R-:W-:Y:S02]  /*2760*/  IMAD.SHL.U32 R3, R21, 0x40, RZ ;  /* 0x0000004015037824 */ /* 0x000fe400078e00ff */
[----:B------:R-:W-:Y:S01]  /*2770*/  IMAD.IADD R8, R58, 0x1, -R2 ;  /* 0x000000013a087824 */ /* 0x000fe200078e0a02 */
[----:B------:R-:W-:-:S04]  /*2780*/  LEA.HI R11, R4, R4, RZ, 0x1 ;  /* 0x00000004040b7211 */ /* 0x000fc800078f08ff */
[----:B------:R-:W-:Y:S02]  /*2790*/  LEA.HI R10, R8, R8, RZ, 0x1 ;  /* 0x00000008080a7211 */ /* 0x000fe400078f08ff */
[----:B------:R-:W-:Y:S02]  /*27a0*/  LOP3.LUT R11, R11, 0xfffffffe, RZ, 0xc0, !PT ;  /* 0xfffffffe0b0b7812 */ /* 0x000fe400078ec0ff */
[--C-:B------:R-:W-:Y:S02]  /*27b0*/  SHF.R.S32.HI R7, RZ, 0x1, R10.reuse ;  /* 0x00000001ff077819 */ /* 0x100fe4000001140a */
[----:B------:R-:W-:-:S04]  /*27c0*/  SHF.R.S32.HI R2, RZ, 0x1f, R10 ;  /* 0x0000001fff027819 */ /* 0x000fc8000001140a */
[----:B------:R-:W-:Y:S01]  /*27d0*/  LEA.HI R6, R2, R7, RZ, 0x2 ;  /* 0x0000000702067211 */ /* 0x000fe200078f10ff */
[----:B------:R-:W-:Y:S01]  /*27e0*/  IMAD.SHL.U32 R2, R0, 0x8, RZ ;  /* 0x0000000800027824 */ /* 0x000fe200078e00ff */
[----:B------:R-:W-:Y:S02]  /*27f0*/  LOP3.LUT R0, R3, 0xc0, RZ, 0xc0, !PT ;  /* 0x000000c003007812 */ /* 0x000fe400078ec0ff */
[----:B------:R-:W-:Y:S02]  /*2800*/  LOP3.LUT R3, R5, 0xfffffffe, RZ, 0xc0, !PT ;  /* 0xfffffffe05037812 */ /* 0x000fe400078ec0ff */
[----:B------:R-:W-:Y:S02]  /*2810*/  LOP3.LUT R6, R6, 0xfffffffc, RZ, 0xc0, !PT ;  /* 0xfffffffc06067812 */ /* 0x000fe400078ec0ff */
[----:B------:R-:W-:Y:S01]  /*2820*/  LOP3.LUT R5, R0, 0x8, R2, 0xf8, !PT ;  /* 0x0000000800057812 */ /* 0x000fe200078ef802 */
[----:B------:R-:W-:Y:S01]  /*2830*/  IMAD.IADD R2, R4, 0x1, -R11 ;  /* 0x0000000104027824 */ /* 0x000fe200078e0a0b */
[----:B------:R-:W-:Y:S01]  /*2840*/  SHF.R.U32.HI R0, RZ, 0x3, R0 ;  /* 0x00000003ff007819 */ /* 0x000fe20000011600 */
[----:B------:R-:W-:Y:S01]  /*2850*/  IMAD.IADD R3, R9, 0x1, -R3 ;  /* 0x0000000109037824 */ /* 0x000fe200078e0a03 */
[----:B------:R-:W-:Y:S01]  /*2860*/  SHF.R.S32.HI R11, RZ, 0x1f, R8 ;  /* 0x0000001fff0b7819 */ /* 0x000fe20000011408 */
[----:B------:R-:W-:Y:S01]  /*2870*/  IMAD.IADD R20, R7, 0x1, -R6 ;  /* 0x0000000107147824 */ /* 0x000fe200078e0a06 */
[----:B------:R-:W-:Y:S01]  /*2880*/  LOP3.LUT R9, R5, R0, RZ, 0x3c, !PT ;  /* 0x0000000005097212 */ /* 0x000fe200078e3cff */
[----:B------:R-:W-:Y:S01]  /*2890*/  IMAD R7, R2, 0x8, R3 ;  /* 0x0000000802077824 */ /* 0x000fe200078e0203 */
[----:B------:R-:W-:Y:S01]  /*28a0*/  LOP3.LUT R6, R10, 0x7fffffe, RZ, 0xc0, !PT ;  /* 0x07fffffe0a067812 */ /* 0x000fe200078ec0ff */
[----:B------:R-:W-:Y:S01]  /*28b0*/  IMAD.SHL.U32 R4, R2, 0x8, RZ ;  /* 0x0000000802047824 */ /* 0x000fe200078e00ff */
[----:B------:R-:W-:Y:S01]  /*28c0*/  LEA.HI R10, R11, R8, RZ, 0x3 ;  /* 0x000000080b0a7211 */ /* 0x000fe200078f18ff */
[----:B------:R-:W-:-:S02]  /*28d0*/  @!P5 IMAD.MOV.U32 R2, RZ, RZ, R241 ;  /* 0x000000ffff02d224 */ /* 0x000fc400078e00f1 */
[----:B------:R-:W-:Y:S02]  /*28e0*/  @!P5 IMAD.MOV.U32 R3, RZ, RZ, R240 ;  /* 0x000000ffff03d224 */ /* 0x000fe400078e00f0 */
[----:B------:R-:W-:Y:S02]  /*28f0*/  IMAD.SHL.U32 R0, R20, 0x40, RZ ;  /* 0x0000004014007824 */ /* 0x000fe400078e00ff */
[----:B------:R-:W-:-:S03]  /*2900*/  @!P5 IMAD.WIDE.U32 R2, R96, 0xc0, R2 ;  /* 0x000000c06002d825 */ /* 0x000fc600078e0002 */
[----:B------:R-:W-:Y:S01]  /*2910*/  LOP3.LUT R0, R0, 0xc0, RZ, 0xc0, !PT ;  /* 0x000000c000007812 */ /* 0x000fe200078ec0ff */
[----:B------:R-:W-:Y:S02]  /*2920*/  @!P5 IMAD.IADD R13, R3, 0x1, R12 ;  /* 0x00000001030dd824 */ /* 0x000fe400078e020c */
[----:B------:R-:W-:Y:S01]  /*2930*/  @!P5 IMAD.MOV.U32 R12, RZ, RZ, R2 ;  /* 0x000000ffff0cd224 */ /* 0x000fe200078e0002 */
[----:B------:R-:W-:Y:S01]  /*2940*/  LOP3.LUT R5, R0, 0x8, R4, 0xf8, !PT ;  /* 0x0000000800057812 */ /* 0x000fe200078ef804 */
[----:B------:R-:W-:Y:S01]  /*2950*/  @!P2 IMAD.MOV.U32 R2, RZ, RZ, R241 ;  /* 0x000000ffff02a224 */ /* 0x000fe200078e00f1 */
[----:B------:R-:W-:Y:S01]  /*2960*/  SHF.R.U32.HI R4, RZ, 0x3, R0 ;  /* 0x00000003ff047819 */ /* 0x000fe20000011600 */
[----:B------:R-:W-:Y:S01]  /*2970*/  @!P2 IMAD.MOV.U32 R3, RZ, RZ, R240 ;  /* 0x000000ffff03a224 */ /* 0x000fe200078e00f0 */
[----:B------:R-:W-:Y:S01]  /*2980*/  @!PT LDS RZ, [RZ] ;  /* 0x00000000fffff984 */ /* 0x000fe20000000800 */
[----:B------:R-:W-:Y:S01]  /*2990*/  @!PT LDS RZ, [RZ] ;  /* 0x00000000fffff984 */ /* 0x000fe20000000800 */
[----:B------:R-:W-:Y:S01]  /*29a0*/  @!PT LDS RZ, [RZ] ;  /* 0x00000000fffff984 */ /* 0x000fe20000000800 */
[----:B------:R1:W-:Y:S01]  /*29b0*/  @!P5 LDGSTS.E.BYPASS.LTC128B.128 [R183+0x6800], desc[UR14][R12.64] ;  /* 0x068000000cb7dfae */ /* 0x0003e2000b901d4e */
[----:B------:R-:W-:Y:S01]  /*29c0*/  IMAD.IADD R51, R8, 0x1, -R6 ;  /* 0x0000000108337824 */ /* 0x000fe200078e0a06 */
[----:B------:R-:W-:Y:S01]  /*29d0*/  LOP3.LUT R160, R5, R4, RZ, 0x3c, !PT ;  /* 0x0000000405a07212 */ /* 0x000fe200078e3cff */
[----:B------:R-:W-:Y:S01]  /*29e0*/  IMAD.U32 R0, R7, 0x20, R9 ;  /* 0x0000002007007824 */ /* 0x000fe200078e0009 */
[----:B------:R-:W-:Y:S01]  /*29f0*/  @P4 STS.128 [R183+0x7000], RZ ;  /* 0x007000ffb7004388 */ /* 0x000fe20000000c00 */
[----:B------:R-:W-:-:S03]  /*2a00*/  @!P2 IMAD.WIDE.U32 R6, R96, 0x180, R2 ;  /* 0x000001806006a825 */ /* 0x000fc600078e0002 */
[----:B------:R-:W-:Y:S01]  /*2a10*/  LEA R134, R0, UR4, 0x1 ;  /* 0x0000000400867c11 */ /* 0x000fe2000f8e08ff */
[----:B------:R-:W-:Y:S02]  /*2a20*/  IMAD.SHL.U32 R10, R10, 0x20, RZ ;  /* 0x000000200a0a7824 */ /* 0x000fe400078e00ff */
[--C-:B------:R-:W-:Y:S02]  /*2a30*/  @!P1 IMAD.MOV.U32 R2, RZ, RZ, R241.reuse ;  /* 0x000000ffff029224 */ /* 0x100fe400078e00f1 */
[--C-:B------:R-:W-:Y:S01]  /*2a40*/  @!P1 IMAD.MOV.U32 R3, RZ, RZ, R240.reuse ;  /* 0x000000ffff039224 */ /* 0x100fe200078e00f0 */
[----:B------:R-:W-:Y:S01]  /*2a50*/  LOP3.LUT R50, R10, 0xffffff00, RZ, 0xc0, !PT ;  /* 0xffffff000a327812 */ /* 0x000fe200078ec0ff */
[----:B------:R-:W-:Y:S01]  /*2a60*/  @!P3 IMAD.MOV.U32 R4, RZ, RZ, R241 ;  /* 0x000000ffff04b224 */ /* 0x000fe200078e00f1 */
[----:B------:R-:W-:Y:S01]  /*2a70*/  @!P4 LEA R10, P0, R96, R241, 0x8 ;  /* 0x000000f1600ac211 */ /* 0x000fe200078040ff */
[----:B------:R-:W-:Y:S02]  /*2a80*/  @!P3 IMAD.MOV.U32 R5, RZ, RZ, R240 ;  /* 0x000000ffff05b224 */ /* 0x000fe400078e00f0 */
[----:B------:R-:W-:-:S02]  /*2a90*/  @!P2 IMAD R9, R97, 0x180, RZ ;  /* 0x000001806109a824 */ /* 0x000fc400078e02ff */
[----:B------:R-:W-:Y:S02]  /*2aa0*/  @!P1 IMAD R11, R97, 0x1c0, RZ ;  /* 0x000001c0610b9824 */ /* 0x000fe400078e02ff */
[----:B------:R-:W-:-:S04]  /*2ab0*/  @!P1 IMAD.WIDE.U32 R2, R96, 0x1c0, R2 ;  /* 0x000001c060029825 */ /* 0x000fc800078e0002 */
[----:B------:R-:W-:Y:S02]  /*2ac0*/  @!P3 IMAD R8, R97, 0x140, RZ ;  /* 0x000001406108b824 */ /* 0x000fe400078e02ff */
[----:B------:R-:W-:-:S04]  /*2ad0*/  @!P3 IMAD.WIDE.U32 R4, R96, 0x140, R4 ;  /* 0x000001406004b825 */ /* 0x000fc800078e0004 */
[----:B------:R-:W-:Y:S02]  /*2ae0*/  @!P2 IMAD.IADD R9, R7, 0x1, R9 ;  /* 0x000000010709a824 */ /* 0x000fe400078e0209 */
[----:B------:R-:W-:Y:S01]  /*2af0*/  @!P1 IMAD.IADD R7, R3, 0x1, R11 ;  /* 0x0000000103079824 */ /* 0x000fe200078e020b */
[----:B------:R-:W-:Y:S01]  /*2b00*/  @!P4 LEA.HI.X R11, R96, R240, R97, 0x8, P0 ;  /* 0x000000f0600bc211 */ /* 0x000fe200000f4461 */
[----:B------:R-:W-:Y:S01]  /*2b10*/  IMAD R3, R56, 0x200, R50 ;  /* 0x0000020038037824 */ /* 0x000fe200078e0232 */
[----:B------:R-:W-:Y:S01]  /*2b20*/  LOP3.LUT P0, RZ, R21, 0x2, RZ, 0xc0, !PT ;  /* 0x0000000215ff7812 */ /* 0x000fe2000780c0ff */
[----:B------:R-:W-:Y:S02]  /*2b30*/  @!P3 IMAD.IADD R5, R5, 0x1, R8 ;  /* 0x000000010505b824 */ /* 0x000fe400078e0208 */
[----:B------:R-:W-:Y:S01]  /*2b40*/  @!P2 IMAD.MOV.U32 R8, RZ, RZ, R6 ;  /* 0x000000ffff08a224 */ /* 0x000fe200078e0006 */
[----:B------:R-:W-:Y:S01]  /*2b50*/  @!PT LDS RZ, [RZ] ;  /* 0x00000000fffff984 */ /* 0x000fe20000000800 */
[----:B------:R-:W-:Y:S01]  /*2b60*/  @!PT LDS RZ, [RZ] ;  /* 0x00000000fffff984 */ /* 0x000fe20000000800 */
[----:B------:R-:W-:Y:S01]  /*2b70*/  @!PT LDS RZ, [RZ] ;  /* 0x00000000fffff984 */ /* 0x000fe20000000800 */
[----:B------:R-:W-:Y:S01]  /*2b80*/  @!P4 LDGSTS.E.BYPASS.LTC128B.128 [R183+0x7000], desc[UR14][R10.64] ;  /* 0x070000000ab7cfae */ /* 0x000fe2000b901d4e */
[----:B------:R-:W-:-:S02]  /*2b90*/  @!P1 IMAD.MOV.U32 R6, RZ, RZ, R2 ;  /* 0x000000ffff069224 */ /* 0x000fc400078e0002 */
[C---:B------:R-:W-:Y:S01]  /*2ba0*/  IMAD R2, R51.reuse, 0x20, R3 ;  /* 0x0000002033027824 */ /* 0x040fe200078e0203 */
[----:B------:R-:W-:Y:S01]  /*2bb0*/  @P3 STS.128 [R183+0x7800], RZ ;  /* 0x007800ffb7003388 */ /* 0x000fe20000000c00 */
[----:B------:R-:W-:Y:S02]  /*2bc0*/  IMAD.MOV.U32 R0, RZ, RZ, 0x10 ;  /* 0x00000010ff007424 */ /* 0x000fe400078e00ff */
[----:B------:R-:W-:Y:S01]  /*2bd0*/  IMAD.IADD R2, R160, 0x1, R2 ;  /* 0x00000001a0027824 */ /* 0x000fe200078e0202 */
[----:B------:R-:W-:Y:S01]  /*2be0*/  @!PT LDS RZ, [RZ] ;  /* 0x00000000fffff984 */ /* 0x000fe20000000800 */
[----:B------:R-:W-:Y:S01]  /*2bf0*/  @!PT LDS RZ, [RZ] ;  /* 0x00000000fffff984 */ /* 0x000fe20000000800 */
[----:B------:R-:W-:Y:S01]  /*2c00*/  @!PT LDS RZ, [RZ] ;  /* 0x00000000fffff984 */ /* 0x000fe20000000800 */
[----:B------:R-:W-:Y:S01]  /*2c10*/  @!P3 LDGSTS.E.BYPASS.LTC128B.128 [R183+0x7800], desc[UR14][R4.64] ;  /* 0x0780000004b7bfae */ /* 0x000fe2000b901d4e */
[----:B------:R-:W-:Y:S02]  /*2c20*/  VIADD R165, R134, 0x1020 ;  /* 0x0000102086a57836 */ /* 0x000fe40000000000 */
[----:B------:R-:W-:Y:S01]  /*2c30*/  IMAD R119, R51, 0x20, R50 ;  /* 0x0000002033777824 */ /* 0x000fe200078e0232 */
[----:B------:R-:W-:Y:S01]  /*2c40*/  LEA R166, R2, UR4, 0x1 ;  /* 0x0000000402a67c11 */ /* 0x000fe2000f8e08ff */
[----:B------:R-:W-:Y:S01]  /*2c50*/  @P2 STS.128 [R183+0x8000], RZ ;  /* 0x008000ffb7002388 */ /* 0x000fe20000000c00 */
[----:B------:R-:W-:-:S03]  /*2c60*/  VIADD R2, R134, 0x1000 ;  /* 0x0000100086027836 */ /* 0x000fc60000000000 */
[----:B------:R-:W-:Y:S01]  /*2c70*/  @!PT LDS RZ, [RZ] ;  /* 0x00000000fffff984 */ /* 0x000fe20000000800 */
[----:B------:R-:W-:Y:S01]  /*2c80*/  @!PT LDS RZ, [RZ] ;  /* 0x00000000fffff984 */ /* 0x000fe20000000800 */
[----:B------:R-:W-:Y:S01]  /*2c90*/  @!PT LDS RZ, [RZ] ;  /* 0x00000000fffff984 */ /* 0x000fe20000000800 */
[----:B------:R-:W-:Y:S01]  /*2ca0*/  @!P2 LDGSTS.E.BYPASS.LTC128B.128 [R183+0x8000], desc[UR14][R8.64] ;  /* 0x0800000008b7afae */ /* 0x000fe2000b901d4e */
[----:B------:R-:W-:-:S03]  /*2cb0*/  @P0 VIADD R165, R2, 0xffffffe0 ;  /* 0xffffffe002a50836 */ /* 0x000fc60000000000 */
[----:B------:R-:W-:Y:S01]  /*2cc0*/  @P1 STS.128 [R183+0x8800], RZ ;  /* 0x008800ffb7001388 */ /* 0x000fe20000000c00 */
[C---:B------:R-:W-:Y:S02]  /*2cd0*/  VIADD R182, R165.reuse, 0x400 ;  /* 0x00000400a5b67836 */ /* 0x040fe40000000000 */
[C---:B------:R-:W-:Y:S01]  /*2ce0*/  VIADD R181, R165.reuse, 0x800 ;  /* 0x00000800a5b57836 */ /* 0x040fe20000000000 */
[----:B------:R-:W-:Y:S01]  /*2cf0*/  @!PT LDS RZ, [RZ] ;  /* 0x00000000fffff984 */ /* 0x000fe20000000800 */
[----:B------:R-:W-:Y:S01]  /*2d00*/  @!PT LDS RZ, [RZ] ;  /* 0x00000000fffff984 */ /* 0x000fe20000000800 */
[----:B------:R-:W-:Y:S01]  /*2d10*/  @!PT LDS RZ, [RZ] ;  /* 0x00000000fffff984 */ /* 0x000fe20000000800 */
[----:B------:R2:W-:Y:S01]  /*2d20*/  @!P1 LDGSTS.E.BYPASS.LTC128B.128 [R183+0x8800], desc[UR14][R6.64] ;  /* 0x0880000006b79fae */ /* 0x0005e2000b901d4e */
[----:B------:R-:W-:Y:S01]  /*2d30*/  LOP3.LUT P1, RZ, R20, 0x2, RZ, 0xc0, !PT ;  /* 0x0000000214ff7812 */ /* 0x000fe2000782c0ff */
[C---:B------:R-:W-:Y:S02]  /*2d40*/  VIADD R180, R165.reuse, 0xc00 ;  /* 0x00000c00a5b47836 */ /* 0x040fe40000000000 */
[----:B-1----:R-:W-:Y:S01]  /*2d50*/  LDSM.16.M88.4 R12, [R166] ;  /* 0x00000000a60c783b */ /* 0x002fe20000000200 */
[----:B------:R-:W-:Y:S01]  /*2d60*/  SEL R0, R0, 0xfffffff0, !P1 ;  /* 0xfffffff000007807 */ /* 0x000fe20004800000 */
[----:B------:R-:W-:-:S02]  /*2d70*/  VIADD R179, R165, 0x1000 ;  /* 0x00001000a5b37836 */ /* 0x000fc40000000000 */
[----:B------:R-:W1:Y:S01]  /*2d80*/  LDSM.16.M88.4 R16, [R134+0x1000] ;  /* 0x001000008610783b */ /* 0x000e620000000200 */
[C---:B------:R-:W-:Y:S02]  /*2d90*/  VIADD R178, R165.reuse, 0x1400 ;  /* 0x00001400a5b27836 */ /* 0x040fe40000000000 */
[----:B------:R-:W-:Y:S01]  /*2da0*/  IMAD R167, R0, 0x2, R166 ;  /* 0x0000000200a77824 */ /* 0x000fe200078e02a6 */
[----:B------:R-:W-:Y:S01]  /*2db0*/  LDSM.16.M88.4 R20, [R165] ;  /* 0x00000000a514783b */ /* 0x000fe20000000200 */
[C---:B------:R-:W-:Y:S02]  /*2dc0*/  VIADD R177, R165.reuse, 0x1800 ;  /* 0x00001800a5b17836 */ /* 0x040fe40000000000 */
[C---:B------:R-:W-:Y:S01]  /*2dd0*/  VIADD R176, R165.reuse, 0x1c00 ;  /* 0x00001c00a5b07836 */ /* 0x040fe20000000000 */
[----:B------:R-:W-:Y:S01]  /*2de0*/  LDSM.16.M88.4 R28, [R134+0x1400] ;  /* 0x00140000861c783b */ /* 0x000fe20000000200 */
[C---:B------:R-:W-:Y:S02]  /*2df0*/  VIADD R175, R165.reuse, 0x2000 ;  /* 0x00002000a5af7836 */ /* 0x040fe40000000000 */
[C---:B------:R-:W-:Y:S01]  /*2e00*/  VIADD R174, R165.reuse, 0x2400 ;  /* 0x00002400a5ae7836 */ /* 0x040fe20000000000 */
[----:B------:R-:W-:Y:S01]  /*2e10*/  LDSM.16.M88.4 R32, [R165+0x400] ;  /* 0x00040000a520783b */ /* 0x000fe20000000200 */
[----:B------:R-:W-:-:S02]  /*2e20*/  VIADD R173, R165, 0x2800 ;  /* 0x00002800a5ad7836 */ /* 0x000fc40000000000 */
[C---:B------:R-:W-:Y:S01]  /*2e30*/  VIADD R172, R165.reuse, 0x2c00 ;  /* 0x00002c00a5ac7836 */ /* 0x040fe20000000000 */
[----:B------:R-:W-:Y:S01]  /*2e40*/  LDSM.16.M88.4 R40, [R134+0x1800] ;  /* 0x001800008628783b */ /* 0x000fe20000000200 */
[C---:B------:R-:W-:Y:S02]  /*2e50*/  VIADD R171, R165.reuse, 0x3000 ;  /* 0x00003000a5ab7836 */ /* 0x040fe40000000000 */
[C---:B------:R-:W-:Y:S01]  /*2e60*/  VIADD R170, R165.reuse, 0x3400 ;  /* 0x00003400a5aa7836 */ /* 0x040fe20000000000 */
[----:B--2---:R-:W2:Y:S01]  /*2e70*/  LDSM.16.M88.4 R4, [R167] ;  /* 0x00000000a704783b */ /* 0x004ea20000000200 */
[C---:B------:R-:W-:Y:S02]  /*2e80*/  VIADD R169, R165.reuse, 0x3800 ;  /* 0x00003800a5a97836 */ /* 0x040fe40000000000 */
[----:B------:R-:W-:Y:S01]  /*2e90*/  VIADD R168, R165, 0x3c00 ;  /* 0x00003c00a5a87836 */ /* 0x000fe20000000000 */
[----:B------:R-:W3:Y:S04]  /*2ea0*/  LDSM.16.M88.4 R36, [R165+0x800] ;  /* 0x00080000a524783b */ /* 0x000ee80000000200 */
[----:B------:R-:W4:Y:S04]  /*2eb0*/  LDSM.16.M88.4 R44, [R134+0x1c00] ;  /* 0x001c0000862c783b */ /* 0x000f280000000200 */
[----:B------:R-:W0:Y:S01]  /*2ec0*/  LDGDEPBAR ;  /* 0x00000000000079af */ /* 0x000e220000000000 */
[C---:B-1----:R-:W-:Y:S06]  /*2ed0*/  HMMA.16816.F32.BF16 R8, R12.reuse, R16, RZ ;  /* 0x000000100c08723c */ /* 0x042fec00000418ff */
[----:B------:R-:W-:-:S15]  /*2ee0*/  HMMA.16816.F32.BF16 R16, R12, R18, RZ ;  /* 0x000000120c10723c */ /* 0x000fde00000418ff */
[----:B------:R-:W-:-:S03]  /*2ef0*/  NOP ;  /* 0x0000000000007918 */ /* 0x000fc60000000000 */
[----:B--2---:R-:W-:Y:S06]  /*2f00*/  HMMA.16816.F32.BF16 R52, R4, R20, R8 ;  /* 0x000000140434723c */ /* 0x004fec0000041808 */
[----:B------:R-:W-:Y:S06]  /*2f10*/  HMMA.16816.F32.BF16 R8, R12, R28, RZ ;  /* 0x0000001c0c08723c */ /* 0x000fec00000418ff */
[----:B------:R-:W-:Y:S06]  /*2f20*/  HMMA.16816.F32.BF16 R16, R4, R22, R16 ;  /* 0x000000160410723c */ /* 0x000fec0000041810 */
[----:B------:R-:W-:Y:S06]  /*2f30*/  HMMA.16816.F32.BF16 R20, R12, R40, RZ ;  /* 0x000000280c14723c */ /* 0x000fec00000418ff */
[----:B------:R-:W-:-:S04]  /*2f40*/  FMUL.FTZ R2, R54, UR8 ;  /* 0x0000000836027c20 */ /* 0x000fc80008410000 */
[----:B------:R1:W-:Y:S02]  /*2f50*/  MUFU.TANH R131, R2 ;  /* 0x0000000200837308 */ /* 0x0003e40000002400 */
[----:B------:R-:W-:Y:S06]  /*2f60*/  HMMA.16816.F32.BF16 R24, R4, R32, R8 ;  /* 0x000000200418723c */ /* 0x000fec0000041808 */
[----:B------:R-:W-:Y:S06]  /*2f70*/  HMMA.16816.F32.BF16 R8, R12, R30, RZ ;  /* 0x0000001e0c08723c */ /* 0x000fec00000418ff */
[----:B---3--:R-:W-:Y:S01]  /*2f80*/  HMMA.16816.F32.BF16 R28, R4, R36, R20 ;  /* 0x00000024041c723c */ /* 0x008fe20000041814 */
[----:B-1----:R-:W-:-:S05]  /*2f90*/  FMUL.FTZ R2, R53, UR8 ;  /* 0x0000000835027c20 */ /* 0x002fca0008410000 */
[----:B----4-:R-:W-:Y:S01]  /*2fa0*/  HMMA.16816.F32.BF16 R20, R12, R44, RZ ;  /* 0x0000002c0c14723c */ /* 0x010fe200000418ff */
[----:B------:R1:W2:Y:S11]  /*2fb0*/  MUFU.TANH R108, R2 ;  /* 0x00000002006c7308 */ /* 0x0002b60000002400 */
[----:B------:R-:W-:Y:S01]  /*2fc0*/  HMMA.16816.F32.BF16 R8, R4, R34, R8 ;  /* 0x000000220408723c */ /* 0x000fe20000041808 */
[----:B------:R-:W3:Y:S01]  /*2fd0*/  LDSM.16.M88.4 R32, [R165+0xc00] ;  /* 0x000c0000a520783b */ /* 0x000ee20000000200 */
[----:B-1----:R-:W-:-:S04]  /*2fe0*/  FMUL.FTZ R2, R55, UR8 ;  /* 0x0000000837027c20 */ /* 0x002fc80008410000 */
[----:B------:R1:W4:Y:S02]  /*2ff0*/  MUFU.TANH R124, R2 ;  /* 0x00000002007c7308 */ /* 0x0003240000002400 */
[----:B-1----:R-:W-:-:S06]  /*3000*/  FMUL.FTZ R2, R16, UR8 ;  /* 0x0000000810027c20 */ /* 0x002fcc0008410000 */
[----:B------:R1:W-:Y:S02]  /*3010*/  MUFU.TANH R111, R2 ;  /* 0x00000002006f7308 */ /* 0x0003e40000002400 */
[----:B-1----:R-:W-:-:S06]  /*3020*/  FMUL.FTZ R2, R17, UR8 ;  /* 0x0000000811027c20 */ /* 0x002fcc0008410000 */
[----:B------:R1:W4:Y:S02]  /*3030*/  MUFU.TANH R110, R2 ;  /* 0x00000002006e7308 */ /* 0x0003240000002400 */
[----:B-1----:R-:W-:-:S06]  /*3040*/  FMUL.FTZ R2, R18, UR8 ;  /* 0x0000000812027c20 */ /* 0x002fcc0008410000 */
[----:B------:R1:W-:Y:S02]  /*3050*/  MUFU.TANH R138, R2 ;  /* 0x00000002008a7308 */ /* 0x0003e40000002400 */
[----:B-1----:R-:W-:Y:S02]  /*3060*/  FMUL.FTZ R2, R19, UR8 ;  /* 0x0000000813027c20 */ /* 0x002fe40008410000 */
[----:B------:R-:W-:Y:S01]  /*3070*/  HMMA.16816.F32.BF16 R16, R12, R42, RZ ;  /* 0x0000002a0c10723c */ /* 0x000fe200000418ff */
[----:B------:R-:W1:Y:S03]  /*3080*/  LDSM.16.M88.4 R40, [R134+0x2000] ;  /* 0x002000008628783b */ /* 0x000e660000000200 */
[----:B------:R2:W4:Y:S02]  /*3090*/  MUFU.TANH R136, R2 ;  /* 0x0000000200887308 */ /* 0x0005240000002400 */
[----:B--2---:R-:W-:-:S06]  /*30a0*/  FMUL.FTZ R2, R24, UR8 ;  /* 0x0000000818027c20 */ /* 0x004fcc0008410000 */
[----:B------:R2:W-:Y:S02]  /*30b0*/  MUFU.TANH R109, R2 ;  /* 0x00000002006d7308 */ /* 0x0005e40000002400 */
[----:B--2---:R-:W-:-:S06]  /*30c0*/  FMUL.FTZ R2, R25, UR8 ;  /* 0x0000000819027c20 */ /* 0x004fcc0008410000 */
[----:B------:R2:W4:Y:S02]  /*30d0*/  MUFU.TANH R107, R2 ;  /* 0x00000002006b7308 */ /* 0x0005240000002400 */
[----:B--2---:R-:W-:-:S06]  /*30e0*/  FMUL.FTZ R2, R26, UR8 ;  /* 0x000000081a027c20 */ /* 0x004fcc0008410000 */
[----:B------:R2:W-:Y:S02]  /*30f0*/  MUFU.TANH R135, R2 ;  /* 0x0000000200877308 */ /* 0x0005e40000002400 */
[----:B--2---:R-:W-:Y:S02]  /*3100*/  FMUL.FTZ R2, R27, UR8 ;  /* 0x000000081b027c20 */ /* 0x004fe40008410000 */
[----:B---3--:R-:W-:Y:S04]  /*3110*/  HMMA.16816.F32.BF16 R24, R4, R32, R20 ;  /* 0x000000200418723c */ /* 0x008fe80000041814 */
[----:B------:R2:W3:Y:S02]  /*3120*/  MUFU.TANH R126, R2 ;  /* 0x00000002007e7308 */ /* 0x0004e40000002400 */
[----:B-1----:R-:W-:Y:S01]  /*3130*/  HMMA.16816.F32.BF16 R20, R12, R40, RZ ;  /* 0x000000280c14723c */ /* 0x002fe200000418ff */
[----:B--2---:R-:W-:-:S05]  /*3140*/  FMUL.FTZ R2, R8, UR8 ;  /* 0x0000000808027c20 */ /* 0x004fca0008410000 */
        /* <DEDUP_REMOVED lines=8> */
[----:B------:R4:W2:Y:S02]  /*31d0*/  MUFU.TANH R130, R2 ;  /* 0x0000000200827308 */ /* 0x0008a40000002400 */
[----:B------:R-:W-:Y:S01]  /*31e0*/  HMMA.16816.F32.BF16 R16, R12, R46, RZ ;  /* 0x0000002e0c10723c */ /* 0x000fe200000418ff */
[----:B------:R-:W3:Y:S01]  /*31f0*/  LDSM.16.M88.4 R44, [R134+0x2400] ;  /* 0x00240000862c783b */ /* 0x000ee20000000200 */
[----:B----4-:R-:W-:-:S04]  /*3200*/  FMUL.FTZ R2, R28, UR8 ;  /* 0x000000081c027c20 */ /* 0x010fc80008410000 */
[----:B------:R4:W-:Y:S02]  /*3210*/  MUFU.TANH R103, R2 ;  /* 0x0000000200677308 */ /* 0x0009e40000002400 */
[----:B----4-:R-:W-:-:S06]  /*3220*/  FMUL.FTZ R2, R29, UR8 ;  /* 0x000000081d027c20 */ /* 0x010fcc0008410000 */
[----:B------:R4:W-:Y:S02]  /*3230*/  MUFU.TANH R101, R2 ;  /* 0x0000000200657308 */ /* 0x0009e40000002400 */
[----:B----4-:R-:W-:-:S06]  /*3240*/  FMUL.FTZ R2, R30, UR8 ;  /* 0x000000081e027c20 */ /* 0x010fcc0008410000 */
[----:B------:R4:W-:Y:S02]  /*3250*/  MUFU.TANH R127, R2 ;  /* 0x00000002007f7308 */ /* 0x0009e40000002400 */
[----:B----4-:R-:W-:Y:S02]  /*3260*/  FMUL.FTZ R2, R31, UR8 ;  /* 0x000000081f027c20 */ /* 0x010fe40008410000 */
[----:B-1----:R-:W-:Y:S04]  /*3270*/  HMMA.16816.F32.BF16 R28, R4, R36, R20 ;  /* 0x00000024041c723c */ /* 0x002fe80000041814 */
[----:B------:R1:W-:Y:S02]  /*3280*/  MUFU.TANH R123, R2 ;  /* 0x00000002007b7308 */ /* 0x0003e40000002400 */
[----:B---3--:R-:W-:Y:S01]  /*3290*/  HMMA.16816.F32.BF16 R20, R12, R44, RZ ;  /* 0x0000002c0c14723c */ /* 0x008fe200000418ff */
[----:B-1----:R-:W-:-:S05]  /*32a0*/  FMUL.FTZ R2, R8, UR8 ;  /* 0x0000000808027c20 */ /* 0x002fca0008410000 */
[----:B------:R1:W3:Y:S02]  /*32b0*/  MUFU.TANH R100, R2 ;  /* 0x0000000200647308 */ /* 0x0002e40000002400 */
[----:B-1----:R-:W-:-:S06]  /*32c0*/  FMUL.FTZ R2, R9, UR8 ;  /* 0x0000000809027c20 */ /* 0x002fcc0008410000 */
[----:B------:R1:W-:Y:S02]  /*32d0*/  MUFU.TANH R99, R2 ;  /* 0x0000000200637308 */ /* 0x0003e40000002400 */
[----:B-1----:R-:W-:-:S06]  /*32e0*/  FMUL.FTZ R2, R10, UR8 ;  /* 0x000000080a027c20 */ /* 0x002fcc0008410000 */
[----:B------:R1:W4:Y:S02]  /*32f0*/  MUFU.TANH R121, R2 ;  /* 0x0000000200797308 */ /* 0x0003240000002400 */
[----:B-1----:R-:W-:Y:S02]  /*3300*/  FMUL.FTZ R2, R11, UR8 ;  /* 0x000000080b027c20 */ /* 0x002fe40008410000 */
[----:B------:R-:W-:Y:S01]  /*3310*/  HMMA.16816.F32.BF16 R8, R4, R34, R16 ;  /* 0x000000220408723c */ /* 0x000fe20000041810 */
[----:B------:R-:W1:Y:S03]  /*3320*/  LDSM.16.M88.4 R32, [R165+0x1400] ;  /* 0x00140000a520783b */ /* 0x000e660000000200 */
[----:B------:R2:W-:Y:S02]  /*3330*/  MUFU.TANH R122, R2 ;  /* 0x00000002007a7308 */ /* 0x0005e40000002400 */
[----:B------:R-:W-:Y:S01]  /*3340*/  HMMA.16816.F32.BF16 R16, R12, R42, RZ ;  /* 0x0000002a0c10723c */ /* 0x000fe200000418ff */
[----:B------:R-:W3:Y:S01]  /*3350*/  LDSM.16.M88.4 R40, [R134+0x2800] ;  /* 0x002800008628783b */ /* 0x000ee20000000200 */
[----:B--2---:R-:W-:-:S04]  /*3360*/  FMUL.FTZ R2, R24, UR8 ;  /* 0x0000000818027c20 */ /* 0x004fc80008410000 */
[----:B------:R2:W4:Y:S02]  /*3370*/  MUFU.TANH R98, R2 ;  /* 0x0000000200627308 */ /* 0x0005240000002400 */
[----:B--2---:R-:W-:-:S06]  /*3380*/  FMUL.FTZ R2, R25, UR8 ;  /* 0x0000000819027c20 */ /* 0x004fcc0008410000 */
[----:B------:R2:W-:Y:S02]  /*3390*/  MUFU.TANH R95, R2 ;  /* 0x00000002005f7308 */ /* 0x0005e40000002400 */
[----:B--2---:R-:W-:-:S06]  /*33a0*/  FMUL.FTZ R2, R26, UR8 ;  /* 0x000000081a027c20 */ /* 0x004fcc0008410000 */
[----:B------:R2:W4:Y:S02]  /*33b0*/  MUFU.TANH R129, R2 ;  /* 0x0000000200817308 */ /* 0x0005240000002400 */
[----:B--2---:R-:W-:Y:S02]  /*33c0*/  FMUL.FTZ R2, R27, UR8 ;  /* 0x000000081b027c20 */ /* 0x004fe40008410000 */
[----:B-1----:R-:W-:Y:S04]  /*33d0*/  HMMA.16816.F32.BF16 R24, R4, R32, R20 ;  /* 0x000000200418723c */ /* 0x002fe80000041814 */
[----:B------:R1:W-:Y:S02]  /*33e0*/  MUFU.TANH R133, R2 ;  /* 0x0000000200857308 */ /* 0x0003e40000002400 */
[----:B---3--:R-:W-:Y:S01]  /*33f0*/  HMMA.16816.F32.BF16 R20, R12, R40, RZ ;  /* 0x000000280c14723c */ /* 0x008fe200000418ff */
[----:B-1----:R-:W-:-:S05]  /*3400*/  FMUL.FTZ R2, R8, UR8 ;  /* 0x0000000808027c20 */ /* 0x002fca0008410000 */
[----:B------:R1:W2:Y:S02]  /*3410*/  MUFU.TANH R94, R2 ;  /* 0x00000002005e7308 */ /* 0x0002a40000002400 */
[----:B-1----:R-:W-:-:S06]  /*3420*/  FMUL.FTZ R2, R9, UR8 ;  /* 0x0000000809027c20 */ /* 0x002fcc0008410000 */
[----:B------:R1:W-:Y:S02]  /*3430*/  MUFU.TANH R93, R2 ;  /* 0x00000002005d7308 */ /* 0x0003e40000002400 */
[----:B-1----:R-:W-:-:S06]  /*3440*/  FMUL.FTZ R2, R10, UR8 ;  /* 0x000000080a027c20 */ /* 0x002fcc0008410000 */
[----:B------:R1:W3:Y:S02]  /*3450*/  MUFU.TANH R128, R2 ;  /* 0x0000000200807308 */ /* 0x0002e40000002400 */
[----:B-1----:R-:W-:Y:S02]  /*3460*/  FMUL.FTZ R2, R11, UR8 ;  /* 0x000000080b027c20 */ /* 0x002fe40008410000 */
[----:B------:R-:W-:Y:S01]  /*3470*/  HMMA.16816.F32.BF16 R8, R4, R38, R16 ;  /* 0x000000260408723c */ /* 0x000fe20000041810 */
[----:B------:R-:W-:Y:S03]  /*3480*/  LDSM.16.M88.4 R36, [R165+0x1c00] ;  /* 0x001c0000a524783b */ /* 0x000fe60000000200 */
[----:B------:R1:W3:Y:S02]  /*3490*/  MUFU.TANH R132, R2 ;  /* 0x0000000200847308 */ /* 0x0002e40000002400 */
[----:B------:R-:W-:Y:S01]  /*34a0*/  HMMA.16816.F32.BF16 R16, R12, R46, RZ ;  /* 0x0000002e0c10723c */ /* 0x000fe200000418ff */
[----:B------:R-:W-:Y:S01]  /*34b0*/  LDSM.16.M88.4 R44, [R134+0x2c00] ;  /* 0x002c0000862c783b */ /* 0x000fe20000000200 */
[----:B-1----:R-:W-:-:S04]  /*34c0*/  FMUL.FTZ R2, R28, UR8 ;  /* 0x000000081c027c20 */ /* 0x002fc80008410000 */
[----:B------:R1:W3:Y:S02]  /*34d0*/  MUFU.TANH R91, R2 ;  /* 0x00000002005b7308 */ /* 0x0002e40000002400 */
[----:B-1----:R-:W-:-:S06]  /*34e0*/  FMUL.FTZ R2, R29, UR8 ;  /* 0x000000081d027c20 */ /* 0x002fcc0008410000 */
        /* <DEDUP_REMOVED lines=8> */
[----:B----4-:R-:W-:-:S06]  /*3570*/  FMUL.FTZ R2, R9, UR8 ;  /* 0x0000000809027c20 */ /* 0x010fcc0008410000 */
[----:B------:R4:W3:Y:S02]  /*3580*/  MUFU.TANH R85, R2 ;  /* 0x0000000200557308 */ /* 0x0008e40000002400 */
[----:B----4-:R-:W-:-:S06]  /*3590*/  FMUL.FTZ R2, R10, UR8 ;  /* 0x000000080a027c20 */ /* 0x010fcc0008410000 */
[----:B------:R4:W-:Y:S02]  /*35a0*/  MUFU.TANH R137, R2 ;  /* 0x0000000200897308 */ /* 0x0009e40000002400 */
[----:B----4-:R-:W-:Y:S02]  /*35b0*/  FMUL.FTZ R2, R11, UR8 ;  /* 0x000000080b027c20 */ /* 0x010fe40008410000 */
[----:B------:R-:W-:Y:S04]  /*35c0*/  HMMA.16816.F32.BF16 R8, R4, R34, R16 ;  /* 0x000000220408723c */ /* 0x000fe80000041810 */
[----:B------:R4:W3:Y:S02]  /*35d0*/  MUFU.TANH R141, R2 ;  /* 0x00000002008d7308 */ /* 0x0008e40000002400 */
[----:B------:R-:W-:Y:S01]  /*35e0*/  HMMA.16816.F32.BF16 R16, R12, R42, RZ ;  /* 0x0000002a0c10723c */ /* 0x000fe200000418ff */
[----:B------:R-:W-:Y:S05]  /*35f0*/  LDSM.16.M88.4 R40, [R134+0x3800] ;  /* 0x003800008628783b */ /* 0x000fea0000000200 */
[----:B-1----:R-:W-:Y:S06]  /*3600*/  HMMA.16816.F32.BF16 R32, R4, R28, R20 ;  /* 0x0000001c0420723c */ /* 0x002fec0000041814 */
[----:B------:R-:W-:Y:S01]  /*3610*/  HMMA.16816.F32.BF16 R20, R12, R44, RZ ;  /* 0x0000002c0c14723c */ /* 0x000fe200000418ff */
[----:B----4-:R-:W-:-:S04]  /*3620*/  FMUL.FTZ R2, R24, UR8 ;  /* 0x0000000818027c20 */ /* 0x010fc80008410000 */
[----:B------:R1:W4:Y:S02]  /*3630*/  MUFU.TANH R87, R2 ;  /* 0x0000000200577308 */ /* 0x0003240000002400 */
[----:B-1----:R-:W-:-:S06]  /*3640*/  FMUL.FTZ R2, R25, UR8 ;  /* 0x0000000819027c20 */ /* 0x002fcc0008410000 */
[----:B------:R1:W-:Y:S02]  /*3650*/  MUFU.TANH R86, R2 ;  /* 0x0000000200567308 */ /* 0x0003e40000002400 */
[----:B-1----:R-:W-:-:S06]  /*3660*/  FMUL.FTZ R2, R26, UR8 ;  /* 0x000000081a027c20 */ /* 0x002fcc0008410000 */
[----:B------:R1:W4:Y:S02]  /*3670*/  MUFU.TANH R142, R2 ;  /* 0x00000002008e7308 */ /* 0x0003240000002400 */
[----:B-1----:R-:W-:Y:S02]  /*3680*/  FMUL.FTZ R2, R27, UR8 ;  /* 0x000000081b027c20 */ /* 0x002fe40008410000 */
[----:B------:R-:W1:Y:S04]  /*3690*/  LDSM.16.M88.4 R24, [R134+0x3000] ;  /* 0x003000008618783b */ /* 0x000e680000000200 */
        /* <DEDUP_REMOVED lines=8> */
[----:B------:R-:W-:Y:S04]  /*3720*/  HMMA.16816.F32.BF16 R8, R4, R30, R16 ;  /* 0x0000001e0408723c */ /* 0x000fe80000041810 */
[----:B------:R2:W4:Y:S02]  /*3730*/  MUFU.TANH R145, R2 ;  /* 0x0000000200917308 */ /* 0x0005240000002400 */
[----:B------:R-:W-:Y:S06]  /*3740*/  HMMA.16816.F32.BF16 R16, R12, R46, RZ ;  /* 0x0000002e0c10723c */ /* 0x000fec00000418ff */
[----:B------:R-:W-:Y:S06]  /*3750*/  HMMA.16816.F32.BF16 R28, R4, R36, R20 ;  /* 0x00000024041c723c */ /* 0x000fec0000041814 */
[----:B-1----:R-:W-:Y:S01]  /*3760*/  HMMA.16816.F32.BF16 R20, R12, R24, RZ ;  /* 0x000000180c14723c */ /* 0x002fe200000418ff */
[----:B--2---:R-:W-:-:S04]  /*3770*/  FMUL.FTZ R2, R32, UR8 ;  /* 0x0000000820027c20 */ /* 0x004fc80008410000 */
[----:B------:R1:W2:Y:S02]  /*3780*/  MUFU.TANH R83, R2 ;  /* 0x0000000200537308 */ /* 0x0002a40000002400 */
[----:B-1----:R-:W-:-:S06]  /*3790*/  FMUL.FTZ R2, R33, UR8 ;  /* 0x0000000821027c20 */ /* 0x002fcc0008410000 */
[----:B------:R1:W-:Y:S02]  /*37a0*/  MUFU.TANH R81, R2 ;  /* 0x0000000200517308 */ /* 0x0003e40000002400 */
[----:B-1----:R-:W-:-:S06]  /*37b0*/  FMUL.FTZ R2, R34, UR8 ;  /* 0x0000000822027c20 */ /* 0x002fcc0008410000 */
[----:B------:R1:W2:Y:S02]  /*37c0*/  MUFU.TANH R146, R2 ;  /* 0x0000000200927308 */ /* 0x0002a40000002400 */
[----:B-1----:R-:W-:Y:S02]  /*37d0*/  FMUL.FTZ R2, R35, UR8 ;  /* 0x0000000823027c20 */ /* 0x002fe40008410000 */
[----:B------:R-:W1:Y:S04]  /*37e0*/  LDSM.16.M88.4 R32, [R165+0x2000] ;  /* 0x00200000a520783b */ /* 0x000e680000000200 */
[----:B------:R3:W2:Y:S02]  /*37f0*/  MUFU.TANH R147, R2 ;  /* 0x0000000200937308 */ /* 0x0006a40000002400 */
[----:B---3--:R-:W-:-:S06]  /*3800*/  FMUL.FTZ R2, R8, UR8 ;  /* 0x0000000808027c20 */ /* 0x008fcc0008410000 */
[----:B------:R3:W-:Y:S02]  /*3810*/  MUFU.TANH R82, R2 ;  /* 0x0000000200527308 */ /* 0x0007e40000002400 */
[----:B---3--:R-:W-:Y:S01]  /*3820*/  FMUL.FTZ R2, R9, UR8 ;  /* 0x0000000809027c20 */ /* 0x008fe20008410000 */
[----:B-1----:R-:W-:Y:S05]  /*3830*/  HMMA.16816.F32.BF16 R20, R4, R32, R20 ;  /* 0x000000200414723c */ /* 0x002fea0000041814 */
[----:B------:R1:W-:Y:S02]  /*3840*/  MUFU.TANH R79, R2 ;  /* 0x00000002004f7308 */ /* 0x0003e40000002400 */
[----:B-1----:R-:W-:-:S06]  /*3850*/  FMUL.FTZ R2, R10, UR8 ;  /* 0x000000080a027c20 */ /* 0x002fcc0008410000 */
[----:B------:R1:W-:Y:S11]  /*3860*/  MUFU.TANH R148, R2 ;  /* 0x0000000200947308 */ /* 0x0003f60000002400 */
[----:B------:R-:W-:-:S04]  /*3870*/  FMUL.FTZ R3, R23, UR8 ;  /* 0x0000000817037c20 */ /* 0x000fc80008410000 */
[----:B------:R3:W-:Y:S01]  /*3880*/  MUFU.TANH R154, R3 ;  /* 0x00000003009a7308 */ /* 0x0007e20000002400 */
[----:B-1----:R-:W-:Y:S02]  /*3890*/  FMUL.FTZ R2, R11, UR8 ;  /* 0x000000080b027c20 */ /* 0x002fe40008410000 */
[----:B------:R-:W-:Y:S01]  /*38a0*/  HMMA.16816.F32.BF16 R8, R4, R38, R16 ;  /* 0x000000260408723c */ /* 0x000fe20000041810 */
[----:B------:R-:W1:Y:S04]  /*38b0*/  LDSM.16.M88.4 R36, [R134+0x3400] ;  /* 0x003400008624783b */ /* 0x000e680000000200 */
[----:B------:R4:W-:Y:S01]  /*38c0*/  MUFU.TANH R150, R2 ;  /* 0x0000000200967308 */ /* 0x0009e20000002400 */
[----:B------:R-:W-:Y:S01]  /*38d0*/  HMMA.16816.F32.BF16 R16, R12, R26, RZ ;  /* 0x0000001a0c10723c */ /* 0x000fe200000418ff */
[----:B---3--:R-:W-:-:S02]  /*38e0*/  IMAD R3, R56, 0x10, R59 ;  /* 0x0000001038037824 */ /* 0x008fc400078e023b */
[----:B----4-:R-:W-:-:S04]  /*38f0*/  FMUL.FTZ R2, R28, UR8 ;  /* 0x000000081c027c20 */ /* 0x010fc80008410000 */
[----:B------:R3:W4:-:S15]  /*3900*/  MUFU.TANH R75, R2 ;  /* 0x00000002004b7308 */ /* 0x00071e0000002400 */
[----:B------:R-:W-:-:S02]  /*3910*/  NOP ;  /* 0x0000000000007918 */ /* 0x000fc40000000000 */
[----:B------:R-:W-:Y:S01]  /*3920*/  HMMA.16816.F32.BF16 R24, R4, R34, R16 ;  /* 0x000000220418723c */ /* 0x000fe20000041810 */
[----:B------:R-:W-:Y:S01]  /*3930*/  LDSM.16.M88.4 R32, [R165+0x2800] ;  /* 0x00280000a520783b */ /* 0x000fe20000000200 */
[----:B---3--:R-:W-:-:S04]  /*3940*/  FMUL.FTZ R2, R29, UR8 ;  /* 0x000000081d027c20 */ /* 0x008fc80008410000 */
[----:B------:R3:W-:-:S15]  /*3950*/  MUFU.TANH R77, R2 ;  /* 0x00000002004d7308 */ /* 0x0007de0000002400 */
[----:B------:R-:W-:-:S03]  /*3960*/  NOP ;  /* 0x0000000000007918 */ /* 0x000fc60000000000 */
[----:B------:R-:W-:-:S04]  /*3970*/  FMUL.FTZ R16, R24, UR8 ;  /* 0x0000000818107c20 */ /* 0x000fc80008410000 */
[----:B------:R-:W-:Y:S01]  /*3980*/  MUFU.TANH R156, R16 ;  /* 0x00000010009c7308 */ /* 0x000fe20000002400 */
[----:B---3--:R-:W-:-:S07]  /*3990*/  FMUL.FTZ R2, R30, UR8 ;  /* 0x000000081e027c20 */ /* 0x008fce0008410000 */
[----:B------:R3:W4:Y:S02]  /*39a0*/  MUFU.TANH R149, R2 ;  /* 0x0000000200957308 */ /* 0x0007240000002400 */
[----:B---3--:R-:W-:Y:S02]  /*39b0*/  FMUL.FTZ R2, R31, UR8 ;  /* 0x000000081f027c20 */ /* 0x008fe40008410000 */
[----:B------:R-:W3:Y:S04]  /*39c0*/  LDSM.16.M88.4 R28, [R165+0x2400] ;  /* 0x00240000a51c783b */ /* 0x000ee80000000200 */
[----:B------:R2:W4:Y:S02]  /*39d0*/  MUFU.TANH R151, R2 ;  /* 0x0000000200977308 */ /* 0x0005240000002400 */
[----:B--2---:R-:W-:-:S06]  /*39e0*/  FMUL.FTZ R2, R8, UR8 ;  /* 0x0000000808027c20 */ /* 0x004fcc0008410000 */
[----:B------:R2:W4:Y:S02]  /*39f0*/  MUFU.TANH R76, R2 ;  /* 0x00000002004c7308 */ /* 0x0005240000002400 */
[----:B--2---:R-:W-:-:S06]  /*3a00*/  FMUL.FTZ R2, R9, UR8 ;  /* 0x0000000809027c20 */ /* 0x004fcc0008410000 */
[----:B------:R2:W-:Y:S02]  /*3a10*/  MUFU.TANH R78, R2 ;  /* 0x00000002004e7308 */ /* 0x0005e40000002400 */
[----:B--2---:R-:W-:-:S06]  /*3a20*/  FMUL.FTZ R2, R10, UR8 ;  /* 0x000000080a027c20 */ /* 0x004fcc0008410000 */
[----:B------:R2:W4:Y:S02]  /*3a30*/  MUFU.TANH R53, R2 ;  /* 0x0000000200357308 */ /* 0x0005240000002400 */
[----:B--2---:R-:W-:Y:S02]  /*3a40*/  FMUL.FTZ R2, R11, UR8 ;  /* 0x000000080b027c20 */ /* 0x004fe40008410000 */
[----:B-1----:R-:W-:Y:S04]  /*3a50*/  HMMA.16816.F32.BF16 R8, R12, R36, RZ ;  /* 0x000000240c08723c */ /* 0x002fe800000418ff */
[----:B------:R1:W-:Y:S02]  /*3a60*/  MUFU.TANH R71, R2 ;  /* 0x0000000200477308 */ /* 0x0003e40000002400 */
[----:B-1----:R-:W-:-:S06]  /*3a70*/  FMUL.FTZ R2, R20, UR8 ;  /* 0x0000000814027c20 */ /* 0x002fcc0008410000 */
[----:B------:R1:W2:Y:S02]  /*3a80*/  MUFU.TANH R74, R2 ;  /* 0x00000002004a7308 */ /* 0x0002a40000002400 */
[----:B-1----:R-:W-:-:S06]  /*3a90*/  FMUL.FTZ R2, R21, UR8 ;  /* 0x0000000815027c20 */ /* 0x002fcc0008410000 */
[----:B------:R1:W-:Y:S02]  /*3aa0*/  MUFU.TANH R73, R2 ;  /* 0x0000000200497308 */ /* 0x0003e40000002400 */
[----:B-1----:R-:W-:Y:S02]  /*3ab0*/  FMUL.FTZ R2, R22, UR8 ;  /* 0x0000000816027c20 */ /* 0x002fe40008410000 */
[----:B---3--:R-:W-:Y:S04]  /*3ac0*/  HMMA.16816.F32.BF16 R20, R4, R28, R8 ;  /* 0x0000001c0414723c */ /* 0x008fe80000041808 */
[----:B------:R1:W3:Y:S03]  /*3ad0*/  MUFU.TANH R152, R2 ;  /* 0x0000000200987308 */ /* 0x0002e60000002400 */
[----:B------:R-:W-:Y:S01]  /*3ae0*/  FMUL.FTZ R8, R25, UR8 ;  /* 0x0000000819087c20 */ /* 0x000fe20008410000 */
[----:B------:R-:W-:-:S02]  /*3af0*/  IMAD.SHL.U32 R9, R58, 0x2, RZ ;  /* 0x000000023a097824 */ /* 0x000fc400078e00ff */
[----:B------:R-:W-:Y:S02]  /*3b00*/  FMUL.FTZ R11, R27, UR8 ;  /* 0x000000081b0b7c20 */ /* 0x000fe40008410000 */
[----:B------:R4:W-:Y:S01]  /*3b10*/  MUFU.TANH R72, R8 ;  /* 0x0000000800487308 */ /* 0x0009e20000002400 */
[----:B------:R-:W-:Y:S02]  /*3b20*/  LOP3.LUT R9, R9, 0x6, RZ, 0xc0, !PT ;  /* 0x0000000609097812 */ /* 0x000fe400078ec0ff */
[----:B-1----:R-:W-:-:S05]  /*3b30*/  LOP3.LUT R2, R57, 0xffffffe0, RZ, 0xc0, !PT ;  /* 0xffffffe039027812 */ /* 0x002fca00078ec0ff */
[----:B------:R1:W-:Y:S01]  /*3b40*/  MUFU.TANH R47, R11 ;  /* 0x0000000b002f7308 */ /* 0x0003e20000002400 */
[----:B------:R-:W-:Y:S02]  /*3b50*/  IMAD.IADD R2, R58, 0x1, -R2 ;  /* 0x000000013a027824 */ /* 0x000fe400078e0a02 */
[----:B----4-:R-:W-:-:S03]  /*3b60*/  FMUL.FTZ R8, R26, UR8 ;  /* 0x000000081a087c20 */ /* 0x010fc60008410000 */
[----:B------:R-:W-:Y:S02]  /*3b70*/  SHF.R.S32.HI R17, RZ, 0x1f, R2 ;  /* 0x0000001fff117819 */ /* 0x000fe40000011402 */
[----:B------:R4:W3:Y:S02]  /*3b80*/  MUFU.TANH R46, R8 ;  /* 0x00000008002e7308 */ /* 0x0008e40000002400 */
[----:B------:R-:W-:Y:S02]  /*3b90*/  LEA.HI R2, R17, R2, RZ, 0x2 ;  /* 0x0000000211027211 */ /* 0x000fe400078f10ff */
[----:B------:R-:W-:Y:S01]  /*3ba0*/  HMMA.16816.F32.BF16 R16, R12, R38, RZ ;  /* 0x000000260c10723c */ /* 0x000fe200000418ff */
[----:B------:R-:W-:Y:S01]  /*3bb0*/  LDSM.16.M88.4 R36, [R134+0x4000] ;  /* 0x004000008624783b */ /* 0x000fe20000000200 */
[----:B------:R-:W-:Y:S01]  /*3bc0*/  SHF.R.S32.HI R2, RZ, 0x2, R2 ;  /* 0x00000002ff027819 */ /* 0x000fe20000011402 */
[----:B-1----:R-:W-:-:S03]  /*3bd0*/  FMUL.FTZ R11, R21, UR8 ;  /* 0x00000008150b7c20 */ /* 0x002fc60008410000 */
[----:B------:R-:W-:Y:S01]  /*3be0*/  IADD3 R2, R3, 0x1, R2 ;  /* 0x0000000103027810 */ /* 0x000fe20007ffe002 */
[----:B------:R1:W-:Y:S03]  /*3bf0*/  MUFU.TANH R64, R11 ;  /* 0x0000000b00407308 */ /* 0x0003e60000002400 */
[----:B------:R-:W-:Y:S01]  /*3c00*/  IADD3 R3, R48, R2, -R49 ;  /* 0x0000000230037210 */ /* 0x000fe20007ffe831 */
[----:B------:R-:W-:-:S04]  /*3c10*/  IMAD.IADD R2, R164, 0x1, R9 ;  /* 0x00000001a4027824 */ /* 0x000fc800078e0209 */
[----:B------:R-:W-:Y:S02]  /*3c20*/  IMAD.IADD R3, R3, 0x1, R61 ;  /* 0x0000000103037824 */ /* 0x000fe400078e023d */
[----:B------:R-:W-:-:S03]  /*3c30*/  VIADD R10, R2, 0x1 ;  /* 0x00000001020a7836 */ /* 0x000fc60000000000 */
[C---:B------:R-:W-:Y:S02]  /*3c40*/  VIMNMX R9, R3.reuse, R48, PT ;  /* 0x0000003003097248 */ /* 0x040fe40003fe0100 */
[----:B----4-:R-:W-:Y:S01]  /*3c50*/  VIADDMNMX R8, R3, 0x8, R48, PT ;  /* 0x0000000803087846 */ /* 0x010fe20003800130 */
[----:B------:R-:W-:Y:S01]  /*3c60*/  VIADD R3, R2, 0x8 ;  /* 0x0000000802037836 */ /* 0x000fe20000000000 */
[----:B------:R-:W-:Y:S01]  /*3c70*/  HMMA.16816.F32.BF16 R24, R4, R30, R16 ;  /* 0x0000001e0418723c */ /* 0x000fe20000041810 */
[----:B------:R-:W4:Y:S01]  /*3c80*/  LDSM.16.M88.4 R28, [R134+0x3c00] ;  /* 0x003c0000861c783b */ /* 0x000f220000000200 */
[-C--:B------:R-:W-:Y:S01]  /*3c90*/  ISETP.GE.AND P4, PT, R10, R9.reuse, PT ;  /* 0x000000090a00720c */ /* 0x080fe20003f86270 */
[----:B-1----:R-:W-:Y:S01]  /*3ca0*/  FMUL.FTZ R11, R22, UR8 ;  /* 0x00000008160b7c20 */ /* 0x002fe20008410000 */
[-C--:B------:R-:W-:Y:S01]  /*3cb0*/  ISETP.GE.AND P2, PT, R10, R8.reuse, PT ;  /* 0x000000080a00720c */ /* 0x080fe20003f46270 */
[----:B------:R-:W-:Y:S01]  /*3cc0*/  FMUL.FTZ R10, R20, UR8 ;  /* 0x00000008140a7c20 */ /* 0x000fe20008410000 */
[----:B------:R-:W-:Y:S01]  /*3cd0*/  HMMA.16816.F32.BF16 R16, R12, R40, RZ ;  /* 0x000000280c10723c */ /* 0x000fe200000418ff */
[C---:B------:R-:W-:Y:S01]  /*3ce0*/  ISETP.GE.AND P1, PT, R3.reuse, R9, PT ;  /* 0x000000090300720c */ /* 0x040fe20003f26270 */
[----:B------:R1:W3:Y:S01]  /*3cf0*/  MUFU.TANH R45, R11 ;  /* 0x0000000b002d7308 */ /* 0x0002e20000002400 */
[-C--:B------:R-:W-:Y:S01]  /*3d00*/  ISETP.GE.AND P5, PT, R3, R8.reuse, PT ;  /* 0x000000080300720c */ /* 0x080fe20003fa6270 */
[C---:B------:R-:W-:Y:S01]  /*3d10*/  VIADD R3, R2.reuse, 0x9 ;  /* 0x0000000902037836 */ /* 0x040fe20000000000 */
[----:B------:R-:W-:-:S02]  /*3d20*/  ISETP.GE.AND P3, PT, R2, R8, PT ;  /* 0x000000080200720c */ /* 0x000fc40003f66270 */
[----:B------:R-:W-:Y:S02]  /*3d30*/  FSEL R108, R108, -INF , !P4 ;  /* 0xff8000006c6c7808 */ /* 0x000fe40006000000 */
[----:B------:R-:W-:Y:S01]  /*3d40*/  FSEL R124, R124, -INF , !P2 ;  /* 0xff8000007c7c7808 */ /* 0x000fe20005000000 */
        /* <DEDUP_REMOVED lines=9> */
[----:B------:R1:W3:Y:S02]  /*3de0*/  MUFU.TANH R120, R11 ;  /* 0x0000000b00787308 */ /* 0x0002e40000002400 */
[----:B------:R-:W-:Y:S01]  /*3df0*/  HMMA.16816.F32.BF16 R20, R4, R32, R16 ;  /* 0x000000200414723c */ /* 0x000fe20000041810 */
[----:B------:R-:W-:Y:S01]  /*3e00*/  FSEL R138, R138, -INF , !P5 ;  /* 0xff8000008a8a7808 */ /* 0x000fe20006800000 */
[----:B--2---:R-:W-:Y:S01]  /*3e10*/  VIADD R10, R2, 0x10 ;  /* 0x00000010020a7836 */ /* 0x004fe20000000000 */
[----:B------:R-:W-:-:S03]  /*3e20*/  ISETP.GE.AND P1, PT, R3, R9, PT ;  /* 0x000000090300720c */ /* 0x000fc60003f26270 */
[----:B------:R-:W-:Y:S01]  /*3e30*/  HMMA.16816.F32.BF16 R16, R12, R42, RZ ;  /* 0x0000002a0c10723c */ /* 0x000fe200000418ff */
[----:B------:R-:W2:Y:S01]  /*3e40*/  LDSM.16.M88.4 R40, [R165+0x2c00] ;  /* 0x002c0000a528783b */ /* 0x000ea20000000200 */
[CC--:B------:R-:W-:Y:S02]  /*3e50*/  ISETP.GE.AND P4, PT, R10.reuse, R9.reuse, PT ;  /* 0x000000090a00720c */ /* 0x0c0fe40003f86270 */
[-C--:B------:R-:W-:Y:S01]  /*3e60*/  ISETP.GE.AND P2, PT, R10, R8.reuse, PT ;  /* 0x000000080a00720c */ /* 0x080fe20003f46270 */
[C---:B------:R-:W-:Y:S01]  /*3e70*/  VIADD R10, R2.reuse, 0x18 ;  /* 0x00000018020a7836 */ /* 0x040fe20000000000 */
[-C--:B------:R-:W-:Y:S01]  /*3e80*/  ISETP.GE.AND P5, PT, R3, R8.reuse, PT ;  /* 0x000000080300720c */ /* 0x080fe20003fa6270 */
[----:B------:R-:W-:Y:S01]  /*3e90*/  VIADD R3, R2, 0x19 ;  /* 0x0000001902037836 */ /* 0x000fe20000000000 */
[----:B------:R-:W-:Y:S02]  /*3ea0*/  FSEL R107, R107, -INF , !P1 ;  /* 0xff8000006b6b7808 */ /* 0x000fe40004800000 */
[C---:B------:R-:W-:Y:S01]  /*3eb0*/  ISETP.GE.AND P0, PT, R10.reuse, R9, PT ;  /* 0x000000090a00720c */ /* 0x040fe20003f06270 */
[----:B-1----:R-:W-:Y:S01]  /*3ec0*/  FMUL.FTZ R11, R25, UR8 ;  /* 0x00000008190b7c20 */ /* 0x002fe20008410000 */
[----:B------:R-:W-:Y:S01]  /*3ed0*/  ISETP.GE.AND P3, PT, R10, R8, PT ;  /* 0x000000080a00720c */ /* 0x000fe20003f66270 */
[----:B------:R-:W-:Y:S01]  /*3ee0*/  FMUL.FTZ R10, R24, UR8 ;  /* 0x00000008180a7c20 */ /* 0x000fe20008410000 */
[----:B------:R-:W-:Y:S01]  /*3ef0*/  FSEL R126, R126, -INF , !P5 ;  /* 0xff8000007e7e7808 */ /* 0x000fe20006800000 */
[----:B------:R1:W3:Y:S01]  /*3f00*/  MUFU.TANH R65, R11 ;  /* 0x0000000b00417308 */ /* 0x0002e20000002400 */
[----:B------:R-:W-:-:S02]  /*3f10*/  FSEL R109, R109, -INF , !P4 ;  /* 0xff8000006d6d7808 */ /* 0x000fc40006000000 */
[----:B------:R-:W-:Y:S02]  /*3f20*/  FSEL R135, R135, -INF , !P2 ;  /* 0xff80000087877808 */ /* 0x000fe40005000000 */
[CC--:B------:R-:W-:Y:S02]  /*3f30*/  ISETP.GE.AND P4, PT, R3.reuse, R9.reuse, PT ;  /* 0x000000090300720c */ /* 0x0c0fe40003f86270 */
[----:B------:R-:W-:Y:S01]  /*3f40*/  ISETP.GE.AND P2, PT, R3, R8, PT ;  /* 0x000000080300720c */ /* 0x000fe20003f46270 */
[----:B------:R4:W-:Y:S01]  /*3f50*/  MUFU.TANH R66, R10 ;  /* 0x0000000a00427308 */ /* 0x0009e20000002400 */
[----:B------:R-:W-:Y:S01]  /*3f60*/  VIADD R3, R2, 0x21 ;  /* 0x0000002102037836 */ /* 0x000fe20000000000 */
[----:B------:R-:W-:Y:S02]  /*3f70*/  FSEL R105, R105, -INF , !P0 ;  /* 0xff80000069697808 */ /* 0x000fe40004000000 */
[----:B------:R-:W-:Y:S02]  /*3f80*/  FSEL R125, R125, -INF , !P3 ;  /* 0xff8000007d7d7808 */ /* 0x000fe40005800000 */
[----:B------:R-:W-:-:S02]  /*3f90*/  ISETP.GE.AND P0, PT, R3, R9, PT ;  /* 0x000000090300720c */ /* 0x000fc40003f06270 */
        /* <DEDUP_REMOVED lines=8> */
[----:B----4-:R-:W-:Y:S01]  /*4020*/  VIADD R10, R2, 0x20 ;  /* 0x00000020020a7836 */ /* 0x010fe20000000000 */
[----:B------:R-:W-:Y:S01]  /*4030*/  FSEL R100, R100, -INF , !P4 ;  /* 0xff80000064647808 */ /* 0x000fe20006000000 */
[----:B------:R-:W-:Y:S01]  /*4040*/  VIADD R3, R2, 0x29 ;  /* 0x0000002902037836 */ /* 0x000fe20000000000 */
[----:B------:R-:W-:-:S02]  /*4050*/  FSEL R121, R121, -INF , !P2 ;  /* 0xff80000079797808 */ /* 0x000fc40005000000 */
[CC--:B------:R-:W-:Y:S02]  /*4060*/  ISETP.GE.AND P1, PT, R10.reuse, R9.reuse, PT ;  /* 0x000000090a00720c */ /* 0x0c0fe40003f26270 */
[-C--:B------:R-:W-:Y:S01]  /*4070*/  ISETP.GE.AND P5, PT, R10, R8.reuse, PT ;  /* 0x000000080a00720c */ /* 0x080fe20003fa6270 */
[----:B------:R-:W-:Y:S01]  /*4080*/  FMUL.FTZ R10, R26, UR8 ;  /* 0x000000081a0a7c20 */ /* 0x000fe20008410000 */
[----:B------:R-:W-:Y:S02]  /*4090*/  FSEL R103, R103, -INF , !P1 ;  /* 0xff80000067677808 */ /* 0x000fe40004800000 */
[----:B------:R-:W-:Y:S01]  /*40a0*/  FSEL R127, R127, -INF , !P5 ;  /* 0xff8000007f7f7808 */ /* 0x000fe20006800000 */
[----:B------:R4:W-:Y:S01]  /*40b0*/  MUFU.TANH R44, R10 ;  /* 0x0000000a002c7308 */ /* 0x0009e20000002400 */
[C---:B------:R-:W-:Y:S01]  /*40c0*/  ISETP.GE.AND P1, PT, R3.reuse, R9, PT ;  /* 0x000000090300720c */ /* 0x040fe20003f26270 */
[----:B-1----:R-:W-:Y:S01]  /*40d0*/  FMUL.FTZ R11, R22, UR8 ;  /* 0x00000008160b7c20 */ /* 0x002fe20008410000 */
[----:B------:R-:W-:Y:S01]  /*40e0*/  ISETP.GE.AND P5, PT, R3, R8, PT ;  /* 0x000000080300720c */ /* 0x000fe20003fa6270 */
[----:B------:R-:W-:Y:S01]  /*40f0*/  VIADD R3, R2, 0x30 ;  /* 0x0000003002037836 */ /* 0x000fe20000000000 */
[----:B------:R-:W-:-:S03]  /*4100*/  FSEL R101, R101, -INF , !P0 ;  /* 0xff80000065657808 */ /* 0x000fc60004000000 */
[----:B------:R1:W-:Y:S01]  /*4110*/  MUFU.TANH R61, R11 ;  /* 0x0000000b003d7308 */ /* 0x0003e20000002400 */
[----:B------:R-:W-:Y:S02]  /*4120*/  FSEL R123, R123, -INF , !P3 ;  /* 0xff8000007b7b7808 */ /* 0x000fe40005800000 */
[C---:B------:R-:W-:Y:S02]  /*4130*/  ISETP.GE.AND P0, PT, R3.reuse, R9, PT ;  /* 0x000000090300720c */ /* 0x040fe40003f06270 */
[----:B------:R-:W-:Y:S01]  /*4140*/  ISETP.GE.AND P3, PT, R3, R8, PT ;  /* 0x000000080300720c */ /* 0x000fe20003f66270 */
[----:B------:R-:W-:Y:S01]  /*4150*/  VIADD R3, R2, 0x38 ;  /* 0x0000003802037836 */ /* 0x000fe20000000000 */
[----:B------:R-:W-:Y:S01]  /*4160*/  FSEL R98, R98, -INF , !P0 ;  /* 0xff80000062627808 */ /* 0x000fe20004000000 */
[----:B----4-:R-:W-:Y:S01]  /*4170*/  FMUL.FTZ R10, R27, UR8 ;  /* 0x000000081b0a7c20 */ /* 0x010fe20008410000 */
[----:B------:R-:W-:Y:S01]  /*4180*/  FSEL R129, R129, -INF , !P3 ;  /* 0xff80000081817808 */ /* 0x000fe20005800000 */
[----:B------:R-:W-:Y:S01]  /*4190*/  HMMA.16816.F32.BF16 R24, R4, R34, R16 ;  /* 0x000000220418723c */ /* 0x000fe20000041810 */
[----:B------:R-:W4:Y:S01]  /*41a0*/  LDSM.16.M88.4 R32, [R165+0x3000] ;  /* 0x00300000a520783b */ /* 0x000f220000000200 */
[----:B------:R3:W4:Y:S01]  /*41b0*/  MUFU.TANH R118, R10 ;  /* 0x0000000a00767308 */ /* 0x0007220000002400 */
[----:B------:R-:W-:-:S02]  /*41c0*/  FSEL R99, R99, -INF , !P1 ;  /* 0xff80000063637808 */ /* 0x000fc40004800000 */
[----:B------:R-:W-:Y:S01]  /*41d0*/  FSEL R122, R122, -INF , !P5 ;  /* 0xff8000007a7a7808 */ /* 0x000fe20006800000 */
[----:B------:R-:W-:Y:S01]  /*41e0*/  HMMA.16816.F32.BF16 R16, R12, R28, RZ ;  /* 0x0000001c0c10723c */ /* 0x000fe200000418ff */
[----:B-1----:R-:W-:Y:S01]  /*41f0*/  FMUL.FTZ R11, R23, UR8 ;  /* 0x00000008170b7c20 */ /* 0x002fe20008410000 */
[C---:B------:R-:W-:Y:S02]  /*4200*/  ISETP.GE.AND P1, PT, R3.reuse, R9, PT ;  /* 0x000000090300720c */ /* 0x040fe40003f26270 */
[----:B------:R-:W-:Y:S01]  /*4210*/  ISETP.GE.AND P5, PT, R3, R8, PT ;  /* 0x000000080300720c */ /* 0x000fe20003fa6270 */
[----:B------:R-:W-:Y:S01]  /*4220*/  VIADD R3, R2, 0x40 ;  /* 0x0000004002037836 */ /* 0x000fe20000000000 */
[----:B------:R-:W-:Y:S01]  /*4230*/  FSEL R94, R94, -INF , !P1 ;  /* 0xff8000005e5e7808 */ /* 0x000fe20004800000 */
[----:B------:R1:W4:Y:S01]  /*4240*/  MUFU.TANH R117, R11 ;  /* 0x0000000b00757308 */ /* 0x0003220000002400 */
[----:B------:R-:W-:Y:S01]  /*4250*/  FSEL R128, R128, -INF , !P5 ;  /* 0xff80000080807808 */ /* 0x000fe20006800000 */
[----:B---3--:R-:W-:-:S06]  /*4260*/  FMUL.FTZ R10, R20, UR8 ;  /* 0x00000008140a7c20 */ /* 0x008fcc0008410000 */
[----:B------:R3:W4:Y:S09]  /*4270*/  MUFU.TANH R67, R10 ;  /* 0x0000000a00437308 */ /* 0x0007320000002400 */
[----:B--2---:R-:W-:Y:S01]  /*4280*/  HMMA.16816.F32.BF16 R20, R4, R40, R16 ;  /* 0x000000280414723c */ /* 0x004fe20000041810 */
[----:B-1----:R-:W-:-:S04]  /*4290*/  FMUL.FTZ R11, R25, UR8 ;  /* 0x00000008190b7c20 */ /* 0x002fc80008410000 */
[----:B------:R1:W-:Y:S01]  /*42a0*/  MUFU.TANH R116, R11 ;  /* 0x0000000b00747308 */ /* 0x0003e20000002400 */
[----:B------:R-:W-:Y:S01]  /*42b0*/  HMMA.16816.F32.BF16 R16, R12, R30, RZ ;  /* 0x0000001e0c10723c */ /* 0x000fe200000418ff */
[----:B------:R-:W2:Y:S01]  /*42c0*/  LDSM.16.M88.4 R28, [R134+0x4400] ;  /* 0x00440000861c783b */ /* 0x000ea20000000200 */
[----:B---3--:R-:W-:-:S05]  /*42d0*/  VIADD R10, R2, 0x31 ;  /* 0x00000031020a7836 */ /* 0x008fca0000000000 */
[CC--:B------:R-:W-:Y:S02]  /*42e0*/  ISETP.GE.AND P4, PT, R10.reuse, R9.reuse, PT ;  /* 0x000000090a00720c */ /* 0x0c0fe40003f86270 */
[----:B------:R-:W-:Y:S01]  /*42f0*/  ISETP.GE.AND P2, PT, R10, R8, PT ;  /* 0x000000080a00720c */ /* 0x000fe20003f46270 */
[----:B------:R-:W-:Y:S01]  /*4300*/  VIADD R10, R2, 0x39 ;  /* 0x00000039020a7836 */ /* 0x000fe20000000000 */
[----:B------:R-:W-:Y:S02]  /*4310*/  FSEL R95, R95, -INF , !P4 ;  /* 0xff8000005f5f7808 */ /* 0x000fe40006000000 */
[----:B------:R-:W-:Y:S02]  /*4320*/  FSEL R133, R133, -INF , !P2 ;  /* 0xff80000085857808 */ /* 0x000fe40005000000 */
[----:B------:R-:W-:-:S03]  /*4330*/  ISETP.GE.AND P0, PT, R10, R9, PT ;  /* 0x000000090a00720c */ /* 0x000fc60003f06270 */
[----:B-1----:R-:W-:Y:S01]  /*4340*/  FMUL.FTZ R11, R21, UR8 ;  /* 0x00000008150b7c20 */ /* 0x002fe20008410000 */
[-C--:B------:R-:W-:Y:S01]  /*4350*/  ISETP.GE.AND P3, PT, R10, R8.reuse, PT ;  /* 0x000000080a00720c */ /* 0x080fe20003f66270 */
[----:B------:R-:W-:Y:S01]  /*4360*/  FMUL.FTZ R10, R24, UR8 ;  /* 0x00000008180a7c20 */ /* 0x000fe20008410000 */
[CC--:B------:R-:W-:Y:S01]  /*4370*/  ISETP.GE.AND P4, PT, R3.reuse, R9.reuse, PT ;  /* 0x000000090300720c */ /* 0x0c0fe20003f86270 */
[----:B------:R1:W-:Y:S01]  /*4380*/  MUFU.TANH R114, R11 ;  /* 0x0000000b00727308 */ /* 0x0003e20000002400 */
[-C--:B------:R-:W-:Y:S01]  /*4390*/  ISETP.GE.AND P2, PT, R3, R8.reuse, PT ;  /* 0x000000080300720c */ /* 0x080fe20003f46270 */
[----:B------:R-:W-:Y:S01]  /*43a0*/  VIADD R3, R2, 0x48 ;  /* 0x0000004802037836 */ /* 0x000fe20000000000 */
[----:B------:R-:W-:Y:S02]  /*43b0*/  FSEL R93, R93, -INF , !P0 ;  /* 0xff8000005d5d7808 */ /* 0x000fe40004000000 */
[----:B------:R-:W-:Y:S02]  /*43c0*/  FSEL R132, R132, -INF , !P3 ;  /* 0xff80000084847808 */ /* 0x000fe40005800000 */
[C---:B------:R-:W-:Y:S01]  /*43d0*/  ISETP.GE.AND P0, PT, R3.reuse, R9, PT ;  /* 0x000000090300720c */ /* 0x040fe20003f06270 */
[----:B------:R3:W2:Y:S01]  /*43e0*/  MUFU.TANH R115, R10 ;  /* 0x0000000a00737308 */ /* 0x0006a20000002400 */
[----:B------:R-:W-:Y:S01]  /*43f0*/  ISETP.GE.AND P3, PT, R3, R8, PT ;  /* 0x000000080300720c */ /* 0x000fe20003f66270 */
[----:B------:R-:W-:Y:S01]  /*4400*/  VIADD R3, R2, 0x49 ;  /* 0x0000004902037836 */ /* 0x000fe20000000000 */
[----:B------:R-:W-:-:S02]  /*4410*/  FSEL R91, R91, -INF , !P4 ;  /* 0xff8000005b5b7808 */ /* 0x000fc40006000000 */
[----:B------:R-:W-:Y:S02]  /*4420*/  FSEL R139, R139, -INF , !P2 ;  /* 0xff8000008b8b7808 */ /* 0x000fe40005000000 */
[C---:B------:R-:W-:Y:S02]  /*4430*/  ISETP.GE.AND P4, PT, R3.reuse, R9, PT ;  /* 0x000000090300720c */ /* 0x040fe40003f86270 */
[----:B------:R-:W-:Y:S01]  /*4440*/  ISETP.GE.AND P2, PT, R3, R8, PT ;  /* 0x000000080300720c */ /* 0x000fe20003f46270 */
[----:B------:R-:W-:Y:S02]  /*4450*/  VIADD R3, R2, 0x50 ;  /* 0x0000005002037836 */ /* 0x000fe40000000000 */
[----:B-1----:R-:W-:Y:S01]  /*4460*/  FMUL.FTZ R11, R22, UR8 ;  /* 0x00000008160b7c20 */ /* 0x002fe20008410000 */
[----:B------:R-:W-:Y:S02]  /*4470*/  FSEL R85, R85, -INF , !P4 ;  /* 0xff80000055557808 */ /* 0x000fe40006000000 */
[----:B------:R-:W-:Y:S01]  /*4480*/  FSEL R141, R141, -INF , !P2 ;  /* 0xff8000008d8d7808 */ /* 0x000fe20005000000 */
        /* <DEDUP_REMOVED lines=9> */
[----:B------:R3:W2:Y:S01]  /*4520*/  MUFU.TANH R60, R10 ;  /* 0x0000000a003c7308 */ /* 0x0006a20000002400 */
[C---:B------:R-:W-:Y:S02]  /*4530*/  ISETP.GE.AND P1, PT, R3.reuse, R9, PT ;  /* 0x000000090300720c */ /* 0x040fe40003f26270 */
[----:B------:R-:W-:Y:S01]  /*4540*/  ISETP.GE.AND P5, PT, R3, R8, PT ;  /* 0x000000080300720c */ /* 0x000fe20003fa6270 */
[----:B------:R-:W-:-:S02]  /*4550*/  VIADD R3, R2, 0x51 ;  /* 0x0000005102037836 */ /* 0x000fc40000000000 */
[----:B-1----:R-:W-:Y:S01]  /*4560*/  FMUL.FTZ R11, R23, UR8 ;  /* 0x00000008170b7c20 */ /* 0x002fe20008410000 */
[----:B------:R-:W-:Y:S02]  /*4570*/  FSEL R87, R87, -INF , !P1 ;  /* 0xff80000057577808 */ /* 0x000fe40004800000 */
[----:B------:R-:W-:Y:S01]  /*4580*/  FSEL R142, R142, -INF , !P5 ;  /* 0xff8000008e8e7808 */ /* 0x000fe20006800000 */
[----:B------:R-:W-:Y:S01]  /*4590*/  MUFU.TANH R106, R11 ;  /* 0x0000000b006a7308 */ /* 0x000fe20000002400 */
[CC--:B------:R-:W-:Y:S02]  /*45a0*/  ISETP.GE.AND P0, PT, R3.reuse, R9.reuse, PT ;  /* 0x000000090300720c */ /* 0x0c0fe40003f06270 */
[-C--:B------:R-:W-:Y:S01]  /*45b0*/  ISETP.GE.AND P3, PT, R3, R8.reuse, PT ;  /* 0x000000080300720c */ /* 0x080fe20003f66270 */
[----:B------:R-:W-:Y:S01]  /*45c0*/  VIADD R3, R2, 0x59 ;  /* 0x0000005902037836 */ /* 0x000fe20000000000 */
[----:B------:R-:W-:Y:S02]  /*45d0*/  FSEL R86, R86, -INF , !P0 ;  /* 0xff80000056567808 */ /* 0x000fe40004000000 */
[----:B------:R-:W-:Y:S01]  /*45e0*/  FSEL R143, R143, -INF , !P3 ;  /* 0xff8000008f8f7808 */ /* 0x000fe20005800000 */
[----:B---3--:R-:W-:Y:S01]  /*45f0*/  FMUL.FTZ R10, R27, UR8 ;  /* 0x000000081b0a7c20 */ /* 0x008fe20008410000 */
[C---:B------:R-:W-:Y:S01]  /*4600*/  ISETP.GE.AND P1, PT, R3.reuse, R9, PT ;  /* 0x000000090300720c */ /* 0x040fe20003f26270 */
[----:B------:R-:W-:Y:S01]  /*4610*/  HMMA.16816.F32.BF16 R24, R4, R42, R16 ;  /* 0x0000002a0418723c */ /* 0x000fe20000041810 */
[----:B------:R-:W1:Y:S01]  /*4620*/  LDSM.16.M88.4 R40, [R165+0x3400] ;  /* 0x00340000a528783b */ /* 0x000e620000000200 */
[----:B------:R3:W1:Y:S01]  /*4630*/  MUFU.TANH R112, R10 ;  /* 0x0000000a00707308 */ /* 0x0006620000002400 */
[----:B------:R-:W-:Y:S01]  /*4640*/  ISETP.GE.AND P5, PT, R3, R8, PT ;  /* 0x000000080300720c */ /* 0x000fe20003fa6270 */
[----:B------:R-:W-:Y:S01]  /*4650*/  VIADD R3, R2, 0x61 ;  /* 0x0000006102037836 */ /* 0x000fe20000000000 */
[----:B------:R-:W-:Y:S01]  /*4660*/  FSEL R84, R84, -INF , !P1 ;  /* 0xff80000054547808 */ /* 0x000fe20004800000 */
[----:B------:R-:W-:Y:S01]  /*4670*/  HMMA.16816.F32.BF16 R16, R12, R36, RZ ;  /* 0x000000240c10723c */ /* 0x000fe200000418ff */
[----:B------:R-:W-:Y:S01]  /*4680*/  FSEL R145, R145, -INF , !P5 ;  /* 0xff80000091917808 */ /* 0x000fe20006800000 */
[----:B---3--:R-:W-:-:S04]  /*4690*/  FMUL.FTZ R10, R20, UR8 ;  /* 0x00000008140a7c20 */ /* 0x008fc80008410000 */
[----:B------:R3:W1:-:S12]  /*46a0*/  MUFU.TANH R62, R10 ;  /* 0x0000000a003e7308 */ /* 0x0006580000002400 */
[----:B------:R-:W-:-:S06]  /*46b0*/  FMUL.FTZ R11, R25, UR8 ;  /* 0x00000008190b7c20 */ /* 0x000fcc0008410000 */
[----:B----4-:R-:W-:Y:S01]  /*46c0*/  HMMA.16816.F32.BF16 R20, R4, R32, R16 ;  /* 0x000000200414723c */ /* 0x010fe20000041810 */
[----:B------:R4:W1:Y:S05]  /*46d0*/  MUFU.TANH R102, R11 ;  /* 0x0000000b00667308 */ /* 0x00086a0000002400 */
[----:B------:R-:W-:Y:S01]  /*46e0*/  HMMA.16816.F32.BF16 R16, R12, R38, RZ ;  /* 0x000000260c10723c */ /* 0x000fe200000418ff */
[----:B------:R-:W1:Y:S01]  /*46f0*/  LDSM.16.M88.4 R36, [R134+0x4800] ;  /* 0x004800008624783b */ /* 0x000e620000000200 */
[----:B---3--:R-:W-:-:S05]  /*4700*/  VIADD R10, R2, 0x58 ;  /* 0x00000058020a7836 */ /* 0x008fca0000000000 */
[CC--:B------:R-:W-:Y:S02]  /*4710*/  ISETP.GE.AND P4, PT, R10.reuse, R9.reuse, PT ;  /* 0x000000090a00720c */ /* 0x0c0fe40003f86270 */
[----:B------:R-:W-:Y:S01]  /*4720*/  ISETP.GE.AND P2, PT, R10, R8, PT ;  /* 0x000000080a00720c */ /* 0x000fe20003f46270 */
[----:B------:R-:W-:Y:S01]  /*4730*/  VIADD R10, R2, 0x60 ;  /* 0x00000060020a7836 */ /* 0x000fe20000000000 */
[----:B------:R-:W-:Y:S02]  /*4740*/  FSEL R88, R88, -INF , !P4 ;  /* 0xff80000058587808 */ /* 0x000fe40006000000 */
[----:B------:R-:W-:Y:S02]  /*4750*/  FSEL R144, R144, -INF , !P2 ;  /* 0xff80000090907808 */ /* 0x000fe40005000000 */
[----:B------:R-:W-:-:S03]  /*4760*/  ISETP.GE.AND P0, PT, R10, R9, PT ;  /* 0x000000090a00720c */ /* 0x000fc60003f06270 */
[----:B----4-:R-:W-:Y:S01]  /*4770*/  FMUL.FTZ R11, R21, UR8 ;  /* 0x00000008150b7c20 */ /* 0x010fe20008410000 */
        /* <DEDUP_REMOVED lines=14> */
[C---:B------:R-:W-:Y:S02]  /*4860*/  ISETP.GE.AND P4, PT, R3.reuse, R9, PT ;  /* 0x000000090300720c */ /* 0x040fe40003f86270 */
[----:B------:R-:W-:Y:S01]  /*4870*/  ISETP.GE.AND P2, PT, R3, R8, PT ;  /* 0x000000080300720c */ /* 0x000fe20003f46270 */
[----:B------:R-:W-:Y:S02]  /*4880*/  VIADD R3, R2, 0x71 ;  /* 0x0000007102037836 */ /* 0x000fe40000000000 */
[----:B---3--:R-:W-:Y:S01]  /*4890*/  FMUL.FTZ R11, R22, UR8 ;  /* 0x00000008160b7c20 */ /* 0x008fe20008410000 */
[----:B------:R-:W-:Y:S02]  /*48a0*/  FSEL R75, R75, -INF , !P4 ;  /* 0xff8000004b4b7808 */ /* 0x000fe40006000000 */
[----:B------:R-:W-:Y:S01]  /*48b0*/  FSEL R149, R149, -INF , !P2 ;  /* 0xff80000095957808 */ /* 0x000fe20005000000 */
[----:B------:R3:W-:Y:S01]  /*48c0*/  MUFU.TANH R51, R11 ;  /* 0x0000000b00337308 */ /* 0x0007e20000002400 */
[----:B------:R-:W-:Y:S01]  /*48d0*/  FSEL R79, R79, -INF , !P0 ;  /* 0xff8000004f4f7808 */ /* 0x000fe20004000000 */
[----:B----4-:R-:W-:Y:S01]  /*48e0*/  VIADD R10, R2, 0x68 ;  /* 0x00000068020a7836 */ /* 0x010fe20000000000 */
[----:B------:R-:W-:-:S04]  /*48f0*/  FSEL R150, R150, -INF , !P3 ;  /* 0xff80000096967808 */ /* 0x000fc80005800000 */
[CC--:B------:R-:W-:Y:S02]  /*4900*/  ISETP.GE.AND P1, PT, R10.reuse, R9.reuse, PT ;  /* 0x000000090a00720c */ /* 0x0c0fe40003f26270 */
[-C--:B------:R-:W-:Y:S01]  /*4910*/  ISETP.GE.AND P5, PT, R10, R8.reuse, PT ;  /* 0x000000080a00720c */ /* 0x080fe20003fa6270 */
[----:B------:R-:W-:Y:S01]  /*4920*/  FMUL.FTZ R10, R26, UR8 ;  /* 0x000000081a0a7c20 */ /* 0x000fe20008410000 */
[----:B------:R-:W-:Y:S02]  /*4930*/  FSEL R82, R82, -INF , !P1 ;  /* 0xff80000052527808 */ /* 0x000fe40004800000 */
[----:B------:R-:W-:Y:S01]  /*4940*/  FSEL R148, R148, -INF , !P5 ;  /* 0xff80000094947808 */ /* 0x000fe20006800000 */
[----:B------:R4:W-:Y:S01]  /*4950*/  MUFU.TANH R57, R10 ;  /* 0x0000000a00397308 */ /* 0x0009e20000002400 */
[C---:B------:R-:W-:Y:S02]  /*4960*/  ISETP.GE.AND P1, PT, R3.reuse, R9, PT ;  /* 0x000000090300720c */ /* 0x040fe40003f26270 */
[----:B------:R-:W-:Y:S01]  /*4970*/  ISETP.GE.AND P5, PT, R3, R8, PT ;  /* 0x000000080300720c */ /* 0x000fe20003fa6270 */
[----:B------:R-:W-:-:S02]  /*4980*/  VIADD R3, R2, 0x78 ;  /* 0x0000007802037836 */ /* 0x000fc40000000000 */
[----:B---3--:R-:W-:Y:S01]  /*4990*/  FMUL.FTZ R11, R23, UR8 ;  /* 0x00000008170b7c20 */ /* 0x008fe20008410000 */
        /* <DEDUP_REMOVED lines=8> */
[----:B----4-:R-:W-:Y:S01]  /*4a20*/  FMUL.FTZ R10, R27, UR8 ;  /* 0x000000081b0a7c20 */ /* 0x010fe20008410000 */
[C---:B------:R-:W-:Y:S01]  /*4a30*/  ISETP.GE.AND P1, PT, R3.reuse, R9, PT ;  /* 0x000000090300720c */ /* 0x040fe20003f26270 */
[----:B------:R-:W-:Y:S01]  /*4a40*/  HMMA.16816.F32.BF16 R24, R4, R34, R16 ;  /* 0x000000220418723c */ /* 0x000fe20000041810 */
[----:B------:R-:W3:Y:S01]  /*4a50*/  LDSM.16.M88.4 R32, [R165+0x3800] ;  /* 0x00380000a520783b */ /* 0x000ee20000000200 */
[----:B------:R4:W3:Y:S01]  /*4a60*/  MUFU.TANH R58, R10 ;  /* 0x0000000a003a7308 */ /* 0x0008e20000002400 */
[----:B------:R-:W-:Y:S01]  /*4a70*/  ISETP.GE.AND P5, PT, R3, R8, PT ;  /* 0x000000080300720c */ /* 0x000fe20003fa6270 */
[----:B------:R-:W-:Y:S01]  /*4a80*/  VIADD R3, R2, 0x88 ;  /* 0x0000008802037836 */ /* 0x000fe20000000000 */
[----:B------:R-:W-:Y:S01]  /*4a90*/  FSEL R74, R74, -INF , !P1 ;  /* 0xff8000004a4a7808 */ /* 0x000fe20004800000 */
[----:B--2---:R-:W-:Y:S01]  /*4aa0*/  HMMA.16816.F32.BF16 R16, R12, R28, RZ ;  /* 0x0000001c0c10723c */ /* 0x004fe200000418ff */
[----:B------:R-:W-:Y:S01]  /*4ab0*/  FSEL R152, R152, -INF , !P5 ;  /* 0xff80000098987808 */ /* 0x000fe20006800000 */
[----:B----4-:R-:W-:-:S04]  /*4ac0*/  FMUL.FTZ R10, R20, UR8 ;  /* 0x00000008140a7c20 */ /* 0x010fc80008410000 */
[----:B------:R2:W4:-:S12]  /*4ad0*/  MUFU.TANH R55, R10 ;  /* 0x0000000a00377308 */ /* 0x0005180000002400 */
[----:B------:R-:W-:-:S06]  /*4ae0*/  FMUL.FTZ R11, R25, UR8 ;  /* 0x00000008190b7c20 */ /* 0x000fcc0008410000 */
[----:B-1----:R-:W-:Y:S01]  /*4af0*/  HMMA.16816.F32.BF16 R20, R4, R40, R16 ;  /* 0x000000280414723c */ /* 0x002fe20000041810 */
[----:B------:R1:W-:Y:S05]  /*4b00*/  MUFU.TANH R50, R11 ;  /* 0x0000000b00327308 */ /* 0x0003ea0000002400 */
[----:B------:R-:W-:Y:S01]  /*4b10*/  HMMA.16816.F32.BF16 R16, R12, R30, RZ ;  /* 0x0000001e0c10723c */ /* 0x000fe200000418ff */
[----:B------:R-:W4:Y:S01]  /*4b20*/  LDSM.16.M88.4 R28, [R134+0x4c00] ;  /* 0x004c0000861c783b */ /* 0x000f220000000200 */
[----:B--2---:R-:W-:-:S05]  /*4b30*/  VIADD R10, R2, 0x79 ;  /* 0x00000079020a7836 */ /* 0x004fca0000000000 */
        /* <DEDUP_REMOVED lines=9> */
[C---:B------:R-:W-:Y:S02]  /*4bd0*/  ISETP.GE.AND P4, PT, R3.reuse, R9, PT ;  /* 0x000000090300720c */ /* 0x040fe40003f86270 */
[----:B------:R-:W-:Y:S01]  /*4be0*/  ISETP.GE.AND P2, PT, R3, R8, PT ;  /* 0x000000080300720c */ /* 0x000fe20003f46270 */
[----:B------:R1:W2:Y:S01]  /*4bf0*/  MUFU.TANH R53, R10 ;  /* 0x0000000a00357308 */ /* 0x0002a20000002400 */
[----:B------:R-:W-:Y:S01]  /*4c00*/  VIADD R3, R2, 0x90 ;  /* 0x0000009002037836 */ /* 0x000fe20000000000 */
[----:B------:R-:W-:Y:S02]  /*4c10*/  FSEL R73, R73, -INF , !P0 ;  /* 0xff80000049497808 */ /* 0x000fe40004000000 */
[----:B------:R-:W-:-:S02]  /*4c20*/  FSEL R154, R154, -INF , !P3 ;  /* 0xff8000009a9a7808 */ /* 0x000fc40005800000 */
[CC--:B------:R-:W-:Y:S02]  /*4c30*/  ISETP.GE.AND P0, PT, R3.reuse, R9.reuse, PT ;  /* 0x000000090300720c */ /* 0x0c0fe40003f06270 */
[-C--:B------:R-:W-:Y:S01]  /*4c40*/  ISETP.GE.AND P3, PT, R3, R8.reuse, PT ;  /* 0x000000080300720c */ /* 0x080fe20003f66270 */
[----:B------:R-:W-:Y:S01]  /*4c50*/  VIADD R3, R2, 0x91 ;  /* 0x0000009102037836 */ /* 0x000fe20000000000 */
[----:B------:R-:W-:Y:S02]  /*4c60*/  FSEL R158, R46, -INF , !P2 ;  /* 0xff8000002e9e7808 */ /* 0x000fe40005000000 */
[----:B------:R3:W-:Y:S01]  /*4c70*/  MUFU.TANH R46, R11 ;  /* 0x0000000b002e7308 */ /* 0x0007e20000002400 */
[----:B------:R-:W-:Y:S02]  /*4c80*/  FSEL R71, R156, -INF , !P4 ;  /* 0xff8000009c477808 */ /* 0x000fe40006000000 */
[C---:B------:R-:W-:Y:S01]  /*4c90*/  ISETP.GE.AND P4, PT, R3.reuse, R9, PT ;  /* 0x000000090300720c */ /* 0x040fe20003f86270 */
[C---:B-1----:R-:W-:Y:S01]  /*4ca0*/  VIADD R10, R2.reuse, 0x89 ;  /* 0x00000089020a7836 */ /* 0x042fe20000000000 */
[----:B------:R-:W-:Y:S01]  /*4cb0*/  ISETP.GE.AND P2, PT, R3, R8, PT ;  /* 0x000000080300720c */ /* 0x000fe20003f46270 */
[----:B------:R-:W-:Y:S01]  /*4cc0*/  VIADD R3, R2, 0x98 ;  /* 0x0000009802037836 */ /* 0x000fe20000000000 */
[----:B------:R-:W-:-:S02]  /*4cd0*/  FSEL R156, R45, -INF , !P3 ;  /* 0xff8000002d9c7808 */ /* 0x000fc40005800000 */
[CC--:B------:R-:W-:Y:S02]  /*4ce0*/  ISETP.GE.AND P1, PT, R10.reuse, R9.reuse, PT ;  /* 0x000000090a00720c */ /* 0x0c0fe40003f26270 */
[-C--:B------:R-:W-:Y:S01]  /*4cf0*/  ISETP.GE.AND P5, PT, R10, R8.reuse, PT ;  /* 0x000000080a00720c */ /* 0x080fe20003fa6270 */
[----:B------:R-:W-:Y:S01]  /*4d00*/  FMUL.FTZ R10, R26, UR8 ;  /* 0x000000081a0a7c20 */ /* 0x000fe20008410000 */
[----:B------:R-:W-:Y:S02]  /*4d10*/  FSEL R72, R72, -INF , !P1 ;  /* 0xff80000048487808 */ /* 0x000fe40004800000 */
[----:B------:R-:W-:Y:S01]  /*4d20*/  FSEL R157, R47, -INF , !P5 ;  /* 0xff8000002f9d7808 */ /* 0x000fe20006800000 */
[----:B------:R1:W2:Y:S01]  /*4d30*/  MUFU.TANH R49, R10 ;  /* 0x0000000a00317308 */ /* 0x0002a20000002400 */
[----:B---3--:R-:W-:Y:S01]  /*4d40*/  FMUL.FTZ R11, R22, UR8 ;  /* 0x00000008160b7c20 */ /* 0x008fe20008410000 */
[C---:B------:R-:W-:Y:S02]  /*4d50*/  ISETP.GE.AND P1, PT, R3.reuse, R9, PT ;  /* 0x000000090300720c */ /* 0x040fe40003f26270 */
[----:B------:R-:W-:Y:S01]  /*4d60*/  ISETP.GE.AND P5, PT, R3, R8, PT ;  /* 0x000000080300720c */ /* 0x000fe20003fa6270 */
[----:B------:R-:W-:Y:S01]  /*4d70*/  VIADD R3, R2, 0x99 ;  /* 0x0000009902037836 */ /* 0x000fe20000000000 */
[----:B------:R-:W-:-:S02]  /*4d80*/  FSEL R64, R64, -INF , !P4 ;  /* 0xff80000040407808 */ /* 0x000fc40006000000 */
[----:B------:R3:W-:Y:S01]  /*4d90*/  MUFU.TANH R45, R11 ;  /* 0x0000000b002d7308 */ /* 0x0007e20000002400 */
[----:B------:R-:W-:Y:S02]  /*4da0*/  FSEL R120, R120, -INF , !P2 ;  /* 0xff80000078787808 */ /* 0x000fe40005000000 */
[----:B------:R-:W-:Y:S02]  /*4db0*/  FSEL R70, R70, -INF , !P0 ;  /* 0xff80000046467808 */ /* 0x000fe40004000000 */
[C---:B------:R-:W-:Y:S02]  /*4dc0*/  ISETP.GE.AND P0, PT, R3.reuse, R9, PT ;  /* 0x000000090300720c */ /* 0x040fe40003f06270 */
[----:B------:R-:W-:Y:S01]  /*4dd0*/  ISETP.GE.AND P3, PT, R3, R8, PT ;  /* 0x000000080300720c */ /* 0x000fe20003f66270 */
[----:B------:R-:W-:Y:S02]  /*4de0*/  VIADD R3, R2, 0xa1 ;  /* 0x000000a102037836 */ /* 0x000fe40000000000 */
[----:B-1----:R-:W-:Y:S01]  /*4df0*/  FMUL.FTZ R10, R27, UR8 ;  /* 0x000000081b0a7c20 */ /* 0x002fe20008410000 */
[----:B------:R-:W-:Y:S01]  /*4e00*/  FSEL R65, R65, -INF , !P0 ;  /* 0xff80000041417808 */ /* 0x000fe20004000000 */
[----:B------:R-:W-:Y:S01]  /*4e10*/  HMMA.16816.F32.BF16 R24, R4, R42, R16 ;  /* 0x0000002a0418723c */ /* 0x000fe20000041810 */
[----:B------:R-:W-:Y:S01]  /*4e20*/  FSEL R118, R118, -INF , !P3 ;  /* 0xff80000076767808 */ /* 0x000fe20005800000 */
[----:B------:R1:W2:Y:S01]  /*4e30*/  MUFU.TANH R48, R10 ;  /* 0x0000000a00307308 */ /* 0x0002a20000002400 */
[----:B------:R-:W-:-:S02]  /*4e40*/  FSEL R66, R66, -INF , !P1 ;  /* 0xff80000042427808 */ /* 0x000fc40004800000 */
[----:B------:R-:W-:Y:S01]  /*4e50*/  FSEL R159, R44, -INF , !P5 ;  /* 0xff8000002c9f7808 */ /* 0x000fe20006800000 */
[----:B------:R-:W-:Y:S01]  /*4e60*/  HMMA.16816.F32.BF16 R16, R12, R36, RZ ;  /* 0x000000240c10723c */ /* 0x000fe200000418ff */
[----:B---3--:R-:W-:Y:S01]  /*4e70*/  FMUL.FTZ R11, R23, UR8 ;  /* 0x00000008170b7c20 */ /* 0x008fe20008410000 */
[C---:B------:R-:W-:Y:S02]  /*4e80*/  ISETP.GE.AND P1, PT, R3.reuse, R9, PT ;  /* 0x000000090300720c */ /* 0x040fe40003f26270 */
[----:B------:R-:W-:Y:S01]  /*4e90*/  ISETP.GE.AND P5, PT, R3, R8, PT ;  /* 0x000000080300720c */ /* 0x000fe20003fa6270 */
[----:B------:R3:W-:Y:S01]  /*4ea0*/  MUFU.TANH R44, R11 ;  /* 0x0000000b002c7308 */ /* 0x0007e20000002400 */
[----:B------:R-:W-:Y:S01]  /*4eb0*/  FSEL R63, R63, -INF , !P1 ;  /* 0xff8000003f3f7808 */ /* 0x000fe20004800000 */
[----:B------:R-:W-:Y:S01]  /*4ec0*/  VIADD R3, R2, 0xa9 ;  /* 0x000000a902037836 */ /* 0x000fe20000000000 */
[----:B------:R-:W-:Y:S01]  /*4ed0*/  FSEL R117, R117, -INF , !P5 ;  /* 0xff80000075757808 */ /* 0x000fe20006800000 */
[----:B-1----:R-:W-:-:S04]  /*4ee0*/  FMUL.FTZ R10, R20, UR8 ;  /* 0x00000008140a7c20 */ /* 0x002fc80008410000 */
[----:B------:R1:W2:Y:S05]  /*4ef0*/  MUFU.TANH R47, R10 ;  /* 0x0000000a002f7308 */ /* 0x0002aa0000002400 */
[----:B---3--:R-:W-:-:S06]  /*4f00*/  FMUL.FTZ R11, R25, UR8 ;  /* 0x00000008190b7c20 */ /* 0x008fcc0008410000 */
[----:B------:R-:W-:Y:S01]  /*4f10*/  HMMA.16816.F32.BF16 R20, R4, R32, R16 ;  /* 0x000000200414723c */ /* 0x000fe20000041810 */
[----:B------:R3:W-:Y:S05]  /*4f20*/  MUFU.TANH R42, R11 ;  /* 0x0000000b002a7308 */ /* 0x0007ea0000002400 */
[----:B------:R-:W-:Y:S01]  /*4f30*/  HMMA.16816.F32.BF16 R16, R12, R38, RZ ;  /* 0x000000260c10723c */ /* 0x000fe200000418ff */
[----:B------:R-:W2:Y:S01]  /*4f40*/  LDSM.16.M88.4 R36, [R165+0x3c00] ;  /* 0x003c0000a524783b */ /* 0x000ea20000000200 */
[----:B------:R-:W-:-:S04]  /*4f50*/  DEPBAR.LE SB0, 0x0 ;  /* 0x000080000000791a */ /* 0x000fc80000000000 */
[----:B-1----:R-:W-:Y:S01]  /*4f60*/  VIADD R10, R2, 0xa0 ;  /* 0x000000a0020a7836 */ /* 0x002fe20000000000 */
[----:B------:R-:W-:Y:S04]  /*4f70*/  BAR.SYNC.DEFER_BLOCKING 0x0 ;  /* 0x0000000000007b1d */ /* 0x000fe80000010000 */
[C---:B------:R-:W-:Y:S02]  /*4f80*/  ISETP.GE.AND P4, PT, R10.reuse, R9, PT ;  /* 0x000000090a00720c */ /* 0x040fe40003f86270 */
[----:B------:R-:W-:Y:S01]  /*4f90*/  ISETP.GE.AND P2, PT, R10, R8, PT ;  /* 0x000000080a00720c */ /* 0x000fe20003f46270 */
[----:B------:R-:W-:Y:S02]  /*4fa0*/  VIADD R10, R2, 0xa8 ;  /* 0x000000a8020a7836 */ /* 0x000fe40000000000 */
[----:B---3--:R-:W-:Y:S01]  /*4fb0*/  FMUL.FTZ R11, R27, UR8 ;  /* 0x000000081b0b7c20 */ /* 0x008fe20008410000 */
[----:B------:R-:W-:-:S02]  /*4fc0*/  FSEL R67, R67, -INF , !P4 ;  /* 0xff80000043437808 */ /* 0x000fc40006000000 */
[----:B------:R-:W-:Y:S01]  /*4fd0*/  FSEL R161, R61, -INF , !P2 ;  /* 0xff8000003da17808 */ /* 0x000fe20005000000 */
[----:B------:R1:W-:Y:S01]  /*4fe0*/  MUFU.TANH R40, R11 ;  /* 0x0000000b00287308 */ /* 0x0003e20000002400 */
[-C--:B------:R-:W-:Y:S01]  /*4ff0*/  ISETP.GE.AND P0, PT, R10, R9.reuse, PT ;  /* 0x000000090a00720c */ /* 0x080fe20003f06270 */
[----:B------:R-:W-:Y:S01]  /*5000*/  FMUL.FTZ R22, R22, UR8 ;  /* 0x0000000816167c20 */ /* 0x000fe20008410000 */
[-C--:B------:R-:W-:Y:S01]  /*5010*/  ISETP.GE.AND P3, PT, R10, R8.reuse, PT ;  /* 0x000000080a00720c */ /* 0x080fe20003f66270 */
[----:B------:R-:W-:Y:S01]  /*5020*/  FMUL.FTZ R10, R24, UR8 ;  /* 0x00000008180a7c20 */ /* 0x000fe20008410000 */
[C---:B------:R-:W-:Y:S02]  /*5030*/  ISETP.GE.AND P4, PT, R3.reuse, R9, PT ;  /* 0x000000090300720c */ /* 0x040fe40003f86270 */
[----:B------:R-:W-:Y:S01]  /*5040*/  ISETP.GE.AND P2, PT, R3, R8, PT ;  /* 0x000000080300720c */ /* 0x000fe20003f46270 */
[----:B------:R3:W2:Y:S01]  /*5050*/  MUFU.TANH R43, R10 ;  /* 0x0000000a002b7308 */ /* 0x0006a20000002400 */
[----:B------:R-:W-:Y:S01]  /*5060*/  VIADD R3, R2, 0xb1 ;  /* 0x000000b102037836 */ /* 0x000fe20000000000 */
[----:B------:R-:W-:-:S02]  /*5070*/  FSEL R61, R115, -INF , !P0 ;  /* 0xff800000733d7808 */ /* 0x000fc40004000000 */
[----:B------:R-:W-:Y:S02]  /*5080*/  FSEL R115, R60, -INF , !P3 ;  /* 0xff8000003c737808 */ /* 0x000fe40005800000 */
[----:B------:R-:W-:Y:S02]  /*5090*/  FSEL R60, R116, -INF , !P4 ;  /* 0xff800000743c7808 */ /* 0x000fe40006000000 */
[----:B------:R-:W-:Y:S01]  /*50a0*/  FSEL R112, R112, -INF , !P2 ;  /* 0xff80000070707808 */ /* 0x000fe20005000000 */
[----:B-1----:R-:W-:Y:S01]  /*50b0*/  FMUL.FTZ R11, R21, UR8 ;  /* 0x00000008150b7c20 */ /* 0x002fe20008410000 */
[C---:B------:R-:W-:Y:S02]  /*50c0*/  ISETP.GE.AND P0, PT, R3.reuse, R9, PT ;  /* 0x000000090300720c */ /* 0x040fe40003f06270 */
[----:B------:R-:W-:Y:S01]  /*50d0*/  ISETP.GE.AND P3, PT, R3, R8, PT ;  /* 0x000000080300720c */ /* 0x000fe20003f66270 */
[----:B------:R-:W-:Y:S01]  /*50e0*/  VIADD R3, R2, 0xb9 ;  /* 0x000000b902037836 */ /* 0x000fe20000000000 */
[----:B------:R1:W-:Y:S02]  /*50f0*/  MUFU.TANH R32, R11 ;  /* 0x0000000b00207308 */ /* 0x0003e40000002400 */
[----:B------:R-:W-:Y:S01]  /*5100*/  FSEL R106, R106, -INF , !P3 ;  /* 0xff8000006a6a7808 */ /* 0x000fe20005800000 */
[----:B---3--:R-:W-:-:S05]  /*5110*/  VIADD R10, R2, 0xb0 ;  /* 0x000000b0020a7836 */ /* 0x008fca0000000000 */
        /* <DEDUP_REMOVED lines=8> */
[----:B-1----:R-:W-:Y:S01]  /*51a0*/  FMUL.FTZ R11, R23, UR8 ;  /* 0x00000008170b7c20 */ /* 0x002fe20008410000 */
[----:B------:R-:W-:Y:S01]  /*51b0*/  ISETP.GE.AND P5, PT, R3, R8, PT ;  /* 0x000000080300720c */ /* 0x000fe20003fa6270 */
[----:B----4-:R-:W-:Y:S01]  /*51c0*/  HMMA.16816.F32.BF16 R16, R12, R28, RZ ;  /* 0x0000001c0c10723c */ /* 0x010fe200000418ff */
[----:B------:R-:W-:Y:S01]  /*51d0*/  VIADD R3, R2, 0xc1 ;  /* 0x000000c102037836 */ /* 0x000fe20000000000 */
[----:B------:R-:W-:-:S02]  /*51e0*/  FSEL R35, R114, -INF , !P0 ;  /* 0xff80000072237808 */ /* 0x000fc40004000000 */
[----:B------:R-:W-:Y:S01]  /*51f0*/  FSEL R34, R102, -INF , !P1 ;  /* 0xff80000066227808 */ /* 0x000fe20004800000 */
[----:B------:R-:W-:Y:S01]  /*5200*/  MUFU.TANH R29, R22 ;  /* 0x00000016001d7308 */ /* 0x000fe20000002400 */
[----:B------:R-:W-:Y:S01]  /*5210*/  HMMA.16816.F32.BF16 R12, R12, R30, RZ ;  /* 0x0000001e0c0c723c */ /* 0x000fe200000418ff */
[----:B------:R-:W-:Y:S01]  /*5220*/  FSEL R116, R58, -INF , !P5 ;  /* 0xff8000003a747808 */ /* 0x000fe20006800000 */
[----:B---3--:R-:W-:-:S05]  /*5230*/  VIADD R10, R2, 0xb8 ;  /* 0x000000b8020a7836 */ /* 0x008fca0000000000 */
[----:B------:R1:W-:Y:S01]  /*5240*/  MUFU.TANH R28, R11 ;  /* 0x0000000b001c7308 */ /* 0x0003e20000002400 */
[CC--:B------:R-:W-:Y:S02]  /*5250*/  ISETP.GE.AND P4, PT, R10.reuse, R9.reuse, PT ;  /* 0x000000090a00720c */ /* 0x0c0fe40003f86270 */
[-C--:B------:R-:W-:Y:S01]  /*5260*/  ISETP.GE.AND P2, PT, R10, R8.reuse, PT ;  /* 0x000000080a00720c */ /* 0x080fe20003f46270 */
[----:B------:R-:W-:Y:S01]  /*5270*/  FMUL.FTZ R10, R20, UR8 ;  /* 0x00000008140a7c20 */ /* 0x000fe20008410000 */
[----:B------:R-:W-:Y:S02]  /*5280*/  FSEL R59, R59, -INF , !P4 ;  /* 0xff8000003b3b7808 */ /* 0x000fe40006000000 */
[----:B------:R-:W-:Y:S01]  /*5290*/  FSEL R114, R57, -INF , !P2 ;  /* 0xff80000039727808 */ /* 0x000fe20005000000 */
[----:B------:R3:W4:Y:S01]  /*52a0*/  MUFU.TANH R33, R10 ;  /* 0x0000000a00217308 */ /* 0x0007220000002400 */
[C---:B------:R-:W-:Y:S02]  /*52b0*/  ISETP.GE.AND P4, PT, R3.reuse, R9, PT ;  /* 0x000000090300720c */ /* 0x040fe40003f86270 */
[C---:B--2---:R-:W-:Y:S01]  /*52c0*/  HMMA.16816.F32.BF16 R16, R4.reuse, R36, R16 ;  /* 0x000000240410723c */ /* 0x044fe20000041810 */
[----:B------:R-:W-:Y:S01]  /*52d0*/  ISETP.GE.AND P2, PT, R3, R8, PT ;  /* 0x000000080300720c */ /* 0x000fe20003f46270 */
[----:B------:R-:W-:Y:S01]  /*52e0*/  VIADD R3, R2, 0xc9 ;  /* 0x000000c902037836 */ /* 0x000fe20000000000 */
[----:B------:R-:W-:Y:S01]  /*52f0*/  FSEL R56, R56, -INF , !P4 ;  /* 0xff80000038387808 */ /* 0x000fe20006000000 */
[----:B-1----:R-:W-:Y:S01]  /*5300*/  FMUL.FTZ R11, R25, UR8 ;  /* 0x00000008190b7c20 */ /* 0x002fe20008410000 */
[----:B------:R-:W-:Y:S01]  /*5310*/  FSEL R163, R54, -INF , !P2 ;  /* 0xff80000036a37808 */ /* 0x000fe20005000000 */
[----:B------:R-:W-:Y:S02]  /*5320*/  HMMA.16816.F32.BF16 R12, R4, R38, R12 ;  /* 0x00000026040c723c */ /* 0x000fe4000004180c */
[----:B------:R1:W-:Y:S05]  /*5330*/  MUFU.TANH R22, R11 ;  /* 0x0000000b00167308 */ /* 0x0003ea0000002400 */
[----:B------:R-:W-:-:S02]  /*5340*/  VIADD R4, R2, 0xe1 ;  /* 0x000000e102047836 */ /* 0x000fc40000000000 */
[----:B---3--:R-:W-:-:S05]  /*5350*/  VIADD R10, R2, 0xc0 ;  /* 0x000000c0020a7836 */ /* 0x008fca0000000000 */
[CC--:B------:R-:W-:Y:S02]  /*5360*/  ISETP.GE.AND P0, PT, R10.reuse, R9.reuse, PT ;  /* 0x000000090a00720c */ /* 0x0c0fe40003f06270 */
[-C--:B------:R-:W-:Y:S01]  /*5370*/  ISETP.GE.AND P3, PT, R10, R8.reuse, PT ;  /* 0x000000080a00720c */ /* 0x080fe20003f66270 */
[----:B------:R-:W-:Y:S01]  /*5380*/  VIADD R10, R2, 0xc8 ;  /* 0x000000c8020a7836 */ /* 0x000fe20000000000 */
[----:B------:R-:W-:Y:S01]  /*5390*/  FSEL R55, R55, -INF , !P0 ;  /* 0xff80000037377808 */ /* 0x000fe20004000000 */
[----:B-1----:R-:W-:Y:S01]  /*53a0*/  FMUL.FTZ R11, R27, UR8 ;  /* 0x000000081b0b7c20 */ /* 0x002fe20008410000 */
[----:B------:R-:W-:Y:S01]  /*53b0*/  FSEL R162, R51, -INF , !P3 ;  /* 0xff80000033a27808 */ /* 0x000fe20005800000 */
[----:B------:R-:W-:Y:S01]  /*53c0*/  FMUL.FTZ R5, R17, UR8 ;  /* 0x0000000811057c20 */ /* 0x000fe20008410000 */
[CC--:B------:R-:W-:Y:S01]  /*53d0*/  ISETP.GE.AND P1, PT, R10.reuse, R9.reuse, PT ;  /* 0x000000090a00720c */ /* 0x0c0fe20003f26270 */
[----:B------:R-:W-:Y:S01]  /*53e0*/  MUFU.TANH R21, R11 ;  /* 0x0000000b00157308 */ /* 0x000fe20000002400 */
[----:B------:R-:W-:Y:S01]  /*53f0*/  ISETP.GE.AND P5, PT, R10, R8, PT ;  /* 0x000000080a00720c */ /* 0x000fe20003fa6270 */
[----:B------:R-:W-:Y:S01]  /*5400*/  FMUL.FTZ R10, R24, UR8 ;  /* 0x00000008180a7c20 */ /* 0x000fe20008410000 */
[----:B------:R-:W-:-:S02]  /*5410*/  ISETP.GE.AND P0, PT, R3, R9, PT ;  /* 0x000000090300720c */ /* 0x000fc40003f06270 */
[-C--:B------:R-:W-:Y:S01]  /*5420*/  ISETP.GE.AND P3, PT, R3, R8.reuse, PT ;  /* 0x000000080300720c */ /* 0x080fe20003f66270 */
[C---:B------:R-:W-:Y:S01]  /*5430*/  VIADD R3, R2.reuse, 0xd0 ;  /* 0x000000d002037836 */ /* 0x040fe20000000000 */
[----:B------:R-:W-:Y:S01]  /*5440*/  FSEL R53, R53, -INF , !P1 ;  /* 0xff80000035357808 */ /* 0x000fe20004800000 */
[----:B------:R1:W2:Y:S01]  /*5450*/  MUFU.TANH R23, R10 ;  /* 0x0000000a00177308 */ /* 0x0002a20000002400 */
[----:B------:R-:W-:Y:S02]  /*5460*/  FSEL R184, R49, -INF , !P5 ;  /* 0xff80000031b87808 */ /* 0x000fe40006800000 */
[C---:B------:R-:W-:Y:S02]  /*5470*/  ISETP.GE.AND P4, PT, R3.reuse, R9, PT ;  /* 0x000000090300720c */ /* 0x040fe40003f86270 */
[----:B------:R-:W-:Y:S01]  /*5480*/  ISETP.GE.AND P2, PT, R3, R8, PT ;  /* 0x000000080300720c */ /* 0x000fe20003f46270 */
[----:B------:R-:W-:Y:S01]  /*5490*/  VIADD R3, R2, 0xd8 ;  /* 0x000000d802037836 */ /* 0x000fe20000000000 */
[----:B------:R-:W-:Y:S01]  /*54a0*/  FSEL R50, R50, -INF , !P0 ;  /* 0xff80000032327808 */ /* 0x000fe20004000000 */
[----:B------:R3:W-:Y:S01]  /*54b0*/  MUFU.TANH R11, R5 ;  /* 0x00000005000b7308 */ /* 0x0007e20000002400 */
[----:B------:R-:W-:-:S02]  /*54c0*/  FSEL R185, R48, -INF , !P3 ;  /* 0xff80000030b97808 */ /* 0x000fc40005800000 */
[CC--:B------:R-:W-:Y:S02]  /*54d0*/  ISETP.GE.AND P0, PT, R3.reuse, R9.reuse, PT ;  /* 0x000000090300720c */ /* 0x0c0fe40003f06270 */
[----:B------:R-:W-:Y:S01]  /*54e0*/  ISETP.GE.AND P3, PT, R3, R8, PT ;  /* 0x000000080300720c */ /* 0x000fe20003f66270 */
[C---:B------:R-:W-:Y:S01]  /*54f0*/  VIADD R3, R2.reuse, 0xe0 ;  /* 0x000000e002037836 */ /* 0x040fe20000000000 */
[----:B------:R-:W-:Y:S01]  /*5500*/  FSEL R47, R47, -INF , !P4 ;  /* 0xff8000002f2f7808 */ /* 0x000fe20006000000 */
[----:B-1----:R-:W-:Y:S01]  /*5510*/  VIADD R10, R2, 0xd1 ;  /* 0x000000d1020a7836 */ /* 0x002fe20000000000 */
[----:B------:R-:W-:Y:S02]  /*5520*/  FSEL R188, R45, -INF , !P2 ;  /* 0xff8000002dbc7808 */ /* 0x000fe40005000000 */
[----:B------:R-:W-:Y:S02]  /*5530*/  FSEL R43, R43, -INF , !P0 ;  /* 0xff8000002b2b7808 */ /* 0x000fe40004000000 */
[----:B------:R-:W-:-:S02]  /*5540*/  ISETP.GE.AND P1, PT, R10, R9, PT ;  /* 0x000000090a00720c */ /* 0x000fc40003f26270 */
[-C--:B------:R-:W-:Y:S01]  /*5550*/  ISETP.GE.AND P5, PT, R10, R8.reuse, PT ;  /* 0x000000080a00720c */ /* 0x080fe20003fa6270 */
[----:B------:R-:W-:Y:S01]  /*5560*/  FMUL.FTZ R10, R26, UR8 ;  /* 0x000000081a0a7c20 */ /* 0x000fe20008410000 */
[----:B------:R-:W-:Y:S01]  /*5570*/  FSEL R46, R46, -INF , !P1 ;  /* 0xff8000002e2e7808 */ /* 0x000fe20004800000 */
[----:B---3--:R-:W-:Y:S01]  /*5580*/  FMUL.FTZ R5, R19, UR8 ;  /* 0x0000000813057c20 */ /* 0x008fe20008410000 */
[----:B------:R-:W-:Y:S01]  /*5590*/  FSEL R187, R44, -INF , !P5 ;  /* 0xff8000002cbb7808 */ /* 0x000fe20006800000 */
[----:B------:R1:W3:Y:S01]  /*55a0*/  MUFU.TANH R20, R10 ;  /* 0x0000000a00147308 */ /* 0x0002e20000002400 */
[C---:B------:R-:W-:Y:S02]  /*55b0*/  ISETP.GE.AND P1, PT, R3.reuse, R9, PT ;  /* 0x000000090300720c */ /* 0x040fe40003f26270 */
[----:B------:R-:W-:Y:S01]  /*55c0*/  ISETP.GE.AND P5, PT, R3, R8, PT ;  /* 0x000000080300720c */ /* 0x000fe20003fa6270 */
[----:B------:R-:W-:Y:S01]  /*55d0*/  VIADD R3, R2, 0xe8 ;  /* 0x000000e802037836 */ /* 0x000fe20000000000 */
[----:B------:R-:W-:-:S02]  /*55e0*/  FSEL R189, R41, -INF , !P3 ;  /* 0xff80000029bd7808 */ /* 0x000fc40005800000 */
[C---:B------:R-:W-:Y:S01]  /*55f0*/  ISETP.GE.AND P0, PT, R4.reuse, R9, PT ;  /* 0x000000090400720c */ /* 0x040fe20003f06270 */
[----:B------:R2:W-:Y:S01]  /*5600*/  MUFU.TANH R7, R5 ;  /* 0x0000000500077308 */ /* 0x0005e20000002400 */
[----:B------:R-:W-:Y:S01]  /*5610*/  ISETP.GE.AND P3, PT, R4, R8, PT ;  /* 0x000000080400720c */ /* 0x000fe20003f66270 */
[C---:B------:R-:W-:Y:S01]  /*5620*/  VIADD R4, R2.reuse, 0xe9 ;  /* 0x000000e902047836 */ /* 0x040fe20000000000 */
[----:B----4-:R-:W-:Y:S02]  /*5630*/  FSEL R33, R33, -INF , !P1 ;  /* 0xff80000021217808 */ /* 0x010fe40004800000 */
[----:B------:R-:W-:Y:S02]  /*5640*/  ISETP.GT.AND P1, PT, R237, R245, PT ;  /* 0x000000f5ed00720c */ /* 0x000fe40003f24270 */
[----:B------:R-:W-:Y:S01]  /*5650*/  FSEL R191, R29, -INF , !P5 ;  /* 0xff8000001dbf7808 */ /* 0x000fe20006800000 */
[----:B-1----:R-:W-:Y:S01]  /*5660*/  VIADD R10, R2, 0xd9 ;  /* 0x000000d9020a7836 */ /* 0x002fe20000000000 */
[----:B------:R-:W-:-:S02]  /*5670*/  FSEL R32, R32, -INF , !P0 ;  /* 0xff80000020207808 */ /* 0x000fc40004000000 */
[-C--:B------:R-:W-:Y:S02]  /*5680*/  ISETP.GE.AND P5, PT, R4, R9.reuse, PT ;  /* 0x000000090400720c */ /* 0x080fe40003fa6270 */
[CC--:B------:R-:W-:Y:S02]  /*5690*/  ISETP.GE.AND P4, PT, R10.reuse, R9.reuse, PT ;  /* 0x000000090a00720c */ /* 0x0c0fe40003f86270 */
[-C--:B------:R-:W-:Y:S01]  /*56a0*/  ISETP.GE.AND P2, PT, R10, R8.reuse, PT ;  /* 0x000000080a00720c */ /* 0x080fe20003f46270 */
[----:B------:R-:W-:Y:S01]  /*56b0*/  FMUL.FTZ R10, R16, UR8 ;  /* 0x00000008100a7c20 */ /* 0x000fe20008410000 */
[----:B------:R-:W-:Y:S01]  /*56c0*/  FSEL R42, R42, -INF , !P4 ;  /* 0xff8000002a2a7808 */ /* 0x000fe20006000000 */
[----:B--2---:R-:W-:Y:S01]  /*56d0*/  FMUL.FTZ R5, R13, UR8 ;  /* 0x000000080d057c20 */ /* 0x004fe20008410000 */
[----:B------:R-:W-:Y:S01]  /*56e0*/  FSEL R190, R40, -INF , !P2 ;  /* 0xff80000028be7808 */ /* 0x000fe20005000000 */
[----:B------:R-:W1:Y:S01]  /*56f0*/  MUFU.TANH R16, R10 ;  /* 0x0000000a00107308 */ /* 0x000e620000002400 */
[C---:B------:R-:W-:Y:S01]  /*5700*/  ISETP.GE.AND P4, PT, R3.reuse, R9, PT ;  /* 0x000000090300720c */ /* 0x040fe20003f86270 */
[----:B------:R-:W2:Y:S01]  /*5710*/  @!P1 LDC.64 R206, c[0x0][0x218] ;  /* 0x00008600ffce9b82 */ /* 0x000ea20000000a00 */
[-C--:B------:R-:W-:Y:S01]  /*5720*/  ISETP.GE.AND P2, PT, R3, R8.reuse, PT ;  /* 0x000000080300720c */ /* 0x080fe20003f46270 */
[----:B------:R-:W-:Y:S01]  /*5730*/  FMUL.FTZ R3, R18, UR8 ;  /* 0x0000000812037c20 */ /* 0x000fe20008410000 */
[----:B------:R-:W-:Y:S01]  /*5740*/  ISETP.GE.AND P0, PT, R4, R8, PT ;  /* 0x000000080400720c */ /* 0x000fe20003f06270 */
[----:B------:R-:W-:Y:S01]  /*5750*/  FMUL.FTZ R4, R12, UR8 ;  /* 0x000000080c047c20 */ /* 0x000fe20008410000 */
[----:B------:R-:W-:Y:S01]  /*5760*/  FSEL R192, R28, -INF , !P3 ;  /* 0xff8000001cc07808 */ /* 0x000fe20005800000 */
[----:B------:R4:W1:Y:S01]  /*5770*/  MUFU.TANH R10, R3 ;  /* 0x00000003000a7308 */ /* 0x0008620000002400 */
[----:B------:R-:W-:-:S02]  /*5780*/  FSEL R23, R23, -INF , !P4 ;  /* 0xff80000017177808 */ /* 0x000fc40006000000 */
[----:B---3--:R-:W-:Y:S02]  /*5790*/  FSEL R193, R20, -INF , !P2 ;  /* 0xff80000014c17808 */ /* 0x008fe40005000000 */
[----:B------:R-:W-:Y:S02]  /*57a0*/  FSEL R22, R22, -INF , !P5 ;  /* 0xff80000016167808 */ /* 0x000fe40006800000 */
[----:B------:R-:W-:Y:S01]  /*57b0*/  FSEL R194, R21, -INF , !P0 ;  /* 0xff80000015c27808 */ /* 0x000fe20004000000 */
[----:B------:R3:W2:Y:S08]  /*57c0*/  MUFU.TANH R6, R4 ;  /* 0x0000000400067308 */ /* 0x0006b00000002400 */
[----:B------:R-:W2:Y:S01]  /*57d0*/  MUFU.TANH R12, R5 ;  /* 0x00000005000c7308 */ /* 0x000ea20000002400 */
[----:B----4-:R-:W-:-:S05]  /*57e0*/  VIADD R3, R2, 0xf0 ;  /* 0x000000f002037836 */ /* 0x010fca0000000000 */
[CC--:B------:R-:W-:Y:S02]  /*57f0*/  ISETP.GE.AND P3, PT, R3.reuse, R9.reuse, PT ;  /* 0x000000090300720c */ /* 0x0c0fe40003f66270 */
[-C--:B------:R-:W-:Y:S01]  /*5800*/  ISETP.GE.AND P4, PT, R3, R8.reuse, PT ;  /* 0x000000080300720c */ /* 0x080fe20003f86270 */
[----:B------:R-:W-:Y:S01]  /*5810*/  VIADD R3, R2, 0xf1 ;  /* 0x000000f102037836 */ /* 0x000fe20000000000 */
[----:B-1----:R-:W-:Y:S01]  /*5820*/  FSEL R21, R16, -INF , !P3 ;  /* 0xff80000010157808 */ /* 0x002fe20005800000 */
[----:B---3--:R-:W-:Y:S01]  /*5830*/  VIADD R4, R2, 0xf8 ;  /* 0x000000f802047836 */ /* 0x008fe20000000000 */
[----:B------:R-:W-:Y:S02]  /*5840*/  FSEL R196, R10, -INF , !P4 ;  /* 0xff8000000ac47808 */ /* 0x000fe40006000000 */
[CC--:B------:R-:W-:Y:S02]  /*5850*/  ISETP.GE.AND P2, PT, R3.reuse, R9.reuse, PT ;  /* 0x000000090300720c */ /* 0x0c0fe40003f46270 */
[----:B------:R-:W-:Y:S01]  /*5860*/  ISETP.GE.AND P5, PT, R3, R8, PT ;  /* 0x000000080300720c */ /* 0x000fe20003fa6270 */
[----:B------:R-:W-:Y:S01]  /*5870*/  VIADD R3, R2, 0xf9 ;  /* 0x000000f902037836 */ /* 0x000fe20000000000 */
[----:B------:R-:W-:-:S02]  /*5880*/  ISETP.GE.AND P0, PT, R4, R9, PT ;  /* 0x000000090400720c */ /* 0x000fc40003f06270 */
[-C--:B------:R-:W-:Y:S01]  /*5890*/  ISETP.GE.AND P3, PT, R4, R8.reuse, PT ;  /* 0x000000080400720c */ /* 0x080fe20003f66270 */
[----:B------:R-:W-:Y:S01]  /*58a0*/  FMUL.FTZ R4, R14, UR8 ;  /* 0x000000080e047c20 */ /* 0x000fe20008410000 */
[----:B------:R-:W-:Y:S02]  /*58b0*/  FSEL R102, R11, -INF , !P2 ;  /* 0xff8000000b667808 */ /* 0x000fe40005000000 */
[C---:B------:R-:W-:Y:S01]  /*58c0*/  ISETP.GE.AND P4, PT, R3.reuse, R9, PT ;  /* 0x000000090300720c */ /* 0x040fe20003f86270 */
[----:B------:R1:W3:Y:S01]  /*58d0*/  MUFU.TANH R5, R4 ;  /* 0x0000000400057308 */ /* 0x0002e20000002400 */
[----:B------:R-:W-:Y:S01]  /*58e0*/  ISETP.GE.AND P2, PT, R3, R8, PT ;  /* 0x000000080300720c */ /* 0x000fe20003f46270 */
[----:B------:R-:W-:Y:S01]  /*58f0*/  FMUL.FTZ R3, R15, UR8 ;  /* 0x000000080f037c20 */ /* 0x000fe20008410000 */
[----:B------:R-:W-:Y:S02]  /*5900*/  FSEL R195, R7, -INF , !P5 ;  /* 0xff80000007c37808 */ /* 0x000fe40006800000 */
[----:B--2---:R-:W-:-:S02]  /*5910*/  FSEL R186, R6, -INF , !P0 ;  /* 0xff80000006ba7808 */ /* 0x004fc40004000000 */
[----:B------:R-:W-:Y:S01]  /*5920*/  ISETP.GE.AND P5, PT, R2, R9, PT ;  /* 0x000000090200720c */ /* 0x000fe20003fa6270 */
[----:B------:R-:W2:Y:S01]  /*5930*/  MUFU.TANH R3, R3 ;  /* 0x0000000300037308 */ /* 0x000ea20000002400 */
[----:B------:R-:W-:Y:S01]  /*5940*/  @!P1 LEA R239, P0, R80, R206, 0x1 ;  /* 0x000000ce50ef9211 */ /* 0x000fe200078008ff */
[----:B------:R-:W-:Y:S01]  /*5950*/  IMAD.IADD R2, R160, 0x1, R119 ;  /* 0x00000001a0027824 */ /* 0x000fe200078e0277 */
[----:B------:R-:W-:Y:S02]  /*5960*/  FSEL R119, R12, -INF , !P4 ;  /* 0xff8000000c777808 */ /* 0x000fe40006000000 */
[----:B------:R-:W-:Y:S01]  /*5970*/  @!P1 LEA.HI.X R238, R80, R207, R113, 0x1, P0 ;  /* 0x000000cf50ee9211 */ /* 0x000fe200000f0c71 */
[----:B-1----:R-:W-:Y:S01]  /*5980*/  FMUL.FTZ R4, R52, UR8 ;  /* 0x0000000834047c20 */ /* 0x002fe20008410000 */
[----:B---3--:R-:W-:-:S05]  /*5990*/  FSEL R160, R5, -INF , !P3 ;  /* 0xff80000005a07808 */ /* 0x008fca0005800000 */
[----:B------:R-:W1:Y:S01]  /*59a0*/  MUFU.TANH R4, R4 ;  /* 0x0000000400047308 */ /* 0x000e620000002400 */
[----:B--2---:R-:W-:Y:S02]  /*59b0*/  FSEL R197, R3, -INF , !P2 ;  /* 0xff80000003c57808 */ /* 0x004fe40005000000 */
[----:B-1----:R-:W-:Y:S01]  /*59c0*/  FSEL R17, R4, -INF , !P5 ;  /* 0xff80000004117808 */ /* 0x002fe20006800000 */
[----:B------:R-:W-:Y:S06]  /*59d0*/  @!P1 BRA `(.L_x_2309) ;  /* 0x0000000400849947 */ /* 0x000fec0003800000 */
        /* <DEDUP_REMOVED lines=60> */
.L_x_2310:
[----:B------:R-:W-:-:S04]  /*5da0*/  LEA R3, -R68, RZ, 0x8 ;  /* 0x000000ff44037211 */ /* 0x000fc800078e41ff */
[----:B------:R-:W-:-:S07]  /*5db0*/  SHF.R.S32.HI R5, RZ, 0x1f, R3 ;  /* 0x0000001fff057819 */ /* 0x000fce0000011403 */
.L_x_2311:
[----:B------:R-:W1:Y:S01]  /*5dc0*/  LDC.64 R206, c[0x0][0x218] ;  /* 0x00008600ffce7b82 */ /* 0x000e620000000a00 */
[----:B------:R-:W-:Y:S01]  /*5dd0*/  IADD3 R80, P0, R3, R80, RZ ;  /* 0x0000005003507210 */ /* 0x000fe20007f1e0ff */
[C---:B------:R-:W-:Y:S01]  /*5de0*/  IMAD.SHL.U32 R16, R68.reuse, 0x40, RZ ;  /* 0x0000004044107824 */ /* 0x040fe200078e00ff */
[----:B------:R-:W-:-:S03]  /*5df0*/  SHF.L.U64.HI R3, R68, 0x6, R69 ;  /* 0x0000000644037819 */ /* 0x000fc60000010245 */
[----:B------:R-:W-:Y:S01]  /*5e00*/  IMAD.X R113, R5, 0x1, R113, P0 ;  /* 0x0000000105717824 */ /* 0x000fe200000e0671 */
[----:B-1----:R-:W-:-:S04]  /*5e10*/  LEA R239, P1, R80, R206, 0x1 ;  /* 0x000000ce50ef7211 */ /* 0x002fc800078208ff */
[----:B------:R-:W-:Y:S01]  /*5e20*/  IADD3 R4, P0, R16, R239, RZ ;  /* 0x000000ef10047210 */ /* 0x000fe20007f1e0ff */
[----:B------:R-:W-:Y:S01]  /*5e30*/  IMAD.MOV.U32 R6, RZ, RZ, R239 ;  /* 0x000000ffff067224 */ /* 0x000fe200078e00ef */
[----:B------:R-:W-:Y:S02]  /*5e40*/  LEA.HI.X R238, R80, R207, R113, 0x1, P1 ;  /* 0x000000cf50ee7211 */ /* 0x000fe400008f0c71 */
[----:B------:R-:W-:-:S03]  /*5e50*/  IADD3 R14, P1, R4, R16, RZ ;  /* 0x00000010040e7210 */ /* 0x000fc60007f3e0ff */
[--C-:B------:R-:W-:Y:S01]  /*5e60*/  IMAD.X R5, R3, 0x1, R238.reuse, P0 ;  /* 0x0000000103057824 */ /* 0x100fe200000e06ee */
[-C--:B------:R-:W-:Y:S01]  /*5e70*/  IADD3 R12, P0, R14, R16.reuse, RZ ;  /* 0x000000100e0c7210 */ /* 0x080fe20007f1e0ff */
[----:B------:R-:W-:Y:S02]  /*5e80*/  IMAD.MOV.U32 R7, RZ, RZ, R238 ;  /* 0x000000ffff077224 */ /* 0x000fe400078e00ee */
[--C-:B------:R-:W-:Y:S01]  /*5e90*/  IMAD.X R15, R5, 0x1, R3.reuse, P1 ;  /* 0x00000001050f7824 */ /* 0x100fe200008e0603 */
[----:B------:R-:W-:Y:S02]  /*5ea0*/  IADD3 R10, P1, R12, R16, RZ ;  /* 0x000000100c0a7210 */ /* 0x000fe40007f3e0ff */
[----:B------:R-:W-:Y:S01]  /*5eb0*/  @!PT LDS RZ, [RZ] ;  /* 0x00000000fffff984 */ /* 0x000fe20000000800 */
[----:B------:R-:W-:Y:S01]  /*5ec0*/  @!PT LDS RZ, [RZ] ;  /* 0x00000000fffff984 */ /* 0x000fe20000000800 */
[----:B------:R-:W-:Y:S01]  /*5ed0*/  @!PT LDS RZ, [RZ] ;  /* 0x00000000fffff984 */ /* 0x000fe20000000800 */
[----:B------:R1:W-:Y:S01]  /*5ee0*/  LDGSTS.E.BYPASS.LTC128B.128 [R183+0x1000], desc[UR14][R6.64] ;  /* 0x0100000006b77fae */ /* 0x0003e2000b901d4e */
[----:B------:R-:W-:-:S03]  /*5ef0*/  IMAD.X R13, R15, 0x1, R3, P0 ;  /* 0x000000010f0d7824 */ /* 0x000fc600000e0603 */
[----:B------:R2:W-:Y:S01]  /*5f00*/  LDGSTS.E.BYPASS.LTC128B.128 [R183+0x1800], desc[UR14][R4.64] ;  /* 0x0180000004b77fae */ /* 0x0005e2000b901d4e */
[----:B------:R-:W-:-:S03]  /*5f10*/  IMAD.X R11, R13, 0x1, R3, P1 ;  /* 0x000000010d0b7824 */ /* 0x000fc600008e0603 */
[----:B------:R3:W-:Y:S04]  /*5f20*/  LDGSTS.E.BYPASS.LTC128B.128 [R183+0x2000], desc[UR14][R14.64] ;  /* 0x020000000eb77fae */ /* 0x0007e8000b901d4e */
[----:B------:R4:W-:Y:S04]  /*5f30*/  LDGSTS.E.BYPASS.LTC128B.128 [R183+0x2800], desc[UR14][R12.64] ;  /* 0x028000000cb77fae */ /* 0x0009e8000b901d4e */
[----:B------:R4:W-:Y:S01]  /*5f40*/  LDGSTS.E.BYPASS.LTC128B.128 [R183+0x3000], desc[UR14][R10.64] ;  /* 0x030000000ab77fae */ /* 0x0009e2000b901d4e */
[----:B-1----:R-:W-:-:S04]  /*5f50*/  IADD3 R6, P0, R10, R16, RZ ;  /* 0x000000100a067210 */ /* 0x002fc80007f1e0ff */
[----:B--2---:R-:W-:Y:S01]  /*5f60*/  IADD3 R4, P1, R6, R16, RZ ;  /* 0x0000001006047210 */ /* 0x004fe20007f3e0ff */
[----:B------:R-:W-:-:S03]  /*5f70*/  IMAD.X R7, R11, 0x1, R3, P0 ;  /* 0x000000010b077824 */ /* 0x000fc600000e0603 */
[----:B---3--:R-:W-:Y:S01]  /*5f80*/  IADD3 R14, P0, R4, R16, RZ ;  /* 0x00000010040e7210 */ /* 0x008fe20007f1e0ff */
[--C-:B------:R-:W-:Y:S01]  /*5f90*/  IMAD.X R5, R7, 0x1, R3.reuse, P1 ;  /* 0x0000000107057824 */ /* 0x100fe200008e0603 */
[----:B------:R4:W-:Y:S03]  /*5fa0*/  LDGSTS.E.BYPASS.LTC128B.128 [R183+0x3800], desc[UR14][R6.64] ;  /* 0x0380000006b77fae */ /* 0x0009e6000b901d4e */
[----:B------:R-:W-:Y:S01]  /*5fb0*/  IMAD.X R15, R5, 0x1, R3, P0 ;  /* 0x00000001050f7824 */ /* 0x000fe200000e0603 */
[----:B------:R4:W-:Y:S04]  /*5fc0*/  LDGSTS.E.BYPASS.LTC128B.128 [R183+0x4000], desc[UR14][R4.64] ;  /* 0x0400000004b77fae */ /* 0x0009e8000b901d4e */
[----:B------:R4:W-:Y:S04]  /*5fd0*/  LDGSTS.E.BYPASS.LTC128B.128 [R183+0x4800], desc[UR14][R14.64] ;  /* 0x048000000eb77fae */ /* 0x0009e8000b901d4e */
[----:B------:R-:W0:Y:S02]  /*5fe0*/  LDGDEPBAR ;  /* 0x00000000000079af */ /* 0x000e240000000000 */
.L_x_2309:
        /* <DEDUP_REMOVED lines=70> */
[----:B----4-:R-:W-:-:S05]  /*6450*/  FMUL.FTZ R5, R20, UR6 ;  /* 0x0000000614057c20 */ /* 0x010fca0008410000 */
        /* <DEDUP_REMOVED lines=204> */
[----:B------:R-:W-:Y:S01]  /*7120*/  LEA R135, R2, UR4, 0x1 ;  /* 0x0000000402877c11 */ /* 0x000fe2000f8e08ff */
[----:B------:R-:W-:Y:S01]  /*7130*/  FFMA.FTZ R2, R125, UR6, -R4 ;  /* 0x000000067d027c23 */ /* 0x000fe20008010804 */
[----:B---3--:R-:W-:-:S03]  /*7140*/  MOV R125, R16 ;  /* 0x00000010007d7202 */ /* 0x008fc60000000f00 */
[----:B------:R1:W3:Y:S01]  /*7150*/  MUFU.EX2 R79, R6 ;  /* 0x00000006004f7308 */ /* 0x0002e20000000800 */
[----:B------:R-:W-:Y:S01]  /*7160*/  LEA R164, R0, R135, 0x1 ;  /* 0x0000008700a47211 */ /* 0x000fe200078e08ff */
[--C-:B------:R-:W-:Y:S01]  /*7170*/  FFMA.FTZ R0, R127, UR6, -R4.reuse ;  /* 0x000000067f007c23 */ /* 0x100fe20008010804 */
[----:B------:R-:W-:Y:S01]  /*7180*/  LDSM.16.MT88.4 R44, [R135+0x5400] ;  /* 0x00540000872c783b */ /* 0x000fe20000004200 */
[----:B------:R-:W-:Y:S02]  /*7190*/  MOV R127, R15 ;  /* 0x0000000f007f7202 */ /* 0x000fe40000000f00 */
[----:B--2---:R-:W-:Y:S01]  /*71a0*/  F2FP.BF16.F32.PACK_AB R15, R23, R22 ;  /* 0x00000016170f723e */ /* 0x004fe200000010ff */
[----:B------:R-:W-:Y:S01]  /*71b0*/  LDSM.16.MT88.4 R32, [R164+0x5000] ;  /* 0x00500000a420783b */ /* 0x000fe20000004200 */
[----:B------:R2:W-:Y:S03]  /*71c0*/  MUFU.EX2 R93, R0 ;  /* 0x00000000005d7308 */ /* 0x0005e60000000800 */
[----:B------:R-:W-:Y:S04]  /*71d0*/  LDSM.16.MT88.4 R48, [R164+0x5400] ;  /* 0x00540000a430783b */ /* 0x000fe80000004200 */
[----:B------:R-:W-:Y:S01]  /*71e0*/  LDSM.16.MT88.4 R52, [R135+0x5800] ;  /* 0x005800008734783b */ /* 0x000fe20000004200 */
[----:B------:R4:W-:Y:S01]  /*71f0*/  MUFU.EX2 R82, R2 ;  /* 0x0000000200527308 */ /* 0x0009e20000000800 */
[--C-:B-1----:R-:W-:Y:S01]  /*7200*/  FFMA.FTZ R6, R126, UR6, -R4.reuse ;  /* 0x000000067e067c23 */ /* 0x102fe20008010804 */
[----:B------:R-:W-:Y:S01]  /*7210*/  MOV R126, R18 ;  /* 0x00000012007e7202 */ /* 0x000fe20000000f00 */
[----:B------:R-:W-:Y:S04]  /*7220*/  LDSM.16.MT88.4 R60, [R164+0x5800] ;  /* 0x00580000a43c783b */ /* 0x000fe80000004200 */
[----:B------:R-:W1:Y:S01]  /*7230*/  LDSM.16.MT88.4 R16, [R135+0x5000] ;  /* 0x005000008710783b */ /* 0x000e620000004200 */
[----:B------:R5:W1:Y:S01]  /*7240*/  MUFU.EX2 R83, R6 ;  /* 0x0000000600537308 */ /* 0x000a620000000800 */
[----:B--2---:R-:W-:Y:S01]  /*7250*/  FFMA.FTZ R0, R123, UR6, -R4 ;  /* 0x000000067b007c23 */ /* 0x004fe20008010804 */
[----:B------:R-:W-:Y:S01]  /*7260*/  MOV R123, R14 ;  /* 0x0000000e007b7202 */ /* 0x000fe20000000f00 */
[----:B------:R-:W2:Y:S01]  /*7270*/  LDSM.16.MT88.4 R56, [R135+0x5c00] ;  /* 0x005c00008738783b */ /* 0x000ea20000004200 */
[----:B------:R-:W-:-:S03]  /*7280*/  F2FP.BF16.F32.PACK_AB R14, R201, R111 ;  /* 0x0000006fc90e723e */ /* 0x000fc600000010ff */
[----:B------:R-:W-:Y:S01]  /*7290*/  LDSM.16.MT88.4 R64, [R135+0x6400] ;  /* 0x006400008740783b */ /* 0x000fe20000004200 */
[----:B------:R3:W-:Y:S01]  /*72a0*/  MUFU.EX2 R94, R0 ;  /* 0x00000000005e7308 */ /* 0x0007e20000000800 */
[----:B----4-:R-:W-:Y:S01]  /*72b0*/  FFMA.FTZ R2, R130, UR6, -R4 ;  /* 0x0000000682027c23 */ /* 0x010fe20008010804 */
[----:B------:R-:W-:-:S06]  /*72c0*/  MOV R130, R26 ;  /* 0x0000001a00827202 */ /* 0x000fcc0000000f00 */
[----:B------:R4:W2:Y:S01]  /*72d0*/  MUFU.EX2 R86, R2 ;  /* 0x0000000200567308 */ /* 0x0008a20000000800 */
[----:B-----5:R-:W-:-:S04]  /*72e0*/  FADD.FTZ R6, R11, R7 ;  /* 0x000000070b067221 */ /* 0x020fc80000010000 */
[----:B------:R-:W-:Y:S01]  /*72f0*/  FADD.FTZ R6, R22, R6 ;  /* 0x0000000616067221 */ /* 0x000fe20000010000 */
[----:B---3--:R-:W-:Y:S01]  /*7300*/  FFMA.FTZ R0, R121, UR6, -R4 ;  /* 0x0000000679007c23 */ /* 0x008fe20008010804 */
[----:B------:R-:W-:Y:S02]  /*7310*/  MOV R121, R13 ;  /* 0x0000000d00797202 */ /* 0x000fe40000000f00 */
[----:B------:R-:W-:Y:S01]  /*7320*/  FADD.FTZ R6, R23, R6 ;  /* 0x0000000617067221 */ /* 0x000fe20000010000 */
[----:B------:R-:W-:Y:S01]  /*7330*/  F2FP.BF16.F32.PACK_AB R13, R7, R11 ;  /* 0x0000000b070d723e */ /* 0x000fe200000010ff */
[----:B------:R3:W-:Y:S02]  /*7340*/  MUFU.EX2 R98, R0 ;  /* 0x0000000000627308 */ /* 0x0007e40000000800 */
[----:B------:R-:W-:Y:S01]  /*7350*/  FADD.FTZ R6, R79, R6 ;  /* 0x000000064f067221 */ /* 0x000fe20000010000 */
[--C-:B----4-:R-:W-:Y:S01]  /*7360*/  FFMA.FTZ R2, R161, UR6, -R4.reuse ;  /* 0x00000006a1027c23 */ /* 0x110fe20008010804 */
[----:B---3--:R-:W-:Y:S01]  /*7370*/  FFMA.FTZ R0, R122, UR6, -R4 ;  /* 0x000000067a007c23 */ /* 0x008fe20008010804 */
[----:B------:R-:W-:-:S02]  /*7380*/  MOV R122, R12 ;  /* 0x0000000c007a7202 */ /* 0x000fc40000000f00 */
[----:B------:R-:W-:Y:S01]  /*7390*/  F2FP.BF16.F32.PACK_AB R12, R199, R200 ;  /* 0x000000c8c70c723e */ /* 0x000fe200000010ff */
[----:B------:R3:W4:Y:S06]  /*73a0*/  MUFU.EX2 R101, R0 ;  /* 0x0000000000657308 */ /* 0x00072c0000000800 */
[----:B-1----:R-:W-:Y:S07]  /*73b0*/  HMMA.16816.F32.BF16 R28, R12, R16, RZ ;  /* 0x000000100c1c723c */ /* 0x002fee00000418ff */
[----:B------:R-:W-:-:S02]  /*73c0*/  F2FP.BF16.F32.PACK_AB R16, R203, R202 ;  /* 0x000000cacb10723e */ /* 0x000fc400000010ff */
[----:B------:R-:W-:Y:S01]  /*73d0*/  F2FP.BF16.F32.PACK_AB R17, R83, R79 ;  /* 0x0000004f5311723e */ /* 0x000fe200000010ff */
[----:B---3--:R-:W-:Y:S01]  /*73e0*/  FFMA.FTZ R0, R129, UR6, -R4 ;  /* 0x0000000681007c23 */ /* 0x008fe20008010804 */
[----:B------:R-:W-:-:S03]  /*73f0*/  MOV R129, R25 ;  /* 0x0000001900817202 */ /* 0x000fc60000000f00 */
[----:B------:R1:W-:Y:S02]  /*7400*/  MUFU.EX2 R108, R0 ;  /* 0x00000000006c7308 */ /* 0x0003e40000000800 */
[----:B-1----:R-:W-:Y:S01]  /*7410*/  FFMA.FTZ R0, R133, UR6, -R4 ;  /* 0x0000000685007c23 */ /* 0x002fe20008010804 */
[----:B------:R-:W-:Y:S02]  /*7420*/  MOV R133, R24 ;  /* 0x0000001800857202 */ /* 0x000fe40000000f00 */
[----:B------:R-:W-:Y:S03]  /*7430*/  HMMA.16816.F32.BF16 R24, R12, R18, RZ ;  /* 0x000000120c18723c */ /* 0x000fe600000418ff */
[----:B------:R1:W3:Y:S04]  /*7440*/  MUFU.EX2 R109, R0 ;  /* 0x00000000006d7308 */ /* 0x0002e80000000800 */
[----:B------:R-:W-:-:S02]  /*7450*/  F2FP.BF16.F32.PACK_AB R18, R205, R204 ;  /* 0x000000cccd12723e */ /* 0x000fc400000010ff */
[----:B--2---:R-:W-:Y:S01]  /*7460*/  F2FP.BF16.F32.PACK_AB R19, R86, R82 ;  /* 0x000000525613723e */ /* 0x004fe200000010ff */
        /* <DEDUP_REMOVED lines=10> */
[C---:B------:R-:W-:Y:S01]  /*7510*/  HMMA.16816.F32.BF16 R40, R16.reuse, R44, R28 ;  /* 0x0000002c1028723c */ /* 0x040fe2000004181c */
[----:B----4-:R-:W-:Y:S01]  /*7520*/  F2FP.BF16.F32.PACK_AB R15, R101, R98 ;  /* 0x00000062650f723e */ /* 0x010fe200000010ff */
[----:B------:R1:W2:Y:S04]  /*7530*/  MUFU.EX2 R107, R0 ;  /* 0x00000000006b7308 */ /* 0x0002a80000000800 */
[C---:B------:R-:W-:Y:S06]  /*7540*/  HMMA.16816.F32.BF16 R28, R16.reuse, R46, R24 ;  /* 0x0000002e101c723c */ /* 0x040fec0000041818 */
[C---:B------:R-:W-:Y:S06]  /*7550*/  HMMA.16816.F32.BF16 R24, R16.reuse, R48, R36 ;  /* 0x000000301018723c */ /* 0x040fec0000041824 */
[----:B------:R-:W-:Y:S01]  /*7560*/  HMMA.16816.F32.BF16 R16, R16, R50, R32 ;  /* 0x000000321010723c */ /* 0x000fe20000041820 */
[----:B------:R-:W4:Y:S01]  /*7570*/  LDSM.16.MT88.4 R48, [R164+0x5c00] ;  /* 0x005c0000a430783b */ /* 0x000f220000004200 */
[----:B-1----:R-:W-:-:S04]  /*7580*/  FFMA.FTZ R0, R139, UR6, -R4 ;  /* 0x000000068b007c23 */ /* 0x002fc80008010804 */
[C---:B------:R-:W-:Y:S01]  /*7590*/  HMMA.16816.F32.BF16 R40, R12.reuse, R52, R40 ;  /* 0x000000340c28723c */ /* 0x040fe20000041828 */
[----:B------:R1:W-:Y:S05]  /*75a0*/  MUFU.EX2 R105, R0 ;  /* 0x0000000000697308 */ /* 0x0003ea0000000800 */
[C---:B------:R-:W-:Y:S01]  /*75b0*/  HMMA.16816.F32.BF16 R36, R12.reuse, R54, R28 ;  /* 0x000000360c24723c */ /* 0x040fe2000004181c */
[----:B------:R-:W5:Y:S05]  /*75c0*/  LDSM.16.MT88.4 R52, [R135+0x6000] ;  /* 0x006000008734783b */ /* 0x000f6a0000004200 */
[----:B------:R-:W-:Y:S01]  /*75d0*/  HMMA.16816.F32.BF16 R32, R12, R60, R24 ;  /* 0x0000003c0c20723c */ /* 0x000fe20000041818 */
[----:B-1----:R-:W-:-:S05]  /*75e0*/  FFMA.FTZ R0, R140, UR6, -R4 ;  /* 0x000000068c007c23 */ /* 0x002fca0008010804 */
[----:B------:R-:W-:Y:S01]  /*75f0*/  HMMA.16816.F32.BF16 R44, R12, R62, R16 ;  /* 0x0000003e0c2c723c */ /* 0x000fe20000041810 */
[----:B------:R-:W1:Y:S01]  /*7600*/  LDSM.16.MT88.4 R60, [R164+0x6000] ;  /* 0x00600000a43c783b */ /* 0x000e620000004200 */
[----:B------:R4:W4:Y:S05]  /*7610*/  MUFU.EX2 R104, R0 ;  /* 0x0000000000687308 */ /* 0x00092a0000000800 */
[----:B------:R-:W-:Y:S02]  /*7620*/  F2FP.BF16.F32.PACK_AB R12, R213, R212 ;  /* 0x000000d4d50c723e */ /* 0x000fe400000010ff */
[----:B---3--:R-:W-:Y:S02]  /*7630*/  F2FP.BF16.F32.PACK_AB R13, R109, R108 ;  /* 0x0000006c6d0d723e */ /* 0x008fe400000010ff */
[----:B------:R-:W-:-:S02]  /*7640*/  F2FP.BF16.F32.PACK_AB R14, R218, R214 ;  /* 0x000000d6da0e723e */ /* 0x000fc400000010ff */
[----:B--2---:R-:W-:Y:S02]  /*7650*/  F2FP.BF16.F32.PACK_AB R15, R107, R110 ;  /* 0x0000006e6b0f723e */ /* 0x004fe400000010ff */
[----:B------:R-:W-:Y:S02]  /*7660*/  F2FP.BF16.F32.PACK_AB R16, R219, R215 ;  /* 0x000000d7db10723e */ /* 0x000fe400000010ff */
[----:B------:R-:W-:Y:S01]  /*7670*/  F2FP.BF16.F32.PACK_AB R18, R222, R220 ;  /* 0x000000dcde12723e */ /* 0x000fe200000010ff */
[--C-:B----4-:R-:W-:Y:S02]  /*7680*/  FFMA.FTZ R0, R137, UR6, -R4.reuse ;  /* 0x0000000689007c23 */ /* 0x110fe40008010804 */
[C---:B------:R-:W-:Y:S01]  /*7690*/  HMMA.16816.F32.BF16 R28, R12.reuse, R56, R40 ;  /* 0x000000380c1c723c */ /* 0x040fe20000041828 */
[----:B------:R-:W-:Y:S01]  /*76a0*/  F2FP.BF16.F32.PACK_AB R17, R104, R105 ;  /* 0x000000696811723e */ /* 0x000fe200000010ff */
[----:B------:R2:W-:Y:S04]  /*76b0*/  MUFU.EX2 R103, R0 ;  /* 0x0000000000677308 */ /* 0x0005e80000000800 */
[C---:B------:R-:W-:Y:S01]  /*76c0*/  HMMA.16816.F32.BF16 R24, R12.reuse, R58, R36 ;  /* 0x0000003a0c18723c */ /* 0x040fe20000041824 */
[----:B------:R-:W3:Y:S05]  /*76d0*/  LDSM.16.MT88.4 R56, [R164+0x6400] ;  /* 0x00640000a438783b */ /* 0x000eea0000004200 */
[C---:B------:R-:W-:Y:S06]  /*76e0*/  HMMA.16816.F32.BF16 R32, R12.reuse, R48, R32 ;  /* 0x000000300c20723c */ /* 0x040fec0000041820 */
[----:B------:R-:W-:Y:S01]  /*76f0*/  HMMA.16816.F32.BF16 R40, R12, R50, R44 ;  /* 0x000000320c28723c */ /* 0x000fe2000004182c */
[----:B------:R-:W-:Y:S01]  /*7700*/  LDSM.16.MT88.4 R44, [R164+0x6800] ;  /* 0x00680000a42c783b */ /* 0x000fe20000004200 */
[----:B--2---:R-:W-:-:S03]  /*7710*/  FFMA.FTZ R0, R141, UR6, -R4 ;  /* 0x000000068d007c23 */ /* 0x004fc60008010804 */
[----:B------:R-:W-:Y:S01]  /*7720*/  LDSM.16.MT88.4 R48, [R135+0x6c00] ;  /* 0x006c00008730783b */ /* 0x000fe20000004200 */
[----:B------:R2:W4:Y:S01]  /*7730*/  MUFU.EX2 R100, R0 ;  /* 0x0000000000647308 */ /* 0x0005220000000800 */
[----:B------:R-:W-:Y:S02]  /*7740*/  F2FP.BF16.F32.PACK_AB R12, R223, R221 ;  /* 0x000000dddf0c723e */ /* 0x000fe400000010ff */
[----:B------:R-:W-:Y:S01]  /*7750*/  F2FP.BF16.F32.PACK_AB R14, R224, R225 ;  /* 0x000000e1e00e723e */ /* 0x000fe200000010ff */
[----:B--2---:R-:W-:Y:S01]  /*7760*/  FFMA.FTZ R0, R142, UR6, -R4 ;  /* 0x000000068e007c23 */ /* 0x004fe20008010804 */
[----:B----4-:R-:W-:-:S03]  /*7770*/  F2FP.BF16.F32.PACK_AB R19, R100, R103 ;  /* 0x000000676413723e */ /* 0x010fc600000010ff */
[----:B------:R2:W-:Y:S04]  /*7780*/  MUFU.EX2 R99, R0 ;  /* 0x0000000000637308 */ /* 0x0005e80000000800 */
[C---:B-----5:R-:W-:Y:S06]  /*7790*/  HMMA.16816.F32.BF16 R36, R16.reuse, R52, R28 ;  /* 0x000000341024723c */ /* 0x060fec000004181c */
[C---:B------:R-:W-:Y:S01]  /*77a0*/  HMMA.16816.F32.BF16 R28, R16.reuse, R54, R24 ;  /* 0x00000036101c723c */ /* 0x040fe20000041818 */
[----:B------:R-:W4:Y:S05]  /*77b0*/  LDSM.16.MT88.4 R52, [R135+0x6800] ;  /* 0x006800008734783b */ /* 0x000f2a0000004200 */
        /* <DEDUP_REMOVED lines=16> */
[----:B---3--:R-:W-:Y:S01]  /*78c0*/  HMMA.16816.F32.BF16 R32, R12, R56, R24 ;  /* 0x000000380c20723c */ /* 0x008fe20000041818 */
[----:B-1----:R-:W-:-:S02]  /*78d0*/  FFMA.FTZ R0, R147, UR6, -R4 ;  /* 0x0000000693007c23 */ /* 0x002fc40008010804 */
[----:B------:R-:W-:Y:S02]  /*78e0*/  LDSM.16.MT88.4 R144, [R135+0x7c00] ;  /* 0x007c00008790783b */ /* 0x000fe40000004200 */
[----:B------:R1:W3:Y:S01]  /*78f0*/  MUFU.EX2 R88, R0 ;  /* 0x0000000000587308 */ /* 0x0002e20000000800 */
        /* <DEDUP_REMOVED lines=10> */
[----:B------:R-:W-:Y:S02]  /*79a0*/  MOV R148, R87 ;  /* 0x0000005700947202 */ /* 0x000fe40000000f00 */
[----:B------:R-:W-:Y:S01]  /*79b0*/  FADD.FTZ R2, R202, R2 ;  /* 0x00000002ca027221 */ /* 0x000fe20000010000 */
[----:B---3--:R-:W-:Y:S01]  /*79c0*/  F2FP.BF16.F32.PACK_AB R13, R88, R91 ;  /* 0x0000005b580d723e */ /* 0x008fe200000010ff */
[----:B------:R1:W-:Y:S02]  /*79d0*/  MUFU.EX2 R87, R0 ;  /* 0x0000000000577308 */ /* 0x0003e40000000800 */
[----:B------:R-:W-:-:S04]  /*79e0*/  FADD.FTZ R2, R203, R2 ;  /* 0x00000002cb027221 */ /* 0x000fc80000010000 */
[----:B------:R-:W-:-:S04]  /*79f0*/  FADD.FTZ R2, R204, R2 ;  /* 0x00000002cc027221 */ /* 0x000fc80000010000 */
[----:B------:R-:W-:-:S04]  /*7a00*/  FADD.FTZ R2, R205, R2 ;  /* 0x00000002cd027221 */ /* 0x000fc80000010000 */
[----:B------:R-:W-:Y:S01]  /*7a10*/  FADD.FTZ R7, R208, R2 ;  /* 0x00000002d0077221 */ /* 0x000fe20000010000 */
[--C-:B------:R-:W-:Y:S01]  /*7a20*/  FFMA.FTZ R2, R114, UR6, -R4.reuse ;  /* 0x0000000672027c23 */ /* 0x100fe20008010804 */
[----:B-1----:R-:W-:Y:S01]  /*7a30*/  FFMA.FTZ R0, R150, UR6, -R4 ;  /* 0x0000000696007c23 */ /* 0x002fe20008010804 */
[----:B------:R-:W-:-:S03]  /*7a40*/  MOV R150, R84 ;  /* 0x0000005400967202 */ /* 0x000fc60000000f00 */
[----:B------:R1:W2:Y:S02]  /*7a50*/  MUFU.EX2 R85, R0 ;  /* 0x0000000000557308 */ /* 0x0002a40000000800 */
[----:B-1----:R-:W-:Y:S01]  /*7a60*/  FFMA.FTZ R0, R149, UR6, -R4 ;  /* 0x0000000695007c23 */ /* 0x002fe20008010804 */
[----:B--2---:R-:W-:-:S05]  /*7a70*/  F2FP.BF16.F32.PACK_AB R15, R85, R87 ;  /* 0x00000057550f723e */ /* 0x004fca00000010ff */
[----:B------:R1:W-:Y:S02]  /*7a80*/  MUFU.EX2 R84, R0 ;  /* 0x0000000000547308 */ /* 0x0003e40000000800 */
[C---:B----4-:R-:W-:Y:S06]  /*7a90*/  HMMA.16816.F32.BF16 R24, R12.reuse, R52, R40 ;  /* 0x000000340c18723c */ /* 0x050fec0000041828 */
        /* <DEDUP_REMOVED lines=53> */
[C---:B------:R-:W-:Y:S06]  /*7df0*/  HMMA.16816.F32.BF16 R28, R16.reuse, R62, R28 ;  /* 0x0000003e101c723c */ /* 0x040fec000004181c */
[C---:B-----5:R-:W-:Y:S01]  /*7e00*/  HMMA.16816.F32.BF16 R24, R16.reuse, R56, R40 ;  /* 0x000000381018723c */ /* 0x060fe20000041828 */
[--C-:B-1----:R-:W-:Y:S01]  /*7e10*/  FFMA.FTZ R0, R115, UR6, -R4.reuse ;  /* 0x0000000673007c23 */ /* 0x102fe20008010804 */
[----:B--2---:R-:W-:Y:S01]  /*7e20*/  F2FP.BF16.F32.PACK_AB R13, R66, R67 ;  /* 0x00000043420d723e */ /* 0x004fe200000010ff */
[----:B------:R-:W-:Y:S02]  /*7e30*/  LDSM.16.MT88.4 R40, [R164+0x8000] ;  /* 0x00800000a428783b */ /* 0x000fe40000004200 */
[----:B------:R1:W-:Y:S01]  /*7e40*/  MUFU.EX2 R65, R0 ;  /* 0x0000000000417308 */ /* 0x0003e20000000800 */
[----:B------:R-:W-:Y:S01]  /*7e50*/  HMMA.16816.F32.BF16 R16, R16, R58, R36 ;  /* 0x0000003a1010723c */ /* 0x000fe20000041824 */
[----:B------:R-:W-:Y:S06]  /*7e60*/  LDSM.16.MT88.4 R36, [R135+0x8000] ;  /* 0x008000008724783b */ /* 0x000fec0000004200 */
[----:B------:R-:W-:Y:S01]  /*7e70*/  MUFU.EX2 R58, R2 ;  /* 0x00000002003a7308 */ /* 0x000fe20000000800 */
[----:B-1----:R-:W-:-:S07]  /*7e80*/  FFMA.FTZ R0, R112, UR6, -R4 ;  /* 0x0000000670007c23 */ /* 0x002fce0008010804 */
        /* <DEDUP_REMOVED lines=40> */
[----:B------:R1:W-:Y:S01]  /*8110*/  MUFU.EX2 R56, R7 ;  /* 0x0000000700387308 */ /* 0x0003e20000000800 */
[----:B------:R-:W-:Y:S01]  /*8120*/  FADD.FTZ R0, R105, R0 ;  /* 0x0000000069007221 */ /* 0x000fe20000010000 */
[----:B---3--:R-:W-:Y:S01]  /*8130*/  FFMA.FTZ R6, R162, UR6, -R4 ;  /* 0x00000006a2067c23 */ /* 0x008fe20008010804 */
        /* <DEDUP_REMOVED lines=10> */
[----:B--2---:R-:W-:Y:S01]  /*81e0*/  HMMA.16816.F32.BF16 R28, R12, R48, R24 ;  /* 0x000000300c1c723c */ /* 0x004fe20000041818 */
[----:B------:R-:W-:Y:S01]  /*81f0*/  FADD.FTZ R0, R99, R0 ;  /* 0x0000000063007221 */ /* 0x000fe20000010000 */
[----:B-1----:R-:W-:Y:S01]  /*8200*/  FFMA.FTZ R7, R187, UR6, -R4 ;  /* 0x00000006bb077c23 */ /* 0x002fe20008010804 */
[----:B------:R-:W-:-:S02]  /*8210*/  FADD.FTZ R2, R223, R2 ;  /* 0x00000002df027221 */ /* 0x000fc40000010000 */
[----:B------:R-:W-:Y:S01]  /*8220*/  FADD.FTZ R0, R95, R0 ;  /* 0x000000005f007221 */ /* 0x000fe20000010000 */
[----:B------:R-:W-:Y:S01]  /*8230*/  HMMA.16816.F32.BF16 R16, R12, R50, R16 ;  /* 0x000000320c10723c */ /* 0x000fe20000041810 */
[----:B------:R-:W-:Y:S01]  /*8240*/  MUFU.EX2 R51, R7 ;  /* 0x0000000700337308 */ /* 0x000fe20000000800 */
[----:B---3--:R-:W-:-:S05]  /*8250*/  FFMA.FTZ R6, R163, UR6, -R4 ;  /* 0x00000006a3067c23 */ /* 0x008fca0008010804 */
        /* <DEDUP_REMOVED lines=80> */
[----:B------:R2:W-:Y:S02]  /*8760*/  MUFU.EX2 R7, R0 ;  /* 0x0000000000077308 */ /* 0x0005e40000000800 */
        /* <DEDUP_REMOVED lines=9> */
[----:B------:R-:W-:Y:S01]  /*8800*/  FADD.FTZ R2, R150, R2 ;  /* 0x0000000296027221 */ /* 0x000fe20000010000 */
[----:B-----5:R-:W-:Y:S02]  /*8810*/  F2FP.BF16.F32.PACK_AB R150, R242, R50 ;  /* 0x00000032f296723e */ /* 0x020fe400000010ff */
[----:B------:R-:W-:Y:S01]  /*8820*/  FADD.FTZ R0, R60, R0 ;  /* 0x000000003c007221 */ /* 0x000fe20000010000 */
[----:B------:R-:W-:Y:S01]  /*8830*/  FADD.FTZ R2, R148, R2 ;  /* 0x0000000294027221 */ /* 0x000fe20000010000 */
[----:B------:R-:W-:Y:S01]  /*8840*/  MUFU.EX2 R5, R5 ;  /* 0x0000000500057308 */ /* 0x000fe20000000800 */
[----:B-1----:R-:W-:Y:S01]  /*8850*/  FFMA.FTZ R6, R193, UR6, -R4 ;  /* 0x00000006c1067c23 */ /* 0x002fe20008010804 */
[----:B------:R-:W-:Y:S01]  /*8860*/  FADD.FTZ R0, R58, R0 ;  /* 0x000000003a007221 */ /* 0x000fe20000010000 */
[----:B------:R-:W-:Y:S01]  /*8870*/  FADD.FTZ R2, R132, R2 ;  /* 0x0000000284027221 */ /* 0x000fe20000010000 */
[----:B----4-:R-:W-:-:S02]  /*8880*/  F2FP.BF16.F32.PACK_AB R13, R21, R22 ;  /* 0x00000016150d723e */ /* 0x010fc400000010ff */
[----:B------:R-:W-:Y:S01]  /*8890*/  FADD.FTZ R0, R57, R0 ;  /* 0x0000000039007221 */ /* 0x000fe20000010000 */
[----:B------:R-:W-:Y:S01]  /*88a0*/  FADD.FTZ R2, R128, R2 ;  /* 0x0000000280027221 */ /* 0x000fe20000010000 */
[----:B------:R1:W-:Y:S01]  /*88b0*/  MUFU.EX2 R11, R6 ;  /* 0x00000006000b7308 */ /* 0x0003e20000000800 */
[----:B------:R-:W-:Y:S01]  /*88c0*/  F2FP.BF16.F32.PACK_AB R148, R56, R59 ;  /* 0x0000003b3894723e */ /* 0x000fe200000010ff */
        /* <DEDUP_REMOVED lines=117> */
.L_x_2313:
[----:B------:R-:W-:-:S04]  /*9020*/  LEA R0, -R96, RZ, 0x8 ;  /* 0x000000ff60007211 */ /* 0x000fc800078e41ff */
[----:B------:R-:W-:-:S07]  /*9030*/  SHF.R.S32.HI R2, RZ, 0x1f, R0 ;  /* 0x0000001fff027819 */ /* 0x000fce0000011400 */
.L_x_2314:
[----:B------:R-:W-:Y:S01]  /*9040*/  IMAD.SHL.U32 R16, R96, 0x40, RZ ;  /* 0x0000004060107824 */ /* 0x000fe200078e00ff */
[----:B------:R-:W-:Y:S02]  /*9050*/  LEA R241, P1, R0, R241, 0x1 ;  /* 0x000000f100f17211 */ /* 0x000fe400078208ff */
[----:B------:R-:W-:Y:S02]  /*9060*/  SHF.L.U64.HI R17, R96, 0x6, R97 ;  /* 0x0000000660117819 */ /* 0x000fe40000010261 */
        /* <DEDUP_REMOVED lines=17> */
[----:B------:R-:W-:Y:S04]  /*9180*/  LDGSTS.E.BYPASS.LTC128B.128 [R183+0x6800], desc[UR14][R12.64] ;  /* 0x068000000cb77fae */ /* 0x000fe8000b901d4e */
[----:B------:R-:W-:Y:S01]  /*9190*/  LDGSTS.E.BYPASS.LTC128B.128 [R183+0x7000], desc[UR14][R10.64] ;  /* 0x070000000ab77fae */ /* 0x000fe2000b901d4e */
[----:B-1----:R-:W-:-:S04]  /*91a0*/  IADD3 R6, P0, R10, R16, RZ ;  /* 0x000000100a067210 */ /* 0x002fc80007f1e0ff */
[----:B--2---:R-:W-:Y:S01]  /*91b0*/  IADD3 R4, P1, R6, R16, RZ ;  /* 0x0000001006047210 */ /* 0x004fe20007f3e0ff */
[----:B------:R-:W-:-:S03]  /*91c0*/  IMAD.X R7, R11, 0x1, R17, P0 ;  /* 0x000000010b077824 */ /* 0x000fc600000e0611 */
[----:B---3--:R-:W-:Y:S01]  /*91d0*/  IADD3 R14, P0, R4, R16, RZ ;  /* 0x00000010040e7210 */ /* 0x008fe20007f1e0ff */
[--C-:B------:R-:W-:Y:S01]  /*91e0*/  IMAD.X R5, R7, 0x1, R17.reuse, P1 ;  /* 0x0000000107057824 */ /* 0x100fe200008e0611 */
[----:B------:R-:W-:Y:S03]  /*91f0*/  LDGSTS.E.BYPASS.LTC128B.128 [R183+0x7800], desc[UR14][R6.64] ;  /* 0x0780000006b77fae */ /* 0x000fe6000b901d4e */
[----:B------:R-:W-:Y:S01]  /*9200*/  IMAD.X R15, R5, 0x1, R17, P0 ;  /* 0x00000001050f7824 */ /* 0x000fe200000e0611 */
[----:B------:R1:W-:Y:S04]  /*9210*/  LDGSTS.E.BYPASS.LTC128B.128 [R183+0x8000], desc[UR14][R4.64] ;  /* 0x0800000004b77fae */ /* 0x0003e8000b901d4e */
[----:B------:R2:W-:Y:S04]  /*9220*/  LDGSTS.E.BYPASS.LTC128B.128 [R183+0x8800], desc[UR14][R14.64] ;  /* 0x088000000eb77fae */ /* 0x0005e8000b901d4e */
[----:B------:R-:W-:Y:S04]  /*9230*/  LDSM.16.M88.4 R24, [R134+0x1000] ;  /* 0x001000008618783b */ /* 0x000fe80000000200 */
[----:B------:R-:W-:Y:S04]  /*9240*/  LDSM.16.M88.4 R28, [R165] ;  /* 0x00000000a51c783b */ /* 0x000fe80000000200 */
[----:B------:R-:W-:Y:S04]  /*9250*/  LDSM.16.M88.4 R36, [R134+0x1400] ;  /* 0x001400008624783b */ /* 0x000fe80000000200 */
[----:B------:R-:W-:Y:S04]  /*9260*/  LDSM.16.M88.4 R44, [R182] ;  /* 0x00000000b62c783b */ /* 0x000fe80000000200 */
[----:B------:R-:W-:Y:S04]  /*9270*/  LDSM.16.M88.4 R52, [R134+0x1800] ;  /* 0x001800008634783b */ /* 0x000fe80000000200 */
[----:B-1----:R-:W-:Y:S04]  /*9280*/  LDSM.16.M88.4 R4, [R167] ;  /* 0x00000000a704783b */ /* 0x002fe80000000200 */
[----:B--2---:R-:W1:Y:S04]  /*9290*/  LDSM.16.M88.4 R12, [R166] ;  /* 0x00000000a60c783b */ /* 0x004e680000000200 */
[----:B------:R-:W2:Y:S04]  /*92a0*/  LDSM.16.M88.4 R40, [R181] ;  /* 0x00000000b528783b */ /* 0x000ea80000000200 */
[----:B------:R-:W3:Y:S04]  /*92b0*/  LDSM.16.M88.4 R48, [R134+0x1c00] ;  /* 0x001c00008630783b */ /* 0x000ee80000000200 */
[----:B------:R-:W-:Y:S04]  /*92c0*/  LDSM.16.M88.4 R64, [R134+0x4c00] ;  /* 0x004c00008640783b */ /* 0x000fe80000000200 */
[----:B------:R-:W-:Y:S01]  /*92d0*/  LDSM.16.M88.4 R60, [R168] ;  /* 0x00000000a83c783b */ /* 0x000fe20000000200 */
[----:B------:R-:W4:Y:S03]  /*92e0*/  S2R R11, SR_TID.X ;  /* 0x00000000000b7919 */ /* 0x000f260000002100 */
[----:B------:R-:W0:Y:S01]  /*92f0*/  LDGDEPBAR ;  /* 0x00000000000079af */ /* 0x000e220000000000 */
[C---:B-1----:R-:W-:Y:S06]  /*9300*/  HMMA.16816.F32.BF16 R16, R12.reuse, R24, RZ ;  /* 0x000000180c10723c */ /* 0x042fec00000418ff */
[----:B------:R-:W-:Y:S01]  /*9310*/  HMMA.16816.F32.BF16 R24, R12, R26, RZ ;  /* 0x0000001a0c18723c */ /* 0x000fe200000418ff */
[----:B----4-:R-:W-:-:S05]  /*9320*/  IMAD.SHL.U32 R11, R11, 0x2, RZ ;  /* 0x000000020b0b7824 */ /* 0x010fca00078e00ff */
[----:B------:R-:W-:-:S12]  /*9330*/  LOP3.LUT R11, R11, 0x6, RZ, 0xc0, !PT ;  /* 0x000000060b0b7812 */ /* 0x000fd800078ec0ff */
[C---:B------:R-:W-:Y:S06]  /*9340*/  HMMA.16816.F32.BF16 R16, R4.reuse, R28, R16 ;  /* 0x0000001c0410723c */ /* 0x040fec0000041810 */
        /* <DEDUP_REMOVED lines=12> */
[----:B------:R-:W-:Y:S01]  /*9410*/  HMMA.16816.F32.BF16 R36, R4, R46, R28 ;  /* 0x0000002e0424723c */ /* 0x000fe2000004181c */
[----:B------:R-:W-:Y:S05]  /*9420*/  MUFU.TANH R94, R17 ;  /* 0x00000011005e7308 */ /* 0x000fea0000002400 */
[----:B------:R-:W-:Y:S03]  /*9430*/  HMMA.16816.F32.BF16 R28, R12, R52, RZ ;  /* 0x000000340c1c723c */ /* 0x000fe600000418ff */
[----:B------:R-:W-:Y:S08]  /*9440*/  MUFU.TANH R122, R18 ;  /* 0x00000012007a7308 */ /* 0x000ff00000002400 */
[----:B------:R1:W-:Y:S07]  /*9450*/  MUFU.TANH R125, R19 ;  /* 0x00000013007d7308 */ /* 0x0003ee0000002400 */
[----:B------:R-:W-:Y:S01]  /*9460*/  FMUL.FTZ R36, R36, UR8 ;  /* 0x0000000824247c20 */ /* 0x000fe20008410000 */
[----:B------:R-:W-:Y:S01]  /*9470*/  FMUL.FTZ R37, R37, UR8 ;  /* 0x0000000825257c20 */ /* 0x000fe20008410000 */
[----:B------:R-:W-:Y:S01]  /*9480*/  FMUL.FTZ R38, R38, UR8 ;  /* 0x0000000826267c20 */ /* 0x000fe20008410000 */
[----:B------:R-:W-:Y:S01]  /*9490*/  FMUL.FTZ R39, R39, UR8 ;  /* 0x0000000827277c20 */ /* 0x000fe20008410000 */
[----:B------:R-:W-:Y:S02]  /*94a0*/  MUFU.TANH R92, R32 ;  /* 0x00000020005c7308 */ /* 0x000fe40000002400 */
[C---:B--2---:R-:W-:Y:S06]  /*94b0*/  HMMA.16816.F32.BF16 R28, R4.reuse, R40, R28 ;  /* 0x00000028041c723c */ /* 0x044fec000004181c */
[----:B-1----:R-:W-:Y:S01]  /*94c0*/  HMMA.16816.F32.BF16 R16, R4, R44, R24 ;  /* 0x0000002c0410723c */ /* 0x002fe20000041818 */
[----:B------:R-:W1:Y:S01]  /*94d0*/  LDSM.16.M88.4 R44, [R180] ;  /* 0x00000000b42c783b */ /* 0x000e620000000200 */
[----:B------:R-:W-:Y:S04]  /*94e0*/  MUFU.TANH R91, R33 ;  /* 0x00000021005b7308 */ /* 0x000fe80000002400 */
[----:B------:R-:W-:Y:S01]  /*94f0*/  HMMA.16816.F32.BF16 R24, R12, R54, RZ ;  /* 0x000000360c18723c */ /* 0x000fe200000418ff */
[----:B------:R-:W-:Y:S03]  /*9500*/  LDSM.16.M88.4 R52, [R134+0x2800] ;  /* 0x002800008634783b */ /* 0x000fe60000000200 */
[----:B------:R-:W-:Y:S08]  /*9510*/  MUFU.TANH R124, R34 ;  /* 0x00000022007c7308 */ /* 0x000ff00000002400 */
[----:B------:R2:W-:Y:S01]  /*9520*/  MUFU.TANH R123, R35 ;  /* 0x00000023007b7308 */ /* 0x0005e20000002400 */
[----:B------:R-:W-:Y:S01]  /*9530*/  FMUL.FTZ R28, R28, UR8 ;  /* 0x000000081c1c7c20 */ /* 0x000fe20008410000 */
[----:B------:R-:W-:Y:S01]  /*9540*/  FMUL.FTZ R29, R29, UR8 ;  /* 0x000000081d1d7c20 */ /* 0x000fe20008410000 */
[----:B------:R-:W-:Y:S01]  /*9550*/  FMUL.FTZ R30, R30, UR8 ;  /* 0x000000081e1e7c20 */ /* 0x000fe20008410000 */
[----:B------:R-:W-:-:S02]  /*9560*/  FMUL.FTZ R31, R31, UR8 ;  /* 0x000000081f1f7c20 */ /* 0x000fc40008410000 */
[----:B------:R-:W-:Y:S01]  /*9570*/  FMUL.FTZ R16, R16, UR8 ;  /* 0x0000000810107c20 */ /* 0x000fe20008410000 */
[----:B------:R-:W-:Y:S01]  /*9580*/  FMUL.FTZ R17, R17, UR8 ;  /* 0x0000000811117c20 */ /* 0x000fe20008410000 */
[----:B------:R-:W-:Y:S01]  /*9590*/  MUFU.TANH R88, R36 ;  /* 0x0000002400587308 */ /* 0x000fe20000002400 */
[----:B------:R-:W-:Y:S01]  /*95a0*/  FMUL.FTZ R18, R18, UR8 ;  /* 0x0000000812127c20 */ /* 0x000fe20008410000 */
[----:B------:R-:W-:-:S06]  /*95b0*/  FMUL.FTZ R19, R19, UR8 ;  /* 0x0000000813137c20 */ /* 0x000fcc0008410000 */
[----:B------:R-:W-:Y:S01]  /*95c0*/  MUFU.TANH R87, R37 ;  /* 0x0000002500577308 */ /* 0x000fe20000002400 */
[----:B--2---:R-:W-:Y:S01]  /*95d0*/  HMMA.16816.F32.BF16 R32, R4, R42, R24 ;  /* 0x0000002a0420723c */ /* 0x004fe20000041818 */
[----:B------:R-:W-:Y:S05]  /*95e0*/  LDSM.16.M88.4 R40, [R179] ;  /* 0x00000000b328783b */ /* 0x000fea0000000200 */
[----:B---3--:R-:W-:Y:S01]  /*95f0*/  HMMA.16816.F32.BF16 R24, R12, R48, RZ ;  /* 0x000000300c18723c */ /* 0x008fe200000418ff */
[----:B------:R-:W-:Y:S08]  /*9600*/  MUFU.TANH R118, R38 ;  /* 0x0000002600767308 */ /* 0x000ff00000002400 */
[----:B------:R2:W-:Y:S08]  /*9610*/  MUFU.TANH R117, R39 ;  /* 0x0000002700757308 */ /* 0x0005f00000002400 */
[----:B------:R-:W-:Y:S01]  /*9620*/  MUFU.TANH R90, R16 ;  /* 0x00000010005a7308 */ /* 0x000fe20000002400 */
[----:B------:R-:W-:-:S06]  /*9630*/  FMUL.FTZ R0, R32, UR8 ;  /* 0x0000000820007c20 */ /* 0x000fcc0008410000 */
[----:B-1----:R-:W-:Y:S01]  /*9640*/  HMMA.16816.F32.BF16 R56, R4, R44, R24 ;  /* 0x0000002c0438723c */ /* 0x002fe20000041818 */
[----:B------:R-:W-:Y:S01]  /*9650*/  MUFU.TANH R89, R17 ;  /* 0x0000001100597308 */ /* 0x000fe20000002400 */
[----:B--2---:R-:W1:Y:S07]  /*9660*/  LDSM.16.M88.4 R36, [R134+0x2000] ;  /* 0x002000008624783b */ /* 0x004e6e0000000200 */
[----:B------:R-:W-:Y:S08]  /*9670*/  MUFU.TANH R121, R18 ;  /* 0x0000001200797308 */ /* 0x000ff00000002400 */
[----:B------:R2:W-:Y:S08]  /*9680*/  MUFU.TANH R119, R19 ;  /* 0x0000001300777308 */ /* 0x0005f00000002400 */
[----:B------:R3:W-:Y:S08]  /*9690*/  MUFU.TANH R82, R0 ;  /* 0x0000000000527308 */ /* 0x0007f00000002400 */
[----:B------:R-:W-:Y:S01]  /*96a0*/  MUFU.TANH R86, R28 ;  /* 0x0000001c00567308 */ /* 0x000fe20000002400 */
[C---:B--2---:R-:W-:Y:S01]  /*96b0*/  HMMA.16816.F32.BF16 R16, R12.reuse, R50, RZ ;  /* 0x000000320c10723c */ /* 0x044fe200000418ff */
[----:B------:R-:W-:Y:S06]  /*96c0*/  LDSM.16.M88.4 R48, [R134+0x2c00] ;  /* 0x002c00008630783b */ /* 0x000fec0000000200 */
[----:B------:R-:W-:Y:S01]  /*96d0*/  MUFU.TANH R85, R29 ;  /* 0x0000001d00557308 */ /* 0x000fe20000002400 */
[----:B---3--:R-:W-:Y:S01]  /*96e0*/  FMUL.FTZ R0, R33, UR8 ;  /* 0x0000000821007c20 */ /* 0x008fe20008410000 */
[----:B-1----:R-:W-:Y:S06]  /*96f0*/  HMMA.16816.F32.BF16 R24, R12, R38, RZ ;  /* 0x000000260c18723c */ /* 0x002fec00000418ff */
[----:B------:R1:W-:Y:S08]  /*9700*/  MUFU.TANH R81, R0 ;  /* 0x0000000000517308 */ /* 0x0003f00000002400 */
[----:B------:R-:W-:Y:S01]  /*9710*/  MUFU.TANH R116, R30 ;  /* 0x0000001e00747308 */ /* 0x000fe20000002400 */
[----:B------:R-:W-:Y:S01]  /*9720*/  HMMA.16816.F32.BF16 R16, R4, R46, R16 ;  /* 0x0000002e0410723c */ /* 0x000fe20000041810 */
[----:B------:R-:W-:Y:S06]  /*9730*/  LDSM.16.M88.4 R44, [R178] ;  /* 0x00000000b22c783b */ /* 0x000fec0000000200 */
[----:B------:R2:W-:Y:S01]  /*9740*/  MUFU.TANH R115, R31 ;  /* 0x0000001f00737308 */ /* 0x0005e20000002400 */
[----:B-1----:R-:W-:-:S07]  /*9750*/  FMUL.FTZ R0, R34, UR8 ;  /* 0x0000000822007c20 */ /* 0x002fce0008410000 */
[----:B------:R1:W-:Y:S01]  /*9760*/  MUFU.TANH R109, R0 ;  /* 0x00000000006d7308 */ /* 0x0003e20000002400 */
[----:B--2---:R-:W-:Y:S06]  /*9770*/  HMMA.16816.F32.BF16 R28, R12, R36, RZ ;  /* 0x000000240c1c723c */ /* 0x004fec00000418ff */
[----:B------:R-:W-:Y:S01]  /*9780*/  HMMA.16816.F32.BF16 R36, R4, R42, R24 ;  /* 0x0000002a0424723c */ /* 0x000fe20000041818 */
[----:B-1----:R-:W-:Y:S02]  /*9790*/  FMUL.FTZ R0, R35, UR8 ;  /* 0x0000000823007c20 */ /* 0x002fe40008410000 */
[----:B------:R-:W1:Y:S02]  /*97a0*/  LDSM.16.M88.4 R32, [R134+0x2400] ;  /* 0x002400008620783b */ /* 0x000e640000000200 */
[----:B------:R2:W-:-:S13]  /*97b0*/  MUFU.TANH R108, R0 ;  /* 0x00000000006c7308 */ /* 0x0005da0000002400 */
[----:B------:R-:W-:Y:S01]  /*97c0*/  HMMA.16816.F32.BF16 R28, R4, R40, R28 ;  /* 0x00000028041c723c */ /* 0x000fe2000004181c */
[----:B------:R-:W3:Y:S01]  /*97d0*/  LDSM.16.M88.4 R40, [R177] ;  /* 0x00000000b128783b */ /* 0x000ee20000000200 */
[----:B--2---:R-:W-:-:S04]  /*97e0*/  FMUL.FTZ R0, R57, UR8 ;  /* 0x0000000839007c20 */ /* 0x004fc80008410000 */
[----:B------:R2:W-:Y:S02]  /*97f0*/  MUFU.TANH R78, R0 ;  /* 0x00000000004e7308 */ /* 0x0005e40000002400 */
[----:B--2---:R-:W-:Y:S01]  /*9800*/  FMUL.FTZ R0, R58, UR8 ;  /* 0x000000083a007c20 */ /* 0x004fe20008410000 */
[----:B-1----:R-:W-:Y:S05]  /*9810*/  HMMA.16816.F32.BF16 R24, R12, R34, RZ ;  /* 0x000000220c18723c */ /* 0x002fea00000418ff */
[----:B------:R1:W2:Y:S02]  /*9820*/  MUFU.TANH R57, R0 ;  /* 0x0000000000397308 */ /* 0x0002a40000002400 */
[----:B-1----:R-:W-:-:S06]  /*9830*/  FMUL.FTZ R0, R59, UR8 ;  /* 0x000000083b007c20 */ /* 0x002fcc0008410000 */
[----:B------:R1:W-:Y:S02]  /*9840*/  MUFU.TANH R112, R0 ;  /* 0x0000000000707308 */ /* 0x0003e40000002400 */
[----:B-1----:R-:W-:-:S06]  /*9850*/  FMUL.FTZ R0, R16, UR8 ;  /* 0x0000000810007c20 */ /* 0x002fcc0008410000 */
[----:B------:R1:W-:Y:S02]  /*9860*/  MUFU.TANH R79, R0 ;  /* 0x00000000004f7308 */ /* 0x0003e40000002400 */
[----:B-1----:R-:W-:-:S06]  /*9870*/  FMUL.FTZ R0, R17, UR8 ;  /* 0x0000000811007c20 */ /* 0x002fcc0008410000 */
[----:B------:R1:W-:Y:S02]  /*9880*/  MUFU.TANH R77, R0 ;  /* 0x00000000004d7308 */ /* 0x0003e40000002400 */
[----:B-1----:R-:W-:-:S06]  /*9890*/  FMUL.FTZ R0, R18, UR8 ;  /* 0x0000000812007c20 */ /* 0x002fcc0008410000 */
[----:B------:R1:W-:Y:S02]  /*98a0*/  MUFU.TANH R114, R0 ;  /* 0x0000000000727308 */ /* 0x0003e40000002400 */
[----:B-1----:R-:W-:Y:S02]  /*98b0*/  FMUL.FTZ R0, R19, UR8 ;  /* 0x0000000813007c20 */ /* 0x002fe40008410000 */
[----:B------:R-:W-:Y:S04]  /*98c0*/  HMMA.16816.F32.BF16 R16, R12, R32, RZ ;  /* 0x000000200c10723c */ /* 0x000fe800000418ff */
[----:B------:R1:W-:Y:S02]  /*98d0*/  MUFU.TANH R111, R0 ;  /* 0x00000000006f7308 */ /* 0x0003e40000002400 */
[----:B------:R-:W-:Y:S06]  /*98e0*/  HMMA.16816.F32.BF16 R32, R4, R46, R24 ;  /* 0x0000002e0420723c */ /* 0x000fec0000041818 */
[----:B------:R-:W-:Y:S01]  /*98f0*/  HMMA.16816.F32.BF16 R24, R12, R52, RZ ;  /* 0x000000340c18723c */ /* 0x000fe200000418ff */
[----:B-1----:R-:W-:-:S04]  /*9900*/  FMUL.FTZ R0, R28, UR8 ;  /* 0x000000081c007c20 */ /* 0x002fc80008410000 */
[----:B------:R1:W-:Y:S07]  /*9910*/  MUFU.TANH R75, R0 ;  /* 0x00000000004b7308 */ /* 0x0003ee0000002400 */
[----:B------:R-:W-:Y:S01]  /*9920*/  HMMA.16816.F32.BF16 R16, R4, R44, R16 ;  /* 0x0000002c0410723c */ /* 0x000fe20000041810 */
[----:B------:R-:W-:Y:S01]  /*9930*/  LDSM.16.M88.4 R44, [R134+0x3000] ;  /* 0x00300000862c783b */ /* 0x000fe20000000200 */
[----:B-1----:R-:W-:-:S04]  /*9940*/  FMUL.FTZ R0, R29, UR8 ;  /* 0x000000081d007c20 */ /* 0x002fc80008410000 */
[----:B------:R1:W-:Y:S02]  /*9950*/  MUFU.TANH R74, R0 ;  /* 0x00000000004a7308 */ /* 0x0003e40000002400 */
[----:B-1----:R-:W-:-:S06]  /*9960*/  FMUL.FTZ R0, R30, UR8 ;  /* 0x000000081e007c20 */ /* 0x002fcc0008410000 */
[----:B------:R1:W-:Y:S02]  /*9970*/  MUFU.TANH R110, R0 ;  /* 0x00000000006e7308 */ /* 0x0003e40000002400 */
[----:B-1----:R-:W-:Y:S02]  /*9980*/  FMUL.FTZ R0, R31, UR8 ;  /* 0x000000081f007c20 */ /* 0x002fe40008410000 */
[----:B------:R-:W-:Y:S01]  /*9990*/  HMMA.16816.F32.BF16 R28, R12, R54, RZ ;  /* 0x000000360c1c723c */ /* 0x000fe200000418ff */
[----:B------:R-:W1:Y:S03]  /*99a0*/  LDSM.16.M88.4 R52, [R176] ;  /* 0x00000000b034783b */ /* 0x000e660000000200 */
        /* <DEDUP_REMOVED lines=8> */
[----:B---3--:R-:W-:Y:S04]  /*9a30*/  HMMA.16816.F32.BF16 R36, R4, R42, R28 ;  /* 0x0000002a0424723c */ /* 0x008fe8000004181c */
        /* <DEDUP_REMOVED lines=9> */
[----:B------:R-:W-:Y:S01]  /*9ad0*/  HMMA.16816.F32.BF16 R16, R4, R40, R24 ;  /* 0x000000280410723c */ /* 0x000fe20000041818 */
[----:B------:R-:W3:Y:S03]  /*9ae0*/  LDSM.16.M88.4 R40, [R175] ;  /* 0x00000000af28783b */ /* 0x000ee60000000200 */
[----:B------:R4:W-:Y:S02]  /*9af0*/  MUFU.TANH R131, R0 ;  /* 0x0000000000837308 */ /* 0x0009e40000002400 */
[----:B------:R-:W-:Y:S01]  /*9b00*/  HMMA.16816.F32.BF16 R24, R12, R50, RZ ;  /* 0x000000320c18723c */ /* 0x000fe200000418ff */
[----:B------:R-:W5:Y:S01]  /*9b10*/  LDSM.16.M88.4 R48, [R134+0x3400] ;  /* 0x003400008630783b */ /* 0x000f620000000200 */
        /* <DEDUP_REMOVED lines=17> */
[----:B------:R-:W-:Y:S04]  /*9c30*/  HMMA.16816.F32.BF16 R16, R4, R54, R24 ;  /* 0x000000360410723c */ /* 0x000fe80000041818 */
[----:B------:R1:W-:Y:S02]  /*9c40*/  MUFU.TANH R158, R0 ;  /* 0x00000000009e7308 */ /* 0x0003e40000002400 */
[----:B------:R-:W-:Y:S01]  /*9c50*/  HMMA.16816.F32.BF16 R24, R12, R46, RZ ;  /* 0x0000002e0c18723c */ /* 0x000fe200000418ff */
[----:B------:R-:W-:Y:S01]  /*9c60*/  LDSM.16.M88.4 R44, [R172] ;  /* 0x00000000ac2c783b */ /* 0x000fe20000000200 */
[----:B-1----:R-:W-:-:S04]  /*9c70*/  FMUL.FTZ R0, R36, UR8 ;  /* 0x0000000824007c20 */ /* 0x002fc80008410000 */
[----:B------:R1:W-:Y:S02]  /*9c80*/  MUFU.TANH R59, R0 ;  /* 0x00000000003b7308 */ /* 0x0003e40000002400 */
[----:B-1----:R-:W-:-:S06]  /*9c90*/  FMUL.FTZ R0, R37, UR8 ;  /* 0x0000000825007c20 */ /* 0x002fcc0008410000 */
[----:B------:R1:W-:Y:S02]  /*9ca0*/  MUFU.TANH R98, R0 ;  /* 0x0000000000627308 */ /* 0x0003e40000002400 */
[----:B-1----:R-:W-:-:S06]  /*9cb0*/  FMUL.FTZ R0, R38, UR8 ;  /* 0x0000000826007c20 */ /* 0x002fcc0008410000 */
[----:B------:R1:W-:Y:S02]  /*9cc0*/  MUFU.TANH R159, R0 ;  /* 0x00000000009f7308 */ /* 0x0003e40000002400 */
[----:B-1----:R-:W-:Y:S02]  /*9cd0*/  FMUL.FTZ R0, R39, UR8 ;  /* 0x0000000827007c20 */ /* 0x002fe40008410000 */
[----:B------:R-:W1:Y:S04]  /*9ce0*/  LDSM.16.M88.4 R36, [R174] ;  /* 0x00000000ae24783b */ /* 0x000e680000000200 */
        /* <DEDUP_REMOVED lines=8> */
[C---:B---3--:R-:W-:Y:S04]  /*9d70*/  HMMA.16816.F32.BF16 R32, R4.reuse, R40, R28 ;  /* 0x000000280420723c */ /* 0x048fe8000004181c */
[----:B------:R3:W-:Y:S02]  /*9d80*/  MUFU.TANH R162, R0 ;  /* 0x0000000000a27308 */ /* 0x0007e40000002400 */
[----:B------:R-:W-:Y:S01]  /*9d90*/  HMMA.16816.F32.BF16 R28, R4, R42, R24 ;  /* 0x0000002a041c723c */ /* 0x000fe20000041818 */
[----:B------:R-:W-:Y:S05]  /*9da0*/  LDSM.16.M88.4 R40, [R173] ;  /* 0x00000000ad28783b */ /* 0x000fea0000000200 */
[----:B-----5:R-:W-:Y:S01]  /*9db0*/  HMMA.16816.F32.BF16 R24, R12, R48, RZ ;  /* 0x000000300c18723c */ /* 0x020fe200000418ff */
[----:B---3--:R-:W-:-:S04]  /*9dc0*/  FMUL.FTZ R0, R16, UR8 ;  /* 0x0000000810007c20 */ /* 0x008fc80008410000 */
[----:B------:R3:W-:-:S15]  /*9dd0*/  MUFU.TANH R84, R0 ;  /* 0x0000000000547308 */ /* 0x0007de0000002400 */
[----:B------:R-:W-:-:S04]  /*9de0*/  NOP ;  /* 0x0000000000007918 */ /* 0x000fc80000000000 */
[----:B-1----:R-:W-:Y:S01]  /*9df0*/  HMMA.16816.F32.BF16 R24, R4, R36, R24 ;  /* 0x000000240418723c */ /* 0x002fe20000041818 */
[----:B---3--:R-:W-:-:S04]  /*9e00*/  FMUL.FTZ R0, R17, UR8 ;  /* 0x0000000811007c20 */ /* 0x008fc80008410000 */
[----:B------:R1:W-:-:S15]  /*9e10*/  MUFU.TANH R204, R0 ;  /* 0x0000000000cc7308 */ /* 0x0003de0000002400 */
[----:B------:R-:W-:-:S04]  /*9e20*/  NOP ;  /* 0x0000000000007918 */ /* 0x000fc80000000000 */
[----:B------:R-:W-:Y:S01]  /*9e30*/  FMUL.FTZ R21, R25, UR8 ;  /* 0x0000000819157c20 */ /* 0x000fe20008410000 */
[----:B-1----:R-:W-:-:S03]  /*9e40*/  FMUL.FTZ R0, R18, UR8 ;  /* 0x0000000812007c20 */ /* 0x002fc60008410000 */
[----:B------:R1:W-:Y:S08]  /*9e50*/  MUFU.TANH R197, R21 ;  /* 0x0000001500c57308 */ /* 0x0003f00000002400 */
[----:B------:R3:W-:Y:S01]  /*9e60*/  MUFU.TANH R184, R0 ;  /* 0x0000000000b87308 */ /* 0x0007e20000002400 */
[----:B-1----:R-:W-:-:S07]  /*9e70*/  FMUL.FTZ R21, R27, UR8 ;  /* 0x000000081b157c20 */ /* 0x002fce0008410000 */
[----:B------:R-:W-:Y:S01]  /*9e80*/  MUFU.TANH R196, R21 ;  /* 0x0000001500c47308 */ /* 0x000fe20000002400 */
[----:B---3--:R-:W-:Y:S02]  /*9e90*/  FMUL.FTZ R0, R19, UR8 ;  /* 0x0000000813007c20 */ /* 0x008fe40008410000 */
[----:B------:R-:W-:Y:S05]  /*9ea0*/  HMMA.16816.F32.BF16 R16, R12, R66, RZ ;  /* 0x000000420c10723c */ /* 0x000fea00000418ff */
[----:B------:R1:W-:Y:S02]  /*9eb0*/  MUFU.TANH R187, R0 ;  /* 0x0000000000bb7308 */ /* 0x0003e40000002400 */
[----:B-1----:R-:W-:-:S06]  /*9ec0*/  FMUL.FTZ R0, R32, UR8 ;  /* 0x0000000820007c20 */ /* 0x002fcc0008410000 */
[----:B------:R1:W-:Y:S11]  /*9ed0*/  MUFU.TANH R49, R0 ;  /* 0x0000000000317308 */ /* 0x0003f60000002400 */
[----:B------:R-:W-:Y:S06]  /*9ee0*/  HMMA.16816.F32.BF16 R52, R4, R62, R16 ;  /* 0x0000003e0434723c */ /* 0x000fec0000041810 */
[----:B------:R-:W-:Y:S01]  /*9ef0*/  HMMA.16816.F32.BF16 R16, R12, R50, RZ ;  /* 0x000000320c10723c */ /* 0x000fe200000418ff */
[----:B-1----:R-:W-:-:S04]  /*9f00*/  FMUL.FTZ R0, R33, UR8 ;  /* 0x0000000821007c20 */ /* 0x002fc80008410000 */
[----:B------:R1:W-:-:S13]  /*9f10*/  MUFU.TANH R203, R0 ;  /* 0x0000000000cb7308 */ /* 0x0003da0000002400 */
[----:B------:R-:W-:-:S04]  /*9f20*/  FMUL.FTZ R2, R55, UR8 ;  /* 0x0000000837027c20 */ /* 0x000fc80008410000 */
[----:B------:R-:W-:Y:S01]  /*9f30*/  MUFU.TANH R22, R2 ;  /* 0x0000000200167308 */ /* 0x000fe20000002400 */
[----:B-1----:R-:W-:-:S07]  /*9f40*/  FMUL.FTZ R0, R34, UR8 ;  /* 0x0000000822007c20 */ /* 0x002fce0008410000 */
[----:B------:R1:W-:Y:S02]  /*9f50*/  MUFU.TANH R189, R0 ;  /* 0x0000000000bd7308 */ /* 0x0003e40000002400 */
[----:B-1----:R-:W-:Y:S02]  /*9f60*/  FMUL.FTZ R0, R35, UR8 ;  /* 0x0000000823007c20 */ /* 0x002fe40008410000 */
[----:B------:R-:W1:Y:S04]  /*9f70*/  LDSM.16.M88.4 R32, [R134+0x3800] ;  /* 0x003800008620783b */ /* 0x000e680000000200 */
[----:B------:R3:W-:Y:S02]  /*9f80*/  MUFU.TANH R188, R0 ;  /* 0x0000000000bc7308 */ /* 0x0007e40000002400 */
[----:B---3--:R-:W-:-:S06]  /*9f90*/  FMUL.FTZ R0, R28, UR8 ;  /* 0x000000081c007c20 */ /* 0x008fcc0008410000 */
[----:B------:R3:W-:Y:S02]  /*9fa0*/  MUFU.TANH R201, R0 ;  /* 0x0000000000c97308 */ /* 0x0007e40000002400 */
[----:B---3--:R-:W-:-:S06]  /*9fb0*/  FMUL.FTZ R0, R29, UR8 ;  /* 0x000000081d007c20 */ /* 0x008fcc0008410000 */
[----:B------:R3:W-:Y:S02]  /*9fc0*/  MUFU.TANH R202, R0 ;  /* 0x0000000000ca7308 */ /* 0x0007e40000002400 */
[----:B---3--:R-:W-:-:S06]  /*9fd0*/  FMUL.FTZ R0, R30, UR8 ;  /* 0x000000081e007c20 */ /* 0x008fcc0008410000 */
[----:B------:R3:W-:Y:S02]  /*9fe0*/  MUFU.TANH R193, R0 ;  /* 0x0000000000c17308 */ /* 0x0007e40000002400 */
[----:B---3--:R-:W-:Y:S02]  /*9ff0*/  FMUL.FTZ R0, R31, UR8 ;  /* 0x000000081f007c20 */ /* 0x008fe40008410000 */
[----:B------:R-:W-:Y:S01]  /*a000*/  HMMA.16816.F32.BF16 R28, R4, R38, R16 ;  /* 0x00000026041c723c */ /* 0x000fe20000041810 */
[----:B------:R-:W3:Y:S03]  /*a010*/  LDSM.16.M88.4 R36, [R134+0x3c00] ;  /* 0x003c00008624783b */ /* 0x000ee60000000200 */
[----:B------:R4:W-:Y:S02]  /*a020*/  MUFU.TANH R194, R0 ;  /* 0x0000000000c27308 */ /* 0x0009e40000002400 */
[----:B-1----:R-:W-:Y:S01]  /*a030*/  HMMA.16816.F32.BF16 R16, R12, R32, RZ ;  /* 0x000000200c10723c */ /* 0x002fe200000418ff */
[----:B----4-:R-:W-:-:S05]  /*a040*/  FMUL.FTZ R0, R24, UR8 ;  /* 0x0000000818007c20 */ /* 0x010fca0008410000 */
[----:B------:R1:W-:-:S12]  /*a050*/  MUFU.TANH R200, R0 ;  /* 0x0000000000c87308 */ /* 0x0003d80000002400 */
[----:B------:R-:W-:-:S04]  /*a060*/  FMUL.FTZ R21, R29, UR8 ;  /* 0x000000081d157c20 */ /* 0x000fc80008410000 */
[----:B------:R4:W-:Y:S01]  /*a070*/  MUFU.TANH R199, R21 ;  /* 0x0000001500c77308 */ /* 0x0009e20000002400 */
[----:B-1----:R-:W-:-:S07]  /*a080*/  FMUL.FTZ R0, R53, UR8 ;  /* 0x0000000835007c20 */ /* 0x002fce0008410000 */
[----:B------:R1:W5:Y:S01]  /*a090*/  MUFU.TANH R23, R0 ;  /* 0x0000000000177308 */ /* 0x0003620000002400 */
[----:B----4-:R-:W-:-:S07]  /*a0a0*/  FMUL.FTZ R21, R30, UR8 ;  /* 0x000000081e157c20 */ /* 0x010fce0008410000 */
[----:B------:R-:W-:Y:S01]  /*a0b0*/  MUFU.TANH R190, R21 ;  /* 0x0000001500be7308 */ /* 0x000fe20000002400 */
[----:B-1----:R-:W-:-:S05]  /*a0c0*/  IMAD.SHL.U32 R0, R237, 0x100, RZ ;  /* 0x00000100ed007824 */ /* 0x002fca00078e00ff */
[C-C-:B------:R-:W-:Y:S02]  /*a0d0*/  LOP3.LUT R10, R0.reuse, 0x30, R11.reuse, 0xfe, !PT ;  /* 0x00000030000a7812 */ /* 0x140fe400078efe0b */
[----:B------:R-:W-:Y:S02]  /*a0e0*/  LOP3.LUT R2, R0, 0xf9, R11, 0xfe, !PT ;  /* 0x000000f900027812 */ /* 0x000fe400078efe0b */
[----:B------:R-:W-:Y:S02]  /*a0f0*/  ISETP.GE.AND P2, PT, R10, R8, PT ;  /* 0x000000080a00720c */ /* 0x000fe40003f46270 */
[----:B------:R-:W-:Y:S02]  /*a100*/  LOP3.LUT R10, R0, R11, RZ, 0xfc, !PT ;  /* 0x0000000b000a7212 */ /* 0x000fe400078efcff */
[-C--:B------:R-:W-:Y:S02]  /*a110*/  ISETP.GE.AND P5, PT, R2, R9.reuse, PT ;  /* 0x000000090200720c */ /* 0x080fe40003fa6270 */
[----:B------:R-:W-:-:S02]  /*a120*/  ISETP.GE.AND P4, PT, R10, R9, PT ;  /* 0x000000090a00720c */ /* 0x000fc40003f86270 */
[-C--:B------:R-:W-:Y:S01]  /*a130*/  ISETP.GE.AND P1, PT, R10, R8.reuse, PT ;  /* 0x000000080a00720c */ /* 0x080fe20003f26270 */
[----:B------:R-:W-:Y:S01]  /*a140*/  FMUL.FTZ R10, R26, UR8 ;  /* 0x000000081a0a7c20 */ /* 0x000fe20008410000 */
[----:B------:R-:W-:Y:S01]  /*a150*/  ISETP.GE.AND P3, PT, R2, R8, PT ;  /* 0x000000080200720c */ /* 0x000fe20003f66270 */
[----:B------:R-:W-:Y:S01]  /*a160*/  HMMA.16816.F32.BF16 R24, R4, R40, R16 ;  /* 0x000000280418723c */ /* 0x000fe20000041810 */
[----:B------:R-:W-:Y:S01]  /*a170*/  LOP3.LUT R2, R0, 0x1, R11, 0xfe, !PT ;  /* 0x0000000100027812 */ /* 0x000fe200078efe0b */
[----:B------:R1:W4:Y:S01]  /*a180*/  MUFU.TANH R195, R10 ;  /* 0x0000000a00c37308 */ /* 0x0003220000002400 */
[----:B--2---:R-:W-:Y:S02]  /*a190*/  FSEL R153, R57, -INF , !P2 ;  /* 0xff80000039997808 */ /* 0x004fe40005000000 */
[----:B-----5:R-:W-:Y:S01]  /*a1a0*/  FSEL R205, R23, -INF , !P5 ;  /* 0xff80000017cd7808 */ /* 0x020fe20006800000 */
[----:B------:R-:W-:Y:S01]  /*a1b0*/  HMMA.16816.F32.BF16 R16, R12, R34, RZ ;  /* 0x000000220c10723c */ /* 0x000fe200000418ff */
[----:B------:R-:W-:Y:S01]  /*a1c0*/  FSEL R208, R22, -INF , !P3 ;  /* 0xff80000016d07808 */ /* 0x000fe20005800000 */
[----:B------:R-:W2:Y:S01]  /*a1d0*/  LDSM.16.M88.4 R32, [R134+0x4000] ;  /* 0x004000008620783b */ /* 0x000ea20000000200 */
[----:B------:R-:W-:-:S02]  /*a1e0*/  ISETP.GE.AND P0, PT, R2, R9, PT ;  /* 0x000000090200720c */ /* 0x000fc40003f06270 */
[----:B------:R-:W-:Y:S02]  /*a1f0*/  ISETP.GE.AND P2, PT, R2, R8, PT ;  /* 0x000000080200720c */ /* 0x000fe40003f46270 */
[--C-:B------:R-:W-:Y:S02]  /*a200*/  LOP3.LUT R2, R0, 0x9, R11.reuse, 0xfe, !PT ;  /* 0x0000000900027812 */ /* 0x100fe400078efe0b */
[----:B------:R-:W-:Y:S02]  /*a210*/  FSEL R93, R93, -INF , !P4 ;  /* 0xff8000005d5d7808 */ /* 0x000fe40006000000 */
        /* <DEDUP_REMOVED lines=9> */
[CC--:B------:R-:W-:Y:S02]  /*a2b0*/  ISETP.GE.AND P4, PT, R2.reuse, R9.reuse, PT ;  /* 0x000000090200720c */ /* 0x0c0fe40003f86270 */
[----:B------:R-:W-:Y:S01]  /*a2c0*/  ISETP.GE.AND P1, PT, R2, R8, PT ;  /* 0x000000080200720c */ /* 0x000fe20003f26270 */
[----:B------:R-:W-:Y:S01]  /*a2d0*/  FMUL.FTZ R2, R28, UR8 ;  /* 0x000000081c027c20 */ /* 0x000fe20008410000 */
[----:B------:R-:W-:-:S02]  /*a2e0*/  ISETP.GE.AND P0, PT, R10, R9, PT ;  /* 0x000000090a00720c */ /* 0x000fc40003f06270 */
[-C--:B------:R-:W-:Y:S01]  /*a2f0*/  ISETP.GE.AND P2, PT, R10, R8.reuse, PT ;  /* 0x000000080a00720c */ /* 0x080fe20003f46270 */
[----:B------:R5:W4:Y:S01]  /*a300*/  MUFU.TANH R48, R2 ;  /* 0x0000000200307308 */ /* 0x000b220000002400 */
[--C-:B------:R-:W-:Y:S02]  /*a310*/  LOP3.LUT R10, R0, 0x18, R11.reuse, 0xfe, !PT ;  /* 0x00000018000a7812 */ /* 0x100fe400078efe0b */
[----:B------:R-:W-:Y:S02]  /*a320*/  FSEL R91, R91, -INF , !P4 ;  /* 0xff8000005b5b7808 */ /* 0x000fe40006000000 */
[----:B------:R-:W-:Y:S02]  /*a330*/  FSEL R123, R123, -INF , !P1 ;  /* 0xff8000007b7b7808 */ /* 0x000fe40004800000 */
[C---:B------:R-:W-:Y:S01]  /*a340*/  ISETP.GE.AND P4, PT, R10.reuse, R9, PT ;  /* 0x000000090a00720c */ /* 0x040fe20003f86270 */
[----:B-1----:R-:W-:Y:S01]  /*a350*/  FMUL.FTZ R21, R27, UR8 ;  /* 0x000000081b157c20 */ /* 0x002fe20008410000 */
[----:B------:R-:W-:Y:S01]  /*a360*/  ISETP.GE.AND P1, PT, R10, R8, PT ;  /* 0x000000080a00720c */ /* 0x000fe20003f26270 */
[----:B------:R-:W-:Y:S01]  /*a370*/  FMUL.FTZ R10, R31, UR8 ;  /* 0x000000081f0a7c20 */ /* 0x000fe20008410000 */
[----:B------:R-:W-:Y:S01]  /*a380*/  FSEL R92, R92, -INF , !P5 ;  /* 0xff8000005c5c7808 */ /* 0x000fe20006800000 */
[----:B------:R-:W-:Y:S01]  /*a390*/  HMMA.16816.F32.BF16 R28, R4, R42, R16 ;  /* 0x0000002a041c723c */ /* 0x000fe20000041810 */
[----:B------:R-:W-:Y:S01]  /*a3a0*/  FSEL R124, R124, -INF , !P3 ;  /* 0xff8000007c7c7808 */ /* 0x000fe20005800000 */
[----:B------:R1:W4:Y:S01]  /*a3b0*/  MUFU.TANH R198, R10 ;  /* 0x0000000a00c67308 */ /* 0x0003220000002400 */
[----:B------:R-:W-:Y:S01]  /*a3c0*/  FSEL R88, R88, -INF , !P4 ;  /* 0xff80000058587808 */ /* 0x000fe20006000000 */
[----:B------:R-:W4:Y:S01]  /*a3d0*/  LDSM.16.M88.4 R40, [R171] ;  /* 0x00000000ab28783b */ /* 0x000f220000000200 */
[----:B-----5:R-:W-:Y:S01]  /*a3e0*/  LOP3.LUT R2, R0, 0x11, R11, 0xfe, !PT ;  /* 0x0000001100027812 */ /* 0x020fe200078efe0b */
[----:B---3--:R-:W-:Y:S01]  /*a3f0*/  HMMA.16816.F32.BF16 R16, R12, R36, RZ ;  /* 0x000000240c10723c */ /* 0x008fe200000418ff */
[----:B------:R-:W-:-:S02]  /*a400*/  FSEL R118, R118, -INF , !P1 ;  /* 0xff80000076767808 */ /* 0x000fc40004800000 */
[CC--:B------:R-:W-:Y:S01]  /*a410*/  ISETP.GE.AND P5, PT, R2.reuse, R9.reuse, PT ;  /* 0x000000090200720c */ /* 0x0c0fe20003fa6270 */
[----:B------:R3:W-:Y:S01]  /*a420*/  MUFU.TANH R186, R21 ;  /* 0x0000001500ba7308 */ /* 0x0007e20000002400 */
[----:B------:R-:W-:Y:S02]  /*a430*/  ISETP.GE.AND P3, PT, R2, R8, PT ;  /* 0x000000080200720c */ /* 0x000fe40003f66270 */
[----:B------:R-:W-:Y:S02]  /*a440*/  LOP3.LUT R2, R0, 0x19, R11, 0xfe, !PT ;  /* 0x0000001900027812 */ /* 0x000fe400078efe0b */
[----:B------:R-:W-:Y:S02]  /*a450*/  FSEL R90, R90, -INF , !P0 ;  /* 0xff8000005a5a7808 */ /* 0x000fe40004000000 */
[----:B------:R-:W-:Y:S01]  /*a460*/  FSEL R121, R121, -INF , !P2 ;  /* 0xff80000079797808 */ /* 0x000fe20005000000 */
[----:B-1----:R-:W-:Y:S01]  /*a470*/  FMUL.FTZ R10, R24, UR8 ;  /* 0x00000008180a7c20 */ /* 0x002fe20008410000 */
[----:B------:R-:W-:-:S02]  /*a480*/  ISETP.GE.AND P0, PT, R2, R9, PT ;  /* 0x000000090200720c */ /* 0x000fc40003f06270 */
[-C--:B------:R-:W-:Y:S01]  /*a490*/  ISETP.GE.AND P2, PT, R2, R8.reuse, PT ;  /* 0x000000080200720c */ /* 0x080fe20003f46270 */
[----:B------:R1:W5:Y:S01]  /*a4a0*/  MUFU.TANH R192, R10 ;  /* 0x0000000a00c07308 */ /* 0x0003620000002400 */
[----:B------:R-:W-:Y:S02]  /*a4b0*/  LOP3.LUT R2, R0, 0x20, R11, 0xfe, !PT ;  /* 0x0000002000027812 */ /* 0x000fe400078efe0b */
[----:B------:R-:W-:Y:S01]  /*a4c0*/  FSEL R89, R89, -INF , !P5 ;  /* 0xff80000059597808 */ /* 0x000fe20006800000 */
[----:B---3--:R-:W-:Y:S01]  /*a4d0*/  FMUL.FTZ R21, R29, UR8 ;  /* 0x000000081d157c20 */ /* 0x008fe20008410000 */
[----:B------:R-:W-:Y:S02]  /*a4e0*/  FSEL R119, R119, -INF , !P3 ;  /* 0xff80000077777808 */ /* 0x000fe40005800000 */
[C---:B------:R-:W-:Y:S01]  /*a4f0*/  ISETP.GE.AND P5, PT, R2.reuse, R9, PT ;  /* 0x000000090200720c */ /* 0x040fe20003fa6270 */
[----:B------:R3:W-:Y:S01]  /*a500*/  MUFU.TANH R160, R21 ;  /* 0x0000001500a07308 */ /* 0x0007e20000002400 */
[----:B------:R-:W-:-:S02]  /*a510*/  ISETP.GE.AND P3, PT, R2, R8, PT ;  /* 0x000000080200720c */ /* 0x000fc40003f66270 */
[C-C-:B------:R-:W-:Y:S02]  /*a520*/  LOP3.LUT R2, R0.reuse, 0x28, R11.reuse, 0xfe, !PT ;  /* 0x0000002800027812 */ /* 0x140fe400078efe0b */
[----:B------:R-:W-:Y:S02]  /*a530*/  FSEL R87, R87, -INF , !P0 ;  /* 0xff80000057577808 */ /* 0x000fe40004000000 */
[----:B------:R-:W-:Y:S02]  /*a540*/  FSEL R117, R117, -INF , !P2 ;  /* 0xff80000075757808 */ /* 0x000fe40005000000 */
[----:B-1----:R-:W-:Y:S02]  /*a550*/  LOP3.LUT R10, R0, 0x21, R11, 0xfe, !PT ;  /* 0x00000021000a7812 */ /* 0x002fe400078efe0b */
[----:B------:R-:W-:Y:S02]  /*a560*/  FSEL R86, R86, -INF , !P5 ;  /* 0xff80000056567808 */ /* 0x000fe40006800000 */
[----:B------:R-:W-:-:S02]  /*a570*/  ISETP.GE.AND P4, PT, R10, R9, PT ;  /* 0x000000090a00720c */ /* 0x000fc40003f86270 */
[-C--:B------:R-:W-:Y:S01]  /*a580*/  ISETP.GE.AND P1, PT, R10, R8.reuse, PT ;  /* 0x000000080a00720c */ /* 0x080fe20003f26270 */
[----:B------:R-:W-:Y:S01]  /*a590*/  FMUL.FTZ R10, R26, UR8 ;  /* 0x000000081a0a7c20 */ /* 0x000fe20008410000 */
[----:B------:R-:W-:Y:S01]  /*a5a0*/  FSEL R116, R116, -INF , !P3 ;  /* 0xff80000074747808 */ /* 0x000fe20005800000 */
[----:B------:R-:W-:Y:S01]  /*a5b0*/  HMMA.16816.F32.BF16 R24, R4, R44, R16 ;  /* 0x0000002c0418723c */ /* 0x000fe20000041810 */
[C---:B------:R-:W-:Y:S01]  /*a5c0*/  ISETP.GE.AND P0, PT, R2.reuse, R9, PT ;  /* 0x000000090200720c */ /* 0x040fe20003f06270 */
[----:B------:R1:W5:Y:S01]  /*a5d0*/  MUFU.TANH R185, R10 ;  /* 0x0000000a00b97308 */ /* 0x0003620000002400 */
[----:B------:R-:W-:Y:S01]  /*a5e0*/  ISETP.GE.AND P2, PT, R2, R8, PT ;  /* 0x000000080200720c */ /* 0x000fe20003f46270 */
[----:B---3--:R-:W-:Y:S01]  /*a5f0*/  FMUL.FTZ R21, R30, UR8 ;  /* 0x000000081e157c20 */ /* 0x008fe20008410000 */
[----:B------:R-:W-:Y:S01]  /*a600*/  LOP3.LUT R2, R0, 0x31, R11, 0xfe, !PT ;  /* 0x0000003100027812 */ /* 0x000fe200078efe0b */
[----:B------:R-:W-:Y:S01]  /*a610*/  HMMA.16816.F32.BF16 R16, R12, R38, RZ ;  /* 0x000000260c10723c */ /* 0x000fe200000418ff */
[----:B------:R-:W-:Y:S01]  /*a620*/  FSEL R85, R85, -INF , !P4 ;  /* 0xff80000055557808 */ /* 0x000fe20006000000 */
[----:B------:R-:W3:Y:S01]  /*a630*/  LDSM.16.M88.4 R36, [R134+0x4400] ;  /* 0x004400008624783b */ /* 0x000ee20000000200 */
[----:B------:R-:W-:Y:S01]  /*a640*/  FSEL R115, R115, -INF , !P1 ;  /* 0xff80000073737808 */ /* 0x000fe20004800000 */
[----:B------:R2:W-:Y:S01]  /*a650*/  MUFU.TANH R129, R21 ;  /* 0x0000001500817308 */ /* 0x0005e20000002400 */
[----:B------:R-:W-:-:S02]  /*a660*/  FSEL R82, R82, -INF , !P0 ;  /* 0xff80000052527808 */ /* 0x000fc40004000000 */
[----:B------:R-:W-:Y:S02]  /*a670*/  FSEL R109, R109, -INF , !P2 ;  /* 0xff8000006d6d7808 */ /* 0x000fe40005000000 */
[CC--:B------:R-:W-:Y:S02]  /*a680*/  ISETP.GE.AND P4, PT, R2.reuse, R9.reuse, PT ;  /* 0x000000090200720c */ /* 0x0c0fe40003f86270 */
[----:B------:R-:W-:Y:S01]  /*a690*/  ISETP.GE.AND P1, PT, R2, R8, PT ;  /* 0x000000080200720c */ /* 0x000fe20003f26270 */
[----:B------:R-:W-:Y:S01]  /*a6a0*/  FMUL.FTZ R2, R28, UR8 ;  /* 0x000000081c027c20 */ /* 0x000fe20008410000 */
[----:B-1----:R-:W-:Y:S02]  /*a6b0*/  LOP3.LUT R10, R0, 0x29, R11, 0xfe, !PT ;  /* 0x00000029000a7812 */ /* 0x002fe400078efe0b */
[----:B------:R-:W-:Y:S01]  /*a6c0*/  FSEL R78, R78, -INF , !P4 ;  /* 0xff8000004e4e7808 */ /* 0x000fe20006000000 */
[----:B------:R1:W5:Y:S01]  /*a6d0*/  MUFU.TANH R157, R2 ;  /* 0x00000002009d7308 */ /* 0x0003620000002400 */
[----:B------:R-:W-:-:S02]  /*a6e0*/  ISETP.GE.AND P5, PT, R10, R9, PT ;  /* 0x000000090a00720c */ /* 0x000fc40003fa6270 */
[-C--:B------:R-:W-:Y:S02]  /*a6f0*/  ISETP.GE.AND P3, PT, R10, R8.reuse, PT ;  /* 0x000000080a00720c */ /* 0x080fe40003f66270 */
[--C-:B------:R-:W-:Y:S01]  /*a700*/  LOP3.LUT R10, R0, 0x38, R11.reuse, 0xfe, !PT ;  /* 0x00000038000a7812 */ /* 0x100fe200078efe0b */
[----:B--2---:R-:W-:Y:S01]  /*a710*/  FMUL.FTZ R21, R25, UR8 ;  /* 0x0000000819157c20 */ /* 0x004fe20008410000 */
[----:B------:R-:W-:Y:S02]  /*a720*/  FSEL R112, R112, -INF , !P1 ;  /* 0xff80000070707808 */ /* 0x000fe40004800000 */
[C---:B------:R-:W-:Y:S01]  /*a730*/  ISETP.GE.AND P0, PT, R10.reuse, R9, PT ;  /* 0x000000090a00720c */ /* 0x040fe20003f06270 */
[----:B------:R2:W-:Y:S01]  /*a740*/  MUFU.TANH R132, R21 ;  /* 0x0000001500847308 */ /* 0x0005e20000002400 */
[----:B------:R-:W-:Y:S02]  /*a750*/  ISETP.GE.AND P2, PT, R10, R8, PT ;  /* 0x000000080a00720c */ /* 0x000fe40003f46270 */
        /* <DEDUP_REMOVED lines=8> */
[----:B------:R1:W5:Y:S01]  /*a7e0*/  MUFU.TANH R156, R10 ;  /* 0x0000000a009c7308 */ /* 0x0003620000002400 */
[----:B------:R-:W-:-:S02]  /*a7f0*/  FSEL R75, R75, -INF , !P4 ;  /* 0xff8000004b4b7808 */ /* 0x000fc40006000000 */
[----:B------:R-:W-:Y:S01]  /*a800*/  FSEL R110, R110, -INF , !P1 ;  /* 0xff8000006e6e7808 */ /* 0x000fe20004800000 */
[----:B------:R-:W-:Y:S01]  /*a810*/  HMMA.16816.F32.BF16 R16, R12, R32, RZ ;  /* 0x000000200c10723c */ /* 0x000fe200000418ff */
[C---:B------:R-:W-:Y:S01]  /*a820*/  ISETP.GE.AND P5, PT, R2.reuse, R9, PT ;  /* 0x000000090200720c */ /* 0x040fe20003fa6270 */
[----:B--2---:R-:W-:Y:S01]  /*a830*/  FMUL.FTZ R21, R27, UR8 ;  /* 0x000000081b157c20 */ /* 0x004fe20008410000 */
[----:B------:R-:W-:Y:S02]  /*a840*/  ISETP.GE.AND P3, PT, R2, R8, PT ;  /* 0x000000080200720c */ /* 0x000fe40003f66270 */
[----:B------:R-:W-:Y:S01]  /*a850*/  LOP3.LUT R2, R0, 0x41, R11, 0xfe, !PT ;  /* 0x0000004100027812 */ /* 0x000fe200078efe0b */
[----:B------:R2:W-:Y:S01]  /*a860*/  MUFU.TANH R127, R21 ;  /* 0x00000015007f7308 */ /* 0x0005e20000002400 */
[----:B------:R-:W-:Y:S02]  /*a870*/  FSEL R79, R79, -INF , !P0 ;  /* 0xff8000004f4f7808 */ /* 0x000fe40004000000 */
[----:B------:R-:W-:-:S02]  /*a880*/  FSEL R114, R114, -INF , !P2 ;  /* 0xff80000072727808 */ /* 0x000fc40005000000 */
[-C--:B------:R-:W-:Y:S01]  /*a890*/  ISETP.GE.AND P0, PT, R2, R9.reuse, PT ;  /* 0x000000090200720c */ /* 0x080fe20003f06270 */
[----:B-1----:R-:W-:Y:S01]  /*a8a0*/  FMUL.FTZ R10, R24, UR8 ;  /* 0x00000008180a7c20 */ /* 0x002fe20008410000 */
[-C--:B------:R-:W-:Y:S02]  /*a8b0*/  ISETP.GE.AND P2, PT, R2, R8.reuse, PT ;  /* 0x000000080200720c */ /* 0x080fe40003f46270 */
[----:B------:R-:W-:Y:S01]  /*a8c0*/  LOP3.LUT R2, R0, 0x48, R11, 0xfe, !PT ;  /* 0x0000004800027812 */ /* 0x000fe200078efe0b */
[----:B------:R1:W5:Y:S01]  /*a8d0*/  MUFU.TANH R133, R10 ;  /* 0x0000000a00857308 */ /* 0x0003620000002400 */
[----:B------:R-:W-:Y:S02]  /*a8e0*/  FSEL R77, R77, -INF , !P5 ;  /* 0xff8000004d4d7808 */ /* 0x000fe40006800000 */
[----:B------:R-:W-:Y:S02]  /*a8f0*/  FSEL R111, R111, -INF , !P3 ;  /* 0xff8000006f6f7808 */ /* 0x000fe40005800000 */
[C---:B------:R-:W-:Y:S01]  /*a900*/  ISETP.GE.AND P5, PT, R2.reuse, R9, PT ;  /* 0x000000090200720c */ /* 0x040fe20003fa6270 */
[----:B--2---:R-:W-:Y:S01]  /*a910*/  FMUL.FTZ R21, R29, UR8 ;  /* 0x000000081d157c20 */ /* 0x004fe20008410000 */
[----:B------:R-:W-:-:S02]  /*a920*/  ISETP.GE.AND P3, PT, R2, R8, PT ;  /* 0x000000080200720c */ /* 0x000fc40003f66270 */
[--C-:B------:R-:W-:Y:S01]  /*a930*/  LOP3.LUT R2, R0, 0x50, R11.reuse, 0xfe, !PT ;  /* 0x0000005000027812 */ /* 0x100fe200078efe0b */
[----:B------:R2:W-:Y:S01]  /*a940*/  MUFU.TANH R106, R21 ;  /* 0x00000015006a7308 */ /* 0x0005e20000002400 */
[----:B------:R-:W-:Y:S02]  /*a950*/  FSEL R74, R74, -INF , !P0 ;  /* 0xff8000004a4a7808 */ /* 0x000fe40004000000 */
[----:B------:R-:W-:Y:S02]  /*a960*/  FSEL R120, R120, -INF , !P2 ;  /* 0xff80000078787808 */ /* 0x000fe40005000000 */
[----:B------:R-:W-:Y:S02]  /*a970*/  FSEL R73, R73, -INF , !P5 ;  /* 0xff80000049497808 */ /* 0x000fe40006800000 */
[----:B-1----:R-:W-:Y:S02]  /*a980*/  LOP3.LUT R10, R0, 0x49, R11, 0xfe, !PT ;  /* 0x00000049000a7812 */ /* 0x002fe400078efe0b */
[----:B------:R-:W-:-:S02]  /*a990*/  FSEL R126, R126, -INF , !P3 ;  /* 0xff8000007e7e7808 */ /* 0x000fc40005800000 */
[CC--:B------:R-:W-:Y:S02]  /*a9a0*/  ISETP.GE.AND P4, PT, R10.reuse, R9.reuse, PT ;  /* 0x000000090a00720c */ /* 0x0c0fe40003f86270 */
[-C--:B------:R-:W-:Y:S01]  /*a9b0*/  ISETP.GE.AND P1, PT, R10, R8.reuse, PT ;  /* 0x000000080a00720c */ /* 0x080fe20003f26270 */
[----:B------:R-:W-:Y:S01]  /*a9c0*/  FMUL.FTZ R10, R26, UR8 ;  /* 0x000000081a0a7c20 */ /* 0x000fe20008410000 */
[C---:B------:R-:W-:Y:S01]  /*a9d0*/  ISETP.GE.AND P0, PT, R2.reuse, R9, PT ;  /* 0x000000090200720c */ /* 0x040fe20003f06270 */
[----:B----4-:R-:W-:Y:S01]  /*a9e0*/  HMMA.16816.F32.BF16 R24, R4, R40, R16 ;  /* 0x000000280418723c */ /* 0x010fe20000041810 */
[----:B------:R-:W-:Y:S01]  /*a9f0*/  ISETP.GE.AND P2, PT, R2, R8, PT ;  /* 0x000000080200720c */ /* 0x000fe20003f46270 */
[----:B------:R1:W4:Y:S01]  /*aa00*/  MUFU.TANH R23, R10 ;  /* 0x0000000a00177308 */ /* 0x0003220000002400 */
[----:B------:R-:W-:Y:S01]  /*aa10*/  LOP3.LUT R2, R0, 0x58, R11, 0xfe, !PT ;  /* 0x0000005800027812 */ /* 0x000fe200078efe0b */
[----:B--2---:R-:W-:Y:S01]  /*aa20*/  FMUL.FTZ R21, R30, UR8 ;  /* 0x000000081e157c20 */ /* 0x004fe20008410000 */
[----:B------:R-:W-:Y:S01]  /*aa30*/  FSEL R76, R76, -INF , !P4 ;  /* 0xff8000004c4c7808 */ /* 0x000fe20006000000 */
[----:B------:R-:W-:Y:S01]  /*aa40*/  HMMA.16816.F32.BF16 R16, R12, R34, RZ ;  /* 0x000000220c10723c */ /* 0x000fe200000418ff */
[----:B------:R-:W2:Y:S01]  /*aa50*/  LDSM.16.M88.4 R32, [R170] ;  /* 0x00000000aa20783b */ /* 0x000ea20000000200 */
[----:B------:R-:W-:-:S02]  /*aa60*/  FSEL R130, R130, -INF , !P1 ;  /* 0xff80000082827808 */ /* 0x000fc40004800000 */
[----:B------:R-:W-:Y:S01]  /*aa70*/  FSEL R72, R72, -INF , !P0 ;  /* 0xff80000048487808 */ /* 0x000fe20004000000 */
[----:B------:R3:W-:Y:S01]  /*aa80*/  MUFU.TANH R105, R21 ;  /* 0x0000001500697308 */ /* 0x0007e20000002400 */
[----:B------:R-:W-:Y:S02]  /*aa90*/  FSEL R128, R128, -INF , !P2 ;  /* 0xff80000080807808 */ /* 0x000fe40005000000 */
[C---:B------:R-:W-:Y:S02]  /*aaa0*/  ISETP.GE.AND P4, PT, R2.reuse, R9, PT ;  /* 0x000000090200720c */ /* 0x040fe40003f86270 */
[----:B------:R-:W-:Y:S01]  /*aab0*/  ISETP.GE.AND P1, PT, R2, R8, PT ;  /* 0x000000080200720c */ /* 0x000fe20003f26270 */
[----:B------:R-:W-:Y:S01]  /*aac0*/  FMUL.FTZ R2, R28, UR8 ;  /* 0x000000081c027c20 */ /* 0x000fe20008410000 */
[----:B------:R-:W-:Y:S02]  /*aad0*/  FSEL R67, R71, -INF , !P4 ;  /* 0xff80000047437808 */ /* 0x000fe40006000000 */
[----:B-1----:R-:W-:Y:S01]  /*aae0*/  LOP3.LUT R10, R0, 0x51, R11, 0xfe, !PT ;  /* 0x00000051000a7812 */ /* 0x002fe200078efe0b */
[----:B------:R1:W4:Y:S01]  /*aaf0*/  MUFU.TANH R107, R2 ;  /* 0x00000002006b7308 */ /* 0x0003220000002400 */
[----:B------:R-:W-:-:S02]  /*ab00*/  FSEL R152, R152, -INF , !P1 ;  /* 0xff80000098987808 */ /* 0x000fc40004800000 */
[CC--:B------:R-:W-:Y:S02]  /*ab10*/  ISETP.GE.AND P5, PT, R10.reuse, R9.reuse, PT ;  /* 0x000000090a00720c */ /* 0x0c0fe40003fa6270 */
[-C--:B------:R-:W-:Y:S02]  /*ab20*/  ISETP.GE.AND P3, PT, R10, R8.reuse, PT ;  /* 0x000000080a00720c */ /* 0x080fe40003f66270 */
[----:B------:R-:W-:Y:S01]  /*ab30*/  LOP3.LUT R10, R0, 0x59, R11, 0xfe, !PT ;  /* 0x00000059000a7812 */ /* 0x000fe200078efe0b */
[----:B---3--:R-:W-:Y:S01]  /*ab40*/  FMUL.FTZ R21, R25, UR8 ;  /* 0x0000000819157c20 */ /* 0x008fe20008410000 */
[----:B------:R-:W-:Y:S02]  /*ab50*/  FSEL R70, R70, -INF , !P5 ;  /* 0xff80000046467808 */ /* 0x000fe40006800000 */
[C---:B------:R-:W-:Y:S01]  /*ab60*/  ISETP.GE.AND P0, PT, R10.reuse, R9, PT ;  /* 0x000000090a00720c */ /* 0x040fe20003f06270 */
[----:B------:R3:W-:Y:S01]  /*ab70*/  MUFU.TANH R102, R21 ;  /* 0x0000001500667308 */ /* 0x0007e20000002400 */
[----:B------:R-:W-:-:S02]  /*ab80*/  ISETP.GE.AND P2, PT, R10, R8, PT ;  /* 0x000000080a00720c */ /* 0x000fc40003f46270 */
[C-C-:B------:R-:W-:Y:S02]  /*ab90*/  LOP3.LUT R10, R0.reuse, 0x61, R11.reuse, 0xfe, !PT ;  /* 0x00000061000a7812 */ /* 0x140fe400078efe0b */
[----:B-1----:R-:W-:Y:S02]  /*aba0*/  LOP3.LUT R2, R0, 0x60, R11, 0xfe, !PT ;  /* 0x0000006000027812 */ /* 0x002fe400078efe0b */
[C---:B------:R-:W-:Y:S02]  /*abb0*/  ISETP.GE.AND P4, PT, R10.reuse, R9, PT ;  /* 0x000000090a00720c */ /* 0x040fe40003f86270 */
[----:B------:R-:W-:Y:S01]  /*abc0*/  ISETP.GE.AND P1, PT, R10, R8, PT ;  /* 0x000000080a00720c */ /* 0x000fe20003f26270 */
[----:B------:R-:W-:Y:S01]  /*abd0*/  FMUL.FTZ R10, R31, UR8 ;  /* 0x000000081f0a7c20 */ /* 0x000fe20008410000 */
[----:B------:R-:W-:Y:S01]  /*abe0*/  FSEL R62, R99, -INF , !P4 ;  /* 0xff800000633e7808 */ /* 0x000fe20006000000 */
[----:B------:R-:W-:Y:S01]  /*abf0*/  HMMA.16816.F32.BF16 R28, R4, R42, R16 ;  /* 0x0000002a041c723c */ /* 0x000fe20000041810 */
[----:B------:R-:W-:Y:S01]  /*ac00*/  FSEL R158, R158, -INF , !P1 ;  /* 0xff8000009e9e7808 */ /* 0x000fe20004800000 */
[----:B------:R1:W-:Y:S01]  /*ac10*/  MUFU.TANH R104, R10 ;  /* 0x0000000a00687308 */ /* 0x0003e20000002400 */
[----:B------:R-:W-:Y:S01]  /*ac20*/  FSEL R131, R131, -INF , !P3 ;  /* 0xff80000083837808 */ /* 0x000fe20005800000 */
[----:B---3--:R-:W-:-:S02]  /*ac30*/  FMUL.FTZ R21, R27, UR8 ;  /* 0x000000081b157c20 */ /* 0x008fc40008410000 */
[----:B------:R-:W-:Y:S01]  /*ac40*/  HMMA.16816.F32.BF16 R16, R12, R36, RZ ;  /* 0x000000240c10723c */ /* 0x000fe200000418ff */
[CC--:B------:R-:W-:Y:S02]  /*ac50*/  ISETP.GE.AND P5, PT, R2.reuse, R9.reuse, PT ;  /* 0x000000090200720c */ /* 0x0c0fe40003fa6270 */
[-C--:B------:R-:W-:Y:S01]  /*ac60*/  ISETP.GE.AND P3, PT, R2, R8.reuse, PT ;  /* 0x000000080200720c */ /* 0x080fe20003f66270 */
[----:B------:R3:W-:Y:S01]  /*ac70*/  MUFU.TANH R100, R21 ;  /* 0x0000001500647308 */ /* 0x0007e20000002400 */
[----:B------:R-:W-:Y:S02]  /*ac80*/  LOP3.LUT R2, R0, 0x68, R11, 0xfe, !PT ;  /* 0x0000006800027812 */ /* 0x000fe400078efe0b */
[----:B------:R-:W-:Y:S02]  /*ac90*/  FSEL R71, R97, -INF , !P0 ;  /* 0xff80000061477808 */ /* 0x000fe40004000000 */
[----:B------:R-:W-:Y:S02]  /*aca0*/  FSEL R155, R155, -INF , !P2 ;  /* 0xff8000009b9b7808 */ /* 0x000fe40005000000 */
[----:B------:R-:W-:Y:S01]  /*acb0*/  ISETP.GE.AND P0, PT, R2, R9, PT ;  /* 0x000000090200720c */ /* 0x000fe20003f06270 */
[----:B-1----:R-:W-:Y:S01]  /*acc0*/  FMUL.FTZ R10, R24, UR8 ;  /* 0x00000008180a7c20 */ /* 0x002fe20008410000 */
[----:B------:R-:W-:-:S02]  /*acd0*/  ISETP.GE.AND P2, PT, R2, R8, PT ;  /* 0x000000080200720c */ /* 0x000fc40003f46270 */
[----:B------:R-:W-:Y:S01]  /*ace0*/  LOP3.LUT R2, R0, 0x69, R11, 0xfe, !PT ;  /* 0x0000006900027812 */ /* 0x000fe200078efe0b */
[----:B------:R1:W4:Y:S01]  /*acf0*/  MUFU.TANH R103, R10 ;  /* 0x0000000a00677308 */ /* 0x0003220000002400 */
[----:B------:R-:W-:Y:S01]  /*ad00*/  FSEL R66, R58, -INF , !P5 ;  /* 0xff8000003a427808 */ /* 0x000fe20006800000 */
[----:B------:R-:W-:Y:S01]  /*ad10*/  FMUL.FTZ R22, R30, UR8 ;  /* 0x000000081e167c20 */ /* 0x000fe20008410000 */
[----:B------:R-:W-:Y:S01]  /*ad20*/  ISETP.GE.AND P5, PT, R2, R9, PT ;  /* 0x000000090200720c */ /* 0x000fe20003fa6270 */
[----:B---3--:R-:W-:Y:S01]  /*ad30*/  FMUL.FTZ R21, R28, UR8 ;  /* 0x000000081c157c20 */ /* 0x008fe20008410000 */
[----:B------:R-:W-:Y:S02]  /*ad40*/  FSEL R154, R154, -INF , !P3 ;  /* 0xff8000009a9a7808 */ /* 0x000fe40005800000 */
[----:B------:R-:W-:Y:S01]  /*ad50*/  FSEL R58, R98, -INF , !P5 ;  /* 0xff800000623a7808 */ /* 0x000fe20006800000 */
        /* <DEDUP_REMOVED lines=10> */
[----:B---3--:R-:W-:Y:S01]  /*ae00*/  FMUL.FTZ R21, R29, UR8 ;  /* 0x000000081d157c20 */ /* 0x008fe20008410000 */
[----:B--2---:R-:W-:Y:S01]  /*ae10*/  HMMA.16816.F32.BF16 R24, R4, R32, R16 ;  /* 0x000000200418723c */ /* 0x004fe20000041810 */
[----:B------:R-:W-:Y:S01]  /*ae20*/  FSEL R63, R83, -INF , !P4 ;  /* 0xff800000533f7808 */ /* 0x000fe20006000000 */
[----:B------:R1:W2:Y:S01]  /*ae30*/  MUFU.TANH R101, R10 ;  /* 0x0000000a00657308 */ /* 0x0002a20000002400 */
[C---:B------:R-:W-:Y:S02]  /*ae40*/  ISETP.GE.AND P0, PT, R2.reuse, R9, PT ;  /* 0x000000090200720c */ /* 0x040fe40003f06270 */
[----:B------:R-:W-:Y:S01]  /*ae50*/  ISETP.GE.AND P2, PT, R2, R8, PT ;  /* 0x000000080200720c */ /* 0x000fe20003f46270 */
[----:B------:R-:W-:Y:S01]  /*ae60*/  HMMA.16816.F32.BF16 R16, R12, R38, RZ ;  /* 0x000000260c10723c */ /* 0x000fe200000418ff */
[----:B------:R-:W3:Y:S01]  /*ae70*/  LDSM.16.M88.4 R36, [R134+0x4800] ;  /* 0x004800008624783b */ /* 0x000ee20000000200 */
[----:B------:R-:W-:-:S02]  /*ae80*/  LOP3.LUT R2, R0, 0x79, R11, 0xfe, !PT ;  /* 0x0000007900027812 */ /* 0x000fc400078efe0b */
[----:B------:R5:W-:Y:S01]  /*ae90*/  MUFU.TANH R98, R21 ;  /* 0x0000001500627308 */ /* 0x000be20000002400 */
[----:B------:R-:W-:Y:S02]  /*aea0*/  FSEL R163, R163, -INF , !P1 ;  /* 0xff800000a3a37808 */ /* 0x000fe40004800000 */
[----:B------:R-:W-:Y:S02]  /*aeb0*/  FSEL R57, R95, -INF , !P0 ;  /* 0xff8000005f397808 */ /* 0x000fe40004000000 */
[----:B------:R-:W-:Y:S02]  /*aec0*/  FSEL R162, R162, -INF , !P2 ;  /* 0xff800000a2a27808 */ /* 0x000fe40005000000 */
[----:B------:R-:W-:Y:S01]  /*aed0*/  ISETP.GE.AND P4, PT, R2, R9, PT ;  /* 0x000000090200720c */ /* 0x000fe20003f86270 */
[----:B------:R-:W2:Y:S01]  /*aee0*/  MUFU.TANH R95, R22 ;  /* 0x00000016005f7308 */ /* 0x000ea20000002400 */
[----:B-1----:R-:W-:Y:S02]  /*aef0*/  LOP3.LUT R10, R0, 0x78, R11, 0xfe, !PT ;  /* 0x00000078000a7812 */ /* 0x002fe400078efe0b */
[----:B------:R-:W-:-:S02]  /*af00*/  ISETP.GE.AND P1, PT, R2, R8, PT ;  /* 0x000000080200720c */ /* 0x000fc40003f26270 */
[C---:B------:R-:W-:Y:S02]  /*af10*/  ISETP.GE.AND P5, PT, R10.reuse, R9, PT ;  /* 0x000000090a00720c */ /* 0x040fe40003fa6270 */
[----:B------:R-:W-:Y:S01]  /*af20*/  ISETP.GE.AND P3, PT, R10, R8, PT ;  /* 0x000000080a00720c */ /* 0x000fe20003f66270 */
[----:B-----5:R-:W-:Y:S01]  /*af30*/  FMUL.FTZ R21, R31, UR8 ;  /* 0x000000081f157c20 */ /* 0x020fe20008410000 */
[----:B------:R-:W-:-:S03]  /*af40*/  FSEL R53, R84, -INF , !P5 ;  /* 0xff80000054357808 */ /* 0x000fc60006800000 */
[----:B------:R-:W-:Y:S01]  /*af50*/  HMMA.16816.F32.BF16 R28, R4, R34, R16 ;  /* 0x00000022041c723c */ /* 0x000fe20000041810 */
[----:B------:R-:W1:Y:S01]  /*af60*/  LDSM.16.M88.4 R32, [R169] ;  /* 0x00000000a920783b */ /* 0x000e620000000200 */
[C-C-:B------:R-:W-:Y:S01]  /*af70*/  LOP3.LUT R10, R0.reuse, 0x80, R11.reuse, 0xfe, !PT ;  /* 0x00000080000a7812 */ /* 0x140fe200078efe0b */
[----:B------:R5:W2:Y:S01]  /*af80*/  MUFU.TANH R97, R21 ;  /* 0x0000001500617308 */ /* 0x000aa20000002400 */
[----:B------:R-:W-:Y:S01]  /*af90*/  LOP3.LUT R2, R0, 0x81, R11, 0xfe, !PT ;  /* 0x0000008100027812 */ /* 0x000fe200078efe0b */
[----:B------:R-:W-:-:S04]  /*afa0*/  DEPBAR.LE SB0, 0x0 ;  /* 0x000080000000791a */ /* 0x000fc80000000000 */
[----:B------:R-:W-:Y:S01]  /*afb0*/  FMUL.FTZ R16, R24, UR8 ;  /* 0x0000000818107c20 */ /* 0x000fe20008410000 */
[CC--:B------:R-:W-:Y:S02]  /*afc0*/  ISETP.GE.AND P0, PT, R10.reuse, R9.reuse, PT ;  /* 0x000000090a00720c */ /* 0x0c0fe40003f06270 */
[-C--:B------:R-:W-:Y:S01]  /*afd0*/  ISETP.GE.AND P2, PT, R10, R8.reuse, PT ;  /* 0x000000080a00720c */ /* 0x080fe20003f46270 */
[----:B------:R4:W2:Y:S01]  /*afe0*/  MUFU.TANH R84, R16 ;  /* 0x0000001000547308 */ /* 0x0008a20000002400 */
[----:B------:R-:W-:Y:S02]  /*aff0*/  LOP3.LUT R10, R0, 0x88, R11, 0xfe, !PT ;  /* 0x00000088000a7812 */ /* 0x000fe400078efe0b */
[----:B------:R-:W-:Y:S02]  /*b000*/  FSEL R184, R184, -INF , !P3 ;  /* 0xff800000b8b87808 */ /* 0x000fe40005800000 */
[----:B------:R-:W-:Y:S02]  /*b010*/  FSEL R51, R204, -INF , !P4 ;  /* 0xff800000cc337808 */ /* 0x000fe40006000000 */
[----:B------:R-:W-:Y:S01]  /*b020*/  FSEL R187, R187, -INF , !P1 ;  /* 0xff800000bbbb7808 */ /* 0x000fe20004800000 */
[----:B-----5:R-:W-:Y:S01]  /*b030*/  FMUL.FTZ R21, R26, UR8 ;  /* 0x000000081a157c20 */ /* 0x020fe20008410000 */
[C---:B------:R-:W-:Y:S01]  /*b040*/  ISETP.GE.AND P5, PT, R2.reuse, R9, PT ;  /* 0x000000090200720c */ /* 0x040fe20003fa6270 */
[----:B------:R-:W-:Y:S01]  /*b050*/  BAR.SYNC.DEFER_BLOCKING 0x0 ;  /* 0x0000000000007b1d */ /* 0x000fe20000010000 */
[----:B------:R-:W-:-:S02]  /*b060*/  ISETP.GE.AND P3, PT, R2, R8, PT ;  /* 0x000000080200720c */ /* 0x000fc40003f66270 */
[C---:B------:R-:W-:Y:S02]  /*b070*/  ISETP.GE.AND P4, PT, R10.reuse, R9, PT ;  /* 0x000000090a00720c */ /* 0x040fe40003f86270 */
[----:B------:R-:W-:Y:S01]  /*b080*/  ISETP.GE.AND P1, PT, R10, R8, PT ;  /* 0x000000080a00720c */ /* 0x000fe20003f26270 */
[----:B------:R5:W2:Y:S01]  /*b090*/  MUFU.TANH R40, R21 ;  /* 0x0000001500287308 */ /* 0x000aa20000002400 */
[----:B----4-:R-:W-:Y:S01]  /*b0a0*/  FMUL.FTZ R16, R25, UR8 ;  /* 0x0000000819107c20 */ /* 0x010fe20008410000 */
[C-C-:B------:R-:W-:Y:S02]  /*b0b0*/  LOP3.LUT R2, R0.reuse, 0x89, R11.reuse, 0xfe, !PT ;  /* 0x0000008900027812 */ /* 0x140fe400078efe0b */
[----:B------:R-:W-:Y:S02]  /*b0c0*/  LOP3.LUT R10, R0, 0x90, R11, 0xfe, !PT ;  /* 0x00000090000a7812 */ /* 0x000fe400078efe0b */
[----:B------:R-:W-:Y:S02]  /*b0d0*/  FSEL R55, R49, -INF , !P0 ;  /* 0xff80000031377808 */ /* 0x000fe40004000000 */
[----:B------:R3:W4:Y:S01]  /*b0e0*/  MUFU.TANH R83, R16 ;  /* 0x0000001000537308 */ /* 0x0007220000002400 */
[----:B------:R-:W-:-:S02]  /*b0f0*/  FSEL R189, R189, -INF , !P2 ;  /* 0xff800000bdbd7808 */ /* 0x000fc40005000000 */
[----:B------:R-:W-:Y:S02]  /*b100*/  FSEL R49, R203, -INF , !P5 ;  /* 0xff800000cb317808 */ /* 0x000fe40006800000 */
[----:B------:R-:W-:Y:S02]  /*b110*/  FSEL R188, R188, -INF , !P3 ;  /* 0xff800000bcbc7808 */ /* 0x000fe40005800000 */
[CC--:B------:R-:W-:Y:S02]  /*b120*/  ISETP.GE.AND P0, PT, R2.reuse, R9.reuse, PT ;  /* 0x000000090200720c */ /* 0x0c0fe40003f06270 */
[-C--:B------:R-:W-:Y:S01]  /*b130*/  ISETP.GE.AND P2, PT, R2, R8.reuse, PT ;  /* 0x000000080200720c */ /* 0x080fe20003f46270 */
[----:B-----5:R-:W-:Y:S01]  /*b140*/  FMUL.FTZ R21, R28, UR8 ;  /* 0x000000081c157c20 */ /* 0x020fe20008410000 */
[C---:B------:R-:W-:Y:S02]  /*b150*/  ISETP.GE.AND P5, PT, R10.reuse, R9, PT ;  /* 0x000000090a00720c */ /* 0x040fe40003fa6270 */
[----:B------:R-:W-:-:S02]  /*b160*/  ISETP.GE.AND P3, PT, R10, R8, PT ;  /* 0x000000080a00720c */ /* 0x000fc40003f66270 */
[--C-:B------:R-:W-:Y:S01]  /*b170*/  LOP3.LUT R10, R0, 0x98, R11.reuse, 0xfe, !PT ;  /* 0x00000098000a7812 */ /* 0x100fe200078efe0b */
[----:B---3--:R-:W-:Y:S01]  /*b180*/  HMMA.16816.F32.BF16 R16, R12, R36, RZ ;  /* 0x000000240c10723c */ /* 0x008fe200000418ff */
[----:B------:R-:W-:Y:S01]  /*b190*/  FSEL R47, R202, -INF , !P0 ;  /* 0xff800000ca2f7808 */ /* 0x000fe20004000000 */
[----:B------:R3:W-:Y:S01]  /*b1a0*/  MUFU.TANH R36, R21 ;  /* 0x0000001500247308 */ /* 0x0007e20000002400 */
[----:B------:R-:W-:Y:S02]  /*b1b0*/  FSEL R194, R194, -INF , !P2 ;  /* 0xff800000c2c27808 */ /* 0x000fe40005000000 */
[C---:B------:R-:W-:Y:S02]  /*b1c0*/  ISETP.GE.AND P0, PT, R10.reuse, R9, PT ;  /* 0x000000090a00720c */ /* 0x040fe40003f06270 */
[----:B------:R-:W-:Y:S01]  /*b1d0*/  ISETP.GE.AND P2, PT, R10, R8, PT ;  /* 0x000000080a00720c */ /* 0x000fe20003f46270 */
[----:B------:R-:W-:Y:S01]  /*b1e0*/  FMUL.FTZ R10, R27, UR8 ;  /* 0x000000081b0a7c20 */ /* 0x000fe20008410000 */
[----:B------:R-:W-:-:S02]  /*b1f0*/  LOP3.LUT R2, R0, 0x91, R11, 0xfe, !PT ;  /* 0x0000009100027812 */ /* 0x000fc400078efe0b */
[----:B------:R-:W-:Y:S01]  /*b200*/  FSEL R50, R201, -INF , !P4 ;  /* 0xff800000c9327808 */ /* 0x000fe20006000000 */
[----:B------:R5:W4:Y:S01]  /*b210*/  MUFU.TANH R37, R10 ;  /* 0x0000000a00257308 */ /* 0x000b220000002400 */
[----:B------:R-:W-:Y:S02]  /*b220*/  FSEL R193, R193, -INF , !P1 ;  /* 0xff800000c1c17808 */ /* 0x000fe40004800000 */
[C---:B------:R-:W-:Y:S02]  /*b230*/  ISETP.GE.AND P4, PT, R2.reuse, R9, PT ;  /* 0x000000090200720c */ /* 0x040fe40003f86270 */
[----:B------:R-:W-:Y:S02]  /*b240*/  ISETP.GE.AND P1, PT, R2, R8, PT ;  /* 0x000000080200720c */ /* 0x000fe40003f26270 */
[----:B------:R-:W-:Y:S01]  /*b250*/  LOP3.LUT R2, R0, 0x99, R11, 0xfe, !PT ;  /* 0x0000009900027812 */ /* 0x000fe200078efe0b */
[----:B---3--:R-:W-:Y:S01]  /*b260*/  FMUL.FTZ R21, R29, UR8 ;  /* 0x000000081d157c20 */ /* 0x008fe20008410000 */
[----:B------:R-:W-:-:S02]  /*b270*/  FSEL R46, R200, -INF , !P5 ;  /* 0xff800000c82e7808 */ /* 0x000fc40006800000 */
[----:B------:R-:W-:Y:S01]  /*b280*/  FSEL R195, R195, -INF , !P3 ;  /* 0xff800000c3c37808 */ /* 0x000fe20005800000 */
[----:B-1----:R-:W-:Y:S01]  /*b290*/  HMMA.16816.F32.BF16 R24, R4, R32, R16 ;  /* 0x000000200418723c */ /* 0x002fe20000041810 */
[----:B------:R-:W-:Y:S01]  /*b2a0*/  FSEL R45, R197, -INF , !P4 ;  /* 0xff800000c52d7808 */ /* 0x000fe20006000000 */
[----:B------:R1:W-:Y:S01]  /*b2b0*/  MUFU.TANH R32, R21 ;  /* 0x0000001500207308 */ /* 0x0003e20000002400 */
[----:B------:R-:W-:Y:S02]  /*b2c0*/  FSEL R196, R196, -INF , !P1 ;  /* 0xff800000c4c47808 */ /* 0x000fe40004800000 */
[----:B-----5:R-:W-:Y:S01]  /*b2d0*/  LOP3.LUT R10, R0, 0xa0, R11, 0xfe, !PT ;  /* 0x000000a0000a7812 */ /* 0x020fe200078efe0b */
[----:B------:R-:W-:Y:S01]  /*b2e0*/  HMMA.16816.F32.BF16 R16, R12, R38, RZ ;  /* 0x000000260c10723c */ /* 0x000fe200000418ff */
[C---:B------:R-:W-:Y:S02]  /*b2f0*/  ISETP.GE.AND P5, PT, R2.reuse, R9, PT ;  /* 0x000000090200720c */ /* 0x040fe40003fa6270 */
[----:B------:R-:W-:-:S02]  /*b300*/  ISETP.GE.AND P3, PT, R2, R8, PT ;  /* 0x000000080200720c */ /* 0x000fc40003f66270 */
[C---:B------:R-:W-:Y:S01]  /*b310*/  ISETP.GE.AND P4, PT, R10.reuse, R9, PT ;  /* 0x000000090a00720c */ /* 0x040fe20003f86270 */
[----:B------:R-:W-:Y:S01]  /*b320*/  HMMA.16816.F32.BF16 R12, R12, R64, RZ ;  /* 0x000000400c0c723c */ /* 0x000fe200000418ff */
[----:B------:R-:W-:Y:S02]  /*b330*/  ISETP.GE.AND P1, PT, R10, R8, PT ;  /* 0x000000080a00720c */ /* 0x000fe40003f26270 */
[C-C-:B------:R-:W-:Y:S02]  /*b340*/  LOP3.LUT R2, R0.reuse, 0xa1, R11.reuse, 0xfe, !PT ;  /* 0x000000a100027812 */ /* 0x140fe400078efe0b */
[----:B------:R-:W-:Y:S02]  /*b350*/  LOP3.LUT R10, R0, 0xa8, R11, 0xfe, !PT ;  /* 0x000000a8000a7812 */ /* 0x000fe400078efe0b */
[----:B------:R-:W-:Y:S01]  /*b360*/  FSEL R197, R190, -INF , !P2 ;  /* 0xff800000bec57808 */ /* 0x000fe20005000000 */
[----:B-1----:R-:W-:Y:S01]  /*b370*/  FMUL.FTZ R21, R30, UR8 ;  /* 0x000000081e157c20 */ /* 0x002fe20008410000 */
[----:B------:R-:W-:-:S02]  /*b380*/  FSEL R48, R48, -INF , !P0 ;  /* 0xff80000030307808 */ /* 0x000fc40004000000 */
[----:B------:R-:W-:Y:S01]  /*b390*/  FSEL R44, R199, -INF , !P5 ;  /* 0xff800000c72c7808 */ /* 0x000fe20006800000 */
[----:B------:R1:W3:Y:S01]  /*b3a0*/  MUFU.TANH R30, R21 ;  /* 0x00000015001e7308 */ /* 0x0002e20000002400 */
[----:B------:R-:W-:Y:S02]  /*b3b0*/  FSEL R190, R198, -INF , !P3 ;  /* 0xff800000c6be7808 */ /* 0x000fe40005800000 */
[CC--:B------:R-:W-:Y:S02]  /*b3c0*/  ISETP.GE.AND P0, PT, R2.reuse, R9.reuse, PT ;  /* 0x000000090200720c */ /* 0x0c0fe40003f06270 */
[-C--:B------:R-:W-:Y:S01]  /*b3d0*/  ISETP.GE.AND P2, PT, R2, R8.reuse, PT ;  /* 0x000000080200720c */ /* 0x080fe20003f46270 */
[----:B------:R-:W-:Y:S01]  /*b3e0*/  HMMA.16816.F32.BF16 R16, R4, R34, R16 ;  /* 0x000000220410723c */ /* 0x000fe20000041810 */
[C---:B------:R-:W-:Y:S02]  /*b3f0*/  ISETP.GE.AND P5, PT, R10.reuse, R9, PT ;  /* 0x000000090a00720c */ /* 0x040fe40003fa6270 */
[----:B------:R-:W-:-:S02]  /*b400*/  ISETP.GE.AND P3, PT, R10, R8, PT ;  /* 0x000000080a00720c */ /* 0x000fc40003f66270 */
[C-C-:B------:R-:W-:Y:S01]  /*b410*/  LOP3.LUT R2, R0.reuse, 0xa9, R11.reuse, 0xfe, !PT ;  /* 0x000000a900027812 */ /* 0x140fe200078efe0b */
[----:B------:R-:W-:Y:S01]  /*b420*/  HMMA.16816.F32.BF16 R4, R4, R60, R12 ;  /* 0x0000003c0404723c */ /* 0x000fe2000004180c */
[----:B------:R-:W-:Y:S02]  /*b430*/  LOP3.LUT R10, R0, 0xb0, R11, 0xfe, !PT ;  /* 0x000000b0000a7812 */ /* 0x000fe400078efe0b */
[----:B------:R-:W-:Y:S02]  /*b440*/  FSEL R42, R192, -INF , !P4 ;  /* 0xff800000c02a7808 */ /* 0x000fe40006000000 */
[----:B------:R-:W-:Y:S01]  /*b450*/  FSEL R185, R185, -INF , !P1 ;  /* 0xff800000b9b97808 */ /* 0x000fe20004800000 */
[----:B-1----:R-:W-:Y:S01]  /*b460*/  FMUL.FTZ R21, R31, UR8 ;  /* 0x000000081f157c20 */ /* 0x002fe20008410000 */
[----:B------:R-:W-:Y:S02]  /*b470*/  FSEL R41, R191, -INF , !P0 ;  /* 0xff800000bf297808 */ /* 0x000fe40004000000 */
[----:B------:R-:W-:Y:S01]  /*b480*/  FSEL R186, R186, -INF , !P2 ;  /* 0xff800000baba7808 */ /* 0x000fe20005000000 */
[----:B------:R1:W5:Y:S01]  /*b490*/  MUFU.TANH R29, R21 ;  /* 0x00000015001d7308 */ /* 0x0003620000002400 */
[----:B------:R-:W-:-:S02]  /*b4a0*/  ISETP.GE.AND P4, PT, R2, R9, PT ;  /* 0x000000090200720c */ /* 0x000fc40003f86270 */
[-C--:B------:R-:W-:Y:S02]  /*b4b0*/  ISETP.GE.AND P1, PT, R2, R8.reuse, PT ;  /* 0x000000080200720c */ /* 0x080fe40003f26270 */
[CC--:B------:R-:W-:Y:S02]  /*b4c0*/  ISETP.GE.AND P0, PT, R10.reuse, R9.reuse, PT ;  /* 0x000000090a00720c */ /* 0x0c0fe40003f06270 */
[-C--:B------:R-:W-:Y:S01]  /*b4d0*/  ISETP.GE.AND P2, PT, R10, R8.reuse, PT ;  /* 0x000000080a00720c */ /* 0x080fe20003f46270 */
[----:B------:R-:W-:Y:S01]  /*b4e0*/  FMUL.FTZ R10, R24, UR8 ;  /* 0x00000008180a7c20 */ /* 0x000fe20008410000 */
[--C-:B------:R-:W-:Y:S01]  /*b4f0*/  LOP3.LUT R2, R0, 0xb1, R11.reuse, 0xfe, !PT ;  /* 0x000000b100027812 */ /* 0x100fe200078efe0b */
[----:B------:R-:W-:Y:S01]  /*b500*/  FMUL.FTZ R16, R16, UR8 ;  /* 0x0000000810107c20 */ /* 0x000fe20008410000 */
[----:B------:R-:W-:Y:S01]  /*b510*/  FSEL R43, R157, -INF , !P5 ;  /* 0xff8000009d2b7808 */ /* 0x000fe20006800000 */
[----:B------:R2:W-:Y:S01]  /*b520*/  MUFU.TANH R28, R10 ;  /* 0x0000000a001c7308 */ /* 0x0005e20000002400 */
[----:B------:R-:W-:Y:S01]  /*b530*/  FSEL R129, R129, -INF , !P3 ;  /* 0xff80000081817808 */ /* 0x000fe20005800000 */
[----:B------:R-:W-:Y:S01]  /*b540*/  FMUL.FTZ R12, R17, UR8 ;  /* 0x00000008110c7c20 */ /* 0x000fe20008410000 */
[-C--:B------:R-:W-:Y:S01]  /*b550*/  ISETP.GE.AND P5, PT, R2, R9.reuse, PT ;  /* 0x000000090200720c */ /* 0x080fe20003fa6270 */
[----:B------:R-:W-:Y:S01]  /*b560*/  FMUL.FTZ R6, R6, UR8 ;  /* 0x0000000806067c20 */ /* 0x000fe20008410000 */
[----:B------:R-:W-:Y:S01]  /*b570*/  ISETP.GE.AND P3, PT, R2, R8, PT ;  /* 0x000000080200720c */ /* 0x000fe20003f66270 */
[----:B-1----:R-:W-:Y:S01]  /*b580*/  FMUL.FTZ R21, R27, UR8 ;  /* 0x000000081b157c20 */ /* 0x002fe20008410000 */
[----:B------:R-:W-:Y:S01]  /*b590*/  LOP3.LUT R2, R0, 0xb8, R11, 0xfe, !PT ;  /* 0x000000b800027812 */ /* 0x000fe200078efe0b */
[----:B------:R-:W-:Y:S01]  /*b5a0*/  MUFU.TANH R22, R16 ;  /* 0x0000001000167308 */ /* 0x000fe20000002400 */
[----:B------:R-:W-:Y:S01]  /*b5b0*/  FSEL R39, R160, -INF , !P4 ;  /* 0xff800000a0277808 */ /* 0x000fe20006000000 */
[----:B------:R-:W-:Y:S01]  /*b5c0*/  FMUL.FTZ R5, R5, UR8 ;  /* 0x0000000805057c20 */ /* 0x000fe20008410000 */
[----:B------:R-:W-:Y:S01]  /*b5d0*/  FSEL R156, R156, -INF , !P1 ;  /* 0xff8000009c9c7808 */ /* 0x000fe20004800000 */
[----:B------:R-:W-:Y:S01]  /*b5e0*/  FMUL.FTZ R7, R7, UR8 ;  /* 0x0000000807077c20 */ /* 0x000fe20008410000 */
[----:B------:R-:W-:-:S02]  /*b5f0*/  ISETP.GE.AND P4, PT, R2, R9, PT ;  /* 0x000000090200720c */ /* 0x000fc40003f86270 */
[----:B------:R-:W-:Y:S01]  /*b600*/  ISETP.GE.AND P1, PT, R2, R8, PT ;  /* 0x000000080200720c */ /* 0x000fe20003f26270 */
[----:B------:R1:W-:Y:S01]  /*b610*/  MUFU.TANH R17, R12 ;  /* 0x0000000c00117308 */ /* 0x0003e20000002400 */
[----:B--2---:R-:W-:Y:S01]  /*b620*/  FMUL.FTZ R10, R25, UR8 ;  /* 0x00000008190a7c20 */ /* 0x004fe20008410000 */
[----:B------:R-:W-:Y:S02]  /*b630*/  LOP3.LUT R2, R0, 0xb9, R11, 0xfe, !PT ;  /* 0x000000b900027812 */ /* 0x000fe400078efe0b */
[----:B------:R-:W-:Y:S02]  /*b640*/  FSEL R38, R133, -INF , !P0 ;  /* 0xff80000085267808 */ /* 0x000fe40004000000 */
[----:B------:R-:W-:Y:S02]  /*b650*/  FSEL R133, R23, -INF , !P2 ;  /* 0xff80000017857808 */ /* 0x000fe40005000000 */
[----:B------:R2:W-:Y:S01]  /*b660*/  MUFU.TANH R24, R10 ;  /* 0x0000000a00187308 */ /* 0x0005e20000002400 */
[----:B------:R-:W-:-:S02]  /*b670*/  ISETP.GE.AND P0, PT, R2, R9, PT ;  /* 0x000000090200720c */ /* 0x000fc40003f06270 */
[----:B------:R-:W-:Y:S02]  /*b680*/  ISETP.GE.AND P2, PT, R2, R8, PT ;  /* 0x000000080200720c */ /* 0x000fe40003f46270 */
[----:B------:R-:W-:Y:S02]  /*b690*/  LOP3.LUT R2, R0, 0xc0, R11, 0xfe, !PT ;  /* 0x000000c000027812 */ /* 0x000fe400078efe0b */
[----:B------:R-:W-:Y:S01]  /*b6a0*/  FSEL R35, R132, -INF , !P5 ;  /* 0xff80000084237808 */ /* 0x000fe20006800000 */
[----:B------:R-:W5:Y:S01]  /*b6b0*/  MUFU.TANH R21, R21 ;  /* 0x0000001500157308 */ /* 0x000f620000002400 */
[----:B------:R-:W-:Y:S01]  /*b6c0*/  FSEL R127, R127, -INF , !P3 ;  /* 0xff8000007f7f7808 */ /* 0x000fe20005800000 */
[----:B-1----:R-:W-:Y:S01]  /*b6d0*/  FMUL.FTZ R12, R19, UR8 ;  /* 0x00000008130c7c20 */ /* 0x002fe20008410000 */
[----:B------:R-:W-:Y:S02]  /*b6e0*/  FSEL R34, R107, -INF , !P4 ;  /* 0xff8000006b227808 */ /* 0x000fe40006000000 */
[----:B------:R-:W-:-:S02]  /*b6f0*/  FSEL R105, R105, -INF , !P1 ;  /* 0xff80000069697808 */ /* 0x000fc40004800000 */
[----:B------:R-:W-:Y:S01]  /*b700*/  ISETP.GE.AND P5, PT, R2, R9, PT ;  /* 0x000000090200720c */ /* 0x000fe20003fa6270 */
[----:B------:R-:W-:Y:S01]  /*b710*/  MUFU.TANH R15, R12 ;  /* 0x0000000c000f7308 */ /* 0x000fe20000002400 */
[----:B--2---:R-:W-:Y:S01]  /*b720*/  FMUL.FTZ R10, R26, UR8 ;  /* 0x000000081a0a7c20 */ /* 0x004fe20008410000 */
[----:B------:R-:W-:Y:S02]  /*b730*/  ISETP.GE.AND P3, PT, R2, R8, PT ;  /* 0x000000080200720c */ /* 0x000fe40003f66270 */
[----:B------:R-:W-:Y:S02]  /*b740*/  LOP3.LUT R2, R0, 0xc8, R11, 0xfe, !PT ;  /* 0x000000c800027812 */ /* 0x000fe400078efe0b */
[----:B------:R-:W-:Y:S02]  /*b750*/  FSEL R31, R103, -INF , !P5 ;  /* 0xff800000671f7808 */ /* 0x000fe40006800000 */
[----:B------:R1:W-:Y:S01]  /*b760*/  MUFU.TANH R23, R10 ;  /* 0x0000000a00177308 */ /* 0x0003e20000002400 */
[----:B------:R-:W-:-:S02]  /*b770*/  FSEL R101, R101, -INF , !P3 ;  /* 0xff80000065657808 */ /* 0x000fc40005800000 */
[----:B------:R-:W-:Y:S02]  /*b780*/  FSEL R33, R106, -INF , !P0 ;  /* 0xff8000006a217808 */ /* 0x000fe40004000000 */
[----:B------:R-:W-:Y:S02]  /*b790*/  FSEL R104, R104, -INF , !P2 ;  /* 0xff80000068687808 */ /* 0x000fe40005000000 */
[C---:B------:R-:W-:Y:S01]  /*b7a0*/  ISETP.GE.AND P0, PT, R2.reuse, R9, PT ;  /* 0x000000090200720c */ /* 0x040fe20003f06270 */
[----:B------:R2:W5:Y:S01]  /*b7b0*/  MUFU.TANH R12, R6 ;  /* 0x00000006000c7308 */ /* 0x0005620000002400 */
[----:B------:R-:W-:Y:S02]  /*b7c0*/  ISETP.GE.AND P2, PT, R2, R8, PT ;  /* 0x000000080200720c */ /* 0x000fe40003f46270 */
[----:B------:R-:W-:Y:S02]  /*b7d0*/  LOP3.LUT R2, R0, 0xd0, R11, 0xfe, !PT ;  /* 0x000000d000027812 */ /* 0x000fe400078efe0b */
[----:B------:R-:W-:-:S02]  /*b7e0*/  FSEL R26, R99, -INF , !P0 ;  /* 0xff800000631a7808 */ /* 0x000fc40004000000 */
[----:B------:R-:W-:Y:S01]  /*b7f0*/  FSEL R95, R95, -INF , !P2 ;  /* 0xff8000005f5f7808 */ /* 0x000fe20005000000 */
[----:B------:R4:W-:Y:S01]  /*b800*/  MUFU.TANH R13, R5 ;  /* 0x00000005000d7308 */ /* 0x0009e20000002400 */
[----:B-1----:R-:W-:-:S04]  /*b810*/  LOP3.LUT R10, R0, 0xc1, R11, 0xfe, !PT ;  /* 0x000000c1000a7812 */ /* 0x002fc800078efe0b */
[CC--:B------:R-:W-:Y:S02]  /*b820*/  ISETP.GE.AND P4, PT, R10.reuse, R9.reuse, PT ;  /* 0x000000090a00720c */ /* 0x0c0fe40003f86270 */
[-C--:B------:R-:W-:Y:S02]  /*b830*/  ISETP.GE.AND P1, PT, R10, R8.reuse, PT ;  /* 0x000000080a00720c */ /* 0x080fe40003f26270 */
[----:B------:R-:W-:Y:S01]  /*b840*/  LOP3.LUT R10, R0, 0xc9, R11, 0xfe, !PT ;  /* 0x000000c9000a7812 */ /* 0x000fe200078efe0b */
[----:B--2---:R-:W-:Y:S01]  /*b850*/  FMUL.FTZ R6, R56, UR8 ;  /* 0x0000000838067c20 */ /* 0x004fe20008410000 */
[----:B------:R-:W-:Y:S02]  /*b860*/  FSEL R27, R102, -INF , !P4 ;  /* 0xff800000661b7808 */ /* 0x000fe40006000000 */
[CC--:B------:R-:W-:Y:S02]  /*b870*/  ISETP.GE.AND P5, PT, R10.reuse, R9.reuse, PT ;  /* 0x000000090a00720c */ /* 0x0c0fe40003fa6270 */
[-C--:B------:R-:W-:Y:S01]  /*b880*/  ISETP.GE.AND P3, PT, R10, R8.reuse, PT ;  /* 0x000000080a00720c */ /* 0x080fe20003f66270 */
[----:B------:R-:W-:Y:S01]  /*b890*/  FMUL.FTZ R10, R18, UR8 ;  /* 0x00000008120a7c20 */ /* 0x000fe20008410000 */
[----:B------:R-:W-:Y:S01]  /*b8a0*/  FSEL R100, R100, -INF , !P1 ;  /* 0xff80000064647808 */ /* 0x000fe20004800000 */
[----:B----4-:R-:W-:Y:S01]  /*b8b0*/  FMUL.FTZ R5, R52, UR8 ;  /* 0x0000000834057c20 */ /* 0x010fe20008410000 */
[C---:B------:R-:W-:Y:S01]  /*b8c0*/  ISETP.GE.AND P4, PT, R2.reuse, R9, PT ;  /* 0x000000090200720c */ /* 0x040fe20003f86270 */
[----:B------:R1:W2:Y:S01]  /*b8d0*/  MUFU.TANH R16, R10 ;  /* 0x0000000a00107308 */ /* 0x0002a20000002400 */
[----:B------:R-:W-:-:S02]  /*b8e0*/  ISETP.GE.AND P1, PT, R2, R8, PT ;  /* 0x000000080200720c */ /* 0x000fc40003f26270 */
[--C-:B------:R-:W-:Y:S02]  /*b8f0*/  LOP3.LUT R2, R0, 0xd8, R11.reuse, 0xfe, !PT ;  /* 0x000000d800027812 */ /* 0x100fe400078efe0b */
[----:B------:R-:W-:Y:S02]  /*b900*/  FSEL R25, R98, -INF , !P5 ;  /* 0xff80000062197808 */ /* 0x000fe40006800000 */
[----:B------:R-:W-:Y:S01]  /*b910*/  FSEL R97, R97, -INF , !P3 ;  /* 0xff80000061617808 */ /* 0x000fe20005800000 */
[----:B------:R-:W-:Y:S01]  /*b920*/  MUFU.TANH R6, R6 ;  /* 0x0000000600067308 */ /* 0x000fe20000002400 */
[C---:B------:R-:W-:Y:S02]  /*b930*/  ISETP.GE.AND P5, PT, R2.reuse, R9, PT ;  /* 0x000000090200720c */ /* 0x040fe40003fa6270 */
[----:B------:R-:W-:Y:S02]  /*b940*/  ISETP.GE.AND P3, PT, R2, R8, PT ;  /* 0x000000080200720c */ /* 0x000fe40003f66270 */
[----:B------:R-:W-:-:S02]  /*b950*/  LOP3.LUT R2, R0, 0xe0, R11, 0xfe, !PT ;  /* 0x000000e000027812 */ /* 0x000fc400078efe0b */
[----:B------:R-:W-:Y:S02]  /*b960*/  FSEL R19, R84, -INF , !P4 ;  /* 0xff80000054137808 */ /* 0x000fe40006000000 */
[--C-:B-1----:R-:W-:Y:S02]  /*b970*/  LOP3.LUT R10, R0, 0xd1, R11.reuse, 0xfe, !PT ;  /* 0x000000d1000a7812 */ /* 0x102fe400078efe0b */
[----:B------:R-:W-:Y:S02]  /*b980*/  FSEL R99, R40, -INF , !P1 ;  /* 0xff80000028637808 */ /* 0x000fe40004800000 */
[C---:B------:R-:W-:Y:S02]  /*b990*/  ISETP.GE.AND P0, PT, R10.reuse, R9, PT ;  /* 0x000000090a00720c */ /* 0x040fe40003f06270 */
[----:B------:R-:W-:Y:S01]  /*b9a0*/  ISETP.GE.AND P2, PT, R10, R8, PT ;  /* 0x000000080a00720c */ /* 0x000fe20003f46270 */
[----:B------:R-:W-:Y:S01]  /*b9b0*/  FMUL.FTZ R10, R4, UR8 ;  /* 0x00000008040a7c20 */ /* 0x000fe20008410000 */
[----:B------:R-:W-:-:S02]  /*b9c0*/  LOP3.LUT R4, R0, 0xd9, R11, 0xfe, !PT ;  /* 0x000000d900047812 */ /* 0x000fc400078efe0b */
[----:B------:R-:W-:Y:S01]  /*b9d0*/  FSEL R18, R83, -INF , !P0 ;  /* 0xff80000053127808 */ /* 0x000fe20004000000 */
[----:B------:R-:W1:Y:S01]  /*b9e0*/  MUFU.TANH R14, R10 ;  /* 0x0000000a000e7308 */ /* 0x000e620000002400 */
[----:B------:R-:W-:Y:S02]  /*b9f0*/  FSEL R84, R37, -INF , !P2 ;  /* 0xff80000025547808 */ /* 0x000fe40005000000 */
[CC--:B------:R-:W-:Y:S02]  /*ba00*/  ISETP.GE.AND P4, PT, R4.reuse, R9.reuse, PT ;  /* 0x000000090400720c */ /* 0x0c0fe40003f86270 */
[-C--:B------:R-:W-:Y:S02]  /*ba10*/  ISETP.GE.AND P1, PT, R4, R8.reuse, PT ;  /* 0x000000080400720c */ /* 0x080fe40003f26270 */
[C---:B------:R-:W-:Y:S01]  /*ba20*/  ISETP.GE.AND P0, PT, R2.reuse, R9, PT ;  /* 0x000000090200720c */ /* 0x040fe20003f06270 */
[----:B------:R-:W4:Y:S01]  /*ba30*/  MUFU.TANH R10, R7 ;  /* 0x00000007000a7308 */ /* 0x000f220000002400 */
[----:B------:R-:W-:-:S02]  /*ba40*/  ISETP.GE.AND P2, PT, R2, R8, PT ;  /* 0x000000080200720c */ /* 0x000fc40003f46270 */
[C-C-:B------:R-:W-:Y:S02]  /*ba50*/  LOP3.LUT R4, R0.reuse, 0xe1, R11.reuse, 0xfe, !PT ;  /* 0x000000e100047812 */ /* 0x140fe400078efe0b */
[----:B------:R-:W-:Y:S02]  /*ba60*/  LOP3.LUT R2, R0, 0xe8, R11, 0xfe, !PT ;  /* 0x000000e800027812 */ /* 0x000fe400078efe0b */
[----:B---3--:R-:W-:Y:S01]  /*ba70*/  FSEL R102, R30, -INF , !P3 ;  /* 0xff8000001e667808 */ /* 0x008fe20005800000 */
[----:B------:R3:W4:Y:S01]  /*ba80*/  MUFU.TANH R7, R5 ;  /* 0x0000000500077308 */ /* 0x0007220000002400 */
[----:B------:R-:W-:Y:S02]  /*ba90*/  FSEL R32, R32, -INF , !P4 ;  /* 0xff80000020207808 */ /* 0x000fe40006000000 */
[----:B-----5:R-:W-:Y:S02]  /*baa0*/  FSEL R103, R29, -INF , !P1 ;  /* 0xff8000001d677808 */ /* 0x020fe40004800000 */
[----:B------:R-:W-:-:S02]  /*bab0*/  ISETP.GE.AND P3, PT, R4, R8, PT ;  /* 0x000000080400720c */ /* 0x000fc40003f66270 */
[C---:B------:R-:W-:Y:S02]  /*bac0*/  ISETP.GE.AND P4, PT, R2.reuse, R9, PT ;  /* 0x000000090200720c */ /* 0x040fe40003f86270 */
[-C--:B------:R-:W-:Y:S02]  /*bad0*/  ISETP.GE.AND P1, PT, R2, R8.reuse, PT ;  /* 0x000000080200720c */ /* 0x080fe40003f26270 */
[----:B------:R-:W-:Y:S02]  /*bae0*/  LOP3.LUT R2, R0, 0xf0, R11, 0xfe, !PT ;  /* 0x000000f000027812 */ /* 0x000fe400078efe0b */
[----:B------:R-:W-:Y:S02]  /*baf0*/  FSEL R107, R21, -INF , !P3 ;  /* 0xff800000156b7808 */ /* 0x000fe40005800000 */
[----:B------:R-:W-:Y:S01]  /*bb00*/  ISETP.GE.AND P3, PT, R2, R8, PT ;  /* 0x000000080200720c */ /* 0x000fe20003f66270 */
[----:B---3--:R-:W-:Y:S01]  /*bb10*/  FMUL.FTZ R5, R54, UR8 ;  /* 0x0000000836057c20 */ /* 0x008fe20008410000 */
[----:B------:R-:W-:-:S02]  /*bb20*/  FSEL R36, R36, -INF , !P5 ;  /* 0xff80000024247808 */ /* 0x000fc40006800000 */
[----:B------:R-:W-:Y:S02]  /*bb30*/  FSEL R160, R12, -INF , !P3 ;  /* 0xff8000000ca07808 */ /* 0x000fe40005800000 */
[----:B------:R-:W-:Y:S01]  /*bb40*/  ISETP.GE.AND P5, PT, R4, R9, PT ;  /* 0x000000090400720c */ /* 0x000fe20003fa6270 */
[----:B------:R-:W3:Y:S01]  /*bb50*/  MUFU.TANH R5, R5 ;  /* 0x0000000500057308 */ /* 0x000ee20000002400 */
[----:B------:R-:W-:Y:S02]  /*bb60*/  ISETP.GT.AND P3, PT, R237, R245, PT ;  /* 0x000000f5ed00720c */ /* 0x000fe40003f64270 */
[----:B------:R-:W-:Y:S02]  /*bb70*/  LOP3.LUT R4, R0, 0xe9, R11, 0xfe, !PT ;  /* 0x000000e900047812 */ /* 0x000fe400078efe0b */
[----:B------:R-:W-:Y:S02]  /*bb80*/  FSEL R28, R28, -INF , !P0 ;  /* 0xff8000001c1c7808 */ /* 0x000fe40004000000 */
[----:B------:R-:W-:-:S02]  /*bb90*/  FSEL R106, R23, -INF , !P2 ;  /* 0xff800000176a7808 */ /* 0x000fc40005000000 */
[----:B------:R-:W-:Y:S02]  /*bba0*/  FSEL R24, R24, -INF , !P5 ;  /* 0xff80000018187808 */ /* 0x000fe40006800000 */
[CC--:B------:R-:W-:Y:S02]  /*bbb0*/  ISETP.GE.AND P0, PT, R4.reuse, R9.reuse, PT ;  /* 0x000000090400720c */ /* 0x0c0fe40003f06270 */
[----:B------:R-:W-:Y:S02]  /*bbc0*/  ISETP.GE.AND P2, PT, R4, R8, PT ;  /* 0x000000080400720c */ /* 0x000fe40003f46270 */
[----:B------:R-:W-:Y:S02]  /*bbd0*/  ISETP.GE.AND P5, PT, R2, R9, PT ;  /* 0x000000090200720c */ /* 0x000fe40003fa6270 */
[C-C-:B------:R-:W-:Y:S02]  /*bbe0*/  LOP3.LUT R4, R0.reuse, 0xf1, R11.reuse, 0xfe, !PT ;  /* 0x000000f100047812 */ /* 0x140fe400078efe0b */
[----:B------:R-:W-:-:S02]  /*bbf0*/  LOP3.LUT R2, R0, 0xf8, R11, 0xfe, !PT ;  /* 0x000000f800027812 */ /* 0x000fc400078efe0b */
[----:B------:R-:W-:Y:S02]  /*bc00*/  LOP3.LUT R11, R0, 0x30, R11, 0xfe, !PT ;  /* 0x00000030000b7812 */ /* 0x000fe400078efe0b */
[----:B------:R-:W-:Y:S02]  /*bc10*/  FSEL R22, R22, -INF , !P4 ;  /* 0xff80000016167808 */ /* 0x000fe40006000000 */
[----:B--2---:R-:W-:Y:S02]  /*bc20*/  FSEL R132, R16, -INF , !P1 ;  /* 0xff80000010847808 */ /* 0x004fe40004800000 */
[----:B------:R-:W-:Y:S02]  /*bc30*/  FSEL R61, R17, -INF , !P0 ;  /* 0xff800000113d7808 */ /* 0x000fe40004000000 */
[----:B------:R-:W-:Y:S02]  /*bc40*/  FSEL R157, R15, -INF , !P2 ;  /* 0xff8000000f9d7808 */ /* 0x000fe40005000000 */
[----:B-1----:R-:W-:-:S02]  /*bc50*/  FSEL R64, R14, -INF , !P5 ;  /* 0xff8000000e407808 */ /* 0x002fc40006800000 */
[CC--:B------:R-:W-:Y:S02]  /*bc60*/  ISETP.GE.AND P4, PT, R4.reuse, R9.reuse, PT ;  /* 0x000000090400720c */ /* 0x0c0fe40003f86270 */
[-C--:B------:R-:W-:Y:S02]  /*bc70*/  ISETP.GE.AND P1, PT, R4, R8.reuse, PT ;  /* 0x000000080400720c */ /* 0x080fe40003f26270 */
[C---:B------:R-:W-:Y:S02]  /*bc80*/  ISETP.GE.AND P0, PT, R2.reuse, R8, PT ;  /* 0x000000080200720c */ /* 0x040fe40003f06270 */
[-C--:B------:R-:W-:Y:S02]  /*bc90*/  ISETP.GE.AND P2, PT, R2, R9.reuse, PT ;  /* 0x000000090200720c */ /* 0x080fe40003f46270 */
[----:B------:R-:W-:Y:S02]  /*bca0*/  ISETP.GE.AND P5, PT, R11, R9, PT ;  /* 0x000000090b00720c */ /* 0x000fe40003fa6270 */
[----:B------:R-:W-:-:S02]  /*bcb0*/  FSEL R83, R13, -INF , !P4 ;  /* 0xff8000000d537808 */ /* 0x000fc40006000000 */
[----:B----4-:R-:W-:Y:S02]  /*bcc0*/  FSEL R191, R10, -INF , !P1 ;  /* 0xff8000000abf7808 */ /* 0x010fe40004800000 */
[----:B------:R-:W-:Y:S02]  /*bcd0*/  FSEL R98, R7, -INF , !P2 ;  /* 0xff80000007627808 */ /* 0x000fe40005000000 */
[----:B---3--:R-:W-:Y:S02]  /*bce0*/  FSEL R192, R5, -INF , !P0 ;  /* 0xff80000005c07808 */ /* 0x008fe40004000000 */
        /* <DEDUP_REMOVED lines=35> */
[----:B------:R-:W-:Y:S02]  /*bf20*/  ISETP.NE.AND P1, PT, R11, RZ, PT ;  /* 0x000000ff0b00720c */ /* 0x000fe40003f25270 */
[----:B------:R-:W-:Y:S01]  /*bf30*/  LOP3.LUT R0, RZ, R11, RZ, 0x33, !PT ;  /* 0x0000000bff007212 */ /* 0x000fe200078e33ff */
[----:B------:R-:W-:-:S04]  /*bf40*/  @P4 VIADD R2, R2, 0x1 ;  /* 0x0000000102024836 */ /* 0x000fc80000000000 */
        /* <DEDUP_REMOVED lines=24> */
.L_x_2316:
[----:B------:R-:W-:-:S04]  /*c0d0*/  LEA R0, -R68, RZ, 0x8 ;  /* 0x000000ff44007211 */ /* 0x000fc800078e41ff */
[----:B------:R-:W-:-:S07]  /*c0e0*/  SHF.R.S32.HI R2, RZ, 0x1f, R0 ;  /* 0x0000001fff027819 */ /* 0x000fce0000011400 */
.L_x_2317:
[----:B------:R-:W-:Y:S01]  /*c0f0*/  IADD3 R0, P0, R80, R0, RZ ;  /* 0x0000000050007210 */ /* 0x000fe20007f1e0ff */
[----:B------:R-:W-:-:S03]  /*c100*/  IMAD.SHL.U32 R14, R68, 0x40, RZ ;  /* 0x00000040440e7824 */ /* 0x000fc600078e00ff */
[----:B------:R-:W-:Y:S01]  /*c110*/  LEA R239, P1, R0, R206, 0x1 ;  /* 0x000000ce00ef7211 */ /* 0x000fe200078208ff */
[----:B------:R-:W-:Y:S01]  /*c120*/  IMAD.X R5, R113, 0x1, R2, P0 ;  /* 0x0000000171057824 */ /* 0x000fe200000e0602 */
[----:B------:R-:W-:Y:S02]  /*c130*/  SHF.L.U64.HI R2, R68, 0x6, R69 ;  /* 0x0000000644027819 */ /* 0x000fe40000010245 */
[-C--:B------:R-:W-:Y:S01]  /*c140*/  IADD3 R4, P0, R239, R14.reuse, RZ ;  /* 0x0000000eef047210 */ /* 0x080fe20007f1e0ff */
[----:B------:R-:W-:Y:S01]  /*c150*/  IMAD.MOV.U32 R6, RZ, RZ, R239 ;  /* 0x000000ffff067224 */ /* 0x000fe200078e00ef */
[----:B------:R-:W-:Y:S02]  /*c160*/  LEA.HI.X R238, R0, R207, R5, 0x1, P1 ;  /* 0x000000cf00ee7211 */ /* 0x000fe400008f0c05 */
[----:B------:R-:W-:-:S03]  /*c170*/  IADD3 R12, P1, R4, R14, RZ ;  /* 0x0000000e040c7210 */ /* 0x000fc60007f3e0ff */
[----:B------:R-:W-:Y:S01]  /*c180*/  IMAD.X R5, R238, 0x1, R2, P0 ;  /* 0x00000001ee057824 */ /* 0x000fe200000e0602 */
        /* <DEDUP_REMOVED lines=24> */
.L_x_2315:
[----:B------:R-:W-:Y:S02]  /*c310*/  FMNMX.FTZ R0, R20, R93, !PT ;  /* 0x0000005d14007209 */ /* 0x000fe40007810000 */
[----:B----4-:R-:W-:Y:S02]  /*c320*/  FMNMX.FTZ R4, R3, R122, !PT ;  /* 0x0000007a03047209 */ /* 0x010fe40007810000 */
        /* <DEDUP_REMOVED lines=208> */
[--C-:B--2---:R-:W-:Y:S01]  /*d030*/  FFMA.FTZ R4, R57, UR6, -R2.reuse ;  /* 0x0000000639047c23 */ /* 0x104fe20008010802 */
[----:B-1----:R-:W-:Y:S01]  /*d040*/  FMNMX.FTZ R57, R0, R5, !PT ;  /* 0x0000000500397209 */ /* 0x002fe20007810000 */
[----:B------:R-:W-:Y:S01]  /*d050*/  FFMA.FTZ R0, R28, UR6, -R2 ;  /* 0x000000061c007c23 */ /* 0x000fe20008010802 */
[----:B------:R-:W-:Y:S01]  /*d060*/  F2FP.BF16.F32.PACK_AB R6, R204, R203 ;  /* 0x000000cbcc06723e */ /* 0x000fe200000010ff */
[----:B------:R1:W-:Y:S01]  /*d070*/  MUFU.EX2 R231, R4 ;  /* 0x0000000400e77308 */ /* 0x0003e20000000800 */
[----:B------:R-:W-:-:S04]  /*d080*/  FSETP.NEU.FTZ.AND P0, PT, R57, -INF , PT ;  /* 0xff8000003900780b */ /* 0x000fc80003f1d000 */
[----:B------:R-:W-:-:S03]  /*d090*/  FSEL R5, R57, RZ, P0 ;  /* 0x000000ff39057208 */ /* 0x000fc60000000000 */
[----:B------:R2:W-:Y:S02]  /*d0a0*/  MUFU.EX2 R14, R0 ;  /* 0x00000000000e7308 */ /* 0x0005e40000000800 */
[----:B------:R-:W-:-:S04]  /*d0b0*/  FADD.FTZ R3, R3, -R5 ;  /* 0x8000000503037221 */ /* 0x000fc80000010000 */
[----:B------:R-:W-:Y:S01]  /*d0c0*/  FMUL.FTZ R3, R3, UR6 ;  /* 0x0000000603037c20 */ /* 0x000fe20008410000 */
[----:B-1----:R-:W-:-:S03]  /*d0d0*/  FFMA.FTZ R4, R53, UR6, -R2 ;  /* 0x0000000635047c23 */ /* 0x002fc60008010802 */
[----:B------:R1:W3:Y:S01]  /*d0e0*/  MUFU.EX2 R56, R3 ;  /* 0x0000000300387308 */ /* 0x0002e20000000800 */
[----:B--2---:R-:W-:-:S07]  /*d0f0*/  FMUL.FTZ R0, R57, UR6 ;  /* 0x0000000639007c20 */ /* 0x004fce0008410000 */
[----:B------:R2:W-:Y:S01]  /*d100*/  MUFU.EX2 R230, R4 ;  /* 0x0000000400e67308 */ /* 0x0005e20000000800 */
[----:B------:R-:W-:-:S05]  /*d110*/  FSEL R0, R0, RZ, P0 ;  /* 0x000000ff00007208 */ /* 0x000fca0000000000 */
[----:B-1----:R-:W-:Y:S01]  /*d120*/  FFMA.FTZ R3, R114, UR6, -R0 ;  /* 0x0000000672037c23 */ /* 0x002fe20008010800 */
[----:B------:R-:W-:Y:S01]  /*d130*/  MOV R114, R8 ;  /* 0x0000000800727202 */ /* 0x000fe20000000f00 */
[----:B---3--:R-:W-:Y:S01]  /*d140*/  FMUL.FTZ R138, R138, R56 ;  /* 0x000000388a8a7220 */ /* 0x008fe20000410000 */
[----:B------:R-:W-:Y:S01]  /*d150*/  F2FP.BF16.F32.PACK_AB R8, R198, R54 ;  /* 0x00000036c608723e */ /* 0x000fe200000010ff */
[-C--:B------:R-:W-:Y:S01]  /*d160*/  FMUL.FTZ R139, R139, R56.reuse ;  /* 0x000000388b8b7220 */ /* 0x080fe20000410000 */
[-C--:B------:R-:W-:Y:S01]  /*d170*/  FMUL.FTZ R146, R146, R56.reuse ;  /* 0x0000003892927220 */ /* 0x080fe20000410000 */
[-C--:B------:R-:W-:Y:S01]  /*d180*/  FMUL.FTZ R147, R147, R56.reuse ;  /* 0x0000003893937220 */ /* 0x080fe20000410000 */
[-C--:B------:R-:W-:Y:S01]  /*d190*/  FMUL.FTZ R142, R142, R56.reuse ;  /* 0x000000388e8e7220 */ /* 0x080fe20000410000 */
[--C-:B--2---:R-:W-:Y:S01]  /*d1a0*/  FFMA.FTZ R4, R51, UR6, -R2.reuse ;  /* 0x0000000633047c23 */ /* 0x104fe20008010802 */
[-C--:B------:R-:W-:Y:S01]  /*d1b0*/  FMUL.FTZ R143, R143, R56.reuse ;  /* 0x000000388f8f7220 */ /* 0x080fe20000410000 */
[-C--:B------:R-:W-:Y:S01]  /*d1c0*/  FMUL.FTZ R150, R150, R56.reuse ;  /* 0x0000003896967220 */ /* 0x080fe20000410000 */
[----:B------:R-:W-:Y:S01]  /*d1d0*/  FMUL.FTZ R151, R151, R56 ;  /* 0x0000003897977220 */ /* 0x000fe20000410000 */
        /* <DEDUP_REMOVED lines=71> */
[----:B------:R3:W-:Y:S02]  /*d650*/  MUFU.EX2 R78, R4 ;  /* 0x00000004004e7308 */ /* 0x0007e40000000800 */
[----:B---3--:R-:W-:Y:S01]  /*d660*/  FFMA.FTZ R4, R119, UR6, -R0 ;  /* 0x0000000677047c23 */ /* 0x008fe20008010800 */
[----:B------:R-:W-:-:S02]  /*d670*/  MOV R119, R11 ;  /* 0x0000000b00777202 */ /* 0x000fc40000000f00 */
[----:B--2---:R-:W-:-:S03]  /*d680*/  F2FP.BF16.F32.PACK_AB R11, R75, R71 ;  /* 0x000000474b0b723e */ /* 0x004fc600000010ff */
[----:B------:R2:W3:Y:S02]  /*d690*/  MUFU.EX2 R82, R4 ;  /* 0x0000000400527308 */ /* 0x0004e40000000800 */
[----:B--2---:R-:W-:Y:S01]  /*d6a0*/  FFMA.FTZ R4, R118, UR6, -R0 ;  /* 0x0000000676047c23 */ /* 0x004fe20008010800 */
[----:B------:R-:W-:Y:S02]  /*d6b0*/  MOV R118, R10 ;  /* 0x0000000a00767202 */ /* 0x000fe40000000f00 */
[----:B------:R-:W-:-:S03]  /*d6c0*/  F2FP.BF16.F32.PACK_AB R10, R200, R199 ;  /* 0x000000c7c80a723e */ /* 0x000fc600000010ff */
[----:B------:R2:W-:Y:S01]  /*d6d0*/  MUFU.EX2 R87, R4 ;  /* 0x0000000400577308 */ /* 0x0005e20000000800 */
[----:B---3--:R-:W-:Y:S01]  /*d6e0*/  F2FP.BF16.F32.PACK_AB R5, R82, R78 ;  /* 0x0000004e5205723e */ /* 0x008fe200000010ff */
        /* <DEDUP_REMOVED lines=18> */
[----:B------:R-:W-:Y:S01]  /*d810*/  MOV R139, R69 ;  /* 0x00000045008b7202 */ /* 0x000fe20000000f00 */
[----:B--2---:R-:W-:-:S02]  /*d820*/  FFMA.FTZ R4, R112, UR6, -R0 ;  /* 0x0000000670047c23 */ /* 0x004fc40008010800 */
[C---:B------:R-:W-:Y:S01]  /*d830*/  HMMA.16816.F32.BF16 R140, R8.reuse, R16, R140 ;  /* 0x00000010088c723c */ /* 0x040fe2000004188c */
[----:B------:R1:W-:Y:S01]  /*d840*/  MUFU.EX2 R112, R3 ;  /* 0x0000000300707308 */ /* 0x0003e20000000800 */
[----:B------:R-:W-:Y:S01]  /*d850*/  LDSM.16.MT88.4 R36, [R135+0x5c00] ;  /* 0x005c00008724783b */ /* 0x000fe20000004200 */
[----:B------:R-:W-:Y:S02]  /*d860*/  MOV R138, R68 ;  /* 0x00000044008a7202 */ /* 0x000fe40000000f00 */
[----:B------:R-:W-:Y:S01]  /*d870*/  MOV R137, R65 ;  /* 0x0000004100897202 */ /* 0x000fe20000000f00 */
[----:B------:R-:W-:Y:S01]  /*d880*/  HMMA.16816.F32.BF16 R12, R8, R18, R148 ;  /* 0x00000012080c723c */ /* 0x000fe20000041894 */
[----:B------:R-:W-:Y:S02]  /*d890*/  LDSM.16.MT88.4 R16, [R164+0x5800] ;  /* 0x00580000a410783b */ /* 0x000fe40000004200 */
[----:B------:R2:W5:Y:S04]  /*d8a0*/  MUFU.EX2 R116, R4 ;  /* 0x0000000400747308 */ /* 0x0005680000000800 */
[----:B------:R-:W-:-:S02]  /*d8b0*/  F2FP.BF16.F32.PACK_AB R8, R207, R206 ;  /* 0x000000cecf08723e */ /* 0x000fc400000010ff */
[----:B---3--:R-:W-:Y:S02]  /*d8c0*/  F2FP.BF16.F32.PACK_AB R9, R113, R93 ;  /* 0x0000005d7109723e */ /* 0x008fe400000010ff */
[----:B------:R-:W-:Y:S01]  /*d8d0*/  F2FP.BF16.F32.PACK_AB R10, R210, R209 ;  /* 0x000000d1d20a723e */ /* 0x000fe200000010ff */
[--C-:B-1----:R-:W-:Y:S01]  /*d8e0*/  FFMA.FTZ R3, R111, UR6, -R0.reuse ;  /* 0x000000066f037c23 */ /* 0x102fe20008010800 */
[----:B----4-:R-:W-:Y:S02]  /*d8f0*/  F2FP.BF16.F32.PACK_AB R11, R115, R109 ;  /* 0x0000006d730b723e */ /* 0x010fe400000010ff */
[----:B------:R-:W-:Y:S01]  /*d900*/  MOV R151, R92 ;  /* 0x0000005c00977202 */ /* 0x000fe20000000f00 */
[----:B------:R1:W3:Y:S01]  /*d910*/  MUFU.EX2 R111, R3 ;  /* 0x00000003006f7308 */ /* 0x0002e20000000800 */
[----:B------:R-:W-:Y:S01]  /*d920*/  MOV R150, R80 ;  /* 0x0000005000967202 */ /* 0x000fe20000000f00 */
[----:B--2---:R-:W-:-:S06]  /*d930*/  FFMA.FTZ R4, R110, UR6, -R0 ;  /* 0x000000066e047c23 */ /* 0x004fcc0008010800 */
[----:B------:R2:W-:Y:S01]  /*d940*/  MUFU.EX2 R110, R4 ;  /* 0x00000004006e7308 */ /* 0x0005e20000000800 */
[--C-:B-1----:R-:W-:Y:S01]  /*d950*/  FFMA.FTZ R3, R120, UR6, -R0.reuse ;  /* 0x0000000678037c23 */ /* 0x102fe20008010800 */
[----:B------:R-:W-:Y:S02]  /*d960*/  MOV R120, R40 ;  /* 0x0000002800787202 */ /* 0x000fe40000000f00 */
[----:B------:R-:W1:Y:S04]  /*d970*/  LDSM.16.MT88.4 R40, [R135+0x5800] ;  /* 0x005800008728783b */ /* 0x000e680000004200 */
[----:B------:R4:W3:Y:S01]  /*d980*/  MUFU.EX2 R108, R3 ;  /* 0x00000003006c7308 */ /* 0x0008e20000000800 */
[----:B--2---:R-:W-:Y:S01]  /*d990*/  F2FP.BF16.F32.PACK_AB R4, R202, R201 ;  /* 0x000000c9ca04723e */ /* 0x004fe200000010ff */
[----:B----4-:R-:W-:Y:S01]  /*d9a0*/  FFMA.FTZ R3, R126, UR6, -R0 ;  /* 0x000000067e037c23 */ /* 0x010fe20008010800 */
[----:B------:R-:W-:-:S02]  /*d9b0*/  MOV R126, R7 ;  /* 0x00000007007e7202 */ /* 0x000fc40000000f00 */
[----:B------:R-:W-:-:S03]  /*d9c0*/  F2FP.BF16.F32.PACK_AB R7, R89, R87 ;  /* 0x000000575907723e */ /* 0x000fc600000010ff */
[----:B------:R2:W-:Y:S04]  /*d9d0*/  MUFU.EX2 R94, R3 ;  /* 0x00000003005e7308 */ /* 0x0005e80000000800 */
[C---:B------:R-:W-:Y:S06]  /*d9e0*/  HMMA.16816.F32.BF16 R20, R4.reuse, R28, R20 ;  /* 0x0000001c0414723c */ /* 0x040fec0000041814 */
[----:B------:R-:W-:Y:S01]  /*d9f0*/  HMMA.16816.F32.BF16 R24, R4, R30, R24 ;  /* 0x0000001e0418723c */ /* 0x000fe20000041818 */
[----:B--2---:R-:W-:-:S05]  /*da00*/  FFMA.FTZ R3, R130, UR6, -R0 ;  /* 0x0000000682037c23 */ /* 0x004fca0008010800 */
[C---:B------:R-:W-:Y:S01]  /*da10*/  HMMA.16816.F32.BF16 R28, R4.reuse, R32, R140 ;  /* 0x00000020041c723c */ /* 0x040fe2000004188c */
[----:B------:R2:W4:Y:S05]  /*da20*/  MUFU.EX2 R92, R3 ;  /* 0x00000003005c7308 */ /* 0x00052a0000000800 */
[----:B------:R-:W-:Y:S01]  /*da30*/  HMMA.16816.F32.BF16 R12, R4, R34, R12 ;  /* 0x00000022040c723c */ /* 0x000fe2000004180c */
[----:B------:R-:W4:Y:S05]  /*da40*/  LDSM.16.MT88.4 R32, [R164+0x5c00] ;  /* 0x005c0000a420783b */ /* 0x000f2a0000004200 */
[----:B-1----:R-:W-:Y:S01]  /*da50*/  HMMA.16816.F32.BF16 R20, R8, R40, R20 ;  /* 0x000000280814723c */ /* 0x002fe20000041814 */
[----:B------:R-:W-:-:S02]  /*da60*/  F2FP.BF16.F32.PACK_AB R4, R213, R211 ;  /* 0x000000d3d504723e */ /* 0x000fc400000010ff */
[----:B-----5:R-:W-:Y:S02]  /*da70*/  F2FP.BF16.F32.PACK_AB R5, R116, R117 ;  /* 0x000000757405723e */ /* 0x020fe400000010ff */
[----:B------:R-:W-:Y:S01]  /*da80*/  F2FP.BF16.F32.PACK_AB R6, R214, R212 ;  /* 0x000000d4d606723e */ /* 0x000fe200000010ff */
[C---:B------:R-:W-:Y:S01]  /*da90*/  HMMA.16816.F32.BF16 R24, R8.reuse, R42, R24 ;  /* 0x0000002a0818723c */ /* 0x040fe20000041818 */
[----:B---3--:R-:W-:Y:S01]  /*daa0*/  F2FP.BF16.F32.PACK_AB R7, R111, R112 ;  /* 0x000000706f07723e */ /* 0x008fe200000010ff */
[----:B--2---:R-:W-:Y:S01]  /*dab0*/  FFMA.FTZ R3, R128, UR6, -R0 ;  /* 0x0000000680037c23 */ /* 0x004fe20008010800 */
[----:B------:R-:W-:Y:S03]  /*dac0*/  LDSM.16.MT88.4 R40, [R135+0x6400] ;  /* 0x006400008728783b */ /* 0x000fe60000004200 */
[C---:B------:R-:W-:Y:S01]  /*dad0*/  HMMA.16816.F32.BF16 R28, R8.reuse, R16, R28 ;  /* 0x00000010081c723c */ /* 0x040fe2000004181c */
[----:B------:R1:W-:Y:S05]  /*dae0*/  MUFU.EX2 R91, R3 ;  /* 0x00000003005b7308 */ /* 0x0003ea0000000800 */
[----:B------:R-:W-:Y:S01]  /*daf0*/  HMMA.16816.F32.BF16 R12, R8, R18, R12 ;  /* 0x00000012080c723c */ /* 0x000fe2000004180c */
[----:B------:R-:W2:Y:S05]  /*db00*/  LDSM.16.MT88.4 R16, [R164+0x6000] ;  /* 0x00600000a410783b */ /* 0x000eaa0000004200 */
[----:B------:R-:W-:Y:S01]  /*db10*/  HMMA.16816.F32.BF16 R20, R4, R36, R20 ;  /* 0x000000240414723c */ /* 0x000fe20000041814 */
[----:B------:R-:W-:-:S02]  /*db20*/  F2FP.BF16.F32.PACK_AB R8, R215, R218 ;  /* 0x000000dad708723e */ /* 0x000fc400000010ff */
[----:B------:R-:W-:Y:S02]  /*db30*/  F2FP.BF16.F32.PACK_AB R9, R108, R110 ;  /* 0x0000006e6c09723e */ /* 0x000fe400000010ff */
[----:B------:R-:W-:Y:S01]  /*db40*/  F2FP.BF16.F32.PACK_AB R10, R220, R219 ;  /* 0x000000dbdc0a723e */ /* 0x000fe200000010ff */
[C---:B------:R-:W-:Y:S01]  /*db50*/  HMMA.16816.F32.BF16 R24, R4.reuse, R38, R24 ;  /* 0x000000260418723c */ /* 0x040fe20000041818 */
[----:B-1----:R-:W-:Y:S01]  /*db60*/  FFMA.FTZ R3, R131, UR6, -R0 ;  /* 0x0000000683037c23 */ /* 0x002fe20008010800 */
[----:B------:R-:W1:Y:S01]  /*db70*/  LDSM.16.MT88.4 R36, [R164+0x6400] ;  /* 0x00640000a424783b */ /* 0x000e620000004200 */
[----:B----4-:R-:W-:Y:S02]  /*db80*/  F2FP.BF16.F32.PACK_AB R11, R92, R94 ;  /* 0x0000005e5c0b723e */ /* 0x010fe400000010ff */
[----:B------:R3:W4:Y:S01]  /*db90*/  MUFU.EX2 R90, R3 ;  /* 0x00000003005a7308 */ /* 0x0007220000000800 */
[C---:B------:R-:W-:Y:S06]  /*dba0*/  HMMA.16816.F32.BF16 R28, R4.reuse, R32, R28 ;  /* 0x00000020041c723c */ /* 0x040fec000004181c */
[----:B------:R-:W-:Y:S01]  /*dbb0*/  HMMA.16816.F32.BF16 R12, R4, R34, R12 ;  /* 0x00000022040c723c */ /* 0x000fe2000004180c */
[----:B------:R-:W-:Y:S05]  /*dbc0*/  LDSM.16.MT88.4 R32, [R164+0x6800] ;  /* 0x00680000a420783b */ /* 0x000fea0000004200 */
[----:B------:R-:W-:Y:S01]  /*dbd0*/  HMMA.16816.F32.BF16 R20, R8, R44, R20 ;  /* 0x0000002c0814723c */ /* 0x000fe20000041814 */
[----:B------:R-:W-:-:S02]  /*dbe0*/  F2FP.BF16.F32.PACK_AB R4, R221, R222 ;  /* 0x000000dedd04723e */ /* 0x000fc400000010ff */
[----:B------:R-:W-:Y:S01]  /*dbf0*/  F2FP.BF16.F32.PACK_AB R6, R225, R223 ;  /* 0x000000dfe106723e */ /* 0x000fe200000010ff */
[--C-:B---3--:R-:W-:Y:S01]  /*dc00*/  FFMA.FTZ R3, R152, UR6, -R0.reuse ;  /* 0x0000000698037c23 */ /* 0x108fe20008010800 */
[----:B----4-:R-:W-:Y:S01]  /*dc10*/  F2FP.BF16.F32.PACK_AB R5, R90, R91 ;  /* 0x0000005b5a05723e */ /* 0x010fe200000010ff */
[C---:B------:R-:W-:Y:S01]  /*dc20*/  HMMA.16816.F32.BF16 R24, R8.reuse, R46, R24 ;  /* 0x0000002e0818723c */ /* 0x040fe20000041818 */
[----:B------:R-:W3:Y:S01]  /*dc30*/  LDSM.16.MT88.4 R44, [R135+0x6800] ;  /* 0x00680000872c783b */ /* 0x000ee20000004200 */
[----:B------:R4:W-:Y:S04]  /*dc40*/  MUFU.EX2 R88, R3 ;  /* 0x0000000300587308 */ /* 0x0009e80000000800 */
[C---:B--2---:R-:W-:Y:S06]  /*dc50*/  HMMA.16816.F32.BF16 R28, R8.reuse, R16, R28 ;  /* 0x00000010081c723c */ /* 0x044fec000004181c */
[----:B------:R-:W-:Y:S01]  /*dc60*/  HMMA.16816.F32.BF16 R12, R8, R18, R12 ;  /* 0x00000012080c723c */ /* 0x000fe2000004180c */
[----:B----4-:R-:W-:-:S06]  /*dc70*/  FFMA.FTZ R3, R155, UR6, -R0 ;  /* 0x000000069b037c23 */ /* 0x010fcc0008010800 */
[----:B------:R-:W-:Y:S02]  /*dc80*/  F2FP.BF16.F32.PACK_AB R8, R226, R224 ;  /* 0x000000e0e208723e */ /* 0x000fe400000010ff */
[----:B------:R-:W-:Y:S01]  /*dc90*/  F2FP.BF16.F32.PACK_AB R10, R229, R227 ;  /* 0x000000e3e50a723e */ /* 0x000fe200000010ff */
[----:B------:R2:W4:Y:S02]  /*dca0*/  MUFU.EX2 R86, R3 ;  /* 0x0000000300567308 */ /* 0x0005240000000800 */
[----:B--2---:R-:W-:Y:S01]  /*dcb0*/  FFMA.FTZ R3, R154, UR6, -R0 ;  /* 0x000000069a037c23 */ /* 0x004fe20008010800 */
[----:B----4-:R-:W-:-:S05]  /*dcc0*/  F2FP.BF16.F32.PACK_AB R7, R86, R88 ;  /* 0x000000585607723e */ /* 0x010fca00000010ff */
[----:B------:R2:W-:Y:S02]  /*dcd0*/  MUFU.EX2 R85, R3 ;  /* 0x0000000300557308 */ /* 0x0005e40000000800 */
[C---:B------:R-:W-:Y:S06]  /*dce0*/  HMMA.16816.F32.BF16 R20, R4.reuse, R40, R20 ;  /* 0x000000280414723c */ /* 0x040fec0000041814 */
[C---:B------:R-:W-:Y:S01]  /*dcf0*/  HMMA.16816.F32.BF16 R24, R4.reuse, R42, R24 ;  /* 0x0000002a0418723c */ /* 0x040fe20000041818 */
[----:B------:R-:W4:Y:S05]  /*dd00*/  LDSM.16.MT88.4 R40, [R135+0x6c00] ;  /* 0x006c00008728783b */ /* 0x000f2a0000004200 */
[----:B-1----:R-:W-:Y:S01]  /*dd10*/  HMMA.16816.F32.BF16 R28, R4, R36, R28 ;  /* 0x00000024041c723c */ /* 0x002fe2000004181c */
[----:B--2---:R-:W-:-:S04]  /*dd20*/  FFMA.FTZ R3, R158, UR6, -R0 ;  /* 0x000000069e037c23 */ /* 0x004fc80008010800 */
[----:B------:R1:W2:Y:S01]  /*dd30*/  MUFU.EX2 R81, R3 ;  /* 0x0000000300517308 */ /* 0x0002a20000000800 */
[----:B------:R-:W-:Y:S01]  /*dd40*/  HMMA.16816.F32.BF16 R16, R4, R38, R12 ;  /* 0x000000260410723c */ /* 0x000fe2000004180c */
[----:B------:R-:W5:Y:S06]  /*dd50*/  LDSM.16.MT88.4 R36, [R164+0x6c00] ;  /* 0x006c0000a424783b */ /* 0x000f6c0000004200 */
        /* <DEDUP_REMOVED lines=16> */
[----:B------:R-:W-:Y:S07]  /*de60*/  HMMA.16816.F32.BF16 R24, R8, R34, R16 ;  /* 0x000000220818723c */ /* 0x000fee0000041810 */
[----:B------:R-:W-:Y:S01]  /*de70*/  FFMA.FTZ R9, R243, R56, R58 ;  /* 0x00000038f3097223 */ /* 0x000fe2000001003a */
[----:B------:R-:W-:-:S04]  /*de80*/  FFMA.FTZ R8, R190, UR6, -R0 ;  /* 0x00000006be087c23 */ /* 0x000fc80008010800 */
[----:B------:R4:W-:Y:S01]  /*de90*/  MUFU.EX2 R63, R8 ;  /* 0x00000008003f7308 */ /* 0x0009e20000000800 */
[----:B-1----:R-:W-:Y:S01]  /*dea0*/  FFMA.FTZ R3, R184, UR6, -R0 ;  /* 0x00000006b8037c23 */ /* 0x002fe20008010800 */
[----:B---3--:R-:W-:-:S06]  /*deb0*/  F2FP.BF16.F32.PACK_AB R5, R76, R77 ;  /* 0x0000004d4c05723e */ /* 0x008fcc00000010ff */
[----:B------:R1:W-:Y:S01]  /*dec0*/  MUFU.EX2 R74, R3 ;  /* 0x00000003004a7308 */ /* 0x0003e20000000800 */
[----:B----4-:R-:W-:Y:S01]  /*ded0*/  F2FP.BF16.F32.PACK_AB R8, R249, R244 ;  /* 0x000000f4f908723e */ /* 0x010fe200000010ff */
[----:B-1----:R-:W-:-:S06]  /*dee0*/  FFMA.FTZ R3, R187, UR6, -R0 ;  /* 0x00000006bb037c23 */ /* 0x002fcc0008010800 */
[----:B------:R1:W3:Y:S02]  /*def0*/  MUFU.EX2 R73, R3 ;  /* 0x0000000300497308 */ /* 0x0002e40000000800 */
[----:B-1----:R-:W-:Y:S01]  /*df00*/  FFMA.FTZ R3, R189, UR6, -R0 ;  /* 0x00000006bd037c23 */ /* 0x002fe20008010800 */
[----:B---3--:R-:W-:-:S05]  /*df10*/  F2FP.BF16.F32.PACK_AB R7, R73, R74 ;  /* 0x0000004a4907723e */ /* 0x008fca00000010ff */
        /* <DEDUP_REMOVED lines=22> */
[----:B-1----:R-:W-:Y:S01]  /*e080*/  FFMA.FTZ R3, R195, UR6, -R0 ;  /* 0x00000006c3037c23 */ /* 0x002fe20008010800 */
[----:B---3--:R-:W-:-:S05]  /*e090*/  F2FP.BF16.F32.PACK_AB R15, R68, R69 ;  /* 0x00000045440f723e */ /* 0x008fca00000010ff */
[----:B------:R1:W-:Y:S02]  /*e0a0*/  MUFU.EX2 R67, R3 ;  /* 0x0000000300437308 */ /* 0x0003e40000000800 */
[C---:B------:R-:W-:Y:S06]  /*e0b0*/  HMMA.16816.F32.BF16 R24, R12.reuse, R48, R16 ;  /* 0x000000300c18723c */ /* 0x040fec0000041810 */
[C---:B------:R-:W-:Y:S01]  /*e0c0*/  HMMA.16816.F32.BF16 R20, R12.reuse, R50, R20 ;  /* 0x000000320c14723c */ /* 0x040fe20000041814 */
[----:B------:R-:W-:Y:S05]  /*e0d0*/  LDSM.16.MT88.4 R48, [R135+0x7800] ;  /* 0x007800008730783b */ /* 0x000fea0000004200 */
        /* <DEDUP_REMOVED lines=187> */
[----:B-----5:R-:W-:Y:S01]  /*ec90*/  FADD.FTZ R2, R55, R3 ;  /* 0x0000000337027221 */ /* 0x020fe20000010000 */
[----:B------:R-:W-:Y:S01]  /*eca0*/  FADD.FTZ R3, R139, R8 ;  /* 0x000000088b037221 */ /* 0x000fe20000010000 */
[----:B------:R-:W-:Y:S02]  /*ecb0*/  FFMA.FTZ R8, R192, UR6, -R0 ;  /* 0x00000006c0087c23 */ /* 0x000fe40008010800 */
[----:B------:R-:W-:Y:S01]  /*ecc0*/  FADD.FTZ R2, R54, R2 ;  /* 0x0000000236027221 */ /* 0x000fe20000010000 */
[----:B------:R-:W-:Y:S01]  /*ecd0*/  FADD.FTZ R3, R150, R3 ;  /* 0x0000000396037221 */ /* 0x000fe20000010000 */
[----:B---3--:R-:W-:-:S02]  /*ece0*/  F2FP.BF16.F32.PACK_AB R150, R242, R46 ;  /* 0x0000002ef296723e */ /* 0x008fc400000010ff */
        /* <DEDUP_REMOVED lines=16> */
[----:B------:R-:W-:Y:S01]  /*edf0*/  HMMA.16816.F32.BF16 R140, R4, R32, R140 ;  /* 0x00000020048c723c */ /* 0x000fe2000004188c */
        /* <DEDUP_REMOVED lines=42> */
.L_x_2312:
        /* <DEDUP_REMOVED lines=14> */
.L_x_2322:
[----:B------:R-:W-:Y:S04]  /*f180*/  DEPBAR.LE SB0, 0x0 ;  /* 0x000080000000791a */ /* 0x000fe80000000000 */
[----:B------:R-:W-:Y:S01]  /*f190*/  BAR.SYNC.DEFER_BLOCKING 0x0 ;  /* 0x0000000000007b1d */ /* 0x000fe20000010000 */
[----:B------:R-:W-:Y:S02]  /*f1a0*/  IADD3 R237, R237, -0x1, RZ ;  /* 0xffffffffeded7810 */ /* 0x000fe40007ffe0ff */
[----:B------:R-:W-:Y:S02]  /*f1b0*/  MOV R2, R244 ;  /* 0x000000f400027202 */ /* 0x000fe40000000f00 */
[----:B------:R-:W-:Y:S01]  /*f1c0*/  MOV R0, R248 ;  /* 0x000000f800007202 */ /* 0x000fe20000000f00 */
[----:B------:R-:W-:Y:S06]  /*f1d0*/  @!P6 BRA `(.L_x_2319) ;  /* 0x0000000000f4e947 */ /* 0x000fec0003800000 */
        /* <DEDUP_REMOVED lines=61> */
.L_x_2319:
        /* <DEDUP_REMOVED lines=33> */
[----:B-1----:R-:W1:Y:S08]  /*f7c0*/  LDSM.16.M88.4 R8, [R134+0x1000] ;  /* 0x001000008608783b */ /* 0x002e700000000200 */
        /* <DEDUP_REMOVED lines=359> */
[----:B------:R-:W-:Y:S06]  /*10e40*/  @!P6 BRA `(.L_x_2321) ;  /* 0x0000000000f4e947 */ /* 0x000fec0003800000 */
        /* <DEDUP_REMOVED lines=61> */
.L_x_2321:
        /* <DEDUP_REMOVED lines=30> */
.L_x_2320:
        /* <DEDUP_REMOVED lines=173> */
[--C-:B---3--:R-:W-:Y:S01]  /*11ed0*/  FFMA.FTZ R7, R24, UR4, -R23.reuse ;  /* 0x0000000418077c23 */ /* 0x108fe20008010817 */
[----:B----4-:R-:W-:Y:S08]  /*11ee0*/  F2FP.BF16.F32.PACK_AB R24, R51, R50 ;  /* 0x000000323318723e */ /* 0x010ff000000010ff */
        /* <DEDUP_REMOVED lines=12> */
[----:B------:R-:W-:Y:S08]  /*11fb0*/  F2FP.BF16.F32.PACK_AB R32, R112, R110 ;  /* 0x0000006e7020723e */ /* 0x000ff000000010ff */
[----:B------:R3:W-:Y:S01]  /*11fc0*/  MUFU.EX2 R129, R7 ;  /* 0x0000000700817308 */ /* 0x0007e20000000800 */
[--C-:B-1----:R-:W-:Y:S09]  /*11fd0*/  FFMA.FTZ R5, R37, UR4, -R23.reuse ;  /* 0x0000000425057c23 */ /* 0x102ff20008010817 */
[----:B------:R-:W1:Y:S01]  /*11fe0*/  MUFU.EX2 R2, R2 ;  /* 0x0000000200027308 */ /* 0x000e620000000800 */
[--C-:B--2---:R-:W-:Y:S09]  /*11ff0*/  FFMA.FTZ R4, R190, UR4, -R48.reuse ;  /* 0x00000004be047c23 */ /* 0x104ff20008010830 */
[----:B------:R2:W4:Y:S01]  /*12000*/  MUFU.EX2 R109, R4 ;  /* 0x00000004006d7308 */ /* 0x0005220000000800 */
[--C-:B---3--:R-:W-:Y:S09]  /*12010*/  FFMA.FTZ R7, R40, UR4, -R23.reuse ;  /* 0x0000000428077c23 */ /* 0x108ff20008010817 */
[----:B------:R3:W-:Y:S01]  /*12020*/  MUFU.EX2 R162, R7 ;  /* 0x0000000700a27308 */ /* 0x0007e20000000800 */
[C---:B-1----:R-:W-:Y:S01]  /*12030*/  FMUL.FTZ R9, R2.reuse, R145 ;  /* 0x0000009102097220 */ /* 0x042fe20000410000 */
[C---:B------:R-:W-:Y:S01]  /*12040*/  FMUL.FTZ R12, R2.reuse, R140 ;  /* 0x0000008c020c7220 */ /* 0x040fe20000410000 */
[----:B------:R-:W-:Y:S01]  /*12050*/  FMUL.FTZ R13, R2, R141 ;  /* 0x0000008d020d7220 */ /* 0x000fe20000410000 */
[--C-:B--2---:R-:W-:Y:S06]  /*12060*/  FFMA.FTZ R4, R187, UR4, -R48.reuse ;  /* 0x00000004bb047c23 */ /* 0x104fec0008010830 */
[----:B------:R1:W-:Y:S01]  /*12070*/  MUFU.EX2 R187, R6 ;  /* 0x0000000600bb7308 */ /* 0x0003e20000000800 */
[--C-:B---3--:R-:W-:Y:S09]  /*12080*/  FFMA.FTZ R7, R17, UR4, -R23.reuse ;  /* 0x0000000411077c23 */ /* 0x108ff20008010817 */
        /* <DEDUP_REMOVED lines=8> */
[--C-:B-1----:R-:W-:Y:S01]  /*12110*/  FFMA.FTZ R6, R60, UR4, -R23.reuse ;  /* 0x000000043c067c23 */ /* 0x102fe20008010817 */
[--C-:B--2---:R-:W-:Y:S08]  /*12120*/  FFMA.FTZ R4, R161, UR4, -R23.reuse ;  /* 0x00000004a1047c23 */ /* 0x104ff00008010817 */
[----:B------:R1:W2:Y:S01]  /*12130*/  MUFU.EX2 R119, R4 ;  /* 0x0000000400777308 */ /* 0x0002a20000000800 */
[--C-:B---3--:R-:W-:Y:S01]  /*12140*/  FFMA.FTZ R7, R64, UR4, -R23.reuse ;  /* 0x0000000440077c23 */ /* 0x108fe20008010817 */
[--C-:B-1----:R-:W-:Y:S08]  /*12150*/  FFMA.FTZ R4, R160, UR4, -R48.reuse ;  /* 0x00000004a0047c23 */ /* 0x102ff00008010830 */
[----:B------:R1:W-:Y:S02]  /*12160*/  MUFU.EX2 R115, R4 ;  /* 0x0000000400737308 */ /* 0x0003e40000000800 */
[--C-:B-1----:R-:W-:Y:S08]  /*12170*/  FFMA.FTZ R4, R155, UR4, -R48.reuse ;  /* 0x000000049b047c23 */ /* 0x102ff00008010830 */
[----:B------:R1:W-:Y:S10]  /*12180*/  MUFU.EX2 R155, R5 ;  /* 0x00000005009b7308 */ /* 0x0003f40000000800 */
[----:B------:R3:W2:Y:S01]  /*12190*/  MUFU.EX2 R117, R4 ;  /* 0x0000000400757308 */ /* 0x0006a20000000800 */
[--C-:B-1----:R-:W-:Y:S09]  /*121a0*/  FFMA.FTZ R5, R45, UR4, -R23.reuse ;  /* 0x000000042d057c23 */ /* 0x102ff20008010817 */
[----:B------:R1:W-:Y:S01]  /*121b0*/  MUFU.EX2 R188, R5 ;  /* 0x0000000500bc7308 */ /* 0x0003e20000000800 */
[--C-:B---3--:R-:W-:Y:S09]  /*121c0*/  FFMA.FTZ R4, R19, UR4, -R48.reuse ;  /* 0x0000000413047c23 */ /* 0x108ff20008010830 */
[----:B------:R3:W-:Y:S01]  /*121d0*/  MUFU.EX2 R116, R4 ;  /* 0x0000000400747308 */ /* 0x0007e20000000800 */
[--C-:B-1----:R-:W-:Y:S09]  /*121e0*/  FFMA.FTZ R5, R53, UR4, -R23.reuse ;  /* 0x0000000435057c23 */ /* 0x102ff20008010817 */
[----:B------:R1:W-:Y:S01]  /*121f0*/  MUFU.EX2 R53, R5 ;  /* 0x0000000500357308 */ /* 0x0003e20000000800 */
[--C-:B---3--:R-:W-:Y:S09]  /*12200*/  FFMA.FTZ R4, R18, UR4, -R48.reuse ;  /* 0x0000000412047c23 */ /* 0x108ff20008010830 */
[----:B------:R3:W2:Y:S01]  /*12210*/  MUFU.EX2 R122, R4 ;  /* 0x00000004007a7308 */ /* 0x0006a20000000800 */
[--C-:B-1----:R-:W-:Y:S09]  /*12220*/  FFMA.FTZ R5, R61, UR4, -R23.reuse ;  /* 0x000000043d057c23 */ /* 0x102ff20008010817 */
[----:B------:R1:W-:Y:S01]  /*12230*/  MUFU.EX2 R61, R7 ;  /* 0x00000007003d7308 */ /* 0x0003e20000000800 */
[----:B---3--:R-:W-:Y:S01]  /*12240*/  FFMA.FTZ R4, R25, UR4, -R23 ;  /* 0x0000000419047c23 */ /* 0x008fe20008010817 */
[----:B------:R-:W-:Y:S08]  /*12250*/  F2FP.BF16.F32.PACK_AB R25, R104, R49 ;  /* 0x000000316819723e */ /* 0x000ff000000010ff */
[----:B------:R3:W-:Y:S01]  /*12260*/  MUFU.EX2 R60, R5 ;  /* 0x00000005003c7308 */ /* 0x0007e20000000800 */
[----:B------:R-:W-:Y:S09]  /*12270*/  FFMA.FTZ R49, R0, R243, R49 ;  /* 0x000000f300317223 */ /* 0x000ff20000010031 */
[----:B------:R4:W2:Y:S01]  /*12280*/  MUFU.EX2 R127, R4 ;  /* 0x00000004007f7308 */ /* 0x0008a20000000800 */
[--C-:B-1----:R-:W-:Y:S09]  /*12290*/  FFMA.FTZ R7, R72, UR4, -R23.reuse ;  /* 0x0000000448077c23 */ /* 0x102ff20008010817 */
[----:B------:R1:W-:Y:S01]  /*122a0*/  MUFU.EX2 R225, R7 ;  /* 0x0000000700e17308 */ /* 0x0003e20000000800 */
[--C-:B---3--:R-:W-:Y:S09]  /*122b0*/  FFMA.FTZ R5, R69, UR4, -R23.reuse ;  /* 0x0000000445057c23 */ /* 0x108ff20008010817 */
[----:B------:R3:W-:Y:S01]  /*122c0*/  MUFU.EX2 R222, R5 ;  /* 0x0000000500de7308 */ /* 0x0007e20000000800 */
[--C-:B----4-:R-:W-:Y:S01]  /*122d0*/  FFMA.FTZ R4, R26, UR4, -R48.reuse ;  /* 0x000000041a047c23 */ /* 0x110fe20008010830 */
[----:B------:R-:W-:Y:S08]  /*122e0*/  F2FP.BF16.F32.PACK_AB R26, R111, R107 ;  /* 0x0000006b6f1a723e */ /* 0x000ff000000010ff */
[----:B------:R4:W-:Y:S01]  /*122f0*/  MUFU.EX2 R121, R4 ;  /* 0x0000000400797308 */ /* 0x0009e20000000800 */
[--C-:B-1----:R-:W-:Y:S09]  /*12300*/  FFMA.FTZ R7, R81, UR4, -R23.reuse ;  /* 0x0000000451077c23 */ /* 0x102ff20008010817 */
[----:B------:R1:W-:Y:S01]  /*12310*/  MUFU.EX2 R235, R7 ;  /* 0x0000000700eb7308 */ /* 0x0003e20000000800 */
[--C-:B---3--:R-:W-:Y:S09]  /*12320*/  FFMA.FTZ R5, R77, UR4, -R23.reuse ;  /* 0x000000044d057c23 */ /* 0x108ff20008010817 */
[----:B------:R3:W-:Y:S01]  /*12330*/  MUFU.EX2 R230, R5 ;  /* 0x0000000500e67308 */ /* 0x0007e20000000800 */
[--C-:B----4-:R-:W-:Y:S01]  /*12340*/  FFMA.FTZ R4, R27, UR4, -R48.reuse ;  /* 0x000000041b047c23 */ /* 0x110fe20008010830 */
[----:B------:R-:W-:Y:S08]  /*12350*/  F2FP.BF16.F32.PACK_AB R27, R109, R106 ;  /* 0x0000006a6d1b723e */ /* 0x000ff000000010ff */
[----:B------:R4:W2:Y:S01]  /*12360*/  MUFU.EX2 R125, R4 ;  /* 0x00000004007d7308 */ /* 0x0008a20000000800 */
[----:B-1----:R-:W-:Y:S09]  /*12370*/  FMUL.FTZ R7, R0, R139 ;  /* 0x0000008b00077220 */ /* 0x002ff20000410000 */
[----:B------:R1:W-:Y:S01]  /*12380*/  MUFU.EX2 R139, R10 ;  /* 0x0000000a008b7308 */ /* 0x0003e20000000800 */
[----:B---3--:R-:W-:Y:S09]  /*12390*/  FMUL.FTZ R5, R2, R137 ;  /* 0x0000008902057220 */ /* 0x008ff20000410000 */
[----:B------:R3:W-:Y:S01]  /*123a0*/  MUFU.EX2 R137, R8 ;  /* 0x0000000800897308 */ /* 0x0007e20000000800 */
[--C-:B----4-:R-:W-:Y:S09]  /*123b0*/  FFMA.FTZ R4, R30, UR4, -R48.reuse ;  /* 0x000000041e047c23 */ /* 0x110ff20008010830 */
[----:B------:R4:W-:Y:S01]  /*123c0*/  MUFU.EX2 R124, R4 ;  /* 0x00000004007c7308 */ /* 0x0009e20000000800 */
[----:B-1----:R-:W-:Y:S01]  /*123d0*/  FMUL.FTZ R10, R0, R146 ;  /* 0x00000092000a7220 */ /* 0x002fe20000410000 */
[--C-:B---3--:R-:W-:Y:S01]  /*123e0*/  FFMA.FTZ R8, R86, UR4, -R48.reuse ;  /* 0x0000000456087c23 */ /* 0x108fe20008010830 */
[--C-:B----4-:R-:W-:Y:S02]  /*123f0*/  FFMA.FTZ R4, R31, UR4, -R48.reuse ;  /* 0x000000041f047c23 */ /* 0x110fe40008010830 */
[----:B------:R-:W-:Y:S05]  /*12400*/  LDSM.16.MT88.4 R28, [R164+0x5000] ;  /* 0x00500000a41c783b */ /* 0x000fea0000004200 */
[----:B------:R1:W3:Y:S02]  /*12410*/  MUFU.EX2 R130, R4 ;  /* 0x0000000400827308 */ /* 0x0002e40000000800 */
[--C-:B-1----:R-:W-:Y:S01]  /*12420*/  FFMA.FTZ R4, R33, UR4, -R23.reuse ;  /* 0x0000000421047c23 */ /* 0x102fe20008010817 */
[----:B-----5:R-:W-:Y:S07]  /*12430*/  F2FP.BF16.F32.PACK_AB R33, R114, R108 ;  /* 0x0000006c7221723e */ /* 0x020fee00000010ff */
[----:B------:R1:W4:Y:S02]  /*12440*/  MUFU.EX2 R152, R4 ;  /* 0x0000000400987308 */ /* 0x0003240000000800 */
[--C-:B-1----:R-:W-:Y:S01]  /*12450*/  FFMA.FTZ R4, R34, UR4, -R48.reuse ;  /* 0x0000000422047c23 */ /* 0x102fe20008010830 */
[----:B--2---:R-:W-:Y:S07]  /*12460*/  F2FP.BF16.F32.PACK_AB R34, R119, R113 ;  /* 0x000000717722723e */ /* 0x004fee00000010ff */
[----:B------:R1:W-:Y:S02]  /*12470*/  MUFU.EX2 R131, R4 ;  /* 0x0000000400837308 */ /* 0x0003e40000000800 */
[--C-:B-1----:R-:W-:Y:S01]  /*12480*/  FFMA.FTZ R4, R35, UR4, -R48.reuse ;  /* 0x0000000423047c23 */ /* 0x102fe20008010830 */
[----:B------:R-:W-:Y:S07]  /*12490*/  F2FP.BF16.F32.PACK_AB R35, R117, R115 ;  /* 0x000000737523723e */ /* 0x000fee00000010ff */
[----:B------:R1:W2:Y:S02]  /*124a0*/  MUFU.EX2 R132, R4 ;  /* 0x0000000400847308 */ /* 0x0002a40000000800 */
        /* <DEDUP_REMOVED lines=17> */
[--C-:B-1----:R-:W-:Y:S02]  /*125c0*/  FFMA.FTZ R4, R16, UR4, -R23.reuse ;  /* 0x0000000410047c23 */ /* 0x102fe40008010817 */
[----:B------:R-:W1:Y:S06]  /*125d0*/  LDSM.16.MT88.4 R16, [R135+0x5000] ;  /* 0x005000008710783b */ /* 0x000e6c0000004200 */
[----:B------:R3:W5:Y:S02]  /*125e0*/  MUFU.EX2 R194, R4 ;  /* 0x0000000400c27308 */ /* 0x0007640000000800 */
[--C-:B---3--:R-:W-:Y:S01]  /*125f0*/  FFMA.FTZ R4, R15, UR4, -R48.reuse ;  /* 0x000000040f047c23 */ /* 0x108fe20008010830 */
[----:B------:R-:W-:Y:S07]  /*12600*/  FMUL.FTZ R15, R0, R143 ;  /* 0x0000008f000f7220 */ /* 0x000fee0000410000 */
[----:B------:R3:W-:Y:S02]  /*12610*/  MUFU.EX2 R192, R4 ;  /* 0x0000000400c07308 */ /* 0x0007e40000000800 */
[--C-:B---3--:R-:W-:Y:S01]  /*12620*/  FFMA.FTZ R4, R14, UR4, -R48.reuse ;  /* 0x000000040e047c23 */ /* 0x108fe20008010830 */
[----:B------:R-:W-:Y:S07]  /*12630*/  FMUL.FTZ R14, R0, R142 ;  /* 0x0000008e000e7220 */ /* 0x000fee0000410000 */
        /* <DEDUP_REMOVED lines=10> */
[----:B------:R3:W-:Y:S10]  /*126e0*/  MUFU.EX2 R59, R6 ;  /* 0x00000006003b7308 */ /* 0x0007f40000000800 */
[----:B------:R4:W5:Y:S01]  /*126f0*/  MUFU.EX2 R57, R4 ;  /* 0x0000000400397308 */ /* 0x0009620000000800 */
[--C-:B---3--:R-:W-:Y:S09]  /*12700*/  FFMA.FTZ R6, R68, UR4, -R23.reuse ;  /* 0x0000000444067c23 */ /* 0x108ff20008010817 */
[----:B------:R3:W-:Y:S01]  /*12710*/  MUFU.EX2 R221, R6 ;  /* 0x0000000600dd7308 */ /* 0x0007e20000000800 */
[--C-:B----4-:R-:W-:Y:S09]  /*12720*/  FFMA.FTZ R4, R62, UR4, -R48.reuse ;  /* 0x000000043e047c23 */ /* 0x110ff20008010830 */
[----:B------:R4:W-:Y:S01]  /*12730*/  MUFU.EX2 R58, R4 ;  /* 0x00000004003a7308 */ /* 0x0009e20000000800 */
[--C-:B---3--:R-:W-:Y:S09]  /*12740*/  FFMA.FTZ R6, R76, UR4, -R23.reuse ;  /* 0x000000044c067c23 */ /* 0x108ff20008010817 */
[----:B------:R3:W-:Y:S01]  /*12750*/  MUFU.EX2 R229, R6 ;  /* 0x0000000600e57308 */ /* 0x0007e20000000800 */
[--C-:B----4-:R-:W-:Y:S09]  /*12760*/  FFMA.FTZ R4, R63, UR4, -R48.reuse ;  /* 0x000000043f047c23 */ /* 0x110ff20008010830 */
[----:B------:R4:W5:Y:S01]  /*12770*/  MUFU.EX2 R62, R4 ;  /* 0x00000004003e7308 */ /* 0x0009620000000800 */
[----:B---3--:R-:W-:Y:S01]  /*12780*/  FMUL.FTZ R6, R0, R138 ;  /* 0x0000008a00067220 */ /* 0x008fe20000410000 */
[--C-:B----4-:R-:W-:Y:S08]  /*12790*/  FFMA.FTZ R4, R65, UR4, -R23.reuse ;  /* 0x0000000441047c23 */ /* 0x110ff00008010817 */
        /* <DEDUP_REMOVED lines=27> */
[----:B---3--:R-:W-:Y:S08]  /*12950*/  FMUL.FTZ R4, R2, R136 ;  /* 0x0000008802047220 */ /* 0x008ff00000410000 */
[----:B------:R3:W-:Y:S01]  /*12960*/  MUFU.EX2 R136, R8 ;  /* 0x0000000800887308 */ /* 0x0007e20000000800 */
[C---:B-1----:R-:W-:Y:S07]  /*12970*/  HMMA.16816.F32.BF16 R4, R24.reuse, R16, R4 ;  /* 0x000000101804723c */ /* 0x042fee0000041804 */
[--C-:B------:R-:W-:Y:S01]  /*12980*/  FFMA.FTZ R16, R88, UR4, -R23.reuse ;  /* 0x0000000458107c23 */ /* 0x100fe20008010817 */
[C---:B------:R-:W-:Y:S03]  /*12990*/  FMUL.FTZ R17, R2.reuse, R149 ;  /* 0x0000009502117220 */ /* 0x040fe60000410000 */
[----:B------:R1:W-:Y:S01]  /*129a0*/  MUFU.EX2 R138, R16 ;  /* 0x00000010008a7308 */ /* 0x0003e20000000800 */
[----:B---3--:R-:W-:Y:S02]  /*129b0*/  FMUL.FTZ R8, R2, R144 ;  /* 0x0000009002087220 */ /* 0x008fe40000410000 */
[----:B------:R-:W-:Y:S05]  /*129c0*/  LDSM.16.MT88.4 R144, [R135+0x8c00] ;  /* 0x008c00008790783b */ /* 0x000fea0000004200 */
[C---:B------:R-:W-:Y:S06]  /*129d0*/  HMMA.16816.F32.BF16 R8, R24.reuse, R18, R8 ;  /* 0x000000121808723c */ /* 0x040fec0000041808 */
[C---:B------:R-:W-:Y:S05]  /*129e0*/  HMMA.16816.F32.BF16 R12, R24.reuse, R28, R12 ;  /* 0x0000001c180c723c */ /* 0x040fea000004180c */
[--C-:B-1----:R-:W-:Y:S01]  /*129f0*/  FFMA.FTZ R16, R89, UR4, -R23.reuse ;  /* 0x0000000459107c23 */ /* 0x102fe20008010817 */
[C---:B------:R-:W-:Y:S01]  /*12a00*/  FMUL.FTZ R18, R0.reuse, R150 ;  /* 0x0000009600127220 */ /* 0x040fe20000410000 */
[----:B------:R-:W-:Y:S01]  /*12a10*/  FMUL.FTZ R19, R0, R151 ;  /* 0x0000009700137220 */ /* 0x000fe20000410000 */
[----:B------:R-:W-:Y:S01]  /*12a20*/  FFMA.FTZ R28, R90, UR4, -R48 ;  /* 0x000000045a1c7c23 */ /* 0x000fe20008010830 */
[----:B------:R1:W3:Y:S02]  /*12a30*/  MUFU.EX2 R88, R16 ;  /* 0x0000001000587308 */ /* 0x0002e40000000800 */
[----:B------:R-:W-:Y:S08]  /*12a40*/  FFMA.FTZ R0, R93, UR4, -R23 ;  /* 0x000000045d007c23 */ /* 0x000ff00008010817 */
[----:B------:R2:W-:Y:S10]  /*12a50*/  MUFU.EX2 R87, R28 ;  /* 0x0000001c00577308 */ /* 0x0005f40000000800 */
[----:B------:R5:W-:Y:S01]  /*12a60*/  MUFU.EX2 R84, R0 ;  /* 0x0000000000547308 */ /* 0x000be20000000800 */
[C---:B-1----:R-:W-:Y:S01]  /*12a70*/  FMUL.FTZ R16, R2.reuse, R148 ;  /* 0x0000009402107220 */ /* 0x042fe20000410000 */
[----:B------:R-:W-:Y:S04]  /*12a80*/  FFMA.FTZ R2, R2, R242, R50 ;  /* 0x000000f202027223 */ /* 0x000fe80000010032 */
[----:B------:R-:W-:Y:S01]  /*12a90*/  FADD.FTZ R50, R51, R2 ;  /* 0x0000000233327221 */ /* 0x000fe20000010000 */
[--C-:B------:R-:W-:Y:S01]  /*12aa0*/  FFMA.FTZ R2, R94, UR4, -R48.reuse ;  /* 0x000000045e027c23 */ /* 0x100fe20008010830 */
[----:B------:R-:W-:Y:S01]  /*12ab0*/  HMMA.16816.F32.BF16 R16, R24, R30, R16 ;  /* 0x0000001e1810723c */ /* 0x000fe20000041810 */
[----:B--2---:R-:W1:Y:S02]  /*12ac0*/  LDSM.16.MT88.4 R28, [R164+0x5800] ;  /* 0x00580000a41c783b */ /* 0x004e640000004200 */
[----:B------:R2:W-:Y:S03]  /*12ad0*/  MUFU.EX2 R82, R2 ;  /* 0x0000000200527308 */ /* 0x0005e60000000800 */
[C---:B------:R-:W-:Y:S05]  /*12ae0*/  HMMA.16816.F32.BF16 R4, R32.reuse, R36, R4 ;  /* 0x000000242004723c */ /* 0x040fea0000041804 */
[----:B------:R-:W-:Y:S01]  /*12af0*/  FFMA.FTZ R24, R91, UR4, -R48 ;  /* 0x000000045b187c23 */ /* 0x000fe20008010830 */
[C---:B------:R-:W-:Y:S01]  /*12b00*/  HMMA.16816.F32.BF16 R8, R32.reuse, R38, R8 ;  /* 0x000000262008723c */ /* 0x040fe20000041808 */
[----:B------:R-:W4:Y:S02]  /*12b10*/  LDSM.16.MT88.4 R36, [R135+0x5c00] ;  /* 0x005c00008724783b */ /* 0x000f240000004200 */
[----:B------:R3:W4:Y:S02]  /*12b20*/  MUFU.EX2 R86, R24 ;  /* 0x0000001800567308 */ /* 0x0007240000000800 */
[----:B-----5:R-:W-:Y:S01]  /*12b30*/  FADD.FTZ R0, R104, R49 ;  /* 0x0000003168007221 */ /* 0x020fe20000010000 */
[C---:B------:R-:W-:Y:S05]  /*12b40*/  HMMA.16816.F32.BF16 R12, R32.reuse, R40, R12 ;  /* 0x00000028200c723c */ /* 0x040fea000004180c */
[----:B--2---:R-:W-:Y:S01]  /*12b50*/  FADD.FTZ R2, R106, R0 ;  /* 0x000000006a027221 */ /* 0x004fe20000010000 */
[----:B------:R-:W-:Y:S01]  /*12b60*/  HMMA.16816.F32.BF16 R16, R32, R42, R16 ;  /* 0x0000002a2010723c */ /* 0x000fe20000041810 */
[----:B------:R-:W2:Y:S04]  /*12b70*/  LDSM.16.MT88.4 R40, [R164+0x5c00] ;  /* 0x005c0000a428783b */ /* 0x000ea80000004200 */
[----:B------:R-:W-:Y:S01]  /*12b80*/  FFMA.FTZ R0, R95, UR4, -R48 ;  /* 0x000000045f007c23 */ /* 0x000fe20008010830 */
[----:B------:R-:W-:Y:S01]  /*12b90*/  F2FP.BF16.F32.PACK_AB R25, R122, R116 ;  /* 0x000000747a19723e */ /* 0x000fe200000010ff */
[----:B------:R-:W-:Y:S01]  /*12ba0*/  FADD.FTZ R32, R107, R50 ;  /* 0x000000326b207221 */ /* 0x000fe20000010000 */
[--C-:B---3--:R-:W-:Y:S01]  /*12bb0*/  FFMA.FTZ R24, R92, UR4, -R23.reuse ;  /* 0x000000045c187c23 */ /* 0x108fe20008010817 */
[----:B------:R3:W5:Y:S02]  /*12bc0*/  MUFU.EX2 R83, R0 ;  /* 0x0000000000537308 */ /* 0x0007640000000800 */
[----:B------:R-:W-:Y:S01]  /*12bd0*/  F2FP.BF16.F32.PACK_AB R26, R127, R123 ;  /* 0x0000007b7f1a723e */ /* 0x000fe200000010ff */
[----:B------:R-:W-:Y:S01]  /*12be0*/  FADD.FTZ R32, R111, R32 ;  /* 0x000000206f207221 */ /* 0x000fe20000010000 */
[----:B------:R-:W-:Y:S01]  /*12bf0*/  F2FP.BF16.F32.PACK_AB R27, R125, R121 ;  /* 0x000000797d1b723e */ /* 0x000fe200000010ff */
[----:B------:R-:W-:Y:S01]  /*12c00*/  FADD.FTZ R2, R109, R2 ;  /* 0x000000026d027221 */ /* 0x000fe20000010000 */
[----:B------:R-:W-:Y:S04]  /*12c10*/  F2FP.BF16.F32.PACK_AB R33, R130, R124 ;  /* 0x0000007c8221723e */ /* 0x000fe800000010ff */
[----:B------:R1:W-:Y:S01]  /*12c20*/  MUFU.EX2 R85, R24 ;  /* 0x0000001800557308 */ /* 0x0003e20000000800 */
[----:B------:R-:W-:Y:S01]  /*12c30*/  FADD.FTZ R49, R108, R2 ;  /* 0x000000026c317221 */ /* 0x000fe20000010000 */
[--C-:B------:R-:W-:Y:S01]  /*12c40*/  FFMA.FTZ R2, R96, UR4, -R23.reuse ;  /* 0x0000000460027c23 */ /* 0x100fe20008010817 */
[----:B------:R-:W-:Y:S02]  /*12c50*/  F2FP.BF16.F32.PACK_AB R34, R152, R129 ;  /* 0x000000819822723e */ /* 0x000fe400000010ff */
[----:B------:R-:W-:Y:S05]  /*12c60*/  F2FP.BF16.F32.PACK_AB R35, R132, R131 ;  /* 0x000000838423723e */ /* 0x000fea00000010ff */
[----:B------:R5:W-:Y:S01]  /*12c70*/  MUFU.EX2 R81, R2 ;  /* 0x0000000200517308 */ /* 0x000be20000000800 */
[----:B---3--:R-:W-:Y:S01]  /*12c80*/  FADD.FTZ R0, R110, R32 ;  /* 0x000000206e007221 */ /* 0x008fe20000010000 */
[----:B------:R-:W-:Y:S03]  /*12c90*/  F2FP.BF16.F32.PACK_AB R32, R128, R126 ;  /* 0x0000007e8020723e */ /* 0x000fe600000010ff */
[----:B------:R-:W-:Y:S01]  /*12ca0*/  FADD.FTZ R50, R112, R0 ;  /* 0x0000000070327221 */ /* 0x000fe20000010000 */
[----:B------:R-:W-:Y:S01]  /*12cb0*/  FFMA.FTZ R0, R97, UR4, -R23 ;  /* 0x0000000461007c23 */ /* 0x000fe20008010817 */
[----:B-1----:R-:W-:Y:S03]  /*12cc0*/  F2FP.BF16.F32.PACK_AB R24, R120, R118 ;  /* 0x000000767818723e */ /* 0x002fe600000010ff */
[----:B------:R1:W3:Y:S04]  /*12cd0*/  MUFU.EX2 R80, R0 ;  /* 0x0000000000507308 */ /* 0x0002e80000000800 */
[C---:B------:R-:W-:Y:S05]  /*12ce0*/  HMMA.16816.F32.BF16 R4, R24.reuse, R44, R4 ;  /* 0x0000002c1804723c */ /* 0x040fea0000041804 */
[----:B-----5:R-:W-:Y:S01]  /*12cf0*/  FADD.FTZ R2, R114, R49 ;  /* 0x0000003172027221 */ /* 0x020fe20000010000 */
[C---:B------:R-:W-:Y:S01]  /*12d00*/  HMMA.16816.F32.BF16 R8, R24.reuse, R46, R8 ;  /* 0x0000002e1808723c */ /* 0x040fe20000041808 */
[----:B------:R-:W5:Y:S04]  /*12d10*/  LDSM.16.MT88.4 R44, [R135+0x6000] ;  /* 0x00600000872c783b */ /* 0x000f680000004200 */
[----:B-1----:R-:W-:Y:S01]  /*12d20*/  FADD.FTZ R0, R115, R2 ;  /* 0x0000000273007221 */ /* 0x002fe20000010000 */
[C---:B------:R-:W-:Y:S05]  /*12d30*/  HMMA.16816.F32.BF16 R12, R24.reuse, R28, R12 ;  /* 0x0000001c180c723c */ /* 0x040fea000004180c */
[----:B------:R-:W-:Y:S01]  /*12d40*/  FADD.FTZ R2, R117, R0 ;  /* 0x0000000075027221 */ /* 0x000fe20000010000 */
[----:B------:R-:W-:Y:S01]  /*12d50*/  HMMA.16816.F32.BF16 R16, R24, R30, R16 ;  /* 0x0000001e1810723c */ /* 0x000fe20000041810 */
[----:B------:R-:W1:Y:S04]  /*12d60*/  LDSM.16.MT88.4 R28, [R164+0x6000] ;  /* 0x00600000a41c783b */ /* 0x000e680000004200 */
[--C-:B------:R-:W-:Y:S01]  /*12d70*/  FFMA.FTZ R49, R100, UR4, -R23.reuse ;  /* 0x0000000464317c23 */ /* 0x100fe20008010817 */
[C---:B----4-:R-:W-:Y:S03]  /*12d80*/  HMMA.16816.F32.BF16 R4, R32.reuse, R36, R4 ;  /* 0x000000242004723c */ /* 0x050fe60000041804 */
[----:B------:R-:W-:Y:S02]  /*12d90*/  MUFU.EX2 R77, R49 ;  /* 0x00000031004d7308 */ /* 0x000fe40000000800 */
[----:B------:R-:W-:Y:S01]  /*12da0*/  F2FP.BF16.F32.PACK_AB R26, R186, R162 ;  /* 0x000000a2ba1a723e */ /* 0x000fe200000010ff */
[C---:B------:R-:W-:Y:S01]  /*12db0*/  HMMA.16816.F32.BF16 R8, R32.reuse, R38, R8 ;  /* 0x000000262008723c */ /* 0x040fe20000041808 */
[----:B------:R-:W4:Y:S04]  /*12dc0*/  LDSM.16.MT88.4 R36, [R135+0x6400] ;  /* 0x006400008724783b */ /* 0x000f280000004200 */
[----:B------:R-:W-:Y:S01]  /*12dd0*/  FADD.FTZ R24, R113, R50 ;  /* 0x0000003271187221 */ /* 0x000fe20000010000 */
[C---:B--2---:R-:W-:Y:S05]  /*12de0*/  HMMA.16816.F32.BF16 R12, R32.reuse, R40, R12 ;  /* 0x00000028200c723c */ /* 0x044fea000004180c */
[----:B------:R-:W-:Y:S01]  /*12df0*/  FFMA.FTZ R25, R98, UR4, -R48 ;  /* 0x0000000462197c23 */ /* 0x000fe20008010830 */
[----:B------:R-:W-:Y:S01]  /*12e00*/  HMMA.16816.F32.BF16 R16, R32, R42, R16 ;  /* 0x0000002a2010723c */ /* 0x000fe20000041810 */
[----:B------:R-:W2:Y:S02]  /*12e10*/  LDSM.16.MT88.4 R40, [R164+0x6400] ;  /* 0x00640000a428783b */ /* 0x000ea40000004200 */
[----:B------:R3:W-:Y:S02]  /*12e20*/  MUFU.EX2 R79, R25 ;  /* 0x00000019004f7308 */ /* 0x0007e40000000800 */
[----:B------:R-:W-:Y:S01]  /*12e30*/  FADD.FTZ R24, R119, R24 ;  /* 0x0000001877187221 */ /* 0x000fe20000010000 */
[----:B------:R-:W-:Y:S01]  /*12e40*/  FADD.FTZ R50, R116, R2 ;  /* 0x0000000274327221 */ /* 0x000fe20000010000 */
[----:B------:R-:W-:Y:S01]  /*12e50*/  FFMA.FTZ R2, R99, UR4, -R48 ;  /* 0x0000000463027c23 */ /* 0x000fe20008010830 */
[----:B------:R-:W-:Y:S03]  /*12e60*/  F2FP.BF16.F32.PACK_AB R27, R184, R161 ;  /* 0x000000a1b81b723e */ /* 0x000fe600000010ff */
[----:B------:R-:W-:Y:S02]  /*12e70*/  FADD.FTZ R0, R118, R24 ;  /* 0x0000001876007221 */ /* 0x000fe40000010000 */
[----:B------:R1:W2:Y:S01]  /*12e80*/  MUFU.EX2 R78, R2 ;  /* 0x00000002004e7308 */ /* 0x0002a20000000800 */
[----:B------:R-:W-:Y:S01]  /*12e90*/  F2FP.BF16.F32.PACK_AB R24, R155, R154 ;  /* 0x0000009a9b18723e */ /* 0x000fe200000010ff */
[----:B------:R-:W-:Y:S01]  /*12ea0*/  FADD.FTZ R51, R120, R0 ;  /* 0x0000000078337221 */ /* 0x000fe20000010000 */
[----:B------:R-:W-:Y:S01]  /*12eb0*/  FADD.FTZ R0, R122, R50 ;  /* 0x000000327a007221 */ /* 0x000fe20000010000 */
[----:B------:R-:W-:Y:S02]  /*12ec0*/  F2FP.BF16.F32.PACK_AB R33, R190, R185 ;  /* 0x000000b9be21723e */ /* 0x000fe400000010ff */
[----:B------:R-:W-:Y:S01]  /*12ed0*/  F2FP.BF16.F32.PACK_AB R34, R194, R189 ;  /* 0x000000bdc222723e */ /* 0x000fe200000010ff */
[----:B------:R-:W-:Y:S01]  /*12ee0*/  FADD.FTZ R32, R121, R0 ;  /* 0x0000000079207221 */ /* 0x000fe20000010000 */
[----:B------:R-:W-:Y:S01]  /*12ef0*/  FFMA.FTZ R0, R101, UR4, -R23 ;  /* 0x0000000465007c23 */ /* 0x000fe20008010817 */
[----:B---3--:R-:W-:Y:S02]  /*12f00*/  F2FP.BF16.F32.PACK_AB R25, R160, R133 ;  /* 0x00000085a019723e */ /* 0x008fe400000010ff */
[----:B------:R-:W-:Y:S01]  /*12f10*/  F2FP.BF16.F32.PACK_AB R35, R193, R192 ;  /* 0x000000c0c123723e */ /* 0x000fe200000010ff */
[----:B------:R3:W-:Y:S01]  /*12f20*/  MUFU.EX2 R76, R0 ;  /* 0x00000000004c7308 */ /* 0x0007e20000000800 */
[----:B------:R-:W-:Y:S03]  /*12f30*/  FADD.FTZ R32, R125, R32 ;  /* 0x000000207d207221 */ /* 0x000fe60000010000 */
[C---:B-----5:R-:W-:Y:S05]  /*12f40*/  HMMA.16816.F32.BF16 R4, R24.reuse, R44, R4 ;  /* 0x0000002c1804723c */ /* 0x060fea0000041804 */
[----:B-1----:R-:W-:Y:S01]  /*12f50*/  FADD.FTZ R2, R123, R51 ;  /* 0x000000337b027221 */ /* 0x002fe20000010000 */
[C---:B------:R-:W-:Y:S01]  /*12f60*/  HMMA.16816.F32.BF16 R8, R24.reuse, R46, R8 ;  /* 0x0000002e1808723c */ /* 0x040fe20000041808 */
[----:B------:R-:W1:Y:S04]  /*12f70*/  LDSM.16.MT88.4 R44, [R135+0x6800] ;  /* 0x00680000872c783b */ /* 0x000e680000004200 */
[----:B------:R-:W-:Y:S01]  /*12f80*/  FADD.FTZ R2, R127, R2 ;  /* 0x000000027f027221 */ /* 0x000fe20000010000 */
[C---:B------:R-:W-:Y:S05]  /*12f90*/  HMMA.16816.F32.BF16 R12, R24.reuse, R28, R12 ;  /* 0x0000001c180c723c */ /* 0x040fea000004180c */
[----:B---3--:R-:W-:Y:S01]  /*12fa0*/  FADD.FTZ R0, R126, R2 ;  /* 0x000000027e007221 */ /* 0x008fe20000010000 */
[----:B------:R-:W-:Y:S01]  /*12fb0*/  HMMA.16816.F32.BF16 R16, R24, R30, R16 ;  /* 0x0000001e1810723c */ /* 0x000fe20000041810 */
[----:B------:R-:W3:Y:S04]  /*12fc0*/  LDSM.16.MT88.4 R28, [R164+0x6800] ;  /* 0x00680000a41c783b */ /* 0x000ee80000004200 */
[----:B------:R-:W-:Y:S01]  /*12fd0*/  FFMA.FTZ R2, R102, UR4, -R48 ;  /* 0x0000000466027c23 */ /* 0x000fe20008010830 */
[----:B------:R-:W-:Y:S01]  /*12fe0*/  FADD.FTZ R50, R128, R0 ;  /* 0x0000000080327221 */ /* 0x000fe20000010000 */
[----:B------:R-:W-:Y:S01]  /*12ff0*/  FFMA.FTZ R0, R103, UR4, -R48 ;  /* 0x0000000467007c23 */ /* 0x000fe20008010830 */
[----:B------:R-:W-:Y:S01]  /*13000*/  FADD.FTZ R49, R124, R32 ;  /* 0x000000207c317221 */ /* 0x000fe20000010000 */
[----:B------:R5:W-:Y:S02]  /*13010*/  MUFU.EX2 R74, R2 ;  /* 0x00000002004a7308 */ /* 0x000be40000000800 */
[----:B------:R-:W-:Y:S01]  /*13020*/  F2FP.BF16.F32.PACK_AB R32, R188, R187 ;  /* 0x000000bbbc20723e */ /* 0x000fe200000010ff */
[----:B------:R-:W-:Y:S01]  /*13030*/  FFMA.FTZ R25, R153, UR4, -R23 ;  /* 0x0000000499197c23 */ /* 0x000fe20008010817 */
[----:B------:R-:W-:Y:S01]  /*13040*/  F2FP.BF16.F32.PACK_AB R26, R196, R56 ;  /* 0x00000038c41a723e */ /* 0x000fe200000010ff */
[----:B------:R-:W-:Y:S01]  /*13050*/  FADD.FTZ R24, R129, R50 ;  /* 0x0000003281187221 */ /* 0x000fe20000010000 */
[----:B------:R-:W-:Y:S04]  /*13060*/  F2FP.BF16.F32.PACK_AB R27, R57, R55 ;  /* 0x00000037391b723e */ /* 0x000fe800000010ff */
[----:B------:R1:W-:Y:S01]  /*13070*/  MUFU.EX2 R75, R0 ;  /* 0x00000000004b7308 */ /* 0x0003e20000000800 */
[C---:B----4-:R-:W-:Y:S05]  /*13080*/  HMMA.16816.F32.BF16 R4, R32.reuse, R36, R4 ;  /* 0x000000242004723c */ /* 0x050fea0000041804 */
[----:B------:R-:W-:Y:S01]  /*13090*/  FADD.FTZ R24, R152, R24 ;  /* 0x0000001898187221 */ /* 0x000fe20000010000 */
[C---:B------:R-:W-:Y:S01]  /*130a0*/  HMMA.16816.F32.BF16 R8, R32.reuse, R38, R8 ;  /* 0x000000262008723c */ /* 0x040fe20000041808 */
[----:B------:R-:W4:Y:S02]  /*130b0*/  LDSM.16.MT88.4 R36, [R135+0x6c00] ;  /* 0x006c00008724783b */ /* 0x000f240000004200 */
[----:B------:R3:W-:Y:S02]  /*130c0*/  MUFU.EX2 R73, R25 ;  /* 0x0000001900497308 */ /* 0x0007e40000000800 */
[----:B-----5:R-:W-:Y:S01]  /*130d0*/  FADD.FTZ R2, R130, R49 ;  /* 0x0000003182027221 */ /* 0x020fe20000010000 */
[C---:B--2---:R-:W-:Y:S05]  /*130e0*/  HMMA.16816.F32.BF16 R12, R32.reuse, R40, R12 ;  /* 0x00000028200c723c */ /* 0x044fea000004180c */
[----:B-1----:R-:W-:Y:S01]  /*130f0*/  FADD.FTZ R0, R131, R2 ;  /* 0x0000000283007221 */ /* 0x002fe20000010000 */
[----:B------:R-:W-:Y:S01]  /*13100*/  HMMA.16816.F32.BF16 R16, R32, R42, R16 ;  /* 0x0000002a2010723c */ /* 0x000fe20000041810 */
[----:B------:R-:W1:Y:S04]  /*13110*/  LDSM.16.MT88.4 R40, [R164+0x6c00] ;  /* 0x006c0000a428783b */ /* 0x000e680000004200 */
[----:B------:R-:W-:Y:S01]  /*13120*/  FADD.FTZ R2, R132, R0 ;  /* 0x0000000084027221 */ /* 0x000fe20000010000 */
[----:B------:R-:W-:Y:S01]  /*13130*/  FADD.FTZ R0, R154, R24 ;  /* 0x000000189a007221 */ /* 0x000fe20000010000 */
[----:B------:R-:W-:Y:S01]  /*13140*/  F2FP.BF16.F32.PACK_AB R24, R53, R195 ;  /* 0x000000c33518723e */ /* 0x000fe200000010ff */
[----:B------:R-:W-:Y:S03]  /*13150*/  FFMA.FTZ R49, R163, UR4, -R48 ;  /* 0x00000004a3317c23 */ /* 0x000fe60008010830 */
[----:B------:R-:W-:Y:S01]  /*13160*/  FADD.FTZ R50, R133, R2 ;  /* 0x0000000285327221 */ /* 0x000fe20000010000 */
[----:B------:R-:W-:Y:S01]  /*13170*/  FFMA.FTZ R2, R105, UR4, -R23 ;  /* 0x0000000469027c23 */ /* 0x000fe20008010817 */
[----:B------:R-:W-:Y:S01]  /*13180*/  FADD.FTZ R51, R155, R0 ;  /* 0x000000009b337221 */ /* 0x000fe20000010000 */
[----:B---3--:R-:W-:Y:S01]  /*13190*/  F2FP.BF16.F32.PACK_AB R25, R54, R52 ;  /* 0x000000343619723e */ /* 0x008fe200000010ff */
[----:B------:R-:W-:Y:S01]  /*131a0*/  FADD.FTZ R0, R160, R50 ;  /* 0x00000032a0007221 */ /* 0x000fe20000010000 */
[----:B------:R2:W3:Y:S01]  /*131b0*/  MUFU.EX2 R72, R2 ;  /* 0x0000000200487308 */ /* 0x0004e20000000800 */
[----:B------:R-:W-:Y:S02]  /*131c0*/  F2FP.BF16.F32.PACK_AB R33, R62, R58 ;  /* 0x0000003a3e21723e */ /* 0x000fe400000010ff */
[----:B------:R-:W-:Y:S01]  /*131d0*/  FADD.FTZ R32, R161, R0 ;  /* 0x00000000a1207221 */ /* 0x000fe20000010000 */
[----:B------:R-:W-:Y:S01]  /*131e0*/  FFMA.FTZ R0, R191, UR4, -R48 ;  /* 0x00000004bf007c23 */ /* 0x000fe20008010830 */
[C---:B------:R-:W-:Y:S05]  /*131f0*/  HMMA.16816.F32.BF16 R4, R24.reuse, R44, R4 ;  /* 0x0000002c1804723c */ /* 0x040fea0000041804 */
[----:B------:R5:W-:Y:S01]  /*13200*/  MUFU.EX2 R70, R0 ;  /* 0x0000000000467308 */ /* 0x000be20000000800 */
[----:B------:R-:W-:Y:S01]  /*13210*/  F2FP.BF16.F32.PACK_AB R34, R220, R61 ;  /* 0x0000003ddc22723e */ /* 0x000fe200000010ff */
[C---:B------:R-:W-:Y:S01]  /*13220*/  HMMA.16816.F32.BF16 R8, R24.reuse, R46, R8 ;  /* 0x0000002e1808723c */ /* 0x040fe20000041808 */
[----:B------:R-:W3:Y:S07]  /*13230*/  LDSM.16.MT88.4 R44, [R135+0x7000] ;  /* 0x00700000872c783b */ /* 0x000eee0000004200 */
[----:B------:R4:W3:Y:S01]  /*13240*/  MUFU.EX2 R71, R49 ;  /* 0x0000003100477308 */ /* 0x0008e20000000800 */
[C---:B------:R-:W-:Y:S03]  /*13250*/  HMMA.16816.F32.BF16 R12, R24.reuse, R28, R12 ;  /* 0x0000001c180c723c */ /* 0x040fe6000004180c */
[----:B--2---:R-:W-:Y:S03]  /*13260*/  FADD.FTZ R2, R162, R51 ;  /* 0x00000033a2027221 */ /* 0x004fe60000010000 */
[----:B------:R-:W-:Y:S01]  /*13270*/  HMMA.16816.F32.BF16 R16, R24, R30, R16 ;  /* 0x0000001e1810723c */ /* 0x000fe20000041810 */
[----:B------:R-:W2:Y:S04]  /*13280*/  LDSM.16.MT88.4 R28, [R164+0x7000] ;  /* 0x00700000a41c783b */ /* 0x000ea80000004200 */
[----:B------:R-:W-:Y:S01]  /*13290*/  FADD.FTZ R2, R186, R2 ;  /* 0x00000002ba027221 */ /* 0x000fe20000010000 */
[----:B------:R-:W-:Y:S01]  /*132a0*/  FADD.FTZ R32, R184, R32 ;  /* 0x00000020b8207221 */ /* 0x000fe20000010000 */
[----:B------:R-:W-:Y:S01]  /*132b0*/  F2FP.BF16.F32.PACK_AB R35, R218, R215 ;  /* 0x000000d7da23723e */ /* 0x000fe200000010ff */
[----:B------:R-:W-:Y:S03]  /*132c0*/  FFMA.FTZ R25, R199, UR4, -R48 ;  /* 0x00000004c7197c23 */ /* 0x000fe60008010830 */
[----:B-----5:R-:W-:Y:S01]  /*132d0*/  FADD.FTZ R0, R187, R2 ;  /* 0x00000002bb007221 */ /* 0x020fe20000010000 */
[--C-:B------:R-:W-:Y:S01]  /*132e0*/  FFMA.FTZ R2, R197, UR4, -R23.reuse ;  /* 0x00000004c5027c23 */ /* 0x100fe20008010817 */
[----:B----4-:R-:W-:Y:S01]  /*132f0*/  FADD.FTZ R49, R185, R32 ;  /* 0x00000020b9317221 */ /* 0x010fe20000010000 */
        /* <DEDUP_REMOVED lines=11> */
[----:B------:R-:W2:Y:S07]  /*133b0*/  LDSM.16.MT88.4 R36, [R135+0x7400] ;  /* 0x007400008724783b */ /* 0x000eae0000004200 */
[----:B------:R3:W-:Y:S01]  /*133c0*/  MUFU.EX2 R67, R25 ;  /* 0x0000001900437308 */ /* 0x0007e20000000800 */
[C---:B-1----:R-:W-:Y:S03]  /*133d0*/  HMMA.16816.F32.BF16 R12, R32.reuse, R40, R12 ;  /* 0x00000028200c723c */ /* 0x042fe6000004180c */
[----:B----4-:R-:W-:Y:S03]  /*133e0*/  FADD.FTZ R2, R190, R49 ;  /* 0x00000031be027221 */ /* 0x010fe60000010000 */
[----:B------:R-:W-:Y:S01]  /*133f0*/  HMMA.16816.F32.BF16 R16, R32, R42, R16 ;  /* 0x0000002a2010723c */ /* 0x000fe20000041810 */
[----:B------:R-:W1:Y:S04]  /*13400*/  LDSM.16.MT88.4 R40, [R164+0x7400] ;  /* 0x00740000a428783b */ /* 0x000e680000004200 */
[----:B-----5:R-:W-:Y:S01]  /*13410*/  FADD.FTZ R0, R192, R2 ;  /* 0x00000002c0007221 */ /* 0x020fe20000010000 */
[--C-:B------:R-:W-:Y:S01]  /*13420*/  FFMA.FTZ R49, R200, UR4, -R23.reuse ;  /* 0x00000004c8317c23 */ /* 0x100fe20008010817 */
        /* <DEDUP_REMOVED lines=20> */
[C---:B--2---:R-:W-:Y:S05]  /*13570*/  HMMA.16816.F32.BF16 R12, R24.reuse, R28, R12 ;  /* 0x0000001c180c723c */ /* 0x044fea000004180c */
[----:B---3--:R-:W-:Y:S01]  /*13580*/  FADD.FTZ R2, R56, R51 ;  /* 0x0000003338027221 */ /* 0x008fe20000010000 */
[----:B------:R-:W-:Y:S01]  /*13590*/  HMMA.16816.F32.BF16 R16, R24, R30, R16 ;  /* 0x0000001e1810723c */ /* 0x000fe20000041810 */
[----:B------:R-:W2:Y:S04]  /*135a0*/  LDSM.16.MT88.4 R28, [R164+0x7800] ;  /* 0x00780000a41c783b */ /* 0x000ea80000004200 */
[----:B------:R-:W-:Y:S01]  /*135b0*/  FADD.FTZ R2, R196, R2 ;  /* 0x00000002c4027221 */ /* 0x000fe20000010000 */
[----:B------:R-:W-:Y:S01]  /*135c0*/  FADD.FTZ R49, R58, R32 ;  /* 0x000000203a317221 */ /* 0x000fe20000010000 */
[----:B------:R-:W-:Y:S01]  /*135d0*/  F2FP.BF16.F32.PACK_AB R32, R230, R229 ;  /* 0x000000e5e620723e */ /* 0x000fe200000010ff */
[----:B------:R-:W-:Y:S03]  /*135e0*/  FFMA.FTZ R25, R205, UR4, -R23 ;  /* 0x00000004cd197c23 */ /* 0x000fe60008010817 */
[----:B-----5:R-:W-:Y:S01]  /*135f0*/  FADD.FTZ R0, R59, R2 ;  /* 0x000000023b007221 */ /* 0x020fe20000010000 */
[----:B------:R-:W-:Y:S01]  /*13600*/  FFMA.FTZ R2, R203, UR4, -R48 ;  /* 0x00000004cb027c23 */ /* 0x000fe20008010830 */
[----:B------:R-:W-:Y:S01]  /*13610*/  F2FP.BF16.F32.PACK_AB R26, R88, R138 ;  /* 0x0000008a581a723e */ /* 0x000fe200000010ff */
[C---:B------:R-:W-:Y:S02]  /*13620*/  HMMA.16816.F32.BF16 R4, R32.reuse, R36, R4 ;  /* 0x000000242004723c */ /* 0x040fe40000041804 */
[----:B------:R3:W-:Y:S03]  /*13630*/  MUFU.EX2 R63, R2 ;  /* 0x00000002003f7308 */ /* 0x0007e60000000800 */
[----:B------:R-:W-:Y:S01]  /*13640*/  FADD.FTZ R50, R60, R0 ;  /* 0x000000003c327221 */ /* 0x000fe20000010000 */
[C---:B------:R-:W-:Y:S01]  /*13650*/  HMMA.16816.F32.BF16 R8, R32.reuse, R38, R8 ;  /* 0x000000262008723c */ /* 0x040fe20000041808 */
[----:B------:R-:W5:Y:S04]  /*13660*/  LDSM.16.MT88.4 R36, [R135+0x7c00] ;  /* 0x007c00008724783b */ /* 0x000f680000004200 */
[----:B------:R-:W-:Y:S01]  /*13670*/  FFMA.FTZ R0, R204, UR4, -R48 ;  /* 0x00000004cc007c23 */ /* 0x000fe20008010830 */
[C---:B-1----:R-:W-:Y:S05]  /*13680*/  HMMA.16816.F32.BF16 R12, R32.reuse, R40, R12 ;  /* 0x00000028200c723c */ /* 0x042fea000004180c */
[----:B------:R-:W-:Y:S01]  /*13690*/  FADD.FTZ R24, R61, R50 ;  /* 0x000000323d187221 */ /* 0x000fe20000010000 */
[----:B------:R-:W-:Y:S01]  /*136a0*/  HMMA.16816.F32.BF16 R16, R32, R42, R16 ;  /* 0x0000002a2010723c */ /* 0x000fe20000041810 */
[----:B------:R1:W-:Y:S01]  /*136b0*/  MUFU.EX2 R61, R25 ;  /* 0x00000019003d7308 */ /* 0x0003e20000000800 */
[----:B------:R-:W5:Y:S03]  /*136c0*/  LDSM.16.MT88.4 R40, [R164+0x7c00] ;  /* 0x007c0000a428783b */ /* 0x000f660000004200 */
[----:B---3--:R-:W-:Y:S01]  /*136d0*/  FADD.FTZ R2, R62, R49 ;  /* 0x000000313e027221 */ /* 0x008fe20000010000 */
[----:B------:R-:W-:Y:S01]  /*136e0*/  FADD.FTZ R24, R220, R24 ;  /* 0x00000018dc187221 */ /* 0x000fe20000010000 */
[----:B------:R-:W-:Y:S01]  /*136f0*/  F2FP.BF16.F32.PACK_AB R27, R86, R87 ;  /* 0x00000057561b723e */ /* 0x000fe200000010ff */
[----:B------:R-:W-:Y:S03]  /*13700*/  FFMA.FTZ R49, R207, UR4, -R48 ;  /* 0x00000004cf317c23 */ /* 0x000fe60008010830 */
[----:B------:R3:W5:Y:S01]  /*13710*/  MUFU.EX2 R62, R0 ;  /* 0x00000000003e7308 */ /* 0x0007620000000800 */
[----:B------:R-:W-:Y:S02]  /*13720*/  F2FP.BF16.F32.PACK_AB R33, R83, R82 ;  /* 0x000000525321723e */ /* 0x000fe400000010ff */
[----:B------:R-:W-:Y:S02]  /*13730*/  F2FP.BF16.F32.PACK_AB R34, R80, R81 ;  /* 0x000000515022723e */ /* 0x000fe400000010ff */
[----:B------:R-:W-:Y:S05]  /*13740*/  F2FP.BF16.F32.PACK_AB R35, R78, R79 ;  /* 0x0000004f4e23723e */ /* 0x000fea00000010ff */
[----:B------:R-:W-:Y:S01]  /*13750*/  MUFU.EX2 R59, R49 ;  /* 0x00000031003b7308 */ /* 0x000fe20000000800 */
[----:B-1----:R-:W-:Y:S02]  /*13760*/  F2FP.BF16.F32.PACK_AB R25, R139, R136 ;  /* 0x000000888b19723e */ /* 0x002fe400000010ff */
[----:B------:R-:W-:Y:S02]  /*13770*/  MOV R133, R3 ;  /* 0x0000000300857202 */ /* 0x000fe40000000f00 */
[----:B------:R-:W-:Y:S01]  /*13780*/  MOV R132, R20 ;  /* 0x0000001400847202 */ /* 0x000fe20000000f00 */
        /* <DEDUP_REMOVED lines=9> */
[----:B------:R1:W-:Y:S04]  /*13820*/  MUFU.EX2 R60, R2 ;  /* 0x00000002003c7308 */ /* 0x0003e80000000800 */
[----:B------:R-:W-:Y:S01]  /*13830*/  FADD.FTZ R32, R224, R0 ;  /* 0x00000000e0207221 */ /* 0x000fe20000010000 */
[C---:B------:R-:W-:Y:S01]  /*13840*/  HMMA.16816.F32.BF16 R8, R24.reuse, R46, R8 ;  /* 0x0000002e1808723c */ /* 0x040fe20000041808 */
[----:B------:R-:W3:Y:S04]  /*13850*/  LDSM.16.MT88.4 R44, [R135+0x8000] ;  /* 0x00800000872c783b */ /* 0x000ee80000004200 */
[----:B------:R-:W-:Y:S01]  /*13860*/  FFMA.FTZ R0, R208, UR4, -R48 ;  /* 0x00000004d0007c23 */ /* 0x000fe20008010830 */
[C---:B--2---:R-:W-:Y:S03]  /*13870*/  HMMA.16816.F32.BF16 R12, R24.reuse, R28, R12 ;  /* 0x0000001c180c723c */ /* 0x044fe6000004180c */
[----:B------:R2:W-:Y:S02]  /*13880*/  MUFU.EX2 R58, R0 ;  /* 0x00000000003a7308 */ /* 0x0005e40000000800 */
[----:B------:R-:W-:Y:S01]  /*13890*/  FADD.FTZ R32, R226, R32 ;  /* 0x00000020e2207221 */ /* 0x000fe20000010000 */
[----:B------:R-:W-:Y:S01]  /*138a0*/  HMMA.16816.F32.BF16 R16, R24, R30, R16 ;  /* 0x0000001e1810723c */ /* 0x000fe20000041810 */
[----:B------:R-:W4:Y:S04]  /*138b0*/  LDSM.16.MT88.4 R28, [R164+0x8000] ;  /* 0x00800000a41c783b */ /* 0x000f280000004200 */
[----:B-1----:R-:W-:Y:S01]  /*138c0*/  FADD.FTZ R2, R225, R51 ;  /* 0x00000033e1027221 */ /* 0x002fe20000010000 */
[----:B------:R-:W-:Y:S01]  /*138d0*/  FADD.FTZ R49, R227, R32 ;  /* 0x00000020e3317221 */ /* 0x000fe20000010000 */
[----:B------:R-:W-:Y:S01]  /*138e0*/  F2FP.BF16.F32.PACK_AB R32, R84, R85 ;  /* 0x000000555420723e */ /* 0x000fe200000010ff */
[----:B------:R-:W-:Y:S03]  /*138f0*/  FFMA.FTZ R25, R211, UR4, -R48 ;  /* 0x00000004d3197c23 */ /* 0x000fe60008010830 */
[----:B------:R-:W-:Y:S01]  /*13900*/  FADD.FTZ R2, R228, R2 ;  /* 0x00000002e4027221 */ /* 0x000fe20000010000 */
[----:B------:R-:W-:Y:S01]  /*13910*/  F2FP.BF16.F32.PACK_AB R26, R72, R73 ;  /* 0x00000049481a723e */ /* 0x000fe200000010ff */
[----:B------:R1:W-:Y:S01]  /*13920*/  MUFU.EX2 R55, R25 ;  /* 0x0000001900377308 */ /* 0x0003e20000000800 */
[C---:B-----5:R-:W-:Y:S05]  /*13930*/  HMMA.16816.F32.BF16 R4, R32.reuse, R36, R4 ;  /* 0x000000242004723c */ /* 0x060fea0000041804 */
        /* <DEDUP_REMOVED lines=12> */
[----:B------:R1:W2:Y:S02]  /*13a00*/  MUFU.EX2 R56, R0 ;  /* 0x0000000000387308 */ /* 0x0002a40000000800 */
[----:B------:R-:W-:Y:S01]  /*13a10*/  FADD.FTZ R24, R235, R24 ;  /* 0x00000018eb187221 */ /* 0x000fe20000010000 */
[----:B------:R-:W-:Y:S01]  /*13a20*/  F2FP.BF16.F32.PACK_AB R27, R70, R71 ;  /* 0x00000047461b723e */ /* 0x000fe200000010ff */
[----:B-----5:R-:W-:Y:S01]  /*13a30*/  FADD.FTZ R2, R232, R49 ;  /* 0x00000031e8027221 */ /* 0x020fe20000010000 */
        /* <DEDUP_REMOVED lines=14> */
[----:B------:R1:W3:Y:S04]  /*13b20*/  MUFU.EX2 R54, R2 ;  /* 0x0000000200367308 */ /* 0x0002e80000000800 */
[----:B------:R-:W-:Y:S01]  /*13b30*/  FADD.FTZ R32, R87, R0 ;  /* 0x0000000057207221 */ /* 0x000fe20000010000 */
[C---:B------:R-:W-:Y:S01]  /*13b40*/  HMMA.16816.F32.BF16 R8, R24.reuse, R46, R8 ;  /* 0x0000002e1808723c */ /* 0x040fe20000041808 */
[----:B------:R-:W5:Y:S04]  /*13b50*/  LDSM.16.MT88.4 R44, [R135+0x8800] ;  /* 0x00880000872c783b */ /* 0x000f680000004200 */
[----:B------:R-:W-:Y:S01]  /*13b60*/  FFMA.FTZ R0, R157, UR4, -R23 ;  /* 0x000000049d007c23 */ /* 0x000fe20008010817 */
[C---:B----4-:R-:W-:Y:S03]  /*13b70*/  HMMA.16816.F32.BF16 R12, R24.reuse, R28, R12 ;  /* 0x0000001c180c723c */ /* 0x050fe6000004180c */
[----:B------:R4:W3:Y:S02]  /*13b80*/  MUFU.EX2 R52, R0 ;  /* 0x0000000000347308 */ /* 0x0008e40000000800 */
[----:B------:R-:W-:Y:S01]  /*13b90*/  FADD.FTZ R32, R86, R32 ;  /* 0x0000002056207221 */ /* 0x000fe20000010000 */
[----:B------:R-:W-:Y:S01]  /*13ba0*/  HMMA.16816.F32.BF16 R16, R24, R30, R16 ;  /* 0x0000001e1810723c */ /* 0x000fe20000041810 */
[----:B------:R-:W5:Y:S04]  /*13bb0*/  LDSM.16.MT88.4 R28, [R164+0x8800] ;  /* 0x00880000a41c783b */ /* 0x000f680000004200 */
[----:B-1----:R-:W-:Y:S01]  /*13bc0*/  FADD.FTZ R2, R138, R51 ;  /* 0x000000338a027221 */ /* 0x002fe20000010000 */
[----:B------:R-:W-:Y:S01]  /*13bd0*/  FADD.FTZ R49, R82, R32 ;  /* 0x0000002052317221 */ /* 0x000fe20000010000 */
[----:B------:R-:W-:Y:S01]  /*13be0*/  F2FP.BF16.F32.PACK_AB R32, R68, R69 ;  /* 0x000000454420723e */ /* 0x000fe200000010ff */
[--C-:B------:R-:W-:Y:S03]  /*13bf0*/  FFMA.FTZ R24, R213, UR4, -R23.reuse ;  /* 0x00000004d5187c23 */ /* 0x100fe60008010817 */
[----:B------:R-:W-:Y:S01]  /*13c00*/  FADD.FTZ R2, R88, R2 ;  /* 0x0000000258027221 */ /* 0x000fe20000010000 */
[----:B--2---:R-:W-:Y:S01]  /*13c10*/  F2FP.BF16.F32.PACK_AB R26, R56, R57 ;  /* 0x00000039381a723e */ /* 0x004fe200000010ff */
[----:B------:R-:W-:Y:S01]  /*13c20*/  FFMA.FTZ R23, R214, UR4, -R23 ;  /* 0x00000004d6177c23 */ /* 0x000fe20008010817 */
[C---:B------:R-:W-:Y:S03]  /*13c30*/  HMMA.16816.F32.BF16 R4, R32.reuse, R36, R4 ;  /* 0x000000242004723c */ /* 0x040fe60000041804 */
[----:B------:R-:W-:Y:S02]  /*13c40*/  MUFU.EX2 R37, R23 ;  /* 0x0000001700257308 */ /* 0x000fe40000000800 */
[----:B----4-:R-:W-:Y:S01]  /*13c50*/  FADD.FTZ R0, R85, R2 ;  /* 0x0000000255007221 */ /* 0x010fe20000010000 */
[C---:B------:R-:W-:Y:S05]  /*13c60*/  HMMA.16816.F32.BF16 R8, R32.reuse, R38, R8 ;  /* 0x000000262008723c */ /* 0x040fea0000041808 */
[----:B------:R-:W-:Y:S01]  /*13c70*/  FFMA.FTZ R2, R158, UR4, -R48 ;  /* 0x000000049e027c23 */ /* 0x000fe20008010830 */
[C---:B------:R-:W-:Y:S01]  /*13c80*/  HMMA.16816.F32.BF16 R12, R32.reuse, R40, R12 ;  /* 0x00000028200c723c */ /* 0x040fe2000004180c */
[----:B------:R1:W2:Y:S04]  /*13c90*/  MUFU.EX2 R38, R24 ;  /* 0x0000001800267308 */ /* 0x0002a80000000800 */
[----:B------:R-:W-:Y:S01]  /*13ca0*/  FADD.FTZ R50, R84, R0 ;  /* 0x0000000054327221 */ /* 0x000fe20000010000 */
[----:B------:R-:W-:Y:S01]  /*13cb0*/  HMMA.16816.F32.BF16 R16, R32, R42, R16 ;  /* 0x0000002a2010723c */ /* 0x000fe20000041810 */
[----:B------:R-:W4:Y:S04]  /*13cc0*/  LDSM.16.MT88.4 R32, [R164+0x8c00] ;  /* 0x008c0000a420783b */ /* 0x000f280000004200 */
[----:B------:R5:W-:Y:S01]  /*13cd0*/  MUFU.EX2 R51, R2 ;  /* 0x0000000200337308 */ /* 0x000be20000000800 */
[----:B------:R-:W-:Y:S01]  /*13ce0*/  FFMA.FTZ R0, R159, UR4, -R48 ;  /* 0x000000049f007c23 */ /* 0x000fe20008010830 */
[----:B------:R-:W-:Y:S01]  /*13cf0*/  FADD.FTZ R25, R81, R50 ;  /* 0x0000003251197221 */ /* 0x000fe20000010000 */
[----:B---3--:R-:W-:Y:S03]  /*13d00*/  F2FP.BF16.F32.PACK_AB R27, R54, R55 ;  /* 0x00000037361b723e */ /* 0x008fe600000010ff */
[----:B------:R-:W-:Y:S04]  /*13d10*/  FFMA.FTZ R48, R22, UR4, -R48 ;  /* 0x0000000416307c23 */ /* 0x000fe80008010830 */
[----:B------:R-:W-:Y:S01]  /*13d20*/  MUFU.EX2 R23, R21 ;  /* 0x0000001500177308 */ /* 0x000fe20000000800 */
[----:B-1----:R-:W-:Y:S02]  /*13d30*/  F2FP.BF16.F32.PACK_AB R24, R60, R61 ;  /* 0x0000003d3c18723e */ /* 0x002fe400000010ff */
[----:B------:R-:W-:Y:S02]  /*13d40*/  F2FP.BF16.F32.PACK_AB R148, R52, R53 ;  /* 0x000000353494723e */ /* 0x000fe400000010ff */
[----:B--2---:R-:W-:Y:S05]  /*13d50*/  F2FP.BF16.F32.PACK_AB R150, R37, R38 ;  /* 0x000000262596723e */ /* 0x004fea00000010ff */
[----:B------:R-:W1:Y:S01]  /*13d60*/  MUFU.EX2 R48, R48 ;  /* 0x0000003000307308 */ /* 0x000e620000000800 */
[----:B-----5:R-:W-:Y:S09]  /*13d70*/  FADD.FTZ R2, R83, R49 ;  /* 0x0000003153027221 */ /* 0x020ff20000010000 */
[----:B------:R2:W3:Y:S01]  /*13d80*/  MUFU.EX2 R49, R0 ;  /* 0x0000000000317308 */ /* 0x0004e20000000800 */
[----:B-1----:R-:W-:Y:S01]  /*13d90*/  F2FP.BF16.F32.PACK_AB R151, R48, R23 ;  /* 0x000000173097723e */ /* 0x002fe200000010ff */
[----:B--2---:R-:W-:Y:S01]  /*13da0*/  FADD.FTZ R0, R79, R2 ;  /* 0x000000024f007221 */ /* 0x004fe20000010000 */
[----:B------:R-:W-:Y:S01]  /*13db0*/  FADD.FTZ R2, R80, R25 ;  /* 0x0000001950027221 */ /* 0x000fe20000010000 */
[----:B---3--:R-:W-:Y:S02]  /*13dc0*/  F2FP.BF16.F32.PACK_AB R149, R49, R51 ;  /* 0x000000333195723e */ /* 0x008fe400000010ff */
        /* <DEDUP_REMOVED lines=10> */
[----:B------:R-:W-:Y:S01]  /*13e70*/  FADD.FTZ R21, R72, R2 ;  /* 0x0000000248157221 */ /* 0x000fe20000010000 */
[C---:B------:R-:W-:Y:S05]  /*13e80*/  HMMA.16816.F32.BF16 R12, R24.reuse, R28, R12 ;  /* 0x0000001c180c723c */ /* 0x040fea000004180c */
[----:B------:R-:W-:Y:S01]  /*13e90*/  FADD.FTZ R2, R70, R0 ;  /* 0x0000000046027221 */ /* 0x000fe20000010000 */
[----:B------:R-:W-:Y:S05]  /*13ea0*/  HMMA.16816.F32.BF16 R16, R24, R30, R16 ;  /* 0x0000001e1810723c */ /* 0x000fea0000041810 */
[----:B------:R-:W-:Y:S01]  /*13eb0*/  FADD.FTZ R0, R69, R21 ;  /* 0x0000001545007221 */ /* 0x000fe20000010000 */
[C---:B------:R-:W-:Y:S05]  /*13ec0*/  HMMA.16816.F32.BF16 R136, R148.reuse, R144, R4 ;  /* 0x000000909488723c */ /* 0x040fea0000041804 */
[----:B------:R-:W-:Y:S01]  /*13ed0*/  FADD.FTZ R2, R67, R2 ;  /* 0x0000000243027221 */ /* 0x000fe20000010000 */
[----:B------:R-:W-:Y:S01]  /*13ee0*/  FADD.FTZ R21, R68, R0 ;  /* 0x0000000044157221 */ /* 0x000fe20000010000 */
[C---:B------:R-:W-:Y:S04]  /*13ef0*/  HMMA.16816.F32.BF16 R144, R148.reuse, R146, R8 ;  /* 0x000000929490723c */ /* 0x040fe80000041808 */
[----:B------:R-:W-:Y:S01]  /*13f00*/  FADD.FTZ R0, R66, R2 ;  /* 0x0000000242007221 */ /* 0x000fe20000010000 */
[----:B------:R-:W-:Y:S01]  /*13f10*/  FADD.FTZ R2, R65, R21 ;  /* 0x0000001541027221 */ /* 0x000fe20000010000 */
[C---:B----4-:R-:W-:Y:S05]  /*13f20*/  HMMA.16816.F32.BF16 R140, R148.reuse, R32, R12 ;  /* 0x00000020948c723c */ /* 0x050fea000004180c */
        /* <DEDUP_REMOVED lines=20> */
[----:B------:R-:W-:Y:S06]  /*14070*/  @P0 BRA `(.L_x_2322) ;  /* 0xffffffb000400947 */ /* 0x000fec000383ffff */
.L_x_2318:
[----:B------:R-:W1:Y:S01]  /*14080*/  SHFL.BFLY PT, R0, R243, 0x2, 0x1f ;  /* 0x0c401f00f3007f89 */ /* 0x000e6200000e0000 */
[----:B------:R-:W2:Y:S01]  /*14090*/  S2UR UR5, SR_CgaCtaId ;  /* 0x00000000000579c3 */ /* 0x000ea20000008800 */
[----:B------:R-:W-:Y:S01]  /*140a0*/  UMOV UR4, 0x400 ;  /* 0x0000040000047882 */ /* 0x000fe20000000000 */
[----:B------:R-:W-:Y:S01]  /*140b0*/  BSSY B0, `(.L_x_2323) ;  /* 0x000009e000007945 */ /* 0x000fe20003800000 */
[----:B------:R-:W3:Y:S01]  /*140c0*/  SHFL.BFLY PT, R2, R242, 0x2, 0x1f ;  /* 0x0c401f00f2027f89 */ /* 0x000ee200000e0000 */
[----:B------:R-:W4:Y:S01]  /*140d0*/  S2R R22, SR_TID.X ;  /* 0x0000000000167919 */ /* 0x000f220000002100 */
[----:B------:R-:W5:Y:S03]  /*140e0*/  S2R R18, SR_TID.X ;  /* 0x0000000000127919 */ /* 0x000f660000002100 */
        /* <DEDUP_REMOVED lines=8> */
[----:B------:R-:W-:Y:S02]  /*14170*/  LEA.HI R21, R23, R22, RZ, 0x5 ;  /* 0x0000001617157211 */ /* 0x000fe400078f28ff */
[----:B-----5:R-:W-:Y:S02]  /*14180*/  SHF.R.S32.HI R19, RZ, 0x1f, R18 ;  /* 0x0000001fff137819 */ /* 0x020fe40000011412 */
[----:B------:R-:W-:Y:S02]  /*14190*/  SHF.R.S32.HI R14, RZ, 0x5, R21 ;  /* 0x00000005ff0e7819 */ /* 0x000fe40000011415 */
[CC--:B------:R-:W-:Y:S02]  /*141a0*/  LEA.HI R8, R19.reuse, R18.reuse, RZ, 0x3 ;  /* 0x0000001213087211 */ /* 0x0c0fe400078f18ff */
[----:B------:R-:W-:Y:S01]  /*141b0*/  LEA.HI R19, R19, R18, RZ, 0x5 ;  /* 0x0000001213137211 */ /* 0x000fe200078f28ff */
[----:B--2---:R-:W-:Y:S01]  /*141c0*/  FADD.FTZ R17, R0, R4 ;  /* 0x0000000400117221 */ /* 0x004fe20000010000 */
[----:B------:R-:W-:Y:S01]  /*141d0*/  LEA.HI R0, R23, R22, RZ, 0x2 ;  /* 0x0000001617007211 */ /* 0x000fe200078f10ff */
[----:B------:R-:W-:Y:S01]  /*141e0*/  IMAD.MOV.U32 R4, RZ, RZ, 0x3f800000 ;  /* 0x3f800000ff047424 */ /* 0x000fe200078e00ff */
[----:B------:R-:W-:Y:S01]  /*141f0*/  LOP3.LUT R9, R8, 0xfffffff8, RZ, 0xc0, !PT ;  /* 0xfffffff808097812 */ /* 0x000fe200078ec0ff */
[----:B---3--:R-:W-:Y:S01]  /*14200*/  FADD.FTZ R16, R2, R5 ;  /* 0x0000000502107221 */ /* 0x008fe20000010000 */
[----:B------:R-:W-:Y:S01]  /*14210*/  LOP3.LUT R2, R0, 0xfffffffc, RZ, 0xc0, !PT ;  /* 0xfffffffc00027812 */ /* 0x000fe200078ec0ff */
[----:B------:R-:W-:Y:S01]  /*14220*/  IMAD.MOV.U32 R5, RZ, RZ, 0x3f800000 ;  /* 0x3f800000ff057424 */ /* 0x000fe200078e00ff */
[----:B------:R-:W-:Y:S01]  /*14230*/  SHF.R.S32.HI R0, RZ, 0x2, R0 ;  /* 0x00000002ff007819 */ /* 0x000fe20000011400 */
[----:B------:R-:W-:Y:S01]  /*14240*/  IMAD.IADD R9, R18, 0x1, -R9 ;  /* 0x0000000112097824 */ /* 0x000fe200078e0a09 */
[----:B------:R-:W-:Y:S01]  /*14250*/  LOP3.LUT R6, R19, 0xffffffe0, RZ, 0xc0, !PT ;  /* 0xffffffe013067812 */ /* 0x000fe200078ec0ff */
[----:B------:R-:W-:Y:S01]  /*14260*/  IMAD.IADD R2, R22, 0x1, -R2 ;  /* 0x0000000116027824 */ /* 0x000fe200078e0a02 */
[----:B------:R-:W-:-:S02]  /*14270*/  SHF.R.S32.HI R12, RZ, 0x3, R8 ;  /* 0x00000003ff0c7819 */ /* 0x000fc40000011408 */
[CC--:B------:R-:W-:Y:S01]  /*14280*/  LEA.HI R10, R23.reuse, R22.reuse, RZ, 0x6 ;  /* 0x00000016170a7211 */ /* 0x0c0fe200078f30ff */
[----:B------:R-:W-:Y:S01]  /*14290*/  IMAD R14, R14, 0x100, R2 ;  /* 0x000001000e0e7824 */ /* 0x000fe200078e0202 */
[----:B------:R-:W-:Y:S01]  /*142a0*/  SHF.R.S32.HI R2, RZ, 0x1f, R0 ;  /* 0x0000001fff027819 */ /* 0x000fe20000011400 */
[----:B------:R-:W-:Y:S01]  /*142b0*/  IMAD.IADD R18, R18, 0x1, -R6 ;  /* 0x0000000112127824 */ /* 0x000fe200078e0a06 */
[----:B------:R-:W-:Y:S02]  /*142c0*/  LEA.HI R7, R23, R22, RZ, 0x4 ;  /* 0x0000001617077211 */ /* 0x000fe400078f20ff */
[----:B------:R-:W-:Y:S02]  /*142d0*/  LEA.HI R2, R2, R0, RZ, 0x3 ;  /* 0x0000000002027211 */ /* 0x000fe400078f18ff */
[----:B------:R-:W-:Y:S02]  /*142e0*/  SHF.R.S32.HI R7, RZ, 0x4, R7 ;  /* 0x00000004ff077819 */ /* 0x000fe40000011407 */
[----:B------:R-:W-:-:S02]  /*142f0*/  LOP3.LUT R2, R2, 0xfffffff8, RZ, 0xc0, !PT ;  /* 0xfffffff802027812 */ /* 0x000fc400078ec0ff */
[----:B------:R-:W-:Y:S02]  /*14300*/  FSETP.NE.FTZ.AND P3, PT, R16, RZ, PT ;  /* 0x000000ff1000720b */ /* 0x000fe40003f75000 */
[----:B------:R-:W-:Y:S02]  /*14310*/  IADD3 R11, R0, -R2, RZ ;  /* 0x80000002000b7210 */ /* 0x000fe40007ffe0ff */
[----:B------:R-:W-:Y:S02]  /*14320*/  LEA.HI R0, R9, R9, RZ, 0x1 ;  /* 0x0000000909007211 */ /* 0x000fe400078f08ff */
[----:B------:R-:W-:Y:S01]  /*14330*/  LEA.HI R2, R8, R12, RZ, 0x1 ;  /* 0x0000000c08027211 */ /* 0x000fe200078f08ff */
[----:B------:R-:W-:Y:S01]  /*14340*/  IMAD.SHL.U32 R8, R10, 0x4, RZ ;  /* 0x000000040a087824 */ /* 0x000fe200078e00ff */
[----:B------:R-:W-:Y:S02]  /*14350*/  LOP3.LUT R6, R0, 0xfffffffe, RZ, 0xc0, !PT ;  /* 0xfffffffe00067812 */ /* 0x000fe400078ec0ff */
[----:B------:R-:W-:-:S02]  /*14360*/  LOP3.LUT R2, R2, 0xfffffffe, RZ, 0xc0, !PT ;  /* 0xfffffffe02027812 */ /* 0x000fc400078ec0ff */
[----:B------:R-:W-:Y:S01]  /*14370*/  SHF.R.S32.HI R0, RZ, 0x1, R0 ;  /* 0x00000001ff007819 */ /* 0x000fe20000011400 */
[----:B------:R-:W-:Y:S01]  /*14380*/  IMAD.IADD R13, R9, 0x1, -R6 ;  /* 0x00000001090d7824 */ /* 0x000fe200078e0a06 */
[----:B------:R-:W-:Y:S01]  /*14390*/  LEA.HI R6, R11, R11, RZ, 0x1 ;  /* 0x0000000b0b067211 */ /* 0x000fe200078f08ff */
[----:B------:R-:W-:Y:S01]  /*143a0*/  IMAD.SHL.U32 R9, R7, 0x40, RZ ;  /* 0x0000004007097824 */ /* 0x000fe200078e00ff */
[----:B------:R-:W-:Y:S01]  /*143b0*/  FSETP.NE.FTZ.AND P2, PT, R17, RZ, PT ;  /* 0x000000ff1100720b */ /* 0x000fe20003f55000 */
[----:B------:R-:W-:Y:S01]  /*143c0*/  IMAD.IADD R7, R12, 0x1, -R2 ;  /* 0x000000010c077824 */ /* 0x000fe200078e0a02 */
[----:B------:R-:W-:Y:S01]  /*143d0*/  LOP3.LUT R10, R8, 0x3fffff00, RZ, 0xc0, !PT ;  /* 0x3fffff00080a7812 */ /* 0x000fe200078ec0ff */
[----:B------:R-:W-:Y:S01]  /*143e0*/  IMAD.SHL.U32 R8, R0, 0x8, RZ ;  /* 0x0000000800087824 */ /* 0x000fe200078e00ff */
[----:B------:R-:W-:Y:S01]  /*143f0*/  SHF.R.S32.HI R0, RZ, 0x1, R6 ;  /* 0x00000001ff007819 */ /* 0x000fe20000011406 */
[----:B------:R-:W2:Y:S01]  /*14400*/  @P3 MUFU.RCP R4, R16 ;  /* 0x0000001000043308 */ /* 0x000ea20000001000 */
[----:B------:R-:W-:-:S02]  /*14410*/  LOP3.LUT R2, R9, 0xc0, RZ, 0xc0, !PT ;  /* 0x000000c009027812 */ /* 0x000fc400078ec0ff */
[----:B------:R-:W-:Y:S01]  /*14420*/  LEA R9, R7, R10, 0x5 ;  /* 0x0000000a07097211 */ /* 0x000fe200078e28ff */
[----:B------:R-:W-:Y:S01]  /*14430*/  IMAD.SHL.U32 R7, R0, 0x40, RZ ;  /* 0x0000004000077824 */ /* 0x000fe200078e00ff */
[----:B------:R-:W-:Y:S02]  /*14440*/  LOP3.LUT R6, R6, 0x1fffffe, RZ, 0xc0, !PT ;  /* 0x01fffffe06067812 */ /* 0x000fe400078ec0ff */
[----:B------:R-:W-:Y:S01]  /*14450*/  LOP3.LUT R8, R2, 0x18, R8, 0xf8, !PT ;  /* 0x0000001802087812 */ /* 0x000fe200078ef808 */
[----:B------:R-:W3:Y:S01]  /*14460*/  @P2 MUFU.RCP R5, R17 ;  /* 0x0000001100052308 */ /* 0x000ee20000001000 */
[----:B------:R-:W-:Y:S01]  /*14470*/  SHF.R.U32.HI R2, RZ, 0x3, R2 ;  /* 0x00000003ff027819 */ /* 0x000fe20000011602 */
[----:B------:R-:W-:Y:S01]  /*14480*/  IMAD.IADD R6, R11, 0x1, -R6 ;  /* 0x000000010b067824 */ /* 0x000fe200078e0a06 */
[----:B------:R-:W-:Y:S01]  /*14490*/  LOP3.LUT R7, R7, 0xc0, RZ, 0xc0, !PT ;  /* 0x000000c007077812 */ /* 0x000fe200078ec0ff */
[----:B------:R-:W-:Y:S01]  /*144a0*/  IMAD R9, R13, 0x4, R9 ;  /* 0x000000040d097824 */ /* 0x000fe200078e0209 */
[----:B------:R-:W-:Y:S01]  /*144b0*/  LOP3.LUT R8, R8, R2, RZ, 0x3c, !PT ;  /* 0x0000000208087212 */ /* 0x000fe200078e3cff */
[----:B------:R-:W-:Y:S01]  /*144c0*/  IMAD R2, R6, 0x10, R14 ;  /* 0x0000001006027824 */ /* 0x000fe200078e020e */
[----:B------:R-:W-:Y:S01]  /*144d0*/  LEA.HI R6, R7, R7, RZ, 0x1d ;  /* 0x0000000707067211 */ /* 0x000fe200078fe8ff */
[----:B------:R-:W4:Y:S01]  /*144e0*/  S2R R11, SR_CTAID.X ;  /* 0x00000000000b7919 */ /* 0x000f220000002500 */
[----:B------:R-:W-:Y:S01]  /*144f0*/  LOP3.LUT P0, RZ, R0, 0x2, RZ, 0xc0, !PT ;  /* 0x0000000200ff7812 */ /* 0x000fe2000780c0ff */
[----:B--2---:R-:W-:Y:S01]  /*14500*/  FMUL.FTZ R136, R4, R136 ;  /* 0x0000008804887220 */ /* 0x004fe20000410000 */
[----:B------:R-:W-:Y:S01]  /*14510*/  LOP3.LUT R7, R0, 0x1, RZ, 0xc0, !PT ;  /* 0x0000000100077812 */ /* 0x000fe200078ec0ff */
[----:B------:R-:W-:Y:S01]  /*14520*/  IMAD.U32 R2, R2, 0x2, R6 ;  /* 0x0000000202027824 */ /* 0x000fe200078e0006 */
[----:B------:R-:W-:Y:S01]  /*14530*/  MOV R6, 0xffffffe0 ;  /* 0xffffffe000067802 */ /* 0x000fe20000000f00 */
[C---:B------:R-:W-:Y:S01]  /*14540*/  FMUL.FTZ R137, R4.reuse, R137 ;  /* 0x0000008904897220 */ /* 0x040fe20000410000 */
[----:B------:R-:W-:Y:S01]  /*14550*/  ISETP.NE.U32.AND P1, PT, R7, 0x1, PT ;  /* 0x000000010700780c */ /* 0x000fe20003f25070 */
[----:B------:R-:W-:Y:S01]  /*14560*/  FMUL.FTZ R144, R4, R144 ;  /* 0x0000009004907220 */ /* 0x000fe20000410000 */
[----:B------:R-:W-:Y:S01]  /*14570*/  LEA R2, R2, UR5, 0x2 ;  /* 0x0000000502027c11 */ /* 0x000fe2000f8e10ff */
[C---:B---3--:R-:W-:Y:S01]  /*14580*/  FMUL.FTZ R139, R5.reuse, R139 ;  /* 0x0000008b058b7220 */ /* 0x048fe20000410000 */
[----:B------:R-:W-:Y:S01]  /*14590*/  SEL R6, R6, 0x20, !P1 ;  /* 0x0000002006067807 */ /* 0x000fe20004800000 */
[----:B------:R-:W-:Y:S01]  /*145a0*/  FMUL.FTZ R138, R5, R138 ;  /* 0x0000008a058a7220 */ /* 0x000fe20000410000 */
        /* <DEDUP_REMOVED lines=17> */
[----:B------:R-:W3:Y:S01]  /*146c0*/  LDC.64 R14, c[0x0][0x2c0] ;  /* 0x0000b000ff0e7b82 */ /* 0x000ee20000000a00 */
[----:B------:R5:W1:Y:S01]  /*146d0*/  @P3 MUFU.LG2 R10, R16 ;  /* 0x00000010000a3308 */ /* 0x000a620000000c00 */
[----:B------:R-:W-:Y:S01]  /*146e0*/  IMAD.MOV.U32 R9, RZ, RZ, -0x800000 ;  /* 0xff800000ff097424 */ /* 0x000fe200078e00ff */
[----:B------:R-:W-:Y:S04]  /*146f0*/  STS.64 [R4], R144 ;  /* 0x0000009004007388 */ /* 0x000fe80000000a00 */
[----:B------:R4:W-:Y:S01]  /*14700*/  STS.64 [R4+0x400], R146 ;  /* 0x0004009204007388 */ /* 0x0009e20000000a00 */
[----:B------:R-:W3:Y:S01]  /*14710*/  @P2 LDC R13, c[0x0][0x2e8] ;  /* 0x0000ba00ff0d2b82 */ /* 0x000ee20000000800 */
[----:B------:R-:W3:Y:S02]  /*14720*/  @P2 MUFU.LG2 R7, R17 ;  /* 0x0000001100072308 */ /* 0x000ee40000000c00 */
[----:B------:R-:W-:Y:S04]  /*14730*/  STS.64 [R0], R140 ;  /* 0x0000008c00007388 */ /* 0x000fe80000000a00 */
[----:B------:R1:W-:Y:S01]  /*14740*/  STS.64 [R0+0x400], R142 ;  /* 0x0004008e00007388 */ /* 0x0003e20000000a00 */
[----:B-----5:R-:W5:Y:S01]  /*14750*/  @P3 LDC R16, c[0x0][0x2e8] ;  /* 0x0000ba00ff103b82 */ /* 0x020f620000000800 */
[----:B------:R-:W3:Y:S01]  /*14760*/  S2R R8, SR_CTAID.Y ;  /* 0x0000000000087919 */ /* 0x000ee20000002600 */
[----:B--2---:R-:W-:Y:S01]  /*14770*/  IMAD.IADD R2, R6, 0x1, R0 ;  /* 0x0000000106027824 */ /* 0x004fe200078e0200 */
[----:B------:R-:W-:-:S04]  /*14780*/  SHF.R.S32.HI R6, RZ, 0x1f, R18 ;  /* 0x0000001fff067819 */ /* 0x000fc80000011412 */
[----:B------:R-:W-:Y:S01]  /*14790*/  STS.64 [R2], R148 ;  /* 0x0000009402007388 */ /* 0x000fe20000000a00 */
[----:B------:R-:W-:Y:S02]  /*147a0*/  LEA.HI R6, R6, R18, RZ, 0x2 ;  /* 0x0000001206067211 */ /* 0x000fe400078f10ff */
[----:B----4-:R-:W-:Y:S01]  /*147b0*/  LEA.HI R4, R23, R22, RZ, 0x3 ;  /* 0x0000001617047211 */ /* 0x010fe200078f18ff */
[----:B------:R2:W-:Y:S03]  /*147c0*/  STS.64 [R2+0x400], R150 ;  /* 0x0004009602007388 */ /* 0x0005e60000000a00 */
[----:B------:R-:W-:Y:S02]  /*147d0*/  LOP3.LUT R4, R4, 0xfffffff8, RZ, 0xc0, !PT ;  /* 0xfffffff804047812 */ /* 0x000fe400078ec0ff */
[----:B-1----:R-:W-:Y:S01]  /*147e0*/  LEA R0, R5, UR5, 0x2 ;  /* 0x0000000505007c11 */ /* 0x002fe2000f8e10ff */
[----:B------:R-:W-:Y:S01]  /*147f0*/  BAR.SYNC.DEFER_BLOCKING 0x0 ;  /* 0x0000000000007b1d */ /* 0x000fe20000010000 */
[----:B------:R-:W-:Y:S01]  /*14800*/  LOP3.LUT R5, R21, 0xffffffe0, RZ, 0xc0, !PT ;  /* 0xffffffe015057812 */ /* 0x000fe200078ec0ff */
[----:B------:R-:W-:-:S04]  /*14810*/  IMAD.IADD R4, R22, 0x1, -R4 ;  /* 0x0000000116047824 */ /* 0x000fc800078e0a04 */
[----:B------:R-:W-:Y:S02]  /*14820*/  IMAD.IADD R5, R22, 0x1, -R5 ;  /* 0x0000000116057824 */ /* 0x000fe400078e0a05 */
[----:B------:R-:W-:-:S03]  /*14830*/  IMAD.SHL.U32 R4, R4, 0x4, RZ ;  /* 0x0000000404047824 */ /* 0x000fc600078e00ff */
[----:B------:R-:W-:Y:S01]  /*14840*/  LOP3.LUT P0, RZ, R5, 0x3, RZ, 0xc0, !PT ;  /* 0x0000000305ff7812 */ /* 0x000fe2000780c0ff */
[----:B------:R-:W-:Y:S01]  /*14850*/  @P3 FMUL.FTZ R5, R10, 0.69314718246459960938 ;  /* 0x3f3172180a053820 */ /* 0x000fe20000410000 */
[----:B--2---:R-:W-:Y:S02]  /*14860*/  SHF.R.S32.HI R2, RZ, 0x5, R19 ;  /* 0x00000005ff027819 */ /* 0x004fe40000011413 */
[----:B------:R-:W1:Y:S01]  /*14870*/  LDC R19, c[0x0][0x270] ;  /* 0x00009c00ff137b82 */ /* 0x000e620000000800 */
[----:B------:R-:W2:Y:S04]  /*14880*/  LDS.128 R36, [R0] ;  /* 0x0000000000247984 */ /* 0x000ea80000000c00 */
[----:B------:R-:W4:Y:S04]  /*14890*/  LDS.128 R32, [R0+0x800] ;  /* 0x0008000000207984 */ /* 0x000f280000000c00 */
[----:B------:R-:W1:Y:S04]  /*148a0*/  LDS.128 R28, [R0+0x1000] ;  /* 0x00100000001c7984 */ /* 0x000e680000000c00 */
[----:B------:R3:W1:Y:S02]  /*148b0*/  LDS.128 R24, [R0+0x1800] ;  /* 0x0018000000187984 */ /* 0x0006640000000c00 */
[----:B---3--:R-:W-:-:S04]  /*148c0*/  SHF.R.S32.HI R0, RZ, 0x1f, R2 ;  /* 0x0000001fff007819 */ /* 0x008fc80000011402 */
[----:B------:R-:W-:-:S04]  /*148d0*/  LEA.HI R0, R0, R2, RZ, 0x2 ;  /* 0x0000000200007211 */ /* 0x000fc800078f10ff */
[----:B------:R-:W-:-:S04]  /*148e0*/  LOP3.LUT R0, R0, 0xfffffffc, RZ, 0xc0, !PT ;  /* 0xfffffffc00007812 */ /* 0x000fc800078ec0ff */
[----:B------:R-:W-:Y:S02]  /*148f0*/  IADD3 R0, R2, -R0, RZ ;  /* 0x8000000002007210 */ /* 0x000fe40007ffe0ff */
[----:B------:R-:W-:Y:S01]  /*14900*/  SHF.R.S32.HI R2, RZ, 0x2, R6 ;  /* 0x00000002ff027819 */ /* 0x000fe20000011406 */
[----:B------:R-:W-:Y:S01]  /*14910*/  IMAD R6, R8, R14, R246 ;  /* 0x0000000e08067224 */ /* 0x000fe200078e02f6 */
[----:B------:R-:W-:Y:S01]  /*14920*/  MOV R8, 0xff800000 ;  /* 0xff80000000087802 */ /* 0x000fe20000000f00 */
[----:B------:R-:W-:Y:S02]  /*14930*/  IMAD.SHL.U32 R14, R11, 0x40, RZ ;  /* 0x000000400b0e7824 */ /* 0x000fe400078e00ff */
[----:B-----5:R-:W-:Y:S01]  /*14940*/  @P3 FFMA.FTZ R8, R20, R16, R5 ;  /* 0x0000001014083223 */ /* 0x020fe20000010005 */
[----:B------:R-:W-:Y:S01]  /*14950*/  IMAD R0, R0, 0x10, R2 ;  /* 0x0000001000007824 */ /* 0x000fe200078e0202 */
[----:B------:R-:W-:Y:S01]  /*14960*/  SHF.R.S32.HI R5, RZ, 0x1f, R4 ;  /* 0x0000001fff057819 */ /* 0x000fe20000011404 */
[----:B------:R-:W-:-:S04]  /*14970*/  IMAD.MOV R2, RZ, RZ, -R246 ;  /* 0x000000ffff027224 */ /* 0x000fc800078e0af6 */
[----:B-1----:R-:W-:Y:S02]  /*14980*/  IMAD R11, R19, R2, UR4 ;  /* 0x00000004130b7e24 */ /* 0x002fe4000f8e0202 */
[----:B------:R-:W-:Y:S02]  /*14990*/  @P2 FMUL.FTZ R2, R7, 0.69314718246459960938 ;  /* 0x3f31721807022820 */ /* 0x000fe40000410000 */
[----:B------:R-:W-:Y:S02]  /*149a0*/  IMAD R6, R6, R19, R11 ;  /* 0x0000001306067224 */ /* 0x000fe400078e020b */
[----:B------:R-:W-:Y:S02]  /*149b0*/  @P2 FFMA.FTZ R9, R3, R13, R2 ;  /* 0x0000000d03092223 */ /* 0x000fe40000010002 */
[----:B------:R-:W-:Y:S01]  /*149c0*/  IMAD R6, R6, R15, R14 ;  /* 0x0000000f06067224 */ /* 0x000fe200078e020e */
[----:B--2-4-:R-:W-:Y:S06]  /*149d0*/  @P0 BRA `(.L_x_2324) ;  /* 0x00000000002c0947 */ /* 0x014fec0003800000 */
        /* <DEDUP_REMOVED lines=11> */
.L_x_2324:
[----:B------:R-:W-:Y:S05]  /*14a90*/  BSYNC B0 ;  /* 0x0000000000007941 */ /* 0x000fea0003800000 */
.L_x_2323:
[----:B------:R-:W-:Y:S01]  /*14aa0*/  ULDC UR4, c[0x0][0x2dc] ;  /* 0x0000b70000047ab9 */ /* 0x000fe20000000800 */
[C---:B-1----:R-:W-:Y:S01]  /*14ab0*/  IMAD.WIDE R2, R12.reuse, 0x20, R4 ;  /* 0x000000200c027825 */ /* 0x042fe200078e0204 */
[----:B------:R-:W-:-:S03]  /*14ac0*/  ISETP.GE.AND P3, PT, R12, R247, PT ;  /* 0x000000f70c00720c */ /* 0x000fc60003f66270 */
[----:B------:R-:W-:Y:S01]  /*14ad0*/  IMAD R0, R6, UR4, RZ ;  /* 0x0000000406007c24 */ /* 0x000fe2000f8e02ff */
[----:B------:R-:W-:Y:S01]  /*14ae0*/  ULDC.64 UR4, c[0x0][0x288] ;  /* 0x0000a20000047ab9 */ /* 0x000fe20000000a00 */
[C---:B------:R-:W-:Y:S02]  /*14af0*/  VIADD R5, R12.reuse, 0x20 ;  /* 0x000000200c057836 */ /* 0x040fe40000000000 */
[----:B------:R-:W-:Y:S01]  /*14b00*/  VIADD R7, R12, 0x10 ;  /* 0x000000100c077836 */ /* 0x000fe20000000000 */
[----:B------:R-:W-:Y:S02]  /*14b10*/  IADD3 R4, P0, R0, R2, RZ ;  /* 0x0000000200047210 */ /* 0x000fe40007f1e0ff */
[----:B------:R-:W-:Y:S01]  /*14b20*/  ISETP.GE.AND P1, PT, R5, R247, PT ;  /* 0x000000f70500720c */ /* 0x000fe20003f26270 */
[----:B------:R-:W-:Y:S01]  /*14b30*/  VIADD R5, R12, 0x30 ;  /* 0x000000300c057836 */ /* 0x000fe20000000000 */
[----:B------:R-:W-:Y:S02]  /*14b40*/  LEA.HI.X.SX32 R0, R0, R3, 0x1, P0 ;  /* 0x0000000300007211 */ /* 0x000fe400000f0eff */
[----:B------:R-:W-:-:S02]  /*14b50*/  LEA R2, P0, R4, UR4, 0x2 ;  /* 0x0000000404027c11 */ /* 0x000fc4000f8010ff */
[-C--:B------:R-:W-:Y:S02]  /*14b60*/  ISETP.GE.AND P2, PT, R7, R247.reuse, PT ;  /* 0x000000f70700720c */ /* 0x080fe40003f46270 */
[----:B------:R-:W-:Y:S02]  /*14b70*/  LEA.HI.X R3, R4, UR5, R0, 0x2, P0 ;  /* 0x0000000504037c11 */ /* 0x000fe400080f1400 */
        /* <DEDUP_REMOVED lines=8> */
.L_x_2325:
        /* <DEDUP_REMOVED lines=16> */
.L_x_5339:


//--------------------- .text._ZN5flash24flash_fwd_splitkv_kernelI23Flash_fwd_kernel_traitsILi32ELi64ELi256ELi4ELb0ELb0EN7cutlass10bfloat16_tE19Flash_kernel_traitsILi32ELi64ELi256ELi4ES3_EELb1ELb0ELb1ELb0ELb0ELb0ELb1ELb0EEEvNS_16Flash_fwd_paramsE --------------------------
	.section	.text._ZN5flash24flash_fwd_splitkv_kernelI23Flash_fwd_kernel_traitsILi32ELi64ELi256ELi4ELb0ELb0EN7cutlass10bfloat16_tE19Flash_kernel_traitsILi32ELi64ELi256ELi4ES3_EELb1ELb0ELb1ELb0ELb0ELb0ELb1ELb0EEEvNS_16Flash_fwd_paramsE,"ax",@progbits
	.align	128
        .global         _ZN5flash24flash_fwd_splitkv_kernelI23Flash_fwd_kernel_traitsILi32ELi64ELi256ELi4ELb0ELb0EN7cutlass10bfloat16_tE19Flash_kernel_traitsILi32ELi64ELi256ELi4ES3_EELb1ELb0ELb1ELb0ELb0ELb0ELb1ELb0EEEvNS_16Flash_fwd_paramsE
        .type           _ZN5flash24flash_fwd_splitkv_kernelI23Flash_fwd_kernel_traitsILi32ELi64ELi256ELi4ELb0ELb0EN7cutlass10bfloat16_tE19Flash_kernel_traitsILi32ELi64ELi256ELi4ES3_EELb1ELb0ELb1ELb0ELb0ELb0ELb1ELb0EEEvNS_16Flash_fwd_paramsE,@function
        .size           _ZN5flash24flash_fwd_splitkv_kernelI23Flash_fwd_kernel_traitsILi32ELi64ELi256ELi4ELb0ELb0EN7cutlass10bfloat16_tE19Flash_kernel_traitsILi32ELi64ELi256ELi4ES3_EELb1ELb0ELb1ELb0ELb0ELb0ELb1ELb0EEEvNS_16Flash_fwd_paramsE,(.L_x_5340 - _ZN5flash24flash_fwd_splitkv_kernelI23Flash_fwd_kernel_traitsILi32ELi64ELi256ELi4ELb0ELb0EN7cutlass10bfloat16_tE19Flash_kernel_traitsILi32ELi64ELi256ELi4ES3_EELb1ELb0ELb1ELb0ELb0ELb0ELb1ELb0EEEvNS_16Flash_fwd_paramsE)
        .other          _ZN5flash24flash_fwd_splitkv_kernelI23Flash_fwd_kernel_traitsILi32ELi64ELi256ELi4ELb0ELb0EN7cutlass10bfloat16_tE19Flash_kernel_traitsILi32ELi64ELi256ELi4ES3_EELb1ELb0ELb1ELb0ELb0ELb0ELb1ELb0EEEvNS_16Flash_fwd_paramsE,@"STO_CUDA_ENTRY STV_DEFAULT"
_ZN5flash24flash_fwd_splitkv_kernelI23Flash_fwd_kernel_traitsILi32ELi64ELi256ELi4ELb0ELb0EN7cutlass10bfloat16_tE19Flash_kernel_traitsILi32ELi64ELi256ELi4ES3_EELb1ELb0ELb1ELb0ELb0ELb0ELb1ELb0EEEvNS_16Flash_fwd_paramsE:
.text._ZN5flash24flash_fwd_splitkv_kernelI23Flash_fwd_kernel_traitsILi32ELi64ELi256ELi4ELb0ELb0EN7cutlass10bfloat16_tE19Flash_kernel_traitsILi32ELi64ELi256ELi4ES3_EELb1ELb0ELb1ELb0ELb0ELb0ELb1ELb0EEEvNS_16Flash_fwd_paramsE:
[----:B------:R-:W-:Y:S01]  /*0000*/  LDC R1, c[0x0][0x28] ;  /* 0x00000a00ff017b82 */ /* 0x000fe20000000800 */
[----:B------:R-:W-:-:S07]  /*0010*/  ULDC UR6, c[0x0][0x270] ;  /* 0x00009c0000067ab9 */ /* 0x000fce0000000800 */
[----:B------:R-:W1:Y:S01]  /*0020*/  S2UR UR26, SR_CTAID.Z ;  /* 0x00000000001a79c3 */ /* 0x000e620000002700 */
[----:B------:R-:W2:Y:S01]  /*0030*/  I2F.U32.RP R2, UR6 ;  /* 0x0000000600027d06 */ /* 0x000ea20008209000 */
[----:B------:R-:W-:Y:S01]  /*0040*/  UISETP.NE.U32.AND UP2, UPT, UR6, URZ, UPT ;  /* 0x0000003f0600728c */ /* 0x000fe2000bf45070 */
[----:B------:R-:W-:Y:S01]  /*0050*/  ULDC.64 UR8, c[0x0][0x2f0] ;  /* 0x0000bc0000087ab9 */ /* 0x000fe20000000a00 */
[----:B------:R-:W-:-:S05]  /*0060*/  ULDC.64 UR20, c[0x0][0x208] ;  /* 0x0000820000147ab9 */ /* 0x000fca0000000a00 */
[----:B--2---:R-:W2:Y:S02]  /*0070*/  MUFU.RCP R0, R2 ;  /* 0x0000000200007308 */ /* 0x004ea40000001000 */
[----:B--2---:R-:W-:-:S06]  /*0080*/  VIADD R0, R0, 0xffffffe ;  /* 0x0ffffffe00007836 */ /* 0x004fcc0000000000 */
[----:B------:R-:W2:Y:S02]  /*0090*/  F2I.FTZ.U32.TRUNC.NTZ R0, R0 ;  /* 0x0000000000007305 */ /* 0x000ea4000021f000 */
[----:B--2---:R-:W-:-:S13]  /*00a0*/  R2UR UR5, R0 ;  /* 0x00000000000572ca */ /* 0x004fda00000e0000 */
[----:B------:R-:W-:-:S04]  /*00b0*/  UIADD3 UR4, URZ, -UR5, URZ ;  /* 0x800000053f047290 */ /* 0x000fc8000fffe03f */
[----:B------:R-:W-:-:S03]  /*00c0*/  UIMAD UR7, UR4, UR6, URZ ;  /* 0x00000006040772a4 */ /* 0x000fc6000f8e023f */
[----:B------:R-:W-:Y:S02]  /*00d0*/  UMOV UR4, URZ ;  /* 0x0000003f00047c82 */ /* 0x000fe40008000000 */
[----:B------:R-:W-:-:S04]  /*00e0*/  UIMAD.WIDE.U32 UR4, UR5, UR7, UR4 ;  /* 0x00000007050472a5 */ /* 0x000fc8000f8e0004 */
[----:B-1----:R-:W-:-:S03]  /*00f0*/  UIMAD.WIDE.U32 UR14, UR5, UR26, URZ ;  /* 0x0000001a050e72a5 */ /* 0x002fc6000f8e003f */
[----:B------:R-:W-:Y:S01]  /*0100*/  ULDC.64 UR4, c[0x0][0x2f0] ;  /* 0x0000bc0000047ab9 */ /* 0x000fe20000000a00 */
[----:B------:R-:W-:Y:S02]  /*0110*/  UIADD3 UR7, -UR15, URZ, URZ ;  /* 0x0000003f0f077290 */ /* 0x000fe4000fffe13f */
[----:B------:R-:W-:Y:S02]  /*0120*/  UISETP.NE.U32.AND UP1, UPT, UR4, URZ, UPT ;  /* 0x0000003f0400728c */ /* 0x000fe4000bf25070 */
[----:B------:R-:W-:Y:S02]  /*0130*/  UIMAD UR7, UR6, UR7, UR26 ;  /* 0x00000007060772a4 */ /* 0x000fe4000f8e021a */
[----:B------:R-:W-:Y:S02]  /*0140*/  UISETP.NE.AND.EX UP1, UPT, UR5, URZ, UPT, UP1 ;  /* 0x0000003f0500728c */ /* 0x000fe4000bf25310 */
[----:B------:R-:W-:Y:S01]  /*0150*/  UISETP.GE.U32.AND UP0, UPT, UR7, UR6, UPT ;  /* 0x000000060700728c */ /* 0x000fe2000bf06070 */
[----:B------:R-:W-:-:S03]  /*0160*/  ULDC.64 UR4, c[0x0][0x300] ;  /* 0x0000c00000047ab9 */ /* 0x000fc60000000a00 */
[----:B------:R-:W-:-:S07]  /*0170*/  PLOP3.LUT P2, PT, PT, PT, UP1, 0x80, 0x0 ;  /* 0x000000000000781c */ /* 0x000fce0003f4f018 */
[----:B------:R-:W-:Y:S02]  /*0180*/  @UP0 UIADD3 UR7, UR7, -UR6, URZ ;  /* 0x8000000607070290 */ /* 0x000fe4000fffe03f */
[----:B------:R-:W-:Y:S02]  /*0190*/  @UP0 UIADD3 UR15, UR15, 0x1, URZ ;  /* 0x000000010f0f0890 */ /* 0x000fe4000fffe03f */
[----:B------:R-:W-:Y:S02]  /*01a0*/  UISETP.GE.U32.AND UP3, UPT, UR7, UR6, UPT ;  /* 0x000000060700728c */ /* 0x000fe4000bf66070 */
[----:B------:R-:W-:Y:S01]  /*01b0*/  UISETP.NE.U32.AND UP0, UPT, UR4, URZ, UPT ;  /* 0x0000003f0400728c */ /* 0x000fe2000bf05070 */
[----:B------:R-:W-:-:S03]  /*01c0*/  ULDC.U8 UR7, c[0x0][0x3c2] ;  /* 0x0000f08000077ab9 */ /* 0x000fc60000000000 */
[----:B------:R-:W-:-:S03]  /*01d0*/  UISETP.NE.AND.EX UP0, UPT, UR5, URZ, UPT, UP0 ;  /* 0x0000003f0500728c */ /* 0x000fc6000bf05300 */
[----:B------:R-:W-:Y:S02]  /*01e0*/  ULDC.64 UR4, c[0x0][0x2f8] ;  /* 0x0000be0000047ab9 */ /* 0x000fe40000000a00 */
[----:B------:R-:W-:Y:S02]  /*01f0*/  @UP3 UIADD3 UR15, UR15, 0x1, URZ ;  /* 0x000000010f0f3890 */ /* 0x000fe4000fffe03f */
[----:B------:R-:W-:Y:S01]  /*0200*/  @!UP2 ULOP3.LUT UR15, URZ, UR6, URZ, 0x33, !UPT ;  /* 0x000000063f0fa292 */ /* 0x000fe2000f8e333f */
[----:B------:R-:W-:Y:S01]  /*0210*/  PLOP3.LUT P0, PT, PT, PT, UP0, 0x80, 0x0 ;  /* 0x000000000000781c */ /* 0x000fe20003f0f008 */
[----:B------:R-:W-:Y:S02]  /*0220*/  UISETP.NE.AND UP3, UPT, UR7, URZ, UPT ;  /* 0x0000003f0700728c */ /* 0x000fe4000bf65270 */
[----:B------:R-:W-:Y:S01]  /*0230*/  UIMAD.WIDE UR8, UR15, 0x4, UR8 ;  /* 0x000000040f0878a5 */ /* 0x000fe2000f8e0208 */
[----:B------:R-:W-:Y:S01]  /*0240*/  @UP0 ULDC.64 UR10, c[0x0][0x300] ;  /* 0x0000c000000a0ab9 */ /* 0x000fe20000000a00 */
[----:B------:R-:W-:-:S02]  /*0250*/  UISETP.EQ.U32.AND UP2, UPT, UR4, URZ, UPT ;  /* 0x0000003f0400728c */ /* 0x000fc4000bf42070 */
[----:B------:R-:W-:Y:S02]  /*0260*/  @UP0 UIMAD.WIDE UR10, UR15, 0x4, UR10 ;  /* 0x000000040f0a08a5 */ /* 0x000fe4000f8e020a */
[----:B------:R-:W-:Y:S01]  /*0270*/  IMAD.U32 R10, RZ, RZ, UR8 ;  /* 0x00000008ff0a7e24 */ /* 0x000fe2000f8e00ff */
[----:B------:R-:W-:Y:S01]  /*0280*/  UISETP.EQ.OR.EX UP2, UPT, UR5, URZ, !UP3, UP2 ;  /* 0x0000003f0500728c */ /* 0x000fe2000df42720 */
[----:B------:R-:W-:Y:S01]  /*0290*/  IMAD.U32 R11, RZ, RZ, UR9 ;  /* 0x00000009ff0b7e24 */ /* 0x000fe2000f8e00ff */
[----:B------:R-:W-:Y:S01]  /*02a0*/  ULDC.64 UR8, c[0x0][0x2f8] ;  /* 0x0000be0000087ab9 */ /* 0x000fe20000000a00 */
[----:B------:R-:W-:Y:S02]  /*02b0*/  IMAD.U32 R8, RZ, RZ, UR10 ;  /* 0x0000000aff087e24 */ /* 0x000fe4000f8e00ff */
[----:B------:R-:W-:Y:S01]  /*02c0*/  IMAD.U32 R9, RZ, RZ, UR11 ;  /* 0x0000000bff097e24 */ /* 0x000fe2000f8e00ff */
[----:B------:R-:W2:Y:S04]  /*02d0*/  @P2 LDG.E R2, desc[UR20][R10.64] ;  /* 0x000000140a022981 */ /* 0x000ea8000c1e1900 */
[----:B------:R-:W3:Y:S01]  /*02e0*/  @P2 LDG.E R0, desc[UR20][R10.64+0x4] ;  /* 0x000004140a002981 */ /* 0x000ee2000c1e1900 */
[----:B------:R-:W-:Y:S01]  /*02f0*/  PLOP3.LUT P1, PT, PT, PT, UP2, 0x80, 0x0 ;  /* 0x000000000000781c */ /* 0x000fe20003f2f028 */
[----:B------:R-:W-:-:S02]  /*0300*/  UIMAD.WIDE UR8, UR15, 0x4, UR8 ;  /* 0x000000040f0878a5 */ /* 0x000fc4000f8e0208 */
[----:B------:R-:W4:Y:S04]  /*0310*/  @P0 LDG.E R3, desc[UR20][R8.64] ;  /* 0x0000001408030981 */ /* 0x000f28000c1e1900 */
[----:B------:R-:W-:Y:S02]  /*0320*/  IMAD.U32 R6, RZ, RZ, UR8 ;  /* 0x00000008ff067e24 */ /* 0x000fe4000f8e00ff */
[----:B------:R-:W-:-:S05]  /*0330*/  IMAD.U32 R7, RZ, RZ, UR9 ;  /* 0x00000009ff077e24 */ /* 0x000fca000f8e00ff */
[----:B------:R-:W5:Y:S01]  /*0340*/  @!P1 LDG.E R4, desc[UR20][R6.64] ;  /* 0x0000001406049981 */ /* 0x000f62000c1e1900 */
[----:B------:R-:W-:Y:S01]  /*0350*/  UMOV UR10, 0xffffffff ;  /* 0xffffffff000a7882 */ /* 0x000fe20000000000 */
[----:B------:R-:W-:Y:S01]  /*0360*/  UMOV UR7, URZ ;  /* 0x0000003f00077c82 */ /* 0x000fe20008000000 */
[----:B------:R-:W-:Y:S01]  /*0370*/  UMOV UR11, 0xffffffff ;  /* 0xffffffff000b7882 */ /* 0x000fe20000000000 */
[----:B------:R-:W1:Y:S08]  /*0380*/  S2UR UR22, SR_CTAID.X ;  /* 0x00000000001679c3 */ /* 0x000e700000002500 */
[----:B------:R-:W1:Y:S01]  /*0390*/  S2UR UR8, SR_CTAID.Y ;  /* 0x00000000000879c3 */ /* 0x000e620000002600 */
[----:B--2---:R-:W-:-:S02]  /*03a0*/  @P2 R2UR UR10, R2 ;  /* 0x00000000020a22ca */ /* 0x004fc400000e0000 */
[----:B---3--:R-:W-:Y:S01]  /*03b0*/  @P2 R2UR UR24, R0 ;  /* 0x00000000001822ca */ /* 0x008fe200000e0000 */
[----:B------:R-:W2:Y:S01]  /*03c0*/  S2R R2, SR_TID.X ;  /* 0x0000000000027919 */ /* 0x000ea20000002100 */
[----:B----4-:R-:W-:Y:S02]  /*03d0*/  @P0 R2UR UR7, R3 ;  /* 0x00000000030702ca */ /* 0x010fe400000e0000 */
[----:B------:R-:W-:-:S04]  /*03e0*/  ISETP.NE.U32.AND P0, PT, RZ, UR4, PT ;  /* 0x00000004ff007c0c */ /* 0x000fc8000bf05070 */
[----:B------:R-:W-:-:S05]  /*03f0*/  ISETP.NE.AND.EX P0, PT, RZ, UR5, PT, P0 ;  /* 0x00000005ff007c0c */ /* 0x000fca000bf05300 */
[----:B------:R-:W-:Y:S02]  /*0400*/  @UP1 UIADD3 UR24, UR24, -UR10, URZ ;  /* 0x8000000a18181290 */ /* 0x000fe4000fffe03f */
[----:B------:R-:W-:Y:S01]  /*0410*/  UIADD3 UR4, -UR15, URZ, URZ ;  /* 0x0000003f0f047290 */ /* 0x000fe2000fffe13f */
[----:B-----5:R-:W-:-:S03]  /*0420*/  @!P1 R2UR UR11, R4 ;  /* 0x00000000040b92ca */ /* 0x020fc600000e0000 */
[----:B------:R-:W-:Y:S01]  /*0430*/  UIMAD UR26, UR6, UR4, UR26 ;  /* 0x00000004061a72a4 */ /* 0x000fe2000f8e021a */
[----:B------:R-:W-:Y:S01]  /*0440*/  @!UP1 ULDC UR24, c[0x0][0x2c4] ;  /* 0x0000b10000189ab9 */ /* 0x000fe20000000800 */
[----:B-1----:R-:W-:Y:S10]  /*0450*/  @!P0 BRA `(.L_x_2326) ;  /* 0x00000000001c8947 */ /* 0x002ff40003800000 */
[----:B------:R-:W-:-:S13]  /*0460*/  PLOP3.LUT P0, PT, PT, PT, UP3, 0x80, 0x0 ;  /* 0x000000000000781c */ /* 0x000fda0003f0f038 */
[----:B------:R-:W3:Y:S04]  /*0470*/  @P0 LDG.E R0, desc[UR20][R6.64+0x4] ;  /* 0x0000041406000981 */ /* 0x000ee8000c1e1900 */
[----:B------:R-:W4:Y:S01]  /*0480*/  @!P0 LDG.E R3, desc[UR20][R6.64] ;  /* 0x0000001406038981 */ /* 0x000f22000c1e1900 */
[----:B---3--:R-:W-:-:S13]  /*0490*/  @P0 R2UR UR9, R0 ;  /* 0x00000000000902ca */ /* 0x008fda00000e0000 */
[----:B------:R-:W-:-:S07]  /*04a0*/  @UP3 UIADD3 UR9, UR9, -UR11, URZ ;  /* 0x8000000b09093290 */ /* 0x000fce000fffe03f */
[----:B----4-:R-:W-:Y:S01]  /*04b0*/  @!P0 R2UR UR9, R3 ;  /* 0x00000000030982ca */ /* 0x010fe200000e0000 */
[----:B------:R-:W-:-:S14]  /*04c0*/  BRA `(.L_x_2327) ;  /* 0x0000000000047947 */ /* 0x000fdc0003800000 */
.L_x_2326:
[----:B------:R-:W-:-:S05]  /*04d0*/  ULDC UR9, c[0x0][0x2c8] ;  /* 0x0000b20000097ab9 */ /* 0x000fca0000000800 */
.L_x_2327:
        /* <DEDUP_REMOVED lines=10> */
[----:B------:R-:W3:Y:S01]  /*0580*/  @P0 LDG.E R0, desc[UR20][R4.64] ;  /* 0x0000001404000981 */ /* 0x000ee2000c1e1900 */
[----:B------:R-:W-:Y:S02]  /*0590*/  UISETP.GT.AND UP1, UPT, UR24, UR22, UPT ;  /* 0x000000161800728c */ /* 0x000fe4000bf24270 */
[----:B------:R-:W-:-:S03]  /*05a0*/  @!UP2 UISETP.NE.U32.AND UP0, UPT, UR4, URZ, UPT ;  /* 0x0000003f0400a28c */ /* 0x000fc6000bf05070 */
[----:B------:R-:W-:Y:S01]  /*05b0*/  @!UP2 ULDC UR4, c[0x0][0x2cc] ;  /* 0x0000b3000004aab9 */ /* 0x000fe20000000800 */
[----:B------:R-:W-:-:S04]  /*05c0*/  @!UP2 UISETP.NE.AND.EX UP0, UPT, UR5, URZ, UPT, UP0 ;  /* 0x0000003f0500a28c */ /* 0x000fc8000bf05300 */
[----:B------:R-:W-:Y:S01]  /*05d0*/  @!UP2 USEL UR4, UR4, URZ, UP0 ;  /* 0x0000003f0404a287 */ /* 0x000fe20008000000 */
[----:B---3--:R-:W-:Y:S02]  /*05e0*/  @P0 R2UR UR19, R0 ;  /* 0x00000000001302ca */ /* 0x008fe400000e0000 */
[----:B------:R-:W-:-:S11]  /*05f0*/  PLOP3.LUT P0, PT, PT, PT, UP1, 0x80, 0x0 ;  /* 0x000000000000781c */ /* 0x000fd60003f0f018 */
[----:B------:R-:W-:Y:S02]  /*0600*/  @UP2 UIADD3 UR19, UR19, -UR7, URZ ;  /* 0x8000000713132290 */ /* 0x000fe4000fffe03f */
[----:B------:R-:W-:Y:S01]  /*0610*/  @!UP2 UIADD3 UR19, UR4, UR9, -UR7 ;  /* 0x000000090413a290 */ /* 0x000fe2000fffe807 */
[----:B------:R-:W-:Y:S11]  /*0620*/  @!P0 EXIT ;  /* 0x000000000000894d */ /* 0x000ff60003800000 */
[----:B------:R-:W-:Y:S01]  /*0630*/  ULDC UR12, c[0x0][0x10] ;  /* 0x00000400000c7ab9 */ /* 0x000fe20000000800 */
[----:B------:R-:W1:Y:S01]  /*0640*/  LDC R0, c[0x0][0x10] ;  /* 0x00000400ff007b82 */ /* 0x000e620000000800 */
[----:B------:R-:W-:Y:S01]  /*0650*/  ULDC UR5, c[0x0][0x2c8] ;  /* 0x0000b20000057ab9 */ /* 0x000fe20000000800 */
[----:B------:R-:W-:Y:S01]  /*0660*/  UMOV UR16, URZ ;  /* 0x0000003f00107c82 */ /* 0x000fe20008000000 */
[----:B------:R-:W-:Y:S02]  /*0670*/  UIADD3 UR5, UR5, 0xff, URZ ;  /* 0x000000ff05057890 */ /* 0x000fe4000fffe03f */
[----:B------:R-:W-:Y:S02]  /*0680*/  UISETP.NE.AND UP1, UPT, UR12, URZ, UPT ;  /* 0x0000003f0c00728c */ /* 0x000fe4000bf25270 */
[----:B------:R-:W-:Y:S01]  /*0690*/  USHF.R.S32.HI UR4, URZ, 0x1f, UR5 ;  /* 0x0000001f3f047899 */ /* 0x000fe20008011405 */
[----:B------:R-:W-:-:S03]  /*06a0*/  ULDC UR18, c[0x0][0x398] ;  /* 0x0000e60000127ab9 */ /* 0x000fc60000000800 */
[----:B------:R-:W-:-:S04]  /*06b0*/  ULEA.HI UR4, UR4, UR5, URZ, 0x8 ;  /* 0x0000000504047291 */ /* 0x000fc8000f8f403f */
[----:B------:R-:W-:-:S04]  /*06c0*/  ULEA.HI.SX32 UR13, UR4, UR12, 0x18 ;  /* 0x0000000c040d7291 */ /* 0x000fc8000f8fc23f */
[----:B------:R-:W-:Y:S01]  /*06d0*/  UIADD3 UR13, UR13, -0x1, URZ ;  /* 0xffffffff0d0d7890 */ /* 0x000fe2000fffe03f */
[-C--:B-1----:R-:W-:Y:S02]  /*06e0*/  IABS R3, R0.reuse ;  /* 0x0000000000037213 */ /* 0x082fe40000000000 */
[----:B------:R-:W-:Y:S02]  /*06f0*/  IABS R0, R0 ;  /* 0x0000000000007213 */ /* 0x000fe40000000000 */
[----:B------:R-:W-:-:S03]  /*0700*/  R2UR UR9, R3 ;  /* 0x00000000030972ca */ /* 0x000fc600000e0000 */
[----:B------:R-:W-:-:S10]  /*0710*/  IMAD.MOV R0, RZ, RZ, -R0 ;  /* 0x000000ffff007224 */ /* 0x000fd400078e0a00 */
[----:B------:R-:W1:Y:S08]  /*0720*/  I2F.RP R5, UR9 ;  /* 0x0000000900057d06 */ /* 0x000e700008209400 */
[----:B-1----:R-:W1:Y:S02]  /*0730*/  MUFU.RCP R4, R5 ;  /* 0x0000000500047308 */ /* 0x002e640000001000 */
[----:B-1----:R-:W-:-:S06]  /*0740*/  VIADD R4, R4, 0xffffffe ;  /* 0x0ffffffe04047836 */ /* 0x002fcc0000000000 */
[----:B------:R-:W1:Y:S02]  /*0750*/  F2I.FTZ.U32.TRUNC.NTZ R3, R4 ;  /* 0x0000000400037305 */ /* 0x000e64000021f000 */
[----:B-1----:R-:W-:Y:S01]  /*0760*/  R2UR UR17, R3 ;  /* 0x00000000031172ca */ /* 0x002fe200000e0000 */
[----:B------:R-:W-:Y:S01]  /*0770*/  IMAD.U32 R3, RZ, RZ, UR13 ;  /* 0x0000000dff037e24 */ /* 0x000fe2000f8e00ff */
[----:B------:R-:W-:-:S04]  /*0780*/  ULOP3.LUT UR13, UR13, UR12, URZ, 0x3c, !UPT ;  /* 0x0000000c0d0d7292 */ /* 0x000fc8000f8e3c3f */
[----:B------:R-:W-:-:S04]  /*0790*/  IABS R3, R3 ;  /* 0x0000000300037213 */ /* 0x000fc80000000000 */
[----:B------:R-:W-:-:S03]  /*07a0*/  R2UR UR5, R3 ;  /* 0x00000000030572ca */ /* 0x000fc600000e0000 */
[----:B------:R-:W-:-:S04]  /*07b0*/  UIADD3 UR4, URZ, -UR17, URZ ;  /* 0x800000113f047290 */ /* 0x000fc8000fffe03f */
[----:B------:R-:W-:-:S04]  /*07c0*/  UIMAD UR4, UR4, UR9, URZ ;  /* 0x00000009040472a4 */ /* 0x000fc8000f8e023f */
[----:B------:R-:W-:-:S03]  /*07d0*/  UIMAD.WIDE.U32 UR16, UR17, UR4, UR16 ;  /* 0x00000004111072a5 */ /* 0x000fc6000f8e0010 */
[----:B------:R-:W-:Y:S01]  /*07e0*/  R2UR UR4, R0 ;  /* 0x00000000000472ca */ /* 0x000fe200000e0000 */
[----:B------:R-:W-:-:S12]  /*07f0*/  UIMAD.WIDE.U32 UR16, UR17, UR5, URZ ;  /* 0x00000005111072a5 */ /* 0x000fd8000f8e003f */
[----:B------:R-:W-:-:S04]  /*0800*/  UIMAD UR4, UR17, UR4, UR5 ;  /* 0x00000004110472a4 */ /* 0x000fc8000f8e0205 */
[----:B------:R-:W-:-:S11]  /*0810*/  UISETP.GT.U32.AND UP0, UPT, UR9, UR4, UPT ;  /* 0x000000040900728c */ /* 0x000fd6000bf04070 */
[----:B------:R-:W-:Y:S02]  /*0820*/  @!UP0 UIADD3 UR4, UR4, -UR9, URZ ;  /* 0x8000000904048290 */ /* 0x000fe4000fffe03f */
[----:B------:R-:W-:Y:S02]  /*0830*/  @!UP0 UIADD3 UR17, UR17, 0x1, URZ ;  /* 0x0000000111118890 */ /* 0x000fe4000fffe03f */
[----:B------:R-:W-:Y:S02]  /*0840*/  UISETP.GE.U32.AND UP2, UPT, UR4, UR9, UPT ;  /* 0x000000090400728c */ /* 0x000fe4000bf46070 */
[----:B------:R-:W-:Y:S02]  /*0850*/  UIADD3 UR4, UR19, 0xff, URZ ;  /* 0x000000ff13047890 */ /* 0x000fe4000fffe03f */
[----:B------:R-:W-:Y:S02]  /*0860*/  UISETP.GE.AND UP0, UPT, UR13, URZ, UPT ;  /* 0x0000003f0d00728c */ /* 0x000fe4000bf06270 */
[----:B------:R-:W-:-:S04]  /*0870*/  USHF.R.S32.HI UR5, URZ, 0x1f, UR4 ;  /* 0x0000001f3f057899 */ /* 0x000fc80008011404 */
[----:B------:R-:W-:Y:S02]  /*0880*/  ULEA.HI UR4, UR5, UR4, URZ, 0x8 ;  /* 0x0000000405047291 */ /* 0x000fe4000f8f403f */
[----:B------:R-:W-:Y:S02]  /*0890*/  @UP2 UIADD3 UR17, UR17, 0x1, URZ ;  /* 0x0000000111112890 */ /* 0x000fe4000fffe03f */
[----:B------:R-:W-:Y:S02]  /*08a0*/  USHF.R.S32.HI UR4, URZ, 0x8, UR4 ;  /* 0x000000083f047899 */ /* 0x000fe40008011404 */
[----:B------:R-:W-:Y:S02]  /*08b0*/  @!UP0 UIADD3 UR17, -UR17, URZ, URZ ;  /* 0x0000003f11118290 */ /* 0x000fe4000fffe13f */
[----:B------:R-:W-:Y:S02]  /*08c0*/  @!UP1 ULOP3.LUT UR17, URZ, UR12, URZ, 0x33, !UPT ;  /* 0x0000000c3f119292 */ /* 0x000fe4000f8e333f */
[----:B------:R-:W-:Y:S01]  /*08d0*/  IMAD.U32 R3, RZ, RZ, UR4 ;  /* 0x00000004ff037e24 */ /* 0x000fe2000f8e00ff */
[----:B------:R-:W-:-:S02]  /*08e0*/  UIADD3 UR5, -UR24, 0x13f, UR22 ;  /* 0x0000013f18057890 */ /* 0x000fc4000fffe116 */
[----:B------:R-:W-:Y:S01]  /*08f0*/  UIMAD UR14, UR17, UR8, URZ ;  /* 0x00000008110e72a4 */ /* 0x000fe2000f8e023f */
[----:B------:R-:W-:Y:S01]  /*0900*/  IMAD.U32 R0, RZ, RZ, UR17 ;  /* 0x00000011ff007e24 */ /* 0x000fe2000f8e00ff */
[----:B------:R-:W-:-:S04]  /*0910*/  UIADD3 UR5, UR5, UR18, UR19 ;  /* 0x0000001205057290 */ /* 0x000fc8000fffe013 */
[----:B------:R-:W-:Y:S01]  /*0920*/  VIADDMNMX R0, R0, UR14, R3, PT ;  /* 0x0000000e00007c46 */ /* 0x000fe2000b800103 */
[----:B------:R-:W-:-:S03]  /*0930*/  USHF.R.S32.HI UR4, URZ, 0x1f, UR5 ;  /* 0x0000001f3f047899 */ /* 0x000fc60008011405 */
[----:B------:R-:W-:Y:S01]  /*0940*/  R2UR UR17, R0 ;  /* 0x00000000001172ca */ /* 0x000fe200000e0000 */
[----:B------:R-:W-:-:S04]  /*0950*/  ULEA.HI UR4, UR4, UR5, URZ, 0x8 ;  /* 0x0000000504047291 */ /* 0x000fc8000f8f403f */
[----:B------:R-:W-:-:S08]  /*0960*/  USHF.R.S32.HI UR4, URZ, 0x8, UR4 ;  /* 0x000000083f047899 */ /* 0x000fd00008011404 */
[----:B------:R-:W-:-:S04]  /*0970*/  UISETP.LT.AND UP0, UPT, UR17, UR4, UPT ;  /* 0x000000041100728c */ /* 0x000fc8000bf01270 */
[----:B------:R-:W-:-:S04]  /*0980*/  USEL UR17, UR17, UR4, UP0 ;  /* 0x0000000411117287 */ /* 0x000fc80008000000 */
[----:B------:R-:W-:-:S06]  /*0990*/  UISETP.GE.AND UP0, UPT, UR14, UR17, UPT ;  /* 0x000000110e00728c */ /* 0x000fcc000bf06270 */
[----:B------:R-:W-:-:S13]  /*09a0*/  PLOP3.LUT P0, PT, PT, PT, UP0, 0x80, 0x0 ;  /* 0x000000000000781c */ /* 0x000fda0003f0f008 */
[----:B------:R-:W-:Y:S05]  /*09b0*/  @!P0 BRA `(.L_x_2328) ;  /* 0x0000000000e88947 */ /* 0x000fea0003800000 */
[----:B--2---:R-:W-:Y:S01]  /*09c0*/  SHF.R.S32.HI R3, RZ, 0x1f, R2 ;  /* 0x0000001fff037819 */ /* 0x004fe20000011402 */
[----:B------:R-:W-:Y:S02]  /*09d0*/  ULDC.64 UR4, c[0x0][0x2c0] ;  /* 0x0000b00000047ab9 */ /* 0x000fe40000000a00 */
[----:B------:R-:W-:Y:S01]  /*09e0*/  UIMAD UR4, UR8, UR4, UR15 ;  /* 0x00000004080472a4 */ /* 0x000fe2000f8e020f */
[----:B------:R-:W-:-:S03]  /*09f0*/  LEA.HI R0, R3, R2, RZ, 0x3 ;  /* 0x0000000203007211 */ /* 0x000fc600078f18ff */
[----:B------:R-:W-:Y:S01]  /*0a00*/  UIMAD UR4, UR4, UR6, UR26 ;  /* 0x00000006040472a4 */ /* 0x000fe2000f8e021a */
[----:B------:R-:W-:Y:S01]  /*0a10*/  LOP3.LUT R5, R0, 0xfffffff8, RZ, 0xc0, !PT ;  /* 0xfffffff800057812 */ /* 0x000fe200078ec0ff */
[----:B------:R-:W-:Y:S02]  /*0a20*/  UIADD3 UR6, -UR22, UR24, URZ ;  /* 0x0000001816067290 */ /* 0x000fe4000fffe13f */
[----:B------:R-:W-:Y:S02]  /*0a30*/  UIMAD UR8, UR4, UR5, UR22 ;  /* 0x00000005040872a4 */ /* 0x000fe4000f8e0216 */
[----:B------:R-:W-:Y:S01]  /*0a40*/  IMAD.IADD R5, R2, 0x1, -R5 ;  /* 0x0000000102057824 */ /* 0x000fe200078e0a05 */
[----:B------:R-:W-:Y:S01]  /*0a50*/  SHF.R.S32.HI R2, RZ, 0x3, R0 ;  /* 0x00000003ff027819 */ /* 0x000fe20000011400 */
[----:B------:R-:W-:Y:S01]  /*0a60*/  ULDC UR5, c[0x0][0x2dc] ;  /* 0x0000b70000057ab9 */ /* 0x000fe20000000800 */
[----:B------:R-:W-:Y:S01]  /*0a70*/  ULDC UR4, c[0x0][0x2d0] ;  /* 0x0000b40000047ab9 */ /* 0x000fe20000000800 */
[C---:B------:R-:W-:Y:S01]  /*0a80*/  IMAD.SHL.U32 R8, R5.reuse, 0x4, RZ ;  /* 0x0000000405087824 */ /* 0x040fe200078e00ff */
[----:B------:R-:W-:Y:S01]  /*0a90*/  UIMAD UR5, UR8, UR5, URZ ;  /* 0x00000005080572a4 */ /* 0x000fe2000f8e023f */
[----:B------:R-:W-:Y:S01]  /*0aa0*/  VIADD R4, R2, 0x10 ;  /* 0x0000001002047836 */ /* 0x000fe20000000000 */
[----:B------:R-:W-:Y:S01]  /*0ab0*/  USHF.R.S32.HI UR7, URZ, 0x1f, UR8 ;  /* 0x0000001f3f077899 */ /* 0x000fe20008011408 */
[----:B------:R-:W-:-:S02]  /*0ac0*/  ISETP.NE.AND P3, PT, R5, RZ, PT ;  /* 0x000000ff0500720c */ /* 0x000fc40003f65270 */
[--C-:B------:R-:W-:Y:S01]  /*0ad0*/  SHF.R.S32.HI R9, RZ, 0x1f, R8.reuse ;  /* 0x0000001fff097819 */ /* 0x100fe20000011408 */
[----:B------:R-:W-:Y:S01]  /*0ae0*/  IMAD.U32 R0, RZ, RZ, UR5 ;  /* 0x00000005ff007e24 */ /* 0x000fe2000f8e00ff */
[----:B------:R-:W-:Y:S02]  /*0af0*/  ISETP.GE.AND P6, PT, R8, UR4, PT ;  /* 0x0000000408007c0c */ /* 0x000fe4000bfc6270 */
[----:B------:R-:W-:Y:S01]  /*0b00*/  ISETP.GE.AND P1, PT, R4, UR6, PT ;  /* 0x0000000604007c0c */ /* 0x000fe2000bf26270 */
[C---:B------:R-:W-:Y:S01]  /*0b10*/  IMAD.WIDE R6, R2.reuse, 0x20, R8 ;  /* 0x0000002002067825 */ /* 0x040fe200078e0208 */
[----:B------:R-:W-:Y:S02]  /*0b20*/  ISETP.GE.OR P5, PT, R2, UR6, P6 ;  /* 0x0000000602007c0c */ /* 0x000fe4000b7a6670 */
[----:B------:R-:W-:Y:S01]  /*0b30*/  ISETP.GE.OR P4, PT, R4, UR6, P6 ;  /* 0x0000000604007c0c */ /* 0x000fe2000b786670 */
[----:B------:R-:W-:Y:S01]  /*0b40*/  VIADD R4, R2, 0x30 ;  /* 0x0000003002047836 */ /* 0x000fe20000000000 */
[----:B------:R-:W-:Y:S01]  /*0b50*/  IADD3 R3, P0, R6, UR5, RZ ;  /* 0x0000000506037c10 */ /* 0x000fe2000ff1e0ff */
[----:B------:R-:W-:Y:S01]  /*0b60*/  ULDC.64 UR4, c[0x0][0x288] ;  /* 0x0000a20000047ab9 */ /* 0x000fe20000000a00 */
[----:B------:R-:W-:-:S02]  /*0b70*/  ISETP.NE.OR P1, PT, R5, RZ, P1 ;  /* 0x000000ff0500720c */ /* 0x000fc40000f25670 */
[----:B------:R-:W-:Y:S02]  /*0b80*/  LEA.HI.X.SX32 R0, R0, R7, 0x1, P0 ;  /* 0x0000000700007211 */ /* 0x000fe400000f0eff */
[C---:B------:R-:W-:Y:S02]  /*0b90*/  LEA R8, P0, R3.reuse, UR4, 0x2 ;  /* 0x0000000403087c11 */ /* 0x040fe4000f8010ff */
[C---:B------:R-:W-:Y:S02]  /*0ba0*/  ISETP.GE.OR P3, PT, R2.reuse, UR6, P3 ;  /* 0x0000000602007c0c */ /* 0x040fe40009f66670 */
[----:B------:R-:W-:Y:S01]  /*0bb0*/  LEA.HI.X R9, R3, UR5, R0, 0x2, P0 ;  /* 0x0000000503097c11 */ /* 0x000fe200080f1400 */
[C---:B------:R-:W-:Y:S01]  /*0bc0*/  VIADD R0, R2.reuse, 0x20 ;  /* 0x0000002002007836 */ /* 0x040fe20000000000 */
[----:B------:R-:W-:Y:S01]  /*0bd0*/  IADD3 R3, P2, R2, UR8, RZ ;  /* 0x0000000802037c10 */ /* 0x000fe2000ff5e0ff */
[----:B------:R-:W-:Y:S02]  /*0be0*/  ULDC.64 UR4, c[0x0][0x2b8] ;  /* 0x0000ae0000047ab9 */ /* 0x000fe40000000a00 */
[----:B------:R1:W-:Y:S01]  /*0bf0*/  @!P5 STG.E.128 desc[UR20][R8.64], RZ ;  /* 0x000000ff0800d986 */ /* 0x0003e2000c101d14 */
[----:B------:R-:W-:-:S02]  /*0c00*/  ISETP.GE.AND P0, PT, R0, UR6, PT ;  /* 0x0000000600007c0c */ /* 0x000fc4000bf06270 */
[----:B------:R-:W-:Y:S01]  /*0c10*/  ISETP.GE.OR P5, PT, R0, UR6, P6 ;  /* 0x0000000600007c0c */ /* 0x000fe2000b7a6670 */
[----:B------:R1:W-:Y:S01]  /*0c20*/  @!P4 STG.E.128 desc[UR20][R8.64+0x800], RZ ;  /* 0x000800ff0800c986 */ /* 0x0003e2000c101d14 */
[----:B------:R-:W-:Y:S02]  /*0c30*/  ISETP.NE.OR P0, PT, R5, RZ, P0 ;  /* 0x000000ff0500720c */ /* 0x000fe40000705670 */
[----:B------:R-:W-:Y:S02]  /*0c40*/  ISETP.GE.OR P6, PT, R4, UR6, P6 ;  /* 0x0000000604007c0c */ /* 0x000fe4000b7c6670 */
[----:B------:R-:W-:Y:S01]  /*0c50*/  LEA.HI.X.SX32 R0, R2, UR7, 0x1, P2 ;  /* 0x0000000702007c11 */ /* 0x000fe200090f0eff */
[----:B------:R-:W-:Y:S01]  /*0c60*/  @!P1 IMAD.MOV.U32 R2, RZ, RZ, -0x800000 ;  /* 0xff800000ff029424 */ /* 0x000fe200078e00ff */
[----:B------:R-:W-:-:S04]  /*0c70*/  LEA R6, P2, R3, UR4, 0x2 ;  /* 0x0000000403067c11 */ /* 0x000fc8000f8410ff */
[----:B------:R-:W-:Y:S01]  /*0c80*/  LEA.HI.X R7, R3, UR5, R0, 0x2, P2 ;  /* 0x0000000503077c11 */ /* 0x000fe200090f1400 */
[----:B------:R1:W-:Y:S01]  /*0c90*/  @!P5 STG.E.128 desc[UR20][R8.64+0x1000], RZ ;  /* 0x001000ff0800d986 */ /* 0x0003e2000c101d14 */
[----:B------:R-:W-:Y:S02]  /*0ca0*/  @!P3 IMAD.MOV.U32 R3, RZ, RZ, -0x800000 ;  /* 0xff800000ff03b424 */ /* 0x000fe400078e00ff */
[----:B------:R-:W-:Y:S01]  /*0cb0*/  @!P0 IMAD.MOV.U32 R0, RZ, RZ, -0x800000 ;  /* 0xff800000ff008424 */ /* 0x000fe200078e00ff */
[----:B------:R1:W-:Y:S04]  /*0cc0*/  @!P6 STG.E.128 desc[UR20][R8.64+0x1800], RZ ;  /* 0x001800ff0800e986 */ /* 0x0003e8000c101d14 */
[----:B------:R1:W-:Y:S01]  /*0cd0*/  @!P0 STG.E desc[UR20][R6.64+0x80], R0 ;  /* 0x0000800006008986 */ /* 0x0003e2000c101914 */
[----:B------:R-:W-:-:S03]  /*0ce0*/  ISETP.GE.AND P0, PT, R4, UR6, PT ;  /* 0x0000000604007c0c */ /* 0x000fc6000bf06270 */
[----:B------:R1:W-:Y:S01]  /*0cf0*/  @!P3 STG.E desc[UR20][R6.64], R3 ;  /* 0x000000030600b986 */ /* 0x0003e2000c101914 */
[----:B------:R-:W-:-:S03]  /*0d00*/  ISETP.NE.OR P0, PT, R5, RZ, P0 ;  /* 0x000000ff0500720c */ /* 0x000fc60000705670 */
[----:B------:R1:W-:Y:S10]  /*0d10*/  @!P1 STG.E desc[UR20][R6.64+0x40], R2 ;  /* 0x0000400206009986 */ /* 0x0003f4000c101914 */
[----:B------:R-:W-:Y:S05]  /*0d20*/  @P0 EXIT ;  /* 0x000000000000094d */ /* 0x000fea0003800000 */
[----:B-1----:R-:W-:-:S05]  /*0d30*/  MOV R3, 0xff800000 ;  /* 0xff80000000037802 */ /* 0x002fca0000000f00 */
[----:B------:R-:W-:Y:S01]  /*0d40*/  STG.E desc[UR20][R6.64+0xc0], R3 ;  /* 0x0000c00306007986 */ /* 0x000fe2000c101914 */
[----:B------:R-:W-:Y:S05]  /*0d50*/  EXIT ;  /* 0x000000000000794d */ /* 0x000fea0003800000 */
.L_x_2328:
        /* <DEDUP_REMOVED lines=9> */
[----:B------:R-:W3:Y:S01]  /*0df0*/  @P0 LDG.E R4, desc[UR20][R4.64] ;  /* 0x0000001404040981 */ /* 0x000ee2000c1e1900 */
[----:B------:R-:W-:Y:S01]  /*0e00*/  ISETP.NE.U32.AND P2, PT, RZ, UR4, PT ;  /* 0x00000004ff007c0c */ /* 0x000fe2000bf45070 */
[----:B------:R-:W-:Y:S01]  /*0e10*/  UMOV UR6, UR15 ;  /* 0x0000000f00067c82 */ /* 0x000fe20008000000 */
[----:B------:R-:W-:Y:S02]  /*0e20*/  PLOP3.LUT P1, PT, PT, PT, PT, 0x8, 0x0 ;  /* 0x000000000000781c */ /* 0x000fe40003f2e170 */
[----:B------:R-:W-:Y:S02]  /*0e30*/  CS2R R238, SRZ ;  /* 0x0000000000ee7805 */ /* 0x000fe4000001ff00 */
[----:B------:R-:W-:Y:S02]  /*0e40*/  ISETP.NE.AND.EX P2, PT, RZ, UR5, PT, P2 ;  /* 0x00000005ff007c0c */ /* 0x000fe4000bf45320 */
[----:B---3--:R-:W-:-:S11]  /*0e50*/  @P0 R2UR UR6, R4 ;  /* 0x00000000040602ca */ /* 0x008fd600000e0000 */
        /* <DEDUP_REMOVED lines=12> */
.L_x_2329:
[----:B------:R-:W-:Y:S05]  /*0f20*/  @!P1 BRA `(.L_x_2330) ;  /* 0x0000000400589947 */ /* 0x000fea0003800000 */
[----:B------:R-:W1:Y:S01]  /*0f30*/  LDC R15, c[0x0][0x380] ;  /* 0x0000e000ff0f7b82 */ /* 0x000e620000000800 */
[----:B------:R-:W-:Y:S01]  /*0f40*/  ULEA UR7, UR17, 0xffffff00, 0x8 ;  /* 0xffffff0011077891 */ /* 0x000fe2000f8e403f */
[----:B------:R-:W-:Y:S01]  /*0f50*/  MOV R8, RZ ;  /* 0x000000ff00087202 */ /* 0x000fe20000000f00 */
[----:B------:R-:W-:Y:S01]  /*0f60*/  ULDC.64 UR4, c[0x0][0x230] ;  /* 0x00008c0000047ab9 */ /* 0x000fe20000000a00 */
[----:B------:R-:W-:-:S03]  /*0f70*/  ULDC.64 UR8, c[0x0][0x248] ;  /* 0x0000920000087ab9 */ /* 0x000fc60000000a00 */
        /* <DEDUP_REMOVED lines=13> */
[----:B------:R-:W-:Y:S01]  /*1050*/  IMAD R3, R4, R3, R0 ;  /* 0x0000000304037224 */ /* 0x000fe200078e0200 */
[----:B------:R-:W-:-:S04]  /*1060*/  LOP3.LUT R0, R15, UR7, RZ, 0x3c, !PT ;  /* 0x000000070f007c12 */ /* 0x000fc8000f8e3cff */
        /* <DEDUP_REMOVED lines=11> */
[----:B------:R-:W3:Y:S01]  /*1120*/  LDG.E R4, desc[UR20][R12.64] ;  /* 0x000000140c047981 */ /* 0x000ee2000c1e1900 */
[----:B-1----:R-:W-:Y:S01]  /*1130*/  IABS R6, R0 ;  /* 0x0000000000067213 */ /* 0x002fe20000000000 */
[----:B------:R-:W-:-:S03]  /*1140*/  IMAD.U32 R3, RZ, RZ, UR26 ;  /* 0x0000001aff037e24 */ /* 0x000fc6000f8e00ff */
[----:B------:R-:W1:Y:S02]  /*1150*/  I2F.RP R10, R6 ;  /* 0x00000006000a7306 */ /* 0x000e640000209400 */
[----:B------:R-:W-:-:S06]  /*1160*/  IABS R3, R3 ;  /* 0x0000000300037213 */ /* 0x000fcc0000000000 */
[----:B-1----:R-:W1:Y:S02]  /*1170*/  MUFU.RCP R9, R10 ;  /* 0x0000000a00097308 */ /* 0x002e640000001000 */
[----:B-1----:R-:W-:-:S06]  /*1180*/  VIADD R9, R9, 0xffffffe ;  /* 0x0ffffffe09097836 */ /* 0x002fcc0000000000 */
[----:B------:R-:W1:Y:S02]  /*1190*/  F2I.FTZ.U32.TRUNC.NTZ R9, R9 ;  /* 0x0000000900097305 */ /* 0x000e64000021f000 */
[----:B-1----:R-:W-:-:S05]  /*11a0*/  IADD3 R5, RZ, -R9, RZ ;  /* 0x80000009ff057210 */ /* 0x002fca0007ffe0ff */
        /* <DEDUP_REMOVED lines=14> */
[----:B------:R-:W-:Y:S02]  /*1290*/  @P3 IADD3 R3, R3, 0x1, RZ ;  /* 0x0000000103033810 */ /* 0x000fe40007ffe0ff */
[----:B---3--:R-:W-:Y:S02]  /*12a0*/  R2UR UR12, R4 ;  /* 0x00000000040c72ca */ /* 0x008fe400000e0000 */
[----:B------:R-:W-:-:S04]  /*12b0*/  LOP3.LUT R4, R0, UR26, RZ, 0x3c, !PT ;  /* 0x0000001a00047c12 */ /* 0x000fc8000f8e3cff */
[----:B------:R-:W-:Y:S01]  /*12c0*/  ISETP.GE.AND P0, PT, R4, RZ, PT ;  /* 0x000000ff0400720c */ /* 0x000fe20003f06270 */
[----:B------:R-:W-:-:S06]  /*12d0*/  IMAD R4, R5, UR8, RZ ;  /* 0x0000000805047c24 */ /* 0x000fcc000f8e02ff */
        /* <DEDUP_REMOVED lines=11> */
[----:B------:R-:W-:Y:S01]  /*1390*/  ULDC.64 UR6, c[0x0][0x260] ;  /* 0x0000980000067ab9 */ /* 0x000fe20000000a00 */
[----:B------:R-:W-:-:S03]  /*13a0*/  MOV R18, R3 ;  /* 0x0000000300127202 */ /* 0x000fc60000000f00 */
[----:B------:R-:W-:Y:S01]  /*13b0*/  MOV R7, UR4 ;  /* 0x0000000400077c02 */ /* 0x000fe20008000f00 */
        /* <DEDUP_REMOVED lines=9> */
[----:B------:R-:W-:Y:S02]  /*1450*/  IMAD R0, R3, UR7, R0 ;  /* 0x0000000703007c24 */ /* 0x000fe4000f8e0200 */
[----:B------:R-:W-:-:S03]  /*1460*/  IMAD.MOV.U32 R4, RZ, RZ, R8 ;  /* 0x000000ffff047224 */ /* 0x000fc600078e0008 */
[----:B------:R-:W-:Y:S01]  /*1470*/  IADD3 R6, R9, R0, RZ ;  /* 0x0000000009067210 */ /* 0x000fe20007ffe0ff */
[----:B------:R-:W-:Y:S06]  /*1480*/  BRA `(.L_x_2331) ;  /* 0x0000000400507947 */ /* 0x000fec0003800000 */
.L_x_2330:
[----:B------:R-:W1:Y:S01]  /*1490*/  LDC R0, c[0x0][0x278] ;  /* 0x00009e00ff007b82 */ /* 0x000e620000000800 */
[----:B------:R-:W-:Y:S01]  /*14a0*/  MOV R3, UR26 ;  /* 0x0000001a00037c02 */ /* 0x000fe20008000f00 */
[----:B------:R-:W-:Y:S02]  /*14b0*/  UISETP.NE.AND UP0, UPT, UR11, -0x1, UPT ;  /* 0xffffffff0b00788c */ /* 0x000fe4000bf05270 */
[----:B------:R-:W-:Y:S01]  /*14c0*/  ULEA UR12, UR17, 0xffffff00, 0x8 ;  /* 0xffffff00110c7891 */ /* 0x000fe2000f8e403f */
[----:B------:R-:W-:-:S03]  /*14d0*/  IABS R3, R3 ;  /* 0x0000000300037213 */ /* 0x000fc60000000000 */
[----:B------:R-:W-:Y:S01]  /*14e0*/  PLOP3.LUT P0, PT, PT, PT, UP0, 0x80, 0x0 ;  /* 0x000000000000781c */ /* 0x000fe20003f0f008 */
[----:B------:R-:W-:-:S04]  /*14f0*/  USHF.R.S32.HI UR13, URZ, 0x1f, UR12 ;  /* 0x0000001f3f0d7899 */ /* 0x000fc8000801140c */
[----:B------:R-:W-:Y:S01]  /*1500*/  @UP0 UIADD3 UR5, UR7, UR11, URZ ;  /* 0x0000000b07050290 */ /* 0x000fe2000fffe03f */
[----:B------:R-:W-:-:S03]  /*1510*/  @UP0 ULDC.64 UR8, c[0x0][0x248] ;  /* 0x0000920000080ab9 */ /* 0x000fc60000000a00 */
[----:B------:R-:W-:Y:S02]  /*1520*/  @UP0 UIMAD.WIDE.U32 UR28, UR5, UR8, URZ ;  /* 0x00000008051c02a5 */ /* 0x000fe4000f8e003f */
[----:B------:R-:W-:-:S04]  /*1530*/  @UP0 UIMAD UR5, UR5, UR9, URZ ;  /* 0x00000009050502a4 */ /* 0x000fc8000f8e023f */
[----:B------:R-:W-:Y:S01]  /*1540*/  @UP0 UIADD3 UR5, UR29, UR5, URZ ;  /* 0x000000051d050290 */ /* 0x000fe2000fffe03f */
[----:B-1----:R-:W-:Y:S01]  /*1550*/  IABS R7, R0 ;  /* 0x0000000000077213 */ /* 0x002fe20000000000 */
[----:B------:R-:W-:Y:S01]  /*1560*/  @UP0 UMOV UR16, UR28 ;  /* 0x0000001c00100c82 */ /* 0x000fe20008000000 */
[----:B------:R-:W-:Y:S02]  /*1570*/  ISETP.NE.AND P2, PT, R0, RZ, PT ;  /* 0x000000ff0000720c */ /* 0x000fe40003f45270 */
        /* <DEDUP_REMOVED lines=8> */
[----:B------:R-:W-:Y:S02]  /*1600*/  IMAD.HI.U32 R18, R4, R3, RZ ;  /* 0x0000000304127227 */ /* 0x000fe400078e00ff */
[----:B------:R-:W1:Y:S02]  /*1610*/  LDC.64 R4, c[0x0][0x260] ;  /* 0x00009800ff047b82 */ /* 0x000e640000000a00 */
[----:B------:R-:W-:-:S04]  /*1620*/  IMAD.MOV R6, RZ, RZ, -R18 ;  /* 0x000000ffff067224 */ /* 0x000fc800078e0a12 */
[----:B------:R-:W-:Y:S01]  /*1630*/  IMAD R6, R7, R6, R3 ;  /* 0x0000000607067224 */ /* 0x000fe200078e0203 */
[----:B------:R-:W-:-:S04]  /*1640*/  LOP3.LUT R3, R0, UR26, RZ, 0x3c, !PT ;  /* 0x0000001a00037c12 */ /* 0x000fc8000f8e3cff */
[----:B------:R-:W-:Y:S02]  /*1650*/  ISETP.GT.U32.AND P5, PT, R7, R6, PT ;  /* 0x000000060700720c */ /* 0x000fe40003fa4070 */
[----:B------:R-:W-:-:S11]  /*1660*/  ISETP.GE.AND P3, PT, R3, RZ, PT ;  /* 0x000000ff0300720c */ /* 0x000fd60003f66270 */
        /* <DEDUP_REMOVED lines=18> */
.L_x_2332:
[----:B------:R-:W-:Y:S01]  /*1790*/  UIMAD UR4, UR13, UR8, URZ ;  /* 0x000000080d0472a4 */ /* 0x000fe2000f8e023f */
[----:B------:R-:W-:Y:S01]  /*17a0*/  @!P3 IADD3 R18, -R18, RZ, RZ ;  /* 0x000000ff1212b210 */ /* 0x000fe20007ffe1ff */
[----:B------:R-:W-:Y:S01]  /*17b0*/  UMOV UR28, UR16 ;  /* 0x00000010001c7c82 */ /* 0x000fe20008000000 */
[----:B------:R-:W-:Y:S01]  /*17c0*/  UMOV UR29, UR5 ;  /* 0x00000005001d7c82 */ /* 0x000fe20008000000 */
[----:B------:R-:W-:Y:S01]  /*17d0*/  UIMAD UR4, UR9, UR12, UR4 ;  /* 0x0000000c090472a4 */ /* 0x000fe2000f8e0204 */
[----:B------:R-:W-:Y:S01]  /*17e0*/  @!P2 LOP3.LUT R18, RZ, R0, RZ, 0x33, !PT ;  /* 0x00000000ff12a212 */ /* 0x000fe200078e33ff */
[----:B------:R-:W-:Y:S01]  /*17f0*/  UIMAD.WIDE.U32 UR28, UR8, UR12, UR28 ;  /* 0x0000000c081c72a5 */ /* 0x000fe2000f8e001c */
[----:B------:R-:W-:Y:S01]  /*1800*/  MOV R15, UR12 ;  /* 0x0000000c000f7c02 */ /* 0x000fe20008000f00 */
[----:B------:R-:W-:Y:S01]  /*1810*/  @UP0 UIADD3 UR11, UR7, UR11, URZ ;  /* 0x0000000b070b0290 */ /* 0x000fe2000fffe03f */
[----:B------:R-:W-:Y:S01]  /*1820*/  SHF.R.S32.HI R11, RZ, 0x1f, R18 ;  /* 0x0000001fff0b7819 */ /* 0x000fe20000011412 */
[----:B------:R-:W-:-:S02]  /*1830*/  UIADD3 UR4, UR29, UR4, URZ ;  /* 0x000000041d047290 */ /* 0x000fc4000fffe03f */
[----:B------:R-:W-:Y:S01]  /*1840*/  MOV R7, UR29 ;  /* 0x0000001d00077c02 */ /* 0x000fe20008000f00 */
[----:B------:R-:W-:Y:S02]  /*1850*/  IMAD.U32 R6, RZ, RZ, UR28 ;  /* 0x0000001cff067e24 */ /* 0x000fe4000f8e00ff */
[-C--:B-1----:R-:W-:Y:S02]  /*1860*/  IMAD R0, R11, R4.reuse, RZ ;  /* 0x000000040b007224 */ /* 0x082fe400078e02ff */
[----:B------:R-:W-:Y:S01]  /*1870*/  IMAD.U32 R7, RZ, RZ, UR4 ;  /* 0x00000004ff077e24 */ /* 0x000fe2000f8e00ff */
[----:B------:R-:W-:Y:S01]  /*1880*/  @UP0 ULDC.64 UR4, c[0x0][0x250] ;  /* 0x0000940000040ab9 */ /* 0x000fe20000000a00 */
[C---:B------:R-:W-:Y:S01]  /*1890*/  IMAD R0, R18.reuse, R5, R0 ;  /* 0x0000000512007224 */ /* 0x040fe200078e0200 */
[----:B------:R-:W-:Y:S01]  /*18a0*/  @UP0 UIMAD.WIDE.U32 UR28, UR11, UR4, URZ ;  /* 0x000000040b1c02a5 */ /* 0x000fe2000f8e003f */
[----:B------:R-:W-:Y:S01]  /*18b0*/  IMAD.WIDE.U32 R6, R18, R4, R6 ;  /* 0x0000000412067225 */ /* 0x000fe200078e0006 */
[----:B------:R-:W-:-:S02]  /*18c0*/  MOV R5, UR13 ;  /* 0x0000000d00057c02 */ /* 0x000fc40008000f00 */
[----:B------:R-:W-:Y:S01]  /*18d0*/  @UP0 UIMAD UR25, UR11, UR5, UR29 ;  /* 0x000000050b1902a4 */ /* 0x000fe2000f8e021d */
[----:B------:R-:W-:Y:S01]  /*18e0*/  MOV R4, R6 ;  /* 0x0000000600047202 */ /* 0x000fe20000000f00 */
[----:B------:R-:W-:Y:S01]  /*18f0*/  IMAD.IADD R6, R7, 0x1, R0 ;  /* 0x0000000107067824 */ /* 0x000fe200078e0200 */
        /* <DEDUP_REMOVED lines=13> */
.L_x_2331:
[----:B------:R-:W-:Y:S01]  /*19d0*/  UISETP.NE.AND UP0, UPT, UR10, -0x1, UPT ;  /* 0xffffffff0a00788c */ /* 0x000fe2000bf05270 */
[----:B--2---:R-:W-:Y:S01]  /*19e0*/  SHF.R.S32.HI R7, RZ, 0x1f, R2 ;  /* 0x0000001fff077819 */ /* 0x004fe20000011402 */
[----:B------:R-:W1:Y:S01]  /*19f0*/  S2R R13, SR_CTAID.X ;  /* 0x00000000000d7919 */ /* 0x000e620000002500 */
[----:B------:R-:W2:Y:S01]  /*1a00*/  S2UR UR29, SR_CgaCtaId ;  /* 0x00000000001d79c3 */ /* 0x000ea20000008800 */
[----:B------:R-:W-:Y:S01]  /*1a10*/  USHF.R.S32.HI UR23, URZ, 0x1f, UR26 ;  /* 0x0000001f3f177899 */ /* 0x000fe2000801141a */
[CC--:B------:R-:W-:Y:S01]  /*1a20*/  LEA.HI R21, R7.reuse, R2.reuse, RZ, 0x2 ;  /* 0x0000000207157211 */ /* 0x0c0fe200078f10ff */
[----:B------:R-:W-:Y:S01]  /*1a30*/  UMOV UR30, 0x400 ;  /* 0x00000400001e7882 */ /* 0x000fe20000000000 */
[-C--:B------:R-:W-:Y:S01]  /*1a40*/  LEA.HI R3, R7, R2.reuse, RZ, 0x3 ;  /* 0x0000000207037211 */ /* 0x080fe200078f18ff */
[----:B------:R-:W-:Y:S01]  /*1a50*/  BSSY B0, `(.L_x_2333) ;  /* 0x0000052000007945 */ /* 0x000fe20003800000 */
[----:B------:R-:W-:Y:S02]  /*1a60*/  LOP3.LUT R9, R21, 0xfffffffc, RZ, 0xc0, !PT ;  /* 0xfffffffc15097812 */ /* 0x000fe400078ec0ff */
[----:B------:R-:W-:Y:S01]  /*1a70*/  @UP0 ULDC.64 UR4, c[0x0][0x240] ;  /* 0x0000900000040ab9 */ /* 0x000fe20000000a00 */
[----:B------:R-:W-:Y:S01]  /*1a80*/  SHF.R.S32.HI R0, RZ, 0x3, R3 ;  /* 0x00000003ff007819 */ /* 0x000fe20000011403 */
[----:B------:R-:W-:Y:S01]  /*1a90*/  @UP0 UIMAD.WIDE.U32 UR6, UR10, UR4, URZ ;  /* 0x000000040a0602a5 */ /* 0x000fe2000f8e003f */
[----:B------:R-:W-:Y:S01]  /*1aa0*/  SHF.R.S32.HI R16, RZ, 0x2, R21 ;  /* 0x00000002ff107819 */ /* 0x000fe20000011415 */
[----:B------:R-:W-:Y:S01]  /*1ab0*/  IMAD.IADD R236, R2, 0x1, -R9 ;  /* 0x0000000102ec7824 */ /* 0x000fe200078e0a09 */
[----:B------:R-:W-:Y:S01]  /*1ac0*/  LEA.HI R182, R7, R2, RZ, 0x5 ;  /* 0x0000000207b67211 */ /* 0x000fe200078f28ff */
[----:B------:R-:W-:Y:S01]  /*1ad0*/  @UP0 UIMAD UR10, UR10, UR5, UR7 ;  /* 0x000000050a0a02a4 */ /* 0x000fe2000f8e0207 */
[----:B------:R-:W-:Y:S01]  /*1ae0*/  IMAD.SHL.U32 R9, R0, 0x40, RZ ;  /* 0x0000004000097824 */ /* 0x000fe200078e00ff */
[----:B------:R-:W-:Y:S01]  /*1af0*/  @!UP0 USHF.R.S32.HI UR7, URZ, 0x1f, UR15 ;  /* 0x0000001f3f078899 */ /* 0x000fe2000801140f */
[----:B------:R-:W-:Y:S01]  /*1b00*/  LEA.HI R21, R21, R16, RZ, 0x1 ;  /* 0x0000001015157211 */ /* 0x000fe200078f08ff */
[----:B------:R-:W-:Y:S01]  /*1b10*/  @!UP0 ULDC.64 UR4, c[0x0][0x228] ;  /* 0x00008a0000048ab9 */ /* 0x000fe20000000a00 */
[----:B------:R-:W-:Y:S01]  /*1b20*/  IMAD.SHL.U32 R236, R236, 0x8, RZ ;  /* 0x00000008ecec7824 */ /* 0x000fe200078e00ff */
[----:B------:R-:W-:Y:S01]  /*1b30*/  @!UP0 UIMAD UR7, UR7, UR4, URZ ;  /* 0x00000004070782a4 */ /* 0x000fe2000f8e023f */
[----:B------:R-:W-:Y:S01]  /*1b40*/  LOP3.LUT R9, R9, 0xc0, RZ, 0xc0, !PT ;  /* 0x000000c009097812 */ /* 0x000fe200078ec0ff */
[----:B------:R-:W-:Y:S01]  /*1b50*/  @!UP0 UIMAD.WIDE.U32 UR12, UR15, UR4, URZ ;  /* 0x000000040f0c82a5 */ /* 0x000fe2000f8e003f */
[----:B------:R-:W-:Y:S01]  /*1b60*/  LOP3.LUT R21, R21, 0x7fffffe, RZ, 0xc0, !PT ;  /* 0x07fffffe15157812 */ /* 0x000fe200078ec0ff */
[----:B------:R-:W-:Y:S01]  /*1b70*/  @!UP0 UIMAD UR11, UR15, UR5, UR7 ;  /* 0x000000050f0b82a4 */ /* 0x000fe2000f8e0207 */
[----:B------:R-:W-:Y:S01]  /*1b80*/  LOP3.LUT R8, R9, 0x18, R236, 0xf8, !PT ;  /* 0x0000001809087812 */ /* 0x000fe200078ef8ec */
[----:B------:R-:W-:Y:S01]  /*1b90*/  UIADD3 UR7, -UR22, UR24, URZ ;  /* 0x0000001816077290 */ /* 0x000fe2000fffe13f */
[----:B------:R-:W-:Y:S01]  /*1ba0*/  SHF.R.S32.HI R178, RZ, 0x5, R182 ;  /* 0x00000005ffb27819 */ /* 0x000fe200000114b6 */
[----:B------:R-:W-:Y:S01]  /*1bb0*/  @!UP0 UIADD3 UR10, UR13, UR11, URZ ;  /* 0x0000000b0d0a8290 */ /* 0x000fe2000fffe03f */
[----:B------:R-:W-:Y:S01]  /*1bc0*/  SHF.R.U32.HI R9, RZ, 0x3, R9 ;  /* 0x00000003ff097819 */ /* 0x000fe20000011609 */
[----:B------:R-:W-:Y:S01]  /*1bd0*/  @!UP0 UMOV UR6, UR12 ;  /* 0x0000000c00068c82 */ /* 0x000fe20008000000 */
[----:B------:R-:W-:Y:S01]  /*1be0*/  IMAD.IADD R21, R16, 0x1, -R21 ;  /* 0x0000000110157824 */ /* 0x000fe200078e0a15 */
[----:B------:R-:W-:Y:S01]  /*1bf0*/  SHF.R.S32.HI R19, RZ, 0x1f, R236 ;  /* 0x0000001fff137819 */ /* 0x000fe200000114ec */
[----:B------:R-:W-:Y:S01]  /*1c00*/  ULDC.64 UR4, c[0x0][0x258] ;  /* 0x0000960000047ab9 */ /* 0x000fe20000000a00 */
[----:B------:R-:W-:Y:S01]  /*1c10*/  IADD3 R20, P0, R236, UR6, RZ ;  /* 0x00000006ec147c10 */ /* 0x000fe2000ff1e0ff */
[----:B------:R-:W-:Y:S01]  /*1c20*/  IMAD R218, R178, 0x8, R21 ;  /* 0x00000008b2da7824 */ /* 0x000fe200078e0215 */
[----:B------:R-:W-:Y:S01]  /*1c30*/  LOP3.LUT R9, R8, R9, RZ, 0x3c, !PT ;  /* 0x0000000908097212 */ /* 0x000fe200078e3cff */
[----:B------:R-:W-:Y:S01]  /*1c40*/  IMAD.U32 R8, RZ, RZ, UR4 ;  /* 0x00000004ff087e24 */ /* 0x000fe2000f8e00ff */
[----:B------:R-:W-:Y:S01]  /*1c50*/  IADD3.X R21, R19, UR10, RZ, P0, !PT ;  /* 0x0000000a13157c10 */ /* 0x000fe200087fe4ff */
[----:B------:R-:W-:Y:S01]  /*1c60*/  UIADD3 UR6, UR17, -0x1, URZ ;  /* 0xffffffff11067890 */ /* 0x000fe2000fffe03f */
[----:B------:R-:W-:Y:S01]  /*1c70*/  ISETP.GE.AND P0, PT, R16, UR7, PT ;  /* 0x0000000710007c0c */ /* 0x000fe2000bf06270 */
[----:B------:R-:W-:Y:S01]  /*1c80*/  IMAD.U32 R218, R218, 0x20, R9 ;  /* 0x00000020dada7824 */ /* 0x000fe200078e0009 */
[----:B------:R-:W-:Y:S01]  /*1c90*/  SHF.R.S32.HI R17, RZ, 0x1f, R16 ;  /* 0x0000001fff117819 */ /* 0x000fe20000011410 */
[----:B------:R-:W-:Y:S01]  /*1ca0*/  UIMAD UR27, UR23, UR4, URZ ;  /* 0x00000004171b72a4 */ /* 0x000fe2000f8e023f */
[----:B------:R-:W-:Y:S01]  /*1cb0*/  IMAD.WIDE.U32 R8, R8, UR26, R20 ;  /* 0x0000001a08087c25 */ /* 0x000fe2000f8e0014 */
[----:B------:R-:W-:Y:S01]  /*1cc0*/  IADD3 R176, P3, R16, R15, RZ ;  /* 0x0000000f10b07210 */ /* 0x000fe20007f7e0ff */
[----:B------:R-:W-:Y:S01]  /*1cd0*/  ULDC.64 UR12, c[0x0][0x268] ;  /* 0x00009a00000c7ab9 */ /* 0x000fe20000000a00 */
[C---:B------:R-:W-:Y:S01]  /*1ce0*/  IADD3 R20, P2, R236.reuse, UR28, RZ ;  /* 0x0000001cec147c10 */ /* 0x040fe2000ff5e0ff */
[----:B------:R-:W-:Y:S01]  /*1cf0*/  USHF.L.U32 UR16, UR6, 0x8, URZ ;  /* 0x0000000806107899 */ /* 0x000fe2000800063f */
[----:B------:R-:W-:Y:S01]  /*1d00*/  IADD3 R4, P4, R236, R4, RZ ;  /* 0x00000004ec047210 */ /* 0x000fe20007f9e0ff */
[----:B------:R-:W-:Y:S01]  /*1d10*/  UIMAD UR27, UR26, UR5, UR27 ;  /* 0x000000051a1b72a4 */ /* 0x000fe2000f8e021b */
[----:B------:R-:W-:Y:S01]  /*1d20*/  IMAD R11, R11, UR12, RZ ;  /* 0x0000000c0b0b7c24 */ /* 0x000fe2000f8e02ff */
[----:B------:R-:W-:Y:S01]  /*1d30*/  IADD3.X R21, R19, UR25, RZ, P2, !PT ;  /* 0x0000001913157c10 */ /* 0x000fe200097fe4ff */
[----:B------:R-:W-:Y:S01]  /*1d40*/  IMAD.X R179, R17, 0x1, R5, P3 ;  /* 0x0000000111b37824 */ /* 0x000fe200018e0605 */
[----:B------:R-:W-:Y:S01]  /*1d50*/  ULDC.64 UR10, c[0x0][0x250] ;  /* 0x00009400000a7ab9 */ /* 0x000fe20000000a00 */
[----:B--2---:R-:W-:Y:S01]  /*1d60*/  ULEA UR4, UR29, UR30, 0x18 ;  /* 0x0000001e1d047291 */ /* 0x004fe2000f8ec03f */
[----:B------:R-:W-:Y:S01]  /*1d70*/  VIADD R15, R16, 0x20 ;  /* 0x00000020100f7836 */ /* 0x000fe20000000000 */
[----:B------:R-:W-:Y:S01]  /*1d80*/  UIADD3 UR5, -UR16, UR19, URZ ;  /* 0x0000001310057290 */ /* 0x000fe2000fffe13f */
[----:B------:R-:W-:-:S02]  /*1d90*/  IMAD.X R5, R19, 0x1, R6, P4 ;  /* 0x0000000113057824 */ /* 0x000fc400020e0606 */
[----:B------:R-:W-:Y:S01]  /*1da0*/  IMAD R179, R179, UR10, RZ ;  /* 0x0000000ab3b37c24 */ /* 0x000fe2000f8e02ff */
[----:B------:R-:W-:Y:S01]  /*1db0*/  ISETP.GE.AND P2, PT, R15, UR7, PT ;  /* 0x000000070f007c0c */ /* 0x000fe2000bf46270 */
[----:B------:R-:W-:Y:S01]  /*1dc0*/  IMAD R14, R18, UR13, R11 ;  /* 0x0000000d120e7c24 */ /* 0x000fe2000f8e020b */
[----:B------:R-:W-:Y:S01]  /*1dd0*/  ISETP.GE.AND P3, PT, R16, UR5, PT ;  /* 0x0000000510007c0c */ /* 0x000fe2000bf66270 */
[----:B------:R-:W-:Y:S01]  /*1de0*/  IMAD.WIDE.U32 R18, R18, UR12, R20 ;  /* 0x0000000c12127c25 */ /* 0x000fe2000f8e0014 */
[----:B------:R-:W-:-:S03]  /*1df0*/  LEA R218, R218, UR4, 0x1 ;  /* 0x00000004dada7c11 */ /* 0x000fc6000f8e08ff */
[----:B------:R-:W-:Y:S02]  /*1e00*/  VIADD R11, R9, UR27 ;  /* 0x0000001b090b7c36 */ /* 0x000fe40008000000 */
[----:B-1----:R-:W-:-:S04]  /*1e10*/  IMAD.WIDE R12, R13, 0x40, R16 ;  /* 0x000000400d0c7825 */ /* 0x002fc800078e0210 */
[----:B------:R-:W-:Y:S01]  /*1e20*/  IMAD R179, R176, UR11, R179 ;  /* 0x0000000bb0b37c24 */ /* 0x000fe2000f8e02b3 */
        /* <DEDUP_REMOVED lines=20> */
.L_x_2334:
[----:B------:R-:W-:Y:S05]  /*1f70*/  BSYNC B0 ;  /* 0x0000000000007941 */ /* 0x000fea0003800000 */
.L_x_2333:
        /* <DEDUP_REMOVED lines=21> */
.L_x_2336:
[----:B------:R-:W-:Y:S05]  /*20d0*/  BSYNC B0 ;  /* 0x0000000000007941 */ /* 0x000fea0003800000 */
.L_x_2335:
[----:B------:R-:W-:Y:S01]  /*20e0*/  IMAD R189, R17, UR8, RZ ;  /* 0x0000000811bd7c24 */ /* 0x000fe2000f8e02ff */
[C---:B----4-:R-:W-:Y:S01]  /*20f0*/  IADD3 R9, R16.reuse, 0x60, RZ ;  /* 0x0000006010097810 */ /* 0x050fe20007ffe0ff */
[C---:B------:R-:W-:Y:S01]  /*2100*/  VIADD R10, R16.reuse, 0x40 ;  /* 0x00000040100a7836 */ /* 0x040fe20000000000 */
[C---:B------:R-:W-:Y:S01]  /*2110*/  IADD3 R6, R16.reuse, 0xa0, RZ ;  /* 0x000000a010067810 */ /* 0x040fe20007ffe0ff */
[C---:B------:R-:W-:Y:S01]  /*2120*/  VIADD R8, R16.reuse, 0x80 ;  /* 0x0000008010087836 */ /* 0x040fe20000000000 */
[----:B------:R-:W-:Y:S01]  /*2130*/  BSSY B0, `(.L_x_2337) ;  /* 0x0000019000007945 */ /* 0x000fe20003800000 */
[C---:B------:R-:W-:Y:S01]  /*2140*/  IMAD R189, R16.reuse, UR9, R189 ;  /* 0x0000000910bd7c24 */ /* 0x040fe2000f8e02bd */
[----:B------:R-:W-:Y:S01]  /*2150*/  ISETP.GE.AND P2, PT, R15, UR5, PT ;  /* 0x000000050f007c0c */ /* 0x000fe2000bf46270 */
[----:B------:R-:W-:Y:S01]  /*2160*/  IMAD.WIDE.U32 R12, R16, UR8, R4 ;  /* 0x00000008100c7c25 */ /* 0x000fe2000f8e0004 */
[----:B------:R-:W-:Y:S02]  /*2170*/  ISETP.GE.AND P0, PT, R10, UR5, PT ;  /* 0x000000050a007c0c */ /* 0x000fe4000bf06270 */
[----:B------:R-:W-:Y:S01]  /*2180*/  ISETP.GE.AND P6, PT, R9, UR5, PT ;  /* 0x0000000509007c0c */ /* 0x000fe2000bfc6270 */
[----:B------:R-:W-:Y:S01]  /*2190*/  VIADD R5, R16, 0xc0 ;  /* 0x000000c010057836 */ /* 0x000fe20000000000 */
[----:B------:R-:W-:Y:S01]  /*21a0*/  ISETP.GE.AND P5, PT, R8, UR5, PT ;  /* 0x0000000508007c0c */ /* 0x000fe2000bfa6270 */
[----:B------:R-:W-:Y:S01]  /*21b0*/  IMAD.MOV.U32 R188, RZ, RZ, R12 ;  /* 0x000000ffffbc7224 */ /* 0x000fe200078e000c */
[----:B------:R-:W-:-:S02]  /*21c0*/  ISETP.GE.AND P4, PT, R6, UR5, PT ;  /* 0x0000000506007c0c */ /* 0x000fc4000bf86270 */
[----:B------:R-:W-:Y:S01]  /*21d0*/  IADD3 R189, R13, R189, RZ ;  /* 0x000000bd0dbd7210 */ /* 0x000fe20007ffe0ff */
        /* <DEDUP_REMOVED lines=14> */
.L_x_2338:
[----:B------:R-:W-:Y:S05]  /*22c0*/  BSYNC B0 ;  /* 0x0000000000007941 */ /* 0x000fea0003800000 */
.L_x_2337:
        /* <DEDUP_REMOVED lines=8> */
[----:B-1----:R-:W-:Y:S01]  /*2350*/  IMAD.U32 R13, RZ, RZ, UR8 ;  /* 0x00000008ff0d7e24 */ /* 0x002fe2000f8e00ff */
        /* <DEDUP_REMOVED lines=11> */
.L_x_2340:
[----:B------:R-:W-:Y:S05]  /*2410*/  BSYNC B0 ;  /* 0x0000000000007941 */ /* 0x000fea0003800000 */
.L_x_2339:
[----:B------:R-:W-:Y:S01]  /*2420*/  BSSY B0, `(.L_x_2341) ;  /* 0x0000013000007945 */ /* 0x000fe20003800000 */
[----:B------:R-:W-:-:S03]  /*2430*/  ISETP.GE.AND P2, PT, R4, UR5, PT ;  /* 0x0000000504007c0c */ /* 0x000fc6000bf46270 */
[----:B------:R-:W-:Y:S10]  /*2440*/  @P0 BRA `(.L_x_2342) ;  /* 0x0000000000400947 */ /* 0x000ff40003800000 */
        /* <DEDUP_REMOVED lines=16> */
.L_x_2342:
[----:B------:R-:W-:Y:S05]  /*2550*/  BSYNC B0 ;  /* 0x0000000000007941 */ /* 0x000fea0003800000 */
.L_x_2341:
        /* <DEDUP_REMOVED lines=9> */
[----:B-1----:R-:W-:-:S05]  /*25f0*/  IMAD.WIDE.U32 R20, R11, 0x60, R188 ;  /* 0x000000600b147825 */ /* 0x002fca00078e00bc */
[----:B------:R-:W-:Y:S02]  /*2600*/  IADD3 R11, R21, UR25, RZ ;  /* 0x00000019150b7c10 */ /* 0x000fe4000fffe0ff */
[----:B------:R-:W-:-:S04]  /*2610*/  LEA R12, P0, R20, UR12, 0x1 ;  /* 0x0000000c140c7c11 */ /* 0x000fc8000f8008ff */
[----:B------:R-:W-:-:S05]  /*2620*/  LEA.HI.X R13, R20, UR13, R11, 0x1, P0 ;  /* 0x0000000d140d7c11 */ /* 0x000fca00080f0c0b */
[----:B------:R-:W-:Y:S01]  /*2630*/  @!PT LDS RZ, [RZ] ;  /* 0x00000000fffff984 */ /* 0x000fe20000000800 */
[----:B------:R-:W-:Y:S01]  /*2640*/  @!PT LDS RZ, [RZ] ;  /* 0x00000000fffff984 */ /* 0x000fe20000000800 */
[----:B------:R-:W-:Y:S01]  /*2650*/  @!PT LDS RZ, [RZ] ;  /* 0x00000000fffff984 */ /* 0x000fe20000000800 */
[----:B------:R1:W-:Y:S04]  /*2660*/  LDGSTS.E.BYPASS.LTC128B.128 [R218+0x2800], desc[UR20][R12.64] ;  /* 0x028000000cda7fae */ /* 0x0003e8000b901d54 */
.L_x_2344:
[----:B------:R-:W-:Y:S05]  /*2670*/  BSYNC B0 ;  /* 0x0000000000007941 */ /* 0x000fea0003800000 */
.L_x_2343:
[----:B------:R-:W-:Y:S04]  /*2680*/  BSSY B0, `(.L_x_2345) ;  /* 0x0000012000007945 */ /* 0x000fe80003800000 */
        /* <DEDUP_REMOVED lines=17> */
.L_x_2346:
[----:B------:R-:W-:Y:S05]  /*27a0*/  BSYNC B0 ;  /* 0x0000000000007941 */ /* 0x000fea0003800000 */
.L_x_2345:
        /* <DEDUP_REMOVED lines=17> */
.L_x_2348:
[----:B------:R-:W-:Y:S05]  /*28c0*/  BSYNC B0 ;  /* 0x0000000000007941 */ /* 0x000fea0003800000 */
.L_x_2347:
        /* <DEDUP_REMOVED lines=17> */
.L_x_2350:
[----:B------:R-:W-:Y:S05]  /*29e0*/  BSYNC B0 ;  /* 0x0000000000007941 */ /* 0x000fea0003800000 */
.L_x_2349:
        /* <DEDUP_REMOVED lines=17> */
.L_x_2352:
[----:B------:R-:W-:Y:S05]  /*2b00*/  BSYNC B0 ;  /* 0x0000000000007941 */ /* 0x000fea0003800000 */
.L_x_2351:
[----:B------:R-:W-:Y:S01]  /*2b10*/  USHF.R.S32.HI UR25, URZ, 0x1f, UR15 ;  /* 0x0000001f3f197899 */ /* 0x000fe2000801140f */
[----:B------:R-:W0:Y:S01]  /*2b20*/  LDGDEPBAR ;  /* 0x00000000000079af */ /* 0x000e220000000000 */
[----:B------:R-:W-:Y:S01]  /*2b30*/  ULDC.64 UR12, c[0x0][0x3d0] ;  /* 0x0000f400000c7ab9 */ /* 0x000fe20000000a00 */
[----:B------:R-:W-:Y:S01]  /*2b40*/  UMOV UR27, UR23 ;  /* 0x00000017001b7c82 */ /* 0x000fe20008000000 */
[----:B------:R-:W-:Y:S01]  /*2b50*/  UIMAD UR25, UR25, UR12, URZ ;  /* 0x0000000c191972a4 */ /* 0x000fe2000f8e023f */
[----:B------:R-:W-:Y:S01]  /*2b60*/  ISETP.GE.AND P0, PT, R10, UR5, PT ;  /* 0x000000050a007c0c */ /* 0x000fe2000bf06270 */
[----:B------:R-:W-:Y:S01]  /*2b70*/  UIMAD.WIDE.U32 UR26, UR15, UR12, UR26 ;  /* 0x0000000c0f1a72a5 */ /* 0x000fe2000f8e001a */
[----:B------:R-:W-:Y:S01]  /*2b80*/  ISETP.GE.AND P3, PT, R16, UR5, PT ;  /* 0x0000000510007c0c */ /* 0x000fe2000bf66270 */
[----:B------:R-:W-:Y:S01]  /*2b90*/  UIMAD UR25, UR15, UR13, UR25 ;  /* 0x0000000d0f1972a4 */ /* 0x000fe2000f8e0219 */
[----:B------:R-:W-:Y:S01]  /*2ba0*/  IMAD.IADD R19, R19, 0x1, R14 ;  /* 0x0000000113137824 */ /* 0x000fe200078e020e */
[----:B------:R-:W-:Y:S01]  /*2bb0*/  LEA.HI R7, R7, R2, RZ, 0x4 ;  /* 0x0000000207077211 */ /* 0x000fe200078f20ff */
[----:B------:R-:W-:Y:S01]  /*2bc0*/  ULDC.64 UR12, c[0x0][0x3c8] ;  /* 0x0000f200000c7ab9 */ /* 0x000fe20000000a00 */
[----:B------:R-:W-:Y:S01]  /*2bd0*/  UIADD3 UR25, UR27, UR25, URZ ;  /* 0x000000191b197290 */ /* 0x000fe2000fffe03f */
[----:B------:R-:W-:Y:S01]  /*2be0*/  IMAD.WIDE.U32 R176, R176, UR10, R18 ;  /* 0x0000000ab0b07c25 */ /* 0x000fe2000f8e0012 */
[----:B------:R-:W-:Y:S01]  /*2bf0*/  ULEA UR23, UP0, UR26, UR12, 0x2 ;  /* 0x0000000c1a177291 */ /* 0x000fe2000f80103f */
[----:B------:R-:W-:-:S02]  /*2c00*/  ISETP.GE.AND P6, PT, R9, UR5, PT ;  /* 0x0000000509007c0c */ /* 0x000fc4000bfc6270 */
[----:B------:R-:W-:Y:S01]  /*2c10*/  IMAD.IADD R179, R177, 0x1, R179 ;  /* 0x00000001b1b37824 */ /* 0x000fe200078e02b3 */
[----:B------:R-:W-:Y:S01]  /*2c20*/  ULEA.HI.X UR25, UR26, UR13, UR25, 0x2, UP0 ;  /* 0x0000000d1a197291 */ /* 0x000fe200080f1419 */
[----:B------:R-:W-:Y:S01]  /*2c30*/  ISETP.GE.AND P2, PT, R15, UR5, PT ;  /* 0x000000050f007c0c */ /* 0x000fe2000bf46270 */
[----:B------:R-:W-:Y:S01]  /*2c40*/  IMAD.U32 R10, RZ, RZ, UR23 ;  /* 0x00000017ff0a7e24 */ /* 0x000fe2000f8e00ff */
[----:B------:R-:W-:Y:S01]  /*2c50*/  ULDC.64 UR12, c[0x0][0x220] ;  /* 0x00008800000c7ab9 */ /* 0x000fe20000000a00 */
[----:B------:R-:W-:Y:S01]  /*2c60*/  ULDC UR23, c[0x0][0x2e8] ;  /* 0x0000ba0000177ab9 */ /* 0x000fe20000000800 */
[----:B------:R-:W-:Y:S01]  /*2c70*/  LEA R244, P4, R176, UR12, 0x1 ;  /* 0x0000000cb0f47c11 */ /* 0x000fe2000f8808ff */
[----:B------:R-:W-:Y:S01]  /*2c80*/  IMAD.U32 R11, RZ, RZ, UR25 ;  /* 0x00000019ff0b7e24 */ /* 0x000fe2000f8e00ff */
[----:B------:R-:W-:-:S04]  /*2c90*/  DEPBAR.LE SB0, 0x0 ;  /* 0x000080000000791a */ /* 0x000fc80000000000 */
[----:B------:R1:W5:Y:S01]  /*2ca0*/  LDG.E R181, desc[UR20][R10.64] ;  /* 0x000000140ab57981 */ /* 0x000362000c1e1900 */
[----:B------:R-:W1:Y:S01]  /*2cb0*/  MUFU.RCP R180, UR23 ;  /* 0x0000001700b47d08 */ /* 0x000e620008001000 */
[----:B------:R-:W-:Y:S01]  /*2cc0*/  BSSY B0, `(.L_x_2353) ;  /* 0x0000015000007945 */ /* 0x000fe20003800000 */
[----:B------:R-:W-:Y:S01]  /*2cd0*/  LEA.HI.X R243, R176, UR13, R179, 0x1, P4 ;  /* 0x0000000db0f37c11 */ /* 0x000fe2000a0f0cb3 */
[----:B------:R-:W-:Y:S01]  /*2ce0*/  BAR.SYNC.DEFER_BLOCKING 0x0 ;  /* 0x0000000000007b1d */ /* 0x000fe20000010000 */
[----:B------:R-:W-:Y:S02]  /*2cf0*/  ISETP.GE.AND P5, PT, R8, UR5, PT ;  /* 0x0000000508007c0c */ /* 0x000fe4000bfa6270 */
[----:B------:R-:W-:-:S03]  /*2d00*/  ISETP.GE.AND P4, PT, R6, UR5, PT ;  /* 0x0000000506007c0c */ /* 0x000fc6000bf86270 */
[----:B------:R1:W-:Y:S04]  /*2d10*/  @P3 STS [R218+0x5000], RZ ;  /* 0x005000ffda003388 */ /* 0x0003e80000000800 */
[----:B------:R1:W-:Y:S04]  /*2d20*/  @P3 STS [R218+0x5004], RZ ;  /* 0x005004ffda003388 */ /* 0x0003e80000000800 */
[----:B------:R1:W-:Y:S01]  /*2d30*/  @P3 STS.64 [R218+0x5008], RZ ;  /* 0x005008ffda003388 */ /* 0x0003e20000000a00 */
[----:B------:R-:W-:Y:S01]  /*2d40*/  LOP3.LUT R9, R7, 0xfffffff0, RZ, 0xc0, !PT ;  /* 0xfffffff007097812 */ /* 0x000fe200078ec0ff */
        /* <DEDUP_REMOVED lines=12> */
.L_x_2354:
[----:B------:R-:W-:Y:S05]  /*2e10*/  BSYNC B0 ;  /* 0x0000000000007941 */ /* 0x000fea0003800000 */
.L_x_2353:
[----:B------:R-:W-:Y:S01]  /*2e20*/  ISETP.GE.AND P3, PT, R5, UR5, PT ;  /* 0x0000000505007c0c */ /* 0x000fe2000bf66270 */
[C---:B------:R-:W-:Y:S01]  /*2e30*/  IMAD.IADD R5, R2.reuse, 0x1, -R9 ;  /* 0x0000000102057824 */ /* 0x040fe200078e0a09 */
[----:B------:R-:W-:Y:S01]  /*2e40*/  SHF.R.S32.HI R6, RZ, 0x4, R7 ;  /* 0x00000004ff067819 */ /* 0x000fe20000011407 */
[----:B------:R2:W-:Y:S01]  /*2e50*/  @P2 STS.128 [R218+0x5800], RZ ;  /* 0x005800ffda002388 */ /* 0x0005e20000000c00 */
[C---:B------:R-:W-:Y:S01]  /*2e60*/  LOP3.LUT R7, R3.reuse, 0xfffffff8, RZ, 0xc0, !PT ;  /* 0xfffffff803077812 */ /* 0x040fe200078ec0ff */
[----:B------:R-:W-:Y:S01]  /*2e70*/  BSSY B0, `(.L_x_2355) ;  /* 0x0000035000007945 */ /* 0x000fe20003800000 */
[----:B------:R-:W-:Y:S02]  /*2e80*/  LEA.HI R3, R3, R0, RZ, 0x1 ;  /* 0x0000000003037211 */ /* 0x000fe400078f08ff */
[----:B-1----:R-:W-:Y:S01]  /*2e90*/  LEA.HI R10, R5, R5, RZ, 0x1 ;  /* 0x00000005050a7211 */ /* 0x002fe200078f08ff */
[----:B------:R-:W-:Y:S01]  /*2ea0*/  IMAD.IADD R7, R2, 0x1, -R7 ;  /* 0x0000000102077824 */ /* 0x000fe200078e0a07 */
[----:B------:R-:W-:-:S02]  /*2eb0*/  LOP3.LUT R3, R3, 0xfffffffe, RZ, 0xc0, !PT ;  /* 0xfffffffe03037812 */ /* 0x000fc400078ec0ff */
[--C-:B------:R-:W-:Y:S02]  /*2ec0*/  SHF.R.S32.HI R36, RZ, 0x1, R10.reuse ;  /* 0x00000001ff247819 */ /* 0x100fe4000001140a */
[----:B------:R-:W-:Y:S01]  /*2ed0*/  SHF.R.S32.HI R9, RZ, 0x1f, R10 ;  /* 0x0000001fff097819 */ /* 0x000fe2000001140a */
[----:B------:R-:W-:Y:S01]  /*2ee0*/  IMAD.IADD R3, R0, 0x1, -R3 ;  /* 0x0000000100037824 */ /* 0x000fe200078e0a03 */
[----:B------:R-:W-:Y:S02]  /*2ef0*/  LEA.HI R8, R7, R7, RZ, 0x1 ;  /* 0x0000000707087211 */ /* 0x000fe400078f08ff */
[----:B------:R-:W-:Y:S02]  /*2f00*/  LEA.HI R9, R9, R36, RZ, 0x2 ;  /* 0x0000002409097211 */ /* 0x000fe400078f10ff */
[----:B------:R-:W-:Y:S02]  /*2f10*/  LOP3.LUT R0, R8, 0xfffffffe, RZ, 0xc0, !PT ;  /* 0xfffffffe08007812 */ /* 0x000fe400078ec0ff */
[----:B------:R-:W-:-:S02]  /*2f20*/  LEA.HI R11, R6, R6, RZ, 0x1 ;  /* 0x00000006060b7211 */ /* 0x000fc400078f08ff */
[----:B------:R-:W-:Y:S01]  /*2f30*/  SHF.R.S32.HI R12, RZ, 0x1f, R5 ;  /* 0x0000001fff0c7819 */ /* 0x000fe20000011405 */
[----:B------:R-:W-:Y:S01]  /*2f40*/  IMAD.IADD R7, R7, 0x1, -R0 ;  /* 0x0000000107077824 */ /* 0x000fe200078e0a00 */
[----:B------:R-:W-:Y:S02]  /*2f50*/  LOP3.LUT R9, R9, 0xfffffffc, RZ, 0xc0, !PT ;  /* 0xfffffffc09097812 */ /* 0x000fe400078ec0ff */
[----:B------:R-:W-:Y:S02]  /*2f60*/  LOP3.LUT R11, R11, 0xfffffffe, RZ, 0xc0, !PT ;  /* 0xfffffffe0b0b7812 */ /* 0x000fe400078ec0ff */
[----:B------:R-:W-:Y:S01]  /*2f70*/  LOP3.LUT R10, R10, 0x7fffffe, RZ, 0xc0, !PT ;  /* 0x07fffffe0a0a7812 */ /* 0x000fe200078ec0ff */
[----:B------:R-:W-:Y:S01]  /*2f80*/  IMAD.IADD R36, R36, 0x1, -R9 ;  /* 0x0000000124247824 */ /* 0x000fe200078e0a09 */
[----:B------:R-:W-:Y:S01]  /*2f90*/  SHF.R.S32.HI R0, RZ, 0x1, R8 ;  /* 0x00000001ff007819 */ /* 0x000fe20000011408 */
[----:B------:R-:W-:Y:S01]  /*2fa0*/  IMAD.IADD R6, R6, 0x1, -R11 ;  /* 0x0000000106067824 */ /* 0x000fe200078e0a0b */
[----:B------:R-:W-:Y:S01]  /*2fb0*/  LEA.HI R12, R12, R5, RZ, 0x3 ;  /* 0x000000050c0c7211 */ /* 0x000fe200078f18ff */
[----:B------:R-:W-:-:S02]  /*2fc0*/  IMAD.IADD R10, R5, 0x1, -R10 ;  /* 0x00000001050a7824 */ /* 0x000fc400078e0a0a */
[----:B------:R-:W-:Y:S02]  /*2fd0*/  IMAD.SHL.U32 R11, R0, 0x40, RZ ;  /* 0x00000040000b7824 */ /* 0x000fe400078e00ff */
[----:B------:R-:W-:Y:S02]  /*2fe0*/  IMAD.SHL.U32 R5, R12, 0x20, RZ ;  /* 0x000000200c057824 */ /* 0x000fe400078e00ff */
[----:B------:R-:W-:Y:S02]  /*2ff0*/  IMAD.SHL.U32 R9, R36, 0x40, RZ ;  /* 0x0000004024097824 */ /* 0x000fe400078e00ff */
[----:B------:R-:W-:Y:S01]  /*3000*/  IMAD.SHL.U32 R8, R3, 0x8, RZ ;  /* 0x0000000803087824 */ /* 0x000fe200078e00ff */
[----:B------:R-:W-:Y:S01]  /*3010*/  LOP3.LUT R3, R11, 0xc0, RZ, 0xc0, !PT ;  /* 0x000000c00b037812 */ /* 0x000fe200078ec0ff */
[C---:B------:R-:W-:Y:S01]  /*3020*/  IMAD.SHL.U32 R12, R6.reuse, 0x8, RZ ;  /* 0x00000008060c7824 */ /* 0x040fe200078e00ff */
[----:B------:R-:W-:Y:S01]  /*3030*/  LOP3.LUT R5, R5, 0xffffff00, RZ, 0xc0, !PT ;  /* 0xffffff0005057812 */ /* 0x000fe200078ec0ff */
[----:B------:R-:W-:Y:S01]  /*3040*/  IMAD R7, R6, 0x8, R7 ;  /* 0x0000000806077824 */ /* 0x000fe200078e0207 */
[----:B------:R-:W-:-:S02]  /*3050*/  LOP3.LUT R9, R9, 0xc0, RZ, 0xc0, !PT ;  /* 0x000000c009097812 */ /* 0x000fc400078ec0ff */
[----:B------:R-:W-:Y:S01]  /*3060*/  LOP3.LUT R8, R3, 0x8, R8, 0xf8, !PT ;  /* 0x0000000803087812 */ /* 0x000fe200078ef808 */
[----:B------:R-:W-:Y:S01]  /*3070*/  IMAD R5, R178, 0x200, R5 ;  /* 0x00000200b2057824 */ /* 0x000fe200078e0205 */
[----:B------:R-:W-:Y:S02]  /*3080*/  SHF.R.U32.HI R3, RZ, 0x3, R3 ;  /* 0x00000003ff037819 */ /* 0x000fe40000011603 */
[----:B------:R-:W-:Y:S01]  /*3090*/  LOP3.LUT R12, R9, 0x8, R12, 0xf8, !PT ;  /* 0x00000008090c7812 */ /* 0x000fe200078ef80c */
[----:B------:R-:W-:Y:S01]  /*30a0*/  IMAD R10, R10, 0x20, R5 ;  /* 0x000000200a0a7824 */ /* 0x000fe200078e0205 */
[----:B------:R-:W-:Y:S02]  /*30b0*/  SHF.R.U32.HI R9, RZ, 0x3, R9 ;  /* 0x00000003ff097819 */ /* 0x000fe40000011609 */
[----:B------:R-:W-:Y:S02]  /*30c0*/  LOP3.LUT R8, R8, R3, RZ, 0x3c, !PT ;  /* 0x0000000308087212 */ /* 0x000fe400078e3cff */
[----:B------:R-:W-:Y:S01]  /*30d0*/  LOP3.LUT R3, R12, R9, RZ, 0x3c, !PT ;  /* 0x000000090c037212 */ /* 0x000fe200078e3cff */
[----:B--2---:R-:W-:Y:S05]  /*30e0*/  @P2 BRA `(.L_x_2356) ;  /* 0x0000000000342947 */ /* 0x004fea0003800000 */
        /* <DEDUP_REMOVED lines=13> */
.L_x_2356:
[----:B------:R-:W-:Y:S05]  /*31c0*/  BSYNC B0 ;  /* 0x0000000000007941 */ /* 0x000fea0003800000 */
.L_x_2355:
        /* <DEDUP_REMOVED lines=21> */
.L_x_2358:
[----:B------:R-:W-:Y:S05]  /*3320*/  BSYNC B0 ;  /* 0x0000000000007941 */ /* 0x000fea0003800000 */
.L_x_2357:
        /* <DEDUP_REMOVED lines=16> */
.L_x_2360:
[----:B------:R-:W-:Y:S05]  /*3430*/  BSYNC B0 ;  /* 0x0000000000007941 */ /* 0x000fea0003800000 */
.L_x_2359:
        /* <DEDUP_REMOVED lines=16> */
.L_x_2362:
[----:B------:R-:W-:Y:S05]  /*3540*/  BSYNC B0 ;  /* 0x0000000000007941 */ /* 0x000fea0003800000 */
.L_x_2361:
        /* <DEDUP_REMOVED lines=16> */
.L_x_2364:
[----:B------:R-:W-:Y:S05]  /*3650*/  BSYNC B0 ;  /* 0x0000000000007941 */ /* 0x000fea0003800000 */
.L_x_2363:
        /* <DEDUP_REMOVED lines=16> */
.L_x_2366:
[----:B------:R-:W-:Y:S05]  /*3760*/  BSYNC B0 ;  /* 0x0000000000007941 */ /* 0x000fea0003800000 */
.L_x_2365:
        /* <DEDUP_REMOVED lines=16> */
.L_x_2368:
[----:B------:R-:W-:Y:S05]  /*3870*/  BSYNC B0 ;  /* 0x0000000000007941 */ /* 0x000fea0003800000 */
.L_x_2367:
[----:B------:R-:W-:Y:S01]  /*3880*/  LDSM.16.M88.4 R32, [R213] ;  /* 0x00000000d520783b */ /* 0x000fe20000000200 */
[----:B------:R-:W-:Y:S01]  /*3890*/  LOP3.LUT P0, RZ, R0, 0x2, RZ, 0xc0, !PT ;  /* 0x0000000200ff7812 */ /* 0x000fe2000780c0ff */
[----:B------:R-:W-:Y:S01]  /*38a0*/  IMAD.MOV.U32 R0, RZ, RZ, 0x10 ;  /* 0x00000010ff007424 */ /* 0x000fe200078e00ff */
[----:B------:R-:W-:Y:S01]  /*38b0*/  LOP3.LUT P2, RZ, R36, 0x2, RZ, 0xc0, !PT ;  /* 0x0000000224ff7812 */ /* 0x000fe2000784c0ff */
[----:B------:R-:W2:Y:S01]  /*38c0*/  LDSM.16.M88.4 R16, [R211+0x1400] ;  /* 0x00140000d310783b */ /* 0x000ea20000000200 */
[C---:B------:R-:W-:Y:S01]  /*38d0*/  VIADD R36, R211.reuse, 0x1000 ;  /* 0x00001000d3247836 */ /* 0x040fe20000000000 */
[----:B------:R-:W-:Y:S01]  /*38e0*/  UISETP.GT.AND UP0, UPT, UR6, UR14, UPT ;  /* 0x0000000e0600728c */ /* 0x000fe2000bf04270 */
[----:B------:R-:W-:Y:S01]  /*38f0*/  SEL R0, R0, 0xfffffff0, !P2 ;  /* 0xfffffff000007807 */ /* 0x000fe20005000000 */
[----:B-1----:R-:W1:Y:S01]  /*3900*/  LDSM.16.M88.4 R8, [R211+0x1800] ;  /* 0x00180000d308783b */ /* 0x002e620000000200 */
[----:B------:R-:W-:-:S03]  /*3910*/  VIADD R210, R211, 0x1020 ;  /* 0x00001020d3d27836 */ /* 0x000fc60000000000 */
[----:B------:R-:W-:Y:S01]  /*3920*/  IMAD R212, R0, 0x2, R213 ;  /* 0x0000000200d47824 */ /* 0x000fe200078e02d5 */
[----:B------:R-:W-:Y:S01]  /*3930*/  LDSM.16.M88.4 R24, [R211+0x1000] ;  /* 0x00100000d318783b */ /* 0x000fe20000000200 */
[----:B------:R-:W-:-:S03]  /*3940*/  @P0 VIADD R210, R36, 0xffffffe0 ;  /* 0xffffffe024d20836 */ /* 0x000fc60000000000 */
[----:B------:R-:W-:Y:S01]  /*3950*/  LDSM.16.M88.4 R44, [R212] ;  /* 0x00000000d42c783b */ /* 0x000fe20000000200 */
[C---:B------:R-:W-:Y:S02]  /*3960*/  VIADD R209, R210.reuse, 0x400 ;  /* 0x00000400d2d17836 */ /* 0x040fe40000000000 */
[C---:B------:R-:W-:Y:S01]  /*3970*/  VIADD R208, R210.reuse, 0x800 ;  /* 0x00000800d2d07836 */ /* 0x040fe20000000000 */
[----:B------:R-:W3:Y:S01]  /*3980*/  LDSM.16.M88.4 R140, [R210+0x400] ;  /* 0x00040000d28c783b */ /* 0x000ee20000000200 */
[C---:B------:R-:W-:Y:S02]  /*3990*/  VIADD R207, R210.reuse, 0xc00 ;  /* 0x00000c00d2cf7836 */ /* 0x040fe40000000000 */
[C---:B------:R-:W-:Y:S01]  /*39a0*/  VIADD R206, R210.reuse, 0x1000 ;  /* 0x00001000d2ce7836 */ /* 0x040fe20000000000 */
[----:B------:R-:W4:Y:S01]  /*39b0*/  LDSM.16.M88.4 R136, [R210+0x800] ;  /* 0x00080000d288783b */ /* 0x000f220000000200 */
[C---:B------:R-:W-:Y:S02]  /*39c0*/  VIADD R205, R210.reuse, 0x1400 ;  /* 0x00001400d2cd7836 */ /* 0x040fe40000000000 */
[C---:B------:R-:W-:Y:S01]  /*39d0*/  VIADD R204, R210.reuse, 0x1800 ;  /* 0x00001800d2cc7836 */ /* 0x040fe20000000000 */
[----:B------:R-:W4:Y:S01]  /*39e0*/  LDSM.16.M88.4 R88, [R211+0x3c00] ;  /* 0x003c0000d358783b */ /* 0x000f220000000200 */
[----:B------:R-:W-:-:S02]  /*39f0*/  VIADD R203, R210, 0x1c00 ;  /* 0x00001c00d2cb7836 */ /* 0x000fc40000000000 */
[C---:B------:R-:W-:Y:S01]  /*3a00*/  VIADD R202, R210.reuse, 0x2000 ;  /* 0x00002000d2ca7836 */ /* 0x040fe20000000000 */
[----:B------:R-:W4:Y:S01]  /*3a10*/  LDSM.16.M88.4 R80, [R211+0x4000] ;  /* 0x00400000d350783b */ /* 0x000f220000000200 */
[C---:B------:R-:W-:Y:S02]  /*3a20*/  VIADD R201, R210.reuse, 0x2400 ;  /* 0x00002400d2c97836 */ /* 0x040fe40000000000 */
[C---:B------:R-:W-:Y:S01]  /*3a30*/  VIADD R200, R210.reuse, 0x2800 ;  /* 0x00002800d2c87836 */ /* 0x040fe20000000000 */
[----:B------:R-:W4:Y:S01]  /*3a40*/  LDSM.16.M88.4 R144, [R210] ;  /* 0x00000000d290783b */ /* 0x000f220000000200 */
[C---:B------:R-:W-:Y:S02]  /*3a50*/  VIADD R199, R210.reuse, 0x2c00 ;  /* 0x00002c00d2c77836 */ /* 0x040fe40000000000 */
[C---:B------:R-:W-:Y:S01]  /*3a60*/  VIADD R198, R210.reuse, 0x3000 ;  /* 0x00003000d2c67836 */ /* 0x040fe20000000000 */
[----:B------:R-:W4:Y:S01]  /*3a70*/  LDSM.16.M88.4 R60, [R211+0x2000] ;  /* 0x00200000d33c783b */ /* 0x000f220000000200 */
[C---:B------:R-:W-:Y:S01]  /*3a80*/  VIADD R197, R210.reuse, 0x3400 ;  /* 0x00003400d2c57836 */ /* 0x040fe20000000000 */
[----:B--2---:R-:W-:Y:S02]  /*3a90*/  HMMA.16816.F32.BF16 R20, R32, R16, RZ ;  /* 0x000000102014723c */ /* 0x004fe400000418ff */
[----:B------:R-:W2:Y:S01]  /*3aa0*/  LDSM.16.M88.4 R120, [R211+0x2c00] ;  /* 0x002c0000d378783b */ /* 0x000ea20000000200 */
[----:B------:R-:W-:-:S03]  /*3ab0*/  VIADD R196, R210, 0x3800 ;  /* 0x00003800d2c47836 */ /* 0x000fc60000000000 */
[----:B------:R-:W-:Y:S01]  /*3ac0*/  LDSM.16.M88.4 R96, [R211+0x3800] ;  /* 0x00380000d360783b */ /* 0x000fe20000000200 */
[C---:B------:R-:W-:Y:S03]  /*3ad0*/  HMMA.16816.F32.BF16 R16, R32.reuse, R18, RZ ;  /* 0x000000122010723c */ /* 0x040fe600000418ff */
[----:B------:R-:W-:Y:S03]  /*3ae0*/  LDSM.16.M88.4 R68, [R211+0x1c00] ;  /* 0x001c0000d344783b */ /* 0x000fe60000000200 */
[C---:B-1----:R-:W-:Y:S01]  /*3af0*/  HMMA.16816.F32.BF16 R12, R32.reuse, R8, RZ ;  /* 0x00000008200c723c */ /* 0x042fe200000418ff */
[----:B------:R-:W-:Y:S04]  /*3b00*/  LDSM.16.M88.4 R52, [R211+0x2400] ;  /* 0x00240000d334783b */ /* 0x000fe80000000200 */
[----:B------:R-:W-:Y:S01]  /*3b10*/  LDSM.16.M88.4 R128, [R211+0x2800] ;  /* 0x00280000d380783b */ /* 0x000fe20000000200 */
[----:B------:R-:W-:Y:S03]  /*3b20*/  HMMA.16816.F32.BF16 R8, R32, R10, RZ ;  /* 0x0000000a2008723c */ /* 0x000fe600000418ff */
[----:B------:R-:W-:Y:S03]  /*3b30*/  LDSM.16.M88.4 R112, [R211+0x3000] ;  /* 0x00300000d370783b */ /* 0x000fe60000000200 */
[C---:B---3--:R-:W-:Y:S01]  /*3b40*/  HMMA.16816.F32.BF16 R20, R44.reuse, R140, R20 ;  /* 0x0000008c2c14723c */ /* 0x048fe20000041814 */
[----:B------:R-:W-:Y:S04]  /*3b50*/  LDSM.16.M88.4 R104, [R211+0x3400] ;  /* 0x00340000d368783b */ /* 0x000fe80000000200 */
[----:B------:R-:W-:Y:S01]  /*3b60*/  LDSM.16.M88.4 R72, [R211+0x4400] ;  /* 0x00440000d348783b */ /* 0x000fe20000000200 */
[----:B------:R-:W-:Y:S03]  /*3b70*/  HMMA.16816.F32.BF16 R16, R44, R142, R16 ;  /* 0x0000008e2c10723c */ /* 0x000fe60000041810 */
[----:B------:R-:W1:Y:S03]  /*3b80*/  LDSM.16.M88.4 R140, [R210+0x2c00] ;  /* 0x002c0000d28c783b */ /* 0x000e660000000200 */
[C---:B------:R-:W-:Y:S01]  /*3b90*/  HMMA.16816.F32.BF16 R28, R32.reuse, R24, RZ ;  /* 0x00000018201c723c */ /* 0x040fe200000418ff */
[----:B------:R-:W-:Y:S04]  /*3ba0*/  LDSM.16.M88.4 R40, [R211+0x4800] ;  /* 0x00480000d328783b */ /* 0x000fe80000000200 */
[----:B------:R-:W-:Y:S01]  /*3bb0*/  LDSM.16.M88.4 R148, [R211+0x4c00] ;  /* 0x004c0000d394783b */ /* 0x000fe20000000200 */
[----:B------:R-:W-:Y:S03]  /*3bc0*/  HMMA.16816.F32.BF16 R24, R32, R26, RZ ;  /* 0x0000001a2018723c */ /* 0x000fe600000418ff */
[----:B------:R-:W-:Y:S03]  /*3bd0*/  LDSM.16.M88.4 R168, [R210+0x1000] ;  /* 0x00100000d2a8783b */ /* 0x000fe60000000200 */
[C---:B----4-:R-:W-:Y:S01]  /*3be0*/  HMMA.16816.F32.BF16 R12, R44.reuse, R136, R12 ;  /* 0x000000882c0c723c */ /* 0x050fe2000004180c */
[----:B------:R-:W-:Y:S01]  /*3bf0*/  LDSM.16.M88.4 R156, [R210+0x1c00] ;  /* 0x001c0000d29c783b */ /* 0x000fe20000000200 */
[----:B------:R-:W3:Y:S04]  /*3c00*/  S2R R0, SR_TID.X ;  /* 0x0000000000007919 */ /* 0x000ee80000002100 */
[----:B------:R-:W-:Y:S01]  /*3c10*/  HMMA.16816.F32.BF16 R8, R44, R138, R8 ;  /* 0x0000008a2c08723c */ /* 0x000fe20000041808 */
[----:B------:R-:W4:Y:S05]  /*3c20*/  LDSM.16.M88.4 R136, [R210+0x3000] ;  /* 0x00300000d288783b */ /* 0x000f2a0000000200 */
[C---:B------:R-:W-:Y:S01]  /*3c30*/  HMMA.16816.F32.BF16 R92, R32.reuse, R88, RZ ;  /* 0x00000058205c723c */ /* 0x040fe200000418ff */
[----:B------:R-:W-:Y:S04]  /*3c40*/  LDSM.16.M88.4 R172, [R210+0xc00] ;  /* 0x000c0000d2ac783b */ /* 0x000fe80000000200 */
[----:B------:R-:W-:Y:S01]  /*3c50*/  LDSM.16.M88.4 R164, [R210+0x1400] ;  /* 0x00140000d2a4783b */ /* 0x000fe20000000200 */
[C---:B------:R-:W-:Y:S03]  /*3c60*/  HMMA.16816.F32.BF16 R84, R32.reuse, R80, RZ ;  /* 0x000000502054723c */ /* 0x040fe600000418ff */
[----:B------:R-:W-:Y:S03]  /*3c70*/  LDSM.16.M88.4 R160, [R210+0x1800] ;  /* 0x00180000d2a0783b */ /* 0x000fe60000000200 */
[----:B------:R-:W-:Y:S01]  /*3c80*/  HMMA.16816.F32.BF16 R80, R32, R82, RZ ;  /* 0x000000522050723c */ /* 0x000fe200000418ff */
[----:B------:R-:W-:Y:S04]  /*3c90*/  LDSM.16.M88.4 R152, [R210+0x2000] ;  /* 0x00200000d298783b */ /* 0x000fe80000000200 */
[----:B------:R-:W0:Y:S01]  /*3ca0*/  LDGDEPBAR ;  /* 0x00000000000079af */ /* 0x000e220000000000 */
[C---:B------:R-:W-:Y:S06]  /*3cb0*/  HMMA.16816.F32.BF16 R28, R44.reuse, R144, R28 ;  /* 0x000000902c1c723c */ /* 0x040fec000004181c */
[----:B------:R-:W-:Y:S01]  /*3cc0*/  HMMA.16816.F32.BF16 R24, R44, R146, R24 ;  /* 0x000000922c18723c */ /* 0x000fe20000041818 */
[----:B------:R-:W3:Y:S05]  /*3cd0*/  LDSM.16.M88.4 R144, [R210+0x2800] ;  /* 0x00280000d290783b */ /* 0x000eea0000000200 */
[C---:B------:R-:W-:Y:S06]  /*3ce0*/  HMMA.16816.F32.BF16 R64, R32.reuse, R60, RZ ;  /* 0x0000003c2040723c */ /* 0x040fec00000418ff */
[C---:B--2---:R-:W-:Y:S06]  /*3cf0*/  HMMA.16816.F32.BF16 R124, R32.reuse, R120, RZ ;  /* 0x00000078207c723c */ /* 0x044fec00000418ff */
[C---:B------:R-:W-:Y:S06]  /*3d00*/  HMMA.16816.F32.BF16 R60, R32.reuse, R62, RZ ;  /* 0x0000003e203c723c */ /* 0x040fec00000418ff */
[C---:B------:R-:W-:Y:S06]  /*3d10*/  HMMA.16816.F32.BF16 R120, R32.reuse, R122, RZ ;  /* 0x0000007a2078723c */ /* 0x040fec00000418ff */
[----:B------:R-:W-:Y:S06]  /*3d20*/  HMMA.16816.F32.BF16 R88, R32, R90, RZ ;  /* 0x0000005a2058723c */ /* 0x000fec00000418ff */
[----:B-1----:R-:W-:Y:S06]  /*3d30*/  HMMA.16816.F32.BF16 R92, R44, R140, R92 ;  /* 0x0000008c2c5c723c */ /* 0x002fec000004185c */
[----:B------:R-:W-:Y:S01]  /*3d40*/  HMMA.16816.F32.BF16 R100, R32, R96, RZ ;  /* 0x000000602064723c */ /* 0x000fe200000418ff */
[----:B------:R-:W-:-:S05]  /*3d50*/  LOP3.LUT R141, R182, 0xffffffe0, RZ, 0xc0, !PT ;  /* 0xffffffe0b68d7812 */ /* 0x000fca00078ec0ff */
[----:B----4-:R-:W-:Y:S06]  /*3d60*/  HMMA.16816.F32.BF16 R84, R44, R136, R84 ;  /* 0x000000882c54723c */ /* 0x010fec0000041854 */
[----:B------:R-:W-:Y:S01]  /*3d70*/  HMMA.16816.F32.BF16 R96, R32, R98, RZ ;  /* 0x000000622060723c */ /* 0x000fe200000418ff */
[C---:B------:R-:W-:Y:S01]  /*3d80*/  IMAD.IADD R136, R2.reuse, 0x1, -R141 ;  /* 0x0000000102887824 */ /* 0x040fe200078e0a8d */
[----:B---3--:R-:W-:Y:S01]  /*3d90*/  SHF.R.S32.HI R137, RZ, 0x1f, R0 ;  /* 0x0000001fff897819 */ /* 0x008fe20000011400 */
[----:B------:R-:W-:-:S03]  /*3da0*/  IMAD.SHL.U32 R2, R2, 0x2, RZ ;  /* 0x0000000202027824 */ /* 0x000fc600078e00ff */
[----:B------:R-:W-:Y:S01]  /*3db0*/  HMMA.16816.F32.BF16 R80, R44, R138, R80 ;  /* 0x0000008a2c50723c */ /* 0x000fe20000041850 */
[----:B------:R-:W-:Y:S02]  /*3dc0*/  LEA.HI R137, R137, R0, RZ, 0x4 ;  /* 0x0000000089897211 */ /* 0x000fe400078f20ff */
[----:B------:R-:W-:-:S03]  /*3dd0*/  LOP3.LUT R214, R2, 0x6, RZ, 0xc0, !PT ;  /* 0x0000000602d67812 */ /* 0x000fc600078ec0ff */
[----:B------:R-:W-:Y:S01]  /*3de0*/  HMMA.16816.F32.BF16 R4, R32, R68, RZ ;  /* 0x000000442004723c */ /* 0x000fe200000418ff */
[----:B------:R-:W-:-:S04]  /*3df0*/  SHF.R.S32.HI R139, RZ, 0x1f, R136 ;  /* 0x0000001fff8b7819 */ /* 0x000fc80000011488 */
[----:B------:R-:W-:Y:S01]  /*3e00*/  LEA.HI R136, R139, R136, RZ, 0x2 ;  /* 0x000000888b887211 */ /* 0x000fe200078f10ff */
[C---:B------:R-:W-:Y:S01]  /*3e10*/  HMMA.16816.F32.BF16 R56, R32.reuse, R52, RZ ;  /* 0x000000342038723c */ /* 0x040fe200000418ff */
[----:B------:R-:W-:Y:S02]  /*3e20*/  LOP3.LUT R139, R137, 0xfffffff0, RZ, 0xc0, !PT ;  /* 0xfffffff0898b7812 */ /* 0x000fe400078ec0ff */
[----:B------:R-:W-:Y:S02]  /*3e30*/  SHF.R.S32.HI R138, RZ, 0x2, R136 ;  /* 0x00000002ff8a7819 */ /* 0x000fe40000011488 */
[----:B------:R-:W-:Y:S01]  /*3e40*/  LEA R137, R178, UR22, 0x4 ;  /* 0x00000016b2897c11 */ /* 0x000fe2000f8e20ff */
[----:B------:R-:W-:Y:S01]  /*3e50*/  HMMA.16816.F32.BF16 R132, R32, R128, RZ ;  /* 0x000000802084723c */ /* 0x000fe200000418ff */
[----:B------:R-:W-:Y:S02]  /*3e60*/  IMAD.IADD R136, R0, 0x1, -R139 ;  /* 0x0000000100887824 */ /* 0x000fe400078e0a8b */
[----:B-----5:R-:W-:Y:S01]  /*3e70*/  FMUL.FTZ R0, R181, R180 ;  /* 0x000000b4b5007220 */ /* 0x020fe20000410000 */
[----:B------:R-:W-:-:S02]  /*3e80*/  IADD3 R137, R137, 0x1, R138 ;  /* 0x0000000189897810 */ /* 0x000fc40007ffe08a */
[C---:B------:R-:W-:Y:S01]  /*3e90*/  HMMA.16816.F32.BF16 R116, R32.reuse, R112, RZ ;  /* 0x000000702074723c */ /* 0x040fe200000418ff */
[----:B------:R-:W-:Y:S02]  /*3ea0*/  SHF.R.S32.HI R139, RZ, 0x1f, R136 ;  /* 0x0000001fff8b7819 */ /* 0x000fe40000011488 */
[----:B------:R-:W-:Y:S02]  /*3eb0*/  LEA.HI R138, R136, R136, RZ, 0x1 ;  /* 0x00000088888a7211 */ /* 0x000fe400078f08ff */
[----:B------:R-:W-:Y:S01]  /*3ec0*/  R2UR UR5, R0 ;  /* 0x00000000000572ca */ /* 0x000fe200000e0000 */
[----:B------:R-:W-:Y:S01]  /*3ed0*/  HMMA.16816.F32.BF16 R108, R32, R104, RZ ;  /* 0x00000068206c723c */ /* 0x000fe200000418ff */
[----:B------:R-:W-:-:S05]  /*3ee0*/  IMAD.MOV.U32 R0, RZ, RZ, 0x8 ;  /* 0x00000008ff007424 */ /* 0x000fca00078e00ff */
        /* <DEDUP_REMOVED lines=16> */
[C---:B------:R-:W-:Y:S01]  /*3ff0*/  HMMA.16816.F32.BF16 R120, R44.reuse, R158, R120 ;  /* 0x0000009e2c78723c */ /* 0x040fe20000041878 */
[----:B------:R-:W3:Y:S05]  /*4000*/  LDSM.16.M88.4 R156, [R210+0x3800] ;  /* 0x00380000d29c783b */ /* 0x000eea0000000200 */
[----:B------:R-:W-:Y:S01]  /*4010*/  HMMA.16816.F32.BF16 R88, R44, R142, R88 ;  /* 0x0000008e2c58723c */ /* 0x000fe20000041858 */
[----:B------:R-:W4:Y:S01]  /*4020*/  LDSM.16.M88.4 R140, [R210+0x3c00] ;  /* 0x003c0000d28c783b */ /* 0x000f220000000200 */
[----:B------:R-:W-:-:S04]  /*4030*/  DEPBAR.LE SB0, 0x0 ;  /* 0x000080000000791a */ /* 0x000fc80000000000 */
[C---:B------:R-:W-:Y:S06]  /*4040*/  HMMA.16816.F32.BF16 R100, R44.reuse, R144, R100 ;  /* 0x000000902c64723c */ /* 0x040fec0000041864 */
[----:B------:R-:W-:Y:S01]  /*4050*/  HMMA.16816.F32.BF16 R96, R44, R146, R96 ;  /* 0x000000922c60723c */ /* 0x000fe20000041860 */
[----:B------:R-:W-:Y:S01]  /*4060*/  IMAD.U32 R144, RZ, RZ, UR24 ;  /* 0x00000018ff907e24 */ /* 0x000fe2000f8e00ff */
[----:B------:R-:W-:-:S04]  /*4070*/  LEA.HI R145, R139, R136, RZ, 0x3 ;  /* 0x000000888b917211 */ /* 0x000fc800078f18ff */
[----:B------:R-:W-:Y:S01]  /*4080*/  IADD3 R139, R137, UR19, -R144 ;  /* 0x00000013898b7c10 */ /* 0x000fe2000fffe890 */
[----:B------:R-:W-:Y:S01]  /*4090*/  IMAD.SHL.U32 R137, R145, 0x20, RZ ;  /* 0x0000002091897824 */ /* 0x000fe200078e00ff */
[----:B------:R-:W-:Y:S01]  /*40a0*/  LOP3.LUT R147, R138, 0x7fffffe, RZ, 0xc0, !PT ;  /* 0x07fffffe8a937812 */ /* 0x000fe200078ec0ff */
[C---:B------:R-:W-:Y:S02]  /*40b0*/  HMMA.16816.F32.BF16 R4, R44.reuse, R172, R4 ;  /* 0x000000ac2c04723c */ /* 0x040fe40000041804 */
[----:B------:R-:W-:Y:S02]  /*40c0*/  VIADD R145, R139, UR18 ;  /* 0x000000128b917c36 */ /* 0x000fe40008000000 */
[----:B------:R-:W-:Y:S01]  /*40d0*/  IMAD.IADD R136, R136, 0x1, -R147 ;  /* 0x0000000188887824 */ /* 0x000fe200078e0a93 */
[----:B------:R-:W-:Y:S01]  /*40e0*/  LOP3.LUT R147, R137, 0xffffff00, RZ, 0xc0, !PT ;  /* 0xffffff0089937812 */ /* 0x000fe200078ec0ff */
[----:B------:R-:W-:Y:S01]  /*40f0*/  VIADD R137, R214, UR16 ;  /* 0x00000010d6897c36 */ /* 0x000fe20008000000 */
[----:B------:R-:W-:Y:S01]  /*4100*/  HMMA.16816.F32.BF16 R68, R44, R174, R68 ;  /* 0x000000ae2c44723c */ /* 0x000fe20000041844 */
[----:B------:R-:W-:-:S02]  /*4110*/  VIMNMX R2, R145, UR19, PT ;  /* 0x0000001391027c48 */ /* 0x000fc4000bfe0100 */
[----:B------:R-:W-:Y:S01]  /*4120*/  IMAD R136, R136, 0x20, R147 ;  /* 0x0000002088887824 */ /* 0x000fe200078e0293 */
[----:B------:R-:W-:Y:S01]  /*4130*/  VIADDMNMX R0, R145, R0, UR19, PT ;  /* 0x0000001391007e46 */ /* 0x000fe2000b800100 */
[----:B------:R-:W-:Y:S01]  /*4140*/  VIADD R139, R137, 0x1 ;  /* 0x00000001898b7836 */ /* 0x000fe20000000000 */
[C---:B------:R-:W-:Y:S01]  /*4150*/  HMMA.16816.F32.BF16 R56, R44.reuse, R164, R56 ;  /* 0x000000a42c38723c */ /* 0x040fe20000041838 */
[----:B------:R-:W-:Y:S02]  /*4160*/  IMAD.IADD R242, R3, 0x1, R136 ;  /* 0x0000000103f27824 */ /* 0x000fe400078e0288 */
[----:B------:R-:W-:Y:S01]  /*4170*/  VIADD R3, R137, 0x8 ;  /* 0x0000000889037836 */ /* 0x000fe20000000000 */
[----:B------:R-:W-:Y:S02]  /*4180*/  I2FP.F32.S32 R144, R139 ;  /* 0x0000008b00907245 */ /* 0x000fe40000201400 */
[----:B------:R-:W-:Y:S01]  /*4190*/  HMMA.16816.F32.BF16 R52, R44, R166, R52 ;  /* 0x000000a62c34723c */ /* 0x000fe20000041834 */
[----:B------:R-:W-:-:S02]  /*41a0*/  ISETP.GE.AND P5, PT, R139, R2, PT ;  /* 0x000000028b00720c */ /* 0x000fc40003fa6270 */
[C---:B------:R-:W-:Y:S01]  /*41b0*/  ISETP.GE.AND P2, PT, R3.reuse, R2, PT ;  /* 0x000000020300720c */ /* 0x040fe20003f46270 */
[----:B------:R-:W-:Y:S01]  /*41c0*/  FFMA.FTZ R31, R144, UR5, R31 ;  /* 0x00000005901f7c23 */ /* 0x000fe2000801001f */
[-C--:B------:R-:W-:Y:S01]  /*41d0*/  ISETP.GE.AND P4, PT, R3, R0.reuse, PT ;  /* 0x000000000300720c */ /* 0x080fe20003f86270 */
[----:B------:R-:W-:Y:S01]  /*41e0*/  HMMA.16816.F32.BF16 R132, R44, R160, R132 ;  /* 0x000000a02c84723c */ /* 0x000fe20000041884 */
[----:B------:R-:W-:-:S05]  /*41f0*/  ISETP.GE.AND P0, PT, R139, R0, PT ;  /* 0x000000008b00720c */ /* 0x000fca0003f06270 */
[C---:B------:R-:W-:Y:S06]  /*4200*/  HMMA.16816.F32.BF16 R128, R44.reuse, R162, R128 ;  /* 0x000000a22c80723c */ /* 0x040fec0000041880 */
[C---:B------:R-:W-:Y:S06]  /*4210*/  HMMA.16816.F32.BF16 R116, R44.reuse, R152, R116 ;  /* 0x000000982c74723c */ /* 0x040fec0000041874 */
[C---:B------:R-:W-:Y:S06]  /*4220*/  HMMA.16816.F32.BF16 R112, R44.reuse, R154, R112 ;  /* 0x0000009a2c70723c */ /* 0x040fec0000041870 */
[C---:B-1----:R-:W-:Y:S06]  /*4230*/  HMMA.16816.F32.BF16 R108, R44.reuse, R148, R108 ;  /* 0x000000942c6c723c */ /* 0x042fec000004186c */
[C---:B------:R-:W-:Y:S06]  /*4240*/  HMMA.16816.F32.BF16 R104, R44.reuse, R150, R104 ;  /* 0x000000962c68723c */ /* 0x040fec0000041868 */
[C---:B--2---:R-:W-:Y:S06]  /*4250*/  HMMA.16816.F32.BF16 R76, R44.reuse, R168, R76 ;  /* 0x000000a82c4c723c */ /* 0x044fec000004184c */
[C---:B------:R-:W-:Y:S06]  /*4260*/  HMMA.16816.F32.BF16 R72, R44.reuse, R170, R72 ;  /* 0x000000aa2c48723c */ /* 0x040fec0000041848 */
[C---:B---3--:R-:W-:Y:S06]  /*4270*/  HMMA.16816.F32.BF16 R48, R44.reuse, R156, R48 ;  /* 0x0000009c2c30723c */ /* 0x048fec0000041830 */
[C---:B------:R-:W-:Y:S06]  /*4280*/  HMMA.16816.F32.BF16 R40, R44.reuse, R158, R40 ;  /* 0x0000009e2c28723c */ /* 0x040fec0000041828 */
[C---:B----4-:R-:W-:Y:S06]  /*4290*/  HMMA.16816.F32.BF16 R36, R44.reuse, R140, R36 ;  /* 0x0000008c2c24723c */ /* 0x050fec0000041824 */
[----:B------:R-:W-:Y:S01]  /*42a0*/  HMMA.16816.F32.BF16 R32, R44, R142, R32 ;  /* 0x0000008e2c20723c */ /* 0x000fe20000041820 */
[----:B------:R-:W-:-:S05]  /*42b0*/  I2FP.F32.S32 R140, R139 ;  /* 0x0000008b008c7245 */ /* 0x000fca0000201400 */
[----:B------:R-:W-:Y:S01]  /*42c0*/  FFMA.FTZ R29, R140, UR5, R29 ;  /* 0x000000058c1d7c23 */ /* 0x000fe2000801001d */
[-C--:B------:R-:W-:Y:S01]  /*42d0*/  I2FP.F32.S32 R45, R3.reuse ;  /* 0x00000003002d7245 */ /* 0x080fe20000201400 */
[----:B------:R-:W-:Y:S01]  /*42e0*/  VIADD R47, R137, 0x9 ;  /* 0x00000009892f7836 */ /* 0x000fe20000000000 */
[----:B------:R-:W-:Y:S02]  /*42f0*/  I2FP.F32.S32 R3, R3 ;  /* 0x0000000300037245 */ /* 0x000fe40000201400 */
[----:B------:R-:W-:Y:S01]  /*4300*/  FSEL R149, R29, -INF , !P5 ;  /* 0xff8000001d957808 */ /* 0x000fe20006800000 */
[----:B------:R-:W-:Y:S01]  /*4310*/  FFMA.FTZ R24, R45, UR5, R24 ;  /* 0x000000052d187c23 */ /* 0x000fe20008010018 */
[----:B------:R-:W-:Y:S01]  /*4320*/  VIADD R45, R137, 0x11 ;  /* 0x00000011892d7836 */ /* 0x000fe20000000000 */
[-C--:B------:R-:W-:Y:S01]  /*4330*/  I2FP.F32.S32 R44, R47.reuse ;  /* 0x0000002f002c7245 */ /* 0x080fe20000201400 */
[----:B------:R-:W-:Y:S01]  /*4340*/  FFMA.FTZ R3, R3, UR5, R26 ;  /* 0x0000000503037c23 */ /* 0x000fe2000801001a */
[----:B------:R-:W-:Y:S01]  /*4350*/  I2FP.F32.S32 R46, R47 ;  /* 0x0000002f002e7245 */ /* 0x000fe20000201400 */
[----:B------:R-:W-:Y:S01]  /*4360*/  BAR.SYNC.DEFER_BLOCKING 0x0 ;  /* 0x0000000000007b1d */ /* 0x000fe20000010000 */
[C---:B------:R-:W-:Y:S01]  /*4370*/  ISETP.GE.AND P6, PT, R47.reuse, R2, PT ;  /* 0x000000022f00720c */ /* 0x040fe20003fc6270 */
        /* <DEDUP_REMOVED lines=8> */
[----:B------:R-:W-:Y:S01]  /*4400*/  FSEL R27, R3, -INF , !P4 ;  /* 0xff800000031b7808 */ /* 0x000fe20006000000 */
[----:B------:R-:W-:Y:S01]  /*4410*/  VIADD R21, R137, 0x19 ;  /* 0x0000001989157836 */ /* 0x000fe20000000000 */
        /* <DEDUP_REMOVED lines=8> */
[----:B------:R-:W-:-:S02]  /*44a0*/  ISETP.GE.AND P5, PT, R47, R2, PT ;  /* 0x000000022f00720c */ /* 0x000fc40003fa6270 */
[----:B------:R-:W-:Y:S01]  /*44b0*/  I2FP.F32.S32 R22, R21 ;  /* 0x0000001500167245 */ /* 0x000fe20000201400 */
[----:B------:R-:W-:Y:S01]  /*44c0*/  FFMA.FTZ R25, R24, UR5, R23 ;  /* 0x0000000518197c23 */ /* 0x000fe20008010017 */
[----:B------:R-:W-:Y:S02]  /*44d0*/  I2FP.F32.S32 R3, R45 ;  /* 0x0000002d00037245 */ /* 0x000fe40000201400 */
[----:B------:R-:W-:Y:S01]  /*44e0*/  FSEL R159, R159, -INF , !P6 ;  /* 0xff8000009f9f7808 */ /* 0x000fe20007000000 */
[----:B------:R-:W-:Y:S01]  /*44f0*/  FFMA.FTZ R193, R22, UR5, R17 ;  /* 0x0000000516c17c23 */ /* 0x000fe20008010011 */
[----:B------:R-:W-:Y:S01]  /*4500*/  FSEL R141, R141, -INF , !P3 ;  /* 0xff8000008d8d7808 */ /* 0x000fe20005800000 */
[----:B------:R-:W-:Y:S01]  /*4510*/  FFMA.FTZ R16, R3, UR5, R16 ;  /* 0x0000000503107c23 */ /* 0x000fe20008010010 */
[----:B------:R-:W-:Y:S01]  /*4520*/  ISETP.GE.AND P0, PT, R47, R0, PT ;  /* 0x000000002f00720c */ /* 0x000fe20003f06270 */
[----:B------:R-:W-:Y:S01]  /*4530*/  VIADD R17, R137, 0x21 ;  /* 0x0000002189117836 */ /* 0x000fe20000000000 */
[----:B------:R-:W-:-:S02]  /*4540*/  ISETP.GE.AND P6, PT, R45, R2, PT ;  /* 0x000000022d00720c */ /* 0x000fc40003fc6270 */
[----:B------:R-:W-:Y:S02]  /*4550*/  ISETP.GE.AND P3, PT, R45, R0, PT ;  /* 0x000000002d00720c */ /* 0x000fe40003f66270 */
[----:B------:R-:W-:Y:S01]  /*4560*/  I2FP.F32.S32 R23, R45 ;  /* 0x0000002d00177245 */ /* 0x000fe20000201400 */
[----:B------:R-:W-:Y:S01]  /*4570*/  VIADD R45, R137, 0x20 ;  /* 0x00000020892d7836 */ /* 0x000fe20000000000 */
[----:B------:R-:W-:Y:S02]  /*4580*/  FSEL R153, R20, -INF , !P5 ;  /* 0xff80000014997808 */ /* 0x000fe40006800000 */
[----:B------:R-:W-:Y:S01]  /*4590*/  I2FP.F32.S32 R20, R21 ;  /* 0x0000001500147245 */ /* 0x000fe20000201400 */
[----:B------:R-:W-:Y:S01]  /*45a0*/  FFMA.FTZ R23, R23, UR5, R18 ;  /* 0x0000000517177c23 */ /* 0x000fe20008010012 */
[----:B------:R-:W-:Y:S02]  /*45b0*/  FSEL R31, R31, -INF , !P0 ;  /* 0xff8000001f1f7808 */ /* 0x000fe40004000000 */
[----:B------:R-:W-:-:S02]  /*45c0*/  ISETP.GE.AND P5, PT, R21, R2, PT ;  /* 0x000000021500720c */ /* 0x000fc40003fa6270 */
[----:B------:R-:W-:Y:S01]  /*45d0*/  ISETP.GE.AND P0, PT, R21, R0, PT ;  /* 0x000000001500720c */ /* 0x000fe20003f06270 */
[----:B------:R-:W-:Y:S01]  /*45e0*/  FFMA.FTZ R21, R20, UR5, R19 ;  /* 0x0000000514157c23 */ /* 0x000fe20008010013 */
[-C--:B------:R-:W-:Y:S02]  /*45f0*/  I2FP.F32.S32 R3, R45.reuse ;  /* 0x0000002d00037245 */ /* 0x080fe40000201400 */
[----:B------:R-:W-:Y:S02]  /*4600*/  FSEL R161, R16, -INF , !P6 ;  /* 0xff80000010a17808 */ /* 0x000fe40007000000 */
[----:B------:R-:W-:Y:S01]  /*4610*/  I2FP.F32.S32 R19, R45 ;  /* 0x0000002d00137245 */ /* 0x000fe20000201400 */
[----:B------:R-:W-:Y:S01]  /*4620*/  FFMA.FTZ R12, R3, UR5, R12 ;  /* 0x00000005030c7c23 */ /* 0x000fe2000801000c */
[-C--:B------:R-:W-:Y:S01]  /*4630*/  I2FP.F32.S32 R16, R17.reuse ;  /* 0x0000001100107245 */ /* 0x080fe20000201400 */
[----:B------:R-:W-:Y:S01]  /*4640*/  VIADD R3, R137, 0x28 ;  /* 0x0000002889037836 */ /* 0x000fe20000000000 */
        /* <DEDUP_REMOVED lines=8> */
[----:B------:R-:W-:Y:S01]  /*46d0*/  FSEL R25, R25, -INF , !P4 ;  /* 0xff80000019197808 */ /* 0x000fe20006000000 */
[----:B------:R-:W-:Y:S01]  /*46e0*/  FFMA.FTZ R13, R18, UR5, R13 ;  /* 0x00000005120d7c23 */ /* 0x000fe2000801000d */
[C---:B------:R-:W-:Y:S02]  /*46f0*/  ISETP.GE.AND P2, PT, R45.reuse, R2, PT ;  /* 0x000000022d00720c */ /* 0x040fe40003f46270 */
[----:B------:R-:W-:Y:S01]  /*4700*/  ISETP.GE.AND P4, PT, R45, R0, PT ;  /* 0x000000002d00720c */ /* 0x000fe20003f86270 */
[----:B------:R-:W-:Y:S01]  /*4710*/  VIADD R45, R137, 0x30 ;  /* 0x00000030892d7836 */ /* 0x000fe20000000000 */
[----:B------:R-:W-:-:S02]  /*4720*/  FSEL R193, R193, -INF , !P5 ;  /* 0xff800000c1c17808 */ /* 0x000fc40006800000 */
[----:B------:R-:W-:Y:S02]  /*4730*/  FSEL R21, R21, -INF , !P0 ;  /* 0xff80000015157808 */ /* 0x000fe40004000000 */
[----:B------:R-:W-:Y:S02]  /*4740*/  I2FP.F32.S32 R241, R3 ;  /* 0x0000000300f17245 */ /* 0x000fe40000201400 */
[C---:B------:R-:W-:Y:S02]  /*4750*/  ISETP.GE.AND P5, PT, R3.reuse, R2, PT ;  /* 0x000000020300720c */ /* 0x040fe40003fa6270 */
[----:B------:R-:W-:Y:S01]  /*4760*/  ISETP.GE.AND P0, PT, R3, R0, PT ;  /* 0x000000000300720c */ /* 0x000fe20003f06270 */
[----:B------:R-:W-:Y:S01]  /*4770*/  FFMA.FTZ R241, R241, UR5, R8 ;  /* 0x00000005f1f17c23 */ /* 0x000fe20008010008 */
[----:B------:R-:W-:Y:S02]  /*4780*/  FSEL R185, R12, -INF , !P2 ;  /* 0xff8000000cb97808 */ /* 0x000fe40005000000 */
[----:B------:R-:W-:-:S02]  /*4790*/  FSEL R19, R19, -INF , !P4 ;  /* 0xff80000013137808 */ /* 0x000fc40006000000 */
[----:B------:R-:W-:Y:S02]  /*47a0*/  I2FP.F32.S32 R3, R3 ;  /* 0x0000000300037245 */ /* 0x000fe40000201400 */
[-C--:B------:R-:W-:Y:S02]  /*47b0*/  I2FP.F32.S32 R14, R15.reuse ;  /* 0x0000000f000e7245 */ /* 0x080fe40000201400 */
[----:B------:R-:W-:Y:S01]  /*47c0*/  ISETP.GE.AND P2, PT, R15, R2, PT ;  /* 0x000000020f00720c */ /* 0x000fe20003f46270 */
[----:B------:R-:W-:Y:S01]  /*47d0*/  FFMA.FTZ R8, R3, UR5, R10 ;  /* 0x0000000503087c23 */ /* 0x000fe2000801000a */
        /* <DEDUP_REMOVED lines=9> */
[----:B------:R-:W-:Y:S02]  /*4870*/  I2FP.F32.S32 R13, R45 ;  /* 0x0000002d000d7245 */ /* 0x000fe40000201400 */
[----:B------:R-:W-:Y:S02]  /*4880*/  I2FP.F32.S32 R10, R15 ;  /* 0x0000000f000a7245 */ /* 0x000fe40000201400 */
[----:B------:R-:W-:Y:S01]  /*4890*/  ISETP.GE.AND P6, PT, R45, R2, PT ;  /* 0x000000022d00720c */ /* 0x000fe20003fc6270 */
[----:B------:R-:W-:Y:S01]  /*48a0*/  FFMA.FTZ R6, R13, UR5, R6 ;  /* 0x000000050d067c23 */ /* 0x000fe20008010006 */
[----:B------:R-:W-:Y:S01]  /*48b0*/  ISETP.GE.AND P3, PT, R45, R0, PT ;  /* 0x000000002d00720c */ /* 0x000fe20003f66270 */
[----:B------:R-:W-:Y:S01]  /*48c0*/  VIADD R45, R137, 0x38 ;  /* 0x00000038892d7836 */ /* 0x000fe20000000000 */
[----:B------:R-:W-:Y:S01]  /*48d0*/  FSEL R241, R241, -INF , !P5 ;  /* 0xff800000f1f17808 */ /* 0x000fe20006800000 */
[----:B------:R-:W-:Y:S01]  /*48e0*/  FFMA.FTZ R4, R10, UR5, R5 ;  /* 0x000000050a047c23 */ /* 0x000fe20008010005 */
[----:B------:R-:W-:-:S02]  /*48f0*/  FSEL R11, R8, -INF , !P0 ;  /* 0xff800000080b7808 */ /* 0x000fc40004000000 */
[C---:B------:R-:W-:Y:S02]  /*4900*/  ISETP.GE.AND P5, PT, R15.reuse, R2, PT ;  /* 0x000000020f00720c */ /* 0x040fe40003fa6270 */
[----:B------:R-:W-:Y:S02]  /*4910*/  ISETP.GE.AND P0, PT, R15, R0, PT ;  /* 0x000000000f00720c */ /* 0x000fe40003f06270 */
[----:B------:R-:W-:Y:S01]  /*4920*/  I2FP.F32.S32 R8, R15 ;  /* 0x0000000f00087245 */ /* 0x000fe20000201400 */
[----:B------:R-:W-:Y:S01]  /*4930*/  VIADD R15, R137, 0x39 ;  /* 0x00000039890f7836 */ /* 0x000fe20000000000 */
[----:B------:R-:W-:Y:S02]  /*4940*/  FSEL R5, R3, -INF , !P4 ;  /* 0xff80000003057808 */ /* 0x000fe40006000000 */
[-C--:B------:R-:W-:Y:S01]  /*4950*/  I2FP.F32.S32 R13, R45.reuse ;  /* 0x0000002d000d7245 */ /* 0x080fe20000201400 */
[----:B------:R-:W-:Y:S01]  /*4960*/  FFMA.FTZ R7, R8, UR5, R7 ;  /* 0x0000000508077c23 */ /* 0x000fe20008010007 */
[----:B------:R-:W-:-:S02]  /*4970*/  I2FP.F32.S32 R3, R45 ;  /* 0x0000002d00037245 */ /* 0x000fc40000201400 */
[----:B------:R-:W-:Y:S01]  /*4980*/  FSEL R251, R9, -INF , !P2 ;  /* 0xff80000009fb7808 */ /* 0x000fe20005000000 */
[----:B------:R-:W-:Y:S01]  /*4990*/  FFMA.FTZ R68, R13, UR5, R68 ;  /* 0x000000050d447c23 */ /* 0x000fe20008010044 */
[----:B------:R-:W-:Y:S01]  /*49a0*/  FSEL R249, R249, -INF , !P6 ;  /* 0xff800000f9f97808 */ /* 0x000fe20007000000 */
[----:B------:R-:W-:Y:S01]  /*49b0*/  FFMA.FTZ R70, R3, UR5, R70 ;  /* 0x0000000503467c23 */ /* 0x000fe20008010046 */
[----:B------:R-:W-:Y:S02]  /*49c0*/  FSEL R9, R6, -INF , !P3 ;  /* 0xff80000006097808 */ /* 0x000fe40005800000 */
[-C--:B------:R-:W-:Y:S02]  /*49d0*/  I2FP.F32.S32 R8, R15.reuse ;  /* 0x0000000f00087245 */ /* 0x080fe40000201400 */
[C---:B------:R-:W-:Y:S02]  /*49e0*/  ISETP.GE.AND P6, PT, R15.reuse, R2, PT ;  /* 0x000000020f00720c */ /* 0x040fe40003fc6270 */
[----:B------:R-:W-:Y:S01]  /*49f0*/  ISETP.GE.AND P3, PT, R15, R0, PT ;  /* 0x000000000f00720c */ /* 0x000fe20003f66270 */
[----:B------:R-:W-:Y:S01]  /*4a00*/  FFMA.FTZ R3, R8, UR5, R69 ;  /* 0x0000000508037c23 */ /* 0x000fe20008010045 */
[----:B------:R-:W-:Y:S01]  /*4a10*/  I2FP.F32.S32 R6, R15 ;  /* 0x0000000f00067245 */ /* 0x000fe20000201400 */
[----:B------:R-:W-:Y:S01]  /*4a20*/  VIADD R15, R137, 0x41 ;  /* 0x00000041890f7836 */ /* 0x000fe20000000000 */
[----:B------:R-:W-:-:S02]  /*4a30*/  ISETP.GE.AND P2, PT, R45, R2, PT ;  /* 0x000000022d00720c */ /* 0x000fc40003f46270 */
[----:B------:R-:W-:Y:S01]  /*4a40*/  ISETP.GE.AND P4, PT, R45, R0, PT ;  /* 0x000000002d00720c */ /* 0x000fe20003f86270 */
[----:B------:R-:W-:Y:S01]  /*4a50*/  FFMA.FTZ R147, R6, UR5, R71 ;  /* 0x0000000506937c23 */ /* 0x000fe20008010047 */
[----:B------:R-:W-:Y:S01]  /*4a60*/  FSEL R71, R4, -INF , !P5 ;  /* 0xff80000004477808 */ /* 0x000fe20006800000 */
[----:B------:R-:W-:Y:S01]  /*4a70*/  VIADD R45, R137, 0x40 ;  /* 0x00000040892d7836 */ /* 0x000fe20000000000 */
[----:B------:R-:W-:Y:S02]  /*4a80*/  FSEL R69, R68, -INF , !P2 ;  /* 0xff80000044457808 */ /* 0x000fe40005000000 */
[----:B------:R-:W-:Y:S02]  /*4a90*/  FSEL R245, R70, -INF , !P4 ;  /* 0xff80000046f57808 */ /* 0x000fe40006000000 */
[-C--:B------:R-:W-:Y:S02]  /*4aa0*/  I2FP.F32.S32 R6, R15.reuse ;  /* 0x0000000f00067245 */ /* 0x080fe40000201400 */
[----:B------:R-:W-:-:S02]  /*4ab0*/  I2FP.F32.S32 R4, R15 ;  /* 0x0000000f00047245 */ /* 0x000fc40000201400 */
[C---:B------:R-:W-:Y:S01]  /*4ac0*/  ISETP.GE.AND P2, PT, R15.reuse, R2, PT ;  /* 0x000000020f00720c */ /* 0x040fe20003f46270 */
[----:B------:R-:W-:Y:S01]  /*4ad0*/  FFMA.FTZ R163, R6, UR5, R67 ;  /* 0x0000000506a37c23 */ /* 0x000fe20008010043 */
[----:B------:R-:W-:Y:S01]  /*4ae0*/  ISETP.GE.AND P4, PT, R15, R0, PT ;  /* 0x000000000f00720c */ /* 0x000fe20003f86270 */
[----:B------:R-:W-:Y:S01]  /*4af0*/  VIADD R15, R137, 0x48 ;  /* 0x00000048890f7836 */ /* 0x000fe20000000000 */
[----:B------:R-:W-:Y:S01]  /*4b00*/  FSEL R139, R7, -INF , !P0 ;  /* 0xff800000078b7808 */ /* 0x000fe20004000000 */
[----:B------:R-:W-:Y:S01]  /*4b10*/  FFMA.FTZ R4, R4, UR5, R65 ;  /* 0x0000000504047c23 */ /* 0x000fe20008010041 */
[----:B------:R-:W-:Y:S02]  /*4b20*/  I2FP.F32.S32 R7, R45 ;  /* 0x0000002d00077245 */ /* 0x000fe40000201400 */
[----:B------:R-:W-:Y:S02]  /*4b30*/  FSEL R67, R3, -INF , !P6 ;  /* 0xff80000003437808 */ /* 0x000fe40007000000 */
[----:B------:R-:W-:Y:S01]  /*4b40*/  I2FP.F32.S32 R3, R15 ;  /* 0x0000000f00037245 */ /* 0x000fe20000201400 */
[----:B------:R-:W-:Y:S01]  /*4b50*/  FFMA.FTZ R66, R7, UR5, R66 ;  /* 0x0000000507427c23 */ /* 0x000fe20008010042 */
[----:B------:R-:W-:-:S02]  /*4b60*/  I2FP.F32.S32 R13, R45 ;  /* 0x0000002d000d7245 */ /* 0x000fc40000201400 */
[----:B------:R-:W-:Y:S01]  /*4b70*/  I2FP.F32.S32 R7, R15 ;  /* 0x0000000f00077245 */ /* 0x000fe20000201400 */
[----:B------:R-:W-:Y:S01]  /*4b80*/  FFMA.FTZ R62, R3, UR5, R62 ;  /* 0x00000005033e7c23 */ /* 0x000fe2000801003e */
[----:B------:R-:W-:Y:S02]  /*4b90*/  VIADD R3, R137, 0x50 ;  /* 0x0000005089037836 */ /* 0x000fe40000000000 */
[----:B------:R-:W-:Y:S01]  /*4ba0*/  FFMA.FTZ R64, R13, UR5, R64 ;  /* 0x000000050d407c23 */ /* 0x000fe20008010040 */
[----:B------:R-:W-:Y:S02]  /*4bb0*/  VIADD R13, R137, 0x49 ;  /* 0x00000049890d7836 */ /* 0x000fe40000000000 */
[----:B------:R-:W-:Y:S01]  /*4bc0*/  FFMA.FTZ R60, R7, UR5, R60 ;  /* 0x00000005073c7c23 */ /* 0x000fe2000801003c */
[----:B------:R-:W-:Y:S02]  /*4bd0*/  FSEL R4, R4, -INF , !P2 ;  /* 0xff80000004047808 */ /* 0x000fe40005000000 */
[----:B------:R-:W-:-:S02]  /*4be0*/  FSEL R163, R163, -INF , !P4 ;  /* 0xff800000a3a37808 */ /* 0x000fc40006000000 */
[----:B------:R-:W-:Y:S02]  /*4bf0*/  I2FP.F32.S32 R7, R3 ;  /* 0x0000000300077245 */ /* 0x000fe40000201400 */
[C---:B------:R-:W-:Y:S02]  /*4c00*/  ISETP.GE.AND P2, PT, R3.reuse, R2, PT ;  /* 0x000000020300720c */ /* 0x040fe40003f46270 */
[----:B------:R-:W-:Y:S01]  /*4c10*/  ISETP.GE.AND P4, PT, R3, R0, PT ;  /* 0x000000000300720c */ /* 0x000fe20003f86270 */
[----:B------:R-:W-:Y:S01]  /*4c20*/  FFMA.FTZ R56, R7, UR5, R56 ;  /* 0x0000000507387c23 */ /* 0x000fe20008010038 */
[-C--:B------:R-:W-:Y:S02]  /*4c30*/  I2FP.F32.S32 R8, R13.reuse ;  /* 0x0000000d00087245 */ /* 0x080fe40000201400 */
[----:B------:R-:W-:Y:S02]  /*4c40*/  I2FP.F32.S32 R6, R13 ;  /* 0x0000000d00067245 */ /* 0x000fe40000201400 */
[----:B------:R-:W-:Y:S01]  /*4c50*/  I2FP.F32.S32 R3, R3 ;  /* 0x0000000300037245 */ /* 0x000fe20000201400 */
[----:B------:R-:W-:Y:S01]  /*4c60*/  FFMA.FTZ R8, R8, UR5, R61 ;  /* 0x0000000508087c23 */ /* 0x000fe2000801003d */
[C---:B------:R-:W-:Y:S01]  /*4c70*/  ISETP.GE.AND P5, PT, R45.reuse, R2, PT ;  /* 0x000000022d00720c */ /* 0x040fe20003fa6270 */
[----:B------:R-:W-:Y:S01]  /*4c80*/  FFMA.FTZ R167, R6, UR5, R63 ;  /* 0x0000000506a77c23 */ /* 0x000fe2000801003f */
[----:B------:R-:W-:Y:S01]  /*4c90*/  ISETP.GE.AND P0, PT, R45, R0, PT ;  /* 0x000000002d00720c */ /* 0x000fe20003f06270 */
[----:B------:R-:W-:Y:S01]  /*4ca0*/  FFMA.FTZ R58, R3, UR5, R58 ;  /* 0x00000005033a7c23 */ /* 0x000fe2000801003a */
[----:B------:R-:W-:Y:S01]  /*4cb0*/  FSEL R65, R64, -INF , !P5 ;  /* 0xff80000040417808 */ /* 0x000fe20006800000 */
[----:B------:R-:W-:Y:S01]  /*4cc0*/  VIADD R3, R137, 0x58 ;  /* 0x0000005889037836 */ /* 0x000fe20000000000 */
[----:B------:R-:W-:-:S02]  /*4cd0*/  FSEL R237, R66, -INF , !P0 ;  /* 0xff80000042ed7808 */ /* 0x000fc40004000000 */
[C---:B------:R-:W-:Y:S02]  /*4ce0*/  ISETP.GE.AND P5, PT, R13.reuse, R2, PT ;  /* 0x000000020d00720c */ /* 0x040fe40003fa6270 */
[----:B------:R-:W-:Y:S01]  /*4cf0*/  ISETP.GE.AND P0, PT, R13, R0, PT ;  /* 0x000000000d00720c */ /* 0x000fe20003f06270 */
[----:B------:R-:W-:Y:S01]  /*4d00*/  VIADD R13, R137, 0x51 ;  /* 0x00000051890d7836 */ /* 0x000fe20000000000 */
[----:B------:R-:W-:Y:S02]  /*4d10*/  FSEL R8, R8, -INF , !P5 ;  /* 0xff80000008087808 */ /* 0x000fe40006800000 */
[----:B------:R-:W-:Y:S02]  /*4d20*/  FSEL R167, R167, -INF , !P0 ;  /* 0xff800000a7a77808 */ /* 0x000fe40004000000 */
[----:B------:R-:W-:Y:S02]  /*4d30*/  I2FP.F32.S32 R7, R3 ;  /* 0x0000000300077245 */ /* 0x000fe40000201400 */
[----:B------:R-:W-:-:S02]  /*4d40*/  ISETP.GE.AND P5, PT, R3, R2, PT ;  /* 0x000000020300720c */ /* 0x000fc40003fa6270 */
[----:B------:R-:W-:Y:S01]  /*4d50*/  ISETP.GE.AND P0, PT, R3, R0, PT ;  /* 0x000000000300720c */ /* 0x000fe20003f06270 */
[----:B------:R-:W-:Y:S01]  /*4d60*/  FFMA.FTZ R10, R7, UR5, R52 ;  /* 0x00000005070a7c23 */ /* 0x000fe20008010034 */
[----:B------:R-:W-:Y:S02]  /*4d70*/  FSEL R147, R147, -INF , !P3 ;  /* 0xff80000093937808 */ /* 0x000fe40005800000 */
        /* <DEDUP_REMOVED lines=40> */
[----:B------:R-:W-:-:S02]  /*5000*/  I2FP.F32.S32 R6, R13 ;  /* 0x0000000d00067245 */ /* 0x000fc40000201400 */
        /* <DEDUP_REMOVED lines=12> */
[-C--:B------:R-:W-:Y:S02]  /*50d0*/  I2FP.F32.S32 R52, R13.reuse ;  /* 0x0000000d00347245 */ /* 0x080fe40000201400 */
[C---:B------:R-:W-:Y:S02]  /*50e0*/  ISETP.GE.AND P6, PT, R13.reuse, R2, PT ;  /* 0x000000020d00720c */ /* 0x040fe40003fc6270 */
[----:B------:R-:W-:Y:S01]  /*50f0*/  ISETP.GE.AND P3, PT, R13, R0, PT ;  /* 0x000000000d00720c */ /* 0x000fe20003f66270 */
[----:B------:R-:W-:Y:S01]  /*5100*/  FFMA.FTZ R52, R52, UR5, R129 ;  /* 0x0000000534347c23 */ /* 0x000fe20008010081 */
[----:B------:R-:W-:Y:S02]  /*5110*/  I2FP.F32.S32 R6, R13 ;  /* 0x0000000d00067245 */ /* 0x000fe40000201400 */
[----:B------:R-:W-:-:S02]  /*5120*/  FSEL R22, R22, -INF , !P5 ;  /* 0xff80000016167808 */ /* 0x000fc40006800000 */
[----:B------:R-:W-:Y:S01]  /*5130*/  FSEL R219, R135, -INF , !P0 ;  /* 0xff80000087db7808 */ /* 0x000fe20004000000 */
[----:B------:R-:W-:Y:S01]  /*5140*/  FFMA.FTZ R131, R6, UR5, R131 ;  /* 0x0000000506837c23 */ /* 0x000fe20008010083 */
        /* <DEDUP_REMOVED lines=14> */
[----:B------:R-:W-:-:S02]  /*5230*/  VIADD R3, R137, 0x79 ;  /* 0x0000007989037836 */ /* 0x000fc40000000000 */
[----:B------:R-:W-:Y:S01]  /*5240*/  FFMA.FTZ R122, R7, UR5, R122 ;  /* 0x00000005077a7c23 */ /* 0x000fe2000801007a */
[----:B------:R-:W-:Y:S01]  /*5250*/  VIADD R7, R137, 0x80 ;  /* 0x0000008089077836 */ /* 0x000fe20000000000 */
[----:B------:R-:W-:Y:S02]  /*5260*/  FSEL R52, R52, -INF , !P6 ;  /* 0xff80000034347808 */ /* 0x000fe40007000000 */
[----:B------:R-:W-:Y:S02]  /*5270*/  FSEL R221, R126, -INF , !P0 ;  /* 0xff8000007edd7808 */ /* 0x000fe40004000000 */
[----:B------:R-:W-:Y:S02]  /*5280*/  I2FP.F32.S32 R13, R7 ;  /* 0x00000007000d7245 */ /* 0x000fe40000201400 */
[C---:B------:R-:W-:Y:S02]  /*5290*/  ISETP.GE.AND P5, PT, R7.reuse, R2, PT ;  /* 0x000000020700720c */ /* 0x040fe40003fa6270 */
[----:B------:R-:W-:Y:S01]  /*52a0*/  ISETP.GE.AND P0, PT, R7, R0, PT ;  /* 0x000000000700720c */ /* 0x000fe20003f06270 */
[----:B------:R-:W-:Y:S01]  /*52b0*/  FFMA.FTZ R64, R13, UR5, R116 ;  /* 0x000000050d407c23 */ /* 0x000fe20008010074 */
[----:B------:R-:W-:-:S02]  /*52c0*/  I2FP.F32.S32 R26, R3 ;  /* 0x00000003001a7245 */ /* 0x000fc40000201400 */
[----:B------:R-:W-:Y:S02]  /*52d0*/  FSEL R223, R131, -INF , !P3 ;  /* 0xff80000083df7808 */ /* 0x000fe40005800000 */
[----:B------:R-:W-:Y:S01]  /*52e0*/  I2FP.F32.S32 R6, R3 ;  /* 0x0000000300067245 */ /* 0x000fe20000201400 */
[----:B------:R-:W-:Y:S01]  /*52f0*/  FFMA.FTZ R26, R26, UR5, R121 ;  /* 0x000000051a1a7c23 */ /* 0x000fe20008010079 */
[----:B------:R-:W-:Y:S02]  /*5300*/  I2FP.F32.S32 R7, R7 ;  /* 0x0000000700077245 */ /* 0x000fe40000201400 */
[C---:B------:R-:W-:Y:S01]  /*5310*/  ISETP.GE.AND P6, PT, R3.reuse, R2, PT ;  /* 0x000000020300720c */ /* 0x040fe20003fc6270 */
[----:B------:R-:W-:Y:S01]  /*5320*/  FFMA.FTZ R123, R6, UR5, R123 ;  /* 0x00000005067b7c23 */ /* 0x000fe2000801007b */
[----:B------:R-:W-:Y:S01]  /*5330*/  ISETP.GE.AND P3, PT, R3, R0, PT ;  /* 0x000000000300720c */ /* 0x000fe20003f66270 */
[----:B------:R-:W-:Y:S02]  /*5340*/  VIADD R3, R137, 0x81 ;  /* 0x0000008189037836 */ /* 0x000fe40000000000 */
[----:B------:R-:W-:Y:S01]  /*5350*/  FFMA.FTZ R118, R7, UR5, R118 ;  /* 0x0000000507767c23 */ /* 0x000fe20008010076 */
        /* <DEDUP_REMOVED lines=8> */
[----:B------:R-:W-:-:S02]  /*53e0*/  I2FP.F32.S32 R3, R137 ;  /* 0x0000008900037245 */ /* 0x000fc40000201400 */
[----:B------:R-:W-:Y:S01]  /*53f0*/  FSEL R26, R26, -INF , !P6 ;  /* 0xff8000001a1a7808 */ /* 0x000fe20007000000 */
[----:B------:R-:W-:Y:S01]  /*5400*/  FFMA.FTZ R119, R6, UR5, R119 ;  /* 0x0000000506777c23 */ /* 0x000fe20008010077 */
[----:B------:R-:W-:Y:S01]  /*5410*/  FSEL R187, R123, -INF , !P3 ;  /* 0xff8000007bbb7808 */ /* 0x000fe20005800000 */
[----:B------:R-:W-:Y:S01]  /*5420*/  FFMA.FTZ R117, R3, UR5, R28 ;  /* 0x0000000503757c23 */ /* 0x000fe2000801001c */
[-C--:B------:R-:W-:Y:S01]  /*5430*/  I2FP.F32.S32 R13, R7.reuse ;  /* 0x00000007000d7245 */ /* 0x080fe20000201400 */
[----:B------:R-:W-:Y:S01]  /*5440*/  VIADD R3, R214, UR16 ;  /* 0x00000010d6037c36 */ /* 0x000fe20008000000 */
[C---:B------:R-:W-:Y:S02]  /*5450*/  ISETP.GE.AND P6, PT, R7.reuse, R2, PT ;  /* 0x000000020700720c */ /* 0x040fe40003fc6270 */
[----:B------:R-:W-:Y:S01]  /*5460*/  ISETP.GE.AND P3, PT, R7, R0, PT ;  /* 0x000000000700720c */ /* 0x000fe20003f66270 */
[----:B------:R-:W-:Y:S01]  /*5470*/  FFMA.FTZ R112, R13, UR5, R112 ;  /* 0x000000050d707c23 */ /* 0x000fe20008010070 */
[----:B------:R-:W-:Y:S01]  /*5480*/  I2FP.F32.S32 R7, R7 ;  /* 0x0000000700077245 */ /* 0x000fe20000201400 */
[----:B------:R-:W-:Y:S01]  /*5490*/  VIADD R13, R137, 0x89 ;  /* 0x00000089890d7836 */ /* 0x000fe20000000000 */
[----:B------:R-:W-:Y:S01]  /*54a0*/  FSEL R64, R64, -INF , !P5 ;  /* 0xff80000040407808 */ /* 0x000fe20006800000 */
[----:B------:R-:W-:Y:S01]  /*54b0*/  VIADD R15, R3, 0x91 ;  /* 0x00000091030f7836 */ /* 0x000fe20000000000 */
[----:B------:R-:W-:Y:S01]  /*54c0*/  ISETP.GE.AND P5, PT, R137, R2, PT ;  /* 0x000000028900720c */ /* 0x000fe20003fa6270 */
[----:B------:R-:W-:Y:S01]  /*54d0*/  FFMA.FTZ R114, R7, UR5, R114 ;  /* 0x0000000507727c23 */ /* 0x000fe20008010072 */
[----:B------:R-:W-:Y:S01]  /*54e0*/  VIADD R7, R3, 0x90 ;  /* 0x0000009003077836 */ /* 0x000fe20000000000 */
[----:B------:R-:W-:Y:S01]  /*54f0*/  I2FP.F32.S32 R12, R13 ;  /* 0x0000000d000c7245 */ /* 0x000fe20000201400 */
[----:B------:R-:W-:Y:S01]  /*5500*/  VIADD R137, R137, 0x71 ;  /* 0x0000007189897836 */ /* 0x000fe20000000000 */
[----:B------:R-:W-:-:S02]  /*5510*/  FSEL R117, R117, -INF , !P5 ;  /* 0xff80000075757808 */ /* 0x000fc40006800000 */
[----:B------:R-:W-:Y:S01]  /*5520*/  FSEL R165, R114, -INF , !P3 ;  /* 0xff80000072a57808 */ /* 0x000fe20005800000 */
[----:B------:R-:W-:Y:S01]  /*5530*/  FFMA.FTZ R12, R12, UR5, R115 ;  /* 0x000000050c0c7c23 */ /* 0x000fe20008010073 */
[C---:B------:R-:W-:Y:S02]  /*5540*/  ISETP.GE.AND P3, PT, R7.reuse, R2, PT ;  /* 0x000000020700720c */ /* 0x040fe40003f66270 */
[----:B------:R-:W-:Y:S02]  /*5550*/  ISETP.GE.AND P5, PT, R7, R0, PT ;  /* 0x000000000700720c */ /* 0x000fe40003fa6270 */
[-C--:B------:R-:W-:Y:S02]  /*5560*/  I2FP.F32.S32 R14, R137.reuse ;  /* 0x00000089000e7245 */ /* 0x080fe40000201400 */
[----:B------:R-:W-:Y:S02]  /*5570*/  I2FP.F32.S32 R44, R137 ;  /* 0x00000089002c7245 */ /* 0x000fe40000201400 */
[----:B------:R-:W-:Y:S01]  /*5580*/  I2FP.F32.S32 R7, R7 ;  /* 0x0000000700077245 */ /* 0x000fe20000201400 */
[----:B------:R-:W-:Y:S01]  /*5590*/  FFMA.FTZ R14, R14, UR5, R125 ;  /* 0x000000050e0e7c23 */ /* 0x000fe2000801007d */
[----:B------:R-:W-:Y:S01]  /*55a0*/  I2FP.F32.S32 R6, R13 ;  /* 0x0000000d00067245 */ /* 0x000fe20000201400 */
[----:B------:R-:W-:Y:S01]  /*55b0*/  FFMA.FTZ R44, R44, UR5, R127 ;  /* 0x000000052c2c7c23 */ /* 0x000fe2000801007f */
[----:B------:R-:W-:Y:S01]  /*55c0*/  FSEL R181, R118, -INF , !P0 ;  /* 0xff80000076b57808 */ /* 0x000fe20004000000 */
[C---:B------:R-:W-:Y:S01]  /*55d0*/  FFMA.FTZ R66, R7.reuse, UR5, R108 ;  /* 0x0000000507427c23 */ /* 0x040fe2000801006c */
[----:B------:R-:W-:Y:S01]  /*55e0*/  FSEL R62, R62, -INF , !P2 ;  /* 0xff8000003e3e7808 */ /* 0x000fe20005000000 */
[----:B------:R-:W-:Y:S01]  /*55f0*/  FFMA.FTZ R110, R7, UR5, R110 ;  /* 0x00000005076e7c23 */ /* 0x000fe2000801006e */
[C---:B------:R-:W-:Y:S01]  /*5600*/  ISETP.GE.AND P0, PT, R13.reuse, R2, PT ;  /* 0x000000020d00720c */ /* 0x040fe20003f06270 */
[----:B------:R-:W-:Y:S01]  /*5610*/  FFMA.FTZ R6, R6, UR5, R113 ;  /* 0x0000000506067c23 */ /* 0x000fe20008010071 */
[----:B------:R-:W-:Y:S01]  /*5620*/  ISETP.GE.AND P2, PT, R13, R0, PT ;  /* 0x000000000d00720c */ /* 0x000fe20003f46270 */
[----:B------:R-:W-:Y:S01]  /*5630*/  VIADD R13, R3, 0x98 ;  /* 0x00000098030d7836 */ /* 0x000fe20000000000 */
[----:B------:R-:W-:Y:S01]  /*5640*/  FSEL R171, R119, -INF , !P4 ;  /* 0xff80000077ab7808 */ /* 0x000fe20006000000 */
[----:B------:R-:W-:Y:S01]  /*5650*/  VIADD R7, R3, 0x99 ;  /* 0x0000009903077836 */ /* 0x000fe20000000000 */
[----:B------:R-:W-:-:S02]  /*5660*/  FSEL R28, R112, -INF , !P6 ;  /* 0xff800000701c7808 */ /* 0x000fc40007000000 */
[C---:B------:R-:W-:Y:S02]  /*5670*/  ISETP.GE.AND P4, PT, R137.reuse, R2, PT ;  /* 0x000000028900720c */ /* 0x040fe40003f86270 */
[----:B------:R-:W-:Y:S02]  /*5680*/  ISETP.GE.AND P6, PT, R137, R0, PT ;  /* 0x000000008900720c */ /* 0x000fe40003fc6270 */
[----:B------:R-:W-:Y:S02]  /*5690*/  FSEL R169, R12, -INF , !P2 ;  /* 0xff8000000ca97808 */ /* 0x000fe40005000000 */
[----:B------:R-:W-:Y:S02]  /*56a0*/  FSEL R120, R14, -INF , !P4 ;  /* 0xff8000000e787808 */ /* 0x000fe40006000000 */
[----:B------:R-:W-:Y:S02]  /*56b0*/  FSEL R225, R44, -INF , !P6 ;  /* 0xff8000002ce17808 */ /* 0x000fe40007000000 */
[----:B------:R-:W-:-:S02]  /*56c0*/  FSEL R68, R6, -INF , !P0 ;  /* 0xff80000006447808 */ /* 0x000fc40004000000 */
[C---:B------:R-:W-:Y:S02]  /*56d0*/  ISETP.GE.AND P4, PT, R13.reuse, R2, PT ;  /* 0x000000020d00720c */ /* 0x040fe40003f86270 */
[----:B------:R-:W-:Y:S02]  /*56e0*/  ISETP.GE.AND P6, PT, R13, R0, PT ;  /* 0x000000000d00720c */ /* 0x000fe40003fc6270 */
[----:B------:R-:W-:Y:S02]  /*56f0*/  I2FP.F32.S32 R12, R7 ;  /* 0x00000007000c7245 */ /* 0x000fe40000201400 */
[----:B------:R-:W-:Y:S02]  /*5700*/  I2FP.F32.S32 R6, R15 ;  /* 0x0000000f00067245 */ /* 0x000fe40000201400 */
[----:B------:R-:W-:Y:S01]  /*5710*/  I2FP.F32.S32 R13, R13 ;  /* 0x0000000d000d7245 */ /* 0x000fe20000201400 */
[----:B------:R-:W-:Y:S01]  /*5720*/  FFMA.FTZ R70, R12, UR5, R105 ;  /* 0x000000050c467c23 */ /* 0x000fe20008010069 */
        /* <DEDUP_REMOVED lines=8> */
[----:B------:R-:W-:Y:S01]  /*57b0*/  ISETP.GE.AND P0, PT, R15, R2, PT ;  /* 0x000000020f00720c */ /* 0x000fe20003f06270 */
[----:B------:R-:W-:Y:S01]  /*57c0*/  FFMA.FTZ R106, R13, UR5, R106 ;  /* 0x000000050d6a7c23 */ /* 0x000fe2000801006a */
[----:B------:R-:W-:Y:S01]  /*57d0*/  ISETP.GE.AND P2, PT, R15, R0, PT ;  /* 0x000000000f00720c */ /* 0x000fe20003f46270 */
[C---:B------:R-:W-:Y:S01]  /*57e0*/  VIADD R7, R3.reuse, 0xa8 ;  /* 0x000000a803077836 */ /* 0x040fe20000000000 */
[----:B------:R-:W-:Y:S01]  /*57f0*/  FSEL R70, R70, -INF , !P3 ;  /* 0xff80000046467808 */ /* 0x000fe20005800000 */
[----:B------:R-:W-:Y:S01]  /*5800*/  VIADD R13, R3, 0xa0 ;  /* 0x000000a0030d7836 */ /* 0x000fe20000000000 */
[----:B------:R-:W-:Y:S01]  /*5810*/  FSEL R137, R107, -INF , !P5 ;  /* 0xff8000006b897808 */ /* 0x000fe20006800000 */
[----:B------:R-:W-:Y:S01]  /*5820*/  VIADD R15, R3, 0xa1 ;  /* 0x000000a1030f7836 */ /* 0x000fe20000000000 */
[----:B------:R-:W-:-:S02]  /*5830*/  FSEL R112, R109, -INF , !P0 ;  /* 0xff8000006d707808 */ /* 0x000fc40004000000 */
[----:B------:R-:W-:Y:S02]  /*5840*/  FSEL R157, R111, -INF , !P2 ;  /* 0xff8000006f9d7808 */ /* 0x000fe40005000000 */
[C---:B------:R-:W-:Y:S02]  /*5850*/  ISETP.GE.AND P3, PT, R7.reuse, R2, PT ;  /* 0x000000020700720c */ /* 0x040fe40003f66270 */
[----:B------:R-:W-:Y:S02]  /*5860*/  ISETP.GE.AND P5, PT, R7, R0, PT ;  /* 0x000000000700720c */ /* 0x000fe40003fa6270 */
[C---:B------:R-:W-:Y:S02]  /*5870*/  ISETP.GE.AND P0, PT, R13.reuse, R2, PT ;  /* 0x000000020d00720c */ /* 0x040fe40003f06270 */
[----:B------:R-:W-:Y:S02]  /*5880*/  ISETP.GE.AND P2, PT, R13, R0, PT ;  /* 0x000000000d00720c */ /* 0x000fe40003f46270 */
[----:B------:R-:W-:-:S02]  /*5890*/  I2FP.F32.S32 R6, R15 ;  /* 0x0000000f00067245 */ /* 0x000fc40000201400 */
[----:B------:R-:W-:Y:S02]  /*58a0*/  I2FP.F32.S32 R7, R7 ;  /* 0x0000000700077245 */ /* 0x000fe40000201400 */
[----:B------:R-:W-:Y:S01]  /*58b0*/  I2FP.F32.S32 R13, R13 ;  /* 0x0000000d000d7245 */ /* 0x000fe20000201400 */
[----:B------:R-:W-:Y:S01]  /*58c0*/  FFMA.FTZ R101, R6, UR5, R101 ;  /* 0x0000000506657c23 */ /* 0x000fe20008010065 */
[----:B------:R-:W-:Y:S01]  /*58d0*/  FSEL R108, R104, -INF , !P4 ;  /* 0xff800000686c7808 */ /* 0x000fe20006000000 */
[----:B------:R-:W-:Y:S01]  /*58e0*/  FFMA.FTZ R103, R6, UR5, R103 ;  /* 0x0000000506677c23 */ /* 0x000fe20008010067 */
[----:B------:R-:W-:Y:S01]  /*58f0*/  FSEL R151, R106, -INF , !P6 ;  /* 0xff8000006a977808 */ /* 0x000fe20007000000 */
[C---:B------:R-:W-:Y:S01]  /*5900*/  FFMA.FTZ R96, R7.reuse, UR5, R96 ;  /* 0x0000000507607c23 */ /* 0x040fe20008010060 */
[----:B------:R-:W-:Y:S01]  /*5910*/  FFMA.FTZ R98, R7, UR5, R98 ;  /* 0x0000000507627c23 */ /* 0x000fe20008010062 */
[----:B------:R-:W-:Y:S01]  /*5920*/  ISETP.GE.AND P4, PT, R15, R2, PT ;  /* 0x000000020f00720c */ /* 0x000fe20003f86270 */
[----:B------:R-:W-:Y:S01]  /*5930*/  FFMA.FTZ R100, R13, UR5, R100 ;  /* 0x000000050d647c23 */ /* 0x000fe20008010064 */
[----:B------:R-:W-:Y:S01]  /*5940*/  ISETP.GE.AND P6, PT, R15, R0, PT ;  /* 0x000000000f00720c */ /* 0x000fe20003fc6270 */
[----:B------:R-:W-:Y:S01]  /*5950*/  FFMA.FTZ R102, R13, UR5, R102 ;  /* 0x000000050d667c23 */ /* 0x000fe20008010066 */
[----:B------:R-:W-:Y:S01]  /*5960*/  VIADD R7, R3, 0xb0 ;  /* 0x000000b003077836 */ /* 0x000fe20000000000 */
[----:B------:R-:W-:Y:S01]  /*5970*/  FSEL R116, R101, -INF , !P4 ;  /* 0xff80000065747808 */ /* 0x000fe20006000000 */
[----:B------:R-:W-:Y:S01]  /*5980*/  VIADD R13, R3, 0xb1 ;  /* 0x000000b1030d7836 */ /* 0x000fe20000000000 */
[----:B------:R-:W-:Y:S01]  /*5990*/  FSEL R127, R103, -INF , !P6 ;  /* 0xff800000677f7808 */ /* 0x000fe20007000000 */
[----:B------:R-:W-:Y:S01]  /*59a0*/  VIADD R15, R3, 0xa9 ;  /* 0x000000a9030f7836 */ /* 0x000fe20000000000 */
[----:B------:R-:W-:-:S02]  /*59b0*/  ISETP.GE.AND P4, PT, R7, R2, PT ;  /* 0x000000020700720c */ /* 0x000fc40003f86270 */
[----:B------:R-:W-:Y:S02]  /*59c0*/  ISETP.GE.AND P6, PT, R7, R0, PT ;  /* 0x000000000700720c */ /* 0x000fe40003fc6270 */
[----:B------:R-:W-:Y:S02]  /*59d0*/  I2FP.F32.S32 R7, R7 ;  /* 0x0000000700077245 */ /* 0x000fe40000201400 */
[----:B------:R-:W-:Y:S02]  /*59e0*/  I2FP.F32.S32 R6, R13 ;  /* 0x0000000d00067245 */ /* 0x000fe40000201400 */
[----:B------:R-:W-:Y:S01]  /*59f0*/  I2FP.F32.S32 R12, R15 ;  /* 0x0000000f000c7245 */ /* 0x000fe20000201400 */
[C---:B------:R-:W-:Y:S01]  /*5a00*/  FFMA.FTZ R92, R7.reuse, UR5, R92 ;  /* 0x00000005075c7c23 */ /* 0x040fe2000801005c */
[----:B------:R-:W-:Y:S01]  /*5a10*/  FSEL R122, R100, -INF , !P0 ;  /* 0xff800000647a7808 */ /* 0x000fe20004000000 */
[----:B------:R-:W-:Y:S01]  /*5a20*/  FFMA.FTZ R94, R7, UR5, R94 ;  /* 0x00000005075e7c23 */ /* 0x000fe2000801005e */
[----:B------:R-:W-:Y:S01]  /*5a30*/  FSEL R131, R102, -INF , !P2 ;  /* 0xff80000066837808 */ /* 0x000fe20005000000 */
        /* <DEDUP_REMOVED lines=8> */
[----:B------:R-:W-:Y:S01]  /*5ac0*/  VIADD R7, R3, 0xc0 ;  /* 0x000000c003077836 */ /* 0x000fe20000000000 */
[----:B------:R-:W-:Y:S01]  /*5ad0*/  ISETP.GE.AND P3, PT, R13, R2, PT ;  /* 0x000000020d00720c */ /* 0x000fe20003f66270 */
[----:B------:R-:W-:Y:S01]  /*5ae0*/  VIADD R15, R3, 0xb9 ;  /* 0x000000b9030f7836 */ /* 0x000fe20000000000 */
[----:B------:R-:W-:Y:S01]  /*5af0*/  ISETP.GE.AND P5, PT, R13, R0, PT ;  /* 0x000000000d00720c */ /* 0x000fe20003fa6270 */
[----:B------:R-:W-:Y:S01]  /*5b00*/  VIADD R13, R3, 0xb8 ;  /* 0x000000b8030d7836 */ /* 0x000fe20000000000 */
        /* <DEDUP_REMOVED lines=17> */
[----:B------:R-:W-:Y:S01]  /*5c20*/  FFMA.FTZ R86, R7, UR5, R86 ;  /* 0x0000000507567c23 */ /* 0x000fe20008010056 */
[----:B------:R-:W-:Y:S01]  /*5c30*/  ISETP.GE.AND P6, PT, R15, R0, PT ;  /* 0x000000000f00720c */ /* 0x000fe20003fc6270 */
[C---:B------:R-:W-:Y:S01]  /*5c40*/  FFMA.FTZ R88, R13.reuse, UR5, R88 ;  /* 0x000000050d587c23 */ /* 0x040fe20008010058 */
[----:B------:R-:W-:Y:S01]  /*5c50*/  FFMA.FTZ R90, R13, UR5, R90 ;  /* 0x000000050d5a7c23 */ /* 0x000fe2000801005a */
[----:B------:R-:W-:Y:S01]  /*5c60*/  VIADD R15, R3, 0xc1 ;  /* 0x000000c1030f7836 */ /* 0x000fe20000000000 */
[----:B------:R-:W-:Y:S01]  /*5c70*/  FSEL R142, R89, -INF , !P4 ;  /* 0xff800000598e7808 */ /* 0x000fe20006000000 */
[----:B------:R-:W-:Y:S01]  /*5c80*/  VIADD R7, R3, 0xc8 ;  /* 0x000000c803077836 */ /* 0x000fe20000000000 */
[----:B------:R-:W-:Y:S01]  /*5c90*/  FSEL R103, R91, -INF , !P6 ;  /* 0xff8000005b677808 */ /* 0x000fe20007000000 */
[----:B------:R-:W-:Y:S01]  /*5ca0*/  VIADD R13, R3, 0xc9 ;  /* 0x000000c9030d7836 */ /* 0x000fe20000000000 */
[----:B------:R-:W-:-:S02]  /*5cb0*/  I2FP.F32.S32 R12, R15 ;  /* 0x0000000f000c7245 */ /* 0x000fc40000201400 */
[C---:B------:R-:W-:Y:S02]  /*5cc0*/  ISETP.GE.AND P4, PT, R7.reuse, R2, PT ;  /* 0x000000020700720c */ /* 0x040fe40003f86270 */
[-C--:B------:R-:W-:Y:S01]  /*5cd0*/  ISETP.GE.AND P6, PT, R7, R0.reuse, PT ;  /* 0x000000000700720c */ /* 0x080fe20003fc6270 */
[C---:B------:R-:W-:Y:S01]  /*5ce0*/  FFMA.FTZ R87, R12.reuse, UR5, R87 ;  /* 0x000000050c577c23 */ /* 0x040fe20008010057 */
[----:B------:R-:W-:Y:S01]  /*5cf0*/  I2FP.F32.S32 R7, R7 ;  /* 0x0000000700077245 */ /* 0x000fe20000201400 */
[----:B------:R-:W-:Y:S01]  /*5d00*/  FFMA.FTZ R85, R12, UR5, R85 ;  /* 0x000000050c557c23 */ /* 0x000fe20008010055 */
[----:B------:R-:W-:Y:S02]  /*5d10*/  I2FP.F32.S32 R6, R13 ;  /* 0x0000000d00067245 */ /* 0x000fe40000201400 */
[----:B------:R-:W-:Y:S01]  /*5d20*/  FSEL R105, R90, -INF , !P2 ;  /* 0xff8000005a697808 */ /* 0x000fe20005000000 */
[C---:B------:R-:W-:Y:S01]  /*5d30*/  FFMA.FTZ R80, R7.reuse, UR5, R80 ;  /* 0x0000000507507c23 */ /* 0x040fe20008010050 */
[----:B------:R-:W-:Y:S01]  /*5d40*/  FSEL R146, R88, -INF , !P0 ;  /* 0xff80000058927808 */ /* 0x000fe20004000000 */
[----:B------:R-:W-:Y:S01]  /*5d50*/  FFMA.FTZ R82, R7, UR5, R82 ;  /* 0x0000000507527c23 */ /* 0x000fe20008010052 */
[----:B------:R-:W-:Y:S01]  /*5d60*/  ISETP.GE.AND P2, PT, R15, R0, PT ;  /* 0x000000000f00720c */ /* 0x000fe20003f46270 */
[----:B------:R-:W-:Y:S01]  /*5d70*/  FFMA.FTZ R81, R6, UR5, R81 ;  /* 0x0000000506517c23 */ /* 0x000fe20008010051 */
[----:B------:R-:W-:Y:S01]  /*5d80*/  FSEL R132, R84, -INF , !P3 ;  /* 0xff80000054847808 */ /* 0x000fe20005800000 */
[----:B------:R-:W-:Y:S01]  /*5d90*/  FFMA.FTZ R83, R6, UR5, R83 ;  /* 0x0000000506537c23 */ /* 0x000fe20008010053 */
[----:B------:R-:W-:Y:S01]  /*5da0*/  FSEL R93, R86, -INF , !P5 ;  /* 0xff800000565d7808 */ /* 0x000fe20006800000 */
[----:B------:R-:W-:Y:S01]  /*5db0*/  VIADD R7, R3, 0xd8 ;  /* 0x000000d803077836 */ /* 0x000fe20000000000 */
[-C--:B------:R-:W-:Y:S01]  /*5dc0*/  ISETP.GE.AND P0, PT, R15, R2.reuse, PT ;  /* 0x000000020f00720c */ /* 0x080fe20003f06270 */
[----:B------:R-:W-:Y:S01]  /*5dd0*/  VIADD R15, R3, 0xd1 ;  /* 0x000000d1030f7836 */ /* 0x000fe20000000000 */
[----:B------:R-:W-:-:S02]  /*5de0*/  ISETP.GE.AND P3, PT, R13, R2, PT ;  /* 0x000000020d00720c */ /* 0x000fc40003f66270 */
[----:B------:R-:W-:Y:S01]  /*5df0*/  ISETP.GE.AND P5, PT, R13, R0, PT ;  /* 0x000000000d00720c */ /* 0x000fe20003fa6270 */
[----:B------:R-:W-:Y:S01]  /*5e00*/  VIADD R13, R3, 0xd0 ;  /* 0x000000d0030d7836 */ /* 0x000fe20000000000 */
[----:B------:R-:W-:Y:S02]  /*5e10*/  FSEL R97, R87, -INF , !P2 ;  /* 0xff80000057617808 */ /* 0x000fe40005000000 */
[----:B------:R-:W-:Y:S02]  /*5e20*/  FSEL R148, R81, -INF , !P3 ;  /* 0xff80000051947808 */ /* 0x000fe40005800000 */
[----:B------:R-:W-:Y:S02]  /*5e30*/  FSEL R87, R83, -INF , !P5 ;  /* 0xff80000053577808 */ /* 0x000fe40006800000 */
[C---:B------:R-:W-:Y:S02]  /*5e40*/  ISETP.GE.AND P3, PT, R7.reuse, R2, PT ;  /* 0x000000020700720c */ /* 0x040fe40003f66270 */
[----:B------:R-:W-:-:S02]  /*5e50*/  ISETP.GE.AND P5, PT, R7, R0, PT ;  /* 0x000000000700720c */ /* 0x000fc40003fa6270 */
[----:B------:R-:W-:Y:S02]  /*5e60*/  I2FP.F32.S32 R6, R15 ;  /* 0x0000000f00067245 */ /* 0x000fe40000201400 */
[----:B------:R-:W-:Y:S02]  /*5e70*/  I2FP.F32.S32 R7, R7 ;  /* 0x0000000700077245 */ /* 0x000fe40000201400 */
[----:B------:R-:W-:Y:S01]  /*5e80*/  FSEL R152, R85, -INF , !P0 ;  /* 0xff80000055987808 */ /* 0x000fe20004000000 */
        /* <DEDUP_REMOVED lines=8> */
[----:B------:R-:W-:Y:S01]  /*5f10*/  VIADD R7, R3, 0xe0 ;  /* 0x000000e003077836 */ /* 0x000fe20000000000 */
[----:B------:R-:W-:-:S02]  /*5f20*/  ISETP.GE.AND P4, PT, R15, R2, PT ;  /* 0x000000020f00720c */ /* 0x000fc40003f86270 */
[----:B------:R-:W-:Y:S01]  /*5f30*/  ISETP.GE.AND P6, PT, R15, R0, PT ;  /* 0x000000000f00720c */ /* 0x000fe20003fc6270 */
[----:B------:R-:W-:Y:S01]  /*5f40*/  VIADD R15, R3, 0xd9 ;  /* 0x000000d9030f7836 */ /* 0x000fe20000000000 */
[----:B------:R-:W-:Y:S02]  /*5f50*/  I2FP.F32.S32 R13, R13 ;  /* 0x0000000d000d7245 */ /* 0x000fe40000201400 */
[----:B------:R-:W-:Y:S02]  /*5f60*/  FSEL R156, R77, -INF , !P4 ;  /* 0xff8000004d9c7808 */ /* 0x000fe40006000000 */
[----:B------:R-:W-:Y:S01]  /*5f70*/  FSEL R45, R45, -INF , !P6 ;  /* 0xff8000002d2d7808 */ /* 0x000fe20007000000 */
[C---:B------:R-:W-:Y:S01]  /*5f80*/  FFMA.FTZ R76, R13.reuse, UR5, R76 ;  /* 0x000000050d4c7c23 */ /* 0x040fe2000801004c */
[----:B------:R-:W-:Y:S01]  /*5f90*/  FFMA.FTZ R46, R13, UR5, R78 ;  /* 0x000000050d2e7c23 */ /* 0x000fe2000801004e */
[----:B------:R-:W-:Y:S01]  /*5fa0*/  I2FP.F32.S32 R6, R15 ;  /* 0x0000000f00067245 */ /* 0x000fe20000201400 */
[----:B------:R-:W-:Y:S01]  /*5fb0*/  VIADD R13, R3, 0xe1 ;  /* 0x000000e1030d7836 */ /* 0x000fe20000000000 */
[----:B------:R-:W-:-:S02]  /*5fc0*/  ISETP.GE.AND P4, PT, R7, R2, PT ;  /* 0x000000020700720c */ /* 0x000fc40003f86270 */
[----:B------:R-:W-:Y:S01]  /*5fd0*/  ISETP.GE.AND P6, PT, R7, R0, PT ;  /* 0x000000000700720c */ /* 0x000fe20003fc6270 */
[C---:B------:R-:W-:Y:S01]  /*5fe0*/  FFMA.FTZ R73, R6.reuse, UR5, R73 ;  /* 0x0000000506497c23 */ /* 0x040fe20008010049 */
[----:B------:R-:W-:Y:S01]  /*5ff0*/  I2FP.F32.S32 R7, R7 ;  /* 0x0000000700077245 */ /* 0x000fe20000201400 */
[----:B------:R-:W-:Y:S01]  /*6000*/  FFMA.FTZ R75, R6, UR5, R75 ;  /* 0x00000005064b7c23 */ /* 0x000fe2000801004b */
[----:B------:R-:W-:Y:S02]  /*6010*/  FSEL R158, R76, -INF , !P0 ;  /* 0xff8000004c9e7808 */ /* 0x000fe40004000000 */
[----:B------:R-:W-:Y:S01]  /*6020*/  FSEL R46, R46, -INF , !P2 ;  /* 0xff8000002e2e7808 */ /* 0x000fe20005000000 */
[C---:B------:R-:W-:Y:S01]  /*6030*/  FFMA.FTZ R6, R7.reuse, UR5, R48 ;  /* 0x0000000507067c23 */ /* 0x040fe20008010030 */
        /* <DEDUP_REMOVED lines=8> */
[C---:B------:R-:W-:Y:S01]  /*60c0*/  ISETP.GE.AND P3, PT, R13.reuse, R2, PT ;  /* 0x000000020d00720c */ /* 0x040fe20003f66270 */
[C---:B------:R-:W-:Y:S01]  /*60d0*/  FFMA.FTZ R12, R14.reuse, UR5, R49 ;  /* 0x000000050e0c7c23 */ /* 0x040fe20008010031 */
        /* <DEDUP_REMOVED lines=11> */
[----:B------:R-:W-:Y:S01]  /*6190*/  I2FP.F32.S32 R6, R15 ;  /* 0x0000000f00067245 */ /* 0x000fe20000201400 */
[----:B------:R-:W-:Y:S01]  /*61a0*/  VIADD R15, R3, 0xf1 ;  /* 0x000000f1030f7836 */ /* 0x000fe20000000000 */
[----:B------:R-:W-:Y:S02]  /*61b0*/  I2FP.F32.S32 R13, R13 ;  /* 0x0000000d000d7245 */ /* 0x000fe40000201400 */
[----:B------:R-:W-:Y:S01]  /*61c0*/  FSEL R51, R12, -INF , !P3 ;  /* 0xff8000000c337808 */ /* 0x000fe20005800000 */
[C---:B------:R-:W-:Y:S01]  /*61d0*/  FFMA.FTZ R41, R6.reuse, UR5, R41 ;  /* 0x0000000506297c23 */ /* 0x040fe20008010029 */
[----:B------:R-:W-:Y:S01]  /*61e0*/  FFMA.FTZ R53, R6, UR5, R43 ;  /* 0x0000000506357c23 */ /* 0x000fe2000801002b */
[C---:B------:R-:W-:Y:S01]  /*61f0*/  FFMA.FTZ R42, R13.reuse, UR5, R42 ;  /* 0x000000050d2a7c23 */ /* 0x040fe2000801002a */
[----:B------:R-:W-:Y:S01]  /*6200*/  I2FP.F32.S32 R6, R15 ;  /* 0x0000000f00067245 */ /* 0x000fe20000201400 */
[----:B------:R-:W-:Y:S01]  /*6210*/  FFMA.FTZ R40, R13, UR5, R40 ;  /* 0x000000050d287c23 */ /* 0x000fe20008010028 */
[----:B------:R-:W-:Y:S01]  /*6220*/  FSEL R47, R47, -INF , !P5 ;  /* 0xff8000002f2f7808 */ /* 0x000fe20006800000 */
[----:B------:R-:W-:Y:S01]  /*6230*/  VIADD R13, R3, 0xf8 ;  /* 0x000000f8030d7836 */ /* 0x000fe20000000000 */
[C---:B------:R-:W-:Y:S01]  /*6240*/  ISETP.GE.AND P3, PT, R7.reuse, R2, PT ;  /* 0x000000020700720c */ /* 0x040fe20003f66270 */
[C---:B------:R-:W-:Y:S01]  /*6250*/  FFMA.FTZ R39, R6.reuse, UR5, R39 ;  /* 0x0000000506277c23 */ /* 0x040fe20008010027 */
[----:B------:R-:W-:Y:S01]  /*6260*/  ISETP.GE.AND P5, PT, R7, R0, PT ;  /* 0x000000000700720c */ /* 0x000fe20003fa6270 */
[----:B------:R-:W-:Y:S01]  /*6270*/  FFMA.FTZ R37, R6, UR5, R37 ;  /* 0x0000000506257c23 */ /* 0x000fe20008010025 */
[----:B------:R-:W-:-:S02]  /*6280*/  I2FP.F32.S32 R7, R7 ;  /* 0x0000000700077245 */ /* 0x000fc40000201400 */
[----:B------:R-:W-:Y:S02]  /*6290*/  FSEL R54, R42, -INF , !P2 ;  /* 0xff8000002a367808 */ /* 0x000fe40005000000 */
[-C--:B------:R-:W-:Y:S01]  /*62a0*/  ISETP.GE.AND P2, PT, R15, R0.reuse, PT ;  /* 0x000000000f00720c */ /* 0x080fe20003f46270 */
[C---:B------:R-:W-:Y:S01]  /*62b0*/  FFMA.FTZ R36, R7.reuse, UR5, R36 ;  /* 0x0000000507247c23 */ /* 0x040fe20008010024 */
[----:B------:R-:W-:Y:S01]  /*62c0*/  FFMA.FTZ R38, R7, UR5, R38 ;  /* 0x0000000507267c23 */ /* 0x000fe20008010026 */
[----:B------:R-:W-:Y:S02]  /*62d0*/  FSEL R41, R41, -INF , !P4 ;  /* 0xff80000029297808 */ /* 0x000fe40006000000 */
[----:B------:R-:W-:Y:S02]  /*62e0*/  I2FP.F32.S32 R7, R3 ;  /* 0x0000000300077245 */ /* 0x000fe40000201400 */
[C---:B------:R-:W-:Y:S01]  /*62f0*/  ISETP.GE.AND P4, PT, R3.reuse, R0, PT ;  /* 0x000000000300720c */ /* 0x040fe20003f86270 */
[----:B------:R-:W-:Y:S01]  /*6300*/  VIADD R3, R3, 0xf9 ;  /* 0x000000f903037836 */ /* 0x000fe20000000000 */
[----:B------:R-:W-:Y:S01]  /*6310*/  FSEL R60, R39, -INF , !P2 ;  /* 0xff800000273c7808 */ /* 0x000fe20005000000 */
[----:B------:R-:W-:Y:S01]  /*6320*/  FFMA.FTZ R30, R7, UR5, R30 ;  /* 0x00000005071e7c23 */ /* 0x000fe2000801001e */
[----:B------:R-:W-:-:S02]  /*6330*/  PLOP3.LUT P2, PT, PT, PT, UP0, 0x80, 0x0 ;  /* 0x000000000000781c */ /* 0x000fc40003f4f008 */
[----:B------:R-:W-:Y:S02]  /*6340*/  FSEL R53, R53, -INF , !P6 ;  /* 0xff80000035357808 */ /* 0x000fe40007000000 */
[----:B------:R-:W-:Y:S02]  /*6350*/  FSEL R145, R36, -INF , !P3 ;  /* 0xff80000024917808 */ /* 0x000fe40005800000 */
[C---:B------:R-:W-:Y:S02]  /*6360*/  ISETP.GE.AND P6, PT, R13.reuse, R2, PT ;  /* 0x000000020d00720c */ /* 0x040fe40003fc6270 */
[----:B------:R-:W-:Y:S02]  /*6370*/  ISETP.GE.AND P3, PT, R13, R0, PT ;  /* 0x000000000d00720c */ /* 0x000fe40003f66270 */
[----:B------:R-:W-:Y:S02]  /*6380*/  FSEL R43, R40, -INF , !P0 ;  /* 0xff800000282b7808 */ /* 0x000fe40004000000 */
[----:B------:R-:W-:-:S02]  /*6390*/  I2FP.F32.S32 R13, R13 ;  /* 0x0000000d000d7245 */ /* 0x000fc40000201400 */
[----:B------:R-:W-:Y:S02]  /*63a0*/  I2FP.F32.S32 R12, R3 ;  /* 0x00000003000c7245 */ /* 0x000fe40000201400 */
[-C--:B------:R-:W-:Y:S01]  /*63b0*/  ISETP.GE.AND P0, PT, R15, R2.reuse, PT ;  /* 0x000000020f00720c */ /* 0x080fe20003f06270 */
[C---:B------:R-:W-:Y:S01]  /*63c0*/  FFMA.FTZ R32, R13.reuse, UR5, R32 ;  /* 0x000000050d207c23 */ /* 0x040fe20008010020 */
[----:B------:R-:W-:Y:S01]  /*63d0*/  FSEL R55, R38, -INF , !P5 ;  /* 0xff80000026377808 */ /* 0x000fe20006800000 */
[----:B------:R-:W-:Y:S01]  /*63e0*/  FFMA.FTZ R34, R13, UR5, R34 ;  /* 0x000000050d227c23 */ /* 0x000fe20008010022 */
[----:B------:R-:W-:Y:S01]  /*63f0*/  FSEL R135, R37, -INF , !P0 ;  /* 0xff80000025877808 */ /* 0x000fe20004000000 */
[C---:B------:R-:W-:Y:S01]  /*6400*/  FFMA.FTZ R33, R12.reuse, UR5, R33 ;  /* 0x000000050c217c23 */ /* 0x040fe20008010021 */
[----:B------:R-:W-:Y:S01]  /*6410*/  FFMA.FTZ R35, R12, UR5, R35 ;  /* 0x000000050c237c23 */ /* 0x000fe20008010023 */
[C---:B------:R-:W-:Y:S02]  /*6420*/  ISETP.GE.AND P5, PT, R3.reuse, R2, PT ;  /* 0x000000020300720c */ /* 0x040fe40003fa6270 */
[----:B------:R-:W-:Y:S01]  /*6430*/  ISETP.GE.AND P0, PT, R3, R0, PT ;  /* 0x000000000300720c */ /* 0x000fe20003f06270 */
[----:B------:R-:W-:Y:S01]  /*6440*/  VIADD R3, R210, 0x3c00 ;  /* 0x00003c00d2037836 */ /* 0x000fe20000000000 */
        /* <DEDUP_REMOVED lines=66> */
.L_x_2370:
[----:B------:R-:W-:-:S04]  /*6870*/  ULEA UR4, -UR8, URZ, 0x8 ;  /* 0x0000003f08047291 */ /* 0x000fc8000f8e413f */
[----:B------:R-:W-:Y:S02]  /*6880*/  USHF.R.S32.HI UR11, URZ, 0x1f, UR4 ;  /* 0x0000001f3f0b7899 */ /* 0x000fe40008011404 */
[----:B------:R-:W-:-:S04]  /*6890*/  MOV R76, UR4 ;  /* 0x00000004004c7c02 */ /* 0x000fc80008000f00 */
[----:B------:R-:W-:-:S07]  /*68a0*/  MOV R77, UR11 ;  /* 0x0000000b004d7c02 */ /* 0x000fce0008000f00 */
.L_x_2371:
        /* <DEDUP_REMOVED lines=11> */
[----:B------:R-:W-:Y:S01]  /*6960*/  IMAD.U32 R6, RZ, RZ, UR8 ;  /* 0x00000008ff067e24 */ /* 0x000fe2000f8e00ff */
[-C--:B------:R-:W-:Y:S01]  /*6970*/  @!P0 LEA R75, P5, R75, R188.reuse, 0x5 ;  /* 0x000000bc4b4b8211 */ /* 0x080fe200078a28ff */
[----:B------:R-:W-:Y:S01]  /*6980*/  IMAD.U32 R40, RZ, RZ, UR9 ;  /* 0x00000009ff287e24 */ /* 0x000fe2000f8e00ff */
[-C--:B------:R-:W-:Y:S01]  /*6990*/  @!P0 LEA R73, P4, R73, R188.reuse, 0x6 ;  /* 0x000000bc49498211 */ /* 0x080fe200078830ff */
[----:B------:R-:W-:Y:S01]  /*69a0*/  IMAD.U32 R14, RZ, RZ, UR8 ;  /* 0x00000008ff0e7e24 */ /* 0x000fe2000f8e00ff */
[----:B------:R-:W-:Y:S01]  /*69b0*/  @!P0 LEA R42, P3, R13, R188, 0x7 ;  /* 0x000000bc0d2a8211 */ /* 0x000fe200078638ff */
[----:B------:R-:W-:Y:S01]  /*69c0*/  VOTEU.ALL UP0, P0 ;  /* 0x00000000003f7886 */ /* 0x000fe20000000000 */
[----:B------:R-:W2:Y:S01]  /*69d0*/  @!P0 LDC.64 R36, c[0x0][0x218] ;  /* 0x00008600ff248b82 */ /* 0x000ea20000000a00 */
[----:B------:R-:W-:Y:S01]  /*69e0*/  @!P0 IMAD.WIDE.U32 R14, R14, 0x60, R188 ;  /* 0x000000600e0e8825 */ /* 0x000fe200078e00bc */
[CC--:B------:R-:W-:Y:S01]  /*69f0*/  @!P0 LEA.HI.X R74, R12.reuse, R189.reuse, R74, 0x5, P5 ;  /* 0x000000bd0c4a8211 */ /* 0x0c0fe200028f2c4a */
[----:B------:R3:W-:Y:S01]  /*6a00*/  @P0 STS [R218+0x1000], RZ ;  /* 0x001000ffda000388 */ /* 0x0007e20000000800 */
[-C--:B------:R-:W-:Y:S01]  /*6a10*/  @!P0 LEA.HI.X R72, R7, R189.reuse, R72, 0x6, P4 ;  /* 0x000000bd07488211 */ /* 0x080fe200020f3448 */
[----:B------:R-:W-:Y:S01]  /*6a20*/  @!P0 IMAD.WIDE.U32 R12, R12, 0xa0, R188 ;  /* 0x000000a00c0c8825 */ /* 0x000fe200078e00bc */
[C---:B------:R-:W-:Y:S01]  /*6a30*/  @!P0 LEA.HI.X R40, R6.reuse, R189, R40, 0x7, P3 ;  /* 0x000000bd06288211 */ /* 0x040fe200018f3c28 */
[----:B------:R-:W-:Y:S01]  /*6a40*/  @!UP0 UIMAD UR16, UR9, 0x60, URZ ;  /* 0x00000060091088a4 */ /* 0x000fe2000f8e023f */
[----:B------:R-:W4:Y:S01]  /*6a50*/  @!P0 LDC.64 R34, c[0x0][0x218] ;  /* 0x00008600ff228b82 */ /* 0x000f220000000a00 */
[----:B------:R-:W-:Y:S01]  /*6a60*/  @!P0 IMAD.WIDE.U32 R6, R6, 0xc0, R188 ;  /* 0x000000c006068825 */ /* 0x000fe200078e00bc */
[----:B------:R-:W-:Y:S01]  /*6a70*/  @!UP0 UIMAD UR11, UR9, 0xa0, URZ ;  /* 0x000000a0090b88a4 */ /* 0x000fe2000f8e023f */
[C---:B------:R-:W-:Y:S01]  /*6a80*/  @!P0 IADD3 R81, P5, R76.reuse, R14, RZ ;  /* 0x0000000e4c518210 */ /* 0x040fe20007fbe0ff */
[----:B------:R-:W-:Y:S01]  /*6a90*/  @!UP0 UIMAD UR4, UR9, 0xc0, URZ ;  /* 0x000000c0090488a4 */ /* 0x000fe2000f8e023f */
[C---:B------:R-:W-:Y:S01]  /*6aa0*/  @!P0 IADD3 R79, P6, R76.reuse, R188, RZ ;  /* 0x000000bc4c4f8210 */ /* 0x040fe20007fde0ff */
[----:B------:R3:W-:Y:S01]  /*6ab0*/  @P0 STS [R218+0x1004], RZ ;  /* 0x001004ffda000388 */ /* 0x0007e20000000800 */
[C---:B------:R-:W-:Y:S01]  /*6ac0*/  @!P0 IADD3 R83, P4, R76.reuse, R12, RZ ;  /* 0x0000000c4c538210 */ /* 0x040fe20007f9e0ff */
[----:B------:R-:W5:Y:S01]  /*6ad0*/  @!P0 LDC.64 R32, c[0x0][0x218] ;  /* 0x00008600ff208b82 */ /* 0x000f620000000a00 */
[----:B------:R-:W-:Y:S01]  /*6ae0*/  @!P0 IADD3 R85, P3, R76, R6, RZ ;  /* 0x000000064c558210 */ /* 0x000fe20007f7e0ff */
[C---:B------:R-:W-:Y:S01]  /*6af0*/  @!P0 IMAD.X R78, R77.reuse, 0x1, R189, P6 ;  /* 0x000000014d4e8824 */ /* 0x040fe200030e06bd */
[C---:B------:R-:W-:Y:S01]  /*6b00*/  @!P0 IADD3.X R80, R77.reuse, UR16, R15, P5, !PT ;  /* 0x000000104d508c10 */ /* 0x040fe2000affe40f */
[----:B------:R3:W-:Y:S01]  /*6b10*/  @P0 STS.64 [R218+0x1008], RZ ;  /* 0x001008ffda000388 */ /* 0x0007e20000000a00 */
[----:B------:R-:W-:-:S02]  /*6b20*/  @!P0 IADD3.X R82, R77, UR11, R13, P4, !PT ;  /* 0x0000000b4d528c10 */ /* 0x000fc4000a7fe40d */
[----:B------:R-:W-:Y:S01]  /*6b30*/  @!P0 IADD3.X R84, R77, UR4, R7, P3, !PT ;  /* 0x000000044d548c10 */ /* 0x000fe20009ffe407 */
[----:B------:R-:W3:Y:S01]  /*6b40*/  @!P0 LDC.64 R14, c[0x0][0x218] ;  /* 0x00008600ff0e8b82 */ /* 0x000ee20000000a00 */
[C---:B-1----:R-:W-:Y:S02]  /*6b50*/  @!P0 LEA R38, P3, R79.reuse, R38, 0x1 ;  /* 0x000000264f268211 */ /* 0x042fe400078608ff */
[C---:B------:R-:W-:Y:S02]  /*6b60*/  @!P0 IADD3 R73, P4, R76.reuse, R73, RZ ;  /* 0x000000494c498210 */ /* 0x040fe40007f9e0ff */
[----:B------:R-:W-:Y:S02]  /*6b70*/  @!P0 LEA.HI.X R39, R79, R39, R78, 0x1, P3 ;  /* 0x000000274f278211 */ /* 0x000fe400018f0c4e */
[----:B------:R-:W-:Y:S01]  /*6b80*/  @!P0 IADD3 R75, P3, R76, R75, RZ ;  /* 0x0000004b4c4b8210 */ /* 0x000fe20007f7e0ff */
[----:B------:R-:W1:Y:S01]  /*6b90*/  @!P0 LDC.64 R12, c[0x0][0x218] ;  /* 0x00008600ff0c8b82 */ /* 0x000e620000000a00 */
[----:B------:R-:W-:Y:S01]  /*6ba0*/  @!P0 IMAD.X R72, R77, 0x1, R72, P4 ;  /* 0x000000014d488824 */ /* 0x000fe200020e0648 */
[----:B----4-:R-:W-:Y:S01]  /*6bb0*/  @!P0 LEA R34, P5, R73, R34, 0x1 ;  /* 0x0000002249228211 */ /* 0x010fe200078a08ff */
[----:B------:R-:W-:Y:S01]  /*6bc0*/  @!PT LDS RZ, [RZ] ;  /* 0x00000000fffff984 */ /* 0x000fe20000000800 */
[----:B------:R-:W-:Y:S01]  /*6bd0*/  @!PT LDS RZ, [RZ] ;  /* 0x00000000fffff984 */ /* 0x000fe20000000800 */
[----:B------:R-:W-:Y:S01]  /*6be0*/  @!PT LDS RZ, [RZ] ;  /* 0x00000000fffff984 */ /* 0x000fe20000000800 */
[----:B------:R4:W-:Y:S01]  /*6bf0*/  @!P0 LDGSTS.E.BYPASS.LTC128B.128 [R218+0x1000], desc[UR20][R38.64] ;  /* 0x0100000026da8fae */ /* 0x0009e2000b901d54 */
[----:B------:R-:W-:Y:S01]  /*6c00*/  @!P0 IMAD.X R74, R77, 0x1, R74, P3 ;  /* 0x000000014d4a8824 */ /* 0x000fe200018e064a */
[----:B--2---:R-:W-:-:S02]  /*6c10*/  @!P0 LEA R36, P3, R75, R36, 0x1 ;  /* 0x000000244b248211 */ /* 0x004fc400078608ff */
[----:B------:R-:W-:Y:S01]  /*6c20*/  @!P0 LEA.HI.X R35, R73, R35, R72, 0x1, P5 ;  /* 0x0000002349238211 */ /* 0x000fe200028f0c48 */
[----:B------:R-:W2:Y:S01]  /*6c30*/  @!P0 LDC.64 R6, c[0x0][0x218] ;  /* 0x00008600ff068b82 */ /* 0x000ea20000000a00 */
[----:B------:R-:W-:Y:S01]  /*6c40*/  @!P0 LEA.HI.X R37, R75, R37, R74, 0x1, P3 ;  /* 0x000000254b258211 */ /* 0x000fe200018f0c4a */
[----:B------:R4:W-:Y:S01]  /*6c50*/  @P0 STS.128 [R218+0x1800], RZ ;  /* 0x001800ffda000388 */ /* 0x0009e20000000c00 */
[----:B------:R-:W-:Y:S02]  /*6c60*/  @!P0 IADD3 R42, P3, R76, R42, RZ ;  /* 0x0000002a4c2a8210 */ /* 0x000fe40007f7e0ff */
[----:B-----5:R-:W-:Y:S01]  /*6c70*/  @!P0 LEA R32, P4, R81, R32, 0x1 ;  /* 0x0000002051208211 */ /* 0x020fe200078808ff */
[----:B------:R-:W-:Y:S01]  /*6c80*/  @!PT LDS RZ, [RZ] ;  /* 0x00000000fffff984 */ /* 0x000fe20000000800 */
[----:B------:R-:W-:Y:S01]  /*6c90*/  @!PT LDS RZ, [RZ] ;  /* 0x00000000fffff984 */ /* 0x000fe20000000800 */
[----:B------:R-:W-:Y:S01]  /*6ca0*/  @!PT LDS RZ, [RZ] ;  /* 0x00000000fffff984 */ /* 0x000fe20000000800 */
[----:B------:R4:W-:Y:S02]  /*6cb0*/  @!P0 LDGSTS.E.BYPASS.LTC128B.128 [R218+0x1800], desc[UR20][R36.64] ;  /* 0x0180000024da8fae */ /* 0x0009e4000b901d54 */
[----:B------:R-:W-:Y:S01]  /*6cc0*/  @!P0 IMAD.X R40, R77, 0x1, R40, P3 ;  /* 0x000000014d288824 */ /* 0x000fe200018e0628 */
[----:B---3--:R-:W-:Y:S01]  /*6cd0*/  @!P0 LEA R14, P5, R42, R14, 0x1 ;  /* 0x0000000e2a0e8211 */ /* 0x008fe200078a08ff */
[----:B------:R4:W-:Y:S01]  /*6ce0*/  @P0 STS.128 [R218+0x2000], RZ ;  /* 0x002000ffda000388 */ /* 0x0009e20000000c00 */
[----:B------:R-:W-:-:S02]  /*6cf0*/  @!P0 LEA.HI.X R33, R81, R33, R80, 0x1, P4 ;  /* 0x0000002151218211 */ /* 0x000fc400020f0c50 */
[----:B------:R-:W-:Y:S01]  /*6d00*/  @!P0 LEA.HI.X R15, R42, R15, R40, 0x1, P5 ;  /* 0x0000000f2a0f8211 */ /* 0x000fe200028f0c28 */
[----:B------:R-:W-:Y:S01]  /*6d10*/  @!PT LDS RZ, [RZ] ;  /* 0x00000000fffff984 */ /* 0x000fe20000000800 */
[----:B------:R-:W-:Y:S01]  /*6d20*/  @!PT LDS RZ, [RZ] ;  /* 0x00000000fffff984 */ /* 0x000fe20000000800 */
[----:B------:R-:W-:Y:S01]  /*6d30*/  @!PT LDS RZ, [RZ] ;  /* 0x00000000fffff984 */ /* 0x000fe20000000800 */
[----:B------:R4:W-:Y:S01]  /*6d40*/  @!P0 LDGSTS.E.BYPASS.LTC128B.128 [R218+0x2000], desc[UR20][R34.64] ;  /* 0x0200000022da8fae */ /* 0x0009e2000b901d54 */
[----:B-1----:R-:W-:-:S03]  /*6d50*/  @!P0 LEA R12, P4, R83, R12, 0x1 ;  /* 0x0000000c530c8211 */ /* 0x002fc600078808ff */
[----:B------:R4:W-:Y:S01]  /*6d60*/  @P0 STS.128 [R218+0x2800], RZ ;  /* 0x002800ffda000388 */ /* 0x0009e20000000c00 */
[----:B------:R-:W-:-:S03]  /*6d70*/  @!P0 LEA.HI.X R13, R83, R13, R82, 0x1, P4 ;  /* 0x0000000d530d8211 */ /* 0x000fc600020f0c52 */
        /* <DEDUP_REMOVED lines=35> */
.L_x_2373:
[----:B------:R-:W-:Y:S05]  /*6fb0*/  BSYNC B0 ;  /* 0x0000000000007941 */ /* 0x000fea0003800000 */
.L_x_2372:
[----:B------:R-:W0:Y:S01]  /*6fc0*/  LDGDEPBAR ;  /* 0x00000000000079af */ /* 0x000e220000000000 */
[----:B------:R-:W-:-:S04]  /*6fd0*/  IADD3 R188, P0, R76, R188, RZ ;  /* 0x000000bc4cbc7210 */ /* 0x000fc80007f1e0ff */
[----:B------:R-:W-:-:S09]  /*6fe0*/  IADD3.X R189, R77, R189, RZ, P0, !PT ;  /* 0x000000bd4dbd7210 */ /* 0x000fd200007fe4ff */
.L_x_2369:
        /* <DEDUP_REMOVED lines=75> */
[----:B------:R-:W-:Y:S02]  /*74a0*/  FMNMX.FTZ R6, R141, R6, !PT ;  /* 0x000000068d067209 */ /* 0x000fe40007810000 */
        /* <DEDUP_REMOVED lines=11> */
[----:B------:R-:W-:Y:S01]  /*7560*/  MOV R241, 0x10 ;  /* 0x0000001000f17802 */ /* 0x000fe20000000f00 */
        /* <DEDUP_REMOVED lines=87> */
[----:B------:R-:W-:Y:S01]  /*7ae0*/  MUFU.EX2 R118, R118 ;  /* 0x0000007600767308 */ /* 0x000fe20000000800 */
[----:B--2---:R-:W-:Y:S01]  /*7af0*/  F2FP.BF16.F32.PACK_AB R34, R124, R161 ;  /* 0x000000a17c22723e */ /* 0x004fe200000010ff */
[----:B------:R-:W-:Y:S01]  /*7b00*/  FADD.FTZ R144, R215, R144 ;  /* 0x00000090d7907221 */ /* 0x000fe20000010000 */
[----:B------:R-:W-:Y:S01]  /*7b10*/  FMNMX.FTZ R4, R221, R4, !PT ;  /* 0x00000004dd047209 */ /* 0x000fe20007810000 */
[--C-:B------:R-:W-:Y:S01]  /*7b20*/  FFMA.FTZ R56, R160, UR16, -R88.reuse ;  /* 0x00000010a0387c23 */ /* 0x100fe20008010858 */
[----:B------:R-:W-:-:S02]  /*7b30*/  FFMA.FTZ R61, R61, UR16, -R88 ;  /* 0x000000103d3d7c23 */ /* 0x000fc40008010858 */
        /* <DEDUP_REMOVED lines=57> */
[----:B-1----:R-:W-:-:S02]  /*7ed0*/  FMNMX.FTZ R4, R6, R7, !PT ;  /* 0x0000000706047209 */ /* 0x002fc40007810000 */
[----:B------:R-:W-:-:S05]  /*7ee0*/  SHF.R.S32.HI R7, RZ, 0x1f, R138 ;  /* 0x0000001fff077819 */ /* 0x000fca000001148a */
[----:B------:R-:W-:Y:S01]  /*7ef0*/  MUFU.EX2 R86, R86 ;  /* 0x0000005600567308 */ /* 0x000fe20000000800 */
[----:B------:R-:W1:Y:S07]  /*7f00*/  SHFL.BFLY PT, R133, R4, 0x1, 0x1f ;  /* 0x0c201f0004857f89 */ /* 0x000e6e00000e0000 */
[----:B------:R-:W-:Y:S08]  /*7f10*/  MUFU.EX2 R85, R85 ;  /* 0x0000005500557308 */ /* 0x000ff00000000800 */
[----:B------:R-:W-:Y:S08]  /*7f20*/  MUFU.EX2 R84, R84 ;  /* 0x0000005400547308 */ /* 0x000ff00000000800 */
[----:B------:R-:W-:Y:S01]  /*7f30*/  MUFU.EX2 R83, R83 ;  /* 0x0000005300537308 */ /* 0x000fe20000000800 */
[----:B-1----:R-:W-:-:S02]  /*7f40*/  FMNMX.FTZ R133, R4, R133, !PT ;  /* 0x0000008504857209 */ /* 0x002fc40007810000 */
[----:B------:R-:W-:Y:S02]  /*7f50*/  SHF.R.S32.HI R4, RZ, 0x1, R138 ;  /* 0x00000001ff047819 */ /* 0x000fe4000001148a */
[C---:B------:R-:W-:Y:S01]  /*7f60*/  FSETP.NEU.FTZ.AND P0, PT, R133.reuse, -INF , PT ;  /* 0xff8000008500780b */ /* 0x040fe20003f1d000 */
[----:B------:R-:W-:Y:S01]  /*7f70*/  FMUL.FTZ R62, R133, UR16 ;  /* 0x00000010853e7c20 */ /* 0x000fe20008410000 */
[----:B------:R-:W-:Y:S01]  /*7f80*/  LEA.HI R7, R7, R4, RZ, 0x2 ;  /* 0x0000000407077211 */ /* 0x000fe200078f10ff */
[----:B------:R-:W-:Y:S03]  /*7f90*/  MUFU.EX2 R82, R82 ;  /* 0x0000005200527308 */ /* 0x000fe60000000800 */
[----:B------:R-:W-:Y:S02]  /*7fa0*/  LOP3.LUT R7, R7, 0xfffffffc, RZ, 0xc0, !PT ;  /* 0xfffffffc07077812 */ /* 0x000fe400078ec0ff */
[----:B------:R-:W-:-:S02]  /*7fb0*/  FSEL R62, R62, RZ, P0 ;  /* 0x000000ff3e3e7208 */ /* 0x000fc40000000000 */
[----:B------:R-:W-:Y:S01]  /*7fc0*/  IADD3 R7, R4, -R7, RZ ;  /* 0x8000000704077210 */ /* 0x000fe20007ffe0ff */
[----:B------:R-:W-:Y:S02]  /*7fd0*/  MUFU.EX2 R81, R81 ;  /* 0x0000005100517308 */ /* 0x000fe40000000800 */
[--C-:B------:R-:W-:Y:S01]  /*7fe0*/  FFMA.FTZ R193, R30, UR16, -R62.reuse ;  /* 0x000000101ec17c23 */ /* 0x100fe2000801083e */
[----:B------:R-:W-:Y:S01]  /*7ff0*/  LOP3.LUT P0, RZ, R7, 0x2, RZ, 0xc0, !PT ;  /* 0x0000000207ff7812 */ /* 0x000fe2000780c0ff */
[--C-:B------:R-:W-:Y:S01]  /*8000*/  FFMA.FTZ R142, R29, UR16, -R62.reuse ;  /* 0x000000101d8e7c23 */ /* 0x100fe2000801083e */
[--C-:B------:R-:W-:Y:S01]  /*8010*/  FFMA.FTZ R185, R27, UR16, -R62.reuse ;  /* 0x000000101bb97c23 */ /* 0x100fe2000801083e */
[--C-:B------:R-:W-:Y:S01]  /*8020*/  FFMA.FTZ R138, R141, UR16, -R62.reuse ;  /* 0x000000108d8a7c23 */ /* 0x100fe2000801083e */
[----:B------:R-:W-:Y:S01]  /*8030*/  SEL R241, R241, 0xfffffff0, !P0 ;  /* 0xfffffff0f1f17807 */ /* 0x000fe20004000000 */
[--C-:B------:R-:W-:Y:S01]  /*8040*/  FFMA.FTZ R128, R25, UR16, -R62.reuse ;  /* 0x0000001019807c23 */ /* 0x100fe2000801083e */
[----:B------:R-:W-:Y:S01]  /*8050*/  MUFU.EX2 R193, R193 ;  /* 0x000000c100c17308 */ /* 0x000fe20000000800 */
[--C-:B------:R-:W-:Y:S01]  /*8060*/  FFMA.FTZ R159, R23, UR16, -R62.reuse ;  /* 0x00000010179f7c23 */ /* 0x100fe2000801083e */
[----:B------:R-:W-:Y:S01]  /*8070*/  LEA R241, R241, R242, 0x1 ;  /* 0x000000f2f1f17211 */ /* 0x000fe200078e08ff */
[--C-:B------:R-:W-:Y:S01]  /*8080*/  FFMA.FTZ R122, R21, UR16, -R62.reuse ;  /* 0x00000010157a7c23 */ /* 0x100fe2000801083e */
[--C-:B------:R-:W-:Y:S01]  /*8090*/  FFMA.FTZ R173, R31, UR16, -R62.reuse ;  /* 0x000000101fad7c23 */ /* 0x100fe2000801083e */
[----:B------:R-:W-:Y:S01]  /*80a0*/  LDSM.16.MT88.4 R20, [R242+0x5400] ;  /* 0x00540000f214783b */ /* 0x000fe20000004200 */
[----:B------:R-:W-:Y:S01]  /*80b0*/  F2FP.BF16.F32.PACK_AB R30, R140, R195 ;  /* 0x000000c38c1e723e */ /* 0x000fe200000010ff */
[--C-:B------:R-:W-:Y:S01]  /*80c0*/  FFMA.FTZ R149, R19, UR16, -R62.reuse ;  /* 0x0000001013957c23 */ /* 0x100fe2000801083e */
[----:B------:R-:W1:Y:S01]  /*80d0*/  MUFU.EX2 R142, R142 ;  /* 0x0000008e008e7308 */ /* 0x000e620000000800 */
[----:B------:R-:W2:Y:S01]  /*80e0*/  LDSM.16.MT88.4 R24, [R241+0x5000] ;  /* 0x00500000f118783b */ /* 0x000ea20000004200 */
[--C-:B------:R-:W-:Y:S01]  /*80f0*/  FFMA.FTZ R116, R17, UR16, -R62.reuse ;  /* 0x0000001011747c23 */ /* 0x100fe2000801083e */
[--C-:B------:R-:W-:Y:S01]  /*8100*/  FFMA.FTZ R108, R5, UR16, -R62.reuse ;  /* 0x00000010056c7c23 */ /* 0x100fe2000801083e */
[--C-:B------:R-:W-:Y:S01]  /*8110*/  FFMA.FTZ R141, R11, UR16, -R62.reuse ;  /* 0x000000100b8d7c23 */ /* 0x100fe2000801083e */
[----:B------:R-:W3:Y:S01]  /*8120*/  LDSM.16.MT88.4 R40, [R241+0x5400] ;  /* 0x00540000f128783b */ /* 0x000ee20000004200 */
[--C-:B------:R-:W-:Y:S01]  /*8130*/  FFMA.FTZ R112, R9, UR16, -R62.reuse ;  /* 0x0000001009707c23 */ /* 0x100fe2000801083e */
[--C-:B------:R-:W-:Y:S01]  /*8140*/  FFMA.FTZ R139, R139, UR16, -R62.reuse ;  /* 0x000000108b8b7c23 */ /* 0x100fe2000801083e */
[----:B------:R-:W-:Y:S01]  /*8150*/  MUFU.EX2 R185, R185 ;  /* 0x000000b900b97308 */ /* 0x000fe20000000800 */
[----:B------:R-:W4:Y:S01]  /*8160*/  LDSM.16.MT88.4 R4, [R242+0x5800] ;  /* 0x00580000f204783b */ /* 0x000f220000004200 */
[--C-:B------:R-:W-:Y:S01]  /*8170*/  FFMA.FTZ R114, R245, UR16, -R62.reuse ;  /* 0x00000010f5727c23 */ /* 0x100fe2000801083e */
[--C-:B------:R-:W-:Y:S01]  /*8180*/  FFMA.FTZ R147, R147, UR16, -R62.reuse ;  /* 0x0000001093937c23 */ /* 0x100fe2000801083e */
[--C-:B------:R-:W-:Y:S01]  /*8190*/  FFMA.FTZ R120, R237, UR16, -R62.reuse ;  /* 0x00000010ed787c23 */ /* 0x100fe2000801083e */
[----:B------:R-:W5:Y:S01]  /*81a0*/  LDSM.16.MT88.4 R36, [R241+0x5800] ;  /* 0x00580000f124783b */ /* 0x000f620000004200 */
[--C-:B------:R-:W-:Y:S01]  /*81b0*/  FFMA.FTZ R163, R163, UR16, -R62.reuse ;  /* 0x00000010a3a37c23 */ /* 0x100fe2000801083e */
[--C-:B------:R-:W-:Y:S01]  /*81c0*/  FFMA.FTZ R126, R235, UR16, -R62.reuse ;  /* 0x00000010eb7e7c23 */ /* 0x100fe2000801083e */
[----:B------:R-:W2:Y:S01]  /*81d0*/  MUFU.EX2 R138, R138 ;  /* 0x0000008a008a7308 */ /* 0x000ea20000000800 */
[----:B-1----:R-:W-:Y:S01]  /*81e0*/  F2FP.BF16.F32.PACK_AB R29, R142, R193 ;  /* 0x000000c18e1d723e */ /* 0x002fe200000010ff */
        /* <DEDUP_REMOVED lines=24> */
[--C-:B------:R-:W-:Y:S01]  /*8370*/  FFMA.FTZ R151, R151, UR16, -R62.reuse ;  /* 0x0000001097977c23 */ /* 0x100fe2000801083e */
[----:B------:R-:W-:Y:S01]  /*8380*/  FFMA.FTZ R137, R137, UR16, -R62 ;  /* 0x0000001089897c23 */ /* 0x000fe2000801083e */
[----:B------:R-:W-:Y:S01]  /*8390*/  FADD.FTZ R195, R195, R144 ;  /* 0x00000090c3c37221 */ /* 0x000fe20000010000 */
[--C-:B------:R-:W-:Y:S01]  /*83a0*/  FFMA.FTZ R131, R131, UR16, -R62.reuse ;  /* 0x0000001083837c23 */ /* 0x100fe2000801083e */
[C---:B------:R-:W-:Y:S01]  /*83b0*/  HMMA.16816.F32.BF16 R12, R28.reuse, R14, RZ ;  /* 0x0000000e1c0c723c */ /* 0x040fe200000418ff */
[--C-:B------:R-:W-:Y:S01]  /*83c0*/  FFMA.FTZ R127, R127, UR16, -R62.reuse ;  /* 0x000000107f7f7c23 */ /* 0x100fe2000801083e */
[----:B------:R-:W-:Y:S01]  /*83d0*/  FADD.FTZ R140, R140, R195 ;  /* 0x000000c38c8c7221 */ /* 0x000fe20000010000 */
[----:B------:R-:W2:Y:S01]  /*83e0*/  MUFU.EX2 R122, R122 ;  /* 0x0000007a007a7308 */ /* 0x000ea20000000800 */
[----:B-1----:R-:W-:Y:S01]  /*83f0*/  F2FP.BF16.F32.PACK_AB R33, R128, R173 ;  /* 0x000000ad8021723e */ /* 0x002fe200000010ff */
        /* <DEDUP_REMOVED lines=8> */
[----:B------:R-:W1:Y:S01]  /*8480*/  LDSM.16.MT88.4 R24, [R242+0x5c00] ;  /* 0x005c0000f218783b */ /* 0x000e620000004200 */
[----:B------:R-:W-:Y:S01]  /*8490*/  FADD.FTZ R136, R136, R175 ;  /* 0x000000af88887221 */ /* 0x000fe20000010000 */
[--C-:B------:R-:W-:Y:S01]  /*84a0*/  FFMA.FTZ R97, R97, UR16, -R62.reuse ;  /* 0x0000001061617c23 */ /* 0x100fe2000801083e */
[--C-:B------:R-:W-:Y:S01]  /*84b0*/  FFMA.FTZ R46, R46, UR16, -R62.reuse ;  /* 0x000000102e2e7c23 */ /* 0x100fe2000801083e */
[----:B------:R-:W-:Y:S01]  /*84c0*/  FFMA.FTZ R45, R45, UR16, -R62 ;  /* 0x000000102d2d7c23 */ /* 0x000fe2000801083e */
[----:B------:R-:W-:Y:S01]  /*84d0*/  FADD.FTZ R161, R161, R136 ;  /* 0x00000088a1a17221 */ /* 0x000fe20000010000 */
[----:B------:R-:W3:Y:S01]  /*84e0*/  MUFU.EX2 R116, R116 ;  /* 0x0000007400747308 */ /* 0x000ee20000000800 */
[----:B--2---:R-:W-:Y:S01]  /*84f0*/  F2FP.BF16.F32.PACK_AB R35, R122, R159 ;  /* 0x0000009f7a23723e */ /* 0x004fe200000010ff */
[--C-:B------:R-:W-:Y:S01]  /*8500*/  FFMA.FTZ R44, R44, UR16, -R62.reuse ;  /* 0x000000102c2c7c23 */ /* 0x100fe2000801083e */
[----:B------:R-:W-:Y:S01]  /*8510*/  FADD.FTZ R124, R124, R161 ;  /* 0x000000a17c7c7221 */ /* 0x000fe20000010000 */
[--C-:B------:R-:W-:Y:S01]  /*8520*/  FFMA.FTZ R49, R49, UR16, -R62.reuse ;  /* 0x0000001031317c23 */ /* 0x100fe2000801083e */
[--C-:B------:R-:W-:Y:S01]  /*8530*/  FFMA.FTZ R48, R48, UR16, -R62.reuse ;  /* 0x0000001030307c23 */ /* 0x100fe2000801083e */
[--C-:B------:R-:W-:Y:S01]  /*8540*/  FFMA.FTZ R47, R47, UR16, -R62.reuse ;  /* 0x000000102f2f7c23 */ /* 0x100fe2000801083e */
[--C-:B------:R-:W-:Y:S01]  /*8550*/  FFMA.FTZ R54, R54, UR16, -R62.reuse ;  /* 0x0000001036367c23 */ /* 0x100fe2000801083e */
[----:B------:R-:W-:Y:S01]  /*8560*/  MUFU.EX2 R141, R141 ;  /* 0x0000008d008d7308 */ /* 0x000fe20000000800 */
[C---:B------:R-:W-:Y:S01]  /*8570*/  HMMA.16816.F32.BF16 R16, R32.reuse, R20, R16 ;  /* 0x000000142010723c */ /* 0x040fe20000041810 */
[--C-:B------:R-:W-:Y:S01]  /*8580*/  FFMA.FTZ R53, R53, UR16, -R62.reuse ;  /* 0x0000001035357c23 */ /* 0x100fe2000801083e */
[----:B------:R-:W-:Y:S01]  /*8590*/  LDSM.16.MT88.4 R228, [R242+0x8c00] ;  /* 0x008c0000f2e4783b */ /* 0x000fe20000004200 */
[--C-:B------:R-:W-:Y:S01]  /*85a0*/  FFMA.FTZ R55, R55, UR16, -R62.reuse ;  /* 0x0000001037377c23 */ /* 0x100fe2000801083e */
[----:B------:R-:W-:Y:S01]  /*85b0*/  FFMA.FTZ R217, R58, UR16, -R62 ;  /* 0x000000103ad97c23 */ /* 0x000fe2000801083e */
[----:B------:R-:W-:Y:S01]  /*85c0*/  LEA R240, P0, R188, UR18, 0x1 ;  /* 0x00000012bcf07c11 */ /* 0x000fe2000f8008ff */
[----:B------:R-:W-:Y:S01]  /*85d0*/  HMMA.16816.F32.BF16 R12, R32, R22, R12 ;  /* 0x00000016200c723c */ /* 0x000fe2000004180c */
[----:B------:R-:W2:Y:S01]  /*85e0*/  MUFU.EX2 R108, R108 ;  /* 0x0000006c006c7308 */ /* 0x000ea20000000800 */
[----:B------:R-:W-:Y:S01]  /*85f0*/  F2FP.BF16.F32.PACK_AB R20, R118, R153 ;  /* 0x000000997614723e */ /* 0x000fe200000010ff */
[----:B------:R-:W-:Y:S01]  /*8600*/  FADD.FTZ R153, R153, R124 ;  /* 0x0000007c99997221 */ /* 0x000fe20000010000 */
[----:B---3--:R-:W-:-:S02]  /*8610*/  F2FP.BF16.F32.PACK_AB R21, R116, R149 ;  /* 0x000000957415723e */ /* 0x008fc400000010ff */
        /* <DEDUP_REMOVED lines=8> */
[----:B------:R-:W1:Y:S01]  /*86a0*/  MUFU.EX2 R139, R139 ;  /* 0x0000008b008b7308 */ /* 0x000e620000000800 */
[----:B--2---:R-:W-:Y:S01]  /*86b0*/  F2FP.BF16.F32.PACK_AB R23, R108, R141 ;  /* 0x0000008d6c17723e */ /* 0x004fe200000010ff */
[----:B------:R-:W-:Y:S01]  /*86c0*/  LDSM.16.MT88.4 R40, [R241+0x6000] ;  /* 0x00600000f128783b */ /* 0x000fe20000004200 */
[----:B------:R-:W-:-:S05]  /*86d0*/  FADD.FTZ R110, R110, R143 ;  /* 0x0000008f6e6e7221 */ /* 0x000fca0000010000 */
[----:B------:R-:W-:Y:S01]  /*86e0*/  MUFU.EX2 R114, R114 ;  /* 0x0000007200727308 */ /* 0x000fe20000000800 */
[C---:B----4-:R-:W-:Y:S06]  /*86f0*/  HMMA.16816.F32.BF16 R16, R20.reuse, R4, R16 ;  /* 0x000000041410723c */ /* 0x050fec0000041810 */
[C---:B------:R-:W-:Y:S01]  /*8700*/  HMMA.16816.F32.BF16 R12, R20.reuse, R6, R12 ;  /* 0x00000006140c723c */ /* 0x040fe2000004180c */
[----:B------:R-:W2:Y:S01]  /*8710*/  MUFU.EX2 R147, R147 ;  /* 0x0000009300937308 */ /* 0x000ea20000000800 */
[----:B------:R-:W4:Y:S04]  /*8720*/  LDSM.16.MT88.4 R4, [R242+0x6000] ;  /* 0x00600000f204783b */ /* 0x000f280000004200 */
[C---:B-----5:R-:W-:Y:S03]  /*8730*/  HMMA.16816.F32.BF16 R8, R20.reuse, R36, R8 ;  /* 0x000000241408723c */ /* 0x060fe60000041808 */
[----:B------:R-:W-:Y:S03]  /*8740*/  MUFU.EX2 R120, R120 ;  /* 0x0000007800787308 */ /* 0x000fe60000000800 */
[----:B------:R-:W-:Y:S01]  /*8750*/  HMMA.16816.F32.BF16 R28, R20, R38, R28 ;  /* 0x00000026141c723c */ /* 0x000fe2000004181c */
[----:B------:R-:W-:-:S04]  /*8760*/  F2FP.BF16.F32.PACK_AB R36, R102, R121 ;  /* 0x000000796624723e */ /* 0x000fc800000010ff */
[----:B------:R-:W5:Y:S02]  /*8770*/  MUFU.EX2 R163, R163 ;  /* 0x000000a300a37308 */ /* 0x000f640000000800 */
[----:B------:R-:W-:Y:S01]  /*8780*/  F2FP.BF16.F32.PACK_AB R20, R106, R129 ;  /* 0x000000816a14723e */ /* 0x000fe200000010ff */
[----:B------:R-:W-:Y:S01]  /*8790*/  FADD.FTZ R129, R129, R110 ;  /* 0x0000006e81817221 */ /* 0x000fe20000010000 */
[----:B-1----:R-:W-:Y:S02]  /*87a0*/  F2FP.BF16.F32.PACK_AB R21, R139, R112 ;  /* 0x000000708b15723e */ /* 0x002fe400000010ff */
[----:B------:R-:W-:Y:S01]  /*87b0*/  F2FP.BF16.F32.PACK_AB R22, R104, R125 ;  /* 0x0000007d6816723e */ /* 0x000fe200000010ff */
[----:B------:R-:W-:Y:S01]  /*87c0*/  FADD.FTZ R106, R106, R129 ;  /* 0x000000816a6a7221 */ /* 0x000fe20000010000 */
[----:B--2---:R-:W-:Y:S01]  /*87d0*/  F2FP.BF16.F32.PACK_AB R23, R147, R114 ;  /* 0x000000729317723e */ /* 0x004fe200000010ff */
[----:B------:R-:W-:Y:S01]  /*87e0*/  MUFU.EX2 R126, R126 ;  /* 0x0000007e007e7308 */ /* 0x000fe20000000800 */
[----:B------:R-:W-:Y:S01]  /*87f0*/  F2FP.BF16.F32.PACK_AB R38, R100, R117 ;  /* 0x000000756426723e */ /* 0x000fe200000010ff */
[----:B------:R-:W-:-:S04]  /*8800*/  FADD.FTZ R125, R125, R106 ;  /* 0x0000006a7d7d7221 */ /* 0x000fc80000010000 */
[C---:B------:R-:W-:Y:S01]  /*8810*/  HMMA.16816.F32.BF16 R16, R20.reuse, R24, R16 ;  /* 0x000000181410723c */ /* 0x040fe20000041810 */
[----:B------:R-:W-:Y:S01]  /*8820*/  FADD.FTZ R104, R104, R125 ;  /* 0x0000007d68687221 */ /* 0x000fe20000010000 */
[----:B------:R-:W1:Y:S01]  /*8830*/  MUFU.EX2 R167, R167 ;  /* 0x000000a700a77308 */ /* 0x000e620000000800 */
[----:B-----5:R-:W-:Y:S02]  /*8840*/  F2FP.BF16.F32.PACK_AB R37, R163, R120 ;  /* 0x00000078a325723e */ /* 0x020fe400000010ff */
[----:B------:R-:W-:Y:S01]  /*8850*/  FADD.FTZ R121, R121, R104 ;  /* 0x0000006879797221 */ /* 0x000fe20000010000 */
[C---:B------:R-:W-:Y:S01]  /*8860*/  HMMA.16816.F32.BF16 R12, R20.reuse, R26, R12 ;  /* 0x0000001a140c723c */ /* 0x040fe2000004180c */
[----:B------:R-:W2:Y:S02]  /*8870*/  LDSM.16.MT88.4 R24, [R242+0x6400] ;  /* 0x00640000f218783b */ /* 0x000ea40000004200 */
[----:B------:R-:W-:Y:S01]  /*8880*/  FADD.FTZ R104, R102, R121 ;  /* 0x0000007966687221 */ /* 0x000fe20000010000 */
[----:B------:R-:W-:Y:S02]  /*8890*/  MUFU.EX2 R183, R183 ;  /* 0x000000b700b77308 */ /* 0x000fe40000000800 */
[----:B---3--:R-:W-:Y:S01]  /*88a0*/  HMMA.16816.F32.BF16 R8, R20, R32, R8 ;  /* 0x000000201408723c */ /* 0x008fe20000041808 */
[----:B------:R-:W-:-:S04]  /*88b0*/  FADD.FTZ R117, R117, R104 ;  /* 0x0000006875757221 */ /* 0x000fc80000010000 */
[----:B------:R-:W-:Y:S01]  /*88c0*/  FADD.FTZ R100, R100, R117 ;  /* 0x0000007564647221 */ /* 0x000fe20000010000 */
[----:B------:R-:W-:Y:S01]  /*88d0*/  HMMA.16816.F32.BF16 R28, R20, R34, R28 ;  /* 0x00000022141c723c */ /* 0x000fe2000004181c */
[----:B-1----:R-:W-:Y:S01]  /*88e0*/  F2FP.BF16.F32.PACK_AB R39, R167, R126 ;  /* 0x0000007ea727723e */ /* 0x002fe200000010ff */
[----:B------:R-:W1:Y:S01]  /*88f0*/  MUFU.EX2 R132, R132 ;  /* 0x0000008400847308 */ /* 0x000e620000000800 */
[----:B------:R-:W3:Y:S04]  /*8900*/  LDSM.16.MT88.4 R32, [R241+0x6400] ;  /* 0x00640000f120783b */ /* 0x000ee80000004200 */
[----:B------:R-:W-:Y:S01]  /*8910*/  F2FP.BF16.F32.PACK_AB R20, R98, R115 ;  /* 0x000000736214723e */ /* 0x000fe200000010ff */
[----:B----4-:R-:W-:Y:S01]  /*8920*/  HMMA.16816.F32.BF16 R16, R36, R4, R16 ;  /* 0x000000042410723c */ /* 0x010fe20000041810 */
[----:B------:R-:W-:Y:S01]  /*8930*/  F2FP.BF16.F32.PACK_AB R22, R96, R113 ;  /* 0x000000716016723e */ /* 0x000fe200000010ff */
[----:B------:R-:W-:Y:S01]  /*8940*/  MUFU.EX2 R130, R130 ;  /* 0x0000008200827308 */ /* 0x000fe20000000800 */
[----:B------:R-:W-:-:S03]  /*8950*/  FADD.FTZ R115, R115, R100 ;  /* 0x0000006473737221 */ /* 0x000fc60000010000 */
[C---:B------:R-:W-:Y:S01]  /*8960*/  HMMA.16816.F32.BF16 R12, R36.reuse, R6, R12 ;  /* 0x00000006240c723c */ /* 0x040fe2000004180c */
[----:B------:R-:W4:Y:S01]  /*8970*/  LDSM.16.MT88.4 R4, [R242+0x6800] ;  /* 0x00680000f204783b */ /* 0x000f220000004200 */
[----:B------:R-:W-:Y:S02]  /*8980*/  FADD.FTZ R98, R98, R115 ;  /* 0x0000007362627221 */ /* 0x000fe40000010000 */
[----:B------:R-:W5:Y:S01]  /*8990*/  MUFU.EX2 R191, R191 ;  /* 0x000000bf00bf7308 */ /* 0x000f620000000800 */
[----:B-1----:R-:W-:Y:S01]  /*89a0*/  F2FP.BF16.F32.PACK_AB R21, R132, R183 ;  /* 0x000000b78415723e */ /* 0x002fe200000010ff */
[----:B------:R-:W-:Y:S01]  /*89b0*/  HMMA.16816.F32.BF16 R8, R36, R40, R8 ;  /* 0x000000282408723c */ /* 0x000fe20000041808 */
[----:B------:R-:W-:-:S05]  /*89c0*/  FADD.FTZ R113, R113, R98 ;  /* 0x0000006271717221 */ /* 0x000fca0000010000 */
[----:B------:R-:W-:Y:S01]  /*89d0*/  HMMA.16816.F32.BF16 R28, R36, R42, R28 ;  /* 0x0000002a241c723c */ /* 0x000fe2000004181c */
[----:B------:R-:W-:Y:S01]  /*89e0*/  MUFU.EX2 R146, R146 ;  /* 0x0000009200927308 */ /* 0x000fe20000000800 */
[----:B------:R-:W1:Y:S05]  /*89f0*/  LDSM.16.MT88.4 R40, [R241+0x6800] ;  /* 0x00680000f128783b */ /* 0x000e6a0000004200 */
[----:B------:R-:W-:Y:S02]  /*8a00*/  F2FP.BF16.F32.PACK_AB R36, R94, R109 ;  /* 0x0000006d5e24723e */ /* 0x000fe400000010ff */
[----:B-----5:R-:W-:Y:S01]  /*8a10*/  F2FP.BF16.F32.PACK_AB R23, R191, R130 ;  /* 0x00000082bf17723e */ /* 0x020fe200000010ff */
[----:B------:R-:W5:Y:S01]  /*8a20*/  MUFU.EX2 R219, R219 ;  /* 0x000000db00db7308 */ /* 0x000f620000000800 */
[----:B------:R-:W-:-:S05]  /*8a30*/  F2FP.BF16.F32.PACK_AB R38, R92, R101 ;  /* 0x000000655c26723e */ /* 0x000fca00000010ff */
[C---:B--2---:R-:W-:Y:S02]  /*8a40*/  HMMA.16816.F32.BF16 R16, R20.reuse, R24, R16 ;  /* 0x000000181410723c */ /* 0x044fe40000041810 */
[----:B------:R-:W-:Y:S04]  /*8a50*/  MUFU.EX2 R148, R148 ;  /* 0x0000009400947308 */ /* 0x000fe80000000800 */
[C---:B------:R-:W-:Y:S01]  /*8a60*/  HMMA.16816.F32.BF16 R12, R20.reuse, R26, R12 ;  /* 0x0000001a140c723c */ /* 0x040fe2000004180c */
[----:B------:R-:W2:Y:S03]  /*8a70*/  LDSM.16.MT88.4 R24, [R242+0x6c00] ;  /* 0x006c0000f218783b */ /* 0x000ea60000004200 */
[----:B------:R-:W4:Y:S01]  /*8a80*/  MUFU.EX2 R223, R223 ;  /* 0x000000df00df7308 */ /* 0x000f220000000800 */
[----:B-----5:R-:W-:Y:S01]  /*8a90*/  F2FP.BF16.F32.PACK_AB R37, R219, R146 ;  /* 0x00000092db25723e */ /* 0x020fe200000010ff */
[C---:B---3--:R-:W-:Y:S06]  /*8aa0*/  HMMA.16816.F32.BF16 R8, R20.reuse, R32, R8 ;  /* 0x000000201408723c */ /* 0x048fec0000041808 */
[----:B------:R-:W-:Y:S01]  /*8ab0*/  HMMA.16816.F32.BF16 R28, R20, R34, R28 ;  /* 0x00000022141c723c */ /* 0x000fe2000004181c */
[----:B------:R-:W-:Y:S01]  /*8ac0*/  MUFU.EX2 R150, R150 ;  /* 0x0000009600967308 */ /* 0x000fe20000000800 */
[----:B------:R-:W3:Y:S05]  /*8ad0*/  LDSM.16.MT88.4 R32, [R241+0x6c00] ;  /* 0x006c0000f120783b */ /* 0x000eea0000004200 */
[----:B------:R-:W-:-:S02]  /*8ae0*/  F2FP.BF16.F32.PACK_AB R20, R90, R95 ;  /* 0x0000005f5a14723e */ /* 0x000fc400000010ff */
[----:B----4-:R-:W-:Y:S01]  /*8af0*/  F2FP.BF16.F32.PACK_AB R39, R223, R148 ;  /* 0x00000094df27723e */ /* 0x010fe200000010ff */
[----:B------:R-:W4:Y:S01]  /*8b00*/  MUFU.EX2 R221, R221 ;  /* 0x000000dd00dd7308 */ /* 0x000f220000000800 */
[----:B------:R-:W-:-:S05]  /*8b10*/  F2FP.BF16.F32.PACK_AB R22, R86, R89 ;  /* 0x000000595616723e */ /* 0x000fca00000010ff */
[C---:B------:R-:W-:Y:S02]  /*8b20*/  HMMA.16816.F32.BF16 R16, R36.reuse, R4, R16 ;  /* 0x000000042410723c */ /* 0x040fe40000041810 */
[----:B------:R-:W-:Y:S04]  /*8b30*/  MUFU.EX2 R152, R152 ;  /* 0x0000009800987308 */ /* 0x000fe80000000800 */
[C---:B------:R-:W-:Y:S01]  /*8b40*/  HMMA.16816.F32.BF16 R12, R36.reuse, R6, R12 ;  /* 0x00000006240c723c */ /* 0x040fe2000004180c */
[----:B------:R-:W5:Y:S03]  /*8b50*/  LDSM.16.MT88.4 R4, [R242+0x7000] ;  /* 0x00700000f204783b */ /* 0x000f660000004200 */
[----:B------:R-:W2:Y:S01]  /*8b60*/  MUFU.EX2 R187, R187 ;  /* 0x000000bb00bb7308 */ /* 0x000ea20000000800 */
[----:B----4-:R-:W-:Y:S01]  /*8b70*/  F2FP.BF16.F32.PACK_AB R21, R221, R150 ;  /* 0x00000096dd15723e */ /* 0x010fe200000010ff */
[C---:B-1----:R-:W-:Y:S06]  /*8b80*/  HMMA.16816.F32.BF16 R8, R36.reuse, R40, R8 ;  /* 0x000000282408723c */ /* 0x042fec0000041808 */
[----:B------:R-:W-:Y:S01]  /*8b90*/  HMMA.16816.F32.BF16 R28, R36, R42, R28 ;  /* 0x0000002a241c723c */ /* 0x000fe2000004181c */
[----:B------:R-:W-:Y:S01]  /*8ba0*/  MUFU.EX2 R154, R154 ;  /* 0x0000009a009a7308 */ /* 0x000fe20000000800 */
[----:B------:R-:W1:Y:S05]  /*8bb0*/  LDSM.16.MT88.4 R40, [R241+0x7000] ;  /* 0x00700000f128783b */ /* 0x000e6a0000004200 */
[----:B------:R-:W-:-:S02]  /*8bc0*/  F2FP.BF16.F32.PACK_AB R36, R84, R85 ;  /* 0x000000555424723e */ /* 0x000fc400000010ff */
[----:B--2---:R-:W-:Y:S01]  /*8bd0*/  F2FP.BF16.F32.PACK_AB R23, R187, R152 ;  /* 0x00000098bb17723e */ /* 0x004fe200000010ff */
[----:B------:R-:W2:Y:S01]  /*8be0*/  MUFU.EX2 R171, R171 ;  /* 0x000000ab00ab7308 */ /* 0x000ea20000000800 */
[----:B------:R-:W-:-:S05]  /*8bf0*/  F2FP.BF16.F32.PACK_AB R38, R82, R83 ;  /* 0x000000535226723e */ /* 0x000fca00000010ff */
[C---:B------:R-:W-:Y:S02]  /*8c00*/  HMMA.16816.F32.BF16 R16, R20.reuse, R24, R16 ;  /* 0x000000181410723c */ /* 0x040fe40000041810 */
[----:B------:R-:W-:Y:S04]  /*8c10*/  MUFU.EX2 R156, R156 ;  /* 0x0000009c009c7308 */ /* 0x000fe80000000800 */
[C---:B------:R-:W-:Y:S01]  /*8c20*/  HMMA.16816.F32.BF16 R12, R20.reuse, R26, R12 ;  /* 0x0000001a140c723c */ /* 0x040fe2000004180c */
[----:B------:R-:W4:Y:S03]  /*8c30*/  LDSM.16.MT88.4 R24, [R242+0x7400] ;  /* 0x00740000f218783b */ /* 0x000f260000004200 */
[----:B------:R-:W5:Y:S01]  /*8c40*/  MUFU.EX2 R165, R165 ;  /* 0x000000a500a57308 */ /* 0x000f620000000800 */
[----:B--2---:R-:W-:Y:S01]  /*8c50*/  F2FP.BF16.F32.PACK_AB R37, R171, R154 ;  /* 0x0000009aab25723e */ /* 0x004fe200000010ff */
[C---:B---3--:R-:W-:Y:S06]  /*8c60*/  HMMA.16816.F32.BF16 R8, R20.reuse, R32, R8 ;  /* 0x000000201408723c */ /* 0x048fec0000041808 */
[----:B------:R-:W-:Y:S01]  /*8c70*/  HMMA.16816.F32.BF16 R28, R20, R34, R28 ;  /* 0x00000022141c723c */ /* 0x000fe2000004181c */
[----:B------:R-:W-:Y:S01]  /*8c80*/  FADD.FTZ R32, R193, R142 ;  /* 0x0000008ec1207221 */ /* 0x000fe20000010000 */
[----:B------:R-:W2:Y:S01]  /*8c90*/  MUFU.EX2 R80, R80 ;  /* 0x0000005000507308 */ /* 0x000ea20000000800 */
[----:B------:R-:W3:Y:S02]  /*8ca0*/  LDSM.16.MT88.4 R20, [R241+0x7400] ;  /* 0x00740000f114783b */ /* 0x000ee40000004200 */
[----:B------:R-:W-:Y:S01]  /*8cb0*/  FADD.FTZ R185, R185, R32 ;  /* 0x00000020b9b97221 */ /* 0x000fe20000010000 */
[----:B-----5:R-:W-:-:S04]  /*8cc0*/  F2FP.BF16.F32.PACK_AB R39, R165, R156 ;  /* 0x0000009ca527723e */ /* 0x020fc800000010ff */
[----:B------:R-:W-:Y:S01]  /*8cd0*/  MUFU.EX2 R79, R79 ;  /* 0x0000004f004f7308 */ /* 0x000fe20000000800 */
[----:B------:R-:W-:-:S04]  /*8ce0*/  FADD.FTZ R138, R138, R185 ;  /* 0x000000b98a8a7221 */ /* 0x000fc80000010000 */
[----:B------:R-:W-:Y:S01]  /*8cf0*/  FADD.FTZ R173, R173, R138 ;  /* 0x0000008aadad7221 */ /* 0x000fe20000010000 */
[C---:B------:R-:W-:Y:S02]  /*8d00*/  HMMA.16816.F32.BF16 R16, R36.reuse, R4, R16 ;  /* 0x000000042410723c */ /* 0x040fe40000041810 */
[----:B------:R-:W5:Y:S01]  /*8d10*/  MUFU.EX2 R78, R78 ;  /* 0x0000004e004e7308 */ /* 0x000f620000000800 */
[----:B------:R-:W-:Y:S01]  /*8d20*/  FADD.FTZ R128, R128, R173 ;  /* 0x000000ad80807221 */ /* 0x000fe20000010000 */
[----:B--2---:R-:W-:Y:S02]  /*8d30*/  F2FP.BF16.F32.PACK_AB R32, R80, R81 ;  /* 0x000000515020723e */ /* 0x004fe400000010ff */
[C---:B------:R-:W-:Y:S01]  /*8d40*/  HMMA.16816.F32.BF16 R12, R36.reuse, R6, R12 ;  /* 0x00000006240c723c */ /* 0x040fe2000004180c */
[----:B------:R-:W2:Y:S01]  /*8d50*/  LDSM.16.MT88.4 R4, [R242+0x7800] ;  /* 0x00780000f204783b */ /* 0x000ea20000004200 */
[----:B------:R-:W-:Y:S02]  /*8d60*/  FADD.FTZ R159, R159, R128 ;  /* 0x000000809f9f7221 */ /* 0x000fe40000010000 */
[----:B------:R-:W-:Y:S02]  /*8d70*/  MUFU.EX2 R155, R155 ;  /* 0x0000009b009b7308 */ /* 0x000fe40000000800 */
[----:B-1----:R-:W-:Y:S01]  /*8d80*/  HMMA.16816.F32.BF16 R8, R36, R40, R8 ;  /* 0x000000282408723c */ /* 0x002fe20000041808 */
[----:B------:R-:W-:-:S04]  /*8d90*/  FADD.FTZ R122, R122, R159 ;  /* 0x0000009f7a7a7221 */ /* 0x000fc80000010000 */
[----:B------:R-:W-:Y:S01]  /*8da0*/  FADD.FTZ R149, R149, R122 ;  /* 0x0000007a95957221 */ /* 0x000fe20000010000 */
[----:B------:R-:W1:Y:S01]  /*8db0*/  MUFU.EX2 R158, R158 ;  /* 0x0000009e009e7308 */ /* 0x000e620000000800 */
[----:B-----5:R-:W-:Y:S01]  /*8dc0*/  F2FP.BF16.F32.PACK_AB R34, R78, R79 ;  /* 0x0000004f4e22723e */ /* 0x020fe200000010ff */
[----:B------:R-:W-:Y:S01]  /*8dd0*/  HMMA.16816.F32.BF16 R28, R36, R42, R28 ;  /* 0x0000002a241c723c */ /* 0x000fe2000004181c */
[----:B------:R-:W-:Y:S01]  /*8de0*/  FADD.FTZ R116, R116, R149 ;  /* 0x0000009574747221 */ /* 0x000fe20000010000 */
[----:B------:R-:W-:-:S03]  /*8df0*/  FFMA.FTZ R41, R111, UR16, -R62 ;  /* 0x000000106f297c23 */ /* 0x000fc6000801083e */
[----:B------:R-:W-:Y:S01]  /*8e00*/  FADD.FTZ R141, R141, R116 ;  /* 0x000000748d8d7221 */ /* 0x000fe20000010000 */
[----:B------:R-:W-:Y:S01]  /*8e10*/  MUFU.EX2 R151, R151 ;  /* 0x0000009700977308 */ /* 0x000fe20000000800 */
[--C-:B------:R-:W-:Y:S01]  /*8e20*/  FFMA.FTZ R39, R119, UR16, -R62.reuse ;  /* 0x0000001077277c23 */ /* 0x100fe2000801083e */
[--C-:B------:R-:W-:Y:S01]  /*8e30*/  FFMA.FTZ R42, R107, UR16, -R62.reuse ;  /* 0x000000106b2a7c23 */ /* 0x100fe2000801083e */
[----:B------:R-:W-:Y:S01]  /*8e40*/  FADD.FTZ R141, R108, R141 ;  /* 0x0000008d6c8d7221 */ /* 0x000fe20000010000 */
[----:B------:R-:W-:Y:S01]  /*8e50*/  FFMA.FTZ R43, R105, UR16, -R62 ;  /* 0x00000010692b7c23 */ /* 0x000fe2000801083e */
[--C-:B------:R-:W-:Y:S01]  /*8e60*/  FFMA.FTZ R36, R145, UR16, -R88.reuse ;  /* 0x0000001091247c23 */ /* 0x100fe20008010858 */
[----:B------:R-:W-:Y:S01]  /*8e70*/  FFMA.FTZ R37, R135, UR16, -R88 ;  /* 0x0000001087257c23 */ /* 0x000fe20008010858 */
[----:B------:R-:W-:Y:S01]  /*8e80*/  FADD.FTZ R112, R112, R141 ;  /* 0x0000008d70707221 */ /* 0x000fe20000010000 */
[----:B------:R-:W5:Y:S01]  /*8e90*/  MUFU.EX2 R142, R137 ;  /* 0x00000089008e7308 */ /* 0x000f620000000800 */
[----:B-1----:R-:W-:-:S02]  /*8ea0*/  F2FP.BF16.F32.PACK_AB R33, R158, R155 ;  /* 0x0000009b9e21723e */ /* 0x002fc400000010ff */
[----:B------:R-:W-:-:S04]  /*8eb0*/  FADD.FTZ R139, R139, R112 ;  /* 0x000000708b8b7221 */ /* 0x000fc80000010000 */
[----:B------:R-:W-:Y:S01]  /*8ec0*/  FADD.FTZ R114, R114, R139 ;  /* 0x0000008b72727221 */ /* 0x000fe20000010000 */
[----:B------:R-:W-:Y:S03]  /*8ed0*/  MUFU.EX2 R77, R77 ;  /* 0x0000004d004d7308 */ /* 0x000fe60000000800 */
[----:B------:R-:W-:-:S04]  /*8ee0*/  FADD.FTZ R147, R147, R114 ;  /* 0x0000007293937221 */ /* 0x000fc80000010000 */
[----:B------:R-:W-:Y:S01]  /*8ef0*/  FADD.FTZ R120, R120, R147 ;  /* 0x0000009378787221 */ /* 0x000fe20000010000 */
[----:B------:R-:W1:Y:S01]  /*8f00*/  MUFU.EX2 R76, R76 ;  /* 0x0000004c004c7308 */ /* 0x000e620000000800 */
[----:B-----5:R-:W-:Y:S02]  /*8f10*/  F2FP.BF16.F32.PACK_AB R35, R142, R151 ;  /* 0x000000978e23723e */ /* 0x020fe400000010ff */
[----:B------:R-:W-:-:S05]  /*8f20*/  FADD.FTZ R163, R163, R120 ;  /* 0x00000078a3a37221 */ /* 0x000fca0000010000 */
[C---:B----4-:R-:W-:Y:S01]  /*8f30*/  HMMA.16816.F32.BF16 R16, R32.reuse, R24, R16 ;  /* 0x000000182010723c */ /* 0x050fe20000041810 */
[----:B------:R-:W-:Y:S05]  /*8f40*/  MUFU.EX2 R75, R75 ;  /* 0x0000004b004b7308 */ /* 0x000fea0000000800 */
[C---:B------:R-:W-:Y:S01]  /*8f50*/  HMMA.16816.F32.BF16 R12, R32.reuse, R26, R12 ;  /* 0x0000001a200c723c */ /* 0x040fe2000004180c */
[----:B------:R-:W4:Y:S02]  /*8f60*/  LDSM.16.MT88.4 R24, [R241+0x7800] ;  /* 0x00780000f118783b */ /* 0x000f240000004200 */
        /* <DEDUP_REMOVED lines=12> */
[----:B------:R-:W-:Y:S01]  /*9030*/  MUFU.EX2 R72, R72 ;  /* 0x0000004800487308 */ /* 0x000fe20000000800 */
[----:B-----5:R-:W-:-:S07]  /*9040*/  F2FP.BF16.F32.PACK_AB R23, R39, R38 ;  /* 0x000000262717723e */ /* 0x020fce00000010ff */
[----:B------:R-:W-:Y:S01]  /*9050*/  MUFU.EX2 R71, R71 ;  /* 0x0000004700477308 */ /* 0x000fe20000000800 */
[C---:B--2---:R-:W-:Y:S06]  /*9060*/  HMMA.16816.F32.BF16 R16, R20.reuse, R4, R16 ;  /* 0x000000041410723c */ /* 0x044fec0000041810 */
[C---:B------:R-:W-:Y:S01]  /*9070*/  HMMA.16816.F32.BF16 R12, R20.reuse, R6, R12 ;  /* 0x00000006140c723c */ /* 0x040fe2000004180c */
[----:B------:R-:W1:Y:S01]  /*9080*/  MUFU.EX2 R70, R70 ;  /* 0x0000004600467308 */ /* 0x000e620000000800 */
[----:B------:R-:W2:Y:S04]  /*9090*/  LDSM.16.MT88.4 R4, [R241+0x7c00] ;  /* 0x007c0000f104783b */ /* 0x000ea80000004200 */
[C---:B----4-:R-:W-:Y:S03]  /*90a0*/  HMMA.16816.F32.BF16 R8, R20.reuse, R24, R8 ;  /* 0x000000181408723c */ /* 0x050fe60000041808 */
[----:B------:R-:W-:Y:S03]  /*90b0*/  MUFU.EX2 R41, R41 ;  /* 0x0000002900297308 */ /* 0x000fe60000000800 */
[----:B------:R-:W-:Y:S01]  /*90c0*/  HMMA.16816.F32.BF16 R28, R20, R26, R28 ;  /* 0x0000001a141c723c */ /* 0x000fe2000004181c */
[----:B------:R-:W-:Y:S01]  /*90d0*/  FADD.FTZ R24, R126, R163 ;  /* 0x000000a37e187221 */ /* 0x000fe20000010000 */
[----:B------:R-:W-:Y:S03]  /*90e0*/  LDSM.16.MT88.4 R20, [R242+0x8000] ;  /* 0x00800000f214783b */ /* 0x000fe60000004200 */
[----:B------:R-:W4:Y:S01]  /*90f0*/  MUFU.EX2 R42, R42 ;  /* 0x0000002a002a7308 */ /* 0x000f220000000800 */
[----:B------:R-:W-:Y:S01]  /*9100*/  FADD.FTZ R24, R167, R24 ;  /* 0x00000018a7187221 */ /* 0x000fe20000010000 */
[----:B-1----:R-:W-:-:S06]  /*9110*/  F2FP.BF16.F32.PACK_AB R26, R70, R71 ;  /* 0x00000047461a723e */ /* 0x002fcc00000010ff */
[----:B------:R-:W-:Y:S08]  /*9120*/  MUFU.EX2 R43, R43 ;  /* 0x0000002b002b7308 */ /* 0x000ff00000000800 */
[----:B------:R1:W5:Y:S01]  /*9130*/  MUFU.EX2 R102, R103 ;  /* 0x0000006700667308 */ /* 0x0003620000000800 */
[----:B----4-:R-:W-:-:S07]  /*9140*/  F2FP.BF16.F32.PACK_AB R25, R42, R41 ;  /* 0x000000292a19723e */ /* 0x010fce00000010ff */
[----:B------:R-:W-:Y:S08]  /*9150*/  MUFU.EX2 R69, R69 ;  /* 0x0000004500457308 */ /* 0x000ff00000000800 */
[----:B------:R-:W4:Y:S01]  /*9160*/  MUFU.EX2 R68, R68 ;  /* 0x0000004400447308 */ /* 0x000f220000000800 */
[----:B-1----:R-:W-:Y:S01]  /*9170*/  FADD.FTZ R103, R183, R24 ;  /* 0x00000018b7677221 */ /* 0x002fe20000010000 */
[----:B------:R-:W-:-:S02]  /*9180*/  F2FP.BF16.F32.PACK_AB R24, R72, R73 ;  /* 0x000000494818723e */ /* 0x000fc400000010ff */
[----:B-----5:R-:W-:Y:S01]  /*9190*/  F2FP.BF16.F32.PACK_AB R27, R102, R43 ;  /* 0x0000002b661b723e */ /* 0x020fe200000010ff */
[----:B------:R-:W-:-:S03]  /*91a0*/  FADD.FTZ R103, R132, R103 ;  /* 0x0000006784677221 */ /* 0x000fc60000010000 */
[----:B------:R-:W-:Y:S01]  /*91b0*/  MUFU.EX2 R67, R67 ;  /* 0x0000004300437308 */ /* 0x000fe20000000800 */
[----:B------:R-:W-:Y:S02]  /*91c0*/  FADD.FTZ R130, R130, R103 ;  /* 0x0000006782827221 */ /* 0x000fe40000010000 */
[----:B---3--:R-:W-:Y:S02]  /*91d0*/  HMMA.16816.F32.BF16 R16, R24, R32, R16 ;  /* 0x000000201810723c */ /* 0x008fe40000041810 */
[----:B------:R-:W-:-:S03]  /*91e0*/  FADD.FTZ R191, R191, R130 ;  /* 0x00000082bfbf7221 */ /* 0x000fc60000010000 */
[----:B------:R-:W1:Y:S01]  /*91f0*/  MUFU.EX2 R66, R66 ;  /* 0x0000004200427308 */ /* 0x000e620000000800 */
[C---:B------:R-:W-:Y:S01]  /*9200*/  HMMA.16816.F32.BF16 R12, R24.reuse, R34, R12 ;  /* 0x00000022180c723c */ /* 0x040fe2000004180c */
[----:B------:R-:W-:Y:S01]  /*9210*/  FADD.FTZ R32, R96, R113 ;  /* 0x0000007160207221 */ /* 0x000fe20000010000 */
[----:B------:R-:W-:Y:S01]  /*9220*/  FADD.FTZ R146, R146, R191 ;  /* 0x000000bf92927221 */ /* 0x000fe20000010000 */
[----:B------:R-:W-:Y:S01]  /*9230*/  FFMA.FTZ R96, R87, UR16, -R62 ;  /* 0x0000001057607c23 */ /* 0x000fe2000801083e */
[----:B------:R-:W-:Y:S01]  /*9240*/  FFMA.FTZ R87, R99, UR16, -R88 ;  /* 0x0000001063577c23 */ /* 0x000fe20008010858 */
[----:B------:R-:W-:Y:S01]  /*9250*/  FADD.FTZ R109, R109, R32 ;  /* 0x000000206d6d7221 */ /* 0x000fe20000010000 */
[----:B------:R-:W-:Y:S01]  /*9260*/  FADD.FTZ R219, R219, R146 ;  /* 0x00000092dbdb7221 */ /* 0x000fe20000010000 */
[----:B------:R-:W3:Y:S01]  /*9270*/  LDSM.16.MT88.4 R32, [R241+0x8000] ;  /* 0x00800000f120783b */ /* 0x000ee20000004200 */
[----:B------:R-:W-:Y:S01]  /*9280*/  MUFU.EX2 R93, R93 ;  /* 0x0000005d005d7308 */ /* 0x000fe20000000800 */
[----:B------:R-:W-:Y:S01]  /*9290*/  FADD.FTZ R94, R94, R109 ;  /* 0x0000006d5e5e7221 */ /* 0x000fe20000010000 */
[----:B------:R-:W-:Y:S01]  /*92a0*/  FADD.FTZ R148, R148, R219 ;  /* 0x000000db94947221 */ /* 0x000fe20000010000 */
[----:B--2---:R-:W-:Y:S02]  /*92b0*/  HMMA.16816.F32.BF16 R8, R24, R4, R8 ;  /* 0x000000041808723c */ /* 0x004fe40000041808 */
[----:B------:R-:W-:Y:S01]  /*92c0*/  FADD.FTZ R101, R101, R94 ;  /* 0x0000005e65657221 */ /* 0x000fe20000010000 */
[----:B------:R-:W-:-:S02]  /*92d0*/  FADD.FTZ R223, R223, R148 ;  /* 0x00000094dfdf7221 */ /* 0x000fc40000010000 */
[----:B------:R-:W2:Y:S01]  /*92e0*/  MUFU.EX2 R100, R97 ;  /* 0x0000006100647308 */ /* 0x000ea20000000800 */
[----:B------:R-:W-:Y:S01]  /*92f0*/  FADD.FTZ R92, R92, R101 ;  /* 0x000000655c5c7221 */ /* 0x000fe20000010000 */
[----:B------:R-:W-:Y:S01]  /*9300*/  FADD.FTZ R150, R150, R223 ;  /* 0x000000df96967221 */ /* 0x000fe20000010000 */
[----:B------:R-:W-:Y:S01]  /*9310*/  HMMA.16816.F32.BF16 R28, R24, R6, R28 ;  /* 0x00000006181c723c */ /* 0x000fe2000004181c */
[----:B------:R-:W5:Y:S01]  /*9320*/  LDSM.16.MT88.4 R4, [R242+0x8400] ;  /* 0x00840000f204783b */ /* 0x000f620000004200 */
[----:B------:R-:W-:Y:S01]  /*9330*/  FADD.FTZ R95, R95, R92 ;  /* 0x0000005c5f5f7221 */ /* 0x000fe20000010000 */
[----:B------:R-:W-:Y:S02]  /*9340*/  FADD.FTZ R221, R221, R150 ;  /* 0x00000096dddd7221 */ /* 0x000fe40000010000 */
[----:B------:R-:W-:Y:S01]  /*9350*/  MUFU.EX2 R91, R91 ;  /* 0x0000005b005b7308 */ /* 0x000fe20000000800 */
[----:B------:R-:W-:Y:S01]  /*9360*/  FADD.FTZ R90, R90, R95 ;  /* 0x0000005f5a5a7221 */ /* 0x000fe20000010000 */
[----:B------:R-:W-:Y:S01]  /*9370*/  FADD.FTZ R152, R152, R221 ;  /* 0x000000dd98987221 */ /* 0x000fe20000010000 */
[----:B----4-:R-:W-:Y:S01]  /*9380*/  F2FP.BF16.F32.PACK_AB R24, R68, R69 ;  /* 0x000000454418723e */ /* 0x010fe200000010ff */
[----:B------:R-:W-:Y:S01]  /*9390*/  LDSM.16.MT88.4 R220, [R241+0x8c00] ;  /* 0x008c0000f1dc783b */ /* 0x000fe20000004200 */
[----:B------:R-:W-:Y:S01]  /*93a0*/  FADD.FTZ R89, R89, R90 ;  /* 0x0000005a59597221 */ /* 0x000fe20000010000 */
[----:B------:R-:W-:Y:S01]  /*93b0*/  FADD.FTZ R187, R187, R152 ;  /* 0x00000098bbbb7221 */ /* 0x000fe20000010000 */
[----:B-1----:R-:W-:Y:S01]  /*93c0*/  F2FP.BF16.F32.PACK_AB R26, R66, R67 ;  /* 0x00000043421a723e */ /* 0x002fe200000010ff */
[----:B------:R-:W1:Y:S01]  /*93d0*/  MUFU.EX2 R96, R96 ;  /* 0x0000006000607308 */ /* 0x000e620000000800 */
[----:B------:R-:W-:Y:S01]  /*93e0*/  FADD.FTZ R86, R86, R89 ;  /* 0x0000005956567221 */ /* 0x000fe20000010000 */
[----:B--2---:R-:W-:Y:S01]  /*93f0*/  F2FP.BF16.F32.PACK_AB R25, R100, R93 ;  /* 0x0000005d6419723e */ /* 0x004fe200000010ff */
[----:B------:R-:W-:-:S02]  /*9400*/  FADD.FTZ R154, R154, R187 ;  /* 0x000000bb9a9a7221 */ /* 0x000fc40000010000 */
[----:B------:R-:W-:Y:S02]  /*9410*/  FADD.FTZ R85, R85, R86 ;  /* 0x0000005655557221 */ /* 0x000fe40000010000 */
[----:B------:R-:W-:Y:S01]  /*9420*/  FADD.FTZ R171, R171, R154 ;  /* 0x0000009aabab7221 */ /* 0x000fe20000010000 */
[----:B------:R-:W-:Y:S01]  /*9430*/  MUFU.EX2 R65, R65 ;  /* 0x0000004100417308 */ /* 0x000fe20000000800 */
[----:B------:R-:W-:-:S04]  /*9440*/  FADD.FTZ R84, R84, R85 ;  /* 0x0000005554547221 */ /* 0x000fc80000010000 */
[----:B------:R-:W-:-:S03]  /*9450*/  FADD.FTZ R83, R83, R84 ;  /* 0x0000005453537221 */ /* 0x000fc60000010000 */
[----:B------:R-:W2:Y:S01]  /*9460*/  MUFU.EX2 R64, R64 ;  /* 0x0000004000407308 */ /* 0x000ea20000000800 */
[----:B-1----:R-:W-:Y:S01]  /*9470*/  F2FP.BF16.F32.PACK_AB R27, R96, R91 ;  /* 0x0000005b601b723e */ /* 0x002fe200000010ff */
[----:B------:R-:W-:-:S04]  /*9480*/  FADD.FTZ R82, R82, R83 ;  /* 0x0000005352527221 */ /* 0x000fc80000010000 */
[----:B------:R-:W-:Y:S02]  /*9490*/  FADD.FTZ R81, R81, R82 ;  /* 0x0000005251517221 */ /* 0x000fe40000010000 */
[----:B---3--:R-:W-:Y:S01]  /*94a0*/  HMMA.16816.F32.BF16 R8, R24, R32, R8 ;  /* 0x000000201808723c */ /* 0x008fe20000041808 */
        /* <DEDUP_REMOVED lines=8> */
[C---:B------:R-:W-:Y:S01]  /*9530*/  HMMA.16816.F32.BF16 R12, R24.reuse, R22, R12 ;  /* 0x00000016180c723c */ /* 0x040fe2000004180c */
[----:B------:R-:W-:Y:S01]  /*9540*/  FADD.FTZ R155, R155, R32 ;  /* 0x000000209b9b7221 */ /* 0x000fe20000010000 */
[----:B------:R-:W3:Y:S01]  /*9550*/  LDSM.16.MT88.4 R20, [R241+0x8400] ;  /* 0x00840000f114783b */ /* 0x000ee20000004200 */
[----:B------:R-:W-:Y:S01]  /*9560*/  MUFU.EX2 R46, R46 ;  /* 0x0000002e002e7308 */ /* 0x000fe20000000800 */
[----:B------:R-:W-:Y:S01]  /*9570*/  FADD.FTZ R77, R77, R78 ;  /* 0x0000004e4d4d7221 */ /* 0x000fe20000010000 */
[----:B------:R-:W-:Y:S01]  /*9580*/  FADD.FTZ R158, R158, R155 ;  /* 0x0000009b9e9e7221 */ /* 0x000fe20000010000 */
[----:B------:R-:W-:Y:S01]  /*9590*/  HMMA.16816.F32.BF16 R28, R24, R34, R28 ;  /* 0x00000022181c723c */ /* 0x000fe2000004181c */
[----:B------:R-:W4:Y:S01]  /*95a0*/  LDSM.16.MT88.4 R32, [R242+0x8800] ;  /* 0x00880000f220783b */ /* 0x000f220000004200 */
[----:B------:R-:W-:Y:S01]  /*95b0*/  FADD.FTZ R76, R76, R77 ;  /* 0x0000004d4c4c7221 */ /* 0x000fe20000010000 */
[----:B------:R-:W-:Y:S02]  /*95c0*/  FADD.FTZ R151, R151, R158 ;  /* 0x0000009e97977221 */ /* 0x000fe40000010000 */
[----:B------:R-:W5:Y:S01]  /*95d0*/  MUFU.EX2 R45, R45 ;  /* 0x0000002d002d7308 */ /* 0x000f620000000800 */
[----:B------:R-:W-:Y:S01]  /*95e0*/  FADD.FTZ R75, R75, R76 ;  /* 0x0000004c4b4b7221 */ /* 0x000fe20000010000 */
[----:B------:R-:W-:Y:S01]  /*95f0*/  FADD.FTZ R142, R142, R151 ;  /* 0x000000978e8e7221 */ /* 0x000fe20000010000 */
[----:B--2---:R-:W-:-:S02]  /*9600*/  F2FP.BF16.F32.PACK_AB R24, R64, R65 ;  /* 0x000000414018723e */ /* 0x004fc400000010ff */
[----:B------:R-:W-:Y:S01]  /*9610*/  FADD.FTZ R74, R74, R75 ;  /* 0x0000004b4a4a7221 */ /* 0x000fe20000010000 */
[----:B------:R-:W-:Y:S01]  /*9620*/  FADD.FTZ R131, R131, R142 ;  /* 0x0000008e83837221 */ /* 0x000fe20000010000 */
[----:B-1----:R-:W-:Y:S01]  /*9630*/  F2FP.BF16.F32.PACK_AB R26, R56, R63 ;  /* 0x0000003f381a723e */ /* 0x002fe200000010ff */
        /* <DEDUP_REMOVED lines=30> */
[----:B---3--:R-:W-:Y:S01]  /*9820*/  HMMA.16816.F32.BF16 R8, R24, R20, R8 ;  /* 0x000000141808723c */ /* 0x008fe20000041808 */
[----:B------:R-:W-:-:S04]  /*9830*/  FADD.FTZ R63, R63, R64 ;  /* 0x000000403f3f7221 */ /* 0x000fc80000010000 */
[----:B------:R-:W-:Y:S01]  /*9840*/  MUFU.EX2 R48, R48 ;  /* 0x0000003000307308 */ /* 0x000fe20000000800 */
[----:B------:R-:W-:Y:S01]  /*9850*/  HMMA.16816.F32.BF16 R28, R24, R22, R28 ;  /* 0x00000016181c723c */ /* 0x000fe2000004181c */
[----:B--2---:R-:W-:Y:S01]  /*9860*/  F2FP.BF16.F32.PACK_AB R20, R52, R57 ;  /* 0x000000393414723e */ /* 0x004fe200000010ff */
[----:B------:R-:W-:-:S04]  /*9870*/  FADD.FTZ R56, R56, R63 ;  /* 0x0000003f38387221 */ /* 0x000fc80000010000 */
[----:B------:R-:W-:Y:S01]  /*9880*/  FADD.FTZ R57, R57, R56 ;  /* 0x0000003839397221 */ /* 0x000fe20000010000 */
[----:B------:R-:W2:Y:S01]  /*9890*/  MUFU.EX2 R47, R47 ;  /* 0x0000002f002f7308 */ /* 0x000ea20000000800 */
[----:B------:R-:W-:Y:S01]  /*98a0*/  FADD.FTZ R27, R91, R100 ;  /* 0x000000645b1b7221 */ /* 0x000fe20000010000 */
[--C-:B------:R-:W-:Y:S01]  /*98b0*/  FFMA.FTZ R25, R60, UR16, -R62.reuse ;  /* 0x000000103c197c23 */ /* 0x100fe2000801083e */
[----:B-----5:R-:W-:Y:S01]  /*98c0*/  F2FP.BF16.F32.PACK_AB R22, R50, R51 ;  /* 0x000000333216723e */ /* 0x020fe200000010ff */
[----:B------:R-:W-:Y:S01]  /*98d0*/  FFMA.FTZ R24, R59, UR16, -R62 ;  /* 0x000000103b187c23 */ /* 0x000fe2000801083e */
[----:B------:R-:W-:Y:S01]  /*98e0*/  FADD.FTZ R27, R96, R27 ;  /* 0x0000001b601b7221 */ /* 0x000fe20000010000 */
[----:B------:R-:W-:Y:S02]  /*98f0*/  FADD.FTZ R52, R52, R57 ;  /* 0x0000003934347221 */ /* 0x000fe40000010000 */
[----:B------:R-:W-:Y:S01]  /*9900*/  MUFU.EX2 R54, R54 ;  /* 0x0000003600367308 */ /* 0x000fe20000000800 */
[----:B------:R-:W-:-:S04]  /*9910*/  FADD.FTZ R46, R46, R27 ;  /* 0x0000001b2e2e7221 */ /* 0x000fc80000010000 */
[----:B------:R-:W-:-:S03]  /*9920*/  FADD.FTZ R45, R45, R46 ;  /* 0x0000002e2d2d7221 */ /* 0x000fc60000010000 */
[----:B------:R-:W3:Y:S01]  /*9930*/  MUFU.EX2 R53, R53 ;  /* 0x0000003500357308 */ /* 0x000ee20000000800 */
[----:B------:R-:W-:Y:S01]  /*9940*/  FADD.FTZ R44, R44, R45 ;  /* 0x0000002d2c2c7221 */ /* 0x000fe20000010000 */
[----:B--2---:R-:W-:-:S03]  /*9950*/  F2FP.BF16.F32.PACK_AB R21, R47, R48 ;  /* 0x000000302f15723e */ /* 0x004fc600000010ff */
[----:B------:R-:W-:-:S03]  /*9960*/  FADD.FTZ R49, R49, R44 ;  /* 0x0000002c31317221 */ /* 0x000fc60000010000 */
[----:B------:R-:W-:Y:S01]  /*9970*/  MUFU.EX2 R36, R36 ;  /* 0x0000002400247308 */ /* 0x000fe20000000800 */
[----:B------:R-:W-:-:S04]  /*9980*/  FADD.FTZ R48, R48, R49 ;  /* 0x0000003130307221 */ /* 0x000fc80000010000 */
[----:B------:R-:W-:-:S03]  /*9990*/  FADD.FTZ R47, R47, R48 ;  /* 0x000000302f2f7221 */ /* 0x000fc60000010000 */
[----:B------:R-:W2:Y:S01]  /*99a0*/  MUFU.EX2 R37, R37 ;  /* 0x0000002500257308 */ /* 0x000ea20000000800 */
[----:B---3--:R-:W-:Y:S01]  /*99b0*/  F2FP.BF16.F32.PACK_AB R23, R53, R54 ;  /* 0x000000363517723e */ /* 0x008fe200000010ff */
[----:B------:R-:W-:-:S04]  /*99c0*/  FADD.FTZ R54, R54, R47 ;  /* 0x0000002f36367221 */ /* 0x000fc80000010000 */
[----:B------:R-:W-:Y:S02]  /*99d0*/  FADD.FTZ R53, R53, R54 ;  /* 0x0000003635357221 */ /* 0x000fe40000010000 */
[----:B------:R-:W-:Y:S01]  /*99e0*/  MUFU.EX2 R38, R55 ;  /* 0x0000003700267308 */ /* 0x000fe20000000800 */
[C---:B----4-:R-:W-:Y:S06]  /*99f0*/  HMMA.16816.F32.BF16 R16, R20.reuse, R32, R16 ;  /* 0x000000201410723c */ /* 0x050fec0000041810 */
[C---:B-1----:R-:W-:Y:S01]  /*9a00*/  HMMA.16816.F32.BF16 R224, R20.reuse, R4, R8 ;  /* 0x0000000414e0723c */ /* 0x042fe20000041808 */
[----:B------:R-:W1:Y:S05]  /*9a10*/  MUFU.EX2 R25, R25 ;  /* 0x0000001900197308 */ /* 0x000e6a0000000800 */
[C---:B------:R-:W-:Y:S01]  /*9a20*/  HMMA.16816.F32.BF16 R12, R20.reuse, R34, R12 ;  /* 0x00000022140c723c */ /* 0x040fe2000004180c */
[----:B------:R-:W-:Y:S01]  /*9a30*/  FADD.FTZ R5, R51, R52 ;  /* 0x0000003433057221 */ /* 0x000fe20000010000 */
[----:B--2---:R-:W-:Y:S01]  /*9a40*/  F2FP.BF16.F32.PACK_AB R8, R37, R36 ;  /* 0x000000242508723e */ /* 0x004fe200000010ff */
[----:B------:R-:W-:Y:S02]  /*9a50*/  MUFU.EX2 R87, R87 ;  /* 0x0000005700577308 */ /* 0x000fe40000000800 */
[----:B------:R-:W-:Y:S01]  /*9a60*/  FADD.FTZ R5, R50, R5 ;  /* 0x0000000532057221 */ /* 0x000fe20000010000 */
[----:B------:R-:W-:Y:S03]  /*9a70*/  HMMA.16816.F32.BF16 R28, R20, R6, R28 ;  /* 0x00000006141c723c */ /* 0x000fe6000004181c */
[----:B------:R-:W-:-:S02]  /*9a80*/  FADD.FTZ R36, R36, R5 ;  /* 0x0000000524247221 */ /* 0x000fc40000010000 */
[----:B------:R-:W2:Y:S01]  /*9a90*/  MUFU.EX2 R84, R61 ;  /* 0x0000003d00547308 */ /* 0x000ea20000000800 */
[----:B-1----:R-:W-:Y:S01]  /*9aa0*/  F2FP.BF16.F32.PACK_AB R9, R25, R38 ;  /* 0x000000261909723e */ /* 0x002fe200000010ff */
[----:B------:R-:W-:Y:S01]  /*9ab0*/  FADD.FTZ R38, R38, R53 ;  /* 0x0000003526267221 */ /* 0x000fe20000010000 */
[----:B------:R-:W-:-:S03]  /*9ac0*/  FADD.FTZ R36, R37, R36 ;  /* 0x0000002425247221 */ /* 0x000fc60000010000 */
        /* <DEDUP_REMOVED lines=15> */
[----:B------:R-:W1:Y:S01]  /*9bc0*/  LDC R5, c[0x0][0x254] ;  /* 0x00009500ff057b82 */ /* 0x000e620000000800 */
[----:B------:R-:W-:-:S04]  /*9bd0*/  DEPBAR.LE SB0, 0x0 ;  /* 0x000080000000791a */ /* 0x000fc80000000000 */
[----:B------:R-:W-:-:S03]  /*9be0*/  UIADD3 UR6, UR17, -0x2, URZ ;  /* 0xfffffffe11067890 */ /* 0x000fc6000fffe03f */
[----:B------:R-:W-:Y:S06]  /*9bf0*/  BAR.SYNC.DEFER_BLOCKING 0x0 ;  /* 0x0000000000007b1d */ /* 0x000fec0000010000 */
[----:B------:R-:W-:Y:S05]  /*9c00*/  @!P1 BRA `(.L_x_2375) ;  /* 0x0000000000f89947 */ /* 0x000fea0003800000 */
[----:B------:R-:W2:Y:S01]  /*9c10*/  LDC R6, c[0x0][0x380] ;  /* 0x0000e000ff067b82 */ /* 0x000ea20000000800 */
[----:B------:R-:W-:Y:S01]  /*9c20*/  USHF.L.U32 UR4, UR6, 0x8, URZ ;  /* 0x0000000806047899 */ /* 0x000fe2000800063f */
[----:B------:R-:W-:-:S03]  /*9c30*/  ULDC.64 UR16, c[0x0][0x238] ;  /* 0x00008e0000107ab9 */ /* 0x000fc60000000a00 */
[----:B------:R-:W-:Y:S02]  /*9c40*/  UIADD3 UR11, UR4, 0x100, URZ ;  /* 0x00000100040b7890 */ /* 0x000fe4000fffe03f */
[----:B------:R-:W-:-:S04]  /*9c50*/  IMAD.U32 R8, RZ, RZ, UR4 ;  /* 0x00000004ff087e24 */ /* 0x000fc8000f8e00ff */
[----:B------:R-:W-:Y:S02]  /*9c60*/  MOV R10, UR11 ;  /* 0x0000000b000a7c02 */ /* 0x000fe40008000f00 */
[----:B------:R-:W-:Y:S02]  /*9c70*/  IABS R8, R8 ;  /* 0x0000000800087213 */ /* 0x000fe40000000000 */
[----:B------:R-:W-:Y:S02]  /*9c80*/  IABS R10, R10 ;  /* 0x0000000a000a7213 */ /* 0x000fe40000000000 */
[----:B--2---:R-:W-:-:S04]  /*9c90*/  IABS R4, R6 ;  /* 0x0000000600047213 */ /* 0x004fc80000000000 */
[----:B------:R-:W2:Y:S08]  /*9ca0*/  I2F.RP R7, R4 ;  /* 0x0000000400077306 */ /* 0x000eb00000209400 */
[----:B--2---:R-:W2:Y:S02]  /*9cb0*/  MUFU.RCP R12, R7 ;  /* 0x00000007000c7308 */ /* 0x004ea40000001000 */
[----:B--2---:R-:W-:-:S06]  /*9cc0*/  VIADD R12, R12, 0xffffffe ;  /* 0x0ffffffe0c0c7836 */ /* 0x004fcc0000000000 */
[----:B------:R-:W2:Y:S02]  /*9cd0*/  F2I.FTZ.U32.TRUNC.NTZ R13, R12 ;  /* 0x0000000c000d7305 */ /* 0x000ea4000021f000 */
[----:B--2---:R-:W-:Y:S01]  /*9ce0*/  IMAD.MOV R11, RZ, RZ, -R13 ;  /* 0x000000ffff0b7224 */ /* 0x004fe200078e0a0d */
        /* <DEDUP_REMOVED lines=38> */
[----:B-1----:R-:W-:-:S04]  /*9f50*/  IMAD R6, R8, R5, R6 ;  /* 0x0000000508067224 */ /* 0x002fc800078e0206 */
        /* <DEDUP_REMOVED lines=9> */
.L_x_2375:
[----:B------:R-:W-:-:S04]  /*9ff0*/  ULEA UR4, -UR10, URZ, 0x8 ;  /* 0x0000003f0a047291 */ /* 0x000fc8000f8e413f */
[----:B------:R-:W-:Y:S02]  /*a000*/  USHF.R.S32.HI UR11, URZ, 0x1f, UR4 ;  /* 0x0000001f3f0b7899 */ /* 0x000fe40008011404 */
[----:B------:R-:W-:-:S04]  /*a010*/  MOV R6, UR4 ;  /* 0x0000000400067c02 */ /* 0x000fc80008000f00 */
[----:B------:R-:W-:-:S07]  /*a020*/  MOV R4, UR11 ;  /* 0x0000000b00047c02 */ /* 0x000fce0008000f00 */
.L_x_2376:
[----:B------:R-:W-:Y:S01]  /*a030*/  ULDC UR4, c[0x0][0x2d0] ;  /* 0x0000b40000047ab9 */ /* 0x000fe20000000800 */
[----:B------:R-:W-:Y:S01]  /*a040*/  IMAD.U32 R7, RZ, RZ, UR10 ;  /* 0x0000000aff077e24 */ /* 0x000fe2000f8e00ff */
[----:B------:R-:W-:Y:S01]  /*a050*/  ISETP.GE.AND P0, PT, R236, UR4, PT ;  /* 0x00000004ec007c0c */ /* 0x000fe2000bf06270 */
[----:B------:R-:W-:Y:S01]  /*a060*/  IMAD.U32 R23, RZ, RZ, UR10 ;  /* 0x0000000aff177e24 */ /* 0x000fe2000f8e00ff */
[C---:B------:R-:W-:Y:S01]  /*a070*/  LEA R244, P2, R6.reuse, R244, 0x1 ;  /* 0x000000f406f47211 */ /* 0x040fe200078408ff */
[----:B------:R-:W-:Y:S01]  /*a080*/  IMAD.U32 R9, RZ, RZ, UR10 ;  /* 0x0000000aff097e24 */ /* 0x000fe2000f8e00ff */
[----:B------:R-:W-:Y:S01]  /*a090*/  USHF.L.U32 UR4, UR6, 0x8, URZ ;  /* 0x0000000806047899 */ /* 0x000fe2000800063f */
[----:B------:R-:W-:Y:S01]  /*a0a0*/  IMAD.U32 R13, RZ, RZ, UR10 ;  /* 0x0000000aff0d7e24 */ /* 0x000fe2000f8e00ff */
[----:B------:R-:W-:Y:S01]  /*a0b0*/  LEA.HI.X R243, R6, R243, R4, 0x1, P2 ;  /* 0x000000f306f37211 */ /* 0x000fe200010f0c04 */
[----:B------:R-:W-:Y:S01]  /*a0c0*/  IMAD.U32 R11, RZ, RZ, UR10 ;  /* 0x0000000aff0b7e24 */ /* 0x000fe2000f8e00ff */
[----:B------:R-:W-:Y:S01]  /*a0d0*/  UISETP.GT.AND UP0, UPT, UR6, UR14, UPT ;  /* 0x0000000e0600728c */ /* 0x000fe2000bf04270 */
[----:B------:R-:W-:-:S02]  /*a0e0*/  IMAD.U32 R10, RZ, RZ, UR10 ;  /* 0x0000000aff0a7e24 */ /* 0x000fc4000f8e00ff */
[----:B------:R-:W-:Y:S02]  /*a0f0*/  IMAD.U32 R8, RZ, RZ, UR10 ;  /* 0x0000000aff087e24 */ /* 0x000fe4000f8e00ff */
[--C-:B------:R-:W-:Y:S01]  /*a100*/  @!P0 IMAD.MOV.U32 R178, RZ, RZ, R176.reuse ;  /* 0x000000ffffb28224 */ /* 0x100fe200078e00b0 */
[-C--:B------:R-:W-:Y:S01]  /*a110*/  @!P0 LEA R7, P4, R7, R176.reuse, 0x5 ;  /* 0x000000b007078211 */ /* 0x080fe200078828ff */
[----:B------:R-:W-:Y:S01]  /*a120*/  @!P0 IMAD.MOV.U32 R24, RZ, RZ, R176 ;  /* 0x000000ffff188224 */ /* 0x000fe200078e00b0 */
[-C--:B------:R-:W-:Y:S01]  /*a130*/  @!P0 LEA R9, P3, R9, R176.reuse, 0x6 ;  /* 0x000000b009098211 */ /* 0x080fe200078630ff */
[--C-:B------:R-:W-:Y:S01]  /*a140*/  @!P0 IMAD.MOV.U32 R25, RZ, RZ, R179.reuse ;  /* 0x000000ffff198224 */ /* 0x100fe200078e00b3 */
[----:B------:R-:W-:Y:S01]  /*a150*/  @!P0 LEA R11, P2, R11, R176, 0x7 ;  /* 0x000000b00b0b8211 */ /* 0x000fe200078438ff */
[----:B------:R-:W-:Y:S01]  /*a160*/  @!P0 IMAD.WIDE.U32 R22, R23, 0x60, R178 ;  /* 0x0000006017168825 */ /* 0x000fe200078e00b2 */
[----:B-1----:R-:W-:Y:S01]  /*a170*/  @!P0 LEA.HI.X R13, R13, R179, R5, 0x5, P4 ;  /* 0x000000b30d0d8211 */ /* 0x002fe200020f2c05 */
[----:B------:R-:W-:Y:S02]  /*a180*/  @P0 STS [R218+0x5000], RZ ;  /* 0x005000ffda000388 */ /* 0x000fe40000000800 */
[----:B------:R-:W-:-:S02]  /*a190*/  @!P0 IMAD.MOV.U32 R26, RZ, RZ, R176 ;  /* 0x000000ffff1a8224 */ /* 0x000fc400078e00b0 */
[----:B------:R-:W-:Y:S01]  /*a1a0*/  @!P0 IMAD.MOV.U32 R27, RZ, RZ, R179 ;  /* 0x000000ffff1b8224 */ /* 0x000fe200078e00b3 */
[----:B------:R-:W-:Y:S01]  /*a1b0*/  @P0 STS [R218+0x5004], RZ ;  /* 0x005004ffda000388 */ /* 0x000fe20000000800 */
[----:B------:R-:W-:Y:S02]  /*a1c0*/  IMAD.U32 R15, RZ, RZ, UR10 ;  /* 0x0000000aff0f7e24 */ /* 0x000fe4000f8e00ff */
[----:B------:R-:W-:Y:S01]  /*a1d0*/  IMAD.U32 R178, RZ, RZ, UR10 ;  /* 0x0000000affb27e24 */ /* 0x000fe2000f8e00ff */
[----:B------:R-:W-:Y:S01]  /*a1e0*/  @P0 STS.64 [R218+0x5008], RZ ;  /* 0x005008ffda000388 */ /* 0x000fe20000000a00 */
[----:B------:R-:W-:Y:S01]  /*a1f0*/  @!P0 IMAD.WIDE.U32 R24, R10, 0xa0, R24 ;  /* 0x000000a00a188825 */ /* 0x000fe200078e0018 */
[----:B------:R-:W-:Y:S02]  /*a200*/  @!P0 IADD3 R10, P4, R6, R22, RZ ;  /* 0x00000016060a8210 */ /* 0x000fe40007f9e0ff */
[----:B------:R-:W-:Y:S01]  /*a210*/  @!P0 LEA.HI.X R15, R15, R179, R5, 0x6, P3 ;  /* 0x000000b30f0f8211 */ /* 0x000fe200018f3405 */
[----:B------:R-:W-:Y:S01]  /*a220*/  @!P0 IMAD.WIDE.U32 R26, R8, 0xc0, R26 ;  /* 0x000000c0081a8825 */ /* 0x000fe200078e001a */
[----:B------:R-:W-:-:S03]  /*a230*/  @!P0 IADD3 R12, P3, R6, R24, RZ ;  /* 0x00000018060c8210 */ /* 0x000fc60007f7e0ff */
[C---:B------:R-:W-:Y:S02]  /*a240*/  @!P0 IMAD R21, R5.reuse, 0x60, RZ ;  /* 0x0000006005158824 */ /* 0x040fe400078e02ff */
[----:B------:R-:W-:Y:S01]  /*a250*/  @!P0 IMAD.MOV.U32 R177, RZ, RZ, R179 ;  /* 0x000000ffffb18224 */ /* 0x000fe200078e00b3 */
[----:B------:R-:W-:Y:S01]  /*a260*/  @!P0 LEA.HI.X R179, R178, R179, R5, 0x7, P2 ;  /* 0x000000b3b2b38211 */ /* 0x000fe200010f3c05 */
[C---:B------:R-:W-:Y:S01]  /*a270*/  @!P0 IMAD R19, R5.reuse, 0xa0, RZ ;  /* 0x000000a005138824 */ /* 0x040fe200078e02ff */
[----:B------:R-:W-:Y:S01]  /*a280*/  @!P0 IADD3 R14, P2, R6, R26, RZ ;  /* 0x0000001a060e8210 */ /* 0x000fe20007f5e0ff */
[C---:B------:R-:W-:Y:S01]  /*a290*/  @!P0 IMAD R17, R5.reuse, 0xc0, RZ ;  /* 0x000000c005118824 */ /* 0x040fe200078e02ff */
[----:B------:R-:W-:Y:S01]  /*a2a0*/  @!P0 IADD3.X R21, R4, R23, R21, P4, !PT ;  /* 0x0000001704158210 */ /* 0x000fe200027fe415 */
[----:B------:R-:W-:Y:S01]  /*a2b0*/  @!P0 IMAD.WIDE.U32 R176, R8, 0xe0, R176 ;  /* 0x000000e008b08825 */ /* 0x000fe200078e00b0 */
[----:B------:R-:W-:Y:S02]  /*a2c0*/  @!P0 IADD3 R7, P4, R6, R7, RZ ;  /* 0x0000000706078210 */ /* 0x000fe40007f9e0ff */
[C---:B------:R-:W-:Y:S01]  /*a2d0*/  @!P0 IADD3.X R19, R4.reuse, R25, R19, P3, !PT ;  /* 0x0000001904138210 */ /* 0x040fe20001ffe413 */
[----:B------:R-:W-:Y:S01]  /*a2e0*/  @!P0 IMAD.MOV.U32 R245, RZ, RZ, R243 ;  /* 0x000000fffff58224 */ /* 0x000fe200078e00f3 */
[C---:B------:R-:W-:Y:S01]  /*a2f0*/  @!P0 IADD3.X R17, R4.reuse, R17, R27, P2, !PT ;  /* 0x0000001104118210 */ /* 0x040fe200017fe41b */
[----:B------:R-:W-:Y:S01]  /*a300*/  @!P0 IMAD.X R8, R4, 0x1, R13, P4 ;  /* 0x0000000104088824 */ /* 0x000fe200020e060d */
[C---:B------:R-:W-:Y:S01]  /*a310*/  @!P0 IADD3 R9, P3, R6.reuse, R9, RZ ;  /* 0x0000000906098210 */ /* 0x040fe20007f7e0ff */
[----:B------:R-:W-:Y:S01]  /*a320*/  @!P0 IMAD R5, R5, 0xe0, RZ ;  /* 0x000000e005058824 */ /* 0x000fe200078e02ff */
[----:B------:R-:W-:Y:S01]  /*a330*/  @!P0 IADD3 R11, P2, R6, R11, RZ ;  /* 0x0000000b060b8210 */ /* 0x000fe20007f5e0ff */
[----:B------:R-:W-:Y:S01]  /*a340*/  @!PT LDS RZ, [RZ] ;  /* 0x00000000fffff984 */ /* 0x000fe20000000800 */
[----:B------:R-:W-:Y:S01]  /*a350*/  @!PT LDS RZ, [RZ] ;  /* 0x00000000fffff984 */ /* 0x000fe20000000800 */
[----:B------:R-:W-:Y:S01]  /*a360*/  @!PT LDS RZ, [RZ] ;  /* 0x00000000fffff984 */ /* 0x000fe20000000800 */
[----:B------:R-:W-:Y:S01]  /*a370*/  @!P0 LDGSTS.E.BYPASS.LTC128B.128 [R218+0x5000], desc[UR20][R244.64] ;  /* 0x05000000f4da8fae */ /* 0x000fe2000b901d54 */
[----:B------:R-:W-:Y:S01]  /*a380*/  @!P0 LEA R26, P5, R7, UR12, 0x1 ;  /* 0x0000000c071a8c11 */ /* 0x000fe2000f8a08ff */
[C---:B------:R-:W-:Y:S01]  /*a390*/  @!P0 IMAD.X R16, R4.reuse, 0x1, R15, P3 ;  /* 0x0000000104108824 */ /* 0x040fe200018e060f */
[----:B------:R-:W-:Y:S01]  /*a3a0*/  @!P0 LEA R22, P4, R9, UR12, 0x1 ;  /* 0x0000000c09168c11 */ /* 0x000fe2000f8808ff */
[----:B------:R-:W-:Y:S01]  /*a3b0*/  @!P0 IMAD.X R18, R4, 0x1, R179, P2 ;  /* 0x0000000104128824 */ /* 0x000fe200010e06b3 */
[----:B------:R-:W-:Y:S01]  /*a3c0*/  @!P0 LEA R24, P3, R11, UR12, 0x1 ;  /* 0x0000000c0b188c11 */ /* 0x000fe2000f8608ff */
[----:B------:R-:W-:Y:S01]  /*a3d0*/  @P0 STS.128 [R218+0x5800], RZ ;  /* 0x005800ffda000388 */ /* 0x000fe20000000c00 */
[----:B------:R-:W-:Y:S01]  /*a3e0*/  @!P0 LEA.HI.X R27, R7, UR13, R8, 0x1, P5 ;  /* 0x0000000d071b8c11 */ /* 0x000fe2000a8f0c08 */
[----:B------:R-:W-:Y:S01]  /*a3f0*/  IMAD.U32 R135, RZ, RZ, UR4 ;  /* 0x00000004ff877e24 */ /* 0x000fe2000f8e00ff */
[----:B------:R-:W-:Y:S01]  /*a400*/  @!P0 LEA R28, P5, R10, UR12, 0x1 ;  /* 0x0000000c0a1c8c11 */ /* 0x000fe2000f8a08ff */
[----:B------:R-:W-:Y:S01]  /*a410*/  IMAD.U32 R193, RZ, RZ, UR4 ;  /* 0x00000004ffc17e24 */ /* 0x000fe2000f8e00ff */
[----:B------:R-:W-:Y:S01]  /*a420*/  @!P0 LEA.HI.X R23, R9, UR13, R16, 0x1, P4 ;  /* 0x0000000d09178c11 */ /* 0x000fe2000a0f0c10 */
[----:B------:R-:W-:Y:S01]  /*a430*/  @!PT LDS RZ, [RZ] ;  /* 0x00000000fffff984 */ /* 0x000fe20000000800 */
[----:B------:R-:W-:Y:S01]  /*a440*/  @!PT LDS RZ, [RZ] ;  /* 0x00000000fffff984 */ /* 0x000fe20000000800 */
[----:B------:R-:W-:Y:S01]  /*a450*/  @!PT LDS RZ, [RZ] ;  /* 0x00000000fffff984 */ /* 0x000fe20000000800 */
[----:B------:R-:W-:Y:S01]  /*a460*/  @!P0 LDGSTS.E.BYPASS.LTC128B.128 [R218+0x5800], desc[UR20][R26.64] ;  /* 0x058000001ada8fae */ /* 0x000fe2000b901d54 */
[----:B------:R-:W-:Y:S01]  /*a470*/  @!P0 IADD3 R6, P2, R6, R176, RZ ;  /* 0x000000b006068210 */ /* 0x000fe20007f5e0ff */
[----:B------:R-:W-:Y:S01]  /*a480*/  IMAD.U32 R191, RZ, RZ, UR4 ;  /* 0x00000004ffbf7e24 */ /* 0x000fe2000f8e00ff */
[----:B------:R-:W-:Y:S01]  /*a490*/  @!P0 LEA.HI.X R25, R11, UR13, R18, 0x1, P3 ;  /* 0x0000000d0b198c11 */ /* 0x000fe200098f0c12 */
[----:B------:R-:W-:Y:S01]  /*a4a0*/  @P0 STS.128 [R218+0x6000], RZ ;  /* 0x006000ffda000388 */ /* 0x000fe20000000c00 */
[----:B------:R-:W-:-:S02]  /*a4b0*/  @!P0 LEA R18, P4, R12, UR12, 0x1 ;  /* 0x0000000c0c128c11 */ /* 0x000fc4000f8808ff */
[----:B------:R-:W-:Y:S01]  /*a4c0*/  @!P0 LEA.HI.X R29, R10, UR13, R21, 0x1, P5 ;  /* 0x0000000d0a1d8c11 */ /* 0x000fe2000a8f0c15 */
[----:B------:R-:W-:Y:S01]  /*a4d0*/  @!PT LDS RZ, [RZ] ;  /* 0x00000000fffff984 */ /* 0x000fe20000000800 */
[----:B------:R-:W-:Y:S01]  /*a4e0*/  @!PT LDS RZ, [RZ] ;  /* 0x00000000fffff984 */ /* 0x000fe20000000800 */
[----:B------:R-:W-:Y:S01]  /*a4f0*/  @!PT LDS RZ, [RZ] ;  /* 0x00000000fffff984 */ /* 0x000fe20000000800 */
[----:B------:R1:W-:Y:S01]  /*a500*/  @!P0 LDGSTS.E.BYPASS.LTC128B.128 [R218+0x6000], desc[UR20][R22.64] ;  /* 0x0600000016da8fae */ /* 0x0003e2000b901d54 */
[----:B------:R-:W-:Y:S02]  /*a510*/  @!P0 LEA R16, P3, R14, UR12, 0x1 ;  /* 0x0000000c0e108c11 */ /* 0x000fe4000f8608ff */
[----:B------:R-:W-:Y:S01]  /*a520*/  @!P0 IADD3.X R5, R4, R177, R5, P2, !PT ;  /* 0x000000b104058210 */ /* 0x000fe200017fe405 */
        /* <DEDUP_REMOVED lines=9> */
[----:B------:R-:W-:Y:S01]  /*a5c0*/  @P0 STS.128 [R218+0x7000], RZ ;  /* 0x007000ffda000388 */ /* 0x000fe20000000c00 */
[--C-:B------:R-:W-:Y:S02]  /*a5d0*/  LOP3.LUT R135, R135, 0x69, R214.reuse, 0xfe, !PT ;  /* 0x0000006987877812 */ /* 0x100fe400078efed6 */
[--C-:B------:R-:W-:Y:S01]  /*a5e0*/  LOP3.LUT R193, R193, 0x61, R214.reuse, 0xfe, !PT ;  /* 0x00000061c1c17812 */ /* 0x100fe200078efed6 */
[----:B------:R-:W-:Y:S01]  /*a5f0*/  @!PT LDS RZ, [RZ] ;  /* 0x00000000fffff984 */ /* 0x000fe20000000800 */
[----:B------:R-:W-:Y:S01]  /*a600*/  @!PT LDS RZ, [RZ] ;  /* 0x00000000fffff984 */ /* 0x000fe20000000800 */
[----:B------:R-:W-:Y:S01]  /*a610*/  @!PT LDS RZ, [RZ] ;  /* 0x00000000fffff984 */ /* 0x000fe20000000800 */
[----:B------:R-:W-:Y:S01]  /*a620*/  @!P0 LDGSTS.E.BYPASS.LTC128B.128 [R218+0x7000], desc[UR20][R24.64] ;  /* 0x0700000018da8fae */ /* 0x000fe2000b901d54 */
[C---:B------:R-:W-:Y:S02]  /*a630*/  ISETP.GE.AND P2, PT, R135.reuse, R2, PT ;  /* 0x000000028700720c */ /* 0x040fe40003f46270 */
[----:B------:R-:W-:Y:S01]  /*a640*/  ISETP.GE.AND P5, PT, R135, R0, PT ;  /* 0x000000008700720c */ /* 0x000fe20003fa6270 */
[----:B------:R-:W-:Y:S01]  /*a650*/  @P0 STS.128 [R218+0x7800], RZ ;  /* 0x007800ffda000388 */ /* 0x000fe20000000c00 */
[----:B------:R-:W-:-:S03]  /*a660*/  LOP3.LUT R191, R191, 0x9, R214, 0xfe, !PT ;  /* 0x00000009bfbf7812 */ /* 0x000fc600078efed6 */
        /* <DEDUP_REMOVED lines=15> */
[----:B------:R-:W2:Y:S04]  /*a760*/  LDSM.16.M88.4 R12, [R211+0x1000] ;  /* 0x00100000d30c783b */ /* 0x000ea80000000200 */
[----:B------:R-:W-:Y:S04]  /*a770*/  LDSM.16.M88.4 R184, [R212] ;  /* 0x00000000d4b8783b */ /* 0x000fe80000000200 */
[----:B------:R-:W-:Y:S04]  /*a780*/  LDSM.16.M88.4 R136, [R210] ;  /* 0x00000000d288783b */ /* 0x000fe80000000200 */
[----:B------:R-:W3:Y:S04]  /*a790*/  LDSM.16.M88.4 R4, [R211+0x1400] ;  /* 0x00140000d304783b */ /* 0x000ee80000000200 */
[----:B------:R-:W1:Y:S04]  /*a7a0*/  LDSM.16.M88.4 R124, [R211+0x1800] ;  /* 0x00180000d37c783b */ /* 0x000e680000000200 */
[----:B------:R-:W4:Y:S04]  /*a7b0*/  LDSM.16.M88.4 R116, [R211+0x1c00] ;  /* 0x001c0000d374783b */ /* 0x000f280000000200 */
        /* <DEDUP_REMOVED lines=9> */
[C---:B---3--:R-:W-:Y:S01]  /*a850*/  HMMA.16816.F32.BF16 R8, R20.reuse, R4, RZ ;  /* 0x000000041408723c */ /* 0x048fe200000418ff */
[----:B------:R-:W3:Y:S04]  /*a860*/  LDSM.16.M88.4 R52, [R211+0x3c00] ;  /* 0x003c0000d334783b */ /* 0x000ee80000000200 */
[----:B------:R-:W3:Y:S01]  /*a870*/  LDSM.16.M88.4 R44, [R211+0x4000] ;  /* 0x00400000d32c783b */ /* 0x000ee20000000200 */
[----:B-1----:R-:W-:Y:S03]  /*a880*/  HMMA.16816.F32.BF16 R128, R20, R124, RZ ;  /* 0x0000007c1480723c */ /* 0x002fe600000418ff */
[----:B------:R-:W1:Y:S03]  /*a890*/  LDSM.16.M88.4 R36, [R211+0x4400] ;  /* 0x00440000d324783b */ /* 0x000e660000000200 */
[C---:B------:R-:W-:Y:S01]  /*a8a0*/  HMMA.16816.F32.BF16 R16, R184.reuse, R136, R16 ;  /* 0x00000088b810723c */ /* 0x040fe20000041810 */
[----:B------:R-:W1:Y:S04]  /*a8b0*/  LDSM.16.M88.4 R28, [R211+0x4800] ;  /* 0x00480000d31c783b */ /* 0x000e680000000200 */
[----:B------:R-:W1:Y:S01]  /*a8c0*/  LDSM.16.M88.4 R144, [R211+0x4c00] ;  /* 0x004c0000d390783b */ /* 0x000e620000000200 */
[----:B------:R-:W-:Y:S03]  /*a8d0*/  HMMA.16816.F32.BF16 R12, R184, R138, R12 ;  /* 0x0000008ab80c723c */ /* 0x000fe6000004180c */
[----:B------:R-:W-:Y:S03]  /*a8e0*/  LDSM.16.M88.4 R136, [R3] ;  /* 0x000000000388783b */ /* 0x000fe60000000200 */
[C---:B----4-:R-:W-:Y:S01]  /*a8f0*/  HMMA.16816.F32.BF16 R120, R20.reuse, R116, RZ ;  /* 0x000000741478723c */ /* 0x050fe200000418ff */
[----:B------:R-:W4:Y:S04]  /*a900*/  LDSM.16.M88.4 R140, [R209] ;  /* 0x00000000d18c783b */ /* 0x000f280000000200 */
[----:B------:R-:W4:Y:S01]  /*a910*/  LDSM.16.M88.4 R164, [R204] ;  /* 0x00000000cca4783b */ /* 0x000f220000000200 */
[C---:B-----5:R-:W-:Y:S03]  /*a920*/  HMMA.16816.F32.BF16 R112, R20.reuse, R108, RZ ;  /* 0x0000006c1470723c */ /* 0x060fe600000418ff */
[----:B------:R-:W5:Y:S03]  /*a930*/  LDSM.16.M88.4 R160, [R203] ;  /* 0x00000000cba0783b */ /* 0x000f660000000200 */
[C---:B------:R-:W-:Y:S01]  /*a940*/  HMMA.16816.F32.BF16 R104, R20.reuse, R100, RZ ;  /* 0x000000641468723c */ /* 0x040fe200000418ff */
[----:B------:R-:W5:Y:S04]  /*a950*/  LDSM.16.M88.4 R152, [R201] ;  /* 0x00000000c998783b */ /* 0x000f680000000200 */
[----:B------:R-:W5:Y:S01]  /*a960*/  LDSM.16.M88.4 R156, [R202] ;  /* 0x00000000ca9c783b */ /* 0x000f620000000200 */
[C---:B------:R-:W-:Y:S03]  /*a970*/  HMMA.16816.F32.BF16 R96, R20.reuse, R92, RZ ;  /* 0x0000005c1460723c */ /* 0x040fe600000418ff */
[----:B------:R-:W-:Y:S03]  /*a980*/  LDSM.16.M88.4 R148, [R200] ;  /* 0x00000000c894783b */ /* 0x000fe60000000200 */
[C---:B------:R-:W-:Y:S01]  /*a990*/  HMMA.16816.F32.BF16 R88, R20.reuse, R84, RZ ;  /* 0x000000541458723c */ /* 0x040fe200000418ff */
[----:B------:R-:W-:Y:S04]  /*a9a0*/  LDSM.16.M88.4 R180, [R208] ;  /* 0x00000000d0b4783b */ /* 0x000fe80000000200 */
[----:B------:R-:W-:Y:S01]  /*a9b0*/  LDSM.16.M88.4 R168, [R205] ;  /* 0x00000000cda8783b */ /* 0x000fe20000000200 */
[C---:B--2---:R-:W-:Y:S03]  /*a9c0*/  HMMA.16816.F32.BF16 R80, R20.reuse, R76, RZ ;  /* 0x0000004c1450723c */ /* 0x044fe600000418ff */
[----:B------:R-:W-:Y:S03]  /*a9d0*/  LDSM.16.M88.4 R172, [R206] ;  /* 0x00000000ceac783b */ /* 0x000fe60000000200 */
[C---:B------:R-:W-:Y:S01]  /*a9e0*/  HMMA.16816.F32.BF16 R72, R20.reuse, R68, RZ ;  /* 0x000000441448723c */ /* 0x040fe200000418ff */
[----:B------:R-:W-:Y:S04]  /*a9f0*/  LDSM.16.M88.4 R176, [R207] ;  /* 0x00000000cfb0783b */ /* 0x000fe80000000200 */
[----:B------:R-:W0:Y:S01]  /*aa00*/  LDGDEPBAR ;  /* 0x00000000000079af */ /* 0x000e220000000000 */
[C---:B------:R-:W-:Y:S06]  /*aa10*/  HMMA.16816.F32.BF16 R64, R20.reuse, R60, RZ ;  /* 0x0000003c1440723c */ /* 0x040fec00000418ff */
[C---:B---3--:R-:W-:Y:S06]  /*aa20*/  HMMA.16816.F32.BF16 R56, R20.reuse, R52, RZ ;  /* 0x000000341438723c */ /* 0x048fec00000418ff */
        /* <DEDUP_REMOVED lines=19> */
[----:B------:R-:W-:Y:S05]  /*ab60*/  LDSM.16.M88.4 R144, [R199] ;  /* 0x00000000c790783b */ /* 0x000fea0000000200 */
[C---:B----4-:R-:W-:Y:S06]  /*ab70*/  HMMA.16816.F32.BF16 R8, R184.reuse, R140, R8 ;  /* 0x0000008cb808723c */ /* 0x050fec0000041808 */
[C---:B------:R-:W-:Y:S01]  /*ab80*/  HMMA.16816.F32.BF16 R4, R184.reuse, R142, R4 ;  /* 0x0000008eb804723c */ /* 0x040fe20000041804 */
[----:B------:R-:W1:Y:S05]  /*ab90*/  LDSM.16.M88.4 R140, [R198] ;  /* 0x00000000c68c783b */ /* 0x000e6a0000000200 */
[C---:B------:R-:W-:Y:S06]  /*aba0*/  HMMA.16816.F32.BF16 R92, R184.reuse, R166, R92 ;  /* 0x000000a6b85c723c */ /* 0x040fec000004185c */
[C---:B------:R-:W-:Y:S06]  /*abb0*/  HMMA.16816.F32.BF16 R20, R184.reuse, R138, R20 ;  /* 0x0000008ab814723c */ /* 0x040fec0000041814 */
[----:B-----5:R-:W-:Y:S01]  /*abc0*/  HMMA.16816.F32.BF16 R88, R184, R160, R88 ;  /* 0x000000a0b858723c */ /* 0x020fe20000041858 */
[----:B------:R-:W-:-:S05]  /*abd0*/  IMAD.U32 R139, RZ, RZ, UR4 ;  /* 0x00000004ff8b7e24 */ /* 0x000fca000f8e00ff */
[----:B------:R-:W-:Y:S01]  /*abe0*/  LOP3.LUT R139, R139, 0xf9, R214, 0xfe, !PT ;  /* 0x000000f98b8b7812 */ /* 0x000fe200078efed6 */
[C---:B------:R-:W-:Y:S03]  /*abf0*/  HMMA.16816.F32.BF16 R68, R184.reuse, R154, R68 ;  /* 0x0000009ab844723c */ /* 0x040fe60000041844 */
[----:B------:R-:W-:Y:S02]  /*ac00*/  I2FP.F32.S32 R132, R139 ;  /* 0x0000008b00847245 */ /* 0x000fe40000201400 */
[C---:B------:R-:W-:Y:S01]  /*ac10*/  ISETP.GE.AND P4, PT, R139.reuse, R2, PT ;  /* 0x000000028b00720c */ /* 0x040fe20003f86270 */
[----:B------:R-:W-:Y:S01]  /*ac20*/  HMMA.16816.F32.BF16 R84, R184, R162, R84 ;  /* 0x000000a2b854723c */ /* 0x000fe20000041854 */
[----:B------:R-:W-:Y:S01]  /*ac30*/  ISETP.GE.AND P3, PT, R139, R0, PT ;  /* 0x000000008b00720c */ /* 0x000fe20003f66270 */
[----:B------:R-:W-:Y:S01]  /*ac40*/  IMAD.U32 R139, RZ, RZ, UR4 ;  /* 0x00000004ff8b7e24 */ /* 0x000fe2000f8e00ff */
[----:B------:R-:W-:Y:S01]  /*ac50*/  I2FP.F32.S32 R154, R135 ;  /* 0x00000087009a7245 */ /* 0x000fe20000201400 */
[----:B------:R-:W-:-:S02]  /*ac60*/  IMAD.U32 R135, RZ, RZ, UR4 ;  /* 0x00000004ff877e24 */ /* 0x000fc4000f8e00ff */
[C---:B------:R-:W-:Y:S01]  /*ac70*/  FFMA.FTZ R138, R132.reuse, UR5, R21 ;  /* 0x00000005848a7c23 */ /* 0x040fe20008010015 */
[----:B------:R-:W-:Y:S01]  /*ac80*/  FFMA.FTZ R21, R132, UR5, R23 ;  /* 0x0000000584157c23 */ /* 0x000fe20008010017 */
[--C-:B------:R-:W-:Y:S01]  /*ac90*/  LOP3.LUT R23, R139, 0x70, R214.reuse, 0xfe, !PT ;  /* 0x000000708b177812 */ /* 0x100fe200078efed6 */
[C---:B------:R-:W-:Y:S01]  /*aca0*/  FFMA.FTZ R132, R154.reuse, UR5, R93 ;  /* 0x000000059a847c23 */ /* 0x040fe2000801005d */
[----:B------:R-:W-:Y:S01]  /*acb0*/  FFMA.FTZ R154, R154, UR5, R95 ;  /* 0x000000059a9a7c23 */ /* 0x000fe2000801005f */
[----:B------:R-:W-:Y:S01]  /*acc0*/  LOP3.LUT R135, R135, 0x71, R214, 0xfe, !PT ;  /* 0x0000007187877812 */ /* 0x000fe200078efed6 */
[C---:B------:R-:W-:Y:S01]  /*acd0*/  HMMA.16816.F32.BF16 R80, R184.reuse, R156, R80 ;  /* 0x0000009cb850723c */ /* 0x040fe20000041850 */
[----:B------:R-:W-:Y:S02]  /*ace0*/  FSEL R95, R138, -INF , !P4 ;  /* 0xff8000008a5f7808 */ /* 0x000fe40006000000 */
[C---:B------:R-:W-:Y:S02]  /*acf0*/  ISETP.GE.AND P6, PT, R23.reuse, R2, PT ;  /* 0x000000021700720c */ /* 0x040fe40003fc6270 */
[----:B------:R-:W-:Y:S01]  /*ad00*/  ISETP.GE.AND P4, PT, R23, R0, PT ;  /* 0x000000001700720c */ /* 0x000fe20003f86270 */
[----:B-1----:R-:W-:Y:S01]  /*ad10*/  HMMA.16816.F32.BF16 R48, R184, R140, R48 ;  /* 0x0000008cb830723c */ /* 0x002fe20000041830 */
[----:B------:R-:W-:-:S02]  /*ad20*/  FSEL R93, R21, -INF , !P3 ;  /* 0xff800000155d7808 */ /* 0x000fc40005800000 */
[----:B------:R-:W-:Y:S02]  /*ad30*/  I2FP.F32.S32 R23, R23 ;  /* 0x0000001700177245 */ /* 0x000fe40000201400 */
[----:B------:R-:W-:Y:S01]  /*ad40*/  FSEL R21, R132, -INF , !P2 ;  /* 0xff80000084157808 */ /* 0x000fe20005000000 */
[C---:B------:R-:W-:Y:S01]  /*ad50*/  HMMA.16816.F32.BF16 R76, R184.reuse, R158, R76 ;  /* 0x0000009eb84c723c */ /* 0x040fe2000004184c */
[----:B------:R-:W-:Y:S01]  /*ad60*/  ISETP.GE.AND P3, PT, R135, R2, PT ;  /* 0x000000028700720c */ /* 0x000fe20003f66270 */
[----:B------:R-:W-:Y:S01]  /*ad70*/  FFMA.FTZ R88, R23, UR5, R88 ;  /* 0x0000000517587c23 */ /* 0x000fe20008010058 */
[----:B------:R-:W-:Y:S01]  /*ad80*/  ISETP.GE.AND P2, PT, R135, R0, PT ;  /* 0x000000008700720c */ /* 0x000fe20003f46270 */
[----:B------:R-:W-:Y:S01]  /*ad90*/  FFMA.FTZ R90, R23, UR5, R90 ;  /* 0x00000005175a7c23 */ /* 0x000fe2000801005a */
[----:B------:R-:W-:Y:S01]  /*ada0*/  I2FP.F32.S32 R132, R135 ;  /* 0x0000008700847245 */ /* 0x000fe20000201400 */
[----:B------:R-:W-:Y:S01]  /*adb0*/  IMAD.U32 R135, RZ, RZ, UR4 ;  /* 0x00000004ff877e24 */ /* 0x000fe2000f8e00ff */
[----:B------:R-:W-:Y:S01]  /*adc0*/  FSEL R154, R154, -INF , !P5 ;  /* 0xff8000009a9a7808 */ /* 0x000fe20006800000 */
[----:B------:R-:W-:Y:S01]  /*add0*/  IMAD.U32 R141, RZ, RZ, UR4 ;  /* 0x00000004ff8d7e24 */ /* 0x000fe2000f8e00ff */
[--C-:B------:R-:W-:Y:S01]  /*ade0*/  LOP3.LUT R139, R139, 0x80, R214.reuse, 0xfe, !PT ;  /* 0x000000808b8b7812 */ /* 0x100fe200078efed6 */
[C---:B------:R-:W-:Y:S01]  /*adf0*/  FFMA.FTZ R23, R132.reuse, UR5, R89 ;  /* 0x0000000584177c23 */ /* 0x040fe20008010059 */
[----:B------:R-:W-:Y:S01]  /*ae00*/  LOP3.LUT R135, R135, 0x78, R214, 0xfe, !PT ;  /* 0x0000007887877812 */ /* 0x000fe200078efed6 */
[----:B------:R-:W-:Y:S01]  /*ae10*/  FFMA.FTZ R91, R132, UR5, R91 ;  /* 0x00000005845b7c23 */ /* 0x000fe2000801005b */
[----:B------:R-:W-:Y:S01]  /*ae20*/  FSEL R89, R88, -INF , !P6 ;  /* 0xff80000058597808 */ /* 0x000fe20007000000 */
[----:B------:R-:W-:Y:S01]  /*ae30*/  HMMA.16816.F32.BF16 R52, R184, R146, R52 ;  /* 0x00000092b834723c */ /* 0x000fe20000041834 */
[C---:B------:R-:W-:Y:S01]  /*ae40*/  ISETP.GE.AND P5, PT, R135.reuse, R2, PT ;  /* 0x000000028700720c */ /* 0x040fe20003fa6270 */
[----:B------:R-:W-:Y:S01]  /*ae50*/  IMAD.U32 R159, RZ, RZ, UR4 ;  /* 0x00000004ff9f7e24 */ /* 0x000fe2000f8e00ff */
[----:B------:R-:W-:-:S02]  /*ae60*/  ISETP.GE.AND P6, PT, R135, R0, PT ;  /* 0x000000008700720c */ /* 0x000fc40003fc6270 */
[----:B------:R-:W-:Y:S01]  /*ae70*/  I2FP.F32.S32 R135, R135 ;  /* 0x0000008700877245 */ /* 0x000fe20000201400 */
[C---:B------:R-:W-:Y:S01]  /*ae80*/  HMMA.16816.F32.BF16 R44, R184.reuse, R142, R44 ;  /* 0x0000008eb82c723c */ /* 0x040fe2000004182c */
[----:B------:R-:W-:Y:S02]  /*ae90*/  LOP3.LUT R141, R141, 0x79, R214, 0xfe, !PT ;  /* 0x000000798d8d7812 */ /* 0x000fe400078efed6 */
[----:B------:R-:W-:Y:S01]  /*aea0*/  FSEL R146, R91, -INF , !P2 ;  /* 0xff8000005b927808 */ /* 0x000fe20005000000 */
[C---:B------:R-:W-:Y:S01]  /*aeb0*/  FFMA.FTZ R84, R135.reuse, UR5, R84 ;  /* 0x0000000587547c23 */ /* 0x040fe20008010054 */
[----:B------:R-:W-:Y:S01]  /*aec0*/  FFMA.FTZ R86, R135, UR5, R86 ;  /* 0x0000000587567c23 */ /* 0x000fe20008010056 */
[----:B------:R-:W-:Y:S01]  /*aed0*/  IMAD.U32 R135, RZ, RZ, UR4 ;  /* 0x00000004ff877e24 */ /* 0x000fe2000f8e00ff */
[----:B------:R-:W-:Y:S01]  /*aee0*/  I2FP.F32.S32 R91, R139 ;  /* 0x0000008b005b7245 */ /* 0x000fe20000201400 */
[----:B------:R-:W-:Y:S01]  /*aef0*/  HMMA.16816.F32.BF16 R72, R184, R152, R72 ;  /* 0x00000098b848723c */ /* 0x000fe20000041848 */
[----:B------:R-:W-:Y:S01]  /*af00*/  I2FP.F32.S32 R142, R141 ;  /* 0x0000008d008e7245 */ /* 0x000fe20000201400 */
[----:B------:R-:W-:Y:S01]  /*af10*/  IMAD.U32 R143, RZ, RZ, UR4 ;  /* 0x00000004ff8f7e24 */ /* 0x000fe2000f8e00ff */
[----:B------:R-:W-:Y:S01]  /*af20*/  LOP3.LUT R135, R135, 0x81, R214, 0xfe, !PT ;  /* 0x0000008187877812 */ /* 0x000fe200078efed6 */
[C---:B------:R-:W-:Y:S01]  /*af30*/  FFMA.FTZ R80, R91.reuse, UR5, R80 ;  /* 0x000000055b507c23 */ /* 0x040fe20008010050 */
[----:B------:R-:W-:Y:S01]  /*af40*/  FFMA.FTZ R82, R91, UR5, R82 ;  /* 0x000000055b527c23 */ /* 0x000fe20008010052 */
[----:B------:R-:W-:-:S02]  /*af50*/  IMAD.U32 R91, RZ, RZ, UR4 ;  /* 0x00000004ff5b7e24 */ /* 0x000fc4000f8e00ff */
[C---:B------:R-:W-:Y:S01]  /*af60*/  FFMA.FTZ R85, R142.reuse, UR5, R85 ;  /* 0x000000058e557c23 */ /* 0x040fe20008010055 */
[----:B------:R-:W-:Y:S01]  /*af70*/  I2FP.F32.S32 R138, R135 ;  /* 0x00000087008a7245 */ /* 0x000fe20000201400 */
[----:B------:R-:W-:Y:S01]  /*af80*/  FFMA.FTZ R142, R142, UR5, R87 ;  /* 0x000000058e8e7c23 */ /* 0x000fe20008010057 */
[----:B------:R-:W-:Y:S01]  /*af90*/  FSEL R23, R23, -INF , !P3 ;  /* 0xff80000017177808 */ /* 0x000fe20005800000 */
[C---:B------:R-:W-:Y:S01]  /*afa0*/  HMMA.16816.F32.BF16 R64, R184.reuse, R148, R64 ;  /* 0x00000094b840723c */ /* 0x040fe20000041840 */
[----:B------:R-:W-:Y:S01]  /*afb0*/  FSEL R87, R84, -INF , !P5 ;  /* 0xff80000054577808 */ /* 0x000fe20006800000 */
[C---:B------:R-:W-:Y:S01]  /*afc0*/  FFMA.FTZ R81, R138.reuse, UR5, R81 ;  /* 0x000000058a517c23 */ /* 0x040fe20008010051 */
[----:B------:R-:W-:Y:S01]  /*afd0*/  ISETP.GE.AND P3, PT, R141, R0, PT ;  /* 0x000000008d00720c */ /* 0x000fe20003f66270 */
[----:B------:R-:W-:Y:S01]  /*afe0*/  FFMA.FTZ R138, R138, UR5, R83 ;  /* 0x000000058a8a7c23 */ /* 0x000fe20008010053 */
[C---:B------:R-:W-:Y:S01]  /*aff0*/  ISETP.GE.AND P2, PT, R139.reuse, R2, PT ;  /* 0x000000028b00720c */ /* 0x040fe20003f46270 */
[C---:B------:R-:W-:Y:S01]  /*b000*/  HMMA.16816.F32.BF16 R56, R184.reuse, R144, R56 ;  /* 0x00000090b838723c */ /* 0x040fe20000041838 */
[----:B------:R-:W-:Y:S01]  /*b010*/  ISETP.GE.AND P5, PT, R139, R0, PT ;  /* 0x000000008b00720c */ /* 0x000fe20003fa6270 */
[----:B------:R-:W-:Y:S01]  /*b020*/  IMAD.U32 R139, RZ, RZ, UR4 ;  /* 0x00000004ff8b7e24 */ /* 0x000fe2000f8e00ff */
[----:B------:R-:W-:Y:S01]  /*b030*/  FSEL R148, R90, -INF , !P4 ;  /* 0xff8000005a947808 */ /* 0x000fe20006000000 */
[----:B------:R-:W-:Y:S01]  /*b040*/  IMAD.U32 R153, RZ, RZ, UR4 ;  /* 0x00000004ff997e24 */ /* 0x000fe2000f8e00ff */
[----:B------:R-:W-:Y:S01]  /*b050*/  LOP3.LUT R91, R91, 0x88, R214, 0xfe, !PT ;  /* 0x000000885b5b7812 */ /* 0x000fe200078efed6 */
[C---:B------:R-:W-:Y:S01]  /*b060*/  HMMA.16816.F32.BF16 R60, R184.reuse, R150, R60 ;  /* 0x00000096b83c723c */ /* 0x040fe2000004183c */
[-C--:B------:R-:W-:Y:S01]  /*b070*/  ISETP.GE.AND P4, PT, R141, R2.reuse, PT ;  /* 0x000000028d00720c */ /* 0x080fe20003f86270 */
[----:B------:R-:W-:Y:S01]  /*b080*/  IMAD.U32 R141, RZ, RZ, UR4 ;  /* 0x00000004ff8d7e24 */ /* 0x000fe2000f8e00ff */
[----:B------:R-:W-:Y:S01]  /*b090*/  FSEL R142, R142, -INF , !P3 ;  /* 0xff8000008e8e7808 */ /* 0x000fe20005800000 */
[----:B------:R-:W-:Y:S01]  /*b0a0*/  IMAD.U32 R145, RZ, RZ, UR4 ;  /* 0x00000004ff917e24 */ /* 0x000fe2000f8e00ff */
[----:B------:R-:W-:Y:S01]  /*b0b0*/  FSEL R83, R80, -INF , !P2 ;  /* 0xff80000050537808 */ /* 0x000fe20005000000 */
[----:B------:R-:W-:Y:S01]  /*b0c0*/  HMMA.16816.F32.BF16 R128, R184, R180, R128 ;  /* 0x000000b4b880723c */ /* 0x000fe20000041880 */
[C---:B------:R-:W-:Y:S01]  /*b0d0*/  ISETP.GE.AND P3, PT, R91.reuse, R2, PT ;  /* 0x000000025b00720c */ /* 0x040fe20003f66270 */
[----:B------:R-:W-:Y:S01]  /*b0e0*/  IMAD.U32 R151, RZ, RZ, UR4 ;  /* 0x00000004ff977e24 */ /* 0x000fe2000f8e00ff */
[----:B------:R-:W-:-:S02]  /*b0f0*/  ISETP.GE.AND P2, PT, R91, R0, PT ;  /* 0x000000005b00720c */ /* 0x000fc40003f46270 */
[----:B------:R-:W-:Y:S01]  /*b100*/  FSEL R144, R86, -INF , !P6 ;  /* 0xff80000056907808 */ /* 0x000fe20007000000 */
[C---:B------:R-:W-:Y:S01]  /*b110*/  HMMA.16816.F32.BF16 R124, R184.reuse, R182, R124 ;  /* 0x000000b6b87c723c */ /* 0x040fe2000004187c */
[----:B------:R-:W-:Y:S01]  /*b120*/  FSEL R85, R85, -INF , !P4 ;  /* 0xff80000055557808 */ /* 0x000fe20006000000 */
[----:B------:R-:W1:Y:S01]  /*b130*/  LDSM.16.M88.4 R180, [R197] ;  /* 0x00000000c5b4783b */ /* 0x000e620000000200 */
[----:B------:R-:W-:Y:S02]  /*b140*/  LOP3.LUT R139, R139, 0x89, R214, 0xfe, !PT ;  /* 0x000000898b8b7812 */ /* 0x000fe400078efed6 */
[----:B------:R-:W-:Y:S01]  /*b150*/  I2FP.F32.S32 R91, R91 ;  /* 0x0000005b005b7245 */ /* 0x000fe20000201400 */
[C---:B------:R-:W-:Y:S01]  /*b160*/  HMMA.16816.F32.BF16 R96, R184.reuse, R164, R96 ;  /* 0x000000a4b860723c */ /* 0x040fe20000041860 */
[C---:B------:R-:W-:Y:S02]  /*b170*/  ISETP.GE.AND P6, PT, R135.reuse, R2, PT ;  /* 0x000000028700720c */ /* 0x040fe40003fc6270 */
[----:B------:R-:W-:Y:S01]  /*b180*/  ISETP.GE.AND P4, PT, R135, R0, PT ;  /* 0x000000008700720c */ /* 0x000fe20003f86270 */
[----:B------:R-:W-:Y:S01]  /*b190*/  IMAD.U32 R135, RZ, RZ, UR4 ;  /* 0x00000004ff877e24 */ /* 0x000fe2000f8e00ff */
[----:B------:R-:W-:Y:S01]  /*b1a0*/  I2FP.F32.S32 R80, R139 ;  /* 0x0000008b00507245 */ /* 0x000fe20000201400 */
[C---:B------:R-:W-:Y:S01]  /*b1b0*/  FFMA.FTZ R76, R91.reuse, UR5, R76 ;  /* 0x000000055b4c7c23 */ /* 0x040fe2000801004c */
[----:B------:R-:W-:Y:S01]  /*b1c0*/  FFMA.FTZ R132, R91, UR5, R78 ;  /* 0x000000055b847c23 */ /* 0x000fe2000801004e */
[----:B------:R-:W-:Y:S01]  /*b1d0*/  IMAD.U32 R91, RZ, RZ, UR4 ;  /* 0x00000004ff5b7e24 */ /* 0x000fe2000f8e00ff */
[----:B------:R-:W-:Y:S01]  /*b1e0*/  LOP3.LUT R135, R135, 0x90, R214, 0xfe, !PT ;  /* 0x0000009087877812 */ /* 0x000fe200078efed6 */
[----:B------:R-:W-:Y:S01]  /*b1f0*/  FFMA.FTZ R78, R80, UR5, R79 ;  /* 0x00000005504e7c23 */ /* 0x000fe2000801004f */
[----:B------:R-:W-:Y:S01]  /*b200*/  FSEL R140, R82, -INF , !P5 ;  /* 0xff800000528c7808 */ /* 0x000fe20006800000 */
[----:B------:R-:W-:Y:S01]  /*b210*/  FFMA.FTZ R77, R80, UR5, R77 ;  /* 0x00000005504d7c23 */ /* 0x000fe2000801004d */
[----:B------:R-:W-:Y:S01]  /*b220*/  FSEL R138, R138, -INF , !P4 ;  /* 0xff8000008a8a7808 */ /* 0x000fe20006000000 */
[----:B------:R-:W-:Y:S01]  /*b230*/  HMMA.16816.F32.BF16 R104, R184, R168, R104 ;  /* 0x000000a8b868723c */ /* 0x000fe20000041868 */
[----:B------:R-:W-:-:S02]  /*b240*/  FSEL R79, R76, -INF , !P3 ;  /* 0xff8000004c4f7808 */ /* 0x000fc40005800000 */
[-C--:B------:R-:W-:Y:S02]  /*b250*/  ISETP.GE.AND P5, PT, R139, R2.reuse, PT ;  /* 0x000000028b00720c */ /* 0x080fe40003fa6270 */
[C---:B------:R-:W-:Y:S01]  /*b260*/  ISETP.GE.AND P4, PT, R135.reuse, R2, PT ;  /* 0x000000028700720c */ /* 0x040fe20003f86270 */
[C---:B------:R-:W-:Y:S01]  /*b270*/  HMMA.16816.F32.BF16 R100, R184.reuse, R170, R100 ;  /* 0x000000aab864723c */ /* 0x040fe20000041864 */
[----:B------:R-:W-:Y:S02]  /*b280*/  ISETP.GE.AND P3, PT, R135, R0, PT ;  /* 0x000000008700720c */ /* 0x000fe40003f66270 */
[----:B------:R-:W-:Y:S02]  /*b290*/  LOP3.LUT R91, R91, 0x91, R214, 0xfe, !PT ;  /* 0x000000915b5b7812 */ /* 0x000fe400078efed6 */
[----:B------:R-:W-:Y:S01]  /*b2a0*/  I2FP.F32.S32 R135, R135 ;  /* 0x0000008700877245 */ /* 0x000fe20000201400 */
[----:B------:R-:W-:Y:S01]  /*b2b0*/  HMMA.16816.F32.BF16 R24, R184, R136, R24 ;  /* 0x00000088b818723c */ /* 0x000fe20000041818 */
[----:B------:R-:W-:-:S02]  /*b2c0*/  FSEL R132, R132, -INF , !P2 ;  /* 0xff80000084847808 */ /* 0x000fc40005000000 */
[----:B------:R-:W-:Y:S02]  /*b2d0*/  FSEL R77, R77, -INF , !P5 ;  /* 0xff8000004d4d7808 */ /* 0x000fe40006800000 */
[C---:B------:R-:W-:Y:S01]  /*b2e0*/  ISETP.GE.AND P2, PT, R91.reuse, R2, PT ;  /* 0x000000025b00720c */ /* 0x040fe20003f46270 */
[C---:B------:R-:W-:Y:S01]  /*b2f0*/  HMMA.16816.F32.BF16 R108, R184.reuse, R174, R108 ;  /* 0x000000aeb86c723c */ /* 0x040fe2000004186c */
[-C--:B------:R-:W-:Y:S02]  /*b300*/  ISETP.GE.AND P5, PT, R91, R0.reuse, PT ;  /* 0x000000005b00720c */ /* 0x080fe40003fa6270 */
[----:B------:R-:W-:Y:S01]  /*b310*/  I2FP.F32.S32 R80, R91 ;  /* 0x0000005b00507245 */ /* 0x000fe20000201400 */
[C---:B------:R-:W-:Y:S01]  /*b320*/  FFMA.FTZ R91, R135.reuse, UR5, R72 ;  /* 0x00000005875b7c23 */ /* 0x040fe20008010048 */
[----:B------:R-:W-:Y:S01]  /*b330*/  FFMA.FTZ R72, R135, UR5, R74 ;  /* 0x0000000587487c23 */ /* 0x000fe2000801004a */
[----:B------:R-:W-:Y:S01]  /*b340*/  IMAD.U32 R135, RZ, RZ, UR4 ;  /* 0x00000004ff877e24 */ /* 0x000fe2000f8e00ff */
[----:B------:R-:W-:Y:S01]  /*b350*/  FSEL R81, R81, -INF , !P6 ;  /* 0xff80000051517808 */ /* 0x000fe20007000000 */
[C---:B------:R-:W-:Y:S01]  /*b360*/  FFMA.FTZ R76, R80.reuse, UR5, R73 ;  /* 0x00000005504c7c23 */ /* 0x040fe20008010049 */
[----:B------:R-:W-:Y:S01]  /*b370*/  ISETP.GE.AND P6, PT, R139, R0, PT ;  /* 0x000000008b00720c */ /* 0x000fe20003fc6270 */
[----:B------:R-:W-:Y:S01]  /*b380*/  IMAD.U32 R139, RZ, RZ, UR4 ;  /* 0x00000004ff8b7e24 */ /* 0x000fe2000f8e00ff */
[----:B------:R-:W-:Y:S01]  /*b390*/  LOP3.LUT R135, R135, 0x98, R214, 0xfe, !PT ;  /* 0x0000009887877812 */ /* 0x000fe200078efed6 */
[----:B------:R-:W-:Y:S01]  /*b3a0*/  FFMA.FTZ R74, R80, UR5, R75 ;  /* 0x00000005504a7c23 */ /* 0x000fe2000801004b */
[----:B------:R-:W-:Y:S01]  /*b3b0*/  FSEL R73, R78, -INF , !P6 ;  /* 0xff8000004e497808 */ /* 0x000fe20007000000 */
[----:B-1----:R-:W-:Y:S01]  /*b3c0*/  HMMA.16816.F32.BF16 R40, R184, R180, R40 ;  /* 0x000000b4b828723c */ /* 0x002fe20000041828 */
[----:B------:R-:W-:-:S02]  /*b3d0*/  FSEL R91, R91, -INF , !P4 ;  /* 0xff8000005b5b7808 */ /* 0x000fc40006000000 */
[C---:B------:R-:W-:Y:S02]  /*b3e0*/  ISETP.GE.AND P6, PT, R135.reuse, R2, PT ;  /* 0x000000028700720c */ /* 0x040fe40003fc6270 */
[----:B------:R-:W-:Y:S01]  /*b3f0*/  ISETP.GE.AND P4, PT, R135, R0, PT ;  /* 0x000000008700720c */ /* 0x000fe20003f86270 */
[C---:B------:R-:W-:Y:S01]  /*b400*/  HMMA.16816.F32.BF16 R36, R184.reuse, R182, R36 ;  /* 0x000000b6b824723c */ /* 0x040fe20000041824 */
[----:B------:R-:W-:Y:S02]  /*b410*/  LOP3.LUT R139, R139, 0x99, R214, 0xfe, !PT ;  /* 0x000000998b8b7812 */ /* 0x000fe400078efed6 */
[----:B------:R-:W-:Y:S02]  /*b420*/  I2FP.F32.S32 R135, R135 ;  /* 0x0000008700877245 */ /* 0x000fe40000201400 */
[----:B------:R-:W-:Y:S01]  /*b430*/  FSEL R72, R72, -INF , !P3 ;  /* 0xff80000048487808 */ /* 0x000fe20005800000 */
[----:B------:R-:W-:Y:S01]  /*b440*/  HMMA.16816.F32.BF16 R112, R184, R172, R112 ;  /* 0x000000acb870723c */ /* 0x000fe20000041870 */
[----:B------:R-:W-:-:S02]  /*b450*/  FSEL R75, R76, -INF , !P2 ;  /* 0xff8000004c4b7808 */ /* 0x000fc40005000000 */
[C---:B------:R-:W-:Y:S02]  /*b460*/  ISETP.GE.AND P3, PT, R139.reuse, R2, PT ;  /* 0x000000028b00720c */ /* 0x040fe40003f66270 */
[----:B------:R-:W-:Y:S01]  /*b470*/  ISETP.GE.AND P2, PT, R139, R0, PT ;  /* 0x000000008b00720c */ /* 0x000fe20003f46270 */
[C---:B------:R-:W-:Y:S01]  /*b480*/  HMMA.16816.F32.BF16 R116, R184.reuse, R178, R116 ;  /* 0x000000b2b874723c */ /* 0x040fe20000041874 */
[----:B------:R-:W-:Y:S01]  /*b490*/  I2FP.F32.S32 R76, R139 ;  /* 0x0000008b004c7245 */ /* 0x000fe20000201400 */
[----:B------:R-:W-:Y:S01]  /*b4a0*/  FFMA.FTZ R139, R135, UR5, R68 ;  /* 0x00000005878b7c23 */ /* 0x000fe20008010044 */
[----:B------:R-:W-:Y:S01]  /*b4b0*/  LOP3.LUT R141, R141, 0xa0, R214, 0xfe, !PT ;  /* 0x000000a08d8d7812 */ /* 0x000fe200078efed6 */
[----:B------:R-:W-:Y:S01]  /*b4c0*/  FFMA.FTZ R68, R135, UR5, R70 ;  /* 0x0000000587447c23 */ /* 0x000fe20008010046 */
[----:B------:R-:W-:Y:S01]  /*b4d0*/  LOP3.LUT R143, R143, 0xa1, R214, 0xfe, !PT ;  /* 0x000000a18f8f7812 */ /* 0x000fe200078efed6 */
[----:B------:R-:W-:Y:S01]  /*b4e0*/  FFMA.FTZ R135, R76, UR5, R69 ;  /* 0x000000054c877c23 */ /* 0x000fe20008010045 */
[----:B------:R-:W-:Y:S01]  /*b4f0*/  FSEL R69, R74, -INF , !P5 ;  /* 0xff8000004a457808 */ /* 0x000fe20006800000 */
[----:B------:R-:W-:Y:S01]  /*b500*/  FFMA.FTZ R71, R76, UR5, R71 ;  /* 0x000000054c477c23 */ /* 0x000fe20008010047 */
[----:B------:R-:W-:Y:S01]  /*b510*/  FSEL R139, R139, -INF , !P6 ;  /* 0xff8000008b8b7808 */ /* 0x000fe20007000000 */
[----:B------:R-:W-:Y:S01]  /*b520*/  HMMA.16816.F32.BF16 R120, R184, R176, R120 ;  /* 0x000000b0b878723c */ /* 0x000fe20000041878 */
[----:B------:R-:W-:-:S02]  /*b530*/  ISETP.GE.AND P5, PT, R141, R2, PT ;  /* 0x000000028d00720c */ /* 0x000fc40003fa6270 */
[----:B------:R-:W-:Y:S02]  /*b540*/  ISETP.GE.AND P6, PT, R141, R0, PT ;  /* 0x000000008d00720c */ /* 0x000fe40003fc6270 */
[----:B------:R-:W-:Y:S02]  /*b550*/  I2FP.F32.S32 R141, R141 ;  /* 0x0000008d008d7245 */ /* 0x000fe40000201400 */
[----:B------:R-:W-:Y:S02]  /*b560*/  FSEL R68, R68, -INF , !P4 ;  /* 0xff80000044447808 */ /* 0x000fe40006000000 */
[----:B------:R-:W-:Y:S01]  /*b570*/  FSEL R135, R135, -INF , !P3 ;  /* 0xff80000087877808 */ /* 0x000fe20005800000 */
[C---:B------:R-:W-:Y:S01]  /*b580*/  FFMA.FTZ R64, R141.reuse, UR5, R64 ;  /* 0x000000058d407c23 */ /* 0x040fe20008010040 */
[----:B------:R-:W-:Y:S01]  /*b590*/  FFMA.FTZ R66, R141, UR5, R66 ;  /* 0x000000058d427c23 */ /* 0x000fe20008010042 */
[----:B------:R-:W-:Y:S01]  /*b5a0*/  IMAD.U32 R141, RZ, RZ, UR4 ;  /* 0x00000004ff8d7e24 */ /* 0x000fe2000f8e00ff */
[----:B------:R-:W-:-:S02]  /*b5b0*/  ISETP.GE.AND P4, PT, R143, R2, PT ;  /* 0x000000028f00720c */ /* 0x000fc40003f86270 */
[----:B------:R-:W-:Y:S02]  /*b5c0*/  ISETP.GE.AND P3, PT, R143, R0, PT ;  /* 0x000000008f00720c */ /* 0x000fe40003f66270 */
[----:B------:R-:W-:Y:S01]  /*b5d0*/  I2FP.F32.S32 R70, R143 ;  /* 0x0000008f00467245 */ /* 0x000fe20000201400 */
[----:B------:R-:W-:Y:S01]  /*b5e0*/  IMAD.U32 R143, RZ, RZ, UR4 ;  /* 0x00000004ff8f7e24 */ /* 0x000fe2000f8e00ff */
[----:B------:R-:W-:Y:S02]  /*b5f0*/  LOP3.LUT R141, R141, 0xa8, R214, 0xfe, !PT ;  /* 0x000000a88d8d7812 */ /* 0x000fe400078efed6 */
[----:B------:R-:W-:Y:S01]  /*b600*/  FSEL R71, R71, -INF , !P2 ;  /* 0xff80000047477808 */ /* 0x000fe20005000000 */
[----:B------:R-:W-:Y:S01]  /*b610*/  FFMA.FTZ R147, R70, UR5, R65 ;  /* 0x0000000546937c23 */ /* 0x000fe20008010041 */
[----:B------:R-:W-:Y:S01]  /*b620*/  FSEL R149, R64, -INF , !P5 ;  /* 0xff80000040957808 */ /* 0x000fe20006800000 */
[----:B------:R-:W-:Y:S01]  /*b630*/  FFMA.FTZ R67, R70, UR5, R67 ;  /* 0x0000000546437c23 */ /* 0x000fe20008010043 */
[----:B------:R-:W-:-:S02]  /*b640*/  ISETP.GE.AND P2, PT, R141, R2, PT ;  /* 0x000000028d00720c */ /* 0x000fc40003f46270 */
[----:B------:R-:W-:Y:S02]  /*b650*/  ISETP.GE.AND P5, PT, R141, R0, PT ;  /* 0x000000008d00720c */ /* 0x000fe40003fa6270 */
[----:B------:R-:W-:Y:S02]  /*b660*/  I2FP.F32.S32 R141, R141 ;  /* 0x0000008d008d7245 */ /* 0x000fe40000201400 */
[----:B------:R-:W-:Y:S02]  /*b670*/  LOP3.LUT R65, R143, 0xa9, R214, 0xfe, !PT ;  /* 0x000000a98f417812 */ /* 0x000fe400078efed6 */
[----:B------:R-:W-:Y:S01]  /*b680*/  FSEL R70, R66, -INF , !P6 ;  /* 0xff80000042467808 */ /* 0x000fe20007000000 */
[----:B------:R-:W-:Y:S01]  /*b690*/  FFMA.FTZ R143, R141, UR5, R60 ;  /* 0x000000058d8f7c23 */ /* 0x000fe2000801003c */
[----:B------:R-:W-:Y:S01]  /*b6a0*/  FSEL R147, R147, -INF , !P4 ;  /* 0xff80000093937808 */ /* 0x000fe20006000000 */
[----:B------:R-:W-:Y:S01]  /*b6b0*/  FFMA.FTZ R62, R141, UR5, R62 ;  /* 0x000000058d3e7c23 */ /* 0x000fe2000801003e */
[C---:B------:R-:W-:Y:S01]  /*b6c0*/  ISETP.GE.AND P6, PT, R65.reuse, R2, PT ;  /* 0x000000024100720c */ /* 0x040fe20003fc6270 */
[----:B------:R-:W-:Y:S01]  /*b6d0*/  IMAD.U32 R141, RZ, RZ, UR4 ;  /* 0x00000004ff8d7e24 */ /* 0x000fe2000f8e00ff */
[----:B------:R-:W-:-:S02]  /*b6e0*/  ISETP.GE.AND P4, PT, R65, R0, PT ;  /* 0x000000004100720c */ /* 0x000fc40003f86270 */
[----:B------:R-:W-:Y:S02]  /*b6f0*/  I2FP.F32.S32 R74, R65 ;  /* 0x00000041004a7245 */ /* 0x000fe40000201400 */
[----:B------:R-:W-:Y:S02]  /*b700*/  FSEL R60, R67, -INF , !P3 ;  /* 0xff800000433c7808 */ /* 0x000fe40005800000 */
[----:B------:R-:W1:Y:S01]  /*b710*/  LDSM.16.M88.4 R64, [R196] ;  /* 0x00000000c440783b */ /* 0x000e620000000200 */
[----:B------:R-:W-:Y:S01]  /*b720*/  LOP3.LUT R145, R145, 0xb0, R214, 0xfe, !PT ;  /* 0x000000b091917812 */ /* 0x000fe200078efed6 */
[C---:B------:R-:W-:Y:S01]  /*b730*/  FFMA.FTZ R61, R74.reuse, UR5, R61 ;  /* 0x000000054a3d7c23 */ /* 0x040fe2000801003d */
[----:B------:R-:W-:Y:S01]  /*b740*/  FSEL R143, R143, -INF , !P2 ;  /* 0xff8000008f8f7808 */ /* 0x000fe20005000000 */
[----:B------:R-:W-:Y:S01]  /*b750*/  FFMA.FTZ R63, R74, UR5, R63 ;  /* 0x000000054a3f7c23 */ /* 0x000fe2000801003f */
[----:B------:R-:W-:Y:S01]  /*b760*/  ISETP.GE.AND P3, PT, R145, R2, PT ;  /* 0x000000029100720c */ /* 0x000fe20003f66270 */
[----:B------:R-:W-:-:S04]  /*b770*/  DEPBAR.LE SB0, 0x0 ;  /* 0x000080000000791a */ /* 0x000fc80000000000 */
[----:B------:R-:W-:Y:S02]  /*b780*/  ISETP.GE.AND P2, PT, R145, R0, PT ;  /* 0x000000009100720c */ /* 0x000fe40003f46270 */
[----:B------:R-:W-:Y:S02]  /*b790*/  I2FP.F32.S32 R145, R145 ;  /* 0x0000009100917245 */ /* 0x000fe40000201400 */
[--C-:B------:R-:W-:Y:S02]  /*b7a0*/  LOP3.LUT R153, R153, 0xb1, R214.reuse, 0xfe, !PT ;  /* 0x000000b199997812 */ /* 0x100fe400078efed6 */
[----:B------:R-:W-:Y:S01]  /*b7b0*/  LOP3.LUT R151, R151, 0xb8, R214, 0xfe, !PT ;  /* 0x000000b897977812 */ /* 0x000fe200078efed6 */
[C---:B------:R-:W-:Y:S01]  /*b7c0*/  FFMA.FTZ R76, R145.reuse, UR5, R56 ;  /* 0x00000005914c7c23 */ /* 0x040fe20008010038 */
[----:B------:R-:W-:Y:S01]  /*b7d0*/  FFMA.FTZ R74, R145, UR5, R58 ;  /* 0x00000005914a7c23 */ /* 0x000fe2000801003a */
[----:B------:R-:W-:Y:S01]  /*b7e0*/  FSEL R58, R62, -INF , !P5 ;  /* 0xff8000003e3a7808 */ /* 0x000fe20006800000 */
[----:B------:R-:W-:Y:S01]  /*b7f0*/  IMAD.U32 R145, RZ, RZ, UR4 ;  /* 0x00000004ff917e24 */ /* 0x000fe2000f8e00ff */
[----:B------:R-:W-:-:S02]  /*b800*/  FSEL R155, R61, -INF , !P6 ;  /* 0xff8000003d9b7808 */ /* 0x000fc40007000000 */
[----:B------:R-:W-:Y:S02]  /*b810*/  I2FP.F32.S32 R62, R153 ;  /* 0x00000099003e7245 */ /* 0x000fe40000201400 */
[----:B------:R-:W-:Y:S02]  /*b820*/  I2FP.F32.S32 R61, R151 ;  /* 0x00000097003d7245 */ /* 0x000fe40000201400 */
[----:B------:R-:W-:Y:S01]  /*b830*/  FSEL R56, R63, -INF , !P4 ;  /* 0xff8000003f387808 */ /* 0x000fe20006000000 */
[----:B------:R-:W-:Y:S01]  /*b840*/  FFMA.FTZ R157, R62, UR5, R57 ;  /* 0x000000053e9d7c23 */ /* 0x000fe20008010039 */
[----:B------:R-:W-:Y:S01]  /*b850*/  FSEL R63, R76, -INF , !P3 ;  /* 0xff8000004c3f7808 */ /* 0x000fe20005800000 */
[----:B------:R-:W-:Y:S01]  /*b860*/  FFMA.FTZ R59, R62, UR5, R59 ;  /* 0x000000053e3b7c23 */ /* 0x000fe2000801003b */
[----:B------:R-:W-:Y:S01]  /*b870*/  ISETP.GE.AND P4, PT, R151, R2, PT ;  /* 0x000000029700720c */ /* 0x000fe20003f86270 */
[----:B------:R-:W-:Y:S01]  /*b880*/  FFMA.FTZ R54, R61, UR5, R54 ;  /* 0x000000053d367c23 */ /* 0x000fe20008010036 */
[----:B------:R-:W-:Y:S01]  /*b890*/  ISETP.GE.AND P3, PT, R151, R0, PT ;  /* 0x000000009700720c */ /* 0x000fe20003f66270 */
[----:B------:R-:W-:Y:S01]  /*b8a0*/  FFMA.FTZ R151, R61, UR5, R52 ;  /* 0x000000053d977c23 */ /* 0x000fe20008010034 */
[----:B------:R-:W-:-:S02]  /*b8b0*/  LOP3.LUT R141, R141, 0xb9, R214, 0xfe, !PT ;  /* 0x000000b98d8d7812 */ /* 0x000fc400078efed6 */
[C---:B------:R-:W-:Y:S02]  /*b8c0*/  ISETP.GE.AND P5, PT, R153.reuse, R2, PT ;  /* 0x000000029900720c */ /* 0x040fe40003fa6270 */
[----:B------:R-:W-:Y:S01]  /*b8d0*/  ISETP.GE.AND P6, PT, R153, R0, PT ;  /* 0x000000009900720c */ /* 0x000fe20003fc6270 */
[C---:B-1----:R-:W-:Y:S01]  /*b8e0*/  HMMA.16816.F32.BF16 R32, R184.reuse, R64, R32 ;  /* 0x00000040b820723c */ /* 0x042fe20000041820 */
[----:B------:R-:W-:Y:S02]  /*b8f0*/  LOP3.LUT R145, R145, 0xc0, R214, 0xfe, !PT ;  /* 0x000000c091917812 */ /* 0x000fe400078efed6 */
[----:B------:R-:W-:Y:S02]  /*b900*/  FSEL R57, R74, -INF , !P2 ;  /* 0xff8000004a397808 */ /* 0x000fe40005000000 */
[----:B------:R-:W-:Y:S01]  /*b910*/  FSEL R157, R157, -INF , !P5 ;  /* 0xff8000009d9d7808 */ /* 0x000fe20006800000 */
[----:B------:R-:W-:Y:S01]  /*b920*/  HMMA.16816.F32.BF16 R28, R184, R66, R28 ;  /* 0x00000042b81c723c */ /* 0x000fe2000004181c */
[----:B------:R-:W-:-:S02]  /*b930*/  I2FP.F32.S32 R62, R141 ;  /* 0x0000008d003e7245 */ /* 0x000fc40000201400 */
[----:B------:R-:W-:Y:S02]  /*b940*/  FSEL R52, R59, -INF , !P6 ;  /* 0xff8000003b347808 */ /* 0x000fe40007000000 */
[----:B------:R-:W-:Y:S01]  /*b950*/  FSEL R151, R151, -INF , !P4 ;  /* 0xff80000097977808 */ /* 0x000fe20006000000 */
[C---:B------:R-:W-:Y:S01]  /*b960*/  FFMA.FTZ R53, R62.reuse, UR5, R53 ;  /* 0x000000053e357c23 */ /* 0x040fe20008010035 */
[C---:B------:R-:W-:Y:S01]  /*b970*/  ISETP.GE.AND P2, PT, R141.reuse, R2, PT ;  /* 0x000000028d00720c */ /* 0x040fe20003f46270 */
[----:B------:R-:W-:Y:S01]  /*b980*/  FFMA.FTZ R62, R62, UR5, R55 ;  /* 0x000000053e3e7c23 */ /* 0x000fe20008010037 */
[----:B------:R-:W-:Y:S01]  /*b990*/  ISETP.GE.AND P5, PT, R141, R0, PT ;  /* 0x000000008d00720c */ /* 0x000fe20003fa6270 */
[----:B------:R-:W-:Y:S01]  /*b9a0*/  IMAD.U32 R141, RZ, RZ, UR4 ;  /* 0x00000004ff8d7e24 */ /* 0x000fe2000f8e00ff */
[C---:B------:R-:W-:Y:S01]  /*b9b0*/  ISETP.GE.AND P6, PT, R145.reuse, R2, PT ;  /* 0x000000029100720c */ /* 0x040fe20003fc6270 */
[----:B------:R-:W-:Y:S01]  /*b9c0*/  IMAD.U32 R55, RZ, RZ, UR4 ;  /* 0x00000004ff377e24 */ /* 0x000fe2000f8e00ff */
[----:B------:R-:W-:Y:S01]  /*b9d0*/  ISETP.GE.AND P4, PT, R145, R0, PT ;  /* 0x000000009100720c */ /* 0x000fe20003f86270 */
[----:B------:R-:W-:Y:S01]  /*b9e0*/  IMAD.U32 R187, RZ, RZ, UR4 ;  /* 0x00000004ffbb7e24 */ /* 0x000fe2000f8e00ff */
[----:B------:R-:W-:Y:S01]  /*b9f0*/  I2FP.F32.S32 R59, R145 ;  /* 0x00000091003b7245 */ /* 0x000fe20000201400 */
[----:B------:R-:W-:Y:S01]  /*ba00*/  IMAD.U32 R145, RZ, RZ, UR4 ;  /* 0x00000004ff917e24 */ /* 0x000fe2000f8e00ff */
[----:B------:R-:W-:Y:S01]  /*ba10*/  LOP3.LUT R141, R141, 0xc8, R214, 0xfe, !PT ;  /* 0x000000c88d8d7812 */ /* 0x000fe200078efed6 */
[----:B------:R-:W-:Y:S01]  /*ba20*/  IMAD.U32 R185, RZ, RZ, UR4 ;  /* 0x00000004ffb97e24 */ /* 0x000fe2000f8e00ff */
[----:B------:R-:W-:Y:S01]  /*ba30*/  FSEL R163, R53, -INF , !P2 ;  /* 0xff80000035a37808 */ /* 0x000fe20005000000 */
[----:B------:R-:W-:Y:S01]  /*ba40*/  FFMA.FTZ R61, R59, UR5, R50 ;  /* 0x000000053b3d7c23 */ /* 0x000fe20008010032 */
[----:B------:R-:W-:Y:S01]  /*ba50*/  LOP3.LUT R145, R145, 0xc1, R214, 0xfe, !PT ;  /* 0x000000c191917812 */ /* 0x000fe200078efed6 */
[----:B------:R-:W-:Y:S01]  /*ba60*/  FFMA.FTZ R65, R59, UR5, R48 ;  /* 0x000000053b417c23 */ /* 0x000fe20008010030 */
[----:B------:R-:W-:Y:S01]  /*ba70*/  FSEL R50, R54, -INF , !P3 ;  /* 0xff80000036327808 */ /* 0x000fe20005800000 */
[----:B------:R-:W-:Y:S01]  /*ba80*/  IMAD.U32 R59, RZ, RZ, UR4 ;  /* 0x00000004ff3b7e24 */ /* 0x000fe2000f8e00ff */
[----:B------:R-:W-:-:S02]  /*ba90*/  I2FP.F32.S32 R54, R145 ;  /* 0x0000009100367245 */ /* 0x000fc40000201400 */
[----:B------:R-:W-:Y:S02]  /*baa0*/  I2FP.F32.S32 R53, R141 ;  /* 0x0000008d00357245 */ /* 0x000fe40000201400 */
[----:B------:R-:W-:Y:S01]  /*bab0*/  FSEL R48, R62, -INF , !P5 ;  /* 0xff8000003e307808 */ /* 0x000fe20006800000 */
[C---:B------:R-:W-:Y:S01]  /*bac0*/  FFMA.FTZ R51, R54.reuse, UR5, R51 ;  /* 0x0000000536337c23 */ /* 0x040fe20008010033 */
[----:B------:R-:W-:Y:S01]  /*bad0*/  ISETP.GE.AND P2, PT, R145, R0, PT ;  /* 0x000000009100720c */ /* 0x000fe20003f46270 */
[----:B------:R-:W-:Y:S01]  /*bae0*/  FFMA.FTZ R161, R53, UR5, R44 ;  /* 0x0000000535a17c23 */ /* 0x000fe2000801002c */
[----:B------:R-:W-:Y:S01]  /*baf0*/  ISETP.GE.AND P5, PT, R141, R2, PT ;  /* 0x000000028d00720c */ /* 0x000fe20003fa6270 */
[----:B------:R-:W-:Y:S01]  /*bb00*/  FFMA.FTZ R165, R54, UR5, R49 ;  /* 0x0000000536a57c23 */ /* 0x000fe20008010031 */
[----:B------:R-:W-:Y:S01]  /*bb10*/  LOP3.LUT R59, R59, 0xd0, R214, 0xfe, !PT ;  /* 0x000000d03b3b7812 */ /* 0x000fe200078efed6 */
[----:B------:R-:W-:Y:S01]  /*bb20*/  FFMA.FTZ R46, R53, UR5, R46 ;  /* 0x00000005352e7c23 */ /* 0x000fe2000801002e */
[----:B------:R-:W-:-:S02]  /*bb30*/  LOP3.LUT R55, R55, 0xc9, R214, 0xfe, !PT ;  /* 0x000000c937377812 */ /* 0x000fc400078efed6 */
[-C--:B------:R-:W-:Y:S02]  /*bb40*/  ISETP.GE.AND P3, PT, R145, R2.reuse, PT ;  /* 0x000000029100720c */ /* 0x080fe40003f66270 */
[----:B------:R-:W-:Y:S02]  /*bb50*/  FSEL R44, R51, -INF , !P2 ;  /* 0xff800000332c7808 */ /* 0x000fe40005000000 */
[----:B------:R-:W-:Y:S02]  /*bb60*/  FSEL R161, R161, -INF , !P5 ;  /* 0xff800000a1a17808 */ /* 0x000fe40006800000 */
[C---:B------:R-:W-:Y:S02]  /*bb70*/  ISETP.GE.AND P2, PT, R59.reuse, R2, PT ;  /* 0x000000023b00720c */ /* 0x040fe40003f46270 */
[----:B------:R-:W-:Y:S02]  /*bb80*/  ISETP.GE.AND P5, PT, R59, R0, PT ;  /* 0x000000003b00720c */ /* 0x000fe40003fa6270 */
[----:B------:R-:W-:Y:S01]  /*bb90*/  I2FP.F32.S32 R51, R59 ;  /* 0x0000003b00337245 */ /* 0x000fe20000201400 */
[----:B------:R-:W-:Y:S01]  /*bba0*/  IMAD.U32 R59, RZ, RZ, UR4 ;  /* 0x00000004ff3b7e24 */ /* 0x000fe2000f8e00ff */
[----:B------:R-:W-:-:S02]  /*bbb0*/  FSEL R49, R61, -INF , !P4 ;  /* 0xff8000003d317808 */ /* 0x000fc40006000000 */
[----:B------:R-:W-:Y:S01]  /*bbc0*/  FSEL R165, R165, -INF , !P3 ;  /* 0xff800000a5a57808 */ /* 0x000fe20005800000 */
[C---:B------:R-:W-:Y:S01]  /*bbd0*/  FFMA.FTZ R53, R51.reuse, UR5, R42 ;  /* 0x0000000533357c23 */ /* 0x040fe2000801002a */
[----:B------:R-:W-:Y:S01]  /*bbe0*/  I2FP.F32.S32 R54, R55 ;  /* 0x0000003700367245 */ /* 0x000fe20000201400 */
[----:B------:R-:W-:Y:S01]  /*bbf0*/  FFMA.FTZ R67, R51, UR5, R40 ;  /* 0x0000000533437c23 */ /* 0x000fe20008010028 */
[----:B------:R-:W-:Y:S01]  /*bc00*/  FSEL R65, R65, -INF , !P6 ;  /* 0xff80000041417808 */ /* 0x000fe20007000000 */
[----:B------:R-:W-:Y:S01]  /*bc10*/  IMAD.U32 R51, RZ, RZ, UR4 ;  /* 0x00000004ff337e24 */ /* 0x000fe2000f8e00ff */
[C---:B------:R-:W-:Y:S01]  /*bc20*/  ISETP.GE.AND P4, PT, R55.reuse, R2, PT ;  /* 0x000000023700720c */ /* 0x040fe20003f86270 */
[C---:B------:R-:W-:Y:S01]  /*bc30*/  FFMA.FTZ R45, R54.reuse, UR5, R45 ;  /* 0x00000005362d7c23 */ /* 0x040fe2000801002d */
[-C--:B------:R-:W-:Y:S01]  /*bc40*/  ISETP.GE.AND P3, PT, R55, R0.reuse, PT ;  /* 0x000000003700720c */ /* 0x080fe20003f66270 */
[----:B------:R-:W-:Y:S01]  /*bc50*/  IMAD.U32 R55, RZ, RZ, UR4 ;  /* 0x00000004ff377e24 */ /* 0x000fe2000f8e00ff */
[----:B------:R-:W-:Y:S01]  /*bc60*/  ISETP.GE.AND P6, PT, R141, R0, PT ;  /* 0x000000008d00720c */ /* 0x000fe20003fc6270 */
[----:B------:R-:W-:Y:S01]  /*bc70*/  FFMA.FTZ R54, R54, UR5, R47 ;  /* 0x0000000536367c23 */ /* 0x000fe2000801002f */
[----:B------:R-:W-:Y:S01]  /*bc80*/  LOP3.LUT R59, R59, 0xd1, R214, 0xfe, !PT ;  /* 0x000000d13b3b7812 */ /* 0x000fe200078efed6 */
[----:B------:R-:W-:Y:S01]  /*bc90*/  IMAD.U32 R47, RZ, RZ, UR4 ;  /* 0x00000004ff2f7e24 */ /* 0x000fe2000f8e00ff */
[----:B------:R-:W-:-:S02]  /*bca0*/  FSEL R42, R46, -INF , !P6 ;  /* 0xff8000002e2a7808 */ /* 0x000fc40007000000 */
[--C-:B------:R-:W-:Y:S02]  /*bcb0*/  LOP3.LUT R55, R55, 0xd8, R214.reuse, 0xfe, !PT ;  /* 0x000000d837377812 */ /* 0x100fe400078efed6 */
[----:B------:R-:W-:Y:S02]  /*bcc0*/  I2FP.F32.S32 R46, R59 ;  /* 0x0000003b002e7245 */ /* 0x000fe40000201400 */
[----:B------:R-:W-:Y:S02]  /*bcd0*/  FSEL R169, R45, -INF , !P4 ;  /* 0xff8000002da97808 */ /* 0x000fe40006000000 */
[----:B------:R-:W-:Y:S01]  /*bce0*/  I2FP.F32.S32 R45, R55 ;  /* 0x00000037002d7245 */ /* 0x000fe20000201400 */
[C---:B------:R-:W-:Y:S01]  /*bcf0*/  FFMA.FTZ R171, R46.reuse, UR5, R41 ;  /* 0x000000052eab7c23 */ /* 0x040fe20008010029 */
[----:B------:R-:W-:Y:S01]  /*bd00*/  FFMA.FTZ R43, R46, UR5, R43 ;  /* 0x000000052e2b7c23 */ /* 0x000fe2000801002b */
[----:B------:R-:W-:Y:S02]  /*bd10*/  LOP3.LUT R47, R47, 0xd9, R214, 0xfe, !PT ;  /* 0x000000d92f2f7812 */ /* 0x000fe400078efed6 */
[----:B------:R-:W-:Y:S01]  /*bd20*/  ISETP.GE.AND P6, PT, R59, R2, PT ;  /* 0x000000023b00720c */ /* 0x000fe20003fc6270 */
[----:B------:R-:W-:Y:S01]  /*bd30*/  FFMA.FTZ R167, R45, UR5, R36 ;  /* 0x000000052da77c23 */ /* 0x000fe20008010024 */
[----:B------:R-:W-:Y:S01]  /*bd40*/  ISETP.GE.AND P4, PT, R59, R0, PT ;  /* 0x000000003b00720c */ /* 0x000fe20003f86270 */
[----:B------:R-:W-:Y:S01]  /*bd50*/  FFMA.FTZ R38, R45, UR5, R38 ;  /* 0x000000052d267c23 */ /* 0x000fe20008010026 */
[----:B------:R-:W-:Y:S01]  /*bd60*/  LOP3.LUT R51, R51, 0xe0, R214, 0xfe, !PT ;  /* 0x000000e033337812 */ /* 0x000fe200078efed6 */
[----:B------:R-:W-:Y:S01]  /*bd70*/  IMAD.U32 R45, RZ, RZ, UR4 ;  /* 0x00000004ff2d7e24 */ /* 0x000fe2000f8e00ff */
[----:B------:R-:W-:Y:S01]  /*bd80*/  FSEL R41, R53, -INF , !P5 ;  /* 0xff80000035297808 */ /* 0x000fe20006800000 */
[----:B------:R-:W-:Y:S01]  /*bd90*/  IMAD.U32 R59, RZ, RZ, UR4 ;  /* 0x00000004ff3b7e24 */ /* 0x000fe2000f8e00ff */
[----:B------:R-:W-:Y:S01]  /*bda0*/  FSEL R171, R171, -INF , !P6 ;  /* 0xff800000abab7808 */ /* 0x000fe20007000000 */
[----:B------:R-:W-:Y:S01]  /*bdb0*/  IMAD.U32 R53, RZ, RZ, UR4 ;  /* 0x00000004ff357e24 */ /* 0x000fe2000f8e00ff */
[----:B------:R-:W-:-:S02]  /*bdc0*/  I2FP.F32.S32 R46, R47 ;  /* 0x0000002f002e7245 */ /* 0x000fc40000201400 */
[----:B------:R-:W-:Y:S02]  /*bdd0*/  FSEL R36, R43, -INF , !P4 ;  /* 0xff8000002b247808 */ /* 0x000fe40006000000 */
[C---:B------:R-:W-:Y:S01]  /*bde0*/  ISETP.GE.AND P5, PT, R47.reuse, R2, PT ;  /* 0x000000022f00720c */ /* 0x040fe20003fa6270 */
[C---:B------:R-:W-:Y:S01]  /*bdf0*/  FFMA.FTZ R37, R46.reuse, UR5, R37 ;  /* 0x000000052e257c23 */ /* 0x040fe20008010025 */
[----:B------:R-:W-:Y:S01]  /*be00*/  ISETP.GE.AND P6, PT, R47, R0, PT ;  /* 0x000000002f00720c */ /* 0x000fe20003fc6270 */
[----:B------:R-:W-:Y:S01]  /*be10*/  IMAD.U32 R47, RZ, RZ, UR4 ;  /* 0x00000004ff2f7e24 */ /* 0x000fe2000f8e00ff */
[----:B------:R-:W-:Y:S01]  /*be20*/  I2FP.F32.S32 R43, R51 ;  /* 0x00000033002b7245 */ /* 0x000fe20000201400 */
[----:B------:R-:W-:Y:S01]  /*be30*/  FFMA.FTZ R46, R46, UR5, R39 ;  /* 0x000000052e2e7c23 */ /* 0x000fe20008010027 */
[----:B------:R-:W-:Y:S01]  /*be40*/  ISETP.GE.AND P4, PT, R51, R2, PT ;  /* 0x000000023300720c */ /* 0x000fe20003f86270 */
[----:B------:R-:W-:Y:S01]  /*be50*/  IMAD.U32 R39, RZ, RZ, UR4 ;  /* 0x00000004ff277e24 */ /* 0x000fe2000f8e00ff */
[----:B------:R-:W-:Y:S01]  /*be60*/  LOP3.LUT R47, R47, 0xe1, R214, 0xfe, !PT ;  /* 0x000000e12f2f7812 */ /* 0x000fe200078efed6 */
[----:B------:R-:W-:Y:S01]  /*be70*/  FFMA.FTZ R32, R43, UR5, R32 ;  /* 0x000000052b207c23 */ /* 0x000fe20008010020 */
[----:B------:R-:W-:Y:S01]  /*be80*/  LOP3.LUT R45, R45, 0xe8, R214, 0xfe, !PT ;  /* 0x000000e82d2d7812 */ /* 0x000fe200078efed6 */
[----:B------:R-:W-:Y:S01]  /*be90*/  FFMA.FTZ R34, R43, UR5, R34 ;  /* 0x000000052b227c23 */ /* 0x000fe20008010022 */
[----:B------:R-:W-:Y:S01]  /*bea0*/  FSEL R40, R54, -INF , !P3 ;  /* 0xff80000036287808 */ /* 0x000fe20005800000 */
[----:B------:R-:W-:Y:S01]  /*beb0*/  IMAD.U32 R43, RZ, RZ, UR4 ;  /* 0x00000004ff2b7e24 */ /* 0x000fe2000f8e00ff */
[----:B------:R-:W-:-:S02]  /*bec0*/  FSEL R175, R37, -INF , !P5 ;  /* 0xff80000025af7808 */ /* 0x000fc40006800000 */
[----:B------:R-:W-:Y:S02]  /*bed0*/  FSEL R67, R67, -INF , !P2 ;  /* 0xff80000043437808 */ /* 0x000fe40005000000 */
[----:B------:R-:W-:Y:S02]  /*bee0*/  I2FP.F32.S32 R54, R47 ;  /* 0x0000002f00367245 */ /* 0x000fe40000201400 */
[----:B------:R-:W-:Y:S02]  /*bef0*/  FSEL R37, R46, -INF , !P6 ;  /* 0xff8000002e257808 */ /* 0x000fe40007000000 */
[----:B------:R-:W-:Y:S01]  /*bf00*/  FSEL R173, R32, -INF , !P4 ;  /* 0xff80000020ad7808 */ /* 0x000fe20006000000 */
[C---:B------:R-:W-:Y:S01]  /*bf10*/  FFMA.FTZ R33, R54.reuse, UR5, R33 ;  /* 0x0000000536217c23 */ /* 0x040fe20008010021 */
[C---:B------:R-:W-:Y:S01]  /*bf20*/  ISETP.GE.AND P3, PT, R55.reuse, R2, PT ;  /* 0x000000023700720c */ /* 0x040fe20003f66270 */
[----:B------:R-:W-:Y:S01]  /*bf30*/  FFMA.FTZ R54, R54, UR5, R35 ;  /* 0x0000000536367c23 */ /* 0x000fe20008010023 */
[----:B------:R-:W-:-:S02]  /*bf40*/  ISETP.GE.AND P2, PT, R55, R0, PT ;  /* 0x000000003700720c */ /* 0x000fc40003f46270 */
[C---:B------:R-:W-:Y:S02]  /*bf50*/  ISETP.GE.AND P6, PT, R45.reuse, R2, PT ;  /* 0x000000022d00720c */ /* 0x040fe40003fc6270 */
[-C--:B------:R-:W-:Y:S02]  /*bf60*/  ISETP.GE.AND P4, PT, R45, R0.reuse, PT ;  /* 0x000000002d00720c */ /* 0x080fe40003f86270 */
[----:B------:R-:W-:Y:S02]  /*bf70*/  I2FP.F32.S32 R45, R45 ;  /* 0x0000002d002d7245 */ /* 0x000fe40000201400 */
[----:B------:R-:W-:Y:S02]  /*bf80*/  FSEL R167, R167, -INF , !P3 ;  /* 0xff800000a7a77808 */ /* 0x000fe40005800000 */
[----:B------:R-:W-:Y:S01]  /*bf90*/  FSEL R38, R38, -INF , !P2 ;  /* 0xff80000026267808 */ /* 0x000fe20005000000 */
[----:B------:R-:W-:Y:S01]  /*bfa0*/  FFMA.FTZ R32, R45, UR5, R28 ;  /* 0x000000052d207c23 */ /* 0x000fe2000801001c */
[----:B------:R-:W-:Y:S01]  /*bfb0*/  ISETP.GE.AND P3, PT, R51, R0, PT ;  /* 0x000000003300720c */ /* 0x000fe20003f66270 */
[----:B------:R-:W-:Y:S01]  /*bfc0*/  FFMA.FTZ R30, R45, UR5, R30 ;  /* 0x000000052d1e7c23 */ /* 0x000fe2000801001e */
[----:B------:R-:W-:-:S02]  /*bfd0*/  ISETP.GE.AND P2, PT, R47, R2, PT ;  /* 0x000000022f00720c */ /* 0x000fc40003f46270 */
[--C-:B------:R-:W-:Y:S02]  /*bfe0*/  LOP3.LUT R43, R43, 0xe9, R214.reuse, 0xfe, !PT ;  /* 0x000000e92b2b7812 */ /* 0x100fe400078efed6 */
[----:B------:R-:W-:Y:S02]  /*bff0*/  ISETP.GE.AND P5, PT, R47, R0, PT ;  /* 0x000000002f00720c */ /* 0x000fe40003fa6270 */
[----:B------:R-:W-:Y:S02]  /*c000*/  LOP3.LUT R51, R39, 0xf0, R214, 0xfe, !PT ;  /* 0x000000f027337812 */ /* 0x000fe400078efed6 */
[----:B------:R-:W-:Y:S02]  /*c010*/  FSEL R39, R34, -INF , !P3 ;  /* 0xff80000022277808 */ /* 0x000fe40005800000 */
[----:B------:R-:W-:Y:S02]  /*c020*/  FSEL R35, R33, -INF , !P2 ;  /* 0xff80000021237808 */ /* 0x000fe40005000000 */
[----:B------:R-:W-:-:S02]  /*c030*/  ISETP.GE.AND P3, PT, R43, R2, PT ;  /* 0x000000022b00720c */ /* 0x000fc40003f66270 */
[----:B------:R-:W-:Y:S02]  /*c040*/  ISETP.GE.AND P2, PT, R43, R0, PT ;  /* 0x000000002b00720c */ /* 0x000fe40003f46270 */
[----:B------:R-:W-:Y:S02]  /*c050*/  I2FP.F32.S32 R28, R43 ;  /* 0x0000002b001c7245 */ /* 0x000fe40000201400 */
[----:B------:R-:W-:Y:S02]  /*c060*/  FSEL R43, R54, -INF , !P5 ;  /* 0xff800000362b7808 */ /* 0x000fe40006800000 */
[----:B------:R-:W-:Y:S01]  /*c070*/  FSEL R33, R32, -INF , !P6 ;  /* 0xff80000020217808 */ /* 0x000fe20007000000 */
[C---:B------:R-:W-:Y:S01]  /*c080*/  FFMA.FTZ R45, R28.reuse, UR5, R31 ;  /* 0x000000051c2d7c23 */ /* 0x040fe2000801001f */
[C---:B------:R-:W-:Y:S01]  /*c090*/  ISETP.GE.AND P5, PT, R51.reuse, R2, PT ;  /* 0x000000023300720c */ /* 0x040fe20003fa6270 */
[----:B------:R-:W-:Y:S01]  /*c0a0*/  IMAD.U32 R31, RZ, RZ, UR4 ;  /* 0x00000004ff1f7e24 */ /* 0x000fe2000f8e00ff */
[----:B------:R-:W-:Y:S01]  /*c0b0*/  ISETP.GE.AND P6, PT, R51, R0, PT ;  /* 0x000000003300720c */ /* 0x000fe20003fc6270 */
[----:B------:R-:W-:Y:S01]  /*c0c0*/  FFMA.FTZ R29, R28, UR5, R29 ;  /* 0x000000051c1d7c23 */ /* 0x000fe2000801001d */
[----:B------:R-:W-:-:S02]  /*c0d0*/  I2FP.F32.S32 R51, R51 ;  /* 0x0000003300337245 */ /* 0x000fc40000201400 */
[--C-:B------:R-:W-:Y:S02]  /*c0e0*/  LOP3.LUT R59, R59, 0xf1, R214.reuse, 0xfe, !PT ;  /* 0x000000f13b3b7812 */ /* 0x100fe400078efed6 */
[----:B------:R-:W-:Y:S01]  /*c0f0*/  LOP3.LUT R53, R53, 0xf8, R214, 0xfe, !PT ;  /* 0x000000f835357812 */ /* 0x000fe200078efed6 */
[C---:B------:R-:W-:Y:S01]  /*c100*/  FFMA.FTZ R54, R51.reuse, UR5, R24 ;  /* 0x0000000533367c23 */ /* 0x040fe20008010018 */
[----:B------:R-:W-:Y:S01]  /*c110*/  FFMA.FTZ R51, R51, UR5, R26 ;  /* 0x0000000533337c23 */ /* 0x000fe2000801001a */
[----:B------:R-:W-:Y:S02]  /*c120*/  I2FP.F32.S32 R26, R59 ;  /* 0x0000003b001a7245 */ /* 0x000fe40000201400 */
[----:B------:R-:W-:Y:S02]  /*c130*/  FSEL R46, R30, -INF , !P4 ;  /* 0xff8000001e2e7808 */ /* 0x000fe40006000000 */
[----:B------:R-:W-:Y:S01]  /*c140*/  ISETP.GE.AND P4, PT, R59, R2, PT ;  /* 0x000000023b00720c */ /* 0x000fe20003f86270 */
[----:B------:R-:W-:Y:S01]  /*c150*/  FFMA.FTZ R24, R26, UR5, R25 ;  /* 0x000000051a187c23 */ /* 0x000fe20008010019 */
[----:B------:R-:W-:-:S02]  /*c160*/  LOP3.LUT R55, R214, UR4, RZ, 0xfc, !PT ;  /* 0x00000004d6377c12 */ /* 0x000fc4000f8efcff */
[----:B------:R-:W-:Y:S02]  /*c170*/  LOP3.LUT R31, R31, 0x1, R214, 0xfe, !PT ;  /* 0x000000011f1f7812 */ /* 0x000fe400078efed6 */
[----:B------:R-:W-:Y:S02]  /*c180*/  FSEL R54, R54, -INF , !P5 ;  /* 0xff80000036367808 */ /* 0x000fe40006800000 */
[----:B------:R-:W-:Y:S02]  /*c190*/  FSEL R51, R51, -INF , !P6 ;  /* 0xff80000033337808 */ /* 0x000fe40007000000 */
[C---:B------:R-:W-:Y:S01]  /*c1a0*/  ISETP.GE.AND P5, PT, R53.reuse, R2, PT ;  /* 0x000000023500720c */ /* 0x040fe20003fa6270 */
[----:B------:R-:W-:Y:S01]  /*c1b0*/  BAR.SYNC.DEFER_BLOCKING 0x0 ;  /* 0x0000000000007b1d */ /* 0x000fe20000010000 */
[----:B------:R-:W-:Y:S02]  /*c1c0*/  ISETP.GE.AND P6, PT, R53, R0, PT ;  /* 0x000000003500720c */ /* 0x000fe40003fc6270 */
[----:B------:R-:W-:-:S02]  /*c1d0*/  I2FP.F32.S32 R25, R53 ;  /* 0x0000003500197245 */ /* 0x000fc40000201400 */
[----:B------:R-:W-:Y:S02]  /*c1e0*/  FSEL R47, R29, -INF , !P3 ;  /* 0xff8000001d2f7808 */ /* 0x000fe40005800000 */
[----:B------:R-:W-:Y:S01]  /*c1f0*/  FSEL R53, R24, -INF , !P4 ;  /* 0xff80000018357808 */ /* 0x000fe20006000000 */
[C---:B------:R-:W-:Y:S01]  /*c200*/  FFMA.FTZ R20, R25.reuse, UR5, R20 ;  /* 0x0000000519147c23 */ /* 0x040fe20008010014 */
[----:B------:R-:W-:Y:S01]  /*c210*/  I2FP.F32.S32 R29, R55 ;  /* 0x00000037001d7245 */ /* 0x000fe20000201400 */
[----:B------:R-:W-:Y:S01]  /*c220*/  FFMA.FTZ R22, R25, UR5, R22 ;  /* 0x0000000519167c23 */ /* 0x000fe20008010016 */
[----:B------:R-:W-:Y:S02]  /*c230*/  I2FP.F32.S32 R24, R31 ;  /* 0x0000001f00187245 */ /* 0x000fe40000201400 */
[----:B------:R-:W-:Y:S01]  /*c240*/  FSEL R45, R45, -INF , !P2 ;  /* 0xff8000002d2d7808 */ /* 0x000fe20005000000 */
[----:B------:R-:W-:Y:S01]  /*c250*/  FFMA.FTZ R16, R29, UR5, R16 ;  /* 0x000000051d107c23 */ /* 0x000fe20008010010 */
[----:B------:R-:W-:Y:S01]  /*c260*/  ISETP.GE.AND P2, PT, R55, R2, PT ;  /* 0x000000023700720c */ /* 0x000fe20003f46270 */
[----:B------:R-:W-:Y:S01]  /*c270*/  FFMA.FTZ R25, R24, UR5, R17 ;  /* 0x0000000518197c23 */ /* 0x000fe20008010011 */
[----:B------:R-:W-:Y:S01]  /*c280*/  IMAD.U32 R29, RZ, RZ, UR4 ;  /* 0x00000004ff1d7e24 */ /* 0x000fe2000f8e00ff */
[----:B------:R-:W-:Y:S01]  /*c290*/  ISETP.GE.AND P3, PT, R59, R0, PT ;  /* 0x000000003b00720c */ /* 0x000fe20003f66270 */
[----:B------:R-:W-:Y:S01]  /*c2a0*/  IMAD.U32 R17, RZ, RZ, UR4 ;  /* 0x00000004ff117e24 */ /* 0x000fe2000f8e00ff */
[----:B------:R-:W-:Y:S01]  /*c2b0*/  ISETP.GE.AND P4, PT, R31, R2, PT ;  /* 0x000000021f00720c */ /* 0x000fe20003f86270 */
[----:B------:R-:W-:-:S02]  /*c2c0*/  IMAD.U32 R55, RZ, RZ, UR4 ;  /* 0x00000004ff377e24 */ /* 0x000fc4000f8e00ff */
[----:B------:R-:W-:Y:S01]  /*c2d0*/  FFMA.FTZ R59, R26, UR5, R27 ;  /* 0x000000051a3b7c23 */ /* 0x000fe2000801001b */
[----:B------:R-:W-:Y:S01]  /*c2e0*/  IMAD.U32 R31, RZ, RZ, UR4 ;  /* 0x00000004ff1f7e24 */ /* 0x000fe2000f8e00ff */
[--C-:B------:R-:W-:Y:S01]  /*c2f0*/  LOP3.LUT R29, R29, 0x8, R214.reuse, 0xfe, !PT ;  /* 0x000000081d1d7812 */ /* 0x100fe200078efed6 */
[----:B------:R-:W-:Y:S01]  /*c300*/  IMAD.U32 R27, RZ, RZ, UR4 ;  /* 0x00000004ff1b7e24 */ /* 0x000fe2000f8e00ff */
[--C-:B------:R-:W-:Y:S02]  /*c310*/  LOP3.LUT R17, R17, 0x18, R214.reuse, 0xfe, !PT ;  /* 0x0000001811117812 */ /* 0x100fe400078efed6 */
[--C-:B------:R-:W-:Y:S02]  /*c320*/  LOP3.LUT R55, R55, 0x9, R214.reuse, 0xfe, !PT ;  /* 0x0000000937377812 */ /* 0x100fe400078efed6 */
[--C-:B------:R-:W-:Y:S02]  /*c330*/  LOP3.LUT R31, R31, 0x11, R214.reuse, 0xfe, !PT ;  /* 0x000000111f1f7812 */ /* 0x100fe400078efed6 */
[----:B------:R-:W-:-:S02]  /*c340*/  LOP3.LUT R27, R27, 0x10, R214, 0xfe, !PT ;  /* 0x000000101b1b7812 */ /* 0x000fc400078efed6 */
[----:B------:R-:W-:Y:S02]  /*c350*/  FSEL R59, R59, -INF , !P3 ;  /* 0xff8000003b3b7808 */ /* 0x000fe40005800000 */
[----:B------:R-:W-:Y:S02]  /*c360*/  FSEL R25, R25, -INF , !P4 ;  /* 0xff80000019197808 */ /* 0x000fe40006000000 */
[-C--:B------:R-:W-:Y:S02]  /*c370*/  ISETP.GE.AND P3, PT, R29, R2.reuse, PT ;  /* 0x000000021d00720c */ /* 0x080fe40003f66270 */
[----:B------:R-:W-:Y:S02]  /*c380*/  FSEL R61, R20, -INF , !P5 ;  /* 0xff800000143d7808 */ /* 0x000fe40006800000 */
[----:B------:R-:W-:Y:S02]  /*c390*/  ISETP.GE.AND P4, PT, R17, R2, PT ;  /* 0x000000021100720c */ /* 0x000fe40003f86270 */
[----:B------:R-:W-:-:S02]  /*c3a0*/  I2FP.F32.S32 R29, R29 ;  /* 0x0000001d001d7245 */ /* 0x000fc40000201400 */
[-C--:B------:R-:W-:Y:S02]  /*c3b0*/  ISETP.GE.AND P5, PT, R55, R2.reuse, PT ;  /* 0x000000023700720c */ /* 0x080fe40003fa6270 */
[----:B------:R-:W-:Y:S01]  /*c3c0*/  I2FP.F32.S32 R20, R55 ;  /* 0x0000003700147245 */ /* 0x000fe20000201400 */
[----:B------:R-:W-:Y:S01]  /*c3d0*/  FFMA.FTZ R12, R29, UR5, R12 ;  /* 0x000000051d0c7c23 */ /* 0x000fe2000801000c */
[----:B------:R-:W-:Y:S01]  /*c3e0*/  FSEL R141, R16, -INF , !P2 ;  /* 0xff800000108d7808 */ /* 0x000fe20005000000 */
[----:B------:R-:W-:Y:S01]  /*c3f0*/  IMAD.U32 R29, RZ, RZ, UR4 ;  /* 0x00000004ff1d7e24 */ /* 0x000fe2000f8e00ff */
[----:B------:R-:W-:Y:S01]  /*c400*/  I2FP.F32.S32 R17, R17 ;  /* 0x0000001100117245 */ /* 0x000fe20000201400 */
[----:B------:R-:W-:Y:S01]  /*c410*/  FFMA.FTZ R13, R20, UR5, R13 ;  /* 0x00000005140d7c23 */ /* 0x000fe2000801000d */
[----:B------:R-:W-:Y:S02]  /*c420*/  FSEL R55, R22, -INF , !P6 ;  /* 0xff80000016377808 */ /* 0x000fe40007000000 */
[-C--:B------:R-:W-:Y:S01]  /*c430*/  ISETP.GE.AND P2, PT, R31, R2.reuse, PT ;  /* 0x000000021f00720c */ /* 0x080fe20003f46270 */
[----:B------:R-:W-:Y:S01]  /*c440*/  FFMA.FTZ R4, R17, UR5, R4 ;  /* 0x0000000511047c23 */ /* 0x000fe20008010004 */
[----:B------:R-:W-:Y:S01]  /*c450*/  I2FP.F32.S32 R16, R31 ;  /* 0x0000001f00107245 */ /* 0x000fe20000201400 */
[----:B------:R-:W-:Y:S01]  /*c460*/  IMAD.U32 R31, RZ, RZ, UR4 ;  /* 0x00000004ff1f7e24 */ /* 0x000fe2000f8e00ff */
[----:B------:R-:W-:Y:S01]  /*c470*/  ISETP.GE.AND P6, PT, R27, R2, PT ;  /* 0x000000021b00720c */ /* 0x000fe20003fc6270 */
[----:B------:R-:W-:Y:S01]  /*c480*/  IMAD.U32 R17, RZ, RZ, UR4 ;  /* 0x00000004ff117e24 */ /* 0x000fe2000f8e00ff */
[----:B------:R-:W-:Y:S01]  /*c490*/  I2FP.F32.S32 R27, R27 ;  /* 0x0000001b001b7245 */ /* 0x000fe20000201400 */
[----:B------:R-:W-:Y:S01]  /*c4a0*/  FFMA.FTZ R137, R16, UR5, R9 ;  /* 0x0000000510897c23 */ /* 0x000fe20008010009 */
[----:B------:R-:W-:Y:S01]  /*c4b0*/  IMAD.U32 R9, RZ, RZ, UR4 ;  /* 0x00000004ff097e24 */ /* 0x000fe2000f8e00ff */
[----:B------:R-:W-:-:S02]  /*c4c0*/  LOP3.LUT R31, R31, 0x19, R214, 0xfe, !PT ;  /* 0x000000191f1f7812 */ /* 0x000fc400078efed6 */
[----:B------:R-:W-:Y:S01]  /*c4d0*/  FFMA.FTZ R8, R27, UR5, R8 ;  /* 0x000000051b087c23 */ /* 0x000fe20008010008 */
[----:B------:R-:W-:Y:S01]  /*c4e0*/  IMAD.U32 R27, RZ, RZ, UR4 ;  /* 0x00000004ff1b7e24 */ /* 0x000fe2000f8e00ff */
[----:B------:R-:W-:Y:S02]  /*c4f0*/  FSEL R183, R12, -INF , !P3 ;  /* 0xff8000000cb77808 */ /* 0x000fe40005800000 */
[--C-:B------:R-:W-:Y:S02]  /*c500*/  LOP3.LUT R17, R17, 0x21, R214.reuse, 0xfe, !PT ;  /* 0x0000002111117812 */ /* 0x100fe400078efed6 */
[----:B------:R-:W-:Y:S02]  /*c510*/  I2FP.F32.S32 R12, R31 ;  /* 0x0000001f000c7245 */ /* 0x000fe40000201400 */
[--C-:B------:R-:W-:Y:S02]  /*c520*/  LOP3.LUT R9, R9, 0x28, R214.reuse, 0xfe, !PT ;  /* 0x0000002809097812 */ /* 0x100fe400078efed6 */
[--C-:B------:R-:W-:Y:S01]  /*c530*/  LOP3.LUT R29, R29, 0x20, R214.reuse, 0xfe, !PT ;  /* 0x000000201d1d7812 */ /* 0x100fe200078efed6 */
[----:B------:R-:W-:Y:S01]  /*c540*/  FFMA.FTZ R181, R12, UR5, R5 ;  /* 0x000000050cb57c23 */ /* 0x000fe20008010005 */
[----:B------:R-:W-:Y:S01]  /*c550*/  LOP3.LUT R27, R27, 0x29, R214, 0xfe, !PT ;  /* 0x000000291b1b7812 */ /* 0x000fe200078efed6 */
[----:B------:R-:W-:Y:S01]  /*c560*/  IMAD.U32 R5, RZ, RZ, UR4 ;  /* 0x00000004ff057e24 */ /* 0x000fe2000f8e00ff */
[----:B------:R-:W-:-:S02]  /*c570*/  FSEL R145, R8, -INF , !P6 ;  /* 0xff80000008917808 */ /* 0x000fc40007000000 */
[----:B------:R-:W-:Y:S02]  /*c580*/  I2FP.F32.S32 R8, R17 ;  /* 0x0000001100087245 */ /* 0x000fe40000201400 */
[----:B------:R-:W-:Y:S02]  /*c590*/  FSEL R137, R137, -INF , !P2 ;  /* 0xff80000089897808 */ /* 0x000fe40005000000 */
[-C--:B------:R-:W-:Y:S01]  /*c5a0*/  ISETP.GE.AND P6, PT, R17, R2.reuse, PT ;  /* 0x000000021100720c */ /* 0x080fe20003fc6270 */
[----:B------:R-:W-:Y:S01]  /*c5b0*/  FFMA.FTZ R129, R8, UR5, R129 ;  /* 0x0000000508817c23 */ /* 0x000fe20008010081 */
[----:B------:R-:W-:Y:S02]  /*c5c0*/  ISETP.GE.AND P2, PT, R9, R2, PT ;  /* 0x000000020900720c */ /* 0x000fe40003f46270 */
[----:B------:R-:W-:Y:S02]  /*c5d0*/  FSEL R153, R13, -INF , !P5 ;  /* 0xff8000000d997808 */ /* 0x000fe40006800000 */
[----:B------:R-:W-:-:S02]  /*c5e0*/  I2FP.F32.S32 R9, R9 ;  /* 0x0000000900097245 */ /* 0x000fc40000201400 */
[----:B------:R-:W-:Y:S02]  /*c5f0*/  FSEL R17, R4, -INF , !P4 ;  /* 0xff80000004117808 */ /* 0x000fe40006000000 */
[-C--:B------:R-:W-:Y:S01]  /*c600*/  ISETP.GE.AND P5, PT, R29, R2.reuse, PT ;  /* 0x000000021d00720c */ /* 0x080fe20003fa6270 */
[----:B------:R-:W-:Y:S01]  /*c610*/  FFMA.FTZ R124, R9, UR5, R124 ;  /* 0x00000005097c7c23 */ /* 0x000fe2000801007c */
[----:B------:R-:W-:Y:S01]  /*c620*/  I2FP.F32.S32 R13, R29 ;  /* 0x0000001d000d7245 */ /* 0x000fe20000201400 */
[----:B------:R-:W-:Y:S01]  /*c630*/  IMAD.U32 R29, RZ, RZ, UR4 ;  /* 0x00000004ff1d7e24 */ /* 0x000fe2000f8e00ff */
[-C--:B------:R-:W-:Y:S01]  /*c640*/  ISETP.GE.AND P4, PT, R27, R2.reuse, PT ;  /* 0x000000021b00720c */ /* 0x080fe20003f86270 */
[----:B------:R-:W-:Y:S01]  /*c650*/  IMAD.U32 R9, RZ, RZ, UR4 ;  /* 0x00000004ff097e24 */ /* 0x000fe2000f8e00ff */
[----:B------:R-:W-:Y:S01]  /*c660*/  I2FP.F32.S32 R4, R27 ;  /* 0x0000001b00047245 */ /* 0x000fe20000201400 */
[----:B------:R-:W-:Y:S01]  /*c670*/  IMAD.U32 R27, RZ, RZ, UR4 ;  /* 0x00000004ff1b7e24 */ /* 0x000fe2000f8e00ff */
[----:B------:R-:W-:Y:S01]  /*c680*/  ISETP.GE.AND P3, PT, R31, R2, PT ;  /* 0x000000021f00720c */ /* 0x000fe20003f66270 */
[----:B------:R-:W-:Y:S01]  /*c690*/  IMAD.U32 R31, RZ, RZ, UR4 ;  /* 0x00000004ff1f7e24 */ /* 0x000fe2000f8e00ff */
[----:B------:R-:W-:Y:S01]  /*c6a0*/  LOP3.LUT R5, R5, 0x38, R214, 0xfe, !PT ;  /* 0x0000003805057812 */ /* 0x000fe200078efed6 */
[----:B------:R-:W-:Y:S01]  /*c6b0*/  FFMA.FTZ R128, R13, UR5, R128 ;  /* 0x000000050d807c23 */ /* 0x000fe20008010080 */
[--C-:B------:R-:W-:Y:S01]  /*c6c0*/  LOP3.LUT R27, R27, 0x30, R214.reuse, 0xfe, !PT ;  /* 0x000000301b1b7812 */ /* 0x100fe200078efed6 */
[----:B------:R-:W-:Y:S01]  /*c6d0*/  FFMA.FTZ R13, R4, UR5, R125 ;  /* 0x00000005040d7c23 */ /* 0x000fe2000801007d */
[----:B------:R-:W-:-:S02]  /*c6e0*/  LOP3.LUT R29, R29, 0x39, R214, 0xfe, !PT ;  /* 0x000000391d1d7812 */ /* 0x000fc400078efed6 */
[----:B------:R-:W-:Y:S02]  /*c6f0*/  FSEL R129, R129, -INF , !P6 ;  /* 0xff80000081817808 */ /* 0x000fe40007000000 */
[----:B------:R-:W-:Y:S02]  /*c700*/  ISETP.GE.AND P6, PT, R5, R2, PT ;  /* 0x000000020500720c */ /* 0x000fe40003fc6270 */
[--C-:B------:R-:W-:Y:S02]  /*c710*/  LOP3.LUT R31, R31, 0x31, R214.reuse, 0xfe, !PT ;  /* 0x000000311f1f7812 */ /* 0x100fe400078efed6 */
[----:B------:R-:W-:Y:S02]  /*c720*/  FSEL R181, R181, -INF , !P3 ;  /* 0xff800000b5b57808 */ /* 0x000fe40005800000 */
[----:B------:R-:W-:Y:S02]  /*c730*/  I2FP.F32.S32 R5, R5 ;  /* 0x0000000500057245 */ /* 0x000fe40000201400 */
[----:B------:R-:W-:-:S02]  /*c740*/  LOP3.LUT R9, R9, 0x40, R214, 0xfe, !PT ;  /* 0x0000004009097812 */ /* 0x000fc400078efed6 */
[-C--:B------:R-:W-:Y:S01]  /*c750*/  ISETP.GE.AND P3, PT, R27, R2.reuse, PT ;  /* 0x000000021b00720c */ /* 0x080fe20003f66270 */
[----:B------:R-:W-:Y:S01]  /*c760*/  FFMA.FTZ R116, R5, UR5, R116 ;  /* 0x0000000505747c23 */ /* 0x000fe20008010074 */
[----:B------:R-:W-:Y:S01]  /*c770*/  I2FP.F32.S32 R4, R29 ;  /* 0x0000001d00047245 */ /* 0x000fe20000201400 */
[----:B------:R-:W-:Y:S01]  /*c780*/  IMAD.U32 R5, RZ, RZ, UR4 ;  /* 0x00000004ff057e24 */ /* 0x000fe2000f8e00ff */
[----:B------:R-:W-:Y:S02]  /*c790*/  I2FP.F32.S32 R27, R27 ;  /* 0x0000001b001b7245 */ /* 0x000fe40000201400 */
[----:B------:R-:W-:Y:S02]  /*c7a0*/  FSEL R177, R128, -INF , !P5 ;  /* 0xff80000080b17808 */ /* 0x000fe40006800000 */
[----:B------:R-:W-:Y:S01]  /*c7b0*/  I2FP.F32.S32 R8, R31 ;  /* 0x0000001f00087245 */ /* 0x000fe20000201400 */
[----:B------:R-:W-:Y:S01]  /*c7c0*/  FFMA.FTZ R120, R27, UR5, R120 ;  /* 0x000000051b787c23 */ /* 0x000fe20008010078 */
[----:B------:R-:W-:Y:S01]  /*c7d0*/  FSEL R13, R13, -INF , !P4 ;  /* 0xff8000000d0d7808 */ /* 0x000fe20006000000 */
[----:B------:R-:W-:Y:S01]  /*c7e0*/  IMAD.U32 R27, RZ, RZ, UR4 ;  /* 0x00000004ff1b7e24 */ /* 0x000fe2000f8e00ff */
[-C--:B------:R-:W-:Y:S01]  /*c7f0*/  ISETP.GE.AND P5, PT, R31, R2.reuse, PT ;  /* 0x000000021f00720c */ /* 0x080fe20003fa6270 */
[----:B------:R-:W-:Y:S01]  /*c800*/  FFMA.FTZ R31, R4, UR5, R117 ;  /* 0x00000005041f7c23 */ /* 0x000fe20008010075 */
[----:B------:R-:W-:Y:S01]  /*c810*/  ISETP.GE.AND P4, PT, R9, R2, PT ;  /* 0x000000020900720c */ /* 0x000fe20003f86270 */
[----:B------:R-:W-:Y:S01]  /*c820*/  IMAD.U32 R117, RZ, RZ, UR4 ;  /* 0x00000004ff757e24 */ /* 0x000fe2000f8e00ff */
[----:B------:R-:W-:Y:S01]  /*c830*/  I2FP.F32.S32 R9, R9 ;  /* 0x0000000900097245 */ /* 0x000fe20000201400 */
[----:B------:R-:W-:Y:S01]  /*c840*/  FFMA.FTZ R121, R8, UR5, R121 ;  /* 0x0000000508797c23 */ /* 0x000fe20008010079 */
[----:B------:R-:W-:-:S02]  /*c850*/  LOP3.LUT R5, R5, 0x48, R214, 0xfe, !PT ;  /* 0x0000004805057812 */ /* 0x000fc400078efed6 */
[----:B------:R-:W-:Y:S01]  /*c860*/  LOP3.LUT R117, R117, 0x41, R214, 0xfe, !PT ;  /* 0x0000004175757812 */ /* 0x000fe200078efed6 */
[----:B------:R-:W-:Y:S01]  /*c870*/  FFMA.FTZ R9, R9, UR5, R112 ;  /* 0x0000000509097c23 */ /* 0x000fe20008010070 */
[----:B------:R-:W-:Y:S02]  /*c880*/  LOP3.LUT R27, R27, 0x51, R214, 0xfe, !PT ;  /* 0x000000511b1b7812 */ /* 0x000fe400078efed6 */
[----:B------:R-:W-:Y:S02]  /*c890*/  FSEL R121, R121, -INF , !P5 ;  /* 0xff80000079797808 */ /* 0x000fe40006800000 */
[----:B------:R-:W-:Y:S02]  /*c8a0*/  ISETP.GE.AND P5, PT, R5, R2, PT ;  /* 0x000000020500720c */ /* 0x000fe40003fa6270 */
[----:B------:R-:W-:Y:S02]  /*c8b0*/  I2FP.F32.S32 R12, R117 ;  /* 0x00000075000c7245 */ /* 0x000fe40000201400 */
[----:B------:R-:W-:-:S02]  /*c8c0*/  I2FP.F32.S32 R5, R5 ;  /* 0x0000000500057245 */ /* 0x000fc40000201400 */
[----:B------:R-:W-:Y:S01]  /*c8d0*/  FSEL R9, R9, -INF , !P4 ;  /* 0xff80000009097808 */ /* 0x000fe20006000000 */
[----:B------:R-:W-:Y:S01]  /*c8e0*/  FFMA.FTZ R113, R12, UR5, R113 ;  /* 0x000000050c717c23 */ /* 0x000fe20008010071 */
[-C--:B------:R-:W-:Y:S01]  /*c8f0*/  ISETP.GE.AND P4, PT, R27, R2.reuse, PT ;  /* 0x000000021b00720c */ /* 0x080fe20003f86270 */
[----:B------:R-:W-:Y:S01]  /*c900*/  FFMA.FTZ R108, R5, UR5, R108 ;  /* 0x00000005056c7c23 */ /* 0x000fe2000801006c */
[----:B------:R-:W-:Y:S01]  /*c910*/  I2FP.F32.S32 R4, R27 ;  /* 0x0000001b00047245 */ /* 0x000fe20000201400 */
[----:B------:R-:W-:Y:S01]  /*c920*/  IMAD.U32 R27, RZ, RZ, UR4 ;  /* 0x00000004ff1b7e24 */ /* 0x000fe2000f8e00ff */
[----:B------:R-:W-:Y:S02]  /*c930*/  FSEL R125, R124, -INF , !P2 ;  /* 0xff8000007c7d7808 */ /* 0x000fe40005000000 */
[-C--:B------:R-:W-:Y:S01]  /*c940*/  ISETP.GE.AND P2, PT, R29, R2.reuse, PT ;  /* 0x000000021d00720c */ /* 0x080fe20003f46270 */
[----:B------:R-:W-:Y:S01]  /*c950*/  IMAD.U32 R29, RZ, RZ, UR4 ;  /* 0x00000004ff1d7e24 */ /* 0x000fe2000f8e00ff */
[----:B------:R-:W-:Y:S01]  /*c960*/  FSEL R179, R120, -INF , !P3 ;  /* 0xff80000078b37808 */ /* 0x000fe20005800000 */
[----:B------:R-:W-:Y:S01]  /*c970*/  FFMA.FTZ R5, R4, UR5, R105 ;  /* 0x0000000504057c23 */ /* 0x000fe20008010069 */
[----:B------:R-:W-:Y:S01]  /*c980*/  ISETP.GE.AND P3, PT, R117, R2, PT ;  /* 0x000000027500720c */ /* 0x000fe20003f66270 */
[----:B------:R-:W-:Y:S01]  /*c990*/  IMAD.U32 R105, RZ, RZ, UR4 ;  /* 0x00000004ff697e24 */ /* 0x000fe2000f8e00ff */
[----:B------:R-:W-:-:S02]  /*c9a0*/  LOP3.LUT R27, R27, 0x58, R214, 0xfe, !PT ;  /* 0x000000581b1b7812 */ /* 0x000fc400078efed6 */
[--C-:B------:R-:W-:Y:S02]  /*c9b0*/  LOP3.LUT R159, R159, 0x49, R214.reuse, 0xfe, !PT ;  /* 0x000000499f9f7812 */ /* 0x100fe400078efed6 */
[----:B------:R-:W-:Y:S02]  /*c9c0*/  LOP3.LUT R29, R29, 0x50, R214, 0xfe, !PT ;  /* 0x000000501d1d7812 */ /* 0x000fe400078efed6 */
[----:B------:R-:W-:Y:S02]  /*c9d0*/  FSEL R113, R113, -INF , !P3 ;  /* 0xff80000071717808 */ /* 0x000fe40005800000 */
[----:B------:R-:W-:Y:S02]  /*c9e0*/  ISETP.GE.AND P3, PT, R27, R2, PT ;  /* 0x000000021b00720c */ /* 0x000fe40003f66270 */
[----:B------:R-:W-:Y:S02]  /*c9f0*/  FSEL R117, R116, -INF , !P6 ;  /* 0xff80000074757808 */ /* 0x000fe40007000000 */
[----:B------:R-:W-:-:S02]  /*ca00*/  FSEL R31, R31, -INF , !P2 ;  /* 0xff8000001f1f7808 */ /* 0x000fc40005000000 */
[----:B------:R-:W-:Y:S02]  /*ca10*/  LOP3.LUT R105, R105, 0x59, R214, 0xfe, !PT ;  /* 0x0000005969697812 */ /* 0x000fe400078efed6 */
[----:B------:R-:W-:Y:S02]  /*ca20*/  I2FP.F32.S32 R27, R27 ;  /* 0x0000001b001b7245 */ /* 0x000fe40000201400 */
[-C--:B------:R-:W-:Y:S02]  /*ca30*/  ISETP.GE.AND P6, PT, R159, R2.reuse, PT ;  /* 0x000000029f00720c */ /* 0x080fe40003fc6270 */
[----:B------:R-:W-:Y:S01]  /*ca40*/  I2FP.F32.S32 R8, R159 ;  /* 0x0000009f00087245 */ /* 0x000fe20000201400 */
[----:B------:R-:W-:Y:S01]  /*ca50*/  IMAD.U32 R159, RZ, RZ, UR4 ;  /* 0x00000004ff9f7e24 */ /* 0x000fe2000f8e00ff */
[----:B------:R-:W-:Y:S01]  /*ca60*/  ISETP.GE.AND P2, PT, R29, R2, PT ;  /* 0x000000021d00720c */ /* 0x000fe20003f46270 */
[----:B------:R-:W-:Y:S01]  /*ca70*/  FFMA.FTZ R100, R27, UR5, R100 ;  /* 0x000000051b647c23 */ /* 0x000fe20008010064 */
[----:B------:R-:W-:Y:S01]  /*ca80*/  I2FP.F32.S32 R29, R29 ;  /* 0x0000001d001d7245 */ /* 0x000fe20000201400 */
[----:B------:R-:W-:Y:S01]  /*ca90*/  FFMA.FTZ R8, R8, UR5, R109 ;  /* 0x0000000508087c23 */ /* 0x000fe2000801006d */
[----:B------:R-:W-:-:S02]  /*caa0*/  I2FP.F32.S32 R4, R105 ;  /* 0x0000006900047245 */ /* 0x000fc40000201400 */
[----:B------:R-:W-:Y:S01]  /*cab0*/  LOP3.LUT R159, R159, 0x8, R214, 0xfe, !PT ;  /* 0x000000089f9f7812 */ /* 0x000fe200078efed6 */
[----:B------:R-:W-:Y:S01]  /*cac0*/  FFMA.FTZ R29, R29, UR5, R104 ;  /* 0x000000051d1d7c23 */ /* 0x000fe20008010068 */
[--C-:B------:R-:W-:Y:S01]  /*cad0*/  LOP3.LUT R187, R187, 0x60, R214.reuse, 0xfe, !PT ;  /* 0x00000060bbbb7812 */ /* 0x100fe200078efed6 */
[----:B------:R-:W-:Y:S01]  /*cae0*/  FFMA.FTZ R27, R4, UR5, R101 ;  /* 0x00000005041b7c23 */ /* 0x000fe20008010065 */
[----:B------:R-:W-:Y:S02]  /*caf0*/  LOP3.LUT R185, R185, 0x68, R214, 0xfe, !PT ;  /* 0x00000068b9b97812 */ /* 0x000fe400078efed6 */
[----:B------:R-:W-:Y:S02]  /*cb00*/  FSEL R109, R108, -INF , !P5 ;  /* 0xff8000006c6d7808 */ /* 0x000fe40006800000 */
[----:B------:R-:W-:Y:S02]  /*cb10*/  FSEL R101, R100, -INF , !P3 ;  /* 0xff80000064657808 */ /* 0x000fe40005800000 */
[----:B------:R-:W-:-:S02]  /*cb20*/  ISETP.GE.AND P5, PT, R105, R2, PT ;  /* 0x000000026900720c */ /* 0x000fc40003fa6270 */
[----:B------:R-:W-:Y:S02]  /*cb30*/  ISETP.GE.AND P3, PT, R159, R0, PT ;  /* 0x000000009f00720c */ /* 0x000fe40003f66270 */
[----:B------:R-:W-:Y:S02]  /*cb40*/  FSEL R105, R8, -INF , !P6 ;  /* 0xff80000008697808 */ /* 0x000fe40007000000 */
[----:B------:R-:W-:Y:S02]  /*cb50*/  FSEL R29, R29, -INF , !P2 ;  /* 0xff8000001d1d7808 */ /* 0x000fe40005000000 */
[----:B------:R-:W-:Y:S02]  /*cb60*/  FSEL R5, R5, -INF , !P4 ;  /* 0xff80000005057808 */ /* 0x000fe40006000000 */
[----:B------:R-:W-:Y:S02]  /*cb70*/  I2FP.F32.S32 R159, R159 ;  /* 0x0000009f009f7245 */ /* 0x000fe40000201400 */
[----:B------:R-:W-:-:S02]  /*cb80*/  ISETP.GE.AND P6, PT, R187, R2, PT ;  /* 0x00000002bb00720c */ /* 0x000fc40003fc6270 */
[-C--:B------:R-:W-:Y:S01]  /*cb90*/  ISETP.GE.AND P2, PT, R193, R2.reuse, PT ;  /* 0x00000002c100720c */ /* 0x080fe20003f46270 */
[----:B------:R-:W-:Y:S01]  /*cba0*/  FFMA.FTZ R22, R159, UR5, R14 ;  /* 0x000000059f167c23 */ /* 0x000fe2000801000e */
[----:B------:R-:W-:Y:S01]  /*cbb0*/  ISETP.GE.AND P4, PT, R185, R2, PT ;  /* 0x00000002b900720c */ /* 0x000fe20003f86270 */
[----:B------:R-:W-:Y:S01]  /*cbc0*/  IMAD.U32 R159, RZ, RZ, UR4 ;  /* 0x00000004ff9f7e24 */ /* 0x000fe2000f8e00ff */
[----:B------:R-:W-:Y:S02]  /*cbd0*/  I2FP.F32.S32 R2, R191 ;  /* 0x000000bf00027245 */ /* 0x000fe40000201400 */
[----:B------:R-:W-:Y:S02]  /*cbe0*/  I2FP.F32.S32 R187, R187 ;  /* 0x000000bb00bb7245 */ /* 0x000fe40000201400 */
[----:B------:R-:W-:Y:S01]  /*cbf0*/  FSEL R27, R27, -INF , !P5 ;  /* 0xff8000001b1b7808 */ /* 0x000fe20006800000 */
[----:B------:R-:W-:Y:S01]  /*cc00*/  FFMA.FTZ R14, R2, UR5, R15 ;  /* 0x00000005020e7c23 */ /* 0x000fe2000801000f */
[----:B------:R-:W-:Y:S01]  /*cc10*/  ISETP.GE.AND P5, PT, R191, R0, PT ;  /* 0x00000000bf00720c */ /* 0x000fe20003fa6270 */
[----:B------:R-:W-:Y:S01]  /*cc20*/  IMAD.U32 R191, RZ, RZ, UR4 ;  /* 0x00000004ffbf7e24 */ /* 0x000fe2000f8e00ff */
[----:B------:R-:W-:Y:S01]  /*cc30*/  I2FP.F32.S32 R4, R193 ;  /* 0x000000c100047245 */ /* 0x000fe20000201400 */
[----:B------:R-:W-:Y:S01]  /*cc40*/  FFMA.FTZ R96, R187, UR5, R96 ;  /* 0x00000005bb607c23 */ /* 0x000fe20008010060 */
[----:B------:R-:W-:Y:S01]  /*cc50*/  I2FP.F32.S32 R185, R185 ;  /* 0x000000b900b97245 */ /* 0x000fe20000201400 */
[----:B------:R-:W-:Y:S01]  /*cc60*/  IMAD.U32 R15, RZ, RZ, UR4 ;  /* 0x00000004ff0f7e24 */ /* 0x000fe2000f8e00ff */
[----:B------:R-:W-:Y:S01]  /*cc70*/  LOP3.LUT R191, R191, 0x10, R214, 0xfe, !PT ;  /* 0x00000010bfbf7812 */ /* 0x000fe200078efed6 */
[----:B------:R-:W-:-:S02]  /*cc80*/  IMAD.U32 R187, RZ, RZ, UR4 ;  /* 0x00000004ffbb7e24 */ /* 0x000fc4000f8e00ff */
[----:B------:R-:W-:Y:S01]  /*cc90*/  FFMA.FTZ R97, R4, UR5, R97 ;  /* 0x0000000504617c23 */ /* 0x000fe20008010061 */
[----:B------:R-:W-:Y:S01]  /*cca0*/  LOP3.LUT R159, R159, 0x20, R214, 0xfe, !PT ;  /* 0x000000209f9f7812 */ /* 0x000fe200078efed6 */
[----:B------:R-:W-:Y:S01]  /*ccb0*/  FFMA.FTZ R92, R185, UR5, R92 ;  /* 0x00000005b95c7c23 */ /* 0x000fe2000801005c */
[--C-:B------:R-:W-:Y:S01]  /*ccc0*/  LOP3.LUT R15, R15, 0x11, R214.reuse, 0xfe, !PT ;  /* 0x000000110f0f7812 */ /* 0x100fe200078efed6 */
[----:B------:R-:W-:Y:S01]  /*ccd0*/  IMAD.U32 R193, RZ, RZ, UR4 ;  /* 0x00000004ffc17e24 */ /* 0x000fe2000f8e00ff */
[----:B------:R-:W-:Y:S02]  /*cce0*/  FSEL R185, R96, -INF , !P6 ;  /* 0xff80000060b97808 */ /* 0x000fe40007000000 */
[----:B------:R-:W-:Y:S02]  /*ccf0*/  ISETP.GE.AND P6, PT, R191, R0, PT ;  /* 0x00000000bf00720c */ /* 0x000fe40003fc6270 */
[----:B------:R-:W-:Y:S02]  /*cd00*/  FSEL R14, R14, -INF , !P5 ;  /* 0xff8000000e0e7808 */ /* 0x000fe40006800000 */
[----:B------:R-:W-:-:S02]  /*cd10*/  LOP3.LUT R187, R187, 0x18, R214, 0xfe, !PT ;  /* 0x00000018bbbb7812 */ /* 0x000fc400078efed6 */
[----:B------:R-:W-:Y:S02]  /*cd20*/  I2FP.F32.S32 R191, R191 ;  /* 0x000000bf00bf7245 */ /* 0x000fe40000201400 */
[-C--:B------:R-:W-:Y:S02]  /*cd30*/  ISETP.GE.AND P5, PT, R159, R0.reuse, PT ;  /* 0x000000009f00720c */ /* 0x080fe40003fa6270 */
[----:B------:R-:W-:Y:S01]  /*cd40*/  FSEL R97, R97, -INF , !P2 ;  /* 0xff80000061617808 */ /* 0x000fe20005000000 */
[----:B------:R-:W-:Y:S01]  /*cd50*/  FFMA.FTZ R128, R191, UR5, R10 ;  /* 0x00000005bf807c23 */ /* 0x000fe2000801000a */
[----:B------:R-:W-:Y:S01]  /*cd60*/  I2FP.F32.S32 R159, R159 ;  /* 0x0000009f009f7245 */ /* 0x000fe20000201400 */
[----:B------:R-:W-:Y:S01]  /*cd70*/  IMAD.U32 R191, RZ, RZ, UR4 ;  /* 0x00000004ffbf7e24 */ /* 0x000fe2000f8e00ff */
[-C--:B------:R-:W-:Y:S02]  /*cd80*/  ISETP.GE.AND P2, PT, R15, R0.reuse, PT ;  /* 0x000000000f00720c */ /* 0x080fe40003f46270 */
[----:B------:R-:W-:Y:S01]  /*cd90*/  I2FP.F32.S32 R2, R15 ;  /* 0x0000000f00027245 */ /* 0x000fe20000201400 */
[----:B------:R-:W-:Y:S01]  /*cda0*/  FFMA.FTZ R10, R159, UR5, R130 ;  /* 0x000000059f0a7c23 */ /* 0x000fe20008010082 */
[----:B------:R-:W-:Y:S01]  /*cdb0*/  FSEL R15, R92, -INF , !P4 ;  /* 0xff8000005c0f7808 */ /* 0x000fe20006000000 */
[----:B------:R-:W-:Y:S01]  /*cdc0*/  IMAD.U32 R159, RZ, RZ, UR4 ;  /* 0x00000004ff9f7e24 */ /* 0x000fe2000f8e00ff */
[----:B------:R-:W-:Y:S01]  /*cdd0*/  LOP3.LUT R193, R193, 0x19, R214, 0xfe, !PT ;  /* 0x00000019c1c17812 */ /* 0x000fe200078efed6 */
[----:B------:R-:W-:Y:S01]  /*cde0*/  FFMA.FTZ R11, R2, UR5, R11 ;  /* 0x00000005020b7c23 */ /* 0x000fe2000801000b */
[----:B------:R-:W-:-:S02]  /*cdf0*/  ISETP.GE.AND P4, PT, R187, R0, PT ;  /* 0x00000000bb00720c */ /* 0x000fc40003f86270 */
[----:B------:R-:W-:Y:S02]  /*ce00*/  I2FP.F32.S32 R187, R187 ;  /* 0x000000bb00bb7245 */ /* 0x000fe40000201400 */
[----:B------:R-:W-:Y:S02]  /*ce10*/  I2FP.F32.S32 R20, R193 ;  /* 0x000000c100147245 */ /* 0x000fe40000201400 */
[----:B------:R-:W-:Y:S01]  /*ce20*/  FSEL R22, R22, -INF , !P3 ;  /* 0xff80000016167808 */ /* 0x000fe20005800000 */
[----:B------:R-:W-:Y:S01]  /*ce30*/  FFMA.FTZ R6, R187, UR5, R6 ;  /* 0x00000005bb067c23 */ /* 0x000fe20008010006 */
[----:B------:R-:W-:Y:S01]  /*ce40*/  ISETP.GE.AND P3, PT, R193, R0, PT ;  /* 0x00000000c100720c */ /* 0x000fe20003f66270 */
[----:B------:R-:W-:Y:S01]  /*ce50*/  IMAD.U32 R193, RZ, RZ, UR4 ;  /* 0x00000004ffc17e24 */ /* 0x000fe2000f8e00ff */
[--C-:B------:R-:W-:Y:S01]  /*ce60*/  LOP3.LUT R159, R159, 0x31, R214.reuse, 0xfe, !PT ;  /* 0x000000319f9f7812 */ /* 0x100fe200078efed6 */
[----:B------:R-:W-:Y:S01]  /*ce70*/  FFMA.FTZ R20, R20, UR5, R7 ;  /* 0x0000000514147c23 */ /* 0x000fe20008010007 */
[----:B------:R-:W-:Y:S01]  /*ce80*/  IMAD.U32 R187, RZ, RZ, UR4 ;  /* 0x00000004ffbb7e24 */ /* 0x000fe2000f8e00ff */
[----:B------:R-:W-:Y:S01]  /*ce90*/  LOP3.LUT R191, R191, 0x28, R214, 0xfe, !PT ;  /* 0x00000028bfbf7812 */ /* 0x000fe200078efed6 */
[----:B------:R-:W-:Y:S01]  /*cea0*/  IMAD.U32 R7, RZ, RZ, UR4 ;  /* 0x00000004ff077e24 */ /* 0x000fe2000f8e00ff */
[----:B------:R-:W-:-:S02]  /*ceb0*/  FSEL R26, R6, -INF , !P4 ;  /* 0xff800000061a7808 */ /* 0x000fc40006000000 */
[--C-:B------:R-:W-:Y:S02]  /*cec0*/  LOP3.LUT R193, R193, 0x21, R214.reuse, 0xfe, !PT ;  /* 0x00000021c1c17812 */ /* 0x100fe400078efed6 */
[----:B------:R-:W-:Y:S02]  /*ced0*/  I2FP.F32.S32 R6, R159 ;  /* 0x0000009f00067245 */ /* 0x000fe40000201400 */
[----:B------:R-:W-:Y:S02]  /*cee0*/  FSEL R34, R11, -INF , !P2 ;  /* 0xff8000000b227808 */ /* 0x000fe40005000000 */
[--C-:B------:R-:W-:Y:S01]  /*cef0*/  LOP3.LUT R187, R187, 0x29, R214.reuse, 0xfe, !PT ;  /* 0x00000029bbbb7812 */ /* 0x100fe200078efed6 */
[----:B------:R-:W-:Y:S01]  /*cf00*/  FFMA.FTZ R6, R6, UR5, R123 ;  /* 0x0000000506067c23 */ /* 0x000fe2000801007b */
[----:B------:R-:W-:Y:S01]  /*cf10*/  LOP3.LUT R7, R7, 0x30, R214, 0xfe, !PT ;  /* 0x0000003007077812 */ /* 0x000fe200078efed6 */
[----:B------:R-:W-:Y:S01]  /*cf20*/  IMAD.U32 R123, RZ, RZ, UR4 ;  /* 0x00000004ff7b7e24 */ /* 0x000fe2000f8e00ff */
[----:B------:R-:W-:-:S02]  /*cf30*/  I2FP.F32.S32 R11, R191 ;  /* 0x000000bf000b7245 */ /* 0x000fc40000201400 */
[----:B------:R-:W-:Y:S02]  /*cf40*/  I2FP.F32.S32 R2, R193 ;  /* 0x000000c100027245 */ /* 0x000fe40000201400 */
[----:B------:R-:W-:Y:S01]  /*cf50*/  FSEL R20, R20, -INF , !P3 ;  /* 0xff80000014147808 */ /* 0x000fe20005800000 */
[----:B------:R-:W-:Y:S01]  /*cf60*/  FFMA.FTZ R30, R11, UR5, R126 ;  /* 0x000000050b1e7c23 */ /* 0x000fe2000801007e */
[----:B------:R-:W-:Y:S01]  /*cf70*/  I2FP.F32.S32 R24, R187 ;  /* 0x000000bb00187245 */ /* 0x000fe20000201400 */
[----:B------:R-:W-:Y:S01]  /*cf80*/  FFMA.FTZ R131, R2, UR5, R131 ;  /* 0x0000000502837c23 */ /* 0x000fe20008010083 */
[-C--:B------:R-:W-:Y:S01]  /*cf90*/  ISETP.GE.AND P3, PT, R7, R0.reuse, PT ;  /* 0x000000000700720c */ /* 0x080fe20003f66270 */
[----:B------:R-:W-:Y:S01]  /*cfa0*/  IMAD.U32 R11, RZ, RZ, UR4 ;  /* 0x00000004ff0b7e24 */ /* 0x000fe2000f8e00ff */
[----:B------:R-:W-:Y:S01]  /*cfb0*/  I2FP.F32.S32 R7, R7 ;  /* 0x0000000700077245 */ /* 0x000fe20000201400 */
[----:B------:R-:W-:Y:S01]  /*cfc0*/  FFMA.FTZ R24, R24, UR5, R127 ;  /* 0x0000000518187c23 */ /* 0x000fe2000801007f */
[----:B------:R-:W-:Y:S01]  /*cfd0*/  FSEL R128, R128, -INF , !P6 ;  /* 0xff80000080807808 */ /* 0x000fe20007000000 */
[----:B------:R-:W-:Y:S01]  /*cfe0*/  IMAD.U32 R127, RZ, RZ, UR4 ;  /* 0x00000004ff7f7e24 */ /* 0x000fe2000f8e00ff */
[----:B------:R-:W-:Y:S01]  /*cff0*/  ISETP.GE.AND P6, PT, R193, R0, PT ;  /* 0x00000000c100720c */ /* 0x000fe20003fc6270 */
[----:B------:R-:W-:Y:S01]  /*d000*/  FFMA.FTZ R16, R7, UR5, R122 ;  /* 0x0000000507107c23 */ /* 0x000fe2000801007a */
[----:B------:R-:W-:Y:S01]  /*d010*/  LOP3.LUT R123, R123, 0x38, R214, 0xfe, !PT ;  /* 0x000000387b7b7812 */ /* 0x000fe200078efed6 */
[----:B------:R-:W-:Y:S01]  /*d020*/  IMAD.U32 R7, RZ, RZ, UR4 ;  /* 0x00000004ff077e24 */ /* 0x000fe2000f8e00ff */
[----:B------:R-:W-:-:S02]  /*d030*/  FSEL R10, R10, -INF , !P5 ;  /* 0xff8000000a0a7808 */ /* 0x000fc40006800000 */
[-C--:B------:R-:W-:Y:S02]  /*d040*/  ISETP.GE.AND P4, PT, R187, R0.reuse, PT ;  /* 0x00000000bb00720c */ /* 0x080fe40003f86270 */
[-C--:B------:R-:W-:Y:S01]  /*d050*/  ISETP.GE.AND P5, PT, R159, R0.reuse, PT ;  /* 0x000000009f00720c */ /* 0x080fe20003fa6270 */
[----:B------:R-:W-:Y:S01]  /*d060*/  IMAD.U32 R159, RZ, RZ, UR4 ;  /* 0x00000004ff9f7e24 */ /* 0x000fe2000f8e00ff */
[----:B------:R-:W-:Y:S02]  /*d070*/  LOP3.LUT R11, R11, 0x40, R214, 0xfe, !PT ;  /* 0x000000400b0b7812 */ /* 0x000fe400078efed6 */
[----:B------:R-:W-:Y:S02]  /*d080*/  FSEL R122, R131, -INF , !P6 ;  /* 0xff800000837a7808 */ /* 0x000fe40007000000 */
[----:B------:R-:W-:Y:S02]  /*d090*/  ISETP.GE.AND P6, PT, R123, R0, PT ;  /* 0x000000007b00720c */ /* 0x000fe40003fc6270 */
[----:B------:R-:W-:-:S02]  /*d0a0*/  I2FP.F32.S32 R123, R123 ;  /* 0x0000007b007b7245 */ /* 0x000fc40000201400 */
[----:B------:R-:W-:Y:S02]  /*d0b0*/  FSEL R24, R24, -INF , !P4 ;  /* 0xff80000018187808 */ /* 0x000fe40006000000 */
[-C--:B------:R-:W-:Y:S01]  /*d0c0*/  ISETP.GE.AND P4, PT, R11, R0.reuse, PT ;  /* 0x000000000b00720c */ /* 0x080fe20003f86270 */
[----:B------:R-:W-:Y:S01]  /*d0d0*/  FFMA.FTZ R8, R123, UR5, R118 ;  /* 0x000000057b087c23 */ /* 0x000fe20008010076 */
[----:B------:R-:W-:Y:S01]  /*d0e0*/  LOP3.LUT R159, R159, 0x39, R214, 0xfe, !PT ;  /* 0x000000399f9f7812 */ /* 0x000fe200078efed6 */
[----:B------:R-:W-:Y:S01]  /*d0f0*/  IMAD.U32 R123, RZ, RZ, UR4 ;  /* 0x00000004ff7b7e24 */ /* 0x000fe2000f8e00ff */
[----:B------:R-:W-:Y:S02]  /*d100*/  I2FP.F32.S32 R11, R11 ;  /* 0x0000000b000b7245 */ /* 0x000fe40000201400 */
[----:B------:R-:W-:Y:S02]  /*d110*/  I2FP.F32.S32 R4, R159 ;  /* 0x0000009f00047245 */ /* 0x000fe40000201400 */
[----:B------:R-:W-:Y:S01]  /*d120*/  ISETP.GE.AND P2, PT, R191, R0, PT ;  /* 0x00000000bf00720c */ /* 0x000fe20003f46270 */
[----:B------:R-:W-:Y:S01]  /*d130*/  FFMA.FTZ R12, R11, UR5, R114 ;  /* 0x000000050b0c7c23 */ /* 0x000fe20008010072 */
[----:B------:R-:W-:Y:S01]  /*d140*/  IMAD.U32 R11, RZ, RZ, UR4 ;  /* 0x00000004ff0b7e24 */ /* 0x000fe2000f8e00ff */
[--C-:B------:R-:W-:Y:S01]  /*d150*/  LOP3.LUT R7, R7, 0x48, R214.reuse, 0xfe, !PT ;  /* 0x0000004807077812 */ /* 0x100fe200078efed6 */
[----:B------:R-:W-:Y:S01]  /*d160*/  FFMA.FTZ R4, R4, UR5, R119 ;  /* 0x0000000504047c23 */ /* 0x000fe20008010077 */
[--C-:B------:R-:W-:Y:S01]  /*d170*/  LOP3.LUT R123, R123, 0x49, R214.reuse, 0xfe, !PT ;  /* 0x000000497b7b7812 */ /* 0x100fe200078efed6 */
[----:B------:R-:W-:Y:S01]  /*d180*/  IMAD.U32 R119, RZ, RZ, UR4 ;  /* 0x00000004ff777e24 */ /* 0x000fe2000f8e00ff */
[----:B------:R-:W-:-:S02]  /*d190*/  LOP3.LUT R127, R127, 0x41, R214, 0xfe, !PT ;  /* 0x000000417f7f7812 */ /* 0x000fc400078efed6 */
[----:B------:R-:W-:Y:S02]  /*d1a0*/  FSEL R30, R30, -INF , !P2 ;  /* 0xff8000001e1e7808 */ /* 0x000fe40005000000 */
[-C--:B------:R-:W-:Y:S02]  /*d1b0*/  ISETP.GE.AND P2, PT, R159, R0.reuse, PT ;  /* 0x000000009f00720c */ /* 0x080fe40003f46270 */
[----:B------:R-:W-:Y:S02]  /*d1c0*/  FSEL R6, R6, -INF , !P5 ;  /* 0xff80000006067808 */ /* 0x000fe40006800000 */
[----:B------:R-:W-:Y:S02]  /*d1d0*/  ISETP.GE.AND P5, PT, R7, R0, PT ;  /* 0x000000000700720c */ /* 0x000fe40003fa6270 */
[----:B------:R-:W-:Y:S02]  /*d1e0*/  LOP3.LUT R11, R11, 0x50, R214, 0xfe, !PT ;  /* 0x000000500b0b7812 */ /* 0x000fe400078efed6 */
[----:B------:R-:W-:-:S02]  /*d1f0*/  I2FP.F32.S32 R7, R7 ;  /* 0x0000000700077245 */ /* 0x000fc40000201400 */
[----:B------:R-:W-:Y:S02]  /*d200*/  I2FP.F32.S32 R180, R123 ;  /* 0x0000007b00b47245 */ /* 0x000fe40000201400 */
[----:B------:R-:W-:Y:S01]  /*d210*/  I2FP.F32.S32 R28, R127 ;  /* 0x0000007f001c7245 */ /* 0x000fe20000201400 */
[----:B------:R-:W-:Y:S01]  /*d220*/  FFMA.FTZ R32, R7, UR5, R110 ;  /* 0x0000000507207c23 */ /* 0x000fe2000801006e */
[----:B------:R-:W-:Y:S01]  /*d230*/  FSEL R4, R4, -INF , !P2 ;  /* 0xff80000004047808 */ /* 0x000fe20005000000 */
[----:B------:R-:W-:Y:S01]  /*d240*/  FFMA.FTZ R180, R180, UR5, R111 ;  /* 0x00000005b4b47c23 */ /* 0x000fe2000801006f */
[-C--:B------:R-:W-:Y:S01]  /*d250*/  ISETP.GE.AND P2, PT, R11, R0.reuse, PT ;  /* 0x000000000b00720c */ /* 0x080fe20003f46270 */
[----:B------:R-:W-:Y:S01]  /*d260*/  FFMA.FTZ R28, R28, UR5, R115 ;  /* 0x000000051c1c7c23 */ /* 0x000fe20008010073 */
[----:B------:R-:W-:Y:S01]  /*d270*/  I2FP.F32.S32 R11, R11 ;  /* 0x0000000b000b7245 */ /* 0x000fe20000201400 */
[----:B------:R-:W-:Y:S01]  /*d280*/  IMAD.U32 R7, RZ, RZ, UR4 ;  /* 0x00000004ff077e24 */ /* 0x000fe2000f8e00ff */
[----:B------:R-:W-:Y:S01]  /*d290*/  FSEL R16, R16, -INF , !P3 ;  /* 0xff80000010107808 */ /* 0x000fe20005800000 */
[----:B------:R-:W-:Y:S01]  /*d2a0*/  IMAD.U32 R111, RZ, RZ, UR4 ;  /* 0x00000004ff6f7e24 */ /* 0x000fe2000f8e00ff */
[----:B------:R-:W-:Y:S01]  /*d2b0*/  ISETP.GE.AND P3, PT, R127, R0, PT ;  /* 0x000000007f00720c */ /* 0x000fe20003f66270 */
[----:B------:R-:W-:-:S02]  /*d2c0*/  IMAD.U32 R115, RZ, RZ, UR4 ;  /* 0x00000004ff737e24 */ /* 0x000fc4000f8e00ff */
[----:B------:R-:W-:Y:S01]  /*d2d0*/  FFMA.FTZ R106, R11, UR5, R106 ;  /* 0x000000050b6a7c23 */ /* 0x000fe2000801006a */
[--C-:B------:R-:W-:Y:S02]  /*d2e0*/  LOP3.LUT R7, R7, 0x58, R214.reuse, 0xfe, !PT ;  /* 0x0000005807077812 */ /* 0x100fe400078efed6 */
[--C-:B------:R-:W-:Y:S02]  /*d2f0*/  LOP3.LUT R111, R111, 0x60, R214.reuse, 0xfe, !PT ;  /* 0x000000606f6f7812 */ /* 0x100fe400078efed6 */
[--C-:B------:R-:W-:Y:S02]  /*d300*/  LOP3.LUT R119, R119, 0x51, R214.reuse, 0xfe, !PT ;  /* 0x0000005177777812 */ /* 0x100fe400078efed6 */
[----:B------:R-:W-:Y:S02]  /*d310*/  LOP3.LUT R115, R115, 0x59, R214, 0xfe, !PT ;  /* 0x0000005973737812 */ /* 0x000fe400078efed6 */
[----:B------:R-:W-:Y:S02]  /*d320*/  FSEL R28, R28, -INF , !P3 ;  /* 0xff8000001c1c7808 */ /* 0x000fe40005800000 */
[----:B------:R-:W-:-:S02]  /*d330*/  FSEL R178, R106, -INF , !P2 ;  /* 0xff8000006ab27808 */ /* 0x000fc40005000000 */
[-C--:B------:R-:W-:Y:S02]  /*d340*/  ISETP.GE.AND P3, PT, R7, R0.reuse, PT ;  /* 0x000000000700720c */ /* 0x080fe40003f66270 */
[----:B------:R-:W-:Y:S02]  /*d350*/  ISETP.GE.AND P2, PT, R111, R0, PT ;  /* 0x000000006f00720c */ /* 0x000fe40003f46270 */
[----:B------:R-:W-:Y:S02]  /*d360*/  I2FP.F32.S32 R152, R119 ;  /* 0x0000007700987245 */ /* 0x000fe40000201400 */
[----:B------:R-:W-:Y:S02]  /*d370*/  I2FP.F32.S32 R7, R7 ;  /* 0x0000000700077245 */ /* 0x000fe40000201400 */
[----:B------:R-:W-:Y:S01]  /*d380*/  I2FP.F32.S32 R156, R115 ;  /* 0x00000073009c7245 */ /* 0x000fe20000201400 */
[----:B------:R-:W-:Y:S01]  /*d390*/  FFMA.FTZ R152, R152, UR5, R107 ;  /* 0x0000000598987c23 */ /* 0x000fe2000801006b */
[----:B------:R-:W-:Y:S01]  /*d3a0*/  I2FP.F32.S32 R111, R111 ;  /* 0x0000006f006f7245 */ /* 0x000fe20000201400 */
[----:B------:R-:W-:Y:S01]  /*d3b0*/  FFMA.FTZ R102, R7, UR5, R102 ;  /* 0x0000000507667c23 */ /* 0x000fe20008010066 */
[----:B------:R-:W-:-:S02]  /*d3c0*/  IMAD.U32 R107, RZ, RZ, UR4 ;  /* 0x00000004ff6b7e24 */ /* 0x000fc4000f8e00ff */
[----:B------:R-:W-:Y:S01]  /*d3d0*/  FFMA.FTZ R156, R156, UR5, R103 ;  /* 0x000000059c9c7c23 */ /* 0x000fe20008010067 */
[----:B------:R-:W-:Y:S02]  /*d3e0*/  IMAD.U32 R103, RZ, RZ, UR4 ;  /* 0x00000004ff677e24 */ /* 0x000fe4000f8e00ff */
[----:B------:R-:W-:Y:S01]  /*d3f0*/  FFMA.FTZ R98, R111, UR5, R98 ;  /* 0x000000056f627c23 */ /* 0x000fe20008010062 */
[----:B------:R-:W-:Y:S01]  /*d400*/  IMAD.U32 R7, RZ, RZ, UR4 ;  /* 0x00000004ff077e24 */ /* 0x000fe2000f8e00ff */
[----:B------:R-:W-:Y:S02]  /*d410*/  FSEL R8, R8, -INF , !P6 ;  /* 0xff80000008087808 */ /* 0x000fe40007000000 */
[----:B------:R-:W-:Y:S02]  /*d420*/  FSEL R12, R12, -INF , !P4 ;  /* 0xff8000000c0c7808 */ /* 0x000fe40006000000 */
[----:B------:R-:W-:Y:S02]  /*d430*/  FSEL R32, R32, -INF , !P5 ;  /* 0xff80000020207808 */ /* 0x000fe40006800000 */
[----:B------:R-:W-:-:S02]  /*d440*/  ISETP.GE.AND P6, PT, R123, R0, PT ;  /* 0x000000007b00720c */ /* 0x000fc40003fc6270 */
[-C--:B------:R-:W-:Y:S02]  /*d450*/  ISETP.GE.AND P4, PT, R119, R0.reuse, PT ;  /* 0x000000007700720c */ /* 0x080fe40003f86270 */
[----:B------:R-:W-:Y:S02]  /*d460*/  ISETP.GE.AND P5, PT, R115, R0, PT ;  /* 0x000000007300720c */ /* 0x000fe40003fa6270 */
[----:B------:R-:W-:Y:S02]  /*d470*/  FSEL R174, R98, -INF , !P2 ;  /* 0xff80000062ae7808 */ /* 0x000fe40005000000 */
[----:B------:R-:W-:Y:S02]  /*d480*/  LOP3.LUT R11, R214, UR4, RZ, 0xfc, !PT ;  /* 0x00000004d60b7c12 */ /* 0x000fe4000f8efcff */
        /* <DEDUP_REMOVED lines=43> */
[----:B------:R-:W-:-:S05]  /*d740*/  IADD3 R19, -R62, RZ, RZ ;  /* 0x000000ff3e137210 */ /* 0x000fca0007ffe1ff */
[----:B------:R-:W-:Y:S02]  /*d750*/  IMAD R99, R2, R19, R99 ;  /* 0x0000001302637224 */ /* 0x000fe400078e0263 */
[----:B------:R-:W-:-:S03]  /*d760*/  IMAD.MOV R19, RZ, RZ, -R0 ;  /* 0x000000ffff137224 */ /* 0x000fc600078e0a00 */
[C---:B------:R-:W-:Y:S01]  /*d770*/  ISETP.GT.U32.AND P5, PT, R2.reuse, R99, PT ;  /* 0x000000630200720c */ /* 0x040fe20003fa4070 */
[----:B------:R-:W-:-:S05]  /*d780*/  IMAD R11, R2, R19, R11 ;  /* 0x00000013020b7224 */ /* 0x000fca00078e020b */
[----:B------:R-:W-:-:S07]  /*d790*/  ISETP.GT.U32.AND P4, PT, R2, R11, PT ;  /* 0x0000000b0200720c */ /* 0x000fce0003f84070 */
[-C--:B------:R-:W-:Y:S02]  /*d7a0*/  @!P5 IADD3 R99, R99, -R2.reuse, RZ ;  /* 0x800000026363d210 */ /* 0x080fe40007ffe0ff */
[----:B------:R-:W-:Y:S02]  /*d7b0*/  @!P5 IADD3 R62, R62, 0x1, RZ ;  /* 0x000000013e3ed810 */ /* 0x000fe40007ffe0ff */
[-C--:B------:R-:W-:Y:S02]  /*d7c0*/  ISETP.GE.U32.AND P3, PT, R99, R2.reuse, PT ;  /* 0x000000026300720c */ /* 0x080fe40003f66070 */
[----:B------:R-:W-:Y:S01]  /*d7d0*/  @!P4 IMAD.IADD R11, R11, 0x1, -R2 ;  /* 0x000000010b0bc824 */ /* 0x000fe200078e0a02 */
[----:B------:R-:W-:Y:S02]  /*d7e0*/  @!P4 IADD3 R0, R0, 0x1, RZ ;  /* 0x000000010000c810 */ /* 0x000fe40007ffe0ff */
[----:B------:R-:W-:Y:S02]  /*d7f0*/  ISETP.NE.AND P4, PT, R7, RZ, PT ;  /* 0x000000ff0700720c */ /* 0x000fe40003f85270 */
[----:B------:R-:W-:-:S02]  /*d800*/  ISETP.GE.U32.AND P6, PT, R11, R2, PT ;  /* 0x000000020b00720c */ /* 0x000fc40003fc6070 */
[C---:B------:R-:W-:Y:S02]  /*d810*/  LOP3.LUT R11, R7.reuse, UR4, RZ, 0x3c, !PT ;  /* 0x00000004070b7c12 */ /* 0x040fe4000f8e3cff */
[----:B------:R-:W-:Y:S02]  /*d820*/  LOP3.LUT R2, R7, UR11, RZ, 0x3c, !PT ;  /* 0x0000000b07027c12 */ /* 0x000fe4000f8e3cff */
[----:B------:R-:W-:Y:S01]  /*d830*/  ISETP.GE.AND P5, PT, R11, RZ, PT ;  /* 0x000000ff0b00720c */ /* 0x000fe20003fa6270 */
[----:B------:R-:W-:Y:S01]  /*d840*/  @P3 VIADD R62, R62, 0x1 ;  /* 0x000000013e3e3836 */ /* 0x000fe20000000000 */
[----:B------:R-:W-:-:S05]  /*d850*/  ISETP.GE.AND P3, PT, R2, RZ, PT ;  /* 0x000000ff0200720c */ /* 0x000fca0003f66270 */
[----:B------:R-:W-:-:S05]  /*d860*/  @P6 VIADD R0, R0, 0x1 ;  /* 0x0000000100006836 */ /* 0x000fca0000000000 */
[----:B------:R-:W-:Y:S01]  /*d870*/  MOV R11, R0 ;  /* 0x00000000000b7202 */ /* 0x000fe20000000f00 */
[----:B------:R-:W-:Y:S01]  /*d880*/  @!P5 IMAD.MOV R62, RZ, RZ, -R62 ;  /* 0x000000ffff3ed224 */ /* 0x000fe200078e0a3e */
[----:B------:R-:W-:Y:S02]  /*d890*/  LOP3.LUT R0, RZ, R7, RZ, 0x33, !PT ;  /* 0x00000007ff007212 */ /* 0x000fe400078e33ff */
        /* <DEDUP_REMOVED lines=22> */
.L_x_2378:
[----:B------:R-:W-:-:S04]  /*da00*/  ULEA UR11, -UR8, URZ, 0x8 ;  /* 0x0000003f080b7291 */ /* 0x000fc8000f8e413f */
[----:B------:R-:W-:Y:S02]  /*da10*/  USHF.R.S32.HI UR4, URZ, 0x1f, UR11 ;  /* 0x0000001f3f047899 */ /* 0x000fe4000801140b */
[----:B------:R-:W-:-:S04]  /*da20*/  MOV R7, UR11 ;  /* 0x0000000b00077c02 */ /* 0x000fc80008000f00 */
[----:B------:R-:W-:-:S07]  /*da30*/  MOV R62, UR4 ;  /* 0x00000004003e7c02 */ /* 0x000fce0008000f00 */
.L_x_2379:
[----:B------:R-:W-:Y:S01]  /*da40*/  IMAD.U32 R99, RZ, RZ, UR8 ;  /* 0x00000008ff637e24 */ /* 0x000fe2000f8e00ff */
[----:B------:R-:W-:Y:S01]  /*da50*/  VOTEU.ALL UP0, P0 ;  /* 0x00000000003f7886 */ /* 0x000fe20000000000 */
[----:B------:R-:W-:Y:S01]  /*da60*/  IMAD.U32 R107, RZ, RZ, UR8 ;  /* 0x00000008ff6b7e24 */ /* 0x000fe2000f8e00ff */
[----:B------:R-:W-:Y:S01]  /*da70*/  ULDC.64 UR12, c[0x0][0x218] ;  /* 0x00008600000c7ab9 */ /* 0x000fe20000000a00 */
[----:B------:R-:W-:Y:S01]  /*da80*/  IMAD.U32 R110, RZ, RZ, UR8 ;  /* 0x00000008ff6e7e24 */ /* 0x000fe2000f8e00ff */
[-C--:B------:R-:W-:Y:S01]  /*da90*/  @!P0 LEA R66, P3, R99, R188.reuse, 0x6 ;  /* 0x000000bc63428211 */ /* 0x080fe200078630ff */
[----:B------:R-:W-:Y:S01]  /*daa0*/  IMAD.U32 R19, RZ, RZ, UR8 ;  /* 0x00000008ff137e24 */ /* 0x000fe2000f8e00ff */
[----:B------:R-:W-:Y:S01]  /*dab0*/  @!P0 LEA R64, P4, R107, R188, 0x5 ;  /* 0x000000bc6b408211 */ /* 0x000fe200078828ff */
[----:B------:R-:W-:Y:S01]  /*dac0*/  IMAD.U32 R0, RZ, RZ, UR9 ;  /* 0x00000009ff007e24 */ /* 0x000fe2000f8e00ff */
[----:B------:R-:W-:Y:S01]  /*dad0*/  @!UP0 UIMAD UR11, UR9, 0x60, URZ ;  /* 0x00000060090b88a4 */ /* 0x000fe2000f8e023f */
[----:B------:R-:W-:Y:S01]  /*dae0*/  IMAD.U32 R11, RZ, RZ, UR8 ;  /* 0x00000008ff0b7e24 */ /* 0x000fe2000f8e00ff */
[----:B------:R-:W-:Y:S01]  /*daf0*/  @!UP0 UIMAD UR4, UR9, 0xa0, URZ ;  /* 0x000000a0090488a4 */ /* 0x000fe2000f8e023f */
[----:B------:R-:W-:Y:S01]  /*db00*/  IMAD.U32 R2, RZ, RZ, UR9 ;  /* 0x00000009ff027e24 */ /* 0x000fe2000f8e00ff */
[-C--:B------:R-:W-:Y:S01]  /*db10*/  @!P0 LEA.HI.X R19, R19, R189.reuse, R0, 0x6, P3 ;  /* 0x000000bd13138211 */ /* 0x080fe200018f3400 */
[----:B------:R-:W-:Y:S01]  /*db20*/  @!P0 IMAD.WIDE.U32 R110, R110, 0x60, R188 ;  /* 0x000000606e6e8825 */ /* 0x000fe200078e00bc */
[----:B------:R-:W-:Y:S01]  /*db30*/  @!P0 IADD3 R64, P3, R7, R64, RZ ;  /* 0x0000004007408210 */ /* 0x000fe20007f7e0ff */
[----:B------:R1:W-:Y:S01]  /*db40*/  @P0 STS [R218+0x1000], RZ ;  /* 0x001000ffda000388 */ /* 0x0003e20000000800 */
[-C--:B------:R-:W-:Y:S01]  /*db50*/  @!P0 LEA.HI.X R11, R11, R189.reuse, R2, 0x5, P4 ;  /* 0x000000bd0b0b8211 */ /* 0x080fe200020f2c02 */
[----:B------:R-:W-:Y:S01]  /*db60*/  IMAD.U32 R102, RZ, RZ, UR8 ;  /* 0x00000008ff667e24 */ /* 0x000fe2000f8e00ff */
[----:B------:R-:W-:Y:S01]  /*db70*/  @!P0 IADD3 R74, P5, R7, R110, RZ ;  /* 0x0000006e074a8210 */ /* 0x000fe20007fbe0ff */
[----:B------:R-:W-:Y:S01]  /*db80*/  IMAD.U32 R2, RZ, RZ, UR8 ;  /* 0x00000008ff027e24 */ /* 0x000fe2000f8e00ff */
[----:B------:R-:W-:Y:S01]  /*db90*/  @!P0 LEA R76, P4, R107, R188, 0x7 ;  /* 0x000000bc6b4c8211 */ /* 0x000fe200078838ff */
[C---:B------:R-:W-:Y:S01]  /*dba0*/  @!P0 IMAD.X R11, R62.reuse, 0x1, R11, P3 ;  /* 0x000000013e0b8824 */ /* 0x040fe200018e060b */
[----:B------:R-:W-:Y:S01]  /*dbb0*/  @!P0 IADD3.X R111, R62, UR11, R111, P5, !PT ;  /* 0x0000000b3e6f8c10 */ /* 0x000fe2000affe46f */
[----:B------:R-:W-:Y:S01]  /*dbc0*/  @!P0 IMAD.WIDE.U32 R102, R102, 0xa0, R188 ;  /* 0x000000a066668825 */ /* 0x000fe200078e00bc */
[----:B------:R-:W-:Y:S01]  /*dbd0*/  @!P0 LEA R118, P6, R64, UR12, 0x1 ;  /* 0x0000000c40768c11 */ /* 0x000fe2000f8c08ff */
[----:B------:R1:W-:Y:S01]  /*dbe0*/  @P0 STS [R218+0x1004], RZ ;  /* 0x001004ffda000388 */ /* 0x0003e20000000800 */
[C---:B------:R-:W-:Y:S01]  /*dbf0*/  @!P0 IADD3 R66, P5, R7.reuse, R66, RZ ;  /* 0x0000004207428210 */ /* 0x040fe20007fbe0ff */
[----:B------:R-:W-:Y:S01]  /*dc00*/  IMAD.U32 R98, RZ, RZ, UR8 ;  /* 0x00000008ff627e24 */ /* 0x000fe2000f8e00ff */
[----:B------:R-:W-:Y:S01]  /*dc10*/  @!P0 LEA.HI.X R107, R2, R189, R0, 0x7, P4 ;  /* 0x000000bd026b8211 */ /* 0x000fe200020f3c00 */
[----:B------:R1:W-:Y:S01]  /*dc20*/  @P0 STS.64 [R218+0x1008], RZ ;  /* 0x001008ffda000388 */ /* 0x0003e20000000a00 */
[----:B------:R-:W-:Y:S01]  /*dc30*/  @!P0 LEA.HI.X R119, R64, UR13, R11, 0x1, P6 ;  /* 0x0000000d40778c11 */ /* 0x000fe2000b0f0c0b */
[----:B------:R-:W-:Y:S01]  /*dc40*/  @!P0 IMAD.X R19, R62, 0x1, R19, P5 ;  /* 0x000000013e138824 */ /* 0x000fe200028e0613 */
[C---:B------:R-:W-:Y:S01]  /*dc50*/  @!P0 IADD3 R76, P4, R7.reuse, R76, RZ ;  /* 0x0000004c074c8210 */ /* 0x040fe20007f9e0ff */
[----:B------:R-:W-:Y:S01]  /*dc60*/  @!P0 IMAD.WIDE.U32 R98, R98, 0xc0, R188 ;  /* 0x000000c062628825 */ /* 0x000fe200078e00bc */
[C---:B------:R-:W-:Y:S01]  /*dc70*/  @!P0 IADD3 R78, P3, R7.reuse, R102, RZ ;  /* 0x00000066074e8210 */ /* 0x040fe20007f7e0ff */
[----:B------:R-:W-:Y:S01]  /*dc80*/  BSSY B0, `(.L_x_2380) ;  /* 0x0000041000007945 */ /* 0x000fe20003800000 */
[----:B------:R-:W-:Y:S01]  /*dc90*/  @!P0 LEA R130, P6, R7, R240, 0x1 ;  /* 0x000000f007828211 */ /* 0x000fe200078c08ff */
[----:B------:R-:W-:Y:S01]  /*dca0*/  @!P0 IMAD.X R107, R62, 0x1, R107, P4 ;  /* 0x000000013e6b8824 */ /* 0x000fe200020e066b */
[----:B------:R-:W-:-:S02]  /*dcb0*/  @!P0 LEA R126, P5, R66, UR12, 0x1 ;  /* 0x0000000c427e8c11 */ /* 0x000fc4000f8a08ff */
[----:B------:R-:W-:Y:S01]  /*dcc0*/  @!P0 IADD3.X R103, R62, UR4, R103, P3, !PT ;  /* 0x000000043e678c10 */ /* 0x000fe20009ffe467 */
[----:B------:R-:W-:Y:S01]  /*dcd0*/  @!UP0 UIMAD UR4, UR9, 0xc0, URZ ;  /* 0x000000c0090488a4 */ /* 0x000fe2000f8e023f */
[C---:B------:R-:W-:Y:S02]  /*dce0*/  @!P0 LEA.HI.X R131, R7.reuse, R237, R62, 0x1, P6 ;  /* 0x000000ed07838211 */ /* 0x040fe400030f0c3e */
[----:B------:R-:W-:Y:S02]  /*dcf0*/  @!P0 LEA R106, P4, R76, UR12, 0x1 ;  /* 0x0000000c4c6a8c11 */ /* 0x000fe4000f8808ff */
[----:B------:R-:W-:Y:S01]  /*dd00*/  @!P0 LEA.HI.X R127, R66, UR13, R19, 0x1, P5 ;  /* 0x0000000d427f8c11 */ /* 0x000fe2000a8f0c13 */
[----:B------:R-:W-:Y:S01]  /*dd10*/  @!PT LDS RZ, [RZ] ;  /* 0x00000000fffff984 */ /* 0x000fe20000000800 */
[----:B------:R-:W-:Y:S01]  /*dd20*/  @!PT LDS RZ, [RZ] ;  /* 0x00000000fffff984 */ /* 0x000fe20000000800 */
[----:B------:R-:W-:Y:S01]  /*dd30*/  @!PT LDS RZ, [RZ] ;  /* 0x00000000fffff984 */ /* 0x000fe20000000800 */
[----:B------:R1:W-:Y:S01]  /*dd40*/  @!P0 LDGSTS.E.BYPASS.LTC128B.128 [R218+0x1000], desc[UR20][R130.64] ;  /* 0x0100000082da8fae */ /* 0x0003e2000b901d54 */
[----:B------:R-:W-:Y:S02]  /*dd50*/  @!P0 LEA R110, P5, R74, UR12, 0x1 ;  /* 0x0000000c4a6e8c11 */ /* 0x000fe4000f8a08ff */
[----:B------:R-:W-:Y:S01]  /*dd60*/  @!P0 IADD3 R0, P3, R7, R98, RZ ;  /* 0x0000006207008210 */ /* 0x000fe20007f7e0ff */
[----:B------:R1:W-:Y:S01]  /*dd70*/  @P0 STS.128 [R218+0x1800], RZ ;  /* 0x001800ffda000388 */ /* 0x0003e20000000c00 */
[----:B------:R-:W-:-:S02]  /*dd80*/  @!P0 LEA.HI.X R107, R76, UR13, R107, 0x1, P4 ;  /* 0x0000000d4c6b8c11 */ /* 0x000fc4000a0f0c6b */
[----:B------:R-:W-:Y:S01]  /*dd90*/  @!P0 LEA R102, P4, R78, UR12, 0x1 ;  /* 0x0000000c4e668c11 */ /* 0x000fe2000f8808ff */
[----:B------:R-:W-:Y:S01]  /*dda0*/  @!PT LDS RZ, [RZ] ;  /* 0x00000000fffff984 */ /* 0x000fe20000000800 */
[----:B------:R-:W-:Y:S01]  /*ddb0*/  @!PT LDS RZ, [RZ] ;  /* 0x00000000fffff984 */ /* 0x000fe20000000800 */
[----:B------:R-:W-:Y:S01]  /*ddc0*/  @!PT LDS RZ, [RZ] ;  /* 0x00000000fffff984 */ /* 0x000fe20000000800 */
[----:B------:R1:W-:Y:S01]  /*ddd0*/  @!P0 LDGSTS.E.BYPASS.LTC128B.128 [R218+0x1800], desc[UR20][R118.64] ;  /* 0x0180000076da8fae */ /* 0x0003e2000b901d54 */
[----:B------:R-:W-:Y:S02]  /*dde0*/  @!P0 LEA.HI.X R111, R74, UR13, R111, 0x1, P5 ;  /* 0x0000000d4a6f8c11 */ /* 0x000fe4000a8f0c6f */
[----:B------:R-:W-:Y:S01]  /*ddf0*/  @!P0 IADD3.X R99, R62, UR4, R99, P3, !PT ;  /* 0x000000043e638c10 */ /* 0x000fe20009ffe463 */
[----:B------:R1:W-:Y:S01]  /*de00*/  @P0 STS.128 [R218+0x2000], RZ ;  /* 0x002000ffda000388 */ /* 0x0003e20000000c00 */
        /* <DEDUP_REMOVED lines=40> */
.L_x_2381:
[----:B------:R-:W-:Y:S05]  /*e090*/  BSYNC B0 ;  /* 0x0000000000007941 */ /* 0x000fea0003800000 */
.L_x_2380:
[----:B------:R-:W0:Y:S01]  /*e0a0*/  LDGDEPBAR ;  /* 0x00000000000079af */ /* 0x000e220000000000 */
[----:B------:R-:W-:-:S04]  /*e0b0*/  LEA R240, P0, R7, R240, 0x1 ;  /* 0x000000f007f07211 */ /* 0x000fc800078008ff */
[----:B------:R-:W-:-:S09]  /*e0c0*/  LEA.HI.X R237, R7, R237, R62, 0x1, P0 ;  /* 0x000000ed07ed7211 */ /* 0x000fd200000f0c3e */
.L_x_2377:
        /* <DEDUP_REMOVED lines=78> */
[--C-:B--2---:R-:W-:Y:S01]  /*e5b0*/  FFMA.FTZ R99, R83, UR4, -R106.reuse ;  /* 0x0000000453637c23 */ /* 0x104fe2000801086a */
        /* <DEDUP_REMOVED lines=75> */
[----:B------:R-:W4:Y:S01]  /*ea70*/  MUFU.EX2 R141, R141 ;  /* 0x0000008d008d7308 */ /* 0x000f220000000800 */
        /* <DEDUP_REMOVED lines=67> */
[----:B------:R-:W5:Y:S04]  /*eeb0*/  SHFL.BFLY PT, R5, R2, 0x2, 0x1f ;  /* 0x0c401f0002057f89 */ /* 0x000f6800000e0000 */
[----:B------:R-:W-:Y:S08]  /*eec0*/  MUFU.EX2 R103, R103 ;  /* 0x0000006700677308 */ /* 0x000ff00000000800 */
[----:B------:R-:W-:Y:S08]  /*eed0*/  MUFU.EX2 R94, R94 ;  /* 0x0000005e005e7308 */ /* 0x000ff00000000800 */
[----:B------:R-:W-:Y:S01]  /*eee0*/  MUFU.EX2 R101, R101 ;  /* 0x0000006500657308 */ /* 0x000fe20000000800 */
[----:B-----5:R-:W-:Y:S01]  /*eef0*/  FMNMX.FTZ R0, R2, R5, !PT ;  /* 0x0000000502007209 */ /* 0x020fe20007810000 */
[----:B------:R-:W-:-:S06]  /*ef00*/  FFMA.FTZ R2, R35, UR4, -R106 ;  /* 0x0000000423027c23 */ /* 0x000fcc000801086a */
[----:B------:R-:W-:Y:S01]  /*ef10*/  MUFU.EX2 R92, R92 ;  /* 0x0000005c005c7308 */ /* 0x000fe20000000800 */
[----:B------:R-:W5:Y:S07]  /*ef20*/  SHFL.BFLY PT, R5, R0, 0x1, 0x1f ;  /* 0x0c201f0000057f89 */ /* 0x000f6e00000e0000 */
[----:B------:R-:W-:Y:S08]  /*ef30*/  MUFU.EX2 R99, R99 ;  /* 0x0000006300637308 */ /* 0x000ff00000000800 */
[----:B------:R-:W-:Y:S08]  /*ef40*/  MUFU.EX2 R90, R90 ;  /* 0x0000005a005a7308 */ /* 0x000ff00000000800 */
[----:B------:R-:W-:Y:S01]  /*ef50*/  MUFU.EX2 R97, R97 ;  /* 0x0000006100617308 */ /* 0x000fe20000000800 */
[----:B-----5:R-:W-:Y:S01]  /*ef60*/  FMNMX.FTZ R108, R0, R5, !PT ;  /* 0x00000005006c7209 */ /* 0x020fe20007810000 */
[----:B------:R-:W-:Y:S01]  /*ef70*/  FFMA.FTZ R0, R33, UR4, -R106 ;  /* 0x0000000421007c23 */ /* 0x000fe2000801086a */
[----:B------:R-:W-:-:S02]  /*ef80*/  FSEL R5, R110, RZ, P3 ;  /* 0x000000ff6e057208 */ /* 0x000fc40001800000 */
[C---:B------:R-:W-:Y:S01]  /*ef90*/  FSETP.NEU.FTZ.AND P0, PT, R108.reuse, -INF , PT ;  /* 0xff8000006c00780b */ /* 0x040fe20003f1d000 */
[----:B------:R-:W-:Y:S02]  /*efa0*/  FMUL.FTZ R63, R108, UR4 ;  /* 0x000000046c3f7c20 */ /* 0x000fe40008410000 */
[----:B------:R-:W-:Y:S01]  /*efb0*/  FADD.FTZ R5, R134, -R5 ;  /* 0x8000000586057221 */ /* 0x000fe20000010000 */
[----:B------:R-:W-:Y:S02]  /*efc0*/  MUFU.EX2 R88, R88 ;  /* 0x0000005800587308 */ /* 0x000fe40000000800 */
[----:B------:R-:W-:Y:S01]  /*efd0*/  FSEL R63, R63, RZ, P0 ;  /* 0x000000ff3f3f7208 */ /* 0x000fe20000000000 */
[----:B------:R-:W-:-:S04]  /*efe0*/  FMUL.FTZ R163, R5, UR4 ;  /* 0x0000000405a37c20 */ /* 0x000fc80008410000 */
[--C-:B------:R-:W-:Y:S01]  /*eff0*/  FFMA.FTZ R155, R18, UR4, -R63.reuse ;  /* 0x00000004129b7c23 */ /* 0x100fe2000801083f */
[--C-:B------:R-:W-:Y:S01]  /*f000*/  FFMA.FTZ R118, R16, UR4, -R63.reuse ;  /* 0x0000000410767c23 */ /* 0x100fe2000801083f */
[--C-:B------:R-:W-:Y:S01]  /*f010*/  FFMA.FTZ R135, R10, UR4, -R63.reuse ;  /* 0x000000040a877c23 */ /* 0x100fe2000801083f */
[----:B------:R-:W5:Y:S01]  /*f020*/  LDSM.16.MT88.4 R16, [R242+0x5000] ;  /* 0x00500000f210783b */ /* 0x000f620000004200 */
[--C-:B------:R-:W-:Y:S01]  /*f030*/  FFMA.FTZ R123, R6, UR4, -R63.reuse ;  /* 0x00000004067b7c23 */ /* 0x100fe2000801083f */
[--C-:B------:R-:W-:Y:S01]  /*f040*/  FFMA.FTZ R119, R8, UR4, -R63.reuse ;  /* 0x0000000408777c23 */ /* 0x100fe2000801083f */
[----:B------:R-:W-:Y:S01]  /*f050*/  FSEL R6, R108, RZ, P0 ;  /* 0x000000ff6c067208 */ /* 0x000fe20000000000 */
[----:B------:R-:W5:Y:S01]  /*f060*/  LDSM.16.MT88.4 R8, [R241+0x5000] ;  /* 0x00500000f108783b */ /* 0x000f620000004200 */
[--C-:B------:R-:W-:Y:S01]  /*f070*/  FFMA.FTZ R168, R114, UR4, -R63.reuse ;  /* 0x0000000472a87c23 */ /* 0x100fe2000801083f */
[--C-:B------:R-:W-:Y:S01]  /*f080*/  FFMA.FTZ R162, R22, UR4, -R63.reuse ;  /* 0x0000000416a27c23 */ /* 0x100fe2000801083f */
[--C-:B------:R-:W-:Y:S01]  /*f090*/  FFMA.FTZ R151, R14, UR4, -R63.reuse ;  /* 0x000000040e977c23 */ /* 0x100fe2000801083f */
[----:B------:R-:W-:Y:S01]  /*f0a0*/  FADD.FTZ R6, R133, -R6 ;  /* 0x8000000685067221 */ /* 0x000fe20000010000 */
[----:B------:R-:W-:Y:S01]  /*f0b0*/  MUFU.EX2 R155, R155 ;  /* 0x0000009b009b7308 */ /* 0x000fe20000000800 */
[--C-:B------:R-:W-:Y:S01]  /*f0c0*/  FFMA.FTZ R158, R128, UR4, -R63.reuse ;  /* 0x00000004809e7c23 */ /* 0x100fe2000801083f */
[--C-:B------:R-:W-:Y:S01]  /*f0d0*/  FFMA.FTZ R128, R122, UR4, -R63.reuse ;  /* 0x000000047a807c23 */ /* 0x100fe2000801083f */
[----:B------:R-:W-:Y:S01]  /*f0e0*/  FMUL.FTZ R161, R6, UR4 ;  /* 0x0000000406a17c20 */ /* 0x000fe20008410000 */
[--C-:B------:R-:W-:Y:S01]  /*f0f0*/  FFMA.FTZ R114, R4, UR4, -R63.reuse ;  /* 0x0000000404727c23 */ /* 0x100fe2000801083f */
[--C-:B------:R-:W-:Y:S01]  /*f100*/  FFMA.FTZ R139, R26, UR4, -R63.reuse ;  /* 0x000000041a8b7c23 */ /* 0x100fe2000801083f */
[--C-:B------:R-:W-:Y:S01]  /*f110*/  FFMA.FTZ R122, R24, UR4, -R63.reuse ;  /* 0x00000004187a7c23 */ /* 0x100fe2000801083f */
[----:B------:R-:W5:Y:S01]  /*f120*/  LDSM.16.MT88.4 R4, [R242+0x5400] ;  /* 0x00540000f204783b */ /* 0x000f620000004200 */
[----:B------:R-:W4:Y:S01]  /*f130*/  MUFU.EX2 R168, R168 ;  /* 0x000000a800a87308 */ /* 0x000f220000000800 */
[--C-:B------:R-:W-:Y:S01]  /*f140*/  FFMA.FTZ R136, R20, UR4, -R63.reuse ;  /* 0x0000000414887c23 */ /* 0x100fe2000801083f */
[--C-:B------:R-:W-:Y:S01]  /*f150*/  FFMA.FTZ R117, R12, UR4, -R63.reuse ;  /* 0x000000040c757c23 */ /* 0x100fe2000801083f */
[----:B------:R-:W5:Y:S01]  /*f160*/  LDSM.16.MT88.4 R24, [R241+0x5400] ;  /* 0x00540000f118783b */ /* 0x000f620000004200 */
[----:B-1----:R-:W-:Y:S01]  /*f170*/  F2FP.BF16.F32.PACK_AB R12, R159, R170 ;  /* 0x000000aa9f0c723e */ /* 0x002fe200000010ff */
[--C-:B------:R-:W-:Y:S01]  /*f180*/  FFMA.FTZ R143, R34, UR4, -R63.reuse ;  /* 0x00000004228f7c23 */ /* 0x100fe2000801083f */
[----:B--2---:R-:W-:Y:S01]  /*f190*/  F2FP.BF16.F32.PACK_AB R14, R153, R166 ;  /* 0x000000a6990e723e */ /* 0x004fe200000010ff */
[--C-:B------:R-:W-:Y:S01]  /*f1a0*/  FFMA.FTZ R127, R30, UR4, -R63.reuse ;  /* 0x000000041e7f7c23 */ /* 0x100fe2000801083f */
[----:B------:R-:W-:Y:S01]  /*f1b0*/  MUFU.EX2 R162, R162 ;  /* 0x000000a200a27308 */ /* 0x000fe20000000800 */
[--C-:B------:R-:W-:Y:S01]  /*f1c0*/  FFMA.FTZ R126, R28, UR4, -R63.reuse ;  /* 0x000000041c7e7c23 */ /* 0x100fe2000801083f */
[--C-:B------:R-:W-:Y:S01]  /*f1d0*/  FFMA.FTZ R131, R32, UR4, -R63.reuse ;  /* 0x0000000420837c23 */ /* 0x100fe2000801083f */
[----:B------:R-:W1:Y:S01]  /*f1e0*/  LDSM.16.MT88.4 R28, [R242+0x5800] ;  /* 0x00580000f21c783b */ /* 0x000e620000004200 */
[----:B---3--:R-:W-:Y:S01]  /*f1f0*/  F2FP.BF16.F32.PACK_AB R32, R145, R160 ;  /* 0x000000a09120723e */ /* 0x008fe200000010ff */
[--C-:B------:R-:W-:Y:S01]  /*f200*/  FFMA.FTZ R134, R180, UR4, -R63.reuse ;  /* 0x00000004b4867c23 */ /* 0x100fe2000801083f */
[----:B----4-:R-:W-:Y:S01]  /*f210*/  F2FP.BF16.F32.PACK_AB R34, R141, R150 ;  /* 0x000000968d22723e */ /* 0x010fe200000010ff */
[--C-:B------:R-:W-:Y:S01]  /*f220*/  FFMA.FTZ R133, R178, UR4, -R63.reuse ;  /* 0x00000004b2857c23 */ /* 0x100fe2000801083f */
        /* <DEDUP_REMOVED lines=44> */
[----:B------:R-:W-:Y:S01]  /*f4f0*/  FFMA.FTZ R170, R215, R163, R170 ;  /* 0x000000a3d7aa7223 */ /* 0x000fe200000100aa */
[----:B------:R-:W-:Y:S01]  /*f500*/  FFMA.FTZ R168, R217, R161, R168 ;  /* 0x000000a1d9a87223 */ /* 0x000fe200000100a8 */
[--C-:B------:R-:W-:Y:S01]  /*f510*/  FFMA.FTZ R70, R70, UR4, -R63.reuse ;  /* 0x0000000446467c23 */ /* 0x100fe2000801083f */
[C---:B------:R-:W-:Y:S01]  /*f520*/  HMMA.16816.F32.BF16 R224, R12.reuse, R8, R224 ;  /* 0x000000080ce0723c */ /* 0x040fe200000418e0 */
[----:B------:R-:W3:Y:S01]  /*f530*/  MUFU.EX2 R136, R136 ;  /* 0x0000008800887308 */ /* 0x000ee20000000800 */
[----:B--2---:R-:W-:Y:S01]  /*f540*/  F2FP.BF16.F32.PACK_AB R33, R143, R158 ;  /* 0x0000009e8f21723e */ /* 0x004fe200000010ff */
[----:B------:R-:W-:Y:S01]  /*f550*/  FADD.FTZ R159, R159, R170 ;  /* 0x000000aa9f9f7221 */ /* 0x000fe20000010000 */
[----:B------:R-:W-:Y:S01]  /*f560*/  FADD.FTZ R155, R155, R168 ;  /* 0x000000a89b9b7221 */ /* 0x000fe20000010000 */
[----:B------:R-:W-:Y:S01]  /*f570*/  FFMA.FTZ R58, R58, UR4, -R63 ;  /* 0x000000043a3a7c23 */ /* 0x000fe2000801083f */
[C---:B------:R-:W-:Y:S01]  /*f580*/  HMMA.16816.F32.BF16 R16, R12.reuse, R18, R228 ;  /* 0x000000120c10723c */ /* 0x040fe200000418e4 */
[----:B------:R-:W-:Y:S01]  /*f590*/  FADD.FTZ R166, R166, R159 ;  /* 0x0000009fa6a67221 */ /* 0x000fe20000010000 */
[----:B------:R-:W-:Y:S01]  /*f5a0*/  FADD.FTZ R162, R162, R155 ;  /* 0x0000009ba2a27221 */ /* 0x000fe20000010000 */
[----:B------:R-:W-:Y:S01]  /*f5b0*/  MUFU.EX2 R135, R135 ;  /* 0x0000008700877308 */ /* 0x000fe20000000800 */
[----:B------:R-:W-:Y:S01]  /*f5c0*/  FFMA.FTZ R60, R60, UR4, -R63 ;  /* 0x000000043c3c7c23 */ /* 0x000fe2000801083f */
[----:B------:R-:W-:Y:S01]  /*f5d0*/  FADD.FTZ R153, R153, R166 ;  /* 0x000000a699997221 */ /* 0x000fe20000010000 */
[----:B------:R-:W-:Y:S01]  /*f5e0*/  HMMA.16816.F32.BF16 R220, R12, R10, R220 ;  /* 0x0000000a0cdc723c */ /* 0x000fe200000418dc */
[----:B------:R-:W2:Y:S01]  /*f5f0*/  LDSM.16.MT88.4 R8, [R241+0x5800] ;  /* 0x00580000f108783b */ /* 0x000ea20000004200 */
[----:B------:R-:W-:Y:S01]  /*f600*/  FADD.FTZ R151, R151, R162 ;  /* 0x000000a297977221 */ /* 0x000fe20000010000 */
[----:B------:R-:W-:Y:S01]  /*f610*/  FADD.FTZ R160, R160, R153 ;  /* 0x00000099a0a07221 */ /* 0x000fe20000010000 */
[----:B------:R-:W-:Y:S01]  /*f620*/  FFMA.FTZ R38, R38, UR4, -R63 ;  /* 0x0000000426267c23 */ /* 0x000fe2000801083f */
[----:B------:R-:W4:Y:S01]  /*f630*/  MUFU.EX2 R128, R128 ;  /* 0x0000008000807308 */ /* 0x000f220000000800 */
[----:B---3--:R-:W-:Y:S01]  /*f640*/  F2FP.BF16.F32.PACK_AB R35, R136, R139 ;  /* 0x0000008b8823723e */ /* 0x008fe200000010ff */
[----:B------:R-:W-:Y:S01]  /*f650*/  FADD.FTZ R158, R158, R151 ;  /* 0x000000979e9e7221 */ /* 0x000fe20000010000 */
[----:B------:R-:W-:Y:S01]  /*f660*/  F2FP.BF16.F32.PACK_AB R12, R130, R137 ;  /* 0x00000089820c723e */ /* 0x000fe200000010ff */
[--C-:B------:R-:W-:Y:S01]  /*f670*/  FFMA.FTZ R151, R56, UR4, -R63.reuse ;  /* 0x0000000438977c23 */ /* 0x100fe2000801083f */
[----:B------:R-:W-:Y:S01]  /*f680*/  F2FP.BF16.F32.PACK_AB R14, R124, R129 ;  /* 0x000000817c0e723e */ /* 0x000fe200000010ff */
[----:B------:R-:W-:Y:S01]  /*f690*/  FADD.FTZ R145, R145, R160 ;  /* 0x000000a091917221 */ /* 0x000fe20000010000 */
[----:B------:R-:W-:Y:S01]  /*f6a0*/  FADD.FTZ R158, R143, R158 ;  /* 0x0000009e8f9e7221 */ /* 0x000fe20000010000 */
[----:B------:R-:W-:Y:S01]  /*f6b0*/  MUFU.EX2 R127, R127 ;  /* 0x0000007f007f7308 */ /* 0x000fe20000000800 */
[C---:B------:R-:W-:Y:S01]  /*f6c0*/  HMMA.16816.F32.BF16 R20, R32.reuse, R4, R20 ;  /* 0x000000042014723c */ /* 0x040fe20000041814 */
[--C-:B------:R-:W-:Y:S01]  /*f6d0*/  FFMA.FTZ R56, R57, UR4, -R63.reuse ;  /* 0x0000000439387c23 */ /* 0x100fe2000801083f */
[----:B------:R-:W-:Y:S01]  /*f6e0*/  FADD.FTZ R139, R139, R158 ;  /* 0x0000009e8b8b7221 */ /* 0x000fe20000010000 */
[--C-:B------:R-:W-:Y:S01]  /*f6f0*/  FFMA.FTZ R39, R39, UR4, -R63.reuse ;  /* 0x0000000427277c23 */ /* 0x100fe2000801083f */
[----:B------:R-:W-:Y:S01]  /*f700*/  LDSM.16.MT88.4 R228, [R242+0x8c00] ;  /* 0x008c0000f2e4783b */ /* 0x000fe20000004200 */
[----:B------:R-:W-:Y:S01]  /*f710*/  FFMA.FTZ R217, R93, UR4, -R63 ;  /* 0x000000045dd97c23 */ /* 0x000fe2000801083f */
[----:B------:R-:W-:Y:S01]  /*f720*/  HMMA.16816.F32.BF16 R224, R32, R24, R224 ;  /* 0x0000001820e0723c */ /* 0x000fe200000418e0 */
[----:B------:R-:W3:Y:S01]  /*f730*/  MUFU.EX2 R122, R122 ;  /* 0x0000007a007a7308 */ /* 0x000ee20000000800 */
[----:B----4-:R-:W-:Y:S01]  /*f740*/  F2FP.BF16.F32.PACK_AB R13, R128, R135 ;  /* 0x00000087800d723e */ /* 0x010fe200000010ff */
[----:B------:R-:W-:-:S03]  /*f750*/  FADD.FTZ R136, R136, R139 ;  /* 0x0000008b88887221 */ /* 0x000fc60000010000 */
[C---:B------:R-:W-:Y:S01]  /*f760*/  HMMA.16816.F32.BF16 R16, R32.reuse, R6, R16 ;  /* 0x000000062010723c */ /* 0x040fe20000041810 */
[----:B------:R-:W4:Y:S01]  /*f770*/  LDSM.16.MT88.4 R4, [R242+0x5c00] ;  /* 0x005c0000f204783b */ /* 0x000f220000004200 */
[----:B------:R-:W-:Y:S01]  /*f780*/  FADD.FTZ R135, R135, R136 ;  /* 0x0000008887877221 */ /* 0x000fe20000010000 */
[----:B------:R-:W-:Y:S03]  /*f790*/  MUFU.EX2 R118, R118 ;  /* 0x0000007600767308 */ /* 0x000fe60000000800 */
[----:B------:R-:W-:Y:S01]  /*f7a0*/  HMMA.16816.F32.BF16 R220, R32, R26, R220 ;  /* 0x0000001a20dc723c */ /* 0x000fe200000418dc */
[----:B------:R-:W5:Y:S01]  /*f7b0*/  LDSM.16.MT88.4 R24, [R241+0x5c00] ;  /* 0x005c0000f118783b */ /* 0x000f620000004200 */
[----:B------:R-:W-:-:S03]  /*f7c0*/  FADD.FTZ R128, R128, R135 ;  /* 0x0000008780807221 */ /* 0x000fc60000010000 */
[----:B------:R-:W2:Y:S01]  /*f7d0*/  MUFU.EX2 R123, R123 ;  /* 0x0000007b007b7308 */ /* 0x000ea20000000800 */
[----:B---3--:R-:W-:Y:S01]  /*f7e0*/  F2FP.BF16.F32.PACK_AB R15, R122, R127 ;  /* 0x0000007f7a0f723e */ /* 0x008fe200000010ff */
[----:B------:R-:W-:Y:S01]  /*f7f0*/  FADD.FTZ R127, R127, R128 ;  /* 0x000000807f7f7221 */ /* 0x000fe20000010000 */
[----:B------:R-:W-:Y:S02]  /*f800*/  F2FP.BF16.F32.PACK_AB R32, R120, R125 ;  /* 0x0000007d7820723e */ /* 0x000fe400000010ff */
[----:B------:R-:W-:Y:S01]  /*f810*/  F2FP.BF16.F32.PACK_AB R34, R116, R121 ;  /* 0x000000797422723e */ /* 0x000fe200000010ff */
[----:B------:R-:W-:Y:S02]  /*f820*/  FADD.FTZ R127, R122, R127 ;  /* 0x0000007f7a7f7221 */ /* 0x000fe40000010000 */
[----:B------:R-:W-:Y:S01]  /*f830*/  MUFU.EX2 R119, R119 ;  /* 0x0000007700777308 */ /* 0x000fe20000000800 */
[C---:B-1----:R-:W-:Y:S06]  /*f840*/  HMMA.16816.F32.BF16 R20, R12.reuse, R28, R20 ;  /* 0x0000001c0c14723c */ /* 0x042fec0000041814 */
[----:B--2---:R-:W-:Y:S01]  /*f850*/  HMMA.16816.F32.BF16 R224, R12, R8, R224 ;  /* 0x000000080ce0723c */ /* 0x004fe200000418e0 */
[----:B------:R-:W1:Y:S01]  /*f860*/  MUFU.EX2 R114, R114 ;  /* 0x0000007200727308 */ /* 0x000e620000000800 */
[----:B------:R-:W-:-:S04]  /*f870*/  F2FP.BF16.F32.PACK_AB R33, R123, R118 ;  /* 0x000000767b21723e */ /* 0x000fc800000010ff */
[C---:B------:R-:W-:Y:S01]  /*f880*/  HMMA.16816.F32.BF16 R28, R12.reuse, R30, R16 ;  /* 0x0000001e0c1c723c */ /* 0x040fe20000041810 */
[----:B------:R-:W2:Y:S02]  /*f890*/  LDSM.16.MT88.4 R16, [R242+0x6000] ;  /* 0x00600000f210783b */ /* 0x000ea40000004200 */
[----:B------:R-:W-:Y:S03]  /*f8a0*/  MUFU.EX2 R117, R117 ;  /* 0x0000007500757308 */ /* 0x000fe60000000800 */
[----:B------:R-:W-:Y:S01]  /*f8b0*/  HMMA.16816.F32.BF16 R220, R12, R10, R220 ;  /* 0x0000000a0cdc723c */ /* 0x000fe200000418dc */
[----:B------:R-:W3:Y:S04]  /*f8c0*/  LDSM.16.MT88.4 R8, [R241+0x6000] ;  /* 0x00600000f108783b */ /* 0x000ee80000004200 */
[----:B------:R-:W5:Y:S01]  /*f8d0*/  MUFU.EX2 R126, R126 ;  /* 0x0000007e007e7308 */ /* 0x000f620000000800 */
[----:B-1----:R-:W-:-:S02]  /*f8e0*/  F2FP.BF16.F32.PACK_AB R35, R114, R119 ;  /* 0x000000777223723e */ /* 0x002fc400000010ff */
[----:B------:R-:W-:Y:S02]  /*f8f0*/  F2FP.BF16.F32.PACK_AB R12, R112, R115 ;  /* 0x00000073700c723e */ /* 0x000fe400000010ff */
[----:B------:R-:W-:-:S03]  /*f900*/  F2FP.BF16.F32.PACK_AB R14, R104, R113 ;  /* 0x00000071680e723e */ /* 0x000fc600000010ff */
[----:B------:R-:W-:Y:S01]  /*f910*/  MUFU.EX2 R131, R131 ;  /* 0x0000008300837308 */ /* 0x000fe20000000800 */
[C---:B----4-:R-:W-:Y:S06]  /*f920*/  HMMA.16816.F32.BF16 R20, R32.reuse, R4, R20 ;  /* 0x000000042014723c */ /* 0x050fec0000041814 */
[----:B-----5:R-:W-:Y:S01]  /*f930*/  HMMA.16816.F32.BF16 R224, R32, R24, R224 ;  /* 0x0000001820e0723c */ /* 0x020fe200000418e0 */
[----:B------:R-:W1:Y:S01]  /*f940*/  MUFU.EX2 R134, R134 ;  /* 0x0000008600867308 */ /* 0x000e620000000800 */
[----:B------:R-:W-:-:S04]  /*f950*/  F2FP.BF16.F32.PACK_AB R13, R126, R117 ;  /* 0x000000757e0d723e */ /* 0x000fc800000010ff */
[C---:B------:R-:W-:Y:S01]  /*f960*/  HMMA.16816.F32.BF16 R28, R32.reuse, R6, R28 ;  /* 0x00000006201c723c */ /* 0x040fe2000004181c */
[----:B------:R-:W4:Y:S02]  /*f970*/  LDSM.16.MT88.4 R4, [R242+0x6400] ;  /* 0x00640000f204783b */ /* 0x000f240000004200 */
[----:B------:R-:W-:Y:S03]  /*f980*/  MUFU.EX2 R133, R133 ;  /* 0x0000008500857308 */ /* 0x000fe60000000800 */
[----:B------:R-:W-:Y:S01]  /*f990*/  HMMA.16816.F32.BF16 R220, R32, R26, R220 ;  /* 0x0000001a20dc723c */ /* 0x000fe200000418dc */
[----:B------:R-:W5:Y:S04]  /*f9a0*/  LDSM.16.MT88.4 R24, [R241+0x6400] ;  /* 0x00640000f118783b */ /* 0x000f680000004200 */
[----:B------:R-:W3:Y:S01]  /*f9b0*/  MUFU.EX2 R152, R152 ;  /* 0x0000009800987308 */ /* 0x000ee20000000800 */
[----:B-1----:R-:W-:-:S02]  /*f9c0*/  F2FP.BF16.F32.PACK_AB R15, R134, R131 ;  /* 0x00000083860f723e */ /* 0x002fc400000010ff */
[----:B------:R-:W-:Y:S02]  /*f9d0*/  F2FP.BF16.F32.PACK_AB R32, R102, R111 ;  /* 0x0000006f6620723e */ /* 0x000fe400000010ff */
[----:B------:R-:W-:-:S03]  /*f9e0*/  F2FP.BF16.F32.PACK_AB R34, R100, R109 ;  /* 0x0000006d6422723e */ /* 0x000fc600000010ff */
[----:B------:R-:W-:Y:S01]  /*f9f0*/  MUFU.EX2 R147, R147 ;  /* 0x0000009300937308 */ /* 0x000fe20000000800 */
[C---:B--2---:R-:W-:Y:S06]  /*fa00*/  HMMA.16816.F32.BF16 R20, R12.reuse, R16, R20 ;  /* 0x000000100c14723c */ /* 0x044fec0000041814 */
[----:B---3--:R-:W-:Y:S01]  /*fa10*/  HMMA.16816.F32.BF16 R224, R12, R8, R224 ;  /* 0x000000080ce0723c */ /* 0x008fe200000418e0 */
        /* <DEDUP_REMOVED lines=50> */
[----:B-1----:R-:W-:-:S07]  /*fd40*/  F2FP.BF16.F32.PACK_AB R15, R73, R132 ;  /* 0x00000084490f723e */ /* 0x002fce00000010ff */
        /* <DEDUP_REMOVED lines=10> */
[----:B------:R-:W4:Y:S01]  /*fdf0*/  MUFU.EX2 R69, R69 ;  /* 0x0000004500457308 */ /* 0x000f220000000800 */
[----:B-1----:R-:W-:Y:S01]  /*fe00*/  F2FP.BF16.F32.PACK_AB R34, R84, R89 ;  /* 0x000000595422723e */ /* 0x002fe200000010ff */
[----:B------:R-:W1:Y:S06]  /*fe10*/  LDSM.16.MT88.4 R12, [R242+0x7c00] ;  /* 0x007c0000f20c783b */ /* 0x000e6c0000004200 */
[----:B------:R-:W-:Y:S08]  /*fe20*/  MUFU.EX2 R68, R68 ;  /* 0x0000004400447308 */ /* 0x000ff00000000800 */
[----:B------:R-:W5:Y:S01]  /*fe30*/  MUFU.EX2 R71, R71 ;  /* 0x0000004700477308 */ /* 0x000f620000000800 */
[----:B----4-:R-:W-:-:S07]  /*fe40*/  F2FP.BF16.F32.PACK_AB R33, R69, R72 ;  /* 0x000000484521723e */ /* 0x010fce00000010ff */
[----:B------:R-:W-:Y:S08]  /*fe50*/  MUFU.EX2 R87, R87 ;  /* 0x0000005700577308 */ /* 0x000ff00000000800 */
[----:B------:R-:W4:Y:S01]  /*fe60*/  MUFU.EX2 R82, R82 ;  /* 0x0000005200527308 */ /* 0x000f220000000800 */
[----:B-----5:R-:W-:-:S07]  /*fe70*/  F2FP.BF16.F32.PACK_AB R35, R71, R68 ;  /* 0x000000444723723e */ /* 0x020fce00000010ff */
[C---:B------:R-:W-:Y:S01]  /*fe80*/  HMMA.16816.F32.BF16 R20, R32.reuse, R4, R20 ;  /* 0x000000042014723c */ /* 0x040fe20000041814 */
[----:B------:R-:W-:Y:S05]  /*fe90*/  MUFU.EX2 R85, R85 ;  /* 0x0000005500557308 */ /* 0x000fea0000000800 */
[C---:B------:R-:W-:Y:S01]  /*fea0*/  HMMA.16816.F32.BF16 R224, R32.reuse, R24, R224 ;  /* 0x0000001820e0723c */ /* 0x040fe200000418e0 */
[----:B------:R-:W-:Y:S02]  /*feb0*/  FADD.FTZ R4, R150, R145 ;  /* 0x0000009196047221 */ /* 0x000fe40000010000 */
[----:B------:R-:W5:Y:S02]  /*fec0*/  MUFU.EX2 R80, R80 ;  /* 0x0000005000507308 */ /* 0x000f640000000800 */
[----:B------:R-:W-:Y:S01]  /*fed0*/  FADD.FTZ R4, R141, R4 ;  /* 0x000000048d047221 */ /* 0x000fe20000010000 */
[C---:B------:R-:W-:Y:S01]  /*fee0*/  HMMA.16816.F32.BF16 R28, R32.reuse, R6, R28 ;  /* 0x00000006201c723c */ /* 0x040fe2000004181c */
[----:B------:R-:W-:Y:S01]  /*fef0*/  FFMA.FTZ R25, R52, UR4, -R63 ;  /* 0x0000000434197c23 */ /* 0x000fe2000801083f */
[----:B------:R-:W-:Y:S01]  /*ff00*/  FFMA.FTZ R24, R54, UR4, -R106 ;  /* 0x0000000436187c23 */ /* 0x000fe2000801086a */
[----:B------:R-:W-:Y:S01]  /*ff10*/  FADD.FTZ R137, R137, R4 ;  /* 0x0000000489897221 */ /* 0x000fe20000010000 */
[----:B----4-:R-:W-:Y:S01]  /*ff20*/  F2FP.BF16.F32.PACK_AB R4, R82, R87 ;  /* 0x000000575204723e */ /* 0x010fe200000010ff */
[----:B------:R-:W-:Y:S01]  /*ff30*/  MUFU.EX2 R70, R70 ;  /* 0x0000004600467308 */ /* 0x000fe20000000800 */
[----:B------:R-:W-:Y:S01]  /*ff40*/  HMMA.16816.F32.BF16 R220, R32, R26, R220 ;  /* 0x0000001a20dc723c */ /* 0x000fe200000418dc */
[----:B------:R-:W-:-:S04]  /*ff50*/  FADD.FTZ R130, R130, R137 ;  /* 0x0000008982827221 */ /* 0x000fc80000010000 */
[----:B------:R-:W-:Y:S02]  /*ff60*/  FADD.FTZ R129, R129, R130 ;  /* 0x0000008281817221 */ /* 0x000fe40000010000 */
[----:B------:R-:W4:Y:S01]  /*ff70*/  MUFU.EX2 R155, R60 ;  /* 0x0000003c009b7308 */ /* 0x000f220000000800 */
[----:B-----5:R-:W-:Y:S01]  /*ff80*/  F2FP.BF16.F32.PACK_AB R6, R80, R85 ;  /* 0x000000555006723e */ /* 0x020fe200000010ff */
        /* <DEDUP_REMOVED lines=9> */
[--C-:B------:R-:W-:Y:S01]  /*10020*/  FFMA.FTZ R49, R40, UR4, -R63.reuse ;  /* 0x0000000428317c23 */ /* 0x100fe2000801083f */
[----:B------:R-:W-:Y:S01]  /*10030*/  FFMA.FTZ R35, R53, UR4, -R106 ;  /* 0x0000000435237c23 */ /* 0x000fe2000801086a */
[--C-:B------:R-:W-:Y:S01]  /*10040*/  FFMA.FTZ R40, R41, UR4, -R63.reuse ;  /* 0x0000000429287c23 */ /* 0x100fe2000801083f */
[----:B------:R-:W-:Y:S01]  /*10050*/  FADD.FTZ R121, R121, R120 ;  /* 0x0000007879797221 */ /* 0x000fe20000010000 */
[----:B------:R-:W-:Y:S01]  /*10060*/  FFMA.FTZ R41, R36, UR4, -R63 ;  /* 0x0000000424297c23 */ /* 0x000fe2000801083f */
[----:B------:R-:W5:Y:S01]  /*10070*/  MUFU.EX2 R151, R151 ;  /* 0x0000009700977308 */ /* 0x000f620000000800 */
[----:B----4-:R-:W-:Y:S01]  /*10080*/  F2FP.BF16.F32.PACK_AB R5, R155, R70 ;  /* 0x000000469b05723e */ /* 0x010fe200000010ff */
[----:B------:R-:W-:Y:S01]  /*10090*/  FADD.FTZ R116, R116, R121 ;  /* 0x0000007974747221 */ /* 0x000fe20000010000 */
[--C-:B------:R-:W-:Y:S01]  /*100a0*/  FFMA.FTZ R53, R37, UR4, -R63.reuse ;  /* 0x0000000425357c23 */ /* 0x100fe2000801083f */
[--C-:B------:R-:W-:Y:S01]  /*100b0*/  FFMA.FTZ R42, R46, UR4, -R63.reuse ;  /* 0x000000042e2a7c23 */ /* 0x100fe2000801083f */
[----:B------:R-:W-:Y:S01]  /*100c0*/  FFMA.FTZ R37, R61, UR4, -R106 ;  /* 0x000000043d257c23 */ /* 0x000fe2000801086a */
[----:B------:R-:W-:Y:S01]  /*100d0*/  FADD.FTZ R115, R115, R116 ;  /* 0x0000007473737221 */ /* 0x000fe20000010000 */
[----:B------:R-:W-:Y:S01]  /*100e0*/  FFMA.FTZ R44, R95, UR4, -R106 ;  /* 0x000000045f2c7c23 */ /* 0x000fe2000801086a */
[----:B------:R-:W-:Y:S01]  /*100f0*/  MUFU.EX2 R83, R83 ;  /* 0x0000005300537308 */ /* 0x000fe20000000800 */
[----:B------:R-:W-:Y:S01]  /*10100*/  FFMA.FTZ R46, R59, UR4, -R63 ;  /* 0x000000043b2e7c23 */ /* 0x000fe2000801083f */
[----:B------:R-:W-:-:S04]  /*10110*/  FADD.FTZ R112, R112, R115 ;  /* 0x0000007370707221 */ /* 0x000fc80000010000 */
[----:B------:R-:W-:Y:S02]  /*10120*/  FADD.FTZ R113, R113, R112 ;  /* 0x0000007071717221 */ /* 0x000fe40000010000 */
[----:B------:R-:W4:Y:S01]  /*10130*/  MUFU.EX2 R78, R78 ;  /* 0x0000004e004e7308 */ /* 0x000f220000000800 */
[----:B-----5:R-:W-:Y:S01]  /*10140*/  F2FP.BF16.F32.PACK_AB R7, R151, R58 ;  /* 0x0000003a9707723e */ /* 0x020fe200000010ff */
[----:B------:R-:W-:-:S04]  /*10150*/  FADD.FTZ R104, R104, R113 ;  /* 0x0000007168687221 */ /* 0x000fc80000010000 */
[----:B------:R-:W-:Y:S02]  /*10160*/  FADD.FTZ R111, R111, R104 ;  /* 0x000000686f6f7221 */ /* 0x000fe40000010000 */
[----:B--2---:R-:W-:Y:S01]  /*10170*/  HMMA.16816.F32.BF16 R224, R4, R8, R224 ;  /* 0x0000000804e0723c */ /* 0x004fe200000418e0 */
[----:B------:R-:W-:Y:S01]  /*10180*/  MUFU.EX2 R81, R81 ;  /* 0x0000005100517308 */ /* 0x000fe20000000800 */
[----:B------:R-:W-:-:S04]  /*10190*/  FADD.FTZ R102, R102, R111 ;  /* 0x0000006f66667221 */ /* 0x000fc80000010000 */
[C---:B---3--:R-:W-:Y:S01]  /*101a0*/  HMMA.16816.F32.BF16 R20, R4.reuse, R16, R20 ;  /* 0x000000100414723c */ /* 0x048fe20000041814 */
[----:B------:R-:W-:Y:S01]  /*101b0*/  FADD.FTZ R8, R118, R127 ;  /* 0x0000007f76087221 */ /* 0x000fe20000010000 */
[----:B------:R-:W-:Y:S01]  /*101c0*/  FADD.FTZ R109, R109, R102 ;  /* 0x000000666d6d7221 */ /* 0x000fe20000010000 */
[----:B------:R-:W2:Y:S02]  /*101d0*/  MUFU.EX2 R76, R76 ;  /* 0x0000004c004c7308 */ /* 0x000ea40000000800 */
[----:B------:R-:W-:Y:S01]  /*101e0*/  FADD.FTZ R8, R123, R8 ;  /* 0x000000087b087221 */ /* 0x000fe20000010000 */
[C---:B------:R-:W-:Y:S01]  /*101f0*/  HMMA.16816.F32.BF16 R28, R4.reuse, R18, R28 ;  /* 0x00000012041c723c */ /* 0x040fe2000004181c */
[----:B------:R-:W3:Y:S01]  /*10200*/  LDSM.16.MT88.4 R16, [R241+0x7c00] ;  /* 0x007c0000f110783b */ /* 0x000ee20000004200 */
[----:B------:R-:W-:Y:S01]  /*10210*/  FADD.FTZ R100, R100, R109 ;  /* 0x0000006d64647221 */ /* 0x000fe20000010000 */
[----:B------:R-:W-:Y:S02]  /*10220*/  FADD.FTZ R119, R119, R8 ;  /* 0x0000000877777221 */ /* 0x000fe40000010000 */
[----:B------:R-:W-:Y:S01]  /*10230*/  MUFU.EX2 R56, R56 ;  /* 0x0000003800387308 */ /* 0x000fe20000000800 */
[----:B------:R-:W-:Y:S01]  /*10240*/  FADD.FTZ R107, R107, R100 ;  /* 0x000000646b6b7221 */ /* 0x000fe20000010000 */
[----:B------:R-:W-:Y:S01]  /*10250*/  FADD.FTZ R114, R114, R119 ;  /* 0x0000007772727221 */ /* 0x000fe20000010000 */
[----:B------:R-:W-:Y:S01]  /*10260*/  HMMA.16816.F32.BF16 R220, R4, R10, R220 ;  /* 0x0000000a04dc723c */ /* 0x000fe200000418dc */
[----:B------:R-:W5:Y:S01]  /*10270*/  LDSM.16.MT88.4 R8, [R242+0x8000] ;  /* 0x00800000f208783b */ /* 0x000f620000004200 */
[----:B------:R-:W-:Y:S01]  /*10280*/  FADD.FTZ R98, R98, R107 ;  /* 0x0000006b62627221 */ /* 0x000fe20000010000 */
[----:B------:R-:W-:-:S02]  /*10290*/  FADD.FTZ R117, R117, R114 ;  /* 0x0000007275757221 */ /* 0x000fc40000010000 */
[----:B------:R-:W1:Y:S01]  /*102a0*/  MUFU.EX2 R25, R25 ;  /* 0x0000001900197308 */ /* 0x000e620000000800 */
[----:B------:R-:W-:Y:S01]  /*102b0*/  FADD.FTZ R105, R105, R98 ;  /* 0x0000006269697221 */ /* 0x000fe20000010000 */
[----:B------:R-:W-:Y:S01]  /*102c0*/  FADD.FTZ R126, R126, R117 ;  /* 0x000000757e7e7221 */ /* 0x000fe20000010000 */
[----:B----4-:R-:W-:Y:S02]  /*102d0*/  F2FP.BF16.F32.PACK_AB R4, R78, R83 ;  /* 0x000000534e04723e */ /* 0x010fe400000010ff */
[----:B------:R-:W-:Y:S01]  /*102e0*/  FADD.FTZ R96, R96, R105 ;  /* 0x0000006960607221 */ /* 0x000fe20000010000 */
[----:B------:R-:W-:Y:S01]  /*102f0*/  FADD.FTZ R131, R131, R126 ;  /* 0x0000007e83837221 */ /* 0x000fe20000010000 */
[----:B--2---:R-:W-:Y:S01]  /*10300*/  F2FP.BF16.F32.PACK_AB R6, R76, R81 ;  /* 0x000000514c06723e */ /* 0x004fe200000010ff */
[----:B------:R-:W-:Y:S01]  /*10310*/  MUFU.EX2 R26, R26 ;  /* 0x0000001a001a7308 */ /* 0x000fe20000000800 */
[----:B------:R-:W-:Y:S01]  /*10320*/  FADD.FTZ R103, R103, R96 ;  /* 0x0000006067677221 */ /* 0x000fe20000010000 */
[----:B------:R-:W-:-:S03]  /*10330*/  FADD.FTZ R134, R134, R131 ;  /* 0x0000008386867221 */ /* 0x000fc60000010000 */
[----:B------:R-:W-:Y:S01]  /*10340*/  FADD.FTZ R94, R94, R103 ;  /* 0x000000675e5e7221 */ /* 0x000fe20000010000 */
[----:B------:R-:W-:Y:S01]  /*10350*/  FADD.FTZ R133, R133, R134 ;  /* 0x0000008685857221 */ /* 0x000fe20000010000 */
[----:B------:R-:W-:Y:S01]  /*10360*/  MOV R134, R110 ;  /* 0x0000006e00867202 */ /* 0x000fe20000000f00 */
[----:B------:R-:W2:Y:S01]  /*10370*/  MUFU.EX2 R27, R27 ;  /* 0x0000001b001b7308 */ /* 0x000ea20000000800 */
[----:B-1----:R-:W-:Y:S01]  /*10380*/  F2FP.BF16.F32.PACK_AB R5, R25, R56 ;  /* 0x000000381905723e */ /* 0x002fe200000010ff */
[----:B------:R-:W-:Y:S01]  /*10390*/  FADD.FTZ R152, R152, R133 ;  /* 0x0000008598987221 */ /* 0x000fe20000010000 */
[----:B------:R-:W-:Y:S01]  /*103a0*/  FADD.FTZ R101, R101, R94 ;  /* 0x0000005e65657221 */ /* 0x000fe20000010000 */
[----:B------:R-:W-:Y:S02]  /*103b0*/  MOV R133, R108 ;  /* 0x0000006c00857202 */ /* 0x000fe40000000f00 */
        /* <DEDUP_REMOVED lines=17> */
[----:B------:R-:W-:Y:S01]  /*104d0*/  FADD.FTZ R148, R148, R157 ;  /* 0x0000009d94947221 */ /* 0x000fe20000010000 */
[C---:B------:R-:W-:Y:S01]  /*104e0*/  HMMA.16816.F32.BF16 R28, R4.reuse, R14, R28 ;  /* 0x0000000e041c723c */ /* 0x040fe2000004181c */
[----:B------:R-:W2:Y:S01]  /*104f0*/  LDSM.16.MT88.4 R12, [R241+0x8000] ;  /* 0x00800000f10c783b */ /* 0x000ea20000004200 */
[----:B------:R-:W4:Y:S01]  /*10500*/  MUFU.EX2 R66, R66 ;  /* 0x0000004200427308 */ /* 0x000f220000000800 */
[----:B------:R-:W-:Y:S01]  /*10510*/  FADD.FTZ R165, R165, R148 ;  /* 0x00000094a5a57221 */ /* 0x000fe20000010000 */
[----:B------:R-:W-:Y:S02]  /*10520*/  FADD.FTZ R86, R86, R91 ;  /* 0x0000005b56567221 */ /* 0x000fe40000010000 */
[C---:B---3--:R-:W-:Y:S01]  /*10530*/  HMMA.16816.F32.BF16 R224, R4.reuse, R16, R224 ;  /* 0x0000001004e0723c */ /* 0x048fe200000418e0 */
[----:B------:R-:W-:Y:S01]  /*10540*/  FADD.FTZ R144, R144, R165 ;  /* 0x000000a590907221 */ /* 0x000fe20000010000 */
[----:B------:R-:W-:Y:S02]  /*10550*/  FADD.FTZ R89, R89, R86 ;  /* 0x0000005659597221 */ /* 0x000fe40000010000 */
[----:B------:R-:W-:Y:S01]  /*10560*/  MUFU.EX2 R32, R32 ;  /* 0x0000002000207308 */ /* 0x000fe20000000800 */
[----:B------:R-:W-:Y:S01]  /*10570*/  FADD.FTZ R167, R167, R144 ;  /* 0x00000090a7a77221 */ /* 0x000fe20000010000 */
[----:B------:R-:W-:Y:S01]  /*10580*/  HMMA.16816.F32.BF16 R220, R4, R18, R220 ;  /* 0x0000001204dc723c */ /* 0x000fe200000418dc */
[----:B------:R-:W3:Y:S01]  /*10590*/  LDSM.16.MT88.4 R16, [R242+0x8400] ;  /* 0x00840000f210783b */ /* 0x000ee20000004200 */
[----:B------:R-:W-:Y:S01]  /*105a0*/  FADD.FTZ R84, R84, R89 ;  /* 0x0000005954547221 */ /* 0x000fe20000010000 */
[----:B------:R-:W-:-:S03]  /*105b0*/  FADD.FTZ R140, R140, R167 ;  /* 0x000000a78c8c7221 */ /* 0x000fc60000010000 */
[----:B------:R-:W5:Y:S01]  /*105c0*/  MUFU.EX2 R33, R33 ;  /* 0x0000002100217308 */ /* 0x000f620000000800 */
[----:B------:R-:W-:Y:S01]  /*105d0*/  FADD.FTZ R169, R169, R140 ;  /* 0x0000008ca9a97221 */ /* 0x000fe20000010000 */
[----:B-1----:R-:W-:Y:S01]  /*105e0*/  F2FP.BF16.F32.PACK_AB R4, R74, R79 ;  /* 0x0000004f4a04723e */ /* 0x002fe200000010ff */
[----:B------:R-:W-:Y:S01]  /*105f0*/  FADD.FTZ R87, R87, R84 ;  /* 0x0000005457577221 */ /* 0x000fe20000010000 */
[----:B----4-:R-:W-:Y:S01]  /*10600*/  F2FP.BF16.F32.PACK_AB R6, R66, R77 ;  /* 0x0000004d4206723e */ /* 0x010fe200000010ff */
        /* <DEDUP_REMOVED lines=32> */
[----:B------:R-:W-:Y:S01]  /*10810*/  FADD.FTZ R25, R25, R56 ;  /* 0x0000003819197221 */ /* 0x000fe20000010000 */
[----:B------:R-:W-:Y:S02]  /*10820*/  FADD.FTZ R66, R66, R77 ;  /* 0x0000004d42427221 */ /* 0x000fe40000010000 */
[C---:B--2---:R-:W-:Y:S01]  /*10830*/  HMMA.16816.F32.BF16 R224, R4.reuse, R12, R224 ;  /* 0x0000000c04e0723c */ /* 0x044fe200000418e0 */
[----:B------:R-:W-:Y:S02]  /*10840*/  FADD.FTZ R26, R26, R25 ;  /* 0x000000191a1a7221 */ /* 0x000fe40000010000 */
[----:B------:R2:W-:Y:S02]  /*10850*/  MUFU.EX2 R36, R40 ;  /* 0x0000002800247308 */ /* 0x0005e40000000800 */
[----:B------:R-:W-:Y:S01]  /*10860*/  FADD.FTZ R27, R27, R26 ;  /* 0x0000001a1b1b7221 */ /* 0x000fe20000010000 */
[----:B------:R-:W-:Y:S01]  /*10870*/  HMMA.16816.F32.BF16 R220, R4, R14, R220 ;  /* 0x0000000e04dc723c */ /* 0x000fe200000418dc */
[----:B------:R-:W5:Y:S02]  /*10880*/  LDSM.16.MT88.4 R12, [R242+0x8800] ;  /* 0x00880000f20c783b */ /* 0x000f640000004200 */
[----:B------:R-:W-:-:S02]  /*10890*/  FADD.FTZ R32, R32, R27 ;  /* 0x0000001b20207221 */ /* 0x000fc40000010000 */
[----:B------:R-:W3:Y:S02]  /*108a0*/  MUFU.EX2 R41, R41 ;  /* 0x0000002900297308 */ /* 0x000ee40000000800 */
[----:B----4-:R-:W-:Y:S01]  /*108b0*/  F2FP.BF16.F32.PACK_AB R4, R64, R75 ;  /* 0x0000004b4004723e */ /* 0x010fe200000010ff */
[----:B------:R-:W-:Y:S01]  /*108c0*/  FADD.FTZ R33, R33, R32 ;  /* 0x0000002021217221 */ /* 0x000fe20000010000 */
[----:B-1----:R-:W-:Y:S01]  /*108d0*/  F2FP.BF16.F32.PACK_AB R6, R62, R67 ;  /* 0x000000433e06723e */ /* 0x002fe200000010ff */
[----:B------:R-:W-:Y:S02]  /*108e0*/  FADD.FTZ R75, R75, R66 ;  /* 0x000000424b4b7221 */ /* 0x000fe40000010000 */
[----:B------:R-:W-:Y:S01]  /*108f0*/  FADD.FTZ R34, R34, R33 ;  /* 0x0000002122227221 */ /* 0x000fe20000010000 */
[----:B------:R-:W-:Y:S01]  /*10900*/  MUFU.EX2 R38, R38 ;  /* 0x0000002600267308 */ /* 0x000fe20000000800 */
[--C-:B--2---:R-:W-:Y:S01]  /*10910*/  FFMA.FTZ R40, R43, UR4, -R63.reuse ;  /* 0x000000042b287c23 */ /* 0x104fe2000801083f */
[--C-:B------:R-:W-:Y:S01]  /*10920*/  FFMA.FTZ R43, R45, UR4, -R63.reuse ;  /* 0x000000042d2b7c23 */ /* 0x100fe2000801083f */
[----:B------:R-:W-:Y:S01]  /*10930*/  FFMA.FTZ R45, R51, UR4, -R63 ;  /* 0x00000004332d7c23 */ /* 0x000fe2000801083f */
[----:B------:R-:W-:Y:S01]  /*10940*/  FADD.FTZ R49, R49, R34 ;  /* 0x0000002231317221 */ /* 0x000fe20000010000 */
[----:B------:R-:W-:-:S03]  /*10950*/  FADD.FTZ R64, R64, R75 ;  /* 0x0000004b40407221 */ /* 0x000fc60000010000 */
[----:B------:R-:W1:Y:S01]  /*10960*/  MUFU.EX2 R53, R53 ;  /* 0x0000003500357308 */ /* 0x000e620000000800 */
[----:B---3--:R-:W-:Y:S01]  /*10970*/  F2FP.BF16.F32.PACK_AB R5, R41, R36 ;  /* 0x000000242905723e */ /* 0x008fe200000010ff */
[----:B------:R-:W-:Y:S01]  /*10980*/  FADD.FTZ R36, R36, R49 ;  /* 0x0000003124247221 */ /* 0x000fe20000010000 */
[----:B------:R-:W-:-:S03]  /*10990*/  FADD.FTZ R67, R67, R64 ;  /* 0x0000004043437221 */ /* 0x000fc60000010000 */
[----:B------:R-:W-:Y:S01]  /*109a0*/  FADD.FTZ R41, R41, R36 ;  /* 0x0000002429297221 */ /* 0x000fe20000010000 */
[----:B------:R-:W-:Y:S01]  /*109b0*/  FADD.FTZ R62, R62, R67 ;  /* 0x000000433e3e7221 */ /* 0x000fe20000010000 */
        /* <DEDUP_REMOVED lines=13> */
[----:B--2---:R-:W-:-:S02]  /*10a90*/  F2FP.BF16.F32.PACK_AB R4, R2, R65 ;  /* 0x000000410204723e */ /* 0x004fc400000010ff */
[----:B---3--:R-:W-:-:S05]  /*10aa0*/  F2FP.BF16.F32.PACK_AB R6, R47, R0 ;  /* 0x000000002f06723e */ /* 0x008fca00000010ff */
[----:B------:R-:W-:Y:S08]  /*10ab0*/  MUFU.EX2 R42, R42 ;  /* 0x0000002a002a7308 */ /* 0x000ff00000000800 */
[----:B------:R-:W2:Y:S01]  /*10ac0*/  MUFU.EX2 R43, R43 ;  /* 0x0000002b002b7308 */ /* 0x000ea20000000800 */
[----:B-----5:R-:W-:-:S07]  /*10ad0*/  F2FP.BF16.F32.PACK_AB R5, R40, R39 ;  /* 0x000000272805723e */ /* 0x020fce00000010ff */
[----:B------:R-:W-:Y:S08]  /*10ae0*/  MUFU.EX2 R24, R24 ;  /* 0x0000001800187308 */ /* 0x000ff00000000800 */
[----:B------:R-:W3:Y:S01]  /*10af0*/  MUFU.EX2 R35, R35 ;  /* 0x0000002300237308 */ /* 0x000ee20000000800 */
[----:B--2---:R-:W-:-:S07]  /*10b00*/  F2FP.BF16.F32.PACK_AB R7, R43, R42 ;  /* 0x0000002a2b07723e */ /* 0x004fce00000010ff */
[C---:B------:R-:W-:Y:S01]  /*10b10*/  HMMA.16816.F32.BF16 R20, R4.reuse, R12, R20 ;  /* 0x0000000c0414723c */ /* 0x040fe20000041814 */
[----:B------:R-:W-:Y:S05]  /*10b20*/  MUFU.EX2 R37, R37 ;  /* 0x0000002500257308 */ /* 0x000fea0000000800 */
[C---:B------:R-:W-:Y:S01]  /*10b30*/  HMMA.16816.F32.BF16 R28, R4.reuse, R14, R28 ;  /* 0x0000000e041c723c */ /* 0x040fe2000004181c */
[----:B------:R-:W-:Y:S01]  /*10b40*/  FFMA.FTZ R12, R55, UR4, -R63 ;  /* 0x00000004370c7c23 */ /* 0x000fe2000801083f */
[----:B------:R-:W-:Y:S01]  /*10b50*/  FADD.FTZ R13, R65, R62 ;  /* 0x0000003e410d7221 */ /* 0x000fe20000010000 */
[----:B------:R-:W2:Y:S03]  /*10b60*/  MUFU.EX2 R44, R44 ;  /* 0x0000002c002c7308 */ /* 0x000ea60000000800 */
[----:B-1----:R-:W-:Y:S01]  /*10b70*/  HMMA.16816.F32.BF16 R224, R4, R16, R224 ;  /* 0x0000001004e0723c */ /* 0x002fe200000418e0 */
[----:B------:R-:W-:Y:S01]  /*10b80*/  FADD.FTZ R14, R38, R41 ;  /* 0x00000029260e7221 */ /* 0x000fe20000010000 */
[----:B------:R-:W-:-:S03]  /*10b90*/  FADD.FTZ R13, R2, R13 ;  /* 0x0000000d020d7221 */ /* 0x000fc60000010000 */
[----:B------:R-:W-:Y:S01]  /*10ba0*/  MUFU.EX2 R45, R45 ;  /* 0x0000002d002d7308 */ /* 0x000fe20000000800 */
[----:B------:R-:W-:Y:S01]  /*10bb0*/  HMMA.16816.F32.BF16 R220, R4, R18, R220 ;  /* 0x0000001204dc723c */ /* 0x000fe200000418dc */
[----:B------:R-:W-:Y:S01]  /*10bc0*/  FADD.FTZ R14, R53, R14 ;  /* 0x0000000e350e7221 */ /* 0x000fe20000010000 */
[----:B------:R-:W-:-:S03]  /*10bd0*/  FADD.FTZ R0, R0, R13 ;  /* 0x0000000d00007221 */ /* 0x000fc60000010000 */
[----:B------:R-:W-:Y:S01]  /*10be0*/  FADD.FTZ R15, R39, R14 ;  /* 0x0000000e270f7221 */ /* 0x000fe20000010000 */
[----:B------:R-:W-:Y:S01]  /*10bf0*/  FADD.FTZ R47, R47, R0 ;  /* 0x000000002f2f7221 */ /* 0x000fe20000010000 */
[----:B------:R-:W1:Y:S01]  /*10c00*/  MUFU.EX2 R46, R46 ;  /* 0x0000002e002e7308 */ /* 0x000e620000000800 */
[C---:B---3--:R-:W-:Y:S01]  /*10c10*/  F2FP.BF16.F32.PACK_AB R4, R35.reuse, R24 ;  /* 0x000000182304723e */ /* 0x048fe200000010ff */
[----:B------:R-:W-:Y:S01]  /*10c20*/  FADD.FTZ R15, R40, R15 ;  /* 0x0000000f280f7221 */ /* 0x000fe20000010000 */
[----:B--2---:R-:W-:Y:S01]  /*10c30*/  F2FP.BF16.F32.PACK_AB R6, R44, R37 ;  /* 0x000000252c06723e */ /* 0x004fe200000010ff */
[----:B------:R-:W-:Y:S02]  /*10c40*/  FADD.FTZ R24, R24, R47 ;  /* 0x0000002f18187221 */ /* 0x000fe40000010000 */
[----:B------:R-:W-:Y:S02]  /*10c50*/  FADD.FTZ R42, R42, R15 ;  /* 0x0000000f2a2a7221 */ /* 0x000fe40000010000 */
[----:B------:R-:W-:Y:S01]  /*10c60*/  MUFU.EX2 R12, R12 ;  /* 0x0000000c000c7308 */ /* 0x000fe20000000800 */
[----:B------:R-:W-:Y:S01]  /*10c70*/  FADD.FTZ R24, R35, R24 ;  /* 0x0000001823187221 */ /* 0x000fe20000010000 */
[----:B------:R-:W-:-:S03]  /*10c80*/  FADD.FTZ R0, R43, R42 ;  /* 0x0000002a2b007221 */ /* 0x000fc60000010000 */
        /* <DEDUP_REMOVED lines=14> */
.L_x_2374:
[----:B------:R-:W-:Y:S05]  /*10d70*/  @!P2 BRA `(.L_x_2382) ;  /* 0x000000580000a947 */ /* 0x000fea0003800000 */
[----:B------:R-:W-:Y:S01]  /*10d80*/  ULEA UR10, -UR10, URZ, 0x8 ;  /* 0x0000003f0a0a7291 */ /* 0x000fe2000f8e413f */
[----:B------:R-:W-:Y:S01]  /*10d90*/  IMAD.MOV.U32 R216, RZ, RZ, R133 ;  /* 0x000000ffffd87224 */ /* 0x000fe200078e0085 */
[----:B------:R-:W-:Y:S01]  /*10da0*/  ULDC UR9, c[0x0][0x2d0] ;  /* 0x0000b40000097ab9 */ /* 0x000fe20000000800 */
[----:B------:R-:W-:Y:S01]  /*10db0*/  IMAD.MOV.U32 R219, RZ, RZ, R134 ;  /* 0x000000ffffdb7224 */ /* 0x000fe200078e0086 */
[----:B------:R-:W-:Y:S02]  /*10dc0*/  USHF.R.S32.HI UR4, URZ, 0x1f, UR10 ;  /* 0x0000001f3f047899 */ /* 0x000fe4000801140a */
[----:B------:R-:W-:-:S04]  /*10dd0*/  MOV R246, UR10 ;  /* 0x0000000a00f67c02 */ /* 0x000fc80008000f00 */
[----:B------:R-:W-:Y:S01]  /*10de0*/  MOV R245, UR4 ;  /* 0x0000000400f57c02 */ /* 0x000fe20008000f00 */
[----:B------:R-:W-:-:S06]  /*10df0*/  ULDC UR4, c[0x0][0x2ec] ;  /* 0x0000bb0000047ab9 */ /* 0x000fcc0000000800 */
.L_x_2386:
[----:B------:R-:W-:Y:S01]  /*10e00*/  ISETP.GE.AND P2, PT, R236, UR9, PT ;  /* 0x00000009ec007c0c */ /* 0x000fe2000bf46270 */
[----:B------:R-:W-:Y:S04]  /*10e10*/  DEPBAR.LE SB0, 0x0 ;  /* 0x000080000000791a */ /* 0x000fe80000000000 */
[----:B------:R-:W-:Y:S01]  /*10e20*/  BAR.SYNC.DEFER_BLOCKING 0x0 ;  /* 0x0000000000007b1d */ /* 0x000fe20000010000 */
[----:B------:R-:W-:Y:S01]  /*10e30*/  UIADD3 UR6, UR6, -0x1, URZ ;  /* 0xffffffff06067890 */ /* 0x000fe2000fffe03f */
[----:B------:R-:W-:Y:S01]  /*10e40*/  IMAD.MOV.U32 R252, RZ, RZ, R246 ;  /* 0x000000fffffc7224 */ /* 0x000fe200078e00f6 */
[----:B------:R-:W-:Y:S05]  /*10e50*/  MOV R247, R245 ;  /* 0x000000f500f77202 */ /* 0x000fea0000000f00 */
[----:B------:R-:W1:Y:S08]  /*10e60*/  @!P2 LDC.64 R154, c[0x0][0x250] ;  /* 0x00009400ff9aab82 */ /* 0x000e700000000a00 */
[----:B------:R-:W2:Y:S08]  /*10e70*/  @!P2 LDC.64 R150, c[0x0][0x250] ;  /* 0x00009400ff96ab82 */ /* 0x000eb00000000a00 */
[----:B------:R-:W3:Y:S08]  /*10e80*/  @!P2 LDC.64 R146, c[0x0][0x250] ;  /* 0x00009400ff92ab82 */ /* 0x000ef00000000a00 */
[----:B------:R-:W4:Y:S01]  /*10e90*/  @!P2 LDC.64 R250, c[0x0][0x250] ;  /* 0x00009400fffaab82 */ /* 0x000f220000000a00 */
[----:B------:R-:W-:Y:S05]  /*10ea0*/  @!P1 BRA `(.L_x_2383) ;  /* 0x0000000400009947 */ /* 0x000fea0003800000 */
[----:B------:R-:W5:Y:S01]  /*10eb0*/  LDC R5, c[0x0][0x380] ;  /* 0x0000e000ff057b82 */ /* 0x000f620000000800 */
[----:B------:R-:W-:Y:S04]  /*10ec0*/  USHF.L.U32 UR8, UR6, 0x8, URZ ;  /* 0x0000000806087899 */ /* 0x000fe8000800063f */
[----:B------:R-:W-:Y:S06]  /*10ed0*/  UIADD3 UR10, UR8, 0x100, URZ ;  /* 0x00000100080a7890 */ /* 0x000fec000fffe03f */
[----:B------:R-:W-:Y:S05]  /*10ee0*/  IMAD.U32 R10, RZ, RZ, UR10 ;  /* 0x0000000aff0a7e24 */ /* 0x000fea000f8e00ff */
[----:B------:R-:W-:Y:S02]  /*10ef0*/  IABS R10, R10 ;  /* 0x0000000a000a7213 */ /* 0x000fe40000000000 */
[-C--:B-----5:R-:W-:Y:S02]  /*10f00*/  IABS R6, R5.reuse ;  /* 0x0000000500067213 */ /* 0x0a0fe40000000000 */
[----:B------:R-:W-:Y:S02]  /*10f10*/  LOP3.LUT R2, RZ, R5, RZ, 0x33, !PT ;  /* 0x00000005ff027212 */ /* 0x000fe400078e33ff */
[----:B------:R-:W5:Y:S10]  /*10f20*/  I2F.RP R14, R6 ;  /* 0x00000006000e7306 */ /* 0x000f740000209400 */
[----:B-----5:R-:W5:Y:S02]  /*10f30*/  MUFU.RCP R8, R14 ;  /* 0x0000000e00087308 */ /* 0x020f640000001000 */
[----:B-----5:R-:W-:Y:S01]  /*10f40*/  VIADD R12, R8, 0xffffffe ;  /* 0x0ffffffe080c7836 */ /* 0x020fe20000000000 */
[----:B------:R-:W-:Y:S07]  /*10f50*/  MOV R8, UR8 ;  /* 0x0000000800087c02 */ /* 0x000fee0008000f00 */
[----:B------:R-:W5:Y:S01]  /*10f60*/  F2I.FTZ.U32.TRUNC.NTZ R13, R12 ;  /* 0x0000000c000d7305 */ /* 0x000f62000021f000 */
[----:B------:R-:W-:Y:S01]  /*10f70*/  IABS R8, R8 ;  /* 0x0000000800087213 */ /* 0x000fe20000000000 */
        /* <DEDUP_REMOVED lines=10> */
[----:B------:R-:W5:Y:S02]  /*11020*/  LDC.64 R12, c[0x0][0x250] ;  /* 0x00009400ff0c7b82 */ /* 0x000f640000000a00 */
[C---:B------:R-:W-:Y:S02]  /*11030*/  ISETP.GT.U32.AND P4, PT, R6.reuse, R8, PT ;  /* 0x000000080600720c */ /* 0x040fe40003f84070 */
[----:B------:R-:W-:Y:S04]  /*11040*/  ISETP.GT.U32.AND P0, PT, R6, R10, PT ;  /* 0x0000000a0600720c */ /* 0x000fe80003f04070 */
[----:B------:R-:W1:Y:S07]  /*11050*/  LDC.64 R14, c[0x0][0x238] ;  /* 0x00008e00ff0e7b82 */ /* 0x000e6e0000000a00 */
        /* <DEDUP_REMOVED lines=23> */
[----:B------:R-:W2:Y:S03]  /*111d0*/  LDG.E R6, desc[UR20][R22.64] ;  /* 0x0000001416067981 */ /* 0x000ea6000c1e1900 */
[----:B------:R-:W-:Y:S01]  /*111e0*/  SHF.R.S32.HI R19, RZ, 0x1f, R0 ;  /* 0x0000001fff137819 */ /* 0x000fe20000011400 */
[----:B------:R-:W2:Y:S04]  /*111f0*/  LDG.E R17, desc[UR20][R20.64] ;  /* 0x0000001414117981 */ /* 0x000ea8000c1e1900 */
[-C--:B-----5:R-:W-:Y:S04]  /*11200*/  IMAD R8, R19, R12.reuse, RZ ;  /* 0x0000000c13087224 */ /* 0x0a0fe800078e02ff */
[----:B------:R-:W-:Y:S02]  /*11210*/  IMAD R8, R0, R13, R8 ;  /* 0x0000000d00087224 */ /* 0x000fe400078e0208 */
[----:B--2---:R-:W-:Y:S02]  /*11220*/  IMAD.IADD R6, R6, 0x1, -R17 ;  /* 0x0000000106067824 */ /* 0x004fe400078e0a11 */
        /* <DEDUP_REMOVED lines=8> */
.L_x_2383:
[----:B------:R-:W5:Y:S01]  /*112b0*/  @!P2 LDC.64 R158, c[0x0][0x250] ;  /* 0x00009400ff9eab82 */ /* 0x000f620000000a00 */
[----:B------:R-:W-:Y:S01]  /*112c0*/  @P2 STS [R218+0x5000], RZ ;  /* 0x005000ffda002388 */ /* 0x000fe20000000800 */
[----:B------:R-:W-:Y:S01]  /*112d0*/  LEA R248, P3, R252, R244, 0x1 ;  /* 0x000000f4fcf87211 */ /* 0x000fe200078608ff */
[----:B---3--:R-:W-:Y:S01]  /*112e0*/  @!P2 IMAD R147, R147, 0x60, RZ ;  /* 0x000000609393a824 */ /* 0x008fe200078e02ff */
[----:B-1----:R-:W-:Y:S01]  /*112f0*/  @!P2 LEA R2, P0, R154, R252, 0x5 ;  /* 0x000000fc9a02a211 */ /* 0x002fe200078028ff */
[----:B------:R-:W-:Y:S01]  /*11300*/  @P2 STS [R218+0x5004], RZ ;  /* 0x005004ffda002388 */ /* 0x000fe20000000800 */
[----:B------:R-:W-:Y:S01]  /*11310*/  LEA.HI.X R249, R252, R243, R247, 0x1, P3 ;  /* 0x000000f3fcf97211 */ /* 0x000fe200018f0cf7 */
[----:B------:R-:W-:Y:S01]  /*11320*/  @!P2 IMAD.MOV.U32 R166, RZ, RZ, R252 ;  /* 0x000000ffffa6a224 */ /* 0x000fe200078e00fc */
[----:B------:R-:W-:Y:S01]  /*11330*/  @!P2 LEA.HI.X R155, R154, R247, R155, 0x5, P0 ;  /* 0x000000f79a9ba211 */ /* 0x000fe200000f2c9b */
[----:B------:R-:W-:Y:S01]  /*11340*/  @P2 STS.64 [R218+0x5008], RZ ;  /* 0x005008ffda002388 */ /* 0x000fe20000000a00 */
[----:B------:R-:W-:Y:S01]  /*11350*/  @!P2 LEA R162, P3, R2, R244, 0x1 ;  /* 0x000000f402a2a211 */ /* 0x000fe200078608ff */
[----:B------:R-:W-:Y:S01]  /*11360*/  @!P2 IMAD.MOV.U32 R167, RZ, RZ, R247 ;  /* 0x000000ffffa7a224 */ /* 0x000fe200078e00f7 */
[-C--:B--2---:R-:W-:Y:S01]  /*11370*/  @!P2 LEA R0, P0, R150, R252.reuse, 0x6 ;  /* 0x000000fc9600a211 */ /* 0x084fe200078030ff */
[----:B------:R-:W-:Y:S01]  /*11380*/  @!PT LDS RZ, [RZ] ;  /* 0x00000000fffff984 */ /* 0x000fe20000000800 */
[----:B------:R-:W-:Y:S01]  /*11390*/  @!PT LDS RZ, [RZ] ;  /* 0x00000000fffff984 */ /* 0x000fe20000000800 */
[----:B------:R-:W-:Y:S01]  /*113a0*/  @!PT LDS RZ, [RZ] ;  /* 0x00000000fffff984 */ /* 0x000fe20000000800 */
[----:B------:R-:W-:Y:S01]  /*113b0*/  @!P2 LDGSTS.E.BYPASS.LTC128B.128 [R218+0x5000], desc[UR20][R248.64] ;  /* 0x05000000f8daafae */ /* 0x000fe2000b901d54 */
[----:B------:R-:W-:Y:S01]  /*113c0*/  @!P2 LEA.HI.X R163, R2, R243, R155, 0x1, P3 ;  /* 0x000000f302a3a211 */ /* 0x000fe200018f0c9b */
[----:B------:R-:W-:Y:S01]  /*113d0*/  @!P2 IMAD.WIDE.U32 R166, R146, 0x60, R166 ;  /* 0x0000006092a6a825 */ /* 0x000fe200078e00a6 */
[----:B------:R-:W1:Y:S01]  /*113e0*/  @!P2 LDC.64 R154, c[0x0][0x250] ;  /* 0x00009400ff9aab82 */ /* 0x000e620000000a00 */
[----:B------:R-:W-:Y:S01]  /*113f0*/  @P2 STS.128 [R218+0x5800], RZ ;  /* 0x005800ffda002388 */ /* 0x000fe20000000c00 */
[----:B------:R-:W-:Y:S01]  /*11400*/  @!P2 LEA.HI.X R2, R150, R247, R151, 0x6, P0 ;  /* 0x000000f79602a211 */ /* 0x000fe200000f3497 */
[----:B------:R-:W-:Y:S01]  /*11410*/  UISETP.GT.AND UP0, UPT, UR6, UR14, UPT ;  /* 0x0000000e0600728c */ /* 0x000fe2000bf04270 */
[----:B----4-:R-:W-:Y:S01]  /*11420*/  @!P2 LEA R145, P0, R250, R252, 0x7 ;  /* 0x000000fcfa91a211 */ /* 0x010fe200078038ff */
[----:B------:R-:W-:Y:S01]  /*11430*/  @!PT LDS RZ, [RZ] ;  /* 0x00000000fffff984 */ /* 0x000fe20000000800 */
[----:B------:R-:W-:Y:S01]  /*11440*/  @!PT LDS RZ, [RZ] ;  /* 0x00000000fffff984 */ /* 0x000fe20000000800 */
[----:B------:R-:W-:Y:S01]  /*11450*/  @!PT LDS RZ, [RZ] ;  /* 0x00000000fffff984 */ /* 0x000fe20000000800 */
[----:B------:R2:W-:Y:S01]  /*11460*/  @!P2 LDGSTS.E.BYPASS.LTC128B.128 [R218+0x5800], desc[UR20][R162.64] ;  /* 0x05800000a2daafae */ /* 0x0005e2000b901d54 */
[CC--:B------:R-:W-:Y:S02]  /*11470*/  @!P2 LEA R170, P3, R0.reuse, R244.reuse, 0x1 ;  /* 0x000000f400aaa211 */ /* 0x0c0fe400078608ff */
[----:B------:R-:W3:Y:S01]  /*11480*/  @!P2 LDC.64 R150, c[0x0][0x250] ;  /* 0x00009400ff96ab82 */ /* 0x000ee20000000a00 */
[----:B------:R-:W-:Y:S01]  /*11490*/  @P2 STS.128 [R218+0x6000], RZ ;  /* 0x006000ffda002388 */ /* 0x000fe20000000c00 */
[----:B------:R-:W-:Y:S01]  /*114a0*/  @!P2 LEA.HI.X R171, R0, R243, R2, 0x1, P3 ;  /* 0x000000f300aba211 */ /* 0x000fe200018f0c02 */
[----:B------:R-:W-:Y:S01]  /*114b0*/  @!P2 IMAD.IADD R0, R147, 0x1, R167 ;  /* 0x000000019300a824 */ /* 0x000fe200078e02a7 */
[-C--:B------:R-:W-:Y:S02]  /*114c0*/  @!P2 LEA R174, P3, R166, R244.reuse, 0x1 ;  /* 0x000000f4a6aea211 */ /* 0x080fe400078608ff */
[----:B------:R-:W-:Y:S01]  /*114d0*/  @!P2 LEA.HI.X R250, R250, R247, R251, 0x7, P0 ;  /* 0x000000f7fafaa211 */ /* 0x000fe200000f3cfb */
[----:B------:R-:W-:Y:S01]  /*114e0*/  @!PT LDS RZ, [RZ] ;  /* 0x00000000fffff984 */ /* 0x000fe20000000800 */
[----:B------:R-:W-:Y:S01]  /*114f0*/  @!PT LDS RZ, [RZ] ;  /* 0x00000000fffff984 */ /* 0x000fe20000000800 */
[----:B------:R-:W-:Y:S01]  /*11500*/  @!PT LDS RZ, [RZ] ;  /* 0x00000000fffff984 */ /* 0x000fe20000000800 */
[----:B------:R4:W-:Y:S01]  /*11510*/  @!P2 LDGSTS.E.BYPASS.LTC128B.128 [R218+0x6000], desc[UR20][R170.64] ;  /* 0x06000000aadaafae */ /* 0x0009e2000b901d54 */
[CC--:B------:R-:W-:Y:S01]  /*11520*/  @!P2 LEA R146, P0, R145.reuse, R244.reuse, 0x1 ;  /* 0x000000f49192a211 */ /* 0x0c0fe200078008ff */
[----:B------:R-:W-:Y:S01]  /*11530*/  @!P2 IMAD.MOV.U32 R251, RZ, RZ, R247 ;  /* 0x000000fffffba224 */ /* 0x000fe200078e00f7 */
[-C--:B------:R-:W-:Y:S01]  /*11540*/  @!P2 LEA.HI.X R175, R166, R243.reuse, R0, 0x1, P3 ;  /* 0x000000f3a6afa211 */ /* 0x080fe200018f0c00 */
[----:B------:R-:W-:Y:S01]  /*11550*/  @P2 STS.128 [R218+0x6800], RZ ;  /* 0x006800ffda002388 */ /* 0x000fe20000000c00 */
[-C--:B------:R-:W-:Y:S01]  /*11560*/  @!P2 LEA.HI.X R147, R145, R243.reuse, R250, 0x1, P0 ;  /* 0x000000f39193a211 */ /* 0x080fe200000f0cfa */
[--C-:B------:R-:W-:Y:S02]  /*11570*/  @!P2 IMAD.MOV.U32 R250, RZ, RZ, R252.reuse ;  /* 0x000000fffffaa224 */ /* 0x100fe400078e00fc */
        /* <DEDUP_REMOVED lines=8> */
[----:B------:R-:W-:Y:S01]  /*11600*/  @!P2 LDGSTS.E.BYPASS.LTC128B.128 [R218+0x7000], desc[UR20][R146.64] ;  /* 0x0700000092daafae */ /* 0x000fe2000b901d54 */
[----:B--2---:R-:W-:Y:S02]  /*11610*/  @!P2 IMAD.MOV.U32 R162, RZ, RZ, R252 ;  /* 0x000000ffffa2a224 */ /* 0x004fe400078e00fc */
[----:B-----5:R-:W-:Y:S01]  /*11620*/  @!P2 IMAD R0, R159, 0xa0, RZ ;  /* 0x000000a09f00a824 */ /* 0x020fe200078e02ff */
[----:B------:R-:W-:Y:S01]  /*11630*/  @P2 STS.128 [R218+0x7800], RZ ;  /* 0x007800ffda002388 */ /* 0x000fe20000000c00 */
[----:B------:R-:W-:Y:S04]  /*11640*/  @!P2 IMAD.WIDE.U32 R158, R158, 0xa0, R250 ;  /* 0x000000a09e9ea825 */ /* 0x000fe800078e00fa */
[----:B------:R-:W-:Y:S02]  /*11650*/  @!P2 IMAD.IADD R0, R0, 0x1, R159 ;  /* 0x000000010000a824 */ /* 0x000fe400078e029f */
[----:B------:R-:W-:Y:S02]  /*11660*/  @!P2 IMAD.MOV.U32 R163, RZ, RZ, R247 ;  /* 0x000000ffffa3a224 */ /* 0x000fe400078e00f7 */
[----:B-1----:R-:W-:Y:S02]  /*11670*/  @!P2 IMAD R2, R155, 0xc0, RZ ;  /* 0x000000c09b02a824 */ /* 0x002fe400078e02ff */
[----:B------:R-:W-:Y:S04]  /*11680*/  @!P2 IMAD.WIDE.U32 R154, R154, 0xc0, R250 ;  /* 0x000000c09a9aa825 */ /* 0x000fe800078e00fa */
[----:B------:R-:W-:Y:S01]  /*11690*/  @!P2 IMAD.IADD R2, R2, 0x1, R155 ;  /* 0x000000010202a824 */ /* 0x000fe200078e029b */
[-C--:B------:R-:W-:Y:S01]  /*116a0*/  @!P2 LEA R166, P3, R154, R244.reuse, 0x1 ;  /* 0x000000f49aa6a211 */ /* 0x080fe200078608ff */
[----:B---3--:R-:W-:Y:S02]  /*116b0*/  @!P2 IMAD R250, R151, 0xe0, RZ ;  /* 0x000000e097faa824 */ /* 0x008fe400078e02ff */
[----:B------:R-:W-:Y:S01]  /*116c0*/  @!P2 IMAD.WIDE.U32 R150, R150, 0xe0, R162 ;  /* 0x000000e09696a825 */ /* 0x000fe200078e00a2 */
[-C--:B------:R-:W-:Y:S02]  /*116d0*/  @!P2 LEA R162, P4, R158, R244.reuse, 0x1 ;  /* 0x000000f49ea2a211 */ /* 0x080fe400078808ff */
[-C--:B------:R-:W-:Y:S01]  /*116e0*/  @!P2 LEA.HI.X R167, R154, R243.reuse, R2, 0x1, P3 ;  /* 0x000000f39aa7a211 */ /* 0x080fe200018f0c02 */
[----:B------:R-:W-:Y:S01]  /*116f0*/  @!P2 IMAD.IADD R250, R250, 0x1, R151 ;  /* 0x00000001fafaa824 */ /* 0x000fe200078e0297 */
[-C--:B------:R-:W-:Y:S02]  /*11700*/  @!P2 LEA.HI.X R163, R158, R243.reuse, R0, 0x1, P4 ;  /* 0x000000f39ea3a211 */ /* 0x080fe400020f0c00 */
[C---:B----4-:R-:W-:Y:S01]  /*11710*/  @!P2 LEA R170, P0, R150.reuse, R244, 0x1 ;  /* 0x000000f496aaa211 */ /* 0x050fe200078008ff */
[----:B------:R-:W-:Y:S02]  /*11720*/  IMAD.MOV.U32 R244, RZ, RZ, R248 ;  /* 0x000000fffff47224 */ /* 0x000fe400078e00f8 */
[----:B------:R-:W-:Y:S01]  /*11730*/  @!PT LDS RZ, [RZ] ;  /* 0x00000000fffff984 */ /* 0x000fe20000000800 */
[----:B------:R-:W-:Y:S01]  /*11740*/  @!PT LDS RZ, [RZ] ;  /* 0x00000000fffff984 */ /* 0x000fe20000000800 */
[----:B------:R-:W-:Y:S01]  /*11750*/  @!PT LDS RZ, [RZ] ;  /* 0x00000000fffff984 */ /* 0x000fe20000000800 */
[----:B------:R-:W-:Y:S01]  /*11760*/  @!P2 LDGSTS.E.BYPASS.LTC128B.128 [R218+0x7800], desc[UR20][R162.64] ;  /* 0x07800000a2daafae */ /* 0x000fe2000b901d54 */
[----:B------:R-:W-:Y:S01]  /*11770*/  @!P2 LEA.HI.X R171, R150, R243, R250, 0x1, P0 ;  /* 0x000000f396aba211 */ /* 0x000fe200000f0cfa */
[----:B------:R-:W-:Y:S01]  /*11780*/  IMAD.MOV.U32 R243, RZ, RZ, R249 ;  /* 0x000000fffff37224 */ /* 0x000fe200078e00f9 */
[----:B------:R-:W-:Y:S01]  /*11790*/  PLOP3.LUT P0, PT, PT, PT, UP0, 0x80, 0x0 ;  /* 0x000000000000781c */ /* 0x000fe20003f0f008 */
        /* <DEDUP_REMOVED lines=15> */
[----:B------:R-:W5:Y:S04]  /*11890*/  LDSM.16.M88.4 R32, [R211+0x1c00] ;  /* 0x001c0000d320783b */ /* 0x000f680000000200 */
[----:B------:R-:W1:Y:S04]  /*118a0*/  LDSM.16.M88.4 R40, [R211+0x2000] ;  /* 0x00200000d328783b */ /* 0x000e680000000200 */
[----:B------:R-:W1:Y:S04]  /*118b0*/  LDSM.16.M88.4 R48, [R211+0x2400] ;  /* 0x00240000d330783b */ /* 0x000e680000000200 */
[----:B------:R-:W1:Y:S04]  /*118c0*/  LDSM.16.M88.4 R56, [R211+0x2800] ;  /* 0x00280000d338783b */ /* 0x000e680000000200 */
[----:B------:R-:W1:Y:S04]  /*118d0*/  LDSM.16.M88.4 R64, [R211+0x2c00] ;  /* 0x002c0000d340783b */ /* 0x000e680000000200 */
[----:B------:R-:W1:Y:S04]  /*118e0*/  LDSM.16.M88.4 R72, [R211+0x3000] ;  /* 0x00300000d348783b */ /* 0x000e680000000200 */
[----:B------:R-:W1:Y:S01]  /*118f0*/  LDSM.16.M88.4 R80, [R211+0x3400] ;  /* 0x00340000d350783b */ /* 0x000e620000000200 */
        /* <DEDUP_REMOVED lines=8> */
[C---:B----4-:R-:W-:Y:S03]  /*11980*/  HMMA.16816.F32.BF16 R20, R128.reuse, R24, RZ ;  /* 0x000000188014723c */ /* 0x050fe600000418ff */
[----:B------:R-:W4:Y:S03]  /*11990*/  LDSM.16.M88.4 R140, [R211+0x4c00] ;  /* 0x004c0000d38c783b */ /* 0x000f260000000200 */
[C---:B-----5:R-:W-:Y:S01]  /*119a0*/  HMMA.16816.F32.BF16 R28, R128.reuse, R32, RZ ;  /* 0x00000020801c723c */ /* 0x060fe200000418ff */
[----:B------:R-:W-:Y:S04]  /*119b0*/  LDSM.16.M88.4 R132, [R212] ;  /* 0x00000000d484783b */ /* 0x000fe80000000200 */
[----:B------:R-:W5:Y:S01]  /*119c0*/  LDSM.16.M88.4 R136, [R210] ;  /* 0x00000000d288783b */ /* 0x000f620000000200 */
[C---:B-1----:R-:W-:Y:S03]  /*119d0*/  HMMA.16816.F32.BF16 R36, R128.reuse, R40, RZ ;  /* 0x000000288024723c */ /* 0x042fe600000418ff */
        /* <DEDUP_REMOVED lines=14> */
[C---:B--2---:R-:W-:Y:S03]  /*11ac0*/  HMMA.16816.F32.BF16 R84, R128.reuse, R88, RZ ;  /* 0x000000588054723c */ /* 0x044fe600000418ff */
[----:B------:R-:W2:Y:S03]  /*11ad0*/  LDSM.16.M88.4 R156, [R200] ;  /* 0x00000000c89c783b */ /* 0x000ea60000000200 */
[C---:B------:R-:W-:Y:S01]  /*11ae0*/  HMMA.16816.F32.BF16 R92, R128.reuse, R96, RZ ;  /* 0x00000060805c723c */ /* 0x040fe200000418ff */
[----:B------:R-:W2:Y:S04]  /*11af0*/  LDSM.16.M88.4 R152, [R199] ;  /* 0x00000000c798783b */ /* 0x000ea80000000200 */
[----:B------:R-:W2:Y:S01]  /*11b00*/  LDSM.16.M88.4 R148, [R198] ;  /* 0x00000000c694783b */ /* 0x000ea20000000200 */
[C---:B------:R-:W-:Y:S03]  /*11b10*/  HMMA.16816.F32.BF16 R100, R128.reuse, R104, RZ ;  /* 0x000000688064723c */ /* 0x040fe600000418ff */
[----:B------:R-:W2:Y:S03]  /*11b20*/  LDSM.16.M88.4 R144, [R197] ;  /* 0x00000000c590783b */ /* 0x000ea60000000200 */
[C---:B---3--:R-:W-:Y:S06]  /*11b30*/  HMMA.16816.F32.BF16 R108, R128.reuse, R112, RZ ;  /* 0x00000070806c723c */ /* 0x048fec00000418ff */
        /* <DEDUP_REMOVED lines=17> */
[----:B------:R-:W3:Y:S05]  /*11c50*/  LDSM.16.M88.4 R140, [R196] ;  /* 0x00000000c48c783b */ /* 0x000eea0000000200 */
[C---:B-----5:R-:W-:Y:S06]  /*11c60*/  HMMA.16816.F32.BF16 R4, R132.reuse, R136, R4 ;  /* 0x000000888404723c */ /* 0x060fec0000041804 */
[C---:B------:R-:W-:Y:S01]  /*11c70*/  HMMA.16816.F32.BF16 R8, R132.reuse, R138, R8 ;  /* 0x0000008a8408723c */ /* 0x040fe20000041808 */
[----:B------:R-:W4:Y:S01]  /*11c80*/  LDSM.16.M88.4 R136, [R3] ;  /* 0x000000000388783b */ /* 0x000f220000000200 */
[----:B------:R-:W-:Y:S04]  /*11c90*/  DEPBAR.LE SB0, 0x0 ;  /* 0x000080000000791a */ /* 0x000fe80000000000 */
[C---:B-1----:R-:W-:Y:S01]  /*11ca0*/  HMMA.16816.F32.BF16 R12, R132.reuse, R192, R12 ;  /* 0x000000c0840c723c */ /* 0x042fe2000004180c */
[----:B------:R-:W-:Y:S05]  /*11cb0*/  BAR.SYNC.DEFER_BLOCKING 0x0 ;  /* 0x0000000000007b1d */ /* 0x000fea0000010000 */
        /* <DEDUP_REMOVED lines=27> */
[C---:B----4-:R-:W-:Y:S06]  /*11e70*/  HMMA.16816.F32.BF16 R124, R132.reuse, R136, R124 ;  /* 0x00000088847c723c */ /* 0x050fec000004187c */
        /* <DEDUP_REMOVED lines=12> */
[----:B------:R-:W-:Y:S04]  /*11f40*/  USHF.L.U32 UR8, UR6, 0x8, URZ ;  /* 0x0000000806087899 */ /* 0x000fe8000800063f */
[----:B------:R-:W-:Y:S02]  /*11f50*/  UIADD3 UR10, UR8, -0x100, URZ ;  /* 0xffffff00080a7890 */ /* 0x000fe4000fffe03f */
[----:B------:R-:W-:Y:S04]  /*11f60*/  IMAD.U32 R144, RZ, RZ, UR8 ;  /* 0x00000008ff907e24 */ /* 0x000fe8000f8e00ff */
[----:B------:R-:W-:Y:S02]  /*11f70*/  MOV R142, UR10 ;  /* 0x0000000a008e7c02 */ /* 0x000fe40008000f00 */
[----:B------:R-:W-:Y:S02]  /*11f80*/  IABS R144, R144 ;  /* 0x0000009000907213 */ /* 0x000fe40000000000 */
[----:B------:R-:W-:Y:S02]  /*11f90*/  IABS R142, R142 ;  /* 0x0000008e008e7213 */ /* 0x000fe40000000000 */
[-C--:B-1----:R-:W-:Y:S02]  /*11fa0*/  IABS R140, R133.reuse ;  /* 0x00000085008c7213 */ /* 0x082fe40000000000 */
[----:B------:R-:W-:Y:S02]  /*11fb0*/  LOP3.LUT R2, RZ, R133, RZ, 0x33, !PT ;  /* 0x00000085ff027212 */ /* 0x000fe400078e33ff */
        /* <DEDUP_REMOVED lines=14> */
[C---:B------:R-:W-:Y:S02]  /*120a0*/  IMAD R144, R140.reuse, R145, R144 ;  /* 0x000000918c907224 */ /* 0x040fe400078e0290 */
[----:B------:R-:W1:Y:S01]  /*120b0*/  LDC R145, c[0x0][0x24c] ;  /* 0x00009300ff917b82 */ /* 0x000e620000000800 */
        /* <DEDUP_REMOVED lines=12> */
[----:B------:R-:W5:Y:S03]  /*12180*/  LDC.64 R140, c[0x0][0x230] ;  /* 0x00008c00ff8c7b82 */ /* 0x000f660000000a00 */
        /* <DEDUP_REMOVED lines=15> */
[----:B------:R-:W-:Y:S04]  /*12280*/  IMAD R144, R144, R143, RZ ;  /* 0x0000008f90907224 */ /* 0x000fe800078e02ff */
[----:B-1----:R-:W-:Y:S02]  /*12290*/  IMAD R144, R0, R145, R144 ;  /* 0x0000009100907224 */ /* 0x002fe400078e0290 */
        /* <DEDUP_REMOVED lines=9> */
.L_x_2385:
[----:B------:R1:W-:Y:S01]  /*12330*/  @P2 STS [R218+0x1004], RZ ;  /* 0x001004ffda002388 */ /* 0x0003e20000000800 */
[C---:B------:R-:W-:Y:S01]  /*12340*/  @!P2 LEA R0, P3, R143.reuse, R140, 0x5 ;  /* 0x0000008c8f00a211 */ /* 0x040fe200078628ff */
[----:B------:R-:W5:Y:S01]  /*12350*/  @!P2 LDC R132, c[0x0][0x24c] ;  /* 0x00009300ff84ab82 */ /* 0x000f620000000800 */
[CC--:B------:R-:W-:Y:S01]  /*12360*/  LEA R144, P0, R140.reuse, R240.reuse, 0x1 ;  /* 0x000000f08c907211 */ /* 0x0c0fe200078008ff */
[----:B------:R1:W-:Y:S01]  /*12370*/  @P2 STS.64 [R218+0x1008], RZ ;  /* 0x001008ffda002388 */ /* 0x0003e20000000a00 */
[C---:B--2---:R-:W-:Y:S01]  /*12380*/  @!P2 LEA.HI.X R2, R143.reuse, R141, R138, 0x5, P3 ;  /* 0x0000008d8f02a211 */ /* 0x044fe200018f2c8a */
[C---:B------:R-:W-:Y:S01]  /*12390*/  @!P2 IMAD.WIDE.U32 R152, R143.reuse, 0x60, R140 ;  /* 0x000000608f98a825 */ /* 0x040fe200078e008c */
[-CC-:B------:R-:W-:Y:S01]  /*123a0*/  LEA.HI.X R145, R140, R237.reuse, R141.reuse, 0x1, P0 ;  /* 0x000000ed8c917211 */ /* 0x180fe200000f0c8d */
[----:B------:R1:W-:Y:S01]  /*123b0*/  @P2 STS [R218+0x1000], RZ ;  /* 0x001000ffda002388 */ /* 0x0003e20000000800 */
[C---:B------:R-:W-:Y:S01]  /*123c0*/  @!P2 LEA R154, P0, R0.reuse, R240, 0x1 ;  /* 0x000000f0009aa211 */ /* 0x040fe200078008ff */
[----:B------:R-:W2:Y:S01]  /*123d0*/  @!P2 LDC R138, c[0x0][0x24c] ;  /* 0x00009300ff8aab82 */ /* 0x000ea20000000800 */
[----:B------:R-:W-:Y:S01]  /*123e0*/  @!P2 LEA R133, P3, R143, R140, 0x6 ;  /* 0x0000008c8f85a211 */ /* 0x000fe200078630ff */
[----:B------:R-:W-:Y:S01]  /*123f0*/  @!PT LDS RZ, [RZ] ;  /* 0x00000000fffff984 */ /* 0x000fe20000000800 */
[----:B------:R-:W-:Y:S01]  /*12400*/  @!PT LDS RZ, [RZ] ;  /* 0x00000000fffff984 */ /* 0x000fe20000000800 */
[----:B------:R-:W-:Y:S01]  /*12410*/  @!PT LDS RZ, [RZ] ;  /* 0x00000000fffff984 */ /* 0x000fe20000000800 */
[----:B------:R1:W-:Y:S01]  /*12420*/  @!P2 LDGSTS.E.BYPASS.LTC128B.128 [R218+0x1000], desc[UR20][R144.64] ;  /* 0x0100000090daafae */ /* 0x0003e2000b901d54 */
[----:B------:R-:W-:Y:S01]  /*12430*/  @!P2 LEA.HI.X R155, R0, R237, R2, 0x1, P0 ;  /* 0x000000ed009ba211 */ /* 0x000fe200000f0c02 */
[----:B------:R-:W-:Y:S01]  /*12440*/  @!P2 IMAD.MOV.U32 R150, RZ, RZ, R140 ;  /* 0x000000ffff96a224 */ /* 0x000fe200078e008c */
[-C--:B------:R-:W-:Y:S01]  /*12450*/  @!P2 LEA R146, P0, R133, R240.reuse, 0x1 ;  /* 0x000000f08592a211 */ /* 0x080fe200078008ff */
[----:B------:R1:W-:Y:S01]  /*12460*/  @P2 STS.128 [R218+0x1800], RZ ;  /* 0x001800ffda002388 */ /* 0x0003e20000000c00 */
[----:B---3--:R-:W-:Y:S01]  /*12470*/  @!P2 LEA.HI.X R136, R143, R141, R136, 0x6, P3 ;  /* 0x0000008d8f88a211 */ /* 0x008fe200018f3488 */
[----:B------:R-:W3:Y:S01]  /*12480*/  @!P2 LDC R2, c[0x0][0x24c] ;  /* 0x00009300ff02ab82 */ /* 0x000ee20000000800 */
[----:B------:R-:W-:Y:S01]  /*12490*/  @!P2 LEA R142, P3, R152, R240, 0x1 ;  /* 0x000000f0988ea211 */ /* 0x000fe200078608ff */
[----:B------:R-:W-:Y:S01]  /*124a0*/  @!PT LDS RZ, [RZ] ;  /* 0x00000000fffff984 */ /* 0x000fe20000000800 */
[----:B------:R-:W-:Y:S01]  /*124b0*/  @!PT LDS RZ, [RZ] ;  /* 0x00000000fffff984 */ /* 0x000fe20000000800 */
[----:B------:R-:W-:Y:S01]  /*124c0*/  @!PT LDS RZ, [RZ] ;  /* 0x00000000fffff984 */ /* 0x000fe20000000800 */
[----:B------:R1:W-:Y:S01]  /*124d0*/  @!P2 LDGSTS.E.BYPASS.LTC128B.128 [R218+0x1800], desc[UR20][R154.64] ;  /* 0x018000009adaafae */ /* 0x0003e2000b901d54 */
[----:B----4-:R-:W-:Y:S01]  /*124e0*/  @!P2 IMAD R134, R134, 0x60, RZ ;  /* 0x000000608686a824 */ /* 0x010fe200078e02ff */
[----:B------:R-:W-:Y:S01]  /*124f0*/  @!P2 LEA.HI.X R147, R133, R237, R136, 0x1, P0 ;  /* 0x000000ed8593a211 */ /* 0x000fe200000f0c88 */
[--C-:B------:R-:W-:Y:S01]  /*12500*/  @!P2 IMAD.MOV.U32 R151, RZ, RZ, R141.reuse ;  /* 0x000000ffff97a224 */ /* 0x100fe200078e008d */
[----:B------:R1:W-:Y:S01]  /*12510*/  @P2 STS.128 [R218+0x2000], RZ ;  /* 0x002000ffda002388 */ /* 0x0003e20000000c00 */
[C---:B------:R-:W-:Y:S01]  /*12520*/  @!P2 LEA R133, P0, R143.reuse, R140, 0x7 ;  /* 0x0000008c8f85a211 */ /* 0x040fe200078038ff */
[--C-:B------:R-:W-:Y:S01]  /*12530*/  @!P2 IMAD.MOV.U32 R148, RZ, RZ, R140.reuse ;  /* 0x000000ffff94a224 */ /* 0x100fe200078e008c */
[----:B------:R-:W4:Y:S01]  /*12540*/  @!P2 LDC R0, c[0x0][0x24c] ;  /* 0x00009300ff00ab82 */ /* 0x000f220000000800 */
[----:B------:R-:W-:Y:S01]  /*12550*/  @!PT LDS RZ, [RZ] ;  /* 0x00000000fffff984 */ /* 0x000fe20000000800 */
[----:B------:R-:W-:Y:S01]  /*12560*/  @!PT LDS RZ, [RZ] ;  /* 0x00000000fffff984 */ /* 0x000fe20000000800 */
[----:B------:R-:W-:Y:S01]  /*12570*/  @!PT LDS RZ, [RZ] ;  /* 0x00000000fffff984 */ /* 0x000fe20000000800 */
[----:B------:R1:W-:Y:S01]  /*12580*/  @!P2 LDGSTS.E.BYPASS.LTC128B.128 [R218+0x2000], desc[UR20][R146.64] ;  /* 0x0200000092daafae */ /* 0x0003e2000b901d54 */
[--C-:B------:R-:W-:Y:S02]  /*12590*/  @!P2 IMAD.MOV.U32 R149, RZ, RZ, R141.reuse ;  /* 0x000000ffff95a224 */ /* 0x100fe400078e008d */
[----:B------:R-:W-:Y:S01]  /*125a0*/  @!P2 IMAD.MOV.U32 R136, RZ, RZ, R140 ;  /* 0x000000ffff88a224 */ /* 0x000fe200078e008c */
[----:B------:R1:W-:Y:S01]  /*125b0*/  @P2 STS.128 [R218+0x2800], RZ ;  /* 0x002800ffda002388 */ /* 0x0003e20000000c00 */
[----:B------:R-:W-:Y:S02]  /*125c0*/  @!P2 IMAD.MOV.U32 R137, RZ, RZ, R141 ;  /* 0x000000ffff89a224 */ /* 0x000fe400078e008d */
[----:B------:R-:W-:Y:S02]  /*125d0*/  @!P2 IMAD.IADD R134, R134, 0x1, R153 ;  /* 0x000000018686a824 */ /* 0x000fe400078e0299 */
[C---:B------:R-:W-:Y:S04]  /*125e0*/  @!P2 IMAD.WIDE.U32 R150, R143.reuse, 0xa0, R150 ;  /* 0x000000a08f96a825 */ /* 0x040fe800078e0096 */
[C---:B------:R-:W-:Y:S04]  /*125f0*/  @!P2 IMAD.WIDE.U32 R148, R143.reuse, 0xc0, R148 ;  /* 0x000000c08f94a825 */ /* 0x040fe800078e0094 */
[C---:B------:R-:W-:Y:S04]  /*12600*/  @!P2 IMAD.WIDE.U32 R136, R143.reuse, 0xe0, R136 ;  /* 0x000000e08f88a825 */ /* 0x040fe800078e0088 */
[----:B----4-:R-:W-:Y:S01]  /*12610*/  @!P2 IMAD R139, R0, 0xe0, RZ ;  /* 0x000000e0008ba824 */ /* 0x010fe200078e02ff */
[----:B--2---:R-:W-:Y:S01]  /*12620*/  @!P2 LEA.HI.X R138, R143, R141, R138, 0x7, P0 ;  /* 0x0000008d8f8aa211 */ /* 0x004fe200000f3c8a */
[----:B---3--:R-:W-:Y:S01]  /*12630*/  @!P2 IMAD R135, R2, 0xc0, RZ ;  /* 0x000000c00287a824 */ /* 0x008fe200078e02ff */
[-C--:B------:R-:W-:Y:S01]  /*12640*/  @!P2 LEA.HI.X R143, R152, R237.reuse, R134, 0x1, P3 ;  /* 0x000000ed988fa211 */ /* 0x080fe200018f0c86 */
[----:B------:R-:W-:Y:S01]  /*12650*/  @!P2 IMAD.IADD R139, R139, 0x1, R137 ;  /* 0x000000018b8ba824 */ /* 0x000fe200078e0289 */
[-C--:B------:R-:W-:Y:S01]  /*12660*/  @!P2 LEA R140, P0, R133, R240.reuse, 0x1 ;  /* 0x000000f0858ca211 */ /* 0x080fe200078008ff */
[----:B------:R-:W-:Y:S01]  /*12670*/  @!P2 IMAD.IADD R135, R135, 0x1, R149 ;  /* 0x000000018787a824 */ /* 0x000fe200078e0295 */
[-C--:B------:R-:W-:Y:S01]  /*12680*/  @!P2 LEA R152, P4, R150, R240.reuse, 0x1 ;  /* 0x000000f09698a211 */ /* 0x080fe200078808ff */
[----:B------:R-:W-:Y:S01]  /*12690*/  @!PT LDS RZ, [RZ] ;  /* 0x00000000fffff984 */ /* 0x000fe20000000800 */
[----:B------:R-:W-:Y:S01]  /*126a0*/  @!PT LDS RZ, [RZ] ;  /* 0x00000000fffff984 */ /* 0x000fe20000000800 */
[----:B------:R-:W-:Y:S01]  /*126b0*/  @!PT LDS RZ, [RZ] ;  /* 0x00000000fffff984 */ /* 0x000fe20000000800 */
[----:B------:R1:W-:Y:S01]  /*126c0*/  @!P2 LDGSTS.E.BYPASS.LTC128B.128 [R218+0x2800], desc[UR20][R142.64] ;  /* 0x028000008edaafae */ /* 0x0003e2000b901d54 */
[-C--:B------:R-:W-:Y:S01]  /*126d0*/  @!P2 LEA.HI.X R141, R133, R237.reuse, R138, 0x1, P0 ;  /* 0x000000ed858da211 */ /* 0x080fe200000f0c8a */
[----:B-----5:R-:W-:Y:S01]  /*126e0*/  @!P2 IMAD R133, R132, 0xa0, RZ ;  /* 0x000000a08485a824 */ /* 0x020fe200078e02ff */
[-C--:B------:R-:W-:Y:S01]  /*126f0*/  @!P2 LEA R132, P3, R148, R240.reuse, 0x1 ;  /* 0x000000f09484a211 */ /* 0x080fe200078608ff */
[----:B------:R1:W-:Y:S01]  /*12700*/  @P2 STS.128 [R218+0x3000], RZ ;  /* 0x003000ffda002388 */ /* 0x0003e20000000c00 */
[----:B------:R-:W-:Y:S01]  /*12710*/  @!P2 LEA R134, P0, R136, R240, 0x1 ;  /* 0x000000f08886a211 */ /* 0x000fe200078008ff */
[----:B------:R-:W-:Y:S02]  /*12720*/  @!P2 IMAD.IADD R133, R133, 0x1, R151 ;  /* 0x000000018585a824 */ /* 0x000fe400078e0297 */
[----:B------:R-:W-:Y:S01]  /*12730*/  @!PT LDS RZ, [RZ] ;  /* 0x00000000fffff984 */ /* 0x000fe20000000800 */
[----:B------:R-:W-:Y:S01]  /*12740*/  @!PT LDS RZ, [RZ] ;  /* 0x00000000fffff984 */ /* 0x000fe20000000800 */
[----:B------:R-:W-:Y:S01]  /*12750*/  @!PT LDS RZ, [RZ] ;  /* 0x00000000fffff984 */ /* 0x000fe20000000800 */
[----:B------:R1:W-:Y:S01]  /*12760*/  @!P2 LDGSTS.E.BYPASS.LTC128B.128 [R218+0x3000], desc[UR20][R140.64] ;  /* 0x030000008cdaafae */ /* 0x0003e2000b901d54 */
[----:B------:R-:W-:Y:S02]  /*12770*/  IMAD.MOV.U32 R240, RZ, RZ, R144 ;  /* 0x000000fffff07224 */ /* 0x000fe400078e0090 */
[-C--:B------:R-:W-:Y:S01]  /*12780*/  @!P2 LEA.HI.X R153, R150, R237.reuse, R133, 0x1, P4 ;  /* 0x000000ed9699a211 */ /* 0x080fe200020f0c85 */
[----:B------:R1:W-:Y:S01]  /*12790*/  @P2 STS.128 [R218+0x3800], RZ ;  /* 0x003800ffda002388 */ /* 0x0003e20000000c00 */
[-C--:B------:R-:W-:Y:S02]  /*127a0*/  @!P2 LEA.HI.X R133, R148, R237.reuse, R135, 0x1, P3 ;  /* 0x000000ed9485a211 */ /* 0x080fe400018f0c87 */
        /* <DEDUP_REMOVED lines=17> */
.L_x_2384:
[----:B------:R-:W-:Y:S01]  /*128c0*/  MOV R139, UR6 ;  /* 0x00000006008b7c02 */ /* 0x000fe20008000f00 */
[----:B------:R-:W-:Y:S03]  /*128d0*/  UISETP.GT.AND UP0, UPT, UR6, UR14, UPT ;  /* 0x0000000e0600728c */ /* 0x000fe6000bf04270 */
[----:B------:R-:W-:Y:S04]  /*128e0*/  LEA R138, R139, R214, 0x8 ;  /* 0x000000d68b8a7211 */ /* 0x000fe800078e40ff */
[C---:B------:R-:W-:Y:S02]  /*128f0*/  IADD3 R136, R138.reuse, 0x1, RZ ;  /* 0x000000018a887810 */ /* 0x040fe40007ffe0ff */
[----:B------:R-:W-:Y:S02]  /*12900*/  I2FP.F32.S32 R139, R138 ;  /* 0x0000008a008b7245 */ /* 0x000fe40000201400 */
[C---:B-1----:R-:W-:Y:S02]  /*12910*/  IADD3 R140, R138.reuse, 0x8, RZ ;  /* 0x000000088a8c7810 */ /* 0x042fe40007ffe0ff */
[C---:B------:R-:W-:Y:S01]  /*12920*/  IADD3 R141, R138.reuse, 0x9, RZ ;  /* 0x000000098a8d7810 */ /* 0x040fe20007ffe0ff */
[C---:B------:R-:W-:Y:S01]  /*12930*/  FFMA.FTZ R4, R139.reuse, UR5, R4 ;  /* 0x000000058b047c23 */ /* 0x040fe20008010004 */
[C---:B------:R-:W-:Y:S01]  /*12940*/  IADD3 R2, R138.reuse, 0x18, RZ ;  /* 0x000000188a027810 */ /* 0x040fe20007ffe0ff */
[----:B------:R-:W-:Y:S01]  /*12950*/  FFMA.FTZ R6, R139, UR5, R6 ;  /* 0x000000058b067c23 */ /* 0x000fe20008010006 */
[C---:B------:R-:W-:Y:S02]  /*12960*/  IADD3 R132, R138.reuse, 0x19, RZ ;  /* 0x000000198a847810 */ /* 0x040fe40007ffe0ff */
[C---:B------:R-:W-:Y:S02]  /*12970*/  IADD3 R134, R138.reuse, 0x61, RZ ;  /* 0x000000618a867810 */ /* 0x040fe40007ffe0ff */
[----:B------:R-:W-:Y:S02]  /*12980*/  I2FP.F32.S32 R136, R136 ;  /* 0x0000008800887245 */ /* 0x000fe40000201400 */
[----:B------:R-:W-:Y:S02]  /*12990*/  I2FP.F32.S32 R139, R140 ;  /* 0x0000008c008b7245 */ /* 0x000fe40000201400 */
[----:B------:R-:W-:Y:S01]  /*129a0*/  IADD3 R140, R138, 0x10, RZ ;  /* 0x000000108a8c7810 */ /* 0x000fe20007ffe0ff */
[C---:B------:R-:W-:Y:S01]  /*129b0*/  FFMA.FTZ R5, R136.reuse, UR5, R5 ;  /* 0x0000000588057c23 */ /* 0x040fe20008010005 */
[----:B------:R-:W-:Y:S01]  /*129c0*/  FFMA.FTZ R7, R136, UR5, R7 ;  /* 0x0000000588077c23 */ /* 0x000fe20008010007 */
[----:B------:R-:W-:Y:S01]  /*129d0*/  I2FP.F32.S32 R136, R141 ;  /* 0x0000008d00887245 */ /* 0x000fe20000201400 */
[C---:B------:R-:W-:Y:S01]  /*129e0*/  FFMA.FTZ R8, R139.reuse, UR5, R8 ;  /* 0x000000058b087c23 */ /* 0x040fe20008010008 */
[----:B------:R-:W-:Y:S01]  /*129f0*/  I2FP.F32.S32 R133, R140 ;  /* 0x0000008c00857245 */ /* 0x000fe20000201400 */
[----:B------:R-:W-:Y:S01]  /*12a00*/  FFMA.FTZ R10, R139, UR5, R10 ;  /* 0x000000058b0a7c23 */ /* 0x000fe2000801000a */
[----:B------:R-:W-:Y:S01]  /*12a10*/  IADD3 R139, R138, 0x11, RZ ;  /* 0x000000118a8b7810 */ /* 0x000fe20007ffe0ff */
[C---:B------:R-:W-:Y:S01]  /*12a20*/  FFMA.FTZ R9, R136.reuse, UR5, R9 ;  /* 0x0000000588097c23 */ /* 0x040fe20008010009 */
[----:B------:R-:W-:Y:S01]  /*12a30*/  FFMA.FTZ R11, R136, UR5, R11 ;  /* 0x00000005880b7c23 */ /* 0x000fe2000801000b */
[C---:B------:R-:W-:Y:S01]  /*12a40*/  FFMA.FTZ R12, R133.reuse, UR5, R12 ;  /* 0x00000005850c7c23 */ /* 0x040fe2000801000c */
[----:B------:R-:W-:Y:S01]  /*12a50*/  FFMA.FTZ R14, R133, UR5, R14 ;  /* 0x00000005850e7c23 */ /* 0x000fe2000801000e */
[----:B------:R-:W-:Y:S02]  /*12a60*/  I2FP.F32.S32 R0, R139 ;  /* 0x0000008b00007245 */ /* 0x000fe40000201400 */
[----:B------:R-:W-:Y:S02]  /*12a70*/  I2FP.F32.S32 R133, R2 ;  /* 0x0000000200857245 */ /* 0x000fe40000201400 */
        /* <DEDUP_REMOVED lines=13> */
[C---:B------:R-:W-:Y:S02]  /*12b50*/  IADD3 R2, R138.reuse, 0x28, RZ ;  /* 0x000000288a027810 */ /* 0x040fe40007ffe0ff */
[----:B------:R-:W-:Y:S01]  /*12b60*/  IADD3 R132, R138, 0x29, RZ ;  /* 0x000000298a847810 */ /* 0x000fe20007ffe0ff */
        /* <DEDUP_REMOVED lines=23> */
[----:B------:R-:W-:Y:S02]  /*12ce0*/  IADD3 R132, R138, 0x41, RZ ;  /* 0x000000418a847810 */ /* 0x000fe40007ffe0ff */
[C---:B------:R-:W-:Y:S01]  /*12cf0*/  FFMA.FTZ R33, R0.reuse, UR5, R33 ;  /* 0x0000000500217c23 */ /* 0x040fe20008010021 */
[----:B------:R-:W-:Y:S01]  /*12d00*/  FFMA.FTZ R35, R0, UR5, R35 ;  /* 0x0000000500237c23 */ /* 0x000fe20008010023 */
[----:B------:R-:W-:Y:S02]  /*12d10*/  I2FP.F32.S32 R133, R2 ;  /* 0x0000000200857245 */ /* 0x000fe40000201400 */
[C---:B------:R-:W-:Y:S02]  /*12d20*/  IADD3 R2, R138.reuse, 0x48, RZ ;  /* 0x000000488a027810 */ /* 0x040fe40007ffe0ff */
[----:B------:R-:W-:Y:S01]  /*12d30*/  I2FP.F32.S32 R0, R132 ;  /* 0x0000008400007245 */ /* 0x000fe20000201400 */
[C---:B------:R-:W-:Y:S01]  /*12d40*/  FFMA.FTZ R36, R133.reuse, UR5, R36 ;  /* 0x0000000585247c23 */ /* 0x040fe20008010024 */
[----:B------:R-:W-:Y:S01]  /*12d50*/  IADD3 R132, R138, 0x49, RZ ;  /* 0x000000498a847810 */ /* 0x000fe20007ffe0ff */
[----:B------:R-:W-:Y:S01]  /*12d60*/  FFMA.FTZ R38, R133, UR5, R38 ;  /* 0x0000000585267c23 */ /* 0x000fe20008010026 */
[----:B------:R-:W-:Y:S01]  /*12d70*/  I2FP.F32.S32 R133, R2 ;  /* 0x0000000200857245 */ /* 0x000fe20000201400 */
[----:B------:R-:W-:Y:S01]  /*12d80*/  FFMA.FTZ R37, R0, UR5, R37 ;  /* 0x0000000500257c23 */ /* 0x000fe20008010025 */
[----:B------:R-:W-:Y:S01]  /*12d90*/  IADD3 R2, R138, 0x50, RZ ;  /* 0x000000508a027810 */ /* 0x000fe20007ffe0ff */
[----:B------:R-:W-:Y:S01]  /*12da0*/  FFMA.FTZ R39, R0, UR5, R39 ;  /* 0x0000000500277c23 */ /* 0x000fe20008010027 */
        /* <DEDUP_REMOVED lines=47> */
[----:B------:R-:W-:Y:S02]  /*130a0*/  IADD3 R2, R138, 0x78, RZ ;  /* 0x000000788a027810 */ /* 0x000fe40007ffe0ff */
[----:B------:R-:W-:Y:S01]  /*130b0*/  I2FP.F32.S32 R0, R0 ;  /* 0x0000000000007245 */ /* 0x000fe20000201400 */
[C---:B------:R-:W-:Y:S01]  /*130c0*/  FFMA.FTZ R60, R133.reuse, UR5, R60 ;  /* 0x00000005853c7c23 */ /* 0x040fe2000801003c */
[----:B------:R-:W-:Y:S01]  /*130d0*/  FFMA.FTZ R62, R133, UR5, R62 ;  /* 0x00000005853e7c23 */ /* 0x000fe2000801003e */
[----:B------:R-:W-:Y:S02]  /*130e0*/  I2FP.F32.S32 R133, R2 ;  /* 0x0000000200857245 */ /* 0x000fe40000201400 */
[----:B------:R-:W-:Y:S01]  /*130f0*/  FMNMX.FTZ R2, R14, R135, !PT ;  /* 0x000000870e027209 */ /* 0x000fe20007810000 */
        /* <DEDUP_REMOVED lines=17> */
[----:B------:R-:W-:Y:S02]  /*13210*/  IADD3 R2, R138, 0x81, RZ ;  /* 0x000000818a027810 */ /* 0x000fe40007ffe0ff */
[----:B------:R-:W-:Y:S02]  /*13220*/  I2FP.F32.S32 R133, R133 ;  /* 0x0000008500857245 */ /* 0x000fe40000201400 */
[----:B------:R-:W-:Y:S05]  /*13230*/  I2FP.F32.S32 R0, R0 ;  /* 0x0000000000007245 */ /* 0x000fea0000201400 */
[C---:B------:R-:W-:Y:S01]  /*13240*/  FFMA.FTZ R65, R0.reuse, UR5, R65 ;  /* 0x0000000500417c23 */ /* 0x040fe20008010041 */
[----:B------:R-:W-:Y:S01]  /*13250*/  FFMA.FTZ R67, R0, UR5, R67 ;  /* 0x0000000500437c23 */ /* 0x000fe20008010043 */
[C---:B------:R-:W-:Y:S01]  /*13260*/  FFMA.FTZ R68, R133.reuse, UR5, R68 ;  /* 0x0000000585447c23 */ /* 0x040fe20008010044 */
[----:B------:R-:W-:Y:S01]  /*13270*/  FFMA.FTZ R70, R133, UR5, R70 ;  /* 0x0000000585467c23 */ /* 0x000fe20008010046 */
[----:B------:R-:W-:Y:S02]  /*13280*/  I2FP.F32.S32 R0, R2 ;  /* 0x0000000200007245 */ /* 0x000fe40000201400 */
[----:B------:R-:W-:Y:S02]  /*13290*/  FMNMX.FTZ R2, R24, R135, !PT ;  /* 0x0000008718027209 */ /* 0x000fe40007810000 */
        /* <DEDUP_REMOVED lines=8> */
[----:B------:R-:W-:Y:S02]  /*13320*/  IADD3 R2, R138, 0x88, RZ ;  /* 0x000000888a027810 */ /* 0x000fe40007ffe0ff */
[----:B------:R-:W-:Y:S02]  /*13330*/  FMNMX.FTZ R132, R32, R137, !PT ;  /* 0x0000008920847209 */ /* 0x000fe40007810000 */
        /* <DEDUP_REMOVED lines=13> */
[C---:B------:R-:W-:Y:S01]  /*13410*/  IADD3 R0, R138.reuse, 0x91, RZ ;  /* 0x000000918a007810 */ /* 0x040fe20007ffe0ff */
[----:B------:R-:W-:Y:S01]  /*13420*/  FFMA.FTZ R78, R133, UR5, R78 ;  /* 0x00000005854e7c23 */ /* 0x000fe2000801004e */
[----:B------:R-:W-:Y:S02]  /*13430*/  IADD3 R133, R138, 0x98, RZ ;  /* 0x000000988a857810 */ /* 0x000fe40007ffe0ff */
        /* <DEDUP_REMOVED lines=13> */
[----:B------:R-:W-:Y:S02]  /*13510*/  I2FP.F32.S32 R133, R133 ;  /* 0x0000008500857245 */ /* 0x000fe40000201400 */
[----:B------:R-:W-:Y:S03]  /*13520*/  FMNMX.FTZ R137, R43, R132, !PT ;  /* 0x000000842b897209 */ /* 0x000fe60007810000 */
[C---:B------:R-:W-:Y:S01]  /*13530*/  FFMA.FTZ R80, R133.reuse, UR5, R80 ;  /* 0x0000000585507c23 */ /* 0x040fe20008010050 */
[----:B------:R-:W-:Y:S01]  /*13540*/  FFMA.FTZ R82, R133, UR5, R82 ;  /* 0x0000000585527c23 */ /* 0x000fe20008010052 */
[----:B------:R-:W-:Y:S01]  /*13550*/  FMNMX.FTZ R133, R45, R2, !PT ;  /* 0x000000022d857209 */ /* 0x000fe20007810000 */
[----:B------:R-:W-:Y:S01]  /*13560*/  FFMA.FTZ R81, R0, UR5, R81 ;  /* 0x0000000500517c23 */ /* 0x000fe20008010051 */
[----:B------:R-:W-:Y:S01]  /*13570*/  IADD3 R2, R138, 0xa0, RZ ;  /* 0x000000a08a027810 */ /* 0x000fe20007ffe0ff */
[----:B------:R-:W-:Y:S01]  /*13580*/  FFMA.FTZ R83, R0, UR5, R83 ;  /* 0x0000000500537c23 */ /* 0x000fe20008010053 */
[----:B------:R-:W-:Y:S02]  /*13590*/  IADD3 R0, R138, 0xa1, RZ ;  /* 0x000000a18a007810 */ /* 0x000fe40007ffe0ff */
[----:B------:R-:W-:Y:S02]  /*135a0*/  FMNMX.FTZ R132, R46, R137, !PT ;  /* 0x000000892e847209 */ /* 0x000fe40007810000 */
[----:B------:R-:W-:Y:S02]  /*135b0*/  I2FP.F32.S32 R0, R0 ;  /* 0x0000000000007245 */ /* 0x000fe40000201400 */
[----:B------:R-:W-:Y:S02]  /*135c0*/  FMNMX.FTZ R135, R47, R132, !PT ;  /* 0x000000842f877209 */ /* 0x000fe40007810000 */
[----:B------:R-:W-:Y:S02]  /*135d0*/  FMNMX.FTZ R134, R48, R133, !PT ;  /* 0x0000008530867209 */ /* 0x000fe40007810000 */
[----:B------:R-:W-:Y:S02]  /*135e0*/  I2FP.F32.S32 R133, R2 ;  /* 0x0000000200857245 */ /* 0x000fe40000201400 */
[----:B------:R-:W-:Y:S02]  /*135f0*/  IADD3 R2, R138, 0xa8, RZ ;  /* 0x000000a88a027810 */ /* 0x000fe40007ffe0ff */
        /* <DEDUP_REMOVED lines=37> */
[----:B------:R-:W-:Y:S02]  /*13850*/  IADD3 R2, R138, 0xb8, RZ ;  /* 0x000000b88a027810 */ /* 0x000fe40007ffe0ff */
        /* <DEDUP_REMOVED lines=38> */
[----:B------:R-:W-:Y:S02]  /*13ac0*/  IADD3 R0, R138, 0xd1, RZ ;  /* 0x000000d18a007810 */ /* 0x000fe40007ffe0ff */
[----:B------:R-:W-:Y:S02]  /*13ad0*/  FMNMX.FTZ R137, R83, R132, !PT ;  /* 0x0000008453897209 */ /* 0x000fe40007810000 */
[----:B------:R-:W-:Y:S02]  /*13ae0*/  I2FP.F32.S32 R0, R0 ;  /* 0x0000000000007245 */ /* 0x000fe40000201400 */
[----:B------:R-:W-:Y:S02]  /*13af0*/  FMNMX.FTZ R132, R86, R137, !PT ;  /* 0x0000008956847209 */ /* 0x000fe40007810000 */
[----:B------:R-:W-:Y:S04]  /*13b00*/  FMNMX.FTZ R135, R81, R134, !PT ;  /* 0x0000008651877209 */ /* 0x000fe80007810000 */
[----:B------:R-:W-:Y:S02]  /*13b10*/  FMNMX.FTZ R2, R84, R135, !PT ;  /* 0x0000008754027209 */ /* 0x000fe40007810000 */
[----:B------:R-:W-:Y:S02]  /*13b20*/  FMNMX.FTZ R135, R87, R132, !PT ;  /* 0x0000008457877209 */ /* 0x000fe40007810000 */
        /* <DEDUP_REMOVED lines=65> */
[----:B------:R-:W-:Y:S04]  /*13f40*/  FMNMX.FTZ R132, R110, R135, !PT ;  /* 0x000000876e847209 */ /* 0x000fe80007810000 */
        /* <DEDUP_REMOVED lines=36> */
[----:B------:R-:W-:Y:S01]  /*14190*/  FMUL.FTZ R138, R137, UR4 ;  /* 0x00000004898a7c20 */ /* 0x000fe20008410000 */
[C---:B------:R-:W-:Y:S01]  /*141a0*/  FADD.FTZ R132, -R134.reuse, R219 ;  /* 0x000000db86847221 */ /* 0x040fe20000010100 */
[----:B------:R-:W-:Y:S01]  /*141b0*/  FMUL.FTZ R2, R134, UR4 ;  /* 0x0000000486027c20 */ /* 0x000fe20008410000 */
[----:B------:R-:W-:Y:S01]  /*141c0*/  MOV R219, R134 ;  /* 0x0000008600db7202 */ /* 0x000fe20000000f00 */
[----:B------:R-:W1:Y:S01]  /*141d0*/  MUFU.EX2 R135, R138 ;  /* 0x0000008a00877308 */ /* 0x000e620000000800 */
[----:B------:R-:W-:Y:S02]  /*141e0*/  FMUL.FTZ R136, R132, UR4 ;  /* 0x0000000484887c20 */ /* 0x000fe40008410000 */
[----:B------:R-:W-:Y:S02]  /*141f0*/  FSEL R132, R2, RZ, P0 ;  /* 0x000000ff02847208 */ /* 0x000fe40000000000 */
[----:B------:R-:W-:Y:S05]  /*14200*/  FSETP.NEU.FTZ.AND P0, PT, R133, -INF , PT ;  /* 0xff8000008500780b */ /* 0x000fea0003f1d000 */
        /* <DEDUP_REMOVED lines=11> */
[C---:B-1----:R-:W-:Y:S01]  /*142c0*/  FMUL.FTZ R234, R135.reuse, R234 ;  /* 0x000000ea87ea7220 */ /* 0x042fe20000410000 */
[C---:B------:R-:W-:Y:S01]  /*142d0*/  FMUL.FTZ R235, R135.reuse, R235 ;  /* 0x000000eb87eb7220 */ /* 0x040fe20000410000 */
[C---:B------:R-:W-:Y:S01]  /*142e0*/  FMUL.FTZ R230, R135.reuse, R230 ;  /* 0x000000e687e67220 */ /* 0x040fe20000410000 */
        /* <DEDUP_REMOVED lines=10> */
[----:B------:R-:W1:Y:S01]  /*14390*/  MUFU.EX2 R149, R149 ;  /* 0x0000009500957308 */ /* 0x000e620000000800 */
[C---:B------:R-:W-:Y:S01]  /*143a0*/  FMUL.FTZ R220, R136.reuse, R220 ;  /* 0x000000dc88dc7220 */ /* 0x040fe20000410000 */
[----:B------:R-:W-:Y:S01]  /*143b0*/  FMUL.FTZ R221, R136, R221 ;  /* 0x000000dd88dd7220 */ /* 0x000fe20000410000 */
[C---:B------:R-:W-:Y:S01]  /*143c0*/  FMUL.FTZ R222, R135.reuse, R222 ;  /* 0x000000de87de7220 */ /* 0x040fe20000410000 */
[----:B------:R-:W-:Y:S01]  /*143d0*/  FMUL.FTZ R223, R135, R223 ;  /* 0x000000df87df7220 */ /* 0x000fe20000410000 */
        /* <DEDUP_REMOVED lines=12> */
[----:B-1----:R-:W-:Y:S01]  /*144a0*/  F2FP.BF16.F32.PACK_AB R32, R149, R152 ;  /* 0x000000989520723e */ /* 0x002fe200000010ff */
        /* <DEDUP_REMOVED lines=12> */
[----:B------:R-:W-:Y:S01]  /*14570*/  FMUL.FTZ R4, R133, UR4 ;  /* 0x0000000485047c20 */ /* 0x000fe20008410000 */
[--C-:B------:R-:W-:Y:S03]  /*14580*/  FFMA.FTZ R153, R5, UR4, -R132.reuse ;  /* 0x0000000405997c23 */ /* 0x100fe60008010884 */
[----:B------:R-:W-:Y:S01]  /*14590*/  MUFU.EX2 R144, R144 ;  /* 0x0000009000907308 */ /* 0x000fe20000000800 */
        /* <DEDUP_REMOVED lines=11> */
[----:B------:R-:W1:Y:S01]  /*14650*/  LDSM.16.MT88.4 R12, [R242+0x5000] ;  /* 0x00500000f20c783b */ /* 0x000e620000004200 */
[--C-:B------:R-:W-:Y:S01]  /*14660*/  FFMA.FTZ R161, R19, UR4, -R4.reuse ;  /* 0x0000000413a17c23 */ /* 0x100fe20008010804 */
[--C-:B------:R-:W-:Y:S01]  /*14670*/  FFMA.FTZ R162, R22, UR4, -R4.reuse ;  /* 0x0000000416a27c23 */ /* 0x100fe20008010804 */
[--C-:B------:R-:W-:Y:S03]  /*14680*/  FFMA.FTZ R159, R23, UR4, -R4.reuse ;  /* 0x00000004179f7c23 */ /* 0x100fe60008010804 */
[----:B------:R-:W2:Y:S01]  /*14690*/  MUFU.EX2 R153, R153 ;  /* 0x0000009900997308 */ /* 0x000ea20000000800 */
[--C-:B------:R-:W-:Y:S01]  /*146a0*/  FFMA.FTZ R155, R30, UR4, -R4.reuse ;  /* 0x000000041e9b7c23 */ /* 0x100fe20008010804 */
[--C-:B------:R-:W-:Y:S01]  /*146b0*/  FFMA.FTZ R156, R31, UR4, -R4.reuse ;  /* 0x000000041f9c7c23 */ /* 0x100fe20008010804 */
[--C-:B------:R-:W-:Y:S01]  /*146c0*/  FFMA.FTZ R158, R26, UR4, -R4.reuse ;  /* 0x000000041a9e7c23 */ /* 0x100fe20008010804 */
[----:B------:R-:W-:Y:S01]  /*146d0*/  LDSM.16.MT88.4 R16, [R242+0x5400] ;  /* 0x00540000f210783b */ /* 0x000fe20000004200 */
[--C-:B------:R-:W-:Y:S01]  /*146e0*/  FFMA.FTZ R157, R27, UR4, -R4.reuse ;  /* 0x000000041b9d7c23 */ /* 0x100fe20008010804 */
[--C-:B------:R-:W-:Y:S01]  /*146f0*/  FFMA.FTZ R160, R35, UR4, -R4.reuse ;  /* 0x0000000423a07c23 */ /* 0x100fe20008010804 */
[--C-:B------:R-:W-:Y:S03]  /*14700*/  FFMA.FTZ R38, R38, UR4, -R4.reuse ;  /* 0x0000000426267c23 */ /* 0x100fe60008010804 */
[----:B------:R-:W3:Y:S01]  /*14710*/  MUFU.EX2 R154, R154 ;  /* 0x0000009a009a7308 */ /* 0x000ee20000000800 */
[--C-:B------:R-:W-:Y:S01]  /*14720*/  FFMA.FTZ R169, R71, UR4, -R4.reuse ;  /* 0x0000000447a97c23 */ /* 0x100fe20008010804 */
[--C-:B------:R-:W-:Y:S01]  /*14730*/  FFMA.FTZ R71, R74, UR4, -R4.reuse ;  /* 0x000000044a477c23 */ /* 0x100fe20008010804 */
[--C-:B------:R-:W-:Y:S01]  /*14740*/  FFMA.FTZ R70, R70, UR4, -R4.reuse ;  /* 0x0000000446467c23 */ /* 0x100fe20008010804 */
[----:B------:R-:W4:Y:S01]  /*14750*/  LDSM.16.MT88.4 R20, [R241+0x5000] ;  /* 0x00500000f114783b */ /* 0x000f220000004200 */
[--C-:B------:R-:W-:Y:S01]  /*14760*/  FFMA.FTZ R74, R75, UR4, -R4.reuse ;  /* 0x000000044b4a7c23 */ /* 0x100fe20008010804 */
[--C-:B------:R-:W-:Y:S01]  /*14770*/  FFMA.FTZ R2, R6, UR4, -R4.reuse ;  /* 0x0000000406027c23 */ /* 0x100fe20008010804 */
[--C-:B------:R-:W-:Y:S03]  /*14780*/  FFMA.FTZ R167, R7, UR4, -R4.reuse ;  /* 0x0000000407a77c23 */ /* 0x100fe60008010804 */
[----:B------:R-:W-:Y:S01]  /*14790*/  MUFU.EX2 R163, R163 ;  /* 0x000000a300a37308 */ /* 0x000fe20000000800 */
[----:B--2---:R-:W-:Y:S01]  /*147a0*/  F2FP.BF16.F32.PACK_AB R24, R153, R0 ;  /* 0x000000009918723e */ /* 0x004fe200000010ff */
[--C-:B------:R-:W-:Y:S01]  /*147b0*/  FFMA.FTZ R168, R10, UR4, -R4.reuse ;  /* 0x000000040aa87c23 */ /* 0x100fe20008010804 */
[--C-:B------:R-:W-:Y:S01]  /*147c0*/  FFMA.FTZ R165, R11, UR4, -R4.reuse ;  /* 0x000000040ba57c23 */ /* 0x100fe20008010804 */
[----:B------:R-:W2:Y:S01]  /*147d0*/  LDSM.16.MT88.4 R28, [R241+0x5400] ;  /* 0x00540000f11c783b */ /* 0x000ea20000004200 */
[--C-:B------:R-:W-:Y:S01]  /*147e0*/  FFMA.FTZ R11, R34, UR4, -R4.reuse ;  /* 0x00000004220b7c23 */ /* 0x100fe20008010804 */
[----:B------:R-:W-:Y:S01]  /*147f0*/  F2FP.BF16.F32.PACK_AB R34, R142, R9 ;  /* 0x000000098e22723e */ /* 0x000fe200000010ff */
[--C-:B------:R-:W-:Y:S03]  /*14800*/  FFMA.FTZ R39, R39, UR4, -R4.reuse ;  /* 0x0000000427277c23 */ /* 0x100fe60008010804 */
[----:B------:R-:W-:Y:S01]  /*14810*/  MUFU.EX2 R2, R2 ;  /* 0x0000000200027308 */ /* 0x000fe20000000800 */
[----:B---3--:R-:W-:Y:S01]  /*14820*/  F2FP.BF16.F32.PACK_AB R26, R151, R154 ;  /* 0x0000009a971a723e */ /* 0x008fe200000010ff */
[--C-:B------:R-:W-:Y:S01]  /*14830*/  FFMA.FTZ R42, R42, UR4, -R4.reuse ;  /* 0x000000042a2a7c23 */ /* 0x100fe20008010804 */
[----:B------:R-:W-:Y:S01]  /*14840*/  FFMA.FTZ R43, R43, UR4, -R4 ;  /* 0x000000042b2b7c23 */ /* 0x000fe20008010804 */
[--C-:B------:R-:W-:Y:S01]  /*14850*/  FFMA.FTZ R45, R45, UR4, -R132.reuse ;  /* 0x000000042d2d7c23 */ /* 0x100fe20008010884 */
[--C-:B------:R-:W-:Y:S01]  /*14860*/  FFMA.FTZ R48, R48, UR4, -R132.reuse ;  /* 0x0000000430307c23 */ /* 0x100fe20008010884 */
[----:B------:R-:W-:Y:S01]  /*14870*/  FFMA.FTZ R49, R49, UR4, -R132 ;  /* 0x0000000431317c23 */ /* 0x000fe20008010884 */
[--C-:B------:R-:W-:Y:S03]  /*14880*/  FFMA.FTZ R46, R46, UR4, -R4.reuse ;  /* 0x000000042e2e7c23 */ /* 0x100fe60008010804 */
[----:B------:R-:W3:Y:S01]  /*14890*/  MUFU.EX2 R167, R167 ;  /* 0x000000a700a77308 */ /* 0x000ee20000000800 */
[--C-:B------:R-:W-:Y:S01]  /*148a0*/  FFMA.FTZ R47, R47, UR4, -R4.reuse ;  /* 0x000000042f2f7c23 */ /* 0x100fe20008010804 */
        /* <DEDUP_REMOVED lines=15> */
[----:B---3--:R-:W-:Y:S01]  /*149a0*/  F2FP.BF16.F32.PACK_AB R25, R167, R2 ;  /* 0x00000002a719723e */ /* 0x008fe200000010ff */
[----:B------:R-:W-:Y:S01]  /*149b0*/  FFMA.FTZ R65, R65, UR4, -R132 ;  /* 0x0000000441417c23 */ /* 0x000fe20008010884 */
[--C-:B------:R-:W-:Y:S01]  /*149c0*/  FFMA.FTZ R62, R62, UR4, -R4.reuse ;  /* 0x000000043e3e7c23 */ /* 0x100fe20008010804 */
[--C-:B------:R-:W-:Y:S01]  /*149d0*/  FFMA.FTZ R63, R63, UR4, -R4.reuse ;  /* 0x000000043f3f7c23 */ /* 0x100fe20008010804 */
[--C-:B------:R-:W-:Y:S01]  /*149e0*/  FFMA.FTZ R66, R66, UR4, -R4.reuse ;  /* 0x0000000442427c23 */ /* 0x100fe20008010804 */
[--C-:B------:R-:W-:Y:S01]  /*149f0*/  FFMA.FTZ R67, R67, UR4, -R4.reuse ;  /* 0x0000000443437c23 */ /* 0x100fe20008010804 */
[----:B------:R-:W-:Y:S03]  /*14a00*/  FFMA.FTZ R75, R78, UR4, -R4 ;  /* 0x000000044e4b7c23 */ /* 0x000fe60008010804 */
[----:B------:R-:W3:Y:S01]  /*14a10*/  MUFU.EX2 R166, R166 ;  /* 0x000000a600a67308 */ /* 0x000ee20000000800 */
[----:B------:R-:W-:Y:S01]  /*14a20*/  FFMA.FTZ R0, R215, R136, R0 ;  /* 0x00000088d7007223 */ /* 0x000fe20000010000 */
[----:B------:R-:W-:Y:S01]  /*14a30*/  FFMA.FTZ R78, R79, UR4, -R4 ;  /* 0x000000044f4e7c23 */ /* 0x000fe20008010804 */
[--C-:B------:R-:W-:Y:S01]  /*14a40*/  FFMA.FTZ R76, R76, UR4, -R132.reuse ;  /* 0x000000044c4c7c23 */ /* 0x100fe20008010884 */
[--C-:B------:R-:W-:Y:S01]  /*14a50*/  FFMA.FTZ R77, R77, UR4, -R132.reuse ;  /* 0x000000044d4d7c23 */ /* 0x100fe20008010884 */
[--C-:B------:R-:W-:Y:S01]  /*14a60*/  FFMA.FTZ R80, R80, UR4, -R132.reuse ;  /* 0x0000000450507c23 */ /* 0x100fe20008010884 */
[----:B------:R-:W-:Y:S01]  /*14a70*/  FFMA.FTZ R81, R81, UR4, -R132 ;  /* 0x0000000451517c23 */ /* 0x000fe20008010884 */
[--C-:B------:R-:W-:Y:S03]  /*14a80*/  FFMA.FTZ R79, R83, UR4, -R4.reuse ;  /* 0x00000004534f7c23 */ /* 0x100fe60008010804 */
[----:B------:R-:W-:Y:S01]  /*14a90*/  MUFU.EX2 R164, R164 ;  /* 0x000000a400a47308 */ /* 0x000fe20000000800 */
[----:B-----5:R-:W-:Y:S01]  /*14aa0*/  F2FP.BF16.F32.PACK_AB R27, R165, R168 ;  /* 0x000000a8a51b723e */ /* 0x020fe200000010ff */
[--C-:B------:R-:W-:Y:S01]  /*14ab0*/  FFMA.FTZ R83, R87, UR4, -R4.reuse ;  /* 0x0000000457537c23 */ /* 0x100fe20008010804 */
[----:B------:R-:W-:Y:S01]  /*14ac0*/  FFMA.FTZ R82, R82, UR4, -R4 ;  /* 0x0000000452527c23 */ /* 0x000fe20008010804 */
[----:B------:R-:W-:Y:S01]  /*14ad0*/  FADD.FTZ R153, R153, R0 ;  /* 0x0000000099997221 */ /* 0x000fe20000010000 */
[--C-:B------:R-:W-:Y:S01]  /*14ae0*/  FFMA.FTZ R100, R100, UR4, -R132.reuse ;  /* 0x0000000464647c23 */ /* 0x100fe20008010884 */
[--C-:B------:R-:W-:Y:S01]  /*14af0*/  FFMA.FTZ R101, R101, UR4, -R132.reuse ;  /* 0x0000000465657c23 */ /* 0x100fe20008010884 */
[--C-:B------:R-:W-:Y:S03]  /*14b00*/  FFMA.FTZ R104, R104, UR4, -R132.reuse ;  /* 0x0000000468687c23 */ /* 0x100fe60008010884 */
[----:B------:R-:W5:Y:S01]  /*14b10*/  MUFU.EX2 R161, R161 ;  /* 0x000000a100a17308 */ /* 0x000f620000000800 */
[C---:B-1----:R-:W-:Y:S01]  /*14b20*/  HMMA.16816.F32.BF16 R232, R24.reuse, R12, R232 ;  /* 0x0000000c18e8723c */ /* 0x042fe200000418e8 */
[----:B------:R-:W-:Y:S04]  /*14b30*/  PLOP3.LUT P0, PT, PT, PT, UP0, 0x80, 0x0 ;  /* 0x000000000000781c */ /* 0x000fe80003f0f008 */
[----:B---3--:R-:W-:Y:S01]  /*14b40*/  F2FP.BF16.F32.PACK_AB R33, R166, R163 ;  /* 0x000000a3a621723e */ /* 0x008fe200000010ff */
[C---:B------:R-:W-:Y:S03]  /*14b50*/  HMMA.16816.F32.BF16 R228, R24.reuse, R14, R228 ;  /* 0x0000000e18e4723c */ /* 0x040fe600000418e4 */
[----:B------:R-:W-:Y:S01]  /*14b60*/  MUFU.EX2 R143, R143 ;  /* 0x0000008f008f7308 */ /* 0x000fe20000000800 */
[----:B------:R-:W1:Y:S01]  /*14b70*/  LDSM.16.MT88.4 R12, [R242+0x5800] ;  /* 0x00580000f20c783b */ /* 0x000e620000004200 */
[----:B------:R-:W-:Y:S01]  /*14b80*/  FFMA.FTZ R105, R105, UR4, -R132 ;  /* 0x0000000469697c23 */ /* 0x000fe20008010884 */
[C---:B----4-:R-:W-:Y:S07]  /*14b90*/  HMMA.16816.F32.BF16 R224, R24.reuse, R20, R224 ;  /* 0x0000001418e0723c */ /* 0x050fee00000418e0 */
[----:B------:R-:W3:Y:S01]  /*14ba0*/  MUFU.EX2 R146, R146 ;  /* 0x0000009200927308 */ /* 0x000ee20000000800 */
[----:B-----5:R-:W-:Y:S01]  /*14bb0*/  F2FP.BF16.F32.PACK_AB R35, R161, R164 ;  /* 0x000000a4a123723e */ /* 0x020fe200000010ff */
[----:B------:R-:W-:Y:S01]  /*14bc0*/  HMMA.16816.F32.BF16 R220, R24, R22, R220 ;  /* 0x0000001618dc723c */ /* 0x000fe200000418dc */
[----:B------:R-:W4:Y:S07]  /*14bd0*/  LDSM.16.MT88.4 R20, [R241+0x5800] ;  /* 0x00580000f114783b */ /* 0x000f2e0000004200 */
[----:B------:R-:W-:Y:S01]  /*14be0*/  MUFU.EX2 R162, R162 ;  /* 0x000000a200a27308 */ /* 0x000fe20000000800 */
[C---:B------:R-:W-:Y:S05]  /*14bf0*/  HMMA.16816.F32.BF16 R232, R32.reuse, R16, R232 ;  /* 0x0000001020e8723c */ /* 0x040fea00000418e8 */
[----:B------:R-:W-:Y:S01]  /*14c00*/  F2FP.BF16.F32.PACK_AB R24, R144, R137 ;  /* 0x000000899018723e */ /* 0x000fe200000010ff */
[C---:B------:R-:W-:Y:S03]  /*14c10*/  HMMA.16816.F32.BF16 R228, R32.reuse, R18, R228 ;  /* 0x0000001220e4723c */ /* 0x040fe600000418e4 */
[----:B------:R-:W5:Y:S01]  /*14c20*/  MUFU.EX2 R159, R159 ;  /* 0x0000009f009f7308 */ /* 0x000f620000000800 */
[----:B------:R-:W4:Y:S01]  /*14c30*/  LDSM.16.MT88.4 R16, [R242+0x5c00] ;  /* 0x005c0000f210783b */ /* 0x000f220000004200 */
[----:B---3--:R-:W-:Y:S01]  /*14c40*/  F2FP.BF16.F32.PACK_AB R26, R146, R143 ;  /* 0x0000008f921a723e */ /* 0x008fe200000010ff */
[C---:B--2---:R-:W-:Y:S07]  /*14c50*/  HMMA.16816.F32.BF16 R224, R32.reuse, R28, R224 ;  /* 0x0000001c20e0723c */ /* 0x044fee00000418e0 */
[----:B------:R-:W-:Y:S01]  /*14c60*/  MUFU.EX2 R158, R158 ;  /* 0x0000009e009e7308 */ /* 0x000fe20000000800 */
[----:B------:R-:W-:Y:S01]  /*14c70*/  FFMA.FTZ R2, R217, R135, R2 ;  /* 0x00000087d9027223 */ /* 0x000fe20000010002 */
[----:B------:R-:W-:Y:S01]  /*14c80*/  HMMA.16816.F32.BF16 R220, R32, R30, R220 ;  /* 0x0000001e20dc723c */ /* 0x000fe200000418dc */
[----:B------:R-:W2:Y:S07]  /*14c90*/  LDSM.16.MT88.4 R28, [R241+0x5c00] ;  /* 0x005c0000f11c783b */ /* 0x000eae0000004200 */
[----:B------:R-:W3:Y:S03]  /*14ca0*/  MUFU.EX2 R157, R157 ;  /* 0x0000009d009d7308 */ /* 0x000ee60000000800 */
[----:B-----5:R-:W-:Y:S01]  /*14cb0*/  F2FP.BF16.F32.PACK_AB R25, R159, R162 ;  /* 0x000000a29f19723e */ /* 0x020fe200000010ff */
        /* <DEDUP_REMOVED lines=12> */
[----:B------:R-:W5:Y:S01]  /*14d80*/  MUFU.EX2 R148, R148 ;  /* 0x0000009400947308 */ /* 0x000f620000000800 */
[----:B---3--:R-:W-:Y:S01]  /*14d90*/  F2FP.BF16.F32.PACK_AB R27, R157, R158 ;  /* 0x0000009e9d1b723e */ /* 0x008fe200000010ff */
[----:B------:R-:W-:Y:S01]  /*14da0*/  FADD.FTZ R87, R166, R163 ;  /* 0x000000a3a6577221 */ /* 0x000fe20000010000 */
[----:B------:R-:W-:Y:S01]  /*14db0*/  FADD.FTZ R9, R9, R2 ;  /* 0x0000000209097221 */ /* 0x000fe20000010000 */
[--C-:B------:R-:W-:Y:S01]  /*14dc0*/  FFMA.FTZ R121, R121, UR4, -R132.reuse ;  /* 0x0000000479797c23 */ /* 0x100fe20008010884 */
[----:B------:R-:W-:Y:S01]  /*14dd0*/  FFMA.FTZ R2, R124, UR4, -R132 ;  /* 0x000000047c027c23 */ /* 0x000fe20008010884 */
[----:B------:R-:W-:Y:S01]  /*14de0*/  FADD.FTZ R164, R164, R87 ;  /* 0x00000057a4a47221 */ /* 0x000fe20000010000 */
[----:B------:R-:W-:Y:S03]  /*14df0*/  FFMA.FTZ R87, R91, UR4, -R4 ;  /* 0x000000045b577c23 */ /* 0x000fe60008010804 */
[----:B------:R-:W-:Y:S01]  /*14e00*/  MUFU.EX2 R147, R147 ;  /* 0x0000009300937308 */ /* 0x000fe20000000800 */
[C---:B-1----:R-:W-:Y:S05]  /*14e10*/  HMMA.16816.F32.BF16 R232, R24.reuse, R12, R232 ;  /* 0x0000000c18e8723c */ /* 0x042fea00000418e8 */
[----:B------:R-:W-:Y:S01]  /*14e20*/  FADD.FTZ R161, R161, R164 ;  /* 0x000000a4a1a17221 */ /* 0x000fe20000010000 */
[C---:B------:R-:W-:Y:S03]  /*14e30*/  HMMA.16816.F32.BF16 R228, R24.reuse, R14, R228 ;  /* 0x0000000e18e4723c */ /* 0x040fe600000418e4 */
[----:B------:R-:W1:Y:S01]  /*14e40*/  MUFU.EX2 R150, R150 ;  /* 0x0000009600967308 */ /* 0x000e620000000800 */
[----:B------:R-:W3:Y:S01]  /*14e50*/  LDSM.16.MT88.4 R12, [R242+0x6000] ;  /* 0x00600000f20c783b */ /* 0x000ee20000004200 */
        /* <DEDUP_REMOVED lines=16> */
[----:B------:R-:W-:Y:S03]  /*14f60*/  FFMA.FTZ R127, R127, UR4, -R4 ;  /* 0x000000047f7f7c23 */ /* 0x000fe60008010804 */
        /* <DEDUP_REMOVED lines=11> */
[----:B-1----:R-:W-:Y:S01]  /*15020*/  F2FP.BF16.F32.PACK_AB R35, R160, R11 ;  /* 0x0000000ba023723e */ /* 0x002fe200000010ff */
[----:B------:R-:W-:Y:S08]  /*15030*/  FADD.FTZ R147, R150, R147 ;  /* 0x0000009396937221 */ /* 0x000ff00000010000 */
[----:B------:R-:W-:Y:S01]  /*15040*/  MUFU.EX2 R40, R40 ;  /* 0x0000002800287308 */ /* 0x000fe20000000800 */
[C---:B------:R-:W-:Y:S06]  /*15050*/  HMMA.16816.F32.BF16 R232, R32.reuse, R16, R232 ;  /* 0x0000001020e8723c */ /* 0x040fec00000418e8 */
[C---:B------:R-:W-:Y:S03]  /*15060*/  HMMA.16816.F32.BF16 R228, R32.reuse, R18, R228 ;  /* 0x0000001220e4723c */ /* 0x040fe600000418e4 */
[----:B------:R-:W1:Y:S01]  /*15070*/  MUFU.EX2 R41, R41 ;  /* 0x0000002900297308 */ /* 0x000e620000000800 */
[----:B------:R-:W4:Y:S01]  /*15080*/  LDSM.16.MT88.4 R16, [R242+0x6400] ;  /* 0x00640000f210783b */ /* 0x000f220000004200 */
        /* <DEDUP_REMOVED lines=9> */
[--C-:B------:R-:W-:Y:S03]  /*15120*/  FFMA.FTZ R36, R111, UR4, -R4.reuse ;  /* 0x000000046f247c23 */ /* 0x100fe60008010804 */
[----:B------:R-:W-:Y:S01]  /*15130*/  FADD.FTZ R40, R40, R37 ;  /* 0x0000002528287221 */ /* 0x000fe20000010000 */
[----:B------:R-:W-:Y:S01]  /*15140*/  FFMA.FTZ R37, R110, UR4, -R4 ;  /* 0x000000046e257c23 */ /* 0x000fe20008010804 */
[----:B------:R-:W-:Y:S02]  /*15150*/  MUFU.EX2 R42, R42 ;  /* 0x0000002a002a7308 */ /* 0x000fe40000000800 */
[----:B------:R-:W-:Y:S08]  /*15160*/  FADD.FTZ R41, R41, R40 ;  /* 0x0000002829297221 */ /* 0x000ff00000010000 */
[----:B------:R-:W1:Y:S01]  /*15170*/  MUFU.EX2 R43, R43 ;  /* 0x0000002b002b7308 */ /* 0x000e620000000800 */
[----:B-----5:R-:W-:Y:S09]  /*15180*/  F2FP.BF16.F32.PACK_AB R25, R39, R38 ;  /* 0x000000262719723e */ /* 0x020ff200000010ff */
[----:B------:R-:W-:Y:S10]  /*15190*/  MUFU.EX2 R44, R44 ;  /* 0x0000002c002c7308 */ /* 0x000ff40000000800 */
[----:B------:R-:W5:Y:S01]  /*151a0*/  MUFU.EX2 R45, R45 ;  /* 0x0000002d002d7308 */ /* 0x000f620000000800 */
[----:B-1----:R-:W-:Y:S09]  /*151b0*/  F2FP.BF16.F32.PACK_AB R27, R43, R42 ;  /* 0x0000002a2b1b723e */ /* 0x002ff200000010ff */
[----:B------:R-:W-:Y:S01]  /*151c0*/  MUFU.EX2 R48, R48 ;  /* 0x0000003000307308 */ /* 0x000fe20000000800 */
[C---:B---3--:R-:W-:Y:S06]  /*151d0*/  HMMA.16816.F32.BF16 R232, R24.reuse, R12, R232 ;  /* 0x0000000c18e8723c */ /* 0x048fec00000418e8 */
        /* <DEDUP_REMOVED lines=35> */
[----:B------:R-:W-:Y:S04]  /*15410*/  FADD.FTZ R53, R53, R52 ;  /* 0x0000003435357221 */ /* 0x000fe80000010000 */
[----:B------:R-:W-:Y:S02]  /*15420*/  FADD.FTZ R56, R56, R53 ;  /* 0x0000003538387221 */ /* 0x000fe40000010000 */
        /* <DEDUP_REMOVED lines=61> */
[----:B------:R-:W-:Y:S07]  /*15800*/  LDSM.16.MT88.4 R24, [R242+0x7c00] ;  /* 0x007c0000f218783b */ /* 0x000fee0000004200 */
[----:B------:R-:W4:Y:S03]  /*15810*/  MUFU.EX2 R78, R78 ;  /* 0x0000004e004e7308 */ /* 0x000f260000000800 */
[----:B-1----:R-:W-:Y:S01]  /*15820*/  F2FP.BF16.F32.PACK_AB R34, R81, R80 ;  /* 0x000000505122723e */ /* 0x002fe200000010ff */
[----:B------:R-:W-:Y:S04]  /*15830*/  FADD.FTZ R77, R77, R76 ;  /* 0x0000004c4d4d7221 */ /* 0x000fe80000010000 */
[----:B------:R-:W-:Y:S02]  /*15840*/  FADD.FTZ R80, R80, R77 ;  /* 0x0000004d50507221 */ /* 0x000fe40000010000 */
[----:B------:R1:W-:Y:S02]  /*15850*/  MUFU.EX2 R0, R82 ;  /* 0x0000005200007308 */ /* 0x0003e40000000800 */
[----:B------:R-:W-:Y:S08]  /*15860*/  FADD.FTZ R81, R81, R80 ;  /* 0x0000005051517221 */ /* 0x000ff00000010000 */
[----:B------:R-:W5:Y:S01]  /*15870*/  MUFU.EX2 R79, R79 ;  /* 0x0000004f004f7308 */ /* 0x000f620000000800 */
[----:B----4-:R-:W-:Y:S09]  /*15880*/  F2FP.BF16.F32.PACK_AB R33, R78, R75 ;  /* 0x0000004b4e21723e */ /* 0x010ff200000010ff */
[----:B------:R-:W-:Y:S01]  /*15890*/  MUFU.EX2 R84, R84 ;  /* 0x0000005400547308 */ /* 0x000fe20000000800 */
[--C-:B-1----:R-:W-:Y:S01]  /*158a0*/  FFMA.FTZ R82, R86, UR4, -R4.reuse ;  /* 0x0000000456527c23 */ /* 0x102fe20008010804 */
[--C-:B------:R-:W-:Y:S08]  /*158b0*/  FFMA.FTZ R86, R90, UR4, -R4.reuse ;  /* 0x000000045a567c23 */ /* 0x100ff00008010804 */
[----:B------:R-:W1:Y:S01]  /*158c0*/  MUFU.EX2 R85, R85 ;  /* 0x0000005500557308 */ /* 0x000e620000000800 */
[----:B-----5:R-:W-:Y:S09]  /*158d0*/  F2FP.BF16.F32.PACK_AB R35, R79, R0 ;  /* 0x000000004f23723e */ /* 0x020ff200000010ff */
[----:B------:R-:W-:Y:S01]  /*158e0*/  MUFU.EX2 R88, R88 ;  /* 0x0000005800587308 */ /* 0x000fe20000000800 */
[C---:B------:R-:W-:Y:S06]  /*158f0*/  HMMA.16816.F32.BF16 R232, R32.reuse, R16, R232 ;  /* 0x0000001020e8723c */ /* 0x040fec00000418e8 */
[C---:B------:R-:W-:Y:S03]  /*15900*/  HMMA.16816.F32.BF16 R228, R32.reuse, R18, R228 ;  /* 0x0000001220e4723c */ /* 0x040fe600000418e4 */
[----:B------:R-:W4:Y:S01]  /*15910*/  MUFU.EX2 R89, R89 ;  /* 0x0000005900597308 */ /* 0x000f220000000800 */
[----:B------:R-:W5:Y:S01]  /*15920*/  LDSM.16.MT88.4 R16, [R241+0x7800] ;  /* 0x00780000f110783b */ /* 0x000f620000004200 */
[----:B-1----:R-:W-:Y:S01]  /*15930*/  F2FP.BF16.F32.PACK_AB R20, R85, R84 ;  /* 0x000000545514723e */ /* 0x002fe200000010ff */
[C---:B--2---:R-:W-:Y:S07]  /*15940*/  HMMA.16816.F32.BF16 R224, R32.reuse, R28, R224 ;  /* 0x0000001c20e0723c */ /* 0x044fee00000418e0 */
[----:B------:R-:W-:Y:S01]  /*15950*/  MUFU.EX2 R82, R82 ;  /* 0x0000005200527308 */ /* 0x000fe20000000800 */
[----:B------:R-:W-:Y:S01]  /*15960*/  FADD.FTZ R84, R84, R81 ;  /* 0x0000005154547221 */ /* 0x000fe20000010000 */
[----:B------:R-:W-:Y:S08]  /*15970*/  HMMA.16816.F32.BF16 R220, R32, R30, R220 ;  /* 0x0000001e20dc723c */ /* 0x000ff000000418dc */
[----:B------:R-:W1:Y:S03]  /*15980*/  MUFU.EX2 R83, R83 ;  /* 0x0000005300537308 */ /* 0x000e660000000800 */
[----:B----4-:R-:W-:Y:S01]  /*15990*/  F2FP.BF16.F32.PACK_AB R22, R89, R88 ;  /* 0x000000585916723e */ /* 0x010fe200000010ff */
        /* <DEDUP_REMOVED lines=8> */
[----:B------:R-:W-:Y:S01]  /*15a20*/  FADD.FTZ R85, R85, R84 ;  /* 0x0000005455557221 */ /* 0x000fe20000010000 */
[--C-:B------:R-:W-:Y:S01]  /*15a30*/  FFMA.FTZ R33, R128, UR4, -R132.reuse ;  /* 0x0000000480217c23 */ /* 0x100fe20008010884 */
[----:B------:R-:W-:Y:S04]  /*15a40*/  FFMA.FTZ R132, R129, UR4, -R132 ;  /* 0x0000000481847c23 */ /* 0x000fe80008010884 */
[----:B------:R-:W2:Y:S01]  /*15a50*/  MUFU.EX2 R87, R87 ;  /* 0x0000005700577308 */ /* 0x000ea20000000800 */
[----:B-1----:R-:W-:Y:S01]  /*15a60*/  F2FP.BF16.F32.PACK_AB R21, R83, R82 ;  /* 0x000000525315723e */ /* 0x002fe200000010ff */
[----:B------:R-:W-:Y:S04]  /*15a70*/  FADD.FTZ R88, R88, R85 ;  /* 0x0000005558587221 */ /* 0x000fe80000010000 */
[----:B------:R-:W-:Y:S04]  /*15a80*/  FADD.FTZ R89, R89, R88 ;  /* 0x0000005859597221 */ /* 0x000fe80000010000 */
[----:B------:R-:W-:Y:S10]  /*15a90*/  MUFU.EX2 R92, R92 ;  /* 0x0000005c005c7308 */ /* 0x000ff40000000800 */
[----:B------:R-:W1:Y:S01]  /*15aa0*/  MUFU.EX2 R93, R93 ;  /* 0x0000005d005d7308 */ /* 0x000e620000000800 */
[----:B--2---:R-:W-:Y:S09]  /*15ab0*/  F2FP.BF16.F32.PACK_AB R23, R87, R86 ;  /* 0x000000565717723e */ /* 0x004ff200000010ff */
[----:B------:R-:W-:Y:S01]  /*15ac0*/  MUFU.EX2 R96, R96 ;  /* 0x0000006000607308 */ /* 0x000fe20000000800 */
[C---:B---3--:R-:W-:Y:S06]  /*15ad0*/  HMMA.16816.F32.BF16 R232, R20.reuse, R12, R232 ;  /* 0x0000000c14e8723c */ /* 0x048fec00000418e8 */
[C---:B------:R-:W-:Y:S03]  /*15ae0*/  HMMA.16816.F32.BF16 R228, R20.reuse, R14, R228 ;  /* 0x0000000e14e4723c */ /* 0x040fe600000418e4 */
[----:B------:R-:W2:Y:S02]  /*15af0*/  MUFU.EX2 R97, R97 ;  /* 0x0000006100617308 */ /* 0x000ea40000000800 */
[----:B------:R-:W-:Y:S01]  /*15b00*/  FADD.FTZ R13, R11, R156 ;  /* 0x0000009c0b0d7221 */ /* 0x000fe20000010000 */
[C---:B-----5:R-:W-:Y:S07]  /*15b10*/  HMMA.16816.F32.BF16 R224, R20.reuse, R16, R224 ;  /* 0x0000001014e0723c */ /* 0x060fee00000418e0 */
[----:B------:R-:W-:Y:S01]  /*15b20*/  MUFU.EX2 R28, R28 ;  /* 0x0000001c001c7308 */ /* 0x000fe20000000800 */
[----:B------:R-:W-:Y:S01]  /*15b30*/  FADD.FTZ R13, R160, R13 ;  /* 0x0000000da00d7221 */ /* 0x000fe20000010000 */
[----:B------:R-:W-:Y:S01]  /*15b40*/  HMMA.16816.F32.BF16 R220, R20, R18, R220 ;  /* 0x0000001214dc723c */ /* 0x000fe200000418dc */
[----:B------:R-:W-:Y:S07]  /*15b50*/  LDSM.16.MT88.4 R20, [R242+0x8000] ;  /* 0x00800000f214783b */ /* 0x000fee0000004200 */
[----:B------:R-:W3:Y:S03]  /*15b60*/  MUFU.EX2 R29, R29 ;  /* 0x0000001d001d7308 */ /* 0x000ee60000000800 */
[----:B------:R-:W-:Y:S01]  /*15b70*/  FADD.FTZ R38, R38, R13 ;  /* 0x0000000d26267221 */ /* 0x000fe20000010000 */
[----:B-1----:R-:W-:Y:S01]  /*15b80*/  F2FP.BF16.F32.PACK_AB R16, R93, R92 ;  /* 0x0000005c5d10723e */ /* 0x002fe200000010ff */
[----:B------:R-:W-:Y:S01]  /*15b90*/  FFMA.FTZ R11, R98, UR4, -R4 ;  /* 0x00000004620b7c23 */ /* 0x000fe20008010804 */
[----:B------:R-:W1:Y:S01]  /*15ba0*/  LDSM.16.MT88.4 R12, [R241+0x7c00] ;  /* 0x007c0000f10c783b */ /* 0x000e620000004200 */
[----:B--2---:R-:W-:Y:S01]  /*15bb0*/  F2FP.BF16.F32.PACK_AB R18, R97, R96 ;  /* 0x000000606112723e */ /* 0x004fe200000010ff */
[----:B------:R-:W-:Y:S02]  /*15bc0*/  FADD.FTZ R39, R39, R38 ;  /* 0x0000002627277221 */ /* 0x000fe40000010000 */
[----:B------:R-:W-:Y:S01]  /*15bd0*/  MUFU.EX2 R30, R30 ;  /* 0x0000001e001e7308 */ /* 0x000fe20000000800 */
[--C-:B------:R-:W-:Y:S01]  /*15be0*/  FFMA.FTZ R38, R114, UR4, -R4.reuse ;  /* 0x0000000472267c23 */ /* 0x100fe20008010804 */
[----:B------:R-:W-:Y:S01]  /*15bf0*/  FADD.FTZ R92, R92, R89 ;  /* 0x000000595c5c7221 */ /* 0x000fe20000010000 */
[----:B------:R-:W-:Y:S01]  /*15c00*/  FADD.FTZ R42, R42, R39 ;  /* 0x000000272a2a7221 */ /* 0x000fe20000010000 */
[----:B------:R-:W-:Y:S02]  /*15c10*/  FFMA.FTZ R39, R115, UR4, -R4 ;  /* 0x0000000473277c23 */ /* 0x000fe40008010804 */
[----:B------:R-:W-:Y:S01]  /*15c20*/  FADD.FTZ R93, R93, R92 ;  /* 0x0000005c5d5d7221 */ /* 0x000fe20000010000 */
[----:B------:R-:W-:Y:S03]  /*15c30*/  FADD.FTZ R43, R43, R42 ;  /* 0x0000002a2b2b7221 */ /* 0x000fe60000010000 */
[----:B------:R-:W2:Y:S01]  /*15c40*/  MUFU.EX2 R11, R11 ;  /* 0x0000000b000b7308 */ /* 0x000ea20000000800 */
[----:B---3--:R-:W-:Y:S01]  /*15c50*/  F2FP.BF16.F32.PACK_AB R17, R29, R28 ;  /* 0x0000001c1d11723e */ /* 0x008fe200000010ff */
[----:B------:R-:W-:Y:S01]  /*15c60*/  FADD.FTZ R96, R96, R93 ;  /* 0x0000005d60607221 */ /* 0x000fe20000010000 */
[----:B------:R-:W-:Y:S01]  /*15c70*/  FADD.FTZ R46, R46, R43 ;  /* 0x0000002b2e2e7221 */ /* 0x000fe20000010000 */
[--C-:B------:R-:W-:Y:S01]  /*15c80*/  FFMA.FTZ R43, R123, UR4, -R4.reuse ;  /* 0x000000047b2b7c23 */ /* 0x100fe20008010804 */
[----:B------:R-:W-:Y:S01]  /*15c90*/  FFMA.FTZ R42, R126, UR4, -R4 ;  /* 0x000000047e2a7c23 */ /* 0x000fe20008010804 */
[----:B------:R-:W-:Y:S01]  /*15ca0*/  FADD.FTZ R97, R97, R96 ;  /* 0x0000006061617221 */ /* 0x000fe20000010000 */
[----:B------:R-:W-:Y:S03]  /*15cb0*/  FADD.FTZ R47, R47, R46 ;  /* 0x0000002e2f2f7221 */ /* 0x000fe60000010000 */
[----:B------:R-:W-:Y:S01]  /*15cc0*/  MUFU.EX2 R100, R100 ;  /* 0x0000006400647308 */ /* 0x000fe20000000800 */
[----:B------:R-:W-:Y:S04]  /*15cd0*/  FADD.FTZ R50, R50, R47 ;  /* 0x0000002f32327221 */ /* 0x000fe80000010000 */
[----:B------:R-:W-:Y:S05]  /*15ce0*/  FADD.FTZ R51, R51, R50 ;  /* 0x0000003233337221 */ /* 0x000fea0000010000 */
[----:B------:R-:W3:Y:S01]  /*15cf0*/  MUFU.EX2 R101, R101 ;  /* 0x0000006500657308 */ /* 0x000ee20000000800 */
[----:B--2---:R-:W-:Y:S01]  /*15d00*/  F2FP.BF16.F32.PACK_AB R19, R30, R11 ;  /* 0x0000000b1e13723e */ /* 0x004fe200000010ff */
[----:B------:R-:W-:Y:S04]  /*15d10*/  FADD.FTZ R54, R54, R51 ;  /* 0x0000003336367221 */ /* 0x000fe80000010000 */
[----:B------:R-:W-:Y:S04]  /*15d20*/  FADD.FTZ R55, R55, R54 ;  /* 0x0000003637377221 */ /* 0x000fe80000010000 */
[----:B------:R-:W-:Y:S01]  /*15d30*/  MUFU.EX2 R104, R104 ;  /* 0x0000006800687308 */ /* 0x000fe20000000800 */
[C---:B------:R-:W-:Y:S05]  /*15d40*/  HMMA.16816.F32.BF16 R232, R16.reuse, R24, R232 ;  /* 0x0000001810e8723c */ /* 0x040fea00000418e8 */
[----:B------:R-:W-:Y:S01]  /*15d50*/  FADD.FTZ R58, R58, R55 ;  /* 0x000000373a3a7221 */ /* 0x000fe20000010000 */
[C---:B------:R-:W-:Y:S03]  /*15d60*/  HMMA.16816.F32.BF16 R228, R16.reuse, R26, R228 ;  /* 0x0000001a10e4723c */ /* 0x040fe600000418e4 */
[----:B------:R-:W2:Y:S01]  /*15d70*/  MUFU.EX2 R105, R105 ;  /* 0x0000006900697308 */ /* 0x000ea20000000800 */
[----:B------:R-:W4:Y:S01]  /*15d80*/  LDSM.16.MT88.4 R24, [R241+0x8000] ;  /* 0x00800000f118783b */ /* 0x000f220000004200 */
[----:B------:R-:W-:Y:S01]  /*15d90*/  FADD.FTZ R59, R59, R58 ;  /* 0x0000003a3b3b7221 */ /* 0x000fe20000010000 */
[C---:B-1----:R-:W-:Y:S07]  /*15da0*/  HMMA.16816.F32.BF16 R224, R16.reuse, R12, R224 ;  /* 0x0000000c10e0723c */ /* 0x042fee00000418e0 */
[----:B------:R-:W-:Y:S01]  /*15db0*/  MUFU.EX2 R31, R31 ;  /* 0x0000001f001f7308 */ /* 0x000fe20000000800 */
[----:B------:R-:W-:Y:S01]  /*15dc0*/  FADD.FTZ R62, R62, R59 ;  /* 0x0000003b3e3e7221 */ /* 0x000fe20000010000 */
[----:B------:R-:W-:Y:S01]  /*15dd0*/  HMMA.16816.F32.BF16 R220, R16, R14, R220 ;  /* 0x0000000e10dc723c */ /* 0x000fe200000418dc */
[----:B------:R-:W1:Y:S07]  /*15de0*/  LDSM.16.MT88.4 R16, [R242+0x8400] ;  /* 0x00840000f210783b */ /* 0x000e6e0000004200 */
[----:B------:R-:W5:Y:S03]  /*15df0*/  MUFU.EX2 R32, R32 ;  /* 0x0000002000207308 */ /* 0x000f660000000800 */
[----:B---3--:R-:W-:Y:S01]  /*15e00*/  F2FP.BF16.F32.PACK_AB R12, R101, R100 ;  /* 0x00000064650c723e */ /* 0x008fe200000010ff */
[----:B------:R-:W-:Y:S01]  /*15e10*/  FADD.FTZ R63, R63, R62 ;  /* 0x0000003e3f3f7221 */ /* 0x000fe20000010000 */
[----:B--2---:R-:W-:Y:S03]  /*15e20*/  F2FP.BF16.F32.PACK_AB R14, R105, R104 ;  /* 0x00000068690e723e */ /* 0x004fe600000010ff */
[----:B------:R-:W-:Y:S01]  /*15e30*/  FADD.FTZ R66, R66, R63 ;  /* 0x0000003f42427221 */ /* 0x000fe20000010000 */
[----:B------:R-:W-:Y:S01]  /*15e40*/  FADD.FTZ R100, R100, R97 ;  /* 0x0000006164647221 */ /* 0x000fe20000010000 */
[----:B------:R-:W-:Y:S02]  /*15e50*/  MUFU.EX2 R34, R34 ;  /* 0x0000002200227308 */ /* 0x000fe40000000800 */
[----:B------:R-:W-:Y:S01]  /*15e60*/  FADD.FTZ R67, R67, R66 ;  /* 0x0000004243437221 */ /* 0x000fe20000010000 */
[----:B------:R-:W-:Y:S03]  /*15e70*/  FADD.FTZ R101, R101, R100 ;  /* 0x0000006465657221 */ /* 0x000fe60000010000 */
[----:B------:R-:W-:Y:S01]  /*15e80*/  FADD.FTZ R40, R70, R67 ;  /* 0x0000004346287221 */ /* 0x000fe20000010000 */
[----:B------:R-:W-:Y:S03]  /*15e90*/  FADD.FTZ R104, R104, R101 ;  /* 0x0000006568687221 */ /* 0x000fe60000010000 */
[----:B------:R-:W2:Y:S01]  /*15ea0*/  MUFU.EX2 R35, R35 ;  /* 0x0000002300237308 */ /* 0x000ea20000000800 */
[----:B-----5:R-:W-:Y:S01]  /*15eb0*/  F2FP.BF16.F32.PACK_AB R13, R32, R31 ;  /* 0x0000001f200d723e */ /* 0x020fe200000010ff */
[----:B------:R-:W-:Y:S01]  /*15ec0*/  FADD.FTZ R40, R169, R40 ;  /* 0x00000028a9287221 */ /* 0x000fe20000010000 */
[----:B------:R-:W-:Y:S03]  /*15ed0*/  FADD.FTZ R105, R105, R104 ;  /* 0x0000006869697221 */ /* 0x000fe60000010000 */
[----:B------:R-:W-:Y:S01]  /*15ee0*/  FADD.FTZ R71, R71, R40 ;  /* 0x0000002847477221 */ /* 0x000fe20000010000 */
[----:B------:R-:W-:Y:S03]  /*15ef0*/  FFMA.FTZ R40, R118, UR4, -R4 ;  /* 0x0000000476287c23 */ /* 0x000fe60008010804 */
        /* <DEDUP_REMOVED lines=12> */
[----:B------:R-:W5:Y:S01]  /*15fc0*/  LDSM.16.MT88.4 R20, [R241+0x8400] ;  /* 0x00840000f114783b */ /* 0x000f620000004200 */
[----:B------:R-:W-:Y:S01]  /*15fd0*/  FADD.FTZ R82, R82, R79 ;  /* 0x0000004f52527221 */ /* 0x000fe20000010000 */
[C---:B----4-:R-:W-:Y:S07]  /*15fe0*/  HMMA.16816.F32.BF16 R224, R12.reuse, R24, R224 ;  /* 0x000000180ce0723c */ /* 0x050fee00000418e0 */
[----:B------:R-:W-:Y:S01]  /*15ff0*/  MUFU.EX2 R37, R37 ;  /* 0x0000002500257308 */ /* 0x000fe20000000800 */
[----:B------:R-:W-:Y:S01]  /*16000*/  FADD.FTZ R83, R83, R82 ;  /* 0x0000005253537221 */ /* 0x000fe20000010000 */
[----:B------:R-:W-:Y:S01]  /*16010*/  HMMA.16816.F32.BF16 R220, R12, R26, R220 ;  /* 0x0000001a0cdc723c */ /* 0x000fe200000418dc */
[----:B------:R-:W4:Y:S07]  /*16020*/  LDSM.16.MT88.4 R24, [R242+0x8800] ;  /* 0x00880000f218783b */ /* 0x000f2e0000004200 */
[----:B------:R-:W1:Y:S03]  /*16030*/  MUFU.EX2 R36, R36 ;  /* 0x0000002400247308 */ /* 0x000e660000000800 */
[----:B------:R-:W-:Y:S01]  /*16040*/  FADD.FTZ R86, R86, R83 ;  /* 0x0000005356567221 */ /* 0x000fe20000010000 */
[----:B---3--:R-:W-:Y:S01]  /*16050*/  F2FP.BF16.F32.PACK_AB R12, R109, R108 ;  /* 0x0000006c6d0c723e */ /* 0x008fe200000010ff */
[----:B------:R-:W-:Y:S01]  /*16060*/  FFMA.FTZ R0, R122, UR4, -R4 ;  /* 0x000000047a007c23 */ /* 0x000fe20008010804 */
[----:B--2---:R-:W-:Y:S01]  /*16070*/  F2FP.BF16.F32.PACK_AB R14, R113, R112 ;  /* 0x00000070710e723e */ /* 0x004fe200000010ff */
[----:B------:R-:W-:Y:S03]  /*16080*/  FADD.FTZ R87, R87, R86 ;  /* 0x0000005657577221 */ /* 0x000fe60000010000 */
[----:B------:R-:W-:Y:S01]  /*16090*/  MUFU.EX2 R38, R38 ;  /* 0x0000002600267308 */ /* 0x000fe20000000800 */
[----:B------:R-:W-:Y:S01]  /*160a0*/  FFMA.FTZ R4, R131, UR4, -R4 ;  /* 0x0000000483047c23 */ /* 0x000fe20008010804 */
[----:B------:R-:W-:Y:S04]  /*160b0*/  FADD.FTZ R108, R108, R105 ;  /* 0x000000696c6c7221 */ /* 0x000fe80000010000 */
[----:B------:R-:W-:Y:S04]  /*160c0*/  FADD.FTZ R109, R109, R108 ;  /* 0x0000006c6d6d7221 */ /* 0x000fe80000010000 */
[----:B------:R-:W2:Y:S01]  /*160d0*/  MUFU.EX2 R39, R39 ;  /* 0x0000002700277308 */ /* 0x000ea20000000800 */
[----:B-1----:R-:W-:Y:S01]  /*160e0*/  F2FP.BF16.F32.PACK_AB R13, R36, R37 ;  /* 0x00000025240d723e */ /* 0x002fe200000010ff */
[----:B------:R-:W-:Y:S04]  /*160f0*/  FADD.FTZ R112, R112, R109 ;  /* 0x0000006d70707221 */ /* 0x000fe80000010000 */
[----:B------:R-:W-:Y:S04]  /*16100*/  FADD.FTZ R113, R113, R112 ;  /* 0x0000007071717221 */ /* 0x000fe80000010000 */
[----:B------:R-:W-:Y:S10]  /*16110*/  MUFU.EX2 R116, R116 ;  /* 0x0000007400747308 */ /* 0x000ff40000000800 */
[----:B------:R-:W-:Y:S01]  /*16120*/  MUFU.EX2 R117, R117 ;  /* 0x0000007500757308 */ /* 0x000fe20000000800 */
[----:B--2---:R-:W-:Y:S09]  /*16130*/  F2FP.BF16.F32.PACK_AB R15, R39, R38 ;  /* 0x00000026270f723e */ /* 0x004ff200000010ff */
[----:B------:R-:W-:Y:S01]  /*16140*/  MUFU.EX2 R120, R120 ;  /* 0x0000007800787308 */ /* 0x000fe20000000800 */
[C---:B------:R-:W-:Y:S06]  /*16150*/  HMMA.16816.F32.BF16 R232, R12.reuse, R16, R232 ;  /* 0x000000100ce8723c */ /* 0x040fec00000418e8 */
[C---:B------:R-:W-:Y:S03]  /*16160*/  HMMA.16816.F32.BF16 R228, R12.reuse, R18, R228 ;  /* 0x000000120ce4723c */ /* 0x040fe600000418e4 */
[----:B------:R-:W1:Y:S01]  /*16170*/  MUFU.EX2 R121, R121 ;  /* 0x0000007900797308 */ /* 0x000e620000000800 */
[----:B------:R-:W2:Y:S02]  /*16180*/  LDSM.16.MT88.4 R16, [R241+0x8800] ;  /* 0x00880000f110783b */ /* 0x000ea40000004200 */
[C---:B-----5:R-:W-:Y:S07]  /*16190*/  HMMA.16816.F32.BF16 R224, R12.reuse, R20, R224 ;  /* 0x000000140ce0723c */ /* 0x060fee00000418e0 */
[----:B------:R-:W-:Y:S01]  /*161a0*/  MUFU.EX2 R40, R40 ;  /* 0x0000002800287308 */ /* 0x000fe20000000800 */
[----:B------:R-:W-:Y:S01]  /*161b0*/  HMMA.16816.F32.BF16 R220, R12, R22, R220 ;  /* 0x000000160cdc723c */ /* 0x000fe200000418dc */
[----:B------:R-:W3:Y:S08]  /*161c0*/  LDSM.16.MT88.4 R12, [R242+0x8c00] ;  /* 0x008c0000f20c783b */ /* 0x000ef00000004200 */
[----:B------:R-:W5:Y:S02]  /*161d0*/  MUFU.EX2 R41, R41 ;  /* 0x0000002900297308 */ /* 0x000f640000000800 */
[----:B------:R-:W-:Y:S01]  /*161e0*/  FADD.FTZ R20, R28, R87 ;  /* 0x000000571c147221 */ /* 0x000fe20000010000 */
[----:B-1----:R-:W-:Y:S03]  /*161f0*/  F2FP.BF16.F32.PACK_AB R22, R121, R120 ;  /* 0x000000787916723e */ /* 0x002fe600000010ff */
[----:B------:R-:W-:Y:S04]  /*16200*/  FADD.FTZ R20, R29, R20 ;  /* 0x000000141d147221 */ /* 0x000fe80000010000 */
[----:B------:R-:W-:Y:S01]  /*16210*/  MUFU.EX2 R0, R0 ;  /* 0x0000000000007308 */ /* 0x000fe20000000800 */
[----:B------:R-:W-:Y:S01]  /*16220*/  FADD.FTZ R29, R11, R20 ;  /* 0x000000140b1d7221 */ /* 0x000fe20000010000 */
[C---:B------:R-:W-:Y:S01]  /*16230*/  F2FP.BF16.F32.PACK_AB R20, R117.reuse, R116 ;  /* 0x000000747514723e */ /* 0x040fe200000010ff */
[----:B------:R-:W-:Y:S02]  /*16240*/  FADD.FTZ R116, R116, R113 ;  /* 0x0000007174747221 */ /* 0x000fe40000010000 */
[----:B------:R-:W-:Y:S05]  /*16250*/  FADD.FTZ R30, R30, R29 ;  /* 0x0000001d1e1e7221 */ /* 0x000fea0000010000 */
[----:B------:R-:W1:Y:S01]  /*16260*/  MUFU.EX2 R43, R43 ;  /* 0x0000002b002b7308 */ /* 0x000e620000000800 */
[----:B------:R-:W-:Y:S01]  /*16270*/  FADD.FTZ R117, R117, R116 ;  /* 0x0000007475757221 */ /* 0x000fe20000010000 */
[----:B------:R-:W-:Y:S01]  /*16280*/  FADD.FTZ R45, R31, R30 ;  /* 0x0000001e1f2d7221 */ /* 0x000fe20000010000 */
[----:B-----5:R-:W-:Y:S01]  /*16290*/  F2FP.BF16.F32.PACK_AB R21, R41, R40 ;  /* 0x000000282915723e */ /* 0x020fe200000010ff */
[----:B------:R-:W5:Y:S01]  /*162a0*/  LDSM.16.MT88.4 R28, [R241+0x8c00] ;  /* 0x008c0000f11c783b */ /* 0x000f620000004200 */
[----:B------:R-:W-:Y:S01]  /*162b0*/  FADD.FTZ R120, R120, R117 ;  /* 0x0000007578787221 */ /* 0x000fe20000010000 */
[----:B------:R-:W-:Y:S04]  /*162c0*/  FADD.FTZ R45, R32, R45 ;  /* 0x0000002d202d7221 */ /* 0x000fe80000010000 */
[----:B------:R-:W-:Y:S01]  /*162d0*/  MUFU.EX2 R2, R2 ;  /* 0x0000000200027308 */ /* 0x000fe20000000800 */
[----:B------:R-:W-:Y:S01]  /*162e0*/  FADD.FTZ R121, R121, R120 ;  /* 0x0000007879797221 */ /* 0x000fe20000010000 */
[----:B------:R-:W-:Y:S04]  /*162f0*/  FADD.FTZ R34, R34, R45 ;  /* 0x0000002d22227221 */ /* 0x000fe80000010000 */
[----:B------:R-:W-:Y:S04]  /*16300*/  FADD.FTZ R34, R35, R34 ;  /* 0x0000002223227221 */ /* 0x000fe80000010000 */
[----:B------:R-:W3:Y:S01]  /*16310*/  MUFU.EX2 R9, R9 ;  /* 0x0000000900097308 */ /* 0x000ee20000000800 */
[----:B-1----:R-:W-:Y:S01]  /*16320*/  F2FP.BF16.F32.PACK_AB R23, R43, R0 ;  /* 0x000000002b17723e */ /* 0x002fe200000010ff */
[----:B------:R-:W-:Y:S04]  /*16330*/  FADD.FTZ R37, R37, R34 ;  /* 0x0000002225257221 */ /* 0x000fe80000010000 */
[----:B------:R-:W-:Y:S04]  /*16340*/  FADD.FTZ R37, R36, R37 ;  /* 0x0000002524257221 */ /* 0x000fe80000010000 */
[----:B------:R-:W-:Y:S01]  /*16350*/  MUFU.EX2 R33, R33 ;  /* 0x0000002100217308 */ /* 0x000fe20000000800 */
[C---:B----4-:R-:W-:Y:S05]  /*16360*/  HMMA.16816.F32.BF16 R232, R20.reuse, R24, R232 ;  /* 0x0000001814e8723c */ /* 0x050fea00000418e8 */
        /* <DEDUP_REMOVED lines=9> */
[----:B---3--:R-:W-:Y:S01]  /*16400*/  F2FP.BF16.F32.PACK_AB R24, R9, R2 ;  /* 0x000000020918723e */ /* 0x008fe200000010ff */
[----:B------:R-:W-:Y:S01]  /*16410*/  FADD.FTZ R41, R41, R40 ;  /* 0x0000002829297221 */ /* 0x000fe20000010000 */
[----:B-1----:R-:W-:Y:S03]  /*16420*/  F2FP.BF16.F32.PACK_AB R26, R132, R33 ;  /* 0x00000021841a723e */ /* 0x002fe600000010ff */
[----:B------:R-:W-:Y:S01]  /*16430*/  FADD.FTZ R0, R0, R41 ;  /* 0x0000002900007221 */ /* 0x000fe20000010000 */
[----:B------:R-:W-:Y:S01]  /*16440*/  FADD.FTZ R2, R2, R121 ;  /* 0x0000007902027221 */ /* 0x000fe20000010000 */
[----:B------:R-:W-:Y:S02]  /*16450*/  MUFU.EX2 R44, R44 ;  /* 0x0000002c002c7308 */ /* 0x000fe40000000800 */
[----:B------:R-:W-:Y:S01]  /*16460*/  FADD.FTZ R43, R43, R0 ;  /* 0x000000002b2b7221 */ /* 0x000fe20000010000 */
[----:B------:R-:W-:Y:S04]  /*16470*/  FADD.FTZ R2, R9, R2 ;  /* 0x0000000209027221 */ /* 0x000fe80000010000 */
[----:B------:R-:W-:Y:S03]  /*16480*/  FADD.FTZ R33, R33, R2 ;  /* 0x0000000221217221 */ /* 0x000fe60000010000 */
[----:B------:R-:W1:Y:S01]  /*16490*/  MUFU.EX2 R217, R4 ;  /* 0x0000000400d97308 */ /* 0x000e620000000800 */
[C---:B--2---:R-:W-:Y:S01]  /*164a0*/  F2FP.BF16.F32.PACK_AB R25, R11.reuse, R42 ;  /* 0x0000002a0b19723e */ /* 0x044fe200000010ff */
[----:B------:R-:W-:Y:S01]  /*164b0*/  FADD.FTZ R42, R42, R43 ;  /* 0x0000002b2a2a7221 */ /* 0x000fe20000010000 */
[----:B------:R-:W-:Y:S03]  /*164c0*/  FADD.FTZ R215, R132, R33 ;  /* 0x0000002184d77221 */ /* 0x000fe60000010000 */
[----:B------:R-:W-:Y:S01]  /*164d0*/  FADD.FTZ R11, R11, R42 ;  /* 0x0000002a0b0b7221 */ /* 0x000fe20000010000 */
[C---:B-1----:R-:W-:Y:S03]  /*164e0*/  F2FP.BF16.F32.PACK_AB R27, R217.reuse, R44 ;  /* 0x0000002cd91b723e */ /* 0x042fe600000010ff */
[----:B------:R-:W-:Y:S04]  /*164f0*/  FADD.FTZ R44, R44, R11 ;  /* 0x0000000b2c2c7221 */ /* 0x000fe80000010000 */
[----:B------:R-:W-:Y:S01]  /*16500*/  FADD.FTZ R217, R217, R44 ;  /* 0x0000002cd9d97221 */ /* 0x000fe20000010000 */
[C---:B------:R-:W-:Y:S06]  /*16510*/  HMMA.16816.F32.BF16 R232, R24.reuse, R12, R232 ;  /* 0x0000000c18e8723c */ /* 0x040fec00000418e8 */
[C---:B------:R-:W-:Y:S06]  /*16520*/  HMMA.16816.F32.BF16 R228, R24.reuse, R14, R228 ;  /* 0x0000000e18e4723c */ /* 0x040fec00000418e4 */
[C---:B-----5:R-:W-:Y:S06]  /*16530*/  HMMA.16816.F32.BF16 R224, R24.reuse, R28, R224 ;  /* 0x0000001c18e0723c */ /* 0x060fec00000418e0 */
[----:B------:R-:W-:Y:S01]  /*16540*/  HMMA.16816.F32.BF16 R220, R24, R30, R220 ;  /* 0x0000001e18dc723c */ /* 0x000fe200000418dc */
[----:B------:R-:W-:Y:S11]  /*16550*/  @!UPT UIADD3 URZ, URZ, URZ, URZ ;  /* 0x0000003f3f3ff290 */ /* 0x000ff6000fffe03f */
[----:B------:R-:W-:Y:S01]  /*16560*/  @!UPT UIADD3 URZ, URZ, URZ, URZ ;  /* 0x0000003f3f3ff290 */ /* 0x000fe2000fffe03f */
[----:B------:R-:W-:Y:S11]  /*16570*/  @P0 BRA `(.L_x_2386) ;  /* 0xffffffa800200947 */ /* 0x000ff6000383ffff */
.L_x_2382:
[----:B------:R-:W1:Y:S01]  /*16580*/  SHFL.BFLY PT, R2, R215, 0x2, 0x1f ;  /* 0x0c401f00d7027f89 */ /* 0x000e6200000e0000 */
[----:B------:R-:W2:Y:S01]  /*16590*/  S2UR UR5, SR_CgaCtaId ;  /* 0x00000000000579c3 */ /* 0x000ea20000008800 */
[----:B------:R-:W-:Y:S01]  /*165a0*/  IMAD.MOV.U32 R6, RZ, RZ, 0x3f800000 ;  /* 0x3f800000ff067424 */ /* 0x000fe200078e00ff */
[----:B------:R-:W-:Y:S01]  /*165b0*/  UMOV UR4, 0x400 ;  /* 0x0000040000047882 */ /* 0x000fe20000000000 */
[----:B------:R-:W3:Y:S01]  /*165c0*/  SHFL.BFLY PT, R0, R217, 0x2, 0x1f ;  /* 0x0c401f00d9007f89 */ /* 0x000ee200000e0000 */
[----:B------:R-:W-:Y:S01]  /*165d0*/  IMAD.MOV.U32 R5, RZ, RZ, 0x3f800000 ;  /* 0x3f800000ff057424 */ /* 0x000fe200078e00ff */
[----:B------:R-:W-:Y:S03]  /*165e0*/  BSSY B0, `(.L_x_2387) ;  /* 0x0000098000007945 */ /* 0x000fe60003800000 */
[----:B------:R-:W-:Y:S01]  /*165f0*/  BAR.SYNC.DEFER_BLOCKING 0x0 ;  /* 0x0000000000007b1d */ /* 0x000fe20000010000 */
[----:B-1----:R-:W-:Y:S01]  /*16600*/  FADD.FTZ R7, R2, R215 ;  /* 0x000000d702077221 */ /* 0x002fe20000010000 */
[----:B--2---:R-:W-:-:S04]  /*16610*/  ULEA UR5, UR5, UR4, 0x18 ;  /* 0x0000000405057291 */ /* 0x004fc8000f8ec03f */
[----:B------:R-:W1:Y:S02]  /*16620*/  S2R R2, SR_TID.X ;  /* 0x0000000000027919 */ /* 0x000e640000002100 */
[----:B------:R-:W2:Y:S01]  /*16630*/  S2UR UR4, SR_CTAID.Z ;  /* 0x00000000000479c3 */ /* 0x000ea20000002700 */
[----:B---3--:R-:W-:Y:S01]  /*16640*/  FADD.FTZ R0, R0, R217 ;  /* 0x000000d900007221 */ /* 0x008fe20000010000 */
[----:B------:R-:W3:Y:S04]  /*16650*/  SHFL.BFLY PT, R4, R7, 0x1, 0x1f ;  /* 0x0c201f0007047f89 */ /* 0x000ee800000e0000 */
[----:B------:R-:W4:Y:S01]  /*16660*/  SHFL.BFLY PT, R3, R0, 0x1, 0x1f ;  /* 0x0c201f0000037f89 */ /* 0x000f2200000e0000 */
[----:B---3--:R-:W-:Y:S01]  /*16670*/  FADD.FTZ R4, R7, R4 ;  /* 0x0000000407047221 */ /* 0x008fe20000010000 */
[----:B-1----:R-:W-:Y:S01]  /*16680*/  SHF.R.S32.HI R9, RZ, 0x1f, R2 ;  /* 0x0000001fff097819 */ /* 0x002fe20000011402 */
[----:B----4-:R-:W-:-:S03]  /*16690*/  FADD.FTZ R3, R0, R3 ;  /* 0x0000000300037221 */ /* 0x010fc60000010000 */
[----:B------:R-:W-:Y:S02]  /*166a0*/  FSETP.NE.FTZ.AND P3, PT, R4, RZ, PT ;  /* 0x000000ff0400720b */ /* 0x000fe40003f75000 */
[CC--:B------:R-:W-:Y:S02]  /*166b0*/  LEA.HI R7, R9.reuse, R2.reuse, RZ, 0x2 ;  /* 0x0000000209077211 */ /* 0x0c0fe400078f10ff */
[-C--:B------:R-:W-:Y:S02]  /*166c0*/  LEA.HI R0, R9, R2.reuse, RZ, 0x5 ;  /* 0x0000000209007211 */ /* 0x080fe400078f28ff */
[----:B------:R-:W-:Y:S02]  /*166d0*/  LOP3.LUT R11, R7, 0xfffffffc, RZ, 0xc0, !PT ;  /* 0xfffffffc070b7812 */ /* 0x000fe400078ec0ff */
[----:B------:R-:W-:Y:S02]  /*166e0*/  SHF.R.S32.HI R7, RZ, 0x2, R7 ;  /* 0x00000002ff077819 */ /* 0x000fe40000011407 */
[----:B------:R-:W-:Y:S01]  /*166f0*/  SHF.R.S32.HI R8, RZ, 0x5, R0 ;  /* 0x00000005ff087819 */ /* 0x000fe20000011400 */
[----:B------:R-:W-:Y:S01]  /*16700*/  IMAD.IADD R11, R2, 0x1, -R11 ;  /* 0x00000001020b7824 */ /* 0x000fe200078e0a0b */
[----:B------:R-:W-:Y:S01]  /*16710*/  SHF.R.S32.HI R12, RZ, 0x1f, R7 ;  /* 0x0000001fff0c7819 */ /* 0x000fe20000011407 */
[----:B------:R-:W1:Y:S01]  /*16720*/  @P3 MUFU.RCP R6, R4 ;  /* 0x0000000400063308 */ /* 0x000e620000001000 */
[----:B------:R-:W-:Y:S01]  /*16730*/  FSETP.NE.FTZ.AND P2, PT, R3, RZ, PT ;  /* 0x000000ff0300720b */ /* 0x000fe20003f55000 */
[----:B------:R-:W-:Y:S01]  /*16740*/  IMAD R8, R8, 0x100, R11 ;  /* 0x0000010008087824 */ /* 0x000fe200078e020b */
[----:B------:R-:W-:Y:S01]  /*16750*/  LEA.HI R12, R12, R7, RZ, 0x3 ;  /* 0x000000070c0c7211 */ /* 0x000fe200078f18ff */
[----:B------:R-:W3:Y:S01]  /*16760*/  @P3 LDC R33, c[0x0][0x2e8] ;  /* 0x0000ba00ff213b82 */ /* 0x000ee20000000800 */
[----:B------:R-:W-:-:S02]  /*16770*/  LEA.HI R11, R9, R2, RZ, 0x3 ;  /* 0x00000002090b7211 */ /* 0x000fc400078f18ff */
[----:B------:R-:W-:Y:S01]  /*16780*/  LOP3.LUT R12, R12, 0xfffffff8, RZ, 0xc0, !PT ;  /* 0xfffffff80c0c7812 */ /* 0x000fe200078ec0ff */
[----:B------:R-:W-:Y:S01]  /*16790*/  @P3 MUFU.LG2 R4, R4 ;  /* 0x0000000400043308 */ /* 0x000fe20000000c00 */
[----:B------:R-:W-:Y:S02]  /*167a0*/  SHF.R.S32.HI R10, RZ, 0x3, R11 ;  /* 0x00000003ff0a7819 */ /* 0x000fe4000001140b */
[----:B------:R-:W-:Y:S01]  /*167b0*/  LOP3.LUT R13, R11, 0xfffffff8, RZ, 0xc0, !PT ;  /* 0xfffffff80b0d7812 */ /* 0x000fe200078ec0ff */
[----:B------:R-:W-:Y:S01]  /*167c0*/  IMAD.IADD R7, R7, 0x1, -R12 ;  /* 0x0000000107077824 */ /* 0x000fe200078e0a0c */
[----:B------:R-:W-:Y:S02]  /*167d0*/  LEA.HI R17, R11, R10, RZ, 0x1 ;  /* 0x0000000a0b117211 */ /* 0x000fe400078f08ff */
[----:B------:R-:W-:Y:S01]  /*167e0*/  LEA.HI R16, R9, R2, RZ, 0x6 ;  /* 0x0000000209107211 */ /* 0x000fe200078f30ff */
[----:B------:R-:W4:Y:S01]  /*167f0*/  @P2 MUFU.RCP R5, R3 ;  /* 0x0000000300052308 */ /* 0x000f220000001000 */
[----:B------:R-:W-:Y:S01]  /*16800*/  LEA.HI R14, R7, R7, RZ, 0x1 ;  /* 0x00000007070e7211 */ /* 0x000fe200078f08ff */
[----:B-1----:R-:W-:Y:S01]  /*16810*/  FMUL.FTZ R232, R6, R232 ;  /* 0x000000e806e87220 */ /* 0x002fe20000410000 */
[----:B------:R-:W-:Y:S01]  /*16820*/  LEA.HI R11, R9, R2, RZ, 0x4 ;  /* 0x00000002090b7211 */ /* 0x000fe200078f20ff */
[----:B------:R-:W-:Y:S01]  /*16830*/  IMAD.IADD R9, R2, 0x1, -R13 ;  /* 0x0000000102097824 */ /* 0x000fe200078e0a0d */
[----:B------:R-:W-:Y:S01]  /*16840*/  LOP3.LUT R18, R14, 0x1fffffe, RZ, 0xc0, !PT ;  /* 0x01fffffe0e127812 */ /* 0x000fe200078ec0ff */
[C---:B------:R-:W-:Y:S01]  /*16850*/  FMUL.FTZ R233, R6.reuse, R233 ;  /* 0x000000e906e97220 */ /* 0x040fe20000410000 */
[----:B------:R-:W-:Y:S01]  /*16860*/  SHF.R.S32.HI R14, RZ, 0x1, R14 ;  /* 0x00000001ff0e7819 */ /* 0x000fe2000001140e */
[----:B------:R-:W-:Y:S01]  /*16870*/  FMUL.FTZ R228, R6, R228 ;  /* 0x000000e406e47220 */ /* 0x000fe20000410000 */
[----:B------:R-:W-:Y:S01]  /*16880*/  SHF.L.U32 R16, R16, 0x2, RZ ;  /* 0x0000000210107819 */ /* 0x000fe200000006ff */
[----:B------:R-:W-:Y:S01]  /*16890*/  IMAD.IADD R13, R7, 0x1, -R18 ;  /* 0x00000001070d7824 */ /* 0x000fe200078e0a12 */
[C---:B------:R-:W-:Y:S01]  /*168a0*/  LOP3.LUT P0, RZ, R14.reuse, 0x2, RZ, 0xc0, !PT ;  /* 0x000000020eff7812 */ /* 0x040fe2000780c0ff */
[----:B------:R-:W-:Y:S01]  /*168b0*/  IMAD.SHL.U32 R15, R14, 0x40, RZ ;  /* 0x000000400e0f7824 */ /* 0x000fe200078e00ff */
[----:B------:R-:W-:Y:S01]  /*168c0*/  LOP3.LUT R17, R17, 0xfffffffe, RZ, 0xc0, !PT ;  /* 0xfffffffe11117812 */ /* 0x000fe200078ec0ff */
[----:B------:R-:W1:Y:S01]  /*168d0*/  S2R R7, SR_TID.X ;  /* 0x0000000000077919 */ /* 0x000e620000002100 */
[----:B------:R-:W-:Y:S01]  /*168e0*/  LEA R8, R13, R8, 0x4 ;  /* 0x000000080d087211 */ /* 0x000fe200078e20ff */
[C---:B------:R-:W-:Y:S01]  /*168f0*/  FMUL.FTZ R229, R6.reuse, R229 ;  /* 0x000000e506e57220 */ /* 0x040fe20000410000 */
[----:B------:R-:W-:Y:S01]  /*16900*/  LOP3.LUT R15, R15, 0xc0, RZ, 0xc0, !PT ;  /* 0x000000c00f0f7812 */ /* 0x000fe200078ec0ff */
[C---:B------:R-:W-:Y:S01]  /*16910*/  FMUL.FTZ R224, R6.reuse, R224 ;  /* 0x000000e006e07220 */ /* 0x040fe20000410000 */
[C---:B------:R-:W-:Y:S01]  /*16920*/  FMUL.FTZ R225, R6.reuse, R225 ;  /* 0x000000e106e17220 */ /* 0x040fe20000410000 */
[C---:B------:R-:W-:Y:S01]  /*16930*/  FMUL.FTZ R220, R6.reuse, R220 ;  /* 0x000000dc06dc7220 */ /* 0x040fe20000410000 */
[----:B------:R-:W-:Y:S01]  /*16940*/  LEA.HI R13, R15, R15, RZ, 0x1d ;  /* 0x0000000f0f0d7211 */ /* 0x000fe200078fe8ff */
[----:B------:R-:W-:Y:S01]  /*16950*/  FMUL.FTZ R221, R6, R221 ;  /* 0x000000dd06dd7220 */ /* 0x000fe20000410000 */
[----:B------:R-:W-:Y:S01]  /*16960*/  LOP3.LUT R15, R14, 0x1, RZ, 0xc0, !PT ;  /* 0x000000010e0f7812 */ /* 0x000fe200078ec0ff */
[----:B----4-:R-:W-:Y:S01]  /*16970*/  FMUL.FTZ R235, R5, R235 ;  /* 0x000000eb05eb7220 */ /* 0x010fe20000410000 */
[----:B------:R-:W-:Y:S01]  /*16980*/  SHF.R.S32.HI R11, RZ, 0x4, R11 ;  /* 0x00000004ff0b7819 */ /* 0x000fe2000001140b */
[----:B------:R-:W-:Y:S01]  /*16990*/  IMAD.U32 R13, R8, 0x2, R13 ;  /* 0x00000002080d7824 */ /* 0x000fe200078e000d */
[----:B------:R-:W-:Y:S01]  /*169a0*/  ISETP.NE.U32.AND P1, PT, R15, 0x1, PT ;  /* 0x000000010f00780c */ /* 0x000fe20003f25070 */
[----:B------:R-:W-:Y:S01]  /*169b0*/  IMAD.MOV.U32 R8, RZ, RZ, -0x20 ;  /* 0xffffffe0ff087424 */ /* 0x000fe200078e00ff */
[----:B------:R-:W-:Y:S01]  /*169c0*/  LOP3.LUT R16, R16, 0x3fffff00, RZ, 0xc0, !PT ;  /* 0x3fffff0010107812 */ /* 0x000fe200078ec0ff */
[----:B------:R-:W-:Y:S01]  /*169d0*/  FMUL.FTZ R234, R5, R234 ;  /* 0x000000ea05ea7220 */ /* 0x000fe20000410000 */
[----:B------:R-:W-:Y:S01]  /*169e0*/  LEA R13, R13, UR5, 0x2 ;  /* 0x000000050d0d7c11 */ /* 0x000fe2000f8e10ff */
[C---:B------:R-:W-:Y:S01]  /*169f0*/  FMUL.FTZ R231, R5.reuse, R231 ;  /* 0x000000e705e77220 */ /* 0x040fe20000410000 */
[----:B------:R-:W-:Y:S01]  /*16a00*/  SEL R6, R8, 0x20, !P1 ;  /* 0x0000002008067807 */ /* 0x000fe20004800000 */
[C---:B------:R-:W-:Y:S01]  /*16a10*/  FMUL.FTZ R230, R5.reuse, R230 ;  /* 0x000000e605e67220 */ /* 0x040fe20000410000 */
[----:B------:R-:W-:Y:S01]  /*16a20*/  FMUL.FTZ R227, R5, R227 ;  /* 0x000000e305e37220 */ /* 0x000fe20000410000 */
[----:B------:R-:W-:-:S02]  /*16a30*/  VIADD R8, R13, 0x40 ;  /* 0x000000400d087836 */ /* 0x000fc40000000000 */
[----:B------:R-:W-:Y:S01]  /*16a40*/  FMUL.FTZ R226, R5, R226 ;  /* 0x000000e205e27220 */ /* 0x000fe20000410000 */
[----:B------:R-:W-:Y:S02]  /*16a50*/  @P0 VIADD R8, R13, 0xffffffc0 ;  /* 0xffffffc00d080836 */ /* 0x000fe40000000000 */
[C---:B------:R-:W-:Y:S01]  /*16a60*/  FMUL.FTZ R223, R5.reuse, R223 ;  /* 0x000000df05df7220 */ /* 0x040fe20000410000 */
[----:B------:R-:W-:Y:S02]  /*16a70*/  IMAD.IADD R17, R10, 0x1, -R17 ;  /* 0x000000010a117824 */ /* 0x000fe400078e0a11 */
[----:B------:R-:W-:Y:S01]  /*16a80*/  FMUL.FTZ R222, R5, R222 ;  /* 0x000000de05de7220 */ /* 0x000fe20000410000 */
[----:B------:R-:W-:Y:S01]  /*16a90*/  LEA.HI R12, R9, R9, RZ, 0x1 ;  /* 0x00000009090c7211 */ /* 0x000fe200078f08ff */
[----:B------:R-:W-:Y:S01]  /*16aa0*/  IMAD.IADD R15, R6, 0x1, R8 ;  /* 0x00000001060f7824 */ /* 0x000fe200078e0208 */
[----:B------:R-:W-:Y:S01]  /*16ab0*/  IADD3 R5, R13, R6, RZ ;  /* 0x000000060d057210 */ /* 0x000fe20007ffe0ff */
[----:B------:R-:W-:Y:S01]  /*16ac0*/  IMAD.SHL.U32 R11, R11, 0x40, RZ ;  /* 0x000000400b0b7824 */ /* 0x000fe200078e00ff */
[----:B------:R-:W-:Y:S01]  /*16ad0*/  STS.64 [R13], R232 ;  /* 0x000000e80d007388 */ /* 0x000fe20000000a00 */
[----:B------:R-:W-:Y:S01]  /*16ae0*/  IMAD R17, R17, 0x20, R16 ;  /* 0x0000002011117824 */ /* 0x000fe200078e0210 */
[----:B------:R-:W-:Y:S01]  /*16af0*/  SHF.R.S32.HI R16, RZ, 0x1, R12 ;  /* 0x00000001ff107819 */ /* 0x000fe2000001140c */
[----:B------:R-:W4:Y:S01]  /*16b00*/  @P2 MUFU.LG2 R3, R3 ;  /* 0x0000000300032308 */ /* 0x000f220000000c00 */
[----:B------:R5:W-:Y:S01]  /*16b10*/  STS.64 [R13+0x400], R234 ;  /* 0x000400ea0d007388 */ /* 0x000be20000000a00 */
[----:B------:R-:W-:-:S02]  /*16b20*/  LOP3.LUT R11, R11, 0xc0, RZ, 0xc0, !PT ;  /* 0x000000c00b0b7812 */ /* 0x000fc400078ec0ff */
[----:B------:R-:W-:Y:S01]  /*16b30*/  SHF.L.U32 R16, R16, 0x3, RZ ;  /* 0x0000000310107819 */ /* 0x000fe200000006ff */
[----:B------:R-:W-:Y:S01]  /*16b40*/  STS.64 [R5], R228 ;  /* 0x000000e405007388 */ /* 0x000fe20000000a00 */
[----:B------:R-:W-:Y:S02]  /*16b50*/  LOP3.LUT R12, R12, 0xfffffffe, RZ, 0xc0, !PT ;  /* 0xfffffffe0c0c7812 */ /* 0x000fe400078ec0ff */
[----:B------:R-:W-:Y:S01]  /*16b60*/  LOP3.LUT R16, R11, 0x18, R16, 0xf8, !PT ;  /* 0x000000180b107812 */ /* 0x000fe200078ef810 */
[----:B------:R2:W-:Y:S01]  /*16b70*/  STS.64 [R5+0x400], R230 ;  /* 0x000400e605007388 */ /* 0x0005e20000000a00 */
[----:B------:R-:W-:Y:S01]  /*16b80*/  SHF.R.U32.HI R11, RZ, 0x3, R11 ;  /* 0x00000003ff0b7819 */ /* 0x000fe2000001160b */
[----:B------:R-:W-:Y:S01]  /*16b90*/  IMAD.IADD R12, R9, 0x1, -R12 ;  /* 0x00000001090c7824 */ /* 0x000fe200078e0a0c */
[----:B-1----:R-:W-:Y:S01]  /*16ba0*/  SHF.R.S32.HI R14, RZ, 0x1f, R7 ;  /* 0x0000001fff0e7819 */ /* 0x002fe20000011407 */
[----:B------:R-:W-:Y:S01]  /*16bb0*/  STS.64 [R8], R224 ;  /* 0x000000e008007388 */ /* 0x000fe20000000a00 */
[----:B------:R-:W-:Y:S01]  /*16bc0*/  LOP3.LUT R11, R16, R11, RZ, 0x3c, !PT ;  /* 0x0000000b100b7212 */ /* 0x000fe200078e3cff */
[----:B------:R-:W-:Y:S01]  /*16bd0*/  IMAD R12, R12, 0x4, R17 ;  /* 0x000000040c0c7824 */ /* 0x000fe200078e0211 */
[----:B------:R-:W-:Y:S01]  /*16be0*/  LEA.HI R14, R14, R7, RZ, 0x5 ;  /* 0x000000070e0e7211 */ /* 0x000fe200078f28ff */
[----:B------:R1:W-:Y:S01]  /*16bf0*/  STS.64 [R8+0x400], R226 ;  /* 0x000400e208007388 */ /* 0x0003e20000000a00 */
[----:B------:R-:W-:Y:S01]  /*16c00*/  LOP3.LUT R35, R0, 0xffffffe0, RZ, 0xc0, !PT ;  /* 0xffffffe000237812 */ /* 0x000fe200078ec0ff */
[----:B------:R-:W-:-:S02]  /*16c10*/  IMAD.IADD R12, R12, 0x1, R11 ;  /* 0x000000010c0c7824 */ /* 0x000fc400078e020b */
[----:B------:R-:W-:Y:S02]  /*16c20*/  STS.64 [R15], R220 ;  /* 0x000000dc0f007388 */ /* 0x000fe40000000a00 */
[----:B------:R-:W-:Y:S01]  /*16c30*/  IMAD.IADD R35, R2, 0x1, -R35 ;  /* 0x0000000102237824 */ /* 0x000fe200078e0a23 */
[----:B------:R-:W-:Y:S01]  /*16c40*/  LEA R34, R12, UR5, 0x2 ;  /* 0x000000050c227c11 */ /* 0x000fe2000f8e10ff */
[----:B------:R3:W-:Y:S01]  /*16c50*/  STS.64 [R15+0x400], R222 ;  /* 0x000400de0f007388 */ /* 0x0007e20000000a00 */
[----:B------:R-:W-:Y:S01]  /*16c60*/  IMAD.MOV.U32 R2, RZ, RZ, -0x800000 ;  /* 0xff800000ff027424 */ /* 0x000fe200078e00ff */
[----:B-----5:R-:W5:Y:S08]  /*16c70*/  LDC.64 R12, c[0x0][0x2c0] ;  /* 0x0000b000ff0c7b82 */ /* 0x020f700000000a00 */
[----:B------:R-:W-:Y:S01]  /*16c80*/  BAR.SYNC.DEFER_BLOCKING 0x0 ;  /* 0x0000000000007b1d */ /* 0x000fe20000010000 */
[----:B------:R-:W-:-:S02]  /*16c90*/  LOP3.LUT P0, RZ, R35, 0x3, RZ, 0xc0, !PT ;  /* 0x0000000323ff7812 */ /* 0x000fc4000780c0ff */
[----:B--2---:R-:W-:-:S03]  /*16ca0*/  SHF.R.S32.HI R5, RZ, 0x5, R14 ;  /* 0x00000005ff057819 */ /* 0x004fc6000001140e */
[----:B------:R-:W5:Y:S01]  /*16cb0*/  S2R R11, SR_CTAID.Y ;  /* 0x00000000000b7919 */ /* 0x000f620000002600 */
[----:B------:R-:W-:Y:S02]  /*16cc0*/  LOP3.LUT R14, R14, 0xffffffe0, RZ, 0xc0, !PT ;  /* 0xffffffe00e0e7812 */ /* 0x000fe400078ec0ff */
[----:B------:R-:W-:Y:S01]  /*16cd0*/  SHF.R.S32.HI R32, RZ, 0x1f, R5 ;  /* 0x0000001fff207819 */ /* 0x000fe20000011405 */
[----:B------:R-:W2:Y:S02]  /*16ce0*/  S2R R6, SR_CTAID.X ;  /* 0x0000000000067919 */ /* 0x000ea40000002500 */
[----:B------:R-:W-:Y:S01]  /*16cf0*/  IMAD.IADD R14, R7, 0x1, -R14 ;  /* 0x00000001070e7824 */ /* 0x000fe200078e0a0e */
[----:B-1----:R-:W1:Y:S04]  /*16d00*/  LDC R8, c[0x0][0x270] ;  /* 0x00009c00ff087b82 */ /* 0x002e680000000800 */
[----:B------:R-:W-:-:S02]  /*16d10*/  SHF.R.S32.HI R7, RZ, 0x1f, R14 ;  /* 0x0000001fff077819 */ /* 0x000fc4000001140e */
[----:B---3--:R-:W-:Y:S01]  /*16d20*/  LEA.HI R15, R32, R5, RZ, 0x2 ;  /* 0x00000005200f7211 */ /* 0x008fe200078f10ff */
[----:B------:R3:W1:Y:S01]  /*16d30*/  LDS.128 R28, [R34] ;  /* 0x00000000221c7984 */ /* 0x0006620000000c00 */
[----:B------:R-:W3:Y:S01]  /*16d40*/  @P2 LDC R32, c[0x0][0x2e8] ;  /* 0x0000ba00ff202b82 */ /* 0x000ee20000000800 */
[----:B------:R-:W-:Y:S01]  /*16d50*/  LEA.HI R7, R7, R14, RZ, 0x2 ;  /* 0x0000000e07077211 */ /* 0x000fe200078f10ff */
[----:B------:R-:W-:Y:S01]  /*16d60*/  IMAD.SHL.U32 R14, R9, 0x4, RZ ;  /* 0x00000004090e7824 */ /* 0x000fe200078e00ff */
[----:B------:R1:W3:Y:S01]  /*16d70*/  LDS.128 R24, [R34+0x800] ;  /* 0x0008000022187984 */ /* 0x0002e20000000c00 */
[----:B------:R-:W-:Y:S01]  /*16d80*/  LOP3.LUT R0, R15, 0xfffffffc, RZ, 0xc0, !PT ;  /* 0xfffffffc0f007812 */ /* 0x000fe200078ec0ff */
[----:B------:R-:W-:Y:S01]  /*16d90*/  @P3 FMUL.FTZ R15, R4, 0.69314718246459960938 ;  /* 0x3f317218040f3820 */ /* 0x000fe20000410000 */
[----:B------:R-:W-:Y:S01]  /*16da0*/  SHF.R.S32.HI R7, RZ, 0x2, R7 ;  /* 0x00000002ff077819 */ /* 0x000fe20000011407 */
[----:B------:R1:W3:Y:S01]  /*16db0*/  LDS.128 R20, [R34+0x1000] ;  /* 0x0010000022147984 */ /* 0x0002e20000000c00 */
[----:B------:R-:W-:Y:S01]  /*16dc0*/  IADD3 R0, R5, -R0, RZ ;  /* 0x8000000005007210 */ /* 0x000fe20007ffe0ff */
[----:B------:R-:W-:-:S02]  /*16dd0*/  IMAD R5, RZ, RZ, -UR15 ;  /* 0x8000000fff057e24 */ /* 0x000fc4000f8e02ff */
[----:B----4-:R-:W-:Y:S01]  /*16de0*/  @P2 FMUL.FTZ R4, R3, 0.69314718246459960938 ;  /* 0x3f31721803042820 */ /* 0x010fe20000410000 */
[----:B------:R4:W4:Y:S01]  /*16df0*/  LDS.128 R16, [R34+0x1800] ;  /* 0x0018000022107984 */ /* 0x0009220000000c00 */
[----:B------:R-:W-:Y:S01]  /*16e00*/  @P3 FFMA.FTZ R2, R134, R33, R15 ;  /* 0x0000002186023223 */ /* 0x000fe2000001000f */
[----:B------:R-:W-:Y:S01]  /*16e10*/  IMAD R0, R0, 0x10, R7 ;  /* 0x0000001000007824 */ /* 0x000fe200078e0207 */
[----:B------:R-:W-:Y:S01]  /*16e20*/  MOV R7, 0xff800000 ;  /* 0xff80000000077802 */ /* 0x000fe20000000f00 */
[----:B-----5:R-:W-:Y:S01]  /*16e30*/  IMAD R11, R11, R12, UR15 ;  /* 0x0000000f0b0b7e24 */ /* 0x020fe2000f8e020c */
[----:B------:R-:W-:Y:S01]  /*16e40*/  SHF.R.S32.HI R15, RZ, 0x1f, R14 ;  /* 0x0000001fff0f7819 */ /* 0x000fe2000001140e */
[----:B-1----:R-:W-:Y:S02]  /*16e50*/  IMAD R5, R8, R5, UR4 ;  /* 0x0000000408057e24 */ /* 0x002fe4000f8e0205 */
[----:B--2---:R-:W-:Y:S02]  /*16e60*/  IMAD.SHL.U32 R6, R6, 0x40, RZ ;  /* 0x0000004006067824 */ /* 0x004fe400078e00ff */
[----:B------:R-:W-:-:S02]  /*16e70*/  IMAD R5, R11, R8, R5 ;  /* 0x000000080b057224 */ /* 0x000fc400078e0205 */
[----:B---3--:R-:W-:Y:S02]  /*16e80*/  @P2 FFMA.FTZ R7, R133, R32, R4 ;  /* 0x0000002085072223 */ /* 0x008fe40000010004 */
[----:B------:R-:W-:Y:S01]  /*16e90*/  IMAD R5, R5, R13, R6 ;  /* 0x0000000d05057224 */ /* 0x000fe200078e0206 */
[----:B------:R-:W-:Y:S06]  /*16ea0*/  @P0 BRA `(.L_x_2388) ;  /* 0x00000000002c0947 */ /* 0x000fec0003800000 */
[C---:B------:R-:W-:Y:S01]  /*16eb0*/  VIADD R6, R0.reuse, 0x8 ;  /* 0x0000000800067836 */ /* 0x040fe20000000000 */
[----:B------:R-:W-:Y:S01]  /*16ec0*/  SHF.R.S32.HI R4, RZ, 0x1f, R0 ;  /* 0x0000001fff047819 */ /* 0x000fe20000011400 */
[----:B------:R-:W-:Y:S01]  /*16ed0*/  ULDC.64 UR4, c[0x0][0x2b8] ;  /* 0x0000ae0000047ab9 */ /* 0x000fe20000000a00 */
[C---:B------:R-:W-:Y:S02]  /*16ee0*/  IADD3 R3, P0, R5.reuse, R0, RZ ;  /* 0x0000000005037210 */ /* 0x040fe40007f1e0ff */
[----:B------:R-:W-:Y:S02]  /*16ef0*/  ISETP.GE.AND P2, PT, R0, UR7, PT ;  /* 0x0000000700007c0c */ /* 0x000fe4000bf46270 */
[----:B------:R-:W-:Y:S02]  /*16f00*/  ISETP.GE.AND P1, PT, R6, UR7, PT ;  /* 0x0000000706007c0c */ /* 0x000fe4000bf26270 */
[----:B------:R-:W-:Y:S02]  /*16f10*/  LEA.HI.X.SX32 R4, R5, R4, 0x1, P0 ;  /* 0x0000000405047211 */ /* 0x000fe400000f0eff */
[----:B------:R-:W-:-:S04]  /*16f20*/  LEA R8, P0, R3, UR4, 0x2 ;  /* 0x0000000403087c11 */ /* 0x000fc8000f8010ff */
[----:B------:R-:W-:-:S05]  /*16f30*/  LEA.HI.X R9, R3, UR5, R4, 0x2, P0 ;  /* 0x0000000503097c11 */ /* 0x000fca00080f1404 */
[----:B------:R1:W-:Y:S04]  /*16f40*/  @!P2 STG.E desc[UR20][R8.64], R2 ;  /* 0x000000020800a986 */ /* 0x0003e8000c101914 */
[----:B------:R1:W-:Y:S02]  /*16f50*/  @!P1 STG.E desc[UR20][R8.64+0x20], R7 ;  /* 0x0000200708009986 */ /* 0x0003e4000c101914 */
.L_x_2388:
[----:B------:R-:W-:Y:S05]  /*16f60*/  BSYNC B0 ;  /* 0x0000000000007941 */ /* 0x000fea0003800000 */
.L_x_2387:
[----:B------:R-:W-:Y:S01]  /*16f70*/  ULDC UR4, c[0x0][0x2d0] ;  /* 0x0000b40000047ab9 */ /* 0x000fe20000000800 */
[----:B------:R-:W-:Y:S01]  /*16f80*/  VIADD R0, R10, 0x10 ;  /* 0x000000100a007836 */ /* 0x000fe20000000000 */
[----:B------:R-:W-:Y:S01]  /*16f90*/  ISETP.GE.AND P1, PT, R14, UR4, PT ;  /* 0x000000040e007c0c */ /* 0x000fe2000bf26270 */
[----:B------:R-:W-:Y:S01]  /*16fa0*/  ULDC UR4, c[0x0][0x2dc] ;  /* 0x0000b70000047ab9 */ /* 0x000fe20000000800 */
[C---:B------:R-:W-:Y:S02]  /*16fb0*/  IMAD.WIDE R14, R10.reuse, 0x20, R14 ;  /* 0x000000200a0e7825 */ /* 0x040fe400078e020e */
[----:B------:R-:W-:Y:S02]  /*16fc0*/  ISETP.GE.OR P4, PT, R10, UR7, P1 ;  /* 0x000000070a007c0c */ /* 0x000fe40008f86670 */
[----:B------:R-:W-:Y:S01]  /*16fd0*/  IMAD R5, R5, UR4, RZ ;  /* 0x0000000405057c24 */ /* 0x000fe2000f8e02ff */
[----:B------:R-:W-:Y:S01]  /*16fe0*/  ISETP.GE.OR P3, PT, R0, UR7, P1 ;  /* 0x0000000700007c0c */ /* 0x000fe20008f66670 */
[C---:B-1----:R-:W-:Y:S01]  /*16ff0*/  VIADD R2, R10.reuse, 0x20 ;  /* 0x000000200a027836 */ /* 0x042fe20000000000 */
[----:B------:R-:W-:Y:S01]  /*17000*/  ULDC.64 UR4, c[0x0][0x288] ;  /* 0x0000a20000047ab9 */ /* 0x000fe20000000a00 */
[----:B------:R-:W-:Y:S01]  /*17010*/  VIADD R10, R10, 0x30 ;  /* 0x000000300a0a7836 */ /* 0x000fe20000000000 */
[----:B------:R-:W-:-:S02]  /*17020*/  IADD3 R0, P0, R5, R14, RZ ;  /* 0x0000000e05007210 */ /* 0x000fc40007f1e0ff */
[----:B------:R-:W-:Y:S02]  /*17030*/  ISETP.GE.OR P2, PT, R2, UR7, P1 ;  /* 0x0000000702007c0c */ /* 0x000fe40008f46670 */
[----:B------:R-:W-:Y:S02]  /*17040*/  ISETP.GE.OR P1, PT, R10, UR7, P1 ;  /* 0x000000070a007c0c */ /* 0x000fe40008f26670 */
        /* <DEDUP_REMOVED lines=8> */
[----:B----4-:R-:W-:Y:S01]  /*170d0*/  STG.E.128 desc[UR20][R2.64+0x1800], R16 ;  /* 0x0018001002007986 */ /* 0x010fe2000c101d14 */
[----:B------:R-:W-:Y:S05]  /*170e0*/  EXIT ;  /* 0x000000000000794d */ /* 0x000fea0003800000 */
.L_x_2389:
        /* <DEDUP_REMOVED lines=9> */
.L_x_5340:


//--------------------- .text._ZN5flash24flash_fwd_splitkv_kernelI23Flash_fwd_kernel_traitsILi32ELi64ELi256ELi4ELb0ELb0EN7cutlass10bfloat16_tE19Flash_kernel_traitsILi32ELi64ELi256ELi4ES3_EELb1ELb0ELb1ELb0ELb0ELb1ELb1ELb0EEEvNS_16Flash_fwd_paramsE --------------------------
	.section	.text._ZN5flash24flash_fwd_splitkv_kernelI23Flash_fwd_kernel_traitsILi32ELi64ELi256ELi4ELb0ELb0EN7cutlass10bfloat16_tE19Flash_kernel_traitsILi32ELi64ELi256ELi4ES3_EELb1ELb0ELb1ELb0ELb0ELb1ELb1ELb0EEEvNS_16Flash_fwd_paramsE,"ax",@progbits
	.align	128
        .global         _ZN5flash24flash_fwd_splitkv_kernelI23Flash_fwd_kernel_traitsILi32ELi64ELi256ELi4ELb0ELb0EN7cutlass10bfloat16_tE19Flash_kernel_traitsILi32ELi64ELi256ELi4ES3_EELb1ELb0ELb1ELb0ELb0ELb1ELb1ELb0EEEvNS_16Flash_fwd_paramsE
        .type           _ZN5flash24flash_fwd_splitkv_kernelI23Flash_fwd_kernel_traitsILi32ELi64ELi256ELi4ELb0ELb0EN7cutlass10bfloat16_tE19Flash_kernel_traitsILi32ELi64ELi256ELi4ES3_EELb1ELb0ELb1ELb0ELb0ELb1ELb1ELb0EEEvNS_16Flash_fwd_paramsE,@function
        .size           _ZN5flash24flash_fwd_splitkv_kernelI23Flash_fwd_kernel_traitsILi32ELi64ELi256ELi4ELb0ELb0EN7cutlass10bfloat16_tE19Flash_kernel_traitsILi32ELi64ELi256ELi4ES3_EELb1ELb0ELb1ELb0ELb0ELb1ELb1ELb0EEEvNS_16Flash_fwd_paramsE,(.L_x_5341 - _ZN5flash24flash_fwd_splitkv_kernelI23Flash_fwd_kernel_traitsILi32ELi64ELi256ELi4ELb0ELb0EN7cutlass10bfloat16_tE19Flash_kernel_traitsILi32ELi64ELi256ELi4ES3_EELb1ELb0ELb1ELb0ELb0ELb1ELb1ELb0EEEvNS_16Flash_fwd_paramsE)
        .other          _ZN5flash24flash_fwd_splitkv_kernelI23Flash_fwd_kernel_traitsILi32ELi64ELi256ELi4ELb0ELb0EN7cutlass10bfloat16_tE19Flash_kernel_traitsILi32ELi64ELi256ELi4ES3_EELb1ELb0ELb1ELb0ELb0ELb1ELb1ELb0EEEvNS_16Flash_fwd_paramsE,@"STO_CUDA_ENTRY STV_DEFAULT"
_ZN5flash24flash_fwd_splitkv_kernelI23Flash_fwd_kernel_traitsILi32ELi64ELi256ELi4ELb0ELb0EN7cutlass10bfloat16_tE19Flash_kernel_traitsILi32ELi64ELi256ELi4ES3_EELb1ELb0ELb1ELb0ELb0ELb1ELb1ELb0EEEvNS_16Flash_fwd_paramsE:
.text._ZN5flash24flash_fwd_splitkv_kernelI23Flash_fwd_kernel_traitsILi32ELi64ELi256ELi4ELb0ELb0EN7cutlass10bfloat16_tE19Flash_kernel_traitsILi32ELi64ELi256ELi4ES3_EELb1ELb0ELb1ELb0ELb0ELb1ELb1ELb0EEEvNS_16Flash_fwd_paramsE:
        /* <DEDUP_REMOVED lines=42> */
[----:B------:R-:W-:-:S04]  /*02a0*/  ULDC.64 UR8, c[0x0][0x2f8] ;  /* 0x0000be0000087ab9 */ /* 0x000fc80000000a00 */
        /* <DEDUP_REMOVED lines=13> */
[----:B------:R-:W1:Y:S01]  /*0380*/  S2R R138, SR_TID.X ;  /* 0x00000000008a7919 */ /* 0x000e620000002100 */
[----:B------:R-:W1:Y:S08]  /*0390*/  S2UR UR22, SR_CTAID.X ;  /* 0x00000000001679c3 */ /* 0x000e700000002500 */
[----:B------:R-:W1:Y:S01]  /*03a0*/  S2UR UR8, SR_CTAID.Y ;  /* 0x00000000000879c3 */ /* 0x000e620000002600 */
[----:B--2---:R-:W-:-:S02]  /*03b0*/  @P2 R2UR UR10, R6 ;  /* 0x00000000060a22ca */ /* 0x004fc400000e0000 */
[----:B---3--:R-:W-:-:S13]  /*03c0*/  @P2 R2UR UR24, R0 ;  /* 0x00000000001822ca */ /* 0x008fda00000e0000 */
[----:B------:R-:W-:-:S07]  /*03d0*/  @UP1 UIADD3 UR24, UR24, -UR10, URZ ;  /* 0x8000000a18181290 */ /* 0x000fce000fffe03f */
[----:B------:R-:W-:Y:S01]  /*03e0*/  @!UP1 ULDC UR24, c[0x0][0x2c4] ;  /* 0x0000b10000189ab9 */ /* 0x000fe20000000800 */
[----:B----4-:R-:W-:Y:S02]  /*03f0*/  @P0 R2UR UR7, R2 ;  /* 0x00000000020702ca */ /* 0x010fe400000e0000 */
[----:B------:R-:W-:Y:S01]  /*0400*/  ISETP.NE.U32.AND P0, PT, RZ, UR4, PT ;  /* 0x00000004ff007c0c */ /* 0x000fe2000bf05070 */
[----:B------:R-:W-:-:S03]  /*0410*/  UIADD3 UR4, -UR17, URZ, URZ ;  /* 0x0000003f11047290 */ /* 0x000fc6000fffe13f */
[----:B------:R-:W-:Y:S01]  /*0420*/  ISETP.NE.AND.EX P0, PT, RZ, UR5, PT, P0 ;  /* 0x00000005ff007c0c */ /* 0x000fe2000bf05300 */
[----:B------:R-:W-:Y:S01]  /*0430*/  UIMAD UR26, UR6, UR4, UR26 ;  /* 0x00000004061a72a4 */ /* 0x000fe2000f8e021a */
        /* <DEDUP_REMOVED lines=9> */
.L_x_2390:
[----:B------:R-:W-:-:S05]  /*04d0*/  ULDC UR9, c[0x0][0x2c8] ;  /* 0x0000b20000097ab9 */ /* 0x000fca0000000800 */
.L_x_2391:
        /* <DEDUP_REMOVED lines=60> */
[----:B------:R-:W-:-:S05]  /*08a0*/  USHF.R.S32.HI UR4, URZ, 0x8, UR4 ;  /* 0x000000083f047899 */ /* 0x000fca0008011404 */
[----:B------:R-:W-:Y:S01]  /*08b0*/  UMOV UR5, UR15 ;  /* 0x0000000f00057c82 */ /* 0x000fe20008000000 */
[----:B------:R-:W-:Y:S01]  /*08c0*/  IMAD.U32 R2, RZ, RZ, UR4 ;  /* 0x00000004ff027e24 */ /* 0x000fe2000f8e00ff */
[----:B------:R-:W-:Y:S02]  /*08d0*/  @!UP0 UIADD3 UR5, -UR5, URZ, URZ ;  /* 0x0000003f05058290 */ /* 0x000fe4000fffe13f */
[----:B------:R-:W-:-:S04]  /*08e0*/  @!UP1 ULOP3.LUT UR5, URZ, UR12, URZ, 0x33, !UPT ;  /* 0x0000000c3f059292 */ /* 0x000fc8000f8e333f */
[----:B------:R-:W-:Y:S02]  /*08f0*/  UIMAD UR15, UR5, UR8, URZ ;  /* 0x00000008050f72a4 */ /* 0x000fe4000f8e023f */
[----:B------:R-:W-:Y:S01]  /*0900*/  IMAD.U32 R0, RZ, RZ, UR5 ;  /* 0x00000005ff007e24 */ /* 0x000fe2000f8e00ff */
[----:B------:R-:W-:-:S04]  /*0910*/  UIADD3 UR5, -UR24, 0x13f, UR22 ;  /* 0x0000013f18057890 */ /* 0x000fc8000fffe116 */
[----:B------:R-:W-:Y:S01]  /*0920*/  VIADDMNMX R0, R0, UR15, R2, PT ;  /* 0x0000000f00007c46 */ /* 0x000fe2000b800102 */
[----:B------:R-:W-:-:S03]  /*0930*/  UIADD3 UR5, UR5, UR20, UR21 ;  /* 0x0000001405057290 */ /* 0x000fc6000fffe015 */
[----:B------:R-:W-:Y:S01]  /*0940*/  R2UR UR16, R0 ;  /* 0x00000000001072ca */ /* 0x000fe200000e0000 */
[----:B------:R-:W-:-:S04]  /*0950*/  USHF.R.S32.HI UR4, URZ, 0x1f, UR5 ;  /* 0x0000001f3f047899 */ /* 0x000fc80008011405 */
[----:B------:R-:W-:-:S04]  /*0960*/  ULEA.HI UR4, UR4, UR5, URZ, 0x8 ;  /* 0x0000000504047291 */ /* 0x000fc8000f8f403f */
[----:B------:R-:W-:-:S04]  /*0970*/  USHF.R.S32.HI UR4, URZ, 0x8, UR4 ;  /* 0x000000083f047899 */ /* 0x000fc80008011404 */
[----:B------:R-:W-:-:S04]  /*0980*/  UISETP.LT.AND UP0, UPT, UR16, UR4, UPT ;  /* 0x000000041000728c */ /* 0x000fc8000bf01270 */
[----:B------:R-:W-:-:S04]  /*0990*/  USEL UR16, UR16, UR4, UP0 ;  /* 0x0000000410107287 */ /* 0x000fc80008000000 */
[----:B------:R-:W-:-:S06]  /*09a0*/  UISETP.GE.AND UP0, UPT, UR15, UR16, UPT ;  /* 0x000000100f00728c */ /* 0x000fcc000bf06270 */
[----:B------:R-:W-:-:S13]  /*09b0*/  PLOP3.LUT P0, PT, PT, PT, UP0, 0x80, 0x0 ;  /* 0x000000000000781c */ /* 0x000fda0003f0f008 */
[----:B------:R-:W-:Y:S05]  /*09c0*/  @!P0 BRA `(.L_x_2392) ;  /* 0x0000000000e88947 */ /* 0x000fea0003800000 */
[----:B------:R-:W-:Y:S01]  /*09d0*/  SHF.R.S32.HI R3, RZ, 0x1f, R138 ;  /* 0x0000001fff037819 */ /* 0x000fe2000001148a */
[----:B------:R-:W-:Y:S02]  /*09e0*/  ULDC.64 UR4, c[0x0][0x2c0] ;  /* 0x0000b00000047ab9 */ /* 0x000fe40000000a00 */
[----:B------:R-:W-:Y:S01]  /*09f0*/  UIMAD UR4, UR8, UR4, UR17 ;  /* 0x00000004080472a4 */ /* 0x000fe2000f8e0211 */
[----:B------:R-:W-:-:S03]  /*0a00*/  LEA.HI R3, R3, R138, RZ, 0x3 ;  /* 0x0000008a03037211 */ /* 0x000fc600078f18ff */
[----:B------:R-:W-:Y:S01]  /*0a10*/  UIMAD UR4, UR4, UR6, UR26 ;  /* 0x00000006040472a4 */ /* 0x000fe2000f8e021a */
[----:B------:R-:W-:Y:S01]  /*0a20*/  LOP3.LUT R0, R3, 0xfffffff8, RZ, 0xc0, !PT ;  /* 0xfffffff803007812 */ /* 0x000fe200078ec0ff */
[----:B------:R-:W-:Y:S01]  /*0a30*/  UIADD3 UR6, -UR22, UR24, URZ ;  /* 0x0000001816067290 */ /* 0x000fe2000fffe13f */
[----:B------:R-:W-:Y:S01]  /*0a40*/  SHF.R.S32.HI R3, RZ, 0x3, R3 ;  /* 0x00000003ff037819 */ /* 0x000fe20000011403 */
[----:B------:R-:W-:Y:S02]  /*0a50*/  UIMAD UR8, UR4, UR5, UR22 ;  /* 0x00000005040872a4 */ /* 0x000fe4000f8e0216 */
[----:B------:R-:W-:Y:S01]  /*0a60*/  IMAD.IADD R138, R138, 0x1, -R0 ;  /* 0x000000018a8a7824 */ /* 0x000fe200078e0a00 */
[----:B------:R-:W-:Y:S01]  /*0a70*/  ULDC UR5, c[0x0][0x2dc] ;  /* 0x0000b70000057ab9 */ /* 0x000fe20000000800 */
[----:B------:R-:W-:Y:S01]  /*0a80*/  ULDC UR4, c[0x0][0x2d0] ;  /* 0x0000b40000047ab9 */ /* 0x000fe20000000800 */
[----:B------:R-:W-:Y:S01]  /*0a90*/  UIMAD UR5, UR8, UR5, URZ ;  /* 0x00000005080572a4 */ /* 0x000fe2000f8e023f */
[C---:B------:R-:W-:Y:S01]  /*0aa0*/  IMAD.SHL.U32 R6, R138.reuse, 0x4, RZ ;  /* 0x000000048a067824 */ /* 0x040fe200078e00ff */
[----:B------:R-:W-:Y:S01]  /*0ab0*/  USHF.R.S32.HI UR7, URZ, 0x1f, UR8 ;  /* 0x0000001f3f077899 */ /* 0x000fe20008011408 */
[----:B------:R-:W-:-:S03]  /*0ac0*/  ISETP.NE.AND P3, PT, R138, RZ, PT ;  /* 0x000000ff8a00720c */ /* 0x000fc60003f65270 */
[--C-:B------:R-:W-:Y:S01]  /*0ad0*/  SHF.R.S32.HI R7, RZ, 0x1f, R6.reuse ;  /* 0x0000001fff077819 */ /* 0x100fe20000011406 */
[----:B------:R-:W-:Y:S01]  /*0ae0*/  IMAD.U32 R0, RZ, RZ, UR5 ;  /* 0x00000005ff007e24 */ /* 0x000fe2000f8e00ff */
[----:B------:R-:W-:Y:S02]  /*0af0*/  ISETP.GE.AND P6, PT, R6, UR4, PT ;  /* 0x0000000406007c0c */ /* 0x000fe4000bfc6270 */
[C---:B------:R-:W-:Y:S01]  /*0b00*/  ISETP.GE.OR P3, PT, R3.reuse, UR6, P3 ;  /* 0x0000000603007c0c */ /* 0x040fe20009f66670 */
[C---:B------:R-:W-:Y:S01]  /*0b10*/  IMAD.WIDE R4, R3.reuse, 0x20, R6 ;  /* 0x0000002003047825 */ /* 0x040fe200078e0206 */
[C---:B------:R-:W-:Y:S02]  /*0b20*/  ISETP.GE.OR P5, PT, R3.reuse, UR6, P6 ;  /* 0x0000000603007c0c */ /* 0x040fe4000b7a6670 */
[----:B------:R-:W-:Y:S01]  /*0b30*/  IADD3 R2, P0, R4, UR5, RZ ;  /* 0x0000000504027c10 */ /* 0x000fe2000ff1e0ff */
[----:B------:R-:W-:Y:S01]  /*0b40*/  ULDC.64 UR4, c[0x0][0x288] ;  /* 0x0000a20000047ab9 */ /* 0x000fe20000000a00 */
[----:B------:R-:W-:-:S02]  /*0b50*/  VIADD R4, R3, 0x10 ;  /* 0x0000001003047836 */ /* 0x000fc40000000000 */
[----:B------:R-:W-:Y:S02]  /*0b60*/  LEA.HI.X.SX32 R0, R0, R5, 0x1, P0 ;  /* 0x0000000500007211 */ /* 0x000fe400000f0eff */
[----:B------:R-:W-:Y:S02]  /*0b70*/  LEA R8, P0, R2, UR4, 0x2 ;  /* 0x0000000402087c11 */ /* 0x000fe4000f8010ff */
[----:B------:R-:W-:Y:S02]  /*0b80*/  ISETP.GE.AND P1, PT, R4, UR6, PT ;  /* 0x0000000604007c0c */ /* 0x000fe4000bf26270 */
[----:B------:R-:W-:Y:S01]  /*0b90*/  LEA.HI.X R9, R2, UR5, R0, 0x2, P0 ;  /* 0x0000000502097c11 */ /* 0x000fe200080f1400 */
[C---:B------:R-:W-:Y:S01]  /*0ba0*/  VIADD R0, R3.reuse, 0x20 ;  /* 0x0000002003007836 */ /* 0x040fe20000000000 */
[----:B------:R-:W-:Y:S01]  /*0bb0*/  ISETP.GE.OR P4, PT, R4, UR6, P6 ;  /* 0x0000000604007c0c */ /* 0x000fe2000b786670 */
[C---:B------:R-:W-:Y:S01]  /*0bc0*/  VIADD R4, R3.reuse, 0x30 ;  /* 0x0000003003047836 */ /* 0x040fe20000000000 */
[----:B------:R-:W-:Y:S01]  /*0bd0*/  IADD3 R2, P2, R3, UR8, RZ ;  /* 0x0000000803027c10 */ /* 0x000fe2000ff5e0ff */
[----:B------:R1:W-:Y:S01]  /*0be0*/  @!P5 STG.E.128 desc[UR18][R8.64], RZ ;  /* 0x000000ff0800d986 */ /* 0x0003e2000c101d12 */
[C---:B------:R-:W-:Y:S01]  /*0bf0*/  ISETP.GE.AND P0, PT, R0.reuse, UR6, PT ;  /* 0x0000000600007c0c */ /* 0x040fe2000bf06270 */
[----:B------:R-:W-:Y:S01]  /*0c00*/  ULDC.64 UR4, c[0x0][0x2b8] ;  /* 0x0000ae0000047ab9 */ /* 0x000fe20000000a00 */
[----:B------:R-:W-:-:S02]  /*0c10*/  ISETP.GE.OR P5, PT, R0, UR6, P6 ;  /* 0x0000000600007c0c */ /* 0x000fc4000b7a6670 */
[----:B------:R-:W-:Y:S02]  /*0c20*/  ISETP.NE.OR P0, PT, R138, RZ, P0 ;  /* 0x000000ff8a00720c */ /* 0x000fe40000705670 */
[----:B------:R-:W-:Y:S02]  /*0c30*/  ISETP.GE.OR P6, PT, R4, UR6, P6 ;  /* 0x0000000604007c0c */ /* 0x000fe4000b7c6670 */
[----:B------:R-:W-:Y:S01]  /*0c40*/  LEA.HI.X.SX32 R0, R3, UR7, 0x1, P2 ;  /* 0x0000000703007c11 */ /* 0x000fe200090f0eff */
[----:B------:R1:W-:Y:S01]  /*0c50*/  @!P4 STG.E.128 desc[UR18][R8.64+0x800], RZ ;  /* 0x000800ff0800c986 */ /* 0x0003e2000c101d12 */
[----:B------:R-:W-:Y:S01]  /*0c60*/  LEA R6, P2, R2, UR4, 0x2 ;  /* 0x0000000402067c11 */ /* 0x000fe2000f8410ff */
[----:B------:R-:W-:Y:S01]  /*0c70*/  @!P3 IMAD.MOV.U32 R3, RZ, RZ, -0x800000 ;  /* 0xff800000ff03b424 */ /* 0x000fe200078e00ff */
[----:B------:R-:W-:Y:S02]  /*0c80*/  ISETP.NE.OR P1, PT, R138, RZ, P1 ;  /* 0x000000ff8a00720c */ /* 0x000fe40000f25670 */
[----:B------:R-:W-:Y:S01]  /*0c90*/  LEA.HI.X R7, R2, UR5, R0, 0x2, P2 ;  /* 0x0000000502077c11 */ /* 0x000fe200090f1400 */
[----:B------:R1:W-:Y:S02]  /*0ca0*/  @!P5 STG.E.128 desc[UR18][R8.64+0x1000], RZ ;  /* 0x001000ff0800d986 */ /* 0x0003e4000c101d12 */
[----:B------:R-:W-:-:S02]  /*0cb0*/  @!P0 IMAD.MOV.U32 R0, RZ, RZ, -0x800000 ;  /* 0xff800000ff008424 */ /* 0x000fc400078e00ff */
[----:B------:R1:W-:Y:S04]  /*0cc0*/  @!P6 STG.E.128 desc[UR18][R8.64+0x1800], RZ ;  /* 0x001800ff0800e986 */ /* 0x0003e8000c101d12 */
[----:B------:R1:W-:Y:S01]  /*0cd0*/  @!P0 STG.E desc[UR18][R6.64+0x80], R0 ;  /* 0x0000800006008986 */ /* 0x0003e2000c101912 */
[----:B------:R-:W-:Y:S01]  /*0ce0*/  ISETP.GE.AND P0, PT, R4, UR6, PT ;  /* 0x0000000604007c0c */ /* 0x000fe2000bf06270 */
        /* <DEDUP_REMOVED lines=8> */
.L_x_2392:
        /* <DEDUP_REMOVED lines=12> */
[----:B------:R-:W-:Y:S02]  /*0e30*/  PLOP3.LUT P1, PT, PT, PT, PT, 0x8, 0x0 ;  /* 0x000000000000781c */ /* 0x000fe40003f2e170 */
[----:B------:R-:W-:Y:S02]  /*0e40*/  CS2R R190, SRZ ;  /* 0x0000000000be7805 */ /* 0x000fe4000001ff00 */
[----:B------:R-:W-:Y:S02]  /*0e50*/  ISETP.NE.AND.EX P2, PT, RZ, UR5, PT, P2 ;  /* 0x00000005ff007c0c */ /* 0x000fe4000bf45320 */
[----:B--2---:R-:W-:-:S11]  /*0e60*/  @P0 R2UR UR6, R2 ;  /* 0x00000000020602ca */ /* 0x004fd600000e0000 */
        /* <DEDUP_REMOVED lines=12> */
.L_x_2393:
        /* <DEDUP_REMOVED lines=33> */
[----:B-1----:R-:W-:Y:S01]  /*1140*/  IABS R5, R0 ;  /* 0x0000000000057213 */ /* 0x002fe20000000000 */
[----:B------:R-:W-:-:S03]  /*1150*/  IMAD.MOV R6, RZ, RZ, -R6 ;  /* 0x000000ffff067224 */ /* 0x000fc600078e0a06 */
[----:B------:R-:W1:Y:S01]  /*1160*/  I2F.RP R8, R5 ;  /* 0x0000000500087306 */ /* 0x000e620000209400 */
[----:B------:R-:W-:-:S07]  /*1170*/  IMAD R136, R136, R6, UR7 ;  /* 0x0000000788887e24 */ /* 0x000fce000f8e0206 */
[----:B-1----:R-:W1:Y:S01]  /*1180*/  MUFU.RCP R8, R8 ;  /* 0x0000000800087308 */ /* 0x002e620000001000 */
[----:B--2---:R-:W-:-:S04]  /*1190*/  MOV R2, UR26 ;  /* 0x0000001a00027c02 */ /* 0x004fc80008000f00 */
[----:B------:R-:W-:-:S04]  /*11a0*/  IABS R2, R2 ;  /* 0x0000000200027213 */ /* 0x000fc80000000000 */
[----:B------:R-:W-:Y:S02]  /*11b0*/  MOV R7, R2 ;  /* 0x0000000200077202 */ /* 0x000fe40000000f00 */
[----:B-1----:R-:W-:-:S04]  /*11c0*/  IADD3 R8, R8, 0xffffffe, RZ ;  /* 0x0ffffffe08087810 */ /* 0x002fc80007ffe0ff */
[----:B------:R-:W1:Y:S02]  /*11d0*/  F2I.FTZ.U32.TRUNC.NTZ R9, R8 ;  /* 0x0000000800097305 */ /* 0x000e64000021f000 */
[----:B-1----:R-:W-:Y:S02]  /*11e0*/  IMAD.MOV R4, RZ, RZ, -R9 ;  /* 0x000000ffff047224 */ /* 0x002fe400078e0a09 */
[----:B------:R-:W-:Y:S02]  /*11f0*/  IMAD.MOV.U32 R8, RZ, RZ, RZ ;  /* 0x000000ffff087224 */ /* 0x000fe400078e00ff */
[----:B------:R-:W-:-:S04]  /*1200*/  IMAD R4, R4, R5, RZ ;  /* 0x0000000504047224 */ /* 0x000fc800078e02ff */
[----:B------:R-:W-:-:S06]  /*1210*/  IMAD.HI.U32 R4, R9, R4, R8 ;  /* 0x0000000409047227 */ /* 0x000fcc00078e0008 */
[----:B------:R-:W-:-:S04]  /*1220*/  IMAD.HI.U32 R2, R4, R7, RZ ;  /* 0x0000000704027227 */ /* 0x000fc800078e00ff */
        /* <DEDUP_REMOVED lines=8> */
[----:B------:R-:W-:Y:S02]  /*12b0*/  MOV R20, R2 ;  /* 0x0000000200147202 */ /* 0x000fe40000000f00 */
[----:B------:R-:W-:Y:S02]  /*12c0*/  SHF.R.S32.HI R2, RZ, 0x1f, R136 ;  /* 0x0000001fff027819 */ /* 0x000fe40000011488 */
        /* <DEDUP_REMOVED lines=30> */
.L_x_2394:
        /* <DEDUP_REMOVED lines=48> */
.L_x_2396:
        /* <DEDUP_REMOVED lines=36> */
.L_x_2395:
[----:B------:R-:W-:Y:S01]  /*19f0*/  UISETP.NE.AND UP0, UPT, UR10, -0x1, UPT ;  /* 0xffffffff0a00788c */ /* 0x000fe2000bf05270 */
[----:B------:R-:W-:Y:S01]  /*1a00*/  SHF.R.S32.HI R7, RZ, 0x1f, R138 ;  /* 0x0000001fff077819 */ /* 0x000fe2000001148a */
[----:B------:R-:W1:Y:S01]  /*1a10*/  S2R R22, SR_CTAID.X ;  /* 0x0000000000167919 */ /* 0x000e620000002500 */
[----:B------:R-:W-:Y:S01]  /*1a20*/  UIADD3 UR14, -UR22, UR24, URZ ;  /* 0x00000018160e7290 */ /* 0x000fe2000fffe13f */
[----:B------:R-:W-:Y:S01]  /*1a30*/  BSSY B0, `(.L_x_2397) ;  /* 0x0000056000007945 */ /* 0x000fe20003800000 */
[CC--:B------:R-:W-:Y:S01]  /*1a40*/  LEA.HI R188, R7.reuse, R138.reuse, RZ, 0x2 ;  /* 0x0000008a07bc7211 */ /* 0x0c0fe200078f10ff */
[----:B------:R-:W-:Y:S01]  /*1a50*/  USHF.R.S32.HI UR23, URZ, 0x1f, UR26 ;  /* 0x0000001f3f177899 */ /* 0x000fe2000801141a */
[----:B------:R-:W-:Y:S01]  /*1a60*/  LEA.HI R5, R7, R138, RZ, 0x3 ;  /* 0x0000008a07057211 */ /* 0x000fe200078f18ff */
[----:B------:R-:W-:Y:S01]  /*1a70*/  UMOV UR29, 0x400 ;  /* 0x00000400001d7882 */ /* 0x000fe20000000000 */
[----:B------:R-:W-:Y:S02]  /*1a80*/  LOP3.LUT R189, R188, 0xfffffffc, RZ, 0xc0, !PT ;  /* 0xfffffffcbcbd7812 */ /* 0x000fe400078ec0ff */
[----:B------:R-:W-:Y:S01]  /*1a90*/  @UP0 ULDC.64 UR4, c[0x0][0x240] ;  /* 0x0000900000040ab9 */ /* 0x000fe20000000a00 */
[----:B------:R-:W-:Y:S01]  /*1aa0*/  @!UP0 USHF.R.S32.HI UR6, URZ, 0x1f, UR17 ;  /* 0x0000001f3f068899 */ /* 0x000fe20008011411 */
[----:B------:R-:W-:Y:S01]  /*1ab0*/  SHF.R.S32.HI R0, RZ, 0x3, R5 ;  /* 0x00000003ff007819 */ /* 0x000fe20000011405 */
[----:B------:R-:W-:Y:S01]  /*1ac0*/  @UP0 UIMAD.WIDE.U32 UR12, UR10, UR4, URZ ;  /* 0x000000040a0c02a5 */ /* 0x000fe2000f8e003f */
[----:B------:R-:W-:Y:S01]  /*1ad0*/  IMAD.IADD R189, R138, 0x1, -R189 ;  /* 0x000000018abd7824 */ /* 0x000fe200078e0abd */
[----:B------:R-:W-:-:S02]  /*1ae0*/  SHF.R.S32.HI R18, RZ, 0x2, R188 ;  /* 0x00000002ff127819 */ /* 0x000fc400000114bc */
[----:B------:R-:W-:Y:S01]  /*1af0*/  @UP0 UIMAD UR10, UR10, UR5, UR13 ;  /* 0x000000050a0a02a4 */ /* 0x000fe2000f8e020d */
[----:B------:R-:W-:Y:S01]  /*1b00*/  IMAD.SHL.U32 R6, R0, 0x40, RZ ;  /* 0x0000004000067824 */ /* 0x000fe200078e00ff */
[----:B------:R-:W-:Y:S01]  /*1b10*/  LEA.HI R188, R188, R18, RZ, 0x1 ;  /* 0x00000012bcbc7211 */ /* 0x000fe200078f08ff */
[----:B------:R-:W-:Y:S01]  /*1b20*/  @!UP0 ULDC.64 UR4, c[0x0][0x228] ;  /* 0x00008a0000048ab9 */ /* 0x000fe20000000a00 */
[----:B------:R-:W-:Y:S01]  /*1b30*/  IMAD.SHL.U32 R189, R189, 0x8, RZ ;  /* 0x00000008bdbd7824 */ /* 0x000fe200078e00ff */
[----:B------:R-:W-:Y:S01]  /*1b40*/  @!UP0 UIMAD UR6, UR6, UR4, URZ ;  /* 0x00000004060682a4 */ /* 0x000fe2000f8e023f */
[----:B------:R-:W-:Y:S01]  /*1b50*/  LOP3.LUT R6, R6, 0xc0, RZ, 0xc0, !PT ;  /* 0x000000c006067812 */ /* 0x000fe200078ec0ff */
[----:B------:R-:W-:Y:S01]  /*1b60*/  @!UP0 UIMAD.WIDE.U32 UR30, UR17, UR4, URZ ;  /* 0x00000004111e82a5 */ /* 0x000fe2000f8e003f */
[----:B------:R-:W-:Y:S01]  /*1b70*/  LEA.HI R150, R7, R138, RZ, 0x5 ;  /* 0x0000008a07967211 */ /* 0x000fe200078f28ff */
[----:B------:R-:W-:Y:S01]  /*1b80*/  @!UP0 UIMAD UR7, UR17, UR5, UR6 ;  /* 0x00000005110782a4 */ /* 0x000fe2000f8e0206 */
[--C-:B------:R-:W-:Y:S01]  /*1b90*/  LOP3.LUT R4, R6, 0x18, R189.reuse, 0xf8, !PT ;  /* 0x0000001806047812 */ /* 0x100fe200078ef8bd */
[----:B------:R-:W-:Y:S01]  /*1ba0*/  VIADD R16, R18, 0x20 ;  /* 0x0000002012107836 */ /* 0x000fe20000000000 */
[----:B------:R-:W-:Y:S01]  /*1bb0*/  SHF.R.U32.HI R6, RZ, 0x3, R6 ;  /* 0x00000003ff067819 */ /* 0x000fe20000011606 */
[----:B------:R-:W-:Y:S01]  /*1bc0*/  @!UP0 UIADD3 UR10, UR31, UR7, URZ ;  /* 0x000000071f0a8290 */ /* 0x000fe2000fffe03f */
[----:B------:R-:W-:Y:S01]  /*1bd0*/  LOP3.LUT R188, R188, 0x7fffffe, RZ, 0xc0, !PT ;  /* 0x07fffffebcbc7812 */ /* 0x000fe200078ec0ff */
[----:B------:R-:W-:Y:S01]  /*1be0*/  @!UP0 UMOV UR12, UR30 ;  /* 0x0000001e000c8c82 */ /* 0x000fe20008000000 */
[----:B------:R-:W2:Y:S01]  /*1bf0*/  S2UR UR6, SR_CgaCtaId ;  /* 0x00000000000679c3 */ /* 0x000ea20000008800 */
[----:B------:R-:W-:Y:S01]  /*1c00*/  LOP3.LUT R6, R4, R6, RZ, 0x3c, !PT ;  /* 0x0000000604067212 */ /* 0x000fe200078e3cff */
[----:B------:R-:W-:Y:S01]  /*1c10*/  ULDC.64 UR4, c[0x0][0x258] ;  /* 0x0000960000047ab9 */ /* 0x000fe20000000a00 */
[----:B------:R-:W-:Y:S01]  /*1c20*/  SHF.R.S32.HI R4, RZ, 0x1f, R189 ;  /* 0x0000001fff047819 */ /* 0x000fe200000114bd */
[----:B------:R-:W-:Y:S01]  /*1c30*/  IMAD.U32 R8, RZ, RZ, UR4 ;  /* 0x00000004ff087e24 */ /* 0x000fe2000f8e00ff */
[C---:B------:R-:W-:Y:S01]  /*1c40*/  IADD3 R10, P0, R189.reuse, UR12, RZ ;  /* 0x0000000cbd0a7c10 */ /* 0x040fe2000ff1e0ff */
[----:B------:R-:W-:Y:S01]  /*1c50*/  UIMAD UR27, UR23, UR4, URZ ;  /* 0x00000004171b72a4 */ /* 0x000fe2000f8e023f */
[----:B------:R-:W-:Y:S01]  /*1c60*/  SHF.R.S32.HI R146, RZ, 0x5, R150 ;  /* 0x00000005ff927819 */ /* 0x000fe20000011496 */
[----:B------:R-:W-:Y:S01]  /*1c70*/  UIADD3 UR7, UR16, -0x1, URZ ;  /* 0xffffffff10077890 */ /* 0x000fe2000fffe03f */
[----:B------:R-:W-:Y:S01]  /*1c80*/  IADD3.X R11, R4, UR10, RZ, P0, !PT ;  /* 0x0000000a040b7c10 */ /* 0x000fe200087fe4ff */
[C---:B------:R-:W-:Y:S01]  /*1c90*/  IMAD.IADD R188, R18.reuse, 0x1, -R188 ;  /* 0x0000000112bc7824 */ /* 0x040fe200078e0abc */
[----:B------:R-:W-:Y:S01]  /*1ca0*/  ISETP.GE.AND P0, PT, R18, UR14, PT ;  /* 0x0000000e12007c0c */ /* 0x000fe2000bf06270 */
[----:B------:R-:W-:Y:S01]  /*1cb0*/  UIMAD UR27, UR26, UR5, UR27 ;  /* 0x000000051a1b72a4 */ /* 0x000fe2000f8e021b */
[----:B------:R-:W-:Y:S01]  /*1cc0*/  SHF.R.S32.HI R19, RZ, 0x1f, R18 ;  /* 0x0000001fff137819 */ /* 0x000fe20000011412 */
[----:B------:R-:W-:Y:S01]  /*1cd0*/  IMAD.WIDE.U32 R8, R8, UR26, R10 ;  /* 0x0000001a08087c25 */ /* 0x000fe2000f8e000a */
[----:B------:R-:W-:Y:S01]  /*1ce0*/  IADD3 R136, P3, R18, R136, RZ ;  /* 0x0000008812887210 */ /* 0x000fe20007f7e0ff */
[----:B------:R-:W-:Y:S01]  /*1cf0*/  ULDC.64 UR12, c[0x0][0x268] ;  /* 0x00009a00000c7ab9 */ /* 0x000fe20000000a00 */
[----:B------:R-:W-:Y:S01]  /*1d00*/  IADD3 R10, P2, R189, UR28, RZ ;  /* 0x0000001cbd0a7c10 */ /* 0x000fe2000ff5e0ff */
[----:B------:R-:W-:Y:S01]  /*1d10*/  USHF.L.U32 UR5, UR7, 0x8, URZ ;  /* 0x0000000807057899 */ /* 0x000fe2000800063f */
[----:B------:R-:W-:Y:S01]  /*1d20*/  IMAD R188, R146, 0x8, R188 ;  /* 0x0000000892bc7824 */ /* 0x000fe200078e02bc */
[----:B------:R-:W-:Y:S01]  /*1d30*/  ULDC.64 UR10, c[0x0][0x250] ;  /* 0x00009400000a7ab9 */ /* 0x000fe20000000a00 */
[----:B------:R-:W-:Y:S01]  /*1d40*/  IMAD R15, R15, UR12, RZ ;  /* 0x0000000c0f0f7c24 */ /* 0x000fe2000f8e02ff */
[----:B------:R-:W-:Y:S01]  /*1d50*/  IADD3.X R11, R4, UR25, RZ, P2, !PT ;  /* 0x00000019040b7c10 */ /* 0x000fe200097fe4ff */
[----:B------:R-:W-:Y:S01]  /*1d60*/  IMAD.X R139, R19, 0x1, R2, P3 ;  /* 0x00000001138b7824 */ /* 0x000fe200018e0602 */
[----:B--2---:R-:W-:Y:S01]  /*1d70*/  ULEA UR4, UR6, UR29, 0x18 ;  /* 0x0000001d06047291 */ /* 0x004fe2000f8ec03f */
[----:B------:R-:W-:Y:S01]  /*1d80*/  IMAD.U32 R188, R188, 0x20, R6 ;  /* 0x00000020bcbc7824 */ /* 0x000fe200078e0006 */
[----:B------:R-:W-:Y:S01]  /*1d90*/  UIADD3 UR6, -UR5, UR21, URZ ;  /* 0x0000001505067290 */ /* 0x000fe2000fffe13f */
[----:B------:R-:W-:Y:S01]  /*1da0*/  IADD3 R12, P4, R189, R12, RZ ;  /* 0x0000000cbd0c7210 */ /* 0x000fe20007f9e0ff */
[----:B------:R-:W-:Y:S01]  /*1db0*/  IMAD R15, R20, UR13, R15 ;  /* 0x0000000d140f7c24 */ /* 0x000fe2000f8e020f */
[----:B------:R-:W-:Y:S01]  /*1dc0*/  ISETP.GE.AND P2, PT, R16, UR14, PT ;  /* 0x0000000e10007c0c */ /* 0x000fe2000bf46270 */
[----:B------:R-:W-:Y:S01]  /*1dd0*/  IMAD R139, R139, UR10, RZ ;  /* 0x0000000a8b8b7c24 */ /* 0x000fe2000f8e02ff */
[----:B------:R-:W-:Y:S01]  /*1de0*/  LEA R188, R188, UR4, 0x1 ;  /* 0x00000004bcbc7c11 */ /* 0x000fe2000f8e08ff */
[----:B------:R-:W-:Y:S01]  /*1df0*/  IMAD.WIDE.U32 R20, R20, UR12, R10 ;  /* 0x0000000c14147c25 */ /* 0x000fe2000f8e000a */
[----:B------:R-:W-:-:S03]  /*1e00*/  ISETP.GE.AND P3, PT, R18, UR6, PT ;  /* 0x0000000612007c0c */ /* 0x000fc6000bf66270 */
[----:B------:R-:W-:Y:S02]  /*1e10*/  VIADD R11, R9, UR27 ;  /* 0x0000001b090b7c36 */ /* 0x000fe40008000000 */
[----:B-1----:R-:W-:-:S04]  /*1e20*/  IMAD.WIDE R22, R22, 0x40, R18 ;  /* 0x0000004016167825 */ /* 0x002fc800078e0212 */
[----:B------:R-:W-:Y:S02]  /*1e30*/  IMAD.X R13, R4, 0x1, R3, P4 ;  /* 0x00000001040d7824 */ /* 0x000fe400020e0603 */
        /* <DEDUP_REMOVED lines=21> */
.L_x_2398:
[----:B------:R-:W-:Y:S05]  /*1f90*/  BSYNC B0 ;  /* 0x0000000000007941 */ /* 0x000fea0003800000 */
.L_x_2397:
        /* <DEDUP_REMOVED lines=21> */
.L_x_2400:
[----:B------:R-:W-:Y:S05]  /*20f0*/  BSYNC B0 ;  /* 0x0000000000007941 */ /* 0x000fea0003800000 */
.L_x_2399:
[----:B------:R-:W-:Y:S01]  /*2100*/  IMAD R2, R19, UR8, RZ ;  /* 0x0000000813027c24 */ /* 0x000fe2000f8e02ff */
[C---:B----4-:R-:W-:Y:S01]  /*2110*/  IADD3 R10, R18.reuse, 0x60, RZ ;  /* 0x00000060120a7810 */ /* 0x050fe20007ffe0ff */
[C---:B------:R-:W-:Y:S01]  /*2120*/  VIADD R11, R18.reuse, 0x40 ;  /* 0x00000040120b7836 */ /* 0x040fe20000000000 */
[C---:B------:R-:W-:Y:S01]  /*2130*/  IADD3 R8, R18.reuse, 0xa0, RZ ;  /* 0x000000a012087810 */ /* 0x040fe20007ffe0ff */
[C---:B------:R-:W-:Y:S01]  /*2140*/  VIADD R9, R18.reuse, 0x80 ;  /* 0x0000008012097836 */ /* 0x040fe20000000000 */
[----:B------:R-:W-:Y:S01]  /*2150*/  BSSY B0, `(.L_x_2401) ;  /* 0x0000019000007945 */ /* 0x000fe20003800000 */
[----:B------:R-:W-:Y:S01]  /*2160*/  IMAD R2, R18, UR9, R2 ;  /* 0x0000000912027c24 */ /* 0x000fe2000f8e0202 */
        /* <DEDUP_REMOVED lines=23> */
.L_x_2402:
[----:B------:R-:W-:Y:S05]  /*22e0*/  BSYNC B0 ;  /* 0x0000000000007941 */ /* 0x000fea0003800000 */
.L_x_2401:
        /* <DEDUP_REMOVED lines=20> */
.L_x_2404:
[----:B------:R-:W-:Y:S05]  /*2430*/  BSYNC B0 ;  /* 0x0000000000007941 */ /* 0x000fea0003800000 */
.L_x_2403:
        /* <DEDUP_REMOVED lines=19> */
.L_x_2406:
[----:B------:R-:W-:Y:S05]  /*2570*/  BSYNC B0 ;  /* 0x0000000000007941 */ /* 0x000fea0003800000 */
.L_x_2405:
[----:B------:R-:W-:Y:S04]  /*2580*/  BSSY B0, `(.L_x_2407) ;  /* 0x0000013000007945 */ /* 0x000fe80003800000 */
[----:B------:R-:W-:Y:S05]  /*2590*/  @P6 BRA `(.L_x_2408) ;  /* 0x0000000000446947 */ /* 0x000fea0003800000 */
[----:B------:R-:W-:Y:S02]  /*25a0*/  ULDC UR12, c[0x0][0x2d0] ;  /* 0x0000b400000c7ab9 */ /* 0x000fe40000000800 */
[----:B------:R-:W-:-:S13]  /*25b0*/  ISETP.GE.AND P0, PT, R189, UR12, PT ;  /* 0x0000000cbd007c0c */ /* 0x000fda000bf06270 */
[----:B------:R1:W-:Y:S01]  /*25c0*/  @P0 STS.128 [R188+0x2800], RZ ;  /* 0x002800ffbc000388 */ /* 0x0003e20000000c00 */
[----:B------:R-:W-:Y:S05]  /*25d0*/  @P0 BRA `(.L_x_2408) ;  /* 0x0000000000340947 */ /* 0x000fea0003800000 */
[----:B-1----:R-:W-:Y:S01]  /*25e0*/  MOV R23, R2 ;  /* 0x0000000200177202 */ /* 0x002fe20000000f00 */
        /* <DEDUP_REMOVED lines=12> */
.L_x_2408:
[----:B------:R-:W-:Y:S05]  /*26b0*/  BSYNC B0 ;  /* 0x0000000000007941 */ /* 0x000fea0003800000 */
.L_x_2407:
        /* <DEDUP_REMOVED lines=18> */
.L_x_2410:
[----:B------:R-:W-:Y:S05]  /*27e0*/  BSYNC B0 ;  /* 0x0000000000007941 */ /* 0x000fea0003800000 */
.L_x_2409:
        /* <DEDUP_REMOVED lines=19> */
.L_x_2412:
[----:B------:R-:W-:Y:S05]  /*2920*/  BSYNC B0 ;  /* 0x0000000000007941 */ /* 0x000fea0003800000 */
.L_x_2411:
        /* <DEDUP_REMOVED lines=19> */
.L_x_2414:
[----:B------:R-:W-:Y:S05]  /*2a60*/  BSYNC B0 ;  /* 0x0000000000007941 */ /* 0x000fea0003800000 */
.L_x_2413:
        /* <DEDUP_REMOVED lines=19> */
.L_x_2416:
[----:B------:R-:W-:Y:S05]  /*2ba0*/  BSYNC B0 ;  /* 0x0000000000007941 */ /* 0x000fea0003800000 */
.L_x_2415:
        /* <DEDUP_REMOVED lines=9> */
[----:B------:R-:W-:Y:S01]  /*2c40*/  ISETP.GE.AND P3, PT, R18, UR6, PT ;  /* 0x0000000612007c0c */ /* 0x000fe2000bf66270 */
[----:B------:R-:W-:Y:S01]  /*2c50*/  IMAD.IADD R21, R21, 0x1, R15 ;  /* 0x0000000115157824 */ /* 0x000fe200078e020f */
[----:B------:R-:W-:Y:S01]  /*2c60*/  ULDC.64 UR12, c[0x0][0x3c8] ;  /* 0x0000f200000c7ab9 */ /* 0x000fe20000000a00 */
[----:B------:R-:W-:Y:S01]  /*2c70*/  UIADD3 UR25, UR27, UR25, URZ ;  /* 0x000000191b197290 */ /* 0x000fe2000fffe03f */
[----:B------:R-:W-:Y:S01]  /*2c80*/  LEA.HI R7, R7, R138, RZ, 0x4 ;  /* 0x0000008a07077211 */ /* 0x000fe200078f20ff */
[----:B------:R-:W-:Y:S01]  /*2c90*/  ULEA UR23, UP0, UR26, UR12, 0x2 ;  /* 0x0000000c1a177291 */ /* 0x000fe2000f80103f */
[----:B------:R-:W-:Y:S01]  /*2ca0*/  IMAD.WIDE.U32 R136, R136, UR10, R20 ;  /* 0x0000000a88887c25 */ /* 0x000fe2000f8e0014 */
[----:B------:R-:W-:-:S02]  /*2cb0*/  ISETP.GE.AND P5, PT, R9, UR6, PT ;  /* 0x0000000609007c0c */ /* 0x000fc4000bfa6270 */
[----:B------:R-:W-:Y:S01]  /*2cc0*/  ULEA.HI.X UR25, UR26, UR13, UR25, 0x2, UP0 ;  /* 0x0000000d1a197291 */ /* 0x000fe200080f1419 */
[----:B------:R-:W-:Y:S01]  /*2cd0*/  IMAD.IADD R139, R137, 0x1, R139 ;  /* 0x00000001898b7824 */ /* 0x000fe200078e028b */
[----:B------:R-:W-:Y:S01]  /*2ce0*/  ISETP.GE.AND P2, PT, R16, UR6, PT ;  /* 0x0000000610007c0c */ /* 0x000fe2000bf46270 */
[----:B------:R-:W-:Y:S01]  /*2cf0*/  IMAD.U32 R10, RZ, RZ, UR23 ;  /* 0x00000017ff0a7e24 */ /* 0x000fe2000f8e00ff */
[----:B------:R-:W-:Y:S02]  /*2d00*/  ULDC.64 UR12, c[0x0][0x220] ;  /* 0x00008800000c7ab9 */ /* 0x000fe40000000a00 */
[----:B------:R-:W-:Y:S01]  /*2d10*/  IMAD.U32 R11, RZ, RZ, UR25 ;  /* 0x00000019ff0b7e24 */ /* 0x000fe2000f8e00ff */
[----:B------:R-:W-:-:S04]  /*2d20*/  DEPBAR.LE SB0, 0x0 ;  /* 0x000080000000791a */ /* 0x000fc80000000000 */
[----:B------:R1:W5:Y:S01]  /*2d30*/  LDG.E R145, desc[UR18][R10.64] ;  /* 0x000000120a917981 */ /* 0x000362000c1e1900 */
[----:B------:R-:W-:Y:S01]  /*2d40*/  BAR.SYNC.DEFER_BLOCKING 0x0 ;  /* 0x0000000000007b1d */ /* 0x000fe20000010000 */
[----:B------:R-:W-:-:S04]  /*2d50*/  LEA R199, P4, R136, UR12, 0x1 ;  /* 0x0000000c88c77c11 */ /* 0x000fc8000f8808ff */
[----:B------:R-:W-:Y:S01]  /*2d60*/  LEA.HI.X R198, R136, UR13, R139, 0x1, P4 ;  /* 0x0000000d88c67c11 */ /* 0x000fe2000a0f0c8b */
[----:B------:R-:W-:Y:S01]  /*2d70*/  ULDC UR12, c[0x0][0x2e8] ;  /* 0x0000ba00000c7ab9 */ /* 0x000fe20000000800 */
[----:B------:R-:W-:Y:S01]  /*2d80*/  BSSY B0, `(.L_x_2417) ;  /* 0x0000014000007945 */ /* 0x000fe20003800000 */
[----:B------:R1:W-:Y:S04]  /*2d90*/  @P3 STS [R188+0x5000], RZ ;  /* 0x005000ffbc003388 */ /* 0x0003e80000000800 */
[----:B------:R1:W-:Y:S04]  /*2da0*/  @P3 STS [R188+0x5004], RZ ;  /* 0x005004ffbc003388 */ /* 0x0003e80000000800 */
[----:B------:R1:W-:Y:S01]  /*2db0*/  @P3 STS.64 [R188+0x5008], RZ ;  /* 0x005008ffbc003388 */ /* 0x0003e20000000a00 */
[----:B------:R-:W1:Y:S01]  /*2dc0*/  MUFU.RCP R144, UR12 ;  /* 0x0000000c00907d08 */ /* 0x000e620008001000 */
[----:B------:R-:W-:-:S02]  /*2dd0*/  ISETP.GE.AND P4, PT, R8, UR6, PT ;  /* 0x0000000608007c0c */ /* 0x000fc4000bf86270 */
[----:B------:R-:W-:Y:S01]  /*2de0*/  LOP3.LUT R9, R7, 0xfffffff0, RZ, 0xc0, !PT ;  /* 0xfffffff007097812 */ /* 0x000fe200078ec0ff */
[----:B------:R-:W-:Y:S10]  /*2df0*/  @P3 BRA `(.L_x_2418) ;  /* 0x0000000000303947 */ /* 0x000ff40003800000 */
        /* <DEDUP_REMOVED lines=12> */
.L_x_2418:
[----:B------:R-:W-:Y:S05]  /*2ec0*/  BSYNC B0 ;  /* 0x0000000000007941 */ /* 0x000fea0003800000 */
.L_x_2417:
        /* <DEDUP_REMOVED lines=9> */
[----:B------:R-:W-:-:S02]  /*2f60*/  LEA.HI R11, R6, R6, RZ, 0x1 ;  /* 0x00000006060b7211 */ /* 0x000fc400078f08ff */
[----:B------:R-:W-:Y:S02]  /*2f70*/  LOP3.LUT R5, R5, 0xfffffffe, RZ, 0xc0, !PT ;  /* 0xfffffffe05057812 */ /* 0x000fe400078ec0ff */
[----:B------:R-:W-:Y:S02]  /*2f80*/  LOP3.LUT R13, R13, 0xfffffffe, RZ, 0xc0, !PT ;  /* 0xfffffffe0d0d7812 */ /* 0x000fe400078ec0ff */
[----:B------:R-:W-:Y:S01]  /*2f90*/  LEA.HI R9, R8, R8, RZ, 0x1 ;  /* 0x0000000808097211 */ /* 0x000fe200078f08ff */
[----:B------:R-:W-:Y:S01]  /*2fa0*/  IMAD.IADD R5, R0, 0x1, -R5 ;  /* 0x0000000100057824 */ /* 0x000fe200078e0a05 */
[----:B------:R-:W-:Y:S01]  /*2fb0*/  SHF.R.S32.HI R12, RZ, 0x1, R11 ;  /* 0x00000001ff0c7819 */ /* 0x000fe2000001140b */
[----:B------:R-:W-:Y:S01]  /*2fc0*/  IMAD.IADD R7, R7, 0x1, -R13 ;  /* 0x0000000107077824 */ /* 0x000fe200078e0a0d */
[----:B------:R-:W-:Y:S02]  /*2fd0*/  SHF.R.S32.HI R10, RZ, 0x1f, R11 ;  /* 0x0000001fff0a7819 */ /* 0x000fe4000001140b */
[----:B------:R-:W-:-:S02]  /*2fe0*/  LOP3.LUT R0, R9, 0xfffffffe, RZ, 0xc0, !PT ;  /* 0xfffffffe09007812 */ /* 0x000fc400078ec0ff */
[----:B------:R-:W-:Y:S02]  /*2ff0*/  LEA.HI R13, R10, R12, RZ, 0x2 ;  /* 0x0000000c0a0d7211 */ /* 0x000fe400078f10ff */
[----:B------:R-:W-:Y:S01]  /*3000*/  SHF.R.S32.HI R10, RZ, 0x1f, R6 ;  /* 0x0000001fff0a7819 */ /* 0x000fe20000011406 */
[----:B------:R-:W-:Y:S01]  /*3010*/  IMAD.IADD R8, R8, 0x1, -R0 ;  /* 0x0000000108087824 */ /* 0x000fe200078e0a00 */
[----:B------:R-:W-:Y:S02]  /*3020*/  LOP3.LUT R13, R13, 0xfffffffc, RZ, 0xc0, !PT ;  /* 0xfffffffc0d0d7812 */ /* 0x000fe400078ec0ff */
[----:B------:R-:W-:Y:S01]  /*3030*/  LEA.HI R10, R10, R6, RZ, 0x3 ;  /* 0x000000060a0a7211 */ /* 0x000fe200078f18ff */
[----:B------:R-:W-:Y:S01]  /*3040*/  IMAD R8, R7, 0x8, R8 ;  /* 0x0000000807087824 */ /* 0x000fe200078e0208 */
[----:B------:R-:W-:Y:S01]  /*3050*/  SHF.R.S32.HI R0, RZ, 0x1, R9 ;  /* 0x00000001ff007819 */ /* 0x000fe20000011409 */
[----:B------:R-:W-:Y:S01]  /*3060*/  IMAD.IADD R12, R12, 0x1, -R13 ;  /* 0x000000010c0c7824 */ /* 0x000fe200078e0a0d */
[----:B------:R-:W-:Y:S01]  /*3070*/  LOP3.LUT R11, R11, 0x7fffffe, RZ, 0xc0, !PT ;  /* 0x07fffffe0b0b7812 */ /* 0x000fe200078ec0ff */
[----:B------:R-:W-:-:S02]  /*3080*/  IMAD.SHL.U32 R9, R10, 0x20, RZ ;  /* 0x000000200a097824 */ /* 0x000fc400078e00ff */
[----:B------:R-:W-:Y:S02]  /*3090*/  IMAD.SHL.U32 R10, R0, 0x40, RZ ;  /* 0x00000040000a7824 */ /* 0x000fe400078e00ff */
[----:B------:R-:W-:Y:S01]  /*30a0*/  IMAD.SHL.U32 R143, R12, 0x40, RZ ;  /* 0x000000400c8f7824 */ /* 0x000fe200078e00ff */
[----:B------:R-:W-:Y:S01]  /*30b0*/  LOP3.LUT R9, R9, 0xffffff00, RZ, 0xc0, !PT ;  /* 0xffffff0009097812 */ /* 0x000fe200078ec0ff */
[----:B------:R-:W-:Y:S02]  /*30c0*/  IMAD.IADD R11, R6, 0x1, -R11 ;  /* 0x00000001060b7824 */ /* 0x000fe400078e0a0b */
[----:B------:R-:W-:Y:S01]  /*30d0*/  IMAD.SHL.U32 R6, R5, 0x8, RZ ;  /* 0x0000000805067824 */ /* 0x000fe200078e00ff */
[----:B------:R-:W-:Y:S01]  /*30e0*/  LOP3.LUT R5, R10, 0xc0, RZ, 0xc0, !PT ;  /* 0x000000c00a057812 */ /* 0x000fe200078ec0ff */
[----:B------:R-:W-:Y:S01]  /*30f0*/  IMAD.SHL.U32 R10, R7, 0x8, RZ ;  /* 0x00000008070a7824 */ /* 0x000fe200078e00ff */
[----:B------:R-:W-:Y:S01]  /*3100*/  LOP3.LUT R143, R143, 0xc0, RZ, 0xc0, !PT ;  /* 0x000000c08f8f7812 */ /* 0x000fe200078ec0ff */
[----:B------:R-:W-:Y:S01]  /*3110*/  IMAD R9, R146, 0x200, R9 ;  /* 0x0000020092097824 */ /* 0x000fe200078e0209 */
[----:B------:R-:W-:-:S02]  /*3120*/  LOP3.LUT R6, R5, 0x8, R6, 0xf8, !PT ;  /* 0x0000000805067812 */ /* 0x000fc400078ef806 */
[----:B------:R-:W-:Y:S01]  /*3130*/  LOP3.LUT R10, R143, 0x8, R10, 0xf8, !PT ;  /* 0x000000088f0a7812 */ /* 0x000fe200078ef80a */
[----:B------:R-:W-:Y:S01]  /*3140*/  IMAD R9, R11, 0x20, R9 ;  /* 0x000000200b097824 */ /* 0x000fe200078e0209 */
[----:B------:R-:W-:Y:S02]  /*3150*/  SHF.R.U32.HI R5, RZ, 0x3, R5 ;  /* 0x00000003ff057819 */ /* 0x000fe40000011605 */
        /* <DEDUP_REMOVED lines=17> */
.L_x_2420:
[----:B------:R-:W-:Y:S05]  /*3270*/  BSYNC B0 ;  /* 0x0000000000007941 */ /* 0x000fea0003800000 */
.L_x_2419:
        /* <DEDUP_REMOVED lines=21> */
.L_x_2422:
[----:B------:R-:W-:Y:S05]  /*33d0*/  BSYNC B0 ;  /* 0x0000000000007941 */ /* 0x000fea0003800000 */
.L_x_2421:
        /* <DEDUP_REMOVED lines=17> */
.L_x_2424:
[----:B------:R-:W-:Y:S05]  /*34f0*/  BSYNC B0 ;  /* 0x0000000000007941 */ /* 0x000fea0003800000 */
.L_x_2423:
        /* <DEDUP_REMOVED lines=16> */
.L_x_2426:
[----:B------:R-:W-:Y:S05]  /*3600*/  BSYNC B0 ;  /* 0x0000000000007941 */ /* 0x000fea0003800000 */
.L_x_2425:
        /* <DEDUP_REMOVED lines=17> */
.L_x_2428:
[----:B------:R-:W-:Y:S05]  /*3720*/  BSYNC B0 ;  /* 0x0000000000007941 */ /* 0x000fea0003800000 */
.L_x_2427:
        /* <DEDUP_REMOVED lines=17> */
.L_x_2430:
[----:B------:R-:W-:Y:S05]  /*3840*/  BSYNC B0 ;  /* 0x0000000000007941 */ /* 0x000fea0003800000 */
.L_x_2429:
        /* <DEDUP_REMOVED lines=17> */
.L_x_2432:
[----:B------:R-:W-:Y:S05]  /*3960*/  BSYNC B0 ;  /* 0x0000000000007941 */ /* 0x000fea0003800000 */
.L_x_2431:
[----:B-1----:R-:W-:Y:S01]  /*3970*/  LDSM.16.M88.4 R4, [R166] ;  /* 0x00000000a604783b */ /* 0x002fe20000000200 */
[----:B------:R-:W-:Y:S01]  /*3980*/  LOP3.LUT P0, RZ, R0, 0x2, RZ, 0xc0, !PT ;  /* 0x0000000200ff7812 */ /* 0x000fe2000780c0ff */
[----:B------:R-:W-:Y:S01]  /*3990*/  IMAD.MOV.U32 R0, RZ, RZ, 0x10 ;  /* 0x00000010ff007424 */ /* 0x000fe200078e00ff */
[----:B------:R-:W-:Y:S01]  /*39a0*/  LOP3.LUT P2, RZ, R12, 0x2, RZ, 0xc0, !PT ;  /* 0x000000020cff7812 */ /* 0x000fe2000784c0ff */
[----:B------:R-:W1:Y:S01]  /*39b0*/  LDSM.16.M88.4 R20, [R164+0x1000] ;  /* 0x00100000a414783b */ /* 0x000e620000000200 */
[----:B------:R-:W-:Y:S01]  /*39c0*/  VIADD R12, R164, 0x1000 ;  /* 0x00001000a40c7836 */ /* 0x000fe20000000000 */
[----:B------:R-:W-:Y:S01]  /*39d0*/  ULDC UR11, c[0x0][0x39c] ;  /* 0x0000e700000b7ab9 */ /* 0x000fe20000000800 */
[----:B------:R-:W-:Y:S01]  /*39e0*/  SEL R0, R0, 0xfffffff0, !P2 ;  /* 0xfffffff000007807 */ /* 0x000fe20005000000 */
[----:B------:R-:W-:Y:S01]  /*39f0*/  VIADD R163, R164, 0x1020 ;  /* 0x00001020a4a37836 */ /* 0x000fe20000000000 */
[----:B------:R-:W3:Y:S01]  /*3a00*/  LDSM.16.M88.4 R8, [R164+0x1400] ;  /* 0x00140000a408783b */ /* 0x000ee20000000200 */
[----:B------:R-:W-:Y:S01]  /*3a10*/  LOP3.LUT R150, R150, 0xffffffe0, RZ, 0xc0, !PT ;  /* 0xffffffe096967812 */ /* 0x000fe200078ec0ff */
[----:B------:R-:W-:Y:S01]  /*3a20*/  UISETP.GT.AND UP0, UPT, UR7, UR15, UPT ;  /* 0x0000000f0700728c */ /* 0x000fe2000bf04270 */
[----:B------:R-:W-:Y:S01]  /*3a30*/  IMAD R165, R0, 0x2, R166 ;  /* 0x0000000200a57824 */ /* 0x000fe200078e02a6 */
[----:B------:R-:W-:Y:S01]  /*3a40*/  LDSM.16.M88.4 R16, [R164+0x1800] ;  /* 0x00180000a410783b */ /* 0x000fe20000000200 */
[----:B------:R-:W-:Y:S01]  /*3a50*/  @P0 VIADD R163, R12, 0xffffffe0 ;  /* 0xffffffe00ca30836 */ /* 0x000fe20000000000 */
[----:B------:R-:W-:-:S02]  /*3a60*/  LEA R146, R146, UR22, 0x4 ;  /* 0x0000001692927c11 */ /* 0x000fc4000f8e20ff */
[----:B--2---:R-:W-:Y:S04]  /*3a70*/  LDSM.16.M88.4 R12, [R165] ;  /* 0x00000000a50c783b */ /* 0x004fe80000000200 */
[----:B------:R-:W2:Y:S04]  /*3a80*/  LDSM.16.M88.4 R40, [R163] ;  /* 0x00000000a328783b */ /* 0x000ea80000000200 */
        /* <DEDUP_REMOVED lines=10> */
[C---:B---3--:R-:W-:Y:S01]  /*3b30*/  HMMA.16816.F32.BF16 R24, R4.reuse, R8, RZ ;  /* 0x000000080418723c */ /* 0x048fe200000418ff */
[----:B------:R-:W3:Y:S04]  /*3b40*/  LDSM.16.M88.4 R68, [R164+0x3000] ;  /* 0x00300000a444783b */ /* 0x000ee80000000200 */
[----:B------:R-:W3:Y:S01]  /*3b50*/  LDSM.16.M88.4 R60, [R164+0x3400] ;  /* 0x00340000a43c783b */ /* 0x000ee20000000200 */
[----:B------:R-:W-:Y:S03]  /*3b60*/  HMMA.16816.F32.BF16 R8, R4, R10, RZ ;  /* 0x0000000a0408723c */ /* 0x000fe600000418ff */
[----:B------:R-:W3:Y:S03]  /*3b70*/  LDSM.16.M88.4 R52, [R164+0x3800] ;  /* 0x00380000a434783b */ /* 0x000ee60000000200 */
[C---:B--2---:R-:W-:Y:S01]  /*3b80*/  HMMA.16816.F32.BF16 R28, R12.reuse, R40, R28 ;  /* 0x000000280c1c723c */ /* 0x044fe2000004181c */
[----:B------:R-:W2:Y:S04]  /*3b90*/  LDSM.16.M88.4 R44, [R164+0x3c00] ;  /* 0x003c0000a42c783b */ /* 0x000ea80000000200 */
[----:B------:R-:W-:Y:S01]  /*3ba0*/  LDSM.16.M88.4 R116, [R164+0x4c00] ;  /* 0x004c0000a474783b */ /* 0x000fe20000000200 */
[C---:B------:R-:W-:Y:S03]  /*3bb0*/  HMMA.16816.F32.BF16 R20, R12.reuse, R42, R20 ;  /* 0x0000002a0c14723c */ /* 0x040fe60000041814 */
[----:B------:R-:W-:Y:S03]  /*3bc0*/  LDSM.16.M88.4 R120, [R163+0x1400] ;  /* 0x00140000a378783b */ /* 0x000fe60000000200 */
[C---:B----4-:R-:W-:Y:S01]  /*3bd0*/  HMMA.16816.F32.BF16 R24, R12.reuse, R36, R24 ;  /* 0x000000240c18723c */ /* 0x050fe20000041818 */
[----:B------:R-:W-:Y:S01]  /*3be0*/  LDSM.16.M88.4 R124, [R163+0x1000] ;  /* 0x00100000a37c783b */ /* 0x000fe20000000200 */
[----:B------:R-:W4:Y:S04]  /*3bf0*/  S2R R0, SR_TID.X ;  /* 0x0000000000007919 */ /* 0x000f280000002100 */
        /* <DEDUP_REMOVED lines=14> */
[----:B------:R-:W4:Y:S01]  /*3ce0*/  MUFU.TANH R142, R29 ;  /* 0x0000001d008e7308 */ /* 0x000f220000002400 */
        /* <DEDUP_REMOVED lines=10> */
[----:B------:R-:W-:Y:S05]  /*3d90*/  HMMA.16816.F32.BF16 R108, R4, R110, RZ ;  /* 0x0000006e046c723c */ /* 0x000fea00000418ff */
[----:B------:R1:W4:Y:S01]  /*3da0*/  MUFU.TANH R147, R31 ;  /* 0x0000001f00937308 */ /* 0x0003220000002400 */
[C---:B------:R-:W-:Y:S06]  /*3db0*/  HMMA.16816.F32.BF16 R132, R12.reuse, R32, R132 ;  /* 0x000000200c84723c */ /* 0x040fec0000041884 */
[C---:B------:R-:W-:Y:S01]  /*3dc0*/  HMMA.16816.F32.BF16 R16, R12.reuse, R34, R16 ;  /* 0x000000220c10723c */ /* 0x040fe20000041810 */
[----:B------:R-:W-:Y:S05]  /*3dd0*/  MUFU.TANH R148, R20 ;  /* 0x0000001400947308 */ /* 0x000fea0000002400 */
[C---:B------:R-:W-:Y:S03]  /*3de0*/  HMMA.16816.F32.BF16 R112, R12.reuse, R128, R112 ;  /* 0x000000800c70723c */ /* 0x040fe60000041870 */
[----:B------:R-:W4:Y:S01]  /*3df0*/  MUFU.TANH R149, R21 ;  /* 0x0000001500957308 */ /* 0x000f220000002400 */
[----:B-1----:R-:W1:Y:S02]  /*3e00*/  LDSM.16.M88.4 R28, [R164+0x4400] ;  /* 0x00440000a41c783b */ /* 0x002e640000000200 */
[----:B------:R-:W-:Y:S02]  /*3e10*/  HMMA.16816.F32.BF16 R108, R12, R130, R108 ;  /* 0x000000820c6c723c */ /* 0x000fe4000004186c */
[----:B------:R-:W-:Y:S03]  /*3e20*/  LDSM.16.M88.4 R128, [R163+0x1c00] ;  /* 0x001c0000a380783b */ /* 0x000fe60000000200 */
[----:B------:R-:W-:Y:S01]  /*3e30*/  MUFU.TANH R151, R22 ;  /* 0x0000001600977308 */ /* 0x000fe20000002400 */
[----:B------:R-:W-:Y:S01]  /*3e40*/  HMMA.16816.F32.BF16 R104, R4, R100, RZ ;  /* 0x000000640468723c */ /* 0x000fe200000418ff */
[----:B------:R-:W-:Y:S01]  /*3e50*/  FMUL.FTZ R132, R132, UR11 ;  /* 0x0000000b84847c20 */ /* 0x000fe20008410000 */
[----:B------:R-:W-:Y:S01]  /*3e60*/  FMUL.FTZ R135, R135, UR11 ;  /* 0x0000000b87877c20 */ /* 0x000fe20008410000 */
[----:B------:R-:W-:Y:S01]  /*3e70*/  FMUL.FTZ R133, R133, UR11 ;  /* 0x0000000b85857c20 */ /* 0x000fe20008410000 */
[----:B------:R-:W-:-:S02]  /*3e80*/  FMUL.FTZ R134, R134, UR11 ;  /* 0x0000000b86867c20 */ /* 0x000fc40008410000 */
[C---:B------:R-:W-:Y:S01]  /*3e90*/  HMMA.16816.F32.BF16 R96, R4.reuse, R92, RZ ;  /* 0x0000005c0460723c */ /* 0x040fe200000418ff */
[----:B------:R3:W1:Y:S01]  /*3ea0*/  MUFU.TANH R152, R23 ;  /* 0x0000001700987308 */ /* 0x0006620000002400 */
[----:B------:R-:W-:Y:S01]  /*3eb0*/  FMUL.FTZ R16, R16, UR11 ;  /* 0x0000000b10107c20 */ /* 0x000fe20008410000 */
[----:B------:R-:W-:Y:S01]  /*3ec0*/  FMUL.FTZ R17, R17, UR11 ;  /* 0x0000000b11117c20 */ /* 0x000fe20008410000 */
[----:B------:R-:W-:Y:S01]  /*3ed0*/  FMUL.FTZ R18, R18, UR11 ;  /* 0x0000000b12127c20 */ /* 0x000fe20008410000 */
[----:B------:R-:W-:Y:S01]  /*3ee0*/  FMUL.FTZ R19, R19, UR11 ;  /* 0x0000000b13137c20 */ /* 0x000fe20008410000 */
[C---:B------:R-:W-:Y:S01]  /*3ef0*/  HMMA.16816.F32.BF16 R88, R4.reuse, R84, RZ ;  /* 0x000000540458723c */ /* 0x040fe200000418ff */
[----:B------:R-:W-:Y:S01]  /*3f00*/  FMUL.FTZ R112, R112, UR11 ;  /* 0x0000000b70707c20 */ /* 0x000fe20008410000 */
[----:B------:R-:W-:Y:S01]  /*3f10*/  FMUL.FTZ R113, R113, UR11 ;  /* 0x0000000b71717c20 */ /* 0x000fe20008410000 */
[----:B------:R-:W1:Y:S01]  /*3f20*/  MUFU.TANH R153, R24 ;  /* 0x0000001800997308 */ /* 0x000e620000002400 */
[----:B------:R-:W-:Y:S01]  /*3f30*/  FMUL.FTZ R114, R114, UR11 ;  /* 0x0000000b72727c20 */ /* 0x000fe20008410000 */
[----:B------:R-:W-:Y:S01]  /*3f40*/  FMUL.FTZ R115, R115, UR11 ;  /* 0x0000000b73737c20 */ /* 0x000fe20008410000 */
[C---:B------:R-:W-:Y:S01]  /*3f50*/  HMMA.16816.F32.BF16 R80, R4.reuse, R76, RZ ;  /* 0x0000004c0450723c */ /* 0x040fe200000418ff */
[----:B------:R-:W-:Y:S01]  /*3f60*/  FMUL.FTZ R108, R108, UR11 ;  /* 0x0000000b6c6c7c20 */ /* 0x000fe20008410000 */
[----:B------:R-:W-:Y:S01]  /*3f70*/  FMUL.FTZ R109, R109, UR11 ;  /* 0x0000000b6d6d7c20 */ /* 0x000fe20008410000 */
[----:B------:R-:W-:Y:S01]  /*3f80*/  FMUL.FTZ R110, R110, UR11 ;  /* 0x0000000b6e6e7c20 */ /* 0x000fe20008410000 */
[----:B------:R-:W-:Y:S01]  /*3f90*/  FMUL.FTZ R111, R111, UR11 ;  /* 0x0000000b6f6f7c20 */ /* 0x000fe20008410000 */
[----:B------:R-:W-:Y:S01]  /*3fa0*/  MUFU.TANH R154, R25 ;  /* 0x00000019009a7308 */ /* 0x000fe20000002400 */
[----:B---3--:R-:W3:Y:S01]  /*3fb0*/  LDSM.16.M88.4 R20, [R164+0x4800] ;  /* 0x00480000a414783b */ /* 0x008ee20000000200 */
[C---:B------:R-:W-:Y:S06]  /*3fc0*/  HMMA.16816.F32.BF16 R72, R4.reuse, R68, RZ ;  /* 0x000000440448723c */ /* 0x040fec00000418ff */
[----:B------:R-:W3:Y:S01]  /*3fd0*/  MUFU.TANH R155, R26 ;  /* 0x0000001a009b7308 */ /* 0x000ee20000002400 */
[C---:B------:R-:W-:Y:S06]  /*3fe0*/  HMMA.16816.F32.BF16 R64, R4.reuse, R60, RZ ;  /* 0x0000003c0440723c */ /* 0x040fec00000418ff */
[C---:B------:R-:W-:Y:S01]  /*3ff0*/  HMMA.16816.F32.BF16 R56, R4.reuse, R52, RZ ;  /* 0x000000340438723c */ /* 0x040fe200000418ff */
[----:B------:R3:W-:Y:S05]  /*4000*/  MUFU.TANH R156, R27 ;  /* 0x0000001b009c7308 */ /* 0x0007ea0000002400 */
[C---:B--2---:R-:W-:Y:S03]  /*4010*/  HMMA.16816.F32.BF16 R48, R4.reuse, R44, RZ ;  /* 0x0000002c0430723c */ /* 0x044fe600000418ff */
[----:B------:R-:W2:Y:S03]  /*4020*/  MUFU.TANH R157, R8 ;  /* 0x00000008009d7308 */ /* 0x000ea60000002400 */
[C---:B----4-:R-:W-:Y:S05]  /*4030*/  HMMA.16816.F32.BF16 R40, R4.reuse, R36, RZ ;  /* 0x000000240428723c */ /* 0x050fea00000418ff */
[----:B------:R-:W-:Y:S01]  /*4040*/  MUFU.TANH R158, R9 ;  /* 0x00000009009e7308 */ /* 0x000fe20000002400 */
[C---:B-1----:R-:W-:Y:S06]  /*4050*/  HMMA.16816.F32.BF16 R32, R4.reuse, R28, RZ ;  /* 0x0000001c0420723c */ /* 0x042fec00000418ff */
[C---:B------:R-:W-:Y:S01]  /*4060*/  HMMA.16816.F32.BF16 R100, R4.reuse, R102, RZ ;  /* 0x000000660464723c */ /* 0x040fe200000418ff */
[----:B------:R-:W1:Y:S05]  /*4070*/  MUFU.TANH R159, R10 ;  /* 0x0000000a009f7308 */ /* 0x000e6a0000002400 */
[C---:B---3--:R-:W-:Y:S03]  /*4080*/  HMMA.16816.F32.BF16 R24, R4.reuse, R20, RZ ;  /* 0x000000140418723c */ /* 0x048fe600000418ff */
[----:B------:R-:W3:Y:S03]  /*4090*/  MUFU.TANH R160, R11 ;  /* 0x0000000b00a07308 */ /* 0x000ee60000002400 */
[C---:B------:R-:W-:Y:S05]  /*40a0*/  HMMA.16816.F32.BF16 R92, R4.reuse, R94, RZ ;  /* 0x0000005e045c723c */ /* 0x040fea00000418ff */
[----:B------:R-:W-:Y:S01]  /*40b0*/  MUFU.TANH R161, R16 ;  /* 0x0000001000a17308 */ /* 0x000fe20000002400 */
[C---:B------:R-:W-:Y:S06]  /*40c0*/  HMMA.16816.F32.BF16 R84, R4.reuse, R86, RZ ;  /* 0x000000560454723c */ /* 0x040fec00000418ff */
[C---:B------:R-:W-:Y:S01]  /*40d0*/  HMMA.16816.F32.BF16 R76, R4.reuse, R78, RZ ;  /* 0x0000004e044c723c */ /* 0x040fe200000418ff */
[----:B------:R-:W-:Y:S05]  /*40e0*/  MUFU.TANH R162, R17 ;  /* 0x0000001100a27308 */ /* 0x000fea0000002400 */
[C---:B------:R-:W-:Y:S03]  /*40f0*/  HMMA.16816.F32.BF16 R68, R4.reuse, R70, RZ ;  /* 0x000000460444723c */ /* 0x040fe600000418ff */
[----:B------:R-:W-:Y:S03]  /*4100*/  MUFU.TANH R167, R18 ;  /* 0x0000001200a77308 */ /* 0x000fe60000002400 */
[C---:B------:R-:W-:Y:S05]  /*4110*/  HMMA.16816.F32.BF16 R60, R4.reuse, R62, RZ ;  /* 0x0000003e043c723c */ /* 0x040fea00000418ff */
[----:B------:R4:W-:Y:S01]  /*4120*/  MUFU.TANH R168, R19 ;  /* 0x0000001300a87308 */ /* 0x0009e20000002400 */
[C---:B------:R-:W-:Y:S06]  /*4130*/  HMMA.16816.F32.BF16 R52, R4.reuse, R54, RZ ;  /* 0x000000360434723c */ /* 0x040fec00000418ff */
[C---:B------:R-:W-:Y:S01]  /*4140*/  HMMA.16816.F32.BF16 R44, R4.reuse, R46, RZ ;  /* 0x0000002e042c723c */ /* 0x040fe200000418ff */
[----:B------:R-:W-:Y:S05]  /*4150*/  MUFU.TANH R170, R112 ;  /* 0x0000007000aa7308 */ /* 0x000fea0000002400 */
[C---:B------:R-:W-:Y:S03]  /*4160*/  HMMA.16816.F32.BF16 R36, R4.reuse, R38, RZ ;  /* 0x000000260424723c */ /* 0x040fe600000418ff */
[----:B------:R-:W-:Y:S01]  /*4170*/  MUFU.TANH R171, R113 ;  /* 0x0000007100ab7308 */ /* 0x000fe20000002400 */
[----:B----4-:R-:W-:Y:S02]  /*4180*/  LDSM.16.M88.4 R16, [R163+0x2800] ;  /* 0x00280000a310783b */ /* 0x010fe40000000200 */
[C---:B------:R-:W-:Y:S05]  /*4190*/  HMMA.16816.F32.BF16 R28, R4.reuse, R30, RZ ;  /* 0x0000001e041c723c */ /* 0x040fea00000418ff */
[----:B------:R-:W4:Y:S01]  /*41a0*/  MUFU.TANH R132, R132 ;  /* 0x0000008400847308 */ /* 0x000f220000002400 */
[C---:B------:R-:W-:Y:S06]  /*41b0*/  HMMA.16816.F32.BF16 R20, R4.reuse, R22, RZ ;  /* 0x000000160414723c */ /* 0x040fec00000418ff */
[C---:B------:R-:W-:Y:S01]  /*41c0*/  HMMA.16816.F32.BF16 R8, R4.reuse, R116, RZ ;  /* 0x000000740408723c */ /* 0x040fe200000418ff */
[----:B------:R-:W-:Y:S05]  /*41d0*/  MUFU.TANH R135, R135 ;  /* 0x0000008700877308 */ /* 0x000fea0000002400 */
[----:B------:R-:W-:Y:S01]  /*41e0*/  HMMA.16816.F32.BF16 R4, R4, R118, RZ ;  /* 0x000000760404723c */ /* 0x000fe200000418ff */
[----:B------:R-:W2:Y:S02]  /*41f0*/  LDSM.16.M88.4 R116, [R163+0x1800] ;  /* 0x00180000a374783b */ /* 0x000ea40000000200 */
[----:B------:R-:W4:Y:S03]  /*4200*/  MUFU.TANH R133, R133 ;  /* 0x0000008500857308 */ /* 0x000f260000002400 */
[C---:B------:R-:W-:Y:S05]  /*4210*/  HMMA.16816.F32.BF16 R96, R12.reuse, R120, R96 ;  /* 0x000000780c60723c */ /* 0x040fea0000041860 */
[----:B------:R-:W4:Y:S01]  /*4220*/  MUFU.TANH R134, R134 ;  /* 0x0000008600867308 */ /* 0x000f220000002400 */
[C---:B------:R-:W-:Y:S01]  /*4230*/  HMMA.16816.F32.BF16 R92, R12.reuse, R122, R92 ;  /* 0x0000007a0c5c723c */ /* 0x040fe2000004185c */
[----:B------:R-:W1:Y:S05]  /*4240*/  LDSM.16.M88.4 R120, [R163+0x2400] ;  /* 0x00240000a378783b */ /* 0x000e6a0000000200 */
[C---:B------:R-:W-:Y:S01]  /*4250*/  HMMA.16816.F32.BF16 R80, R12.reuse, R128, R80 ;  /* 0x000000800c50723c */ /* 0x040fe20000041850 */
[----:B------:R-:W-:Y:S05]  /*4260*/  MUFU.TANH R129, R114 ;  /* 0x0000007200817308 */ /* 0x000fea0000002400 */
[----:B------:R-:W-:Y:S01]  /*4270*/  HMMA.16816.F32.BF16 R76, R12, R130, R76 ;  /* 0x000000820c4c723c */ /* 0x000fe2000004184c */
[----:B------:R-:W-:-:S02]  /*4280*/  IMAD.MOV.U32 R128, RZ, RZ, 0x8 ;  /* 0x00000008ff807424 */ /* 0x000fc400078e00ff */
[----:B------:R3:W4:Y:S03]  /*4290*/  MUFU.TANH R131, R115 ;  /* 0x0000007300837308 */ /* 0x0007260000002400 */
[----:B------:R-:W-:Y:S01]  /*42a0*/  HMMA.16816.F32.BF16 R104, R12, R124, R104 ;  /* 0x0000007c0c68723c */ /* 0x000fe20000041868 */
[----:B------:R-:W-:Y:S01]  /*42b0*/  FMUL.FTZ R96, R96, UR11 ;  /* 0x0000000b60607c20 */ /* 0x000fe20008410000 */
[----:B------:R-:W-:-:S03]  /*42c0*/  FMUL.FTZ R99, R99, UR11 ;  /* 0x0000000b63637c20 */ /* 0x000fc60008410000 */
[----:B------:R-:W4:Y:S01]  /*42d0*/  MUFU.TANH R108, R108 ;  /* 0x0000006c006c7308 */ /* 0x000f220000002400 */
[----:B------:R-:W-:Y:S01]  /*42e0*/  HMMA.16816.F32.BF16 R100, R12, R126, R100 ;  /* 0x0000007e0c64723c */ /* 0x000fe20000041864 */
[----:B------:R-:W4:Y:S01]  /*42f0*/  LDSM.16.M88.4 R124, [R163+0x2000] ;  /* 0x00200000a37c783b */ /* 0x000f220000000200 */
[----:B------:R-:W-:Y:S01]  /*4300*/  FMUL.FTZ R93, R93, UR11 ;  /* 0x0000000b5d5d7c20 */ /* 0x000fe20008410000 */
[----:B------:R-:W-:-:S03]  /*4310*/  FMUL.FTZ R92, R92, UR11 ;  /* 0x0000000b5c5c7c20 */ /* 0x000fc60008410000 */
[C---:B--2---:R-:W-:Y:S01]  /*4320*/  HMMA.16816.F32.BF16 R88, R12.reuse, R116, R88 ;  /* 0x000000740c58723c */ /* 0x044fe20000041858 */
[----:B------:R-:W-:Y:S01]  /*4330*/  MUFU.TANH R109, R109 ;  /* 0x0000006d006d7308 */ /* 0x000fe20000002400 */
[----:B---3--:R-:W2:Y:S04]  /*4340*/  LDSM.16.M88.4 R112, [R163+0x3000] ;  /* 0x00300000a370783b */ /* 0x008ea80000000200 */
[C---:B------:R-:W-:Y:S01]  /*4350*/  HMMA.16816.F32.BF16 R84, R12.reuse, R118, R84 ;  /* 0x000000760c54723c */ /* 0x040fe20000041854 */
[----:B------:R-:W3:Y:S02]  /*4360*/  LDSM.16.M88.4 R116, [R163+0x2c00] ;  /* 0x002c0000a374783b */ /* 0x000ee40000000200 */
[----:B------:R-:W3:Y:S03]  /*4370*/  MUFU.TANH R110, R110 ;  /* 0x0000006e006e7308 */ /* 0x000ee60000002400 */
[C---:B------:R-:W-:Y:S01]  /*4380*/  HMMA.16816.F32.BF16 R56, R12.reuse, R16, R56 ;  /* 0x000000100c38723c */ /* 0x040fe20000041838 */
[----:B------:R-:W-:Y:S01]  /*4390*/  FMUL.FTZ R104, R104, UR11 ;  /* 0x0000000b68687c20 */ /* 0x000fe20008410000 */
[----:B------:R-:W-:Y:S01]  /*43a0*/  FMUL.FTZ R105, R105, UR11 ;  /* 0x0000000b69697c20 */ /* 0x000fe20008410000 */
[----:B------:R-:W-:Y:S01]  /*43b0*/  FMUL.FTZ R106, R106, UR11 ;  /* 0x0000000b6a6a7c20 */ /* 0x000fe20008410000 */
[----:B------:R-:W-:Y:S01]  /*43c0*/  FMUL.FTZ R107, R107, UR11 ;  /* 0x0000000b6b6b7c20 */ /* 0x000fe20008410000 */
[----:B------:R-:W-:Y:S01]  /*43d0*/  MUFU.TANH R111, R111 ;  /* 0x0000006f006f7308 */ /* 0x000fe20000002400 */
[C---:B------:R-:W-:Y:S01]  /*43e0*/  HMMA.16816.F32.BF16 R52, R12.reuse, R18, R52 ;  /* 0x000000120c34723c */ /* 0x040fe20000041834 */
[----:B------:R-:W3:Y:S01]  /*43f0*/  LDSM.16.M88.4 R16, [R163+0x3800] ;  /* 0x00380000a310783b */ /* 0x000ee20000000200 */
[----:B------:R-:W-:Y:S01]  /*4400*/  FMUL.FTZ R103, R103, UR11 ;  /* 0x0000000b67677c20 */ /* 0x000fe20008410000 */
[----:B------:R-:W-:Y:S01]  /*4410*/  FMUL.FTZ R102, R102, UR11 ;  /* 0x0000000b66667c20 */ /* 0x000fe20008410000 */
[----:B------:R-:W-:Y:S01]  /*4420*/  FMUL.FTZ R100, R100, UR11 ;  /* 0x0000000b64647c20 */ /* 0x000fe20008410000 */
[----:B------:R-:W-:Y:S01]  /*4430*/  FMUL.FTZ R101, R101, UR11 ;  /* 0x0000000b65657c20 */ /* 0x000fe20008410000 */
[C---:B-1----:R-:W-:Y:S03]  /*4440*/  HMMA.16816.F32.BF16 R64, R12.reuse, R120, R64 ;  /* 0x000000780c40723c */ /* 0x042fe60000041840 */
[----:B------:R-:W-:Y:S03]  /*4450*/  MUFU.TANH R102, R102 ;  /* 0x0000006600667308 */ /* 0x000fe60000002400 */
[C---:B------:R-:W-:Y:S01]  /*4460*/  HMMA.16816.F32.BF16 R60, R12.reuse, R122, R60 ;  /* 0x0000007a0c3c723c */ /* 0x040fe2000004183c */
[----:B------:R-:W1:Y:S04]  /*4470*/  LDSM.16.M88.4 R120, [R163+0x3400] ;  /* 0x00340000a378783b */ /* 0x000e680000000200 */
[----:B------:R-:W-:Y:S01]  /*4480*/  MUFU.TANH R100, R100 ;  /* 0x0000006400647308 */ /* 0x000fe20000002400 */
[C---:B----4-:R-:W-:Y:S06]  /*4490*/  HMMA.16816.F32.BF16 R72, R12.reuse, R124, R72 ;  /* 0x0000007c0c48723c */ /* 0x050fec0000041848 */
[C---:B--2---:R-:W-:Y:S01]  /*44a0*/  HMMA.16816.F32.BF16 R40, R12.reuse, R112, R40 ;  /* 0x000000700c28723c */ /* 0x044fe20000041828 */
[----:B------:R-:W-:Y:S05]  /*44b0*/  MUFU.TANH R124, R104 ;  /* 0x00000068007c7308 */ /* 0x000fea0000002400 */
[----:B---3--:R-:W-:Y:S01]  /*44c0*/  HMMA.16816.F32.BF16 R48, R12, R116, R48 ;  /* 0x000000740c30723c */ /* 0x008fe20000041830 */
[----:B------:R-:W-:-:S02]  /*44d0*/  SHF.R.S32.HI R113, RZ, 0x1f, R0 ;  /* 0x0000001fff717819 */ /* 0x000fc40000011400 */
[----:B------:R-:W-:Y:S02]  /*44e0*/  MUFU.TANH R116, R105 ;  /* 0x0000006900747308 */ /* 0x000fe40000002400 */
[----:B------:R-:W-:Y:S01]  /*44f0*/  LEA.HI R113, R113, R0, RZ, 0x4 ;  /* 0x0000000071717211 */ /* 0x000fe200078f20ff */
[C---:B------:R-:W-:Y:S03]  /*4500*/  HMMA.16816.F32.BF16 R36, R12.reuse, R114, R36 ;  /* 0x000000720c24723c */ /* 0x040fe60000041824 */
[----:B------:R-:W-:Y:S02]  /*4510*/  LOP3.LUT R113, R113, 0xfffffff0, RZ, 0xc0, !PT ;  /* 0xfffffff071717812 */ /* 0x000fe400078ec0ff */
[----:B------:R-:W2:Y:S01]  /*4520*/  MUFU.TANH R117, R106 ;  /* 0x0000006a00757308 */ /* 0x000ea20000002400 */
[----:B------:R-:W-:Y:S02]  /*4530*/  HMMA.16816.F32.BF16 R24, R12, R16, R24 ;  /* 0x000000100c18723c */ /* 0x000fe40000041818 */
[----:B------:R-:W-:-:S02]  /*4540*/  IMAD.IADD R0, R0, 0x1, -R113 ;  /* 0x0000000100007824 */ /* 0x000fc400078e0a71 */
[----:B------:R-:W-:Y:S02]  /*4550*/  IMAD.IADD R113, R138, 0x1, -R150 ;  /* 0x000000018a717824 */ /* 0x000fe400078e0a96 */
[C---:B------:R-:W-:Y:S01]  /*4560*/  HMMA.16816.F32.BF16 R44, R12.reuse, R118, R44 ;  /* 0x000000760c2c723c */ /* 0x040fe2000004182c */
[----:B------:R3:W4:Y:S01]  /*4570*/  MUFU.TANH R112, R107 ;  /* 0x0000006b00707308 */ /* 0x0007220000002400 */
[----:B------:R-:W-:Y:S02]  /*4580*/  SHF.R.S32.HI R115, RZ, 0x1f, R0 ;  /* 0x0000001fff737819 */ /* 0x000fe40000011400 */
[-C--:B------:R-:W-:Y:S02]  /*4590*/  LEA.HI R114, R0, R0.reuse, RZ, 0x1 ;  /* 0x0000000000727211 */ /* 0x080fe400078f08ff */
[----:B------:R-:W-:Y:S01]  /*45a0*/  LEA.HI R115, R115, R0, RZ, 0x3 ;  /* 0x0000000073737211 */ /* 0x000fe200078f18ff */
[----:B-1----:R-:W-:Y:S01]  /*45b0*/  HMMA.16816.F32.BF16 R32, R12, R120, R32 ;  /* 0x000000780c20723c */ /* 0x002fe20000041820 */
[----:B------:R-:W-:Y:S01]  /*45c0*/  LOP3.LUT R118, R114, 0x7fffffe, RZ, 0xc0, !PT ;  /* 0x07fffffe72767812 */ /* 0x000fe200078ec0ff */
[----:B------:R1:W-:Y:S01]  /*45d0*/  MUFU.TANH R16, R103 ;  /* 0x0000006700107308 */ /* 0x0003e20000002400 */
[----:B------:R-:W-:Y:S01]  /*45e0*/  SHF.R.S32.HI R119, RZ, 0x1f, R113 ;  /* 0x0000001fff777819 */ /* 0x000fe20000011471 */
[----:B------:R-:W-:-:S02]  /*45f0*/  IMAD.SHL.U32 R17, R115, 0x20, RZ ;  /* 0x0000002073117824 */ /* 0x000fc400078e00ff */
[----:B------:R-:W-:Y:S01]  /*4600*/  FMUL.FTZ R115, R86, UR11 ;  /* 0x0000000b56737c20 */ /* 0x000fe20008410000 */
[----:B------:R-:W-:Y:S01]  /*4610*/  IMAD.IADD R0, R0, 0x1, -R118 ;  /* 0x0000000100007824 */ /* 0x000fe200078e0a76 */
[C---:B------:R-:W-:Y:S01]  /*4620*/  HMMA.16816.F32.BF16 R28, R12.reuse, R122, R28 ;  /* 0x0000007a0c1c723c */ /* 0x040fe2000004181c */
[----:B------:R-:W-:Y:S01]  /*4630*/  LEA.HI R113, R119, R113, RZ, 0x2 ;  /* 0x0000007177717211 */ /* 0x000fe200078f10ff */
[----:B------:R-:W-:Y:S01]  /*4640*/  FMUL.FTZ R121, R91, UR11 ;  /* 0x0000000b5b797c20 */ /* 0x000fe20008410000 */
[----:B------:R-:W-:Y:S01]  /*4650*/  LOP3.LUT R17, R17, 0xffffff00, RZ, 0xc0, !PT ;  /* 0xffffff0011117812 */ /* 0x000fe200078ec0ff */
[----:B---3--:R-:W3:Y:S01]  /*4660*/  LDSM.16.M88.4 R104, [R163+0x3c00] ;  /* 0x003c0000a368783b */ /* 0x008ee20000000200 */
[----:B------:R-:W-:Y:S01]  /*4670*/  SHF.R.S32.HI R113, RZ, 0x2, R113 ;  /* 0x00000002ff717819 */ /* 0x000fe20000011471 */
[----:B------:R-:W-:Y:S01]  /*4680*/  HMMA.16816.F32.BF16 R68, R12, R126, R68 ;  /* 0x0000007e0c44723c */ /* 0x000fe20000041844 */
[----:B------:R-:W-:Y:S01]  /*4690*/  FMUL.FTZ R118, R90, UR11 ;  /* 0x0000000b5a767c20 */ /* 0x000fe20008410000 */
[----:B------:R-:W-:-:S02]  /*46a0*/  IMAD R197, R0, 0x20, R17 ;  /* 0x0000002000c57824 */ /* 0x000fc400078e0211 */
[----:B-----5:R-:W-:Y:S01]  /*46b0*/  FMUL.FTZ R0, R145, R144 ;  /* 0x0000009091007220 */ /* 0x020fe20000410000 */
[----:B------:R2:W4:Y:S01]  /*46c0*/  MUFU.TANH R17, R96 ;  /* 0x0000006000117308 */ /* 0x0005220000002400 */
[----:B------:R-:W-:Y:S01]  /*46d0*/  IADD3 R113, R146, 0x1, R113 ;  /* 0x0000000192717810 */ /* 0x000fe20007ffe071 */
[----:B------:R-:W-:Y:S01]  /*46e0*/  HMMA.16816.F32.BF16 R20, R12, R18, R20 ;  /* 0x000000120c14723c */ /* 0x000fe20000041814 */
[----:B------:R-:W-:Y:S01]  /*46f0*/  FMUL.FTZ R90, R75, UR11 ;  /* 0x0000000b4b5a7c20 */ /* 0x000fe20008410000 */
[----:B------:R-:W-:Y:S01]  /*4700*/  R2UR UR6, R0 ;  /* 0x00000000000672ca */ /* 0x000fe200000e0000 */
[----:B------:R-:W-:Y:S01]  /*4710*/  FMUL.FTZ R0, R88, UR11 ;  /* 0x0000000b58007c20 */ /* 0x000fe20008410000 */
[----:B------:R-:W-:Y:S01]  /*4720*/  FMUL.FTZ R75, R63, UR11 ;  /* 0x0000000b3f4b7c20 */ /* 0x000fe20008410000 */
[----:B------:R-:W-:Y:S01]  /*4730*/  FMUL.FTZ R86, R67, UR11 ;  /* 0x0000000b43567c20 */ /* 0x000fe20008410000 */
[----:B-1----:R-:W-:Y:S01]  /*4740*/  FMUL.FTZ R103, R76, UR11 ;  /* 0x0000000b4c677c20 */ /* 0x002fe20008410000 */
        /* <DEDUP_REMOVED lines=8> */
[----:B--2---:R-:W-:Y:S01]  /*47d0*/  IMAD.U32 R96, RZ, RZ, UR24 ;  /* 0x00000018ff607e24 */ /* 0x004fe2000f8e00ff */
[----:B------:R-:W-:Y:S01]  /*47e0*/  MUFU.TANH R146, R76 ;  /* 0x0000004c00927308 */ /* 0x000fe20000002400 */
[----:B------:R-:W-:Y:S01]  /*47f0*/  FMUL.FTZ R49, R43, UR11 ;  /* 0x0000000b2b317c20 */ /* 0x000fe20008410000 */
[----:B------:R-:W-:Y:S01]  /*4800*/  FMUL.FTZ R94, R68, UR11 ;  /* 0x0000000b445e7c20 */ /* 0x000fe20008410000 */
[----:B------:R-:W-:Y:S01]  /*4810*/  FMUL.FTZ R97, R73, UR11 ;  /* 0x0000000b49617c20 */ /* 0x000fe20008410000 */
[----:B------:R-:W-:Y:S01]  /*4820*/  IADD3 R96, R113, UR21, -R96 ;  /* 0x0000001571607c10 */ /* 0x000fe2000fffe860 */
[----:B------:R-:W-:Y:S01]  /*4830*/  FMUL.FTZ R113, R87, UR11 ;  /* 0x0000000b57717c20 */ /* 0x000fe20008410000 */
[----:B------:R-:W-:Y:S01]  /*4840*/  FMUL.FTZ R87, R65, UR11 ;  /* 0x0000000b41577c20 */ /* 0x000fe20008410000 */
[----:B------:R-:W-:Y:S01]  /*4850*/  FMUL.FTZ R65, R52, UR11 ;  /* 0x0000000b34417c20 */ /* 0x000fe20008410000 */
[----:B-1----:R-:W-:-:S02]  /*4860*/  IMAD.SHL.U32 R0, R138, 0x2, RZ ;  /* 0x000000028a007824 */ /* 0x002fc400078e00ff */
[----:B------:R-:W-:Y:S01]  /*4870*/  FMUL.FTZ R52, R40, UR11 ;  /* 0x0000000b28347c20 */ /* 0x000fe20008410000 */
[----:B------:R-:W-:Y:S02]  /*4880*/  VIADD R96, R96, UR20 ;  /* 0x0000001460607c36 */ /* 0x000fe40008000000 */
[----:B------:R-:W-:Y:S01]  /*4890*/  FMUL.FTZ R40, R35, UR11 ;  /* 0x0000000b23287c20 */ /* 0x000fe20008410000 */
[----:B------:R-:W-:Y:S01]  /*48a0*/  FMUL.FTZ R35, R25, UR11 ;  /* 0x0000000b19237c20 */ /* 0x000fe20008410000 */
[----:B------:R-:W-:Y:S01]  /*48b0*/  LOP3.LUT R169, R0, 0x6, RZ, 0xc0, !PT ;  /* 0x0000000600a97812 */ /* 0x000fe200078ec0ff */
[----:B------:R1:W-:Y:S01]  /*48c0*/  MUFU.TANH R68, R93 ;  /* 0x0000005d00447308 */ /* 0x0003e20000002400 */
[C---:B------:R-:W-:Y:S01]  /*48d0*/  VIADDMNMX R128, R96.reuse, R128, UR21, PT ;  /* 0x0000001560807e46 */ /* 0x040fe2000b800180 */
[----:B---3--:R-:W-:Y:S01]  /*48e0*/  HMMA.16816.F32.BF16 R8, R12, R104, R8 ;  /* 0x000000680c08723c */ /* 0x008fe20000041808 */
[----:B------:R-:W-:Y:S01]  /*48f0*/  VIMNMX R130, R96, UR21, PT ;  /* 0x0000001560827c48 */ /* 0x000fe2000bfe0100 */
[----:B------:R-:W-:-:S02]  /*4900*/  VIADD R120, R169, UR5 ;  /* 0x00000005a9787c36 */ /* 0x000fc40008000000 */
[----:B------:R-:W-:Y:S01]  /*4910*/  FMUL.FTZ R43, R32, UR11 ;  /* 0x0000000b202b7c20 */ /* 0x000fe20008410000 */
[----:B------:R-:W-:Y:S01]  /*4920*/  FMUL.FTZ R73, R57, UR11 ;  /* 0x0000000b39497c20 */ /* 0x000fe20008410000 */
[----:B------:R-:W-:Y:S01]  /*4930*/  FMUL.FTZ R57, R50, UR11 ;  /* 0x0000000b32397c20 */ /* 0x000fe20008410000 */
[----:B------:R-:W-:Y:S01]  /*4940*/  HMMA.16816.F32.BF16 R4, R12, R106, R4 ;  /* 0x0000006a0c04723c */ /* 0x000fe20000041804 */
[----:B------:R-:W-:Y:S01]  /*4950*/  FMUL.FTZ R105, R80, UR11 ;  /* 0x0000000b50697c20 */ /* 0x000fe20008410000 */
[----:B------:R-:W-:Y:S02]  /*4960*/  VIADD R25, R120, 0x1 ;  /* 0x0000000178197836 */ /* 0x000fe40000000000 */
        /* <DEDUP_REMOVED lines=8> */
[-C--:B------:R-:W-:Y:S01]  /*49f0*/  I2FP.F32.S32 R63, R25.reuse ;  /* 0x00000019003f7245 */ /* 0x080fe20000201400 */
[----:B------:R-:W-:Y:S01]  /*4a00*/  FMUL.FTZ R15, R95, UR11 ;  /* 0x0000000b5f0f7c20 */ /* 0x000fe20008410000 */
[----:B------:R-:W-:Y:S01]  /*4a10*/  ISETP.GE.AND P5, PT, R25, R130, PT ;  /* 0x000000821900720c */ /* 0x000fe20003fa6270 */
[----:B------:R-:W-:Y:S01]  /*4a20*/  FMUL.FTZ R39, R29, UR11 ;  /* 0x0000000b1d277c20 */ /* 0x000fe20008410000 */
[----:B------:R-:W-:Y:S01]  /*4a30*/  ISETP.GE.AND P4, PT, R25, R128, PT ;  /* 0x000000801900720c */ /* 0x000fe20003f86270 */
[----:B------:R-:W-:Y:S01]  /*4a40*/  VIADD R29, R120, 0x10 ;  /* 0x00000010781d7836 */ /* 0x000fe20000000000 */
[----:B------:R-:W-:Y:S01]  /*4a50*/  I2FP.F32.S32 R25, R25 ;  /* 0x0000001900197245 */ /* 0x000fe20000201400 */
[----:B-1----:R-:W-:Y:S01]  /*4a60*/  FMUL.FTZ R93, R70, UR11 ;  /* 0x0000000b465d7c20 */ /* 0x002fe20008410000 */
[----:B------:R1:W-:Y:S01]  /*4a70*/  MUFU.TANH R125, R13 ;  /* 0x0000000d007d7308 */ /* 0x0003e20000002400 */
[----:B------:R-:W-:Y:S01]  /*4a80*/  FMUL.FTZ R12, R98, UR11 ;  /* 0x0000000b620c7c20 */ /* 0x000fe20008410000 */
[----:B------:R-:W-:Y:S01]  /*4a90*/  FMUL.FTZ R106, R83, UR11 ;  /* 0x0000000b536a7c20 */ /* 0x000fe20008410000 */
[----:B------:R-:W-:Y:S01]  /*4aa0*/  FMUL.FTZ R98, R79, UR11 ;  /* 0x0000000b4f627c20 */ /* 0x000fe20008410000 */
[----:B------:R-:W-:Y:S01]  /*4ab0*/  FFMA.FTZ R63, R63, UR6, R142 ;  /* 0x000000063f3f7c23 */ /* 0x000fe2000801008e */
[----:B------:R-:W-:Y:S01]  /*4ac0*/  FFMA.FTZ R25, R25, UR6, R147 ;  /* 0x0000000619197c23 */ /* 0x000fe20008010093 */
[----:B------:R-:W-:Y:S01]  /*4ad0*/  FMUL.FTZ R83, R61, UR11 ;  /* 0x0000000b3d537c20 */ /* 0x000fe20008410000 */
[----:B--2---:R-:W-:Y:S01]  /*4ae0*/  FMUL.FTZ R99, R78, UR11 ;  /* 0x0000000b4e637c20 */ /* 0x004fe20008410000 */
[----:B------:R-:W-:Y:S01]  /*4af0*/  FMUL.FTZ R78, R56, UR11 ;  /* 0x0000000b384e7c20 */ /* 0x000fe20008410000 */
[----:B------:R-:W-:Y:S01]  /*4b00*/  FMUL.FTZ R56, R51, UR11 ;  /* 0x0000000b33387c20 */ /* 0x000fe20008410000 */
[----:B------:R-:W-:Y:S01]  /*4b10*/  FMUL.FTZ R51, R46, UR11 ;  /* 0x0000000b2e337c20 */ /* 0x000fe20008410000 */
[----:B------:R-:W-:Y:S01]  /*4b20*/  FMUL.FTZ R46, R37, UR11 ;  /* 0x0000000b252e7c20 */ /* 0x000fe20008410000 */
[----:B------:R-:W-:Y:S01]  /*4b30*/  FMUL.FTZ R37, R30, UR11 ;  /* 0x0000000b1e257c20 */ /* 0x000fe20008410000 */
[----:B------:R-:W-:Y:S01]  /*4b40*/  FMUL.FTZ R30, R27, UR11 ;  /* 0x0000000b1b1e7c20 */ /* 0x000fe20008410000 */
[----:B------:R-:W-:Y:S01]  /*4b50*/  VIADD R27, R120, 0x9 ;  /* 0x00000009781b7836 */ /* 0x000fe20000000000 */
[----:B------:R2:W-:Y:S01]  /*4b60*/  MUFU.TANH R70, R15 ;  /* 0x0000000f00467308 */ /* 0x0005e20000002400 */
[----:B------:R-:W-:Y:S01]  /*4b70*/  FMUL.FTZ R79, R62, UR11 ;  /* 0x0000000b3e4f7c20 */ /* 0x000fe20008410000 */
[----:B-1----:R-:W-:Y:S01]  /*4b80*/  FMUL.FTZ R13, R10, UR11 ;  /* 0x0000000b0a0d7c20 */ /* 0x002fe20008410000 */
[----:B------:R-:W-:Y:S01]  /*4b90*/  FMUL.FTZ R10, R4, UR11 ;  /* 0x0000000b040a7c20 */ /* 0x000fe20008410000 */
[-C--:B------:R-:W-:Y:S01]  /*4ba0*/  I2FP.F32.S32 R67, R27.reuse ;  /* 0x0000001b00437245 */ /* 0x080fe20000201400 */
[----:B------:R-:W-:Y:S01]  /*4bb0*/  FMUL.FTZ R62, R53, UR11 ;  /* 0x0000000b353e7c20 */ /* 0x000fe20008410000 */
[C---:B------:R-:W-:Y:S01]  /*4bc0*/  ISETP.GE.AND P6, PT, R27.reuse, R130, PT ;  /* 0x000000821b00720c */ /* 0x040fe20003fc6270 */
[----:B------:R-:W-:Y:S01]  /*4bd0*/  FMUL.FTZ R61, R54, UR11 ;  /* 0x0000000b363d7c20 */ /* 0x000fe20008410000 */
[----:B------:R-:W-:Y:S01]  /*4be0*/  ISETP.GE.AND P3, PT, R27, R128, PT ;  /* 0x000000801b00720c */ /* 0x000fe20003f66270 */
[----:B------:R-:W-:Y:S01]  /*4bf0*/  FMUL.FTZ R54, R45, UR11 ;  /* 0x0000000b2d367c20 */ /* 0x000fe20008410000 */
[----:B------:R-:W-:Y:S01]  /*4c00*/  I2FP.F32.S32 R27, R27 ;  /* 0x0000001b001b7245 */ /* 0x000fe20000201400 */
[----:B------:R-:W-:Y:S01]  /*4c10*/  FMUL.FTZ R53, R47, UR11 ;  /* 0x0000000b2f357c20 */ /* 0x000fe20008410000 */
[----:B------:R-:W-:Y:S01]  /*4c20*/  I2FP.F32.S32 R4, R29 ;  /* 0x0000001d00047245 */ /* 0x000fe20000201400 */
[----:B------:R-:W-:Y:S01]  /*4c30*/  FMUL.FTZ R47, R36, UR11 ;  /* 0x0000000b242f7c20 */ /* 0x000fe20008410000 */
[----:B------:R-:W-:Y:S01]  /*4c40*/  FMUL.FTZ R45, R38, UR11 ;  /* 0x0000000b262d7c20 */ /* 0x000fe20008410000 */
[----:B------:R-:W-:Y:S01]  /*4c50*/  FMUL.FTZ R104, R82, UR11 ;  /* 0x0000000b52687c20 */ /* 0x000fe20008410000 */
[----:B------:R-:W-:Y:S01]  /*4c60*/  FMUL.FTZ R85, R69, UR11 ;  /* 0x0000000b45557c20 */ /* 0x000fe20008410000 */
[----:B--2---:R-:W-:Y:S01]  /*4c70*/  FMUL.FTZ R15, R8, UR11 ;  /* 0x0000000b080f7c20 */ /* 0x004fe20008410000 */
[----:B------:R-:W-:-:S02]  /*4c80*/  VIADD R8, R120, 0x8 ;  /* 0x0000000878087836 */ /* 0x000fc40000000000 */
[----:B------:R-:W-:Y:S01]  /*4c90*/  FMUL.FTZ R38, R28, UR11 ;  /* 0x0000000b1c267c20 */ /* 0x000fe20008410000 */
[----:B------:R-:W-:Y:S01]  /*4ca0*/  FMUL.FTZ R36, R24, UR11 ;  /* 0x0000000b18247c20 */ /* 0x000fe20008410000 */
[----:B------:R-:W-:Y:S01]  /*4cb0*/  FSEL R63, R63, -INF , !P5 ;  /* 0xff8000003f3f7808 */ /* 0x000fe20006800000 */
[----:B------:R-:W-:Y:S01]  /*4cc0*/  FFMA.FTZ R67, R67, UR6, R149 ;  /* 0x0000000643437c23 */ /* 0x000fe20008010095 */
[----:B------:R-:W-:Y:S01]  /*4cd0*/  FSEL R25, R25, -INF , !P4 ;  /* 0xff80000019197808 */ /* 0x000fe20006000000 */
[----:B------:R-:W-:Y:S01]  /*4ce0*/  FFMA.FTZ R27, R27, UR6, R152 ;  /* 0x000000061b1b7c23 */ /* 0x000fe20008010098 */
[----:B------:R-:W-:Y:S01]  /*4cf0*/  FMUL.FTZ R82, R60, UR11 ;  /* 0x0000000b3c527c20 */ /* 0x000fe20008410000 */
[-C--:B------:R-:W-:Y:S01]  /*4d00*/  I2FP.F32.S32 R69, R8.reuse ;  /* 0x0000000800457245 */ /* 0x080fe20000201400 */
[----:B------:R-:W-:Y:S01]  /*4d10*/  FFMA.FTZ R153, R4, UR6, R153 ;  /* 0x0000000604997c23 */ /* 0x000fe20008010099 */
[----:B------:R-:W-:Y:S01]  /*4d20*/  I2FP.F32.S32 R28, R8 ;  /* 0x00000008001c7245 */ /* 0x000fe20000201400 */
[----:B------:R-:W-:Y:S01]  /*4d30*/  VIADD R24, R120, 0x18 ;  /* 0x0000001878187836 */ /* 0x000fe20000000000 */
[C---:B------:R-:W-:Y:S01]  /*4d40*/  ISETP.GE.AND P5, PT, R29.reuse, R130, PT ;  /* 0x000000821d00720c */ /* 0x040fe20003fa6270 */
[----:B------:R-:W-:Y:S01]  /*4d50*/  FMUL.FTZ R60, R48, UR11 ;  /* 0x0000000b303c7c20 */ /* 0x000fe20008410000 */
[----:B------:R-:W-:Y:S01]  /*4d60*/  ISETP.GE.AND P4, PT, R29, R128, PT ;  /* 0x000000801d00720c */ /* 0x000fe20003f86270 */
[----:B------:R-:W-:Y:S01]  /*4d70*/  VIADD R4, R120, 0x19 ;  /* 0x0000001978047836 */ /* 0x000fe20000000000 */
[----:B------:R-:W-:Y:S01]  /*4d80*/  I2FP.F32.S32 R29, R29 ;  /* 0x0000001d001d7245 */ /* 0x000fe20000201400 */
[----:B------:R-:W-:Y:S01]  /*4d90*/  FMUL.FTZ R107, R81, UR11 ;  /* 0x0000000b516b7c20 */ /* 0x000fe20008410000 */
[----:B------:R-:W-:Y:S01]  /*4da0*/  FMUL.FTZ R48, R42, UR11 ;  /* 0x0000000b2a307c20 */ /* 0x000fe20008410000 */
[----:B------:R1:W-:Y:S01]  /*4db0*/  MUFU.TANH R81, R92 ;  /* 0x0000005c00517308 */ /* 0x0003e20000002400 */
[----:B------:R-:W-:Y:S01]  /*4dc0*/  FMUL.FTZ R42, R34, UR11 ;  /* 0x0000000b222a7c20 */ /* 0x000fe20008410000 */
[----:B------:R-:W-:Y:S01]  /*4dd0*/  FMUL.FTZ R34, R31, UR11 ;  /* 0x0000000b1f227c20 */ /* 0x000fe20008410000 */
[----:B------:R-:W-:Y:S01]  /*4de0*/  FSEL R67, R67, -INF , !P6 ;  /* 0xff80000043437808 */ /* 0x000fe20007000000 */
[----:B------:R-:W-:Y:S01]  /*4df0*/  FMUL.FTZ R31, R26, UR11 ;  /* 0x0000000b1a1f7c20 */ /* 0x000fe20008410000 */
[----:B------:R-:W-:Y:S01]  /*4e00*/  FSEL R27, R27, -INF , !P3 ;  /* 0xff8000001b1b7808 */ /* 0x000fe20005800000 */
[----:B------:R-:W-:Y:S01]  /*4e10*/  FMUL.FTZ R0, R5, UR11 ;  /* 0x0000000b05007c20 */ /* 0x000fe20008410000 */
[----:B------:R-:W-:Y:S01]  /*4e20*/  FFMA.FTZ R69, R69, UR6, R148 ;  /* 0x0000000645457c23 */ /* 0x000fe20008010094 */
[----:B------:R-:W-:Y:S01]  /*4e30*/  FFMA.FTZ R28, R28, UR6, R151 ;  /* 0x000000061c1c7c23 */ /* 0x000fe20008010097 */
[C---:B------:R-:W-:Y:S01]  /*4e40*/  ISETP.GE.AND P6, PT, R24.reuse, R130, PT ;  /* 0x000000821800720c */ /* 0x040fe20003fc6270 */
[----:B------:R-:W-:Y:S01]  /*4e50*/  FFMA.FTZ R29, R29, UR6, R155 ;  /* 0x000000061d1d7c23 */ /* 0x000fe2000801009b */
[----:B------:R-:W-:Y:S01]  /*4e60*/  ISETP.GE.AND P3, PT, R24, R128, PT ;  /* 0x000000801800720c */ /* 0x000fe20003f66270 */
[----:B------:R-:W-:Y:S01]  /*4e70*/  VIADD R26, R120, 0x11 ;  /* 0x00000011781a7836 */ /* 0x000fe20000000000 */
[C---:B------:R-:W-:Y:S01]  /*4e80*/  ISETP.GE.AND P0, PT, R8.reuse, R130, PT ;  /* 0x000000820800720c */ /* 0x040fe20003f06270 */
[----:B------:R2:W-:Y:S01]  /*4e90*/  MUFU.TANH R123, R14 ;  /* 0x0000000e007b7308 */ /* 0x0005e20000002400 */
[----:B------:R-:W-:Y:S01]  /*4ea0*/  ISETP.GE.AND P2, PT, R8, R128, PT ;  /* 0x000000800800720c */ /* 0x000fe20003f46270 */
[----:B------:R-:W-:-:S02]  /*4eb0*/  VIADD R8, R120, 0x20 ;  /* 0x0000002078087836 */ /* 0x000fc40000000000 */
[----:B-1----:R-:W-:Y:S01]  /*4ec0*/  FMUL.FTZ R92, R71, UR11 ;  /* 0x0000000b475c7c20 */ /* 0x002fe20008410000 */
[-C--:B------:R-:W-:Y:S01]  /*4ed0*/  I2FP.F32.S32 R71, R24.reuse ;  /* 0x0000001800477245 */ /* 0x080fe20000201400 */
[----:B------:R-:W-:Y:S01]  /*4ee0*/  FMUL.FTZ R50, R41, UR11 ;  /* 0x0000000b29327c20 */ /* 0x000fe20008410000 */
[----:B------:R-:W-:Y:S01]  /*4ef0*/  I2FP.F32.S32 R24, R24 ;  /* 0x0000001800187245 */ /* 0x000fe20000201400 */
[----:B------:R-:W-:Y:S01]  /*4f00*/  FMUL.FTZ R41, R33, UR11 ;  /* 0x0000000b21297c20 */ /* 0x000fe20008410000 */
[----:B------:R-:W-:Y:S01]  /*4f10*/  I2FP.F32.S32 R5, R4 ;  /* 0x0000000400057245 */ /* 0x000fe20000201400 */
[----:B------:R-:W-:Y:S01]  /*4f20*/  FFMA.FTZ R71, R71, UR6, R157 ;  /* 0x0000000647477c23 */ /* 0x000fe2000801009d */
[----:B------:R-:W-:Y:S01]  /*4f30*/  FSEL R69, R69, -INF , !P0 ;  /* 0xff80000045457808 */ /* 0x000fe20004000000 */
[----:B------:R-:W-:Y:S01]  /*4f40*/  FFMA.FTZ R24, R24, UR6, R159 ;  /* 0x0000000618187c23 */ /* 0x000fe2000801009f */
[----:B------:R-:W-:Y:S01]  /*4f50*/  FSEL R28, R28, -INF , !P2 ;  /* 0xff8000001c1c7808 */ /* 0x000fe20005000000 */
[----:B------:R-:W-:Y:S01]  /*4f60*/  FFMA.FTZ R158, R5, UR6, R158 ;  /* 0x00000006059e7c23 */ /* 0x000fe2000801009e */
[----:B------:R-:W-:Y:S01]  /*4f70*/  I2FP.F32.S32 R74, R26 ;  /* 0x0000001a004a7245 */ /* 0x000fe20000201400 */
[----:B------:R-:W-:Y:S01]  /*4f80*/  VIADD R5, R120, 0x21 ;  /* 0x0000002178057836 */ /* 0x000fe20000000000 */
[C---:B------:R-:W-:Y:S01]  /*4f90*/  ISETP.GE.AND P0, PT, R26.reuse, R130, PT ;  /* 0x000000821a00720c */ /* 0x040fe20003f06270 */
[----:B--2---:R-:W-:Y:S01]  /*4fa0*/  FMUL.FTZ R14, R9, UR11 ;  /* 0x0000000b090e7c20 */ /* 0x004fe20008410000 */
        /* <DEDUP_REMOVED lines=8> */
[C---:B------:R-:W-:Y:S01]  /*5030*/  ISETP.GE.AND P5, PT, R4.reuse, R130, PT ;  /* 0x000000820400720c */ /* 0x040fe20003fa6270 */
[----:B------:R-:W-:Y:S01]  /*5040*/  FMUL.FTZ R95, R89, UR11 ;  /* 0x0000000b595f7c20 */ /* 0x000fe20008410000 */
[----:B------:R-:W-:Y:S01]  /*5050*/  ISETP.GE.AND P4, PT, R4, R128, PT ;  /* 0x000000800400720c */ /* 0x000fe20003f86270 */
[----:B------:R-:W-:Y:S01]  /*5060*/  FFMA.FTZ R26, R26, UR6, R156 ;  /* 0x000000061a1a7c23 */ /* 0x000fe2000801009c */
[----:B------:R-:W-:Y:S01]  /*5070*/  I2FP.F32.S32 R4, R4 ;  /* 0x0000000400047245 */ /* 0x000fe20000201400 */
[----:B------:R2:W-:Y:S01]  /*5080*/  MUFU.TANH R149, R80 ;  /* 0x0000005000957308 */ /* 0x0005e20000002400 */
[----:B------:R-:W-:Y:S01]  /*5090*/  FSEL R71, R71, -INF , !P6 ;  /* 0xff80000047477808 */ /* 0x000fe20007000000 */
[----:B------:R-:W-:Y:S01]  /*50a0*/  FMUL.FTZ R89, R64, UR11 ;  /* 0x0000000b40597c20 */ /* 0x000fe20008410000 */
[----:B------:R-:W-:Y:S01]  /*50b0*/  FSEL R24, R24, -INF , !P3 ;  /* 0xff80000018187808 */ /* 0x000fe20005800000 */
[----:B------:R-:W-:Y:S01]  /*50c0*/  FFMA.FTZ R4, R4, UR6, R160 ;  /* 0x0000000604047c23 */ /* 0x000fe200080100a0 */
[----:B------:R-:W-:Y:S01]  /*50d0*/  I2FP.F32.S32 R9, R8 ;  /* 0x0000000800097245 */ /* 0x000fe20000201400 */
[----:B------:R-:W-:Y:S01]  /*50e0*/  IMAD.IADD R197, R143, 0x1, R197 ;  /* 0x000000018fc57824 */ /* 0x000fe200078e02c5 */
[-C--:B------:R-:W-:Y:S01]  /*50f0*/  I2FP.F32.S32 R32, R5.reuse ;  /* 0x0000000500207245 */ /* 0x080fe20000201400 */
[----:B-1----:R-:W-:Y:S01]  /*5100*/  VIADD R98, R120, 0x28 ;  /* 0x0000002878627836 */ /* 0x002fe20000000000 */
[----:B------:R-:W-:Y:S01]  /*5110*/  ISETP.GE.AND P6, PT, R5, R130, PT ;  /* 0x000000820500720c */ /* 0x000fe20003fc6270 */
[----:B------:R-:W-:Y:S01]  /*5120*/  FFMA.FTZ R132, R9, UR6, R132 ;  /* 0x0000000609847c23 */ /* 0x000fe20008010084 */
        /* <DEDUP_REMOVED lines=8> */
[----:B------:R-:W-:Y:S01]  /*51b0*/  ISETP.GE.AND P0, PT, R8, R130, PT ;  /* 0x000000820800720c */ /* 0x000fe20003f06270 */
[----:B------:R-:W-:Y:S01]  /*51c0*/  VIADD R5, R120, 0x30 ;  /* 0x0000003078057836 */ /* 0x000fe20000000000 */
[----:B------:R-:W-:Y:S01]  /*51d0*/  ISETP.GE.AND P2, PT, R8, R128, PT ;  /* 0x000000800800720c */ /* 0x000fe20003f46270 */
[----:B------:R3:W-:Y:S01]  /*51e0*/  MUFU.TANH R133, R90 ;  /* 0x0000005a00857308 */ /* 0x0007e20000002400 */
[----:B--2---:R-:W-:Y:S01]  /*51f0*/  FSEL R80, R158, -INF , !P5 ;  /* 0xff8000009e507808 */ /* 0x004fe20006800000 */
[----:B------:R-:W-:Y:S01]  /*5200*/  FMUL.FTZ R11, R11, UR11 ;  /* 0x0000000b0b0b7c20 */ /* 0x000fe20008410000 */
[----:B------:R-:W-:Y:S01]  /*5210*/  FSEL R23, R4, -INF , !P4 ;  /* 0xff80000004177808 */ /* 0x000fe20006000000 */
[----:B------:R-:W-:Y:S01]  /*5220*/  FMUL.FTZ R6, R6, UR11 ;  /* 0x0000000b06067c20 */ /* 0x000fe20008410000 */
[----:B------:R-:W-:Y:S01]  /*5230*/  I2FP.F32.S32 R8, R8 ;  /* 0x0000000800087245 */ /* 0x000fe20000201400 */
[----:B------:R-:W-:Y:S01]  /*5240*/  FMUL.FTZ R7, R7, UR11 ;  /* 0x0000000b07077c20 */ /* 0x000fe20008410000 */
[----:B------:R-:W-:Y:S01]  /*5250*/  I2FP.F32.S32 R96, R98 ;  /* 0x0000006200607245 */ /* 0x000fe20000201400 */
[----:B------:R2:W-:Y:S01]  /*5260*/  MUFU.TANH R64, R19 ;  /* 0x0000001300407308 */ /* 0x0005e20000002400 */
[----:B------:R-:W-:Y:S01]  /*5270*/  ISETP.GE.AND P5, PT, R98, R130, PT ;  /* 0x000000826200720c */ /* 0x000fe20003fa6270 */
[----:B------:R-:W-:Y:S01]  /*5280*/  FFMA.FTZ R8, R8, UR6, R134 ;  /* 0x0000000608087c23 */ /* 0x000fe20008010086 */
[----:B------:R-:W-:Y:S01]  /*5290*/  ISETP.GE.AND P4, PT, R98, R128, PT ;  /* 0x000000806200720c */ /* 0x000fe20003f86270 */
[----:B-1----:R-:W-:Y:S01]  /*52a0*/  VIADD R99, R120, 0x29 ;  /* 0x0000002978637836 */ /* 0x002fe20000000000 */
[----:B------:R-:W-:Y:S01]  /*52b0*/  I2FP.F32.S32 R98, R98 ;  /* 0x0000006200627245 */ /* 0x000fe20000201400 */
[----:B------:R-:W-:Y:S01]  /*52c0*/  FFMA.FTZ R161, R96, UR6, R161 ;  /* 0x0000000660a17c23 */ /* 0x000fe200080100a1 */
[----:B------:R-:W-:Y:S01]  /*52d0*/  FSEL R9, R9, -INF , !P3 ;  /* 0xff80000009097808 */ /* 0x000fe20005800000 */
[----:B------:R1:W-:Y:S01]  /*52e0*/  MUFU.TANH R134, R77 ;  /* 0x0000004d00867308 */ /* 0x0003e20000002400 */
[----:B---3--:R-:W-:Y:S01]  /*52f0*/  I2FP.F32.S32 R90, R5 ;  /* 0x00000005005a7245 */ /* 0x008fe20000201400 */
[----:B------:R-:W-:Y:S01]  /*5300*/  FFMA.FTZ R167, R98, UR6, R167 ;  /* 0x0000000662a77c23 */ /* 0x000fe200080100a7 */
[----:B------:R-:W-:Y:S01]  /*5310*/  VIADD R98, R120, 0x31 ;  /* 0x0000003178627836 */ /* 0x000fe20000000000 */
[----:B------:R-:W-:Y:S01]  /*5320*/  I2FP.F32.S32 R4, R99 ;  /* 0x0000006300047245 */ /* 0x000fe20000201400 */
[----:B------:R-:W-:-:S04]  /*5330*/  DEPBAR.LE SB0, 0x0 ;  /* 0x000080000000791a */ /* 0x000fc80000000000 */
[----:B--2---:R-:W-:Y:S01]  /*5340*/  FMUL.FTZ R19, R22, UR11 ;  /* 0x0000000b16137c20 */ /* 0x004fe20008410000 */
[----:B------:R-:W-:Y:S01]  /*5350*/  FSEL R22, R8, -INF , !P2 ;  /* 0xff80000008167808 */ /* 0x000fe20005000000 */
[----:B------:R-:W-:Y:S01]  /*5360*/  FFMA.FTZ R170, R90, UR6, R170 ;  /* 0x000000065aaa7c23 */ /* 0x000fe200080100aa */
[----:B------:R-:W-:Y:S01]  /*5370*/  I2FP.F32.S32 R8, R99 ;  /* 0x0000006300087245 */ /* 0x000fe20000201400 */
[----:B------:R2:W-:Y:S01]  /*5380*/  MUFU.TANH R142, R104 ;  /* 0x00000068008e7308 */ /* 0x0005e20000002400 */
[----:B------:R-:W-:Y:S01]  /*5390*/  FSEL R90, R32, -INF , !P6 ;  /* 0xff800000205a7808 */ /* 0x000fe20007000000 */
[----:B------:R-:W-:Y:S01]  /*53a0*/  FFMA.FTZ R96, R4, UR6, R162 ;  /* 0x0000000604607c23 */ /* 0x000fe200080100a2 */
[C---:B------:R-:W-:Y:S01]  /*53b0*/  ISETP.GE.AND P2, PT, R99.reuse, R128, PT ;  /* 0x000000806300720c */ /* 0x040fe20003f46270 */
[----:B------:R-:W-:Y:S01]  /*53c0*/  FFMA.FTZ R4, R8, UR6, R168 ;  /* 0x0000000608047c23 */ /* 0x000fe200080100a8 */
[----:B-1----:R-:W-:Y:S01]  /*53d0*/  FSEL R77, R132, -INF , !P0 ;  /* 0xff800000844d7808 */ /* 0x002fe20004000000 */
[----:B------:R-:W-:Y:S01]  /*53e0*/  VIADD R8, R120, 0x38 ;  /* 0x0000003878087836 */ /* 0x000fe20000000000 */
[----:B------:R-:W-:Y:S01]  /*53f0*/  ISETP.GE.AND P0, PT, R99, R130, PT ;  /* 0x000000826300720c */ /* 0x000fe20003f06270 */
[----:B------:R-:W-:Y:S01]  /*5400*/  MUFU.TANH R135, R94 ;  /* 0x0000005e00877308 */ /* 0x000fe20000002400 */
[----:B------:R-:W-:Y:S01]  /*5410*/  I2FP.F32.S32 R32, R98 ;  /* 0x0000006200207245 */ /* 0x000fe20000201400 */
[C---:B------:R-:W-:Y:S01]  /*5420*/  VIADD R162, R163.reuse, 0x400 ;  /* 0x00000400a3a27836 */ /* 0x040fe20000000000 */
[----:B------:R-:W-:Y:S01]  /*5430*/  I2FP.F32.S32 R99, R5 ;  /* 0x0000000500637245 */ /* 0x000fe20000201400 */
[----:B------:R-:W-:Y:S01]  /*5440*/  VIADD R160, R163, 0xc00 ;  /* 0x00000c00a3a07836 */ /* 0x000fe20000000000 */
[C---:B------:R-:W-:Y:S01]  /*5450*/  ISETP.GE.AND P6, PT, R5.reuse, R130, PT ;  /* 0x000000820500720c */ /* 0x040fe20003fc6270 */
[----:B------:R-:W-:Y:S01]  /*5460*/  FFMA.FTZ R171, R32, UR6, R171 ;  /* 0x0000000620ab7c23 */ /* 0x000fe200080100ab */
[----:B------:R-:W-:Y:S01]  /*5470*/  ISETP.GE.AND P3, PT, R5, R128, PT ;  /* 0x000000800500720c */ /* 0x000fe20003f66270 */
[----:B------:R1:W-:Y:S01]  /*5480*/  MUFU.TANH R94, R85 ;  /* 0x00000055005e7308 */ /* 0x0003e20000002400 */
[----:B--2---:R-:W-:Y:S01]  /*5490*/  I2FP.F32.S32 R104, R98 ;  /* 0x0000006200687245 */ /* 0x004fe20000201400 */
[----:B------:R-:W-:Y:S01]  /*54a0*/  VIADD R159, R163, 0x1000 ;  /* 0x00001000a39f7836 */ /* 0x000fe20000000000 */
[----:B------:R-:W-:Y:S01]  /*54b0*/  FSEL R5, R167, -INF , !P4 ;  /* 0xff800000a7057808 */ /* 0x000fe20006000000 */
[----:B------:R-:W-:Y:S01]  /*54c0*/  VIADD R167, R120, 0x58 ;  /* 0x0000005878a77836 */ /* 0x000fe20000000000 */
[----:B------:R-:W-:Y:S01]  /*54d0*/  ISETP.GE.AND P4, PT, R98, R128, PT ;  /* 0x000000806200720c */ /* 0x000fe20003f86270 */
[----:B------:R-:W-:Y:S01]  /*54e0*/  FFMA.FTZ R32, R104, UR6, R131 ;  /* 0x0000000668207c23 */ /* 0x000fe20008010083 */
[----:B------:R-:W-:Y:S01]  /*54f0*/  VIADD R104, R120, 0x39 ;  /* 0x0000003978687836 */ /* 0x000fe20000000000 */
[----:B------:R2:W-:Y:S01]  /*5500*/  MUFU.TANH R145, R103 ;  /* 0x0000006700917308 */ /* 0x0005e20000002400 */
[----:B------:R-:W-:Y:S01]  /*5510*/  FSEL R96, R96, -INF , !P0 ;  /* 0xff80000060607808 */ /* 0x000fe20004000000 */
[C---:B------:R-:W-:Y:S01]  /*5520*/  VIADD R158, R163.reuse, 0x1400 ;  /* 0x00001400a39e7836 */ /* 0x040fe20000000000 */
[----:B------:R-:W-:Y:S01]  /*5530*/  FSEL R4, R4, -INF , !P2 ;  /* 0xff80000004047808 */ /* 0x000fe20005000000 */
[C---:B------:R-:W-:Y:S01]  /*5540*/  VIADD R157, R163.reuse, 0x1800 ;  /* 0x00001800a39d7836 */ /* 0x040fe20000000000 */
[C---:B------:R-:W-:Y:S01]  /*5550*/  ISETP.GE.AND P0, PT, R8.reuse, R130, PT ;  /* 0x000000820800720c */ /* 0x040fe20003f06270 */
[----:B------:R-:W-:Y:S01]  /*5560*/  VIADD R156, R163, 0x1c00 ;  /* 0x00001c00a39c7836 */ /* 0x000fe20000000000 */
[----:B------:R-:W-:Y:S01]  /*5570*/  ISETP.GE.AND P2, PT, R8, R128, PT ;  /* 0x000000800800720c */ /* 0x000fe20003f46270 */
[----:B------:R-:W-:Y:S01]  /*5580*/  MUFU.TANH R126, R113 ;  /* 0x00000071007e7308 */ /* 0x000fe20000002400 */
[----:B-1----:R-:W-:Y:S01]  /*5590*/  FSEL R85, R161, -INF , !P5 ;  /* 0xff800000a1557808 */ /* 0x002fe20006800000 */
[----:B------:R-:W-:Y:S01]  /*55a0*/  VIADD R161, R163, 0x800 ;  /* 0x00000800a3a17836 */ /* 0x000fe20000000000 */
[----:B------:R-:W-:Y:S01]  /*55b0*/  ISETP.GE.AND P5, PT, R98, R130, PT ;  /* 0x000000826200720c */ /* 0x000fe20003fa6270 */
[----:B------:R-:W-:Y:S01]  /*55c0*/  FFMA.FTZ R98, R99, UR6, R129 ;  /* 0x0000000663627c23 */ /* 0x000fe20008010081 */
[----:B------:R-:W-:Y:S01]  /*55d0*/  VIADD R99, R120, 0x40 ;  /* 0x0000004078637836 */ /* 0x000fe20000000000 */
[----:B------:R-:W-:Y:S01]  /*55e0*/  FSEL R32, R32, -INF , !P4 ;  /* 0xff80000020207808 */ /* 0x000fe20006000000 */
[C---:B------:R-:W-:Y:S01]  /*55f0*/  VIADD R155, R163.reuse, 0x2000 ;  /* 0x00002000a39b7836 */ /* 0x040fe20000000000 */
[----:B------:R1:W-:Y:S01]  /*5600*/  MUFU.TANH R129, R92 ;  /* 0x0000005c00817308 */ /* 0x0003e20000002400 */
[----:B--2---:R-:W-:Y:S01]  /*5610*/  I2FP.F32.S32 R103, R8 ;  /* 0x0000000800677245 */ /* 0x004fe20000201400 */
[----:B------:R-:W-:Y:S01]  /*5620*/  VIADD R154, R163, 0x2400 ;  /* 0x00002400a39a7836 */ /* 0x000fe20000000000 */
[----:B------:R-:W-:Y:S01]  /*5630*/  ISETP.GE.AND P4, PT, R99, R128, PT ;  /* 0x000000806300720c */ /* 0x000fe20003f86270 */
[----:B------:R-:W-:-:S02]  /*5640*/  VIADD R153, R163, 0x2800 ;  /* 0x00002800a3997836 */ /* 0x000fc40000000000 */
[----:B------:R-:W-:Y:S01]  /*5650*/  FFMA.FTZ R103, R103, UR6, R108 ;  /* 0x0000000667677c23 */ /* 0x000fe2000801006c */
[----:B------:R-:W-:Y:S01]  /*5660*/  VIADD R152, R163, 0x2c00 ;  /* 0x00002c00a3987836 */ /* 0x000fe20000000000 */
[----:B------:R2:W-:Y:S03]  /*5670*/  MUFU.TANH R151, R93 ;  /* 0x0000005d00977308 */ /* 0x0005e60000002400 */
[----:B------:R-:W-:-:S05]  /*5680*/  FSEL R103, R103, -INF , !P0 ;  /* 0xff80000067677808 */ /* 0x000fca0004000000 */
[----:B------:R3:W-:Y:S01]  /*5690*/  MUFU.TANH R113, R106 ;  /* 0x0000006a00717308 */ /* 0x0007e20000002400 */
[----:B-1----:R-:W-:Y:S02]  /*56a0*/  I2FP.F32.S32 R92, R8 ;  /* 0x00000008005c7245 */ /* 0x002fe40000201400 */
[----:B------:R-:W-:Y:S02]  /*56b0*/  FSEL R8, R98, -INF , !P3 ;  /* 0xff80000062087808 */ /* 0x000fe40005800000 */
[----:B------:R-:W-:Y:S01]  /*56c0*/  ISETP.GE.AND P3, PT, R104, R128, PT ;  /* 0x000000806800720c */ /* 0x000fe20003f66270 */
[----:B------:R-:W-:Y:S01]  /*56d0*/  FFMA.FTZ R122, R92, UR6, R110 ;  /* 0x000000065c7a7c23 */ /* 0x000fe2000801006e */
[----:B------:R-:W-:Y:S01]  /*56e0*/  I2FP.F32.S32 R98, R99 ;  /* 0x0000006300627245 */ /* 0x000fe20000201400 */
[----:B------:R-:W-:Y:S01]  /*56f0*/  MUFU.TANH R127, R105 ;  /* 0x00000069007f7308 */ /* 0x000fe20000002400 */
[----:B--2---:R-:W-:Y:S01]  /*5700*/  FSEL R93, R170, -INF , !P6 ;  /* 0xff800000aa5d7808 */ /* 0x004fe20007000000 */
[----:B------:R-:W-:Y:S01]  /*5710*/  VIADD R92, R120, 0x48 ;  /* 0x00000048785c7836 */ /* 0x000fe20000000000 */
[----:B------:R-:W-:Y:S01]  /*5720*/  ISETP.GE.AND P6, PT, R104, R130, PT ;  /* 0x000000826800720c */ /* 0x000fe20003fc6270 */
[----:B------:R-:W-:Y:S01]  /*5730*/  FFMA.FTZ R117, R98, UR6, R117 ;  /* 0x0000000662757c23 */ /* 0x000fe20008010075 */
[----:B------:R-:W-:Y:S01]  /*5740*/  VIADD R98, R120, 0x41 ;  /* 0x0000004178627836 */ /* 0x000fe20000000000 */
[----:B------:R-:W-:-:S02]  /*5750*/  FSEL R122, R122, -INF , !P2 ;  /* 0xff8000007a7a7808 */ /* 0x000fc40005000000 */
[----:B------:R1:W-:Y:S01]  /*5760*/  MUFU.TANH R131, R89 ;  /* 0x0000005900837308 */ /* 0x0003e20000002400 */
[-C--:B---3--:R-:W-:Y:S02]  /*5770*/  I2FP.F32.S32 R106, R104.reuse ;  /* 0x00000068006a7245 */ /* 0x088fe40000201400 */
[----:B------:R-:W-:Y:S02]  /*5780*/  I2FP.F32.S32 R104, R104 ;  /* 0x0000006800687245 */ /* 0x000fe40000201400 */
[C---:B------:R-:W-:Y:S02]  /*5790*/  ISETP.GE.AND P0, PT, R98.reuse, R130, PT ;  /* 0x000000826200720c */ /* 0x040fe40003f06270 */
[----:B------:R-:W-:Y:S01]  /*57a0*/  ISETP.GE.AND P2, PT, R98, R128, PT ;  /* 0x000000806200720c */ /* 0x000fe20003f46270 */
[----:B------:R2:W-:Y:S01]  /*57b0*/  MUFU.TANH R105, R107 ;  /* 0x0000006b00697308 */ /* 0x0005e20000002400 */
[----:B------:R-:W-:Y:S01]  /*57c0*/  FFMA.FTZ R111, R104, UR6, R111 ;  /* 0x00000006686f7c23 */ /* 0x000fe2000801006f */
[----:B------:R-:W-:-:S02]  /*57d0*/  I2FP.F32.S32 R104, R92 ;  /* 0x0000005c00687245 */ /* 0x000fc40000201400 */
[----:B------:R-:W-:-:S03]  /*57e0*/  FSEL R132, R117, -INF , !P4 ;  /* 0xff80000075847808 */ /* 0x000fc60006000000 */
[----:B------:R-:W-:Y:S01]  /*57f0*/  FFMA.FTZ R100, R104, UR6, R100 ;  /* 0x0000000668647c23 */ /* 0x000fe20008010064 */
[----:B------:R-:W3:Y:S01]  /*5800*/  MUFU.TANH R101, R101 ;  /* 0x0000006500657308 */ /* 0x000ee20000002400 */
[----:B-1----:R-:W-:Y:S02]  /*5810*/  FSEL R89, R171, -INF , !P5 ;  /* 0xff800000ab597808 */ /* 0x002fe40006800000 */
[----:B------:R-:W-:-:S05]  /*5820*/  ISETP.GE.AND P5, PT, R99, R130, PT ;  /* 0x000000826300720c */ /* 0x000fca0003fa6270 */
[----:B------:R-:W1:Y:S01]  /*5830*/  MUFU.TANH R12, R12 ;  /* 0x0000000c000c7308 */ /* 0x000e620000002400 */
[----:B--2---:R-:W-:Y:S01]  /*5840*/  I2FP.F32.S32 R107, R99 ;  /* 0x00000063006b7245 */ /* 0x004fe20000201400 */
[----:B------:R-:W-:Y:S01]  /*5850*/  FFMA.FTZ R99, R106, UR6, R109 ;  /* 0x000000066a637c23 */ /* 0x000fe2000801006d */
[-C--:B------:R-:W-:Y:S02]  /*5860*/  I2FP.F32.S32 R106, R98.reuse ;  /* 0x00000062006a7245 */ /* 0x080fe40000201400 */
[----:B------:R-:W-:Y:S01]  /*5870*/  I2FP.F32.S32 R98, R98 ;  /* 0x0000006200627245 */ /* 0x000fe20000201400 */
[----:B------:R-:W-:Y:S01]  /*5880*/  FFMA.FTZ R107, R107, UR6, R124 ;  /* 0x000000066b6b7c23 */ /* 0x000fe2000801007c */
[----:B------:R-:W-:Y:S01]  /*5890*/  FSEL R99, R99, -INF , !P6 ;  /* 0xff80000063637808 */ /* 0x000fe20007000000 */
[----:B------:R2:W-:Y:S01]  /*58a0*/  MUFU.TANH R108, R87 ;  /* 0x00000057006c7308 */ /* 0x0005e20000002400 */
[----:B------:R-:W-:Y:S01]  /*58b0*/  FSEL R124, R111, -INF , !P3 ;  /* 0xff8000006f7c7808 */ /* 0x000fe20005800000 */
[----:B------:R-:W-:Y:S01]  /*58c0*/  FFMA.FTZ R106, R106, UR6, R116 ;  /* 0x000000066a6a7c23 */ /* 0x000fe20008010074 */
[----:B------:R-:W-:Y:S01]  /*58d0*/  ISETP.GE.AND P6, PT, R92, R130, PT ;  /* 0x000000825c00720c */ /* 0x000fe20003fc6270 */
[----:B----4-:R-:W-:Y:S01]  /*58e0*/  FFMA.FTZ R112, R98, UR6, R112 ;  /* 0x0000000662707c23 */ /* 0x010fe20008010070 */
[----:B------:R-:W-:-:S02]  /*58f0*/  ISETP.GE.AND P3, PT, R92, R128, PT ;  /* 0x000000805c00720c */ /* 0x000fc40003f66270 */
[----:B------:R-:W-:Y:S01]  /*5900*/  I2FP.F32.S32 R92, R92 ;  /* 0x0000005c005c7245 */ /* 0x000fe20000201400 */
[----:B------:R-:W4:Y:S01]  /*5910*/  MUFU.TANH R18, R18 ;  /* 0x0000001200127308 */ /* 0x000f220000002400 */
[----:B------:R-:W-:Y:S02]  /*5920*/  FSEL R107, R107, -INF , !P5 ;  /* 0xff8000006b6b7808 */ /* 0x000fe40006800000 */
[----:B------:R-:W-:Y:S01]  /*5930*/  FSEL R106, R106, -INF , !P0 ;  /* 0xff8000006a6a7808 */ /* 0x000fe20004000000 */
[----:B------:R-:W-:Y:S01]  /*5940*/  FFMA.FTZ R102, R92, UR6, R102 ;  /* 0x000000065c667c23 */ /* 0x000fe20008010066 */
[----:B------:R-:W-:Y:S01]  /*5950*/  VIADD R92, R120, 0x50 ;  /* 0x00000050785c7836 */ /* 0x000fe20000000000 */
[----:B------:R-:W-:Y:S02]  /*5960*/  FSEL R144, R112, -INF , !P2 ;  /* 0xff80000070907808 */ /* 0x000fe40005000000 */
[----:B------:R-:W-:Y:S01]  /*5970*/  MUFU.TANH R110, R88 ;  /* 0x00000058006e7308 */ /* 0x000fe20000002400 */
[----:B--2---:R-:W-:Y:S01]  /*5980*/  VIADD R87, R120, 0x49 ;  /* 0x0000004978577836 */ /* 0x004fe20000000000 */
[----:B------:R-:W-:-:S02]  /*5990*/  I2FP.F32.S32 R98, R92 ;  /* 0x0000005c00627245 */ /* 0x000fc40000201400 */
[-C--:B------:R-:W-:Y:S02]  /*59a0*/  ISETP.GE.AND P0, PT, R92, R130.reuse, PT ;  /* 0x000000825c00720c */ /* 0x080fe40003f06270 */
[-C--:B------:R-:W-:Y:S01]  /*59b0*/  I2FP.F32.S32 R119, R87.reuse ;  /* 0x0000005700777245 */ /* 0x080fe20000201400 */
[----:B------:R-:W-:Y:S01]  /*59c0*/  FFMA.FTZ R17, R98, UR6, R17 ;  /* 0x0000000662117c23 */ /* 0x000fe20008010011 */
[C---:B------:R-:W-:Y:S01]  /*59d0*/  ISETP.GE.AND P5, PT, R87.reuse, R130, PT ;  /* 0x000000825700720c */ /* 0x040fe20003fa6270 */
[----:B------:R2:W-:Y:S01]  /*59e0*/  MUFU.TANH R88, R82 ;  /* 0x0000005200587308 */ /* 0x0005e20000002400 */
[-C--:B------:R-:W-:Y:S01]  /*59f0*/  ISETP.GE.AND P4, PT, R87, R128.reuse, PT ;  /* 0x000000805700720c */ /* 0x080fe20003f86270 */
[----:B---3--:R-:W-:Y:S01]  /*5a00*/  FFMA.FTZ R119, R119, UR6, R101 ;  /* 0x0000000677777c23 */ /* 0x008fe20008010065 */
[----:B------:R-:W-:Y:S02]  /*5a10*/  I2FP.F32.S32 R87, R87 ;  /* 0x0000005700577245 */ /* 0x000fe40000201400 */
[----:B------:R-:W-:-:S02]  /*5a20*/  ISETP.GE.AND P2, PT, R92, R128, PT ;  /* 0x000000805c00720c */ /* 0x000fc40003f46270 */
[----:B------:R-:W-:Y:S01]  /*5a30*/  I2FP.F32.S32 R92, R92 ;  /* 0x0000005c005c7245 */ /* 0x000fe20000201400 */
[----:B------:R-:W-:Y:S01]  /*5a40*/  FFMA.FTZ R16, R87, UR6, R16 ;  /* 0x0000000657107c23 */ /* 0x000fe20008010010 */
[----:B------:R-:W3:Y:S01]  /*5a50*/  MUFU.TANH R118, R118 ;  /* 0x0000007600767308 */ /* 0x000ee20000002400 */
[----:B------:R-:W-:Y:S02]  /*5a60*/  FSEL R143, R102, -INF , !P3 ;  /* 0xff800000668f7808 */ /* 0x000fe40005800000 */
[----:B------:R-:W-:Y:S01]  /*5a70*/  FSEL R104, R100, -INF , !P6 ;  /* 0xff80000064687808 */ /* 0x000fe20007000000 */
[----:B-1----:R-:W-:Y:S01]  /*5a80*/  FFMA.FTZ R92, R92, UR6, R12 ;  /* 0x000000065c5c7c23 */ /* 0x002fe2000801000c */
[----:B------:R-:W-:Y:S02]  /*5a90*/  FSEL R119, R119, -INF , !P5 ;  /* 0xff80000077777808 */ /* 0x000fe40006800000 */
[----:B------:R-:W-:Y:S01]  /*5aa0*/  FSEL R147, R16, -INF , !P4 ;  /* 0xff80000010937808 */ /* 0x000fe20006000000 */
[----:B--2---:R-:W-:Y:S01]  /*5ab0*/  VIADD R82, R120, 0x51 ;  /* 0x0000005178527836 */ /* 0x004fe20000000000 */
[----:B------:R-:W-:Y:S01]  /*5ac0*/  MUFU.TANH R95, R95 ;  /* 0x0000005f005f7308 */ /* 0x000fe20000002400 */
[----:B------:R-:W-:-:S02]  /*5ad0*/  ISETP.GE.AND P5, PT, R167, R130, PT ;  /* 0x00000082a700720c */ /* 0x000fc40003fa6270 */
[----:B------:R-:W-:Y:S02]  /*5ae0*/  ISETP.GE.AND P4, PT, R167, R128, PT ;  /* 0x00000080a700720c */ /* 0x000fe40003f86270 */
[----:B------:R-:W-:Y:S02]  /*5af0*/  I2FP.F32.S32 R117, R82 ;  /* 0x0000005200757245 */ /* 0x000fe40000201400 */
[C---:B------:R-:W-:Y:S01]  /*5b00*/  ISETP.GE.AND P6, PT, R82.reuse, R130, PT ;  /* 0x000000825200720c */ /* 0x040fe20003fc6270 */
[----:B------:R1:W-:Y:S01]  /*5b10*/  MUFU.TANH R102, R75 ;  /* 0x0000004b00667308 */ /* 0x0003e20000002400 */
[----:B------:R-:W-:Y:S01]  /*5b20*/  ISETP.GE.AND P3, PT, R82, R128, PT ;  /* 0x000000805200720c */ /* 0x000fe20003f66270 */
[----:B----4-:R-:W-:Y:S01]  /*5b30*/  FFMA.FTZ R117, R117, UR6, R18 ;  /* 0x0000000675757c23 */ /* 0x010fe20008010012 */
[----:B------:R-:W-:Y:S01]  /*5b40*/  I2FP.F32.S32 R82, R82 ;  /* 0x0000005200527245 */ /* 0x000fe20000201400 */
[----:B------:R-:W-:Y:S01]  /*5b50*/  VIADD R18, R120, 0x60 ;  /* 0x0000006078127836 */ /* 0x000fe20000000000 */
[----:B------:R-:W-:-:S02]  /*5b60*/  FSEL R100, R17, -INF , !P0 ;  /* 0xff80000011647808 */ /* 0x000fc40004000000 */
[----:B------:R-:W-:Y:S01]  /*5b70*/  FSEL R175, R92, -INF , !P2 ;  /* 0xff8000005caf7808 */ /* 0x000fe20005000000 */
[----:B------:R-:W2:Y:S01]  /*5b80*/  MUFU.TANH R115, R115 ;  /* 0x0000007300737308 */ /* 0x000ea20000002400 */
[----:B------:R-:W-:Y:S01]  /*5b90*/  FFMA.FTZ R84, R82, UR6, R84 ;  /* 0x0000000652547c23 */ /* 0x000fe20008010054 */
[-C--:B------:R-:W-:Y:S02]  /*5ba0*/  I2FP.F32.S32 R92, R18.reuse ;  /* 0x00000012005c7245 */ /* 0x080fe40000201400 */
[----:B------:R-:W-:Y:S02]  /*5bb0*/  I2FP.F32.S32 R186, R18 ;  /* 0x0000001200ba7245 */ /* 0x000fe40000201400 */
[----:B------:R-:W-:Y:S01]  /*5bc0*/  FSEL R117, R117, -INF , !P6 ;  /* 0xff80000075757808 */ /* 0x000fe20007000000 */
[----:B------:R-:W-:Y:S01]  /*5bd0*/  FFMA.FTZ R92, R92, UR6, R91 ;  /* 0x000000065c5c7c23 */ /* 0x000fe2000801005b */
[----:B------:R4:W-:Y:S01]  /*5be0*/  MUFU.TANH R12, R78 ;  /* 0x0000004e000c7308 */ /* 0x0009e20000002400 */
[-C--:B-1----:R-:W-:Y:S01]  /*5bf0*/  I2FP.F32.S32 R75, R167.reuse ;  /* 0x000000a7004b7245 */ /* 0x082fe20000201400 */
[----:B---3--:R-:W-:Y:S01]  /*5c00*/  FFMA.FTZ R186, R186, UR6, R118 ;  /* 0x00000006baba7c23 */ /* 0x008fe20008010076 */
[----:B------:R-:W-:-:S02]  /*5c10*/  I2FP.F32.S32 R167, R167 ;  /* 0x000000a700a77245 */ /* 0x000fc40000201400 */
[----:B------:R-:W-:Y:S01]  /*5c20*/  FSEL R170, R84, -INF , !P3 ;  /* 0xff80000054aa7808 */ /* 0x000fe20005800000 */
[----:B------:R-:W-:Y:S01]  /*5c30*/  FFMA.FTZ R81, R75, UR6, R81 ;  /* 0x000000064b517c23 */ /* 0x000fe20008010051 */
[----:B------:R-:W-:Y:S01]  /*5c40*/  ISETP.GE.AND P6, PT, R18, R130, PT ;  /* 0x000000821200720c */ /* 0x000fe20003fc6270 */
[----:B------:R1:W-:Y:S01]  /*5c50*/  MUFU.TANH R16, R73 ;  /* 0x0000004900107308 */ /* 0x0003e20000002400 */
[----:B------:R-:W-:Y:S01]  /*5c60*/  FFMA.FTZ R167, R167, UR6, R64 ;  /* 0x00000006a7a77c23 */ /* 0x000fe20008010040 */
[----:B------:R-:W-:Y:S01]  /*5c70*/  VIADD R64, R120, 0x68 ;  /* 0x0000006878407836 */ /* 0x000fe20000000000 */
[----:B------:R-:W-:Y:S01]  /*5c80*/  ISETP.GE.AND P3, PT, R18, R128, PT ;  /* 0x000000801200720c */ /* 0x000fe20003f66270 */
[C---:B------:R-:W-:Y:S01]  /*5c90*/  VIADD R18, R120.reuse, 0x69 ;  /* 0x0000006978127836 */ /* 0x040fe20000000000 */
[----:B------:R-:W-:Y:S02]  /*5ca0*/  FSEL R98, R81, -INF , !P5 ;  /* 0xff80000051627808 */ /* 0x000fe40006800000 */
[-C--:B------:R-:W-:Y:S01]  /*5cb0*/  I2FP.F32.S32 R82, R64.reuse ;  /* 0x0000004000527245 */ /* 0x080fe20000201400 */
[----:B------:R3:W-:Y:S01]  /*5cc0*/  MUFU.TANH R17, R66 ;  /* 0x0000004200117308 */ /* 0x0007e20000002400 */
[----:B----4-:R-:W-:Y:S01]  /*5cd0*/  VIADD R78, R120, 0x59 ;  /* 0x00000059784e7836 */ /* 0x010fe20000000000 */
[----:B------:R-:W-:-:S02]  /*5ce0*/  I2FP.F32.S32 R192, R64 ;  /* 0x0000004000c07245 */ /* 0x000fc40000201400 */
[----:B------:R-:W-:Y:S01]  /*5cf0*/  FFMA.FTZ R82, R82, UR6, R123 ;  /* 0x0000000652527c23 */ /* 0x000fe2000801007b */
[----:B------:R-:W-:Y:S02]  /*5d00*/  FSEL R92, R92, -INF , !P6 ;  /* 0xff8000005c5c7808 */ /* 0x000fe40007000000 */
[----:B------:R-:W-:Y:S01]  /*5d10*/  ISETP.GE.AND P0, PT, R78, R130, PT ;  /* 0x000000824e00720c */ /* 0x000fe20003f06270 */
[----:B------:R-:W4:Y:S01]  /*5d20*/  MUFU.TANH R121, R121 ;  /* 0x0000007900797308 */ /* 0x000f220000002400 */
[----:B-1----:R-:W-:Y:S01]  /*5d30*/  I2FP.F32.S32 R73, R78 ;  /* 0x0000004e00497245 */ /* 0x002fe20000201400 */
[----:B--2---:R-:W-:Y:S01]  /*5d40*/  FFMA.FTZ R192, R192, UR6, R115 ;  /* 0x00000006c0c07c23 */ /* 0x004fe20008010073 */
[----:B------:R-:W-:Y:S02]  /*5d50*/  ISETP.GE.AND P2, PT, R78, R128, PT ;  /* 0x000000804e00720c */ /* 0x000fe40003f46270 */
[----:B------:R-:W-:Y:S01]  /*5d60*/  I2FP.F32.S32 R78, R78 ;  /* 0x0000004e004e7245 */ /* 0x000fe20000201400 */
[----:B------:R-:W-:Y:S01]  /*5d70*/  FFMA.FTZ R68, R73, UR6, R68 ;  /* 0x0000000649447c23 */ /* 0x000fe20008010044 */
[----:B------:R-:W-:Y:S01]  /*5d80*/  FSEL R186, R186, -INF , !P3 ;  /* 0xff800000baba7808 */ /* 0x000fe20005800000 */
[----:B------:R1:W-:Y:S01]  /*5d90*/  MUFU.TANH R112, R59 ;  /* 0x0000003b00707308 */ /* 0x0003e20000002400 */
[----:B---3--:R-:W-:-:S02]  /*5da0*/  VIADD R66, R120, 0x61 ;  /* 0x0000006178427836 */ /* 0x008fc40000000000 */
[----:B------:R-:W-:Y:S01]  /*5db0*/  FFMA.FTZ R70, R78, UR6, R70 ;  /* 0x000000064e467c23 */ /* 0x000fe20008010046 */
[----:B------:R-:W-:Y:S02]  /*5dc0*/  I2FP.F32.S32 R81, R18 ;  /* 0x0000001200517245 */ /* 0x000fe40000201400 */
[----:B------:R-:W-:Y:S02]  /*5dd0*/  ISETP.GE.AND P6, PT, R18, R130, PT ;  /* 0x000000821200720c */ /* 0x000fe40003fc6270 */
[----:B------:R-:W-:Y:S01]  /*5de0*/  I2FP.F32.S32 R87, R66 ;  /* 0x0000004200577245 */ /* 0x000fe20000201400 */
[----:B------:R2:W-:Y:S01]  /*5df0*/  MUFU.TANH R118, R61 ;  /* 0x0000003d00767308 */ /* 0x0005e20000002400 */
[----:B------:R-:W-:Y:S01]  /*5e00*/  FSEL R179, R70, -INF , !P2 ;  /* 0xff80000046b37808 */ /* 0x000fe20005000000 */
[----:B------:R-:W-:Y:S01]  /*5e10*/  FFMA.FTZ R81, R81, UR6, R125 ;  /* 0x0000000651517c23 */ /* 0x000fe2000801007d */
[----:B------:R-:W-:Y:S01]  /*5e20*/  ISETP.GE.AND P2, PT, R64, R128, PT ;  /* 0x000000804000720c */ /* 0x000fe20003f46270 */
[----:B------:R-:W-:Y:S01]  /*5e30*/  FFMA.FTZ R87, R87, UR6, R95 ;  /* 0x0000000657577c23 */ /* 0x000fe2000801005f */
[----:B------:R-:W-:-:S02]  /*5e40*/  FSEL R95, R68, -INF , !P0 ;  /* 0xff800000445f7808 */ /* 0x000fc40004000000 */
[----:B------:R-:W-:Y:S01]  /*5e50*/  ISETP.GE.AND P0, PT, R64, R130, PT ;  /* 0x000000824000720c */ /* 0x000fe20003f06270 */
[----:B------:R3:W-:Y:S01]  /*5e60*/  MUFU.TANH R116, R58 ;  /* 0x0000003a00747308 */ /* 0x0007e20000002400 */
[----:B------:R-:W-:Y:S01]  /*5e70*/  ISETP.GE.AND P3, PT, R18, R128, PT ;  /* 0x000000801200720c */ /* 0x000fe20003f66270 */
[----:B-1----:R-:W-:Y:S01]  /*5e80*/  VIADD R59, R120, 0x78 ;  /* 0x00000078783b7836 */ /* 0x002fe20000000000 */
[----:B------:R-:W-:Y:S02]  /*5e90*/  I2FP.F32.S32 R18, R18 ;  /* 0x0000001200127245 */ /* 0x000fe40000201400 */
[----:B------:R-:W-:Y:S02]  /*5ea0*/  FSEL R167, R167, -INF , !P4 ;  /* 0xff800000a7a77808 */ /* 0x000fe40006000000 */
[----:B------:R-:W-:Y:S01]  /*5eb0*/  ISETP.GE.AND P5, PT, R66, R130, PT ;  /* 0x000000824200720c */ /* 0x000fe20003fa6270 */
[----:B------:R-:W-:Y:S01]  /*5ec0*/  FFMA.FTZ R126, R18, UR6, R126 ;  /* 0x00000006127e7c23 */ /* 0x000fe2000801007e */
[----:B------:R-:W-:Y:S01]  /*5ed0*/  ISETP.GE.AND P4, PT, R66, R128, PT ;  /* 0x000000804200720c */ /* 0x000fe20003f86270 */
[C---:B--2---:R-:W-:Y:S01]  /*5ee0*/  VIADD R61, R120.reuse, 0x70 ;  /* 0x00000070783d7836 */ /* 0x044fe20000000000 */
[----:B------:R-:W-:Y:S01]  /*5ef0*/  I2FP.F32.S32 R66, R66 ;  /* 0x0000004200427245 */ /* 0x000fe20000201400 */
[----:B------:R-:W-:Y:S01]  /*5f00*/  VIADD R18, R120, 0x79 ;  /* 0x0000007978127836 */ /* 0x000fe20000000000 */
[----:B------:R-:W-:Y:S01]  /*5f10*/  FSEL R82, R82, -INF , !P0 ;  /* 0xff80000052527808 */ /* 0x000fe20004000000 */
[----:B------:R1:W-:Y:S01]  /*5f20*/  MUFU.TANH R101, R79 ;  /* 0x0000004f00657308 */ /* 0x0003e20000002400 */
[----:B------:R-:W-:Y:S01]  /*5f30*/  FSEL R192, R192, -INF , !P2 ;  /* 0xff800000c0c07808 */ /* 0x000fe20005000000 */
[----:B----4-:R-:W-:Y:S01]  /*5f40*/  FFMA.FTZ R121, R66, UR6, R121 ;  /* 0x0000000642797c23 */ /* 0x010fe20008010079 */
[----:B------:R-:W-:Y:S01]  /*5f50*/  I2FP.F32.S32 R75, R59 ;  /* 0x0000003b004b7245 */ /* 0x000fe20000201400 */
[----:B---3--:R-:W-:Y:S01]  /*5f60*/  VIADD R58, R120, 0x80 ;  /* 0x00000080783a7836 */ /* 0x008fe20000000000 */
[----:B------:R-:W-:-:S02]  /*5f70*/  ISETP.GE.AND P0, PT, R59, R130, PT ;  /* 0x000000823b00720c */ /* 0x000fc40003f06270 */
[----:B------:R-:W-:Y:S01]  /*5f80*/  ISETP.GE.AND P2, PT, R59, R128, PT ;  /* 0x000000803b00720c */ /* 0x000fe20003f46270 */
[----:B------:R2:W-:Y:S01]  /*5f90*/  MUFU.TANH R115, R60 ;  /* 0x0000003c00737308 */ /* 0x0005e20000002400 */
[----:B------:R-:W-:Y:S01]  /*5fa0*/  I2FP.F32.S32 R59, R59 ;  /* 0x0000003b003b7245 */ /* 0x000fe20000201400 */
[----:B------:R-:W-:Y:S01]  /*5fb0*/  FFMA.FTZ R75, R75, UR6, R145 ;  /* 0x000000064b4b7c23 */ /* 0x000fe20008010091 */
[----:B------:R-:W-:Y:S02]  /*5fc0*/  FSEL R81, R81, -INF , !P6 ;  /* 0xff80000051517808 */ /* 0x000fe40007000000 */
[----:B------:R-:W-:Y:S01]  /*5fd0*/  FSEL R193, R126, -INF , !P3 ;  /* 0xff8000007ec17808 */ /* 0x000fe20005800000 */
[----:B------:R-:W-:Y:S01]  /*5fe0*/  FFMA.FTZ R150, R59, UR6, R150 ;  /* 0x000000063b967c23 */ /* 0x000fe20008010096 */
[----:B------:R-:W-:Y:S01]  /*5ff0*/  I2FP.F32.S32 R73, R18 ;  /* 0x0000001200497245 */ /* 0x000fe20000201400 */
[----:B------:R-:W3:Y:S01]  /*6000*/  MUFU.TANH R97, R97 ;  /* 0x0000006100617308 */ /* 0x000ee20000002400 */
[----:B-1----:R-:W-:-:S02]  /*6010*/  I2FP.F32.S32 R79, R61 ;  /* 0x0000003d004f7245 */ /* 0x002fc40000201400 */
[C---:B------:R-:W-:Y:S01]  /*6020*/  ISETP.GE.AND P6, PT, R18.reuse, R130, PT ;  /* 0x000000821200720c */ /* 0x040fe20003fc6270 */
[----:B------:R-:W-:Y:S01]  /*6030*/  FFMA.FTZ R73, R73, UR6, R146 ;  /* 0x0000000649497c23 */ /* 0x000fe20008010092 */
[----:B------:R-:W-:Y:S01]  /*6040*/  ISETP.GE.AND P3, PT, R18, R128, PT ;  /* 0x000000801200720c */ /* 0x000fe20003f66270 */
[----:B------:R-:W-:Y:S01]  /*6050*/  FFMA.FTZ R79, R79, UR6, R127 ;  /* 0x000000064f4f7c23 */ /* 0x000fe2000801007f */
[----:B------:R-:W-:Y:S01]  /*6060*/  I2FP.F32.S32 R59, R18 ;  /* 0x00000012003b7245 */ /* 0x000fe20000201400 */
[----:B------:R1:W-:Y:S01]  /*6070*/  MUFU.TANH R91, R72 ;  /* 0x00000048005b7308 */ /* 0x0003e20000002400 */
[----:B--2---:R-:W-:Y:S02]  /*6080*/  I2FP.F32.S32 R60, R61 ;  /* 0x0000003d003c7245 */ /* 0x004fe40000201400 */
        /* <DEDUP_REMOVED lines=9> */
[----:B------:R-:W-:Y:S01]  /*6120*/  VIADD R60, R120, 0x89 ;  /* 0x00000089783c7836 */ /* 0x000fe20000000000 */
[----:B------:R-:W-:Y:S01]  /*6130*/  FSEL R79, R79, -INF , !P5 ;  /* 0xff8000004f4f7808 */ /* 0x000fe20006800000 */
[----:B------:R-:W2:Y:S01]  /*6140*/  MUFU.TANH R86, R86 ;  /* 0x0000005600567308 */ /* 0x000ea20000002400 */
[----:B------:R-:W-:-:S02]  /*6150*/  FSEL R200, R142, -INF , !P4 ;  /* 0xff8000008ec87808 */ /* 0x000fc40006000000 */
[----:B-1----:R-:W-:Y:S02]  /*6160*/  I2FP.F32.S32 R72, R58 ;  /* 0x0000003a00487245 */ /* 0x002fe40000201400 */
[C---:B------:R-:W-:Y:S02]  /*6170*/  ISETP.GE.AND P5, PT, R58.reuse, R130, PT ;  /* 0x000000823a00720c */ /* 0x040fe40003fa6270 */
[----:B------:R-:W-:Y:S01]  /*6180*/  ISETP.GE.AND P4, PT, R58, R128, PT ;  /* 0x000000803a00720c */ /* 0x000fe20003f86270 */
[----:B------:R-:W-:Y:S01]  /*6190*/  VIADD R58, R120, 0x81 ;  /* 0x00000081783a7836 */ /* 0x000fe20000000000 */
[----:B------:R-:W-:Y:S01]  /*61a0*/  FSEL R73, R73, -INF , !P6 ;  /* 0xff80000049497808 */ /* 0x000fe20007000000 */
[----:B------:R-:W-:Y:S01]  /*61b0*/  FFMA.FTZ R72, R72, UR6, R149 ;  /* 0x0000000648487c23 */ /* 0x000fe20008010095 */
[----:B------:R-:W-:Y:S01]  /*61c0*/  FSEL R206, R148, -INF , !P3 ;  /* 0xff80000094ce7808 */ /* 0x000fe20005800000 */
[----:B------:R-:W1:Y:S01]  /*61d0*/  MUFU.TANH R83, R83 ;  /* 0x0000005300537308 */ /* 0x000e620000002400 */
[----:B------:R-:W-:Y:S01]  /*61e0*/  I2FP.F32.S32 R68, R18 ;  /* 0x0000001200447245 */ /* 0x000fe20000201400 */
[C---:B------:R-:W-:Y:S01]  /*61f0*/  VIADD R149, R163.reuse, 0x3800 ;  /* 0x00003800a3957836 */ /* 0x040fe20000000000 */
[C---:B------:R-:W-:Y:S01]  /*6200*/  ISETP.GE.AND P6, PT, R18.reuse, R130, PT ;  /* 0x000000821200720c */ /* 0x040fe20003fc6270 */
[----:B------:R-:W-:Y:S01]  /*6210*/  VIADD R148, R163, 0x3c00 ;  /* 0x00003c00a3947836 */ /* 0x000fe20000000000 */
[----:B------:R-:W-:Y:S01]  /*6220*/  ISETP.GE.AND P3, PT, R18, R128, PT ;  /* 0x000000801200720c */ /* 0x000fe20003f66270 */
[----:B------:R-:W-:Y:S01]  /*6230*/  FFMA.FTZ R68, R68, UR6, R135 ;  /* 0x0000000644447c23 */ /* 0x000fe20008010087 */
[----:B------:R-:W-:Y:S01]  /*6240*/  FSEL R75, R75, -INF , !P0 ;  /* 0xff8000004b4b7808 */ /* 0x000fe20004000000 */
[----:B------:R4:W-:Y:S01]  /*6250*/  MUFU.TANH R84, R62 ;  /* 0x0000003e00547308 */ /* 0x0009e20000002400 */
[----:B------:R-:W-:Y:S01]  /*6260*/  FSEL R203, R150, -INF , !P2 ;  /* 0xff80000096cb7808 */ /* 0x000fe20005000000 */
[----:B------:R-:W-:Y:S01]  /*6270*/  VIADD R150, R163, 0x3400 ;  /* 0x00003400a3967836 */ /* 0x000fe20000000000 */
[----:B------:R-:W-:-:S02]  /*6280*/  I2FP.F32.S32 R18, R18 ;  /* 0x0000001200127245 */ /* 0x000fc40000201400 */
[----:B------:R-:W-:Y:S02]  /*6290*/  I2FP.F32.S32 R70, R58 ;  /* 0x0000003a00467245 */ /* 0x000fe40000201400 */
[----:B------:R-:W-:Y:S01]  /*62a0*/  ISETP.GE.AND P0, PT, R58, R130, PT ;  /* 0x000000823a00720c */ /* 0x000fe20003f06270 */
[----:B------:R-:W-:Y:S01]  /*62b0*/  FFMA.FTZ R151, R18, UR6, R151 ;  /* 0x0000000612977c23 */ /* 0x000fe20008010097 */
[----:B------:R-:W-:Y:S01]  /*62c0*/  ISETP.GE.AND P2, PT, R58, R128, PT ;  /* 0x000000803a00720c */ /* 0x000fe20003f46270 */
[----:B---3--:R-:W-:Y:S01]  /*62d0*/  FFMA.FTZ R70, R70, UR6, R97 ;  /* 0x0000000646467c23 */ /* 0x008fe20008010061 */
[----:B------:R-:W-:Y:S01]  /*62e0*/  I2FP.F32.S32 R58, R58 ;  /* 0x0000003a003a7245 */ /* 0x000fe20000201400 */
[----:B------:R-:W-:Y:S01]  /*62f0*/  VIADD R18, R169, UR5 ;  /* 0x00000005a9127c36 */ /* 0x000fe20008000000 */
[----:B------:R-:W-:Y:S01]  /*6300*/  I2FP.F32.S32 R109, R120 ;  /* 0x00000078006d7245 */ /* 0x000fe20000201400 */
[----:B------:R3:W1:Y:S01]  /*6310*/  MUFU.TANH R111, R65 ;  /* 0x00000041006f7308 */ /* 0x0006620000002400 */
[----:B------:R-:W-:Y:S01]  /*6320*/  FSEL R72, R72, -INF , !P5 ;  /* 0xff80000048487808 */ /* 0x000fe20006800000 */
[----:B------:R-:W-:Y:S01]  /*6330*/  FFMA.FTZ R133, R58, UR6, R133 ;  /* 0x000000063a857c23 */ /* 0x000fe20008010085 */
[----:B------:R-:W-:Y:S01]  /*6340*/  I2FP.F32.S32 R58, R60 ;  /* 0x0000003c003a7245 */ /* 0x000fe20000201400 */
[----:B------:R-:W-:Y:S01]  /*6350*/  FFMA.FTZ R109, R109, UR6, R140 ;  /* 0x000000066d6d7c23 */ /* 0x000fe2000801008c */
[CC--:B------:R-:W-:Y:S01]  /*6360*/  ISETP.GE.AND P5, PT, R120.reuse, R130.reuse, PT ;  /* 0x000000827800720c */ /* 0x0c0fe20003fa6270 */
[----:B------:R-:W-:Y:S01]  /*6370*/  VIADD R120, R120, 0x71 ;  /* 0x0000007178787836 */ /* 0x000fe20000000000 */
[----:B------:R-:W-:Y:S01]  /*6380*/  FSEL R205, R134, -INF , !P4 ;  /* 0xff80000086cd7808 */ /* 0x000fe20006000000 */
[----:B------:R-:W-:Y:S01]  /*6390*/  VIADD R59, R18, 0x90 ;  /* 0x00000090123b7836 */ /* 0x000fe20000000000 */
[----:B------:R-:W-:Y:S01]  /*63a0*/  FSEL R70, R70, -INF , !P0 ;  /* 0xff80000046467808 */ /* 0x000fe20004000000 */
[----:B------:R-:W-:Y:S01]  /*63b0*/  FFMA.FTZ R58, R58, UR6, R94 ;  /* 0x000000063a3a7c23 */ /* 0x000fe2000801005e */
[----:B------:R-:W-:Y:S01]  /*63c0*/  ISETP.GE.AND P4, PT, R60, R130, PT ;  /* 0x000000823c00720c */ /* 0x000fe20003f86270 */
[----:B------:R-:W-:Y:S01]  /*63d0*/  VIADD R64, R18, 0x91 ;  /* 0x0000009112407836 */ /* 0x000fe20000000000 */
[----:B------:R-:W-:Y:S01]  /*63e0*/  ISETP.GE.AND P0, PT, R60, R128, PT ;  /* 0x000000803c00720c */ /* 0x000fe20003f06270 */
[C---:B----4-:R-:W-:Y:S01]  /*63f0*/  VIADD R62, R18.reuse, 0x98 ;  /* 0x00000098123e7836 */ /* 0x050fe20000000000 */
[----:B------:R-:W-:Y:S01]  /*6400*/  I2FP.F32.S32 R60, R60 ;  /* 0x0000003c003c7245 */ /* 0x000fe20000201400 */
[----:B------:R4:W-:Y:S01]  /*6410*/  MUFU.TANH R94, R47 ;  /* 0x0000002f005e7308 */ /* 0x0009e20000002400 */
[----:B------:R-:W-:Y:S01]  /*6420*/  FSEL R208, R133, -INF , !P2 ;  /* 0xff80000085d07808 */ /* 0x000fe20005000000 */
[----:B------:R-:W-:Y:S01]  /*6430*/  VIADD R140, R18, 0xa9 ;  /* 0x000000a9128c7836 */ /* 0x000fe20000000000 */
[----:B------:R-:W-:Y:S01]  /*6440*/  FSEL R68, R68, -INF , !P6 ;  /* 0xff80000044447808 */ /* 0x000fe20007000000 */
[----:B------:R-:W-:Y:S01]  /*6450*/  FFMA.FTZ R60, R60, UR6, R129 ;  /* 0x000000063c3c7c23 */ /* 0x000fe20008010081 */
[----:B------:R-:W-:Y:S01]  /*6460*/  FSEL R207, R151, -INF , !P3 ;  /* 0xff80000097cf7808 */ /* 0x000fe20005800000 */
[----:B------:R-:W-:Y:S01]  /*6470*/  VIADD R151, R163, 0x3000 ;  /* 0x00003000a3977836 */ /* 0x000fe20000000000 */
[----:B------:R-:W-:Y:S01]  /*6480*/  FSEL R109, R109, -INF , !P5 ;  /* 0xff8000006d6d7808 */ /* 0x000fe20006800000 */
[----:B------:R1:W-:Y:S01]  /*6490*/  MUFU.TANH R97, R46 ;  /* 0x0000002e00617308 */ /* 0x0003e20000002400 */
[----:B------:R-:W-:-:S02]  /*64a0*/  I2FP.F32.S32 R61, R120 ;  /* 0x00000078003d7245 */ /* 0x000fc40000201400 */
[C---:B------:R-:W-:Y:S02]  /*64b0*/  ISETP.GE.AND P2, PT, R120.reuse, R130, PT ;  /* 0x000000827800720c */ /* 0x040fe40003f46270 */
[----:B------:R-:W-:Y:S01]  /*64c0*/  ISETP.GE.AND P6, PT, R120, R128, PT ;  /* 0x000000807800720c */ /* 0x000fe20003fc6270 */
[----:B------:R-:W-:Y:S01]  /*64d0*/  FFMA.FTZ R61, R61, UR6, R105 ;  /* 0x000000063d3d7c23 */ /* 0x000fe20008010069 */
[C---:B------:R-:W-:Y:S01]  /*64e0*/  ISETP.GE.AND P3, PT, R59.reuse, R130, PT ;  /* 0x000000823b00720c */ /* 0x040fe20003f66270 */
[----:B------:R-:W1:Y:S01]  /*64f0*/  MUFU.TANH R57, R57 ;  /* 0x0000003900397308 */ /* 0x000e620000002400 */
[----:B------:R-:W-:Y:S02]  /*6500*/  ISETP.GE.AND P5, PT, R59, R128, PT ;  /* 0x000000803b00720c */ /* 0x000fe40003fa6270 */
[----:B------:R-:W-:Y:S02]  /*6510*/  I2FP.F32.S32 R120, R120 ;  /* 0x0000007800787245 */ /* 0x000fe40000201400 */
[----:B------:R-:W-:-:S02]  /*6520*/  I2FP.F32.S32 R59, R59 ;  /* 0x0000003b003b7245 */ /* 0x000fc40000201400 */
[----:B------:R-:W-:Y:S01]  /*6530*/  FSEL R66, R58, -INF , !P4 ;  /* 0xff8000003a427808 */ /* 0x000fe20006000000 */
[----:B------:R-:W-:Y:S01]  /*6540*/  FFMA.FTZ R113, R120, UR6, R113 ;  /* 0x0000000678717c23 */ /* 0x000fe20008010071 */
[----:B------:R-:W-:Y:S01]  /*6550*/  I2FP.F32.S32 R58, R64 ;  /* 0x00000040003a7245 */ /* 0x000fe20000201400 */
[C---:B---3--:R-:W-:Y:S01]  /*6560*/  FFMA.FTZ R65, R59.reuse, UR6, R131 ;  /* 0x000000063b417c23 */ /* 0x048fe20008010083 */
[----:B------:R-:W-:Y:S01]  /*6570*/  FFMA.FTZ R110, R59, UR6, R110 ;  /* 0x000000063b6e7c23 */ /* 0x000fe2000801006e */
[----:B------:R-:W-:Y:S01]  /*6580*/  VIADD R59, R18, 0x99 ;  /* 0x00000099123b7836 */ /* 0x000fe20000000000 */
[----:B------:R-:W-:Y:S01]  /*6590*/  FSEL R204, R60, -INF , !P0 ;  /* 0xff8000003ccc7808 */ /* 0x000fe20004000000 */
[----:B--2---:R-:W-:Y:S01]  /*65a0*/  FFMA.FTZ R195, R58, UR6, R86 ;  /* 0x000000063ac37c23 */ /* 0x004fe20008010056 */
[----:B----4-:R-:W-:Y:S01]  /*65b0*/  I2FP.F32.S32 R47, R62 ;  /* 0x0000003e002f7245 */ /* 0x010fe20000201400 */
[----:B------:R2:W-:Y:S01]  /*65c0*/  MUFU.TANH R86, R45 ;  /* 0x0000002d00567308 */ /* 0x0005e20000002400 */
[----:B------:R-:W-:Y:S01]  /*65d0*/  ISETP.GE.AND P4, PT, R64, R130, PT ;  /* 0x000000824000720c */ /* 0x000fe20003f86270 */
[----:B-1----:R-:W-:Y:S01]  /*65e0*/  VIADD R46, R18, 0xa8 ;  /* 0x000000a8122e7836 */ /* 0x002fe20000000000 */
[----:B------:R-:W-:Y:S01]  /*65f0*/  ISETP.GE.AND P0, PT, R64, R128, PT ;  /* 0x000000804000720c */ /* 0x000fe20003f06270 */
[----:B------:R-:W-:Y:S01]  /*6600*/  FFMA.FTZ R64, R58, UR6, R108 ;  /* 0x000000063a407c23 */ /* 0x000fe2000801006c */
[----:B------:R-:W-:Y:S01]  /*6610*/  FSEL R78, R61, -INF , !P2 ;  /* 0xff8000003d4e7808 */ /* 0x000fe20005000000 */
[----:B------:R-:W-:Y:S01]  /*6620*/  FFMA.FTZ R101, R47, UR6, R101 ;  /* 0x000000062f657c23 */ /* 0x000fe20008010065 */
[----:B------:R-:W-:Y:S01]  /*6630*/  FSEL R201, R113, -INF , !P6 ;  /* 0xff80000071c97808 */ /* 0x000fe20007000000 */
[----:B------:R-:W1:Y:S01]  /*6640*/  MUFU.TANH R56, R56 ;  /* 0x0000003800387308 */ /* 0x000e620000002400 */
[----:B------:R-:W-:Y:S01]  /*6650*/  FSEL R65, R65, -INF , !P3 ;  /* 0xff80000041417808 */ /* 0x000fe20005800000 */
[----:B------:R-:W-:Y:S01]  /*6660*/  VIADD R108, R18, 0xb8 ;  /* 0x000000b8126c7836 */ /* 0x000fe20000000000 */
[----:B------:R-:W-:-:S02]  /*6670*/  FSEL R202, R110, -INF , !P5 ;  /* 0xff8000006eca7808 */ /* 0x000fc40006800000 */
[C---:B------:R-:W-:Y:S02]  /*6680*/  ISETP.GE.AND P2, PT, R62.reuse, R130, PT ;  /* 0x000000823e00720c */ /* 0x040fe40003f46270 */
[----:B------:R-:W-:Y:S01]  /*6690*/  ISETP.GE.AND P6, PT, R62, R128, PT ;  /* 0x000000803e00720c */ /* 0x000fe20003fc6270 */
[----:B------:R-:W-:Y:S01]  /*66a0*/  FFMA.FTZ R62, R47, UR6, R88 ;  /* 0x000000062f3e7c23 */ /* 0x000fe20008010058 */
[C---:B--2---:R-:W-:Y:S01]  /*66b0*/  VIADD R45, R18.reuse, 0xa0 ;  /* 0x000000a0122d7836 */ /* 0x044fe20000000000 */
[C---:B------:R-:W-:Y:S01]  /*66c0*/  ISETP.GE.AND P3, PT, R59.reuse, R130, PT ;  /* 0x000000823b00720c */ /* 0x040fe20003f66270 */
[----:B------:R-:W-:Y:S01]  /*66d0*/  VIADD R47, R18, 0xa1 ;  /* 0x000000a1122f7836 */ /* 0x000fe20000000000 */
[----:B------:R-:W-:Y:S01]  /*66e0*/  ISETP.GE.AND P5, PT, R59, R128, PT ;  /* 0x000000803b00720c */ /* 0x000fe20003fa6270 */
[----:B------:R2:W-:Y:S01]  /*66f0*/  MUFU.TANH R88, R44 ;  /* 0x0000002c00587308 */ /* 0x0005e20000002400 */
[----:B------:R-:W-:Y:S02]  /*6700*/  I2FP.F32.S32 R59, R59 ;  /* 0x0000003b003b7245 */ /* 0x000fe40000201400 */
[----:B------:R-:W-:-:S02]  /*6710*/  FSEL R64, R64, -INF , !P4 ;  /* 0xff80000040407808 */ /* 0x000fc40006000000 */
[----:B------:R-:W-:Y:S01]  /*6720*/  FSEL R195, R195, -INF , !P0 ;  /* 0xff800000c3c37808 */ /* 0x000fe20004000000 */
[----:B------:R-:W-:Y:S01]  /*6730*/  FFMA.FTZ R61, R59, UR6, R83 ;  /* 0x000000063b3d7c23 */ /* 0x000fe20008010053 */
[C---:B------:R-:W-:Y:S01]  /*6740*/  ISETP.GE.AND P4, PT, R45.reuse, R130, PT ;  /* 0x000000822d00720c */ /* 0x040fe20003f86270 */
[----:B------:R3:W-:Y:S01]  /*6750*/  MUFU.TANH R83, R43 ;  /* 0x0000002b00537308 */ /* 0x0007e20000002400 */
[----:B------:R-:W-:Y:S01]  /*6760*/  ISETP.GE.AND P0, PT, R45, R128, PT ;  /* 0x000000802d00720c */ /* 0x000fe20003f06270 */
[----:B------:R-:W-:Y:S01]  /*6770*/  FFMA.FTZ R102, R59, UR6, R102 ;  /* 0x000000063b667c23 */ /* 0x000fe20008010066 */
[----:B------:R-:W-:Y:S02]  /*6780*/  I2FP.F32.S32 R45, R45 ;  /* 0x0000002d002d7245 */ /* 0x000fe40000201400 */
[----:B------:R-:W-:Y:S02]  /*6790*/  FSEL R62, R62, -INF , !P2 ;  /* 0xff8000003e3e7808 */ /* 0x000fe40005000000 */
[----:B------:R-:W-:Y:S01]  /*67a0*/  FSEL R194, R101, -INF , !P6 ;  /* 0xff80000065c27808 */ /* 0x000fe20007000000 */
[C---:B------:R-:W-:Y:S01]  /*67b0*/  FFMA.FTZ R60, R45.reuse, UR6, R12 ;  /* 0x000000062d3c7c23 */ /* 0x040fe2000801000c */
[----:B--2---:R-:W-:Y:S01]  /*67c0*/  I2FP.F32.S32 R44, R47 ;  /* 0x0000002f002c7245 */ /* 0x004fe20000201400 */
[----:B------:R-:W-:Y:S01]  /*67d0*/  FFMA.FTZ R17, R45, UR6, R17 ;  /* 0x000000062d117c23 */ /* 0x000fe20008010011 */
[----:B------:R2:W-:Y:S01]  /*67e0*/  MUFU.TANH R12, R41 ;  /* 0x00000029000c7308 */ /* 0x0005e20000002400 */
[----:B------:R-:W-:-:S02]  /*67f0*/  ISETP.GE.AND P2, PT, R47, R130, PT ;  /* 0x000000822f00720c */ /* 0x000fc40003f46270 */
[C---:B------:R-:W-:Y:S01]  /*6800*/  FFMA.FTZ R59, R44.reuse, UR6, R16 ;  /* 0x000000062c3b7c23 */ /* 0x040fe20008010010 */
[----:B------:R-:W-:Y:S01]  /*6810*/  FFMA.FTZ R91, R44, UR6, R91 ;  /* 0x000000062c5b7c23 */ /* 0x000fe2000801005b */
[----:B------:R-:W-:Y:S02]  /*6820*/  ISETP.GE.AND P6, PT, R47, R128, PT ;  /* 0x000000802f00720c */ /* 0x000fe40003fc6270 */
[----:B---3--:R-:W-:Y:S01]  /*6830*/  I2FP.F32.S32 R43, R46 ;  /* 0x0000002e002b7245 */ /* 0x008fe20000201400 */
[----:B------:R-:W3:Y:S01]  /*6840*/  MUFU.TANH R55, R55 ;  /* 0x0000003700377308 */ /* 0x000ee20000002400 */
[----:B------:R-:W-:Y:S02]  /*6850*/  FSEL R60, R60, -INF , !P4 ;  /* 0xff8000003c3c7808 */ /* 0x000fe40006000000 */
[----:B------:R-:W-:Y:S01]  /*6860*/  FSEL R174, R17, -INF , !P0 ;  /* 0xff80000011ae7808 */ /* 0x000fe20004000000 */
[C---:B------:R-:W-:Y:S01]  /*6870*/  FFMA.FTZ R58, R43.reuse, UR6, R111 ;  /* 0x000000062b3a7c23 */ /* 0x040fe2000801006f */
[----:B------:R-:W-:Y:S01]  /*6880*/  FFMA.FTZ R118, R43, UR6, R118 ;  /* 0x000000062b767c23 */ /* 0x000fe20008010076 */
[----:B------:R-:W-:Y:S01]  /*6890*/  VIADD R43, R18, 0xb1 ;  /* 0x000000b1122b7836 */ /* 0x000fe20000000000 */
[----:B------:R-:W-:Y:S01]  /*68a0*/  ISETP.GE.AND P4, PT, R140, R130, PT ;  /* 0x000000828c00720c */ /* 0x000fe20003f86270 */
[----:B------:R4:W-:Y:S01]  /*68b0*/  MUFU.TANH R17, R40 ;  /* 0x0000002800117308 */ /* 0x0009e20000002400 */
[----:B--2---:R-:W-:Y:S01]  /*68c0*/  VIADD R41, R18, 0xb0 ;  /* 0x000000b012297836 */ /* 0x004fe20000000000 */
[----:B------:R-:W-:-:S02]  /*68d0*/  ISETP.GE.AND P0, PT, R140, R128, PT ;  /* 0x000000808c00720c */ /* 0x000fc40003f06270 */
[----:B------:R-:W-:Y:S02]  /*68e0*/  I2FP.F32.S32 R140, R140 ;  /* 0x0000008c008c7245 */ /* 0x000fe40000201400 */
[----:B------:R-:W-:Y:S02]  /*68f0*/  FSEL R59, R59, -INF , !P2 ;  /* 0xff8000003b3b7808 */ /* 0x000fe40005000000 */
[----:B------:R-:W-:Y:S01]  /*6900*/  FSEL R168, R91, -INF , !P6 ;  /* 0xff8000005ba87808 */ /* 0x000fe20007000000 */
[----:B------:R-:W-:Y:S01]  /*6910*/  MUFU.TANH R54, R54 ;  /* 0x0000003600367308 */ /* 0x000fe20000002400 */
[C---:B------:R-:W-:Y:S01]  /*6920*/  ISETP.GE.AND P2, PT, R41.reuse, R130, PT ;  /* 0x000000822900720c */ /* 0x040fe20003f46270 */
[C---:B------:R-:W-:Y:S01]  /*6930*/  FFMA.FTZ R47, R140.reuse, UR6, R84 ;  /* 0x000000068c2f7c23 */ /* 0x040fe20008010054 */
[----:B------:R-:W-:Y:S01]  /*6940*/  ISETP.GE.AND P6, PT, R41, R128, PT ;  /* 0x000000802900720c */ /* 0x000fe20003fc6270 */
[----:B------:R-:W-:Y:S01]  /*6950*/  FFMA.FTZ R140, R140, UR6, R112 ;  /* 0x000000068c8c7c23 */ /* 0x000fe20008010070 */
[----:B------:R-:W-:Y:S01]  /*6960*/  I2FP.F32.S32 R41, R41 ;  /* 0x0000002900297245 */ /* 0x000fe20000201400 */
[----:B------:R-:W-:Y:S01]  /*6970*/  VIADD R84, R18, 0xd8 ;  /* 0x000000d812547836 */ /* 0x000fe20000000000 */
[----:B------:R-:W-:Y:S01]  /*6980*/  FSEL R61, R61, -INF , !P3 ;  /* 0xff8000003d3d7808 */ /* 0x000fe20005800000 */
[----:B------:R-:W2:Y:S01]  /*6990*/  MUFU.TANH R51, R51 ;  /* 0x0000003300337308 */ /* 0x000ea20000002400 */
[----:B----4-:R-:W-:Y:S01]  /*69a0*/  I2FP.F32.S32 R40, R43 ;  /* 0x0000002b00287245 */ /* 0x010fe20000201400 */
[----:B------:R-:W-:Y:S01]  /*69b0*/  FFMA.FTZ R57, R41, UR6, R57 ;  /* 0x0000000629397c23 */ /* 0x000fe20008010039 */
[----:B------:R-:W-:-:S02]  /*69c0*/  FSEL R180, R102, -INF , !P5 ;  /* 0xff80000066b47808 */ /* 0x000fc40006800000 */
[----:B------:R-:W-:Y:S01]  /*69d0*/  ISETP.GE.AND P3, PT, R46, R130, PT ;  /* 0x000000822e00720c */ /* 0x000fe20003f66270 */
[----:B------:R-:W-:Y:S01]  /*69e0*/  FFMA.FTZ R45, R40, UR6, R116 ;  /* 0x00000006282d7c23 */ /* 0x000fe20008010074 */
[----:B------:R-:W-:Y:S01]  /*69f0*/  ISETP.GE.AND P5, PT, R46, R128, PT ;  /* 0x000000802e00720c */ /* 0x000fe20003fa6270 */
[----:B------:R-:W4:Y:S01]  /*6a00*/  MUFU.TANH R53, R53 ;  /* 0x0000003500357308 */ /* 0x000f220000002400 */
[----:B------:R-:W-:Y:S01]  /*6a10*/  FFMA.FTZ R46, R41, UR6, R115 ;  /* 0x00000006292e7c23 */ /* 0x000fe20008010073 */
[----:B-1----:R-:W-:Y:S01]  /*6a20*/  FFMA.FTZ R112, R40, UR6, R56 ;  /* 0x0000000628707c23 */ /* 0x002fe20008010038 */
[----:B------:R-:W-:Y:S01]  /*6a30*/  FSEL R58, R58, -INF , !P3 ;  /* 0xff8000003a3a7808 */ /* 0x000fe20005800000 */
[----:B------:R-:W-:Y:S01]  /*6a40*/  VIADD R40, R18, 0xb9 ;  /* 0x000000b912287836 */ /* 0x000fe20000000000 */
[----:B------:R-:W-:Y:S02]  /*6a50*/  FSEL R146, R118, -INF , !P5 ;  /* 0xff80000076927808 */ /* 0x000fe40006800000 */
[C---:B------:R-:W-:Y:S01]  /*6a60*/  ISETP.GE.AND P3, PT, R43.reuse, R130, PT ;  /* 0x000000822b00720c */ /* 0x040fe20003f66270 */
[----:B------:R-:W-:Y:S01]  /*6a70*/  MUFU.TANH R52, R52 ;  /* 0x0000003400347308 */ /* 0x000fe20000002400 */
[----:B------:R-:W-:-:S02]  /*6a80*/  ISETP.GE.AND P5, PT, R43, R128, PT ;  /* 0x000000802b00720c */ /* 0x000fc40003fa6270 */
[----:B------:R-:W-:Y:S02]  /*6a90*/  FSEL R47, R47, -INF , !P4 ;  /* 0xff8000002f2f7808 */ /* 0x000fe40006000000 */
[----:B------:R-:W-:Y:S02]  /*6aa0*/  FSEL R140, R140, -INF , !P0 ;  /* 0xff8000008c8c7808 */ /* 0x000fe40004000000 */
[C---:B------:R-:W-:Y:S01]  /*6ab0*/  ISETP.GE.AND P4, PT, R108.reuse, R130, PT ;  /* 0x000000826c00720c */ /* 0x040fe20003f86270 */
[----:B------:R-:W1:Y:S01]  /*6ac0*/  MUFU.TANH R48, R48 ;  /* 0x0000003000307308 */ /* 0x000e620000002400 */
[----:B------:R-:W-:Y:S02]  /*6ad0*/  ISETP.GE.AND P0, PT, R108, R128, PT ;  /* 0x000000806c00720c */ /* 0x000fe40003f06270 */
[----:B------:R-:W-:Y:S02]  /*6ae0*/  FSEL R46, R46, -INF , !P2 ;  /* 0xff8000002e2e7808 */ /* 0x000fe40005000000 */
[----:B------:R-:W-:-:S02]  /*6af0*/  FSEL R115, R57, -INF , !P6 ;  /* 0xff80000039737808 */ /* 0x000fc40007000000 */
[----:B------:R-:W-:Y:S01]  /*6b00*/  I2FP.F32.S32 R108, R108 ;  /* 0x0000006c006c7245 */ /* 0x000fe20000201400 */
[----:B------:R1:W-:Y:S01]  /*6b10*/  MUFU.TANH R56, R39 ;  /* 0x0000002700387308 */ /* 0x0003e20000002400 */
[C---:B------:R-:W-:Y:S02]  /*6b20*/  ISETP.GE.AND P2, PT, R40.reuse, R130, PT ;  /* 0x000000822800720c */ /* 0x040fe40003f46270 */
[----:B------:R-:W-:Y:S01]  /*6b30*/  ISETP.GE.AND P6, PT, R40, R128, PT ;  /* 0x000000802800720c */ /* 0x000fe20003fc6270 */
[C---:B---3--:R-:W-:Y:S01]  /*6b40*/  FFMA.FTZ R44, R108.reuse, UR6, R55 ;  /* 0x000000066c2c7c23 */ /* 0x048fe20008010037 */
[----:B------:R-:W-:Y:S01]  /*6b50*/  FSEL R45, R45, -INF , !P3 ;  /* 0xff8000002d2d7808 */ /* 0x000fe20005800000 */
[----:B--2---:R-:W-:Y:S01]  /*6b60*/  FFMA.FTZ R108, R108, UR6, R51 ;  /* 0x000000066c6c7c23 */ /* 0x004fe20008010033 */
[----:B------:R-:W-:Y:S01]  /*6b70*/  FSEL R112, R112, -INF , !P5 ;  /* 0xff80000070707808 */ /* 0x000fe20006800000 */
[----:B------:R-:W2:Y:S01]  /*6b80*/  MUFU.TANH R50, R50 ;  /* 0x0000003200327308 */ /* 0x000ea20000002400 */
[----:B------:R-:W-:-:S02]  /*6b90*/  I2FP.F32.S32 R40, R40 ;  /* 0x0000002800287245 */ /* 0x000fc40000201400 */
[----:B------:R-:W-:Y:S02]  /*6ba0*/  FSEL R44, R44, -INF , !P4 ;  /* 0xff8000002c2c7808 */ /* 0x000fe40006000000 */
[----:B------:R-:W-:Y:S01]  /*6bb0*/  FSEL R108, R108, -INF , !P0 ;  /* 0xff8000006c6c7808 */ /* 0x000fe20004000000 */
[C---:B------:R-:W-:Y:S01]  /*6bc0*/  FFMA.FTZ R43, R40.reuse, UR6, R54 ;  /* 0x00000006282b7c23 */ /* 0x040fe20008010036 */
[----:B----4-:R-:W-:Y:S01]  /*6bd0*/  FFMA.FTZ R53, R40, UR6, R53 ;  /* 0x0000000628357c23 */ /* 0x010fe20008010035 */
[----:B------:R-:W3:Y:S01]  /*6be0*/  MUFU.TANH R49, R49 ;  /* 0x0000003100317308 */ /* 0x000ee20000002400 */
[C---:B-1----:R-:W-:Y:S02]  /*6bf0*/  VIADD R39, R18.reuse, 0xc0 ;  /* 0x000000c012277836 */ /* 0x042fe40000000000 */
[----:B------:R-:W-:Y:S01]  /*6c00*/  VIADD R40, R18, 0xc1 ;  /* 0x000000c112287836 */ /* 0x000fe20000000000 */
[----:B------:R-:W-:Y:S02]  /*6c10*/  FSEL R43, R43, -INF , !P2 ;  /* 0xff8000002b2b7808 */ /* 0x000fe40005000000 */
[----:B------:R-:W-:-:S02]  /*6c20*/  ISETP.GE.AND P3, PT, R39, R130, PT ;  /* 0x000000822700720c */ /* 0x000fc40003f66270 */
[----:B------:R-:W-:Y:S01]  /*6c30*/  ISETP.GE.AND P5, PT, R39, R128, PT ;  /* 0x000000802700720c */ /* 0x000fe20003fa6270 */
[----:B------:R1:W4:Y:S01]  /*6c40*/  MUFU.TANH R16, R42 ;  /* 0x0000002a00107308 */ /* 0x0003220000002400 */
[----:B------:R-:W-:Y:S02]  /*6c50*/  I2FP.F32.S32 R39, R39 ;  /* 0x0000002700277245 */ /* 0x000fe40000201400 */
[C---:B------:R-:W-:Y:S02]  /*6c60*/  ISETP.GE.AND P4, PT, R40.reuse, R130, PT ;  /* 0x000000822800720c */ /* 0x040fe40003f86270 */
[----:B------:R-:W-:Y:S01]  /*6c70*/  ISETP.GE.AND P0, PT, R40, R128, PT ;  /* 0x000000802800720c */ /* 0x000fe20003f06270 */
[----:B------:R-:W-:Y:S01]  /*6c80*/  FFMA.FTZ R48, R39, UR6, R48 ;  /* 0x0000000627307c23 */ /* 0x000fe20008010030 */
[----:B------:R-:W-:Y:S01]  /*6c90*/  FSEL R105, R53, -INF , !P6 ;  /* 0xff80000035697808 */ /* 0x000fe20007000000 */
[----:B------:R4:W-:Y:S01]  /*6ca0*/  MUFU.TANH R51, R36 ;  /* 0x0000002400337308 */ /* 0x0009e20000002400 */
[----:B------:R-:W-:-:S02]  /*6cb0*/  I2FP.F32.S32 R40, R40 ;  /* 0x0000002800287245 */ /* 0x000fc40000201400 */
[----:B------:R-:W-:-:S03]  /*6cc0*/  FSEL R102, R48, -INF , !P5 ;  /* 0xff80000030667808 */ /* 0x000fc60006800000 */
[C---:B--2---:R-:W-:Y:S01]  /*6cd0*/  FFMA.FTZ R41, R40.reuse, UR6, R50 ;  /* 0x0000000628297c23 */ /* 0x044fe20008010032 */
[----:B---3--:R-:W-:Y:S01]  /*6ce0*/  FFMA.FTZ R49, R40, UR6, R49 ;  /* 0x0000000628317c23 */ /* 0x008fe20008010031 */
[----:B------:R-:W2:Y:S01]  /*6cf0*/  MUFU.TANH R38, R38 ;  /* 0x0000002600267308 */ /* 0x000ea20000002400 */
[----:B-1----:R-:W-:Y:S01]  /*6d00*/  FFMA.FTZ R42, R39, UR6, R52 ;  /* 0x00000006272a7c23 */ /* 0x002fe20008010034 */
[C---:B------:R-:W-:Y:S01]  /*6d10*/  VIADD R39, R18.reuse, 0xc8 ;  /* 0x000000c812277836 */ /* 0x040fe20000000000 */
[----:B------:R-:W-:Y:S01]  /*6d20*/  FSEL R41, R41, -INF , !P4 ;  /* 0xff80000029297808 */ /* 0x000fe20006000000 */
[C---:B------:R-:W-:Y:S01]  /*6d30*/  VIADD R50, R18.reuse, 0xf1 ;  /* 0x000000f112327836 */ /* 0x040fe20000000000 */
[----:B------:R-:W-:Y:S01]  /*6d40*/  FSEL R101, R49, -INF , !P0 ;  /* 0xff80000031657808 */ /* 0x000fe20004000000 */
[C---:B------:R-:W-:Y:S01]  /*6d50*/  VIADD R49, R18.reuse, 0xe0 ;  /* 0x000000e012317836 */ /* 0x040fe20000000000 */
[C---:B------:R-:W-:Y:S01]  /*6d60*/  ISETP.GE.AND P2, PT, R39.reuse, R130, PT ;  /* 0x000000822700720c */ /* 0x040fe20003f46270 */
[----:B------:R-:W1:Y:S01]  /*6d70*/  MUFU.TANH R37, R37 ;  /* 0x0000002500257308 */ /* 0x000e620000002400 */
[----:B----4-:R-:W-:Y:S01]  /*6d80*/  VIADD R36, R18, 0xc9 ;  /* 0x000000c912247836 */ /* 0x010fe20000000000 */
[----:B------:R-:W-:-:S02]  /*6d90*/  ISETP.GE.AND P6, PT, R39, R128, PT ;  /* 0x000000802700720c */ /* 0x000fc40003fc6270 */
[----:B------:R-:W-:Y:S02]  /*6da0*/  FSEL R42, R42, -INF , !P3 ;  /* 0xff8000002a2a7808 */ /* 0x000fe40005800000 */
[----:B------:R-:W-:Y:S02]  /*6db0*/  I2FP.F32.S32 R39, R39 ;  /* 0x0000002700277245 */ /* 0x000fe40000201400 */
[C---:B------:R-:W-:Y:S01]  /*6dc0*/  ISETP.GE.AND P3, PT, R36.reuse, R130, PT ;  /* 0x000000822400720c */ /* 0x040fe20003f66270 */
[----:B------:R-:W-:Y:S01]  /*6dd0*/  MUFU.TANH R48, R30 ;  /* 0x0000001e00307308 */ /* 0x000fe20000002400 */
[----:B------:R-:W-:Y:S01]  /*6de0*/  ISETP.GE.AND P5, PT, R36, R128, PT ;  /* 0x000000802400720c */ /* 0x000fe20003fa6270 */
[C---:B------:R-:W-:Y:S01]  /*6df0*/  FFMA.FTZ R40, R39.reuse, UR6, R94 ;  /* 0x0000000627287c23 */ /* 0x040fe2000801005e */
[----:B------:R-:W-:Y:S01]  /*6e00*/  I2FP.F32.S32 R36, R36 ;  /* 0x0000002400247245 */ /* 0x000fe20000201400 */
[----:B------:R-:W-:-:S03]  /*6e10*/  FFMA.FTZ R86, R39, UR6, R86 ;  /* 0x0000000627567c23 */ /* 0x000fc60008010056 */
[----:B------:R-:W-:Y:S01]  /*6e20*/  FSEL R40, R40, -INF , !P2 ;  /* 0xff80000028287808 */ /* 0x000fe20005000000 */
[----:B------:R-:W-:Y:S01]  /*6e30*/  FFMA.FTZ R94, R36, UR6, R88 ;  /* 0x00000006245e7c23 */ /* 0x000fe20008010058 */
[----:B------:R-:W-:Y:S02]  /*6e40*/  VIADD R88, R18, 0xd0 ;  /* 0x000000d012587836 */ /* 0x000fe40000000000 */
[----:B------:R-:W-:Y:S01]  /*6e50*/  FFMA.FTZ R39, R36, UR6, R97 ;  /* 0x0000000624277c23 */ /* 0x000fe20008010061 */
[----:B------:R-:W-:Y:S01]  /*6e60*/  VIADD R36, R18, 0xd1 ;  /* 0x000000d112247836 */ /* 0x000fe20000000000 */
[----:B------:R3:W-:Y:S01]  /*6e70*/  MUFU.TANH R30, R33 ;  /* 0x00000021001e7308 */ /* 0x0007e20000002400 */
[----:B------:R-:W-:Y:S02]  /*6e80*/  FSEL R94, R94, -INF , !P5 ;  /* 0xff8000005e5e7808 */ /* 0x000fe40006800000 */
[C---:B------:R-:W-:Y:S02]  /*6e90*/  ISETP.GE.AND P4, PT, R88.reuse, R130, PT ;  /* 0x000000825800720c */ /* 0x040fe40003f86270 */
[----:B------:R-:W-:-:S02]  /*6ea0*/  ISETP.GE.AND P0, PT, R88, R128, PT ;  /* 0x000000805800720c */ /* 0x000fc40003f06270 */
[----:B------:R-:W-:Y:S01]  /*6eb0*/  I2FP.F32.S32 R88, R88 ;  /* 0x0000005800587245 */ /* 0x000fe20000201400 */
[----:B------:R-:W4:Y:S01]  /*6ec0*/  MUFU.TANH R34, R34 ;  /* 0x0000002200227308 */ /* 0x000f220000002400 */
[----:B------:R-:W-:Y:S02]  /*6ed0*/  FSEL R39, R39, -INF , !P3 ;  /* 0xff80000027277808 */ /* 0x000fe40005800000 */
[----:B------:R-:W-:Y:S01]  /*6ee0*/  ISETP.GE.AND P3, PT, R84, R130, PT ;  /* 0x000000825400720c */ /* 0x000fe20003f66270 */
[----:B------:R-:W-:Y:S01]  /*6ef0*/  FFMA.FTZ R83, R88, UR6, R83 ;  /* 0x0000000658537c23 */ /* 0x000fe20008010053 */
[----:B------:R-:W-:Y:S01]  /*6f00*/  ISETP.GE.AND P5, PT, R84, R128, PT ;  /* 0x000000805400720c */ /* 0x000fe20003fa6270 */
[----:B------:R-:W-:Y:S01]  /*6f10*/  FFMA.FTZ R88, R88, UR6, R16 ;  /* 0x0000000658587c23 */ /* 0x000fe20008010010 */
[----:B------:R-:W-:Y:S01]  /*6f20*/  I2FP.F32.S32 R84, R84 ;  /* 0x0000005400547245 */ /* 0x000fe20000201400 */
[----:B------:R-:W4:Y:S01]  /*6f30*/  MUFU.TANH R35, R35 ;  /* 0x0000002300237308 */ /* 0x000f220000002400 */
[----:B---3--:R-:W-:Y:S01]  /*6f40*/  I2FP.F32.S32 R33, R36 ;  /* 0x0000002400217245 */ /* 0x008fe20000201400 */
[----:B------:R-:W-:Y:S01]  /*6f50*/  VIADD R16, R18, 0xe1 ;  /* 0x000000e112107836 */ /* 0x000fe20000000000 */
[----:B------:R-:W-:-:S02]  /*6f60*/  FSEL R97, R86, -INF , !P6 ;  /* 0xff80000056617808 */ /* 0x000fc40007000000 */
[C---:B------:R-:W-:Y:S01]  /*6f70*/  ISETP.GE.AND P2, PT, R36.reuse, R130, PT ;  /* 0x000000822400720c */ /* 0x040fe20003f46270 */
[C---:B------:R-:W-:Y:S01]  /*6f80*/  FFMA.FTZ R12, R33.reuse, UR6, R12 ;  /* 0x00000006210c7c23 */ /* 0x040fe2000801000c */
[----:B------:R-:W-:Y:S01]  /*6f90*/  ISETP.GE.AND P6, PT, R36, R128, PT ;  /* 0x000000802400720c */ /* 0x000fe20003fc6270 */
[----:B------:R-:W3:Y:S01]  /*6fa0*/  MUFU.TANH R31, R31 ;  /* 0x0000001f001f7308 */ /* 0x000ee20000002400 */
[----:B------:R-:W-:Y:S01]  /*6fb0*/  FFMA.FTZ R17, R33, UR6, R17 ;  /* 0x0000000621117c23 */ /* 0x000fe20008010011 */
[----:B--2---:R-:W-:Y:S01]  /*6fc0*/  FFMA.FTZ R36, R84, UR6, R38 ;  /* 0x0000000654247c23 */ /* 0x004fe20008010026 */
[----:B------:R-:W-:Y:S02]  /*6fd0*/  VIADD R33, R18, 0xd9 ;  /* 0x000000d912217836 */ /* 0x000fe40000000000 */
[----:B-1----:R-:W-:Y:S01]  /*6fe0*/  FFMA.FTZ R84, R84, UR6, R37 ;  /* 0x0000000654547c23 */ /* 0x002fe20008010025 */
[----:B------:R-:W-:Y:S02]  /*6ff0*/  FSEL R38, R83, -INF , !P4 ;  /* 0xff80000053267808 */ /* 0x000fe40006000000 */
[----:B------:R-:W-:Y:S01]  /*7000*/  FSEL R88, R88, -INF , !P0 ;  /* 0xff80000058587808 */ /* 0x000fe20004000000 */
[----:B------:R-:W-:Y:S01]  /*7010*/  MUFU.TANH R21, R21 ;  /* 0x0000001500157308 */ /* 0x000fe20000002400 */
[----:B------:R-:W-:-:S02]  /*7020*/  ISETP.GE.AND P4, PT, R33, R130, PT ;  /* 0x000000822100720c */ /* 0x000fc40003f86270 */
[----:B------:R-:W-:Y:S02]  /*7030*/  ISETP.GE.AND P0, PT, R33, R128, PT ;  /* 0x000000802100720c */ /* 0x000fe40003f06270 */
[----:B------:R-:W-:Y:S02]  /*7040*/  I2FP.F32.S32 R33, R33 ;  /* 0x0000002100217245 */ /* 0x000fe40000201400 */
[----:B------:R-:W-:Y:S01]  /*7050*/  FSEL R36, R36, -INF , !P3 ;  /* 0xff80000024247808 */ /* 0x000fe20005800000 */
[----:B------:R-:W1:Y:S01]  /*7060*/  MUFU.TANH R19, R19 ;  /* 0x0000001300137308 */ /* 0x000e620000002400 */
[----:B------:R-:W-:Y:S02]  /*7070*/  FSEL R84, R84, -INF , !P5 ;  /* 0xff80000054547808 */ /* 0x000fe40006800000 */
[C---:B------:R-:W-:Y:S02]  /*7080*/  ISETP.GE.AND P3, PT, R16.reuse, R130, PT ;  /* 0x000000821000720c */ /* 0x040fe40003f66270 */
[----:B------:R-:W-:-:S02]  /*7090*/  ISETP.GE.AND P5, PT, R16, R128, PT ;  /* 0x000000801000720c */ /* 0x000fc40003fa6270 */
[----:B------:R-:W-:Y:S01]  /*70a0*/  FSEL R86, R17, -INF , !P6 ;  /* 0xff80000011567808 */ /* 0x000fe20007000000 */
[----:B------:R-:W-:Y:S01]  /*70b0*/  MUFU.TANH R14, R14 ;  /* 0x0000000e000e7308 */ /* 0x000fe20000002400 */
[----:B------:R-:W-:Y:S02]  /*70c0*/  I2FP.F32.S32 R16, R16 ;  /* 0x0000001000107245 */ /* 0x000fe40000201400 */
[----:B------:R-:W-:Y:S02]  /*70d0*/  I2FP.F32.S32 R17, R49 ;  /* 0x0000003100117245 */ /* 0x000fe40000201400 */
[----:B------:R-:W-:Y:S01]  /*70e0*/  FSEL R37, R12, -INF , !P2 ;  /* 0xff8000000c257808 */ /* 0x000fe20005000000 */
[C---:B------:R-:W-:Y:S01]  /*70f0*/  FFMA.FTZ R12, R33.reuse, UR6, R56 ;  /* 0x00000006210c7c23 */ /* 0x040fe20008010038 */
[----:B----4-:R-:W-:Y:S01]  /*7100*/  FFMA.FTZ R56, R33, UR6, R34 ;  /* 0x0000000621387c23 */ /* 0x010fe20008010022 */
[C---:B------:R-:W-:Y:S01]  /*7110*/  FFMA.FTZ R33, R16.reuse, UR6, R35 ;  /* 0x0000000610217c23 */ /* 0x040fe20008010023 */
[----:B------:R-:W-:Y:S01]  /*7120*/  FFMA.FTZ R48, R16, UR6, R48 ;  /* 0x0000000610307c23 */ /* 0x000fe20008010030 */
[C---:B------:R-:W-:Y:S01]  /*7130*/  FFMA.FTZ R34, R17.reuse, UR6, R51 ;  /* 0x0000000611227c23 */ /* 0x040fe20008010033 */
[----:B---3--:R-:W-:Y:S01]  /*7140*/  FFMA.FTZ R31, R17, UR6, R31 ;  /* 0x00000006111f7c23 */ /* 0x008fe2000801001f */
[----:B------:R-:W-:Y:S01]  /*7150*/  VIADD R16, R18, 0xe8 ;  /* 0x000000e812107836 */ /* 0x000fe20000000000 */
[----:B------:R-:W-:Y:S01]  /*7160*/  FSEL R35, R12, -INF , !P4 ;  /* 0xff8000000c237808 */ /* 0x000fe20006000000 */
[----:B------:R-:W-:Y:S01]  /*7170*/  VIADD R17, R18, 0xe9 ;  /* 0x000000e912117836 */ /* 0x000fe20000000000 */
[----:B------:R-:W-:Y:S01]  /*7180*/  FSEL R56, R56, -INF , !P0 ;  /* 0xff80000038387808 */ /* 0x000fe20004000000 */
[----:B------:R-:W-:Y:S01]  /*7190*/  MUFU.TANH R11, R11 ;  /* 0x0000000b000b7308 */ /* 0x000fe20000002400 */
[----:B------:R-:W-:Y:S01]  /*71a0*/  ISETP.GE.AND P4, PT, R16, R130, PT ;  /* 0x000000821000720c */ /* 0x000fe20003f86270 */
[----:B------:R-:W-:Y:S01]  /*71b0*/  VIADD R51, R18, 0xf0 ;  /* 0x000000f012337836 */ /* 0x000fe20000000000 */
[----:B------:R-:W-:-:S02]  /*71c0*/  ISETP.GE.AND P0, PT, R16, R128, PT ;  /* 0x000000801000720c */ /* 0x000fc40003f06270 */
[----:B------:R-:W-:Y:S02]  /*71d0*/  I2FP.F32.S32 R16, R16 ;  /* 0x0000001000107245 */ /* 0x000fe40000201400 */
[----:B------:R-:W-:Y:S01]  /*71e0*/  I2FP.F32.S32 R12, R17 ;  /* 0x00000011000c7245 */ /* 0x000fe20000201400 */
[----:B------:R-:W2:Y:S01]  /*71f0*/  MUFU.TANH R20, R20 ;  /* 0x0000001400147308 */ /* 0x000ea20000002400 */
[C---:B------:R-:W-:Y:S01]  /*7200*/  ISETP.GE.AND P2, PT, R49.reuse, R130, PT ;  /* 0x000000823100720c */ /* 0x040fe20003f46270 */
[----:B-1----:R-:W-:Y:S01]  /*7210*/  FFMA.FTZ R19, R16, UR6, R19 ;  /* 0x0000000610137c23 */ /* 0x002fe20008010013 */
[----:B------:R-:W-:Y:S02]  /*7220*/  ISETP.GE.AND P6, PT, R49, R128, PT ;  /* 0x000000803100720c */ /* 0x000fe40003fc6270 */
[----:B------:R-:W-:Y:S02]  /*7230*/  FSEL R34, R34, -INF , !P2 ;  /* 0xff80000022227808 */ /* 0x000fe40005000000 */
[----:B------:R-:W-:Y:S01]  /*7240*/  ISETP.GE.AND P2, PT, R17, R130, PT ;  /* 0x000000821100720c */ /* 0x000fe20003f46270 */
[----:B------:R-:W1:Y:S01]  /*7250*/  MUFU.TANH R15, R15 ;  /* 0x0000000f000f7308 */ /* 0x000e620000002400 */
[----:B------:R-:W-:-:S02]  /*7260*/  FSEL R53, R19, -INF , !P0 ;  /* 0xff80000013357808 */ /* 0x000fc40004000000 */
[-C--:B------:R-:W-:Y:S02]  /*7270*/  ISETP.GE.AND P0, PT, R50, R130.reuse, PT ;  /* 0x000000823200720c */ /* 0x080fe40003f06270 */
[----:B------:R-:W-:Y:S02]  /*7280*/  FSEL R33, R33, -INF , !P3 ;  /* 0xff80000021217808 */ /* 0x000fe40005800000 */
[----:B------:R-:W-:Y:S01]  /*7290*/  FSEL R54, R48, -INF , !P5 ;  /* 0xff80000030367808 */ /* 0x000fe20006800000 */
[----:B------:R3:W-:Y:S01]  /*72a0*/  MUFU.TANH R57, R0 ;  /* 0x0000000000397308 */ /* 0x0007e20000002400 */
[----:B------:R-:W-:Y:S01]  /*72b0*/  FSEL R55, R31, -INF , !P6 ;  /* 0xff8000001f377808 */ /* 0x000fe20007000000 */
[----:B------:R-:W-:Y:S01]  /*72c0*/  FFMA.FTZ R31, R16, UR6, R30 ;  /* 0x00000006101f7c23 */ /* 0x000fe2000801001e */
[C---:B------:R-:W-:Y:S01]  /*72d0*/  ISETP.GE.AND P3, PT, R51.reuse, R130, PT ;  /* 0x000000823300720c */ /* 0x040fe20003f66270 */
[----:B--2---:R-:W-:Y:S01]  /*72e0*/  FFMA.FTZ R20, R12, UR6, R20 ;  /* 0x000000060c147c23 */ /* 0x004fe20008010014 */
[----:B------:R-:W-:-:S02]  /*72f0*/  ISETP.GE.AND P5, PT, R51, R128, PT ;  /* 0x000000803300720c */ /* 0x000fc40003fa6270 */
[----:B------:R-:W-:Y:S01]  /*7300*/  I2FP.F32.S32 R51, R51 ;  /* 0x0000003300337245 */ /* 0x000fe20000201400 */
[----:B------:R-:W2:Y:S01]  /*7310*/  MUFU.TANH R13, R13 ;  /* 0x0000000d000d7308 */ /* 0x000ea20000002400 */
[----:B------:R-:W-:Y:S02]  /*7320*/  FSEL R31, R31, -INF , !P4 ;  /* 0xff8000001f1f7808 */ /* 0x000fe40006000000 */
[----:B------:R-:W-:Y:S01]  /*7330*/  I2FP.F32.S32 R30, R18 ;  /* 0x00000012001e7245 */ /* 0x000fe20000201400 */
[----:B-1----:R-:W-:Y:S01]  /*7340*/  FFMA.FTZ R15, R51, UR6, R15 ;  /* 0x00000006330f7c23 */ /* 0x002fe2000801000f */
[-C--:B------:R-:W-:Y:S02]  /*7350*/  ISETP.GE.AND P4, PT, R18, R128.reuse, PT ;  /* 0x000000801200720c */ /* 0x080fe40003f86270 */
[-C--:B------:R-:W-:Y:S01]  /*7360*/  ISETP.GE.AND P6, PT, R17, R128.reuse, PT ;  /* 0x000000801100720c */ /* 0x080fe20003fc6270 */
[----:B------:R-:W1:Y:S01]  /*7370*/  MUFU.TANH R10, R10 ;  /* 0x0000000a000a7308 */ /* 0x000e620000002400 */
[----:B---3--:R-:W-:Y:S01]  /*7380*/  FFMA.FTZ R0, R12, UR6, R21 ;  /* 0x000000060c007c23 */ /* 0x008fe20008010015 */
[----:B------:R-:W-:Y:S01]  /*7390*/  VIADD R12, R18, 0xf8 ;  /* 0x000000f8120c7836 */ /* 0x000fe20000000000 */
[----:B------:R-:W-:Y:S01]  /*73a0*/  FSEL R52, R20, -INF , !P6 ;  /* 0xff80000014347808 */ /* 0x000fe20007000000 */
[----:B------:R-:W-:Y:S01]  /*73b0*/  VIADD R18, R18, 0xf9 ;  /* 0x000000f912127836 */ /* 0x000fe20000000000 */
[----:B------:R-:W-:Y:S01]  /*73c0*/  FSEL R123, R15, -INF , !P3 ;  /* 0xff8000000f7b7808 */ /* 0x000fe20005800000 */
[----:B------:R-:W-:Y:S01]  /*73d0*/  FFMA.FTZ R30, R30, UR6, R141 ;  /* 0x000000061e1e7c23 */ /* 0x000fe2000801008d */
[----:B------:R-:W-:Y:S01]  /*73e0*/  FSEL R0, R0, -INF , !P2 ;  /* 0xff80000000007808 */ /* 0x000fe20005000000 */
[----:B------:R-:W3:Y:S01]  /*73f0*/  MUFU.TANH R6, R6 ;  /* 0x0000000600067308 */ /* 0x000ee20000002400 */
[----:B------:R-:W-:Y:S01]  /*7400*/  BAR.SYNC.DEFER_BLOCKING 0x0 ;  /* 0x0000000000007b1d */ /* 0x000fe20000010000 */
[----:B------:R-:W-:Y:S01]  /*7410*/  ISETP.GE.AND P2, PT, R50, R128, PT ;  /* 0x000000803200720c */ /* 0x000fe20003f46270 */
[----:B--2---:R-:W-:Y:S01]  /*7420*/  FFMA.FTZ R51, R51, UR6, R13 ;  /* 0x0000000633337c23 */ /* 0x004fe2000801000d */
[----:B------:R-:W-:-:S02]  /*7430*/  I2FP.F32.S32 R50, R50 ;  /* 0x0000003200327245 */ /* 0x000fc40000201400 */
[----:B------:R-:W-:Y:S02]  /*7440*/  ISETP.GE.AND P6, PT, R12, R130, PT ;  /* 0x000000820c00720c */ /* 0x000fe40003fc6270 */
[----:B------:R-:W2:Y:S01]  /*7450*/  MUFU.TANH R7, R7 ;  /* 0x0000000700077308 */ /* 0x000ea20000002400 */
[C---:B------:R-:W-:Y:S01]  /*7460*/  FFMA.FTZ R14, R50.reuse, UR6, R14 ;  /* 0x00000006320e7c23 */ /* 0x040fe2000801000e */
[----:B------:R-:W-:Y:S01]  /*7470*/  FFMA.FTZ R50, R50, UR6, R11 ;  /* 0x0000000632327c23 */ /* 0x000fe2000801000b */
[----:B------:R-:W-:Y:S02]  /*7480*/  FSEL R51, R51, -INF , !P5 ;  /* 0xff80000033337808 */ /* 0x000fe40006800000 */
[----:B------:R-:W-:Y:S02]  /*7490*/  ISETP.GE.AND P3, PT, R12, R128, PT ;  /* 0x000000800c00720c */ /* 0x000fe40003f66270 */
[----:B------:R-:W-:Y:S02]  /*74a0*/  FSEL R50, R50, -INF , !P2 ;  /* 0xff80000032327808 */ /* 0x000fe40005000000 */
[----:B------:R-:W-:-:S02]  /*74b0*/  PLOP3.LUT P2, PT, PT, PT, UP0, 0x80, 0x0 ;  /* 0x000000000000781c */ /* 0x000fc40003f4f008 */
[----:B------:R-:W-:Y:S02]  /*74c0*/  FSEL R118, R14, -INF , !P0 ;  /* 0xff8000000e767808 */ /* 0x000fe40004000000 */
[C---:B------:R-:W-:Y:S02]  /*74d0*/  ISETP.GE.AND P5, PT, R18.reuse, R130, PT ;  /* 0x000000821200720c */ /* 0x040fe40003fa6270 */
[----:B------:R-:W-:Y:S02]  /*74e0*/  ISETP.GE.AND P0, PT, R18, R128, PT ;  /* 0x000000801200720c */ /* 0x000fe40003f06270 */
[----:B------:R-:W-:Y:S02]  /*74f0*/  I2FP.F32.S32 R12, R12 ;  /* 0x0000000c000c7245 */ /* 0x000fe40000201400 */
[----:B------:R-:W-:Y:S02]  /*7500*/  I2FP.F32.S32 R18, R18 ;  /* 0x0000001200127245 */ /* 0x000fe40000201400 */
[----:B------:R-:W-:Y:S01]  /*7510*/  FSEL R30, R30, -INF , !P4 ;  /* 0xff8000001e1e7808 */ /* 0x000fe20006000000 */
[C---:B-1----:R-:W-:Y:S01]  /*7520*/  FFMA.FTZ R91, R12.reuse, UR6, R10 ;  /* 0x000000060c5b7c23 */ /* 0x042fe2000801000a */
[----:B---3--:R-:W-:Y:S01]  /*7530*/  FFMA.FTZ R49, R12, UR6, R6 ;  /* 0x000000060c317c23 */ /* 0x008fe20008010006 */
[C---:B------:R-:W-:Y:S01]  /*7540*/  FFMA.FTZ R57, R18.reuse, UR6, R57 ;  /* 0x0000000612397c23 */ /* 0x040fe20008010039 */
[----:B--2---:R-:W-:-:S02]  /*7550*/  FFMA.FTZ R48, R18, UR6, R7 ;  /* 0x0000000612307c23 */ /* 0x004fc40008010007 */
        /* <DEDUP_REMOVED lines=35> */
[C---:B------:R-:W-:Y:S01]  /*7790*/  LOP3.LUT R6, R7.reuse, UR4, RZ, 0x3c, !PT ;  /* 0x0000000407067c12 */ /* 0x040fe2000f8e3cff */
[----:B------:R-:W-:Y:S01]  /*77a0*/  ULDC.64 UR4, c[0x0][0x230] ;  /* 0x00008c0000047ab9 */ /* 0x000fe20000000a00 */
        /* <DEDUP_REMOVED lines=31> */
.L_x_2434:
[----:B------:R-:W-:-:S04]  /*79a0*/  ULEA UR4, -UR8, URZ, 0x8 ;  /* 0x0000003f08047291 */ /* 0x000fc8000f8e413f */
[----:B------:R-:W-:Y:S02]  /*79b0*/  USHF.R.S32.HI UR5, URZ, 0x1f, UR4 ;  /* 0x0000001f3f057899 */ /* 0x000fe40008011404 */
[----:B------:R-:W-:-:S04]  /*79c0*/  MOV R125, UR4 ;  /* 0x00000004007d7c02 */ /* 0x000fc80008000f00 */
[----:B------:R-:W-:-:S07]  /*79d0*/  MOV R121, UR5 ;  /* 0x0000000500797c02 */ /* 0x000fce0008000f00 */
.L_x_2435:
        /* <DEDUP_REMOVED lines=13> */
[----:B------:R-:W-:Y:S01]  /*7ab0*/  IMAD.U32 R12, RZ, RZ, UR8 ;  /* 0x00000008ff0c7e24 */ /* 0x000fe2000f8e00ff */
[-C--:B------:R-:W-:Y:S01]  /*7ac0*/  @!P0 LEA.HI.X R111, R7, R2.reuse, R111, 0x6, P4 ;  /* 0x00000002076f8211 */ /* 0x080fe200020f346f */
[----:B------:R-:W-:Y:S01]  /*7ad0*/  @!P0 IMAD.MOV.U32 R7, RZ, RZ, R2 ;  /* 0x000000ffff078224 */ /* 0x000fe200078e0002 */
[-C--:B------:R-:W-:Y:S01]  /*7ae0*/  @!P0 LEA.HI.X R83, R6, R2.reuse, R83, 0x7, P3 ;  /* 0x0000000206538211 */ /* 0x080fe200018f3c53 */
[----:B------:R-:W-:Y:S01]  /*7af0*/  @!P0 IMAD.MOV.U32 R6, RZ, RZ, R3 ;  /* 0x000000ffff068224 */ /* 0x000fe200078e0003 */
[-C--:B------:R-:W-:Y:S01]  /*7b00*/  @!P0 LEA R120, P5, R120, R3.reuse, 0x5 ;  /* 0x0000000378788211 */ /* 0x080fe200078a28ff */
[----:B------:R-:W-:Y:S01]  /*7b10*/  IMAD.U32 R10, RZ, RZ, UR8 ;  /* 0x00000008ff0a7e24 */ /* 0x000fe2000f8e00ff */
[----:B------:R-:W-:Y:S01]  /*7b20*/  VOTEU.ALL UP0, P0 ;  /* 0x00000000003f7886 */ /* 0x000fe20000000000 */
[----:B------:R-:W-:Y:S01]  /*7b30*/  IMAD.U32 R116, RZ, RZ, UR9 ;  /* 0x00000009ff747e24 */ /* 0x000fe2000f8e00ff */
[----:B------:R-:W2:Y:S01]  /*7b40*/  @!P0 LDC.64 R18, c[0x0][0x218] ;  /* 0x00008600ff128b82 */ /* 0x000ea20000000a00 */
[----:B------:R-:W-:Y:S01]  /*7b50*/  @!P0 IMAD.WIDE.U32 R12, R12, 0x60, R6 ;  /* 0x000000600c0c8825 */ /* 0x000fe200078e0006 */
[C---:B------:R-:W-:Y:S01]  /*7b60*/  @!P0 IADD3 R127, P6, R125.reuse, R3, RZ ;  /* 0x000000037d7f8210 */ /* 0x040fe20007fde0ff */
[----:B------:R-:W-:Y:S01]  /*7b70*/  @!UP0 UIMAD UR12, UR9, 0x60, URZ ;  /* 0x00000060090c88a4 */ /* 0x000fe2000f8e023f */
[C---:B------:R-:W-:Y:S01]  /*7b80*/  @!P0 LEA.HI.X R116, R10.reuse, R2, R116, 0x5, P5 ;  /* 0x000000020a748211 */ /* 0x040fe200028f2c74 */
[----:B------:R-:W-:Y:S01]  /*7b90*/  IMAD.U32 R6, RZ, RZ, UR8 ;  /* 0x00000008ff067e24 */ /* 0x000fe2000f8e00ff */
[----:B------:R-:W-:Y:S01]  /*7ba0*/  @!UP0 UIMAD UR5, UR9, 0xa0, URZ ;  /* 0x000000a0090588a4 */ /* 0x000fe2000f8e023f */
[----:B------:R-:W-:Y:S01]  /*7bb0*/  @!P0 IMAD.MOV.U32 R14, RZ, RZ, R3 ;  /* 0x000000ffff0e8224 */ /* 0x000fe200078e0003 */
[----:B------:R-:W3:Y:S01]  /*7bc0*/  @!P0 LDC.64 R16, c[0x0][0x218] ;  /* 0x00008600ff108b82 */ /* 0x000ee20000000a00 */
[--C-:B------:R-:W-:Y:S01]  /*7bd0*/  @!P0 IMAD.MOV.U32 R15, RZ, RZ, R2.reuse ;  /* 0x000000ffff0f8224 */ /* 0x100fe200078e0002 */
[----:B------:R-:W-:Y:S01]  /*7be0*/  @!UP0 UIMAD UR4, UR9, 0xc0, URZ ;  /* 0x000000c0090488a4 */ /* 0x000fe2000f8e023f */
[----:B------:R-:W-:Y:S01]  /*7bf0*/  @!P0 IADD3 R131, P5, R125, R12, RZ ;  /* 0x0000000c7d838210 */ /* 0x000fe20007fbe0ff */
[C---:B------:R-:W-:Y:S01]  /*7c00*/  @!P0 IMAD.X R126, R121.reuse, 0x1, R2, P6 ;  /* 0x00000001797e8824 */ /* 0x040fe200030e0602 */
[----:B------:R4:W-:Y:S01]  /*7c10*/  @P0 STS [R188+0x1000], RZ ;  /* 0x001000ffbc000388 */ /* 0x0009e20000000800 */
[----:B------:R-:W-:Y:S01]  /*7c20*/  @!P0 IMAD.WIDE.U32 R10, R10, 0xa0, R14 ;  /* 0x000000a00a0a8825 */ /* 0x000fe200078e000e */
[----:B------:R-:W-:-:S02]  /*7c30*/  @!P0 IADD3.X R129, R121, UR12, R13, P5, !PT ;  /* 0x0000000c79818c10 */ /* 0x000fc4000affe40d */
[----:B------:R-:W5:Y:S01]  /*7c40*/  @!P0 LDC.64 R12, c[0x0][0x218] ;  /* 0x00008600ff0c8b82 */ /* 0x000f620000000a00 */
[----:B------:R-:W-:Y:S01]  /*7c50*/  @!P0 IMAD.WIDE.U32 R6, R6, 0xc0, R14 ;  /* 0x000000c006068825 */ /* 0x000fe200078e000e */
[C---:B------:R-:W-:Y:S01]  /*7c60*/  @!P0 IADD3 R134, P4, R125.reuse, R10, RZ ;  /* 0x0000000a7d868210 */ /* 0x040fe20007f9e0ff */
[----:B------:R4:W-:Y:S01]  /*7c70*/  @P0 STS [R188+0x1004], RZ ;  /* 0x001004ffbc000388 */ /* 0x0009e20000000800 */
[----:B------:R-:W-:-:S03]  /*7c80*/  @!P0 IADD3 R141, P3, R125, R6, RZ ;  /* 0x000000067d8d8210 */ /* 0x000fc60007f7e0ff */
[----:B------:R4:W-:Y:S01]  /*7c90*/  @P0 STS.64 [R188+0x1008], RZ ;  /* 0x001008ffbc000388 */ /* 0x0009e20000000a00 */
[----:B------:R-:W4:Y:S01]  /*7ca0*/  @!P0 LDC.64 R14, c[0x0][0x218] ;  /* 0x00008600ff0e8b82 */ /* 0x000f220000000a00 */
[C---:B------:R-:W-:Y:S02]  /*7cb0*/  @!P0 IADD3.X R133, R121.reuse, UR5, R11, P4, !PT ;  /* 0x0000000579858c10 */ /* 0x040fe4000a7fe40b */
[----:B------:R-:W-:Y:S02]  /*7cc0*/  @!P0 IADD3.X R135, R121, UR4, R7, P3, !PT ;  /* 0x0000000479878c10 */ /* 0x000fe40009ffe407 */
[----:B-1----:R-:W-:Y:S02]  /*7cd0*/  @!P0 LEA R20, P3, R127, R20, 0x1 ;  /* 0x000000147f148211 */ /* 0x002fe400078608ff */
[----:B------:R-:W-:Y:S01]  /*7ce0*/  @!P0 IADD3 R113, P4, R125, R113, RZ ;  /* 0x000000717d718210 */ /* 0x000fe20007f9e0ff */
[----:B------:R-:W1:Y:S01]  /*7cf0*/  @!P0 LDC.64 R10, c[0x0][0x218] ;  /* 0x00008600ff0a8b82 */ /* 0x000e620000000a00 */
[----:B------:R-:W-:-:S02]  /*7d00*/  @!P0 LEA.HI.X R21, R127, R21, R126, 0x1, P3 ;  /* 0x000000157f158211 */ /* 0x000fc400018f0c7e */
[----:B------:R-:W-:Y:S01]  /*7d10*/  @!P0 IADD3 R120, P3, R125, R120, RZ ;  /* 0x000000787d788210 */ /* 0x000fe20007f7e0ff */
[----:B------:R-:W-:Y:S01]  /*7d20*/  @!P0 IMAD.X R111, R121, 0x1, R111, P4 ;  /* 0x00000001796f8824 */ /* 0x000fe200020e066f */
[----:B---3--:R-:W-:Y:S01]  /*7d30*/  @!P0 LEA R16, P5, R113, R16, 0x1 ;  /* 0x0000001071108211 */ /* 0x008fe200078a08ff */
[----:B------:R-:W-:Y:S01]  /*7d40*/  @!PT LDS RZ, [RZ] ;  /* 0x00000000fffff984 */ /* 0x000fe20000000800 */
[----:B------:R-:W-:Y:S01]  /*7d50*/  @!PT LDS RZ, [RZ] ;  /* 0x00000000fffff984 */ /* 0x000fe20000000800 */
[----:B------:R-:W-:Y:S01]  /*7d60*/  @!PT LDS RZ, [RZ] ;  /* 0x00000000fffff984 */ /* 0x000fe20000000800 */
[----:B------:R3:W-:Y:S02]  /*7d70*/  @!P0 LDGSTS.E.BYPASS.LTC128B.128 [R188+0x1000], desc[UR18][R20.64] ;  /* 0x0100000014bc8fae */ /* 0x0007e4000b901d52 */
[----:B------:R-:W3:Y:S01]  /*7d80*/  @!P0 LDC.64 R6, c[0x0][0x218] ;  /* 0x00008600ff068b82 */ /* 0x000ee20000000a00 */
[----:B------:R-:W-:Y:S01]  /*7d90*/  @!P0 IMAD.X R116, R121, 0x1, R116, P3 ;  /* 0x0000000179748824 */ /* 0x000fe200018e0674 */
[C---:B--2---:R-:W-:Y:S01]  /*7da0*/  @!P0 LEA R18, P3, R120.reuse, R18, 0x1 ;  /* 0x0000001278128211 */ /* 0x044fe200078608ff */
[----:B------:R2:W-:Y:S01]  /*7db0*/  @P0 STS.128 [R188+0x1800], RZ ;  /* 0x001800ffbc000388 */ /* 0x0005e20000000c00 */
[----:B------:R-:W-:Y:S02]  /*7dc0*/  @!P0 LEA.HI.X R17, R113, R17, R111, 0x1, P5 ;  /* 0x0000001171118211 */ /* 0x000fe400028f0c6f */
[----:B------:R-:W-:-:S02]  /*7dd0*/  @!P0 LEA.HI.X R19, R120, R19, R116, 0x1, P3 ;  /* 0x0000001378138211 */ /* 0x000fc400018f0c74 */
[----:B------:R-:W-:Y:S02]  /*7de0*/  @!P0 IADD3 R110, P3, R125, R110, RZ ;  /* 0x0000006e7d6e8210 */ /* 0x000fe40007f7e0ff */
[----:B----4-:R-:W-:Y:S01]  /*7df0*/  @!P0 LEA R14, P4, R131, R14, 0x1 ;  /* 0x0000000e830e8211 */ /* 0x010fe200078808ff */
[----:B------:R-:W-:Y:S01]  /*7e00*/  @!PT LDS RZ, [RZ] ;  /* 0x00000000fffff984 */ /* 0x000fe20000000800 */
[----:B------:R-:W-:Y:S01]  /*7e10*/  @!PT LDS RZ, [RZ] ;  /* 0x00000000fffff984 */ /* 0x000fe20000000800 */
[----:B------:R-:W-:Y:S01]  /*7e20*/  @!PT LDS RZ, [RZ] ;  /* 0x00000000fffff984 */ /* 0x000fe20000000800 */
[----:B------:R2:W-:Y:S01]  /*7e30*/  @!P0 LDGSTS.E.BYPASS.LTC128B.128 [R188+0x1800], desc[UR18][R18.64] ;  /* 0x0180000012bc8fae */ /* 0x0005e2000b901d52 */
        /* <DEDUP_REMOVED lines=35> */
[----:B--2---:R-:W-:Y:S01]  /*8070*/  IMAD.U32 R6, RZ, RZ, UR8 ;  /* 0x00000008ff067e24 */ /* 0x004fe2000f8e00ff */
        /* <DEDUP_REMOVED lines=13> */
.L_x_2437:
[----:B------:R-:W-:Y:S05]  /*8150*/  BSYNC B0 ;  /* 0x0000000000007941 */ /* 0x000fea0003800000 */
.L_x_2436:
[----:B------:R-:W0:Y:S01]  /*8160*/  LDGDEPBAR ;  /* 0x00000000000079af */ /* 0x000e220000000000 */
[----:B------:R-:W-:-:S04]  /*8170*/  IADD3 R3, P0, R125, R3, RZ ;  /* 0x000000037d037210 */ /* 0x000fc80007f1e0ff */
[----:B------:R-:W-:-:S09]  /*8180*/  IADD3.X R2, R121, R2, RZ, P0, !PT ;  /* 0x0000000279027210 */ /* 0x000fd200007fe4ff */
.L_x_2433:
[----:B--2---:R-:W-:Y:S01]  /*8190*/  FMNMX.FTZ R7, R109, R63, !PT ;  /* 0x0000003f6d077209 */ /* 0x004fe20007810000 */
[----:B------:R-:W2:Y:S01]  /*81a0*/  S2UR UR4, SR_CgaCtaId ;  /* 0x00000000000479c3 */ /* 0x000ea20000008800 */
[----:B------:R-:W-:Y:S01]  /*81b0*/  FMNMX.FTZ R129, R30, R25, !PT ;  /* 0x000000191e817209 */ /* 0x000fe20007810000 */
[----:B------:R-:W-:Y:S01]  /*81c0*/  ULDC UR20, c[0x0][0x2ec] ;  /* 0x0000bb0000147ab9 */ /* 0x000fe20000000800 */
[----:B------:R-:W-:Y:S01]  /*81d0*/  FMNMX.FTZ R7, R69, R7, !PT ;  /* 0x0000000745077209 */ /* 0x000fe20007810000 */
[----:B------:R-:W-:Y:S01]  /*81e0*/  UMOV UR5, 0x400 ;  /* 0x0000040000057882 */ /* 0x000fe20000000000 */
        /* <DEDUP_REMOVED lines=9> */
[----:B------:R-:W-:Y:S01]  /*8280*/  FMNMX.FTZ R7, R80, R7, !PT ;  /* 0x0000000750077209 */ /* 0x000fe20007810000 */
[----:B--2---:R-:W-:Y:S01]  /*8290*/  ULEA UR4, UR4, UR5, 0x18 ;  /* 0x0000000504047291 */ /* 0x004fe2000f8ec03f */
        /* <DEDUP_REMOVED lines=113> */
[----:B------:R-:W-:Y:S01]  /*89b0*/  LEA R197, R197, UR4, 0x1 ;  /* 0x00000004c5c57c11 */ /* 0x000fe2000f8e08ff */
[----:B------:R-:W2:Y:S01]  /*89c0*/  SHFL.BFLY PT, R6, R7, 0x2, 0x1f ;  /* 0x0c401f0007067f89 */ /* 0x000ea200000e0000 */
[----:B------:R-:W-:Y:S01]  /*89d0*/  MOV R196, 0x10 ;  /* 0x0000001000c47802 */ /* 0x000fe20000000f00 */
[----:B------:R-:W-:Y:S02]  /*89e0*/  ULDC.64 UR4, c[0x0][0x218] ;  /* 0x0000860000047ab9 */ /* 0x000fe40000000a00 */
[----:B------:R-:W-:Y:S01]  /*89f0*/  LDSM.16.MT88.4 R12, [R197+0x5000] ;  /* 0x00500000c50c783b */ /* 0x000fe20000004200 */
[----:B--2---:R-:W-:Y:S02]  /*8a00*/  FMNMX.FTZ R6, R7, R6, !PT ;  /* 0x0000000607067209 */ /* 0x004fe40007810000 */
[----:B------:R-:W-:-:S03]  /*8a10*/  SHF.R.S32.HI R7, RZ, 0x1f, R114 ;  /* 0x0000001fff077819 */ /* 0x000fc60000011472 */
[----:B------:R-:W2:Y:S02]  /*8a20*/  SHFL.BFLY PT, R131, R6, 0x1, 0x1f ;  /* 0x0c201f0006837f89 */ /* 0x000ea400000e0000 */
[----:B--2---:R-:W-:Y:S02]  /*8a30*/  FMNMX.FTZ R131, R6, R131, !PT ;  /* 0x0000008306837209 */ /* 0x004fe40007810000 */
[----:B------:R-:W2:Y:S02]  /*8a40*/  SHFL.BFLY PT, R6, R129, 0x2, 0x1f ;  /* 0x0c401f0081067f89 */ /* 0x000ea400000e0000 */
[C---:B------:R-:W-:Y:S01]  /*8a50*/  FSETP.NEU.FTZ.AND P0, PT, R131.reuse, -INF , PT ;  /* 0xff8000008300780b */ /* 0x040fe20003f1d000 */
[----:B------:R-:W-:-:S05]  /*8a60*/  FMUL.FTZ R83, R131, UR20 ;  /* 0x0000001483537c20 */ /* 0x000fca0008410000 */
[----:B------:R-:W-:-:S05]  /*8a70*/  FSEL R83, R83, RZ, P0 ;  /* 0x000000ff53537208 */ /* 0x000fca0000000000 */
        /* <DEDUP_REMOVED lines=11> */
[----:B--2---:R-:W-:Y:S01]  /*8b30*/  FMNMX.FTZ R129, R129, R6, !PT ;  /* 0x0000000681817209 */ /* 0x004fe20007810000 */
[--C-:B------:R-:W-:Y:S01]  /*8b40*/  FFMA.FTZ R135, R80, UR20, -R83.reuse ;  /* 0x0000001450877c23 */ /* 0x100fe20008010853 */
[--C-:B------:R-:W-:Y:S01]  /*8b50*/  FFMA.FTZ R113, R93, UR20, -R83.reuse ;  /* 0x000000145d717c23 */ /* 0x100fe20008010853 */
[--C-:B------:R-:W-:Y:S01]  /*8b60*/  FFMA.FTZ R93, R87, UR20, -R83.reuse ;  /* 0x00000014575d7c23 */ /* 0x100fe20008010853 */
[--C-:B------:R-:W-:Y:S01]  /*8b70*/  FFMA.FTZ R134, R77, UR20, -R83.reuse ;  /* 0x000000144d867c23 */ /* 0x100fe20008010853 */
[----:B------:R-:W2:Y:S01]  /*8b80*/  SHFL.BFLY PT, R6, R129, 0x1, 0x1f ;  /* 0x0c201f0081067f89 */ /* 0x000ea200000e0000 */
        /* <DEDUP_REMOVED lines=23> */
[----:B--2---:R-:W-:Y:S01]  /*8d00*/  FMNMX.FTZ R129, R129, R6, !PT ;  /* 0x0000000681817209 */ /* 0x004fe20007810000 */
[----:B------:R-:W-:Y:S01]  /*8d10*/  MUFU.EX2 R173, R173 ;  /* 0x000000ad00ad7308 */ /* 0x000fe20000000800 */
[----:B------:R-:W-:Y:S01]  /*8d20*/  SHF.R.S32.HI R6, RZ, 0x1, R114 ;  /* 0x00000001ff067819 */ /* 0x000fe20000011472 */
[--C-:B------:R-:W-:Y:S01]  /*8d30*/  FFMA.FTZ R46, R34, UR20, -R83.reuse ;  /* 0x00000014222e7c23 */ /* 0x100fe20008010853 */
[C---:B------:R-:W-:Y:S01]  /*8d40*/  FSETP.NEU.FTZ.AND P0, PT, R129.reuse, -INF , PT ;  /* 0xff8000008100780b */ /* 0x040fe20003f1d000 */
[----:B------:R-:W-:Y:S01]  /*8d50*/  FMUL.FTZ R58, R129, UR20 ;  /* 0x00000014813a7c20 */ /* 0x000fe20008410000 */
[----:B------:R-:W-:Y:S01]  /*8d60*/  LEA.HI R7, R7, R6, RZ, 0x2 ;  /* 0x0000000607077211 */ /* 0x000fe200078f10ff */
[--C-:B------:R-:W-:Y:S01]  /*8d70*/  FFMA.FTZ R45, R33, UR20, -R83.reuse ;  /* 0x00000014212d7c23 */ /* 0x100fe20008010853 */
[--C-:B------:R-:W-:Y:S01]  /*8d80*/  FFMA.FTZ R116, R96, UR20, -R83.reuse ;  /* 0x0000001460747c23 */ /* 0x100fe20008010853 */
[----:B------:R-:W2:Y:S01]  /*8d90*/  MUFU.EX2 R172, R172 ;  /* 0x000000ac00ac7308 */ /* 0x000ea20000000800 */
[----:B------:R-:W-:Y:S01]  /*8da0*/  LOP3.LUT R7, R7, 0xfffffffc, RZ, 0xc0, !PT ;  /* 0xfffffffc07077812 */ /* 0x000fe200078ec0ff */
[--C-:B------:R-:W-:Y:S01]  /*8db0*/  FFMA.FTZ R127, R90, UR20, -R83.reuse ;  /* 0x000000145a7f7c23 */ /* 0x100fe20008010853 */
[----:B------:R-:W-:Y:S01]  /*8dc0*/  FSEL R58, R58, RZ, P0 ;  /* 0x000000ff3a3a7208 */ /* 0x000fe20000000000 */
[--C-:B------:R-:W-:Y:S01]  /*8dd0*/  FFMA.FTZ R121, R85, UR20, -R83.reuse ;  /* 0x0000001455797c23 */ /* 0x100fe20008010853 */
[----:B------:R-:W-:Y:S01]  /*8de0*/  IADD3 R7, R6, -R7, RZ ;  /* 0x8000000706077210 */ /* 0x000fe20007ffe0ff */
[--C-:B------:R-:W-:Y:S01]  /*8df0*/  FFMA.FTZ R96, R95, UR20, -R83.reuse ;  /* 0x000000145f607c23 */ /* 0x100fe20008010853 */
[--C-:B------:R-:W-:Y:S01]  /*8e00*/  FFMA.FTZ R95, R92, UR20, -R83.reuse ;  /* 0x000000145c5f7c23 */ /* 0x100fe20008010853 */
[--C-:B------:R-:W-:Y:S01]  /*8e10*/  FFMA.FTZ R182, R30, UR20, -R58.reuse ;  /* 0x000000141eb67c23 */ /* 0x100fe2000801083a */
[----:B------:R-:W-:Y:S01]  /*8e20*/  LOP3.LUT P0, RZ, R7, 0x2, RZ, 0xc0, !PT ;  /* 0x0000000207ff7812 */ /* 0x000fe2000780c0ff */
[--C-:B------:R-:W-:Y:S01]  /*8e30*/  FFMA.FTZ R181, R25, UR20, -R58.reuse ;  /* 0x0000001419b57c23 */ /* 0x100fe2000801083a */
[--C-:B------:R-:W-:Y:S01]  /*8e40*/  FFMA.FTZ R177, R28, UR20, -R58.reuse ;  /* 0x000000141cb17c23 */ /* 0x100fe2000801083a */
[--C-:B------:R-:W-:Y:S01]  /*8e50*/  FFMA.FTZ R176, R27, UR20, -R58.reuse ;  /* 0x000000141bb07c23 */ /* 0x100fe2000801083a */
[----:B------:R-:W-:Y:S01]  /*8e60*/  SEL R196, R196, 0xfffffff0, !P0 ;  /* 0xfffffff0c4c47807 */ /* 0x000fe20004000000 */
[--C-:B------:R-:W-:Y:S01]  /*8e70*/  FFMA.FTZ R145, R26, UR20, -R58.reuse ;  /* 0x000000141a917c23 */ /* 0x100fe2000801083a */
[--C-:B------:R-:W-:Y:S01]  /*8e80*/  FFMA.FTZ R141, R24, UR20, -R58.reuse ;  /* 0x00000014188d7c23 */ /* 0x100fe2000801083a */
[----:B------:R-:W-:Y:S01]  /*8e90*/  MUFU.EX2 R182, R182 ;  /* 0x000000b600b67308 */ /* 0x000fe20000000800 */
[----:B------:R-:W-:Y:S01]  /*8ea0*/  LEA R196, R196, R197, 0x1 ;  /* 0x000000c5c4c47211 */ /* 0x000fe200078e08ff */
[--C-:B------:R-:W-:Y:S01]  /*8eb0*/  FFMA.FTZ R133, R23, UR20, -R58.reuse ;  /* 0x0000001417857c23 */ /* 0x100fe2000801083a */
[--C-:B------:R-:W-:Y:S01]  /*8ec0*/  FFMA.FTZ R126, R22, UR20, -R58.reuse ;  /* 0x00000014167e7c23 */ /* 0x100fe2000801083a */
[--C-:B------:R-:W-:Y:S01]  /*8ed0*/  FFMA.FTZ R171, R29, UR20, -R58.reuse ;  /* 0x000000141dab7c23 */ /* 0x100fe2000801083a */
[----:B------:R-:W-:Y:S01]  /*8ee0*/  LDSM.16.MT88.4 R20, [R197+0x5400] ;  /* 0x00540000c514783b */ /* 0x000fe20000004200 */
[----:B---3--:R-:W-:Y:S01]  /*8ef0*/  F2FP.BF16.F32.PACK_AB R28, R184, R185 ;  /* 0x000000b9b81c723e */ /* 0x008fe200000010ff */
[--C-:B------:R-:W-:Y:S01]  /*8f00*/  FFMA.FTZ R120, R5, UR20, -R58.reuse ;  /* 0x0000001405787c23 */ /* 0x100fe2000801083a */
[----:B------:R-:W3:Y:S01]  /*8f10*/  MUFU.EX2 R181, R181 ;  /* 0x000000b500b57308 */ /* 0x000ee20000000800 */
[----:B------:R-:W1:Y:S01]  /*8f20*/  LDSM.16.MT88.4 R24, [R196+0x5000] ;  /* 0x00500000c418783b */ /* 0x000e620000004200 */
[----:B----4-:R-:W-:Y:S01]  /*8f30*/  F2FP.BF16.F32.PACK_AB R30, R178, R183 ;  /* 0x000000b7b21e723e */ /* 0x010fe200000010ff */
[--C-:B------:R-:W-:Y:S01]  /*8f40*/  FFMA.FTZ R114, R4, UR20, -R58.reuse ;  /* 0x0000001404727c23 */ /* 0x100fe2000801083a */
[--C-:B------:R-:W-:Y:S01]  /*8f50*/  FFMA.FTZ R125, R9, UR20, -R58.reuse ;  /* 0x00000014097d7c23 */ /* 0x100fe2000801083a */
[----:B------:R-:W4:Y:S01]  /*8f60*/  LDSM.16.MT88.4 R40, [R196+0x5400] ;  /* 0x00540000c428783b */ /* 0x000f220000004200 */
[--C-:B------:R-:W-:Y:S01]  /*8f70*/  FFMA.FTZ R117, R8, UR20, -R58.reuse ;  /* 0x0000001408757c23 */ /* 0x100fe2000801083a */
[--C-:B------:R-:W-:Y:S01]  /*8f80*/  FFMA.FTZ R119, R32, UR20, -R58.reuse ;  /* 0x0000001420777c23 */ /* 0x100fe2000801083a */
[----:B------:R-:W-:Y:S01]  /*8f90*/  MUFU.EX2 R177, R177 ;  /* 0x000000b100b17308 */ /* 0x000fe20000000800 */
[----:B------:R-:W5:Y:S01]  /*8fa0*/  LDSM.16.MT88.4 R4, [R197+0x5800] ;  /* 0x00580000c504783b */ /* 0x000f620000004200 */
[----:B--2---:R-:W-:Y:S01]  /*8fb0*/  F2FP.BF16.F32.PACK_AB R32, R172, R173 ;  /* 0x000000adac20723e */ /* 0x004fe200000010ff */
[--C-:B------:R-:W-:Y:S01]  /*8fc0*/  FFMA.FTZ R92, R82, UR20, -R83.reuse ;  /* 0x00000014525c7c23 */ /* 0x100fe20008010853 */
[--C-:B------:R-:W-:Y:S01]  /*8fd0*/  FFMA.FTZ R90, R81, UR20, -R83.reuse ;  /* 0x00000014515a7c23 */ /* 0x100fe20008010853 */
[--C-:B------:R-:W-:Y:S01]  /*8fe0*/  FFMA.FTZ R85, R75, UR20, -R83.reuse ;  /* 0x000000144b557c23 */ /* 0x100fe20008010853 */
[--C-:B------:R-:W-:Y:S01]  /*8ff0*/  FFMA.FTZ R82, R73, UR20, -R83.reuse ;  /* 0x0000001449527c23 */ /* 0x100fe20008010853 */
[--C-:B------:R-:W-:Y:S01]  /*9000*/  FFMA.FTZ R81, R72, UR20, -R83.reuse ;  /* 0x0000001448517c23 */ /* 0x100fe20008010853 */
        /* <DEDUP_REMOVED lines=12> */
[----:B------:R-:W3:Y:S01]  /*90d0*/  LDSM.16.MT88.4 R36, [R196+0x5800] ;  /* 0x00580000c424783b */ /* 0x000ee20000004200 */
        /* <DEDUP_REMOVED lines=14> */
[--C-:B------:R-:W-:Y:S01]  /*91c0*/  FFMA.FTZ R175, R175, UR20, -R58.reuse ;  /* 0x00000014afaf7c23 */ /* 0x100fe2000801083a */
[--C-:B------:R-:W-:Y:S01]  /*91d0*/  FFMA.FTZ R170, R170, UR20, -R58.reuse ;  /* 0x00000014aaaa7c23 */ /* 0x100fe2000801083a */
[--C-:B------:R-:W-:Y:S01]  /*91e0*/  FFMA.FTZ R167, R167, UR20, -R58.reuse ;  /* 0x00000014a7a77c23 */ /* 0x100fe2000801083a */
[C---:B------:R-:W-:Y:S01]  /*91f0*/  HMMA.16816.F32.BF16 R12, R28.reuse, R14, RZ ;  /* 0x0000000e1c0c723c */ /* 0x040fe200000418ff */
[--C-:B------:R-:W-:Y:S01]  /*9200*/  FFMA.FTZ R179, R179, UR20, -R58.reuse ;  /* 0x00000014b3b37c23 */ /* 0x100fe2000801083a */
[--C-:B------:R-:W-:Y:S01]  /*9210*/  FFMA.FTZ R186, R186, UR20, -R58.reuse ;  /* 0x00000014baba7c23 */ /* 0x100fe2000801083a */
[----:B------:R-:W2:Y:S01]  /*9220*/  MUFU.EX2 R145, R145 ;  /* 0x0000009100917308 */ /* 0x000ea20000000800 */
[----:B-1----:R-:W-:Y:S01]  /*9230*/  F2FP.BF16.F32.PACK_AB R34, R135, R142 ;  /* 0x0000008e8722723e */ /* 0x002fe200000010ff */
[--C-:B------:R-:W-:Y:S01]  /*9240*/  FFMA.FTZ R187, R187, UR20, -R58.reuse ;  /* 0x00000014bbbb7c23 */ /* 0x100fe2000801083a */
[C---:B------:R-:W-:Y:S01]  /*9250*/  HMMA.16816.F32.BF16 R8, R28.reuse, R24, RZ ;  /* 0x000000181c08723c */ /* 0x040fe200000418ff */
[--C-:B------:R-:W-:Y:S01]  /*9260*/  FFMA.FTZ R192, R192, UR20, -R58.reuse ;  /* 0x00000014c0c07c23 */ /* 0x100fe2000801083a */
[--C-:B------:R-:W-:Y:S01]  /*9270*/  FFMA.FTZ R193, R193, UR20, -R58.reuse ;  /* 0x00000014c1c17c23 */ /* 0x100fe2000801083a */
[--C-:B------:R-:W-:Y:S01]  /*9280*/  FFMA.FTZ R200, R200, UR20, -R58.reuse ;  /* 0x00000014c8c87c23 */ /* 0x100fe2000801083a */
[--C-:B------:R-:W-:Y:S01]  /*9290*/  FFMA.FTZ R201, R201, UR20, -R58.reuse ;  /* 0x00000014c9c97c23 */ /* 0x100fe2000801083a */
[----:B------:R-:W-:Y:S01]  /*92a0*/  MUFU.EX2 R141, R141 ;  /* 0x0000008d008d7308 */ /* 0x000fe20000000800 */
[----:B------:R-:W-:Y:S01]  /*92b0*/  HMMA.16816.F32.BF16 R28, R28, R26, RZ ;  /* 0x0000001a1c1c723c */ /* 0x000fe200000418ff */
[----:B------:R-:W1:Y:S01]  /*92c0*/  LDSM.16.MT88.4 R24, [R197+0x5c00] ;  /* 0x005c0000c518783b */ /* 0x000e620000004200 */
[--C-:B------:R-:W-:Y:S01]  /*92d0*/  FFMA.FTZ R203, R203, UR20, -R58.reuse ;  /* 0x00000014cbcb7c23 */ /* 0x100fe2000801083a */
[--C-:B------:R-:W-:Y:S01]  /*92e0*/  FFMA.FTZ R206, R206, UR20, -R58.reuse ;  /* 0x00000014cece7c23 */ /* 0x100fe2000801083a */
[--C-:B------:R-:W-:Y:S01]  /*92f0*/  FFMA.FTZ R205, R205, UR20, -R58.reuse ;  /* 0x00000014cdcd7c23 */ /* 0x100fe2000801083a */
[----:B------:R-:W-:Y:S01]  /*9300*/  FFMA.FTZ R208, R208, UR20, -R58 ;  /* 0x00000014d0d07c23 */ /* 0x000fe2000801083a */
[----:B------:R-:W-:Y:S01]  /*9310*/  FADD.FTZ R184, R185, R184 ;  /* 0x000000b8b9b87221 */ /* 0x000fe20000010000 */
[----:B------:R-:W4:Y:S01]  /*9320*/  MUFU.EX2 R133, R133 ;  /* 0x0000008500857308 */ /* 0x000f220000000800 */
[----:B--2---:R-:W-:Y:S01]  /*9330*/  F2FP.BF16.F32.PACK_AB R33, R145, R171 ;  /* 0x000000ab9121723e */ /* 0x004fe200000010ff */
[----:B------:R-:W-:Y:S01]  /*9340*/  FADD.FTZ R181, R182, R181 ;  /* 0x000000b5b6b57221 */ /* 0x000fe20000010000 */
[----:B------:R-:W-:Y:S01]  /*9350*/  FADD.FTZ R183, R183, R184 ;  /* 0x000000b8b7b77221 */ /* 0x000fe20000010000 */
[--C-:B------:R-:W-:Y:S01]  /*9360*/  FFMA.FTZ R202, R202, UR20, -R58.reuse ;  /* 0x00000014caca7c23 */ /* 0x100fe2000801083a */
[--C-:B------:R-:W-:Y:S01]  /*9370*/  FFMA.FTZ R195, R195, UR20, -R58.reuse ;  /* 0x00000014c3c37c23 */ /* 0x100fe2000801083a */
        /* <DEDUP_REMOVED lines=9> */
[----:B------:R-:W-:Y:S01]  /*9410*/  FADD.FTZ R172, R172, R183 ;  /* 0x000000b7acac7221 */ /* 0x000fe20000010000 */
[----:B------:R-:W2:Y:S01]  /*9420*/  MUFU.EX2 R127, R127 ;  /* 0x0000007f007f7308 */ /* 0x000ea20000000800 */
[----:B----4-:R-:W-:Y:S01]  /*9430*/  F2FP.BF16.F32.PACK_AB R35, R133, R141 ;  /* 0x0000008d8523723e */ /* 0x010fe200000010ff */
[----:B------:R-:W-:Y:S01]  /*9440*/  FADD.FTZ R171, R145, R171 ;  /* 0x000000ab91ab7221 */ /* 0x000fe20000010000 */
[----:B------:R-:W-:Y:S01]  /*9450*/  FADD.FTZ R172, R142, R172 ;  /* 0x000000ac8eac7221 */ /* 0x000fe20000010000 */
[--C-:B------:R-:W-:Y:S01]  /*9460*/  FFMA.FTZ R168, R168, UR20, -R58.reuse ;  /* 0x00000014a8a87c23 */ /* 0x100fe2000801083a */
[----:B------:R-:W-:Y:S01]  /*9470*/  FFMA.FTZ R146, R146, UR20, -R58 ;  /* 0x0000001492927c23 */ /* 0x000fe2000801083a */
[----:B------:R-:W-:Y:S01]  /*9480*/  FADD.FTZ R171, R141, R171 ;  /* 0x000000ab8dab7221 */ /* 0x000fe20000010000 */
[----:B------:R-:W-:Y:S01]  /*9490*/  FADD.FTZ R172, R135, R172 ;  /* 0x000000ac87ac7221 */ /* 0x000fe20000010000 */
[----:B------:R-:W4:Y:S01]  /*94a0*/  MUFU.EX2 R121, R121 ;  /* 0x0000007900797308 */ /* 0x000f220000000800 */
[C---:B------:R-:W-:Y:S01]  /*94b0*/  HMMA.16816.F32.BF16 R16, R32.reuse, R20, R16 ;  /* 0x000000142010723c */ /* 0x040fe20000041810 */
[----:B------:R-:W-:Y:S01]  /*94c0*/  FADD.FTZ R171, R133, R171 ;  /* 0x000000ab85ab7221 */ /* 0x000fe20000010000 */
[--C-:B------:R-:W-:Y:S01]  /*94d0*/  FFMA.FTZ R105, R105, UR20, -R58.reuse ;  /* 0x0000001469697c23 */ /* 0x100fe2000801083a */
[--C-:B------:R-:W-:Y:S01]  /*94e0*/  FFMA.FTZ R102, R102, UR20, -R58.reuse ;  /* 0x0000001466667c23 */ /* 0x100fe2000801083a */
[--C-:B------:R-:W-:Y:S01]  /*94f0*/  FFMA.FTZ R97, R97, UR20, -R58.reuse ;  /* 0x0000001461617c23 */ /* 0x100fe2000801083a */
[----:B------:R-:W-:Y:S01]  /*9500*/  FFMA.FTZ R94, R94, UR20, -R58 ;  /* 0x000000145e5e7c23 */ /* 0x000fe2000801083a */
[C---:B------:R-:W-:Y:S01]  /*9510*/  HMMA.16816.F32.BF16 R12, R32.reuse, R22, R12 ;  /* 0x00000016200c723c */ /* 0x040fe2000004180c */
[----:B------:R-:W5:Y:S01]  /*9520*/  MUFU.EX2 R116, R116 ;  /* 0x0000007400747308 */ /* 0x000f620000000800 */
[----:B--2---:R-:W-:Y:S01]  /*9530*/  F2FP.BF16.F32.PACK_AB R20, R127, R134 ;  /* 0x000000867f14723e */ /* 0x004fe200000010ff */
[----:B------:R-:W-:Y:S01]  /*9540*/  FADD.FTZ R134, R134, R172 ;  /* 0x000000ac86867221 */ /* 0x000fe20000010000 */
[--C-:B------:R-:W-:Y:S01]  /*9550*/  FFMA.FTZ R101, R101, UR20, -R58.reuse ;  /* 0x0000001465657c23 */ /* 0x100fe2000801083a */
[----:B------:R-:W-:Y:S01]  /*9560*/  FFMA.FTZ R88, R88, UR20, -R58 ;  /* 0x0000001458587c23 */ /* 0x000fe2000801083a */
[C---:B------:R-:W-:Y:S01]  /*9570*/  HMMA.16816.F32.BF16 R8, R32.reuse, R40, R8 ;  /* 0x000000282008723c */ /* 0x040fe20000041808 */
[----:B------:R-:W-:Y:S01]  /*9580*/  FADD.FTZ R134, R127, R134 ;  /* 0x000000867f867221 */ /* 0x000fe20000010000 */
[--C-:B------:R-:W-:Y:S01]  /*9590*/  FFMA.FTZ R86, R86, UR20, -R58.reuse ;  /* 0x0000001456567c23 */ /* 0x100fe2000801083a */
[----:B------:R-:W2:Y:S01]  /*95a0*/  MUFU.EX2 R126, R126 ;  /* 0x0000007e007e7308 */ /* 0x000ea20000000800 */
[----:B------:R-:W-:Y:S01]  /*95b0*/  FFMA.FTZ R56, R56, UR20, -R58 ;  /* 0x0000001438387c23 */ /* 0x000fe2000801083a */
[----:B----4-:R-:W-:Y:S01]  /*95c0*/  FADD.FTZ R134, R121, R134 ;  /* 0x0000008679867221 */ /* 0x010fe20000010000 */
[----:B------:R-:W-:Y:S01]  /*95d0*/  HMMA.16816.F32.BF16 R28, R32, R42, R28 ;  /* 0x0000002a201c723c */ /* 0x000fe2000004181c */
[----:B------:R-:W4:Y:S01]  /*95e0*/  LDSM.16.MT88.4 R32, [R196+0x5c00] ;  /* 0x005c0000c420783b */ /* 0x000f220000004200 */
[--C-:B------:R-:W-:Y:S01]  /*95f0*/  FFMA.FTZ R84, R84, UR20, -R58.reuse ;  /* 0x0000001454547c23 */ /* 0x100fe2000801083a */
[--C-:B------:R-:W-:Y:S01]  /*9600*/  FFMA.FTZ R0, R0, UR20, -R83.reuse ;  /* 0x0000001400007c23 */ /* 0x100fe20008010853 */
[----:B------:R-:W-:Y:S01]  /*9610*/  FFMA.FTZ R55, R55, UR20, -R58 ;  /* 0x0000001437377c23 */ /* 0x000fe2000801083a */
[----:B------:R-:W3:Y:S01]  /*9620*/  MUFU.EX2 R125, R125 ;  /* 0x0000007d007d7308 */ /* 0x000ee20000000800 */
[C---:B-----5:R-:W-:Y:S01]  /*9630*/  F2FP.BF16.F32.PACK_AB R22, R116.reuse, R121 ;  /* 0x000000797416723e */ /* 0x060fe200000010ff */
[----:B------:R-:W-:Y:S01]  /*9640*/  LDSM.16.MT88.4 R40, [R196+0x6000] ;  /* 0x00600000c428783b */ /* 0x000fe20000004200 */
[----:B------:R-:W-:Y:S01]  /*9650*/  FADD.FTZ R134, R116, R134 ;  /* 0x0000008674867221 */ /* 0x000fe20000010000 */
[--C-:B------:R-:W-:Y:S01]  /*9660*/  FFMA.FTZ R54, R54, UR20, -R58.reuse ;  /* 0x0000001436367c23 */ /* 0x100fe2000801083a */
[--C-:B------:R-:W-:Y:S01]  /*9670*/  FFMA.FTZ R53, R53, UR20, -R58.reuse ;  /* 0x0000001435357c23 */ /* 0x100fe2000801083a */
[--C-:B------:R-:W-:Y:S01]  /*9680*/  FFMA.FTZ R52, R52, UR20, -R58.reuse ;  /* 0x0000001434347c23 */ /* 0x100fe2000801083a */
[----:B------:R-:W-:Y:S01]  /*9690*/  FFMA.FTZ R91, R91, UR20, -R83 ;  /* 0x000000145b5b7c23 */ /* 0x000fe20008010853 */
[----:B------:R-:W-:Y:S01]  /*96a0*/  MUFU.EX2 R120, R120 ;  /* 0x0000007800787308 */ /* 0x000fe20000000800 */
[----:B--2---:R-:W-:Y:S01]  /*96b0*/  FADD.FTZ R171, R126, R171 ;  /* 0x000000ab7eab7221 */ /* 0x004fe20000010000 */
[----:B------:R-:W-:-:S06]  /*96c0*/  FFMA.FTZ R51, R51, UR20, -R58 ;  /* 0x0000001433337c23 */ /* 0x000fcc000801083a */
        /* <DEDUP_REMOVED lines=10> */
[C---:B------:R-:W-:Y:S01]  /*9770*/  HMMA.16816.F32.BF16 R12, R20.reuse, R6, R12 ;  /* 0x00000006140c723c */ /* 0x040fe2000004180c */
[----:B------:R-:W2:Y:S01]  /*9780*/  MUFU.EX2 R109, R109 ;  /* 0x0000006d006d7308 */ /* 0x000ea20000000800 */
[----:B------:R-:W5:Y:S04]  /*9790*/  LDSM.16.MT88.4 R4, [R197+0x6000] ;  /* 0x00600000c504783b */ /* 0x000f680000004200 */
[C---:B------:R-:W-:Y:S03]  /*97a0*/  HMMA.16816.F32.BF16 R8, R20.reuse, R36, R8 ;  /* 0x000000241408723c */ /* 0x040fe60000041808 */
[----:B------:R-:W-:Y:S03]  /*97b0*/  MUFU.EX2 R117, R117 ;  /* 0x0000007500757308 */ /* 0x000fe60000000800 */
[----:B------:R-:W-:Y:S05]  /*97c0*/  HMMA.16816.F32.BF16 R28, R20, R38, R28 ;  /* 0x00000026141c723c */ /* 0x000fea000004181c */
[----:B------:R-:W1:Y:S02]  /*97d0*/  MUFU.EX2 R119, R119 ;  /* 0x0000007700777308 */ /* 0x000e640000000800 */
[----:B---3--:R-:W-:Y:S01]  /*97e0*/  F2FP.BF16.F32.PACK_AB R20, R111, R113 ;  /* 0x000000716f14723e */ /* 0x008fe200000010ff */
[----:B------:R-:W-:Y:S01]  /*97f0*/  FADD.FTZ R113, R113, R134 ;  /* 0x0000008671717221 */ /* 0x000fe20000010000 */
[----:B--2---:R-:W-:-:S03]  /*9800*/  F2FP.BF16.F32.PACK_AB R22, R109, R110 ;  /* 0x0000006e6d16723e */ /* 0x004fc600000010ff */
[----:B------:R-:W-:Y:S01]  /*9810*/  FADD.FTZ R113, R111, R113 ;  /* 0x000000716f717221 */ /* 0x000fe20000010000 */
[----:B------:R-:W2:Y:S03]  /*9820*/  MUFU.EX2 R122, R122 ;  /* 0x0000007a007a7308 */ /* 0x000ea60000000800 */
[----:B------:R-:W-:-:S04]  /*9830*/  FADD.FTZ R113, R110, R113 ;  /* 0x000000716e717221 */ /* 0x000fc80000010000 */
[----:B------:R-:W-:Y:S01]  /*9840*/  FADD.FTZ R109, R109, R113 ;  /* 0x000000716d6d7221 */ /* 0x000fe20000010000 */
[----:B------:R-:W3:Y:S01]  /*9850*/  MUFU.EX2 R124, R124 ;  /* 0x0000007c007c7308 */ /* 0x000ee20000000800 */
[----:B-1----:R-:W-:Y:S01]  /*9860*/  F2FP.BF16.F32.PACK_AB R21, R119, R117 ;  /* 0x000000757715723e */ /* 0x002fe200000010ff */
[----:B------:R-:W-:-:S04]  /*9870*/  FADD.FTZ R117, R117, R120 ;  /* 0x0000007875757221 */ /* 0x000fc80000010000 */
[----:B------:R-:W-:Y:S02]  /*9880*/  FADD.FTZ R117, R119, R117 ;  /* 0x0000007577757221 */ /* 0x000fe40000010000 */
[----:B------:R-:W1:Y:S02]  /*9890*/  MUFU.EX2 R107, R107 ;  /* 0x0000006b006b7308 */ /* 0x000e640000000800 */
[----:B--2---:R-:W-:-:S06]  /*98a0*/  FADD.FTZ R117, R122, R117 ;  /* 0x000000757a757221 */ /* 0x004fcc0000010000 */
[----:B------:R-:W2:Y:S01]  /*98b0*/  MUFU.EX2 R106, R106 ;  /* 0x0000006a006a7308 */ /* 0x000ea20000000800 */
[C---:B---3--:R-:W-:Y:S01]  /*98c0*/  F2FP.BF16.F32.PACK_AB R23, R124.reuse, R122 ;  /* 0x0000007a7c17723e */ /* 0x048fe200000010ff */
[----:B------:R-:W-:-:S06]  /*98d0*/  FADD.FTZ R124, R124, R117 ;  /* 0x000000757c7c7221 */ /* 0x000fcc0000010000 */
[----:B------:R-:W3:Y:S01]  /*98e0*/  MUFU.EX2 R104, R104 ;  /* 0x0000006800687308 */ /* 0x000ee20000000800 */
[----:B------:R-:W-:Y:S01]  /*98f0*/  HMMA.16816.F32.BF16 R16, R20, R24, R16 ;  /* 0x000000181410723c */ /* 0x000fe20000041810 */
[----:B-1----:R-:W-:-:S05]  /*9900*/  FADD.FTZ R109, R107, R109 ;  /* 0x0000006d6b6d7221 */ /* 0x002fca0000010000 */
[C---:B------:R-:W-:Y:S01]  /*9910*/  HMMA.16816.F32.BF16 R12, R20.reuse, R26, R12 ;  /* 0x0000001a140c723c */ /* 0x040fe2000004180c */
[----:B------:R-:W1:Y:S01]  /*9920*/  MUFU.EX2 R103, R103 ;  /* 0x0000006700677308 */ /* 0x000e620000000800 */
[----:B------:R-:W5:Y:S01]  /*9930*/  LDSM.16.MT88.4 R24, [R197+0x6400] ;  /* 0x00640000c518783b */ /* 0x000f620000004200 */
[C---:B--2---:R-:W-:Y:S01]  /*9940*/  F2FP.BF16.F32.PACK_AB R36, R106.reuse, R107 ;  /* 0x0000006b6a24723e */ /* 0x044fe200000010ff */
[----:B------:R-:W-:Y:S02]  /*9950*/  FADD.FTZ R106, R106, R109 ;  /* 0x0000006d6a6a7221 */ /* 0x000fe40000010000 */
[----:B----4-:R-:W-:Y:S03]  /*9960*/  HMMA.16816.F32.BF16 R8, R20, R32, R8 ;  /* 0x000000201408723c */ /* 0x010fe60000041808 */
[----:B------:R-:W2:Y:S01]  /*9970*/  MUFU.EX2 R132, R132 ;  /* 0x0000008400847308 */ /* 0x000ea20000000800 */
[----:B---3--:R-:W-:-:S02]  /*9980*/  FADD.FTZ R106, R104, R106 ;  /* 0x0000006a686a7221 */ /* 0x008fc40000010000 */
[----:B------:R-:W-:Y:S01]  /*9990*/  HMMA.16816.F32.BF16 R28, R20, R34, R28 ;  /* 0x00000022141c723c */ /* 0x000fe2000004181c */
[----:B------:R-:W3:Y:S04]  /*99a0*/  LDSM.16.MT88.4 R32, [R196+0x6400] ;  /* 0x00640000c420783b */ /* 0x000ee80000004200 */
[----:B------:R-:W4:Y:S01]  /*99b0*/  MUFU.EX2 R144, R144 ;  /* 0x0000009000907308 */ /* 0x000f220000000800 */
[C---:B-1----:R-:W-:Y:S01]  /*99c0*/  F2FP.BF16.F32.PACK_AB R38, R103.reuse, R104 ;  /* 0x000000686726723e */ /* 0x042fe200000010ff */
[----:B------:R-:W-:-:S06]  /*99d0*/  FADD.FTZ R103, R103, R106 ;  /* 0x0000006a67677221 */ /* 0x000fcc0000010000 */
[----:B------:R-:W1:Y:S01]  /*99e0*/  MUFU.EX2 R143, R143 ;  /* 0x0000008f008f7308 */ /* 0x000e620000000800 */
[----:B--2---:R-:W-:-:S07]  /*99f0*/  FADD.FTZ R124, R132, R124 ;  /* 0x0000007c847c7221 */ /* 0x004fce0000010000 */
[----:B------:R-:W2:Y:S01]  /*9a00*/  MUFU.EX2 R147, R147 ;  /* 0x0000009300937308 */ /* 0x000ea20000000800 */
[C---:B----4-:R-:W-:Y:S01]  /*9a10*/  F2FP.BF16.F32.PACK_AB R37, R144.reuse, R132 ;  /* 0x000000849025723e */ /* 0x050fe200000010ff */
[----:B------:R-:W-:-:S06]  /*9a20*/  FADD.FTZ R144, R144, R124 ;  /* 0x0000007c90907221 */ /* 0x000fcc0000010000 */
[----:B------:R-:W4:Y:S01]  /*9a30*/  MUFU.EX2 R100, R100 ;  /* 0x0000006400647308 */ /* 0x000f220000000800 */
[----:B-1----:R-:W-:-:S07]  /*9a40*/  FADD.FTZ R144, R143, R144 ;  /* 0x000000908f907221 */ /* 0x002fce0000010000 */
[----:B------:R-:W1:Y:S01]  /*9a50*/  MUFU.EX2 R99, R99 ;  /* 0x0000006300637308 */ /* 0x000e620000000800 */
[C---:B--2---:R-:W-:Y:S01]  /*9a60*/  F2FP.BF16.F32.PACK_AB R39, R147.reuse, R143 ;  /* 0x0000008f9327723e */ /* 0x044fe200000010ff */
[----:B------:R-:W-:-:S06]  /*9a70*/  FADD.FTZ R147, R147, R144 ;  /* 0x0000009093937221 */ /* 0x000fcc0000010000 */
[----:B------:R-:W-:Y:S01]  /*9a80*/  MUFU.EX2 R98, R98 ;  /* 0x0000006200627308 */ /* 0x000fe20000000800 */
[----:B-----5:R-:W-:Y:S01]  /*9a90*/  HMMA.16816.F32.BF16 R16, R36, R4, R16 ;  /* 0x000000042410723c */ /* 0x020fe20000041810 */
[----:B----4-:R-:W-:-:S05]  /*9aa0*/  FADD.FTZ R103, R100, R103 ;  /* 0x0000006764677221 */ /* 0x010fca0000010000 */
[C---:B------:R-:W-:Y:S01]  /*9ab0*/  HMMA.16816.F32.BF16 R12, R36.reuse, R6, R12 ;  /* 0x00000006240c723c */ /* 0x040fe2000004180c */
[----:B------:R-:W2:Y:S01]  /*9ac0*/  MUFU.EX2 R96, R96 ;  /* 0x0000006000607308 */ /* 0x000ea20000000800 */
[----:B------:R-:W4:Y:S01]  /*9ad0*/  LDSM.16.MT88.4 R4, [R197+0x6800] ;  /* 0x00680000c504783b */ /* 0x000f220000004200 */
[C---:B-1----:R-:W-:Y:S01]  /*9ae0*/  F2FP.BF16.F32.PACK_AB R20, R99.reuse, R100 ;  /* 0x000000646314723e */ /* 0x042fe200000010ff */
[----:B------:R-:W-:Y:S02]  /*9af0*/  FADD.FTZ R103, R99, R103 ;  /* 0x0000006763677221 */ /* 0x000fe40000010000 */
[C---:B------:R-:W-:Y:S03]  /*9b00*/  HMMA.16816.F32.BF16 R8, R36.reuse, R40, R8 ;  /* 0x000000282408723c */ /* 0x040fe60000041808 */
[----:B------:R-:W1:Y:S03]  /*9b10*/  MUFU.EX2 R175, R175 ;  /* 0x000000af00af7308 */ /* 0x000e660000000800 */
[----:B------:R-:W-:Y:S01]  /*9b20*/  HMMA.16816.F32.BF16 R28, R36, R42, R28 ;  /* 0x0000002a241c723c */ /* 0x000fe2000004181c */
[----:B------:R-:W5:Y:S04]  /*9b30*/  LDSM.16.MT88.4 R40, [R196+0x6800] ;  /* 0x00680000c428783b */ /* 0x000f680000004200 */
[----:B------:R-:W3:Y:S01]  /*9b40*/  MUFU.EX2 R170, R170 ;  /* 0x000000aa00aa7308 */ /* 0x000ee20000000800 */
[----:B--2---:R-:W-:Y:S01]  /*9b50*/  F2FP.BF16.F32.PACK_AB R22, R96, R98 ;  /* 0x000000626016723e */ /* 0x004fe200000010ff */
[----:B------:R-:W-:-:S04]  /*9b60*/  FADD.FTZ R98, R98, R103 ;  /* 0x0000006762627221 */ /* 0x000fc80000010000 */
[----:B------:R-:W-:Y:S02]  /*9b70*/  FADD.FTZ R98, R96, R98 ;  /* 0x0000006260627221 */ /* 0x000fe40000010000 */
[----:B------:R-:W2:Y:S01]  /*9b80*/  MUFU.EX2 R167, R167 ;  /* 0x000000a700a77308 */ /* 0x000ea20000000800 */
[----:B-1----:R-:W-:-:S07]  /*9b90*/  FADD.FTZ R147, R175, R147 ;  /* 0x00000093af937221 */ /* 0x002fce0000010000 */
[----:B------:R-:W1:Y:S01]  /*9ba0*/  MUFU.EX2 R179, R179 ;  /* 0x000000b300b37308 */ /* 0x000e620000000800 */
[C---:B---3--:R-:W-:Y:S01]  /*9bb0*/  F2FP.BF16.F32.PACK_AB R21, R170.reuse, R175 ;  /* 0x000000afaa15723e */ /* 0x048fe200000010ff */
[----:B------:R-:W-:-:S06]  /*9bc0*/  FADD.FTZ R170, R170, R147 ;  /* 0x00000093aaaa7221 */ /* 0x000fcc0000010000 */
[----:B------:R-:W-:Y:S01]  /*9bd0*/  MUFU.EX2 R95, R95 ;  /* 0x0000005f005f7308 */ /* 0x000fe20000000800 */
[----:B--2---:R-:W-:-:S07]  /*9be0*/  FADD.FTZ R170, R167, R170 ;  /* 0x000000aaa7aa7221 */ /* 0x004fce0000010000 */
[----:B------:R-:W2:Y:S01]  /*9bf0*/  MUFU.EX2 R93, R93 ;  /* 0x0000005d005d7308 */ /* 0x000ea20000000800 */
[C---:B-1----:R-:W-:Y:S01]  /*9c00*/  F2FP.BF16.F32.PACK_AB R23, R179.reuse, R167 ;  /* 0x000000a7b317723e */ /* 0x042fe200000010ff */
[----:B------:R-:W-:Y:S01]  /*9c10*/  FADD.FTZ R179, R179, R170 ;  /* 0x000000aab3b37221 */ /* 0x000fe20000010000 */
[----:B------:R-:W-:-:S05]  /*9c20*/  FFMA.FTZ R167, R57, UR20, -R83 ;  /* 0x0000001439a77c23 */ /* 0x000fca0008010853 */
[----:B------:R-:W-:Y:S01]  /*9c30*/  MUFU.EX2 R92, R92 ;  /* 0x0000005c005c7308 */ /* 0x000fe20000000800 */
[C---:B------:R-:W-:Y:S06]  /*9c40*/  HMMA.16816.F32.BF16 R16, R20.reuse, R24, R16 ;  /* 0x000000181410723c */ /* 0x040fec0000041810 */
[----:B------:R-:W-:Y:S01]  /*9c50*/  HMMA.16816.F32.BF16 R12, R20, R26, R12 ;  /* 0x0000001a140c723c */ /* 0x000fe2000004180c */
[----:B------:R-:W1:Y:S01]  /*9c60*/  MUFU.EX2 R90, R90 ;  /* 0x0000005a005a7308 */ /* 0x000e620000000800 */
[----:B------:R-:W3:Y:S01]  /*9c70*/  LDSM.16.MT88.4 R24, [R197+0x6c00] ;  /* 0x006c0000c518783b */ /* 0x000ee20000004200 */
[----:B--2---:R-:W-:Y:S01]  /*9c80*/  F2FP.BF16.F32.PACK_AB R36, R93, R95 ;  /* 0x0000005f5d24723e */ /* 0x004fe200000010ff */
[----:B------:R-:W-:-:S02]  /*9c90*/  FADD.FTZ R95, R95, R98 ;  /* 0x000000625f5f7221 */ /* 0x000fc40000010000 */
[C---:B------:R-:W-:Y:S02]  /*9ca0*/  HMMA.16816.F32.BF16 R8, R20.reuse, R32, R8 ;  /* 0x000000201408723c */ /* 0x040fe40000041808 */
[----:B------:R-:W-:Y:S01]  /*9cb0*/  FADD.FTZ R95, R93, R95 ;  /* 0x0000005f5d5f7221 */ /* 0x000fe20000010000 */
[----:B------:R-:W2:Y:S03]  /*9cc0*/  MUFU.EX2 R186, R186 ;  /* 0x000000ba00ba7308 */ /* 0x000ea60000000800 */
[----:B------:R-:W-:Y:S01]  /*9cd0*/  HMMA.16816.F32.BF16 R28, R20, R34, R28 ;  /* 0x00000022141c723c */ /* 0x000fe2000004181c */
[----:B------:R-:W3:Y:S04]  /*9ce0*/  LDSM.16.MT88.4 R32, [R196+0x6c00] ;  /* 0x006c0000c420783b */ /* 0x000ee80000004200 */
[----:B------:R-:W4:Y:S01]  /*9cf0*/  MUFU.EX2 R187, R187 ;  /* 0x000000bb00bb7308 */ /* 0x000f220000000800 */
[----:B-1----:R-:W-:Y:S01]  /*9d00*/  F2FP.BF16.F32.PACK_AB R38, R90, R92 ;  /* 0x0000005c5a26723e */ /* 0x002fe200000010ff */
[--C-:B------:R-:W-:Y:S01]  /*9d10*/  FFMA.FTZ R20, R207, UR20, -R58.reuse ;  /* 0x00000014cf147c23 */ /* 0x100fe2000801083a */
[----:B------:R-:W-:Y:S01]  /*9d20*/  FFMA.FTZ R207, R204, UR20, -R58 ;  /* 0x00000014cccf7c23 */ /* 0x000fe2000801083a */
[----:B------:R-:W-:-:S04]  /*9d30*/  FADD.FTZ R92, R92, R95 ;  /* 0x0000005f5c5c7221 */ /* 0x000fc80000010000 */
[----:B------:R-:W1:Y:S01]  /*9d40*/  MUFU.EX2 R192, R192 ;  /* 0x000000c000c07308 */ /* 0x000e620000000800 */
[----:B--2---:R-:W-:Y:S01]  /*9d50*/  FADD.FTZ R179, R186, R179 ;  /* 0x000000b3bab37221 */ /* 0x004fe20000010000 */
[----:B------:R-:W-:-:S06]  /*9d60*/  FADD.FTZ R92, R90, R92 ;  /* 0x0000005c5a5c7221 */ /* 0x000fcc0000010000 */
[----:B------:R-:W2:Y:S01]  /*9d70*/  MUFU.EX2 R193, R193 ;  /* 0x000000c100c17308 */ /* 0x000ea20000000800 */
[C---:B----4-:R-:W-:Y:S01]  /*9d80*/  F2FP.BF16.F32.PACK_AB R37, R187.reuse, R186 ;  /* 0x000000babb25723e */ /* 0x050fe200000010ff */
[----:B------:R-:W-:-:S06]  /*9d90*/  FADD.FTZ R187, R187, R179 ;  /* 0x000000b3bbbb7221 */ /* 0x000fcc0000010000 */
[----:B------:R-:W-:Y:S01]  /*9da0*/  MUFU.EX2 R89, R89 ;  /* 0x0000005900597308 */ /* 0x000fe20000000800 */
[----:B-1----:R-:W-:-:S07]  /*9db0*/  FADD.FTZ R187, R192, R187 ;  /* 0x000000bbc0bb7221 */ /* 0x002fce0000010000 */
[----:B------:R-:W-:Y:S01]  /*9dc0*/  MUFU.EX2 R87, R87 ;  /* 0x0000005700577308 */ /* 0x000fe20000000800 */
[C---:B--2---:R-:W-:Y:S01]  /*9dd0*/  F2FP.BF16.F32.PACK_AB R39, R193.reuse, R192 ;  /* 0x000000c0c127723e */ /* 0x044fe200000010ff */
[----:B------:R-:W-:-:S06]  /*9de0*/  FADD.FTZ R193, R193, R187 ;  /* 0x000000bbc1c17221 */ /* 0x000fcc0000010000 */
[----:B------:R-:W-:Y:S01]  /*9df0*/  MUFU.EX2 R85, R85 ;  /* 0x0000005500557308 */ /* 0x000fe20000000800 */
[C---:B------:R-:W-:Y:S06]  /*9e00*/  HMMA.16816.F32.BF16 R16, R36.reuse, R4, R16 ;  /* 0x000000042410723c */ /* 0x040fec0000041810 */
[C---:B------:R-:W-:Y:S01]  /*9e10*/  HMMA.16816.F32.BF16 R12, R36.reuse, R6, R12 ;  /* 0x00000006240c723c */ /* 0x040fe2000004180c */
[----:B------:R-:W1:Y:S01]  /*9e20*/  MUFU.EX2 R82, R82 ;  /* 0x0000005200527308 */ /* 0x000e620000000800 */
[----:B------:R-:W2:Y:S04]  /*9e30*/  LDSM.16.MT88.4 R4, [R197+0x7000] ;  /* 0x00700000c504783b */ /* 0x000ea80000004200 */
[C---:B-----5:R-:W-:Y:S03]  /*9e40*/  HMMA.16816.F32.BF16 R8, R36.reuse, R40, R8 ;  /* 0x000000282408723c */ /* 0x060fe60000041808 */
[----:B------:R-:W4:Y:S03]  /*9e50*/  MUFU.EX2 R200, R200 ;  /* 0x000000c800c87308 */ /* 0x000f260000000800 */
[----:B------:R-:W-:Y:S01]  /*9e60*/  HMMA.16816.F32.BF16 R28, R36, R42, R28 ;  /* 0x0000002a241c723c */ /* 0x000fe2000004181c */
[----:B------:R-:W5:Y:S04]  /*9e70*/  LDSM.16.MT88.4 R40, [R196+0x7000] ;  /* 0x00700000c428783b */ /* 0x000f680000004200 */
[----:B------:R-:W3:Y:S01]  /*9e80*/  MUFU.EX2 R201, R201 ;  /* 0x000000c900c97308 */ /* 0x000ee20000000800 */
[----:B-1----:R-:W-:-:S07]  /*9e90*/  F2FP.BF16.F32.PACK_AB R22, R82, R85 ;  /* 0x000000555216723e */ /* 0x002fce00000010ff */
[----:B------:R-:W-:Y:S01]  /*9ea0*/  MUFU.EX2 R203, R203 ;  /* 0x000000cb00cb7308 */ /* 0x000fe20000000800 */
[----:B----4-:R-:W-:-:S07]  /*9eb0*/  FADD.FTZ R193, R200, R193 ;  /* 0x000000c1c8c17221 */ /* 0x010fce0000010000 */
[----:B------:R-:W1:Y:S01]  /*9ec0*/  MUFU.EX2 R206, R206 ;  /* 0x000000ce00ce7308 */ /* 0x000e620000000800 */
[C---:B---3--:R-:W-:Y:S01]  /*9ed0*/  F2FP.BF16.F32.PACK_AB R21, R201.reuse, R200 ;  /* 0x000000c8c915723e */ /* 0x048fe200000010ff */
[----:B------:R-:W-:-:S06]  /*9ee0*/  FADD.FTZ R201, R201, R193 ;  /* 0x000000c1c9c97221 */ /* 0x000fcc0000010000 */
[----:B------:R3:W-:Y:S08]  /*9ef0*/  MUFU.EX2 R204, R20 ;  /* 0x0000001400cc7308 */ /* 0x0007f00000000800 */
[----:B------:R-:W-:Y:S01]  /*9f00*/  MUFU.EX2 R81, R81 ;  /* 0x0000005100517308 */ /* 0x000fe20000000800 */
[----:B-1----:R-:W-:Y:S01]  /*9f10*/  F2FP.BF16.F32.PACK_AB R23, R206, R203 ;  /* 0x000000cbce17723e */ /* 0x002fe200000010ff */
[----:B------:R-:W-:-:S04]  /*9f20*/  FADD.FTZ R203, R203, R201 ;  /* 0x000000c9cbcb7221 */ /* 0x000fc80000010000 */
[----:B------:R-:W-:Y:S02]  /*9f30*/  FADD.FTZ R203, R206, R203 ;  /* 0x000000cbcecb7221 */ /* 0x000fe40000010000 */
[----:B------:R-:W1:Y:S01]  /*9f40*/  MUFU.EX2 R80, R80 ;  /* 0x0000005000507308 */ /* 0x000e620000000800 */
[----:B---3--:R-:W-:Y:S01]  /*9f50*/  F2FP.BF16.F32.PACK_AB R20, R87, R89 ;  /* 0x000000595714723e */ /* 0x008fe200000010ff */
[----:B------:R-:W-:-:S04]  /*9f60*/  FADD.FTZ R89, R89, R92 ;  /* 0x0000005c59597221 */ /* 0x000fc80000010000 */
[----:B------:R-:W-:Y:S02]  /*9f70*/  FADD.FTZ R89, R87, R89 ;  /* 0x0000005957597221 */ /* 0x000fe40000010000 */
[----:B------:R-:W3:Y:S01]  /*9f80*/  MUFU.EX2 R79, R79 ;  /* 0x0000004f004f7308 */ /* 0x000ee20000000800 */
[----:B------:R-:W-:Y:S01]  /*9f90*/  HMMA.16816.F32.BF16 R16, R20, R24, R16 ;  /* 0x000000181410723c */ /* 0x000fe20000041810 */
[----:B------:R-:W-:-:S04]  /*9fa0*/  FADD.FTZ R85, R85, R89 ;  /* 0x0000005955557221 */ /* 0x000fc80000010000 */
[----:B------:R-:W-:Y:S01]  /*9fb0*/  FADD.FTZ R85, R82, R85 ;  /* 0x0000005552557221 */ /* 0x000fe20000010000 */
[C---:B------:R-:W-:Y:S01]  /*9fc0*/  HMMA.16816.F32.BF16 R12, R20.reuse, R26, R12 ;  /* 0x0000001a140c723c */ /* 0x040fe2000004180c */
[----:B------:R-:W4:Y:S01]  /*9fd0*/  MUFU.EX2 R78, R78 ;  /* 0x0000004e004e7308 */ /* 0x000f220000000800 */
[----:B------:R-:W5:Y:S01]  /*9fe0*/  LDSM.16.MT88.4 R24, [R197+0x7400] ;  /* 0x00740000c518783b */ /* 0x000f620000004200 */
[C---:B-1----:R-:W-:Y:S01]  /*9ff0*/  F2FP.BF16.F32.PACK_AB R36, R80.reuse, R81 ;  /* 0x000000515024723e */ /* 0x042fe200000010ff */
[----:B------:R-:W-:Y:S02]  /*a000*/  FADD.FTZ R81, R81, R85 ;  /* 0x0000005551517221 */ /* 0x000fe40000010000 */
[C---:B------:R-:W-:Y:S02]  /*a010*/  HMMA.16816.F32.BF16 R8, R20.reuse, R32, R8 ;  /* 0x000000201408723c */ /* 0x040fe40000041808 */
[----:B------:R-:W-:Y:S01]  /*a020*/  FADD.FTZ R80, R80, R81 ;  /* 0x0000005150507221 */ /* 0x000fe20000010000 */
[----:B------:R-:W-:Y:S03]  /*a030*/  MUFU.EX2 R205, R205 ;  /* 0x000000cd00cd7308 */ /* 0x000fe60000000800 */
[----:B------:R-:W-:Y:S01]  /*a040*/  HMMA.16816.F32.BF16 R28, R20, R34, R28 ;  /* 0x00000022141c723c */ /* 0x000fe2000004181c */
[----:B------:R-:W1:Y:S01]  /*a050*/  LDSM.16.MT88.4 R20, [R196+0x7400] ;  /* 0x00740000c414783b */ /* 0x000e620000004200 */
[----:B---3--:R-:W-:-:S03]  /*a060*/  FADD.FTZ R80, R79, R80 ;  /* 0x000000504f507221 */ /* 0x008fc60000010000 */
[----:B------:R-:W3:Y:S01]  /*a070*/  MUFU.EX2 R208, R208 ;  /* 0x000000d000d07308 */ /* 0x000ee20000000800 */
[C---:B----4-:R-:W-:Y:S01]  /*a080*/  F2FP.BF16.F32.PACK_AB R38, R78.reuse, R79 ;  /* 0x0000004f4e26723e */ /* 0x050fe200000010ff */
[----:B------:R-:W-:-:S06]  /*a090*/  FADD.FTZ R78, R78, R80 ;  /* 0x000000504e4e7221 */ /* 0x000fcc0000010000 */
[----:B------:R-:W4:Y:S08]  /*a0a0*/  MUFU.EX2 R207, R207 ;  /* 0x000000cf00cf7308 */ /* 0x000f300000000800 */
[----:B------:R-:W5:Y:S01]  /*a0b0*/  MUFU.EX2 R77, R77 ;  /* 0x0000004d004d7308 */ /* 0x000f620000000800 */
[----:B---3--:R-:W-:Y:S01]  /*a0c0*/  F2FP.BF16.F32.PACK_AB R37, R208, R205 ;  /* 0x000000cdd025723e */ /* 0x008fe200000010ff */
[----:B------:R-:W-:-:S04]  /*a0d0*/  FADD.FTZ R205, R205, R203 ;  /* 0x000000cbcdcd7221 */ /* 0x000fc80000010000 */
[----:B------:R-:W-:Y:S02]  /*a0e0*/  FADD.FTZ R205, R208, R205 ;  /* 0x000000cdd0cd7221 */ /* 0x000fe40000010000 */
[----:B------:R-:W3:Y:S01]  /*a0f0*/  MUFU.EX2 R76, R76 ;  /* 0x0000004c004c7308 */ /* 0x000ee20000000800 */
[----:B----4-:R-:W-:Y:S01]  /*a100*/  F2FP.BF16.F32.PACK_AB R39, R207, R204 ;  /* 0x000000cccf27723e */ /* 0x010fe200000010ff */
[----:B------:R-:W-:-:S04]  /*a110*/  FADD.FTZ R205, R204, R205 ;  /* 0x000000cdcccd7221 */ /* 0x000fc80000010000 */
[----:B------:R-:W-:Y:S02]  /*a120*/  FADD.FTZ R207, R207, R205 ;  /* 0x000000cdcfcf7221 */ /* 0x000fe40000010000 */
[----:B------:R-:W-:Y:S01]  /*a130*/  MUFU.EX2 R75, R75 ;  /* 0x0000004b004b7308 */ /* 0x000fe20000000800 */
[----:B--2---:R-:W-:Y:S01]  /*a140*/  HMMA.16816.F32.BF16 R16, R36, R4, R16 ;  /* 0x000000042410723c */ /* 0x004fe20000041810 */
[----:B-----5:R-:W-:-:S05]  /*a150*/  FADD.FTZ R78, R77, R78 ;  /* 0x0000004e4d4e7221 */ /* 0x020fca0000010000 */
[C---:B------:R-:W-:Y:S01]  /*a160*/  HMMA.16816.F32.BF16 R12, R36.reuse, R6, R12 ;  /* 0x00000006240c723c */ /* 0x040fe2000004180c */
[----:B------:R-:W2:Y:S01]  /*a170*/  MUFU.EX2 R74, R74 ;  /* 0x0000004a004a7308 */ /* 0x000ea20000000800 */
[----:B------:R-:W4:Y:S01]  /*a180*/  LDSM.16.MT88.4 R4, [R197+0x7800] ;  /* 0x00780000c504783b */ /* 0x000f220000004200 */
[C---:B---3--:R-:W-:Y:S01]  /*a190*/  F2FP.BF16.F32.PACK_AB R32, R76.reuse, R77 ;  /* 0x0000004d4c20723e */ /* 0x048fe200000010ff */
[----:B------:R-:W-:Y:S02]  /*a1a0*/  FADD.FTZ R78, R76, R78 ;  /* 0x0000004e4c4e7221 */ /* 0x000fe40000010000 */
[C---:B------:R-:W-:Y:S03]  /*a1b0*/  HMMA.16816.F32.BF16 R8, R36.reuse, R40, R8 ;  /* 0x000000282408723c */ /* 0x040fe60000041808 */
[----:B------:R-:W3:Y:S03]  /*a1c0*/  MUFU.EX2 R202, R202 ;  /* 0x000000ca00ca7308 */ /* 0x000ee60000000800 */
[----:B------:R-:W-:Y:S01]  /*a1d0*/  HMMA.16816.F32.BF16 R28, R36, R42, R28 ;  /* 0x0000002a241c723c */ /* 0x000fe2000004181c */
[----:B------:R-:W-:-:S04]  /*a1e0*/  FFMA.FTZ R41, R115, UR20, -R58 ;  /* 0x0000001473297c23 */ /* 0x000fc8000801083a */
[----:B------:R-:W5:Y:S01]  /*a1f0*/  MUFU.EX2 R195, R195 ;  /* 0x000000c300c37308 */ /* 0x000f620000000800 */
[----:B--2---:R-:W-:Y:S01]  /*a200*/  F2FP.BF16.F32.PACK_AB R34, R74, R75 ;  /* 0x0000004b4a22723e */ /* 0x004fe200000010ff */
[--C-:B------:R-:W-:Y:S01]  /*a210*/  FFMA.FTZ R39, R140, UR20, -R58.reuse ;  /* 0x000000148c277c23 */ /* 0x100fe2000801083a */
[--C-:B------:R-:W-:Y:S01]  /*a220*/  FFMA.FTZ R42, R112, UR20, -R58.reuse ;  /* 0x00000014702a7c23 */ /* 0x100fe2000801083a */
[----:B------:R-:W-:Y:S01]  /*a230*/  FFMA.FTZ R43, R108, UR20, -R58 ;  /* 0x000000146c2b7c23 */ /* 0x000fe2000801083a */
[----:B------:R-:W-:Y:S01]  /*a240*/  FADD.FTZ R75, R75, R78 ;  /* 0x0000004e4b4b7221 */ /* 0x000fe20000010000 */
[--C-:B------:R-:W-:Y:S01]  /*a250*/  FFMA.FTZ R36, R123, UR20, -R83.reuse ;  /* 0x000000147b247c23 */ /* 0x100fe20008010853 */
[----:B------:R-:W-:Y:S01]  /*a260*/  FFMA.FTZ R37, R118, UR20, -R83 ;  /* 0x0000001476257c23 */ /* 0x000fe20008010853 */
[----:B------:R-:W-:Y:S01]  /*a270*/  MUFU.EX2 R194, R194 ;  /* 0x000000c200c27308 */ /* 0x000fe20000000800 */
[----:B---3--:R-:W-:Y:S01]  /*a280*/  FADD.FTZ R207, R202, R207 ;  /* 0x000000cfcacf7221 */ /* 0x008fe20000010000 */
[----:B------:R-:W-:-:S06]  /*a290*/  FADD.FTZ R75, R74, R75 ;  /* 0x0000004b4a4b7221 */ /* 0x000fcc0000010000 */
[----:B------:R-:W2:Y:S01]  /*a2a0*/  MUFU.EX2 R180, R180 ;  /* 0x000000b400b47308 */ /* 0x000ea20000000800 */
[C---:B-----5:R-:W-:Y:S01]  /*a2b0*/  F2FP.BF16.F32.PACK_AB R33, R195.reuse, R202 ;  /* 0x000000cac321723e */ /* 0x060fe200000010ff */
[----:B------:R-:W-:Y:S01]  /*a2c0*/  FADD.FTZ R207, R195, R207 ;  /* 0x000000cfc3cf7221 */ /* 0x000fe20000010000 */
[----:B------:R-:W-:-:S05]  /*a2d0*/  LEA R195, P0, R3, UR4, 0x1 ;  /* 0x0000000403c37c11 */ /* 0x000fca000f8008ff */
[----:B------:R-:W-:Y:S08]  /*a2e0*/  MUFU.EX2 R73, R73 ;  /* 0x0000004900497308 */ /* 0x000ff00000000800 */
[----:B------:R-:W3:Y:S01]  /*a2f0*/  MUFU.EX2 R72, R72 ;  /* 0x0000004800487308 */ /* 0x000ee20000000800 */
[----:B--2---:R-:W-:Y:S01]  /*a300*/  F2FP.BF16.F32.PACK_AB R35, R180, R194 ;  /* 0x000000c2b423723e */ /* 0x004fe200000010ff */
[----:B------:R-:W-:-:S04]  /*a310*/  FADD.FTZ R194, R194, R207 ;  /* 0x000000cfc2c27221 */ /* 0x000fc80000010000 */
[----:B------:R-:W-:Y:S02]  /*a320*/  FADD.FTZ R194, R180, R194 ;  /* 0x000000c2b4c27221 */ /* 0x000fe40000010000 */
[----:B------:R-:W-:Y:S01]  /*a330*/  MUFU.EX2 R71, R71 ;  /* 0x0000004700477308 */ /* 0x000fe20000000800 */
[C---:B------:R-:W-:Y:S01]  /*a340*/  HMMA.16816.F32.BF16 R16, R32.reuse, R24, R16 ;  /* 0x000000182010723c */ /* 0x040fe20000041810 */
[----:B------:R-:W-:Y:S05]  /*a350*/  LDSM.16.MT88.4 R180, [R197+0x8c00] ;  /* 0x008c0000c5b4783b */ /* 0x000fea0000004200 */
[C---:B------:R-:W-:Y:S01]  /*a360*/  HMMA.16816.F32.BF16 R12, R32.reuse, R26, R12 ;  /* 0x0000001a200c723c */ /* 0x040fe2000004180c */
[----:B------:R-:W2:Y:S01]  /*a370*/  MUFU.EX2 R70, R70 ;  /* 0x0000004600467308 */ /* 0x000ea20000000800 */
[----:B------:R-:W5:Y:S04]  /*a380*/  LDSM.16.MT88.4 R24, [R196+0x7800] ;  /* 0x00780000c418783b */ /* 0x000f680000004200 */
[C---:B-1----:R-:W-:Y:S03]  /*a390*/  HMMA.16816.F32.BF16 R8, R32.reuse, R20, R8 ;  /* 0x000000142008723c */ /* 0x042fe60000041808 */
[----:B------:R-:W-:Y:S03]  /*a3a0*/  MUFU.EX2 R174, R174 ;  /* 0x000000ae00ae7308 */ /* 0x000fe60000000800 */
[----:B------:R-:W-:Y:S01]  /*a3b0*/  HMMA.16816.F32.BF16 R28, R32, R22, R28 ;  /* 0x00000016201c723c */ /* 0x000fe2000004181c */
[----:B---3--:R-:W-:Y:S01]  /*a3c0*/  F2FP.BF16.F32.PACK_AB R20, R72, R73 ;  /* 0x000000494814723e */ /* 0x008fe200000010ff */
[----:B------:R-:W1:Y:S01]  /*a3d0*/  LDSM.16.MT88.4 R32, [R197+0x7c00] ;  /* 0x007c0000c520783b */ /* 0x000e620000004200 */
[----:B------:R-:W-:-:S02]  /*a3e0*/  FADD.FTZ R73, R73, R75 ;  /* 0x0000004b49497221 */ /* 0x000fc40000010000 */
[----:B------:R-:W3:Y:S02]  /*a3f0*/  MUFU.EX2 R40, R168 ;  /* 0x000000a800287308 */ /* 0x000ee40000000800 */
[----:B--2---:R-:W-:Y:S01]  /*a400*/  F2FP.BF16.F32.PACK_AB R22, R70, R71 ;  /* 0x000000474616723e */ /* 0x004fe200000010ff */
[----:B------:R-:W-:-:S04]  /*a410*/  FADD.FTZ R73, R72, R73 ;  /* 0x0000004948497221 */ /* 0x000fc80000010000 */
[----:B------:R-:W-:Y:S01]  /*a420*/  FADD.FTZ R71, R71, R73 ;  /* 0x0000004947477221 */ /* 0x000fe20000010000 */
[----:B------:R-:W-:Y:S03]  /*a430*/  MUFU.EX2 R38, R146 ;  /* 0x0000009200267308 */ /* 0x000fe60000000800 */
[----:B------:R-:W-:-:S05]  /*a440*/  FADD.FTZ R71, R70, R71 ;  /* 0x0000004746477221 */ /* 0x000fca0000010000 */
[----:B------:R-:W2:Y:S01]  /*a450*/  MUFU.EX2 R39, R39 ;  /* 0x0000002700277308 */ /* 0x000ea20000000800 */
[----:B---3--:R-:W-:Y:S01]  /*a460*/  F2FP.BF16.F32.PACK_AB R21, R40, R174 ;  /* 0x000000ae2815723e */ /* 0x008fe200000010ff */
[----:B------:R-:W-:Y:S01]  /*a470*/  FADD.FTZ R174, R174, R194 ;  /* 0x000000c2aeae7221 */ /* 0x000fe20000010000 */
[----:B------:R-:W-:Y:S01]  /*a480*/  FFMA.FTZ R168, R48, UR20, -R58 ;  /* 0x0000001430a87c23 */ /* 0x000fe2000801083a */
[----:B------:R-:W-:-:S04]  /*a490*/  LEA.HI.X R194, R3, UR5, R2, 0x1, P0 ;  /* 0x0000000503c27c11 */ /* 0x000fc800080f0c02 */
[----:B------:R-:W3:Y:S08]  /*a4a0*/  MUFU.EX2 R69, R69 ;  /* 0x0000004500457308 */ /* 0x000ef00000000800 */
[----:B------:R-:W1:Y:S01]  /*a4b0*/  MUFU.EX2 R68, R68 ;  /* 0x0000004400447308 */ /* 0x000e620000000800 */
[----:B--2---:R-:W-:-:S07]  /*a4c0*/  F2FP.BF16.F32.PACK_AB R23, R39, R38 ;  /* 0x000000262717723e */ /* 0x004fce00000010ff */
[----:B----4-:R-:W-:Y:S01]  /*a4d0*/  HMMA.16816.F32.BF16 R16, R20, R4, R16 ;  /* 0x000000041410723c */ /* 0x010fe20000041810 */
[----:B------:R-:W-:Y:S01]  /*a4e0*/  MUFU.EX2 R67, R67 ;  /* 0x0000004300437308 */ /* 0x000fe20000000800 */
[----:B---3--:R-:W-:-:S04]  /*a4f0*/  FADD.FTZ R71, R69, R71 ;  /* 0x0000004745477221 */ /* 0x008fc80000010000 */
[C---:B------:R-:W-:Y:S01]  /*a500*/  HMMA.16816.F32.BF16 R12, R20.reuse, R6, R12 ;  /* 0x00000006140c723c */ /* 0x040fe2000004180c */
[----:B------:R-:W2:Y:S02]  /*a510*/  LDSM.16.MT88.4 R4, [R196+0x7c00] ;  /* 0x007c0000c404783b */ /* 0x000ea40000004200 */
[----:B------:R-:W3:Y:S03]  /*a520*/  MUFU.EX2 R66, R66 ;  /* 0x0000004200427308 */ /* 0x000ee60000000800 */
[C---:B-----5:R-:W-:Y:S05]  /*a530*/  HMMA.16816.F32.BF16 R8, R20.reuse, R24, R8 ;  /* 0x000000181408723c */ /* 0x060fea0000041808 */
[----:B------:R-:W-:Y:S01]  /*a540*/  MUFU.EX2 R41, R41 ;  /* 0x0000002900297308 */ /* 0x000fe20000000800 */
[----:B------:R-:W-:Y:S01]  /*a550*/  HMMA.16816.F32.BF16 R28, R20, R26, R28 ;  /* 0x0000001a141c723c */ /* 0x000fe2000004181c */
[----:B------:R-:W4:Y:S01]  /*a560*/  LDSM.16.MT88.4 R20, [R197+0x8000] ;  /* 0x00800000c514783b */ /* 0x000f220000004200 */
[C---:B-1----:R-:W-:Y:S01]  /*a570*/  F2FP.BF16.F32.PACK_AB R24, R68.reuse, R69 ;  /* 0x000000454418723e */ /* 0x042fe200000010ff */
[----:B------:R-:W-:-:S04]  /*a580*/  FADD.FTZ R68, R68, R71 ;  /* 0x0000004744447221 */ /* 0x000fc80000010000 */
[----:B------:R-:W1:Y:S01]  /*a590*/  MUFU.EX2 R42, R42 ;  /* 0x0000002a002a7308 */ /* 0x000e620000000800 */
[----:B---3--:R-:W-:Y:S01]  /*a5a0*/  F2FP.BF16.F32.PACK_AB R26, R66, R67 ;  /* 0x00000043421a723e */ /* 0x008fe200000010ff */
[----:B------:R-:W-:-:S04]  /*a5b0*/  FADD.FTZ R68, R67, R68 ;  /* 0x0000004443447221 */ /* 0x000fc80000010000 */
[----:B------:R-:W-:Y:S02]  /*a5c0*/  FADD.FTZ R68, R66, R68 ;  /* 0x0000004442447221 */ /* 0x000fe40000010000 */
[----:B------:R-:W-:Y:S08]  /*a5d0*/  MUFU.EX2 R43, R43 ;  /* 0x0000002b002b7308 */ /* 0x000ff00000000800 */
[----:B------:R-:W3:Y:S01]  /*a5e0*/  MUFU.EX2 R105, R105 ;  /* 0x0000006900697308 */ /* 0x000ee20000000800 */
[----:B-1----:R-:W-:-:S07]  /*a5f0*/  F2FP.BF16.F32.PACK_AB R25, R42, R41 ;  /* 0x000000292a19723e */ /* 0x002fce00000010ff */
[----:B------:R-:W-:Y:S08]  /*a600*/  MUFU.EX2 R65, R65 ;  /* 0x0000004100417308 */ /* 0x000ff00000000800 */
[----:B------:R-:W1:Y:S01]  /*a610*/  MUFU.EX2 R64, R64 ;  /* 0x0000004000407308 */ /* 0x000e620000000800 */
[----:B---3--:R-:W-:-:S07]  /*a620*/  F2FP.BF16.F32.PACK_AB R27, R105, R43 ;  /* 0x0000002b691b723e */ /* 0x008fce00000010ff */
[C---:B------:R-:W-:Y:S01]  /*a630*/  HMMA.16816.F32.BF16 R16, R24.reuse, R32, R16 ;  /* 0x000000201810723c */ /* 0x040fe20000041810 */
[----:B------:R-:W-:Y:S05]  /*a640*/  MUFU.EX2 R63, R63 ;  /* 0x0000003f003f7308 */ /* 0x000fea0000000800 */
[C---:B------:R-:W-:Y:S01]  /*a650*/  HMMA.16816.F32.BF16 R12, R24.reuse, R34, R12 ;  /* 0x00000022180c723c */ /* 0x040fe2000004180c */
[----:B------:R-:W3:Y:S02]  /*a660*/  LDSM.16.MT88.4 R32, [R196+0x8000] ;  /* 0x00800000c420783b */ /* 0x000ee40000004200 */
[----:B------:R-:W5:Y:S03]  /*a670*/  MUFU.EX2 R62, R62 ;  /* 0x0000003e003e7308 */ /* 0x000f660000000800 */
[C---:B--2---:R-:W-:Y:S05]  /*a680*/  HMMA.16816.F32.BF16 R8, R24.reuse, R4, R8 ;  /* 0x000000041808723c */ /* 0x044fea0000041808 */
[----:B------:R-:W-:Y:S01]  /*a690*/  MUFU.EX2 R102, R102 ;  /* 0x0000006600667308 */ /* 0x000fe20000000800 */
[----:B------:R-:W-:Y:S01]  /*a6a0*/  HMMA.16816.F32.BF16 R28, R24, R6, R28 ;  /* 0x00000006181c723c */ /* 0x000fe2000004181c */
[----:B------:R-:W2:Y:S06]  /*a6b0*/  LDSM.16.MT88.4 R4, [R197+0x8400] ;  /* 0x00840000c504783b */ /* 0x000eac0000004200 */
[----:B------:R-:W4:Y:S01]  /*a6c0*/  MUFU.EX2 R100, R101 ;  /* 0x0000006500647308 */ /* 0x000f220000000800 */
[----:B-1----:R-:W-:Y:S01]  /*a6d0*/  F2FP.BF16.F32.PACK_AB R24, R64, R65 ;  /* 0x000000414018723e */ /* 0x002fe200000010ff */
[----:B------:R-:W-:Y:S01]  /*a6e0*/  FADD.FTZ R65, R65, R68 ;  /* 0x0000004441417221 */ /* 0x000fe20000010000 */
[----:B-----5:R-:W-:-:S03]  /*a6f0*/  F2FP.BF16.F32.PACK_AB R26, R62, R63 ;  /* 0x0000003f3e1a723e */ /* 0x020fc600000010ff */
[----:B------:R-:W-:Y:S02]  /*a700*/  FADD.FTZ R65, R64, R65 ;  /* 0x0000004140417221 */ /* 0x000fe40000010000 */
[----:B------:R-:W-:Y:S02]  /*a710*/  MUFU.EX2 R97, R97 ;  /* 0x0000006100617308 */ /* 0x000fe40000000800 */
[----:B------:R-:W-:-:S04]  /*a720*/  FADD.FTZ R63, R63, R65 ;  /* 0x000000413f3f7221 */ /* 0x000fc80000010000 */
[----:B------:R-:W-:Y:S02]  /*a730*/  FADD.FTZ R63, R62, R63 ;  /* 0x0000003f3e3f7221 */ /* 0x000fe40000010000 */
[----:B------:R-:W1:Y:S01]  /*a740*/  MUFU.EX2 R94, R94 ;  /* 0x0000005e005e7308 */ /* 0x000e620000000800 */
[----:B----4-:R-:W-:-:S07]  /*a750*/  F2FP.BF16.F32.PACK_AB R25, R100, R102 ;  /* 0x000000666419723e */ /* 0x010fce00000010ff */
[----:B------:R-:W-:Y:S08]  /*a760*/  MUFU.EX2 R61, R61 ;  /* 0x0000003d003d7308 */ /* 0x000ff00000000800 */
[----:B------:R-:W4:Y:S01]  /*a770*/  MUFU.EX2 R60, R60 ;  /* 0x0000003c003c7308 */ /* 0x000f220000000800 */
[----:B-1----:R-:W-:-:S07]  /*a780*/  F2FP.BF16.F32.PACK_AB R27, R94, R97 ;  /* 0x000000615e1b723e */ /* 0x002fce00000010ff */
[----:B------:R-:W-:Y:S01]  /*a790*/  MUFU.EX2 R59, R59 ;  /* 0x0000003b003b7308 */ /* 0x000fe20000000800 */
[C---:B------:R-:W-:Y:S06]  /*a7a0*/  HMMA.16816.F32.BF16 R16, R24.reuse, R20, R16 ;  /* 0x000000141810723c */ /* 0x040fec0000041810 */
[C---:B------:R-:W-:Y:S01]  /*a7b0*/  HMMA.16816.F32.BF16 R12, R24.reuse, R22, R12 ;  /* 0x00000016180c723c */ /* 0x040fe2000004180c */
[----:B------:R-:W1:Y:S01]  /*a7c0*/  MUFU.EX2 R47, R47 ;  /* 0x0000002f002f7308 */ /* 0x000e620000000800 */
[----:B------:R-:W5:Y:S04]  /*a7d0*/  LDSM.16.MT88.4 R20, [R196+0x8400] ;  /* 0x00840000c414783b */ /* 0x000f680000004200 */
[C---:B---3--:R-:W-:Y:S03]  /*a7e0*/  HMMA.16816.F32.BF16 R8, R24.reuse, R32, R8 ;  /* 0x000000201808723c */ /* 0x048fe60000041808 */
[----:B------:R-:W-:Y:S03]  /*a7f0*/  MUFU.EX2 R88, R88 ;  /* 0x0000005800587308 */ /* 0x000fe60000000800 */
[----:B------:R-:W-:Y:S01]  /*a800*/  HMMA.16816.F32.BF16 R28, R24, R34, R28 ;  /* 0x00000022181c723c */ /* 0x000fe2000004181c */
[----:B------:R-:W3:Y:S04]  /*a810*/  LDSM.16.MT88.4 R32, [R197+0x8800] ;  /* 0x00880000c520783b */ /* 0x000ee80000004200 */
[----:B------:R-:W2:Y:S02]  /*a820*/  MUFU.EX2 R86, R86 ;  /* 0x0000005600567308 */ /* 0x000ea40000000800 */
[----:B----4-:R-:W-:Y:S01]  /*a830*/  F2FP.BF16.F32.PACK_AB R24, R60, R61 ;  /* 0x0000003d3c18723e */ /* 0x010fe200000010ff */
[----:B------:R-:W-:Y:S01]  /*a840*/  FADD.FTZ R61, R61, R63 ;  /* 0x0000003f3d3d7221 */ /* 0x000fe20000010000 */
[----:B-1----:R-:W-:-:S03]  /*a850*/  F2FP.BF16.F32.PACK_AB R26, R47, R59 ;  /* 0x0000003b2f1a723e */ /* 0x002fc600000010ff */
[----:B------:R-:W-:Y:S01]  /*a860*/  FADD.FTZ R61, R60, R61 ;  /* 0x0000003d3c3d7221 */ /* 0x000fe20000010000 */
[----:B------:R-:W-:Y:S03]  /*a870*/  MUFU.EX2 R82, R84 ;  /* 0x0000005400527308 */ /* 0x000fe60000000800 */
[----:B------:R-:W-:-:S04]  /*a880*/  FADD.FTZ R61, R59, R61 ;  /* 0x0000003d3b3d7221 */ /* 0x000fc80000010000 */
[----:B------:R-:W-:Y:S01]  /*a890*/  FADD.FTZ R61, R47, R61 ;  /* 0x0000003d2f3d7221 */ /* 0x000fe20000010000 */
        /* <DEDUP_REMOVED lines=9> */
[----:B------:R-:W1:Y:S01]  /*a930*/  MUFU.EX2 R0, R0 ;  /* 0x0000000000007308 */ /* 0x000e620000000800 */
[----:B------:R-:W-:Y:S01]  /*a940*/  LDSM.16.MT88.4 R172, [R196+0x8c00] ;  /* 0x008c0000c4ac783b */ /* 0x000fe20000004200 */
[----:B------:R-:W-:Y:S01]  /*a950*/  FADD.FTZ R4, R38, R4 ;  /* 0x0000000426047221 */ /* 0x000fe20000010000 */
[----:B-----5:R-:W-:Y:S03]  /*a960*/  HMMA.16816.F32.BF16 R8, R24, R20, R8 ;  /* 0x000000141808723c */ /* 0x020fe60000041808 */
[----:B------:R-:W-:-:S02]  /*a970*/  FADD.FTZ R39, R39, R4 ;  /* 0x0000000427277221 */ /* 0x000fc40000010000 */
[----:B------:R-:W4:Y:S01]  /*a980*/  LDSM.16.MT88.4 R4, [R196+0x8800] ;  /* 0x00880000c404783b */ /* 0x000f220000004200 */
[----:B------:R-:W-:Y:S01]  /*a990*/  MUFU.EX2 R55, R55 ;  /* 0x0000003700377308 */ /* 0x000fe20000000800 */
[----:B------:R-:W-:Y:S01]  /*a9a0*/  FADD.FTZ R41, R41, R39 ;  /* 0x0000002729297221 */ /* 0x000fe20000010000 */
[----:B------:R-:W-:Y:S01]  /*a9b0*/  HMMA.16816.F32.BF16 R28, R24, R22, R28 ;  /* 0x00000016181c723c */ /* 0x000fe2000004181c */
[----:B--2---:R-:W-:Y:S01]  /*a9c0*/  F2FP.BF16.F32.PACK_AB R20, R45, R46 ;  /* 0x0000002e2d14723e */ /* 0x004fe200000010ff */
[----:B------:R-:W-:Y:S01]  /*a9d0*/  FADD.FTZ R46, R46, R61 ;  /* 0x0000003d2e2e7221 */ /* 0x000fe20000010000 */
[----:B------:R-:W-:-:S03]  /*a9e0*/  FADD.FTZ R42, R42, R41 ;  /* 0x000000292a2a7221 */ /* 0x000fc60000010000 */
[----:B------:R-:W2:Y:S01]  /*a9f0*/  MUFU.EX2 R54, R54 ;  /* 0x0000003600367308 */ /* 0x000ea20000000800 */
[----:B------:R-:W-:Y:S01]  /*aa00*/  FADD.FTZ R42, R43, R42 ;  /* 0x0000002a2b2a7221 */ /* 0x000fe20000010000 */
[----:B-1----:R-:W-:Y:S01]  /*aa10*/  F2FP.BF16.F32.PACK_AB R22, R0, R44 ;  /* 0x0000002c0016723e */ /* 0x002fe200000010ff */
[--C-:B------:R-:W-:Y:S01]  /*aa20*/  FFMA.FTZ R24, R50, UR20, -R58.reuse ;  /* 0x0000001432187c23 */ /* 0x100fe2000801083a */
[----:B------:R-:W-:Y:S01]  /*aa30*/  FFMA.FTZ R25, R49, UR20, -R58 ;  /* 0x0000001431197c23 */ /* 0x000fe2000801083a */
[----:B------:R-:W-:Y:S01]  /*aa40*/  FADD.FTZ R105, R105, R42 ;  /* 0x0000002a69697221 */ /* 0x000fe20000010000 */
[----:B------:R-:W-:Y:S02]  /*aa50*/  FADD.FTZ R46, R45, R46 ;  /* 0x0000002e2d2e7221 */ /* 0x000fe40000010000 */
[----:B------:R-:W-:Y:S01]  /*aa60*/  MUFU.EX2 R53, R53 ;  /* 0x0000003500357308 */ /* 0x000fe20000000800 */
[----:B------:R-:W-:Y:S01]  /*aa70*/  FADD.FTZ R105, R102, R105 ;  /* 0x0000006966697221 */ /* 0x000fe20000010000 */
[----:B------:R-:W-:-:S03]  /*aa80*/  FADD.FTZ R46, R44, R46 ;  /* 0x0000002e2c2e7221 */ /* 0x000fc60000010000 */
[----:B------:R-:W-:Y:S01]  /*aa90*/  FADD.FTZ R100, R100, R105 ;  /* 0x0000006964647221 */ /* 0x000fe20000010000 */
[----:B------:R-:W-:Y:S02]  /*aaa0*/  FADD.FTZ R0, R0, R46 ;  /* 0x0000002e00007221 */ /* 0x000fe40000010000 */
[----:B------:R-:W1:Y:S01]  /*aab0*/  MUFU.EX2 R38, R52 ;  /* 0x0000003400267308 */ /* 0x000e620000000800 */
[----:B------:R-:W-:Y:S01]  /*aac0*/  FADD.FTZ R100, R97, R100 ;  /* 0x0000006461647221 */ /* 0x000fe20000010000 */
[----:B--2---:R-:W-:-:S03]  /*aad0*/  F2FP.BF16.F32.PACK_AB R21, R54, R55 ;  /* 0x000000373615723e */ /* 0x004fc600000010ff */
[----:B------:R-:W-:-:S03]  /*aae0*/  FADD.FTZ R94, R94, R100 ;  /* 0x000000645e5e7221 */ /* 0x000fc60000010000 */
[----:B------:R-:W2:Y:S01]  /*aaf0*/  MUFU.EX2 R36, R36 ;  /* 0x0000002400247308 */ /* 0x000ea20000000800 */
[----:B------:R-:W-:-:S04]  /*ab00*/  FADD.FTZ R88, R88, R94 ;  /* 0x0000005e58587221 */ /* 0x000fc80000010000 */
[----:B------:R-:W-:-:S03]  /*ab10*/  FADD.FTZ R88, R86, R88 ;  /* 0x0000005856587221 */ /* 0x000fc60000010000 */
[----:B------:R-:W-:Y:S01]  /*ab20*/  MUFU.EX2 R39, R51 ;  /* 0x0000003300277308 */ /* 0x000fe20000000800 */
[----:B------:R-:W-:Y:S01]  /*ab30*/  FADD.FTZ R82, R82, R88 ;  /* 0x0000005852527221 */ /* 0x000fe20000010000 */
[----:B-1----:R-:W-:-:S03]  /*ab40*/  F2FP.BF16.F32.PACK_AB R23, R38, R53 ;  /* 0x000000352617723e */ /* 0x002fc600000010ff */
[----:B------:R-:W-:-:S03]  /*ab50*/  FADD.FTZ R82, R56, R82 ;  /* 0x0000005238527221 */ /* 0x000fc60000010000 */
[----:B------:R-:W1:Y:S01]  /*ab60*/  MUFU.EX2 R37, R37 ;  /* 0x0000002500257308 */ /* 0x000e620000000800 */
[----:B---3--:R-:W-:Y:S01]  /*ab70*/  HMMA.16816.F32.BF16 R16, R20, R32, R16 ;  /* 0x000000201410723c */ /* 0x008fe20000041810 */
[----:B------:R-:W-:Y:S01]  /*ab80*/  FADD.FTZ R82, R55, R82 ;  /* 0x0000005237527221 */ /* 0x000fe20000010000 */
[----:B--2---:R-:W-:-:S03]  /*ab90*/  FADD.FTZ R0, R36, R0 ;  /* 0x0000000024007221 */ /* 0x004fc60000010000 */
[----:B------:R-:W-:Y:S01]  /*aba0*/  FADD.FTZ R54, R54, R82 ;  /* 0x0000005236367221 */ /* 0x000fe20000010000 */
[----:B----4-:R-:W-:Y:S01]  /*abb0*/  HMMA.16816.F32.BF16 R176, R20, R4, R8 ;  /* 0x0000000414b0723c */ /* 0x010fe20000041808 */
        /* <DEDUP_REMOVED lines=32> */
[----:B------:R-:W-:-:S04]  /*adc0*/  USHF.L.U32 UR4, UR7, 0x8, URZ ;  /* 0x0000000807047899 */ /* 0x000fc8000800063f */
        /* <DEDUP_REMOVED lines=30> */
[----:B------:R-:W-:-:S02]  /*afb0*/  LOP3.LUT R4, R5, UR4, RZ, 0x3c, !PT ;  /* 0x0000000405047c12 */ /* 0x000fc4000f8e3cff */
        /* <DEDUP_REMOVED lines=20> */
[----:B-1----:R-:W-:-:S05]  /*b100*/  IMAD R4, R5, R0, R4 ;  /* 0x0000000005047224 */ /* 0x002fca00078e0204 */
        /* <DEDUP_REMOVED lines=10> */
.L_x_2439:
[----:B------:R-:W-:-:S04]  /*b1b0*/  ULEA UR4, -UR10, URZ, 0x8 ;  /* 0x0000003f0a047291 */ /* 0x000fc8000f8e413f */
[----:B------:R-:W-:Y:S02]  /*b1c0*/  USHF.R.S32.HI UR12, URZ, 0x1f, UR4 ;  /* 0x0000001f3f0c7899 */ /* 0x000fe40008011404 */
[----:B------:R-:W-:-:S04]  /*b1d0*/  MOV R5, UR4 ;  /* 0x0000000400057c02 */ /* 0x000fc80008000f00 */
[----:B------:R-:W-:-:S07]  /*b1e0*/  MOV R4, UR12 ;  /* 0x0000000c00047c02 */ /* 0x000fce0008000f00 */
.L_x_2440:
[----:B------:R-:W-:Y:S01]  /*b1f0*/  ULDC UR4, c[0x0][0x2d0] ;  /* 0x0000b40000047ab9 */ /* 0x000fe20000000800 */
[----:B------:R-:W-:Y:S01]  /*b200*/  LEA R199, P2, R5, R199, 0x1 ;  /* 0x000000c705c77211 */ /* 0x000fe200078408ff */
[----:B------:R-:W-:Y:S01]  /*b210*/  IMAD.U32 R6, RZ, RZ, UR10 ;  /* 0x0000000aff067e24 */ /* 0x000fe2000f8e00ff */
[----:B------:R-:W-:Y:S01]  /*b220*/  ISETP.GE.AND P0, PT, R189, UR4, PT ;  /* 0x00000004bd007c0c */ /* 0x000fe2000bf06270 */
[----:B------:R-:W-:Y:S01]  /*b230*/  IMAD.U32 R16, RZ, RZ, UR10 ;  /* 0x0000000aff107e24 */ /* 0x000fe2000f8e00ff */
[----:B------:R-:W-:Y:S01]  /*b240*/  LEA.HI.X R198, R5, R198, R4, 0x1, P2 ;  /* 0x000000c605c67211 */ /* 0x000fe200010f0c04 */
[----:B------:R-:W-:Y:S01]  /*b250*/  IMAD.U32 R7, RZ, RZ, UR10 ;  /* 0x0000000aff077e24 */ /* 0x000fe2000f8e00ff */
[----:B------:R-:W-:Y:S01]  /*b260*/  ULDC.64 UR12, c[0x0][0x220] ;  /* 0x00008800000c7ab9 */ /* 0x000fe20000000a00 */
[----:B------:R-:W-:Y:S01]  /*b270*/  IMAD.U32 R12, RZ, RZ, UR10 ;  /* 0x0000000aff0c7e24 */ /* 0x000fe2000f8e00ff */
[----:B------:R-:W-:Y:S01]  /*b280*/  USHF.L.U32 UR4, UR7, 0x8, URZ ;  /* 0x0000000807047899 */ /* 0x000fe2000800063f */
[----:B------:R-:W-:Y:S01]  /*b290*/  IMAD.U32 R10, RZ, RZ, UR10 ;  /* 0x0000000aff0a7e24 */ /* 0x000fe2000f8e00ff */
[----:B------:R-:W-:Y:S01]  /*b2a0*/  UISETP.GT.AND UP0, UPT, UR7, UR15, UPT ;  /* 0x0000000f0700728c */ /* 0x000fe2000bf04270 */
[----:B------:R-:W-:-:S04]  /*b2b0*/  IMAD.U32 R11, RZ, RZ, UR10 ;  /* 0x0000000aff0b7e24 */ /* 0x000fc8000f8e00ff */
[----:B------:R-:W-:Y:S01]  /*b2c0*/  @!P0 IMAD.MOV.U32 R8, RZ, RZ, R199 ;  /* 0x000000ffff088224 */ /* 0x000fe200078e00c7 */
[----:B------:R-:W-:Y:S01]  /*b2d0*/  @P0 STS [R188+0x5000], RZ ;  /* 0x005000ffbc000388 */ /* 0x000fe20000000800 */
[----:B------:R-:W-:Y:S01]  /*b2e0*/  @!P0 IMAD.MOV.U32 R9, RZ, RZ, R198 ;  /* 0x000000ffff098224 */ /* 0x000fe200078e00c6 */
[-C--:B------:R-:W-:Y:S01]  /*b2f0*/  @!P0 LEA R6, P4, R6, R136.reuse, 0x5 ;  /* 0x0000008806068211 */ /* 0x080fe200078828ff */
[--C-:B------:R-:W-:Y:S01]  /*b300*/  @!P0 IMAD.MOV.U32 R138, RZ, RZ, R136.reuse ;  /* 0x000000ffff8a8224 */ /* 0x100fe200078e0088 */
[----:B------:R-:W-:Y:S01]  /*b310*/  @P0 STS [R188+0x5004], RZ ;  /* 0x005004ffbc000388 */ /* 0x000fe20000000800 */
[----:B------:R-:W-:Y:S01]  /*b320*/  @!P0 IMAD.MOV.U32 R18, RZ, RZ, R136 ;  /* 0x000000ffff128224 */ /* 0x000fe200078e0088 */
[----:B------:R-:W-:Y:S01]  /*b330*/  @!P0 LEA R7, P3, R7, R136, 0x6 ;  /* 0x0000008807078211 */ /* 0x000fe200078630ff */
[--C-:B------:R-:W-:Y:S01]  /*b340*/  @!P0 IMAD.MOV.U32 R19, RZ, RZ, R139.reuse ;  /* 0x000000ffff138224 */ /* 0x100fe200078e008b */
[----:B------:R-:W-:Y:S01]  /*b350*/  @P0 STS.64 [R188+0x5008], RZ ;  /* 0x005008ffbc000388 */ /* 0x000fe20000000a00 */
[----:B------:R-:W-:Y:S01]  /*b360*/  @!P0 IMAD.WIDE.U32 R16, R16, 0x60, R138 ;  /* 0x0000006010108825 */ /* 0x000fe200078e008a */
[----:B-1----:R-:W-:-:S02]  /*b370*/  @!P0 LEA.HI.X R10, R10, R139, R0, 0x6, P3 ;  /* 0x0000008b0a0a8211 */ /* 0x002fc400018f3400 */
[----:B------:R-:W-:Y:S01]  /*b380*/  @!PT LDS RZ, [RZ] ;  /* 0x00000000fffff984 */ /* 0x000fe20000000800 */
[----:B------:R-:W-:Y:S01]  /*b390*/  @!PT LDS RZ, [RZ] ;  /* 0x00000000fffff984 */ /* 0x000fe20000000800 */
[----:B------:R-:W-:Y:S01]  /*b3a0*/  @!PT LDS RZ, [RZ] ;  /* 0x00000000fffff984 */ /* 0x000fe20000000800 */
[----:B------:R1:W-:Y:S01]  /*b3b0*/  @!P0 LDGSTS.E.BYPASS.LTC128B.128 [R188+0x5000], desc[UR18][R8.64] ;  /* 0x0500000008bc8fae */ /* 0x0003e2000b901d52 */
[----:B------:R-:W-:Y:S02]  /*b3c0*/  @!P0 IMAD.MOV.U32 R20, RZ, RZ, R136 ;  /* 0x000000ffff148224 */ /* 0x000fe400078e0088 */
[----:B------:R-:W-:Y:S01]  /*b3d0*/  @!P0 IMAD.MOV.U32 R21, RZ, RZ, R139 ;  /* 0x000000ffff158224 */ /* 0x000fe200078e008b */
[----:B------:R-:W-:Y:S01]  /*b3e0*/  @P0 STS.128 [R188+0x5800], RZ ;  /* 0x005800ffbc000388 */ /* 0x000fe20000000c00 */
[----:B------:R-:W-:-:S04]  /*b3f0*/  @!P0 IMAD.WIDE.U32 R18, R12, 0xa0, R18 ;  /* 0x000000a00c128825 */ /* 0x000fc800078e0012 */
[----:B------:R-:W-:Y:S02]  /*b400*/  IMAD.U32 R138, RZ, RZ, UR10 ;  /* 0x0000000aff8a7e24 */ /* 0x000fe4000f8e00ff */
[----:B------:R-:W-:-:S04]  /*b410*/  @!P0 IMAD.WIDE.U32 R20, R11, 0xc0, R20 ;  /* 0x000000c00b148825 */ /* 0x000fc800078e0014 */
[C---:B------:R-:W-:Y:S02]  /*b420*/  @!P0 IMAD R14, R0.reuse, 0x60, RZ ;  /* 0x00000060000e8824 */ /* 0x040fe400078e02ff */
[C---:B------:R-:W-:Y:S02]  /*b430*/  @!P0 IMAD R13, R0.reuse, 0xa0, RZ ;  /* 0x000000a0000d8824 */ /* 0x040fe400078e02ff */
[----:B------:R-:W-:Y:S02]  /*b440*/  @!P0 IMAD R12, R0, 0xc0, RZ ;  /* 0x000000c0000c8824 */ /* 0x000fe400078e02ff */
[----:B------:R-:W-:Y:S02]  /*b450*/  @!P0 IMAD.MOV.U32 R137, RZ, RZ, R139 ;  /* 0x000000ffff898224 */ /* 0x000fe400078e008b */
[----:B-1----:R-:W-:Y:S02]  /*b460*/  IMAD.U32 R9, RZ, RZ, UR10 ;  /* 0x0000000aff097e24 */ /* 0x002fe4000f8e00ff */
[----:B------:R-:W-:-:S03]  /*b470*/  IMAD.U32 R8, RZ, RZ, UR10 ;  /* 0x0000000aff087e24 */ /* 0x000fc6000f8e00ff */
[-C--:B------:R-:W-:Y:S02]  /*b480*/  @!P0 LEA.HI.X R9, R9, R139.reuse, R0, 0x5, P4 ;  /* 0x0000008b09098211 */ /* 0x080fe400020f2c00 */
[----:B------:R-:W-:Y:S01]  /*b490*/  @!P0 LEA R8, P2, R8, R136, 0x7 ;  /* 0x0000008808088211 */ /* 0x000fe200078438ff */
[----:B------:R-:W-:Y:S01]  /*b4a0*/  @!P0 IMAD.WIDE.U32 R136, R11, 0xe0, R136 ;  /* 0x000000e00b888825 */ /* 0x000fe200078e0088 */
[C---:B------:R-:W-:Y:S02]  /*b4b0*/  @!P0 IADD3 R15, P4, R5.reuse, R16, RZ ;  /* 0x00000010050f8210 */ /* 0x040fe40007f9e0ff */
[C---:B------:R-:W-:Y:S02]  /*b4c0*/  @!P0 IADD3 R16, P3, R5.reuse, R18, RZ ;  /* 0x0000001205108210 */ /* 0x040fe40007f7e0ff */
[----:B------:R-:W-:Y:S01]  /*b4d0*/  @!P0 LEA.HI.X R138, R138, R139, R0, 0x7, P2 ;  /* 0x0000008b8a8a8211 */ /* 0x000fe200010f3c00 */
[----:B------:R-:W-:Y:S01]  /*b4e0*/  @!P0 IMAD R0, R0, 0xe0, RZ ;  /* 0x000000e000008824 */ /* 0x000fe200078e02ff */
[----:B------:R-:W-:-:S02]  /*b4f0*/  @!P0 IADD3 R18, P2, R5, R20, RZ ;  /* 0x0000001405128210 */ /* 0x000fc40007f5e0ff */
[C---:B------:R-:W-:Y:S02]  /*b500*/  @!P0 IADD3.X R14, R4.reuse, R17, R14, P4, !PT ;  /* 0x00000011040e8210 */ /* 0x040fe400027fe40e */
[C---:B------:R-:W-:Y:S02]  /*b510*/  @!P0 IADD3.X R13, R4.reuse, R19, R13, P3, !PT ;  /* 0x00000013040d8210 */ /* 0x040fe40001ffe40d */
[C---:B------:R-:W-:Y:S02]  /*b520*/  @!P0 IADD3 R6, P4, R5.reuse, R6, RZ ;  /* 0x0000000605068210 */ /* 0x040fe40007f9e0ff */
[C---:B------:R-:W-:Y:S02]  /*b530*/  @!P0 IADD3 R7, P3, R5.reuse, R7, RZ ;  /* 0x0000000705078210 */ /* 0x040fe40007f7e0ff */
[C---:B------:R-:W-:Y:S01]  /*b540*/  @!P0 IADD3.X R12, R4.reuse, R12, R21, P2, !PT ;  /* 0x0000000c040c8210 */ /* 0x040fe200017fe415 */
[C---:B------:R-:W-:Y:S01]  /*b550*/  @!P0 IMAD.X R9, R4.reuse, 0x1, R9, P4 ;  /* 0x0000000104098824 */ /* 0x040fe200020e0609 */
[----:B------:R-:W-:Y:S01]  /*b560*/  @!P0 IADD3 R8, P2, R5, R8, RZ ;  /* 0x0000000805088210 */ /* 0x000fe20007f5e0ff */
[----:B------:R-:W-:Y:S01]  /*b570*/  @!P0 IMAD.X R10, R4, 0x1, R10, P3 ;  /* 0x00000001040a8824 */ /* 0x000fe200018e060a */
[----:B------:R-:W-:-:S02]  /*b580*/  @!P0 LEA R24, P5, R6, UR12, 0x1 ;  /* 0x0000000c06188c11 */ /* 0x000fc4000f8a08ff */
[C---:B------:R-:W-:Y:S01]  /*b590*/  @!P0 LEA R22, P4, R7.reuse, UR12, 0x1 ;  /* 0x0000000c07168c11 */ /* 0x040fe2000f8808ff */
[----:B------:R-:W-:Y:S01]  /*b5a0*/  @!P0 IMAD.X R138, R4, 0x1, R138, P2 ;  /* 0x00000001048a8824 */ /* 0x000fe200010e068a */
[----:B------:R-:W-:Y:S02]  /*b5b0*/  @!P0 LEA R20, P3, R8, UR12, 0x1 ;  /* 0x0000000c08148c11 */ /* 0x000fe4000f8608ff */
[----:B------:R-:W-:Y:S02]  /*b5c0*/  @!P0 LEA.HI.X R25, R6, UR13, R9, 0x1, P5 ;  /* 0x0000000d06198c11 */ /* 0x000fe4000a8f0c09 */
[----:B------:R-:W-:Y:S02]  /*b5d0*/  @!P0 LEA.HI.X R23, R7, UR13, R10, 0x1, P4 ;  /* 0x0000000d07178c11 */ /* 0x000fe4000a0f0c0a */
[----:B------:R-:W-:Y:S01]  /*b5e0*/  @!P0 LEA R10, P5, R15, UR12, 0x1 ;  /* 0x0000000c0f0a8c11 */ /* 0x000fe2000f8a08ff */
[----:B------:R-:W-:Y:S01]  /*b5f0*/  @!PT LDS RZ, [RZ] ;  /* 0x00000000fffff984 */ /* 0x000fe20000000800 */
[----:B------:R-:W-:Y:S01]  /*b600*/  @!PT LDS RZ, [RZ] ;  /* 0x00000000fffff984 */ /* 0x000fe20000000800 */
[----:B------:R-:W-:Y:S01]  /*b610*/  @!PT LDS RZ, [RZ] ;  /* 0x00000000fffff984 */ /* 0x000fe20000000800 */
[----:B------:R-:W-:Y:S01]  /*b620*/  @!P0 LDGSTS.E.BYPASS.LTC128B.128 [R188+0x5800], desc[UR18][R24.64] ;  /* 0x0580000018bc8fae */ /* 0x000fe2000b901d52 */
[----:B------:R-:W-:-:S02]  /*b630*/  @!P0 IADD3 R5, P2, R5, R136, RZ ;  /* 0x0000008805058210 */ /* 0x000fc40007f5e0ff */
[----:B------:R-:W-:Y:S01]  /*b640*/  @!P0 LEA.HI.X R21, R8, UR13, R138, 0x1, P3 ;  /* 0x0000000d08158c11 */ /* 0x000fe200098f0c8a */
[----:B------:R-:W-:Y:S01]  /*b650*/  @P0 STS.128 [R188+0x6000], RZ ;  /* 0x006000ffbc000388 */ /* 0x000fe20000000c00 */
[----:B------:R-:W-:Y:S02]  /*b660*/  @!P0 LEA R8, P4, R16, UR12, 0x1 ;  /* 0x0000000c10088c11 */ /* 0x000fe4000f8808ff */
[----:B------:R-:W-:Y:S01]  /*b670*/  @!P0 LEA.HI.X R11, R15, UR13, R14, 0x1, P5 ;  /* 0x0000000d0f0b8c11 */ /* 0x000fe2000a8f0c0e */
        /* <DEDUP_REMOVED lines=37> */
[----:B------:R-:W4:Y:S04]  /*b8d0*/  LDSM.16.M88.4 R116, [R164+0x1400] ;  /* 0x00140000a474783b */ /* 0x000f280000000200 */
[----:B------:R-:W5:Y:S04]  /*b8e0*/  LDSM.16.M88.4 R68, [R164+0x2c00] ;  /* 0x002c0000a444783b */ /* 0x000f680000000200 */
[----:B------:R-:W-:Y:S04]  /*b8f0*/  LDSM.16.M88.4 R204, [R165] ;  /* 0x00000000a5cc783b */ /* 0x000fe80000000200 */
[----:B------:R-:W1:Y:S04]  /*b900*/  LDSM.16.M88.4 R144, [R161] ;  /* 0x00000000a190783b */ /* 0x000e680000000200 */
[----:B------:R-:W2:Y:S04]  /*b910*/  LDSM.16.M88.4 R200, [R162] ;  /* 0x00000000a2c8783b */ /* 0x000ea80000000200 */
[----:B------:R-:W2:Y:S04]  /*b920*/  LDSM.16.M88.4 R132, [R156] ;  /* 0x000000009c84783b */ /* 0x000ea80000000200 */
[----:B------:R-:W2:Y:S04]  /*b930*/  LDSM.16.M88.4 R100, [R164+0x1c00] ;  /* 0x001c0000a464783b */ /* 0x000ea80000000200 */
[----:B------:R-:W2:Y:S04]  /*b940*/  LDSM.16.M88.4 R84, [R164+0x2400] ;  /* 0x00240000a454783b */ /* 0x000ea80000000200 */
[----:B------:R-:W2:Y:S01]  /*b950*/  LDSM.16.M88.4 R60, [R164+0x3000] ;  /* 0x00300000a43c783b */ /* 0x000ea20000000200 */
[C---:B---3--:R-:W-:Y:S03]  /*b960*/  HMMA.16816.F32.BF16 R112, R208.reuse, R108, RZ ;  /* 0x0000006cd070723c */ /* 0x048fe600000418ff */
[----:B------:R-:W3:Y:S04]  /*b970*/  LDSM.16.M88.4 R140, [R160] ;  /* 0x00000000a08c783b */ /* 0x000ee80000000200 */
[----:B------:R-:W-:Y:S01]  /*b980*/  LDSM.16.M88.4 R76, [R164+0x2800] ;  /* 0x00280000a44c783b */ /* 0x000fe20000000200 */
[C---:B------:R-:W-:Y:S03]  /*b990*/  HMMA.16816.F32.BF16 R108, R208.reuse, R110, RZ ;  /* 0x0000006ed06c723c */ /* 0x040fe600000418ff */
[----:B------:R-:W-:Y:S03]  /*b9a0*/  LDSM.16.M88.4 R92, [R164+0x2000] ;  /* 0x00200000a45c783b */ /* 0x000fe60000000200 */
[C---:B----4-:R-:W-:Y:S01]  /*b9b0*/  HMMA.16816.F32.BF16 R120, R208.reuse, R116, RZ ;  /* 0x00000074d078723c */ /* 0x050fe200000418ff */
[----:B------:R-:W-:Y:S04]  /*b9c0*/  LDSM.16.M88.4 R44, [R164+0x3800] ;  /* 0x00380000a42c783b */ /* 0x000fe80000000200 */
[----:B------:R-:W-:Y:S01]  /*b9d0*/  LDSM.16.M88.4 R136, [R159] ;  /* 0x000000009f88783b */ /* 0x000fe20000000200 */
[C---:B------:R-:W-:Y:S03]  /*b9e0*/  HMMA.16816.F32.BF16 R116, R208.reuse, R118, RZ ;  /* 0x00000076d074723c */ /* 0x040fe600000418ff */
[----:B------:R-:W-:Y:S03]  /*b9f0*/  LDSM.16.M88.4 R52, [R164+0x3400] ;  /* 0x00340000a434783b */ /* 0x000fe60000000200 */
[----:B-----5:R-:W-:Y:S01]  /*ba00*/  HMMA.16816.F32.BF16 R72, R208, R68, RZ ;  /* 0x00000044d048723c */ /* 0x020fe200000418ff */
[----:B------:R-:W-:Y:S04]  /*ba10*/  LDSM.16.M88.4 R36, [R164+0x3c00] ;  /* 0x003c0000a424783b */ /* 0x000fe80000000200 */
[----:B------:R-:W-:Y:S01]  /*ba20*/  LDSM.16.M88.4 R124, [R164+0x1000] ;  /* 0x00100000a47c783b */ /* 0x000fe20000000200 */
[C---:B-1----:R-:W-:Y:S03]  /*ba30*/  HMMA.16816.F32.BF16 R112, R204.reuse, R144, R112 ;  /* 0x00000090cc70723c */ /* 0x042fe60000041870 */
[----:B------:R-:W-:Y:S03]  /*ba40*/  LDSM.16.M88.4 R28, [R164+0x4000] ;  /* 0x00400000a41c783b */ /* 0x000fe60000000200 */
[C---:B------:R-:W-:Y:S01]  /*ba50*/  HMMA.16816.F32.BF16 R108, R204.reuse, R146, R108 ;  /* 0x00000092cc6c723c */ /* 0x040fe2000004186c */
[----:B------:R-:W1:Y:S04]  /*ba60*/  LDSM.16.M88.4 R144, [R158] ;  /* 0x000000009e90783b */ /* 0x000e680000000200 */
[----:B------:R-:W-:Y:S01]  /*ba70*/  LDSM.16.M88.4 R20, [R164+0x4400] ;  /* 0x00440000a414783b */ /* 0x000fe20000000200 */
[C---:B--2---:R-:W-:Y:S03]  /*ba80*/  HMMA.16816.F32.BF16 R120, R204.reuse, R200, R120 ;  /* 0x000000c8cc78723c */ /* 0x044fe60000041878 */
[----:B------:R-:W-:Y:S03]  /*ba90*/  LDSM.16.M88.4 R12, [R164+0x4800] ;  /* 0x00480000a40c783b */ /* 0x000fe60000000200 */
[C---:B------:R-:W-:Y:S01]  /*baa0*/  HMMA.16816.F32.BF16 R116, R204.reuse, R202, R116 ;  /* 0x000000cacc74723c */ /* 0x040fe20000041874 */
[----:B------:R-:W2:Y:S04]  /*bab0*/  LDSM.16.M88.4 R200, [R155] ;  /* 0x000000009bc8783b */ /* 0x000ea80000000200 */
[----:B------:R-:W-:Y:S01]  /*bac0*/  LDSM.16.M88.4 R212, [R164+0x4c00] ;  /* 0x004c0000a4d4783b */ /* 0x000fe20000000200 */
[----:B------:R-:W-:Y:S01]  /*bad0*/  HMMA.16816.F32.BF16 R72, R204, R132, R72 ;  /* 0x00000084cc48723c */ /* 0x000fe20000041848 */
[----:B------:R-:W-:Y:S01]  /*bae0*/  FMUL.FTZ R114, R114, UR11 ;  /* 0x0000000b72727c20 */ /* 0x000fe20008410000 */
[----:B------:R-:W-:Y:S01]  /*baf0*/  FMUL.FTZ R115, R115, UR11 ;  /* 0x0000000b73737c20 */ /* 0x000fe20008410000 */
[----:B------:R-:W-:Y:S03]  /*bb00*/  LDSM.16.M88.4 R216, [R163] ;  /* 0x00000000a3d8783b */ /* 0x000fe60000000200 */
[C---:B------:R-:W-:Y:S01]  /*bb10*/  HMMA.16816.F32.BF16 R104, R208.reuse, R100, RZ ;  /* 0x00000064d068723c */ /* 0x040fe200000418ff */
[----:B------:R-:W-:Y:S01]  /*bb20*/  FMUL.FTZ R110, R110, UR11 ;  /* 0x0000000b6e6e7c20 */ /* 0x000fe20008410000 */
[----:B------:R-:W-:Y:S01]  /*bb30*/  FMUL.FTZ R111, R111, UR11 ;  /* 0x0000000b6f6f7c20 */ /* 0x000fe20008410000 */
[----:B------:R-:W0:Y:S03]  /*bb40*/  LDGDEPBAR ;  /* 0x00000000000079af */ /* 0x000e260000000000 */
[C---:B------:R-:W-:Y:S01]  /*bb50*/  HMMA.16816.F32.BF16 R100, R208.reuse, R102, RZ ;  /* 0x00000066d064723c */ /* 0x040fe200000418ff */
[----:B------:R-:W-:Y:S01]  /*bb60*/  FMUL.FTZ R121, R121, UR11 ;  /* 0x0000000b79797c20 */ /* 0x000fe20008410000 */
[----:B------:R-:W-:Y:S01]  /*bb70*/  FMUL.FTZ R122, R122, UR11 ;  /* 0x0000000b7a7a7c20 */ /* 0x000fe20008410000 */
[----:B------:R-:W-:Y:S03]  /*bb80*/  MUFU.TANH R110, R110 ;  /* 0x0000006e006e7308 */ /* 0x000fe60000002400 */
[C---:B------:R-:W-:Y:S05]  /*bb90*/  HMMA.16816.F32.BF16 R88, R208.reuse, R84, RZ ;  /* 0x00000054d058723c */ /* 0x040fea00000418ff */
[----:B------:R-:W-:Y:S01]  /*bba0*/  MUFU.TANH R122, R122 ;  /* 0x0000007a007a7308 */ /* 0x000fe20000002400 */
[----:B------:R-:W-:Y:S01]  /*bbb0*/  HMMA.16816.F32.BF16 R64, R208, R60, RZ ;  /* 0x0000003cd040723c */ /* 0x000fe200000418ff */
[----:B------:R-:W-:Y:S01]  /*bbc0*/  FMUL.FTZ R73, R73, UR11 ;  /* 0x0000000b49497c20 */ /* 0x000fe20008410000 */
[----:B------:R-:W-:Y:S01]  /*bbd0*/  FMUL.FTZ R74, R74, UR11 ;  /* 0x0000000b4a4a7c20 */ /* 0x000fe20008410000 */
[----:B------:R-:W-:-:S03]  /*bbe0*/  FMUL.FTZ R0, R72, UR11 ;  /* 0x0000000b48007c20 */ /* 0x000fc60008410000 */
[C---:B---3--:R-:W-:Y:S01]  /*bbf0*/  HMMA.16816.F32.BF16 R104, R204.reuse, R140, R104 ;  /* 0x0000008ccc68723c */ /* 0x048fe20000041868 */
[----:B------:R-:W-:Y:S05]  /*bc00*/  MUFU.TANH R170, R73 ;  /* 0x0000004900aa7308 */ /* 0x000fea0000002400 */
[C---:B------:R-:W-:Y:S01]  /*bc10*/  HMMA.16816.F32.BF16 R100, R204.reuse, R142, R100 ;  /* 0x0000008ecc64723c */ /* 0x040fe20000041864 */
[----:B------:R-:W3:Y:S02]  /*bc20*/  LDSM.16.M88.4 R140, [R157] ;  /* 0x000000009d8c783b */ /* 0x000ee40000000200 */
[----:B------:R-:W-:Y:S03]  /*bc30*/  MUFU.TANH R0, R0 ;  /* 0x0000000000007308 */ /* 0x000fe60000002400 */
[----:B-1----:R-:W-:Y:S05]  /*bc40*/  HMMA.16816.F32.BF16 R88, R204, R144, R88 ;  /* 0x00000090cc58723c */ /* 0x002fea0000041858 */
[----:B------:R1:W4:Y:S01]  /*bc50*/  MUFU.TANH R144, R74 ;  /* 0x0000004a00907308 */ /* 0x0003220000002400 */
[----:B------:R-:W-:Y:S01]  /*bc60*/  HMMA.16816.F32.BF16 R68, R208, R70, RZ ;  /* 0x00000046d044723c */ /* 0x000fe200000418ff */
[----:B------:R-:W-:-:S05]  /*bc70*/  FMUL.FTZ R145, R75, UR11 ;  /* 0x0000000b4b917c20 */ /* 0x000fca0008410000 */
[----:B--2---:R-:W-:Y:S01]  /*bc80*/  HMMA.16816.F32.BF16 R64, R204, R200, R64 ;  /* 0x000000c8cc40723c */ /* 0x004fe20000041840 */
[----:B------:R-:W-:Y:S01]  /*bc90*/  MUFU.TANH R145, R145 ;  /* 0x0000009100917308 */ /* 0x000fe20000002400 */
[----:B------:R-:W-:Y:S01]  /*bca0*/  FMUL.FTZ R106, R106, UR11 ;  /* 0x0000000b6a6a7c20 */ /* 0x000fe20008410000 */
[----:B------:R-:W-:-:S03]  /*bcb0*/  FMUL.FTZ R107, R107, UR11 ;  /* 0x0000000b6b6b7c20 */ /* 0x000fc60008410000 */
[C---:B------:R-:W-:Y:S01]  /*bcc0*/  HMMA.16816.F32.BF16 R80, R208.reuse, R76, RZ ;  /* 0x0000004cd050723c */ /* 0x040fe200000418ff */
[----:B------:R-:W-:Y:S02]  /*bcd0*/  IMAD.U32 R200, RZ, RZ, UR4 ;  /* 0x00000004ffc87e24 */ /* 0x000fe4000f8e00ff */
[----:B------:R-:W-:Y:S01]  /*bce0*/  FMUL.FTZ R102, R102, UR11 ;  /* 0x0000000b66667c20 */ /* 0x000fe20008410000 */
[----:B------:R-:W-:Y:S01]  /*bcf0*/  FMUL.FTZ R103, R103, UR11 ;  /* 0x0000000b67677c20 */ /* 0x000fe20008410000 */
[----:B-1----:R-:W1:Y:S01]  /*bd00*/  LDSM.16.M88.4 R72, [R153] ;  /* 0x000000009948783b */ /* 0x002e620000000200 */
[----:B------:R-:W-:Y:S01]  /*bd10*/  MUFU.TANH R107, R107 ;  /* 0x0000006b006b7308 */ /* 0x000fe20000002400 */
[----:B------:R-:W-:Y:S01]  /*bd20*/  HMMA.16816.F32.BF16 R96, R208, R92, RZ ;  /* 0x0000005cd060723c */ /* 0x000fe200000418ff */
[----:B------:R-:W-:Y:S01]  /*bd30*/  LOP3.LUT R200, R200, 0x89, R169, 0xfe, !PT ;  /* 0x00000089c8c87812 */ /* 0x000fe200078efea9 */
[----:B------:R-:W-:Y:S01]  /*bd40*/  FMUL.FTZ R90, R90, UR11 ;  /* 0x0000000b5a5a7c20 */ /* 0x000fe20008410000 */
[----:B------:R-:W-:-:S03]  /*bd50*/  FMUL.FTZ R91, R91, UR11 ;  /* 0x0000000b5b5b7c20 */ /* 0x000fc60008410000 */
[C---:B------:R-:W-:Y:S01]  /*bd60*/  HMMA.16816.F32.BF16 R84, R208.reuse, R86, RZ ;  /* 0x00000056d054723c */ /* 0x040fe200000418ff */
[----:B------:R-:W-:Y:S05]  /*bd70*/  MUFU.TANH R102, R102 ;  /* 0x0000006600667308 */ /* 0x000fea0000002400 */
[C---:B------:R-:W-:Y:S01]  /*bd80*/  HMMA.16816.F32.BF16 R76, R208.reuse, R78, RZ ;  /* 0x0000004ed04c723c */ /* 0x040fe200000418ff */
[----:B------:R-:W-:Y:S01]  /*bd90*/  FMUL.FTZ R64, R64, UR11 ;  /* 0x0000000b40407c20 */ /* 0x000fe20008410000 */
[----:B------:R-:W-:Y:S01]  /*bda0*/  FMUL.FTZ R65, R65, UR11 ;  /* 0x0000000b41417c20 */ /* 0x000fe20008410000 */
[----:B------:R-:W-:Y:S01]  /*bdb0*/  FMUL.FTZ R66, R66, UR11 ;  /* 0x0000000b42427c20 */ /* 0x000fe20008410000 */
[----:B------:R-:W-:Y:S01]  /*bdc0*/  FMUL.FTZ R192, R67, UR11 ;  /* 0x0000000b43c07c20 */ /* 0x000fe20008410000 */
[----:B------:R-:W-:Y:S01]  /*bdd0*/  MUFU.TANH R111, R111 ;  /* 0x0000006f006f7308 */ /* 0x000fe20000002400 */
[C---:B------:R-:W-:Y:S06]  /*bde0*/  HMMA.16816.F32.BF16 R92, R208.reuse, R94, RZ ;  /* 0x0000005ed05c723c */ /* 0x040fec00000418ff */
[C---:B------:R-:W-:Y:S01]  /*bdf0*/  HMMA.16816.F32.BF16 R48, R208.reuse, R44, RZ ;  /* 0x0000002cd030723c */ /* 0x040fe200000418ff */
[----:B------:R-:W-:Y:S05]  /*be00*/  MUFU.TANH R171, R66 ;  /* 0x0000004200ab7308 */ /* 0x000fea0000002400 */
[----:B------:R-:W-:Y:S03]  /*be10*/  HMMA.16816.F32.BF16 R44, R208, R46, RZ ;  /* 0x0000002ed02c723c */ /* 0x000fe600000418ff */
[----:B------:R-:W-:Y:S03]  /*be20*/  MUFU.TANH R192, R192 ;  /* 0x000000c000c07308 */ /* 0x000fe60000002400 */
[C---:B------:R-:W-:Y:S01]  /*be30*/  HMMA.16816.F32.BF16 R68, R204.reuse, R134, R68 ;  /* 0x00000086cc44723c */ /* 0x040fe20000041844 */
[----:B------:R-:W2:Y:S04]  /*be40*/  LDSM.16.M88.4 R132, [R154] ;  /* 0x000000009a84783b */ /* 0x000ea80000000200 */
[----:B------:R-:W-:Y:S01]  /*be50*/  MUFU.TANH R90, R90 ;  /* 0x0000005a005a7308 */ /* 0x000fe20000002400 */
[C---:B------:R-:W-:Y:S06]  /*be60*/  HMMA.16816.F32.BF16 R84, R204.reuse, R146, R84 ;  /* 0x00000092cc54723c */ /* 0x040fec0000041854 */
[C---:B---3--:R-:W-:Y:S01]  /*be70*/  HMMA.16816.F32.BF16 R76, R204.reuse, R142, R76 ;  /* 0x0000008ecc4c723c */ /* 0x048fe2000004184c */
[----:B------:R-:W-:Y:S05]  /*be80*/  MUFU.TANH R143, R64 ;  /* 0x00000040008f7308 */ /* 0x000fea0000002400 */
[C---:B------:R-:W-:Y:S03]  /*be90*/  HMMA.16816.F32.BF16 R96, R204.reuse, R136, R96 ;  /* 0x00000088cc60723c */ /* 0x040fe60000041860 */
[----:B------:R3:W-:Y:S03]  /*bea0*/  MUFU.TANH R147, R65 ;  /* 0x0000004100937308 */ /* 0x0007e60000002400 */
[C---:B------:R-:W-:Y:S01]  /*beb0*/  HMMA.16816.F32.BF16 R92, R204.reuse, R138, R92 ;  /* 0x0000008acc5c723c */ /* 0x040fe2000004185c */
[----:B------:R-:W5:Y:S01]  /*bec0*/  LDSM.16.M88.4 R136, [R152] ;  /* 0x000000009888783b */ /* 0x000f620000000200 */
[----:B------:R-:W-:Y:S01]  /*bed0*/  FMUL.FTZ R68, R68, UR11 ;  /* 0x0000000b44447c20 */ /* 0x000fe20008410000 */
[----:B------:R-:W-:Y:S01]  /*bee0*/  FMUL.FTZ R69, R69, UR11 ;  /* 0x0000000b45457c20 */ /* 0x000fe20008410000 */
[----:B------:R-:W-:Y:S01]  /*bef0*/  FMUL.FTZ R70, R70, UR11 ;  /* 0x0000000b46467c20 */ /* 0x000fe20008410000 */
[----:B------:R-:W-:Y:S01]  /*bf00*/  FMUL.FTZ R142, R71, UR11 ;  /* 0x0000000b478e7c20 */ /* 0x000fe20008410000 */
[----:B-1----:R-:W-:Y:S01]  /*bf10*/  HMMA.16816.F32.BF16 R48, R204, R72, R48 ;  /* 0x00000048cc30723c */ /* 0x002fe20000041830 */
[----:B------:R-:W-:Y:S01]  /*bf20*/  MUFU.TANH R146, R68 ;  /* 0x0000004400927308 */ /* 0x000fe20000002400 */
[----:B------:R-:W-:Y:S01]  /*bf30*/  FMUL.FTZ R84, R84, UR11 ;  /* 0x0000000b54547c20 */ /* 0x000fe20008410000 */
[----:B------:R-:W-:Y:S01]  /*bf40*/  FMUL.FTZ R86, R86, UR11 ;  /* 0x0000000b56567c20 */ /* 0x000fe20008410000 */
[----:B------:R-:W-:-:S02]  /*bf50*/  FMUL.FTZ R87, R87, UR11 ;  /* 0x0000000b57577c20 */ /* 0x000fc40008410000 */
[----:B------:R-:W-:Y:S01]  /*bf60*/  HMMA.16816.F32.BF16 R44, R204, R74, R44 ;  /* 0x0000004acc2c723c */ /* 0x000fe2000004182c */
[----:B------:R-:W-:Y:S01]  /*bf70*/  LDSM.16.M88.4 R72, [R148] ;  /* 0x000000009448783b */ /* 0x000fe20000000200 */
[----:B------:R-:W-:Y:S01]  /*bf80*/  FMUL.FTZ R79, R79, UR11 ;  /* 0x0000000b4f4f7c20 */ /* 0x000fe20008410000 */
[----:B------:R-:W-:Y:S02]  /*bf90*/  MUFU.TANH R142, R142 ;  /* 0x0000008e008e7308 */ /* 0x000fe40000002400 */
[----:B---3--:R-:W1:Y:S01]  /*bfa0*/  LDSM.16.M88.4 R64, [R149] ;  /* 0x000000009540783b */ /* 0x008e620000000200 */
[----:B------:R-:W-:Y:S01]  /*bfb0*/  HMMA.16816.F32.BF16 R56, R208, R52, RZ ;  /* 0x00000034d038723c */ /* 0x000fe200000418ff */
[----:B------:R-:W-:Y:S01]  /*bfc0*/  FMUL.FTZ R98, R98, UR11 ;  /* 0x0000000b62627c20 */ /* 0x000fe20008410000 */
[----:B------:R-:W-:-:S03]  /*bfd0*/  FMUL.FTZ R99, R99, UR11 ;  /* 0x0000000b63637c20 */ /* 0x000fc60008410000 */
[----:B------:R-:W-:Y:S01]  /*bfe0*/  MUFU.TANH R91, R91 ;  /* 0x0000005b005b7308 */ /* 0x000fe20000002400 */
[----:B------:R-:W-:Y:S01]  /*bff0*/  HMMA.16816.F32.BF16 R52, R208, R54, RZ ;  /* 0x00000036d034723c */ /* 0x000fe200000418ff */
[----:B------:R-:W-:Y:S01]  /*c000*/  FMUL.FTZ R92, R92, UR11 ;  /* 0x0000000b5c5c7c20 */ /* 0x000fe20008410000 */
[----:B------:R-:W-:Y:S01]  /*c010*/  FMUL.FTZ R95, R95, UR11 ;  /* 0x0000000b5f5f7c20 */ /* 0x000fe20008410000 */
[----:B------:R-:W-:-:S03]  /*c020*/  FMUL.FTZ R94, R94, UR11 ;  /* 0x0000000b5e5e7c20 */ /* 0x000fc60008410000 */
[C---:B------:R-:W-:Y:S01]  /*c030*/  HMMA.16816.F32.BF16 R40, R208.reuse, R36, RZ ;  /* 0x00000024d028723c */ /* 0x040fe200000418ff */
[----:B------:R-:W-:Y:S05]  /*c040*/  MUFU.TANH R98, R98 ;  /* 0x0000006200627308 */ /* 0x000fea0000002400 */
[C---:B------:R-:W-:Y:S03]  /*c050*/  HMMA.16816.F32.BF16 R4, R208.reuse, R124, RZ ;  /* 0x0000007cd004723c */ /* 0x040fe600000418ff */
        /* <DEDUP_REMOVED lines=14> */
[----:B------:R-:W-:-:S05]  /*c140*/  IMAD.U32 R213, RZ, RZ, UR4 ;  /* 0x00000004ffd57e24 */ /* 0x000fca000f8e00ff */
[----:B------:R-:W-:Y:S01]  /*c150*/  HMMA.16816.F32.BF16 R80, R204, R140, R80 ;  /* 0x0000008ccc50723c */ /* 0x000fe20000041850 */
[----:B------:R-:W-:Y:S01]  /*c160*/  MUFU.TANH R140, R69 ;  /* 0x00000045008c7308 */ /* 0x000fe20000002400 */
[----:B------:R-:W-:Y:S01]  /*c170*/  LOP3.LUT R213, R213, 0x69, R169, 0xfe, !PT ;  /* 0x00000069d5d57812 */ /* 0x000fe200078efea9 */
[----:B------:R-:W-:-:S03]  /*c180*/  IMAD.U32 R215, RZ, RZ, UR4 ;  /* 0x00000004ffd77e24 */ /* 0x000fc6000f8e00ff */
[C---:B--2---:R-:W-:Y:S01]  /*c190*/  HMMA.16816.F32.BF16 R56, R204.reuse, R132, R56 ;  /* 0x00000084cc38723c */ /* 0x044fe20000041838 */
[----:B------:R-:W-:Y:S02]  /*c1a0*/  I2FP.F32.S32 R213, R213 ;  /* 0x000000d500d57245 */ /* 0x000fe40000201400 */
[----:B------:R2:W-:Y:S01]  /*c1b0*/  MUFU.TANH R141, R70 ;  /* 0x00000046008d7308 */ /* 0x0005e20000002400 */
[----:B------:R-:W-:Y:S02]  /*c1c0*/  LOP3.LUT R215, R215, 0x58, R169, 0xfe, !PT ;  /* 0x00000058d7d77812 */ /* 0x000fe400078efea9 */
[C---:B------:R-:W-:Y:S01]  /*c1d0*/  HMMA.16816.F32.BF16 R52, R204.reuse, R134, R52 ;  /* 0x00000086cc34723c */ /* 0x040fe20000041834 */
[----:B------:R-:W3:Y:S05]  /*c1e0*/  LDSM.16.M88.4 R132, [R150] ;  /* 0x000000009684783b */ /* 0x000eea0000000200 */
[C---:B-----5:R-:W-:Y:S06]  /*c1f0*/  HMMA.16816.F32.BF16 R36, R204.reuse, R138, R36 ;  /* 0x0000008acc24723c */ /* 0x060fec0000041824 */
[C---:B-1----:R-:W-:Y:S01]  /*c200*/  HMMA.16816.F32.BF16 R16, R204.reuse, R64, R16 ;  /* 0x00000040cc10723c */ /* 0x042fe20000041810 */
[----:B------:R-:W-:Y:S01]  /*c210*/  FMUL.FTZ R138, R45, UR11 ;  /* 0x0000000b2d8a7c20 */ /* 0x000fe20008410000 */
[----:B--2---:R-:W1:Y:S01]  /*c220*/  LDSM.16.M88.4 R68, [R151] ;  /* 0x000000009744783b */ /* 0x004e620000000200 */
        /* <DEDUP_REMOVED lines=14> */
[----:B------:R-:W-:Y:S01]  /*c310*/  MUFU.TANH R56, R56 ;  /* 0x0000003800387308 */ /* 0x000fe20000002400 */
[C---:B------:R-:W-:Y:S01]  /*c320*/  HMMA.16816.F32.BF16 R8, R204.reuse, R72, R8 ;  /* 0x00000048cc08723c */ /* 0x040fe20000041808 */
[----:B------:R-:W-:Y:S01]  /*c330*/  FMUL.FTZ R117, R39, UR11 ;  /* 0x0000000b27757c20 */ /* 0x000fe20008410000 */
[----:B------:R-:W-:Y:S01]  /*c340*/  FMUL.FTZ R118, R38, UR11 ;  /* 0x0000000b26767c20 */ /* 0x000fe20008410000 */
[----:B------:R-:W-:Y:S01]  /*c350*/  FMUL.FTZ R119, R37, UR11 ;  /* 0x0000000b25777c20 */ /* 0x000fe20008410000 */
[----:B------:R-:W-:Y:S01]  /*c360*/  FMUL.FTZ R52, R52, UR11 ;  /* 0x0000000b34347c20 */ /* 0x000fe20008410000 */
[----:B------:R-:W-:Y:S01]  /*c370*/  FMUL.FTZ R75, R49, UR11 ;  /* 0x0000000b314b7c20 */ /* 0x000fe20008410000 */
[----:B------:R-:W-:Y:S01]  /*c380*/  HMMA.16816.F32.BF16 R40, R204, R136, R40 ;  /* 0x00000088cc28723c */ /* 0x000fe20000041828 */
[----:B------:R-:W-:Y:S01]  /*c390*/  MUFU.TANH R57, R57 ;  /* 0x0000003900397308 */ /* 0x000fe20000002400 */
[----:B------:R-:W-:Y:S01]  /*c3a0*/  FMUL.FTZ R53, R53, UR11 ;  /* 0x0000000b35357c20 */ /* 0x000fe20008410000 */
[----:B------:R-:W-:Y:S01]  /*c3b0*/  FMUL.FTZ R83, R83, UR11 ;  /* 0x0000000b53537c20 */ /* 0x000fe20008410000 */
[----:B------:R-:W-:-:S04]  /*c3c0*/  DEPBAR.LE SB0, 0x0 ;  /* 0x000080000000791a */ /* 0x000fc80000000000 */
[----:B------:R-:W-:Y:S01]  /*c3d0*/  FMUL.FTZ R137, R44, UR11 ;  /* 0x0000000b2c897c20 */ /* 0x000fe20008410000 */
[----:B------:R-:W-:Y:S01]  /*c3e0*/  FMUL.FTZ R44, R16, UR11 ;  /* 0x0000000b102c7c20 */ /* 0x000fe20008410000 */
[----:B------:R-:W-:Y:S01]  /*c3f0*/  FMUL.FTZ R16, R17, UR11 ;  /* 0x0000000b11107c20 */ /* 0x000fe20008410000 */
[----:B------:R-:W-:Y:S01]  /*c400*/  FMUL.FTZ R39, R12, UR11 ;  /* 0x0000000b0c277c20 */ /* 0x000fe20008410000 */
[----:B------:R-:W-:Y:S01]  /*c410*/  FMUL.FTZ R17, R209, UR11 ;  /* 0x0000000bd1117c20 */ /* 0x000fe20008410000 */
[----:B------:R-:W-:Y:S01]  /*c420*/  FMUL.FTZ R12, R14, UR11 ;  /* 0x0000000b0e0c7c20 */ /* 0x000fe20008410000 */
[----:B------:R-:W-:Y:S01]  /*c430*/  FMUL.FTZ R14, R211, UR11 ;  /* 0x0000000bd30e7c20 */ /* 0x000fe20008410000 */
[C---:B---3--:R-:W-:Y:S01]  /*c440*/  HMMA.16816.F32.BF16 R20, R204.reuse, R134, R20 ;  /* 0x00000086cc14723c */ /* 0x048fe20000041814 */
[----:B------:R-:W-:Y:S01]  /*c450*/  FMUL.FTZ R37, R15, UR11 ;  /* 0x0000000b0f257c20 */ /* 0x000fe20008410000 */
[----:B------:R-:W-:Y:S01]  /*c460*/  IMAD.U32 R15, RZ, RZ, UR4 ;  /* 0x00000004ff0f7e24 */ /* 0x000fe2000f8e00ff */
[----:B------:R-:W2:Y:S01]  /*c470*/  MUFU.TANH R17, R17 ;  /* 0x0000001100117308 */ /* 0x000ea20000002400 */
[----:B------:R-:W-:Y:S01]  /*c480*/  FMUL.FTZ R38, R8, UR11 ;  /* 0x0000000b08267c20 */ /* 0x000fe20008410000 */
[----:B------:R-:W-:Y:S01]  /*c490*/  FMUL.FTZ R8, R11, UR11 ;  /* 0x0000000b0b087c20 */ /* 0x000fe20008410000 */
[C---:B-1----:R-:W-:Y:S01]  /*c4a0*/  HMMA.16816.F32.BF16 R32, R204.reuse, R68, R32 ;  /* 0x00000044cc20723c */ /* 0x042fe20000041820 */
[----:B------:R-:W-:Y:S01]  /*c4b0*/  IMAD.U32 R11, RZ, RZ, UR4 ;  /* 0x00000004ff0b7e24 */ /* 0x000fe2000f8e00ff */
[--C-:B------:R-:W-:Y:S01]  /*c4c0*/  LOP3.LUT R15, R15, 0x71, R169.reuse, 0xfe, !PT ;  /* 0x000000710f0f7812 */ /* 0x100fe200078efea9 */
[----:B------:R-:W-:Y:S01]  /*c4d0*/  FMUL.FTZ R134, R40, UR11 ;  /* 0x0000000b28867c20 */ /* 0x000fe20008410000 */
[----:B------:R-:W-:Y:S01]  /*c4e0*/  FMUL.FTZ R40, R18, UR11 ;  /* 0x0000000b12287c20 */ /* 0x000fe20008410000 */
[----:B------:R1:W-:Y:S01]  /*c4f0*/  MUFU.TANH R68, R58 ;  /* 0x0000003a00447308 */ /* 0x0003e20000002400 */
[C---:B------:R-:W-:Y:S01]  /*c500*/  HMMA.16816.F32.BF16 R28, R204.reuse, R70, R28 ;  /* 0x00000046cc1c723c */ /* 0x040fe2000004181c */
[----:B------:R-:W-:Y:S01]  /*c510*/  LOP3.LUT R11, R11, 0x70, R169, 0xfe, !PT ;  /* 0x000000700b0b7812 */ /* 0x000fe200078efea9 */
[----:B------:R-:W-:Y:S01]  /*c520*/  FMUL.FTZ R136, R47, UR11 ;  /* 0x0000000b2f887c20 */ /* 0x000fe20008410000 */
[-C--:B------:R-:W-:Y:S01]  /*c530*/  ISETP.GE.AND P2, PT, R15, R130.reuse, PT ;  /* 0x000000820f00720c */ /* 0x080fe20003f46270 */
[----:B------:R-:W-:Y:S01]  /*c540*/  FMUL.FTZ R135, R46, UR11 ;  /* 0x0000000b2e877c20 */ /* 0x000fe20008410000 */
[----:B------:R-:W-:Y:S01]  /*c550*/  I2FP.F32.S32 R18, R11 ;  /* 0x0000000b00127245 */ /* 0x000fe20000201400 */
[C---:B------:R-:W-:Y:S01]  /*c560*/  HMMA.16816.F32.BF16 R24, R204.reuse, R132, R24 ;  /* 0x00000084cc18723c */ /* 0x040fe20000041818 */
[----:B------:R-:W3:Y:S01]  /*c570*/  MUFU.TANH R14, R14 ;  /* 0x0000000e000e7308 */ /* 0x000ee20000002400 */
[----:B------:R-:W-:Y:S01]  /*c580*/  FMUL.FTZ R70, R54, UR11 ;  /* 0x0000000b36467c20 */ /* 0x000fe20008410000 */
[----:B------:R-:W-:Y:S01]  /*c590*/  FMUL.FTZ R54, R48, UR11 ;  /* 0x0000000b30367c20 */ /* 0x000fe20008410000 */
[----:B------:R-:W-:Y:S01]  /*c5a0*/  FMUL.FTZ R48, R51, UR11 ;  /* 0x0000000b33307c20 */ /* 0x000fe20008410000 */
[----:B------:R-:W-:Y:S01]  /*c5b0*/  ISETP.GE.AND P5, PT, R11, R130, PT ;  /* 0x000000820b00720c */ /* 0x000fe20003fa6270 */
[----:B------:R-:W-:Y:S01]  /*c5c0*/  HMMA.16816.F32.BF16 R60, R204, R202, R60 ;  /* 0x000000cacc3c723c */ /* 0x000fe2000004183c */
[----:B------:R-:W-:Y:S01]  /*c5d0*/  FMUL.FTZ R132, R42, UR11 ;  /* 0x0000000b2a847c20 */ /* 0x000fe20008410000 */
[----:B------:R-:W-:Y:S01]  /*c5e0*/  FMUL.FTZ R42, R19, UR11 ;  /* 0x0000000b132a7c20 */ /* 0x000fe20008410000 */
[----:B------:R5:W-:Y:S01]  /*c5f0*/  MUFU.TANH R69, R59 ;  /* 0x0000003b00457308 */ /* 0x000be20000002400 */
[----:B-1----:R-:W-:Y:S01]  /*c600*/  FMUL.FTZ R58, R123, UR11 ;  /* 0x0000000b7b3a7c20 */ /* 0x002fe20008410000 */
[----:B------:R-:W-:Y:S01]  /*c610*/  FMUL.FTZ R123, R36, UR11 ;  /* 0x0000000b247b7c20 */ /* 0x000fe20008410000 */
[----:B------:R-:W-:Y:S01]  /*c620*/  FMUL.FTZ R36, R10, UR11 ;  /* 0x0000000b0a247c20 */ /* 0x000fe20008410000 */
[----:B------:R-:W-:-:S02]  /*c630*/  IMAD.U32 R10, RZ, RZ, UR4 ;  /* 0x00000004ff0a7e24 */ /* 0x000fc4000f8e00ff */
[----:B----4-:R-:W-:Y:S01]  /*c640*/  FFMA.FTZ R144, R18, UR6, R144 ;  /* 0x0000000612907c23 */ /* 0x010fe20008010090 */
[----:B------:R-:W-:Y:S01]  /*c650*/  FMUL.FTZ R133, R41, UR11 ;  /* 0x0000000b29857c20 */ /* 0x000fe20008410000 */
[----:B------:R-:W-:Y:S01]  /*c660*/  ISETP.GE.AND P6, PT, R11, R128, PT ;  /* 0x000000800b00720c */ /* 0x000fe20003fc6270 */
[----:B------:R1:W-:Y:S01]  /*c670*/  MUFU.TANH R41, R55 ;  /* 0x0000003700297308 */ /* 0x0003e20000002400 */
[----:B------:R-:W-:Y:S01]  /*c680*/  LOP3.LUT R19, R10, 0xf9, R169, 0xfe, !PT ;  /* 0x000000f90a137812 */ /* 0x000fe200078efea9 */
[----:B------:R-:W-:Y:S01]  /*c690*/  FMUL.FTZ R73, R34, UR11 ;  /* 0x0000000b22497c20 */ /* 0x000fe20008410000 */
[----:B------:R-:W-:Y:S01]  /*c6a0*/  FSEL R212, R144, -INF , !P6 ;  /* 0xff80000090d47808 */ /* 0x000fe20007000000 */
[----:B------:R-:W-:Y:S01]  /*c6b0*/  FMUL.FTZ R116, R33, UR11 ;  /* 0x0000000b21747c20 */ /* 0x000fe20008410000 */
[C---:B------:R-:W-:Y:S01]  /*c6c0*/  ISETP.GE.AND P4, PT, R19.reuse, R130, PT ;  /* 0x000000821300720c */ /* 0x040fe20003f86270 */
[----:B------:R-:W-:Y:S01]  /*c6d0*/  FMUL.FTZ R71, R28, UR11 ;  /* 0x0000000b1c477c20 */ /* 0x000fe20008410000 */
[----:B------:R-:W-:Y:S01]  /*c6e0*/  ISETP.GE.AND P3, PT, R19, R128, PT ;  /* 0x000000801300720c */ /* 0x000fe20003f66270 */
[----:B------:R4:W-:Y:S01]  /*c6f0*/  MUFU.TANH R10, R48 ;  /* 0x00000030000a7308 */ /* 0x0009e20000002400 */
[----:B------:R-:W-:Y:S01]  /*c700*/  I2FP.F32.S32 R19, R19 ;  /* 0x0000001300137245 */ /* 0x000fe20000201400 */
[----:B-----5:R-:W-:Y:S01]  /*c710*/  FMUL.FTZ R59, R120, UR11 ;  /* 0x0000000b783b7c20 */ /* 0x020fe20008410000 */
[----:B------:R-:W-:Y:S01]  /*c720*/  FMUL.FTZ R120, R43, UR11 ;  /* 0x0000000b2b787c20 */ /* 0x000fe20008410000 */
[----:B------:R-:W-:Y:S01]  /*c730*/  FMUL.FTZ R43, R23, UR11 ;  /* 0x0000000b172b7c20 */ /* 0x000fe20008410000 */
[----:B------:R-:W-:Y:S01]  /*c740*/  FFMA.FTZ R23, R18, UR6, R0 ;  /* 0x0000000612177c23 */ /* 0x000fe20008010000 */
[C---:B--2---:R-:W-:Y:S01]  /*c750*/  FFMA.FTZ R17, R19.reuse, UR6, R17 ;  /* 0x0000000613117c23 */ /* 0x044fe20008010011 */
[----:B---3--:R-:W-:Y:S01]  /*c760*/  FFMA.FTZ R14, R19, UR6, R14 ;  /* 0x00000006130e7c23 */ /* 0x008fe2000801000e */
[----:B------:R-:W-:-:S02]  /*c770*/  IMAD.U32 R19, RZ, RZ, UR4 ;  /* 0x00000004ff137e24 */ /* 0x000fc4000f8e00ff */
[----:B-1----:R-:W-:Y:S01]  /*c780*/  FMUL.FTZ R55, R29, UR11 ;  /* 0x0000000b1d377c20 */ /* 0x002fe20008410000 */
[----:B------:R-:W-:Y:S01]  /*c790*/  IMAD.U32 R18, RZ, RZ, UR4 ;  /* 0x00000004ff127e24 */ /* 0x000fe2000f8e00ff */
[----:B------:R-:W-:Y:S01]  /*c7a0*/  FSEL R23, R23, -INF , !P5 ;  /* 0xff80000017177808 */ /* 0x000fe20006800000 */
[----:B------:R-:W-:Y:S01]  /*c7b0*/  FMUL.FTZ R60, R60, UR11 ;  /* 0x0000000b3c3c7c20 */ /* 0x000fe20008410000 */
[----:B------:R-:W-:Y:S01]  /*c7c0*/  LOP3.LUT R19, R19, 0x78, R169, 0xfe, !PT ;  /* 0x0000007813137812 */ /* 0x000fe200078efea9 */
[----:B------:R-:W-:Y:S01]  /*c7d0*/  FMUL.FTZ R47, R26, UR11 ;  /* 0x0000000b1a2f7c20 */ /* 0x000fe20008410000 */
[----:B------:R-:W-:Y:S01]  /*c7e0*/  FSEL R0, R14, -INF , !P3 ;  /* 0xff8000000e007808 */ /* 0x000fe20005800000 */
[----:B------:R-:W-:Y:S01]  /*c7f0*/  FMUL.FTZ R62, R62, UR11 ;  /* 0x0000000b3e3e7c20 */ /* 0x000fe20008410000 */
[----:B----4-:R-:W-:Y:S01]  /*c800*/  FSEL R48, R17, -INF , !P4 ;  /* 0xff80000011307808 */ /* 0x010fe20006000000 */
[----:B------:R-:W-:Y:S01]  /*c810*/  IMAD.U32 R17, RZ, RZ, UR4 ;  /* 0x00000004ff117e24 */ /* 0x000fe2000f8e00ff */
[----:B------:R-:W-:Y:S01]  /*c820*/  ISETP.GE.AND P4, PT, R15, R128, PT ;  /* 0x000000800f00720c */ /* 0x000fe20003f86270 */
[----:B------:R-:W1:Y:S01]  /*c830*/  MUFU.TANH R60, R60 ;  /* 0x0000003c003c7308 */ /* 0x000e620000002400 */
[----:B------:R-:W-:Y:S01]  /*c840*/  I2FP.F32.S32 R15, R15 ;  /* 0x0000000f000f7245 */ /* 0x000fe20000201400 */
[----:B------:R-:W-:Y:S01]  /*c850*/  FMUL.FTZ R61, R61, UR11 ;  /* 0x0000000b3d3d7c20 */ /* 0x000fe20008410000 */
[C---:B------:R-:W-:Y:S01]  /*c860*/  ISETP.GE.AND P3, PT, R19.reuse, R130, PT ;  /* 0x000000821300720c */ /* 0x040fe20003f66270 */
[----:B------:R-:W-:Y:S01]  /*c870*/  FMUL.FTZ R28, R210, UR11 ;  /* 0x0000000bd21c7c20 */ /* 0x000fe20008410000 */
[----:B------:R-:W-:Y:S01]  /*c880*/  ISETP.GE.AND P5, PT, R19, R128, PT ;  /* 0x000000801300720c */ /* 0x000fe20003fa6270 */
[C---:B------:R-:W-:Y:S01]  /*c890*/  FFMA.FTZ R29, R15.reuse, UR6, R170 ;  /* 0x000000060f1d7c23 */ /* 0x040fe200080100aa */
[----:B------:R-:W-:Y:S01]  /*c8a0*/  I2FP.F32.S32 R19, R19 ;  /* 0x0000001300137245 */ /* 0x000fe20000201400 */
[----:B------:R-:W-:Y:S01]  /*c8b0*/  FFMA.FTZ R145, R15, UR6, R145 ;  /* 0x000000060f917c23 */ /* 0x000fe20008010091 */
[----:B------:R-:W-:Y:S01]  /*c8c0*/  IMAD.U32 R15, RZ, RZ, UR4 ;  /* 0x00000004ff0f7e24 */ /* 0x000fe2000f8e00ff */
[----:B------:R-:W-:Y:S01]  /*c8d0*/  LOP3.LUT R18, R18, 0x79, R169, 0xfe, !PT ;  /* 0x0000007912127812 */ /* 0x000fe200078efea9 */
[----:B------:R-:W2:Y:S01]  /*c8e0*/  MUFU.TANH R62, R62 ;  /* 0x0000003e003e7308 */ /* 0x000ea20000002400 */
[----:B------:R-:W-:Y:S01]  /*c8f0*/  FFMA.FTZ R26, R19, UR6, R146 ;  /* 0x00000006131a7c23 */ /* 0x000fe20008010092 */
[----:B------:R-:W-:Y:S01]  /*c900*/  FSEL R29, R29, -INF , !P2 ;  /* 0xff8000001d1d7808 */ /* 0x000fe20005000000 */
[----:B------:R-:W-:Y:S01]  /*c910*/  FFMA.FTZ R141, R19, UR6, R141 ;  /* 0x00000006138d7c23 */ /* 0x000fe2000801008d */
[C---:B------:R-:W-:Y:S01]  /*c920*/  ISETP.GE.AND P6, PT, R18.reuse, R130, PT ;  /* 0x000000821200720c */ /* 0x040fe20003fc6270 */
[----:B------:R-:W-:Y:S01]  /*c930*/  FMUL.FTZ R63, R63, UR11 ;  /* 0x0000000b3f3f7c20 */ /* 0x000fe20008410000 */
[----:B------:R-:W-:Y:S01]  /*c940*/  ISETP.GE.AND P2, PT, R18, R128, PT ;  /* 0x000000801200720c */ /* 0x000fe20003f46270 */
[----:B------:R-:W-:Y:S01]  /*c950*/  FMUL.FTZ R74, R32, UR11 ;  /* 0x0000000b204a7c20 */ /* 0x000fe20008410000 */
[--C-:B------:R-:W-:Y:S01]  /*c960*/  LOP3.LUT R15, R15, 0x80, R169.reuse, 0xfe, !PT ;  /* 0x000000800f0f7812 */ /* 0x100fe200078efea9 */
[----:B------:R3:W-:Y:S01]  /*c970*/  MUFU.TANH R33, R54 ;  /* 0x0000003600217308 */ /* 0x0007e20000002400 */
[----:B------:R-:W-:Y:S01]  /*c980*/  I2FP.F32.S32 R18, R18 ;  /* 0x0000001200127245 */ /* 0x000fe20000201400 */
[----:B------:R-:W-:Y:S01]  /*c990*/  FMUL.FTZ R45, R22, UR11 ;  /* 0x0000000b162d7c20 */ /* 0x000fe20008410000 */
[----:B------:R-:W-:Y:S01]  /*c9a0*/  FSEL R211, R145, -INF , !P4 ;  /* 0xff80000091d37808 */ /* 0x000fe20006000000 */
[----:B------:R-:W-:Y:S01]  /*c9b0*/  FMUL.FTZ R32, R208, UR11 ;  /* 0x0000000bd0207c20 */ /* 0x000fe20008410000 */
[----:B------:R-:W-:Y:S01]  /*c9c0*/  FSEL R26, R26, -INF , !P3 ;  /* 0xff8000001a1a7808 */ /* 0x000fe20005800000 */
[C---:B------:R-:W-:Y:S01]  /*c9d0*/  FFMA.FTZ R34, R18.reuse, UR6, R140 ;  /* 0x0000000612227c23 */ /* 0x040fe2000801008c */
[C---:B------:R-:W-:Y:S01]  /*c9e0*/  ISETP.GE.AND P4, PT, R15.reuse, R130, PT ;  /* 0x000000820f00720c */ /* 0x040fe20003f86270 */
[----:B------:R-:W-:Y:S01]  /*c9f0*/  FFMA.FTZ R142, R18, UR6, R142 ;  /* 0x00000006128e7c23 */ /* 0x000fe2000801008e */
[----:B------:R-:W-:Y:S01]  /*ca00*/  ISETP.GE.AND P3, PT, R15, R128, PT ;  /* 0x000000800f00720c */ /* 0x000fe20003f66270 */
[----:B------:R-:W-:Y:S01]  /*ca10*/  IMAD.U32 R18, RZ, RZ, UR4 ;  /* 0x00000004ff127e24 */ /* 0x000fe2000f8e00ff */
[----:B------:R-:W-:Y:S01]  /*ca20*/  I2FP.F32.S32 R15, R15 ;  /* 0x0000000f000f7245 */ /* 0x000fe20000201400 */
[----:B------:R-:W4:Y:S01]  /*ca30*/  MUFU.TANH R61, R61 ;  /* 0x0000003d003d7308 */ /* 0x000f220000002400 */
[----:B------:R-:W-:Y:S01]  /*ca40*/  LOP3.LUT R17, R17, 0x81, R169, 0xfe, !PT ;  /* 0x0000008111117812 */ /* 0x000fe200078efea9 */
[----:B------:R-:W-:Y:S01]  /*ca50*/  IMAD.U32 R22, RZ, RZ, UR4 ;  /* 0x00000004ff167e24 */ /* 0x000fe2000f8e00ff */
[----:B------:R-:W-:Y:S01]  /*ca60*/  FSEL R210, R141, -INF , !P5 ;  /* 0xff8000008dd27808 */ /* 0x000fe20006800000 */
[----:B------:R-:W-:Y:S01]  /*ca70*/  FFMA.FTZ R171, R15, UR6, R171 ;  /* 0x000000060fab7c23 */ /* 0x000fe200080100ab */
[----:B---3--:R-:W-:Y:S01]  /*ca80*/  FMUL.FTZ R54, R31, UR11 ;  /* 0x0000000b1f367c20 */ /* 0x008fe20008410000 */
[----:B------:R-:W-:Y:S01]  /*ca90*/  FFMA.FTZ R31, R15, UR6, R143 ;  /* 0x000000060f1f7c23 */ /* 0x000fe2000801008f */
[----:B------:R-:W-:Y:S01]  /*caa0*/  FSEL R34, R34, -INF , !P6 ;  /* 0xff80000022227808 */ /* 0x000fe20007000000 */
[----:B------:R-:W3:Y:S01]  /*cab0*/  MUFU.TANH R63, R63 ;  /* 0x0000003f003f7308 */ /* 0x000ee20000002400 */
[----:B------:R-:W-:Y:S01]  /*cac0*/  LOP3.LUT R15, R18, 0x88, R169, 0xfe, !PT ;  /* 0x00000088120f7812 */ /* 0x000fe200078efea9 */
[----:B------:R-:W-:Y:S01]  /*cad0*/  FMUL.FTZ R51, R24, UR11 ;  /* 0x0000000b18337c20 */ /* 0x000fe20008410000 */
[----:B------:R-:W-:Y:S01]  /*cae0*/  ISETP.GE.AND P5, PT, R17, R130, PT ;  /* 0x000000821100720c */ /* 0x000fe20003fa6270 */
[----:B------:R-:W-:Y:S01]  /*caf0*/  FMUL.FTZ R24, R25, UR11 ;  /* 0x0000000b19187c20 */ /* 0x000fe20008410000 */
[----:B------:R-:W-:Y:S01]  /*cb00*/  ISETP.GE.AND P6, PT, R17, R128, PT ;  /* 0x000000801100720c */ /* 0x000fe20003fc6270 */
[----:B------:R-:W-:Y:S01]  /*cb10*/  IMAD.U32 R25, RZ, RZ, UR4 ;  /* 0x00000004ff197e24 */ /* 0x000fe2000f8e00ff */
[----:B------:R-:W-:Y:S01]  /*cb20*/  I2FP.F32.S32 R17, R17 ;  /* 0x0000001100117245 */ /* 0x000fe20000201400 */
[C---:B------:R-:W-:Y:S01]  /*cb30*/  HMMA.16816.F32.BF16 R4, R204.reuse, R216, R4 ;  /* 0x000000d8cc04723c */ /* 0x040fe20000041804 */
[----:B------:R-:W-:Y:S01]  /*cb40*/  I2FP.F32.S32 R201, R15 ;  /* 0x0000000f00c97245 */ /* 0x000fe20000201400 */
[----:B------:R-:W5:Y:S01]  /*cb50*/  MUFU.TANH R52, R52 ;  /* 0x0000003400347308 */ /* 0x000f620000002400 */
[----:B------:R-:W-:Y:S01]  /*cb60*/  FSEL R208, R171, -INF , !P3 ;  /* 0xff800000abd07808 */ /* 0x000fe20005800000 */
[----:B------:R-:W-:Y:S01]  /*cb70*/  FFMA.FTZ R147, R17, UR6, R147 ;  /* 0x0000000611937c23 */ /* 0x000fe20008010093 */
[----:B------:R-:W-:Y:S01]  /*cb80*/  ISETP.GE.AND P3, PT, R200, R130, PT ;  /* 0x00000082c800720c */ /* 0x000fe20003f66270 */
[C---:B-1----:R-:W-:Y:S01]  /*cb90*/  FFMA.FTZ R60, R201.reuse, UR6, R60 ;  /* 0x00000006c93c7c23 */ /* 0x042fe2000801003c */
[----:B--2---:R-:W-:Y:S01]  /*cba0*/  FFMA.FTZ R201, R201, UR6, R62 ;  /* 0x00000006c9c97c23 */ /* 0x004fe2000801003e */
[----:B------:R-:W-:Y:S01]  /*cbb0*/  FSEL R209, R142, -INF , !P2 ;  /* 0xff8000008ed17808 */ /* 0x000fe20005000000 */
[----:B------:R-:W-:Y:S01]  /*cbc0*/  FFMA.FTZ R192, R17, UR6, R192 ;  /* 0x0000000611c07c23 */ /* 0x000fe200080100c0 */
[----:B------:R-:W-:Y:S01]  /*cbd0*/  FSEL R62, R147, -INF , !P5 ;  /* 0xff800000933e7808 */ /* 0x000fe20006800000 */
[----:B------:R-:W-:Y:S01]  /*cbe0*/  HMMA.16816.F32.BF16 R124, R204, R218, R124 ;  /* 0x000000dacc7c723c */ /* 0x000fe2000004187c */
[----:B------:R-:W-:Y:S01]  /*cbf0*/  ISETP.GE.AND P5, PT, R200, R128, PT ;  /* 0x00000080c800720c */ /* 0x000fe20003fa6270 */
[----:B------:R1:W-:Y:S01]  /*cc00*/  MUFU.TANH R49, R70 ;  /* 0x0000004600317308 */ /* 0x0003e20000002400 */
[----:B------:R-:W-:Y:S01]  /*cc10*/  I2FP.F32.S32 R200, R200 ;  /* 0x000000c800c87245 */ /* 0x000fe20000201400 */
[----:B------:R-:W-:Y:S01]  /*cc20*/  FMUL.FTZ R50, R27, UR11 ;  /* 0x0000000b1b327c20 */ /* 0x000fe20008410000 */
[----:B------:R-:W-:Y:S01]  /*cc30*/  ISETP.GE.AND P2, PT, R15, R130, PT ;  /* 0x000000820f00720c */ /* 0x000fe20003f46270 */
[----:B------:R-:W-:Y:S01]  /*cc40*/  FMUL.FTZ R46, R21, UR11 ;  /* 0x0000000b152e7c20 */ /* 0x000fe20008410000 */
[----:B------:R-:W-:Y:S01]  /*cc50*/  LOP3.LUT R22, R22, 0x90, R169, 0xfe, !PT ;  /* 0x0000009016167812 */ /* 0x000fe200078efea9 */
[C---:B----4-:R-:W-:Y:S01]  /*cc60*/  FFMA.FTZ R61, R200.reuse, UR6, R61 ;  /* 0x00000006c83d7c23 */ /* 0x050fe2000801003d */
[----:B------:R-:W-:Y:S01]  /*cc70*/  FSEL R31, R31, -INF , !P4 ;  /* 0xff8000001f1f7808 */ /* 0x000fe20006000000 */
[----:B---3--:R-:W-:Y:S01]  /*cc80*/  FFMA.FTZ R200, R200, UR6, R63 ;  /* 0x00000006c8c87c23 */ /* 0x008fe2000801003f */
[----:B------:R-:W-:Y:S01]  /*cc90*/  ISETP.GE.AND P4, PT, R15, R128, PT ;  /* 0x000000800f00720c */ /* 0x000fe20003f86270 */
[----:B------:R-:W2:Y:S01]  /*cca0*/  MUFU.TANH R53, R53 ;  /* 0x0000003500357308 */ /* 0x000ea20000002400 */
[----:B------:R-:W-:Y:S01]  /*ccb0*/  FSEL R205, R192, -INF , !P6 ;  /* 0xff800000c0cd7808 */ /* 0x000fe20007000000 */
[----:B------:R-:W-:Y:S01]  /*ccc0*/  FMUL.FTZ R72, R35, UR11 ;  /* 0x0000000b23487c20 */ /* 0x000fe20008410000 */
[----:B------:R-:W-:Y:S01]  /*ccd0*/  FSEL R60, R60, -INF , !P2 ;  /* 0xff8000003c3c7808 */ /* 0x000fe20005000000 */
[----:B------:R-:W-:Y:S01]  /*cce0*/  FMUL.FTZ R20, R20, UR11 ;  /* 0x0000000b14147c20 */ /* 0x000fe20008410000 */
[C---:B------:R-:W-:Y:S01]  /*ccf0*/  ISETP.GE.AND P6, PT, R22.reuse, R130, PT ;  /* 0x000000821600720c */ /* 0x040fe20003fc6270 */
[----:B------:R-:W-:Y:S01]  /*cd00*/  FMUL.FTZ R13, R13, UR11 ;  /* 0x0000000b0d0d7c20 */ /* 0x000fe20008410000 */
[----:B------:R-:W-:Y:S01]  /*cd10*/  ISETP.GE.AND P2, PT, R22, R128, PT ;  /* 0x000000801600720c */ /* 0x000fe20003f46270 */
[----:B-1----:R-:W-:Y:S01]  /*cd20*/  FMUL.FTZ R70, R30, UR11 ;  /* 0x0000000b1e467c20 */ /* 0x002fe20008410000 */
[--C-:B------:R-:W-:Y:S01]  /*cd30*/  LOP3.LUT R25, R25, 0x91, R169.reuse, 0xfe, !PT ;  /* 0x0000009119197812 */ /* 0x100fe200078efea9 */
[----:B------:R-:W-:Y:S01]  /*cd40*/  IMAD.U32 R30, RZ, RZ, UR4 ;  /* 0x00000004ff1e7e24 */ /* 0x000fe2000f8e00ff */
[----:B------:R-:W-:Y:S01]  /*cd50*/  I2FP.F32.S32 R22, R22 ;  /* 0x0000001600167245 */ /* 0x000fe20000201400 */
[----:B------:R1:W-:Y:S01]  /*cd60*/  MUFU.TANH R18, R132 ;  /* 0x0000008400127308 */ /* 0x0003e20000002400 */
[----:B------:R-:W-:Y:S01]  /*cd70*/  FSEL R201, R201, -INF , !P4 ;  /* 0xff800000c9c97808 */ /* 0x000fe20006000000 */
[----:B------:R-:W-:Y:S01]  /*cd80*/  FMUL.FTZ R9, R9, UR11 ;  /* 0x0000000b09097c20 */ /* 0x000fe20008410000 */
[----:B------:R-:W-:Y:S01]  /*cd90*/  FSEL R63, R61, -INF , !P3 ;  /* 0xff8000003d3f7808 */ /* 0x000fe20005800000 */
[C---:B------:R-:W-:Y:S01]  /*cda0*/  FFMA.FTZ R27, R22.reuse, UR6, R56 ;  /* 0x00000006161b7c23 */ /* 0x040fe20008010038 */
[C---:B------:R-:W-:Y:S01]  /*cdb0*/  ISETP.GE.AND P4, PT, R25.reuse, R130, PT ;  /* 0x000000821900720c */ /* 0x040fe20003f86270 */
[----:B------:R-:W-:Y:S01]  /*cdc0*/  FFMA.FTZ R68, R22, UR6, R68 ;  /* 0x0000000616447c23 */ /* 0x000fe20008010044 */
[----:B------:R-:W-:Y:S01]  /*cdd0*/  ISETP.GE.AND P3, PT, R25, R128, PT ;  /* 0x000000801900720c */ /* 0x000fe20003f66270 */
[----:B------:R-:W3:Y:S01]  /*cde0*/  MUFU.TANH R21, R139 ;  /* 0x0000008b00157308 */ /* 0x000ee20000002400 */
[----:B------:R-:W-:Y:S01]  /*cdf0*/  I2FP.F32.S32 R25, R25 ;  /* 0x0000001900197245 */ /* 0x000fe20000201400 */
[----:B------:R-:W-:Y:S01]  /*ce00*/  FMUL.FTZ R4, R4, UR11 ;  /* 0x0000000b04047c20 */ /* 0x000fe20008410000 */
[----:B------:R-:W-:Y:S01]  /*ce10*/  LOP3.LUT R22, R30, 0x98, R169, 0xfe, !PT ;  /* 0x000000981e167812 */ /* 0x000fe200078efea9 */
[----:B------:R-:W-:Y:S01]  /*ce20*/  FMUL.FTZ R5, R5, UR11 ;  /* 0x0000000b05057c20 */ /* 0x000fe20008410000 */
[----:B------:R-:W-:Y:S01]  /*ce30*/  FSEL R200, R200, -INF , !P5 ;  /* 0xff800000c8c87808 */ /* 0x000fe20006800000 */
[C---:B------:R-:W-:Y:S01]  /*ce40*/  FFMA.FTZ R57, R25.reuse, UR6, R57 ;  /* 0x0000000619397c23 */ /* 0x040fe20008010039 */
[----:B------:R-:W-:Y:S01]  /*ce50*/  FFMA.FTZ R69, R25, UR6, R69 ;  /* 0x0000000619457c23 */ /* 0x000fe20008010045 */
[----:B------:R-:W-:Y:S01]  /*ce60*/  FSEL R61, R27, -INF , !P6 ;  /* 0xff8000001b3d7808 */ /* 0x000fe20007000000 */
[----:B------:R-:W-:Y:S01]  /*ce70*/  IMAD.U32 R25, RZ, RZ, UR4 ;  /* 0x00000004ff197e24 */ /* 0x000fe2000f8e00ff */
[C---:B------:R-:W-:Y:S01]  /*ce80*/  ISETP.GE.AND P5, PT, R22.reuse, R130, PT ;  /* 0x000000821600720c */ /* 0x040fe20003fa6270 */
[----:B-1----:R-:W-:Y:S01]  /*ce90*/  IMAD.U32 R132, RZ, RZ, UR4 ;  /* 0x00000004ff847e24 */ /* 0x002fe2000f8e00ff */
[----:B------:R-:W-:Y:S01]  /*cea0*/  ISETP.GE.AND P6, PT, R22, R128, PT ;  /* 0x000000801600720c */ /* 0x000fe20003fc6270 */
[----:B------:R-:W1:Y:S01]  /*ceb0*/  MUFU.TANH R75, R75 ;  /* 0x0000004b004b7308 */ /* 0x000e620000002400 */
[----:B------:R-:W-:Y:S01]  /*cec0*/  I2FP.F32.S32 R22, R22 ;  /* 0x0000001600167245 */ /* 0x000fe20000201400 */
[----:B------:R-:W-:Y:S01]  /*ced0*/  FMUL.FTZ R124, R124, UR11 ;  /* 0x0000000b7c7c7c20 */ /* 0x000fe20008410000 */
[--C-:B------:R-:W-:Y:S01]  /*cee0*/  LOP3.LUT R25, R25, 0x99, R169.reuse, 0xfe, !PT ;  /* 0x0000009919197812 */ /* 0x100fe200078efea9 */
[----:B------:R-:W-:Y:S01]  /*cef0*/  FMUL.FTZ R125, R125, UR11 ;  /* 0x0000000b7d7d7c20 */ /* 0x000fe20008410000 */
[----:B------:R-:W-:Y:S01]  /*cf00*/  FSEL R145, R68, -INF , !P2 ;  /* 0xff80000044917808 */ /* 0x000fe20005000000 */
[----:B-----5:R-:W-:Y:S01]  /*cf10*/  FFMA.FTZ R35, R22, UR6, R52 ;  /* 0x0000000616237c23 */ /* 0x020fe20008010034 */
[----:B------:R-:W-:Y:S01]  /*cf20*/  FSEL R57, R57, -INF , !P4 ;  /* 0xff80000039397808 */ /* 0x000fe20006000000 */
[----:B------:R4:W5:Y:S01]  /*cf30*/  MUFU.TANH R11, R137 ;  /* 0x00000089000b7308 */ /* 0x0009620000002400 */
[----:B------:R-:W-:Y:S01]  /*cf40*/  LOP3.LUT R132, R132, 0xa0, R169, 0xfe, !PT ;  /* 0x000000a084847812 */ /* 0x000fe200078efea9 */
[----:B------:R-:W-:Y:S01]  /*cf50*/  IMAD.U32 R52, RZ, RZ, UR4 ;  /* 0x00000004ff347e24 */ /* 0x000fe2000f8e00ff */
[C---:B------:R-:W-:Y:S01]  /*cf60*/  ISETP.GE.AND P2, PT, R25.reuse, R130, PT ;  /* 0x000000821900720c */ /* 0x040fe20003f46270 */
[----:B------:R-:W-:Y:S01]  /*cf70*/  IMAD.U32 R144, RZ, RZ, UR4 ;  /* 0x00000004ff907e24 */ /* 0x000fe2000f8e00ff */
[----:B------:R-:W-:Y:S01]  /*cf80*/  ISETP.GE.AND P4, PT, R25, R128, PT ;  /* 0x000000801900720c */ /* 0x000fe20003f86270 */
[----:B------:R-:W-:Y:S01]  /*cf90*/  IMAD.U32 R216, RZ, RZ, UR4 ;  /* 0x00000004ffd87e24 */ /* 0x000fe2000f8e00ff */
[----:B------:R-:W-:Y:S01]  /*cfa0*/  I2FP.F32.S32 R25, R25 ;  /* 0x0000001900197245 */ /* 0x000fe20000201400 */
[----:B------:R-:W-:Y:S01]  /*cfb0*/  MUFU.TANH R135, R135 ;  /* 0x0000008700877308 */ /* 0x000fe20000002400 */
[----:B------:R-:W-:Y:S01]  /*cfc0*/  FSEL R140, R69, -INF , !P3 ;  /* 0xff800000458c7808 */ /* 0x000fe20005800000 */
[----:B------:R-:W-:Y:S01]  /*cfd0*/  IMAD.U32 R69, RZ, RZ, UR4 ;  /* 0x00000004ff457e24 */ /* 0x000fe2000f8e00ff */
[----:B------:R-:W-:Y:S01]  /*cfe0*/  FSEL R35, R35, -INF , !P5 ;  /* 0xff80000023237808 */ /* 0x000fe20006800000 */
[C---:B--2---:R-:W-:Y:S01]  /*cff0*/  FFMA.FTZ R53, R25.reuse, UR6, R53 ;  /* 0x0000000619357c23 */ /* 0x044fe20008010035 */
[C---:B------:R-:W-:Y:S01]  /*d000*/  ISETP.GE.AND P3, PT, R132.reuse, R130, PT ;  /* 0x000000828400720c */ /* 0x040fe20003f66270 */
[----:B------:R-:W-:Y:S01]  /*d010*/  FFMA.FTZ R41, R25, UR6, R41 ;  /* 0x0000000619297c23 */ /* 0x000fe20008010029 */
[----:B------:R-:W-:Y:S01]  /*d020*/  ISETP.GE.AND P5, PT, R132, R128, PT ;  /* 0x000000808400720c */ /* 0x000fe20003fa6270 */
[----:B------:R-:W-:-:S02]  /*d030*/  IMAD.U32 R25, RZ, RZ, UR4 ;  /* 0x00000004ff197e24 */ /* 0x000fc4000f8e00ff */
[----:B----4-:R-:W-:Y:S01]  /*d040*/  FFMA.FTZ R137, R22, UR6, R49 ;  /* 0x0000000616897c23 */ /* 0x010fe20008010031 */
[----:B------:R-:W-:Y:S01]  /*d050*/  IMAD.U32 R22, RZ, RZ, UR4 ;  /* 0x00000004ff167e24 */ /* 0x000fe2000f8e00ff */
[----:B------:R-:W-:Y:S01]  /*d060*/  I2FP.F32.S32 R132, R132 ;  /* 0x0000008400847245 */ /* 0x000fe20000201400 */
[----:B------:R2:W-:Y:S01]  /*d070*/  MUFU.TANH R14, R136 ;  /* 0x00000088000e7308 */ /* 0x0005e20000002400 */
[--C-:B------:R-:W-:Y:S01]  /*d080*/  LOP3.LUT R69, R69, 0xc9, R169.reuse, 0xfe, !PT ;  /* 0x000000c945457812 */ /* 0x100fe200078efea9 */
[----:B------:R-:W-:Y:S01]  /*d090*/  IMAD.U32 R141, RZ, RZ, UR4 ;  /* 0x00000004ff8d7e24 */ /* 0x000fe2000f8e00ff */
[----:B------:R-:W-:Y:S01]  /*d0a0*/  LOP3.LUT R22, R22, 0xa1, R169, 0xfe, !PT ;  /* 0x000000a116167812 */ /* 0x000fe200078efea9 */
[C---:B------:R-:W-:Y:S01]  /*d0b0*/  FFMA.FTZ R30, R132.reuse, UR6, R33 ;  /* 0x00000006841e7c23 */ /* 0x040fe20008010021 */
[----:B------:R-:W-:Y:S01]  /*d0c0*/  FSEL R137, R137, -INF , !P6 ;  /* 0xff80000089897808 */ /* 0x000fe20007000000 */
[----:B---3--:R-:W-:Y:S01]  /*d0d0*/  FFMA.FTZ R132, R132, UR6, R21 ;  /* 0x0000000684847c23 */ /* 0x008fe20008010015 */
[----:B------:R-:W-:Y:S01]  /*d0e0*/  FSEL R33, R53, -INF , !P2 ;  /* 0xff80000035217808 */ /* 0x000fe20005000000 */
[----:B------:R-:W3:Y:S01]  /*d0f0*/  MUFU.TANH R138, R138 ;  /* 0x0000008a008a7308 */ /* 0x000ee20000002400 */
[----:B------:R-:W-:-:S02]  /*d100*/  ISETP.GE.AND P6, PT, R22, R130, PT ;  /* 0x000000821600720c */ /* 0x000fc40003fc6270 */
[----:B------:R-:W-:Y:S02]  /*d110*/  ISETP.GE.AND P2, PT, R22, R128, PT ;  /* 0x000000801600720c */ /* 0x000fe40003f46270 */
[----:B------:R-:W-:Y:S02]  /*d120*/  LOP3.LUT R21, R25, 0xa8, R169, 0xfe, !PT ;  /* 0x000000a819157812 */ /* 0x000fe400078efea9 */
[----:B------:R-:W-:Y:S01]  /*d130*/  I2FP.F32.S32 R22, R22 ;  /* 0x0000001600167245 */ /* 0x000fe20000201400 */
[----:B------:R-:W4:Y:S01]  /*d140*/  MUFU.TANH R134, R134 ;  /* 0x0000008600867308 */ /* 0x000f220000002400 */
[----:B--2---:R-:W-:Y:S02]  /*d150*/  FSEL R136, R41, -INF , !P4 ;  /* 0xff80000029887808 */ /* 0x004fe40006000000 */
[----:B------:R-:W-:Y:S01]  /*d160*/  FSEL R30, R30, -INF , !P3 ;  /* 0xff8000001e1e7808 */ /* 0x000fe20005800000 */
[C---:B-1----:R-:W-:Y:S01]  /*d170*/  FFMA.FTZ R27, R22.reuse, UR6, R75 ;  /* 0x00000006161b7c23 */ /* 0x042fe2000801004b */
[C---:B------:R-:W-:Y:S01]  /*d180*/  ISETP.GE.AND P4, PT, R21.reuse, R130, PT ;  /* 0x000000821500720c */ /* 0x040fe20003f86270 */
[----:B------:R-:W-:Y:S01]  /*d190*/  FFMA.FTZ R10, R22, UR6, R10 ;  /* 0x00000006160a7c23 */ /* 0x000fe2000801000a */
[----:B------:R-:W-:Y:S01]  /*d1a0*/  ISETP.GE.AND P3, PT, R21, R128, PT ;  /* 0x000000801500720c */ /* 0x000fe20003f66270 */
[----:B------:R-:W-:Y:S01]  /*d1b0*/  IMAD.U32 R22, RZ, RZ, UR4 ;  /* 0x00000004ff167e24 */ /* 0x000fe2000f8e00ff */
[----:B------:R-:W-:Y:S01]  /*d1c0*/  I2FP.F32.S32 R21, R21 ;  /* 0x0000001500157245 */ /* 0x000fe20000201400 */
[----:B------:R1:W-:Y:S01]  /*d1d0*/  MUFU.TANH R56, R117 ;  /* 0x0000007500387308 */ /* 0x0003e20000002400 */
[----:B------:R-:W-:-:S02]  /*d1e0*/  FSEL R132, R132, -INF , !P5 ;  /* 0xff80000084847808 */ /* 0x000fc40006800000 */
[----:B------:R-:W-:Y:S01]  /*d1f0*/  FSEL R27, R27, -INF , !P6 ;  /* 0xff8000001b1b7808 */ /* 0x000fe20007000000 */
[----:B-----5:R-:W-:Y:S01]  /*d200*/  FFMA.FTZ R25, R21, UR6, R11 ;  /* 0x0000000615197c23 */ /* 0x020fe2000801000b */
[--C-:B------:R-:W-:Y:S02]  /*d210*/  LOP3.LUT R11, R22, 0xa9, R169.reuse, 0xfe, !PT ;  /* 0x000000a9160b7812 */ /* 0x100fe400078efea9 */
[----:B------:R-:W-:Y:S01]  /*d220*/  LOP3.LUT R144, R144, 0x60, R169, 0xfe, !PT ;  /* 0x0000006090907812 */ /* 0x000fe200078efea9 */
[----:B------:R-:W-:Y:S01]  /*d230*/  MUFU.TANH R133, R133 ;  /* 0x0000008500857308 */ /* 0x000fe20000002400 */
[C---:B------:R-:W-:Y:S02]  /*d240*/  ISETP.GE.AND P5, PT, R11.reuse, R130, PT ;  /* 0x000000820b00720c */ /* 0x040fe40003fa6270 */
[----:B------:R-:W-:Y:S02]  /*d250*/  ISETP.GE.AND P6, PT, R11, R128, PT ;  /* 0x000000800b00720c */ /* 0x000fe40003fc6270 */
[----:B------:R-:W-:-:S02]  /*d260*/  I2FP.F32.S32 R11, R11 ;  /* 0x0000000b000b7245 */ /* 0x000fc40000201400 */
[----:B------:R-:W-:Y:S01]  /*d270*/  FSEL R25, R25, -INF , !P4 ;  /* 0xff80000019197808 */ /* 0x000fe20006000000 */
[----:B------:R2:W5:Y:S01]  /*d280*/  MUFU.TANH R15, R120 ;  /* 0x00000078000f7308 */ /* 0x0005620000002400 */
[----:B-1----:R-:W-:Y:S02]  /*d290*/  IMAD.U32 R117, RZ, RZ, UR4 ;  /* 0x00000004ff757e24 */ /* 0x002fe4000f8e00ff */
[C---:B---3--:R-:W-:Y:S01]  /*d2a0*/  FFMA.FTZ R138, R11.reuse, UR6, R138 ;  /* 0x000000060b8a7c23 */ /* 0x048fe2000801008a */
[----:B------:R-:W-:Y:S01]  /*d2b0*/  FFMA.FTZ R14, R11, UR6, R14 ;  /* 0x000000060b0e7c23 */ /* 0x000fe2000801000e */
[----:B------:R-:W-:Y:S01]  /*d2c0*/  IMAD.U32 R11, RZ, RZ, UR4 ;  /* 0x00000004ff0b7e24 */ /* 0x000fe2000f8e00ff */
[--C-:B------:R-:W-:Y:S02]  /*d2d0*/  LOP3.LUT R216, R216, 0x51, R169.reuse, 0xfe, !PT ;  /* 0x00000051d8d87812 */ /* 0x100fe400078efea9 */
[--C-:B------:R-:W-:Y:S01]  /*d2e0*/  LOP3.LUT R117, R117, 0xb0, R169.reuse, 0xfe, !PT ;  /* 0x000000b075757812 */ /* 0x100fe200078efea9 */
[----:B------:R1:W3:Y:S01]  /*d2f0*/  MUFU.TANH R19, R123 ;  /* 0x0000007b00137308 */ /* 0x0002e20000002400 */
[----:B------:R-:W-:-:S02]  /*d300*/  LOP3.LUT R11, R11, 0xb8, R169, 0xfe, !PT ;  /* 0x000000b80b0b7812 */ /* 0x000fc400078efea9 */
[----:B------:R-:W-:Y:S02]  /*d310*/  ISETP.GE.AND P4, PT, R117, R128, PT ;  /* 0x000000807500720c */ /* 0x000fe40003f86270 */
[----:B------:R-:W-:-:S03]  /*d320*/  LOP3.LUT R141, R141, 0x59, R169, 0xfe, !PT ;  /* 0x000000598d8d7812 */ /* 0x000fc600078efea9 */
[----:B------:R-:W3:Y:S01]  /*d330*/  MUFU.TANH R118, R118 ;  /* 0x0000007600767308 */ /* 0x000ee20000002400 */
[----:B--2---:R-:W-:Y:S01]  /*d340*/  FFMA.FTZ R120, R21, UR6, R135 ;  /* 0x0000000615787c23 */ /* 0x004fe20008010087 */
[----:B------:R-:W-:-:S04]  /*d350*/  IMAD.U32 R21, RZ, RZ, UR4 ;  /* 0x00000004ff157e24 */ /* 0x000fc8000f8e00ff */
[----:B------:R-:W-:Y:S02]  /*d360*/  FSEL R120, R120, -INF , !P3 ;  /* 0xff80000078787808 */ /* 0x000fe40005800000 */
[----:B------:R-:W-:Y:S01]  /*d370*/  LOP3.LUT R21, R21, 0xb1, R169, 0xfe, !PT ;  /* 0x000000b115157812 */ /* 0x000fe200078efea9 */
[----:B------:R2:W3:Y:S01]  /*d380*/  MUFU.TANH R17, R119 ;  /* 0x0000007700117308 */ /* 0x0004e20000002400 */
[----:B-1----:R-:W-:Y:S02]  /*d390*/  FSEL R123, R10, -INF , !P2 ;  /* 0xff8000000a7b7808 */ /* 0x002fe40005000000 */
[-C--:B------:R-:W-:Y:S02]  /*d3a0*/  ISETP.GE.AND P2, PT, R117, R130.reuse, PT ;  /* 0x000000827500720c */ /* 0x080fe40003f46270 */
[----:B------:R-:W-:Y:S02]  /*d3b0*/  I2FP.F32.S32 R117, R117 ;  /* 0x0000007500757245 */ /* 0x000fe40000201400 */
[----:B------:R-:W-:Y:S01]  /*d3c0*/  ISETP.GE.AND P3, PT, R21, R130, PT ;  /* 0x000000821500720c */ /* 0x000fe20003f66270 */
[----:B------:R1:W-:Y:S02]  /*d3d0*/  MUFU.TANH R10, R24 ;  /* 0x00000018000a7308 */ /* 0x0003e40000002400 */
[C---:B----4-:R-:W-:Y:S01]  /*d3e0*/  FFMA.FTZ R22, R117.reuse, UR6, R134 ;  /* 0x0000000675167c23 */ /* 0x050fe20008010086 */
[----:B------:R-:W-:Y:S01]  /*d3f0*/  FFMA.FTZ R117, R117, UR6, R18 ;  /* 0x0000000675757c23 */ /* 0x000fe20008010012 */
[----:B------:R-:W-:Y:S01]  /*d400*/  I2FP.F32.S32 R18, R21 ;  /* 0x0000001500127245 */ /* 0x000fe20000201400 */
[----:B------:R-:W-:-:S02]  /*d410*/  IMAD.U32 R134, RZ, RZ, UR4 ;  /* 0x00000004ff867e24 */ /* 0x000fc4000f8e00ff */
[----:B------:R-:W-:Y:S01]  /*d420*/  FSEL R22, R22, -INF , !P2 ;  /* 0xff80000016167808 */ /* 0x000fe20005000000 */
[----:B------:R-:W4:Y:S01]  /*d430*/  MUFU.TANH R74, R74 ;  /* 0x0000004a004a7308 */ /* 0x000f220000002400 */
[----:B--2---:R-:W-:Y:S01]  /*d440*/  FSEL R119, R14, -INF , !P6 ;  /* 0xff8000000e777808 */ /* 0x004fe20007000000 */
[----:B-----5:R-:W-:Y:S01]  /*d450*/  FFMA.FTZ R15, R18, UR6, R15 ;  /* 0x00000006120f7c23 */ /* 0x020fe2000801000f */
[----:B------:R-:W-:Y:S02]  /*d460*/  I2FP.F32.S32 R14, R11 ;  /* 0x0000000b000e7245 */ /* 0x000fe40000201400 */
[C---:B------:R-:W-:Y:S02]  /*d470*/  ISETP.GE.AND P6, PT, R11.reuse, R130, PT ;  /* 0x000000820b00720c */ /* 0x040fe40003fc6270 */
[-C--:B------:R-:W-:Y:S01]  /*d480*/  ISETP.GE.AND P2, PT, R11, R128.reuse, PT ;  /* 0x000000800b00720c */ /* 0x080fe20003f46270 */
[----:B------:R-:W2:Y:S01]  /*d490*/  MUFU.TANH R73, R73 ;  /* 0x0000004900497308 */ /* 0x000ea20000002400 */
[----:B-1----:R-:W-:Y:S01]  /*d4a0*/  FSEL R24, R138, -INF , !P5 ;  /* 0xff8000008a187808 */ /* 0x002fe20006800000 */
[----:B---3--:R-:W-:Y:S01]  /*d4b0*/  FFMA.FTZ R19, R14, UR6, R19 ;  /* 0x000000060e137c23 */ /* 0x008fe20008010013 */
[----:B------:R-:W-:Y:S01]  /*d4c0*/  ISETP.GE.AND P5, PT, R21, R128, PT ;  /* 0x000000801500720c */ /* 0x000fe20003fa6270 */
[----:B------:R-:W-:Y:S01]  /*d4d0*/  FFMA.FTZ R21, R18, UR6, R133 ;  /* 0x0000000612157c23 */ /* 0x000fe20008010085 */
[----:B------:R-:W-:Y:S01]  /*d4e0*/  IMAD.U32 R18, RZ, RZ, UR4 ;  /* 0x00000004ff127e24 */ /* 0x000fe2000f8e00ff */
[----:B------:R-:W-:-:S02]  /*d4f0*/  FSEL R117, R117, -INF , !P4 ;  /* 0xff80000075757808 */ /* 0x000fc40006000000 */
[----:B------:R1:W-:Y:S01]  /*d500*/  MUFU.TANH R11, R47 ;  /* 0x0000002f000b7308 */ /* 0x0003e20000002400 */
[----:B------:R-:W-:Y:S02]  /*d510*/  FSEL R21, R21, -INF , !P3 ;  /* 0xff80000015157808 */ /* 0x000fe40005800000 */
[----:B------:R-:W-:Y:S02]  /*d520*/  LOP3.LUT R138, R169, UR4, RZ, 0xfc, !PT ;  /* 0x00000004a98a7c12 */ /* 0x000fe4000f8efcff */
[----:B------:R-:W-:-:S03]  /*d530*/  LOP3.LUT R134, R134, 0x10, R169, 0xfe, !PT ;  /* 0x0000001086867812 */ /* 0x000fc600078efea9 */
[----:B------:R3:W-:Y:S08]  /*d540*/  MUFU.TANH R41, R50 ;  /* 0x0000003200297308 */ /* 0x0007f00000002400 */
[----:B------:R5:W2:Y:S01]  /*d550*/  MUFU.TANH R49, R116 ;  /* 0x0000007400317308 */ /* 0x000aa20000002400 */
[----:B-1----:R-:W-:Y:S01]  /*d560*/  FFMA.FTZ R47, R14, UR6, R118 ;  /* 0x000000060e2f7c23 */ /* 0x002fe20008010076 */
[----:B------:R-:W-:-:S02]  /*d570*/  LOP3.LUT R14, R18, 0xb9, R169, 0xfe, !PT ;  /* 0x000000b9120e7812 */ /* 0x000fc400078efea9 */
[--C-:B------:R-:W-:Y:S02]  /*d580*/  LOP3.LUT R18, R18, 0xc1, R169.reuse, 0xfe, !PT ;  /* 0x000000c112127812 */ /* 0x100fe400078efea9 */
[C---:B------:R-:W-:Y:S02]  /*d590*/  ISETP.GE.AND P4, PT, R14.reuse, R130, PT ;  /* 0x000000820e00720c */ /* 0x040fe40003f86270 */
[----:B------:R-:W-:Y:S01]  /*d5a0*/  ISETP.GE.AND P3, PT, R14, R128, PT ;  /* 0x000000800e00720c */ /* 0x000fe20003f66270 */
[----:B------:R-:W-:Y:S01]  /*d5b0*/  MUFU.TANH R70, R70 ;  /* 0x0000004600467308 */ /* 0x000fe20000002400 */
[----:B---3--:R-:W-:Y:S02]  /*d5c0*/  LOP3.LUT R50, R52, 0xc0, R169, 0xfe, !PT ;  /* 0x000000c034327812 */ /* 0x008fe400078efea9 */
[----:B------:R-:W-:Y:S02]  /*d5d0*/  I2FP.F32.S32 R14, R14 ;  /* 0x0000000e000e7245 */ /* 0x000fe40000201400 */
[----:B------:R-:W-:-:S02]  /*d5e0*/  FSEL R47, R47, -INF , !P2 ;  /* 0xff8000002f2f7808 */ /* 0x000fc40005000000 */
[----:B------:R-:W-:Y:S01]  /*d5f0*/  ISETP.GE.AND P2, PT, R18, R130, PT ;  /* 0x000000821200720c */ /* 0x000fe20003f46270 */
[----:B------:R1:W-:Y:S01]  /*d600*/  MUFU.TANH R52, R20 ;  /* 0x0000001400347308 */ /* 0x0003e20000002400 */
[----:B-----5:R-:W-:Y:S01]  /*d610*/  FSEL R116, R15, -INF , !P5 ;  /* 0xff8000000f747808 */ /* 0x020fe20006800000 */
[C---:B------:R-:W-:Y:S01]  /*d620*/  FFMA.FTZ R17, R14.reuse, UR6, R17 ;  /* 0x000000060e117c23 */ /* 0x040fe20008010011 */
[----:B------:R-:W-:Y:S01]  /*d630*/  I2FP.F32.S32 R15, R50 ;  /* 0x00000032000f7245 */ /* 0x000fe20000201400 */
[----:B------:R-:W-:Y:S01]  /*d640*/  FFMA.FTZ R14, R14, UR6, R56 ;  /* 0x000000060e0e7c23 */ /* 0x000fe20008010038 */
[----:B------:R-:W-:-:S03]  /*d650*/  ISETP.GE.AND P5, PT, R50, R130, PT ;  /* 0x000000823200720c */ /* 0x000fc60003fa6270 */
[----:B------:R-:W3:Y:S01]  /*d660*/  MUFU.TANH R72, R72 ;  /* 0x0000004800487308 */ /* 0x000ee20000002400 */
[C---:B----4-:R-:W-:Y:S01]  /*d670*/  FFMA.FTZ R74, R15.reuse, UR6, R74 ;  /* 0x000000060f4a7c23 */ /* 0x050fe2000801004a */
[----:B--2---:R-:W-:-:S06]  /*d680*/  FFMA.FTZ R73, R15, UR6, R73 ;  /* 0x000000060f497c23 */ /* 0x004fcc0008010049 */
[----:B------:R-:W2:Y:S01]  /*d690*/  MUFU.TANH R71, R71 ;  /* 0x0000004700477308 */ /* 0x000ea20000002400 */
[----:B-1----:R-:W-:Y:S01]  /*d6a0*/  FSEL R20, R19, -INF , !P6 ;  /* 0xff80000013147808 */ /* 0x002fe20007000000 */
[----:B------:R-:W-:Y:S01]  /*d6b0*/  IMAD.U32 R19, RZ, RZ, UR4 ;  /* 0x00000004ff137e24 */ /* 0x000fe2000f8e00ff */
[----:B------:R-:W-:-:S04]  /*d6c0*/  ISETP.GE.AND P6, PT, R50, R128, PT ;  /* 0x000000803200720c */ /* 0x000fc80003fc6270 */
[----:B------:R-:W-:Y:S01]  /*d6d0*/  LOP3.LUT R15, R19, 0xc8, R169, 0xfe, !PT ;  /* 0x000000c8130f7812 */ /* 0x000fe200078efea9 */
[----:B------:R1:W-:Y:S01]  /*d6e0*/  MUFU.TANH R56, R45 ;  /* 0x0000002d00387308 */ /* 0x0003e20000002400 */
[----:B------:R-:W-:Y:S02]  /*d6f0*/  FSEL R19, R17, -INF , !P4 ;  /* 0xff80000011137808 */ /* 0x000fe40006000000 */
[----:B------:R-:W-:-:S05]  /*d700*/  ISETP.GE.AND P4, PT, R18, R128, PT ;  /* 0x000000801200720c */ /* 0x000fca0003f86270 */
[----:B------:R4:W-:Y:S08]  /*d710*/  MUFU.TANH R50, R46 ;  /* 0x0000002e00327308 */ /* 0x0009f00000002400 */
[----:B------:R-:W-:Y:S01]  /*d720*/  MUFU.TANH R55, R55 ;  /* 0x0000003700377308 */ /* 0x000fe20000002400 */
[----:B-1----:R-:W-:Y:S02]  /*d730*/  I2FP.F32.S32 R45, R18 ;  /* 0x00000012002d7245 */ /* 0x002fe40000201400 */
[----:B------:R-:W-:Y:S01]  /*d740*/  FSEL R18, R74, -INF , !P5 ;  /* 0xff8000004a127808 */ /* 0x000fe20006800000 */
[----:B------:R-:W-:Y:S01]  /*d750*/  FMUL.FTZ R74, R113, UR11 ;  /* 0x0000000b714a7c20 */ /* 0x000fe20008410000 */
[----:B------:R-:W-:Y:S01]  /*d760*/  ISETP.GE.AND P5, PT, R15, R128, PT ;  /* 0x000000800f00720c */ /* 0x000fe20003fa6270 */
[C---:B------:R-:W-:Y:S01]  /*d770*/  FFMA.FTZ R17, R45.reuse, UR6, R49 ;  /* 0x000000062d117c23 */ /* 0x040fe20008010031 */
[----:B---3--:R-:W-:Y:S01]  /*d780*/  FFMA.FTZ R72, R45, UR6, R72 ;  /* 0x000000062d487c23 */ /* 0x008fe20008010048 */
[----:B------:R-:W1:Y:S01]  /*d790*/  MUFU.TANH R54, R54 ;  /* 0x0000003600367308 */ /* 0x000e620000002400 */
[----:B----4-:R-:W-:Y:S01]  /*d7a0*/  FSEL R46, R14, -INF , !P3 ;  /* 0xff8000000e2e7808 */ /* 0x010fe20005800000 */
[----:B------:R-:W-:Y:S01]  /*d7b0*/  IMAD.U32 R14, RZ, RZ, UR4 ;  /* 0x00000004ff0e7e24 */ /* 0x000fe2000f8e00ff */
[----:B------:R-:W-:Y:S01]  /*d7c0*/  ISETP.GE.AND P3, PT, R15, R130, PT ;  /* 0x000000820f00720c */ /* 0x000fe20003f66270 */
[----:B------:R-:W-:Y:S01]  /*d7d0*/  IMAD.U32 R113, RZ, RZ, UR4 ;  /* 0x00000004ff717e24 */ /* 0x000fe2000f8e00ff */
[----:B------:R-:W-:-:S02]  /*d7e0*/  I2FP.F32.S32 R15, R15 ;  /* 0x0000000f000f7245 */ /* 0x000fc40000201400 */
[----:B------:R-:W-:Y:S01]  /*d7f0*/  FSEL R45, R73, -INF , !P6 ;  /* 0xff800000492d7808 */ /* 0x000fe20007000000 */
[----:B------:R-:W3:Y:S01]  /*d800*/  MUFU.TANH R51, R51 ;  /* 0x0000003300337308 */ /* 0x000ee20000002400 */
[----:B------:R-:W-:Y:S01]  /*d810*/  FSEL R17, R17, -INF , !P2 ;  /* 0xff80000011117808 */ /* 0x000fe20005000000 */
[----:B--2---:R-:W-:Y:S01]  /*d820*/  FFMA.FTZ R71, R15, UR6, R71 ;  /* 0x000000060f477c23 */ /* 0x004fe20008010047 */
[C---:B------:R-:W-:Y:S01]  /*d830*/  ISETP.GE.AND P6, PT, R69.reuse, R130, PT ;  /* 0x000000824500720c */ /* 0x040fe20003fc6270 */
[----:B------:R-:W-:Y:S01]  /*d840*/  FMUL.FTZ R73, R108, UR11 ;  /* 0x0000000b6c497c20 */ /* 0x000fe20008410000 */
[----:B------:R-:W-:Y:S02]  /*d850*/  ISETP.GE.AND P2, PT, R69, R128, PT ;  /* 0x000000804500720c */ /* 0x000fe40003f46270 */
[----:B------:R-:W-:Y:S01]  /*d860*/  I2FP.F32.S32 R69, R69 ;  /* 0x0000004500457245 */ /* 0x000fe20000201400 */
[----:B------:R2:W4:Y:S01]  /*d870*/  MUFU.TANH R53, R43 ;  /* 0x0000002b00357308 */ /* 0x0005220000002400 */
[----:B------:R-:W-:-:S02]  /*d880*/  LOP3.LUT R14, R14, 0xd1, R169, 0xfe, !PT ;  /* 0x000000d10e0e7812 */ /* 0x000fc400078efea9 */
[----:B------:R-:W-:Y:S01]  /*d890*/  LOP3.LUT R113, R113, 0x18, R169, 0xfe, !PT ;  /* 0x0000001871717812 */ /* 0x000fe200078efea9 */
[----:B-1----:R-:W-:-:S04]  /*d8a0*/  FFMA.FTZ R54, R69, UR6, R54 ;  /* 0x0000000645367c23 */ /* 0x002fc80008010036 */
[----:B------:R1:W5:Y:S08]  /*d8b0*/  MUFU.TANH R68, R44 ;  /* 0x0000002c00447308 */ /* 0x0003700000002400 */
[----:B------:R3:W-:Y:S01]  /*d8c0*/  MUFU.TANH R49, R16 ;  /* 0x0000001000317308 */ /* 0x0007e20000002400 */
[----:B--2---:R-:W-:Y:S01]  /*d8d0*/  FFMA.FTZ R43, R15, UR6, R70 ;  /* 0x000000060f2b7c23 */ /* 0x004fe20008010046 */
[----:B------:R-:W-:-:S02]  /*d8e0*/  IMAD.U32 R70, RZ, RZ, UR4 ;  /* 0x00000004ff467e24 */ /* 0x000fc4000f8e00ff */
[----:B------:R-:W-:Y:S02]  /*d8f0*/  FFMA.FTZ R15, R69, UR6, R55 ;  /* 0x00000006450f7c23 */ /* 0x000fe40008010037 */
[----:B------:R-:W-:Y:S02]  /*d900*/  FSEL R43, R43, -INF , !P5 ;  /* 0xff8000002b2b7808 */ /* 0x000fe40006800000 */
[----:B------:R-:W-:Y:S01]  /*d910*/  LOP3.LUT R70, R70, 0xd0, R169, 0xfe, !PT ;  /* 0x000000d046467812 */ /* 0x000fe200078efea9 */
[----:B------:R2:W5:Y:S01]  /*d920*/  MUFU.TANH R55, R40 ;  /* 0x0000002800377308 */ /* 0x0005620000002400 */
[----:B-1----:R-:W-:Y:S02]  /*d930*/  FSEL R44, R72, -INF , !P4 ;  /* 0xff800000482c7808 */ /* 0x002fe40006000000 */
[----:B------:R-:W-:Y:S02]  /*d940*/  ISETP.GE.AND P4, PT, R70, R130, PT ;  /* 0x000000824600720c */ /* 0x000fe40003f86270 */
[----:B------:R-:W-:-:S02]  /*d950*/  FSEL R15, R15, -INF , !P6 ;  /* 0xff8000000f0f7808 */ /* 0x000fc40007000000 */
[----:B------:R-:W-:Y:S01]  /*d960*/  ISETP.GE.AND P5, PT, R14, R130, PT ;  /* 0x000000820e00720c */ /* 0x000fe20003fa6270 */
[----:B------:R-:W-:Y:S01]  /*d970*/  MUFU.TANH R4, R4 ;  /* 0x0000000400047308 */ /* 0x000fe20000002400 */
[----:B---3--:R-:W-:Y:S02]  /*d980*/  FSEL R16, R71, -INF , !P3 ;  /* 0xff80000047107808 */ /* 0x008fe40005800000 */
[----:B------:R-:W-:Y:S02]  /*d990*/  ISETP.GE.AND P3, PT, R70, R128, PT ;  /* 0x000000804600720c */ /* 0x000fe40003f66270 */
[----:B------:R-:W-:Y:S02]  /*d9a0*/  I2FP.F32.S32 R70, R70 ;  /* 0x0000004600467245 */ /* 0x000fe40000201400 */
[----:B------:R-:W-:Y:S01]  /*d9b0*/  ISETP.GE.AND P6, PT, R14, R128, PT ;  /* 0x000000800e00720c */ /* 0x000fe20003fc6270 */
[----:B------:R-:W-:Y:S01]  /*d9c0*/  MUFU.TANH R5, R5 ;  /* 0x0000000500057308 */ /* 0x000fe20000002400 */
[----:B--2---:R-:W-:-:S02]  /*d9d0*/  IMAD.U32 R40, RZ, RZ, UR4 ;  /* 0x00000004ff287e24 */ /* 0x004fc4000f8e00ff */
[C---:B------:R-:W-:Y:S01]  /*d9e0*/  FFMA.FTZ R69, R70.reuse, UR6, R51 ;  /* 0x0000000646457c23 */ /* 0x040fe20008010033 */
[----:B------:R-:W-:Y:S01]  /*d9f0*/  FFMA.FTZ R11, R70, UR6, R11 ;  /* 0x00000006460b7c23 */ /* 0x000fe2000801000b */
[----:B------:R-:W-:Y:S02]  /*da00*/  I2FP.F32.S32 R70, R14 ;  /* 0x0000000e00467245 */ /* 0x000fe40000201400 */
[----:B------:R-:W-:Y:S01]  /*da10*/  LOP3.LUT R40, R40, 0xd8, R169, 0xfe, !PT ;  /* 0x000000d828287812 */ /* 0x000fe200078efea9 */
[----:B------:R1:W-:Y:S01]  /*da20*/  MUFU.TANH R51, R42 ;  /* 0x0000002a00337308 */ /* 0x0003e20000002400 */
[----:B------:R-:W-:Y:S01]  /*da30*/  FSEL R14, R69, -INF , !P4 ;  /* 0xff800000450e7808 */ /* 0x000fe20006000000 */
[----:B------:R-:W-:Y:S01]  /*da40*/  FFMA.FTZ R69, R70, UR6, R10 ;  /* 0x0000000646457c23 */ /* 0x000fe2000801000a */
[----:B------:R-:W-:Y:S01]  /*da50*/  ISETP.GE.AND P4, PT, R40, R128, PT ;  /* 0x000000802800720c */ /* 0x000fe20003f86270 */
[----:B------:R-:W-:Y:S01]  /*da60*/  IMAD.U32 R10, RZ, RZ, UR4 ;  /* 0x00000004ff0a7e24 */ /* 0x000fe2000f8e00ff */
[----:B------:R-:W-:-:S03]  /*da70*/  I2FP.F32.S32 R72, R40 ;  /* 0x0000002800487245 */ /* 0x000fc60000201400 */
[----:B------:R-:W-:Y:S01]  /*da80*/  MUFU.TANH R124, R124 ;  /* 0x0000007c007c7308 */ /* 0x000fe20000002400 */
[----:B------:R-:W-:Y:S01]  /*da90*/  LOP3.LUT R10, R10, 0xe1, R169, 0xfe, !PT ;  /* 0x000000e10a0a7812 */ /* 0x000fe200078efea9 */
[----:B------:R-:W-:-:S06]  /*daa0*/  FFMA.FTZ R71, R72, UR6, R52 ;  /* 0x0000000648477c23 */ /* 0x000fcc0008010034 */
[----:B------:R2:W-:Y:S01]  /*dab0*/  MUFU.TANH R52, R13 ;  /* 0x0000000d00347308 */ /* 0x0005e20000002400 */
[----:B-1----:R-:W-:Y:S02]  /*dac0*/  FSEL R42, R54, -INF , !P2 ;  /* 0xff800000362a7808 */ /* 0x002fe40005000000 */
[----:B------:R-:W-:Y:S01]  /*dad0*/  ISETP.GE.AND P2, PT, R40, R130, PT ;  /* 0x000000822800720c */ /* 0x000fe20003f46270 */
[----:B------:R-:W-:Y:S01]  /*dae0*/  FFMA.FTZ R40, R70, UR6, R41 ;  /* 0x0000000646287c23 */ /* 0x000fe20008010029 */
[----:B------:R-:W-:Y:S01]  /*daf0*/  IMAD.U32 R70, RZ, RZ, UR4 ;  /* 0x00000004ff467e24 */ /* 0x000fe2000f8e00ff */
[----:B------:R-:W-:Y:S02]  /*db00*/  FSEL R41, R11, -INF , !P3 ;  /* 0xff8000000b297808 */ /* 0x000fe40005800000 */
[----:B------:R1:W3:Y:S01]  /*db10*/  MUFU.TANH R54, R39 ;  /* 0x0000002700367308 */ /* 0x0002e20000002400 */
[----:B------:R-:W-:Y:S02]  /*db20*/  FSEL R40, R40, -INF , !P6 ;  /* 0xff80000028287808 */ /* 0x000fe40007000000 */
[----:B------:R-:W-:-:S04]  /*db30*/  LOP3.LUT R70, R70, 0xd9, R169, 0xfe, !PT ;  /* 0x000000d946467812 */ /* 0x000fc800078efea9 */
[C---:B------:R-:W-:Y:S01]  /*db40*/  ISETP.GE.AND P3, PT, R70.reuse, R130, PT ;  /* 0x000000824600720c */ /* 0x040fe20003f66270 */
[----:B------:R5:W-:Y:S01]  /*db50*/  MUFU.TANH R135, R125 ;  /* 0x0000007d00877308 */ /* 0x000be20000002400 */
[----:B--2---:R-:W-:Y:S02]  /*db60*/  FSEL R13, R69, -INF , !P5 ;  /* 0xff800000450d7808 */ /* 0x004fe40006800000 */
[----:B------:R-:W-:Y:S02]  /*db70*/  ISETP.GE.AND P5, PT, R70, R128, PT ;  /* 0x000000804600720c */ /* 0x000fe40003fa6270 */
[----:B------:R-:W-:-:S03]  /*db80*/  I2FP.F32.S32 R70, R70 ;  /* 0x0000004600467245 */ /* 0x000fc60000201400 */
[----:B------:R2:W3:Y:S01]  /*db90*/  MUFU.TANH R69, R12 ;  /* 0x0000000c00457308 */ /* 0x0004e20000002400 */
[----:B-1----:R-:W-:Y:S01]  /*dba0*/  FFMA.FTZ R39, R72, UR6, R56 ;  /* 0x0000000648277c23 */ /* 0x002fe20008010038 */
[----:B------:R-:W-:Y:S02]  /*dbb0*/  IMAD.U32 R56, RZ, RZ, UR4 ;  /* 0x00000004ff387e24 */ /* 0x000fe4000f8e00ff */
[C---:B------:R-:W-:Y:S01]  /*dbc0*/  FFMA.FTZ R11, R70.reuse, UR6, R50 ;  /* 0x00000006460b7c23 */ /* 0x040fe20008010032 */
[----:B----4-:R-:W-:Y:S01]  /*dbd0*/  FFMA.FTZ R53, R70, UR6, R53 ;  /* 0x0000000646357c23 */ /* 0x010fe20008010035 */
[----:B------:R-:W-:Y:S01]  /*dbe0*/  IMAD.U32 R70, RZ, RZ, UR4 ;  /* 0x00000004ff467e24 */ /* 0x000fe2000f8e00ff */
[----:B------:R-:W-:Y:S01]  /*dbf0*/  FSEL R39, R39, -INF , !P4 ;  /* 0xff80000027277808 */ /* 0x000fe20006000000 */
[----:B------:R-:W-:Y:S01]  /*dc00*/  FMUL.FTZ R72, R105, UR11 ;  /* 0x0000000b69487c20 */ /* 0x000fe20008410000 */
[----:B------:R-:W-:Y:S01]  /*dc10*/  LOP3.LUT R56, R56, 0xe0, R169, 0xfe, !PT ;  /* 0x000000e038387812 */ /* 0x000fe200078efea9 */
[----:B------:R1:W4:Y:S01]  /*dc20*/  MUFU.TANH R50, R37 ;  /* 0x0000002500327308 */ /* 0x0003220000002400 */
[----:B------:R-:W-:Y:S01]  /*dc30*/  FSEL R11, R11, -INF , !P3 ;  /* 0xff8000000b0b7808 */ /* 0x000fe20005800000 */
[----:B-----5:R-:W-:Y:S01]  /*dc40*/  FMUL.FTZ R125, R127, UR11 ;  /* 0x0000000b7f7d7c20 */ /* 0x020fe20008410000 */
[-C--:B------:R-:W-:Y:S01]  /*dc50*/  ISETP.GE.AND P6, PT, R56, R130.reuse, PT ;  /* 0x000000823800720c */ /* 0x080fe20003fc6270 */
[----:B------:R-:W-:Y:S01]  /*dc60*/  IMAD.U32 R105, RZ, RZ, UR4 ;  /* 0x00000004ff697e24 */ /* 0x000fe2000f8e00ff */
[C---:B------:R-:W-:Y:S01]  /*dc70*/  ISETP.GE.AND P4, PT, R10.reuse, R130, PT ;  /* 0x000000820a00720c */ /* 0x040fe20003f86270 */
[----:B------:R-:W-:Y:S01]  /*dc80*/  IMAD.U32 R127, RZ, RZ, UR4 ;  /* 0x00000004ff7f7e24 */ /* 0x000fe2000f8e00ff */
[----:B------:R-:W-:Y:S01]  /*dc90*/  ISETP.GE.AND P3, PT, R10, R128, PT ;  /* 0x000000800a00720c */ /* 0x000fe20003f66270 */
[----:B------:R-:W-:Y:S01]  /*dca0*/  MUFU.TANH R59, R59 ;  /* 0x0000003b003b7308 */ /* 0x000fe20000002400 */
[----:B--2---:R-:W-:-:S02]  /*dcb0*/  FSEL R12, R71, -INF , !P2 ;  /* 0xff800000470c7808 */ /* 0x004fc40005000000 */
[----:B------:R-:W-:Y:S02]  /*dcc0*/  ISETP.GE.AND P2, PT, R56, R128, PT ;  /* 0x000000803800720c */ /* 0x000fe40003f46270 */
[----:B------:R-:W-:Y:S02]  /*dcd0*/  I2FP.F32.S32 R56, R56 ;  /* 0x0000003800387245 */ /* 0x000fe40000201400 */
[--C-:B------:R-:W-:Y:S01]  /*dce0*/  LOP3.LUT R105, R105, 0x28, R169.reuse, 0xfe, !PT ;  /* 0x0000002869697812 */ /* 0x100fe200078efea9 */
[----:B------:R-:W-:Y:S01]  /*dcf0*/  MUFU.TANH R64, R64 ;  /* 0x0000004000407308 */ /* 0x000fe20000002400 */
[----:B------:R-:W-:Y:S01]  /*dd00*/  LOP3.LUT R127, R127, 0x50, R169, 0xfe, !PT ;  /* 0x000000507f7f7812 */ /* 0x000fe200078efea9 */
[C---:B------:R-:W-:Y:S01]  /*dd10*/  FFMA.FTZ R68, R56.reuse, UR6, R68 ;  /* 0x0000000638447c23 */ /* 0x040fe20008010044 */
[----:B-1----:R-:W-:Y:S01]  /*dd20*/  FFMA.FTZ R37, R56, UR6, R55 ;  /* 0x0000000638257c23 */ /* 0x002fe20008010037 */
[----:B------:R-:W-:Y:S02]  /*dd30*/  LOP3.LUT R55, R70, 0xe8, R169, 0xfe, !PT ;  /* 0x000000e846377812 */ /* 0x000fe400078efea9 */
[----:B------:R-:W-:-:S02]  /*dd40*/  I2FP.F32.S32 R70, R10 ;  /* 0x0000000a00467245 */ /* 0x000fc40000201400 */
[----:B------:R1:W-:Y:S01]  /*dd50*/  MUFU.TANH R56, R38 ;  /* 0x0000002600387308 */ /* 0x0003e20000002400 */
[----:B------:R-:W-:Y:S01]  /*dd60*/  FSEL R10, R68, -INF , !P6 ;  /* 0xff800000440a7808 */ /* 0x000fe20007000000 */
[----:B------:R-:W-:Y:S01]  /*dd70*/  IMAD.U32 R68, RZ, RZ, UR4 ;  /* 0x00000004ff447e24 */ /* 0x000fe2000f8e00ff */
[----:B------:R-:W-:Y:S02]  /*dd80*/  ISETP.GE.AND P6, PT, R55, R128, PT ;  /* 0x000000803700720c */ /* 0x000fe40003fc6270 */
[----:B------:R-:W-:Y:S02]  /*dd90*/  FSEL R37, R37, -INF , !P2 ;  /* 0xff80000025257808 */ /* 0x000fe40005000000 */
[----:B------:R-:W-:Y:S01]  /*dda0*/  LOP3.LUT R68, R68, 0xf1, R169, 0xfe, !PT ;  /* 0x000000f144447812 */ /* 0x000fe200078efea9 */
[----:B------:R-:W-:Y:S08]  /*ddb0*/  MUFU.TANH R74, R74 ;  /* 0x0000004a004a7308 */ /* 0x000ff00000002400 */
[----:B------:R-:W-:Y:S01]  /*ddc0*/  MUFU.TANH R73, R73 ;  /* 0x0000004900497308 */ /* 0x000fe20000002400 */
[----:B-1----:R-:W-:Y:S01]  /*ddd0*/  FSEL R38, R53, -INF , !P5 ;  /* 0xff80000035267808 */ /* 0x002fe20006800000 */
[----:B------:R-:W-:Y:S01]  /*dde0*/  BAR.SYNC.DEFER_BLOCKING 0x0 ;  /* 0x0000000000007b1d */ /* 0x000fe20000010000 */
[----:B------:R-:W-:-:S02]  /*ddf0*/  ISETP.GE.AND P5, PT, R55, R130, PT ;  /* 0x000000823700720c */ /* 0x000fc40003fa6270 */
[----:B------:R-:W-:-:S03]  /*de00*/  I2FP.F32.S32 R53, R55 ;  /* 0x0000003700357245 */ /* 0x000fc60000201400 */
[----:B------:R1:W2:Y:S02]  /*de10*/  MUFU.TANH R55, R9 ;  /* 0x0000000900377308 */ /* 0x0002a40000002400 */
[----:B---3--:R-:W-:-:S06]  /*de20*/  FFMA.FTZ R71, R53, UR6, R54 ;  /* 0x0000000635477c23 */ /* 0x008fcc0008010036 */
[----:B------:R3:W-:Y:S08]  /*de30*/  MUFU.TANH R54, R36 ;  /* 0x0000002400367308 */ /* 0x0007f00000002400 */
[----:B------:R-:W-:Y:S01]  /*de40*/  MUFU.TANH R72, R72 ;  /* 0x0000004800487308 */ /* 0x000fe20000002400 */
[C---:B-1----:R-:W-:Y:S01]  /*de50*/  FFMA.FTZ R9, R70.reuse, UR6, R49 ;  /* 0x0000000646097c23 */ /* 0x042fe20008010031 */
[----:B------:R-:W-:Y:S01]  /*de60*/  FFMA.FTZ R70, R70, UR6, R51 ;  /* 0x0000000646467c23 */ /* 0x000fe20008010033 */
[----:B------:R-:W-:-:S02]  /*de70*/  IMAD.U32 R51, RZ, RZ, UR4 ;  /* 0x00000004ff337e24 */ /* 0x000fc4000f8e00ff */
[----:B------:R-:W-:Y:S01]  /*de80*/  FFMA.FTZ R49, R53, UR6, R69 ;  /* 0x0000000635317c23 */ /* 0x000fe20008010045 */
[----:B------:R-:W-:Y:S01]  /*de90*/  IMAD.U32 R69, RZ, RZ, UR4 ;  /* 0x00000004ff457e24 */ /* 0x000fe2000f8e00ff */
[----:B------:R-:W-:Y:S02]  /*dea0*/  FSEL R9, R9, -INF , !P4 ;  /* 0xff80000009097808 */ /* 0x000fe40006000000 */
[--C-:B------:R-:W-:Y:S01]  /*deb0*/  LOP3.LUT R53, R51, 0xe9, R169.reuse, 0xfe, !PT ;  /* 0x000000e933357812 */ /* 0x100fe200078efea9 */
[----:B------:R-:W-:Y:S01]  /*dec0*/  MUFU.TANH R125, R125 ;  /* 0x0000007d007d7308 */ /* 0x000fe20000002400 */
[----:B------:R-:W-:Y:S02]  /*ded0*/  LOP3.LUT R69, R69, 0xf0, R169, 0xfe, !PT ;  /* 0x000000f045457812 */ /* 0x000fe400078efea9 */
[C---:B------:R-:W-:Y:S02]  /*dee0*/  ISETP.GE.AND P2, PT, R53.reuse, R130, PT ;  /* 0x000000823500720c */ /* 0x040fe40003f46270 */
[----:B------:R-:W-:-:S02]  /*def0*/  ISETP.GE.AND P4, PT, R53, R128, PT ;  /* 0x000000803500720c */ /* 0x000fc40003f86270 */
[----:B------:R-:W-:Y:S01]  /*df00*/  I2FP.F32.S32 R53, R53 ;  /* 0x0000003500357245 */ /* 0x000fe20000201400 */
[----:B------:R1:W5:Y:S01]  /*df10*/  MUFU.TANH R51, R8 ;  /* 0x0000000800337308 */ /* 0x0003620000002400 */
[----:B---3--:R-:W-:Y:S02]  /*df20*/  FSEL R36, R70, -INF , !P3 ;  /* 0xff80000046247808 */ /* 0x008fe40005800000 */
[-C--:B------:R-:W-:Y:S01]  /*df30*/  ISETP.GE.AND P3, PT, R69, R130.reuse, PT ;  /* 0x000000824500720c */ /* 0x080fe20003f66270 */
[----:B------:R-:W-:Y:S01]  /*df40*/  FFMA.FTZ R52, R53, UR6, R52 ;  /* 0x0000000635347c23 */ /* 0x000fe20008010034 */
[----:B------:R-:W-:Y:S01]  /*df50*/  FSEL R49, R49, -INF , !P6 ;  /* 0xff80000031317808 */ /* 0x000fe20007000000 */
[----:B----4-:R-:W-:Y:S01]  /*df60*/  FFMA.FTZ R53, R53, UR6, R50 ;  /* 0x0000000635357c23 */ /* 0x010fe20008010032 */
[----:B------:R-:W-:Y:S01]  /*df70*/  ISETP.GE.AND P6, PT, R68, R130, PT ;  /* 0x000000824400720c */ /* 0x000fe20003fc6270 */
[----:B------:R-:W-:Y:S01]  /*df80*/  IMAD.U32 R50, RZ, RZ, UR4 ;  /* 0x00000004ff327e24 */ /* 0x000fe2000f8e00ff */
[----:B------:R-:W-:Y:S01]  /*df90*/  FSEL R118, R52, -INF , !P2 ;  /* 0xff80000034767808 */ /* 0x000fe20005000000 */
[----:B------:R-:W-:Y:S01]  /*dfa0*/  MUFU.TANH R70, R28 ;  /* 0x0000001c00467308 */ /* 0x000fe20000002400 */
[----:B------:R-:W-:-:S02]  /*dfb0*/  ISETP.GE.AND P2, PT, R68, R128, PT ;  /* 0x000000804400720c */ /* 0x000fc40003f46270 */
[----:B------:R-:W-:Y:S02]  /*dfc0*/  I2FP.F32.S32 R68, R68 ;  /* 0x0000004400447245 */ /* 0x000fe40000201400 */
[----:B------:R-:W-:Y:S02]  /*dfd0*/  LOP3.LUT R50, R50, 0xf8, R169, 0xfe, !PT ;  /* 0x000000f832327812 */ /* 0x000fe400078efea9 */
[----:B-1----:R-:W-:Y:S01]  /*dfe0*/  FSEL R8, R71, -INF , !P5 ;  /* 0xff80000047087808 */ /* 0x002fe20006800000 */
[C---:B--2---:R-:W-:Y:S01]  /*dff0*/  FFMA.FTZ R55, R68.reuse, UR6, R55 ;  /* 0x0000000644377c23 */ /* 0x044fe20008010037 */
[----:B------:R-:W-:Y:S01]  /*e000*/  ISETP.GE.AND P5, PT, R69, R128, PT ;  /* 0x000000804500720c */ /* 0x000fe20003fa6270 */
[----:B-----5:R-:W-:Y:S01]  /*e010*/  FFMA.FTZ R51, R68, UR6, R51 ;  /* 0x0000000644337c23 */ /* 0x020fe20008010033 */
[----:B------:R-:W-:Y:S01]  /*e020*/  I2FP.F32.S32 R69, R69 ;  /* 0x0000004500457245 */ /* 0x000fe20000201400 */
[----:B------:R-:W-:Y:S01]  /*e030*/  IMAD.U32 R68, RZ, RZ, UR4 ;  /* 0x00000004ff447e24 */ /* 0x000fe2000f8e00ff */
[----:B------:R-:W-:Y:S01]  /*e040*/  FSEL R53, R53, -INF , !P4 ;  /* 0xff80000035357808 */ /* 0x000fe20006000000 */
[----:B------:R-:W-:Y:S01]  /*e050*/  MUFU.TANH R28, R121 ;  /* 0x00000079001c7308 */ /* 0x000fe20000002400 */
[----:B------:R-:W-:Y:S01]  /*e060*/  ISETP.GE.AND P4, PT, R138, R130, PT ;  /* 0x000000828a00720c */ /* 0x000fe20003f86270 */
[C---:B------:R-:W-:Y:S01]  /*e070*/  FFMA.FTZ R52, R69.reuse, UR6, R54 ;  /* 0x0000000645347c23 */ /* 0x040fe20008010036 */
[----:B------:R-:W-:Y:S01]  /*e080*/  FFMA.FTZ R56, R69, UR6, R56 ;  /* 0x0000000645387c23 */ /* 0x000fe20008010038 */
[----:B------:R-:W-:Y:S01]  /*e090*/  IMAD.U32 R69, RZ, RZ, UR4 ;  /* 0x00000004ff457e24 */ /* 0x000fe2000f8e00ff */
[----:B------:R-:W-:Y:S01]  /*e0a0*/  I2FP.F32.S32 R138, R138 ;  /* 0x0000008a008a7245 */ /* 0x000fe20000201400 */
[----:B------:R-:W-:Y:S01]  /*e0b0*/  FMUL.FTZ R71, R100, UR11 ;  /* 0x0000000b64477c20 */ /* 0x000fe20008410000 */
[----:B------:R-:W-:Y:S01]  /*e0c0*/  FSEL R52, R52, -INF , !P5 ;  /* 0xff80000034347808 */ /* 0x000fe20006800000 */
[----:B------:R1:W2:Y:S01]  /*e0d0*/  MUFU.TANH R54, R32 ;  /* 0x0000002000367308 */ /* 0x0002a20000002400 */
[----:B------:R-:W-:Y:S01]  /*e0e0*/  LOP3.LUT R69, R69, 0x1, R169, 0xfe, !PT ;  /* 0x0000000145457812 */ /* 0x000fe200078efea9 */
[----:B------:R-:W-:Y:S01]  /*e0f0*/  FFMA.FTZ R138, R138, UR6, R4 ;  /* 0x000000068a8a7c23 */ /* 0x000fe20008010004 */
[----:B------:R-:W-:-:S02]  /*e100*/  FSEL R56, R56, -INF , !P3 ;  /* 0xff80000038387808 */ /* 0x000fc40005800000 */
[----:B------:R-:W-:Y:S02]  /*e110*/  FSEL R55, R55, -INF , !P6 ;  /* 0xff80000037377808 */ /* 0x000fe40007000000 */
[----:B------:R-:W-:Y:S01]  /*e120*/  LOP3.LUT R68, R68, 0x8, R169, 0xfe, !PT ;  /* 0x0000000844447812 */ /* 0x000fe200078efea9 */
[----:B------:R3:W4:Y:S01]  /*e130*/  MUFU.TANH R4, R66 ;  /* 0x0000004200047308 */ /* 0x0007220000002400 */
[C---:B------:R-:W-:Y:S02]  /*e140*/  ISETP.GE.AND P3, PT, R50.reuse, R130, PT ;  /* 0x000000823200720c */ /* 0x040fe40003f66270 */
[----:B------:R-:W-:Y:S02]  /*e150*/  ISETP.GE.AND P5, PT, R50, R128, PT ;  /* 0x000000803200720c */ /* 0x000fe40003fa6270 */
[----:B------:R-:W-:Y:S02]  /*e160*/  ISETP.GE.AND P6, PT, R69, R130, PT ;  /* 0x000000824500720c */ /* 0x000fe40003fc6270 */
[----:B------:R-:W-:Y:S01]  /*e170*/  I2FP.F32.S32 R50, R50 ;  /* 0x0000003200327245 */ /* 0x000fe20000201400 */
[----:B------:R-:W-:Y:S01]  /*e180*/  MUFU.TANH R71, R71 ;  /* 0x0000004700477308 */ /* 0x000fe20000002400 */
[----:B------:R-:W-:Y:S01]  /*e190*/  I2FP.F32.S32 R69, R69 ;  /* 0x0000004500457245 */ /* 0x000fe20000201400 */
[----:B-1----:R-:W-:Y:S01]  /*e1a0*/  IMAD.U32 R32, RZ, RZ, UR4 ;  /* 0x00000004ff207e24 */ /* 0x002fe2000f8e00ff */
[----:B------:R-:W-:Y:S01]  /*e1b0*/  FSEL R51, R51, -INF , !P2 ;  /* 0xff80000033337808 */ /* 0x000fe20005000000 */
[----:B--2---:R-:W-:Y:S01]  /*e1c0*/  FFMA.FTZ R54, R50, UR6, R54 ;  /* 0x0000000632367c23 */ /* 0x004fe20008010036 */
[----:B------:R-:W-:Y:S01]  /*e1d0*/  ISETP.GE.AND P2, PT, R68, R130, PT ;  /* 0x000000824400720c */ /* 0x000fe20003f46270 */
[----:B------:R-:W-:Y:S01]  /*e1e0*/  FFMA.FTZ R121, R69, UR6, R5 ;  /* 0x0000000645797c23 */ /* 0x000fe20008010005 */
[----:B------:R-:W-:Y:S01]  /*e1f0*/  I2FP.F32.S32 R68, R68 ;  /* 0x0000004400447245 */ /* 0x000fe20000201400 */
[----:B------:R-:W-:Y:S01]  /*e200*/  IMAD.U32 R5, RZ, RZ, UR4 ;  /* 0x00000004ff057e24 */ /* 0x000fe2000f8e00ff */
[----:B------:R-:W-:Y:S01]  /*e210*/  LOP3.LUT R32, R32, 0x9, R169, 0xfe, !PT ;  /* 0x0000000920207812 */ /* 0x000fe200078efea9 */
[----:B------:R-:W-:-:S02]  /*e220*/  IMAD.U32 R69, RZ, RZ, UR4 ;  /* 0x00000004ff457e24 */ /* 0x000fc4000f8e00ff */
[----:B------:R-:W-:Y:S01]  /*e230*/  FFMA.FTZ R50, R50, UR6, R70 ;  /* 0x0000000632327c23 */ /* 0x000fe20008010046 */
[----:B------:R-:W-:Y:S01]  /*e240*/  FFMA.FTZ R124, R68, UR6, R124 ;  /* 0x00000006447c7c23 */ /* 0x000fe2000801007c */
[----:B------:R-:W-:Y:S01]  /*e250*/  FSEL R54, R54, -INF , !P3 ;  /* 0xff80000036367808 */ /* 0x000fe20005800000 */
[----:B------:R-:W-:Y:S01]  /*e260*/  FMUL.FTZ R68, R112, UR11 ;  /* 0x0000000b70447c20 */ /* 0x000fe20008410000 */
[----:B------:R-:W-:Y:S01]  /*e270*/  ISETP.GE.AND P3, PT, R32, R130, PT ;  /* 0x000000822000720c */ /* 0x000fe20003f66270 */
[----:B------:R-:W-:Y:S01]  /*e280*/  FMUL.FTZ R70, R96, UR11 ;  /* 0x0000000b60467c20 */ /* 0x000fe20008410000 */
[--C-:B------:R-:W-:Y:S01]  /*e290*/  LOP3.LUT R5, R5, 0x19, R169.reuse, 0xfe, !PT ;  /* 0x0000001905057812 */ /* 0x100fe200078efea9 */
[----:B------:R-:W-:Y:S01]  /*e2a0*/  MUFU.TANH R82, R82 ;  /* 0x0000005200527308 */ /* 0x000fe20000002400 */
[----:B------:R-:W-:Y:S02]  /*e2b0*/  I2FP.F32.S32 R32, R32 ;  /* 0x0000002000207245 */ /* 0x000fe40000201400 */
[----:B------:R-:W-:-:S02]  /*e2c0*/  LOP3.LUT R69, R69, 0x11, R169, 0xfe, !PT ;  /* 0x0000001145457812 */ /* 0x000fc400078efea9 */
[----:B------:R-:W-:Y:S01]  /*e2d0*/  FSEL R50, R50, -INF , !P5 ;  /* 0xff80000032327808 */ /* 0x000fe20006800000 */
[----:B------:R-:W-:Y:S01]  /*e2e0*/  FFMA.FTZ R135, R32, UR6, R135 ;  /* 0x0000000620877c23 */ /* 0x000fe20008010087 */
[----:B------:R-:W-:Y:S01]  /*e2f0*/  ISETP.GE.AND P5, PT, R134, R130, PT ;  /* 0x000000828600720c */ /* 0x000fe20003fa6270 */
[----:B------:R-:W-:Y:S01]  /*e300*/  IMAD.U32 R32, RZ, RZ, UR4 ;  /* 0x00000004ff207e24 */ /* 0x000fe2000f8e00ff */
[----:B------:R-:W-:Y:S01]  /*e310*/  FSEL R112, R124, -INF , !P2 ;  /* 0xff8000007c707808 */ /* 0x000fe20005000000 */
[----:B------:R-:W-:Y:S01]  /*e320*/  MUFU.TANH R68, R68 ;  /* 0x0000004400447308 */ /* 0x000fe20000002400 */
[----:B------:R-:W-:Y:S01]  /*e330*/  I2FP.F32.S32 R134, R134 ;  /* 0x0000008600867245 */ /* 0x000fe20000201400 */
[----:B------:R-:W-:Y:S01]  /*e340*/  IMAD.U32 R124, RZ, RZ, UR4 ;  /* 0x00000004ff7c7e24 */ /* 0x000fe2000f8e00ff */
[----:B------:R-:W-:Y:S02]  /*e350*/  ISETP.GE.AND P2, PT, R5, R130, PT ;  /* 0x000000820500720c */ /* 0x000fe40003f46270 */
[----:B---3--:R-:W-:Y:S01]  /*e360*/  I2FP.F32.S32 R66, R69 ;  /* 0x0000004500427245 */ /* 0x008fe20000201400 */
[----:B------:R-:W-:Y:S01]  /*e370*/  FFMA.FTZ R134, R134, UR6, R59 ;  /* 0x0000000686867c23 */ /* 0x000fe2000801003b */
[----:B------:R-:W-:Y:S01]  /*e380*/  I2FP.F32.S32 R5, R5 ;  /* 0x0000000500057245 */ /* 0x000fe20000201400 */
[----:B------:R-:W-:Y:S01]  /*e390*/  MUFU.TANH R70, R70 ;  /* 0x0000004600467308 */ /* 0x000fe20000002400 */
[----:B------:R-:W-:Y:S01]  /*e3a0*/  LOP3.LUT R32, R32, 0x18, R169, 0xfe, !PT ;  /* 0x0000001820207812 */ /* 0x000fe200078efea9 */
[----:B------:R-:W-:Y:S01]  /*e3b0*/  FFMA.FTZ R66, R66, UR6, R28 ;  /* 0x0000000642427c23 */ /* 0x000fe2000801001c */
[----:B------:R-:W-:-:S02]  /*e3c0*/  IMAD.U32 R28, RZ, RZ, UR4 ;  /* 0x00000004ff1c7e24 */ /* 0x000fc4000f8e00ff */
[----:B----4-:R-:W-:Y:S01]  /*e3d0*/  FFMA.FTZ R59, R5, UR6, R4 ;  /* 0x00000006053b7c23 */ /* 0x010fe20008010004 */
[----:B------:R-:W-:Y:S01]  /*e3e0*/  FMUL.FTZ R5, R109, UR11 ;  /* 0x0000000b6d057c20 */ /* 0x000fe20008410000 */
[----:B------:R-:W-:Y:S01]  /*e3f0*/  I2FP.F32.S32 R75, R32 ;  /* 0x00000020004b7245 */ /* 0x000fe20000201400 */
[----:B------:R-:W-:Y:S01]  /*e400*/  IMAD.U32 R4, RZ, RZ, UR4 ;  /* 0x00000004ff047e24 */ /* 0x000fe2000f8e00ff */
[----:B------:R-:W-:Y:S02]  /*e410*/  LOP3.LUT R28, R28, 0x21, R169, 0xfe, !PT ;  /* 0x000000211c1c7812 */ /* 0x000fe400078efea9 */
[----:B------:R-:W-:Y:S01]  /*e420*/  FSEL R138, R138, -INF , !P4 ;  /* 0xff8000008a8a7808 */ /* 0x000fe20006000000 */
[----:B------:R-:W1:Y:S01]  /*e430*/  MUFU.TANH R5, R5 ;  /* 0x0000000500057308 */ /* 0x000e620000002400 */
[-C--:B------:R-:W-:Y:S01]  /*e440*/  ISETP.GE.AND P4, PT, R69, R130.reuse, PT ;  /* 0x000000824500720c */ /* 0x080fe20003f86270 */
[----:B------:R-:W-:Y:S01]  /*e450*/  IMAD.U32 R69, RZ, RZ, UR4 ;  /* 0x00000004ff457e24 */ /* 0x000fe2000f8e00ff */
[----:B------:R-:W-:Y:S01]  /*e460*/  FSEL R134, R134, -INF , !P5 ;  /* 0xff80000086867808 */ /* 0x000fe20006800000 */
[----:B------:R-:W-:Y:S01]  /*e470*/  FFMA.FTZ R75, R75, UR6, R64 ;  /* 0x000000064b4b7c23 */ /* 0x000fe20008010040 */
[----:B------:R-:W-:Y:S01]  /*e480*/  ISETP.GE.AND P5, PT, R28, R130, PT ;  /* 0x000000821c00720c */ /* 0x000fe20003fa6270 */
[----:B------:R-:W-:Y:S01]  /*e490*/  IMAD.U32 R64, RZ, RZ, UR4 ;  /* 0x00000004ff407e24 */ /* 0x000fe2000f8e00ff */
[----:B------:R-:W-:-:S02]  /*e4a0*/  I2FP.F32.S32 R28, R28 ;  /* 0x0000001c001c7245 */ /* 0x000fc40000201400 */
[----:B------:R-:W-:Y:S02]  /*e4b0*/  FSEL R121, R121, -INF , !P6 ;  /* 0xff80000079797808 */ /* 0x000fe40007000000 */
[----:B------:R-:W-:Y:S01]  /*e4c0*/  ISETP.GE.AND P6, PT, R32, R130, PT ;  /* 0x000000822000720c */ /* 0x000fe20003fc6270 */
[----:B------:R-:W-:Y:S01]  /*e4d0*/  FFMA.FTZ R74, R28, UR6, R74 ;  /* 0x000000061c4a7c23 */ /* 0x000fe2000801004a */
[--C-:B------:R-:W-:Y:S01]  /*e4e0*/  LOP3.LUT R69, R69, 0x28, R169.reuse, 0xfe, !PT ;  /* 0x0000002845457812 */ /* 0x100fe200078efea9 */
[----:B------:R-:W-:Y:S01]  /*e4f0*/  FMUL.FTZ R28, R101, UR11 ;  /* 0x0000000b651c7c20 */ /* 0x000fe20008410000 */
[--C-:B------:R-:W-:Y:S01]  /*e500*/  LOP3.LUT R4, R4, 0x29, R169.reuse, 0xfe, !PT ;  /* 0x0000002904047812 */ /* 0x100fe200078efea9 */
[----:B------:R-:W-:Y:S01]  /*e510*/  FMUL.FTZ R32, R104, UR11 ;  /* 0x0000000b68207c20 */ /* 0x000fe20008410000 */
[----:B------:R-:W-:Y:S01]  /*e520*/  LOP3.LUT R64, R64, 0x20, R169, 0xfe, !PT ;  /* 0x0000002040407812 */ /* 0x000fe200078efea9 */
[----:B------:R2:W-:Y:S01]  /*e530*/  MUFU.TANH R101, R114 ;  /* 0x0000007200657308 */ /* 0x0005e20000002400 */
[----:B------:R-:W-:Y:S01]  /*e540*/  FSEL R108, R66, -INF , !P4 ;  /* 0xff800000426c7808 */ /* 0x000fe20006000000 */
[----:B------:R-:W-:Y:S01]  /*e550*/  IMAD.U32 R66, RZ, RZ, UR4 ;  /* 0x00000004ff427e24 */ /* 0x000fe2000f8e00ff */
[----:B------:R-:W-:-:S02]  /*e560*/  FSEL R75, R75, -INF , !P6 ;  /* 0xff8000004b4b7808 */ /* 0x000fc40007000000 */
[-C--:B------:R-:W-:Y:S02]  /*e570*/  ISETP.GE.AND P4, PT, R69, R130.reuse, PT ;  /* 0x000000824500720c */ /* 0x080fe40003f86270 */
[----:B------:R-:W-:Y:S01]  /*e580*/  ISETP.GE.AND P6, PT, R4, R130, PT ;  /* 0x000000820400720c */ /* 0x000fe20003fc6270 */
[----:B------:R-:W3:Y:S01]  /*e590*/  MUFU.TANH R28, R28 ;  /* 0x0000001c001c7308 */ /* 0x000ee20000002400 */
[----:B------:R-:W-:Y:S02]  /*e5a0*/  I2FP.F32.S32 R69, R69 ;  /* 0x0000004500457245 */ /* 0x000fe40000201400 */
[----:B------:R-:W-:Y:S02]  /*e5b0*/  I2FP.F32.S32 R4, R4 ;  /* 0x0000000400047245 */ /* 0x000fe40000201400 */
[----:B------:R-:W-:Y:S01]  /*e5c0*/  FSEL R135, R135, -INF , !P3 ;  /* 0xff80000087877808 */ /* 0x000fe20005800000 */
[----:B------:R-:W-:Y:S01]  /*e5d0*/  FFMA.FTZ R73, R69, UR6, R73 ;  /* 0x0000000645497c23 */ /* 0x000fe20008010049 */
[----:B------:R-:W-:Y:S01]  /*e5e0*/  ISETP.GE.AND P3, PT, R64, R130, PT ;  /* 0x000000824000720c */ /* 0x000fe20003f66270 */
[----:B-1----:R-:W-:Y:S01]  /*e5f0*/  FFMA.FTZ R5, R4, UR6, R5 ;  /* 0x0000000604057c23 */ /* 0x002fe20008010005 */
[----:B------:R-:W-:Y:S01]  /*e600*/  I2FP.F32.S32 R64, R64 ;  /* 0x0000004000407245 */ /* 0x000fe20000201400 */
[----:B------:R-:W-:Y:S01]  /*e610*/  IMAD.U32 R69, RZ, RZ, UR4 ;  /* 0x00000004ff457e24 */ /* 0x000fe2000f8e00ff */
[----:B------:R-:W1:Y:S01]  /*e620*/  MUFU.TANH R32, R32 ;  /* 0x0000002000207308 */ /* 0x000e620000002400 */
[----:B------:R-:W-:Y:S01]  /*e630*/  IMAD.U32 R4, RZ, RZ, UR4 ;  /* 0x00000004ff047e24 */ /* 0x000fe2000f8e00ff */
[--C-:B------:R-:W-:Y:S01]  /*e640*/  LOP3.LUT R66, R66, 0x38, R169.reuse, 0xfe, !PT ;  /* 0x0000003842427812 */ /* 0x100fe200078efea9 */
[----:B------:R-:W-:Y:S01]  /*e650*/  FFMA.FTZ R68, R64, UR6, R68 ;  /* 0x0000000640447c23 */ /* 0x000fe20008010044 */
[----:B------:R-:W-:Y:S01]  /*e660*/  IMAD.U32 R64, RZ, RZ, UR4 ;  /* 0x00000004ff407e24 */ /* 0x000fe2000f8e00ff */
[--C-:B------:R-:W-:Y:S01]  /*e670*/  LOP3.LUT R69, R69, 0x31, R169.reuse, 0xfe, !PT ;  /* 0x0000003145457812 */ /* 0x100fe200078efea9 */
[----:B--2---:R-:W-:Y:S01]  /*e680*/  IMAD.U32 R114, RZ, RZ, UR4 ;  /* 0x00000004ff727e24 */ /* 0x004fe2000f8e00ff */
[----:B------:R-:W-:-:S02]  /*e690*/  LOP3.LUT R4, R4, 0x39, R169, 0xfe, !PT ;  /* 0x0000003904047812 */ /* 0x000fc400078efea9 */
[----:B------:R-:W-:Y:S01]  /*e6a0*/  FSEL R96, R68, -INF , !P3 ;  /* 0xff80000044607808 */ /* 0x000fe20005800000 */
[----:B------:R-:W-:Y:S01]  /*e6b0*/  FMUL.FTZ R68, R93, UR11 ;  /* 0x0000000b5d447c20 */ /* 0x000fe20008410000 */
[----:B------:R-:W-:Y:S02]  /*e6c0*/  FSEL R100, R59, -INF , !P2 ;  /* 0xff8000003b647808 */ /* 0x000fe40005000000 */
[----:B------:R-:W-:Y:S02]  /*e6d0*/  FSEL R74, R74, -INF , !P5 ;  /* 0xff8000004a4a7808 */ /* 0x000fe40006800000 */
[----:B------:R-:W-:Y:S01]  /*e6e0*/  FSEL R73, R73, -INF , !P4 ;  /* 0xff80000049497808 */ /* 0x000fe20006000000 */
[----:B------:R-:W2:Y:S01]  /*e6f0*/  MUFU.TANH R68, R68 ;  /* 0x0000004400447308 */ /* 0x000ea20000002400 */
[----:B------:R-:W-:Y:S02]  /*e700*/  LOP3.LUT R64, R64, 0x30, R169, 0xfe, !PT ;  /* 0x0000003040407812 */ /* 0x000fe400078efea9 */
[----:B------:R-:W-:-:S02]  /*e710*/  I2FP.F32.S32 R59, R69 ;  /* 0x00000045003b7245 */ /* 0x000fc40000201400 */
[-C--:B------:R-:W-:Y:S02]  /*e720*/  ISETP.GE.AND P5, PT, R66, R130.reuse, PT ;  /* 0x000000824200720c */ /* 0x080fe40003fa6270 */
[----:B------:R-:W-:Y:S01]  /*e730*/  ISETP.GE.AND P4, PT, R4, R130, PT ;  /* 0x000000820400720c */ /* 0x000fe20003f86270 */
[----:B------:R-:W-:Y:S01]  /*e740*/  FFMA.FTZ R72, R59, UR6, R72 ;  /* 0x000000063b487c23 */ /* 0x000fe20008010048 */
[----:B------:R-:W-:Y:S01]  /*e750*/  I2FP.F32.S32 R66, R66 ;  /* 0x0000004200427245 */ /* 0x000fe20000201400 */
[----:B------:R-:W-:Y:S01]  /*e760*/  IMAD.U32 R59, RZ, RZ, UR4 ;  /* 0x00000004ff3b7e24 */ /* 0x000fe2000f8e00ff */
[----:B------:R-:W-:Y:S02]  /*e770*/  I2FP.F32.S32 R4, R4 ;  /* 0x0000000400047245 */ /* 0x000fe40000201400 */
[----:B------:R-:W-:Y:S01]  /*e780*/  ISETP.GE.AND P2, PT, R64, R130, PT ;  /* 0x000000824000720c */ /* 0x000fe20003f46270 */
[----:B------:R-:W-:Y:S01]  /*e790*/  FFMA.FTZ R71, R66, UR6, R71 ;  /* 0x0000000642477c23 */ /* 0x000fe20008010047 */
[----:B------:R-:W-:Y:S01]  /*e7a0*/  I2FP.F32.S32 R64, R64 ;  /* 0x0000004000407245 */ /* 0x000fe20000201400 */
[----:B---3--:R-:W-:Y:S01]  /*e7b0*/  FFMA.FTZ R28, R4, UR6, R28 ;  /* 0x00000006041c7c23 */ /* 0x008fe2000801001c */
[----:B------:R-:W-:Y:S01]  /*e7c0*/  ISETP.GE.AND P3, PT, R69, R130, PT ;  /* 0x000000824500720c */ /* 0x000fe20003f66270 */
[----:B------:R-:W-:Y:S01]  /*e7d0*/  FMUL.FTZ R69, R97, UR11 ;  /* 0x0000000b61457c20 */ /* 0x000fe20008410000 */
[----:B------:R3:W-:Y:S01]  /*e7e0*/  MUFU.TANH R66, R92 ;  /* 0x0000005c00427308 */ /* 0x0007e20000002400 */
[----:B------:R-:W-:-:S02]  /*e7f0*/  IMAD.U32 R4, RZ, RZ, UR4 ;  /* 0x00000004ff047e24 */ /* 0x000fc4000f8e00ff */
[----:B-1----:R-:W-:Y:S01]  /*e800*/  FFMA.FTZ R32, R64, UR6, R32 ;  /* 0x0000000640207c23 */ /* 0x002fe20008010020 */
[----:B------:R-:W-:Y:S01]  /*e810*/  IMAD.U32 R64, RZ, RZ, UR4 ;  /* 0x00000004ff407e24 */ /* 0x000fe2000f8e00ff */
[--C-:B------:R-:W-:Y:S01]  /*e820*/  LOP3.LUT R59, R59, 0x40, R169.reuse, 0xfe, !PT ;  /* 0x000000403b3b7812 */ /* 0x100fe200078efea9 */
[----:B------:R-:W-:Y:S01]  /*e830*/  IMAD.U32 R97, RZ, RZ, UR4 ;  /* 0x00000004ff617e24 */ /* 0x000fe2000f8e00ff */
[--C-:B------:R-:W-:Y:S01]  /*e840*/  LOP3.LUT R4, R4, 0x49, R169.reuse, 0xfe, !PT ;  /* 0x0000004904047812 */ /* 0x100fe200078efea9 */
[----:B------:R-:W1:Y:S01]  /*e850*/  MUFU.TANH R69, R69 ;  /* 0x0000004500457308 */ /* 0x000e620000002400 */
[----:B------:R-:W-:Y:S02]  /*e860*/  FSEL R71, R71, -INF , !P5 ;  /* 0xff80000047477808 */ /* 0x000fe40006800000 */
[----:B------:R-:W-:Y:S02]  /*e870*/  LOP3.LUT R64, R64, 0x48, R169, 0xfe, !PT ;  /* 0x0000004840407812 */ /* 0x000fe400078efea9 */
[----:B------:R-:W-:-:S02]  /*e880*/  ISETP.GE.AND P5, PT, R4, R130, PT ;  /* 0x000000820400720c */ /* 0x000fc40003fa6270 */
[----:B------:R-:W-:Y:S01]  /*e890*/  I2FP.F32.S32 R4, R4 ;  /* 0x0000000400047245 */ /* 0x000fe20000201400 */
[----:B---3--:R-:W-:Y:S01]  /*e8a0*/  IMAD.U32 R92, RZ, RZ, UR4 ;  /* 0x00000004ff5c7e24 */ /* 0x008fe2000f8e00ff */
[----:B------:R-:W-:Y:S02]  /*e8b0*/  FSEL R72, R72, -INF , !P3 ;  /* 0xff80000048487808 */ /* 0x000fe40005800000 */
[-C--:B------:R-:W-:Y:S01]  /*e8c0*/  ISETP.GE.AND P3, PT, R64, R130.reuse, PT ;  /* 0x000000824000720c */ /* 0x080fe20003f66270 */
[----:B--2---:R-:W-:Y:S01]  /*e8d0*/  FFMA.FTZ R68, R4, UR6, R68 ;  /* 0x0000000604447c23 */ /* 0x004fe20008010044 */
[----:B------:R-:W-:Y:S01]  /*e8e0*/  LOP3.LUT R93, R92, 0x41, R169, 0xfe, !PT ;  /* 0x000000415c5d7812 */ /* 0x000fe200078efea9 */
[----:B------:R2:W-:Y:S01]  /*e8f0*/  MUFU.TANH R4, R84 ;  /* 0x0000005400047308 */ /* 0x0005e20000002400 */
[----:B------:R-:W-:Y:S01]  /*e900*/  FSEL R92, R5, -INF , !P6 ;  /* 0xff800000055c7808 */ /* 0x000fe20007000000 */
[----:B------:R-:W-:Y:S01]  /*e910*/  FMUL.FTZ R5, R88, UR11 ;  /* 0x0000000b58057c20 */ /* 0x000fe20008410000 */
[----:B------:R-:W-:-:S02]  /*e920*/  ISETP.GE.AND P6, PT, R59, R130, PT ;  /* 0x000000823b00720c */ /* 0x000fc40003fc6270 */
[----:B------:R-:W-:Y:S02]  /*e930*/  I2FP.F32.S32 R59, R59 ;  /* 0x0000003b003b7245 */ /* 0x000fe40000201400 */
[----:B------:R-:W-:Y:S01]  /*e940*/  FSEL R88, R32, -INF , !P2 ;  /* 0xff80000020587808 */ /* 0x000fe20005000000 */
[----:B------:R-:W-:Y:S01]  /*e950*/  MUFU.TANH R5, R5 ;  /* 0x0000000500057308 */ /* 0x000fe20000002400 */
[----:B------:R-:W-:Y:S01]  /*e960*/  ISETP.GE.AND P2, PT, R93, R130, PT ;  /* 0x000000825d00720c */ /* 0x000fe20003f46270 */
[----:B------:R-:W-:Y:S01]  /*e970*/  FFMA.FTZ R70, R59, UR6, R70 ;  /* 0x000000063b467c23 */ /* 0x000fe20008010046 */
[----:B------:R-:W-:Y:S01]  /*e980*/  I2FP.F32.S32 R32, R93 ;  /* 0x0000005d00207245 */ /* 0x000fe20000201400 */
[----:B------:R-:W-:Y:S01]  /*e990*/  FMUL.FTZ R93, R89, UR11 ;  /* 0x0000000b595d7c20 */ /* 0x000fe20008410000 */
[----:B------:R-:W-:Y:S01]  /*e9a0*/  I2FP.F32.S32 R89, R64 ;  /* 0x0000004000597245 */ /* 0x000fe20000201400 */
[----:B------:R-:W-:Y:S01]  /*e9b0*/  IMAD.U32 R59, RZ, RZ, UR4 ;  /* 0x00000004ff3b7e24 */ /* 0x000fe2000f8e00ff */
[----:B------:R-:W-:Y:S01]  /*e9c0*/  FSEL R70, R70, -INF , !P6 ;  /* 0xff80000046467808 */ /* 0x000fe20007000000 */
[----:B------:R3:W-:Y:S01]  /*e9d0*/  MUFU.TANH R64, R93 ;  /* 0x0000005d00407308 */ /* 0x0007e20000002400 */
[----:B--2---:R-:W-:Y:S01]  /*e9e0*/  FMUL.FTZ R84, R85, UR11 ;  /* 0x0000000b55547c20 */ /* 0x004fe20008410000 */
[----:B-1----:R-:W-:Y:S01]  /*e9f0*/  FFMA.FTZ R69, R32, UR6, R69 ;  /* 0x0000000620457c23 */ /* 0x002fe20008010045 */
[----:B------:R-:W-:Y:S01]  /*ea00*/  LOP3.LUT R85, R59, 0x58, R169, 0xfe, !PT ;  /* 0x000000583b557812 */ /* 0x000fe200078efea9 */
[----:B------:R-:W-:-:S02]  /*ea10*/  IMAD.U32 R32, RZ, RZ, UR4 ;  /* 0x00000004ff207e24 */ /* 0x000fc4000f8e00ff */
[----:B------:R-:W-:Y:S01]  /*ea20*/  FFMA.FTZ R66, R89, UR6, R66 ;  /* 0x0000000659427c23 */ /* 0x000fe20008010042 */
[----:B------:R-:W-:Y:S01]  /*ea30*/  IMAD.U32 R89, RZ, RZ, UR4 ;  /* 0x00000004ff597e24 */ /* 0x000fe2000f8e00ff */
[----:B------:R-:W-:Y:S01]  /*ea40*/  FSEL R69, R69, -INF , !P2 ;  /* 0xff80000045457808 */ /* 0x000fe20005000000 */
[----:B------:R1:W2:Y:S01]  /*ea50*/  MUFU.TANH R59, R84 ;  /* 0x00000054003b7308 */ /* 0x0002a20000002400 */
[--C-:B------:R-:W-:Y:S02]  /*ea60*/  LOP3.LUT R32, R32, 0x59, R169.reuse, 0xfe, !PT ;  /* 0x0000005920207812 */ /* 0x100fe400078efea9 */
[----:B------:R-:W-:Y:S02]  /*ea70*/  ISETP.GE.AND P2, PT, R85, R130, PT ;  /* 0x000000825500720c */ /* 0x000fe40003f46270 */
[----:B------:R-:W-:Y:S02]  /*ea80*/  I2FP.F32.S32 R85, R85 ;  /* 0x0000005500557245 */ /* 0x000fe40000201400 */
[----:B------:R-:W-:Y:S01]  /*ea90*/  LOP3.LUT R89, R89, 0x50, R169, 0xfe, !PT ;  /* 0x0000005059597812 */ /* 0x000fe200078efea9 */
[----:B---3--:R-:W-:Y:S01]  /*eaa0*/  IMAD.U32 R93, RZ, RZ, UR4 ;  /* 0x00000004ff5d7e24 */ /* 0x008fe2000f8e00ff */
[----:B------:R-:W-:-:S02]  /*eab0*/  FSEL R66, R66, -INF , !P3 ;  /* 0xff80000042427808 */ /* 0x000fc40005800000 */
[----:B------:R-:W-:Y:S02]  /*eac0*/  ISETP.GE.AND P3, PT, R32, R130, PT ;  /* 0x000000822000720c */ /* 0x000fe40003f66270 */
[----:B------:R-:W-:Y:S02]  /*ead0*/  LOP3.LUT R93, R93, 0x51, R169, 0xfe, !PT ;  /* 0x000000515d5d7812 */ /* 0x000fe400078efea9 */
[----:B------:R-:W-:Y:S02]  /*eae0*/  I2FP.F32.S32 R32, R32 ;  /* 0x0000002000207245 */ /* 0x000fe40000201400 */
[----:B-1----:R-:W-:Y:S02]  /*eaf0*/  FSEL R84, R28, -INF , !P4 ;  /* 0xff8000001c547808 */ /* 0x002fe40006000000 */
[----:B------:R-:W-:Y:S01]  /*eb00*/  I2FP.F32.S32 R28, R93 ;  /* 0x0000005d001c7245 */ /* 0x000fe20000201400 */
[----:B--2---:R-:W-:Y:S01]  /*eb10*/  FFMA.FTZ R59, R32, UR6, R59 ;  /* 0x00000006203b7c23 */ /* 0x004fe2000801003b */
[-C--:B------:R-:W-:Y:S01]  /*eb20*/  ISETP.GE.AND P4, PT, R89, R130.reuse, PT ;  /* 0x000000825900720c */ /* 0x080fe20003f86270 */
[----:B------:R-:W-:Y:S01]  /*eb30*/  IMAD.U32 R32, RZ, RZ, UR4 ;  /* 0x00000004ff207e24 */ /* 0x000fe2000f8e00ff */
[----:B------:R-:W-:Y:S01]  /*eb40*/  I2FP.F32.S32 R89, R89 ;  /* 0x0000005900597245 */ /* 0x000fe20000201400 */
[----:B------:R-:W-:Y:S01]  /*eb50*/  FFMA.FTZ R64, R28, UR6, R64 ;  /* 0x000000061c407c23 */ /* 0x000fe20008010040 */
[----:B------:R-:W-:Y:S01]  /*eb60*/  FSEL R59, R59, -INF , !P3 ;  /* 0xff8000003b3b7808 */ /* 0x000fe20005800000 */
[----:B------:R1:W-:Y:S01]  /*eb70*/  MUFU.TANH R28, R58 ;  /* 0x0000003a001c7308 */ /* 0x0003e20000002400 */
[----:B------:R-:W-:Y:S01]  /*eb80*/  ISETP.GE.AND P6, PT, R93, R130, PT ;  /* 0x000000825d00720c */ /* 0x000fe20003fc6270 */
[----:B------:R-:W-:Y:S01]  /*eb90*/  FFMA.FTZ R5, R89, UR6, R5 ;  /* 0x0000000659057c23 */ /* 0x000fe20008010005 */
[----:B------:R-:W-:Y:S01]  /*eba0*/  FMUL.FTZ R89, R6, UR11 ;  /* 0x0000000b06597c20 */ /* 0x000fe20008410000 */
[----:B------:R-:W-:Y:S01]  /*ebb0*/  IMAD.U32 R93, RZ, RZ, UR4 ;  /* 0x00000004ff5d7e24 */ /* 0x000fe2000f8e00ff */
[----:B------:R-:W-:-:S02]  /*ebc0*/  LOP3.LUT R32, R32, 0x60, R169, 0xfe, !PT ;  /* 0x0000006020207812 */ /* 0x000fc400078efea9 */
[--C-:B------:R-:W-:Y:S01]  /*ebd0*/  LOP3.LUT R97, R97, 0x61, R169.reuse, 0xfe, !PT ;  /* 0x0000006161617812 */ /* 0x100fe200078efea9 */
[----:B------:R2:W-:Y:S01]  /*ebe0*/  MUFU.TANH R6, R80 ;  /* 0x0000005000067308 */ /* 0x0005e20000002400 */
[----:B------:R-:W-:Y:S02]  /*ebf0*/  FSEL R68, R68, -INF , !P5 ;  /* 0xff80000044447808 */ /* 0x000fe40006800000 */
[-C--:B------:R-:W-:Y:S02]  /*ec00*/  ISETP.GE.AND P5, PT, R32, R130.reuse, PT ;  /* 0x000000822000720c */ /* 0x080fe40003fa6270 */
[----:B------:R-:W-:Y:S02]  /*ec10*/  LOP3.LUT R93, R93, 0x68, R169, 0xfe, !PT ;  /* 0x000000685d5d7812 */ /* 0x000fe400078efea9 */
[----:B------:R-:W-:Y:S01]  /*ec20*/  FSEL R64, R64, -INF , !P6 ;  /* 0xff80000040407808 */ /* 0x000fe20007000000 */
[----:B------:R-:W-:Y:S01]  /*ec30*/  MUFU.TANH R89, R89 ;  /* 0x0000005900597308 */ /* 0x000fe20000002400 */
[----:B-1----:R-:W-:Y:S01]  /*ec40*/  FFMA.FTZ R58, R85, UR6, R4 ;  /* 0x00000006553a7c23 */ /* 0x002fe20008010004 */
[----:B------:R-:W-:Y:S01]  /*ec50*/  IMAD.U32 R85, RZ, RZ, UR4 ;  /* 0x00000004ff557e24 */ /* 0x000fe2000f8e00ff */
[----:B------:R-:W-:-:S02]  /*ec60*/  ISETP.GE.AND P6, PT, R93, R130, PT ;  /* 0x000000825d00720c */ /* 0x000fc40003fc6270 */
[----:B------:R-:W-:Y:S02]  /*ec70*/  I2FP.F32.S32 R93, R93 ;  /* 0x0000005d005d7245 */ /* 0x000fe40000201400 */
[--C-:B------:R-:W-:Y:S01]  /*ec80*/  LOP3.LUT R85, R85, 0x69, R169.reuse, 0xfe, !PT ;  /* 0x0000006955557812 */ /* 0x100fe200078efea9 */
[----:B------:R1:W-:Y:S01]  /*ec90*/  MUFU.TANH R4, R65 ;  /* 0x0000004100047308 */ /* 0x0003e20000002400 */
[----:B------:R-:W-:Y:S01]  /*eca0*/  FSEL R58, R58, -INF , !P2 ;  /* 0xff8000003a3a7808 */ /* 0x000fe20005000000 */
[----:B--2---:R-:W-:Y:S01]  /*ecb0*/  FMUL.FTZ R80, R126, UR11 ;  /* 0x0000000b7e507c20 */ /* 0x004fe20008410000 */
[C---:B------:R-:W-:Y:S02]  /*ecc0*/  ISETP.GE.AND P2, PT, R85.reuse, R130, PT ;  /* 0x000000825500720c */ /* 0x040fe40003f46270 */
[----:B------:R-:W-:Y:S01]  /*ecd0*/  ISETP.GE.AND P3, PT, R85, R128, PT ;  /* 0x000000805500720c */ /* 0x000fe20003f66270 */
[----:B------:R-:W-:Y:S01]  /*ece0*/  FMUL.FTZ R85, R7, UR11 ;  /* 0x0000000b07557c20 */ /* 0x000fe20008410000 */
[----:B------:R-:W-:Y:S01]  /*ecf0*/  FMUL.FTZ R7, R81, UR11 ;  /* 0x0000000b51077c20 */ /* 0x000fe20008410000 */
[----:B------:R-:W-:Y:S01]  /*ed00*/  FMUL.FTZ R81, R78, UR11 ;  /* 0x0000000b4e517c20 */ /* 0x000fe20008410000 */
[--C-:B------:R-:W-:Y:S01]  /*ed10*/  LOP3.LUT R114, R114, 0x11, R169.reuse, 0xfe, !PT ;  /* 0x0000001172727812 */ /* 0x100fe200078efea9 */
[----:B------:R-:W-:Y:S01]  /*ed20*/  MUFU.TANH R80, R80 ;  /* 0x0000005000507308 */ /* 0x000fe20000002400 */
[----:B------:R-:W-:-:S02]  /*ed30*/  LOP3.LUT R124, R124, 0x9, R169, 0xfe, !PT ;  /* 0x000000097c7c7812 */ /* 0x000fc400078efea9 */
[----:B-1----:R-:W-:-:S05]  /*ed40*/  FSEL R65, R5, -INF , !P4 ;  /* 0xff80000005417808 */ /* 0x002fca0006000000 */
[----:B------:R-:W1:Y:S01]  /*ed50*/  MUFU.TANH R7, R7 ;  /* 0x0000000700077308 */ /* 0x000e620000002400 */
[----:B------:R-:W-:Y:S02]  /*ed60*/  ISETP.GE.AND P4, PT, R97, R130, PT ;  /* 0x000000826100720c */ /* 0x000fe40003f86270 */
[----:B------:R-:W-:-:S05]  /*ed70*/  I2FP.F32.S32 R97, R97 ;  /* 0x0000006100617245 */ /* 0x000fca0000201400 */
[----:B------:R2:W-:Y:S08]  /*ed80*/  MUFU.TANH R5, R67 ;  /* 0x0000004300057308 */ /* 0x0005f00000002400 */
[----:B------:R-:W-:Y:S08]  /*ed90*/  MUFU.TANH R85, R85 ;  /* 0x0000005500557308 */ /* 0x000ff00000002400 */
[----:B------:R-:W-:Y:S01]  /*eda0*/  MUFU.TANH R81, R81 ;  /* 0x0000005100517308 */ /* 0x000fe20000002400 */
[----:B--2---:R-:W-:Y:S01]  /*edb0*/  FMUL.FTZ R67, R76, UR11 ;  /* 0x0000000b4c437c20 */ /* 0x004fe20008410000 */
[----:B------:R-:W-:Y:S01]  /*edc0*/  I2FP.F32.S32 R76, R32 ;  /* 0x00000020004c7245 */ /* 0x000fe20000201400 */
[----:B------:R-:W-:Y:S01]  /*edd0*/  FMUL.FTZ R32, R77, UR11 ;  /* 0x0000000b4d207c20 */ /* 0x000fe20008410000 */
[----:B-1----:R-:W-:-:S03]  /*ede0*/  FFMA.FTZ R77, R97, UR6, R7 ;  /* 0x00000006614d7c23 */ /* 0x002fc60008010007 */
[----:B------:R-:W-:Y:S01]  /*edf0*/  FFMA.FTZ R78, R76, UR6, R6 ;  /* 0x000000064c4e7c23 */ /* 0x000fe20008010006 */
[----:B------:R-:W1:Y:S01]  /*ee00*/  MUFU.TANH R67, R67 ;  /* 0x0000004300437308 */ /* 0x000e620000002400 */
[----:B------:R-:W-:Y:S01]  /*ee10*/  IMAD.U32 R76, RZ, RZ, UR4 ;  /* 0x00000004ff4c7e24 */ /* 0x000fe2000f8e00ff */
[----:B------:R-:W-:Y:S02]  /*ee20*/  FSEL R77, R77, -INF , !P4 ;  /* 0xff8000004d4d7808 */ /* 0x000fe40006000000 */
[----:B------:R-:W-:Y:S02]  /*ee30*/  FSEL R78, R78, -INF , !P5 ;  /* 0xff8000004e4e7808 */ /* 0x000fe40006800000 */
[----:B------:R-:W-:Y:S02]  /*ee40*/  LOP3.LUT R76, R76, 0x10, R169, 0xfe, !PT ;  /* 0x000000104c4c7812 */ /* 0x000fe400078efea9 */
[----:B------:R-:W2:Y:S01]  /*ee50*/  MUFU.TANH R32, R32 ;  /* 0x0000002000207308 */ /* 0x000ea20000002400 */
[----:B------:R-:W-:-:S02]  /*ee60*/  ISETP.GE.AND P5, PT, R124, R128, PT ;  /* 0x000000807c00720c */ /* 0x000fc40003fa6270 */
[----:B------:R-:W-:Y:S02]  /*ee70*/  ISETP.GE.AND P4, PT, R76, R128, PT ;  /* 0x000000804c00720c */ /* 0x000fe40003f86270 */
[----:B------:R-:W-:-:S03]  /*ee80*/  I2FP.F32.S32 R124, R124 ;  /* 0x0000007c007c7245 */ /* 0x000fc60000201400 */
[----:B------:R3:W4:Y:S01]  /*ee90*/  MUFU.TANH R6, R79 ;  /* 0x0000004f00067308 */ /* 0x0007220000002400 */
[----:B-1----:R-:W-:Y:S01]  /*eea0*/  FFMA.FTZ R67, R93, UR6, R67 ;  /* 0x000000065d437c23 */ /* 0x002fe20008010043 */
[----:B------:R-:W-:Y:S01]  /*eeb0*/  FFMA.FTZ R124, R124, UR6, R125 ;  /* 0x000000067c7c7c23 */ /* 0x000fe2000801007d */
[----:B------:R-:W-:-:S04]  /*eec0*/  IMAD.U32 R93, RZ, RZ, UR4 ;  /* 0x00000004ff5d7e24 */ /* 0x000fc8000f8e00ff */
[----:B------:R-:W-:Y:S01]  /*eed0*/  FSEL R124, R124, -INF , !P5 ;  /* 0xff8000007c7c7808 */ /* 0x000fe20006800000 */
[----:B------:R1:W5:Y:S01]  /*eee0*/  MUFU.TANH R7, R115 ;  /* 0x0000007300077308 */ /* 0x0003620000002400 */
[----:B------:R-:W-:Y:S01]  /*eef0*/  LOP3.LUT R93, R93, 0x31, R169, 0xfe, !PT ;  /* 0x000000315d5d7812 */ /* 0x000fe200078efea9 */
[----:B---3--:R-:W-:-:S05]  /*ef00*/  IMAD.U32 R79, RZ, RZ, UR4 ;  /* 0x00000004ff4f7e24 */ /* 0x008fca000f8e00ff */
[--C-:B------:R-:W-:Y:S02]  /*ef10*/  LOP3.LUT R79, R79, 0x21, R169.reuse, 0xfe, !PT ;  /* 0x000000214f4f7812 */ /* 0x100fe400078efea9 */
[----:B-1----:R-:W-:Y:S02]  /*ef20*/  I2FP.F32.S32 R115, R76 ;  /* 0x0000004c00737245 */ /* 0x002fe40000201400 */
[----:B------:R-:W-:Y:S01]  /*ef30*/  FSEL R76, R67, -INF , !P6 ;  /* 0xff800000434c7808 */ /* 0x000fe20007000000 */
[C---:B--2---:R-:W-:Y:S01]  /*ef40*/  FFMA.FTZ R67, R213.reuse, UR6, R32 ;  /* 0x00000006d5437c23 */ /* 0x044fe20008010020 */
[----:B------:R-:W-:Y:S01]  /*ef50*/  ISETP.GE.AND P6, PT, R114, R128, PT ;  /* 0x000000807200720c */ /* 0x000fe20003fc6270 */
[----:B------:R-:W-:Y:S01]  /*ef60*/  IMAD.U32 R32, RZ, RZ, UR4 ;  /* 0x00000004ff207e24 */ /* 0x000fe2000f8e00ff */
[----:B------:R-:W-:Y:S01]  /*ef70*/  I2FP.F32.S32 R114, R114 ;  /* 0x0000007200727245 */ /* 0x000fe20000201400 */
[----:B----4-:R-:W-:Y:S01]  /*ef80*/  FFMA.FTZ R213, R213, UR6, R6 ;  /* 0x00000006d5d57c23 */ /* 0x010fe20008010006 */
[----:B------:R-:W-:Y:S01]  /*ef90*/  FSEL R67, R67, -INF , !P2 ;  /* 0xff80000043437808 */ /* 0x000fe20005000000 */
[----:B------:R1:W2:Y:S01]  /*efa0*/  MUFU.TANH R6, R106 ;  /* 0x0000006a00067308 */ /* 0x0002a20000002400 */
[----:B------:R-:W-:Y:S01]  /*efb0*/  LOP3.LUT R32, R32, 0x20, R169, 0xfe, !PT ;  /* 0x0000002020207812 */ /* 0x000fe200078efea9 */
[----:B------:R-:W-:Y:S01]  /*efc0*/  FFMA.FTZ R114, R114, UR6, R28 ;  /* 0x0000000672727c23 */ /* 0x000fe2000801001c */
[----:B------:R-:W-:Y:S01]  /*efd0*/  IMAD.U32 R28, RZ, RZ, UR4 ;  /* 0x00000004ff1c7e24 */ /* 0x000fe2000f8e00ff */
[----:B------:R-:W-:Y:S01]  /*efe0*/  ISETP.GE.AND P2, PT, R113, R128, PT ;  /* 0x000000807100720c */ /* 0x000fe20003f46270 */
[----:B------:R-:W-:Y:S01]  /*eff0*/  FFMA.FTZ R115, R115, UR6, R122 ;  /* 0x0000000673737c23 */ /* 0x000fe2000801007a */
[----:B------:R-:W-:-:S02]  /*f000*/  FSEL R213, R213, -INF , !P3 ;  /* 0xff800000d5d57808 */ /* 0x000fc40005800000 */
[----:B------:R-:W-:Y:S02]  /*f010*/  LOP3.LUT R28, R28, 0x19, R169, 0xfe, !PT ;  /* 0x000000191c1c7812 */ /* 0x000fe400078efea9 */
[----:B------:R-:W-:Y:S02]  /*f020*/  I2FP.F32.S32 R113, R113 ;  /* 0x0000007100717245 */ /* 0x000fe40000201400 */
[----:B------:R-:W-:Y:S02]  /*f030*/  ISETP.GE.AND P3, PT, R28, R128, PT ;  /* 0x000000801c00720c */ /* 0x000fe40003f66270 */
[----:B------:R-:W-:Y:S01]  /*f040*/  I2FP.F32.S32 R28, R28 ;  /* 0x0000001c001c7245 */ /* 0x000fe20000201400 */
[----:B------:R-:W-:Y:S01]  /*f050*/  FFMA.FTZ R113, R113, UR6, R4 ;  /* 0x0000000671717c23 */ /* 0x000fe20008010004 */
[----:B------:R-:W-:Y:S01]  /*f060*/  ISETP.GE.AND P5, PT, R32, R128, PT ;  /* 0x000000802000720c */ /* 0x000fe20003fa6270 */
[----:B------:R-:W3:Y:S01]  /*f070*/  MUFU.TANH R4, R103 ;  /* 0x0000006700047308 */ /* 0x000ee20000002400 */
[----:B-1----:R-:W-:Y:S01]  /*f080*/  I2FP.F32.S32 R106, R79 ;  /* 0x0000004f006a7245 */ /* 0x002fe20000201400 */
[----:B------:R-:W-:Y:S01]  /*f090*/  FFMA.FTZ R28, R28, UR6, R5 ;  /* 0x000000061c1c7c23 */ /* 0x000fe20008010005 */
[----:B------:R-:W-:Y:S01]  /*f0a0*/  I2FP.F32.S32 R32, R32 ;  /* 0x0000002000207245 */ /* 0x000fe20000201400 */
[----:B------:R-:W-:Y:S01]  /*f0b0*/  IMAD.U32 R5, RZ, RZ, UR4 ;  /* 0x00000004ff057e24 */ /* 0x000fe2000f8e00ff */
[----:B------:R-:W-:Y:S01]  /*f0c0*/  FSEL R114, R114, -INF , !P6 ;  /* 0xff80000072727808 */ /* 0x000fe20007000000 */
[----:B-----5:R-:W-:Y:S01]  /*f0d0*/  FFMA.FTZ R106, R106, UR6, R7 ;  /* 0x000000066a6a7c23 */ /* 0x020fe20008010007 */
[----:B------:R-:W-:Y:S01]  /*f0e0*/  IMAD.U32 R7, RZ, RZ, UR4 ;  /* 0x00000004ff077e24 */ /* 0x000fe2000f8e00ff */
[----:B------:R-:W-:Y:S01]  /*f0f0*/  ISETP.GE.AND P6, PT, R105, R128, PT ;  /* 0x000000806900720c */ /* 0x000fe20003fc6270 */
[----:B------:R-:W-:Y:S01]  /*f100*/  FFMA.FTZ R101, R32, UR6, R101 ;  /* 0x0000000620657c23 */ /* 0x000fe20008010065 */
[----:B------:R-:W-:Y:S01]  /*f110*/  I2FP.F32.S32 R105, R105 ;  /* 0x0000006900697245 */ /* 0x000fe20000201400 */
[----:B------:R-:W-:Y:S01]  /*f120*/  IMAD.U32 R32, RZ, RZ, UR4 ;  /* 0x00000004ff207e24 */ /* 0x000fe2000f8e00ff */
[----:B------:R-:W-:-:S02]  /*f130*/  LOP3.LUT R7, R7, 0x30, R169, 0xfe, !PT ;  /* 0x0000003007077812 */ /* 0x000fc400078efea9 */
[----:B------:R-:W-:Y:S01]  /*f140*/  FSEL R115, R115, -INF , !P4 ;  /* 0xff80000073737808 */ /* 0x000fe20006000000 */
[----:B------:R-:W-:Y:S01]  /*f150*/  FFMA.FTZ R105, R105, UR6, R110 ;  /* 0x0000000669697c23 */ /* 0x000fe2000801006e */
[-C--:B------:R-:W-:Y:S01]  /*f160*/  ISETP.GE.AND P4, PT, R79, R128.reuse, PT ;  /* 0x000000804f00720c */ /* 0x080fe20003f86270 */
[----:B------:R-:W-:Y:S01]  /*f170*/  IMAD.U32 R79, RZ, RZ, UR4 ;  /* 0x00000004ff4f7e24 */ /* 0x000fe2000f8e00ff */
[----:B------:R-:W-:Y:S02]  /*f180*/  FSEL R110, R28, -INF , !P3 ;  /* 0xff8000001c6e7808 */ /* 0x000fe40005800000 */
[----:B------:R-:W-:Y:S01]  /*f190*/  ISETP.GE.AND P3, PT, R7, R128, PT ;  /* 0x000000800700720c */ /* 0x000fe20003f66270 */
[----:B------:R-:W1:Y:S01]  /*f1a0*/  MUFU.TANH R28, R99 ;  /* 0x00000063001c7308 */ /* 0x000e620000002400 */
[----:B------:R-:W-:Y:S02]  /*f1b0*/  FSEL R109, R101, -INF , !P5 ;  /* 0xff800000656d7808 */ /* 0x000fe40006800000 */
[----:B------:R-:W-:-:S02]  /*f1c0*/  LOP3.LUT R32, R32, 0x38, R169, 0xfe, !PT ;  /* 0x0000003820207812 */ /* 0x000fc400078efea9 */
[--C-:B------:R-:W-:Y:S02]  /*f1d0*/  LOP3.LUT R5, R5, 0x39, R169.reuse, 0xfe, !PT ;  /* 0x0000003905057812 */ /* 0x100fe400078efea9 */
[----:B------:R-:W-:Y:S02]  /*f1e0*/  I2FP.F32.S32 R7, R7 ;  /* 0x0000000700077245 */ /* 0x000fe40000201400 */
[----:B------:R-:W-:Y:S02]  /*f1f0*/  ISETP.GE.AND P5, PT, R93, R128, PT ;  /* 0x000000805d00720c */ /* 0x000fe40003fa6270 */
[----:B------:R-:W-:Y:S01]  /*f200*/  I2FP.F32.S32 R93, R93 ;  /* 0x0000005d005d7245 */ /* 0x000fe20000201400 */
[----:B--2---:R-:W-:Y:S01]  /*f210*/  FFMA.FTZ R7, R7, UR6, R6 ;  /* 0x0000000607077c23 */ /* 0x004fe20008010006 */
[----:B------:R-:W-:Y:S02]  /*f220*/  LOP3.LUT R79, R79, 0x29, R169, 0xfe, !PT ;  /* 0x000000294f4f7812 */ /* 0x000fe400078efea9 */
[----:B------:R-:W-:Y:S01]  /*f230*/  FSEL R105, R105, -INF , !P6 ;  /* 0xff80000069697808 */ /* 0x000fe20007000000 */
[----:B------:R-:W-:Y:S01]  /*f240*/  FFMA.FTZ R6, R93, UR6, R107 ;  /* 0x000000065d067c23 */ /* 0x000fe2000801006b */
[----:B------:R-:W-:Y:S01]  /*f250*/  I2FP.F32.S32 R97, R32 ;  /* 0x0000002000617245 */ /* 0x000fe20000201400 */
[----:B------:R-:W-:Y:S01]  /*f260*/  IMAD.U32 R93, RZ, RZ, UR4 ;  /* 0x00000004ff5d7e24 */ /* 0x000fe2000f8e00ff */
[----:B------:R-:W-:-:S02]  /*f270*/  ISETP.GE.AND P6, PT, R5, R128, PT ;  /* 0x000000800500720c */ /* 0x000fc40003fc6270 */
[----:B------:R-:W-:Y:S01]  /*f280*/  I2FP.F32.S32 R5, R5 ;  /* 0x0000000500057245 */ /* 0x000fe20000201400 */
[----:B------:R-:W-:Y:S01]  /*f290*/  FFMA.FTZ R97, R97, UR6, R102 ;  /* 0x0000000661617c23 */ /* 0x000fe20008010066 */
[----:B------:R-:W-:Y:S01]  /*f2a0*/  FSEL R113, R113, -INF , !P2 ;  /* 0xff80000071717808 */ /* 0x000fe20005000000 */
[----:B------:R-:W-:Y:S01]  /*f2b0*/  IMAD.U32 R102, RZ, RZ, UR4 ;  /* 0x00000004ff667e24 */ /* 0x000fe2000f8e00ff */
[-C--:B------:R-:W-:Y:S01]  /*f2c0*/  ISETP.GE.AND P2, PT, R79, R128.reuse, PT ;  /* 0x000000804f00720c */ /* 0x080fe20003f46270 */
[----:B---3--:R-:W-:Y:S01]  /*f2d0*/  FFMA.FTZ R4, R5, UR6, R4 ;  /* 0x0000000605047c23 */ /* 0x008fe20008010004 */
[----:B------:R-:W-:Y:S01]  /*f2e0*/  FSEL R106, R106, -INF , !P4 ;  /* 0xff8000006a6a7808 */ /* 0x000fe20006000000 */
[----:B------:R-:W-:Y:S01]  /*f2f0*/  IMAD.U32 R5, RZ, RZ, UR4 ;  /* 0x00000004ff057e24 */ /* 0x000fe2000f8e00ff */
[----:B------:R-:W-:Y:S02]  /*f300*/  I2FP.F32.S32 R79, R79 ;  /* 0x0000004f004f7245 */ /* 0x000fe40000201400 */
[----:B------:R-:W-:-:S02]  /*f310*/  ISETP.GE.AND P4, PT, R32, R128, PT ;  /* 0x000000802000720c */ /* 0x000fc40003f86270 */
[----:B------:R2:W3:Y:S01]  /*f320*/  MUFU.TANH R32, R94 ;  /* 0x0000005e00207308 */ /* 0x0004e20000002400 */
[----:B------:R-:W-:Y:S01]  /*f330*/  LOP3.LUT R93, R93, 0x49, R169, 0xfe, !PT ;  /* 0x000000495d5d7812 */ /* 0x000fe200078efea9 */
[----:B------:R-:W-:Y:S01]  /*f340*/  FFMA.FTZ R79, R79, UR6, R111 ;  /* 0x000000064f4f7c23 */ /* 0x000fe2000801006f */
[--C-:B------:R-:W-:Y:S02]  /*f350*/  LOP3.LUT R102, R102, 0x40, R169.reuse, 0xfe, !PT ;  /* 0x0000004066667812 */ /* 0x100fe400078efea9 */
[----:B------:R-:W-:Y:S02]  /*f360*/  LOP3.LUT R5, R5, 0x48, R169, 0xfe, !PT ;  /* 0x0000004805057812 */ /* 0x000fe400078efea9 */
[----:B------:R-:W-:Y:S02]  /*f370*/  I2FP.F32.S32 R126, R93 ;  /* 0x0000005d007e7245 */ /* 0x000fe40000201400 */
[----:B------:R-:W-:Y:S02]  /*f380*/  FSEL R104, R79, -INF , !P2 ;  /* 0xff8000004f687808 */ /* 0x000fe40005000000 */
[----:B------:R-:W-:Y:S01]  /*f390*/  FSEL R7, R7, -INF , !P3 ;  /* 0xff80000007077808 */ /* 0x000fe20005800000 */
[----:B------:R-:W-:Y:S01]  /*f3a0*/  FFMA.FTZ R126, R126, UR6, R95 ;  /* 0x000000067e7e7c23 */ /* 0x000fe2000801005f */
[----:B------:R-:W-:-:S02]  /*f3b0*/  ISETP.GE.AND P2, PT, R102, R128, PT ;  /* 0x000000806600720c */ /* 0x000fc40003f46270 */
[----:B------:R-:W-:Y:S01]  /*f3c0*/  FSEL R6, R6, -INF , !P5 ;  /* 0xff80000006067808 */ /* 0x000fe20006800000 */
[----:B--2---:R-:W-:Y:S01]  /*f3d0*/  IMAD.U32 R94, RZ, RZ, UR4 ;  /* 0x00000004ff5e7e24 */ /* 0x004fe2000f8e00ff */
[----:B------:R-:W-:Y:S02]  /*f3e0*/  I2FP.F32.S32 R102, R102 ;  /* 0x0000006600667245 */ /* 0x000fe40000201400 */
[-C--:B------:R-:W-:Y:S02]  /*f3f0*/  ISETP.GE.AND P5, PT, R5, R128.reuse, PT ;  /* 0x000000800500720c */ /* 0x080fe40003fa6270 */
[----:B------:R-:W-:Y:S01]  /*f400*/  LOP3.LUT R94, R94, 0x41, R169, 0xfe, !PT ;  /* 0x000000415e5e7812 */ /* 0x000fe200078efea9 */
[----:B------:R-:W-:Y:S01]  /*f410*/  FFMA.FTZ R102, R102, UR6, R98 ;  /* 0x0000000666667c23 */ /* 0x000fe20008010062 */
[----:B------:R-:W-:Y:S02]  /*f420*/  FSEL R4, R4, -INF , !P6 ;  /* 0xff80000004047808 */ /* 0x000fe40007000000 */
[----:B------:R-:W-:-:S02]  /*f430*/  ISETP.GE.AND P3, PT, R94, R128, PT ;  /* 0x000000805e00720c */ /* 0x000fc40003f66270 */
[----:B------:R-:W-:Y:S02]  /*f440*/  I2FP.F32.S32 R79, R94 ;  /* 0x0000005e004f7245 */ /* 0x000fe40000201400 */
[----:B------:R-:W-:Y:S02]  /*f450*/  I2FP.F32.S32 R94, R5 ;  /* 0x00000005005e7245 */ /* 0x000fe40000201400 */
[----:B------:R-:W-:Y:S01]  /*f460*/  FSEL R5, R97, -INF , !P4 ;  /* 0xff80000061057808 */ /* 0x000fe20006000000 */
[----:B-1----:R-:W-:Y:S01]  /*f470*/  FFMA.FTZ R28, R79, UR6, R28 ;  /* 0x000000064f1c7c23 */ /* 0x002fe2000801001c */
[-C--:B------:R-:W-:Y:S01]  /*f480*/  ISETP.GE.AND P4, PT, R93, R128.reuse, PT ;  /* 0x000000805d00720c */ /* 0x080fe20003f86270 */
[----:B---3--:R-:W-:Y:S01]  /*f490*/  FFMA.FTZ R32, R94, UR6, R32 ;  /* 0x000000065e207c23 */ /* 0x008fe20008010020 */
[----:B------:R-:W-:Y:S02]  /*f4a0*/  ISETP.GE.AND P6, PT, R127, R128, PT ;  /* 0x000000807f00720c */ /* 0x000fe40003fc6270 */
[----:B------:R-:W-:-:S02]  /*f4b0*/  I2FP.F32.S32 R127, R127 ;  /* 0x0000007f007f7245 */ /* 0x000fc40000201400 */
[----:B------:R-:W-:Y:S02]  /*f4c0*/  FSEL R126, R126, -INF , !P4 ;  /* 0xff8000007e7e7808 */ /* 0x000fe40006000000 */
[----:B------:R-:W-:Y:S01]  /*f4d0*/  ISETP.GE.AND P4, PT, R144, R128, PT ;  /* 0x000000809000720c */ /* 0x000fe20003f86270 */
[----:B------:R-:W-:Y:S01]  /*f4e0*/  FFMA.FTZ R127, R127, UR6, R90 ;  /* 0x000000067f7f7c23 */ /* 0x000fe2000801005a */
[----:B------:R-:W-:Y:S01]  /*f4f0*/  I2FP.F32.S32 R144, R144 ;  /* 0x0000009000907245 */ /* 0x000fe20000201400 */
[----:B------:R-:W1:Y:S01]  /*f500*/  MUFU.TANH R90, R83 ;  /* 0x00000053005a7308 */ /* 0x000e620000002400 */
[----:B------:R-:W-:Y:S02]  /*f510*/  FSEL R102, R102, -INF , !P2 ;  /* 0xff80000066667808 */ /* 0x000fe40005000000 */
[----:B------:R-:W-:Y:S01]  /*f520*/  ISETP.GE.AND P2, PT, R216, R128, PT ;  /* 0x00000080d800720c */ /* 0x000fe20003f46270 */
[----:B------:R-:W-:Y:S01]  /*f530*/  FFMA.FTZ R144, R144, UR6, R82 ;  /* 0x0000000690907c23 */ /* 0x000fe20008010052 */
[----:B------:R-:W-:Y:S01]  /*f540*/  I2FP.F32.S32 R216, R216 ;  /* 0x000000d800d87245 */ /* 0x000fe20000201400 */
[----:B------:R-:W-:Y:S01]  /*f550*/  IMAD.U32 R82, RZ, RZ, UR4 ;  /* 0x00000004ff527e24 */ /* 0x000fe2000f8e00ff */
[----:B------:R-:W-:-:S02]  /*f560*/  FSEL R28, R28, -INF , !P3 ;  /* 0xff8000001c1c7808 */ /* 0x000fc40005800000 */
[----:B------:R-:W-:Y:S01]  /*f570*/  FSEL R32, R32, -INF , !P5 ;  /* 0xff80000020207808 */ /* 0x000fe20006800000 */
[----:B------:R-:W-:Y:S01]  /*f580*/  FFMA.FTZ R216, R216, UR6, R91 ;  /* 0x00000006d8d87c23 */ /* 0x000fe2000801005b */
[----:B------:R-:W-:Y:S01]  /*f590*/  LOP3.LUT R82, R82, 0x61, R169, 0xfe, !PT ;  /* 0x0000006152527812 */ /* 0x000fe200078efea9 */
[----:B------:R-:W-:Y:S01]  /*f5a0*/  IMAD.U32 R91, RZ, RZ, UR4 ;  /* 0x00000004ff5b7e24 */ /* 0x000fe2000f8e00ff */
[-C--:B------:R-:W-:Y:S02]  /*f5b0*/  ISETP.GE.AND P3, PT, R215, R128.reuse, PT ;  /* 0x00000080d700720c */ /* 0x080fe40003f66270 */
[----:B------:R-:W-:Y:S02]  /*f5c0*/  FSEL R216, R216, -INF , !P2 ;  /* 0xff800000d8d87808 */ /* 0x000fe40005000000 */
[-C--:B------:R-:W-:Y:S02]  /*f5d0*/  ISETP.GE.AND P5, PT, R141, R128.reuse, PT ;  /* 0x000000808d00720c */ /* 0x080fe40003fa6270 */
[----:B------:R-:W-:-:S02]  /*f5e0*/  ISETP.GE.AND P2, PT, R82, R128, PT ;  /* 0x000000805200720c */ /* 0x000fc40003f46270 */
[----:B------:R-:W-:Y:S02]  /*f5f0*/  I2FP.F32.S32 R215, R215 ;  /* 0x000000d700d77245 */ /* 0x000fe40000201400 */
[----:B------:R-:W-:Y:S02]  /*f600*/  I2FP.F32.S32 R141, R141 ;  /* 0x0000008d008d7245 */ /* 0x000fe40000201400 */
[----:B------:R-:W-:Y:S01]  /*f610*/  I2FP.F32.S32 R82, R82 ;  /* 0x0000005200527245 */ /* 0x000fe20000201400 */
[----:B------:R-:W-:Y:S01]  /*f620*/  FFMA.FTZ R215, R215, UR6, R86 ;  /* 0x00000006d7d77c23 */ /* 0x000fe20008010056 */
[----:B------:R-:W-:Y:S02]  /*f630*/  IMAD.U32 R86, RZ, RZ, UR4 ;  /* 0x00000004ff567e24 */ /* 0x000fe4000f8e00ff */
[----:B------:R-:W-:Y:S01]  /*f640*/  FFMA.FTZ R141, R141, UR6, R87 ;  /* 0x000000068d8d7c23 */ /* 0x000fe20008010057 */
[----:B------:R-:W-:Y:S02]  /*f650*/  IMAD.U32 R87, RZ, RZ, UR4 ;  /* 0x00000004ff577e24 */ /* 0x000fe4000f8e00ff */
[----:B-1----:R-:W-:Y:S01]  /*f660*/  FFMA.FTZ R82, R82, UR6, R90 ;  /* 0x0000000652527c23 */ /* 0x002fe2000801005a */
[----:B------:R-:W-:-:S02]  /*f670*/  LOP3.LUT R79, R169, UR4, RZ, 0xfc, !PT ;  /* 0x00000004a94f7c12 */ /* 0x000fc4000f8efcff */
[--C-:B------:R-:W-:Y:S02]  /*f680*/  LOP3.LUT R86, R86, 0x1, R169.reuse, 0xfe, !PT ;  /* 0x0000000156567812 */ /* 0x100fe400078efea9 */
[----:B------:R-:W-:Y:S02]  /*f690*/  FSEL R171, R82, -INF , !P2 ;  /* 0xff80000052ab7808 */ /* 0x000fe40005000000 */
[--C-:B------:R-:W-:Y:S02]  /*f6a0*/  LOP3.LUT R87, R87, 0x68, R169.reuse, 0xfe, !PT ;  /* 0x0000006857577812 */ /* 0x100fe400078efea9 */
[----:B------:R-:W-:Y:S02]  /*f6b0*/  LOP3.LUT R83, R91, 0x8, R169, 0xfe, !PT ;  /* 0x000000085b537812 */ /* 0x000fe400078efea9 */
[----:B------:R-:W-:Y:S02]  /*f6c0*/  PLOP3.LUT P2, PT, PT, PT, UP0, 0x80, 0x0 ;  /* 0x000000000000781c */ /* 0x000fe40003f4f008 */
[----:B------:R-:W-:-:S02]  /*f6d0*/  FSEL R127, R127, -INF , !P6 ;  /* 0xff8000007f7f7808 */ /* 0x000fc40007000000 */
[----:B------:R-:W-:Y:S02]  /*f6e0*/  FSEL R215, R215, -INF , !P3 ;  /* 0xff800000d7d77808 */ /* 0x000fe40005800000 */
[----:B------:R-:W-:Y:S02]  /*f6f0*/  FSEL R141, R141, -INF , !P5 ;  /* 0xff8000008d8d7808 */ /* 0x000fe40006800000 */
[----:B------:R-:W-:Y:S02]  /*f700*/  FSEL R144, R144, -INF , !P4 ;  /* 0xff80000090907808 */ /* 0x000fe40006000000 */
[-C--:B------:R-:W-:Y:S02]  /*f710*/  ISETP.GE.AND P6, PT, R79, R128.reuse, PT ;  /* 0x000000804f00720c */ /* 0x080fe40003fc6270 */
[-C--:B------:R-:W-:Y:S02]  /*f720*/  ISETP.GE.AND P3, PT, R87, R128.reuse, PT ;  /* 0x000000805700720c */ /* 0x080fe40003f66270 */
[----:B------:R-:W-:-:S02]  /*f730*/  ISETP.GE.AND P5, PT, R86, R128, PT ;  /* 0x000000805600720c */ /* 0x000fc40003fa6270 */
[----:B------:R-:W-:Y:S02]  /*f740*/  ISETP.GE.AND P4, PT, R83, R128, PT ;  /* 0x000000805300720c */ /* 0x000fe40003f86270 */
[----:B------:R-:W-:Y:S02]  /*f750*/  I2FP.F32.S32 R87, R87 ;  /* 0x0000005700577245 */ /* 0x000fe40000201400 */
[----:B------:R-:W-:Y:S02]  /*f760*/  I2FP.F32.S32 R79, R79 ;  /* 0x0000004f004f7245 */ /* 0x000fe40000201400 */
[----:B------:R-:W-:Y:S01]  /*f770*/  I2FP.F32.S32 R86, R86 ;  /* 0x0000005600567245 */ /* 0x000fe20000201400 */
[----:B------:R-:W-:Y:S01]  /*f780*/  FFMA.FTZ R81, R87, UR6, R81 ;  /* 0x0000000657517c23 */ /* 0x000fe20008010051 */
[----:B------:R-:W-:Y:S01]  /*f790*/  I2FP.F32.S32 R83, R83 ;  /* 0x0000005300537245 */ /* 0x000fe20000201400 */
[----:B------:R-:W-:Y:S02]  /*f7a0*/  FFMA.FTZ R79, R79, UR6, R89 ;  /* 0x000000064f4f7c23 */ /* 0x000fe40008010059 */
[----:B------:R-:W-:Y:S01]  /*f7b0*/  FFMA.FTZ R85, R86, UR6, R85 ;  /* 0x0000000656557c23 */ /* 0x000fe20008010055 */
[----:B------:R-:W-:Y:S01]  /*f7c0*/  FSEL R214, R81, -INF , !P3 ;  /* 0xff80000051d67808 */ /* 0x000fe20005800000 */
[----:B------:R-:W-:Y:S01]  /*f7d0*/  FFMA.FTZ R80, R83, UR6, R80 ;  /* 0x0000000653507c23 */ /* 0x000fe20008010050 */
[----:B------:R-:W-:-:S02]  /*f7e0*/  FSEL R133, R79, -INF , !P6 ;  /* 0xff8000004f857808 */ /* 0x000fc40007000000 */
        /* <DEDUP_REMOVED lines=20> */
[----:B------:R-:W-:Y:S02]  /*f930*/  IMAD.MOV R83, RZ, RZ, -R86 ;  /* 0x000000ffff537224 */ /* 0x000fe400078e0a56 */
[----:B------:R-:W-:-:S04]  /*f940*/  IMAD.HI.U32 R79, R79, R82, RZ ;  /* 0x000000524f4f7227 */ /* 0x000fc800078e00ff */
[----:B------:R-:W-:Y:S01]  /*f950*/  IMAD R85, R80, R83, R85 ;  /* 0x0000005350557224 */ /* 0x000fe200078e0255 */
[----:B------:R-:W-:-:S04]  /*f960*/  IADD3 R83, -R79, RZ, RZ ;  /* 0x000000ff4f537210 */ /* 0x000fc80007ffe1ff */
[C---:B------:R-:W-:Y:S01]  /*f970*/  ISETP.GT.U32.AND P5, PT, R80.reuse, R85, PT ;  /* 0x000000555000720c */ /* 0x040fe20003fa4070 */
[----:B------:R-:W-:Y:S01]  /*f980*/  IMAD R82, R80, R83, R82 ;  /* 0x0000005350527224 */ /* 0x000fe200078e0252 */
[----:B------:R-:W-:-:S04]  /*f990*/  LOP3.LUT R83, RZ, R81, RZ, 0x33, !PT ;  /* 0x00000051ff537212 */ /* 0x000fc800078e33ff */
[----:B------:R-:W-:-:S07]  /*f9a0*/  ISETP.GT.U32.AND P4, PT, R80, R82, PT ;  /* 0x000000525000720c */ /* 0x000fce0003f84070 */
[----:B------:R-:W-:Y:S02]  /*f9b0*/  @!P5 IMAD.IADD R85, R85, 0x1, -R80 ;  /* 0x000000015555d824 */ /* 0x000fe400078e0a50 */
[----:B------:R-:W-:-:S03]  /*f9c0*/  @!P5 VIADD R86, R86, 0x1 ;  /* 0x000000015656d836 */ /* 0x000fc60000000000 */
[-C--:B------:R-:W-:Y:S01]  /*f9d0*/  ISETP.GE.U32.AND P3, PT, R85, R80.reuse, PT ;  /* 0x000000505500720c */ /* 0x080fe20003f66070 */
[----:B------:R-:W-:Y:S01]  /*f9e0*/  @!P4 VIADD R79, R79, 0x1 ;  /* 0x000000014f4fc836 */ /* 0x000fe20000000000 */
[-C--:B------:R-:W-:Y:S02]  /*f9f0*/  @!P4 IADD3 R82, R82, -R80.reuse, RZ ;  /* 0x800000505252c210 */ /* 0x080fe40007ffe0ff */
[C---:B------:R-:W-:Y:S02]  /*fa00*/  ISETP.NE.AND P4, PT, R81.reuse, RZ, PT ;  /* 0x000000ff5100720c */ /* 0x040fe40003f85270 */
[----:B------:R-:W-:Y:S02]  /*fa10*/  ISETP.GE.U32.AND P6, PT, R82, R80, PT ;  /* 0x000000505200720c */ /* 0x000fe40003fc6070 */
[C---:B------:R-:W-:Y:S02]  /*fa20*/  LOP3.LUT R82, R81.reuse, UR4, RZ, 0x3c, !PT ;  /* 0x0000000451527c12 */ /* 0x040fe4000f8e3cff */
[----:B------:R-:W-:-:S02]  /*fa30*/  LOP3.LUT R80, R81, UR11, RZ, 0x3c, !PT ;  /* 0x0000000b51507c12 */ /* 0x000fc4000f8e3cff */
[----:B------:R-:W-:Y:S02]  /*fa40*/  ISETP.GE.AND P5, PT, R82, RZ, PT ;  /* 0x000000ff5200720c */ /* 0x000fe40003fa6270 */
[----:B------:R-:W-:Y:S02]  /*fa50*/  @P3 IADD3 R86, R86, 0x1, RZ ;  /* 0x0000000156563810 */ /* 0x000fe40007ffe0ff */
[----:B------:R-:W-:-:S03]  /*fa60*/  ISETP.GE.AND P3, PT, R80, RZ, PT ;  /* 0x000000ff5000720c */ /* 0x000fc60003f66270 */
[----:B------:R-:W-:-:S05]  /*fa70*/  @P6 IADD3 R79, R79, 0x1, RZ ;  /* 0x000000014f4f6810 */ /* 0x000fca0007ffe0ff */
[----:B------:R-:W-:Y:S01]  /*fa80*/  IMAD.MOV.U32 R80, RZ, RZ, R79 ;  /* 0x000000ffff507224 */ /* 0x000fe200078e004f */
[----:B------:R-:W-:-:S04]  /*fa90*/  @!P5 IADD3 R86, -R86, RZ, RZ ;  /* 0x000000ff5656d210 */ /* 0x000fc80007ffe1ff */
[----:B------:R-:W-:Y:S01]  /*faa0*/  @!P3 IMAD.MOV R80, RZ, RZ, -R80 ;  /* 0x000000ffff50b224 */ /* 0x000fe200078e0a50 */
[----:B------:R-:W-:-:S04]  /*fab0*/  SEL R79, R83, R86, !P4 ;  /* 0x00000056534f7207 */ /* 0x000fc80006000000 */
[----:B------:R-:W-:Y:S01]  /*fac0*/  SEL R83, R83, R80, !P4 ;  /* 0x0000005053537207 */ /* 0x000fe20006000000 */
        /* <DEDUP_REMOVED lines=18> */
.L_x_2442:
[----:B------:R-:W-:-:S04]  /*fbf0*/  ULEA UR11, -UR8, URZ, 0x8 ;  /* 0x0000003f080b7291 */ /* 0x000fc8000f8e413f */
[----:B------:R-:W-:Y:S02]  /*fc00*/  USHF.R.S32.HI UR4, URZ, 0x1f, UR11 ;  /* 0x0000001f3f047899 */ /* 0x000fe4000801140b */
[----:B------:R-:W-:-:S04]  /*fc10*/  MOV R82, UR11 ;  /* 0x0000000b00527c02 */ /* 0x000fc80008000f00 */
[----:B------:R-:W-:-:S07]  /*fc20*/  MOV R81, UR4 ;  /* 0x0000000400517c02 */ /* 0x000fce0008000f00 */
.L_x_2443:
[----:B------:R-:W-:Y:S01]  /*fc30*/  IMAD.U32 R142, RZ, RZ, UR8 ;  /* 0x00000008ff8e7e24 */ /* 0x000fe2000f8e00ff */
[----:B------:R-:W-:Y:S01]  /*fc40*/  VOTEU.ALL UP0, P0 ;  /* 0x00000000003f7886 */ /* 0x000fe20000000000 */
[----:B------:R-:W-:Y:S01]  /*fc50*/  IMAD.U32 R98, RZ, RZ, UR8 ;  /* 0x00000008ff627e24 */ /* 0x000fe2000f8e00ff */
[----:B------:R-:W-:Y:S01]  /*fc60*/  ULDC UR4, c[0x0][0x218] ;  /* 0x0000860000047ab9 */ /* 0x000fe20000000800 */
[----:B------:R-:W-:Y:S01]  /*fc70*/  @!P0 IMAD.MOV.U32 R86, RZ, RZ, R3 ;  /* 0x000000ffff568224 */ /* 0x000fe200078e0003 */
[----:B------:R1:W-:Y:S01]  /*fc80*/  @P0 STS [R188+0x1000], RZ ;  /* 0x001000ffbc000388 */ /* 0x0003e20000000800 */
[----:B------:R-:W-:Y:S01]  /*fc90*/  @!P0 IMAD.MOV.U32 R87, RZ, RZ, R2 ;  /* 0x000000ffff578224 */ /* 0x000fe200078e0002 */
[----:B------:R-:W-:Y:S01]  /*fca0*/  @!UP0 UIMAD UR12, UR9, 0x60, URZ ;  /* 0x00000060090c88a4 */ /* 0x000fe2000f8e023f */
[----:B------:R-:W-:Y:S01]  /*fcb0*/  IMAD.U32 R85, RZ, RZ, UR8 ;  /* 0x00000008ff557e24 */ /* 0x000fe2000f8e00ff */
[----:B------:R-:W-:Y:S01]  /*fcc0*/  @!UP0 UIMAD UR11, UR9, 0xa0, URZ ;  /* 0x000000a0090b88a4 */ /* 0x000fe2000f8e023f */
[--C-:B------:R-:W-:Y:S01]  /*fcd0*/  @!P0 IMAD.WIDE.U32 R142, R142, 0x60, R86.reuse ;  /* 0x000000608e8e8825 */ /* 0x100fe200078e0056 */
[----:B------:R1:W-:Y:S01]  /*fce0*/  @P0 STS [R188+0x1004], RZ ;  /* 0x001004ffbc000388 */ /* 0x0003e20000000800 */
[----:B------:R-:W-:Y:S01]  /*fcf0*/  BSSY B0, `(.L_x_2444) ;  /* 0x0000061000007945 */ /* 0x000fe20003800000 */
[----:B------:R-:W-:Y:S01]  /*fd00*/  @!P0 LEA R85, P4, R85, R3, 0x5 ;  /* 0x0000000355558211 */ /* 0x000fe200078828ff */
[----:B------:R-:W-:Y:S01]  /*fd10*/  @!P0 IMAD.WIDE.U32 R98, R98, 0xa0, R86 ;  /* 0x000000a062628825 */ /* 0x000fe200078e0056 */
[----:B------:R-:W-:Y:S01]  /*fd20*/  @!P0 IADD3 R89, P5, R82, R142, RZ ;  /* 0x0000008e52598210 */ /* 0x000fe20007fbe0ff */
[----:B------:R1:W-:Y:S02]  /*fd30*/  @P0 STS.64 [R188+0x1008], RZ ;  /* 0x001008ffbc000388 */ /* 0x0003e40000000a00 */
[----:B------:R-:W-:Y:S01]  /*fd40*/  IMAD.U32 R87, RZ, RZ, UR8 ;  /* 0x00000008ff577e24 */ /* 0x000fe2000f8e00ff */
[----:B------:R-:W-:Y:S01]  /*fd50*/  @!P0 IADD3.X R142, R81, UR12, R143, P5, !PT ;  /* 0x0000000c518e8c10 */ /* 0x000fe2000affe48f */
[----:B------:R-:W-:-:S02]  /*fd60*/  IMAD.U32 R79, RZ, RZ, UR8 ;  /* 0x00000008ff4f7e24 */ /* 0x000fc4000f8e00ff */
[----:B------:R-:W-:Y:S01]  /*fd70*/  IMAD.U32 R86, RZ, RZ, UR9 ;  /* 0x00000009ff567e24 */ /* 0x000fe2000f8e00ff */
[----:B------:R-:W-:Y:S01]  /*fd80*/  @!P0 LEA R87, P3, R87, R3, 0x6 ;  /* 0x0000000357578211 */ /* 0x000fe200078630ff */
[----:B------:R-:W-:Y:S02]  /*fd90*/  IMAD.U32 R80, RZ, RZ, UR8 ;  /* 0x00000008ff507e24 */ /* 0x000fe4000f8e00ff */
[----:B------:R-:W-:Y:S01]  /*fda0*/  IMAD.U32 R83, RZ, RZ, UR9 ;  /* 0x00000009ff537e24 */ /* 0x000fe2000f8e00ff */
[-C--:B------:R-:W-:Y:S01]  /*fdb0*/  @!P0 LEA.HI.X R86, R79, R2.reuse, R86, 0x6, P3 ;  /* 0x000000024f568211 */ /* 0x080fe200018f3456 */
[----:B------:R-:W-:Y:S01]  /*fdc0*/  IMAD.U32 R94, RZ, RZ, UR8 ;  /* 0x00000008ff5e7e24 */ /* 0x000fe2000f8e00ff */
[----:B------:R-:W-:Y:S01]  /*fdd0*/  @!P0 IADD3 R85, P3, R82, R85, RZ ;  /* 0x0000005552558210 */ /* 0x000fe20007f7e0ff */
[----:B------:R-:W-:Y:S01]  /*fde0*/  @!P0 IMAD.MOV.U32 R90, RZ, RZ, R3 ;  /* 0x000000ffff5a8224 */ /* 0x000fe200078e0003 */
[----:B------:R-:W-:Y:S01]  /*fdf0*/  @!P0 LEA.HI.X R83, R80, R2, R83, 0x5, P4 ;  /* 0x0000000250538211 */ /* 0x000fe200020f2c53 */
[----:B------:R-:W-:Y:S01]  /*fe00*/  @!P0 IMAD.MOV.U32 R91, RZ, RZ, R2 ;  /* 0x000000ffff5b8224 */ /* 0x000fe200078e0002 */
[----:B------:R-:W-:Y:S01]  /*fe10*/  @!P0 LEA R146, P6, R85, UR4, 0x1 ;  /* 0x0000000455928c11 */ /* 0x000fe2000f8c08ff */
[----:B------:R-:W-:Y:S01]  /*fe20*/  IMAD.U32 R79, RZ, RZ, UR9 ;  /* 0x00000009ff4f7e24 */ /* 0x000fe2000f8e00ff */
[----:B------:R-:W-:Y:S01]  /*fe30*/  @!P0 IADD3 R87, P5, R82, R87, RZ ;  /* 0x0000005752578210 */ /* 0x000fe20007fbe0ff */
[----:B------:R-:W-:-:S04]  /*fe40*/  @!P0 IMAD.WIDE.U32 R94, R94, 0xc0, R90 ;  /* 0x000000c05e5e8825 */ /* 0x000fc800078e005a */
[----:B------:R-:W-:Y:S02]  /*fe50*/  IMAD.U32 R90, RZ, RZ, UR8 ;  /* 0x00000008ff5a7e24 */ /* 0x000fe4000f8e00ff */
[C---:B------:R-:W-:Y:S01]  /*fe60*/  @!P0 IMAD.X R83, R81.reuse, 0x1, R83, P3 ;  /* 0x0000000151538824 */ /* 0x040fe200018e0653 */
[----:B------:R-:W-:Y:S01]  /*fe70*/  @!P0 IADD3 R91, P3, R82, R98, RZ ;  /* 0x00000062525b8210 */ /* 0x000fe20007f7e0ff */
[----:B------:R-:W-:Y:S01]  /*fe80*/  @!P0 IMAD.X R86, R81, 0x1, R86, P5 ;  /* 0x0000000151568824 */ /* 0x000fe200028e0656 */
[----:B------:R-:W-:Y:S02]  /*fe90*/  @!P0 LEA R90, P4, R90, R3, 0x7 ;  /* 0x000000035a5a8211 */ /* 0x000fe400078838ff */
[----:B------:R-:W-:Y:S02]  /*fea0*/  @!P0 LEA.HI.X R147, R85, UR5, R83, 0x1, P6 ;  /* 0x0000000555938c11 */ /* 0x000fe4000b0f0c53 */
[----:B------:R-:W-:Y:S02]  /*feb0*/  @!P0 LEA.HI.X R79, R80, R2, R79, 0x7, P4 ;  /* 0x00000002504f8211 */ /* 0x000fe400020f3c4f */
[----:B------:R-:W-:-:S02]  /*fec0*/  @!P0 IADD3 R90, P4, R82, R90, RZ ;  /* 0x0000005a525a8210 */ /* 0x000fc40007f9e0ff */
[C---:B------:R-:W-:Y:S02]  /*fed0*/  @!P0 LEA R206, P6, R82.reuse, R195, 0x1 ;  /* 0x000000c352ce8211 */ /* 0x040fe400078c08ff */
[----:B------:R-:W-:Y:S01]  /*fee0*/  @!P0 LEA R202, P5, R87, UR4, 0x1 ;  /* 0x0000000457ca8c11 */ /* 0x000fe2000f8a08ff */
[C---:B------:R-:W-:Y:S01]  /*fef0*/  @!P0 IMAD.X R79, R81.reuse, 0x1, R79, P4 ;  /* 0x00000001514f8824 */ /* 0x040fe200020e064f */
[----:B------:R-:W-:Y:S01]  /*ff00*/  @!P0 IADD3.X R98, R81, UR11, R99, P3, !PT ;  /* 0x0000000b51628c10 */ /* 0x000fe20009ffe463 */
[----:B------:R-:W-:Y:S01]  /*ff10*/  @!UP0 UIMAD UR11, UR9, 0xc0, URZ ;  /* 0x000000c0090b88a4 */ /* 0x000fe2000f8e023f */
[----:B------:R-:W-:Y:S02]  /*ff20*/  @!P0 LEA.HI.X R207, R82, R194, R81, 0x1, P6 ;  /* 0x000000c252cf8211 */ /* 0x000fe400030f0c51 */
[----:B------:R-:W-:Y:S02]  /*ff30*/  @!P0 LEA R192, P4, R90, UR4, 0x1 ;  /* 0x000000045ac08c11 */ /* 0x000fe4000f8808ff */
[----:B------:R-:W-:Y:S01]  /*ff40*/  @!P0 LEA.HI.X R203, R87, UR5, R86, 0x1, P5 ;  /* 0x0000000557cb8c11 */ /* 0x000fe2000a8f0c56 */
[----:B------:R-:W-:Y:S01]  /*ff50*/  @!PT LDS RZ, [RZ] ;  /* 0x00000000fffff984 */ /* 0x000fe20000000800 */
[----:B------:R-:W-:Y:S01]  /*ff60*/  @!PT LDS RZ, [RZ] ;  /* 0x00000000fffff984 */ /* 0x000fe20000000800 */
[----:B------:R-:W-:Y:S01]  /*ff70*/  @!PT LDS RZ, [RZ] ;  /* 0x00000000fffff984 */ /* 0x000fe20000000800 */
[----:B------:R1:W-:Y:S01]  /*ff80*/  @!P0 LDGSTS.E.BYPASS.LTC128B.128 [R188+0x1000], desc[UR18][R206.64] ;  /* 0x01000000cebc8fae */ /* 0x0003e2000b901d52 */
[----:B------:R-:W-:-:S02]  /*ff90*/  @!P0 LEA R218, P5, R89, UR4, 0x1 ;  /* 0x0000000459da8c11 */ /* 0x000fc4000f8a08ff */
[----:B------:R-:W-:Y:S01]  /*ffa0*/  @!P0 IADD3 R80, P3, R82, R94, RZ ;  /* 0x0000005e52508210 */ /* 0x000fe20007f7e0ff */
[----:B------:R1:W-:Y:S01]  /*ffb0*/  @P0 STS.128 [R188+0x1800], RZ ;  /* 0x001800ffbc000388 */ /* 0x0003e20000000c00 */
[----:B------:R-:W-:Y:S02]  /*ffc0*/  @!P0 LEA.HI.X R193, R90, UR5, R79, 0x1, P4 ;  /* 0x000000055ac18c11 */ /* 0x000fe4000a0f0c4f */
        /* <DEDUP_REMOVED lines=8> */
[----:B------:R-:W-:-:S02]  /*10050*/  @!P0 LEA R86, P3, R80, UR4, 0x1 ;  /* 0x0000000450568c11 */ /* 0x000fc4000f8608ff */
        /* <DEDUP_REMOVED lines=33> */
[----:B-1----:R-:W-:-:S03]  /*10270*/  IMAD.WIDE.U32 R86, R79, 0xe0, R2 ;  /* 0x000000e04f567825 */ /* 0x002fc600078e0002 */
        /* <DEDUP_REMOVED lines=8> */
.L_x_2445:
[----:B------:R-:W-:Y:S05]  /*10300*/  BSYNC B0 ;  /* 0x0000000000007941 */ /* 0x000fea0003800000 */
.L_x_2444:
[----:B------:R-:W0:Y:S01]  /*10310*/  LDGDEPBAR ;  /* 0x00000000000079af */ /* 0x000e220000000000 */
[----:B------:R-:W-:-:S04]  /*10320*/  LEA R195, P0, R82, R195, 0x1 ;  /* 0x000000c352c37211 */ /* 0x000fc800078008ff */
[----:B------:R-:W-:-:S09]  /*10330*/  LEA.HI.X R194, R82, R194, R81, 0x1, P0 ;  /* 0x000000c252c27211 */ /* 0x000fd200000f0c51 */
.L_x_2441:
        /* <DEDUP_REMOVED lines=77> */
[--C-:B-12---:R-:W-:Y:S01]  /*10810*/  FFMA.FTZ R87, R67, UR20, -R95.reuse ;  /* 0x0000001443577c23 */ /* 0x106fe2000801085f */
        /* <DEDUP_REMOVED lines=93> */
[----:B------:R-:W-:Y:S02]  /*10df0*/  FMNMX.FTZ R96, R214, R96, !PT ;  /* 0x00000060d6607209 */ /* 0x000fe40007810000 */
[----:B-1----:R-:W-:Y:S02]  /*10e00*/  F2FP.BF16.F32.PACK_AB R34, R134, R135 ;  /* 0x000000878622723e */ /* 0x002fe400000010ff */
        /* <DEDUP_REMOVED lines=74> */
[----:B------:R-:W-:Y:S01]  /*112b0*/  FSEL R6, R96, RZ, P0 ;  /* 0x000000ff60067208 */ /* 0x000fe20000000000 */
[--C-:B------:R-:W-:Y:S01]  /*112c0*/  FFMA.FTZ R142, R115, UR20, -R2.reuse ;  /* 0x00000014738e7c23 */ /* 0x100fe20008010802 */
[--C-:B------:R-:W-:Y:S01]  /*112d0*/  FFMA.FTZ R115, R106, UR20, -R2.reuse ;  /* 0x000000146a737c23 */ /* 0x100fe20008010802 */
[----:B------:R-:W-:Y:S01]  /*112e0*/  FFMA.FTZ R106, R7, UR20, -R2 ;  /* 0x00000014076a7c23 */ /* 0x000fe20008010802 */
[----:B------:R-:W-:Y:S01]  /*112f0*/  FADD.FTZ R7, R131, -R8 ;  /* 0x8000000883077221 */ /* 0x000fe20000010000 */
[----:B------:R-:W-:Y:S01]  /*11300*/  FADD.FTZ R6, R129, -R6 ;  /* 0x8000000681067221 */ /* 0x000fe20000010000 */
[--C-:B------:R-:W-:Y:S01]  /*11310*/  FFMA.FTZ R202, R133, UR20, -R2.reuse ;  /* 0x0000001485ca7c23 */ /* 0x100fe20008010802 */
        /* <DEDUP_REMOVED lines=17> */
[----:B------:R-:W-:Y:S01]  /*11430*/  LDSM.16.MT88.4 R28, [R197+0x5800] ;  /* 0x00580000c51c783b */ /* 0x000fe20000004200 */
[----:B------:R-:W-:Y:S01]  /*11440*/  F2FP.BF16.F32.PACK_AB R32, R139, R143 ;  /* 0x0000008f8b20723e */ /* 0x000fe200000010ff */
        /* <DEDUP_REMOVED lines=25> */
[----:B------:R2:W5:Y:S01]  /*115e0*/  MUFU.EX2 R204, R6 ;  /* 0x0000000600cc7308 */ /* 0x0005620000000800 */
[----:B---3--:R-:W-:Y:S01]  /*115f0*/  F2FP.BF16.F32.PACK_AB R15, R146, R147 ;  /* 0x00000093920f723e */ /* 0x008fe200000010ff */
[----:B------:R-:W-:-:S06]  /*11600*/  FFMA.FTZ R36, R36, UR20, -R2 ;  /* 0x0000001424247c23 */ /* 0x000fcc0008010802 */
        /* <DEDUP_REMOVED lines=9> */
[----:B--2---:R-:W2:Y:S01]  /*116a0*/  LDSM.16.MT88.4 R4, [R197+0x5400] ;  /* 0x00540000c504783b */ /* 0x004ea20000004200 */
[-C--:B-----5:R-:W-:Y:S01]  /*116b0*/  FMUL.FTZ R22, R186, R204.reuse ;  /* 0x000000ccba167220 */ /* 0x0a0fe20000410000 */
[-C--:B------:R-:W-:Y:S01]  /*116c0*/  FMUL.FTZ R23, R187, R204.reuse ;  /* 0x000000ccbb177220 */ /* 0x080fe20000410000 */
[-C--:B------:R-:W-:Y:S01]  /*116d0*/  FMUL.FTZ R182, R182, R204.reuse ;  /* 0x000000ccb6b67220 */ /* 0x080fe20000410000 */
[-C--:B------:R-:W-:Y:S01]  /*116e0*/  FMUL.FTZ R183, R183, R204.reuse ;  /* 0x000000ccb7b77220 */ /* 0x080fe20000410000 */
[-C--:B------:R-:W-:Y:S01]  /*116f0*/  FMUL.FTZ R178, R178, R204.reuse ;  /* 0x000000ccb2b27220 */ /* 0x080fe20000410000 */
[----:B------:R-:W-:Y:S01]  /*11700*/  FMUL.FTZ R179, R179, R204 ;  /* 0x000000ccb3b37220 */ /* 0x000fe20000410000 */
[----:B------:R-:W4:Y:S01]  /*11710*/  MUFU.EX2 R138, R138 ;  /* 0x0000008a008a7308 */ /* 0x000f220000000800 */
[----:B---3--:R-:W-:Y:S01]  /*11720*/  F2FP.BF16.F32.PACK_AB R12, R203, R206 ;  /* 0x000000cecb0c723e */ /* 0x008fe200000010ff */
[-C--:B------:R-:W-:Y:S01]  /*11730*/  FMUL.FTZ R173, R173, R207.reuse ;  /* 0x000000cfadad7220 */ /* 0x080fe20000410000 */
[-C--:B------:R-:W-:Y:S01]  /*11740*/  FMUL.FTZ R174, R174, R204.reuse ;  /* 0x000000ccaeae7220 */ /* 0x080fe20000410000 */
[-C--:B------:R-:W-:Y:S01]  /*11750*/  FMUL.FTZ R175, R175, R204.reuse ;  /* 0x000000ccafaf7220 */ /* 0x080fe20000410000 */
[--C-:B------:R-:W-:Y:S01]  /*11760*/  FFMA.FTZ R184, R210, UR20, -R2.reuse ;  /* 0x00000014d2b87c23 */ /* 0x100fe20008010802 */
[----:B------:R-:W-:Y:S01]  /*11770*/  FFMA.FTZ R185, R209, UR20, -R2 ;  /* 0x00000014d1b97c23 */ /* 0x000fe20008010802 */
[----:B------:R-:W-:Y:S01]  /*11780*/  FFMA.FTZ R167, R167, R207, R206 ;  /* 0x000000cfa7a77223 */ /* 0x000fe200000100ce */
[----:B------:R-:W-:Y:S01]  /*11790*/  MUFU.EX2 R133, R133 ;  /* 0x0000008500857308 */ /* 0x000fe20000000800 */
[C---:B------:R-:W-:Y:S01]  /*117a0*/  HMMA.16816.F32.BF16 R20, R12.reuse, R16, R20 ;  /* 0x000000100c14723c */ /* 0x040fe20000041814 */
[----:B------:R-:W-:Y:S01]  /*117b0*/  FFMA.FTZ R168, R168, R204, R202 ;  /* 0x000000cca8a87223 */ /* 0x000fe200000100ca */
[----:B------:R-:W-:Y:S01]  /*117c0*/  FADD.FTZ R203, R203, R167 ;  /* 0x000000a7cbcb7221 */ /* 0x000fe20000010000 */
[--C-:B------:R-:W-:Y:S01]  /*117d0*/  FFMA.FTZ R186, R208, UR20, -R2.reuse ;  /* 0x00000014d0ba7c23 */ /* 0x100fe20008010802 */
[----:B------:R-:W-:Y:S01]  /*117e0*/  FFMA.FTZ R187, R205, UR20, -R2 ;  /* 0x00000014cdbb7c23 */ /* 0x000fe20008010802 */
[----:B------:R-:W-:Y:S01]  /*117f0*/  FADD.FTZ R168, R192, R168 ;  /* 0x000000a8c0a87221 */ /* 0x000fe20000010000 */
[C---:B------:R-:W-:Y:S01]  /*11800*/  HMMA.16816.F32.BF16 R16, R12.reuse, R18, R180 ;  /* 0x000000120c10723c */ /* 0x040fe200000418b4 */
[----:B------:R-:W3:Y:S01]  /*11810*/  MUFU.EX2 R128, R128 ;  /* 0x0000008000807308 */ /* 0x000ee20000000800 */
[----:B----4-:R-:W-:Y:S01]  /*11820*/  F2FP.BF16.F32.PACK_AB R33, R138, R142 ;  /* 0x0000008e8a21723e */ /* 0x010fe200000010ff */
[----:B------:R-:W-:Y:S01]  /*11830*/  FADD.FTZ R203, R193, R203 ;  /* 0x000000cbc1cb7221 */ /* 0x000fe20000010000 */
[----:B------:R-:W-:Y:S01]  /*11840*/  FADD.FTZ R168, R147, R168 ;  /* 0x000000a893a87221 */ /* 0x000fe20000010000 */
[----:B------:R-:W-:Y:S01]  /*11850*/  FFMA.FTZ R167, R48, UR20, -R95 ;  /* 0x0000001430a77c23 */ /* 0x000fe2000801085f */
[C---:B-1----:R-:W-:Y:S01]  /*11860*/  HMMA.16816.F32.BF16 R176, R12.reuse, R8, R176 ;  /* 0x000000080cb0723c */ /* 0x042fe200000418b0 */
[--C-:B------:R-:W-:Y:S01]  /*11870*/  FFMA.FTZ R180, R214, UR20, -R2.reuse ;  /* 0x00000014d6b47c23 */ /* 0x100fe20008010802 */
[--C-:B------:R-:W-:Y:S01]  /*11880*/  FFMA.FTZ R181, R213, UR20, -R2.reuse ;  /* 0x00000014d5b57c23 */ /* 0x100fe20008010802 */
[----:B------:R-:W-:Y:S01]  /*11890*/  MUFU.EX2 R125, R125 ;  /* 0x0000007d007d7308 */ /* 0x000fe20000000800 */
[--C-:B------:R-:W-:Y:S01]  /*118a0*/  FFMA.FTZ R182, R212, UR20, -R2.reuse ;  /* 0x00000014d4b67c23 */ /* 0x100fe20008010802 */
[----:B------:R-:W-:Y:S01]  /*118b0*/  FFMA.FTZ R183, R211, UR20, -R2 ;  /* 0x00000014d3b77c23 */ /* 0x000fe20008010802 */
[----:B------:R-:W-:Y:S01]  /*118c0*/  HMMA.16816.F32.BF16 R172, R12, R10, R172 ;  /* 0x0000000a0cac723c */ /* 0x000fe200000418ac */
[----:B------:R-:W1:Y:S01]  /*118d0*/  LDSM.16.MT88.4 R8, [R196+0x5800] ;  /* 0x00580000c408783b */ /* 0x000e620000004200 */
[----:B------:R-:W-:Y:S01]  /*118e0*/  FADD.FTZ R203, R170, R203 ;  /* 0x000000cbaacb7221 */ /* 0x000fe20000010000 */
[----:B------:R-:W-:Y:S01]  /*118f0*/  FADD.FTZ R146, R146, R168 ;  /* 0x000000a892927221 */ /* 0x000fe20000010000 */
[----:B------:R-:W-:Y:S01]  /*11900*/  FFMA.FTZ R168, R0, UR20, -R2 ;  /* 0x0000001400a87c23 */ /* 0x000fe20008010802 */
[----:B------:R-:W4:Y:S01]  /*11910*/  MUFU.EX2 R115, R115 ;  /* 0x0000007300737308 */ /* 0x000f220000000800 */
[----:B---3--:R-:W-:Y:S01]  /*11920*/  F2FP.BF16.F32.PACK_AB R35, R128, R133 ;  /* 0x000000858023723e */ /* 0x008fe200000010ff */
[----:B------:R-:W-:Y:S01]  /*11930*/  FADD.FTZ R143, R143, R203 ;  /* 0x000000cb8f8f7221 */ /* 0x000fe20000010000 */
[----:B------:R-:W-:Y:S01]  /*11940*/  F2FP.BF16.F32.PACK_AB R12, R122, R130 ;  /* 0x000000827a0c723e */ /* 0x000fe200000010ff */
[----:B------:R-:W-:Y:S01]  /*11950*/  FADD.FTZ R142, R142, R146 ;  /* 0x000000928e8e7221 */ /* 0x000fe20000010000 */
[----:B------:R-:W-:Y:S01]  /*11960*/  F2FP.BF16.F32.PACK_AB R14, R112, R121 ;  /* 0x00000079700e723e */ /* 0x000fe200000010ff */
[----:B------:R-:W-:-:S02]  /*11970*/  FADD.FTZ R143, R139, R143 ;  /* 0x0000008f8b8f7221 */ /* 0x000fc40000010000 */
[----:B------:R-:W-:Y:S01]  /*11980*/  MUFU.EX2 R114, R114 ;  /* 0x0000007200727308 */ /* 0x000fe20000000800 */
[----:B--2---:R-:W-:Y:S01]  /*11990*/  HMMA.16816.F32.BF16 R20, R32, R4, R20 ;  /* 0x000000042014723c */ /* 0x004fe20000041814 */
[----:B------:R-:W-:Y:S01]  /*119a0*/  FADD.FTZ R142, R138, R142 ;  /* 0x0000008e8a8e7221 */ /* 0x000fe20000010000 */
[----:B------:R-:W-:-:S03]  /*119b0*/  FADD.FTZ R143, R135, R143 ;  /* 0x0000008f878f7221 */ /* 0x000fc60000010000 */
[----:B------:R-:W-:Y:S01]  /*119c0*/  FADD.FTZ R142, R133, R142 ;  /* 0x0000008e858e7221 */ /* 0x000fe20000010000 */
[C---:B------:R-:W-:Y:S01]  /*119d0*/  HMMA.16816.F32.BF16 R16, R32.reuse, R6, R16 ;  /* 0x000000062010723c */ /* 0x040fe20000041810 */
[----:B------:R-:W2:Y:S01]  /*119e0*/  MUFU.EX2 R110, R110 ;  /* 0x0000006e006e7308 */ /* 0x000ea20000000800 */
[----:B------:R-:W3:Y:S01]  /*119f0*/  LDSM.16.MT88.4 R4, [R197+0x5c00] ;  /* 0x005c0000c504783b */ /* 0x000ee20000004200 */
[----:B----4-:R-:W-:Y:S01]  /*11a00*/  F2FP.BF16.F32.PACK_AB R13, R115, R125 ;  /* 0x0000007d730d723e */ /* 0x010fe200000010ff */
[----:B------:R-:W-:Y:S01]  /*11a10*/  FADD.FTZ R134, R134, R143 ;  /* 0x0000008f86867221 */ /* 0x000fe20000010000 */
[----:B------:R-:W-:Y:S01]  /*11a20*/  FADD.FTZ R128, R128, R142 ;  /* 0x0000008e80807221 */ /* 0x000fe20000010000 */
[----:B------:R-:W-:Y:S02]  /*11a30*/  HMMA.16816.F32.BF16 R176, R32, R24, R176 ;  /* 0x0000001820b0723c */ /* 0x000fe400000418b0 */
[----:B------:R-:W-:Y:S01]  /*11a40*/  FADD.FTZ R130, R130, R134 ;  /* 0x0000008682827221 */ /* 0x000fe20000010000 */
[----:B------:R-:W4:Y:S01]  /*11a50*/  MUFU.EX2 R106, R106 ;  /* 0x0000006a006a7308 */ /* 0x000f220000000800 */
[----:B------:R-:W-:-:S02]  /*11a60*/  FADD.FTZ R128, R125, R128 ;  /* 0x000000807d807221 */ /* 0x000fc40000010000 */
[----:B------:R-:W-:Y:S01]  /*11a70*/  HMMA.16816.F32.BF16 R172, R32, R26, R172 ;  /* 0x0000001a20ac723c */ /* 0x000fe200000418ac */
[----:B------:R-:W5:Y:S01]  /*11a80*/  LDSM.16.MT88.4 R24, [R196+0x5c00] ;  /* 0x005c0000c418783b */ /* 0x000f620000004200 */
[----:B------:R-:W-:Y:S01]  /*11a90*/  FADD.FTZ R130, R122, R130 ;  /* 0x000000827a827221 */ /* 0x000fe20000010000 */
[----:B------:R-:W-:Y:S02]  /*11aa0*/  FADD.FTZ R128, R115, R128 ;  /* 0x0000008073807221 */ /* 0x000fe40000010000 */
        /* <DEDUP_REMOVED lines=14> */
[C---:B-1----:R-:W-:Y:S01]  /*11b90*/  F2FP.BF16.F32.PACK_AB R33, R109.reuse, R106 ;  /* 0x0000006a6d21723e */ /* 0x042fe200000010ff */
[----:B------:R-:W-:Y:S01]  /*11ba0*/  MUFU.EX2 R104, R104 ;  /* 0x0000006800687308 */ /* 0x000fe20000000800 */
[----:B------:R-:W-:Y:S01]  /*11bb0*/  FADD.FTZ R111, R108, R111 ;  /* 0x0000006f6c6f7221 */ /* 0x000fe20000010000 */
[----:B------:R-:W-:Y:S01]  /*11bc0*/  HMMA.16816.F32.BF16 R176, R12, R8, R176 ;  /* 0x000000080cb0723c */ /* 0x000fe200000418b0 */
[----:B------:R-:W-:Y:S02]  /*11bd0*/  FADD.FTZ R109, R109, R114 ;  /* 0x000000726d6d7221 */ /* 0x000fe40000010000 */
[----:B------:R-:W-:Y:S01]  /*11be0*/  FADD.FTZ R107, R107, R111 ;  /* 0x0000006f6b6b7221 */ /* 0x000fe20000010000 */
[----:B--2---:R-:W-:-:S02]  /*11bf0*/  F2FP.BF16.F32.PACK_AB R35, R102, R105 ;  /* 0x000000696623723e */ /* 0x004fc400000010ff */
[----:B------:R-:W-:Y:S01]  /*11c00*/  HMMA.16816.F32.BF16 R172, R12, R10, R172 ;  /* 0x0000000a0cac723c */ /* 0x000fe200000418ac */
[----:B------:R-:W1:Y:S01]  /*11c10*/  MUFU.EX2 R113, R113 ;  /* 0x0000007100717308 */ /* 0x000e620000000800 */
[----:B------:R-:W2:Y:S01]  /*11c20*/  LDSM.16.MT88.4 R8, [R196+0x6000] ;  /* 0x00600000c408783b */ /* 0x000ea20000004200 */
[----:B------:R-:W-:Y:S01]  /*11c30*/  FADD.FTZ R109, R105, R109 ;  /* 0x0000006d696d7221 */ /* 0x000fe20000010000 */
[----:B------:R-:W-:Y:S02]  /*11c40*/  FADD.FTZ R107, R103, R107 ;  /* 0x0000006b676b7221 */ /* 0x000fe40000010000 */
[C---:B---3--:R-:W-:Y:S01]  /*11c50*/  HMMA.16816.F32.BF16 R20, R32.reuse, R4, R20 ;  /* 0x000000042014723c */ /* 0x048fe20000041814 */
[----:B------:R-:W-:Y:S01]  /*11c60*/  F2FP.BF16.F32.PACK_AB R12, R100, R101 ;  /* 0x00000065640c723e */ /* 0x000fe200000010ff */
[----:B------:R-:W-:Y:S01]  /*11c70*/  FADD.FTZ R109, R102, R109 ;  /* 0x0000006d666d7221 */ /* 0x000fe20000010000 */
[----:B------:R-:W-:Y:S01]  /*11c80*/  MUFU.EX2 R124, R124 ;  /* 0x0000007c007c7308 */ /* 0x000fe20000000800 */
[----:B------:R-:W-:Y:S01]  /*11c90*/  F2FP.BF16.F32.PACK_AB R14, R98, R99 ;  /* 0x00000063620e723e */ /* 0x000fe200000010ff */
[----:B------:R-:W-:Y:S01]  /*11ca0*/  FADD.FTZ R107, R101, R107 ;  /* 0x0000006b656b7221 */ /* 0x000fe20000010000 */
[----:B------:R-:W-:Y:S01]  /*11cb0*/  HMMA.16816.F32.BF16 R28, R32, R6, R28 ;  /* 0x00000006201c723c */ /* 0x000fe2000004181c */
[----:B------:R-:W3:Y:S02]  /*11cc0*/  LDSM.16.MT88.4 R4, [R197+0x6400] ;  /* 0x00640000c504783b */ /* 0x000ee40000004200 */
[----:B------:R-:W-:-:S02]  /*11cd0*/  FADD.FTZ R100, R100, R107 ;  /* 0x0000006b64647221 */ /* 0x000fc40000010000 */
[----:B------:R-:W4:Y:S01]  /*11ce0*/  MUFU.EX2 R126, R126 ;  /* 0x0000007e007e7308 */ /* 0x000f220000000800 */
[----:B-----5:R-:W-:Y:S01]  /*11cf0*/  HMMA.16816.F32.BF16 R176, R32, R24, R176 ;  /* 0x0000001820b0723c */ /* 0x020fe200000418b0 */
[----:B-1----:R-:W-:Y:S01]  /*11d00*/  F2FP.BF16.F32.PACK_AB R13, R113, R104 ;  /* 0x00000068710d723e */ /* 0x002fe200000010ff */
[----:B------:R-:W-:Y:S01]  /*11d10*/  FADD.FTZ R104, R104, R109 ;  /* 0x0000006d68687221 */ /* 0x000fe20000010000 */
[----:B------:R-:W-:-:S03]  /*11d20*/  FADD.FTZ R100, R99, R100 ;  /* 0x0000006463647221 */ /* 0x000fc60000010000 */
[----:B------:R-:W-:Y:S01]  /*11d30*/  HMMA.16816.F32.BF16 R172, R32, R26, R172 ;  /* 0x0000001a20ac723c */ /* 0x000fe200000418ac */
[----:B------:R-:W-:Y:S01]  /*11d40*/  MUFU.EX2 R127, R127 ;  /* 0x0000007f007f7308 */ /* 0x000fe20000000800 */
[----:B------:R-:W1:Y:S01]  /*11d50*/  LDSM.16.MT88.4 R24, [R196+0x6400] ;  /* 0x00640000c418783b */ /* 0x000e620000004200 */
[----:B------:R-:W-:Y:S01]  /*11d60*/  FADD.FTZ R104, R113, R104 ;  /* 0x0000006871687221 */ /* 0x000fe20000010000 */
[----:B------:R-:W-:-:S03]  /*11d70*/  FADD.FTZ R98, R98, R100 ;  /* 0x0000006462627221 */ /* 0x000fc60000010000 */
[----:B------:R-:W-:Y:S01]  /*11d80*/  F2FP.BF16.F32.PACK_AB R32, R93, R94 ;  /* 0x0000005e5d20723e */ /* 0x000fe200000010ff */
[----:B------:R-:W-:Y:S01]  /*11d90*/  FADD.FTZ R98, R94, R98 ;  /* 0x000000625e627221 */ /* 0x000fe20000010000 */
[----:B------:R-:W5:Y:S01]  /*11da0*/  MUFU.EX2 R129, R129 ;  /* 0x0000008100817308 */ /* 0x000f620000000800 */
[----:B----4-:R-:W-:Y:S01]  /*11db0*/  F2FP.BF16.F32.PACK_AB R15, R126, R124 ;  /* 0x0000007c7e0f723e */ /* 0x010fe200000010ff */
[----:B------:R-:W-:Y:S01]  /*11dc0*/  FADD.FTZ R124, R124, R104 ;  /* 0x000000687c7c7221 */ /* 0x000fe20000010000 */
[----:B------:R-:W-:Y:S01]  /*11dd0*/  F2FP.BF16.F32.PACK_AB R34, R91, R92 ;  /* 0x0000005c5b22723e */ /* 0x000fe200000010ff */
[----:B------:R-:W-:Y:S02]  /*11de0*/  FADD.FTZ R93, R93, R98 ;  /* 0x000000625d5d7221 */ /* 0x000fe40000010000 */
[----:B------:R-:W-:Y:S02]  /*11df0*/  FADD.FTZ R124, R126, R124 ;  /* 0x0000007c7e7c7221 */ /* 0x000fe40000010000 */
[----:B------:R-:W4:Y:S01]  /*11e00*/  MUFU.EX2 R131, R131 ;  /* 0x0000008300837308 */ /* 0x000f220000000800 */
[----:B------:R-:W-:Y:S01]  /*11e10*/  HMMA.16816.F32.BF16 R20, R12, R16, R20 ;  /* 0x000000100c14723c */ /* 0x000fe20000041814 */
[----:B------:R-:W-:-:S04]  /*11e20*/  FADD.FTZ R93, R92, R93 ;  /* 0x0000005d5c5d7221 */ /* 0x000fc80000010000 */
[----:B------:R-:W-:Y:S01]  /*11e30*/  FADD.FTZ R93, R91, R93 ;  /* 0x0000005d5b5d7221 */ /* 0x000fe20000010000 */
[C---:B------:R-:W-:Y:S01]  /*11e40*/  HMMA.16816.F32.BF16 R28, R12.reuse, R18, R28 ;  /* 0x000000120c1c723c */ /* 0x040fe2000004181c */
[----:B------:R-:W3:Y:S01]  /*11e50*/  MUFU.EX2 R141, R141 ;  /* 0x0000008d008d7308 */ /* 0x000ee20000000800 */
[----:B------:R-:W1:Y:S01]  /*11e60*/  LDSM.16.MT88.4 R16, [R197+0x6800] ;  /* 0x00680000c510783b */ /* 0x000e620000004200 */
[----:B-----5:R-:W-:Y:S01]  /*11e70*/  F2FP.BF16.F32.PACK_AB R33, R129, R127 ;  /* 0x0000007f8121723e */ /* 0x020fe200000010ff */
[----:B------:R-:W-:Y:S02]  /*11e80*/  FADD.FTZ R127, R127, R124 ;  /* 0x0000007c7f7f7221 */ /* 0x000fe40000010000 */
[----:B--2---:R-:W-:Y:S02]  /*11e90*/  HMMA.16816.F32.BF16 R176, R12, R8, R176 ;  /* 0x000000080cb0723c */ /* 0x004fe400000418b0 */
[----:B------:R-:W-:Y:S01]  /*11ea0*/  FADD.FTZ R127, R129, R127 ;  /* 0x0000007f817f7221 */ /* 0x000fe20000010000 */
[----:B------:R-:W2:Y:S01]  /*11eb0*/  MUFU.EX2 R144, R144 ;  /* 0x0000009000907308 */ /* 0x000ea20000000800 */
[----:B------:R-:W-:-:S02]  /*11ec0*/  MOV R129, R96 ;  /* 0x0000006000817202 */ /* 0x000fc40000000f00 */
[----:B------:R-:W-:Y:S01]  /*11ed0*/  HMMA.16816.F32.BF16 R172, R12, R10, R172 ;  /* 0x0000000a0cac723c */ /* 0x000fe200000418ac */
[----:B------:R-:W5:Y:S01]  /*11ee0*/  LDSM.16.MT88.4 R8, [R196+0x6800] ;  /* 0x00680000c408783b */ /* 0x000f620000004200 */
[----:B----4-:R-:W-:-:S03]  /*11ef0*/  FADD.FTZ R127, R131, R127 ;  /* 0x0000007f837f7221 */ /* 0x010fc60000010000 */
[----:B------:R-:W4:Y:S01]  /*11f00*/  MUFU.EX2 R171, R171 ;  /* 0x000000ab00ab7308 */ /* 0x000f220000000800 */
[C---:B---3--:R-:W-:Y:S01]  /*11f10*/  F2FP.BF16.F32.PACK_AB R35, R141.reuse, R131 ;  /* 0x000000838d23723e */ /* 0x048fe200000010ff */
[----:B------:R-:W-:Y:S01]  /*11f20*/  FADD.FTZ R141, R141, R127 ;  /* 0x0000007f8d8d7221 */ /* 0x000fe20000010000 */
[----:B------:R-:W-:Y:S01]  /*11f30*/  F2FP.BF16.F32.PACK_AB R12, R89, R90 ;  /* 0x0000005a590c723e */ /* 0x000fe200000010ff */
[----:B------:R-:W-:Y:S01]  /*11f40*/  FADD.FTZ R90, R90, R93 ;  /* 0x0000005d5a5a7221 */ /* 0x000fe20000010000 */
[----:B------:R-:W-:Y:S02]  /*11f50*/  F2FP.BF16.F32.PACK_AB R14, R87, R88 ;  /* 0x00000058570e723e */ /* 0x000fe400000010ff */
[----:B------:R-:W-:Y:S01]  /*11f60*/  MOV R131, R97 ;  /* 0x0000006100837202 */ /* 0x000fe20000000f00 */
[----:B------:R-:W-:Y:S01]  /*11f70*/  MUFU.EX2 R180, R180 ;  /* 0x000000b400b47308 */ /* 0x000fe20000000800 */
[----:B------:R-:W-:Y:S01]  /*11f80*/  HMMA.16816.F32.BF16 R20, R32, R4, R20 ;  /* 0x000000042014723c */ /* 0x000fe20000041814 */
[----:B--2---:R-:W-:Y:S01]  /*11f90*/  FADD.FTZ R141, R144, R141 ;  /* 0x0000008d908d7221 */ /* 0x004fe20000010000 */
[----:B------:R-:W-:-:S04]  /*11fa0*/  FADD.FTZ R90, R89, R90 ;  /* 0x0000005a595a7221 */ /* 0x000fc80000010000 */
[C---:B------:R-:W-:Y:S01]  /*11fb0*/  HMMA.16816.F32.BF16 R28, R32.reuse, R6, R28 ;  /* 0x00000006201c723c */ /* 0x040fe2000004181c */
[----:B------:R-:W2:Y:S01]  /*11fc0*/  MUFU.EX2 R181, R181 ;  /* 0x000000b500b57308 */ /* 0x000ea20000000800 */
[----:B------:R-:W3:Y:S01]  /*11fd0*/  LDSM.16.MT88.4 R4, [R197+0x6c00] ;  /* 0x006c0000c504783b */ /* 0x000ee20000004200 */
[C---:B----4-:R-:W-:Y:S01]  /*11fe0*/  F2FP.BF16.F32.PACK_AB R13, R171.reuse, R144 ;  /* 0x00000090ab0d723e */ /* 0x050fe200000010ff */
[----:B------:R-:W-:Y:S01]  /*11ff0*/  FADD.FTZ R141, R171, R141 ;  /* 0x0000008dab8d7221 */ /* 0x000fe20000010000 */
[----:B------:R-:W-:Y:S01]  /*12000*/  FADD.FTZ R88, R88, R90 ;  /* 0x0000005a58587221 */ /* 0x000fe20000010000 */
[----:B-1----:R-:W-:Y:S03]  /*12010*/  HMMA.16816.F32.BF16 R176, R32, R24, R176 ;  /* 0x0000001820b0723c */ /* 0x002fe600000418b0 */
[----:B------:R-:W-:Y:S01]  /*12020*/  MUFU.EX2 R182, R182 ;  /* 0x000000b600b67308 */ /* 0x000fe20000000800 */
[----:B------:R-:W-:-:S02]  /*12030*/  FADD.FTZ R88, R87, R88 ;  /* 0x0000005857587221 */ /* 0x000fc40000010000 */
[----:B------:R-:W-:Y:S01]  /*12040*/  HMMA.16816.F32.BF16 R172, R32, R26, R172 ;  /* 0x0000001a20ac723c */ /* 0x000fe200000418ac */
[----:B------:R-:W1:Y:S04]  /*12050*/  LDSM.16.MT88.4 R24, [R196+0x6c00] ;  /* 0x006c0000c418783b */ /* 0x000e680000004200 */
[----:B------:R-:W4:Y:S01]  /*12060*/  MUFU.EX2 R183, R183 ;  /* 0x000000b700b77308 */ /* 0x000f220000000800 */
[----:B--2---:R-:W-:Y:S01]  /*12070*/  F2FP.BF16.F32.PACK_AB R15, R181, R180 ;  /* 0x000000b4b50f723e */ /* 0x004fe200000010ff */
        /* <DEDUP_REMOVED lines=10> */
[----:B------:R-:W2:Y:S01]  /*12120*/  MUFU.EX2 R185, R185 ;  /* 0x000000b900b97308 */ /* 0x000ea20000000800 */
[----:B------:R-:W1:Y:S01]  /*12130*/  LDSM.16.MT88.4 R16, [R197+0x7000] ;  /* 0x00700000c510783b */ /* 0x000e620000004200 */
        /* <DEDUP_REMOVED lines=9> */
[----:B--2---:R-:W-:Y:S01]  /*121d0*/  F2FP.BF16.F32.PACK_AB R35, R185, R184 ;  /* 0x000000b8b923723e */ /* 0x004fe200000010ff */
[----:B------:R-:W-:Y:S01]  /*121e0*/  FADD.FTZ R184, R184, R182 ;  /* 0x000000b6b8b87221 */ /* 0x000fe20000010000 */
[----:B------:R-:W-:Y:S01]  /*121f0*/  F2FP.BF16.F32.PACK_AB R12, R81, R82 ;  /* 0x00000052510c723e */ /* 0x000fe200000010ff */
[----:B------:R-:W-:Y:S01]  /*12200*/  FADD.FTZ R82, R82, R84 ;  /* 0x0000005452527221 */ /* 0x000fe20000010000 */
[----:B------:R-:W-:Y:S01]  /*12210*/  F2FP.BF16.F32.PACK_AB R14, R79, R80 ;  /* 0x000000504f0e723e */ /* 0x000fe200000010ff */
[----:B------:R-:W-:Y:S01]  /*12220*/  FADD.FTZ R184, R185, R184 ;  /* 0x000000b8b9b87221 */ /* 0x000fe20000010000 */
[----:B------:R-:W-:Y:S01]  /*12230*/  LDSM.16.MT88.4 R180, [R197+0x8c00] ;  /* 0x008c0000c5b4783b */ /* 0x000fe20000004200 */
[----:B------:R-:W2:Y:S01]  /*12240*/  MUFU.EX2 R201, R201 ;  /* 0x000000c900c97308 */ /* 0x000ea20000000800 */
[----:B---3--:R-:W-:Y:S01]  /*12250*/  HMMA.16816.F32.BF16 R20, R32, R4, R20 ;  /* 0x000000042014723c */ /* 0x008fe20000041814 */
[----:B------:R-:W-:-:S04]  /*12260*/  FADD.FTZ R82, R81, R82 ;  /* 0x0000005251527221 */ /* 0x000fc80000010000 */
[----:B------:R-:W-:Y:S01]  /*12270*/  FADD.FTZ R82, R80, R82 ;  /* 0x0000005250527221 */ /* 0x000fe20000010000 */
[C---:B------:R-:W-:Y:S01]  /*12280*/  HMMA.16816.F32.BF16 R28, R32.reuse, R6, R28 ;  /* 0x00000006201c723c */ /* 0x040fe2000004181c */
[----:B------:R-:W3:Y:S01]  /*12290*/  MUFU.EX2 R200, R200 ;  /* 0x000000c800c87308 */ /* 0x000ee20000000800 */
[----:B------:R-:W4:Y:S01]  /*122a0*/  LDSM.16.MT88.4 R4, [R197+0x7400] ;  /* 0x00740000c504783b */ /* 0x000f220000004200 */
[----:B-----5:R-:W-:Y:S01]  /*122b0*/  F2FP.BF16.F32.PACK_AB R13, R187, R186 ;  /* 0x000000babb0d723e */ /* 0x020fe200000010ff */
[----:B------:R-:W-:Y:S01]  /*122c0*/  FADD.FTZ R186, R186, R184 ;  /* 0x000000b8baba7221 */ /* 0x000fe20000010000 */
[----:B------:R-:W-:Y:S01]  /*122d0*/  FADD.FTZ R79, R79, R82 ;  /* 0x000000524f4f7221 */ /* 0x000fe20000010000 */
[----:B-1----:R-:W-:Y:S02]  /*122e0*/  HMMA.16816.F32.BF16 R176, R32, R24, R176 ;  /* 0x0000001820b0723c */ /* 0x002fe400000418b0 */
[----:B------:R-:W-:Y:S01]  /*122f0*/  FADD.FTZ R186, R187, R186 ;  /* 0x000000babbba7221 */ /* 0x000fe20000010000 */
[----:B------:R-:W1:Y:S01]  /*12300*/  MUFU.EX2 R77, R77 ;  /* 0x0000004d004d7308 */ /* 0x000e620000000800 */
[----:B------:R-:W-:-:S02]  /*12310*/  FADD.FTZ R79, R78, R79 ;  /* 0x0000004f4e4f7221 */ /* 0x000fc40000010000 */
[----:B------:R-:W-:Y:S01]  /*12320*/  HMMA.16816.F32.BF16 R172, R32, R26, R172 ;  /* 0x0000001a20ac723c */ /* 0x000fe200000418ac */
[----:B------:R-:W5:Y:S01]  /*12330*/  LDSM.16.MT88.4 R24, [R196+0x7400] ;  /* 0x00740000c418783b */ /* 0x000f620000004200 */
[----:B--2---:R-:W-:-:S03]  /*12340*/  FADD.FTZ R186, R201, R186 ;  /* 0x000000bac9ba7221 */ /* 0x004fc60000010000 */
[----:B------:R-:W-:Y:S01]  /*12350*/  MUFU.EX2 R76, R76 ;  /* 0x0000004c004c7308 */ /* 0x000fe20000000800 */
[C---:B---3--:R-:W-:Y:S01]  /*12360*/  F2FP.BF16.F32.PACK_AB R15, R200.reuse, R201 ;  /* 0x000000c9c80f723e */ /* 0x048fe200000010ff */
[----:B------:R-:W-:-:S06]  /*12370*/  FADD.FTZ R200, R200, R186 ;  /* 0x000000bac8c87221 */ /* 0x000fcc0000010000 */
[----:B------:R-:W2:Y:S01]  /*12380*/  MUFU.EX2 R75, R75 ;  /* 0x0000004b004b7308 */ /* 0x000ea20000000800 */
[----:B------:R-:W-:Y:S01]  /*12390*/  HMMA.16816.F32.BF16 R20, R12, R16, R20 ;  /* 0x000000100c14723c */ /* 0x000fe20000041814 */
[C---:B-1----:R-:W-:Y:S01]  /*123a0*/  F2FP.BF16.F32.PACK_AB R32, R77.reuse, R78 ;  /* 0x0000004e4d20723e */ /* 0x042fe200000010ff */
[----:B------:R-:W-:-:S04]  /*123b0*/  FADD.FTZ R79, R77, R79 ;  /* 0x0000004f4d4f7221 */ /* 0x000fc80000010000 */
[C---:B------:R-:W-:Y:S01]  /*123c0*/  HMMA.16816.F32.BF16 R28, R12.reuse, R18, R28 ;  /* 0x000000120c1c723c */ /* 0x040fe2000004181c */
[----:B------:R-:W1:Y:S01]  /*123d0*/  MUFU.EX2 R145, R145 ;  /* 0x0000009100917308 */ /* 0x000e620000000800 */
[----:B------:R-:W3:Y:S04]  /*123e0*/  LDSM.16.MT88.4 R16, [R197+0x7800] ;  /* 0x00780000c510783b */ /* 0x000ee80000004200 */
[C---:B----4-:R-:W-:Y:S03]  /*123f0*/  HMMA.16816.F32.BF16 R176, R12.reuse, R8, R176 ;  /* 0x000000080cb0723c */ /* 0x050fe600000418b0 */
[----:B------:R-:W4:Y:S01]  /*12400*/  MUFU.EX2 R140, R140 ;  /* 0x0000008c008c7308 */ /* 0x000f220000000800 */
[C---:B--2---:R-:W-:Y:S01]  /*12410*/  F2FP.BF16.F32.PACK_AB R34, R75.reuse, R76 ;  /* 0x0000004c4b22723e */ /* 0x044fe200000010ff */
[----:B------:R-:W-:Y:S01]  /*12420*/  FADD.FTZ R76, R76, R79 ;  /* 0x0000004f4c4c7221 */ /* 0x000fe20000010000 */
[----:B------:R-:W-:Y:S01]  /*12430*/  HMMA.16816.F32.BF16 R172, R12, R10, R172 ;  /* 0x0000000a0cac723c */ /* 0x000fe200000418ac */
[----:B------:R-:W2:Y:S02]  /*12440*/  LDSM.16.MT88.4 R8, [R196+0x7800] ;  /* 0x00780000c408783b */ /* 0x000ea40000004200 */
[----:B------:R-:W-:-:S02]  /*12450*/  FADD.FTZ R76, R75, R76 ;  /* 0x0000004c4b4c7221 */ /* 0x000fc40000010000 */
[----:B------:R-:W-:Y:S01]  /*12460*/  MUFU.EX2 R137, R137 ;  /* 0x0000008900897308 */ /* 0x000fe20000000800 */
[----:B------:R-:W2:Y:S01]  /*12470*/  LDSM.16.MT88.4 R12, [R197+0x7c00] ;  /* 0x007c0000c50c783b */ /* 0x000ea20000004200 */
[----:B-1----:R-:W-:-:S06]  /*12480*/  FADD.FTZ R200, R145, R200 ;  /* 0x000000c891c87221 */ /* 0x002fcc0000010000 */
[----:B------:R-:W1:Y:S01]  /*12490*/  MUFU.EX2 R136, R136 ;  /* 0x0000008800887308 */ /* 0x000e620000000800 */
[C---:B----4-:R-:W-:Y:S01]  /*124a0*/  F2FP.BF16.F32.PACK_AB R33, R140.reuse, R145 ;  /* 0x000000918c21723e */ /* 0x050fe200000010ff */
[----:B------:R-:W-:-:S06]  /*124b0*/  FADD.FTZ R200, R140, R200 ;  /* 0x000000c88cc87221 */ /* 0x000fcc0000010000 */
[----:B------:R-:W-:Y:S08]  /*124c0*/  MUFU.EX2 R74, R74 ;  /* 0x0000004a004a7308 */ /* 0x000ff00000000800 */
[----:B------:R-:W4:Y:S01]  /*124d0*/  MUFU.EX2 R73, R73 ;  /* 0x0000004900497308 */ /* 0x000f220000000800 */
[----:B-1----:R-:W-:Y:S01]  /*124e0*/  F2FP.BF16.F32.PACK_AB R35, R136, R137 ;  /* 0x000000898823723e */ /* 0x002fe200000010ff */
[----:B------:R-:W-:-:S04]  /*124f0*/  FADD.FTZ R137, R137, R200 ;  /* 0x000000c889897221 */ /* 0x000fc80000010000 */
[----:B------:R-:W-:Y:S02]  /*12500*/  FADD.FTZ R137, R136, R137 ;  /* 0x0000008988897221 */ /* 0x000fe40000010000 */
[----:B------:R-:W-:Y:S01]  /*12510*/  MUFU.EX2 R72, R72 ;  /* 0x0000004800487308 */ /* 0x000fe20000000800 */
[C---:B------:R-:W-:Y:S06]  /*12520*/  HMMA.16816.F32.BF16 R20, R32.reuse, R4, R20 ;  /* 0x000000042014723c */ /* 0x040fec0000041814 */
[----:B------:R-:W-:Y:S01]  /*12530*/  HMMA.16816.F32.BF16 R28, R32, R6, R28 ;  /* 0x00000006201c723c */ /* 0x000fe2000004181c */
[----:B------:R-:W1:Y:S01]  /*12540*/  MUFU.EX2 R71, R71 ;  /* 0x0000004700477308 */ /* 0x000e620000000800 */
        /* <DEDUP_REMOVED lines=19> */
[----:B------:R-:W-:Y:S01]  /*12680*/  FFMA.FTZ R45, R53, UR20, -R2 ;  /* 0x00000014352d7c23 */ /* 0x000fe20008010802 */
[--C-:B------:R-:W-:Y:S01]  /*12690*/  FFMA.FTZ R34, R55, UR20, -R95.reuse ;  /* 0x0000001437227c23 */ /* 0x100fe2000801085f */
[----:B------:R-:W-:Y:S01]  /*126a0*/  FADD.FTZ R72, R71, R72 ;  /* 0x0000004847487221 */ /* 0x000fe20000010000 */
[----:B------:R-:W-:Y:S01]  /*126b0*/  FFMA.FTZ R38, R54, UR20, -R95 ;  /* 0x0000001436267c23 */ /* 0x000fe2000801085f */
[--C-:B------:R-:W-:Y:S01]  /*126c0*/  FFMA.FTZ R46, R52, UR20, -R2.reuse ;  /* 0x00000014342e7c23 */ /* 0x100fe20008010802 */
[----:B------:R-:W1:Y:S01]  /*126d0*/  MUFU.EX2 R119, R119 ;  /* 0x0000007700777308 */ /* 0x000e620000000800 */
[----:B----4-:R-:W-:Y:S01]  /*126e0*/  F2FP.BF16.F32.PACK_AB R5, R123, R132 ;  /* 0x000000847b05723e */ /* 0x010fe200000010ff */
[----:B------:R-:W-:Y:S01]  /*126f0*/  FADD.FTZ R132, R132, R137 ;  /* 0x0000008984847221 */ /* 0x000fe20000010000 */
[----:B------:R-:W-:-:S03]  /*12700*/  FFMA.FTZ R47, R51, UR20, -R2 ;  /* 0x00000014332f7c23 */ /* 0x000fc60008010802 */
[----:B------:R-:W-:Y:S02]  /*12710*/  FADD.FTZ R132, R123, R132 ;  /* 0x000000847b847221 */ /* 0x000fe40000010000 */
[----:B------:R-:W-:Y:S08]  /*12720*/  MUFU.EX2 R70, R70 ;  /* 0x0000004600467308 */ /* 0x000ff00000000800 */
[----:B------:R-:W4:Y:S01]  /*12730*/  MUFU.EX2 R69, R69 ;  /* 0x0000004500457308 */ /* 0x000f220000000800 */
[----:B-1----:R-:W-:Y:S01]  /*12740*/  F2FP.BF16.F32.PACK_AB R7, R119, R120 ;  /* 0x000000787707723e */ /* 0x002fe200000010ff */
[----:B------:R-:W-:-:S04]  /*12750*/  FADD.FTZ R120, R120, R132 ;  /* 0x0000008478787221 */ /* 0x000fc80000010000 */
[----:B------:R-:W-:Y:S02]  /*12760*/  FADD.FTZ R120, R119, R120 ;  /* 0x0000007877787221 */ /* 0x000fe40000010000 */
[C---:B---3--:R-:W-:Y:S01]  /*12770*/  HMMA.16816.F32.BF16 R20, R4.reuse, R16, R20 ;  /* 0x000000100414723c */ /* 0x048fe20000041814 */
[----:B------:R-:W-:Y:S05]  /*12780*/  MUFU.EX2 R68, R68 ;  /* 0x0000004400447308 */ /* 0x000fea0000000800 */
[C---:B------:R-:W-:Y:S01]  /*12790*/  HMMA.16816.F32.BF16 R28, R4.reuse, R18, R28 ;  /* 0x00000012041c723c */ /* 0x040fe2000004181c */
[----:B------:R-:W1:Y:S02]  /*127a0*/  LDSM.16.MT88.4 R16, [R196+0x7c00] ;  /* 0x007c0000c410783b */ /* 0x000e640000004200 */
[----:B------:R-:W3:Y:S03]  /*127b0*/  MUFU.EX2 R67, R67 ;  /* 0x0000004300437308 */ /* 0x000ee60000000800 */
[C---:B--2---:R-:W-:Y:S05]  /*127c0*/  HMMA.16816.F32.BF16 R176, R4.reuse, R8, R176 ;  /* 0x0000000804b0723c */ /* 0x044fea00000418b0 */
[----:B------:R-:W-:Y:S01]  /*127d0*/  MUFU.EX2 R117, R117 ;  /* 0x0000007500757308 */ /* 0x000fe20000000800 */
[----:B------:R-:W-:Y:S01]  /*127e0*/  HMMA.16816.F32.BF16 R172, R4, R10, R172 ;  /* 0x0000000a04ac723c */ /* 0x000fe200000418ac */
[----:B------:R-:W2:Y:S06]  /*127f0*/  LDSM.16.MT88.4 R8, [R197+0x8000] ;  /* 0x00800000c508783b */ /* 0x000eac0000004200 */
[----:B------:R-:W5:Y:S01]  /*12800*/  MUFU.EX2 R25, R25 ;  /* 0x0000001900197308 */ /* 0x000f620000000800 */
[----:B----4-:R-:W-:Y:S01]  /*12810*/  F2FP.BF16.F32.PACK_AB R4, R69, R70 ;  /* 0x000000464504723e */ /* 0x010fe200000010ff */
[----:B------:R-:W-:Y:S01]  /*12820*/  FADD.FTZ R70, R70, R72 ;  /* 0x0000004846467221 */ /* 0x000fe20000010000 */
[----:B---3--:R-:W-:-:S03]  /*12830*/  F2FP.BF16.F32.PACK_AB R6, R67, R68 ;  /* 0x000000444306723e */ /* 0x008fc600000010ff */
[----:B------:R-:W-:Y:S02]  /*12840*/  FADD.FTZ R69, R69, R70 ;  /* 0x0000004645457221 */ /* 0x000fe40000010000 */
[----:B------:R-:W3:Y:S02]  /*12850*/  MUFU.EX2 R26, R26 ;  /* 0x0000001a001a7308 */ /* 0x000ee40000000800 */
[----:B------:R-:W-:-:S04]  /*12860*/  FADD.FTZ R69, R68, R69 ;  /* 0x0000004544457221 */ /* 0x000fc80000010000 */
[----:B------:R-:W-:Y:S02]  /*12870*/  FADD.FTZ R67, R67, R69 ;  /* 0x0000004543437221 */ /* 0x000fe40000010000 */
[----:B------:R-:W4:Y:S01]  /*12880*/  MUFU.EX2 R27, R27 ;  /* 0x0000001b001b7308 */ /* 0x000f220000000800 */
[----:B-----5:R-:W-:Y:S01]  /*12890*/  F2FP.BF16.F32.PACK_AB R5, R25, R117 ;  /* 0x000000751905723e */ /* 0x020fe200000010ff */
[----:B------:R-:W-:-:S04]  /*128a0*/  FADD.FTZ R117, R117, R120 ;  /* 0x0000007875757221 */ /* 0x000fc80000010000 */
[----:B------:R-:W-:Y:S02]  /*128b0*/  FADD.FTZ R25, R25, R117 ;  /* 0x0000007519197221 */ /* 0x000fe40000010000 */
[----:B------:R-:W5:Y:S02]  /*128c0*/  MUFU.EX2 R66, R66 ;  /* 0x0000004200427308 */ /* 0x000f640000000800 */
[----:B---3--:R-:W-:-:S06]  /*128d0*/  FADD.FTZ R25, R26, R25 ;  /* 0x000000191a197221 */ /* 0x008fcc0000010000 */
[----:B------:R-:W-:Y:S01]  /*128e0*/  MUFU.EX2 R65, R65 ;  /* 0x0000004100417308 */ /* 0x000fe20000000800 */
[C---:B----4-:R-:W-:Y:S01]  /*128f0*/  F2FP.BF16.F32.PACK_AB R7, R27.reuse, R26 ;  /* 0x0000001a1b07723e */ /* 0x050fe200000010ff */
[----:B------:R-:W-:-:S06]  /*12900*/  FADD.FTZ R27, R27, R25 ;  /* 0x000000191b1b7221 */ /* 0x000fcc0000010000 */
[----:B------:R-:W-:Y:S01]  /*12910*/  HMMA.16816.F32.BF16 R20, R4, R12, R20 ;  /* 0x0000000c0414723c */ /* 0x000fe20000041814 */
[----:B------:R-:W-:Y:S01]  /*12920*/  MUFU.EX2 R64, R64 ;  /* 0x0000004000407308 */ /* 0x000fe20000000800 */
[----:B-----5:R-:W-:-:S04]  /*12930*/  FADD.FTZ R67, R66, R67 ;  /* 0x0000004342437221 */ /* 0x020fc80000010000 */
[C---:B------:R-:W-:Y:S01]  /*12940*/  HMMA.16816.F32.BF16 R28, R4.reuse, R14, R28 ;  /* 0x0000000e041c723c */ /* 0x040fe2000004181c */
[----:B------:R-:W3:Y:S02]  /*12950*/  LDSM.16.MT88.4 R12, [R196+0x8000] ;  /* 0x00800000c40c783b */ /* 0x000ee40000004200 */
[----:B------:R-:W4:Y:S03]  /*12960*/  MUFU.EX2 R63, R63 ;  /* 0x0000003f003f7308 */ /* 0x000f260000000800 */
[C---:B-1----:R-:W-:Y:S05]  /*12970*/  HMMA.16816.F32.BF16 R176, R4.reuse, R16, R176 ;  /* 0x0000001004b0723c */ /* 0x042fea00000418b0 */
[----:B------:R-:W1:Y:S01]  /*12980*/  MUFU.EX2 R32, R32 ;  /* 0x0000002000207308 */ /* 0x000e620000000800 */
[----:B------:R-:W-:Y:S01]  /*12990*/  HMMA.16816.F32.BF16 R172, R4, R18, R172 ;  /* 0x0000001204ac723c */ /* 0x000fe200000418ac */
[----:B------:R-:W5:Y:S06]  /*129a0*/  LDSM.16.MT88.4 R16, [R197+0x8400] ;  /* 0x00840000c510783b */ /* 0x000f6c0000004200 */
[----:B------:R-:W2:Y:S01]  /*129b0*/  MUFU.EX2 R33, R33 ;  /* 0x0000002100217308 */ /* 0x000ea20000000800 */
[--C-:B------:R-:W-:Y:S01]  /*129c0*/  FFMA.FTZ R4, R41, UR20, -R2.reuse ;  /* 0x0000001429047c23 */ /* 0x100fe20008010802 */
[----:B------:R-:W-:Y:S01]  /*129d0*/  FFMA.FTZ R41, R40, UR20, -R2 ;  /* 0x0000001428297c23 */ /* 0x000fe20008010802 */
[----:B----4-:R-:W-:-:S05]  /*129e0*/  F2FP.BF16.F32.PACK_AB R6, R63, R64 ;  /* 0x000000403f06723e */ /* 0x010fca00000010ff */
[----:B------:R-:W-:Y:S01]  /*129f0*/  MUFU.EX2 R35, R35 ;  /* 0x0000002300237308 */ /* 0x000fe20000000800 */
[----:B-1----:R-:W-:-:S07]  /*12a00*/  FADD.FTZ R27, R32, R27 ;  /* 0x0000001b201b7221 */ /* 0x002fce0000010000 */
[----:B------:R-:W1:Y:S01]  /*12a10*/  MUFU.EX2 R42, R42 ;  /* 0x0000002a002a7308 */ /* 0x000e620000000800 */
[C---:B--2---:R-:W-:Y:S01]  /*12a20*/  F2FP.BF16.F32.PACK_AB R5, R33.reuse, R32 ;  /* 0x000000202105723e */ /* 0x044fe200000010ff */
[----:B------:R-:W-:-:S06]  /*12a30*/  FADD.FTZ R27, R33, R27 ;  /* 0x0000001b211b7221 */ /* 0x000fcc0000010000 */
[----:B------:R2:W4:Y:S08]  /*12a40*/  MUFU.EX2 R40, R4 ;  /* 0x0000000400287308 */ /* 0x0005300000000800 */
[----:B------:R-:W3:Y:S01]  /*12a50*/  MUFU.EX2 R62, R62 ;  /* 0x0000003e003e7308 */ /* 0x000ee20000000800 */
[----:B-1----:R-:W-:Y:S01]  /*12a60*/  F2FP.BF16.F32.PACK_AB R7, R42, R35 ;  /* 0x000000232a07723e */ /* 0x002fe200000010ff */
[----:B------:R-:W-:-:S04]  /*12a70*/  FADD.FTZ R35, R35, R27 ;  /* 0x0000001b23237221 */ /* 0x000fc80000010000 */
[----:B------:R-:W-:Y:S02]  /*12a80*/  FADD.FTZ R35, R42, R35 ;  /* 0x000000232a237221 */ /* 0x000fe40000010000 */
[----:B------:R-:W1:Y:S01]  /*12a90*/  MUFU.EX2 R61, R61 ;  /* 0x0000003d003d7308 */ /* 0x000e620000000800 */
[C---:B--2---:R-:W-:Y:S01]  /*12aa0*/  F2FP.BF16.F32.PACK_AB R4, R65.reuse, R66 ;  /* 0x000000424104723e */ /* 0x044fe200000010ff */
[----:B------:R-:W-:Y:S01]  /*12ab0*/  FADD.FTZ R65, R65, R67 ;  /* 0x0000004341417221 */ /* 0x000fe20000010000 */
[----:B----4-:R-:W-:-:S03]  /*12ac0*/  FADD.FTZ R35, R40, R35 ;  /* 0x0000002328237221 */ /* 0x010fc60000010000 */
[----:B------:R-:W-:Y:S02]  /*12ad0*/  FADD.FTZ R65, R64, R65 ;  /* 0x0000004140417221 */ /* 0x000fe40000010000 */
[----:B------:R-:W-:Y:S01]  /*12ae0*/  MUFU.EX2 R60, R60 ;  /* 0x0000003c003c7308 */ /* 0x000fe20000000800 */
[----:B------:R-:W-:Y:S01]  /*12af0*/  HMMA.16816.F32.BF16 R20, R4, R8, R20 ;  /* 0x000000080414723c */ /* 0x000fe20000041814 */
[----:B------:R-:W-:-:S04]  /*12b00*/  FADD.FTZ R63, R63, R65 ;  /* 0x000000413f3f7221 */ /* 0x000fc80000010000 */
[----:B---3--:R-:W-:Y:S01]  /*12b10*/  FADD.FTZ R63, R62, R63 ;  /* 0x0000003f3e3f7221 */ /* 0x008fe20000010000 */
[C---:B------:R-:W-:Y:S01]  /*12b20*/  HMMA.16816.F32.BF16 R28, R4.reuse, R10, R28 ;  /* 0x0000000a041c723c */ /* 0x040fe2000004181c */
[----:B------:R-:W2:Y:S01]  /*12b30*/  MUFU.EX2 R59, R59 ;  /* 0x0000003b003b7308 */ /* 0x000ea20000000800 */
[----:B------:R-:W3:Y:S04]  /*12b40*/  LDSM.16.MT88.4 R8, [R196+0x8400] ;  /* 0x00840000c408783b */ /* 0x000ee80000004200 */
[C---:B------:R-:W-:Y:S03]  /*12b50*/  HMMA.16816.F32.BF16 R176, R4.reuse, R12, R176 ;  /* 0x0000000c04b0723c */ /* 0x040fe600000418b0 */
[----:B------:R-:W4:Y:S03]  /*12b60*/  MUFU.EX2 R41, R41 ;  /* 0x0000002900297308 */ /* 0x000f260000000800 */
[----:B------:R-:W-:Y:S01]  /*12b70*/  HMMA.16816.F32.BF16 R172, R4, R14, R172 ;  /* 0x0000000e04ac723c */ /* 0x000fe200000418ac */
[----:B------:R-:W3:Y:S04]  /*12b80*/  LDSM.16.MT88.4 R12, [R197+0x8800] ;  /* 0x00880000c50c783b */ /* 0x000ee80000004200 */
[----:B------:R-:W5:Y:S02]  /*12b90*/  MUFU.EX2 R39, R39 ;  /* 0x0000002700277308 */ /* 0x000f640000000800 */
[C---:B-1----:R-:W-:Y:S01]  /*12ba0*/  F2FP.BF16.F32.PACK_AB R4, R61.reuse, R62 ;  /* 0x0000003e3d04723e */ /* 0x042fe200000010ff */
[----:B------:R-:W-:Y:S01]  /*12bb0*/  FADD.FTZ R61, R61, R63 ;  /* 0x0000003f3d3d7221 */ /* 0x000fe20000010000 */
[----:B--2---:R-:W-:-:S03]  /*12bc0*/  F2FP.BF16.F32.PACK_AB R6, R59, R60 ;  /* 0x0000003c3b06723e */ /* 0x004fc600000010ff */
[----:B------:R-:W-:Y:S01]  /*12bd0*/  FADD.FTZ R61, R60, R61 ;  /* 0x0000003d3c3d7221 */ /* 0x000fe20000010000 */
[----:B------:R-:W1:Y:S01]  /*12be0*/  MUFU.EX2 R43, R43 ;  /* 0x0000002b002b7308 */ /* 0x000e620000000800 */
[C---:B----4-:R-:W-:Y:S01]  /*12bf0*/  F2FP.BF16.F32.PACK_AB R5, R41.reuse, R40 ;  /* 0x000000282905723e */ /* 0x050fe200000010ff */
[----:B------:R-:W-:Y:S01]  /*12c00*/  FADD.FTZ R41, R41, R35 ;  /* 0x0000002329297221 */ /* 0x000fe20000010000 */
[----:B------:R-:W-:-:S05]  /*12c10*/  FADD.FTZ R59, R59, R61 ;  /* 0x0000003d3b3b7221 */ /* 0x000fca0000010000 */
[----:B------:R-:W2:Y:S01]  /*12c20*/  MUFU.EX2 R58, R58 ;  /* 0x0000003a003a7308 */ /* 0x000ea20000000800 */
[----:B-----5:R-:W-:-:S07]  /*12c30*/  FADD.FTZ R41, R39, R41 ;  /* 0x0000002927297221 */ /* 0x020fce0000010000 */
[----:B------:R-:W4:Y:S01]  /*12c40*/  MUFU.EX2 R57, R57 ;  /* 0x0000003900397308 */ /* 0x000f220000000800 */
[C---:B-1----:R-:W-:Y:S01]  /*12c50*/  F2FP.BF16.F32.PACK_AB R7, R43.reuse, R39 ;  /* 0x000000272b07723e */ /* 0x042fe200000010ff */
[----:B------:R-:W-:-:S06]  /*12c60*/  FADD.FTZ R43, R43, R41 ;  /* 0x000000292b2b7221 */ /* 0x000fcc0000010000 */
[----:B------:R-:W-:Y:S01]  /*12c70*/  HMMA.16816.F32.BF16 R20, R4, R16, R20 ;  /* 0x000000100414723c */ /* 0x000fe20000041814 */
[----:B------:R-:W-:Y:S01]  /*12c80*/  MUFU.EX2 R3, R3 ;  /* 0x0000000300037308 */ /* 0x000fe20000000800 */
[----:B--2---:R-:W-:-:S04]  /*12c90*/  FADD.FTZ R59, R58, R59 ;  /* 0x0000003b3a3b7221 */ /* 0x004fc80000010000 */
[C---:B------:R-:W-:Y:S01]  /*12ca0*/  HMMA.16816.F32.BF16 R28, R4.reuse, R18, R28 ;  /* 0x00000012041c723c */ /* 0x040fe2000004181c */
[----:B------:R-:W1:Y:S02]  /*12cb0*/  LDSM.16.MT88.4 R16, [R196+0x8800] ;  /* 0x00880000c410783b */ /* 0x000e640000004200 */
[----:B------:R-:W2:Y:S03]  /*12cc0*/  MUFU.EX2 R118, R118 ;  /* 0x0000007600767308 */ /* 0x000ea60000000800 */
[C---:B---3--:R-:W-:Y:S05]  /*12cd0*/  HMMA.16816.F32.BF16 R176, R4.reuse, R8, R176 ;  /* 0x0000000804b0723c */ /* 0x048fea00000418b0 */
[----:B------:R-:W3:Y:S01]  /*12ce0*/  MUFU.EX2 R37, R37 ;  /* 0x0000002500257308 */ /* 0x000ee20000000800 */
[----:B------:R-:W-:Y:S01]  /*12cf0*/  HMMA.16816.F32.BF16 R172, R4, R10, R172 ;  /* 0x0000000a04ac723c */ /* 0x000fe200000418ac */
[----:B------:R-:W5:Y:S06]  /*12d00*/  LDSM.16.MT88.4 R8, [R196+0x8c00] ;  /* 0x008c0000c408783b */ /* 0x000f6c0000004200 */
[----:B------:R-:W1:Y:S01]  /*12d10*/  MUFU.EX2 R36, R36 ;  /* 0x0000002400247308 */ /* 0x000e620000000800 */
[C---:B----4-:R-:W-:Y:S01]  /*12d20*/  F2FP.BF16.F32.PACK_AB R4, R57.reuse, R58 ;  /* 0x0000003a3904723e */ /* 0x050fe200000010ff */
[----:B------:R-:W-:Y:S01]  /*12d30*/  FADD.FTZ R57, R57, R59 ;  /* 0x0000003b39397221 */ /* 0x000fe20000010000 */
[----:B--2---:R-:W-:-:S03]  /*12d40*/  F2FP.BF16.F32.PACK_AB R6, R118, R3 ;  /* 0x000000037606723e */ /* 0x004fc600000010ff */
[----:B------:R-:W-:Y:S02]  /*12d50*/  FADD.FTZ R57, R3, R57 ;  /* 0x0000003903397221 */ /* 0x000fe40000010000 */
[----:B------:R-:W2:Y:S01]  /*12d60*/  MUFU.EX2 R44, R44 ;  /* 0x0000002c002c7308 */ /* 0x000ea20000000800 */
[----:B---3--:R-:W-:Y:S01]  /*12d70*/  FADD.FTZ R43, R37, R43 ;  /* 0x0000002b252b7221 */ /* 0x008fe20000010000 */
[----:B------:R-:W-:-:S06]  /*12d80*/  FADD.FTZ R118, R118, R57 ;  /* 0x0000003976767221 */ /* 0x000fcc0000010000 */
        /* <DEDUP_REMOVED lines=9> */
[----:B------:R-:W3:Y:S01]  /*12e20*/  MUFU.EX2 R38, R38 ;  /* 0x0000002600267308 */ /* 0x000ee20000000800 */
[----:B-1----:R-:W-:-:S04]  /*12e30*/  FADD.FTZ R118, R24, R118 ;  /* 0x0000007618767221 */ /* 0x002fc80000010000 */
[C---:B------:R-:W-:Y:S01]  /*12e40*/  HMMA.16816.F32.BF16 R28, R4.reuse, R14, R28 ;  /* 0x0000000e041c723c */ /* 0x040fe2000004181c */
[----:B------:R-:W-:Y:S02]  /*12e50*/  FFMA.FTZ R12, R50, UR20, -R2 ;  /* 0x00000014320c7c23 */ /* 0x000fe40008010802 */
[----:B------:R-:W1:Y:S01]  /*12e60*/  MUFU.EX2 R167, R167 ;  /* 0x000000a700a77308 */ /* 0x000e620000000800 */
[----:B--2---:R-:W-:Y:S02]  /*12e70*/  FADD.FTZ R118, R34, R118 ;  /* 0x0000007622767221 */ /* 0x004fe40000010000 */
[C---:B------:R-:W-:Y:S05]  /*12e80*/  HMMA.16816.F32.BF16 R176, R4.reuse, R16, R176 ;  /* 0x0000001004b0723c */ /* 0x040fea00000418b0 */
[----:B------:R-:W2:Y:S01]  /*12e90*/  MUFU.EX2 R46, R46 ;  /* 0x0000002e002e7308 */ /* 0x000ea20000000800 */
[----:B------:R-:W-:Y:S01]  /*12ea0*/  HMMA.16816.F32.BF16 R172, R4, R18, R172 ;  /* 0x0000001204ac723c */ /* 0x000fe200000418ac */
[----:B---3--:R-:W-:-:S06]  /*12eb0*/  FADD.FTZ R118, R38, R118 ;  /* 0x0000007626767221 */ /* 0x008fcc0000010000 */
[----:B------:R-:W3:Y:S01]  /*12ec0*/  MUFU.EX2 R47, R47 ;  /* 0x0000002f002f7308 */ /* 0x000ee20000000800 */
[----:B------:R-:W-:Y:S02]  /*12ed0*/  F2FP.BF16.F32.PACK_AB R4, R34, R24 ;  /* 0x000000182204723e */ /* 0x000fe400000010ff */
[C---:B-1----:R-:W-:Y:S01]  /*12ee0*/  F2FP.BF16.F32.PACK_AB R6, R167.reuse, R38 ;  /* 0x00000026a706723e */ /* 0x042fe200000010ff */
[----:B------:R-:W-:-:S04]  /*12ef0*/  FADD.FTZ R167, R167, R118 ;  /* 0x00000076a7a77221 */ /* 0x000fc80000010000 */
[----:B------:R-:W1:Y:S01]  /*12f00*/  MUFU.EX2 R12, R12 ;  /* 0x0000000c000c7308 */ /* 0x000e620000000800 */
[----:B--2---:R-:W-:-:S07]  /*12f10*/  FADD.FTZ R45, R46, R45 ;  /* 0x0000002d2e2d7221 */ /* 0x004fce0000010000 */
        /* <DEDUP_REMOVED lines=8> */
[C---:B-----5:R-:W-:Y:S06]  /*12fa0*/  HMMA.16816.F32.BF16 R176, R4.reuse, R8, R176 ;  /* 0x0000000804b0723c */ /* 0x060fec00000418b0 */
[----:B------:R-:W-:-:S15]  /*12fb0*/  HMMA.16816.F32.BF16 R172, R4, R10, R172 ;  /* 0x0000000a04ac723c */ /* 0x000fde00000418ac */
[----:B------:R-:W-:-:S09]  /*12fc0*/  NOP ;  /* 0x0000000000007918 */ /* 0x000fd20000000000 */
.L_x_2438:
[----:B------:R-:W-:Y:S05]  /*12fd0*/  @!P2 BRA `(.L_x_2446) ;  /* 0x0000006400e8a947 */ /* 0x000fea0003800000 */
        /* <DEDUP_REMOVED lines=9> */
.L_x_2450:
        /* <DEDUP_REMOVED lines=13> */
[----:B------:R-:W-:Y:S02]  /*13140*/  UIADD3 UR10, UR8, 0x100, URZ ;  /* 0x00000100080a7890 */ /* 0x000fe4000fffe03f */
[----:B------:R-:W-:Y:S04]  /*13150*/  MOV R14, UR8 ;  /* 0x00000008000e7c02 */ /* 0x000fe80008000f00 */
[----:B------:R-:W-:Y:S01]  /*13160*/  IMAD.U32 R16, RZ, RZ, UR10 ;  /* 0x0000000aff107e24 */ /* 0x000fe2000f8e00ff */
[----:B------:R-:W-:Y:S04]  /*13170*/  IABS R14, R14 ;  /* 0x0000000e000e7213 */ /* 0x000fe80000000000 */
[----:B------:R-:W-:Y:S02]  /*13180*/  IABS R16, R16 ;  /* 0x0000001000107213 */ /* 0x000fe40000000000 */
[----:B-----5:R-:W-:Y:S04]  /*13190*/  IABS R0, R2 ;  /* 0x0000000200007213 */ /* 0x020fe80000000000 */
[----:B------:R-:W5:Y:S10]  /*131a0*/  I2F.RP R18, R0 ;  /* 0x0000000000127306 */ /* 0x000f740000209400 */
        /* <DEDUP_REMOVED lines=23> */
[----:B------:R-:W5:Y:S01]  /*13320*/  LDC.64 R14, c[0x0][0x238] ;  /* 0x00008e00ff0e7b82 */ /* 0x000f620000000a00 */
        /* <DEDUP_REMOVED lines=10> */
[CC--:B------:R-:W-:Y:S02]  /*133d0*/  LEA R16, P3, R3.reuse, R190.reuse, 0x2 ;  /* 0x000000be03107211 */ /* 0x0c0fe400078610ff */
[C---:B------:R-:W-:Y:S02]  /*133e0*/  LEA R4, P0, R0.reuse, R190, 0x2 ;  /* 0x000000be00047211 */ /* 0x040fe400078010ff */
[-C--:B------:R-:W-:Y:S02]  /*133f0*/  LEA.HI.X.SX32 R17, R3, R191.reuse, 0x2, P3 ;  /* 0x000000bf03117211 */ /* 0x080fe400018f16ff */
[C---:B------:R-:W-:Y:S01]  /*13400*/  LEA.HI.X.SX32 R5, R0.reuse, R191, 0x2, P0 ;  /* 0x000000bf00057211 */ /* 0x040fe200000f16ff */
[----:B------:R-:W-:Y:S02]  /*13410*/  IMAD.IADD R0, R0, 0x1, -R3 ;  /* 0x0000000100007824 */ /* 0x000fe400078e0a03 */
[----:B------:R-:W2:Y:S02]  /*13420*/  LDG.E R16, desc[UR18][R16.64] ;  /* 0x0000001210107981 */ /* 0x000ea4000c1e1900 */
[----:B------:R-:W-:Y:S05]  /*13430*/  IMAD R0, R0, R2, -0x100 ;  /* 0xffffff0000007424 */ /* 0x000fea00078e0202 */
[----:B------:R-:W-:Y:S01]  /*13440*/  SHF.R.S32.HI R2, RZ, 0x1f, R0 ;  /* 0x0000001fff027819 */ /* 0x000fe20000011400 */
[----:B------:R1:W2:Y:S02]  /*13450*/  LDG.E R17, desc[UR18][R4.64] ;  /* 0x0000001204117981 */ /* 0x0002a4000c1e1900 */
[----:B-1----:R-:W1:Y:S02]  /*13460*/  LDC.64 R4, c[0x0][0x250] ;  /* 0x00009400ff047b82 */ /* 0x002e640000000a00 */
[-C--:B-1----:R-:W-:Y:S02]  /*13470*/  IMAD R2, R2, R4.reuse, RZ ;  /* 0x0000000402027224 */ /* 0x082fe400078e02ff */
[C---:B------:R-:W-:Y:S04]  /*13480*/  IMAD.WIDE.U32 R18, R0.reuse, R4, RZ ;  /* 0x0000000400127225 */ /* 0x040fe800078e00ff */
[----:B------:R-:W-:Y:S05]  /*13490*/  IMAD R2, R0, R5, R2 ;  /* 0x0000000500027224 */ /* 0x000fea00078e0202 */
[----:B------:R-:W-:Y:S01]  /*134a0*/  IADD3 R19, R19, R2, RZ ;  /* 0x0000000213137210 */ /* 0x000fe20007ffe0ff */
[----:B--2---:R-:W-:Y:S04]  /*134b0*/  IMAD.IADD R16, R16, 0x1, -R17 ;  /* 0x0000000110107824 */ /* 0x004fe800078e0a11 */
[-C--:B-----5:R-:W-:Y:S01]  /*134c0*/  IMAD.WIDE.U32 R18, R16, R14.reuse, R18 ;  /* 0x0000000e10127225 */ /* 0x0a0fe200078e0012 */
[----:B------:R-:W-:Y:S05]  /*134d0*/  SHF.R.S32.HI R0, RZ, 0x1f, R16 ;  /* 0x0000001fff007819 */ /* 0x000fea0000011410 */
[----:B------:R-:W-:Y:S01]  /*134e0*/  IMAD R0, R0, R14, RZ ;  /* 0x0000000e00007224 */ /* 0x000fe200078e02ff */
[----:B------:R-:W-:Y:S03]  /*134f0*/  MOV R14, R18 ;  /* 0x00000012000e7202 */ /* 0x000fe60000000f00 */
[----:B------:R-:W-:Y:S04]  /*13500*/  IMAD R0, R16, R15, R0 ;  /* 0x0000000f10007224 */ /* 0x000fe800078e0200 */
[----:B------:R-:W-:Y:S07]  /*13510*/  IMAD.IADD R0, R19, 0x1, R0 ;  /* 0x0000000113007824 */ /* 0x000fee00078e0200 */
.L_x_2447:
[----:B------:R-:W5:Y:S01]  /*13520*/  @!P2 LDC.64 R4, c[0x0][0x250] ;  /* 0x00009400ff04ab82 */ /* 0x000f620000000a00 */
[----:B------:R-:W-:Y:S01]  /*13530*/  @P2 STS.64 [R188+0x5008], RZ ;  /* 0x005008ffbc002388 */ /* 0x000fe20000000a00 */
[-C--:B------:R-:W-:Y:S01]  /*13540*/  LEA R200, P3, R14, R199.reuse, 0x1 ;  /* 0x000000c70ec87211 */ /* 0x080fe200078608ff */
[----:B---3--:R-:W-:Y:S01]  /*13550*/  @!P2 IMAD R9, R9, 0x60, RZ ;  /* 0x000000600909a824 */ /* 0x008fe200078e02ff */
[----:B-1----:R-:W-:Y:S01]  /*13560*/  @!P2 LEA R2, P0, R12, R14, 0x5 ;  /* 0x0000000e0c02a211 */ /* 0x002fe200078028ff */
[----:B------:R-:W-:Y:S01]  /*13570*/  UISETP.GT.AND UP0, UPT, UR7, UR15, UPT ;  /* 0x0000000f0700728c */ /* 0x000fe2000bf04270 */
[----:B------:R-:W-:Y:S01]  /*13580*/  LEA.HI.X R201, R14, R198, R0, 0x1, P3 ;  /* 0x000000c60ec97211 */ /* 0x000fe200018f0c00 */
[----:B------:R-:W-:Y:S01]  /*13590*/  @P2 STS [R188+0x5000], RZ ;  /* 0x005000ffbc002388 */ /* 0x000fe20000000800 */
[----:B------:R-:W-:Y:S02]  /*135a0*/  @!P2 LEA R16, P3, R2, R199, 0x1 ;  /* 0x000000c70210a211 */ /* 0x000fe400078608ff */
[-C--:B------:R-:W-:Y:S01]  /*135b0*/  @!P2 MOV R15, R0.reuse ;  /* 0x00000000000fa202 */ /* 0x080fe20000000f00 */
[----:B------:R-:W-:Y:S01]  /*135c0*/  @P2 STS [R188+0x5004], RZ ;  /* 0x005004ffbc002388 */ /* 0x000fe20000000800 */
[----:B------:R-:W-:Y:S02]  /*135d0*/  @!P2 LEA.HI.X R13, R12, R0, R13, 0x5, P0 ;  /* 0x000000000c0da211 */ /* 0x000fe400000f2c0d */
[----:B--2---:R-:W-:Y:S01]  /*135e0*/  @!P2 LEA R12, P0, R10, R14, 0x6 ;  /* 0x0000000e0a0ca211 */ /* 0x004fe200078030ff */
[----:B------:R-:W-:Y:S01]  /*135f0*/  @!PT LDS RZ, [RZ] ;  /* 0x00000000fffff984 */ /* 0x000fe20000000800 */
[----:B------:R-:W-:Y:S01]  /*13600*/  @!PT LDS RZ, [RZ] ;  /* 0x00000000fffff984 */ /* 0x000fe20000000800 */
[----:B------:R-:W-:Y:S01]  /*13610*/  @!PT LDS RZ, [RZ] ;  /* 0x00000000fffff984 */ /* 0x000fe20000000800 */
[----:B------:R-:W-:Y:S01]  /*13620*/  @!P2 LDGSTS.E.BYPASS.LTC128B.128 [R188+0x5000], desc[UR18][R200.64] ;  /* 0x05000000c8bcafae */ /* 0x000fe2000b901d52 */
[----:B------:R-:W-:Y:S01]  /*13630*/  @!P2 LEA.HI.X R17, R2, R198, R13, 0x1, P3 ;  /* 0x000000c60211a211 */ /* 0x000fe200018f0c0d */
[----:B------:R-:W-:Y:S01]  /*13640*/  @!P2 IMAD.WIDE.U32 R18, R8, 0x60, R14 ;  /* 0x000000600812a825 */ /* 0x000fe200078e000e */
[----:B------:R-:W1:Y:S02]  /*13650*/  @!P2 LDC.64 R2, c[0x0][0x250] ;  /* 0x00009400ff02ab82 */ /* 0x000e640000000a00 */
[----:B------:R-:W-:Y:S02]  /*13660*/  @!P2 LEA.HI.X R13, R10, R0, R11, 0x6, P0 ;  /* 0x000000000a0da211 */ /* 0x000fe400000f340b */
[----:B------:R-:W-:Y:S01]  /*13670*/  @!P2 IADD3 R9, R9, R19, RZ ;  /* 0x000000130909a210 */ /* 0x000fe20007ffe0ff */
[----:B------:R-:W-:Y:S03]  /*13680*/  @P2 STS.128 [R188+0x5800], RZ ;  /* 0x005800ffbc002388 */ /* 0x000fe60000000c00 */
[----:B------:R-:W2:Y:S01]  /*13690*/  @!P2 LDC.64 R10, c[0x0][0x250] ;  /* 0x00009400ff0aab82 */ /* 0x000ea20000000a00 */
[-C--:B------:R-:W-:Y:S02]  /*136a0*/  @!P2 LEA R20, P3, R12, R199.reuse, 0x1 ;  /* 0x000000c70c14a211 */ /* 0x080fe400078608ff */
[----:B----4-:R-:W-:Y:S02]  /*136b0*/  @!P2 LEA R8, P0, R6, R14, 0x7 ;  /* 0x0000000e0608a211 */ /* 0x010fe400078038ff */
[----:B------:R-:W-:Y:S01]  /*136c0*/  @!P2 LEA.HI.X R21, R12, R198, R13, 0x1, P3 ;  /* 0x000000c60c15a211 */ /* 0x000fe200018f0c0d */
[----:B------:R-:W-:Y:S01]  /*136d0*/  @!PT LDS RZ, [RZ] ;  /* 0x00000000fffff984 */ /* 0x000fe20000000800 */
[----:B------:R-:W-:Y:S01]  /*136e0*/  @!PT LDS RZ, [RZ] ;  /* 0x00000000fffff984 */ /* 0x000fe20000000800 */
[----:B------:R-:W-:Y:S01]  /*136f0*/  @!PT LDS RZ, [RZ] ;  /* 0x00000000fffff984 */ /* 0x000fe20000000800 */
[----:B------:R3:W-:Y:S01]  /*13700*/  @!P2 LDGSTS.E.BYPASS.LTC128B.128 [R188+0x5800], desc[UR18][R16.64] ;  /* 0x0580000010bcafae */ /* 0x0007e2000b901d52 */
[-C--:B------:R-:W-:Y:S02]  /*13710*/  @!P2 LEA R12, P3, R18, R199.reuse, 0x1 ;  /* 0x000000c7120ca211 */ /* 0x080fe400078608ff */
[----:B------:R-:W-:Y:S02]  /*13720*/  @!P2 LEA.HI.X R7, R6, R0, R7, 0x7, P0 ;  /* 0x000000000607a211 */ /* 0x000fe400000f3c07 */
[-C--:B------:R-:W-:Y:S02]  /*13730*/  @!P2 LEA.HI.X R13, R18, R198.reuse, R9, 0x1, P3 ;  /* 0x000000c6120da211 */ /* 0x080fe400018f0c09 */
[CC--:B------:R-:W-:Y:S01]  /*13740*/  @!P2 LEA R6, P0, R8.reuse, R199.reuse, 0x1 ;  /* 0x000000c70806a211 */ /* 0x0c0fe200078008ff */
[----:B------:R-:W-:Y:S03]  /*13750*/  @P2 STS.128 [R188+0x6000], RZ ;  /* 0x006000ffbc002388 */ /* 0x000fe60000000c00 */
[-C--:B------:R-:W-:Y:S05]  /*13760*/  @!P2 LEA.HI.X R7, R8, R198.reuse, R7, 0x1, P0 ;  /* 0x000000c60807a211 */ /* 0x080fea00000f0c07 */
[----:B------:R-:W-:Y:S01]  /*13770*/  @!PT LDS RZ, [RZ] ;  /* 0x00000000fffff984 */ /* 0x000fe20000000800 */
[----:B------:R-:W-:Y:S01]  /*13780*/  @!PT LDS RZ, [RZ] ;  /* 0x00000000fffff984 */ /* 0x000fe20000000800 */
[----:B------:R-:W-:Y:S01]  /*13790*/  @!PT LDS RZ, [RZ] ;  /* 0x00000000fffff984 */ /* 0x000fe20000000800 */
[----:B------:R-:W-:Y:S01]  /*137a0*/  @!P2 LDGSTS.E.BYPASS.LTC128B.128 [R188+0x6000], desc[UR18][R20.64] ;  /* 0x0600000014bcafae */ /* 0x000fe2000b901d52 */
[--C-:B-----5:R-:W-:Y:S04]  /*137b0*/  @!P2 IMAD.WIDE.U32 R8, R4, 0xa0, R14.reuse ;  /* 0x000000a00408a825 */ /* 0x120fe800078e000e */
[----:B------:R-:W-:Y:S01]  /*137c0*/  @!P2 IMAD R5, R5, 0xa0, RZ ;  /* 0x000000a00505a824 */ /* 0x000fe200078e02ff */
[----:B------:R-:W-:Y:S01]  /*137d0*/  @!P2 LEA R4, P4, R8, R199, 0x1 ;  /* 0x000000c70804a211 */ /* 0x000fe200078808ff */
[----:B-1----:R-:W-:Y:S01]  /*137e0*/  @!P2 IMAD R3, R3, 0xc0, RZ ;  /* 0x000000c00303a824 */ /* 0x002fe200078e02ff */
[----:B------:R-:W-:Y:S01]  /*137f0*/  @P2 STS.128 [R188+0x6800], RZ ;  /* 0x006800ffbc002388 */ /* 0x000fe20000000c00 */
[----:B--2---:R-:W-:Y:S01]  /*13800*/  @!P2 IMAD R11, R11, 0xe0, RZ ;  /* 0x000000e00b0ba824 */ /* 0x004fe200078e02ff */
[----:B------:R-:W-:Y:S01]  /*13810*/  @!P2 IADD3 R5, R5, R9, RZ ;  /* 0x000000090505a210 */ /* 0x000fe20007ffe0ff */
[----:B---3--:R-:W-:Y:S03]  /*13820*/  @!P2 IMAD.WIDE.U32 R16, R2, 0xc0, R14 ;  /* 0x000000c00210a825 */ /* 0x008fe600078e000e */
[-C--:B------:R-:W-:Y:S01]  /*13830*/  @!P2 LEA.HI.X R5, R8, R198.reuse, R5, 0x1, P4 ;  /* 0x000000c60805a211 */ /* 0x080fe200020f0c05 */
[----:B------:R-:W-:Y:S01]  /*13840*/  @!P2 IMAD.WIDE.U32 R14, R10, 0xe0, R14 ;  /* 0x000000e00a0ea825 */ /* 0x000fe200078e000e */
[----:B------:R-:W-:Y:S01]  /*13850*/  @!PT LDS RZ, [RZ] ;  /* 0x00000000fffff984 */ /* 0x000fe20000000800 */
[----:B------:R-:W-:Y:S01]  /*13860*/  @!PT LDS RZ, [RZ] ;  /* 0x00000000fffff984 */ /* 0x000fe20000000800 */
[----:B------:R-:W-:Y:S01]  /*13870*/  @!PT LDS RZ, [RZ] ;  /* 0x00000000fffff984 */ /* 0x000fe20000000800 */
[----:B------:R-:W-:Y:S02]  /*13880*/  @!P2 LDGSTS.E.BYPASS.LTC128B.128 [R188+0x6800], desc[UR18][R12.64] ;  /* 0x068000000cbcafae */ /* 0x000fe4000b901d52 */
[----:B------:R-:W-:Y:S02]  /*13890*/  @!P2 IADD3 R3, R3, R17, RZ ;  /* 0x000000110303a210 */ /* 0x000fe40007ffe0ff */
[-C--:B------:R-:W-:Y:S02]  /*138a0*/  @!P2 LEA R2, P3, R16, R199.reuse, 0x1 ;  /* 0x000000c71002a211 */ /* 0x080fe400078608ff */
[----:B------:R-:W-:Y:S02]  /*138b0*/  @!P2 LEA R10, P0, R14, R199, 0x1 ;  /* 0x000000c70e0aa211 */ /* 0x000fe400078008ff */
[----:B------:R-:W-:Y:S01]  /*138c0*/  @P2 STS.128 [R188+0x7000], RZ ;  /* 0x007000ffbc002388 */ /* 0x000fe20000000c00 */
[----:B------:R-:W-:Y:S02]  /*138d0*/  @!P2 LEA.HI.X R3, R16, R198, R3, 0x1, P3 ;  /* 0x000000c61003a211 */ /* 0x000fe400018f0c03 */
[----:B------:R-:W-:Y:S02]  /*138e0*/  @!P2 IADD3 R11, R11, R15, RZ ;  /* 0x0000000f0b0ba210 */ /* 0x000fe40007ffe0ff */
[----:B------:R-:W-:Y:S02]  /*138f0*/  MOV R199, R200 ;  /* 0x000000c800c77202 */ /* 0x000fe40000000f00 */
[----:B------:R-:W-:Y:S01]  /*13900*/  @!P2 LEA.HI.X R11, R14, R198, R11, 0x1, P0 ;  /* 0x000000c60e0ba211 */ /* 0x000fe200000f0c0b */
[----:B------:R-:W-:Y:S01]  /*13910*/  @!PT LDS RZ, [RZ] ;  /* 0x00000000fffff984 */ /* 0x000fe20000000800 */
[----:B------:R-:W-:Y:S01]  /*13920*/  @!PT LDS RZ, [RZ] ;  /* 0x00000000fffff984 */ /* 0x000fe20000000800 */
[----:B------:R-:W-:Y:S01]  /*13930*/  @!PT LDS RZ, [RZ] ;  /* 0x00000000fffff984 */ /* 0x000fe20000000800 */
[----:B------:R-:W-:Y:S01]  /*13940*/  @!P2 LDGSTS.E.BYPASS.LTC128B.128 [R188+0x7000], desc[UR18][R6.64] ;  /* 0x0700000006bcafae */ /* 0x000fe2000b901d52 */
[----:B------:R-:W-:Y:S02]  /*13950*/  PLOP3.LUT P0, PT, PT, PT, UP0, 0x80, 0x0 ;  /* 0x000000000000781c */ /* 0x000fe40003f0f008 */
[----:B------:R-:W-:Y:S05]  /*13960*/  MOV R198, R201 ;  /* 0x000000c900c67202 */ /* 0x000fea0000000f00 */
        /* <DEDUP_REMOVED lines=17> */
[----:B------:R-:W2:Y:S08]  /*13a80*/  LDSM.16.M88.4 R16, [R164+0x1400] ;  /* 0x00140000a410783b */ /* 0x000eb00000000200 */
[----:B-1----:R-:W1:Y:S08]  /*13a90*/  LDSM.16.M88.4 R8, [R164+0x1000] ;  /* 0x00100000a408783b */ /* 0x002e700000000200 */
[----:B------:R-:W-:Y:S08]  /*13aa0*/  LDSM.16.M88.4 R128, [R165] ;  /* 0x00000000a580783b */ /* 0x000ff00000000200 */
[----:B------:R-:W3:Y:S08]  /*13ab0*/  LDSM.16.M88.4 R28, [R162] ;  /* 0x00000000a21c783b */ /* 0x000ef00000000200 */
[----:B------:R-:W4:Y:S08]  /*13ac0*/  LDSM.16.M88.4 R32, [R164+0x1c00] ;  /* 0x001c0000a420783b */ /* 0x000f300000000200 */
[----:B------:R-:W5:Y:S01]  /*13ad0*/  LDSM.16.M88.4 R20, [R163] ;  /* 0x00000000a314783b */ /* 0x000f620000000200 */
[C---:B--2---:R-:W-:Y:S06]  /*13ae0*/  HMMA.16816.F32.BF16 R12, R124.reuse, R16, RZ ;  /* 0x000000107c0c723c */ /* 0x044fec00000418ff */
[C---:B------:R-:W-:Y:S01]  /*13af0*/  HMMA.16816.F32.BF16 R16, R124.reuse, R18, RZ ;  /* 0x000000127c10723c */ /* 0x040fe200000418ff */
[----:B------:R-:W-:Y:S05]  /*13b00*/  LDSM.16.M88.4 R24, [R164+0x1800] ;  /* 0x00180000a418783b */ /* 0x000fea0000000200 */
[C---:B-1----:R-:W-:Y:S03]  /*13b10*/  HMMA.16816.F32.BF16 R4, R124.reuse, R8, RZ ;  /* 0x000000087c04723c */ /* 0x042fe600000418ff */
[----:B------:R-:W1:Y:S03]  /*13b20*/  LDSM.16.M88.4 R44, [R160] ;  /* 0x00000000a02c783b */ /* 0x000e660000000200 */
[----:B------:R-:W-:Y:S05]  /*13b30*/  HMMA.16816.F32.BF16 R8, R124, R10, RZ ;  /* 0x0000000a7c08723c */ /* 0x000fea00000418ff */
[----:B------:R-:W2:Y:S01]  /*13b40*/  LDSM.16.M88.4 R48, [R164+0x2400] ;  /* 0x00240000a430783b */ /* 0x000ea20000000200 */
[C---:B---3--:R-:W-:Y:S06]  /*13b50*/  HMMA.16816.F32.BF16 R12, R128.reuse, R28, R12 ;  /* 0x0000001c800c723c */ /* 0x048fec000004180c */
[----:B------:R-:W-:Y:S01]  /*13b60*/  HMMA.16816.F32.BF16 R16, R128, R30, R16 ;  /* 0x0000001e8010723c */ /* 0x000fe20000041810 */
[----:B------:R-:W-:Y:S05]  /*13b70*/  LDSM.16.M88.4 R36, [R161] ;  /* 0x00000000a124783b */ /* 0x000fea0000000200 */
[C---:B----4-:R-:W-:Y:S03]  /*13b80*/  HMMA.16816.F32.BF16 R28, R124.reuse, R32, RZ ;  /* 0x000000207c1c723c */ /* 0x050fe600000418ff */
[----:B------:R-:W-:Y:S03]  /*13b90*/  LDSM.16.M88.4 R40, [R164+0x2000] ;  /* 0x00200000a428783b */ /* 0x000fe60000000200 */
[----:B------:R-:W-:Y:S05]  /*13ba0*/  HMMA.16816.F32.BF16 R32, R124, R34, RZ ;  /* 0x000000227c20723c */ /* 0x000fea00000418ff */
[----:B------:R-:W3:Y:S01]  /*13bb0*/  LDSM.16.M88.4 R60, [R158] ;  /* 0x000000009e3c783b */ /* 0x000ee20000000200 */
[C---:B-----5:R-:W-:Y:S06]  /*13bc0*/  HMMA.16816.F32.BF16 R4, R128.reuse, R20, R4 ;  /* 0x000000148004723c */ /* 0x060fec0000041804 */
[C---:B------:R-:W-:Y:S01]  /*13bd0*/  HMMA.16816.F32.BF16 R8, R128.reuse, R22, R8 ;  /* 0x000000168008723c */ /* 0x040fe20000041808 */
[----:B------:R-:W4:Y:S05]  /*13be0*/  LDSM.16.M88.4 R64, [R164+0x2c00] ;  /* 0x002c0000a440783b */ /* 0x000f2a0000000200 */
[C---:B-1----:R-:W-:Y:S03]  /*13bf0*/  HMMA.16816.F32.BF16 R28, R128.reuse, R44, R28 ;  /* 0x0000002c801c723c */ /* 0x042fe6000004181c */
[----:B------:R-:W-:Y:S03]  /*13c00*/  LDSM.16.M88.4 R52, [R159] ;  /* 0x000000009f34783b */ /* 0x000fe60000000200 */
[----:B------:R-:W-:Y:S05]  /*13c10*/  HMMA.16816.F32.BF16 R32, R128, R46, R32 ;  /* 0x0000002e8020723c */ /* 0x000fea0000041820 */
[----:B------:R-:W-:Y:S01]  /*13c20*/  LDSM.16.M88.4 R56, [R164+0x2800] ;  /* 0x00280000a438783b */ /* 0x000fe20000000200 */
[C---:B--2---:R-:W-:Y:S05]  /*13c30*/  HMMA.16816.F32.BF16 R44, R124.reuse, R48, RZ ;  /* 0x000000307c2c723c */ /* 0x044fea00000418ff */
[----:B------:R-:W-:Y:S01]  /*13c40*/  FMUL.FTZ R0, R4, UR5 ;  /* 0x0000000504007c20 */ /* 0x000fe20008410000 */
[C---:B------:R-:W-:Y:S01]  /*13c50*/  HMMA.16816.F32.BF16 R48, R124.reuse, R50, RZ ;  /* 0x000000327c30723c */ /* 0x040fe200000418ff */
[----:B------:R-:W1:Y:S01]  /*13c60*/  LDSM.16.M88.4 R76, [R156] ;  /* 0x000000009c4c783b */ /* 0x000e620000000200 */
        /* <DEDUP_REMOVED lines=10> */
[----:B------:R-:W-:Y:S01]  /*13d10*/  LDSM.16.M88.4 R68, [R157] ;  /* 0x000000009d44783b */ /* 0x000fe20000000200 */
[C---:B---3--:R-:W-:Y:S06]  /*13d20*/  HMMA.16816.F32.BF16 R44, R128.reuse, R60, R44 ;  /* 0x0000003c802c723c */ /* 0x048fec000004182c */
[----:B------:R-:W3:Y:S01]  /*13d30*/  MUFU.TANH R4, R4 ;  /* 0x0000000400047308 */ /* 0x000ee20000002400 */
[----:B------:R-:W-:Y:S01]  /*13d40*/  FMUL.FTZ R9, R12, UR5 ;  /* 0x000000050c097c20 */ /* 0x000fe20008410000 */
[----:B------:R-:W-:Y:S01]  /*13d50*/  HMMA.16816.F32.BF16 R48, R128, R62, R48 ;  /* 0x0000003e8030723c */ /* 0x000fe20000041830 */
[----:B------:R-:W-:Y:S07]  /*13d60*/  LDSM.16.M88.4 R72, [R164+0x3000] ;  /* 0x00300000a448783b */ /* 0x000fee0000000200 */
[----:B------:R-:W1:Y:S01]  /*13d70*/  MUFU.TANH R5, R5 ;  /* 0x0000000500057308 */ /* 0x000e620000002400 */
[C---:B----4-:R-:W-:Y:S01]  /*13d80*/  HMMA.16816.F32.BF16 R60, R124.reuse, R64, RZ ;  /* 0x000000407c3c723c */ /* 0x050fe200000418ff */
[----:B------:R-:W4:Y:S02]  /*13d90*/  LDSM.16.M88.4 R92, [R154] ;  /* 0x000000009a5c783b */ /* 0x000f240000000200 */
        /* <DEDUP_REMOVED lines=9> */
[----:B------:R-:W-:Y:S07]  /*13e30*/  LDSM.16.M88.4 R84, [R155] ;  /* 0x000000009b54783b */ /* 0x000fee0000000200 */
[----:B------:R-:W2:Y:S01]  /*13e40*/  MUFU.TANH R9, R9 ;  /* 0x0000000900097308 */ /* 0x000ea20000002400 */
[C---:B-1----:R-:W-:Y:S01]  /*13e50*/  HMMA.16816.F32.BF16 R60, R128.reuse, R76, R60 ;  /* 0x0000004c803c723c */ /* 0x042fe2000004183c */
[----:B------:R-:W-:Y:S02]  /*13e60*/  LDSM.16.M88.4 R88, [R164+0x3800] ;  /* 0x00380000a458783b */ /* 0x000fe40000000200 */
[----:B------:R-:W-:Y:S03]  /*13e70*/  FMUL.FTZ R15, R17, UR5 ;  /* 0x00000005110f7c20 */ /* 0x000fe60008410000 */
[----:B------:R-:W-:Y:S03]  /*13e80*/  HMMA.16816.F32.BF16 R64, R128, R78, R64 ;  /* 0x0000004e8040723c */ /* 0x000fe60000041840 */
[----:B------:R-:W1:Y:S01]  /*13e90*/  MUFU.TANH R11, R11 ;  /* 0x0000000b000b7308 */ /* 0x000e620000002400 */
[----:B------:R-:W3:Y:S02]  /*13ea0*/  LDSM.16.M88.4 R112, [R152] ;  /* 0x000000009870783b */ /* 0x000ee40000000200 */
        /* <DEDUP_REMOVED lines=16> */
[C---:B----4-:R-:W-:Y:S06]  /*13fb0*/  HMMA.16816.F32.BF16 R76, R128.reuse, R92, R76 ;  /* 0x0000005c804c723c */ /* 0x050fec000004184c */
[----:B------:R-:W4:Y:S01]  /*13fc0*/  MUFU.TANH R16, R16 ;  /* 0x0000001000107308 */ /* 0x000f220000002400 */
[----:B------:R-:W-:Y:S01]  /*13fd0*/  FMUL.FTZ R24, R27, UR5 ;  /* 0x000000051b187c20 */ /* 0x000fe20008410000 */
[----:B------:R-:W-:Y:S01]  /*13fe0*/  HMMA.16816.F32.BF16 R80, R128, R94, R80 ;  /* 0x0000005e8050723c */ /* 0x000fe20000041850 */
[----:B------:R-:W-:Y:S07]  /*13ff0*/  LDSM.16.M88.4 R116, [R150] ;  /* 0x000000009674783b */ /* 0x000fee0000000200 */
        /* <DEDUP_REMOVED lines=12> */
[----:B------:R-:W-:Y:S07]  /*140c0*/  LDSM.16.M88.4 R144, [R149] ;  /* 0x000000009590783b */ /* 0x000fee0000000200 */
[----:B------:R-:W1:Y:S01]  /*140d0*/  MUFU.TANH R21, R21 ;  /* 0x0000001500157308 */ /* 0x000e620000002400 */
[C---:B---3--:R-:W-:Y:S01]  /*140e0*/  HMMA.16816.F32.BF16 R92, R128.reuse, R112, R92 ;  /* 0x00000070805c723c */ /* 0x048fe2000004185c */
[----:B------:R-:W3:Y:S02]  /*140f0*/  LDSM.16.M88.4 R120, [R148] ;  /* 0x000000009478783b */ /* 0x000ee40000000200 */
        /* <DEDUP_REMOVED lines=253> */
[----:B------:R-:W3:Y:S08]  /*150d0*/  @!P2 LDC R136, c[0x0][0x24c] ;  /* 0x00009300ff88ab82 */ /* 0x000ef00000000800 */
[----:B------:R-:W4:Y:S08]  /*150e0*/  @!P2 LDC R135, c[0x0][0x24c] ;  /* 0x00009300ff87ab82 */ /* 0x000f300000000800 */
[----:B------:R-:W1:Y:S01]  /*150f0*/  @!P2 LDC R134, c[0x0][0x24c] ;  /* 0x00009300ff86ab82 */ /* 0x000e620000000800 */
[----:B--2---:R-:W-:Y:S04]  /*15100*/  LEA R130, -R137, RZ, 0x8 ;  /* 0x000000ff89827211 */ /* 0x004fe800078e41ff */
[----:B------:R-:W-:Y:S01]  /*15110*/  SHF.R.S32.HI R129, RZ, 0x1f, R130 ;  /* 0x0000001fff817819 */ /* 0x000fe20000011482 */
[----:B------:R-:W-:Y:S06]  /*15120*/  @!P1 BRA `(.L_x_2449) ;  /* 0x0000000000fc9947 */ /* 0x000fec0003800000 */
[----:B------:R-:W2:Y:S01]  /*15130*/  LDC R130, c[0x0][0x380] ;  /* 0x0000e000ff827b82 */ /* 0x000ea20000000800 */
[----:B------:R-:W-:Y:S04]  /*15140*/  USHF.L.U32 UR8, UR7, 0x8, URZ ;  /* 0x0000000807087899 */ /* 0x000fe8000800063f */
[----:B------:R-:W-:Y:S02]  /*15150*/  UIADD3 UR10, UR8, -0x100, URZ ;  /* 0xffffff00080a7890 */ /* 0x000fe4000fffe03f */
[----:B------:R-:W-:Y:S04]  /*15160*/  IMAD.U32 R140, RZ, RZ, UR8 ;  /* 0x00000008ff8c7e24 */ /* 0x000fe8000f8e00ff */
[----:B------:R-:W-:Y:S02]  /*15170*/  MOV R138, UR10 ;  /* 0x0000000a008a7c02 */ /* 0x000fe40008000f00 */
[----:B------:R-:W-:Y:S02]  /*15180*/  IABS R140, R140 ;  /* 0x0000008c008c7213 */ /* 0x000fe40000000000 */
[----:B------:R-:W-:Y:S02]  /*15190*/  IABS R138, R138 ;  /* 0x0000008a008a7213 */ /* 0x000fe40000000000 */
[----:B--2---:R-:W-:Y:S04]  /*151a0*/  IABS R129, R130 ;  /* 0x0000008200817213 */ /* 0x004fe80000000000 */
        /* <DEDUP_REMOVED lines=42> */
[----:B------:R-:W3:Y:S03]  /*15450*/  LDG.E R140, desc[UR18][R140.64] ;  /* 0x000000128c8c7981 */ /* 0x000ee6000c1e1900 */
[----:B------:R-:W-:Y:S05]  /*15460*/  SHF.R.S32.HI R130, RZ, 0x1f, R129 ;  /* 0x0000001fff827819 */ /* 0x000fea0000011481 */
[-C--:B------:R-:W-:Y:S04]  /*15470*/  IMAD R130, R130, R137.reuse, RZ ;  /* 0x0000008982827224 */ /* 0x080fe800078e02ff */
[C---:B--2---:R-:W-:Y:S02]  /*15480*/  IMAD R138, R129.reuse, R138, R130 ;  /* 0x0000008a818a7224 */ /* 0x044fe400078e0282 */
[----:B------:R-:W-:Y:S04]  /*15490*/  IMAD.WIDE.U32 R130, R129, R137, RZ ;  /* 0x0000008981827225 */ /* 0x000fe800078e00ff */
[----:B------:R-:W-:Y:S01]  /*154a0*/  IMAD.IADD R131, R131, 0x1, R138 ;  /* 0x0000000183837824 */ /* 0x000fe200078e028a */
[----:B-----5:R-:W2:Y:S01]  /*154b0*/  LDC.64 R132, c[0x0][0x230] ;  /* 0x00008c00ff847b82 */ /* 0x020ea20000000a00 */
[----:B---3--:R-:W-:Y:S04]  /*154c0*/  IADD3 R139, -R140, R139, RZ ;  /* 0x0000008b8c8b7210 */ /* 0x008fe80007ffe1ff */
[----:B------:R-:W-:Y:S01]  /*154d0*/  SHF.R.S32.HI R129, RZ, 0x1f, R139 ;  /* 0x0000001fff817819 */ /* 0x000fe2000001148b */
[-C--:B--2---:R-:W-:Y:S04]  /*154e0*/  IMAD.WIDE.U32 R130, R139, R132.reuse, R130 ;  /* 0x000000848b827225 */ /* 0x084fe800078e0082 */
[----:B------:R-:W-:Y:S04]  /*154f0*/  IMAD R129, R129, R132, RZ ;  /* 0x0000008481817224 */ /* 0x000fe800078e02ff */
[----:B------:R-:W-:Y:S05]  /*15500*/  IMAD R129, R139, R133, R129 ;  /* 0x000000858b817224 */ /* 0x000fea00078e0281 */
[----:B------:R-:W-:Y:S07]  /*15510*/  IADD3 R129, R131, R129, RZ ;  /* 0x0000008183817210 */ /* 0x000fee0007ffe0ff */
.L_x_2449:
[----:B------:R2:W-:Y:S01]  /*15520*/  @P2 STS [R188+0x1004], RZ ;  /* 0x001004ffbc002388 */ /* 0x0005e20000000800 */
[CC--:B------:R-:W-:Y:S01]  /*15530*/  LEA R140, P0, R130.reuse, R195.reuse, 0x1 ;  /* 0x000000c3828c7211 */ /* 0x0c0fe200078008ff */
[----:B------:R-:W5:Y:S01]  /*15540*/  @!P2 LDC R138, c[0x0][0x24c] ;  /* 0x00009300ff8aab82 */ /* 0x000f620000000800 */
[----:B------:R-:W-:Y:S01]  /*15550*/  @!P2 LEA R131, P3, R137, R130, 0x5 ;  /* 0x000000828983a211 */ /* 0x000fe200078628ff */
[----:B------:R2:W-:Y:S01]  /*15560*/  @P2 STS.64 [R188+0x1008], RZ ;  /* 0x001008ffbc002388 */ /* 0x0005e20000000a00 */
[-CC-:B------:R-:W-:Y:S01]  /*15570*/  LEA.HI.X R141, R130, R194.reuse, R129.reuse, 0x1, P0 ;  /* 0x000000c2828d7211 */ /* 0x180fe200000f0c81 */
[----:B------:R-:W-:Y:S01]  /*15580*/  @!P2 IMAD.MOV.U32 R200, RZ, RZ, R130 ;  /* 0x000000ffffc8a224 */ /* 0x000fe200078e0082 */
[----:B------:R-:W-:Y:S01]  /*15590*/  @!P2 LEA R144, P0, R131, R195, 0x1 ;  /* 0x000000c38390a211 */ /* 0x000fe200078008ff */
[----:B------:R2:W-:Y:S01]  /*155a0*/  @P2 STS [R188+0x1000], RZ ;  /* 0x001000ffbc002388 */ /* 0x0005e20000000800 */
[----:B---3--:R-:W-:Y:S01]  /*155b0*/  @!P2 LEA.HI.X R136, R137, R129, R136, 0x5, P3 ;  /* 0x000000818988a211 */ /* 0x008fe200018f2c88 */
[----:B------:R-:W3:Y:S01]  /*155c0*/  @!P2 LDC R133, c[0x0][0x24c] ;  /* 0x00009300ff85ab82 */ /* 0x000ee20000000800 */
[----:B------:R-:W-:Y:S01]  /*155d0*/  @!P2 IMAD.MOV.U32 R146, RZ, RZ, R130 ;  /* 0x000000ffff92a224 */ /* 0x000fe200078e0082 */
[----:B------:R-:W-:Y:S01]  /*155e0*/  @!PT LDS RZ, [RZ] ;  /* 0x00000000fffff984 */ /* 0x000fe20000000800 */
[----:B------:R-:W-:Y:S01]  /*155f0*/  @!PT LDS RZ, [RZ] ;  /* 0x00000000fffff984 */ /* 0x000fe20000000800 */
[----:B------:R-:W-:Y:S01]  /*15600*/  @!PT LDS RZ, [RZ] ;  /* 0x00000000fffff984 */ /* 0x000fe20000000800 */
[----:B------:R-:W-:Y:S01]  /*15610*/  @!P2 LDGSTS.E.BYPASS.LTC128B.128 [R188+0x1000], desc[UR18][R140.64] ;  /* 0x010000008cbcafae */ /* 0x000fe2000b901d52 */
[----:B------:R-:W-:Y:S01]  /*15620*/  @!P2 LEA.HI.X R145, R131, R194, R136, 0x1, P0 ;  /* 0x000000c28391a211 */ /* 0x000fe200000f0c88 */
[----:B-1----:R-:W-:Y:S01]  /*15630*/  @!P2 IMAD R134, R134, 0x60, RZ ;  /* 0x000000608686a824 */ /* 0x002fe200078e02ff */
[----:B------:R-:W-:Y:S01]  /*15640*/  @!P2 LEA R131, P3, R137, R130, 0x6 ;  /* 0x000000828983a211 */ /* 0x000fe200078630ff */
[----:B------:R2:W-:Y:S01]  /*15650*/  @P2 STS.128 [R188+0x1800], RZ ;  /* 0x001800ffbc002388 */ /* 0x0005e20000000c00 */
[----:B------:R-:W-:Y:S01]  /*15660*/  @!P2 IMAD.MOV.U32 R201, RZ, RZ, R129 ;  /* 0x000000ffffc9a224 */ /* 0x000fe200078e0081 */
[----:B------:R-:W1:Y:S01]  /*15670*/  @!P2 LDC R136, c[0x0][0x24c] ;  /* 0x00009300ff88ab82 */ /* 0x000e620000000800 */
[----:B------:R-:W-:Y:S01]  /*15680*/  @!P2 LEA R142, P0, R131, R195, 0x1 ;  /* 0x000000c3838ea211 */ /* 0x000fe200078008ff */
[----:B------:R-:W-:Y:S01]  /*15690*/  @!PT LDS RZ, [RZ] ;  /* 0x00000000fffff984 */ /* 0x000fe20000000800 */
[----:B------:R-:W-:Y:S01]  /*156a0*/  @!PT LDS RZ, [RZ] ;  /* 0x00000000fffff984 */ /* 0x000fe20000000800 */
[----:B------:R-:W-:Y:S01]  /*156b0*/  @!PT LDS RZ, [RZ] ;  /* 0x00000000fffff984 */ /* 0x000fe20000000800 */
[----:B------:R2:W-:Y:S01]  /*156c0*/  @!P2 LDGSTS.E.BYPASS.LTC128B.128 [R188+0x1800], desc[UR18][R144.64] ;  /* 0x0180000090bcafae */ /* 0x0005e2000b901d52 */
[C---:B----4-:R-:W-:Y:S01]  /*156d0*/  @!P2 LEA.HI.X R135, R137.reuse, R129, R135, 0x6, P3 ;  /* 0x000000818987a211 */ /* 0x050fe200018f3487 */
[----:B------:R-:W-:Y:S02]  /*156e0*/  @!P2 IMAD.WIDE.U32 R200, R137, 0xa0, R200 ;  /* 0x000000a089c8a825 */ /* 0x000fe400078e00c8 */
[----:B------:R4:W-:Y:S01]  /*156f0*/  @P2 STS.128 [R188+0x2000], RZ ;  /* 0x002000ffbc002388 */ /* 0x0009e20000000c00 */
[----:B------:R-:W-:Y:S01]  /*15700*/  @!P2 LEA.HI.X R143, R131, R194, R135, 0x1, P0 ;  /* 0x000000c2838fa211 */ /* 0x000fe200000f0c87 */
[--C-:B------:R-:W-:Y:S01]  /*15710*/  @!P2 IMAD.MOV.U32 R131, RZ, RZ, R129.reuse ;  /* 0x000000ffff83a224 */ /* 0x100fe200078e0081 */
[C---:B------:R-:W-:Y:S01]  /*15720*/  @!P2 LEA R135, P0, R137.reuse, R130, 0x7 ;  /* 0x000000828987a211 */ /* 0x040fe200078038ff */
[----:B------:R-:W4:Y:S01]  /*15730*/  @!P2 LDC R132, c[0x0][0x24c] ;  /* 0x00009300ff84ab82 */ /* 0x000f220000000800 */
[----:B------:R-:W-:Y:S01]  /*15740*/  @!P2 IMAD.MOV.U32 R147, RZ, RZ, R129 ;  /* 0x000000ffff93a224 */ /* 0x000fe200078e0081 */
[----:B------:R-:W-:Y:S01]  /*15750*/  @!PT LDS RZ, [RZ] ;  /* 0x00000000fffff984 */ /* 0x000fe20000000800 */
[----:B------:R-:W-:Y:S01]  /*15760*/  @!PT LDS RZ, [RZ] ;  /* 0x00000000fffff984 */ /* 0x000fe20000000800 */
[----:B------:R-:W-:Y:S01]  /*15770*/  @!PT LDS RZ, [RZ] ;  /* 0x00000000fffff984 */ /* 0x000fe20000000800 */
[----:B------:R1:W-:Y:S01]  /*15780*/  @!P2 LDGSTS.E.BYPASS.LTC128B.128 [R188+0x2000], desc[UR18][R142.64] ;  /* 0x020000008ebcafae */ /* 0x0003e2000b901d52 */
[C---:B------:R-:W-:Y:S03]  /*15790*/  @!P2 IMAD.WIDE.U32 R146, R137.reuse, 0xc0, R146 ;  /* 0x000000c08992a825 */ /* 0x040fe600078e0092 */
[----:B------:R1:W-:Y:S01]  /*157a0*/  @P2 STS.128 [R188+0x2800], RZ ;  /* 0x002800ffbc002388 */ /* 0x0003e20000000c00 */
[--C-:B--2---:R-:W-:Y:S02]  /*157b0*/  @!P2 IMAD.MOV.U32 R144, RZ, RZ, R130.reuse ;  /* 0x000000ffff90a224 */ /* 0x104fe400078e0082 */
[C---:B------:R-:W-:Y:S04]  /*157c0*/  @!P2 IMAD.WIDE.U32 R130, R137.reuse, 0x60, R130 ;  /* 0x000000608982a825 */ /* 0x040fe800078e0082 */
[----:B------:R-:W-:Y:S01]  /*157d0*/  @!P2 IMAD.IADD R134, R134, 0x1, R131 ;  /* 0x000000018686a824 */ /* 0x000fe200078e0283 */
[----:B------:R-:W-:Y:S01]  /*157e0*/  @!P2 LEA R204, P3, R130, R195, 0x1 ;  /* 0x000000c382cca211 */ /* 0x000fe200078608ff */
[----:B-1----:R-:W-:Y:S01]  /*157f0*/  @!P2 IMAD R136, R136, 0xa0, RZ ;  /* 0x000000a08888a824 */ /* 0x002fe200078e02ff */
[----:B-----5:R-:W-:Y:S01]  /*15800*/  @!P2 LEA.HI.X R138, R137, R129, R138, 0x7, P0 ;  /* 0x00000081898aa211 */ /* 0x020fe200000f3c8a */
[----:B---3--:R-:W-:Y:S01]  /*15810*/  @!P2 IMAD R133, R133, 0xc0, RZ ;  /* 0x000000c08585a824 */ /* 0x008fe200078e02ff */
[-C--:B------:R-:W-:Y:S01]  /*15820*/  @!P2 LEA.HI.X R205, R130, R194.reuse, R134, 0x1, P3 ;  /* 0x000000c282cda211 */ /* 0x080fe200018f0c86 */
[----:B------:R-:W-:Y:S01]  /*15830*/  @!P2 IMAD.IADD R136, R136, 0x1, R201 ;  /* 0x000000018888a824 */ /* 0x000fe200078e02c9 */
[-C--:B------:R-:W-:Y:S01]  /*15840*/  @!P2 LEA R202, P0, R135, R195.reuse, 0x1 ;  /* 0x000000c387caa211 */ /* 0x080fe200078008ff */
[----:B------:R-:W-:Y:S01]  /*15850*/  @!P2 IMAD.IADD R133, R133, 0x1, R147 ;  /* 0x000000018585a824 */ /* 0x000fe200078e0293 */
[CC--:B------:R-:W-:Y:S01]  /*15860*/  @!P2 LEA R134, P4, R200.reuse, R195.reuse, 0x1 ;  /* 0x000000c3c886a211 */ /* 0x0c0fe200078808ff */
[----:B------:R-:W-:Y:S01]  /*15870*/  @!PT LDS RZ, [RZ] ;  /* 0x00000000fffff984 */ /* 0x000fe20000000800 */
[----:B------:R-:W-:Y:S01]  /*15880*/  @!PT LDS RZ, [RZ] ;  /* 0x00000000fffff984 */ /* 0x000fe20000000800 */
[----:B------:R-:W-:Y:S01]  /*15890*/  @!PT LDS RZ, [RZ] ;  /* 0x00000000fffff984 */ /* 0x000fe20000000800 */
[----:B------:R2:W-:Y:S01]  /*158a0*/  @!P2 LDGSTS.E.BYPASS.LTC128B.128 [R188+0x2800], desc[UR18][R204.64] ;  /* 0x02800000ccbcafae */ /* 0x0005e2000b901d52 */
[-C--:B------:R-:W-:Y:S01]  /*158b0*/  @!P2 LEA.HI.X R203, R135, R194.reuse, R138, 0x1, P0 ;  /* 0x000000c287cba211 */ /* 0x080fe200000f0c8a */
[----:B------:R-:W-:Y:S01]  /*158c0*/  @!P2 IMAD.MOV.U32 R145, RZ, RZ, R129 ;  /* 0x000000ffff91a224 */ /* 0x000fe200078e0081 */
[-C--:B------:R-:W-:Y:S01]  /*158d0*/  @!P2 LEA.HI.X R135, R200, R194.reuse, R136, 0x1, P4 ;  /* 0x000000c2c887a211 */ /* 0x080fe200020f0c88 */
[----:B------:R2:W-:Y:S01]  /*158e0*/  @P2 STS.128 [R188+0x3000], RZ ;  /* 0x003000ffbc002388 */ /* 0x0005e20000000c00 */
[CC--:B------:R-:W-:Y:S01]  /*158f0*/  @!P2 LEA R130, P3, R146.reuse, R195.reuse, 0x1 ;  /* 0x000000c39282a211 */ /* 0x0c0fe200078608ff */
[----:B------:R-:W-:Y:S02]  /*15900*/  @!P2 IMAD.WIDE.U32 R144, R137, 0xe0, R144 ;  /* 0x000000e08990a825 */ /* 0x000fe400078e0090 */
[----:B------:R-:W-:Y:S01]  /*15910*/  @!PT LDS RZ, [RZ] ;  /* 0x00000000fffff984 */ /* 0x000fe20000000800 */
[----:B------:R-:W-:Y:S01]  /*15920*/  @!PT LDS RZ, [RZ] ;  /* 0x00000000fffff984 */ /* 0x000fe20000000800 */
[----:B------:R-:W-:Y:S01]  /*15930*/  @!PT LDS RZ, [RZ] ;  /* 0x00000000fffff984 */ /* 0x000fe20000000800 */
[----:B------:R2:W-:Y:S01]  /*15940*/  @!P2 LDGSTS.E.BYPASS.LTC128B.128 [R188+0x3000], desc[UR18][R202.64] ;  /* 0x03000000cabcafae */ /* 0x0005e2000b901d52 */
[-C--:B------:R-:W-:Y:S01]  /*15950*/  @!P2 LEA.HI.X R131, R146, R194.reuse, R133, 0x1, P3 ;  /* 0x000000c29283a211 */ /* 0x080fe200018f0c85 */
[----:B----4-:R-:W-:Y:S01]  /*15960*/  @!P2 IMAD R132, R132, 0xe0, RZ ;  /* 0x000000e08484a824 */ /* 0x010fe200078e02ff */
[----:B------:R-:W-:Y:S01]  /*15970*/  @!P2 LEA R138, P0, R144, R195, 0x1 ;  /* 0x000000c3908aa211 */ /* 0x000fe200078008ff */
[----:B------:R2:W-:Y:S01]  /*15980*/  @P2 STS.128 [R188+0x3800], RZ ;  /* 0x003800ffbc002388 */ /* 0x0005e20000000c00 */
[----:B------:R-:W-:Y:S02]  /*15990*/  IMAD.MOV.U32 R195, RZ, RZ, R140 ;  /* 0x000000ffffc37224 */ /* 0x000fe400078e008c */
[----:B------:R-:W-:Y:S01]  /*159a0*/  @!P2 IMAD.IADD R132, R132, 0x1, R145 ;  /* 0x000000018484a824 */ /* 0x000fe200078e0291 */
[----:B------:R-:W-:Y:S01]  /*159b0*/  @!PT LDS RZ, [RZ] ;  /* 0x00000000fffff984 */ /* 0x000fe20000000800 */
[----:B------:R-:W-:Y:S01]  /*159c0*/  @!PT LDS RZ, [RZ] ;  /* 0x00000000fffff984 */ /* 0x000fe20000000800 */
[----:B------:R-:W-:Y:S01]  /*159d0*/  @!PT LDS RZ, [RZ] ;  /* 0x00000000fffff984 */ /* 0x000fe20000000800 */
[----:B------:R2:W-:Y:S04]  /*159e0*/  @!P2 LDGSTS.E.BYPASS.LTC128B.128 [R188+0x3800], desc[UR18][R134.64] ;  /* 0x0380000086bcafae */ /* 0x0005e8000b901d52 */
        /* <DEDUP_REMOVED lines=13> */
.L_x_2448:
[----:B------:R-:W-:Y:S01]  /*15ac0*/  MOV R129, UR7 ;  /* 0x0000000700817c02 */ /* 0x000fe20008000f00 */
[----:B------:R-:W-:Y:S03]  /*15ad0*/  UISETP.GT.AND UP0, UPT, UR7, UR15, UPT ;  /* 0x0000000f0700728c */ /* 0x000fe6000bf04270 */
[----:B------:R-:W-:Y:S04]  /*15ae0*/  LEA R132, R129, R169, 0x8 ;  /* 0x000000a981847211 */ /* 0x000fe800078e40ff */
[C---:B--2---:R-:W-:Y:S02]  /*15af0*/  IADD3 R134, R132.reuse, 0x61, RZ ;  /* 0x0000006184867810 */ /* 0x044fe40007ffe0ff */
[----:B------:R-:W-:Y:S02]  /*15b00*/  I2FP.F32.S32 R129, R132 ;  /* 0x0000008400817245 */ /* 0x000fe40000201400 */
[C---:B------:R-:W-:Y:S02]  /*15b10*/  IADD3 R130, R132.reuse, 0x1, RZ ;  /* 0x0000000184827810 */ /* 0x040fe40007ffe0ff */
[C---:B------:R-:W-:Y:S01]  /*15b20*/  IADD3 R131, R132.reuse, 0x8, RZ ;  /* 0x0000000884837810 */ /* 0x040fe20007ffe0ff */
[C---:B------:R-:W-:Y:S01]  /*15b30*/  FFMA.FTZ R0, R129.reuse, UR6, R0 ;  /* 0x0000000681007c23 */ /* 0x040fe20008010000 */
[----:B------:R-:W-:Y:S01]  /*15b40*/  I2FP.F32.S32 R130, R130 ;  /* 0x0000008200827245 */ /* 0x000fe20000201400 */
[----:B-1----:R-:W-:Y:S01]  /*15b50*/  FFMA.FTZ R2, R129, UR6, R2 ;  /* 0x0000000681027c23 */ /* 0x002fe20008010002 */
        /* <DEDUP_REMOVED lines=25> */
[----:B------:R-:W-:Y:S01]  /*15cf0*/  IADD3 R133, R132, 0x21, RZ ;  /* 0x0000002184857810 */ /* 0x000fe20007ffe0ff */
[----:B------:R-:W-:Y:S01]  /*15d00*/  FFMA.FTZ R15, R130, UR6, R15 ;  /* 0x00000006820f7c23 */ /* 0x000fe2000801000f */
[----:B------:R-:W-:Y:S01]  /*15d10*/  IADD3 R131, R132, 0x28, RZ ;  /* 0x0000002884837810 */ /* 0x000fe20007ffe0ff */
        /* <DEDUP_REMOVED lines=12> */
[----:B------:R-:W-:Y:S02]  /*15de0*/  IADD3 R133, R132, 0x31, RZ ;  /* 0x0000003184857810 */ /* 0x000fe40007ffe0ff */
[----:B------:R-:W-:Y:S01]  /*15df0*/  I2FP.F32.S32 R129, R131 ;  /* 0x0000008300817245 */ /* 0x000fe20000201400 */
[----:B------:R-:W-:Y:S01]  /*15e00*/  FFMA.FTZ R23, R130, UR6, R23 ;  /* 0x0000000682177c23 */ /* 0x000fe20008010017 */
[----:B------:R-:W-:Y:S01]  /*15e10*/  IADD3 R131, R132, 0x38, RZ ;  /* 0x0000003884837810 */ /* 0x000fe20007ffe0ff */
[----:B------:R-:W-:Y:S01]  /*15e20*/  FFMA.FTZ R24, R130, UR6, R24 ;  /* 0x0000000682187c23 */ /* 0x000fe20008010018 */
[----:B------:R-:W-:Y:S01]  /*15e30*/  I2FP.F32.S32 R130, R133 ;  /* 0x0000008500827245 */ /* 0x000fe20000201400 */
[C---:B------:R-:W-:Y:S01]  /*15e40*/  FFMA.FTZ R25, R129.reuse, UR6, R25 ;  /* 0x0000000681197c23 */ /* 0x040fe20008010019 */
[----:B------:R-:W-:Y:S01]  /*15e50*/  FFMA.FTZ R26, R129, UR6, R26 ;  /* 0x00000006811a7c23 */ /* 0x000fe2000801001a */
[----:B------:R-:W-:Y:S02]  /*15e60*/  IADD3 R133, R132, 0x39, RZ ;  /* 0x0000003984857810 */ /* 0x000fe40007ffe0ff */
[C---:B------:R-:W-:Y:S01]  /*15e70*/  FFMA.FTZ R27, R130.reuse, UR6, R27 ;  /* 0x00000006821b7c23 */ /* 0x040fe2000801001b */
[----:B------:R-:W-:Y:S01]  /*15e80*/  I2FP.F32.S32 R129, R131 ;  /* 0x0000008300817245 */ /* 0x000fe20000201400 */
[----:B------:R-:W-:Y:S01]  /*15e90*/  FFMA.FTZ R28, R130, UR6, R28 ;  /* 0x00000006821c7c23 */ /* 0x000fe2000801001c */
        /* <DEDUP_REMOVED lines=38> */
[C---:B------:R-:W-:Y:S01]  /*16100*/  FFMA.FTZ R47, R130.reuse, UR6, R47 ;  /* 0x00000006822f7c23 */ /* 0x040fe2000801002f */
[----:B------:R-:W-:Y:S01]  /*16110*/  FFMA.FTZ R48, R130, UR6, R48 ;  /* 0x0000000682307c23 */ /* 0x000fe20008010030 */
[----:B------:R-:W-:Y:S02]  /*16120*/  I2FP.F32.S32 R130, R134 ;  /* 0x0000008600827245 */ /* 0x000fe40000201400 */
[----:B------:R-:W-:Y:S01]  /*16130*/  IADD3 R131, R132, 0x69, RZ ;  /* 0x0000006984837810 */ /* 0x000fe20007ffe0ff */
[C---:B------:R-:W-:Y:S01]  /*16140*/  FFMA.FTZ R49, R129.reuse, UR6, R49 ;  /* 0x0000000681317c23 */ /* 0x040fe20008010031 */
[----:B------:R-:W-:Y:S01]  /*16150*/  FFMA.FTZ R50, R129, UR6, R50 ;  /* 0x0000000681327c23 */ /* 0x000fe20008010032 */
[----:B------:R-:W-:Y:S01]  /*16160*/  I2FP.F32.S32 R129, R133 ;  /* 0x0000008500817245 */ /* 0x000fe20000201400 */
[----:B------:R-:W-:Y:S01]  /*16170*/  FFMA.FTZ R51, R130, UR6, R51 ;  /* 0x0000000682337c23 */ /* 0x000fe20008010033 */
        /* <DEDUP_REMOVED lines=33> */
[----:B------:R-:W-:Y:S02]  /*16390*/  FMNMX.FTZ R134, R25, R134, !PT ;  /* 0x0000008619867209 */ /* 0x000fe40007810000 */
[----:B------:R-:W-:Y:S02]  /*163a0*/  FMNMX.FTZ R133, R26, R133, !PT ;  /* 0x000000851a857209 */ /* 0x000fe40007810000 */
[----:B------:R-:W-:Y:S02]  /*163b0*/  FMNMX.FTZ R134, R27, R134, !PT ;  /* 0x000000861b867209 */ /* 0x000fe40007810000 */
[----:B------:R-:W-:Y:S02]  /*163c0*/  I2FP.F32.S32 R130, R130 ;  /* 0x0000008200827245 */ /* 0x000fe40000201400 */
[----:B------:R-:W-:Y:S02]  /*163d0*/  I2FP.F32.S32 R129, R129 ;  /* 0x0000008100817245 */ /* 0x000fe40000201400 */
[----:B------:R-:W-:Y:S02]  /*163e0*/  FMNMX.FTZ R133, R28, R133, !PT ;  /* 0x000000851c857209 */ /* 0x000fe40007810000 */
[----:B------:R-:W-:Y:S01]  /*163f0*/  FMNMX.FTZ R134, R29, R134, !PT ;  /* 0x000000861d867209 */ /* 0x000fe20007810000 */
[C---:B------:R-:W-:Y:S01]  /*16400*/  FFMA.FTZ R57, R129.reuse, UR6, R57 ;  /* 0x0000000681397c23 */ /* 0x040fe20008010039 */
[----:B------:R-:W-:Y:S01]  /*16410*/  FMNMX.FTZ R133, R30, R133, !PT ;  /* 0x000000851e857209 */ /* 0x000fe20007810000 */
[----:B------:R-:W-:Y:S01]  /*16420*/  FFMA.FTZ R58, R129, UR6, R58 ;  /* 0x00000006813a7c23 */ /* 0x000fe2000801003a */
[----:B------:R-:W-:Y:S01]  /*16430*/  I2FP.F32.S32 R129, R131 ;  /* 0x0000008300817245 */ /* 0x000fe20000201400 */
[----:B------:R-:W-:Y:S01]  /*16440*/  FFMA.FTZ R59, R130, UR6, R59 ;  /* 0x00000006823b7c23 */ /* 0x000fe2000801003b */
[----:B------:R-:W-:Y:S01]  /*16450*/  IADD3 R131, R132, 0x81, RZ ;  /* 0x0000008184837810 */ /* 0x000fe20007ffe0ff */
[----:B------:R-:W-:Y:S01]  /*16460*/  FFMA.FTZ R60, R130, UR6, R60 ;  /* 0x00000006823c7c23 */ /* 0x000fe2000801003c */
        /* <DEDUP_REMOVED lines=95> */
[----:B------:R-:W-:Y:S01]  /*16a60*/  IADD3 R131, R132, 0xc0, RZ ;  /* 0x000000c084837810 */ /* 0x000fe20007ffe0ff */
[C---:B------:R-:W-:Y:S01]  /*16a70*/  FFMA.FTZ R91, R129.reuse, UR6, R91 ;  /* 0x00000006815b7c23 */ /* 0x040fe2000801005b */
[----:B------:R-:W-:Y:S01]  /*16a80*/  FMNMX.FTZ R133, R66, R133, !PT ;  /* 0x0000008542857209 */ /* 0x000fe20007810000 */
[----:B------:R-:W-:Y:S01]  /*16a90*/  FFMA.FTZ R92, R129, UR6, R92 ;  /* 0x00000006815c7c23 */ /* 0x000fe2000801005c */
[----:B------:R-:W-:Y:S02]  /*16aa0*/  IADD3 R129, R132, 0xb8, RZ ;  /* 0x000000b884817810 */ /* 0x000fe40007ffe0ff */
[----:B------:R-:W-:Y:S02]  /*16ab0*/  FMNMX.FTZ R134, R67, R134, !PT ;  /* 0x0000008643867209 */ /* 0x000fe40007810000 */
[----:B------:R-:W-:Y:S02]  /*16ac0*/  FMNMX.FTZ R133, R68, R133, !PT ;  /* 0x0000008544857209 */ /* 0x000fe40007810000 */
[----:B------:R-:W-:Y:S02]  /*16ad0*/  FMNMX.FTZ R134, R69, R134, !PT ;  /* 0x0000008645867209 */ /* 0x000fe40007810000 */
[----:B------:R-:W-:Y:S02]  /*16ae0*/  FMNMX.FTZ R133, R70, R133, !PT ;  /* 0x0000008546857209 */ /* 0x000fe40007810000 */
        /* <DEDUP_REMOVED lines=42> */
[----:B------:R-:W-:Y:S02]  /*16d90*/  FMNMX.FTZ R134, R91, R134, !PT ;  /* 0x000000865b867209 */ /* 0x000fe40007810000 */
[----:B------:R-:W-:Y:S02]  /*16da0*/  I2FP.F32.S32 R130, R130 ;  /* 0x0000008200827245 */ /* 0x000fe40000201400 */
        /* <DEDUP_REMOVED lines=93> */
[C---:B------:R-:W-:Y:S01]  /*17380*/  FADD.FTZ R132, -R131.reuse, R171 ;  /* 0x000000ab83847221 */ /* 0x040fe20000010100 */
[----:B------:R-:W-:Y:S01]  /*17390*/  FMUL.FTZ R130, R131, UR4 ;  /* 0x0000000483827c20 */ /* 0x000fe20008410000 */
[----:B------:R-:W-:Y:S02]  /*173a0*/  FMUL.FTZ R133, R133, UR4 ;  /* 0x0000000485857c20 */ /* 0x000fe40008410000 */
[----:B------:R-:W-:Y:S02]  /*173b0*/  FMUL.FTZ R132, R132, UR4 ;  /* 0x0000000484847c20 */ /* 0x000fe40008410000 */
[----:B------:R-:W-:Y:S02]  /*173c0*/  FSEL R130, R130, RZ, P0 ;  /* 0x000000ff82827208 */ /* 0x000fe40000000000 */
[----:B------:R-:W1:Y:S01]  /*173d0*/  MUFU.EX2 R133, R133 ;  /* 0x0000008500857308 */ /* 0x000e620000000800 */
[----:B------:R-:W-:Y:S02]  /*173e0*/  FSETP.NEU.FTZ.AND P0, PT, R129, -INF , PT ;  /* 0xff8000008100780b */ /* 0x000fe40003f1d000 */
        /* <DEDUP_REMOVED lines=18> */
[C---:B------:R-:W-:Y:S01]  /*17510*/  FMUL.FTZ R178, R133.reuse, R178 ;  /* 0x000000b285b27220 */ /* 0x040fe20000410000 */
[C---:B------:R-:W-:Y:S01]  /*17520*/  FMUL.FTZ R179, R133.reuse, R179 ;  /* 0x000000b385b37220 */ /* 0x040fe20000410000 */
[C---:B------:R-:W-:Y:S03]  /*17530*/  FMUL.FTZ R174, R133.reuse, R174 ;  /* 0x000000ae85ae7220 */ /* 0x040fe60000410000 */
[----:B------:R-:W1:Y:S01]  /*17540*/  MUFU.EX2 R143, R143 ;  /* 0x0000008f008f7308 */ /* 0x000e620000000800 */
        /* <DEDUP_REMOVED lines=9> */
[----:B------:R-:W-:Y:S01]  /*175e0*/  FMUL.FTZ R175, R133, R175 ;  /* 0x000000af85af7220 */ /* 0x000fe20000410000 */
        /* <DEDUP_REMOVED lines=21> */
[----:B------:R-:W3:Y:S01]  /*17740*/  MUFU.EX2 R135, R135 ;  /* 0x0000008700877308 */ /* 0x000ee20000000800 */
[--C-:B------:R-:W-:Y:S01]  /*17750*/  FFMA.FTZ R29, R29, UR4, -R130.reuse ;  /* 0x000000041d1d7c23 */ /* 0x100fe20008010882 */
[--C-:B------:R-:W-:Y:S01]  /*17760*/  FFMA.FTZ R31, R31, UR4, -R130.reuse ;  /* 0x000000041f1f7c23 */ /* 0x100fe20008010882 */
[----:B------:R-:W-:Y:S01]  /*17770*/  FSEL R3, R3, RZ, P0 ;  /* 0x000000ff03037208 */ /* 0x000fe20000000000 */
        /* <DEDUP_REMOVED lines=13> */
[--C-:B------:R-:W-:Y:S01]  /*17850*/  FFMA.FTZ R200, R20, UR4, -R3.reuse ;  /* 0x0000000414c87c23 */ /* 0x100fe20008010803 */
[--C-:B------:R-:W-:Y:S01]  /*17860*/  FFMA.FTZ R171, R22, UR4, -R3.reuse ;  /* 0x0000000416ab7c23 */ /* 0x100fe20008010803 */
[--C-:B------:R-:W-:Y:S01]  /*17870*/  FFMA.FTZ R201, R18, UR4, -R3.reuse ;  /* 0x0000000412c97c23 */ /* 0x100fe20008010803 */
[----:B------:R-:W5:Y:S01]  /*17880*/  LDSM.16.MT88.4 R12, [R196+0x5000] ;  /* 0x00500000c40c783b */ /* 0x000f620000004200 */
[----:B-1----:R-:W-:Y:S01]  /*17890*/  F2FP.BF16.F32.PACK_AB R18, R143, R145 ;  /* 0x000000918f12723e */ /* 0x002fe200000010ff */
[--C-:B------:R-:W-:Y:S01]  /*178a0*/  FFMA.FTZ R170, R24, UR4, -R3.reuse ;  /* 0x0000000418aa7c23 */ /* 0x100fe20008010803 */
[----:B--2---:R-:W-:Y:S03]  /*178b0*/  F2FP.BF16.F32.PACK_AB R24, R142, R144 ;  /* 0x000000908e18723e */ /* 0x004fe600000010ff */
[----:B------:R-:W-:Y:S01]  /*178c0*/  MUFU.EX2 R208, R208 ;  /* 0x000000d000d07308 */ /* 0x000fe20000000800 */
[--C-:B------:R-:W-:Y:S01]  /*178d0*/  FFMA.FTZ R147, R26, UR4, -R3.reuse ;  /* 0x000000041a937c23 */ /* 0x100fe20008010803 */
[----:B---3--:R-:W-:Y:S01]  /*178e0*/  F2FP.BF16.F32.PACK_AB R26, R135, R134 ;  /* 0x00000086871a723e */ /* 0x008fe200000010ff */
[--C-:B------:R-:W-:Y:S01]  /*178f0*/  FFMA.FTZ R209, R68, UR4, -R3.reuse ;  /* 0x0000000444d17c23 */ /* 0x100fe20008010803 */
[----:B------:R-:W1:Y:S01]  /*17900*/  LDSM.16.MT88.4 R8, [R197+0x5400] ;  /* 0x00540000c508783b */ /* 0x000e620000004200 */
[--C-:B------:R-:W-:Y:S01]  /*17910*/  FFMA.FTZ R68, R70, UR4, -R3.reuse ;  /* 0x0000000446447c23 */ /* 0x100fe20008010803 */
[--C-:B------:R-:W-:Y:S01]  /*17920*/  FFMA.FTZ R66, R66, UR4, -R3.reuse ;  /* 0x0000000442427c23 */ /* 0x100fe20008010803 */
[--C-:B------:R-:W-:Y:S03]  /*17930*/  FFMA.FTZ R70, R72, UR4, -R3.reuse ;  /* 0x0000000448467c23 */ /* 0x100fe60008010803 */
[----:B------:R-:W-:Y:S01]  /*17940*/  MUFU.EX2 R207, R207 ;  /* 0x000000cf00cf7308 */ /* 0x000fe20000000800 */
[--C-:B------:R-:W-:Y:S01]  /*17950*/  FFMA.FTZ R2, R2, UR4, -R3.reuse ;  /* 0x0000000402027c23 */ /* 0x100fe20008010803 */
[--C-:B------:R-:W-:Y:S01]  /*17960*/  FFMA.FTZ R202, R16, UR4, -R3.reuse ;  /* 0x0000000410ca7c23 */ /* 0x100fe20008010803 */
[--C-:B------:R-:W-:Y:S01]  /*17970*/  FFMA.FTZ R16, R28, UR4, -R3.reuse ;  /* 0x000000041c107c23 */ /* 0x100fe20008010803 */
[----:B------:R-:W2:Y:S01]  /*17980*/  LDSM.16.MT88.4 R20, [R196+0x5400] ;  /* 0x00540000c414783b */ /* 0x000ea20000004200 */
        /* <DEDUP_REMOVED lines=20> */
[----:B---3--:R-:W-:Y:S01]  /*17ad0*/  F2FP.BF16.F32.PACK_AB R17, R208, R2 ;  /* 0x00000002d011723e */ /* 0x008fe200000010ff */
[--C-:B------:R-:W-:Y:S01]  /*17ae0*/  FFMA.FTZ R55, R55, UR4, -R130.reuse ;  /* 0x0000000437377c23 */ /* 0x100fe20008010882 */
[--C-:B------:R-:W-:Y:S01]  /*17af0*/  FFMA.FTZ R50, R50, UR4, -R3.reuse ;  /* 0x0000000432327c23 */ /* 0x100fe20008010803 */
[--C-:B------:R-:W-:Y:S01]  /*17b00*/  FFMA.FTZ R52, R52, UR4, -R3.reuse ;  /* 0x0000000434347c23 */ /* 0x100fe20008010803 */
[--C-:B------:R-:W-:Y:S01]  /*17b10*/  FFMA.FTZ R54, R54, UR4, -R3.reuse ;  /* 0x0000000436367c23 */ /* 0x100fe20008010803 */
[--C-:B------:R-:W-:Y:S01]  /*17b20*/  FFMA.FTZ R56, R56, UR4, -R3.reuse ;  /* 0x0000000438387c23 */ /* 0x100fe20008010803 */
[--C-:B------:R-:W-:Y:S03]  /*17b30*/  FFMA.FTZ R57, R57, UR4, -R130.reuse ;  /* 0x0000000439397c23 */ /* 0x100fe60008010882 */
[----:B------:R-:W-:Y:S01]  /*17b40*/  MUFU.EX2 R204, R204 ;  /* 0x000000cc00cc7308 */ /* 0x000fe20000000800 */
[----:B----4-:R-:W-:Y:S01]  /*17b50*/  F2FP.BF16.F32.PACK_AB R19, R206, R207 ;  /* 0x000000cfce13723e */ /* 0x010fe200000010ff */
[--C-:B------:R-:W-:Y:S01]  /*17b60*/  FFMA.FTZ R59, R59, UR4, -R130.reuse ;  /* 0x000000043b3b7c23 */ /* 0x100fe20008010882 */
[--C-:B------:R-:W-:Y:S01]  /*17b70*/  FFMA.FTZ R61, R61, UR4, -R130.reuse ;  /* 0x000000043d3d7c23 */ /* 0x100fe20008010882 */
[----:B------:R-:W-:Y:S01]  /*17b80*/  FFMA.FTZ R63, R63, UR4, -R130 ;  /* 0x000000043f3f7c23 */ /* 0x000fe20008010882 */
[--C-:B------:R-:W-:Y:S01]  /*17b90*/  FFMA.FTZ R58, R58, UR4, -R3.reuse ;  /* 0x000000043a3a7c23 */ /* 0x100fe20008010803 */
[--C-:B------:R-:W-:Y:S01]  /*17ba0*/  FFMA.FTZ R60, R60, UR4, -R3.reuse ;  /* 0x000000043c3c7c23 */ /* 0x100fe20008010803 */
[--C-:B------:R-:W-:Y:S03]  /*17bb0*/  FFMA.FTZ R62, R62, UR4, -R3.reuse ;  /* 0x000000043e3e7c23 */ /* 0x100fe60008010803 */
[----:B------:R-:W3:Y:S01]  /*17bc0*/  MUFU.EX2 R205, R205 ;  /* 0x000000cd00cd7308 */ /* 0x000ee20000000800 */
[----:B-----5:R-:W-:Y:S01]  /*17bd0*/  F2FP.BF16.F32.PACK_AB R16, R146, R0 ;  /* 0x000000009210723e */ /* 0x020fe200000010ff */
[--C-:B------:R-:W-:Y:S01]  /*17be0*/  FFMA.FTZ R64, R64, UR4, -R3.reuse ;  /* 0x0000000440407c23 */ /* 0x100fe20008010803 */
[----:B------:R-:W-:Y:S01]  /*17bf0*/  FFMA.FTZ R0, R167, R132, R0 ;  /* 0x00000084a7007223 */ /* 0x000fe20000010000 */
[--C-:B------:R-:W-:Y:S01]  /*17c00*/  FFMA.FTZ R72, R74, UR4, -R3.reuse ;  /* 0x000000044a487c23 */ /* 0x100fe20008010803 */
[--C-:B------:R-:W-:Y:S01]  /*17c10*/  FFMA.FTZ R74, R76, UR4, -R3.reuse ;  /* 0x000000044c4a7c23 */ /* 0x100fe20008010803 */
[--C-:B------:R-:W-:Y:S01]  /*17c20*/  FFMA.FTZ R76, R80, UR4, -R3.reuse ;  /* 0x00000004504c7c23 */ /* 0x100fe20008010803 */
[--C-:B------:R-:W-:Y:S03]  /*17c30*/  FFMA.FTZ R80, R84, UR4, -R3.reuse ;  /* 0x0000000454507c23 */ /* 0x100fe60008010803 */
[----:B------:R-:W-:Y:S01]  /*17c40*/  MUFU.EX2 R203, R203 ;  /* 0x000000cb00cb7308 */ /* 0x000fe20000000800 */
[C---:B------:R-:W-:Y:S01]  /*17c50*/  HMMA.16816.F32.BF16 R184, R16.reuse, R4, R184 ;  /* 0x0000000410b8723c */ /* 0x040fe200000418b8 */
[----:B------:R-:W-:Y:S04]  /*17c60*/  PLOP3.LUT P0, PT, PT, PT, UP0, 0x80, 0x0 ;  /* 0x000000000000781c */ /* 0x000fe80003f0f008 */
[--C-:B------:R-:W-:Y:S01]  /*17c70*/  FFMA.FTZ R84, R88, UR4, -R3.reuse ;  /* 0x0000000458547c23 */ /* 0x100fe20008010803 */
[C---:B------:R-:W-:Y:S03]  /*17c80*/  HMMA.16816.F32.BF16 R180, R16.reuse, R6, R180 ;  /* 0x0000000610b4723c */ /* 0x040fe600000418b4 */
[----:B------:R-:W4:Y:S01]  /*17c90*/  MUFU.EX2 R202, R202 ;  /* 0x000000ca00ca7308 */ /* 0x000f220000000800 */
[----:B------:R-:W5:Y:S01]  /*17ca0*/  LDSM.16.MT88.4 R4, [R197+0x5800] ;  /* 0x00580000c504783b */ /* 0x000f620000004200 */
[----:B---3--:R-:W-:Y:S01]  /*17cb0*/  F2FP.BF16.F32.PACK_AB R25, R205, R204 ;  /* 0x000000cccd19723e */ /* 0x008fe200000010ff */
[C---:B------:R-:W-:Y:S07]  /*17cc0*/  HMMA.16816.F32.BF16 R176, R16.reuse, R12, R176 ;  /* 0x0000000c10b0723c */ /* 0x040fee00000418b0 */
[----:B------:R-:W-:Y:S01]  /*17cd0*/  MUFU.EX2 R136, R136 ;  /* 0x0000008800887308 */ /* 0x000fe20000000800 */
[----:B------:R-:W-:Y:S01]  /*17ce0*/  FADD.FTZ R146, R146, R0 ;  /* 0x0000000092927221 */ /* 0x000fe20000010000 */
[----:B------:R-:W-:Y:S01]  /*17cf0*/  HMMA.16816.F32.BF16 R172, R16, R14, R172 ;  /* 0x0000000e10ac723c */ /* 0x000fe200000418ac */
[----:B------:R-:W3:Y:S07]  /*17d00*/  LDSM.16.MT88.4 R12, [R196+0x5800] ;  /* 0x00580000c40c783b */ /* 0x000eee0000004200 */
[----:B------:R-:W2:Y:S03]  /*17d10*/  MUFU.EX2 R137, R137 ;  /* 0x0000008900897308 */ /* 0x000ea60000000800 */
[----:B----4-:R-:W-:Y:S01]  /*17d20*/  F2FP.BF16.F32.PACK_AB R27, R202, R203 ;  /* 0x000000cbca1b723e */ /* 0x010fe200000010ff */
        /* <DEDUP_REMOVED lines=10> */
[----:B--2---:R-:W-:Y:S01]  /*17dd0*/  F2FP.BF16.F32.PACK_AB R16, R137, R136 ;  /* 0x000000888910723e */ /* 0x004fe200000010ff */
[C---:B------:R-:W-:Y:S07]  /*17de0*/  HMMA.16816.F32.BF16 R176, R24.reuse, R20, R176 ;  /* 0x0000001418b0723c */ /* 0x040fee00000418b0 */
[----:B------:R-:W-:Y:S01]  /*17df0*/  MUFU.EX2 R201, R201 ;  /* 0x000000c900c97308 */ /* 0x000fe20000000800 */
[--C-:B------:R-:W-:Y:S01]  /*17e00*/  FFMA.FTZ R77, R77, UR4, -R130.reuse ;  /* 0x000000044d4d7c23 */ /* 0x100fe20008010882 */
[----:B------:R-:W-:Y:S01]  /*17e10*/  HMMA.16816.F32.BF16 R172, R24, R22, R172 ;  /* 0x0000001618ac723c */ /* 0x000fe200000418ac */
[----:B------:R-:W2:Y:S07]  /*17e20*/  LDSM.16.MT88.4 R20, [R196+0x5c00] ;  /* 0x005c0000c414783b */ /* 0x000eae0000004200 */
[----:B------:R-:W5:Y:S03]  /*17e30*/  MUFU.EX2 R200, R200 ;  /* 0x000000c800c87308 */ /* 0x000f660000000800 */
[----:B-1----:R-:W-:Y:S01]  /*17e40*/  F2FP.BF16.F32.PACK_AB R18, R139, R138 ;  /* 0x0000008a8b12723e */ /* 0x002fe200000010ff */
[--C-:B------:R-:W-:Y:S01]  /*17e50*/  FFMA.FTZ R79, R79, UR4, -R130.reuse ;  /* 0x000000044f4f7c23 */ /* 0x100fe20008010882 */
[--C-:B------:R-:W-:Y:S01]  /*17e60*/  FFMA.FTZ R97, R97, UR4, -R130.reuse ;  /* 0x0000000461617c23 */ /* 0x100fe20008010882 */
[--C-:B------:R-:W-:Y:S01]  /*17e70*/  FFMA.FTZ R99, R99, UR4, -R130.reuse ;  /* 0x0000000463637c23 */ /* 0x100fe20008010882 */
[--C-:B------:R-:W-:Y:S03]  /*17e80*/  FFMA.FTZ R101, R101, UR4, -R130.reuse ;  /* 0x0000000465657c23 */ /* 0x100fe60008010882 */
[----:B------:R-:W-:Y:S01]  /*17e90*/  MUFU.EX2 R171, R171 ;  /* 0x000000ab00ab7308 */ /* 0x000fe20000000800 */
[----:B------:R-:W-:Y:S01]  /*17ea0*/  FFMA.FTZ R103, R103, UR4, -R130 ;  /* 0x0000000467677c23 */ /* 0x000fe20008010882 */
[----:B------:R-:W-:Y:S01]  /*17eb0*/  FFMA.FTZ R2, R168, R133, R2 ;  /* 0x00000085a8027223 */ /* 0x000fe20000010002 */
[----:B------:R-:W-:Y:S01]  /*17ec0*/  FADD.FTZ R146, R145, R146 ;  /* 0x0000009291927221 */ /* 0x000fe20000010000 */
[--C-:B------:R-:W-:Y:S01]  /*17ed0*/  FFMA.FTZ R113, R113, UR4, -R130.reuse ;  /* 0x0000000471717c23 */ /* 0x100fe20008010882 */
[----:B------:R-:W-:Y:S01]  /*17ee0*/  FFMA.FTZ R115, R115, UR4, -R130 ;  /* 0x0000000473737c23 */ /* 0x000fe20008010882 */
        /* <DEDUP_REMOVED lines=12> */
[----:B------:R-:W-:Y:S01]  /*17fb0*/  FADD.FTZ R2, R204, R2 ;  /* 0x00000002cc027221 */ /* 0x000fe20000010000 */
[----:B------:R-:W-:Y:S01]  /*17fc0*/  FADD.FTZ R142, R134, R142 ;  /* 0x0000008e868e7221 */ /* 0x000fe20000010000 */
[----:B------:R-:W-:Y:S02]  /*17fd0*/  FFMA.FTZ R123, R123, UR4, -R130 ;  /* 0x000000047b7b7c23 */ /* 0x000fe40008010882 */
        /* <DEDUP_REMOVED lines=14> */
[----:B------:R-:W2:Y:S01]  /*180c0*/  LDSM.16.MT88.4 R4, [R197+0x6000] ;  /* 0x00600000c504783b */ /* 0x000ea20000004200 */
[----:B-----5:R-:W-:Y:S01]  /*180d0*/  F2FP.BF16.F32.PACK_AB R24, R141, R140 ;  /* 0x0000008c8d18723e */ /* 0x020fe200000010ff */
[C---:B---3--:R-:W-:Y:S07]  /*180e0*/  HMMA.16816.F32.BF16 R176, R16.reuse, R12, R176 ;  /* 0x0000000c10b0723c */ /* 0x048fee00000418b0 */
[----:B------:R-:W3:Y:S01]  /*180f0*/  MUFU.EX2 R147, R147 ;  /* 0x0000009300937308 */ /* 0x000ee20000000800 */
[----:B------:R-:W-:Y:S01]  /*18100*/  FADD.FTZ R205, R200, R205 ;  /* 0x000000cdc8cd7221 */ /* 0x000fe20000010000 */
[----:B------:R-:W-:Y:S01]  /*18110*/  HMMA.16816.F32.BF16 R172, R16, R14, R172 ;  /* 0x0000000e10ac723c */ /* 0x000fe200000418ac */
[----:B------:R-:W5:Y:S07]  /*18120*/  LDSM.16.MT88.4 R12, [R196+0x6000] ;  /* 0x00600000c40c783b */ /* 0x000f6e0000004200 */
[----:B------:R-:W4:Y:S03]  /*18130*/  MUFU.EX2 R28, R28 ;  /* 0x0000001c001c7308 */ /* 0x000f260000000800 */
[----:B-1----:R-:W-:Y:S01]  /*18140*/  F2FP.BF16.F32.PACK_AB R26, R31, R29 ;  /* 0x0000001d1f1a723e */ /* 0x002fe200000010ff */
[----:B------:R-:W-:Y:S01]  /*18150*/  FADD.FTZ R171, R171, R205 ;  /* 0x000000cdabab7221 */ /* 0x000fe20000010000 */
[----:B------:R-:W-:Y:S03]  /*18160*/  FADD.FTZ R136, R138, R136 ;  /* 0x000000888a887221 */ /* 0x000fe60000010000 */
[----:B------:R-:W-:Y:S01]  /*18170*/  FADD.FTZ R171, R170, R171 ;  /* 0x000000abaaab7221 */ /* 0x000fe20000010000 */
[----:B------:R-:W-:Y:S01]  /*18180*/  FADD.FTZ R136, R139, R136 ;  /* 0x000000888b887221 */ /* 0x000fe20000010000 */
[----:B------:R-:W1:Y:S01]  /*18190*/  MUFU.EX2 R32, R32 ;  /* 0x0000002000207308 */ /* 0x000e620000000800 */
[----:B---3--:R-:W-:Y:S01]  /*181a0*/  F2FP.BF16.F32.PACK_AB R25, R30, R147 ;  /* 0x000000931e19723e */ /* 0x008fe200000010ff */
[----:B------:R-:W-:Y:S01]  /*181b0*/  FADD.FTZ R147, R147, R171 ;  /* 0x000000ab93937221 */ /* 0x000fe20000010000 */
[----:B------:R-:W-:Y:S01]  /*181c0*/  FADD.FTZ R136, R140, R136 ;  /* 0x000000888c887221 */ /* 0x000fe20000010000 */
[----:B------:R-:W-:Y:S02]  /*181d0*/  MOV R171, R131 ;  /* 0x0000008300ab7202 */ /* 0x000fe40000000f00 */
[----:B------:R-:W-:Y:S01]  /*181e0*/  FADD.FTZ R147, R30, R147 ;  /* 0x000000931e937221 */ /* 0x000fe20000010000 */
[----:B------:R-:W-:Y:S03]  /*181f0*/  FFMA.FTZ R30, R108, UR4, -R3 ;  /* 0x000000046c1e7c23 */ /* 0x000fe60008010803 */
[----:B------:R-:W-:Y:S01]  /*18200*/  MUFU.EX2 R33, R33 ;  /* 0x0000002100217308 */ /* 0x000fe20000000800 */
[----:B------:R-:W-:Y:S01]  /*18210*/  FADD.FTZ R141, R141, R136 ;  /* 0x000000888d8d7221 */ /* 0x000fe20000010000 */
[----:B----4-:R-:W-:Y:S01]  /*18220*/  FADD.FTZ R147, R28, R147 ;  /* 0x000000931c937221 */ /* 0x010fe20000010000 */
[----:B------:R-:W-:Y:S02]  /*18230*/  MOV R170, R129 ;  /* 0x0000008100aa7202 */ /* 0x000fe40000000f00 */
[----:B------:R-:W-:Y:S01]  /*18240*/  FADD.FTZ R141, R29, R141 ;  /* 0x0000008d1d8d7221 */ /* 0x000fe20000010000 */
[----:B------:R-:W-:Y:S04]  /*18250*/  FFMA.FTZ R29, R104, UR4, -R3 ;  /* 0x00000004681d7c23 */ /* 0x000fe80008010803 */
[----:B------:R-:W3:Y:S01]  /*18260*/  MUFU.EX2 R35, R35 ;  /* 0x0000002300237308 */ /* 0x000ee20000000800 */
[----:B-1----:R-:W-:Y:S01]  /*18270*/  F2FP.BF16.F32.PACK_AB R27, R32, R28 ;  /* 0x0000001c201b723e */ /* 0x002fe200000010ff */
[----:B------:R-:W-:Y:S01]  /*18280*/  FADD.FTZ R141, R31, R141 ;  /* 0x0000008d1f8d7221 */ /* 0x000fe20000010000 */
[--C-:B------:R-:W-:Y:S01]  /*18290*/  FFMA.FTZ R31, R106, UR4, -R3.reuse ;  /* 0x000000046a1f7c23 */ /* 0x100fe20008010803 */
[----:B------:R-:W-:Y:S01]  /*182a0*/  FFMA.FTZ R28, R102, UR4, -R3 ;  /* 0x00000004661c7c23 */ /* 0x000fe20008010803 */
[----:B------:R-:W-:Y:S05]  /*182b0*/  FADD.FTZ R32, R32, R147 ;  /* 0x0000009320207221 */ /* 0x000fea0000010000 */
[----:B------:R-:W-:Y:S01]  /*182c0*/  MUFU.EX2 R37, R37 ;  /* 0x0000002500257308 */ /* 0x000fe20000000800 */
[C---:B------:R-:W-:Y:S06]  /*182d0*/  HMMA.16816.F32.BF16 R184, R24.reuse, R8, R184 ;  /* 0x0000000818b8723c */ /* 0x040fec00000418b8 */
[C---:B------:R-:W-:Y:S03]  /*182e0*/  HMMA.16816.F32.BF16 R180, R24.reuse, R10, R180 ;  /* 0x0000000a18b4723c */ /* 0x040fe600000418b4 */
[----:B------:R-:W1:Y:S01]  /*182f0*/  MUFU.EX2 R39, R39 ;  /* 0x0000002700277308 */ /* 0x000e620000000800 */
[----:B------:R-:W4:Y:S01]  /*18300*/  LDSM.16.MT88.4 R8, [R197+0x6400] ;  /* 0x00640000c508783b */ /* 0x000f220000004200 */
[----:B---3--:R-:W-:Y:S01]  /*18310*/  F2FP.BF16.F32.PACK_AB R16, R35, R33 ;  /* 0x000000212310723e */ /* 0x008fe200000010ff */
[C---:B--2---:R-:W-:Y:S07]  /*18320*/  HMMA.16816.F32.BF16 R176, R24.reuse, R20, R176 ;  /* 0x0000001418b0723c */ /* 0x044fee00000418b0 */
        /* <DEDUP_REMOVED lines=12> */
[----:B------:R-:W-:Y:S01]  /*183f0*/  FADD.FTZ R37, R39, R37 ;  /* 0x0000002527257221 */ /* 0x000fe20000010000 */
[--C-:B------:R-:W-:Y:S07]  /*18400*/  FFMA.FTZ R39, R126, UR4, -R3.reuse ;  /* 0x000000047e277c23 */ /* 0x100fee0008010803 */
        /* <DEDUP_REMOVED lines=10> */
[--C-:B------:R-:W-:Y:S01]  /*184b0*/  FFMA.FTZ R36, R120, UR4, -R3.reuse ;  /* 0x0000000478247c23 */ /* 0x100fe20008010803 */
[----:B------:R-:W-:Y:S06]  /*184c0*/  FFMA.FTZ R38, R124, UR4, -R3 ;  /* 0x000000047c267c23 */ /* 0x000fec0008010803 */
        /* <DEDUP_REMOVED lines=13> */
[----:B------:R-:W-:Y:S01]  /*185a0*/  FADD.FTZ R41, R43, R41 ;  /* 0x000000292b297221 */ /* 0x000fe20000010000 */
[----:B------:R-:W-:Y:S03]  /*185b0*/  FFMA.FTZ R37, R122, UR4, -R3 ;  /* 0x000000047a257c23 */ /* 0x000fe60008010803 */
        /* <DEDUP_REMOVED lines=30> */
[----:B---3--:R-:W-:Y:S01]  /*187a0*/  F2FP.BF16.F32.PACK_AB R17, R52, R50 ;  /* 0x000000323411723e */ /* 0x008fe200000010ff */
[----:B------:R-:W-:Y:S04]  /*187b0*/  FADD.FTZ R50, R50, R46 ;  /* 0x0000002e32327221 */ /* 0x000fe80000010000 */
[----:B------:R-:W-:Y:S04]  /*187c0*/  FADD.FTZ R50, R52, R50 ;  /* 0x0000003234327221 */ /* 0x000fe80000010000 */
[----:B------:R-:W-:Y:S10]  /*187d0*/  MUFU.EX2 R57, R57 ;  /* 0x0000003900397308 */ /* 0x000ff40000000800 */
[----:B------:R-:W3:Y:S01]  /*187e0*/  MUFU.EX2 R59, R59 ;  /* 0x0000003b003b7308 */ /* 0x000ee20000000800 */
[----:B-1----:R-:W-:Y:S01]  /*187f0*/  F2FP.BF16.F32.PACK_AB R19, R56, R54 ;  /* 0x000000363813723e */ /* 0x002fe200000010ff */
        /* <DEDUP_REMOVED lines=20> */
[----:B----4-:R-:W-:Y:S01]  /*18940*/  F2FP.BF16.F32.PACK_AB R25, R60, R58 ;  /* 0x0000003a3c19723e */ /* 0x010fe200000010ff */
        /* <DEDUP_REMOVED lines=99> */
[----:B-1----:R-:W-:Y:S01]  /*18f80*/  F2FP.BF16.F32.PACK_AB R10, R95, R93 ;  /* 0x0000005d5f0a723e */ /* 0x002fe200000010ff */
        /* <DEDUP_REMOVED lines=82> */
[----:B-1----:R-:W-:Y:S01]  /*194b0*/  F2FP.BF16.F32.PACK_AB R14, R119, R117 ;  /* 0x00000075770e723e */ /* 0x002fe200000010ff */
        /* <DEDUP_REMOVED lines=44> */
.L_x_2446:
        /* <DEDUP_REMOVED lines=95> */
[----:B---3--:R-:W-:Y:S01]  /*19d70*/  SHF.R.S32.HI R14, RZ, 0x1f, R7 ;  /* 0x0000001fff0e7819 */ /* 0x008fe20000011407 */
[----:B------:R3:W-:Y:S01]  /*19d80*/  STS.64 [R13+0x400], R186 ;  /* 0x000400ba0d007388 */ /* 0x0007e20000000a00 */
[----:B------:R-:W-:Y:S01]  /*19d90*/  LOP3.LUT R0, R0, 0xffffffe0, RZ, 0xc0, !PT ;  /* 0xffffffe000007812 */ /* 0x000fe200078ec0ff */
[----:B------:R-:W-:Y:S01]  /*19da0*/  IMAD.IADD R12, R8, 0x1, -R12 ;  /* 0x00000001080c7824 */ /* 0x000fe200078e0a0c */
[----:B------:R-:W-:Y:S01]  /*19db0*/  LEA.HI R14, R14, R7, RZ, 0x5 ;  /* 0x000000070e0e7211 */ /* 0x000fe200078f28ff */
[----:B------:R-:W-:Y:S02]  /*19dc0*/  STS.64 [R5], R180 ;  /* 0x000000b405007388 */ /* 0x000fe40000000a00 */
[----:B------:R-:W-:Y:S01]  /*19dd0*/  IMAD R12, R12, 0x4, R17 ;  /* 0x000000040c0c7824 */ /* 0x000fe200078e0211 */
[----:B------:R-:W5:Y:S01]  /*19de0*/  @P2 MUFU.LG2 R3, R3 ;  /* 0x0000000300032308 */ /* 0x000f620000000c00 */
[----:B------:R1:W-:Y:S01]  /*19df0*/  STS.64 [R5+0x400], R182 ;  /* 0x000400b605007388 */ /* 0x0003e20000000a00 */
[----:B------:R-:W-:-:S02]  /*19e00*/  IMAD.IADD R0, R2, 0x1, -R0 ;  /* 0x0000000102007824 */ /* 0x000fc400078e0a00 */
[----:B------:R-:W-:Y:S01]  /*19e10*/  IMAD.IADD R11, R12, 0x1, R11 ;  /* 0x000000010c0b7824 */ /* 0x000fe200078e020b */
[----:B------:R-:W-:Y:S01]  /*19e20*/  STS.64 [R6], R176 ;  /* 0x000000b006007388 */ /* 0x000fe20000000a00 */
[----:B------:R-:W-:Y:S01]  /*19e30*/  IMAD.MOV.U32 R2, RZ, RZ, -0x800000 ;  /* 0xff800000ff027424 */ /* 0x000fe200078e00ff */
[----:B------:R-:W-:Y:S01]  /*19e40*/  LOP3.LUT P0, RZ, R0, 0x3, RZ, 0xc0, !PT ;  /* 0x0000000300ff7812 */ /* 0x000fe2000780c0ff */
[----:B------:R-:W-:Y:S01]  /*19e50*/  IMAD R0, RZ, RZ, -UR17 ;  /* 0x80000011ff007e24 */ /* 0x000fe2000f8e02ff */
[----:B------:R1:W-:Y:S01]  /*19e60*/  STS.64 [R6+0x400], R178 ;  /* 0x000400b206007388 */ /* 0x0003e20000000a00 */
[----:B------:R-:W-:Y:S01]  /*19e70*/  LEA R11, R11, UR5, 0x2 ;  /* 0x000000050b0b7c11 */ /* 0x000fe2000f8e10ff */
[----:B--2---:R-:W-:Y:S02]  /*19e80*/  @P3 FMUL.FTZ R4, R4, 0.69314718246459960938 ;  /* 0x3f31721804043820 */ /* 0x004fe40000410000 */
[----:B------:R-:W-:Y:S02]  /*19e90*/  STS.64 [R9], R172 ;  /* 0x000000ac09007388 */ /* 0x000fe40000000a00 */
[----:B----4-:R-:W-:-:S02]  /*19ea0*/  @P3 FFMA.FTZ R2, R131, R33, R4 ;  /* 0x0000002183023223 */ /* 0x010fc40000010004 */
[----:B------:R2:W-:Y:S01]  /*19eb0*/  STS.64 [R9+0x400], R174 ;  /* 0x000400ae09007388 */ /* 0x0005e20000000a00 */
[----:B-----5:R-:W-:Y:S01]  /*19ec0*/  @P2 FMUL.FTZ R3, R3, 0.69314718246459960938 ;  /* 0x3f31721803032820 */ /* 0x020fe20000410000 */
[----:B---3--:R-:W3:Y:S08]  /*19ed0*/  LDC.64 R12, c[0x0][0x2c0] ;  /* 0x0000b000ff0c7b82 */ /* 0x008ef00000000a00 */
[----:B------:R-:W-:Y:S01]  /*19ee0*/  BAR.SYNC.DEFER_BLOCKING 0x0 ;  /* 0x0000000000007b1d */ /* 0x000fe20000010000 */
[----:B-1----:R-:W-:-:S02]  /*19ef0*/  SHF.R.S32.HI R5, RZ, 0x5, R14 ;  /* 0x00000005ff057819 */ /* 0x002fc4000001140e */
[----:B------:R-:W-:Y:S02]  /*19f00*/  LOP3.LUT R14, R14, 0xffffffe0, RZ, 0xc0, !PT ;  /* 0xffffffe00e0e7812 */ /* 0x000fe400078ec0ff */
[----:B------:R-:W-:-:S03]  /*19f10*/  SHF.R.S32.HI R15, RZ, 0x1f, R5 ;  /* 0x0000001fff0f7819 */ /* 0x000fc60000011405 */
[----:B------:R-:W-:Y:S01]  /*19f20*/  IMAD.IADD R14, R7, 0x1, -R14 ;  /* 0x00000001070e7824 */ /* 0x000fe200078e0a0e */
[----:B------:R-:W3:Y:S01]  /*19f30*/  S2R R6, SR_CTAID.Y ;  /* 0x0000000000067919 */ /* 0x000ee20000002600 */
[----:B------:R-:W-:-:S03]  /*19f40*/  LEA.HI R15, R15, R5, RZ, 0x2 ;  /* 0x000000050f0f7211 */ /* 0x000fc600078f10ff */
[----:B------:R-:W-:Y:S02]  /*19f50*/  SHF.R.S32.HI R7, RZ, 0x1f, R14 ;  /* 0x0000001fff077819 */ /* 0x000fe4000001140e */
[----:B------:R-:W-:Y:S01]  /*19f60*/  LOP3.LUT R15, R15, 0xfffffffc, RZ, 0xc0, !PT ;  /* 0xfffffffc0f0f7812 */ /* 0x000fe200078ec0ff */
[----:B--2---:R-:W1:Y:S01]  /*19f70*/  S2R R9, SR_CTAID.X ;  /* 0x0000000000097919 */ /* 0x004e620000002500 */
[----:B------:R-:W-:Y:S01]  /*19f80*/  LEA.HI R7, R7, R14, RZ, 0x2 ;  /* 0x0000000e07077211 */ /* 0x000fe200078f10ff */
[----:B------:R-:W-:Y:S01]  /*19f90*/  IMAD.SHL.U32 R14, R8, 0x4, RZ ;  /* 0x00000004080e7824 */ /* 0x000fe200078e00ff */
[----:B------:R-:W-:Y:S01]  /*19fa0*/  IADD3 R15, R5, -R15, RZ ;  /* 0x8000000f050f7210 */ /* 0x000fe20007ffe0ff */
[----:B------:R-:W2:Y:S01]  /*19fb0*/  LDS.128 R28, [R11] ;  /* 0x000000000b1c7984 */ /* 0x000ea20000000c00 */
[----:B------:R-:W-:Y:S02]  /*19fc0*/  SHF.R.S32.HI R7, RZ, 0x2, R7 ;  /* 0x00000002ff077819 */ /* 0x000fe40000011407 */
[----:B------:R-:W-:Y:S01]  /*19fd0*/  MOV R5, 0xff800000 ;  /* 0xff80000000057802 */ /* 0x000fe20000000f00 */
[----:B------:R-:W4:Y:S01]  /*19fe0*/  LDS.128 R24, [R11+0x800] ;  /* 0x000800000b187984 */ /* 0x000f220000000c00 */
[----:B------:R-:W-:Y:S01]  /*19ff0*/  @P2 FFMA.FTZ R5, R129, R32, R3 ;  /* 0x0000002081052223 */ /* 0x000fe20000010003 */
[----:B------:R-:W-:Y:S01]  /*1a000*/  IMAD R7, R15, 0x10, R7 ;  /* 0x000000100f077824 */ /* 0x000fe200078e0207 */
[----:B------:R-:W-:Y:S01]  /*1a010*/  SHF.R.S32.HI R15, RZ, 0x1f, R14 ;  /* 0x0000001fff0f7819 */ /* 0x000fe2000001140e */
[----:B------:R-:W2:Y:S04]  /*1a020*/  LDS.128 R20, [R11+0x1000] ;  /* 0x001000000b147984 */ /* 0x000ea80000000c00 */
[----:B------:R5:W2:Y:S01]  /*1a030*/  LDS.128 R16, [R11+0x1800] ;  /* 0x001800000b107984 */ /* 0x000aa20000000c00 */
[----:B---3--:R-:W-:-:S02]  /*1a040*/  IMAD R6, R6, R12, UR17 ;  /* 0x0000001106067e24 */ /* 0x008fc4000f8e020c */
[----:B-1----:R-:W-:Y:S01]  /*1a050*/  IMAD.SHL.U32 R9, R9, 0x40, RZ ;  /* 0x0000004009097824 */ /* 0x002fe200078e00ff */
[----:B-----5:R-:W1:Y:S02]  /*1a060*/  LDC R11, c[0x0][0x270] ;  /* 0x00009c00ff0b7b82 */ /* 0x020e640000000800 */
[----:B-1----:R-:W-:-:S04]  /*1a070*/  IMAD R0, R11, R0, UR4 ;  /* 0x000000040b007e24 */ /* 0x002fc8000f8e0200 */
[----:B------:R-:W-:-:S04]  /*1a080*/  IMAD R0, R6, R11, R0 ;  /* 0x0000000b06007224 */ /* 0x000fc800078e0200 */
[----:B------:R-:W-:Y:S01]  /*1a090*/  IMAD R0, R0, R13, R9 ;  /* 0x0000000d00007224 */ /* 0x000fe200078e0209 */
[----:B--2-4-:R-:W-:Y:S06]  /*1a0a0*/  @P0 BRA `(.L_x_2452) ;  /* 0x00000000002c0947 */ /* 0x014fec0003800000 */
[C---:B------:R-:W-:Y:S01]  /*1a0b0*/  VIADD R6, R7.reuse, 0x8 ;  /* 0x0000000807067836 */ /* 0x040fe20000000000 */
[----:B------:R-:W-:Y:S01]  /*1a0c0*/  SHF.R.S32.HI R4, RZ, 0x1f, R7 ;  /* 0x0000001fff047819 */ /* 0x000fe20000011407 */
[----:B------:R-:W-:Y:S01]  /*1a0d0*/  ULDC.64 UR4, c[0x0][0x2b8] ;  /* 0x0000ae0000047ab9 */ /* 0x000fe20000000a00 */
[----:B------:R-:W-:Y:S02]  /*1a0e0*/  IADD3 R3, P0, R0, R7, RZ ;  /* 0x0000000700037210 */ /* 0x000fe40007f1e0ff */
[----:B------:R-:W-:Y:S02]  /*1a0f0*/  ISETP.GE.AND P2, PT, R7, UR14, PT ;  /* 0x0000000e07007c0c */ /* 0x000fe4000bf46270 */
[----:B------:R-:W-:Y:S02]  /*1a100*/  ISETP.GE.AND P1, PT, R6, UR14, PT ;  /* 0x0000000e06007c0c */ /* 0x000fe4000bf26270 */
[----:B------:R-:W-:Y:S02]  /*1a110*/  LEA.HI.X.SX32 R4, R0, R4, 0x1, P0 ;  /* 0x0000000400047211 */ /* 0x000fe400000f0eff */
[----:B------:R-:W-:-:S04]  /*1a120*/  LEA R6, P0, R3, UR4, 0x2 ;  /* 0x0000000403067c11 */ /* 0x000fc8000f8010ff */
[----:B------:R-:W-:-:S05]  /*1a130*/  LEA.HI.X R7, R3, UR5, R4, 0x2, P0 ;  /* 0x0000000503077c11 */ /* 0x000fca00080f1404 */
[----:B------:R1:W-:Y:S04]  /*1a140*/  @!P2 STG.E desc[UR18][R6.64], R2 ;  /* 0x000000020600a986 */ /* 0x0003e8000c101912 */
[----:B------:R1:W-:Y:S02]  /*1a150*/  @!P1 STG.E desc[UR18][R6.64+0x20], R5 ;  /* 0x0000200506009986 */ /* 0x0003e4000c101912 */
.L_x_2452:
[----:B------:R-:W-:Y:S05]  /*1a160*/  BSYNC B0 ;  /* 0x0000000000007941 */ /* 0x000fea0003800000 */
.L_x_2451:
[----:B------:R-:W-:Y:S01]  /*1a170*/  ULDC UR4, c[0x0][0x2d0] ;  /* 0x0000b40000047ab9 */ /* 0x000fe20000000800 */
[----:B-1----:R-:W-:Y:S01]  /*1a180*/  VIADD R2, R10, 0x10 ;  /* 0x000000100a027836 */ /* 0x002fe20000000000 */
[----:B------:R-:W-:Y:S01]  /*1a190*/  ISETP.GE.AND P1, PT, R14, UR4, PT ;  /* 0x000000040e007c0c */ /* 0x000fe2000bf26270 */
[----:B------:R-:W-:Y:S01]  /*1a1a0*/  ULDC UR4, c[0x0][0x2dc] ;  /* 0x0000b70000047ab9 */ /* 0x000fe20000000800 */
[C---:B------:R-:W-:Y:S02]  /*1a1b0*/  IMAD.WIDE R14, R10.reuse, 0x20, R14 ;  /* 0x000000200a0e7825 */ /* 0x040fe400078e020e */
[----:B------:R-:W-:Y:S02]  /*1a1c0*/  ISETP.GE.OR P4, PT, R10, UR14, P1 ;  /* 0x0000000e0a007c0c */ /* 0x000fe40008f86670 */
[----:B------:R-:W-:Y:S01]  /*1a1d0*/  IMAD R3, R0, UR4, RZ ;  /* 0x0000000400037c24 */ /* 0x000fe2000f8e02ff */
[----:B------:R-:W-:Y:S01]  /*1a1e0*/  ISETP.GE.OR P3, PT, R2, UR14, P1 ;  /* 0x0000000e02007c0c */ /* 0x000fe20008f66670 */
[C---:B------:R-:W-:Y:S01]  /*1a1f0*/  VIADD R0, R10.reuse, 0x20 ;  /* 0x000000200a007836 */ /* 0x040fe20000000000 */
        /* <DEDUP_REMOVED lines=15> */
.L_x_2453:
        /* <DEDUP_REMOVED lines=9> */
.L_x_5341:


//--------------------- .text._ZN5flash24flash_fwd_splitkv_kernelI23Flash_fwd_kernel_traitsILi32ELi64ELi256ELi4ELb0ELb0EN7cutlass10bfloat16_tE19Flash_kernel_traitsILi32ELi64ELi256ELi4ES3_EELb1ELb0ELb0ELb0ELb1ELb0ELb1ELb1EEEvNS_16Flash_fwd_paramsE --------------------------
	.section	.text._ZN5flash24flash_fwd_splitkv_kernelI23Flash_fwd_kernel_traitsILi32ELi64ELi256ELi4ELb0ELb0EN7cutlass10bfloat16_tE19Flash_kernel_traitsILi32ELi64ELi256ELi4ES3_EELb1ELb0ELb0ELb0ELb1ELb0ELb1ELb1EEEvNS_16Flash_fwd_paramsE,"ax",@progbits
	.align	128
        .global         _ZN5flash24flash_fwd_splitkv_kernelI23Flash_fwd_kernel_traitsILi32ELi64ELi256ELi4ELb0ELb0EN7cutlass10bfloat16_tE19Flash_kernel_traitsILi32ELi64ELi256ELi4ES3_EELb1ELb0ELb0ELb0ELb1ELb0ELb1ELb1EEEvNS_16Flash_fwd_paramsE
        .type           _ZN5flash24flash_fwd_splitkv_kernelI23Flash_fwd_kernel_traitsILi32ELi64ELi256ELi4ELb0ELb0EN7cutlass10bfloat16_tE19Flash_kernel_traitsILi32ELi64ELi256ELi4ES3_EELb1ELb0ELb0ELb0ELb1ELb0ELb1ELb1EEEvNS_16Flash_fwd_paramsE,@function
        .size           _ZN5flash24flash_fwd_splitkv_kernelI23Flash_fwd_kernel_traitsILi32ELi64ELi256ELi4ELb0ELb0EN7cutlass10bfloat16_tE19Flash_kernel_traitsILi32ELi64ELi256ELi4ES3_EELb1ELb0ELb0ELb0ELb1ELb0ELb1ELb1EEEvNS_16Flash_fwd_paramsE,(.L_x_5342 - _ZN5flash24flash_fwd_splitkv_kernelI23Flash_fwd_kernel_traitsILi32ELi64ELi256ELi4ELb0ELb0EN7cutlass10bfloat16_tE19Flash_kernel_traitsILi32ELi64ELi256ELi4ES3_EELb1ELb0ELb0ELb0ELb1ELb0ELb1ELb1EEEvNS_16Flash_fwd_paramsE)
        .other          _ZN5flash24flash_fwd_splitkv_kernelI23Flash_fwd_kernel_traitsILi32ELi64ELi256ELi4ELb0ELb0EN7cutlass10bfloat16_tE19Flash_kernel_traitsILi32ELi64ELi256ELi4ES3_EELb1ELb0ELb0ELb0ELb1ELb0ELb1ELb1EEEvNS_16Flash_fwd_paramsE,@"STO_CUDA_ENTRY STV_DEFAULT"
_ZN5flash24flash_fwd_splitkv_kernelI23Flash_fwd_kernel_traitsILi32ELi64ELi256ELi4ELb0ELb0EN7cutlass10bfloat16_tE19Flash_kernel_traitsILi32ELi64ELi256ELi4ES3_EELb1ELb0ELb0ELb0ELb1ELb0ELb1ELb1EEEvNS_16Flash_fwd_paramsE:
.text._ZN5flash24flash_fwd_splitkv_kernelI23Flash_fwd_kernel_traitsILi32ELi64ELi256ELi4ELb0ELb0EN7cutlass10bfloat16_tE19Flash_kernel_traitsILi32ELi64ELi256ELi4ES3_EELb1ELb0ELb0ELb0ELb1ELb0ELb1ELb1EEEvNS_16Flash_fwd_paramsE:
[----:B------:R-:W-:Y:S08]  /*0000*/  LDC R1, c[0x0][0x28] ;  /* 0x00000a00ff017b82 */ /* 0x000ff00000000800 */
[----:B------:R-:W1:Y:S01]  /*0010*/  LDC R5, c[0x0][0x270] ;  /* 0x00009c00ff057b82 */ /* 0x000e620000000800 */
[----:B------:R-:W2:Y:S01]  /*0020*/  S2R R136, SR_CTAID.Z ;  /* 0x0000000000887919 */ /* 0x000ea20000002700 */
[----:B------:R-:W-:Y:S01]  /*0030*/  MOV R2, RZ ;  /* 0x000000ff00027202 */ /* 0x000fe20000000f00 */
[----:B------:R-:W-:Y:S01]  /*0040*/  ULDC.64 UR6, c[0x0][0x208] ;  /* 0x0000820000067ab9 */ /* 0x000fe20000000a00 */
[----:B------:R-:W-:Y:S01]  /*0050*/  MOV R10, 0xffffffff ;  /* 0xffffffff000a7802 */ /* 0x000fe20000000f00 */
[----:B------:R-:W-:-:S03]  /*0060*/  ULDC.64 UR8, c[0x0][0x300] ;  /* 0x0000c00000087ab9 */ /* 0x000fc60000000a00 */
[----:B------:R-:W3:Y:S01]  /*0070*/  LDC.64 R138, c[0x0][0x300] ;  /* 0x0000c000ff8a7b82 */ /* 0x000ee20000000a00 */
        /* <DEDUP_REMOVED lines=18> */
[----:B------:R-:W1:Y:S03]  /*01a0*/  LDC.64 R2, c[0x0][0x2f8] ;  /* 0x0000be00ff027b82 */ /* 0x000e660000000a00 */
[----:B------:R-:W-:-:S05]  /*01b0*/  ISETP.GE.U32.AND P2, PT, R0, R5, PT ;  /* 0x000000050000720c */ /* 0x000fca0003f46070 */
[----:B------:R-:W4:Y:S08]  /*01c0*/  LDC.U8 R0, c[0x0][0x3c2] ;  /* 0x0000f080ff007b82 */ /* 0x000f300000000000 */
[----:B------:R-:W-:Y:S01]  /*01d0*/  @P2 VIADD R243, R243, 0x1 ;  /* 0x00000001f3f32836 */ /* 0x000fe20000000000 */
[----:B------:R-:W-:-:S05]  /*01e0*/  @!P0 LOP3.LUT R243, RZ, R5, RZ, 0x33, !PT ;  /* 0x00000005fff38212 */ /* 0x000fca00078e33ff */
[C---:B--2---:R-:W-:Y:S02]  /*01f0*/  IMAD.WIDE R16, R243.reuse, 0x4, R6 ;  /* 0x00000004f3107825 */ /* 0x044fe400078e0206 */
[----:B------:R-:W2:Y:S03]  /*0200*/  LDC.64 R6, c[0x0][0x2f8] ;  /* 0x0000be00ff067b82 */ /* 0x000ea60000000a00 */
[----:B------:R-:W2:Y:S04]  /*0210*/  @P1 LDG.E R10, desc[UR6][R16.64] ;  /* 0x00000006100a1981 */ /* 0x000ea8000c1e1900 */
[----:B------:R-:W2:Y:S01]  /*0220*/  @P1 LDG.E R9, desc[UR6][R16.64+0x4] ;  /* 0x0000040610091981 */ /* 0x000ea2000c1e1900 */
[----:B----4-:R-:W-:Y:S01]  /*0230*/  ISETP.NE.AND P2, PT, R0, RZ, PT ;  /* 0x000000ff0000720c */ /* 0x010fe20003f45270 */
[----:B------:R-:W-:Y:S01]  /*0240*/  IMAD.MOV.U32 R13, RZ, RZ, -0x1 ;  /* 0xffffffffff0d7424 */ /* 0x000fe200078e00ff */
[----:B-1----:R-:W-:Y:S01]  /*0250*/  ISETP.EQ.U32.AND P3, PT, R2, RZ, PT ;  /* 0x000000ff0200720c */ /* 0x002fe20003f62070 */
[----:B---3--:R-:W-:Y:S01]  /*0260*/  IMAD.WIDE R138, R243, 0x4, R138 ;  /* 0x00000004f38a7825 */ /* 0x008fe200078e028a */
[----:B------:R-:W-:-:S02]  /*0270*/  ISETP.NE.U32.AND P0, PT, RZ, UR8, PT ;  /* 0x00000008ff007c0c */ /* 0x000fc4000bf05070 */
[----:B------:R-:W-:Y:S02]  /*0280*/  ISETP.EQ.OR.EX P3, PT, R3, RZ, !P2, P3 ;  /* 0x000000ff0300720c */ /* 0x000fe40005762730 */
[----:B------:R-:W-:Y:S02]  /*0290*/  ISETP.NE.AND.EX P0, PT, RZ, UR9, PT, P0 ;  /* 0x00000009ff007c0c */ /* 0x000fe4000bf05300 */
[----:B------:R-:W-:Y:S01]  /*02a0*/  MOV R14, RZ ;  /* 0x000000ff000e7202 */ /* 0x000fe20000000f00 */
[----:B--2---:R-:W-:-:S08]  /*02b0*/  IMAD.WIDE R6, R243, 0x4, R6 ;  /* 0x00000004f3067825 */ /* 0x004fd000078e0206 */
[----:B------:R1:W5:Y:S04]  /*02c0*/  @!P3 LDG.E R13, desc[UR6][R6.64] ;  /* 0x00000006060db981 */ /* 0x000368000c1e1900 */
[----:B------:R1:W5:Y:S01]  /*02d0*/  @P0 LDG.E R14, desc[UR6][R138.64] ;  /* 0x000000068a0e0981 */ /* 0x000362000c1e1900 */
[----:B------:R-:W2:Y:S01]  /*02e0*/  S2R R23, SR_CTAID.X ;  /* 0x0000000000177919 */ /* 0x000ea20000002500 */
[----:B------:R-:W3:Y:S01]  /*02f0*/  S2R R0, SR_CTAID.Y ;  /* 0x0000000000007919 */ /* 0x000ee20000002600 */
[----:B------:R-:W4:Y:S01]  /*0300*/  S2R R58, SR_TID.X ;  /* 0x00000000003a7919 */ /* 0x000f220000002100 */
[----:B------:R-:W-:-:S06]  /*0310*/  @P1 IMAD.IADD R242, R9, 0x1, -R10 ;  /* 0x0000000109f21824 */ /* 0x000fcc00078e0a0a */
[----:B------:R-:W1:Y:S01]  /*0320*/  @!P1 LDC R242, c[0x0][0x2c4] ;  /* 0x0000b100fff29b82 */ /* 0x000e620000000800 */
[----:B------:R-:W-:Y:S02]  /*0330*/  ISETP.NE.U32.AND P1, PT, R2, RZ, PT ;  /* 0x000000ff0200720c */ /* 0x000fe40003f25070 */
[----:B------:R-:W-:Y:S02]  /*0340*/  IADD3 R2, -R243, RZ, RZ ;  /* 0x000000fff3027210 */ /* 0x000fe40007ffe1ff */
[----:B------:R-:W-:-:S03]  /*0350*/  ISETP.NE.AND.EX P1, PT, R3, RZ, PT, P1 ;  /* 0x000000ff0300720c */ /* 0x000fc60003f25310 */
[----:B------:R-:W-:-:S10]  /*0360*/  IMAD R136, R5, R2, R136 ;  /* 0x0000000205887224 */ /* 0x000fd400078e0288 */
[----:B--234-:R-:W-:Y:S05]  /*0370*/  @!P1 BRA `(.L_x_2454) ;  /* 0x0000000000109947 */ /* 0x01cfea0003800000 */
[----:B------:R-:W2:Y:S02]  /*0380*/  @P2 LDG.E R2, desc[UR6][R6.64+0x4] ;  /* 0x0000040606022981 */ /* 0x000ea4000c1e1900 */
[----:B--2--5:R-:W-:-:S06]  /*0390*/  @P2 IADD3 R71, R2, -R13, RZ ;  /* 0x8000000d02472210 */ /* 0x024fcc0007ffe0ff */
[----:B------:R3:W5:Y:S01]  /*03a0*/  @!P2 LDG.E R71, desc[UR6][R6.64] ;  /* 0x000000060647a981 */ /* 0x000762000c1e1900 */
[----:B------:R-:W-:Y:S05]  /*03b0*/  BRA `(.L_x_2455) ;  /* 0x0000000000047947 */ /* 0x000fea0003800000 */
.L_x_2454:
[----:B------:R-:W2:Y:S02]  /*03c0*/  LDC R71, c[0x0][0x2c8] ;  /* 0x0000b200ff477b82 */ /* 0x000ea40000000800 */
.L_x_2455:
        /* <DEDUP_REMOVED lines=10> */
[--C-:B--2--5:R-:W-:Y:S02]  /*0470*/  IMAD.IADD R71, R71, 0x1, -R14.reuse ;  /* 0x0000000147477824 */ /* 0x124fe400078e0a0e */
[----:B------:R-:W-:-:S05]  /*0480*/  @P4 IMAD.IADD R57, R57, 0x1, -R14 ;  /* 0x0000000139394824 */ /* 0x000fca00078e0a0e */
[----:B----4-:R-:W2:Y:S08]  /*0490*/  LDC R3, c[0x0][0x2c8] ;  /* 0x0000b200ff037b82 */ /* 0x010eb00000000800 */
[----:B------:R-:W3:Y:S01]  /*04a0*/  @!P4 LDC R6, c[0x0][0x2cc] ;  /* 0x0000b300ff06cb82 */ /* 0x000ee20000000800 */
[-C--:B-1----:R-:W-:Y:S02]  /*04b0*/  IABS R9, R7.reuse ;  /* 0x0000000700097213 */ /* 0x082fe40000000000 */
[----:B------:R-:W-:-:S02]  /*04c0*/  IABS R11, R7 ;  /* 0x00000007000b7213 */ /* 0x000fc40000000000 */
[----:B------:R-:W1:Y:S03]  /*04d0*/  I2F.RP R4, R9 ;  /* 0x0000000900047306 */ /* 0x000e660000209400 */
[----:B------:R-:W-:Y:S02]  /*04e0*/  IMAD.MOV R11, RZ, RZ, -R11 ;  /* 0x000000ffff0b7224 */ /* 0x000fe400078e0a0b */
[----:B--2---:R-:W-:-:S05]  /*04f0*/  VIADD R3, R3, 0xff ;  /* 0x000000ff03037836 */ /* 0x004fca0000000000 */
[----:B------:R-:W-:-:S04]  /*0500*/  SHF.R.S32.HI R16, RZ, 0x1f, R3 ;  /* 0x0000001fff107819 */ /* 0x000fc80000011403 */
[----:B------:R-:W-:Y:S01]  /*0510*/  LEA.HI R16, R16, R3, RZ, 0x8 ;  /* 0x0000000310107211 */ /* 0x000fe200078f40ff */
[----:B-1----:R-:W1:Y:S03]  /*0520*/  MUFU.RCP R18, R4 ;  /* 0x0000000400127308 */ /* 0x002e660000001000 */
[----:B------:R-:W-:-:S05]  /*0530*/  LEA.HI.SX32 R16, R16, R7, 0x18 ;  /* 0x0000000710107211 */ /* 0x000fca00078fc2ff */
[----:B------:R-:W-:-:S05]  /*0540*/  VIADD R16, R16, 0xffffffff ;  /* 0xffffffff10107836 */ /* 0x000fca0000000000 */
[----:B------:R-:W-:Y:S02]  /*0550*/  IABS R12, R16 ;  /* 0x00000010000c7213 */ /* 0x000fe40000000000 */
[----:B------:R-:W-:Y:S01]  /*0560*/  LOP3.LUT R16, R16, R7, RZ, 0x3c, !PT ;  /* 0x0000000710107212 */ /* 0x000fe200078e3cff */
[----:B-1----:R-:W-:Y:S01]  /*0570*/  VIADD R18, R18, 0xffffffe ;  /* 0x0ffffffe12127836 */ /* 0x002fe20000000000 */
[----:B------:R-:W1:Y:S02]  /*0580*/  LDC R4, c[0x0][0x398] ;  /* 0x0000e600ff047b82 */ /* 0x000e640000000800 */
[----:B------:R-:W-:Y:S01]  /*0590*/  ISETP.GE.AND P1, PT, R16, RZ, PT ;  /* 0x000000ff1000720c */ /* 0x000fe20003f26270 */
[----:B------:R-:W2:Y:S02]  /*05a0*/  F2I.FTZ.U32.TRUNC.NTZ R19, R18 ;  /* 0x0000001200137305 */ /* 0x000ea4000021f000 */
[----:B--2---:R-:W-:Y:S02]  /*05b0*/  IMAD.MOV R2, RZ, RZ, -R19 ;  /* 0x000000ffff027224 */ /* 0x004fe400078e0a13 */
[----:B------:R-:W-:-:S02]  /*05c0*/  IMAD.MOV.U32 R18, RZ, RZ, RZ ;  /* 0x000000ffff127224 */ /* 0x000fc400078e00ff */
[----:B------:R-:W-:-:S04]  /*05d0*/  IMAD R3, R2, R9, RZ ;  /* 0x0000000902037224 */ /* 0x000fc800078e02ff */
[----:B------:R-:W-:-:S06]  /*05e0*/  IMAD.HI.U32 R3, R19, R3, R18 ;  /* 0x0000000313037227 */ /* 0x000fcc00078e0012 */
[----:B------:R-:W-:Y:S02]  /*05f0*/  IMAD.HI.U32 R8, R3, R12, RZ ;  /* 0x0000000c03087227 */ /* 0x000fe400078e00ff */
[----:B------:R-:W2:Y:S02]  /*0600*/  @!P4 LDC.64 R2, c[0x0][0x318] ;  /* 0x0000c600ff02cb82 */ /* 0x000ea40000000a00 */
[----:B------:R-:W-:-:S05]  /*0610*/  IMAD R12, R8, R11, R12 ;  /* 0x0000000b080c7224 */ /* 0x000fca00078e020c */
[----:B------:R-:W-:-:S13]  /*0620*/  ISETP.GT.U32.AND P2, PT, R9, R12, PT ;  /* 0x0000000c0900720c */ /* 0x000fda0003f44070 */
[----:B------:R-:W-:Y:S02]  /*0630*/  @!P2 IMAD.IADD R12, R12, 0x1, -R9 ;  /* 0x000000010c0ca824 */ /* 0x000fe400078e0a09 */
[----:B------:R-:W-:Y:S01]  /*0640*/  @!P2 VIADD R8, R8, 0x1 ;  /* 0x000000010808a836 */ /* 0x000fe20000000000 */
[----:B------:R-:W-:Y:S02]  /*0650*/  ISETP.NE.AND P2, PT, R7, RZ, PT ;  /* 0x000000ff0700720c */ /* 0x000fe40003f45270 */
[----:B--2---:R-:W-:Y:S02]  /*0660*/  @!P4 ISETP.NE.U32.AND P3, PT, R2, RZ, PT ;  /* 0x000000ff0200c20c */ /* 0x004fe40003f65070 */
[----:B------:R-:W-:Y:S02]  /*0670*/  ISETP.GE.U32.AND P5, PT, R12, R9, PT ;  /* 0x000000090c00720c */ /* 0x000fe40003fa6070 */
[----:B------:R-:W-:Y:S02]  /*0680*/  @!P4 ISETP.NE.AND.EX P3, PT, R3, RZ, PT, P3 ;  /* 0x000000ff0300c20c */ /* 0x000fe40003f65330 */
[----:B------:R-:W-:-:S02]  /*0690*/  IADD3 R2, -R242, 0x13f, R59 ;  /* 0x0000013ff2027810 */ /* 0x000fc40007ffe13b */
[----:B---3--:R-:W-:-:S05]  /*06a0*/  @!P4 SEL R6, R6, RZ, P3 ;  /* 0x000000ff0606c207 */ /* 0x008fca0001800000 */
[----:B------:R-:W-:Y:S02]  /*06b0*/  @!P4 IMAD.IADD R57, R71, 0x1, R6 ;  /* 0x000000014739c824 */ /* 0x000fe400078e0206 */
[----:B------:R-:W-:Y:S02]  /*06c0*/  @P5 VIADD R8, R8, 0x1 ;  /* 0x0000000108085836 */ /* 0x000fe40000000000 */
[----:B------:R-:W-:Y:S01]  /*06d0*/  VIADD R3, R57, 0xff ;  /* 0x000000ff39037836 */ /* 0x000fe20000000000 */
[----:B-1----:R-:W-:Y:S01]  /*06e0*/  IADD3 R9, R2, R4, R57 ;  /* 0x0000000402097210 */ /* 0x002fe20007ffe039 */
        /* <DEDUP_REMOVED lines=20> */
[----:B------:R-:W-:-:S04]  /*0830*/  IMAD.IADD R7, R58, 0x1, -R7 ;  /* 0x000000013a077824 */ /* 0x000fc800078e0a07 */
[----:B------:R-:W-:Y:S02]  /*0840*/  IMAD.SHL.U32 R6, R7, 0x4, RZ ;  /* 0x0000000407067824 */ /* 0x000fe400078e00ff */
[----:B-1----:R-:W-:-:S03]  /*0850*/  IMAD R2, R0, R2, R243 ;  /* 0x0000000200027224 */ /* 0x002fc600078e02f3 */
[----:B------:R-:W-:Y:S01]  /*0860*/  SHF.R.S32.HI R7, RZ, 0x1f, R6 ;  /* 0x0000001fff077819 */ /* 0x000fe20000011406 */
[----:B------:R-:W-:-:S04]  /*0870*/  IMAD R2, R2, R5, R136 ;  /* 0x0000000502027224 */ /* 0x000fc800078e0288 */
        /* <DEDUP_REMOVED lines=13> */
[-C--:B------:R-:W-:Y:S01]  /*0950*/  ISETP.GE.OR P4, PT, R5, R242.reuse, P6 ;  /* 0x000000f20500720c */ /* 0x080fe20003786670 */
[----:B------:R-:W-:Y:S01]  /*0960*/  VIADD R5, R3, 0x30 ;  /* 0x0000003003057836 */ /* 0x000fe20000000000 */
[----:B------:R-:W-:Y:S01]  /*0970*/  LEA.HI.X R7, R4, UR5, R7, 0x2, P2 ;  /* 0x0000000504077c11 */ /* 0x000fe200090f1407 */
[----:B------:R-:W-:Y:S01]  /*0980*/  ULDC.64 UR4, c[0x0][0x2b8] ;  /* 0x0000ae0000047ab9 */ /* 0x000fe20000000a00 */
[----:B------:R-:W-:-:S02]  /*0990*/  ISETP.GE.OR P3, PT, R9, R242, P6 ;  /* 0x000000f20900720c */ /* 0x000fc40003766670 */
[----:B------:R-:W-:Y:S01]  /*09a0*/  SHF.R.S32.HI R0, RZ, 0x1f, R2 ;  /* 0x0000001fff007819 */ /* 0x000fe20000011402 */
[----:B------:R1:W-:Y:S01]  /*09b0*/  @!P0 STG.E.128 desc[UR6][R6.64], RZ ;  /* 0x000000ff06008986 */ /* 0x0003e2000c101d06 */
[----:B------:R-:W-:Y:S02]  /*09c0*/  IADD3 R2, P0, R2, R3, RZ ;  /* 0x0000000302027210 */ /* 0x000fe40007f1e0ff */
        /* <DEDUP_REMOVED lines=19> */
.L_x_2456:
        /* <DEDUP_REMOVED lines=11> */
[----:B------:R-:W-:Y:S02]  /*0bb0*/  SHF.R.S32.HI R9, RZ, 0x1f, R243 ;  /* 0x0000001fff097819 */ /* 0x000fe400000114f3 */
        /* <DEDUP_REMOVED lines=17> */
.L_x_2457:
[----:B------:R-:W-:-:S13]  /*0cd0*/  PLOP3.LUT P1, PT, PT, PT, UP0, 0x40, 0x0 ;  /* 0x000000000000781c */ /* 0x000fda0003f2e808 */
[----:B------:R-:W-:Y:S05]  /*0ce0*/  @P1 BRA `(.L_x_2458) ;  /* 0x00000004003c1947 */ /* 0x000fea0003800000 */
[----:B------:R-:W2:Y:S01]  /*0cf0*/  LDC R15, c[0x0][0x380] ;  /* 0x0000e000ff0f7b82 */ /* 0x000ea20000000800 */
[----:B------:R-:W-:Y:S01]  /*0d00*/  LEA R0, R56, 0xffffff00, 0x8 ;  /* 0xffffff0038007811 */ /* 0x000fe200078e40ff */
[----:B------:R-:W-:-:S06]  /*0d10*/  ULDC.64 UR4, c[0x0][0x230] ;  /* 0x00008c0000047ab9 */ /* 0x000fcc0000000a00 */
[----:B------:R-:W3:Y:S01]  /*0d20*/  LDC.64 R148, c[0x0][0x248] ;  /* 0x00009200ff947b82 */ /* 0x000ee20000000a00 */
[----:B--2---:R-:W-:-:S04]  /*0d30*/  IABS R4, R15 ;  /* 0x0000000f00047213 */ /* 0x004fc80000000000 */
[----:B------:R-:W2:Y:S08]  /*0d40*/  I2F.RP R5, R4 ;  /* 0x0000000400057306 */ /* 0x000eb00000209400 */
[----:B--2---:R-:W2:Y:S02]  /*0d50*/  MUFU.RCP R6, R5 ;  /* 0x0000000500067308 */ /* 0x004ea40000001000 */
[----:B--2---:R-:W-:-:S06]  /*0d60*/  IADD3 R6, R6, 0xffffffe, RZ ;  /* 0x0ffffffe06067810 */ /* 0x004fcc0007ffe0ff */
[----:B------:R-:W1:Y:S02]  /*0d70*/  F2I.FTZ.U32.TRUNC.NTZ R7, R6 ;  /* 0x0000000600077305 */ /* 0x000e64000021f000 */
[----:B-1----:R-:W-:Y:S01]  /*0d80*/  IMAD.MOV R3, RZ, RZ, -R7 ;  /* 0x000000ffff037224 */ /* 0x002fe200078e0a07 */
[----:B------:R-:W-:-:S03]  /*0d90*/  MOV R6, RZ ;  /* 0x000000ff00067202 */ /* 0x000fc60000000f00 */
[----:B------:R-:W-:Y:S01]  /*0da0*/  IMAD R2, R3, R4, RZ ;  /* 0x0000000403027224 */ /* 0x000fe200078e02ff */
[----:B------:R-:W-:-:S03]  /*0db0*/  IABS R3, R0 ;  /* 0x0000000000037213 */ /* 0x000fc60000000000 */
        /* <DEDUP_REMOVED lines=17> */
[----:B-1----:R-:W-:Y:S01]  /*0ed0*/  IABS R2, R7 ;  /* 0x0000000700027213 */ /* 0x002fe20000000000 */
[----:B------:R-:W-:-:S03]  /*0ee0*/  IMAD.MOV R13, RZ, RZ, -R13 ;  /* 0x000000ffff0d7224 */ /* 0x000fc600078e0a0d */
[----:B-----5:R-:W1:Y:S01]  /*0ef0*/  I2F.RP R8, R2 ;  /* 0x0000000200087306 */ /* 0x020e620000209400 */
        /* <DEDUP_REMOVED lines=25> */
[----:B--2---:R-:W-:Y:S01]  /*1090*/  SHF.R.S32.HI R5, RZ, 0x1f, R6 ;  /* 0x0000001fff057819 */ /* 0x004fe20000011406 */
        /* <DEDUP_REMOVED lines=9> */
[----:B------:R-:W-:-:S04]  /*1130*/  IMAD.WIDE.U32 R16, R6, R2, RZ ;  /* 0x0000000206107225 */ /* 0x000fc800078e00ff */
[C---:B------:R-:W-:Y:S02]  /*1140*/  IMAD R7, R13.reuse, R149, R8 ;  /* 0x000000950d077224 */ /* 0x040fe400078e0208 */
[----:B------:R-:W-:-:S04]  /*1150*/  IMAD.WIDE.U32 R14, R13, R148, R14 ;  /* 0x000000940d0e7225 */ /* 0x000fc800078e000e */
        /* <DEDUP_REMOVED lines=8> */
.L_x_2458:
[----:B------:R-:W1:Y:S01]  /*11e0*/  LDC R17, c[0x0][0x278] ;  /* 0x00009e00ff117b82 */ /* 0x000e620000000800 */
[----:B------:R-:W-:-:S13]  /*11f0*/  ISETP.NE.AND P4, PT, R13, -0x1, PT ;  /* 0xffffffff0d00780c */ /* 0x000fda0003f85270 */
        /* <DEDUP_REMOVED lines=20> */
[----:B------:R-:W-:-:S05]  /*1340*/  IMAD R0, R3, R0, R2 ;  /* 0x0000000003007224 */ /* 0x000fca00078e0202 */
[----:B------:R-:W-:-:S13]  /*1350*/  ISETP.GT.U32.AND P1, PT, R3, R0, PT ;  /* 0x000000000300720c */ /* 0x000fda0003f24070 */
[-C--:B------:R-:W-:Y:S02]  /*1360*/  @!P1 IADD3 R0, R0, -R3.reuse, RZ ;  /* 0x8000000300009210 */ /* 0x080fe40007ffe0ff */
[----:B------:R-:W-:Y:S02]  /*1370*/  @!P1 IADD3 R15, R15, 0x1, RZ ;  /* 0x000000010f0f9810 */ /* 0x000fe40007ffe0ff */
[----:B------:R-:W-:Y:S02]  /*1380*/  ISETP.GE.U32.AND P3, PT, R0, R3, PT ;  /* 0x000000030000720c */ /* 0x000fe40003f66070 */
[----:B------:R-:W2:Y:S01]  /*1390*/  LDC.64 R2, c[0x0][0x260] ;  /* 0x00009800ff027b82 */ /* 0x000ea20000000a00 */
[----:B------:R-:W-:Y:S02]  /*13a0*/  LOP3.LUT R0, R136, R17, RZ, 0x3c, !PT ;  /* 0x0000001188007212 */ /* 0x000fe400078e3cff */
[----:B------:R-:W-:Y:S02]  /*13b0*/  ISETP.NE.AND P1, PT, R17, RZ, PT ;  /* 0x000000ff1100720c */ /* 0x000fe40003f25270 */
[----:B------:R-:W-:-:S02]  /*13c0*/  ISETP.GE.AND P2, PT, R0, RZ, PT ;  /* 0x000000ff0000720c */ /* 0x000fc40003f46270 */
[----:B------:R-:W-:-:S04]  /*13d0*/  LEA R0, R56, 0xffffff00, 0x8 ;  /* 0xffffff0038007811 */ /* 0x000fc800078e40ff */
[----:B------:R-:W-:Y:S01]  /*13e0*/  @P3 VIADD R15, R15, 0x1 ;  /* 0x000000010f0f3836 */ /* 0x000fe20000000000 */
[----:B------:R-:W-:-:S06]  /*13f0*/  SHF.R.S32.HI R11, RZ, 0x1f, R0 ;  /* 0x0000001fff0b7819 */ /* 0x000fcc0000011400 */
[----:B------:R-:W-:Y:S01]  /*1400*/  @!P2 IMAD.MOV R15, RZ, RZ, -R15 ;  /* 0x000000ffff0fa224 */ /* 0x000fe200078e0a0f */
[----:B-1----:R-:W-:Y:S06]  /*1410*/  @P4 BRA `(.L_x_2460) ;  /* 0x0000000000344947 */ /* 0x002fec0003800000 */
[----:B------:R-:W1:Y:S01]  /*1420*/  LDC.64 R148, c[0x0][0x248] ;  /* 0x00009200ff947b82 */ /* 0x000e620000000a00 */
[----:B------:R-:W-:-:S07]  /*1430*/  SHF.R.S32.HI R19, RZ, 0x1f, R14 ;  /* 0x0000001fff137819 */ /* 0x000fce000001140e */
[----:B------:R-:W3:Y:S01]  /*1440*/  LDC.64 R6, c[0x0][0x230] ;  /* 0x00008c00ff067b82 */ /* 0x000ee20000000a00 */
[-C--:B-1----:R-:W-:Y:S01]  /*1450*/  IMAD R16, R19, R148.reuse, RZ ;  /* 0x0000009413107224 */ /* 0x082fe200078e02ff */
[----:B-----5:R-:W-:Y:S01]  /*1460*/  SHF.R.S32.HI R19, RZ, 0x1f, R8 ;  /* 0x0000001fff137819 */ /* 0x020fe20000011408 */
[----:B------:R-:W-:-:S04]  /*1470*/  IMAD.WIDE.U32 R20, R14, R148, RZ ;  /* 0x000000940e147225 */ /* 0x000fc800078e00ff */
[----:B------:R-:W-:Y:S02]  /*1480*/  IMAD R16, R14, R149, R16 ;  /* 0x000000950e107224 */ /* 0x000fe400078e0210 */
[----:B---3--:R-:W-:-:S03]  /*1490*/  IMAD R12, R19, R6, RZ ;  /* 0x00000006130c7224 */ /* 0x008fc600078e02ff */
[----:B------:R-:W-:Y:S01]  /*14a0*/  IADD3 R21, R21, R16, RZ ;  /* 0x0000001015157210 */ /* 0x000fe20007ffe0ff */
[C---:B------:R-:W-:Y:S02]  /*14b0*/  IMAD R7, R8.reuse, R7, R12 ;  /* 0x0000000708077224 */ /* 0x040fe400078e020c */
[----:B------:R-:W-:-:S05]  /*14c0*/  IMAD.WIDE.U32 R20, R8, R6, R20 ;  /* 0x0000000608147225 */ /* 0x000fca00078e0014 */
[----:B------:R-:W-:Y:S02]  /*14d0*/  IADD3 R7, R21, R7, RZ ;  /* 0x0000000715077210 */ /* 0x000fe40007ffe0ff */
[----:B------:R-:W-:-:S07]  /*14e0*/  MOV R12, R20 ;  /* 0x00000014000c7202 */ /* 0x000fce0000000f00 */
.L_x_2460:
        /* <DEDUP_REMOVED lines=8> */
[----:B------:R-:W-:Y:S01]  /*1570*/  @P4 IMAD.WIDE.U32 R18, R13, R4, RZ ;  /* 0x000000040d124225 */ /* 0x000fe200078e00ff */
[----:B------:R-:W-:Y:S02]  /*1580*/  IADD3 R17, R17, R6, RZ ;  /* 0x0000000611117210 */ /* 0x000fe40007ffe0ff */
[----:B------:R-:W-:Y:S01]  /*1590*/  MOV R4, R15 ;  /* 0x0000000f00047202 */ /* 0x000fe20000000f00 */
[-C--:B--2---:R-:W-:Y:S02]  /*15a0*/  IMAD R6, R109, R2.reuse, RZ ;  /* 0x000000026d067224 */ /* 0x084fe400078e02ff */
[----:B------:R-:W-:-:S04]  /*15b0*/  IMAD.WIDE.U32 R16, R15, R2, R16 ;  /* 0x000000020f107225 */ /* 0x000fc800078e0010 */
[----:B------:R-:W-:Y:S01]  /*15c0*/  IMAD R3, R15, R3, R6 ;  /* 0x000000030f037224 */ /* 0x000fe200078e0206 */
[----:B------:R-:W-:Y:S01]  /*15d0*/  MOV R12, R16 ;  /* 0x00000010000c7202 */ /* 0x000fe20000000f00 */
[----:B------:R-:W-:Y:S01]  /*15e0*/  @P4 IMAD R19, R13, R5, R19 ;  /* 0x000000050d134224 */ /* 0x000fe200078e0213 */
[----:B------:R-:W-:Y:S02]  /*15f0*/  @P4 MOV R16, R18 ;  /* 0x0000001200104202 */ /* 0x000fe40000000f00 */
[----:B------:R-:W-:Y:S02]  /*1600*/  IADD3 R17, R17, R3, RZ ;  /* 0x0000000311117210 */ /* 0x000fe40007ffe0ff */
[----:B------:R-:W-:Y:S01]  /*1610*/  MOV R13, R0 ;  /* 0x00000000000d7202 */ /* 0x000fe20000000f00 */
        /* <DEDUP_REMOVED lines=14> */
.L_x_2459:
        /* <DEDUP_REMOVED lines=8> */
[----:B------:R-:W-:Y:S01]  /*1780*/  ULDC.64 UR10, c[0x0][0x258] ;  /* 0x00009600000a7ab9 */ /* 0x000fe20000000a00 */
[----:B------:R-:W-:Y:S01]  /*1790*/  SHF.R.S32.HI R134, RZ, 0x2, R15 ;  /* 0x00000002ff867819 */ /* 0x000fe2000001140f */
[----:B------:R-:W3:Y:S01]  /*17a0*/  LDC R77, c[0x0][0x2e0] ;  /* 0x0000b800ff4d7b82 */ /* 0x000ee20000000800 */
[----:B------:R-:W-:Y:S01]  /*17b0*/  LEA.HI R69, R7, R58, RZ, 0x4 ;  /* 0x0000003a07457211 */ /* 0x000fe200078f20ff */
[----:B------:R-:W-:Y:S01]  /*17c0*/  IMAD.MOV.U32 R49, RZ, RZ, 0x10 ;  /* 0x00000010ff317424 */ /* 0x000fe200078e00ff */
[----:B------:R-:W-:Y:S01]  /*17d0*/  LEA.HI R3, R15, R134, RZ, 0x1 ;  /* 0x000000860f037211 */ /* 0x000fe200078f08ff */
[----:B------:R-:W-:Y:S01]  /*17e0*/  IMAD.SHL.U32 R63, R148, 0x20, RZ ;  /* 0x00000020943f7824 */ /* 0x000fe200078e00ff */
[----:B------:R-:W-:-:S02]  /*17f0*/  SHF.R.S32.HI R132, RZ, 0x5, R132 ;  /* 0x00000005ff847819 */ /* 0x000fc40000011484 */
[----:B------:R-:W-:Y:S02]  /*1800*/  LOP3.LUT R3, R3, 0x7fffffe, RZ, 0xc0, !PT ;  /* 0x07fffffe03037812 */ /* 0x000fe400078ec0ff */
[----:B------:R-:W-:Y:S02]  /*1810*/  LOP3.LUT R69, R69, 0xfffffff0, RZ, 0xc0, !PT ;  /* 0xfffffff045457812 */ /* 0x000fe400078ec0ff */
[----:B------:R-:W-:Y:S01]  /*1820*/  LEA.HI R20, R7, R58, RZ, 0x3 ;  /* 0x0000003a07147211 */ /* 0x000fe200078f18ff */
[----:B------:R-:W-:Y:S01]  /*1830*/  IMAD.IADD R3, R134, 0x1, -R3 ;  /* 0x0000000186037824 */ /* 0x000fe200078e0a03 */
[----:B------:R-:W4:Y:S01]  /*1840*/  @!P2 LDC.64 R6, c[0x0][0x228] ;  /* 0x00008a00ff06ab82 */ /* 0x000f220000000a00 */
[----:B------:R-:W-:Y:S01]  /*1850*/  LOP3.LUT R15, R15, 0xfffffffc, RZ, 0xc0, !PT ;  /* 0xfffffffc0f0f7812 */ /* 0x000fe200078ec0ff */
[----:B------:R-:W-:Y:S01]  /*1860*/  IMAD.IADD R69, R58, 0x1, -R69 ;  /* 0x000000013a457824 */ /* 0x000fe200078e0a45 */
[----:B------:R-:W-:Y:S01]  /*1870*/  SHF.R.S32.HI R67, RZ, 0x3, R20 ;  /* 0x00000003ff437819 */ /* 0x000fe20000011414 */
[----:B------:R-:W-:Y:S01]  /*1880*/  IMAD R132, R132, 0x8, R3 ;  /* 0x0000000884847824 */ /* 0x000fe200078e0203 */
[----:B------:R-:W-:Y:S01]  /*1890*/  LOP3.LUT R21, R20, 0xfffffff8, RZ, 0xc0, !PT ;  /* 0xfffffff814157812 */ /* 0x000fe200078ec0ff */
[----:B-----5:R-:W-:Y:S01]  /*18a0*/  IMAD.IADD R8, R58, 0x1, -R15 ;  /* 0x000000013a087824 */ /* 0x020fe200078e0a0f */
[----:B------:R-:W-:Y:S01]  /*18b0*/  LEA.HI R68, R69, R69, RZ, 0x1 ;  /* 0x0000004545447211 */ /* 0x000fe200078f08ff */
[----:B------:R-:W1:Y:S01]  /*18c0*/  LDC.64 R2, c[0x0][0x240] ;  /* 0x00009000ff027b82 */ /* 0x000e620000000a00 */
[----:B------:R-:W-:Y:S01]  /*18d0*/  IMAD.SHL.U32 R15, R67, 0x40, RZ ;  /* 0x00000040430f7824 */ /* 0x000fe200078e00ff */
[----:B------:R-:W-:Y:S01]  /*18e0*/  LEA.HI R20, R20, R67, RZ, 0x1 ;  /* 0x0000004314147211 */ /* 0x000fe200078f08ff */
[----:B------:R-:W-:Y:S01]  /*18f0*/  IMAD.IADD R21, R58, 0x1, -R21 ;  /* 0x000000013a157824 */ /* 0x000fe200078e0a15 */
[--C-:B------:R-:W-:Y:S01]  /*1900*/  SHF.R.S32.HI R18, RZ, 0x1, R68.reuse ;  /* 0x00000001ff127819 */ /* 0x100fe20000011444 */
[----:B------:R-:W-:Y:S01]  /*1910*/  IMAD.SHL.U32 R14, R8, 0x8, RZ ;  /* 0x00000008080e7824 */ /* 0x000fe200078e00ff */
[----:B------:R-:W-:-:S02]  /*1920*/  SHF.R.S32.HI R61, RZ, 0x1f, R68 ;  /* 0x0000001fff3d7819 */ /* 0x000fc40000011444 */
[----:B------:R-:W-:Y:S02]  /*1930*/  LOP3.LUT R15, R15, 0xc0, RZ, 0xc0, !PT ;  /* 0x000000c00f0f7812 */ /* 0x000fe400078ec0ff */
[----:B------:R-:W-:Y:S02]  /*1940*/  LEA.HI R61, R61, R18, RZ, 0x2 ;  /* 0x000000123d3d7211 */ /* 0x000fe400078f10ff */
[----:B------:R-:W-:Y:S02]  /*1950*/  LEA.HI R60, R21, R21, RZ, 0x1 ;  /* 0x00000015153c7211 */ /* 0x000fe400078f08ff */
[----:B------:R-:W-:Y:S02]  /*1960*/  LOP3.LUT R24, R15, 0x18, R14, 0xf8, !PT ;  /* 0x000000180f187812 */ /* 0x000fe400078ef80e */
[----:B------:R-:W-:Y:S02]  /*1970*/  SHF.R.U32.HI R15, RZ, 0x3, R15 ;  /* 0x00000003ff0f7819 */ /* 0x000fe4000001160f */
[----:B------:R-:W-:-:S02]  /*1980*/  SHF.R.S32.HI R135, RZ, 0x1f, R134 ;  /* 0x0000001fff877819 */ /* 0x000fc40000011486 */
[----:B------:R-:W-:Y:S02]  /*1990*/  LOP3.LUT R61, R61, 0xfffffffc, RZ, 0xc0, !PT ;  /* 0xfffffffc3d3d7812 */ /* 0x000fe400078ec0ff */
[----:B------:R-:W-:Y:S01]  /*19a0*/  LOP3.LUT R20, R20, 0xfffffffe, RZ, 0xc0, !PT ;  /* 0xfffffffe14147812 */ /* 0x000fe200078ec0ff */
[----:B------:R-:W-:Y:S01]  /*19b0*/  IMAD.WIDE R22, R23, 0x40, R134 ;  /* 0x0000004017167825 */ /* 0x000fe200078e0286 */
[----:B------:R-:W-:Y:S02]  /*19c0*/  LOP3.LUT R66, R60, 0xfffffffe, RZ, 0xc0, !PT ;  /* 0xfffffffe3c427812 */ /* 0x000fe400078ec0ff */
[----:B------:R-:W-:Y:S01]  /*19d0*/  LOP3.LUT R15, R24, R15, RZ, 0x3c, !PT ;  /* 0x0000000f180f7212 */ /* 0x000fe200078e3cff */
[----:B------:R-:W-:Y:S01]  /*19e0*/  IMAD.IADD R61, R18, 0x1, -R61 ;  /* 0x00000001123d7824 */ /* 0x000fe200078e0a3d */
[----:B------:R-:W-:Y:S01]  /*19f0*/  SHF.R.S32.HI R92, RZ, 0x1f, R71 ;  /* 0x0000001fff5c7819 */ /* 0x000fe20000011447 */
[----:B----4-:R-:W-:Y:S01]  /*1a00*/  @!P2 IMAD R18, R9, R6, RZ ;  /* 0x000000060912a224 */ /* 0x010fe200078e02ff */
[----:B---3--:R-:W-:Y:S01]  /*1a10*/  LEA.HI R77, R77, R77, RZ, 0x1 ;  /* 0x0000004d4d4d7211 */ /* 0x008fe200078f08ff */
[----:B------:R-:W-:Y:S01]  /*1a20*/  IMAD.IADD R67, R67, 0x1, -R20 ;  /* 0x0000000143437824 */ /* 0x000fe200078e0a14 */
[----:B------:R-:W-:Y:S01]  /*1a30*/  LEA.HI R92, R92, R71, RZ, 0x8 ;  /* 0x000000475c5c7211 */ /* 0x000fe200078f40ff */
[----:B------:R-:W-:Y:S01]  /*1a40*/  IMAD.IADD R66, R21, 0x1, -R66 ;  /* 0x0000000115427824 */ /* 0x000fe200078e0a42 */
[----:B------:R-:W-:Y:S01]  /*1a50*/  SHF.R.S32.HI R75, RZ, 0x1, R77 ;  /* 0x00000001ff4b7819 */ /* 0x000fe2000001144d */
[----:B------:R-:W-:Y:S01]  /*1a60*/  IMAD.U32 R132, R132, 0x20, R15 ;  /* 0x0000002084847824 */ /* 0x000fe200078e000f */
[----:B------:R-:W-:Y:S01]  /*1a70*/  SHF.R.S32.HI R92, RZ, 0x8, R92 ;  /* 0x00000008ff5c7819 */ /* 0x000fe2000001145c */
[----:B-1----:R-:W-:Y:S01]  /*1a80*/  @P2 IMAD.WIDE.U32 R20, R10, R2, RZ ;  /* 0x000000020a142225 */ /* 0x002fe200078e00ff */
[----:B------:R-:W-:-:S02]  /*1a90*/  SHF.L.U64.HI R62, R148, 0x5, R149 ;  /* 0x00000005943e7819 */ /* 0x000fc40000010295 */
[----:B------:R-:W-:Y:S01]  /*1aa0*/  VIMNMX R92, R237, R92, !PT ;  /* 0x0000005ced5c7248 */ /* 0x000fe20007fe0100 */
[----:B------:R-:W-:Y:S01]  /*1ab0*/  IMAD R15, R23, R2, RZ ;  /* 0x00000002170f7224 */ /* 0x000fe200078e02ff */
[----:B--2---:R-:W-:Y:S01]  /*1ac0*/  SHF.L.U64.HI R64, R140, 0x5, R141 ;  /* 0x000000058c407819 */ /* 0x004fe2000001028d */
[C---:B------:R-:W-:Y:S01]  /*1ad0*/  @!P2 IMAD R7, R243.reuse, R7, R18 ;  /* 0x00000007f307a224 */ /* 0x040fe200078e0212 */
[----:B------:R-:W-:Y:S01]  /*1ae0*/  IADD3 R18, P1, R14, R16, RZ ;  /* 0x000000100e127210 */ /* 0x000fe20007f3e0ff */
[----:B------:R-:W-:Y:S01]  /*1af0*/  @!P2 IMAD.WIDE.U32 R24, R243, R6, RZ ;  /* 0x00000006f318a225 */ /* 0x000fe200078e00ff */
[----:B------:R-:W-:Y:S02]  /*1b00*/  SHF.L.U32 R65, R140, 0x5, RZ ;  /* 0x000000058c417819 */ /* 0x000fe400000006ff */
[----:B------:R-:W-:Y:S01]  /*1b10*/  SHF.R.S32.HI R60, RZ, 0x1, R60 ;  /* 0x00000001ff3c7819 */ /* 0x000fe2000001143c */
[----:B------:R-:W-:Y:S02]  /*1b20*/  @P2 IMAD R21, R10, R3, R21 ;  /* 0x000000030a152224 */ /* 0x000fe400078e0215 */
[----:B------:R-:W-:-:S02]  /*1b30*/  @P2 IMAD.MOV.U32 R10, RZ, RZ, R20 ;  /* 0x000000ffff0a2224 */ /* 0x000fc400078e0014 */
[----:B------:R-:W-:Y:S01]  /*1b40*/  IMAD R3, R22, R3, R15 ;  /* 0x0000000316037224 */ /* 0x000fe200078e020f */
[----:B------:R-:W-:Y:S01]  /*1b50*/  SHF.R.S32.HI R15, RZ, 0x1f, R14 ;  /* 0x0000001fff0f7819 */ /* 0x000fe2000001140e */
[----:B------:R-:W-:Y:S02]  /*1b60*/  @!P2 IMAD.MOV.U32 R10, RZ, RZ, R24 ;  /* 0x000000ffff0aa224 */ /* 0x000fe400078e0018 */
[----:B------:R-:W-:Y:S01]  /*1b70*/  @!P2 IMAD.IADD R21, R25, 0x1, R7 ;  /* 0x000000011915a824 */ /* 0x000fe200078e0207 */
[C---:B------:R-:W-:Y:S01]  /*1b80*/  IADD3 R16, P2, R14.reuse, R12, RZ ;  /* 0x0000000c0e107210 */ /* 0x040fe20007f5e0ff */
[----:B------:R-:W-:Y:S01]  /*1b90*/  IMAD.X R19, R15, 0x1, R19, P1 ;  /* 0x000000010f137824 */ /* 0x000fe200008e0613 */
[----:B------:R-:W-:Y:S01]  /*1ba0*/  IADD3 R12, P1, R14, R10, RZ ;  /* 0x0000000a0e0c7210 */ /* 0x000fe20007f3e0ff */
[----:B------:R-:W-:Y:S02]  /*1bb0*/  IMAD R23, R109, UR4, RZ ;  /* 0x000000046d177c24 */ /* 0x000fe4000f8e02ff */
[C---:B------:R-:W-:Y:S01]  /*1bc0*/  IMAD.X R17, R15.reuse, 0x1, R17, P2 ;  /* 0x000000010f117824 */ /* 0x040fe200010e0611 */
[----:B------:R-:W-:Y:S01]  /*1bd0*/  IADD3 R7, P2, R134, R13, RZ ;  /* 0x0000000d86077210 */ /* 0x000fe20007f5e0ff */
[C---:B------:R-:W-:Y:S01]  /*1be0*/  IMAD R23, R4.reuse, UR5, R23 ;  /* 0x0000000504177c24 */ /* 0x040fe2000f8e0217 */
[----:B------:R-:W-:Y:S01]  /*1bf0*/  IADD3.X R13, R15, R21, RZ, P1, !PT ;  /* 0x000000150f0d7210 */ /* 0x000fe20000ffe4ff */
[----:B------:R-:W-:Y:S01]  /*1c00*/  IMAD.WIDE.U32 R18, R4, UR4, R18 ;  /* 0x0000000404127c25 */ /* 0x000fe2000f8e0012 */
[----:B------:R-:W-:-:S03]  /*1c10*/  ULDC.64 UR4, c[0x0][0x220] ;  /* 0x0000880000047ab9 */ /* 0x000fc60000000a00 */
[----:B------:R-:W-:Y:S02]  /*1c20*/  IMAD.X R11, R135, 0x1, R11, P2 ;  /* 0x00000001870b7824 */ /* 0x000fe400010e060b */
[----:B------:R-:W-:-:S04]  /*1c30*/  IMAD.WIDE.U32 R12, R22, R2, R12 ;  /* 0x00000002160c7225 */ /* 0x000fc800078e000c */
[----:B------:R-:W-:Y:S02]  /*1c40*/  IMAD R6, R135, R148, RZ ;  /* 0x0000009487067224 */ /* 0x000fe400078e02ff */
[----:B------:R-:W-:Y:S02]  /*1c50*/  IMAD.IADD R19, R19, 0x1, R23 ;  /* 0x0000000113137824 */ /* 0x000fe400078e0217 */
[----:B------:R-:W-:Y:S02]  /*1c60*/  IMAD R2, R11, R140, RZ ;  /* 0x0000008c0b027224 */ /* 0x000fe400078e02ff */
[C---:B------:R-:W-:Y:S02]  /*1c70*/  IMAD R6, R134.reuse, R149, R6 ;  /* 0x0000009586067224 */ /* 0x040fe400078e0206 */
[----:B------:R-:W-:-:S04]  /*1c80*/  IMAD.WIDE.U32 R16, R134, R148, R16 ;  /* 0x0000009486107225 */ /* 0x000fc800078e0010 */
[C---:B------:R-:W-:Y:S01]  /*1c90*/  IMAD R2, R7.reuse, R141, R2 ;  /* 0x0000008d07027224 */ /* 0x040fe200078e0202 */
[----:B------:R-:W-:Y:S01]  /*1ca0*/  LEA R94, P2, R16, UR12, 0x1 ;  /* 0x0000000c105e7c11 */ /* 0x000fe2000f8408ff */
[----:B------:R-:W-:-:S04]  /*1cb0*/  IMAD.WIDE.U32 R18, R7, R140, R18 ;  /* 0x0000008c07127225 */ /* 0x000fc800078e0012 */
[----:B------:R-:W-:Y:S01]  /*1cc0*/  IMAD.IADD R13, R13, 0x1, R3 ;  /* 0x000000010d0d7824 */ /* 0x000fe200078e0203 */
[----:B------:R-:W-:Y:S01]  /*1cd0*/  SHF.R.S32.HI R3, RZ, 0x1f, R136 ;  /* 0x0000001fff037819 */ /* 0x000fe20000011488 */
[----:B------:R-:W-:Y:S01]  /*1ce0*/  IMAD.IADD R6, R17, 0x1, R6 ;  /* 0x0000000111067824 */ /* 0x000fe200078e0206 */
[----:B------:R-:W-:Y:S01]  /*1cf0*/  LEA R96, P1, R18, UR4, 0x1 ;  /* 0x0000000412607c11 */ /* 0x000fe2000f8208ff */
[----:B------:R-:W-:Y:S02]  /*1d00*/  IMAD.IADD R2, R19, 0x1, R2 ;  /* 0x0000000113027824 */ /* 0x000fe400078e0202 */
[----:B------:R-:W-:Y:S01]  /*1d10*/  IMAD.SHL.U32 R7, R8, 0x4, RZ ;  /* 0x0000000408077824 */ /* 0x000fe200078e00ff */
[----:B------:R-:W-:Y:S01]  /*1d20*/  SHF.L.U64.HI R6, R16, 0x1, R6 ;  /* 0x0000000110067819 */ /* 0x000fe20000010206 */
[----:B------:R-:W-:Y:S01]  /*1d30*/  IMAD R3, R3, UR10, RZ ;  /* 0x0000000a03037c24 */ /* 0x000fe2000f8e02ff */
[----:B------:R-:W-:Y:S01]  /*1d40*/  SHF.L.U64.HI R97, R18, 0x1, R2 ;  /* 0x0000000112617819 */ /* 0x000fe20000010202 */
[----:B------:R-:W-:Y:S01]  /*1d50*/  IMAD R76, R134, R75, R7 ;  /* 0x0000004b864c7224 */ /* 0x000fe200078e0207 */
[----:B------:R-:W-:Y:S01]  /*1d60*/  IADD3.X R95, R6, UR13, RZ, P2, !PT ;  /* 0x0000000d065f7c10 */ /* 0x000fe200097fe4ff */
[C---:B------:R-:W-:Y:S01]  /*1d70*/  IMAD R3, R136.reuse, UR11, R3 ;  /* 0x0000000b88037c24 */ /* 0x040fe2000f8e0203 */
[----:B------:R-:W-:Y:S01]  /*1d80*/  IADD3.X R97, R97, UR5, RZ, P1, !PT ;  /* 0x0000000561617c10 */ /* 0x000fe20008ffe4ff */
[----:B------:R-:W-:Y:S01]  /*1d90*/  IMAD.IADD R74, R7, 0x1, R76 ;  /* 0x00000001074a7824 */ /* 0x000fe200078e024c */
[----:B------:R-:W-:Y:S01]  /*1da0*/  LOP3.LUT P1, RZ, R61, 0x2, RZ, 0xc0, !PT ;  /* 0x000000023dff7812 */ /* 0x000fe2000782c0ff */
[----:B------:R-:W-:Y:S01]  /*1db0*/  IMAD.WIDE.U32 R136, R136, UR10, R12 ;  /* 0x0000000a88887c25 */ /* 0x000fe2000f8e000c */
[----:B------:R-:W-:-:S02]  /*1dc0*/  SHF.R.S32.HI R73, RZ, 0x1f, R76 ;  /* 0x0000001fff497819 */ /* 0x000fc4000001144c */
[----:B------:R-:W-:Y:S01]  /*1dd0*/  SHF.R.S32.HI R72, RZ, 0x1f, R74 ;  /* 0x0000001fff487819 */ /* 0x000fe2000001144a */
[----:B------:R-:W-:Y:S01]  /*1de0*/  IMAD.MOV.U32 R238, RZ, RZ, R94 ;  /* 0x000000ffffee7224 */ /* 0x000fe200078e005e */
[----:B------:R-:W-:Y:S01]  /*1df0*/  SEL R49, R49, 0xfffffff0, !P1 ;  /* 0xfffffff031317807 */ /* 0x000fe20004800000 */
[----:B------:R-:W-:Y:S02]  /*1e00*/  IMAD.MOV.U32 R239, RZ, RZ, R95 ;  /* 0x000000ffffef7224 */ /* 0x000fe400078e005f */
[----:B------:R-:W-:Y:S02]  /*1e10*/  IMAD.IADD R70, R137, 0x1, R3 ;  /* 0x0000000189467824 */ /* 0x000fe400078e0203 */
[----:B------:R-:W-:Y:S02]  /*1e20*/  IMAD.MOV.U32 R240, RZ, RZ, R96 ;  /* 0x000000fffff07224 */ /* 0x000fe400078e0060 */
[----:B------:R-:W-:Y:S02]  /*1e30*/  IMAD.MOV.U32 R241, RZ, RZ, R97 ;  /* 0x000000fffff17224 */ /* 0x000fe400078e0061 */
[----:B------:R-:W-:Y:S01]  /*1e40*/  @!P0 IMAD.MOV.U32 R5, RZ, RZ, RZ ;  /* 0x000000ffff058224 */ /* 0x000fe200078e00ff */
[----:B------:R-:W-:-:S13]  /*1e50*/  ISETP.GT.AND P0, PT, R56, R92, PT ;  /* 0x0000005c3800720c */ /* 0x000fda0003f04270 */
[----:B------:R-:W-:Y:S05]  /*1e60*/  @!P0 BRA `(.L_x_2461) ;  /* 0x00000068002c8947 */ /* 0x000fea0003800000 */
        /* <DEDUP_REMOVED lines=15> */
[----:B------:R-:W-:Y:S01]  /*1f60*/  SHF.L.U32 R106, R141, 0x6, RZ ;  /* 0x000000068d6a7819 */ /* 0x000fe200000006ff */
[----:B------:R-:W2:Y:S01]  /*1f70*/  LDC R93, c[0x0][0x340] ;  /* 0x0000d000ff5d7b82 */ /* 0x000ea20000000800 */
[----:B------:R-:W-:Y:S01]  /*1f80*/  IMAD R16, R243, UR5, R16 ;  /* 0x00000005f3107c24 */ /* 0x000fe2000f8e0210 */
[----:B------:R-:W-:Y:S01]  /*1f90*/  IADD3 R11, R19, R10, RZ ;  /* 0x0000000a130b7210 */ /* 0x000fe20007ffe0ff */
[----:B------:R-:W-:Y:S01]  /*1fa0*/  ULDC.64 UR4, c[0x0][0x340] ;  /* 0x0000d00000047ab9 */ /* 0x000fe20000000a00 */
[----:B------:R-:W-:Y:S01]  /*1fb0*/  MOV R10, R18 ;  /* 0x00000012000a7202 */ /* 0x000fe20000000f00 */
[----:B------:R-:W-:Y:S01]  /*1fc0*/  IMAD.IADD R17, R13, 0x1, R16 ;  /* 0x000000010d117824 */ /* 0x000fe200078e0210 */
[----:B------:R-:W-:Y:S01]  /*1fd0*/  SHF.L.U32 R110, R141, 0x7, RZ ;  /* 0x000000078d6e7819 */ /* 0x000fe200000006ff */
[----:B------:R-:W-:Y:S01]  /*1fe0*/  IMAD R7, R9, UR4, RZ ;  /* 0x0000000409077c24 */ /* 0x000fe2000f8e02ff */
[----:B------:R-:W-:Y:S01]  /*1ff0*/  SHF.L.U32 R19, R149, 0x6, RZ ;  /* 0x0000000695137819 */ /* 0x000fe200000006ff */
[-C--:B-1----:R-:W-:Y:S01]  /*2000*/  IMAD R6, R9, R2.reuse, RZ ;  /* 0x0000000209067224 */ /* 0x082fe200078e02ff */
[----:B------:R-:W-:Y:S01]  /*2010*/  USHF.L.U64.HI UR15, UR4, 0x6, UR5 ;  /* 0x00000006040f7899 */ /* 0x000fe20008010205 */
[----:B------:R-:W-:Y:S01]  /*2020*/  IMAD.MOV.U32 R16, RZ, RZ, R12 ;  /* 0x000000ffff107224 */ /* 0x000fe200078e000c */
        /* <DEDUP_REMOVED lines=8> */
[----:B------:R-:W-:Y:S01]  /*20b0*/  USHF.L.U32 UR28, UR4, 0x5, URZ ;  /* 0x00000005041c7899 */ /* 0x000fe2000800063f */
[----:B------:R-:W-:Y:S01]  /*20c0*/  IMAD.WIDE.U32 R8, R8, R2, R16 ;  /* 0x0000000208087225 */ /* 0x000fe200078e0010 */
[----:B------:R-:W-:Y:S01]  /*20d0*/  UIMAD.WIDE.U32 UR22, UR4, 0xc0, URZ ;  /* 0x000000c0041678a5 */ /* 0x000fe2000f8e003f */
[----:B------:R-:W-:Y:S01]  /*20e0*/  SHF.L.U64.HI R98, R2, 0x6, R3 ;  /* 0x0000000602627819 */ /* 0x000fe20000010203 */
[----:B------:R-:W-:Y:S01]  /*20f0*/  UIMAD UR14, UR5, 0xc0, URZ ;  /* 0x000000c0050e78a4 */ /* 0x000fe2000f8e023f */
[----:B------:R-:W-:Y:S01]  /*2100*/  IMAD.IADD R7, R11, 0x1, R7 ;  /* 0x000000010b077824 */ /* 0x000fe200078e0207 */
[----:B------:R-:W-:Y:S01]  /*2110*/  UIMAD.WIDE.U32 UR20, UR4, 0x140, URZ ;  /* 0x00000140041478a5 */ /* 0x000fe2000f8e003f */
[----:B------:R-:W-:Y:S01]  /*2120*/  IMAD.IADD R11, R9, 0x1, R6 ;  /* 0x00000001090b7824 */ /* 0x000fe200078e0206 */
[----:B------:R-:W-:Y:S01]  /*2130*/  MOV R6, R10 ;  /* 0x0000000a00067202 */ /* 0x000fe20000000f00 */
[C---:B------:R-:W-:Y:S01]  /*2140*/  IMAD R107, R109.reuse, UR12, RZ ;  /* 0x0000000c6d6b7c24 */ /* 0x040fe2000f8e02ff */
[----:B------:R-:W-:Y:S01]  /*2150*/  UIMAD.WIDE.U32 UR18, UR4, 0x180, URZ ;  /* 0x00000180041278a5 */ /* 0x000fe2000f8e003f */
[----:B------:R-:W-:Y:S01]  /*2160*/  IMAD R109, R109, UR10, RZ ;  /* 0x0000000a6d6d7c24 */ /* 0x000fe2000f8e02ff */
[----:B------:R-:W-:Y:S01]  /*2170*/  UIMAD.WIDE.U32 UR32, UR4, 0x1c0, URZ ;  /* 0x000001c0042078a5 */ /* 0x000fe2000f8e003f */
[----:B------:R-:W-:Y:S01]  /*2180*/  IMAD.MOV.U32 R10, RZ, RZ, R8 ;  /* 0x000000ffff0a7224 */ /* 0x000fe200078e0008 */
[----:B------:R-:W-:Y:S01]  /*2190*/  UIMAD UR31, UR5, 0x1c0, URZ ;  /* 0x000001c0051f78a4 */ /* 0x000fe2000f8e023f */
[----:B------:R-:W-:Y:S01]  /*21a0*/  IMAD R107, R4, UR13, R107 ;  /* 0x0000000d046b7c24 */ /* 0x000fe2000f8e026b */
[----:B------:R-:W-:Y:S01]  /*21b0*/  SHF.L.U64.HI R101, R2, 0x7, R3 ;  /* 0x0000000702657819 */ /* 0x000fe20000010203 */
[----:B------:R-:W-:Y:S01]  /*21c0*/  IMAD.WIDE.U32 R6, R4, UR12, R6 ;  /* 0x0000000c04067c25 */ /* 0x000fe2000f8e0006 */
[----:B------:R-:W-:Y:S01]  /*21d0*/  ULDC.64 UR12, c[0x0][0x320] ;  /* 0x0000c800000c7ab9 */ /* 0x000fe20000000a00 */
[----:B------:R-:W-:Y:S01]  /*21e0*/  SHF.L.U64.HI R126, R2, 0x5, R3 ;  /* 0x00000005027e7819 */ /* 0x000fe20000010203 */
[----:B------:R-:W-:Y:S01]  /*21f0*/  USHF.L.U64.HI UR27, UR28, 0x1, UR27 ;  /* 0x000000011c1b7899 */ /* 0x000fe2000801021b */
[----:B------:R-:W-:Y:S01]  /*2200*/  IMAD R109, R4, UR11, R109 ;  /* 0x0000000b046d7c24 */ /* 0x000fe2000f8e026d */
[----:B------:R-:W-:Y:S01]  /*2210*/  IADD3 R107, R7, R107, RZ ;  /* 0x0000006b076b7210 */ /* 0x000fe20007ffe0ff */
[----:B------:R-:W-:Y:S01]  /*2220*/  IMAD.WIDE.U32 R8, R140, 0x40, RZ ;  /* 0x000000408c087825 */ /* 0x000fe200078e00ff */
[----:B------:R-:W-:Y:S01]  /*2230*/  LEA R118, P1, R6, UR12, 0x1 ;  /* 0x0000000c06767c11 */ /* 0x000fe2000f8208ff */
[----:B------:R-:W-:Y:S01]  /*2240*/  UIMAD UR12, UR5, 0x180, URZ ;  /* 0x00000180050c78a4 */ /* 0x000fe2000f8e023f */
[----:B------:R-:W-:Y:S01]  /*2250*/  SHF.L.U32 R102, R2, 0x7, RZ ;  /* 0x0000000702667819 */ /* 0x000fe200000006ff */
[----:B------:R-:W-:Y:S01]  /*2260*/  IMAD.WIDE.U32 R4, R4, UR10, R10 ;  /* 0x0000000a04047c25 */ /* 0x000fe2000f8e000a */
[----:B------:R-:W-:Y:S01]  /*2270*/  ULDC.64 UR10, c[0x0][0x318] ;  /* 0x0000c600000a7ab9 */ /* 0x000fe20000000a00 */
[----:B------:R-:W-:Y:S01]  /*2280*/  LEA.HI.X R107, R6, UR13, R107, 0x1, P1 ;  /* 0x0000000d066b7c11 */ /* 0x000fe200088f0c6b */
[----:B------:R-:W-:Y:S01]  /*2290*/  UIMAD UR13, UR5, 0x140, URZ ;  /* 0x00000140050d78a4 */ /* 0x000fe2000f8e023f */
[----:B------:R-:W-:Y:S01]  /*22a0*/  IMAD.IADD R106, R9, 0x1, R106 ;  /* 0x00000001096a7824 */ /* 0x000fe200078e026a */
[----:B------:R-:W-:Y:S01]  /*22b0*/  LEA R120, P0, R4, UR10, 0x1 ;  /* 0x0000000a04787c11 */ /* 0x000fe2000f8008ff */
[----:B------:R-:W-:Y:S01]  /*22c0*/  IMAD.IADD R109, R5, 0x1, R109 ;  /* 0x00000001056d7824 */ /* 0x000fe200078e026d */
[----:B------:R-:W-:Y:S01]  /*22d0*/  ULDC.64 UR4, c[0x0][0x358] ;  /* 0x0000d60000047ab9 */ /* 0x000fe20000000a00 */
[----:B------:R-:W-:Y:S01]  /*22e0*/  IMAD R9, R75, R0, RZ ;  /* 0x000000004b097224 */ /* 0x000fe200078e02ff */
[----:B------:R-:W-:Y:S01]  /*22f0*/  SHF.L.U32 R103, R8, 0x1, RZ ;  /* 0x0000000108677819 */ /* 0x000fe200000006ff */
[----:B------:R-:W-:Y:S01]  /*2300*/  IMAD.WIDE.U32 R12, R140, 0x80, RZ ;  /* 0x000000808c0c7825 */ /* 0x000fe200078e00ff */
[----:B------:R-:W-:Y:S01]  /*2310*/  LEA.HI.X R109, R4, UR11, R109, 0x1, P0 ;  /* 0x0000000b046d7c11 */ /* 0x000fe200080f0c6d */
[----:B------:R-:W-:Y:S01]  /*2320*/  ULDC.64 UR10, c[0x0][0x360] ;  /* 0x0000d800000a7ab9 */ /* 0x000fe20000000a00 */
[----:B------:R-:W-:Y:S01]  /*2330*/  SHF.R.S32.HI R51, RZ, 0x1f, R9 ;  /* 0x0000001fff337819 */ /* 0x000fe20000011409 */
[----:B------:R-:W-:Y:S01]  /*2340*/  IMAD.IADD R110, R13, 0x1, R110 ;  /* 0x000000010d6e7824 */ /* 0x000fe200078e026e */
[-C--:B------:R-:W-:Y:S01]  /*2350*/  IADD3 R124, P0, R74, R9.reuse, RZ ;  /* 0x000000094a7c7210 */ /* 0x080fe20007f1e0ff */
[----:B------:R-:W-:Y:S01]  /*2360*/  IMAD.SHL.U32 R21, R149, 0x80, RZ ;  /* 0x0000008095157824 */ /* 0x000fe200078e00ff */
[----:B------:R-:W-:Y:S01]  /*2370*/  IADD3 R50, P1, R76, R9, RZ ;  /* 0x000000094c327210 */ /* 0x000fe20007f3e0ff */
[----:B------:R-:W-:Y:S01]  /*2380*/  IMAD.WIDE.U32 R150, R148, 0x80, RZ ;  /* 0x0000008094967825 */ /* 0x000fe200078e00ff */
[C---:B------:R-:W-:Y:S01]  /*2390*/  SHF.L.U32 R105, R12.reuse, 0x1, RZ ;  /* 0x000000010c697819 */ /* 0x040fe200000006ff */
[----:B------:R-:W-:Y:S01]  /*23a0*/  USHF.L.U64.HI UR34, UR24, 0x1, UR15 ;  /* 0x0000000118227899 */ /* 0x000fe2000801020f */
[----:B------:R-:W-:Y:S01]  /*23b0*/  SHF.L.U64.HI R110, R12, 0x1, R110 ;  /* 0x000000010c6e7819 */ /* 0x000fe2000001026e */
[----:B------:R-:W-:Y:S01]  /*23c0*/  IMAD.X R113, R72, 0x1, R51, P0 ;  /* 0x0000000148717824 */ /* 0x000fe200000e0633 */
[----:B------:R-:W-:Y:S01]  /*23d0*/  IADD3.X R51, R73, R51, RZ, P1, !PT ;  /* 0x0000003349337210 */ /* 0x000fe20000ffe4ff */
[C---:B------:R-:W-:Y:S01]  /*23e0*/  IMAD R17, R141.reuse, 0xc0, RZ ;  /* 0x000000c08d117824 */ /* 0x040fe200078e02ff */
[----:B------:R-:W-:Y:S01]  /*23f0*/  SHF.L.U64.HI R106, R8, 0x1, R106 ;  /* 0x00000001086a7819 */ /* 0x000fe2000001026a */
[C---:B------:R-:W-:Y:S01]  /*2400*/  IMAD R13, R141.reuse, 0x140, RZ ;  /* 0x000001408d0d7824 */ /* 0x040fe200078e02ff */
[C---:B------:R-:W-:Y:S01]  /*2410*/  SHF.L.U64.HI R113, R124.reuse, 0x1, R113 ;  /* 0x000000017c717819 */ /* 0x040fe20000010271 */
[----:B------:R-:W-:Y:S01]  /*2420*/  IMAD.SHL.U32 R124, R124, 0x2, RZ ;  /* 0x000000027c7c7824 */ /* 0x000fe200078e00ff */
[C---:B------:R-:W-:Y:S01]  /*2430*/  SHF.L.U64.HI R51, R50.reuse, 0x1, R51 ;  /* 0x0000000132337819 */ /* 0x040fe20000010233 */
[C---:B------:R-:W-:Y:S01]  /*2440*/  IMAD R7, R141.reuse, 0x180, RZ ;  /* 0x000001808d077824 */ /* 0x040fe200078e02ff */
[----:B------:R-:W-:Y:S01]  /*2450*/  SHF.L.U32 R50, R50, 0x1, RZ ;  /* 0x0000000132327819 */ /* 0x000fe200000006ff */
[----:B------:R-:W-:Y:S01]  /*2460*/  IMAD R5, R141, 0x1c0, RZ ;  /* 0x000001c08d057824 */ /* 0x000fe200078e02ff */
[----:B------:R-:W-:Y:S01]  /*2470*/  IADD3 R122, P3, R124, UR10, RZ ;  /* 0x0000000a7c7a7c10 */ /* 0x000fe2000ff7e0ff */
[----:B------:R-:W-:Y:S01]  /*2480*/  IMAD.WIDE.U32 R146, R140, 0xc0, RZ ;  /* 0x000000c08c927825 */ /* 0x000fe200078e00ff */
[----:B------:R-:W-:Y:S01]  /*2490*/  IADD3 R10, P1, R50, UR10, RZ ;  /* 0x0000000a320a7c10 */ /* 0x000fe2000ff3e0ff */
[----:B------:R-:W-:Y:S01]  /*24a0*/  UIADD3 UR35, UR23, UR14, URZ ;  /* 0x0000000e17237290 */ /* 0x000fe2000fffe03f */
[----:B------:R-:W-:Y:S01]  /*24b0*/  IADD3 R124, P2, R124, UR4, RZ ;  /* 0x000000047c7c7c10 */ /* 0x000fe2000ff5e0ff */
[----:B------:R-:W-:Y:S01]  /*24c0*/  IMAD.WIDE.U32 R144, R140, 0x140, RZ ;  /* 0x000001408c907825 */ /* 0x000fe200078e00ff */
[----:B------:R-:W-:Y:S01]  /*24d0*/  IADD3 R50, P0, R50, UR4, RZ ;  /* 0x0000000432327c10 */ /* 0x000fe2000ff1e0ff */
[----:B------:R-:W-:Y:S01]  /*24e0*/  USHF.L.U64.HI UR25, UR26, 0x1, UR25 ;  /* 0x000000011a197899 */ /* 0x000fe20008010219 */
[----:B------:R-:W-:Y:S01]  /*24f0*/  IADD3 R131, R134, 0x20, RZ ;  /* 0x0000002086837810 */ /* 0x000fe20007ffe0ff */
[----:B------:R-:W-:Y:S01]  /*2500*/  IMAD.WIDE.U32 R142, R140, 0x180, RZ ;  /* 0x000001808c8e7825 */ /* 0x000fe200078e00ff */
[C---:B------:R-:W-:Y:S01]  /*2510*/  IADD3 R129, R134.reuse, 0x60, RZ ;  /* 0x0000006086817810 */ /* 0x040fe20007ffe0ff */
[----:B------:R-:W-:Y:S01]  /*2520*/  UIADD3 UR36, UR21, UR13, URZ ;  /* 0x0000000d15247290 */ /* 0x000fe2000fffe03f */
[----:B------:R-:W-:Y:S01]  /*2530*/  IADD3 R127, R134, 0xa0, RZ ;  /* 0x000000a0867f7810 */ /* 0x000fe20007ffe0ff */
[----:B------:R-:W-:Y:S01]  /*2540*/  IMAD.WIDE.U32 R148, R148, 0x40, RZ ;  /* 0x0000004094947825 */ /* 0x000fe200078e00ff */
[----:B------:R-:W-:Y:S01]  /*2550*/  IADD3 R117, R134, 0xe0, RZ ;  /* 0x000000e086757810 */ /* 0x000fe20007ffe0ff */
[----:B------:R-:W-:Y:S01]  /*2560*/  UIADD3 UR37, UR19, UR12, URZ ;  /* 0x0000000c13257290 */ /* 0x000fe2000fffe03f */
[----:B------:R-:W-:Y:S01]  /*2570*/  MOV R11, R56 ;  /* 0x00000038000b7202 */ /* 0x000fe20000000f00 */
[----:B------:R-:W-:Y:S01]  /*2580*/  IMAD.WIDE.U32 R140, R140, 0x1c0, RZ ;  /* 0x000001c08c8c7825 */ /* 0x000fe200078e00ff */
[----:B------:R-:W-:Y:S01]  /*2590*/  IADD3 R100, R149, R19, RZ ;  /* 0x0000001395647210 */ /* 0x000fe20007ffe0ff */
[----:B------:R-:W-:Y:S01]  /*25a0*/  ULDC UR4, c[0x0][0x2e0] ;  /* 0x0000b80000047ab9 */ /* 0x000fe20000000800 */
        /* <DEDUP_REMOVED lines=39> */
.L_x_2515:
        /* <DEDUP_REMOVED lines=133> */
.L_x_2465:
[----:B------:R-:W-:Y:S05]  /*3070*/  BSYNC B0 ;  /* 0x0000000000007941 */ /* 0x000fea0003800000 */
.L_x_2464:
        /* <DEDUP_REMOVED lines=61> */
.L_x_2467:
[----:B------:R-:W-:Y:S05]  /*3450*/  BSYNC B0 ;  /* 0x0000000000007941 */ /* 0x000fea0003800000 */
.L_x_2466:
        /* <DEDUP_REMOVED lines=57> */
.L_x_2469:
[----:B------:R-:W-:Y:S05]  /*37f0*/  BSYNC B0 ;  /* 0x0000000000007941 */ /* 0x000fea0003800000 */
.L_x_2468:
        /* <DEDUP_REMOVED lines=62> */
.L_x_2471:
[----:B------:R-:W-:Y:S05]  /*3be0*/  BSYNC B0 ;  /* 0x0000000000007941 */ /* 0x000fea0003800000 */
.L_x_2470:
        /* <DEDUP_REMOVED lines=57> */
.L_x_2473:
[----:B------:R-:W-:Y:S05]  /*3f80*/  BSYNC B0 ;  /* 0x0000000000007941 */ /* 0x000fea0003800000 */
.L_x_2472:
        /* <DEDUP_REMOVED lines=62> */
.L_x_2475:
[----:B------:R-:W-:Y:S05]  /*4370*/  BSYNC B0 ;  /* 0x0000000000007941 */ /* 0x000fea0003800000 */
.L_x_2474:
        /* <DEDUP_REMOVED lines=62> */
.L_x_2477:
[----:B------:R-:W-:Y:S05]  /*4760*/  BSYNC B0 ;  /* 0x0000000000007941 */ /* 0x000fea0003800000 */
.L_x_2476:
        /* <DEDUP_REMOVED lines=62> */
.L_x_2479:
[----:B------:R-:W-:Y:S05]  /*4b50*/  BSYNC B0 ;  /* 0x0000000000007941 */ /* 0x000fea0003800000 */
.L_x_2478:
[C---:B------:R-:W-:Y:S01]  /*4b60*/  LEA R50, P1, R33.reuse, R50, 0x1 ;  /* 0x0000003221327211 */ /* 0x040fe200078208ff */
[----:B------:R-:W-:Y:S01]  /*4b70*/  IMAD.MOV.U32 R8, RZ, RZ, R10 ;  /* 0x000000ffff087224 */ /* 0x000fe200078e000a */
[----:B------:R-:W-:Y:S02]  /*4b80*/  UMOV UR4, UR29 ;  /* 0x0000001d00047c82 */ /* 0x000fe40008000000 */
[C---:B------:R-:W-:Y:S02]  /*4b90*/  LEA.HI.X.SX32 R51, R33.reuse, R51, 0x1, P1 ;  /* 0x0000003321337211 */ /* 0x040fe400008f0eff */
[C---:B------:R-:W-:Y:S04]  /*4ba0*/  LEA R10, P0, R33.reuse, R8, 0x1 ;  /* 0x00000008210a7211 */ /* 0x040fe800078008ff */
[----:B------:R-:W-:Y:S01]  /*4bb0*/  LEA.HI.X.SX32 R9, R33, R9, 0x1, P0 ;  /* 0x0000000921097211 */ /* 0x000fe200000f0eff */
[----:B------:R-:W-:Y:S08]  /*4bc0*/  BRA `(.L_x_2480) ;  /* 0x0000003400587947 */ /* 0x000ff00003800000 */
.L_x_2463:
        /* <DEDUP_REMOVED lines=92> */
.L_x_2484:
[----:B------:R-:W-:Y:S05]  /*5190*/  BSYNC B0 ;  /* 0x0000000000007941 */ /* 0x000fea0003800000 */
.L_x_2483:
[----:B-----5:R2:W-:Y:S02]  /*51a0*/  STG.E.128 desc[UR6][R94.64], R44 ;  /* 0x0000002c5e007986 */ /* 0x0205e4000c101d06 */
.L_x_2482:
[----:B------:R-:W-:Y:S05]  /*51b0*/  BSYNC B1 ;  /* 0x0000000000017941 */ /* 0x000fea0003800000 */
.L_x_2481:
        /* <DEDUP_REMOVED lines=23> */
[----:B------:R-:W-:Y:S05]  /*5330*/  @P0 IMAD R48, RZ, RZ, -UR31 ;  /* 0x8000001fff300e24 */ /* 0x000fea000f8e02ff */
[C---:B------:R-:W-:Y:S01]  /*5340*/  LEA R16, P0, R48.reuse, R152, 0x1 ;  /* 0x0000009830107211 */ /* 0x040fe200078008ff */
[----:B--2---:R-:W-:Y:S03]  /*5350*/  IMAD.MOV.U32 R152, RZ, RZ, RZ ;  /* 0x000000ffff987224 */ /* 0x004fe600078e00ff */
[----:B------:R-:W-:Y:S01]  /*5360*/  LEA.HI.X.SX32 R17, R48, R153, 0x1, P0 ;  /* 0x0000009930117211 */ /* 0x000fe200000f0eff */
[----:B------:R-:W-:Y:S01]  /*5370*/  IMAD.MOV.U32 R48, RZ, RZ, RZ ;  /* 0x000000ffff307224 */ /* 0x000fe200078e00ff */
[-C--:B------:R-:W-:Y:S04]  /*5380*/  ISETP.GE.AND P0, PT, R14, R133.reuse, PT ;  /* 0x000000850e00720c */ /* 0x080fe80003f06270 */
[----:B------:R-:W2:Y:S09]  /*5390*/  LDG.E.128 R16, desc[UR6][R16.64] ;  /* 0x0000000610107981 */ /* 0x000eb2000c1e1d00 */
        /* <DEDUP_REMOVED lines=8> */
[C---:B------:R-:W-:Y:S04]  /*5420*/  LEA R154, P0, R123.reuse, R122, 0x1 ;  /* 0x0000007a7b9a7211 */ /* 0x040fe800078008ff */
[----:B------:R-:W-:Y:S02]  /*5430*/  LEA.HI.X R155, R123, R111, R152, 0x1, P0 ;  /* 0x0000006f7b9b7211 */ /* 0x000fe400000f0c98 */
[C---:B------:R-:W-:Y:S04]  /*5440*/  LEA R52, P0, R121.reuse, R124, 0x1 ;  /* 0x0000007c79347211 */ /* 0x040fe800078008ff */
[----:B------:R-:W-:Y:S01]  /*5450*/  LEA.HI.X R53, R121, R113, R48, 0x1, P0 ;  /* 0x0000007179357211 */ /* 0x000fe200000f0c30 */
[----:B------:R-:W3:Y:S01]  /*5460*/  LDG.E.128 R152, desc[UR6][R154.64] ;  /* 0x000000069a987981 */ /* 0x000ee2000c1e1d00 */
[----:B------:R-:W-:Y:S07]  /*5470*/  ISETP.GE.AND P0, PT, R14, R133, PT ;  /* 0x000000850e00720c */ /* 0x000fee0003f06270 */
        /* <DEDUP_REMOVED lines=53> */
.L_x_2488:
[----:B------:R-:W-:Y:S05]  /*57d0*/  BSYNC B0 ;  /* 0x0000000000007941 */ /* 0x000fea0003800000 */
.L_x_2487:
[----:B-----5:R4:W-:Y:S02]  /*57e0*/  STG.E.128 desc[UR6][R156.64], R44 ;  /* 0x0000002c9c007986 */ /* 0x0209e4000c101d06 */
.L_x_2486:
[----:B------:R-:W-:Y:S05]  /*57f0*/  BSYNC B1 ;  /* 0x0000000000017941 */ /* 0x000fea0003800000 */
.L_x_2485:
        /* <DEDUP_REMOVED lines=90> */
.L_x_2492:
[----:B------:R-:W-:Y:S05]  /*5da0*/  BSYNC B0 ;  /* 0x0000000000007941 */ /* 0x000fea0003800000 */
.L_x_2491:
[----:B-----5:R3:W-:Y:S02]  /*5db0*/  STG.E.128 desc[UR6][R156.64], R44 ;  /* 0x0000002c9c007986 */ /* 0x0207e4000c101d06 */
.L_x_2490:
[----:B------:R-:W-:Y:S05]  /*5dc0*/  BSYNC B1 ;  /* 0x0000000000017941 */ /* 0x000fea0003800000 */
.L_x_2489:
        /* <DEDUP_REMOVED lines=95> */
.L_x_2496:
[----:B------:R-:W-:Y:S05]  /*63c0*/  BSYNC B0 ;  /* 0x0000000000007941 */ /* 0x000fea0003800000 */
.L_x_2495:
[----:B-----5:R1:W-:Y:S02]  /*63d0*/  STG.E.128 desc[UR6][R156.64], R44 ;  /* 0x0000002c9c007986 */ /* 0x0203e4000c101d06 */
.L_x_2494:
[----:B------:R-:W-:Y:S05]  /*63e0*/  BSYNC B1 ;  /* 0x0000000000017941 */ /* 0x000fea0003800000 */
.L_x_2493:
        /* <DEDUP_REMOVED lines=90> */
.L_x_2500:
[----:B------:R-:W-:Y:S05]  /*6990*/  BSYNC B0 ;  /* 0x0000000000007941 */ /* 0x000fea0003800000 */
.L_x_2499:
[----:B-----5:R2:W-:Y:S02]  /*69a0*/  STG.E.128 desc[UR6][R156.64], R44 ;  /* 0x0000002c9c007986 */ /* 0x0205e4000c101d06 */
.L_x_2498:
[----:B------:R-:W-:Y:S05]  /*69b0*/  BSYNC B1 ;  /* 0x0000000000017941 */ /* 0x000fea0003800000 */
.L_x_2497:
        /* <DEDUP_REMOVED lines=95> */
.L_x_2504:
[----:B------:R-:W-:Y:S05]  /*6fb0*/  BSYNC B0 ;  /* 0x0000000000007941 */ /* 0x000fea0003800000 */
.L_x_2503:
[----:B-----5:R1:W-:Y:S02]  /*6fc0*/  STG.E.128 desc[UR6][R156.64], R44 ;  /* 0x0000002c9c007986 */ /* 0x0203e4000c101d06 */
.L_x_2502:
[----:B------:R-:W-:Y:S05]  /*6fd0*/  BSYNC B1 ;  /* 0x0000000000017941 */ /* 0x000fea0003800000 */
.L_x_2501:
        /* <DEDUP_REMOVED lines=95> */
.L_x_2508:
[----:B------:R-:W-:Y:S05]  /*75d0*/  BSYNC B0 ;  /* 0x0000000000007941 */ /* 0x000fea0003800000 */
.L_x_2507:
[----:B-----5:R1:W-:Y:S02]  /*75e0*/  STG.E.128 desc[UR6][R156.64], R44 ;  /* 0x0000002c9c007986 */ /* 0x0203e4000c101d06 */
.L_x_2506:
[----:B------:R-:W-:Y:S05]  /*75f0*/  BSYNC B1 ;  /* 0x0000000000017941 */ /* 0x000fea0003800000 */
.L_x_2505:
        /* <DEDUP_REMOVED lines=94> */
.L_x_2512:
[----:B------:R-:W-:Y:S05]  /*7be0*/  BSYNC B0 ;  /* 0x0000000000007941 */ /* 0x000fea0003800000 */
.L_x_2511:
[----:B-----5:R1:W-:Y:S02]  /*7bf0*/  STG.E.128 desc[UR6][R156.64], R44 ;  /* 0x0000002c9c007986 */ /* 0x0203e4000c101d06 */
.L_x_2510:
[----:B------:R-:W-:Y:S05]  /*7c00*/  BSYNC B1 ;  /* 0x0000000000017941 */ /* 0x000fea0003800000 */
.L_x_2509:
        /* <DEDUP_REMOVED lines=10> */
.L_x_2462:
        /* <DEDUP_REMOVED lines=72> */
.L_x_2480:
        /* <DEDUP_REMOVED lines=83> */
.L_x_2513:
        /* <DEDUP_REMOVED lines=8> */
.L_x_2514:
[----:B------:R-:W-:Y:S04]  /*86e0*/  IADD3 R11, R11, -0x1, RZ ;  /* 0xffffffff0b0b7810 */ /* 0x000fe80007ffe0ff */
[----:B------:R-:W-:Y:S11]  /*86f0*/  ISETP.GT.AND P0, PT, R11, R92, PT ;  /* 0x0000005c0b00720c */ /* 0x000ff60003f04270 */
[----:B------:R-:W-:Y:S02]  /*8700*/  @!UPT UIADD3 URZ, URZ, URZ, URZ ;  /* 0x0000003f3f3ff290 */ /* 0x000fe4000fffe03f */
[----:B------:R-:W-:Y:S05]  /*8710*/  @P0 BRA `(.L_x_2515) ;  /* 0xffffffa000400947 */ /* 0x000fea000383ffff */
.L_x_2461:
        /* <DEDUP_REMOVED lines=22> */
[----:B-----5:R-:W-:-:S05]  /*8880*/  IADD3 R0, R0, R71, R59 ;  /* 0x0000004700007210 */ /* 0x020fca0007ffe03b */
[----:B------:R-:W-:Y:S01]  /*8890*/  IMAD R9, R75, R0, RZ ;  /* 0x000000004b097224 */ /* 0x000fe200078e02ff */
[----:B------:R-:W-:Y:S02]  /*88a0*/  IADD3.X R0, R70, UR11, RZ, P0, !PT ;  /* 0x0000000b46007c10 */ /* 0x000fe400087fe4ff */
[----:B------:R-:W-:Y:S02]  /*88b0*/  ISETP.NE.AND P0, PT, RZ, UR10, PT ;  /* 0x0000000aff007c0c */ /* 0x000fe4000bf05270 */
[-C--:B------:R-:W-:Y:S02]  /*88c0*/  IADD3 R7, P4, R76, R9.reuse, RZ ;  /* 0x000000094c077210 */ /* 0x080fe40007f9e0ff */
[----:B------:R-:W-:Y:S02]  /*88d0*/  SHF.R.S32.HI R25, RZ, 0x1f, R9 ;  /* 0x0000001fff197819 */ /* 0x000fe40000011409 */
[----:B------:R-:W-:Y:S02]  /*88e0*/  IADD3 R3, P3, R74, R9, RZ ;  /* 0x000000094a037210 */ /* 0x000fe40007f7e0ff */
[----:B------:R-:W-:Y:S01]  /*88f0*/  LEA.HI.X R9, R136, UR9, R70, 0x1, P2 ;  /* 0x0000000988097c11 */ /* 0x000fe200090f0c46 */
[--C-:B------:R-:W-:Y:S01]  /*8900*/  IMAD.X R73, R73, 0x1, R25.reuse, P4 ;  /* 0x0000000149497824 */ /* 0x100fe200020e0619 */
[----:B------:R-:W-:Y:S01]  /*8910*/  LEA.HI.X R27, R5, UR9, R0, 0x1, P1 ;  /* 0x00000009051b7c11 */ /* 0x000fe200088f0c00 */
[----:B------:R-:W-:-:S02]  /*8920*/  IMAD.X R25, R72, 0x1, R25, P3 ;  /* 0x0000000148197824 */ /* 0x000fc400018e0619 */
[----:B------:R-:W-:Y:S01]  /*8930*/  IMAD.SHL.U32 R0, R75, 0x20, RZ ;  /* 0x000000204b007824 */ /* 0x000fe200078e00ff */
        /* <DEDUP_REMOVED lines=16> */
[----:B------:R-:W-:-:S03]  /*8a40*/  IADD3.X R5, R2, UR11, RZ, P1, !PT ;  /* 0x0000000b02057c10 */ /* 0x000fc60008ffe4ff */
[----:B------:R-:W2:Y:S04]  /*8a50*/  LDG.E.64 R2, desc[UR6][R20.64] ;  /* 0x0000000614027981 */ /* 0x000ea8000c1e1b00 */
[----:B------:R-:W2:Y:S01]  /*8a60*/  LDG.E.64 R4, desc[UR6][R4.64] ;  /* 0x0000000604047981 */ /* 0x000ea2000c1e1b00 */
[C---:B-----5:R-:W-:Y:S01]  /*8a70*/  SHF.L.U32 R12, R9.reuse, 0x10, RZ ;  /* 0x00000010090c7819 */ /* 0x060fe200000006ff */
[----:B--234-:R-:W-:Y:S01]  /*8a80*/  IMAD.U32 R17, R10, 0x10000, RZ ;  /* 0x000100000a117824 */ /* 0x01cfe200078e00ff */
[----:B------:R-:W-:Y:S01]  /*8a90*/  LOP3.LUT R6, R9, 0xffff0000, RZ, 0xc0, !PT ;  /* 0xffff000009067812 */ /* 0x000fe200078ec0ff */
[C---:B------:R-:W-:Y:S01]  /*8aa0*/  IMAD.U32 R9, R8.reuse, 0x10000, RZ ;  /* 0x0001000008097824 */ /* 0x040fe200078e00ff */
[----:B------:R-:W-:Y:S02]  /*8ab0*/  LOP3.LUT R18, R8, 0xffff0000, RZ, 0xc0, !PT ;  /* 0xffff000008127812 */ /* 0x000fe400078ec0ff */
[----:B------:R-:W-:-:S02]  /*8ac0*/  SHF.L.U32 R16, R11, 0x10, RZ ;  /* 0x000000100b107819 */ /* 0x000fc400000006ff */
[----:B------:R-:W-:Y:S02]  /*8ad0*/  LOP3.LUT R8, R11, 0xffff0000, RZ, 0xc0, !PT ;  /* 0xffff00000b087812 */ /* 0x000fe400078ec0ff */
[----:B------:R-:W-:Y:S02]  /*8ae0*/  LOP3.LUT R10, R10, 0xffff0000, RZ, 0xc0, !PT ;  /* 0xffff00000a0a7812 */ /* 0x000fe400078ec0ff */
[----:B------:R-:W-:Y:S02]  /*8af0*/  LOP3.LUT R11, R2, 0xffff0000, RZ, 0xc0, !PT ;  /* 0xffff0000020b7812 */ /* 0x000fe400078ec0ff */
[C---:B------:R-:W-:Y:S01]  /*8b00*/  LOP3.LUT R21, R3.reuse, 0xffff0000, RZ, 0xc0, !PT ;  /* 0xffff000003157812 */ /* 0x040fe200078ec0ff */
[----:B------:R-:W-:Y:S01]  /*8b10*/  IMAD.U32 R3, R3, 0x10000, RZ ;  /* 0x0001000003037824 */ /* 0x000fe200078e00ff */
[----:B------:R-:W-:Y:S01]  /*8b20*/  LOP3.LUT R25, R4, 0xffff0000, RZ, 0xc0, !PT ;  /* 0xffff000004197812 */ /* 0x000fe200078ec0ff */
[-C--:B------:R-:W-:Y:S01]  /*8b30*/  FMUL.FTZ R19, R6, R11.reuse ;  /* 0x0000000b06137220 */ /* 0x080fe20000410000 */
[----:B------:R-:W-:Y:S01]  /*8b40*/  FMUL.FTZ R29, R12, R11 ;  /* 0x0000000b0c1d7220 */ /* 0x000fe20000410000 */
[C---:B------:R-:W-:Y:S01]  /*8b50*/  LOP3.LUT R23, R5.reuse, 0xffff0000, RZ, 0xc0, !PT ;  /* 0xffff000005177812 */ /* 0x040fe200078ec0ff */
[-C--:B------:R-:W-:Y:S01]  /*8b60*/  FMUL.FTZ R11, R8, R21.reuse ;  /* 0x00000015080b7220 */ /* 0x080fe20000410000 */
[----:B------:R-:W-:Y:S01]  /*8b70*/  FMUL.FTZ R21, R16, R21 ;  /* 0x0000001510157220 */ /* 0x000fe20000410000 */
[----:B------:R-:W-:Y:S01]  /*8b80*/  SHF.L.U32 R2, R2, 0x10, RZ ;  /* 0x0000001002027819 */ /* 0x000fe200000006ff */
[----:B------:R-:W-:Y:S01]  /*8b90*/  FFMA.FTZ R19, R12, R25, -R19 ;  /* 0x000000190c137223 */ /* 0x000fe20000010813 */
[----:B------:R-:W-:Y:S01]  /*8ba0*/  SHF.L.U32 R4, R4, 0x10, RZ ;  /* 0x0000001004047819 */ /* 0x000fe200000006ff */
[----:B------:R-:W-:Y:S01]  /*8bb0*/  FFMA.FTZ R8, R8, R23, R21 ;  /* 0x0000001708087223 */ /* 0x000fe20000010015 */
[----:B------:R-:W-:-:S02]  /*8bc0*/  IMAD.U32 R5, R5, 0x10000, RZ ;  /* 0x0001000005057824 */ /* 0x000fc400078e00ff */
[-C--:B------:R-:W-:Y:S01]  /*8bd0*/  FMUL.FTZ R12, R18, R2.reuse ;  /* 0x00000002120c7220 */ /* 0x080fe20000410000 */
[----:B------:R-:W-:Y:S01]  /*8be0*/  FMUL.FTZ R21, R9, R2 ;  /* 0x0000000209157220 */ /* 0x000fe20000410000 */
[-C--:B------:R-:W-:Y:S01]  /*8bf0*/  FMUL.FTZ R2, R10, R3.reuse ;  /* 0x000000030a027220 */ /* 0x080fe20000410000 */
[----:B------:R-:W-:Y:S01]  /*8c00*/  FMUL.FTZ R3, R17, R3 ;  /* 0x0000000311037220 */ /* 0x000fe20000410000 */
[----:B------:R-:W-:Y:S01]  /*8c10*/  FFMA.FTZ R11, R16, R23, -R11 ;  /* 0x00000017100b7223 */ /* 0x000fe2000001080b */
        /* <DEDUP_REMOVED lines=9> */
.L_x_2522:
[----:B------:R-:W-:Y:S05]  /*8cb0*/  BSYNC B0 ;  /* 0x0000000000007941 */ /* 0x000fea0003800000 */
.L_x_2521:
[----:B-----5:R1:W-:Y:S04]  /*8cc0*/  STS.64 [R247], R8 ;  /* 0x00000008f7007388 */ /* 0x0203e80000000a00 */
[----:B------:R1:W-:Y:S02]  /*8cd0*/  STS.64 [R247+0x8], R10 ;  /* 0x0000080af7007388 */ /* 0x0003e40000000a00 */
.L_x_2520:
[----:B------:R-:W-:Y:S05]  /*8ce0*/  BSYNC B1 ;  /* 0x0000000000017941 */ /* 0x000fea0003800000 */
.L_x_2519:
        /* <DEDUP_REMOVED lines=57> */
.L_x_2525:
[----:B------:R-:W-:Y:S05]  /*9080*/  BSYNC B0 ;  /* 0x0000000000007941 */ /* 0x000fea0003800000 */
.L_x_2524:
[----:B-----5:R4:W-:Y:S01]  /*9090*/  STS.128 [R247+0x800], R8 ;  /* 0x00080008f7007388 */ /* 0x0209e20000000c00 */
[----:B------:R-:W-:Y:S05]  /*90a0*/  BRA `(.L_x_2523) ;  /* 0x0000000c00447947 */ /* 0x000fea0003800000 */
.L_x_2518:
        /* <DEDUP_REMOVED lines=65> */
[----:B--2---:R-:W-:Y:S01]  /*94c0*/  SHF.L.U32 R7, R17, 0x10, RZ ;  /* 0x0000001011077819 */ /* 0x004fe200000006ff */
        /* <DEDUP_REMOVED lines=26> */
.L_x_2529:
[----:B------:R-:W-:Y:S05]  /*9670*/  BSYNC B0 ;  /* 0x0000000000007941 */ /* 0x000fea0003800000 */
.L_x_2528:
[----:B-----5:R1:W-:Y:S04]  /*9680*/  STS.64 [R247], R20 ;  /* 0x00000014f7007388 */ /* 0x0203e80000000a00 */
[----:B------:R1:W-:Y:S02]  /*9690*/  STS.64 [R247+0x8], R22 ;  /* 0x00000816f7007388 */ /* 0x0003e40000000a00 */
.L_x_2527:
[----:B------:R-:W-:Y:S05]  /*96a0*/  BSYNC B1 ;  /* 0x0000000000017941 */ /* 0x000fea0003800000 */
.L_x_2526:
        /* <DEDUP_REMOVED lines=38> */
[C---:B------:R-:W-:Y:S01]  /*9910*/  IMAD.U32 R24, R7.reuse, 0x10000, RZ ;  /* 0x0001000007187824 */ /* 0x040fe200078e00ff */
[----:B------:R-:W-:Y:S02]  /*9920*/  LOP3.LUT R5, R6, 0xffff0000, RZ, 0xc0, !PT ;  /* 0xffff000006057812 */ /* 0x000fe400078ec0ff */
[----:B------:R-:W-:Y:S01]  /*9930*/  LOP3.LUT R4, R7, 0xffff0000, RZ, 0xc0, !PT ;  /* 0xffff000007047812 */ /* 0x000fe200078ec0ff */
[C---:B---3--:R-:W-:Y:S01]  /*9940*/  IMAD.U32 R6, R9.reuse, 0x10000, RZ ;  /* 0x0001000009067824 */ /* 0x048fe200078e00ff */
[----:B--2---:R-:W-:Y:S01]  /*9950*/  LOP3.LUT R26, R9, 0xffff0000, RZ, 0xc0, !PT ;  /* 0xffff0000091a7812 */ /* 0x004fe200078ec0ff */
        /* <DEDUP_REMOVED lines=50> */
.L_x_2531:
[----:B------:R-:W-:Y:S05]  /*9c80*/  BSYNC B0 ;  /* 0x0000000000007941 */ /* 0x000fea0003800000 */
.L_x_2530:
[----:B-----5:R3:W-:Y:S01]  /*9c90*/  STS.128 [R247+0x800], R4 ;  /* 0x00080004f7007388 */ /* 0x0207e20000000c00 */
[----:B------:R-:W-:Y:S05]  /*9ca0*/  BRA `(.L_x_2523) ;  /* 0x0000000000447947 */ /* 0x000fea0003800000 */
.L_x_2517:
        /* <DEDUP_REMOVED lines=17> */
.L_x_2523:
[----:B------:R-:W-:Y:S05]  /*9dc0*/  BSYNC B2 ;  /* 0x0000000000027941 */ /* 0x000fea0003800000 */
.L_x_2516:
[----:B------:R-:W-:Y:S01]  /*9dd0*/  VIADD R246, R56, 0xffffffff ;  /* 0xffffffff38f67836 */ /* 0x000fe20000000000 */
[----:B------:R-:W-:Y:S01]  /*9de0*/  SHF.R.S32.HI R17, RZ, 0x1f, R58 ;  /* 0x0000001fff117819 */ /* 0x000fe2000001143a */
[----:B-12---:R-:W-:Y:S01]  /*9df0*/  VIADD R26, R134, 0x40 ;  /* 0x00000040861a7836 */ /* 0x006fe20000000000 */
[----:B------:R-:W-:Y:S01]  /*9e00*/  ULDC UR5, c[0x0][0x398] ;  /* 0x0000e60000057ab9 */ /* 0x000fe20000000800 */
        /* <DEDUP_REMOVED lines=11> */
[-C--:B------:R-:W-:Y:S01]  /*9ec0*/  ISETP.GE.AND P5, PT, R24, R15.reuse, PT ;  /* 0x0000000f1800720c */ /* 0x080fe20003fa6270 */
[----:B------:R-:W-:Y:S01]  /*9ed0*/  IMAD.SHL.U32 R53, R58, 0x2, RZ ;  /* 0x000000023a357824 */ /* 0x000fe200078e00ff */
[-C--:B------:R-:W-:Y:S02]  /*9ee0*/  ISETP.GE.AND P4, PT, R22, R15.reuse, PT ;  /* 0x0000000f1600720c */ /* 0x080fe40003f86270 */
[----:B------:R-:W-:-:S02]  /*9ef0*/  ISETP.GE.AND P3, PT, R20, R15, PT ;  /* 0x0000000f1400720c */ /* 0x000fc40003f66270 */
[----:B------:R-:W-:Y:S01]  /*9f00*/  ISETP.GE.AND P2, PT, R18, R15, PT ;  /* 0x0000000f1200720c */ /* 0x000fe20003f46270 */
[----:B------:R-:W-:Y:S01]  /*9f10*/  @!PT LDS RZ, [RZ] ;  /* 0x00000000fffff984 */ /* 0x000fe20000000800 */
[----:B------:R-:W-:Y:S01]  /*9f20*/  @!PT LDS RZ, [RZ] ;  /* 0x00000000fffff984 */ /* 0x000fe20000000800 */
[----:B------:R-:W-:Y:S01]  /*9f30*/  @!PT LDS RZ, [RZ] ;  /* 0x00000000fffff984 */ /* 0x000fe20000000800 */
[----:B------:R-:W-:Y:S01]  /*9f40*/  @!P1 LDGSTS.E.BYPASS.LTC128B.128 [R247+0x1000], desc[UR6][R238.64] ;  /* 0x01000000eef79fae */ /* 0x000fe2000b901d46 */
[----:B------:R-:W-:Y:S02]  /*9f50*/  LOP3.LUT R53, R53, 0x6, RZ, 0xc0, !PT ;  /* 0x0000000635357812 */ /* 0x000fe400078ec0ff */
[C---:B------:R-:W-:Y:S01]  /*9f60*/  @!P0 LEA R28, P1, R63.reuse, R238, 0x1 ;  /* 0x000000ee3f1c8211 */ /* 0x040fe200078208ff */
[----:B---3--:R-:W1:Y:S02]  /*9f70*/  @!P6 LDC.64 R4, c[0x0][0x248] ;  /* 0x00009200ff04eb82 */ /* 0x008e640000000a00 */
[----:B------:R-:W-:Y:S01]  /*9f80*/  IMAD.IADD R53, R0, 0x1, R53 ;  /* 0x0000000100357824 */ /* 0x000fe200078e0235 */
[----:B------:R-:W-:Y:S02]  /*9f90*/  @!P0 LEA.HI.X R29, R63, R239, R62, 0x1, P1 ;  /* 0x000000ef3f1d8211 */ /* 0x000fe400008f0c3e */
[----:B------:R-:W-:Y:S01]  /*9fa0*/  ISETP.GE.AND P1, PT, R14, R15, PT ;  /* 0x0000000f0e00720c */ /* 0x000fe20003f26270 */
[----:B------:R-:W-:-:S02]  /*9fb0*/  VIADD R51, R53, 0x39 ;  /* 0x0000003935337836 */ /* 0x000fc40000000000 */
[----:B------:R-:W2:Y:S01]  /*9fc0*/  @!P5 LDC.64 R2, c[0x0][0x248] ;  /* 0x00009200ff02db82 */ /* 0x000ea20000000a00 */
[----:B------:R3:W-:Y:S01]  /*9fd0*/  @!P0 LDGSTS.E.BYPASS.LTC128B.128 [R247+0x1800], desc[UR6][R28.64] ;  /* 0x018000001cf78fae */ /* 0x0007e2000b901d46 */
[----:B------:R-:W-:-:S06]  /*9fe0*/  VIADD R55, R53, 0x59 ;  /* 0x0000005935377836 */ /* 0x000fcc0000000000 */
[----:B------:R-:W5:Y:S08]  /*9ff0*/  @!P4 LDC.64 R12, c[0x0][0x248] ;  /* 0x00009200ff0ccb82 */ /* 0x000f700000000a00 */
[----:B----4-:R-:W4:Y:S01]  /*a000*/  @!P3 LDC.64 R10, c[0x0][0x248] ;  /* 0x00009200ff0abb82 */ /* 0x010f220000000a00 */
[----:B-1----:R-:W-:-:S04]  /*a010*/  @!P6 LEA R32, P0, R4, R238, 0x7 ;  /* 0x000000ee0420e211 */ /* 0x002fc800078038ff */
[----:B------:R-:W-:-:S03]  /*a020*/  @!P6 LEA.HI.X R33, R4, R239, R5, 0x7, P0 ;  /* 0x000000ef0421e211 */ /* 0x000fc600000f3c05 */
[----:B------:R-:W1:Y:S01]  /*a030*/  @!P2 LDC.64 R8, c[0x0][0x248] ;  /* 0x00009200ff08ab82 */ /* 0x000e620000000a00 */
[----:B--2---:R-:W-:Y:S01]  /*a040*/  @!P5 IMAD.WIDE.U32 R30, R2, 0xc0, R238 ;  /* 0x000000c0021ed825 */ /* 0x004fe200078e00ee */
[----:B------:R-:W-:Y:S01]  /*a050*/  @!P6 LDGSTS.E.BYPASS.LTC128B.128 [R247+0x2000], desc[UR6][R32.64] ;  /* 0x0200000020f7efae */ /* 0x000fe2000b901d46 */
[----:B------:R-:W-:Y:S02]  /*a060*/  ISETP.GE.AND P6, PT, R26, R15, PT ;  /* 0x0000000f1a00720c */ /* 0x000fe40003fc6270 */
[----:B------:R-:W-:-:S03]  /*a070*/  @!P5 IMAD R3, R3, 0xc0, RZ ;  /* 0x000000c00303d824 */ /* 0x000fc600078e02ff */
[----:B------:R-:W3:Y:S01]  /*a080*/  @!P1 LDC.64 R6, c[0x0][0x248] ;  /* 0x00009200ff069b82 */ /* 0x000ee20000000a00 */
[----:B------:R-:W-:Y:S01]  /*a090*/  @!P5 IMAD.IADD R31, R3, 0x1, R31 ;  /* 0x00000001031fd824 */ /* 0x000fe200078e021f */
[----:B-----5:R-:W-:-:S04]  /*a0a0*/  @!P4 LEA R34, P0, R12, R238, 0x8 ;  /* 0x000000ee0c22c211 */ /* 0x020fc800078040ff */
[----:B------:R-:W-:Y:S01]  /*a0b0*/  @!P4 LEA.HI.X R35, R12, R239, R13, 0x8, P0 ;  /* 0x000000ef0c23c211 */ /* 0x000fe200000f440d */
[----:B------:R-:W-:Y:S01]  /*a0c0*/  @!P5 LDGSTS.E.BYPASS.LTC128B.128 [R247+0x2800], desc[UR6][R30.64] ;  /* 0x028000001ef7dfae */ /* 0x000fe2000b901d46 */
[----:B----4-:R-:W-:Y:S01]  /*a0d0*/  @!P3 IMAD.WIDE.U32 R2, R10, 0x140, R238 ;  /* 0x000001400a02b825 */ /* 0x010fe200078e00ee */
[-C--:B------:R-:W-:Y:S02]  /*a0e0*/  ISETP.GE.AND P5, PT, R24, R15.reuse, PT ;  /* 0x0000000f1800720c */ /* 0x080fe40003fa6270 */
[----:B------:R-:W-:Y:S01]  /*a0f0*/  @!P4 LDGSTS.E.BYPASS.LTC128B.128 [R247+0x3000], desc[UR6][R34.64] ;  /* 0x0300000022f7cfae */ /* 0x000fe2000b901d46 */
[----:B------:R-:W-:Y:S01]  /*a100*/  @!P3 IMAD R11, R11, 0x140, RZ ;  /* 0x000001400b0bb824 */ /* 0x000fe200078e02ff */
[-C--:B------:R-:W-:Y:S01]  /*a110*/  ISETP.GE.AND P0, PT, R16, R15.reuse, PT ;  /* 0x0000000f1000720c */ /* 0x080fe20003f06270 */
[----:B------:R-:W-:Y:S01]  /*a120*/  @!P3 IMAD.MOV.U32 R10, RZ, RZ, R2 ;  /* 0x000000ffff0ab224 */ /* 0x000fe200078e0002 */
[----:B------:R-:W-:Y:S01]  /*a130*/  LOP3.LUT R2, R68, 0x7fffffe, RZ, 0xc0, !PT ;  /* 0x07fffffe44027812 */ /* 0x000fe200078ec0ff */
[----:B-1----:R-:W-:Y:S01]  /*a140*/  @!P2 IMAD.WIDE.U32 R4, R8, 0x180, R238 ;  /* 0x000001800804a825 */ /* 0x002fe200078e00ee */
[----:B------:R-:W-:-:S03]  /*a150*/  ISETP.GE.AND P4, PT, R22, R15, PT ;  /* 0x0000000f1600720c */ /* 0x000fc60003f86270 */
[----:B------:R-:W-:Y:S02]  /*a160*/  @!P2 IMAD R9, R9, 0x180, RZ ;  /* 0x000001800909a824 */ /* 0x000fe400078e02ff */
[----:B------:R-:W-:Y:S01]  /*a170*/  @!P3 IMAD.IADD R11, R11, 0x1, R3 ;  /* 0x000000010b0bb824 */ /* 0x000fe200078e0203 */
[-C--:B------:R-:W-:Y:S01]  /*a180*/  LEA.HI R3, R17, R58.reuse, RZ, 0x4 ;  /* 0x0000003a11037211 */ /* 0x080fe200078f20ff */
[----:B---3--:R-:W-:Y:S01]  /*a190*/  @!P1 IMAD.WIDE.U32 R28, R6, 0x1c0, R238 ;  /* 0x000001c0061c9825 */ /* 0x008fe200078e00ee */
[----:B------:R-:W-:Y:S02]  /*a1a0*/  SHF.R.S32.HI R6, RZ, 0x1f, R69 ;  /* 0x0000001fff067819 */ /* 0x000fe40000011445 */
[----:B------:R-:W-:Y:S01]  /*a1b0*/  @!P3 LDGSTS.E.BYPASS.LTC128B.128 [R247+0x3800], desc[UR6][R10.64] ;  /* 0x038000000af7bfae */ /* 0x000fe2000b901d46 */
[----:B------:R-:W-:Y:S01]  /*a1c0*/  @!P1 IMAD R7, R7, 0x1c0, RZ ;  /* 0x000001c007079824 */ /* 0x000fe200078e02ff */
[----:B------:R-:W-:Y:S01]  /*a1d0*/  SHF.R.S32.HI R3, RZ, 0x4, R3 ;  /* 0x00000004ff037819 */ /* 0x000fe20000011403 */
[----:B------:R-:W-:Y:S01]  /*a1e0*/  @!P2 IMAD.IADD R5, R9, 0x1, R5 ;  /* 0x000000010905a824 */ /* 0x000fe200078e0205 */
[----:B------:R-:W-:Y:S01]  /*a1f0*/  ISETP.GE.AND P3, PT, R20, R15, PT ;  /* 0x0000000f1400720c */ /* 0x000fe20003f66270 */
[----:B------:R-:W-:Y:S01]  /*a200*/  @!P1 IMAD.IADD R29, R7, 0x1, R29 ;  /* 0x00000001071d9824 */ /* 0x000fe200078e021d */
[----:B------:R-:W-:Y:S01]  /*a210*/  LEA.HI R17, R17, R58, RZ, 0x5 ;  /* 0x0000003a11117211 */ /* 0x000fe200078f28ff */
[----:B------:R-:W-:Y:S01]  /*a220*/  IMAD.IADD R2, R69, 0x1, -R2 ;  /* 0x0000000145027824 */ /* 0x000fe200078e0a02 */
[----:B------:R1:W-:Y:S01]  /*a230*/  @!P2 LDGSTS.E.BYPASS.LTC128B.128 [R247+0x4000], desc[UR6][R4.64] ;  /* 0x0400000004f7afae */ /* 0x0003e2000b901d46 */
[----:B------:R-:W-:-:S02]  /*a240*/  LEA.HI R69, R6, R69, RZ, 0x3 ;  /* 0x0000004506457211 */ /* 0x000fc400078f18ff */
[-C--:B------:R-:W-:Y:S01]  /*a250*/  ISETP.GE.AND P2, PT, R18, R15.reuse, PT ;  /* 0x0000000f1200720c */ /* 0x080fe20003f46270 */
[----:B------:R2:W-:Y:S01]  /*a260*/  @!P1 LDGSTS.E.BYPASS.LTC128B.128 [R247+0x4800], desc[UR6][R28.64] ;  /* 0x048000001cf79fae */ /* 0x0005e2000b901d46 */
[----:B------:R-:W-:Y:S02]  /*a270*/  ISETP.GE.AND P1, PT, R134, R15, PT ;  /* 0x0000000f8600720c */ /* 0x000fe40003f26270 */
[----:B------:R-:W-:Y:S01]  /*a280*/  SHF.R.S32.HI R16, RZ, 0x5, R17 ;  /* 0x00000005ff107819 */ /* 0x000fe20000011411 */
[----:B------:R-:W0:Y:S01]  /*a290*/  LDGDEPBAR ;  /* 0x00000000000079af */ /* 0x000e220000000000 */
[----:B------:R-:W-:-:S03]  /*a2a0*/  LOP3.LUT R17, R17, 0xffffffe0, RZ, 0xc0, !PT ;  /* 0xffffffe011117812 */ /* 0x000fc600078ec0ff */
[----:B------:R-:W-:Y:S02]  /*a2b0*/  IMAD R54, R16, 0x10, R59 ;  /* 0x0000001010367824 */ /* 0x000fe400078e023b */
[----:B------:R-:W-:Y:S02]  /*a2c0*/  IMAD.IADD R17, R58, 0x1, -R17 ;  /* 0x000000013a117824 */ /* 0x000fe400078e0a11 */
[----:B-1----:R-:W-:Y:S01]  /*a2d0*/  IMAD.SHL.U32 R4, R60, 0x40, RZ ;  /* 0x000000403c047824 */ /* 0x002fe200078e00ff */
[----:B------:R-:W-:Y:S01]  /*a2e0*/  LEA.HI R5, R3, R3, RZ, 0x1 ;  /* 0x0000000303057211 */ /* 0x000fe200078f08ff */
[----:B--2---:R-:W-:Y:S01]  /*a2f0*/  IMAD.SHL.U32 R29, R69, 0x20, RZ ;  /* 0x00000020451d7824 */ /* 0x004fe200078e00ff */
[----:B------:R-:W-:-:S04]  /*a300*/  DEPBAR.LE SB0, 0x0 ;  /* 0x000080000000791a */ /* 0x000fc80000000000 */
[----:B------:R-:W-:Y:S01]  /*a310*/  BAR.SYNC.DEFER_BLOCKING 0x0 ;  /* 0x0000000000007b1d */ /* 0x000fe20000010000 */
[----:B------:R-:W-:Y:S02]  /*a320*/  LOP3.LUT R6, R5, 0xfffffffe, RZ, 0xc0, !PT ;  /* 0xfffffffe05067812 */ /* 0x000fe400078ec0ff */
[----:B------:R-:W-:Y:S02]  /*a330*/  LOP3.LUT R4, R4, 0xc0, RZ, 0xc0, !PT ;  /* 0x000000c004047812 */ /* 0x000fe400078ec0ff */
[----:B------:R-:W-:Y:S01]  /*a340*/  LOP3.LUT R29, R29, 0xffffff00, RZ, 0xc0, !PT ;  /* 0xffffff001d1d7812 */ /* 0x000fe200078ec0ff */
[----:B------:R-:W-:Y:S01]  /*a350*/  IMAD.IADD R3, R3, 0x1, -R6 ;  /* 0x0000000103037824 */ /* 0x000fe200078e0a06 */
[----:B------:R-:W-:Y:S01]  /*a360*/  LOP3.LUT R234, R4, 0x8, R67, 0xf8, !PT ;  /* 0x0000000804ea7812 */ /* 0x000fe200078ef843 */
[----:B------:R-:W1:Y:S01]  /*a370*/  @!P6 LDC.64 R6, c[0x0][0x250] ;  /* 0x00009400ff06eb82 */ /* 0x000e620000000a00 */
[----:B------:R-:W-:Y:S01]  /*a380*/  SHF.R.U32.HI R9, RZ, 0x3, R4 ;  /* 0x00000003ff097819 */ /* 0x000fe20000011604 */
[----:B------:R-:W-:-:S02]  /*a390*/  IMAD R11, R3, 0x8, R66 ;  /* 0x00000008030b7824 */ /* 0x000fc400078e0242 */
[----:B------:R-:W-:Y:S01]  /*a3a0*/  IMAD.SHL.U32 R3, R3, 0x8, RZ ;  /* 0x0000000803037824 */ /* 0x000fe200078e00ff */
[----:B------:R-:W-:-:S03]  /*a3b0*/  LOP3.LUT R234, R234, R9, RZ, 0x3c, !PT ;  /* 0x00000009eaea7212 */ /* 0x000fc600078e3cff */
[----:B------:R-:W2:Y:S02]  /*a3c0*/  @!P5 LDC.64 R4, c[0x0][0x250] ;  /* 0x00009400ff04db82 */ /* 0x000ea40000000a00 */
[----:B------:R-:W-:-:S05]  /*a3d0*/  IMAD.U32 R234, R11, 0x20, R234 ;  /* 0x000000200bea7824 */ /* 0x000fca00078e00ea */
[----:B------:R-:W-:Y:S01]  /*a3e0*/  LEA R234, R234, UR4, 0x1 ;  /* 0x00000004eaea7c11 */ /* 0x000fe2000f8e08ff */
[----:B------:R-:W-:Y:S01]  /*a3f0*/  @P1 STS [R247+0x5000], RZ ;  /* 0x005000fff7001388 */ /* 0x000fe20000000800 */
[----:B------:R-:W3:Y:S03]  /*a400*/  @!P4 LDC.64 R8, c[0x0][0x250] ;  /* 0x00009400ff08cb82 */ /* 0x000ee60000000a00 */
[----:B------:R-:W-:Y:S01]  /*a410*/  @P1 STS [R247+0x5004], RZ ;  /* 0x005004fff7001388 */ /* 0x000fe20000000800 */
[----:B------:R-:W-:-:S03]  /*a420*/  VIADD R233, R234, 0x1020 ;  /* 0x00001020eae97836 */ /* 0x000fc60000000000 */
[----:B------:R-:W-:Y:S01]  /*a430*/  @P1 STS.64 [R247+0x5008], RZ ;  /* 0x005008fff7001388 */ /* 0x000fe20000000a00 */
[----:B------:R-:W4:Y:S03]  /*a440*/  @!P3 LDC.64 R10, c[0x0][0x250] ;  /* 0x00009400ff0abb82 */ /* 0x000f260000000a00 */
[----:B------:R-:W-:Y:S01]  /*a450*/  @!PT LDS RZ, [RZ] ;  /* 0x00000000fffff984 */ /* 0x000fe20000000800 */
[----:B------:R-:W-:Y:S01]  /*a460*/  @!PT LDS RZ, [RZ] ;  /* 0x00000000fffff984 */ /* 0x000fe20000000800 */
[----:B------:R-:W-:Y:S01]  /*a470*/  @!PT LDS RZ, [RZ] ;  /* 0x00000000fffff984 */ /* 0x000fe20000000800 */
[----:B------:R-:W-:Y:S01]  /*a480*/  @!P1 LDGSTS.E.BYPASS.LTC128B.128 [R247+0x5000], desc[UR6][R240.64] ;  /* 0x05000000f0f79fae */ /* 0x000fe2000b901d46 */
[----:B------:R-:W-:-:S03]  /*a490*/  @!P0 LEA R12, P1, R65, R240, 0x1 ;  /* 0x000000f0410c8211 */ /* 0x000fc600078208ff */
[----:B------:R-:W-:Y:S01]  /*a4a0*/  @P0 STS.128 [R247+0x5800], RZ ;  /* 0x005800fff7000388 */ /* 0x000fe20000000c00 */
[----:B------:R-:W-:Y:S01]  /*a4b0*/  @!P0 LEA.HI.X R13, R65, R241, R64, 0x1, P1 ;  /* 0x000000f1410d8211 */ /* 0x000fe200008f0c40 */
[----:B--2---:R-:W-:Y:S01]  /*a4c0*/  @!P5 IMAD.WIDE.U32 R18, R4, 0xc0, R240 ;  /* 0x000000c00412d825 */ /* 0x004fe200078e00f0 */
[----:B------:R-:W-:-:S03]  /*a4d0*/  ISETP.GE.AND P1, PT, R14, R15, PT ;  /* 0x0000000f0e00720c */ /* 0x000fc60003f26270 */
[----:B------:R-:W-:Y:S01]  /*a4e0*/  IMAD.SHL.U32 R14, R61, 0x40, RZ ;  /* 0x000000403d0e7824 */ /* 0x000fe200078e00ff */
[----:B------:R-:W-:Y:S01]  /*a4f0*/  @!PT LDS RZ, [RZ] ;  /* 0x00000000fffff984 */ /* 0x000fe20000000800 */
[----:B------:R-:W-:Y:S01]  /*a500*/  @!PT LDS RZ, [RZ] ;  /* 0x00000000fffff984 */ /* 0x000fe20000000800 */
[----:B------:R-:W-:Y:S01]  /*a510*/  @!PT LDS RZ, [RZ] ;  /* 0x00000000fffff984 */ /* 0x000fe20000000800 */
[----:B------:R3:W-:Y:S01]  /*a520*/  @!P0 LDGSTS.E.BYPASS.LTC128B.128 [R247+0x5800], desc[UR6][R12.64] ;  /* 0x058000000cf78fae */ /* 0x0007e2000b901d46 */
[----:B-1----:R-:W-:-:S03]  /*a530*/  @!P6 LEA R20, P0, R6, R240, 0x7 ;  /* 0x000000f00614e211 */ /* 0x002fc600078038ff */
[----:B------:R-:W-:Y:S01]  /*a540*/  LOP3.LUT R14, R14, 0xc0, RZ, 0xc0, !PT ;  /* 0x000000c00e0e7812 */ /* 0x000fe200078ec0ff */
[----:B------:R-:W-:Y:S01]  /*a550*/  @P6 STS.128 [R247+0x6000], RZ ;  /* 0x006000fff7006388 */ /* 0x000fe20000000c00 */
[----:B------:R-:W-:Y:S02]  /*a560*/  @!P6 LEA.HI.X R21, R6, R241, R7, 0x7, P0 ;  /* 0x000000f10615e211 */ /* 0x000fe400000f3c07 */
[----:B------:R-:W-:Y:S01]  /*a570*/  SHF.R.U32.HI R4, RZ, 0x3, R14 ;  /* 0x00000003ff047819 */ /* 0x000fe2000001160e */
[----:B------:R-:W1:Y:S01]  /*a580*/  @!P2 LDC.64 R6, c[0x0][0x250] ;  /* 0x00009400ff06ab82 */ /* 0x000e620000000a00 */
[----:B------:R-:W-:Y:S01]  /*a590*/  LOP3.LUT R3, R14, 0x8, R3, 0xf8, !PT ;  /* 0x000000080e037812 */ /* 0x000fe200078ef803 */
[----:B------:R-:W-:Y:S01]  /*a5a0*/  @!P5 IMAD R14, R5, 0xc0, RZ ;  /* 0x000000c0050ed824 */ /* 0x000fe200078e02ff */
[----:B------:R-:W-:Y:S01]  /*a5b0*/  @!PT LDS RZ, [RZ] ;  /* 0x00000000fffff984 */ /* 0x000fe20000000800 */
[----:B------:R-:W-:Y:S01]  /*a5c0*/  @!PT LDS RZ, [RZ] ;  /* 0x00000000fffff984 */ /* 0x000fe20000000800 */
[----:B------:R-:W-:Y:S01]  /*a5d0*/  @!PT LDS RZ, [RZ] ;  /* 0x00000000fffff984 */ /* 0x000fe20000000800 */
[----:B------:R-:W-:Y:S01]  /*a5e0*/  @!P6 LDGSTS.E.BYPASS.LTC128B.128 [R247+0x6000], desc[UR6][R20.64] ;  /* 0x0600000014f7efae */ /* 0x000fe2000b901d46 */
[----:B----4-:R-:W-:Y:S01]  /*a5f0*/  @!P3 IMAD R11, R11, 0x140, RZ ;  /* 0x000001400b0bb824 */ /* 0x010fe200078e02ff */
[----:B------:R-:W-:Y:S01]  /*a600*/  LOP3.LUT R3, R3, R4, RZ, 0x3c, !PT ;  /* 0x0000000403037212 */ /* 0x000fe200078e3cff */
[----:B------:R-:W-:Y:S01]  /*a610*/  @!P5 IMAD.IADD R19, R14, 0x1, R19 ;  /* 0x000000010e13d824 */ /* 0x000fe200078e0213 */
[----:B------:R-:W-:Y:S01]  /*a620*/  @P5 STS.128 [R247+0x6800], RZ ;  /* 0x006800fff7005388 */ /* 0x000fe20000000c00 */
[----:B------:R-:W2:Y:S03]  /*a630*/  @!P1 LDC.64 R4, c[0x0][0x250] ;  /* 0x00009400ff049b82 */ /* 0x000ea60000000a00 */
[----:B------:R-:W-:Y:S01]  /*a640*/  @!PT LDS RZ, [RZ] ;  /* 0x00000000fffff984 */ /* 0x000fe20000000800 */
[----:B------:R-:W-:Y:S01]  /*a650*/  @!PT LDS RZ, [RZ] ;  /* 0x00000000fffff984 */ /* 0x000fe20000000800 */
[----:B------:R-:W-:Y:S01]  /*a660*/  @!PT LDS RZ, [RZ] ;  /* 0x00000000fffff984 */ /* 0x000fe20000000800 */
[----:B------:R4:W-:Y:S04]  /*a670*/  @!P5 LDGSTS.E.BYPASS.LTC128B.128 [R247+0x6800], desc[UR6][R18.64] ;  /* 0x0680000012f7dfae */ /* 0x0009e8000b901d46 */
[----:B------:R-:W-:Y:S01]  /*a680*/  @P4 STS.128 [R247+0x7000], RZ ;  /* 0x007000fff7004388 */ /* 0x000fe20000000c00 */
[----:B---3--:R-:W-:-:S04]  /*a690*/  @!P4 LEA R12, P0, R8, R240, 0x8 ;  /* 0x000000f0080cc211 */ /* 0x008fc800078040ff */
[----:B------:R-:W-:Y:S01]  /*a6a0*/  @!P4 LEA.HI.X R13, R8, R241, R9, 0x8, P0 ;  /* 0x000000f1080dc211 */ /* 0x000fe200000f4409 */
[----:B------:R-:W-:Y:S01]  /*a6b0*/  @!P3 IMAD.WIDE.U32 R8, R10, 0x140, R240 ;  /* 0x000001400a08b825 */ /* 0x000fe200078e00f0 */
[----:B------:R-:W-:-:S03]  /*a6c0*/  LOP3.LUT P0, RZ, R60, 0x2, RZ, 0xc0, !PT ;  /* 0x000000023cff7812 */ /* 0x000fc6000780c0ff */
[----:B------:R-:W-:Y:S01]  /*a6d0*/  @!P3 IMAD.IADD R9, R11, 0x1, R9 ;  /* 0x000000010b09b824 */ /* 0x000fe200078e0209 */
[----:B------:R-:W-:Y:S01]  /*a6e0*/  @!PT LDS RZ, [RZ] ;  /* 0x00000000fffff984 */ /* 0x000fe20000000800 */
[----:B------:R-:W-:Y:S01]  /*a6f0*/  @!PT LDS RZ, [RZ] ;  /* 0x00000000fffff984 */ /* 0x000fe20000000800 */
[----:B------:R-:W-:Y:S01]  /*a700*/  @!PT LDS RZ, [RZ] ;  /* 0x00000000fffff984 */ /* 0x000fe20000000800 */
[----:B------:R3:W-:Y:S01]  /*a710*/  @!P4 LDGSTS.E.BYPASS.LTC128B.128 [R247+0x7000], desc[UR6][R12.64] ;  /* 0x070000000cf7cfae */ /* 0x0007e2000b901d46 */
[----:B------:R-:W-:Y:S02]  /*a720*/  IMAD R11, R16, 0x200, R29 ;  /* 0x00000200100b7824 */ /* 0x000fe400078e021d */
[----:B-1----:R-:W-:Y:S01]  /*a730*/  @!P2 IMAD R7, R7, 0x180, RZ ;  /* 0x000001800707a824 */ /* 0x002fe200078e02ff */
[----:B------:R-:W-:Y:S01]  /*a740*/  @P3 STS.128 [R247+0x7800], RZ ;  /* 0x007800fff7003388 */ /* 0x000fe20000000c00 */
[----:B------:R-:W-:Y:S02]  /*a750*/  IMAD R236, R2, 0x20, R11 ;  /* 0x0000002002ec7824 */ /* 0x000fe400078e020b */
[--C-:B--2---:R-:W-:Y:S01]  /*a760*/  @!P1 IMAD.WIDE.U32 R14, R4, 0x1c0, R240.reuse ;  /* 0x000001c0040e9825 */ /* 0x104fe200078e00f0 */
[----:B------:R-:W-:Y:S01]  /*a770*/  @!PT LDS RZ, [RZ] ;  /* 0x00000000fffff984 */ /* 0x000fe20000000800 */
[----:B------:R-:W-:Y:S01]  /*a780*/  @!PT LDS RZ, [RZ] ;  /* 0x00000000fffff984 */ /* 0x000fe20000000800 */
[----:B------:R-:W-:Y:S01]  /*a790*/  @!PT LDS RZ, [RZ] ;  /* 0x00000000fffff984 */ /* 0x000fe20000000800 */
[----:B------:R-:W-:Y:S03]  /*a7a0*/  @!P3 LDGSTS.E.BYPASS.LTC128B.128 [R247+0x7800], desc[UR6][R8.64] ;  /* 0x0780000008f7bfae */ /* 0x000fe6000b901d46 */
[----:B----4-:R-:W-:Y:S01]  /*a7b0*/  @!P2 IMAD.WIDE.U32 R18, R6, 0x180, R240 ;  /* 0x000001800612a825 */ /* 0x010fe200078e00f0 */
[----:B------:R-:W-:Y:S03]  /*a7c0*/  @P2 STS.128 [R247+0x8000], RZ ;  /* 0x008000fff7002388 */ /* 0x000fe60000000c00 */
[----:B------:R-:W-:-:S02]  /*a7d0*/  @!P1 IMAD R5, R5, 0x1c0, RZ ;  /* 0x000001c005059824 */ /* 0x000fc400078e02ff */
[----:B------:R-:W-:Y:S02]  /*a7e0*/  IMAD.IADD R236, R3, 0x1, R236 ;  /* 0x0000000103ec7824 */ /* 0x000fe400078e02ec */
[----:B------:R-:W-:Y:S02]  /*a7f0*/  @!P2 IMAD.IADD R19, R7, 0x1, R19 ;  /* 0x000000010713a824 */ /* 0x000fe400078e0213 */
[----:B------:R-:W-:Y:S01]  /*a800*/  @!P1 IMAD.IADD R21, R5, 0x1, R15 ;  /* 0x0000000105159824 */ /* 0x000fe200078e020f */
[----:B------:R-:W-:Y:S01]  /*a810*/  LEA R236, R236, UR4, 0x1 ;  /* 0x00000004ecec7c11 */ /* 0x000fe2000f8e08ff */
[----:B------:R-:W-:Y:S01]  /*a820*/  @!P1 IMAD.MOV.U32 R20, RZ, RZ, R14 ;  /* 0x000000ffff149224 */ /* 0x000fe200078e000e */
[----:B------:R-:W-:Y:S01]  /*a830*/  @!PT LDS RZ, [RZ] ;  /* 0x00000000fffff984 */ /* 0x000fe20000000800 */
[----:B------:R-:W-:Y:S01]  /*a840*/  @!PT LDS RZ, [RZ] ;  /* 0x00000000fffff984 */ /* 0x000fe20000000800 */
[----:B------:R-:W-:Y:S01]  /*a850*/  @!PT LDS RZ, [RZ] ;  /* 0x00000000fffff984 */ /* 0x000fe20000000800 */
[----:B------:R1:W-:Y:S01]  /*a860*/  @!P2 LDGSTS.E.BYPASS.LTC128B.128 [R247+0x8000], desc[UR6][R18.64] ;  /* 0x0800000012f7afae */ /* 0x0003e2000b901d46 */
[----:B------:R-:W-:Y:S02]  /*a870*/  VIADD R4, R234, 0x1000 ;  /* 0x00001000ea047836 */ /* 0x000fe40000000000 */
[----:B------:R-:W-:Y:S01]  /*a880*/  IMAD R235, R49, 0x2, R236 ;  /* 0x0000000231eb7824 */ /* 0x000fe200078e02ec */
[----:B------:R-:W-:Y:S01]  /*a890*/  @P1 STS.128 [R247+0x8800], RZ ;  /* 0x008800fff7001388 */ /* 0x000fe20000000c00 */
[----:B------:R-:W-:-:S02]  /*a8a0*/  @P0 VIADD R233, R4, 0xffffffe0 ;  /* 0xffffffe004e90836 */ /* 0x000fc40000000000 */
[----:B------:R-:W-:Y:S01]  /*a8b0*/  IMAD R2, R2, 0x20, R29 ;  /* 0x0000002002027824 */ /* 0x000fe200078e021d */
[----:B------:R-:W-:Y:S01]  /*a8c0*/  @!PT LDS RZ, [RZ] ;  /* 0x00000000fffff984 */ /* 0x000fe20000000800 */
[----:B------:R-:W-:Y:S01]  /*a8d0*/  @!PT LDS RZ, [RZ] ;  /* 0x00000000fffff984 */ /* 0x000fe20000000800 */
[----:B------:R-:W-:Y:S01]  /*a8e0*/  @!PT LDS RZ, [RZ] ;  /* 0x00000000fffff984 */ /* 0x000fe20000000800 */
[----:B------:R2:W-:Y:S01]  /*a8f0*/  @!P1 LDGSTS.E.BYPASS.LTC128B.128 [R247+0x8800], desc[UR6][R20.64] ;  /* 0x0880000014f79fae */ /* 0x0005e2000b901d46 */
[----:B------:R-:W-:Y:S02]  /*a900*/  VIADD R29, R53, 0x11 ;  /* 0x00000011351d7836 */ /* 0x000fe40000000000 */
[----:B------:R-:W-:Y:S01]  /*a910*/  IMAD.IADD R3, R3, 0x1, R2 ;  /* 0x0000000103037824 */ /* 0x000fe200078e0202 */
[----:B---3--:R-:W-:Y:S01]  /*a920*/  LDSM.16.M88.4 R12, [R236] ;  /* 0x00000000ec0c783b */ /* 0x008fe20000000200 */
[C---:B------:R-:W-:Y:S02]  /*a930*/  VIADD R227, R233.reuse, 0x1000 ;  /* 0x00001000e9e37836 */ /* 0x040fe40000000000 */
[C---:B------:R-:W-:Y:S01]  /*a940*/  VIADD R226, R233.reuse, 0x1400 ;  /* 0x00001400e9e27836 */ /* 0x040fe20000000000 */
[----:B------:R-:W3:Y:S01]  /*a950*/  LDSM.16.M88.4 R44, [R234+0x1000] ;  /* 0x00100000ea2c783b */ /* 0x000ee20000000200 */
[----:B------:R-:W-:-:S02]  /*a960*/  VIADD R225, R233, 0x1800 ;  /* 0x00001800e9e17836 */ /* 0x000fc40000000000 */
[C---:B------:R-:W-:Y:S01]  /*a970*/  VIADD R224, R233.reuse, 0x1c00 ;  /* 0x00001c00e9e07836 */ /* 0x040fe20000000000 */
[----:B------:R-:W2:Y:S01]  /*a980*/  LDSM.16.M88.4 R228, [R234+0x1400] ;  /* 0x00140000eae4783b */ /* 0x000ea20000000200 */
[C---:B------:R-:W-:Y:S02]  /*a990*/  VIADD R223, R233.reuse, 0x2000 ;  /* 0x00002000e9df7836 */ /* 0x040fe40000000000 */
[C---:B------:R-:W-:Y:S01]  /*a9a0*/  VIADD R222, R233.reuse, 0x2400 ;  /* 0x00002400e9de7836 */ /* 0x040fe20000000000 */
[----:B------:R-:W-:Y:S01]  /*a9b0*/  LDSM.16.M88.4 R4, [R235] ;  /* 0x00000000eb04783b */ /* 0x000fe20000000200 */
[C---:B------:R-:W-:Y:S01]  /*a9c0*/  VIADD R221, R233.reuse, 0x2800 ;  /* 0x00002800e9dd7836 */ /* 0x040fe20000000000 */
[----:B-1----:R-:W-:Y:S02]  /*a9d0*/  SHF.R.S32.HI R18, RZ, 0x1f, R17 ;  /* 0x0000001fff127819 */ /* 0x002fe40000011411 */
[----:B------:R-:W1:Y:S01]  /*a9e0*/  LDSM.16.M88.4 R8, [R233] ;  /* 0x00000000e908783b */ /* 0x000e620000000200 */
[----:B------:R-:W-:Y:S01]  /*a9f0*/  VIADD R220, R233, 0x2c00 ;  /* 0x00002c00e9dc7836 */ /* 0x000fe20000000000 */
[----:B------:R-:W-:-:S02]  /*aa00*/  LEA.HI R17, R18, R17, RZ, 0x2 ;  /* 0x0000001112117211 */ /* 0x000fc400078f10ff */
[----:B------:R-:W4:Y:S01]  /*aa10*/  LDSM.16.M88.4 R36, [R234+0x1800] ;  /* 0x00180000ea24783b */ /* 0x000f220000000200 */
[C---:B------:R-:W-:Y:S01]  /*aa20*/  VIADD R219, R233.reuse, 0x3000 ;  /* 0x00003000e9db7836 */ /* 0x040fe20000000000 */
[----:B------:R-:W-:Y:S02]  /*aa30*/  SHF.R.S32.HI R17, RZ, 0x2, R17 ;  /* 0x00000002ff117819 */ /* 0x000fe40000011411 */
[----:B------:R-:W5:Y:S01]  /*aa40*/  LDSM.16.M88.4 R24, [R233+0x400] ;  /* 0x00040000e918783b */ /* 0x000f620000000200 */
[C---:B------:R-:W-:Y:S01]  /*aa50*/  VIADD R218, R233.reuse, 0x3400 ;  /* 0x00003400e9da7836 */ /* 0x040fe20000000000 */
[----:B------:R-:W-:Y:S02]  /*aa60*/  IADD3 R54, R54, 0x1, R17 ;  /* 0x0000000136367810 */ /* 0x000fe40007ffe011 */
[----:B------:R-:W-:Y:S01]  /*aa70*/  LDSM.16.M88.4 R60, [R233+0x800] ;  /* 0x00080000e93c783b */ /* 0x000fe20000000200 */
[----:B------:R-:W-:Y:S01]  /*aa80*/  VIADD R217, R233, 0x3800 ;  /* 0x00003800e9d97836 */ /* 0x000fe20000000000 */
[----:B------:R-:W-:-:S02]  /*aa90*/  IADD3 R54, R57, R54, -R242 ;  /* 0x0000003639367210 */ /* 0x000fc40007ffe8f2 */
[----:B------:R-:W5:Y:S01]  /*aaa0*/  LDSM.16.M88.4 R16, [R234+0x1c00] ;  /* 0x001c0000ea10783b */ /* 0x000f620000000200 */
[----:B------:R-:W-:Y:S02]  /*aab0*/  VIADD R216, R233, 0x3c00 ;  /* 0x00003c00e9d87836 */ /* 0x000fe40000000000 */
[----:B------:R-:W-:Y:S01]  /*aac0*/  VIADD R54, R54, UR5 ;  /* 0x0000000536367c36 */ /* 0x000fe20008000000 */
[----:B------:R-:W-:Y:S04]  /*aad0*/  LDSM.16.M88.4 R204, [R234+0x2400] ;  /* 0x00240000eacc783b */ /* 0x000fe80000000200 */
[C---:B------:R-:W-:Y:S01]  /*aae0*/  VIMNMX R58, R54.reuse, R57, PT ;  /* 0x00000039363a7248 */ /* 0x040fe20003fe0100 */
[----:B------:R-:W-:Y:S01]  /*aaf0*/  LDSM.16.M88.4 R176, [R234+0x2c00] ;  /* 0x002c0000eab0783b */ /* 0x000fe20000000200 */
[----:B------:R-:W-:Y:S01]  /*ab00*/  VIADDMNMX R54, R54, 0x8, R57, PT ;  /* 0x0000000836367846 */ /* 0x000fe20003800139 */
[----:B---3--:R-:W-:Y:S01]  /*ab10*/  HMMA.16816.F32.BF16 R40, R12, R44, RZ ;  /* 0x0000002c0c28723c */ /* 0x008fe200000418ff */
[C---:B------:R-:W-:Y:S01]  /*ab20*/  VIADD R57, R53.reuse, 0x58 ;  /* 0x0000005835397836 */ /* 0x040fe20000000000 */
[----:B------:R-:W3:Y:S01]  /*ab30*/  LDSM.16.M88.4 R188, [R234+0x3000] ;  /* 0x00300000eabc783b */ /* 0x000ee20000000200 */
[----:B------:R-:W-:-:S03]  /*ab40*/  ISETP.GE.AND P3, PT, R53, R54, PT ;  /* 0x000000363500720c */ /* 0x000fc60003f66270 */
[C---:B------:R-:W-:Y:S01]  /*ab50*/  HMMA.16816.F32.BF16 R44, R12.reuse, R46, RZ ;  /* 0x0000002e0c2c723c */ /* 0x040fe200000418ff */
[----:B------:R-:W-:Y:S04]  /*ab60*/  LDSM.16.M88.4 R180, [R234+0x3400] ;  /* 0x00340000eab4783b */ /* 0x000fe80000000200 */
[----:B------:R-:W-:Y:S01]  /*ab70*/  LDSM.16.M88.4 R104, [R234+0x4000] ;  /* 0x00400000ea68783b */ /* 0x000fe20000000200 */
[C---:B--2---:R-:W-:Y:S03]  /*ab80*/  HMMA.16816.F32.BF16 R20, R12.reuse, R228, RZ ;  /* 0x000000e40c14723c */ /* 0x044fe600000418ff */
[----:B------:R-:W0:Y:S03]  /*ab90*/  LDGDEPBAR ;  /* 0x00000000000079af */ /* 0x000e260000000000 */
[----:B------:R-:W-:Y:S06]  /*aba0*/  HMMA.16816.F32.BF16 R228, R12, R230, RZ ;  /* 0x000000e60ce4723c */ /* 0x000fec00000418ff */
[C---:B-1----:R-:W-:Y:S06]  /*abb0*/  HMMA.16816.F32.BF16 R40, R4.reuse, R8, R40 ;  /* 0x000000080428723c */ /* 0x042fec0000041828 */
[----:B------:R-:W-:Y:S01]  /*abc0*/  HMMA.16816.F32.BF16 R44, R4, R10, R44 ;  /* 0x0000000a042c723c */ /* 0x000fe2000004182c */
[----:B------:R-:W-:-:S05]  /*abd0*/  VIADD R9, R53, 0x1 ;  /* 0x0000000135097836 */ /* 0x000fca0000000000 */
[----:B------:R-:W-:Y:S01]  /*abe0*/  ISETP.GE.AND P0, PT, R9, R58, PT ;  /* 0x0000003a0900720c */ /* 0x000fe20003f06270 */
[----:B------:R-:W-:Y:S01]  /*abf0*/  VIADD R11, R53, 0x8 ;  /* 0x00000008350b7836 */ /* 0x000fe20000000000 */
[----:B------:R-:W-:Y:S01]  /*ac00*/  ISETP.GE.AND P5, PT, R9, R54, PT ;  /* 0x000000360900720c */ /* 0x000fe20003fa6270 */
[----:B------:R-:W-:Y:S01]  /*ac10*/  VIADD R9, R53, 0x9 ;  /* 0x0000000935097836 */ /* 0x000fe20000000000 */
[----:B----4-:R-:W-:Y:S02]  /*ac20*/  HMMA.16816.F32.BF16 R32, R12, R36, RZ ;  /* 0x000000240c20723c */ /* 0x010fe400000418ff */
[C---:B------:R-:W-:Y:S02]  /*ac30*/  ISETP.GE.AND P2, PT, R11.reuse, R58, PT ;  /* 0x0000003a0b00720c */ /* 0x040fe40003f46270 */
[----:B------:R-:W-:Y:S02]  /*ac40*/  ISETP.GE.AND P4, PT, R11, R54, PT ;  /* 0x000000360b00720c */ /* 0x000fe40003f86270 */
[C---:B------:R-:W-:Y:S01]  /*ac50*/  ISETP.GE.AND P1, PT, R9.reuse, R58, PT ;  /* 0x0000003a0900720c */ /* 0x040fe20003f26270 */
[----:B-----5:R-:W-:Y:S01]  /*ac60*/  HMMA.16816.F32.BF16 R20, R4, R24, R20 ;  /* 0x000000180414723c */ /* 0x020fe20000041814 */
[----:B------:R-:W-:-:S02]  /*ac70*/  ISETP.GE.AND P6, PT, R9, R54, PT ;  /* 0x000000360900720c */ /* 0x000fc40003fc6270 */
[----:B------:R-:W1:Y:S01]  /*ac80*/  LDSM.16.M88.4 R8, [R233+0xc00] ;  /* 0x000c0000e908783b */ /* 0x000e620000000200 */
[----:B------:R-:W-:Y:S02]  /*ac90*/  FSEL R175, R42, -INF , !P3 ;  /* 0xff8000002aaf7808 */ /* 0x000fe40005800000 */
[----:B------:R-:W-:Y:S01]  /*aca0*/  FSEL R109, R41, -INF , !P0 ;  /* 0xff800000296d7808 */ /* 0x000fe20004000000 */
[----:B------:R-:W-:Y:S01]  /*acb0*/  VIADD R25, R53, 0x10 ;  /* 0x0000001035197836 */ /* 0x000fe20000000000 */
[----:B------:R-:W-:Y:S01]  /*acc0*/  FSEL R122, R43, -INF , !P5 ;  /* 0xff8000002b7a7808 */ /* 0x000fe20006800000 */
[----:B------:R-:W-:Y:S01]  /*acd0*/  HMMA.16816.F32.BF16 R228, R4, R26, R228 ;  /* 0x0000001a04e4723c */ /* 0x000fe200000418e4 */
[----:B------:R-:W-:Y:S01]  /*ace0*/  FSEL R101, R44, -INF , !P2 ;  /* 0xff8000002c657808 */ /* 0x000fe20005000000 */
[----:B------:R-:W-:Y:S01]  /*acf0*/  VIADD R41, R53, 0x18 ;  /* 0x0000001835297836 */ /* 0x000fe20000000000 */
[----:B------:R-:W-:Y:S01]  /*ad00*/  ISETP.GE.AND P3, PT, R25, R58, PT ;  /* 0x0000003a1900720c */ /* 0x000fe20003f66270 */
[----:B------:R-:W-:Y:S01]  /*ad10*/  VIADD R43, R53, 0x20 ;  /* 0x00000020352b7836 */ /* 0x000fe20000000000 */
[----:B------:R-:W-:Y:S01]  /*ad20*/  ISETP.GE.AND P0, PT, R25, R54, PT ;  /* 0x000000361900720c */ /* 0x000fe20003f06270 */
[----:B------:R-:W-:Y:S01]  /*ad30*/  HMMA.16816.F32.BF16 R36, R12, R38, RZ ;  /* 0x000000260c24723c */ /* 0x000fe200000418ff */
[C---:B------:R-:W-:Y:S01]  /*ad40*/  ISETP.GE.AND P5, PT, R29.reuse, R58, PT ;  /* 0x0000003a1d00720c */ /* 0x040fe20003fa6270 */
[----:B------:R-:W2:Y:S01]  /*ad50*/  LDSM.16.M88.4 R24, [R234+0x2000] ;  /* 0x00200000ea18783b */ /* 0x000ea20000000200 */
[----:B------:R-:W-:-:S02]  /*ad60*/  ISETP.GE.AND P2, PT, R29, R54, PT ;  /* 0x000000361d00720c */ /* 0x000fc40003f46270 */
[----:B------:R-:W-:Y:S01]  /*ad70*/  FSEL R120, R47, -INF , !P6 ;  /* 0xff8000002f787808 */ /* 0x000fe20007000000 */
[----:B------:R-:W-:Y:S01]  /*ad80*/  HMMA.16816.F32.BF16 R28, R12, R16, RZ ;  /* 0x000000100c1c723c */ /* 0x000fe200000418ff */
[----:B------:R-:W-:Y:S02]  /*ad90*/  FSEL R169, R46, -INF , !P4 ;  /* 0xff8000002ea97808 */ /* 0x000fe40006000000 */
[----:B------:R-:W-:Y:S02]  /*ada0*/  FSEL R91, R20, -INF , !P3 ;  /* 0xff800000145b7808 */ /* 0x000fe40005800000 */
[----:B------:R-:W-:Y:S01]  /*adb0*/  FSEL R95, R45, -INF , !P1 ;  /* 0xff8000002d5f7808 */ /* 0x000fe20004800000 */
[----:B------:R-:W-:Y:S01]  /*adc0*/  HMMA.16816.F32.BF16 R32, R4, R60, R32 ;  /* 0x0000003c0420723c */ /* 0x000fe20000041820 */
[----:B------:R-:W-:Y:S01]  /*add0*/  VIADD R17, R53, 0x19 ;  /* 0x0000001935117836 */ /* 0x000fe20000000000 */
[----:B------:R-:W-:Y:S01]  /*ade0*/  FSEL R157, R22, -INF , !P0 ;  /* 0xff800000169d7808 */ /* 0x000fe20004000000 */
[----:B------:R-:W4:Y:S01]  /*adf0*/  LDSM.16.M88.4 R44, [R233+0x1000] ;  /* 0x00100000e92c783b */ /* 0x000f220000000200 */
[----:B------:R-:W-:-:S02]  /*ae00*/  ISETP.GE.AND P4, PT, R41, R58, PT ;  /* 0x0000003a2900720c */ /* 0x000fc40003f86270 */
[C---:B------:R-:W-:Y:S01]  /*ae10*/  ISETP.GE.AND P6, PT, R17.reuse, R58, PT ;  /* 0x0000003a1100720c */ /* 0x040fe20003fc6270 */
[C---:B---3--:R-:W-:Y:S01]  /*ae20*/  HMMA.16816.F32.BF16 R192, R12.reuse, R188, RZ ;  /* 0x000000bc0cc0723c */ /* 0x048fe200000418ff */
[-C--:B------:R-:W-:Y:S02]  /*ae30*/  ISETP.GE.AND P3, PT, R17, R54.reuse, PT ;  /* 0x000000361100720c */ /* 0x080fe40003f66270 */
[----:B------:R-:W-:Y:S01]  /*ae40*/  ISETP.GE.AND P1, PT, R41, R54, PT ;  /* 0x000000362900720c */ /* 0x000fe20003f26270 */
[----:B------:R-:W-:Y:S01]  /*ae50*/  VIADD R41, R53, 0x21 ;  /* 0x0000002135297836 */ /* 0x000fe20000000000 */
[----:B------:R-:W-:Y:S01]  /*ae60*/  ISETP.GE.AND P0, PT, R43, R58, PT ;  /* 0x0000003a2b00720c */ /* 0x000fe20003f06270 */
[----:B------:R-:W-:Y:S01]  /*ae70*/  HMMA.16816.F32.BF16 R16, R12, R18, RZ ;  /* 0x000000120c10723c */ /* 0x000fe200000418ff */
[----:B------:R-:W-:Y:S02]  /*ae80*/  FSEL R231, R231, -INF , !P3 ;  /* 0xff800000e7e77808 */ /* 0x000fe40005800000 */
[----:B------:R-:W-:Y:S01]  /*ae90*/  FSEL R89, R21, -INF , !P5 ;  /* 0xff80000015597808 */ /* 0x000fe20006800000 */
[----:B------:R-:W-:Y:S01]  /*aea0*/  VIADD R21, R53, 0x28 ;  /* 0x0000002835157836 */ /* 0x000fe20000000000 */
[----:B------:R-:W-:Y:S01]  /*aeb0*/  FSEL R42, R23, -INF , !P2 ;  /* 0xff800000172a7808 */ /* 0x000fe20005000000 */
[----:B-1----:R-:W-:Y:S01]  /*aec0*/  HMMA.16816.F32.BF16 R28, R4, R8, R28 ;  /* 0x00000008041c723c */ /* 0x002fe2000004181c */
[----:B------:R-:W-:-:S02]  /*aed0*/  ISETP.GE.AND P5, PT, R43, R54, PT ;  /* 0x000000362b00720c */ /* 0x000fc40003fa6270 */
[-C--:B------:R-:W-:Y:S02]  /*aee0*/  ISETP.GE.AND P2, PT, R41, R58.reuse, PT ;  /* 0x0000003a2900720c */ /* 0x080fe40003f46270 */
[----:B------:R-:W-:Y:S01]  /*aef0*/  FSEL R83, R32, -INF , !P0 ;  /* 0xff80000020537808 */ /* 0x000fe20004000000 */
[----:B------:R-:W-:Y:S01]  /*af00*/  HMMA.16816.F32.BF16 R36, R4, R62, R36 ;  /* 0x0000003e0424723c */ /* 0x000fe20000041824 */
[----:B------:R-:W-:Y:S01]  /*af10*/  VIADD R9, R53, 0x29 ;  /* 0x0000002935097836 */ /* 0x000fe20000000000 */
[----:B------:R-:W-:Y:S01]  /*af20*/  FSEL R137, R34, -INF , !P5 ;  /* 0xff80000022897808 */ /* 0x000fe20006800000 */
[----:B------:R-:W-:Y:S01]  /*af30*/  LDSM.16.M88.4 R60, [R234+0x4400] ;  /* 0x00440000ea3c783b */ /* 0x000fe20000000200 */
[----:B------:R-:W-:Y:S01]  /*af40*/  FSEL R81, R33, -INF , !P2 ;  /* 0xff80000021517808 */ /* 0x000fe20005000000 */
[----:B------:R-:W-:Y:S01]  /*af50*/  VIADD R33, R53, 0x31 ;  /* 0x0000003135217836 */ /* 0x000fe20000000000 */
[C---:B------:R-:W-:Y:S01]  /*af60*/  ISETP.GE.AND P3, PT, R9.reuse, R58, PT ;  /* 0x0000003a0900720c */ /* 0x040fe20003f66270 */
[----:B--2---:R-:W-:Y:S01]  /*af70*/  HMMA.16816.F32.BF16 R124, R12, R24, RZ ;  /* 0x000000180c7c723c */ /* 0x004fe200000418ff */
[----:B------:R-:W-:Y:S01]  /*af80*/  ISETP.GE.AND P0, PT, R9, R54, PT ;  /* 0x000000360900720c */ /* 0x000fe20003f06270 */
[----:B------:R-:W-:Y:S01]  /*af90*/  VIADD R9, R53, 0x30 ;  /* 0x0000003035097836 */ /* 0x000fe20000000000 */
[----:B------:R-:W-:Y:S01]  /*afa0*/  FSEL R151, R230, -INF , !P1 ;  /* 0xff800000e6977808 */ /* 0x000fe20004800000 */
[----:B------:R-:W-:Y:S01]  /*afb0*/  VIADD R230, R233, 0x400 ;  /* 0x00000400e9e67836 */ /* 0x000fe20000000000 */
[----:B------:R-:W-:Y:S01]  /*afc0*/  FSEL R85, R229, -INF , !P6 ;  /* 0xff800000e5557808 */ /* 0x000fe20007000000 */
[----:B------:R-:W-:Y:S01]  /*afd0*/  HMMA.16816.F32.BF16 R16, R4, R10, R16 ;  /* 0x0000000a0410723c */ /* 0x000fe20000041810 */
[----:B------:R-:W-:Y:S01]  /*afe0*/  ISETP.GE.AND P5, PT, R9, R58, PT ;  /* 0x0000003a0900720c */ /* 0x000fe20003fa6270 */
[----:B------:R-:W-:Y:S01]  /*aff0*/  VIADD R229, R233, 0x800 ;  /* 0x00000800e9e57836 */ /* 0x000fe20000000000 */
[----:B------:R-:W-:-:S02]  /*b000*/  ISETP.GE.AND P2, PT, R9, R54, PT ;  /* 0x000000360900720c */ /* 0x000fc40003f46270 */
[----:B------:R-:W1:Y:S01]  /*b010*/  LDSM.16.M88.4 R8, [R234+0x2800] ;  /* 0x00280000ea08783b */ /* 0x000e620000000200 */
[C---:B------:R-:W-:Y:S01]  /*b020*/  ISETP.GE.AND P1, PT, R21.reuse, R58, PT ;  /* 0x0000003a1500720c */ /* 0x040fe20003f26270 */
[C---:B------:R-:W-:Y:S01]  /*b030*/  HMMA.16816.F32.BF16 R24, R12.reuse, R26, RZ ;  /* 0x0000001a0c18723c */ /* 0x040fe200000418ff */
[-C--:B------:R-:W-:Y:S02]  /*b040*/  ISETP.GE.AND P6, PT, R21, R54.reuse, PT ;  /* 0x000000361500720c */ /* 0x080fe40003fc6270 */
[----:B------:R-:W2:Y:S01]  /*b050*/  LDSM.16.M88.4 R20, [R233+0x1400] ;  /* 0x00140000e914783b */ /* 0x000ea20000000200 */
[----:B------:R-:W-:Y:S01]  /*b060*/  FSEL R87, R228, -INF , !P4 ;  /* 0xff800000e4577808 */ /* 0x000fe20006000000 */
[----:B------:R-:W-:Y:S01]  /*b070*/  VIADD R228, R233, 0xc00 ;  /* 0x00000c00e9e47836 */ /* 0x000fe20000000000 */
[----:B------:R-:W-:Y:S01]  /*b080*/  ISETP.GE.AND P4, PT, R41, R54, PT ;  /* 0x000000362900720c */ /* 0x000fe20003f86270 */
[----:B------:R-:W-:Y:S01]  /*b090*/  VIADD R41, R53, 0x38 ;  /* 0x0000003835297836 */ /* 0x000fe20000000000 */
[----:B------:R-:W-:Y:S01]  /*b0a0*/  FSEL R79, R36, -INF , !P1 ;  /* 0xff800000244f7808 */ /* 0x000fe20004800000 */
[----:B------:R-:W-:Y:S01]  /*b0b0*/  HMMA.16816.F32.BF16 R188, R12, R190, RZ ;  /* 0x000000be0cbc723c */ /* 0x000fe200000418ff */
[----:B------:R-:W-:-:S02]  /*b0c0*/  FSEL R133, R35, -INF , !P4 ;  /* 0xff80000023857808 */ /* 0x000fc40006000000 */
[C---:B------:R-:W-:Y:S02]  /*b0d0*/  ISETP.GE.AND P4, PT, R33.reuse, R58, PT ;  /* 0x0000003a2100720c */ /* 0x040fe40003f86270 */
[----:B------:R-:W-:Y:S01]  /*b0e0*/  ISETP.GE.AND P1, PT, R33, R54, PT ;  /* 0x000000362100720c */ /* 0x000fe20003f26270 */
[----:B----4-:R-:W-:Y:S01]  /*b0f0*/  HMMA.16816.F32.BF16 R124, R4, R44, R124 ;  /* 0x0000002c047c723c */ /* 0x010fe2000004187c */
[----:B------:R-:W-:Y:S02]  /*b100*/  FSEL R43, R38, -INF , !P6 ;  /* 0xff800000262b7808 */ /* 0x000fe40007000000 */
[----:B------:R-:W-:Y:S02]  /*b110*/  FSEL R77, R37, -INF , !P3 ;  /* 0xff800000254d7808 */ /* 0x000fe40005800000 */
[C---:B------:R-:W-:Y:S01]  /*b120*/  ISETP.GE.AND P6, PT, R41.reuse, R58, PT ;  /* 0x0000003a2900720c */ /* 0x040fe20003fc6270 */
[----:B------:R-:W-:Y:S01]  /*b130*/  HMMA.16816.F32.BF16 R32, R12, R204, RZ ;  /* 0x000000cc0c20723c */ /* 0x000fe200000418ff */
[----:B------:R-:W-:Y:S01]  /*b140*/  ISETP.GE.AND P3, PT, R41, R54, PT ;  /* 0x000000362900720c */ /* 0x000fe20003f66270 */
[----:B------:R-:W-:Y:S01]  /*b150*/  VIADD R45, R53, 0x41 ;  /* 0x00000041352d7836 */ /* 0x000fe20000000000 */
[----:B------:R-:W-:-:S02]  /*b160*/  FSEL R41, R39, -INF , !P0 ;  /* 0xff80000027297808 */ /* 0x000fc40004000000 */
[----:B------:R-:W3:Y:S01]  /*b170*/  LDSM.16.M88.4 R36, [R233+0x1800] ;  /* 0x00180000e924783b */ /* 0x000ee20000000200 */
[----:B------:R-:W-:Y:S01]  /*b180*/  HMMA.16816.F32.BF16 R24, R4, R46, R24 ;  /* 0x0000002e0418723c */ /* 0x000fe20000041818 */
[----:B------:R-:W-:Y:S02]  /*b190*/  FSEL R75, R28, -INF , !P5 ;  /* 0xff8000001c4b7808 */ /* 0x000fe40006800000 */
[C---:B------:R-:W-:Y:S02]  /*b1a0*/  ISETP.GE.AND P0, PT, R51.reuse, R58, PT ;  /* 0x0000003a3300720c */ /* 0x040fe40003f06270 */
[----:B------:R-:W-:Y:S01]  /*b1b0*/  ISETP.GE.AND P5, PT, R51, R54, PT ;  /* 0x000000363300720c */ /* 0x000fe20003fa6270 */
[C---:B------:R-:W-:Y:S01]  /*b1c0*/  HMMA.16816.F32.BF16 R204, R12.reuse, R206, RZ ;  /* 0x000000ce0ccc723c */ /* 0x040fe200000418ff */
[----:B------:R-:W-:Y:S01]  /*b1d0*/  FSEL R73, R29, -INF , !P4 ;  /* 0xff8000001d497808 */ /* 0x000fe20006000000 */
[C---:B------:R-:W-:Y:S01]  /*b1e0*/  VIADD R29, R53.reuse, 0x48 ;  /* 0x00000048351d7836 */ /* 0x040fe20000000000 */
[----:B------:R-:W-:Y:S01]  /*b1f0*/  FSEL R71, R16, -INF , !P6 ;  /* 0xff80000010477808 */ /* 0x000fe20007000000 */
[----:B------:R-:W-:Y:S01]  /*b200*/  VIADD R51, R53, 0x40 ;  /* 0x0000004035337836 */ /* 0x000fe20000000000 */
[----:B------:R-:W-:Y:S01]  /*b210*/  FSEL R251, R18, -INF , !P3 ;  /* 0xff80000012fb7808 */ /* 0x000fe20005800000 */
[----:B------:R-:W-:Y:S01]  /*b220*/  HMMA.16816.F32.BF16 R184, R12, R180, RZ ;  /* 0x000000b40cb8723c */ /* 0x000fe200000418ff */
[----:B------:R-:W-:-:S02]  /*b230*/  FSEL R69, R17, -INF , !P0 ;  /* 0xff80000011457808 */ /* 0x000fc40004000000 */
[----:B------:R-:W-:Y:S02]  /*b240*/  FSEL R249, R19, -INF , !P5 ;  /* 0xff80000013f97808 */ /* 0x000fe40006800000 */
[----:B------:R-:W-:Y:S01]  /*b250*/  FSEL R110, R30, -INF , !P2 ;  /* 0xff8000001e6e7808 */ /* 0x000fe20005000000 */
[----:B-1----:R-:W-:Y:S01]  /*b260*/  HMMA.16816.F32.BF16 R16, R12, R8, RZ ;  /* 0x000000080c10723c */ /* 0x002fe200000418ff */
[----:B------:R-:W-:Y:S02]  /*b270*/  FSEL R116, R31, -INF , !P1 ;  /* 0xff8000001f747808 */ /* 0x000fe40004800000 */
[C---:B------:R-:W-:Y:S02]  /*b280*/  ISETP.GE.AND P3, PT, R29.reuse, R58, PT ;  /* 0x0000003a1d00720c */ /* 0x040fe40003f66270 */
[----:B------:R-:W-:Y:S01]  /*b290*/  ISETP.GE.AND P0, PT, R29, R54, PT ;  /* 0x000000361d00720c */ /* 0x000fe20003f06270 */
[----:B--2---:R-:W-:Y:S01]  /*b2a0*/  HMMA.16816.F32.BF16 R32, R4, R20, R32 ;  /* 0x000000140420723c */ /* 0x004fe20000041820 */
[----:B------:R-:W1:Y:S01]  /*b2b0*/  LDSM.16.M88.4 R28, [R233+0x1c00] ;  /* 0x001c0000e91c783b */ /* 0x000e620000000200 */
[----:B------:R-:W-:Y:S01]  /*b2c0*/  ISETP.GE.AND P2, PT, R51, R58, PT ;  /* 0x0000003a3300720c */ /* 0x000fe20003f46270 */
[----:B------:R-:W-:Y:S01]  /*b2d0*/  VIADD R9, R53, 0x50 ;  /* 0x0000005035097836 */ /* 0x000fe20000000000 */
[----:B------:R-:W-:-:S02]  /*b2e0*/  ISETP.GE.AND P6, PT, R45, R54, PT ;  /* 0x000000362d00720c */ /* 0x000fc40003fc6270 */
[----:B------:R-:W-:Y:S01]  /*b2f0*/  FSEL R67, R124, -INF , !P2 ;  /* 0xff8000007c437808 */ /* 0x000fe20005000000 */
[----:B------:R-:W-:Y:S01]  /*b300*/  VIADD R21, R53, 0x49 ;  /* 0x0000004935157836 */ /* 0x000fe20000000000 */
[----:B------:R-:W-:Y:S01]  /*b310*/  ISETP.GE.AND P4, PT, R51, R54, PT ;  /* 0x000000363300720c */ /* 0x000fe20003f86270 */
[----:B------:R-:W-:Y:S01]  /*b320*/  HMMA.16816.F32.BF16 R204, R4, R22, R204 ;  /* 0x0000001604cc723c */ /* 0x000fe200000418cc */
[-C--:B------:R-:W-:Y:S02]  /*b330*/  ISETP.GE.AND P1, PT, R45, R58.reuse, PT ;  /* 0x0000003a2d00720c */ /* 0x080fe40003f26270 */
        /* <DEDUP_REMOVED lines=8> */
[----:B---3--:R-:W-:Y:S01]  /*b3c0*/  HMMA.16816.F32.BF16 R16, R4, R36, R16 ;  /* 0x000000240410723c */ /* 0x008fe20000041810 */
        /* <DEDUP_REMOVED lines=15> */
[----:B------:R-:W-:Y:S01]  /*b4c0*/  VIADD R55, R53, 0x60 ;  /* 0x0000006035377836 */ /* 0x000fe20000000000 */
[----:B------:R-:W-:-:S02]  /*b4d0*/  FSEL R211, R34, -INF , !P1 ;  /* 0xff80000022d37808 */ /* 0x000fc40004800000 */
[----:B------:R-:W-:Y:S01]  /*b4e0*/  FSEL R207, R207, -INF , !P4 ;  /* 0xff800000cfcf7808 */ /* 0x000fe20006000000 */
[----:B------:R-:W-:Y:S01]  /*b4f0*/  HMMA.16816.F32.BF16 R112, R12, R104, RZ ;  /* 0x000000680c70723c */ /* 0x000fe200000418ff */
[----:B------:R-:W-:Y:S02]  /*b500*/  ISETP.GE.AND P1, PT, R55, R58, PT ;  /* 0x0000003a3700720c */ /* 0x000fe40003f26270 */
[----:B------:R-:W-:Y:S01]  /*b510*/  FSEL R46, R33, -INF , !P6 ;  /* 0xff800000212e7808 */ /* 0x000fe20007000000 */
[----:B------:R-:W-:Y:S01]  /*b520*/  VIADD R33, R53, 0x68 ;  /* 0x0000006835217836 */ /* 0x000fe20000000000 */
[----:B------:R-:W-:Y:S01]  /*b530*/  FSEL R50, R16, -INF , !P1 ;  /* 0xff80000010327808 */ /* 0x000fe20004800000 */
[C---:B-1----:R-:W-:Y:S01]  /*b540*/  HMMA.16816.F32.BF16 R20, R4.reuse, R28, R20 ;  /* 0x0000001c0414723c */ /* 0x042fe20000041814 */
[----:B------:R-:W-:Y:S02]  /*b550*/  FSEL R209, R35, -INF , !P3 ;  /* 0xff80000023d17808 */ /* 0x000fe40005800000 */
[----:B------:R-:W-:Y:S01]  /*b560*/  ISETP.GE.AND P6, PT, R55, R54, PT ;  /* 0x000000363700720c */ /* 0x000fe20003fc6270 */
[----:B------:R-:W-:Y:S01]  /*b570*/  VIADD R55, R53, 0xc0 ;  /* 0x000000c035377836 */ /* 0x000fe20000000000 */
[----:B------:R-:W-:Y:S01]  /*b580*/  ISETP.GE.AND P3, PT, R37, R58, PT ;  /* 0x0000003a2500720c */ /* 0x000fe20003f66270 */
[----:B------:R-:W-:Y:S01]  /*b590*/  HMMA.16816.F32.BF16 R8, R4, R38, R8 ;  /* 0x000000260408723c */ /* 0x000fe20000041808 */
[----:B------:R-:W-:Y:S01]  /*b5a0*/  VIADD R29, R53, 0x69 ;  /* 0x00000069351d7836 */ /* 0x000fe20000000000 */
[----:B------:R-:W-:-:S02]  /*b5b0*/  FSEL R48, R205, -INF , !P2 ;  /* 0xff800000cd307808 */ /* 0x000fc40005000000 */
[----:B------:R-:W-:Y:S02]  /*b5c0*/  FSEL R205, R18, -INF , !P6 ;  /* 0xff80000012cd7808 */ /* 0x000fe40007000000 */
[C---:B------:R-:W-:Y:S01]  /*b5d0*/  ISETP.GE.AND P4, PT, R29.reuse, R58, PT ;  /* 0x0000003a1d00720c */ /* 0x040fe20003f86270 */
[----:B------:R-:W-:Y:S01]  /*b5e0*/  HMMA.16816.F32.BF16 R176, R4, R30, R176 ;  /* 0x0000001e04b0723c */ /* 0x000fe200000418b0 */
[----:B------:R-:W-:Y:S01]  /*b5f0*/  ISETP.GE.AND P1, PT, R29, R54, PT ;  /* 0x000000361d00720c */ /* 0x000fe20003f26270 */
[----:B------:R-:W-:Y:S01]  /*b600*/  VIADD R29, R53, 0x70 ;  /* 0x00000070351d7836 */ /* 0x000fe20000000000 */
[----:B------:R-:W-:Y:S01]  /*b610*/  FSEL R66, R17, -INF , !P3 ;  /* 0xff80000011427808 */ /* 0x000fe20005800000 */
[----:B------:R-:W-:Y:S01]  /*b620*/  VIADD R17, R53, 0x71 ;  /* 0x0000007135117836 */ /* 0x000fe20000000000 */
[-C--:B------:R-:W-:Y:S01]  /*b630*/  ISETP.GE.AND P0, PT, R57, R58.reuse, PT ;  /* 0x0000003a3900720c */ /* 0x080fe20003f06270 */
[----:B------:R-:W-:Y:S01]  /*b640*/  VIADD R39, R53, 0xb0 ;  /* 0x000000b035277836 */ /* 0x000fe20000000000 */
[C---:B------:R-:W-:Y:S01]  /*b650*/  ISETP.GE.AND P6, PT, R29.reuse, R58, PT ;  /* 0x0000003a1d00720c */ /* 0x040fe20003fc6270 */
[----:B------:R-:W-:Y:S01]  /*b660*/  HMMA.16816.F32.BF16 R104, R12, R106, RZ ;  /* 0x0000006a0c68723c */ /* 0x000fe200000418ff */
[----:B------:R-:W-:-:S02]  /*b670*/  ISETP.GE.AND P3, PT, R29, R54, PT ;  /* 0x000000361d00720c */ /* 0x000fc40003f66270 */
[----:B------:R-:W1:Y:S01]  /*b680*/  LDSM.16.M88.4 R28, [R234+0x3800] ;  /* 0x00380000ea1c783b */ /* 0x000e620000000200 */
[-C--:B------:R-:W-:Y:S01]  /*b690*/  ISETP.GE.AND P5, PT, R57, R54.reuse, PT ;  /* 0x000000363900720c */ /* 0x080fe20003fa6270 */
[----:B------:R-:W-:Y:S01]  /*b6a0*/  VIADD R57, R53, 0xe0 ;  /* 0x000000e035397836 */ /* 0x000fe20000000000 */
[----:B------:R-:W-:Y:S01]  /*b6b0*/  FSEL R204, R204, -INF , !P0 ;  /* 0xff800000cccc7808 */ /* 0x000fe20004000000 */
[C---:B--2---:R-:W-:Y:S01]  /*b6c0*/  HMMA.16816.F32.BF16 R192, R4.reuse, R24, R192 ;  /* 0x0000001804c0723c */ /* 0x044fe200000418c0 */
[----:B------:R-:W-:Y:S02]  /*b6d0*/  FSEL R153, R206, -INF , !P5 ;  /* 0xff800000ce997808 */ /* 0x000fe40006800000 */
[----:B------:R-:W-:Y:S01]  /*b6e0*/  ISETP.GE.AND P0, PT, R37, R54, PT ;  /* 0x000000362500720c */ /* 0x000fe20003f06270 */
[----:B------:R-:W-:Y:S01]  /*b6f0*/  VIADD R37, R53, 0x80 ;  /* 0x0000008035257836 */ /* 0x000fe20000000000 */
[C---:B------:R-:W-:Y:S01]  /*b700*/  ISETP.GE.AND P5, PT, R33.reuse, R58, PT ;  /* 0x0000003a2100720c */ /* 0x040fe20003fa6270 */
[----:B------:R-:W-:Y:S01]  /*b710*/  HMMA.16816.F32.BF16 R188, R4, R26, R188 ;  /* 0x0000001a04bc723c */ /* 0x000fe200000418bc */
[----:B------:R-:W-:Y:S01]  /*b720*/  ISETP.GE.AND P2, PT, R33, R54, PT ;  /* 0x000000362100720c */ /* 0x000fe20003f46270 */
[----:B------:R-:W-:Y:S01]  /*b730*/  VIADD R25, R53, 0x81 ;  /* 0x0000008135197836 */ /* 0x000fe20000000000 */
[----:B------:R-:W2:Y:S01]  /*b740*/  LDSM.16.M88.4 R32, [R233+0x2400] ;  /* 0x00240000e920783b */ /* 0x000ea20000000200 */
        /* <DEDUP_REMOVED lines=8> */
[----:B------:R-:W-:Y:S02]  /*b7d0*/  FSEL R165, R11, -INF , !P1 ;  /* 0xff8000000ba57808 */ /* 0x000fe40004800000 */
[----:B------:R-:W-:Y:S01]  /*b7e0*/  FSEL R72, R20, -INF , !P6 ;  /* 0xff80000014487808 */ /* 0x000fe20007000000 */
[----:B------:R-:W3:Y:S01]  /*b7f0*/  LDSM.16.M88.4 R8, [R233+0x2800] ;  /* 0x00280000e908783b */ /* 0x000ee20000000200 */
[----:B------:R-:W-:-:S02]  /*b800*/  ISETP.GE.AND P2, PT, R19, R58, PT ;  /* 0x0000003a1300720c */ /* 0x000fc40003f46270 */
[----:B------:R-:W-:Y:S02]  /*b810*/  ISETP.GE.AND P4, PT, R19, R54, PT ;  /* 0x000000361300720c */ /* 0x000fe40003f86270 */
[C---:B------:R-:W-:Y:S02]  /*b820*/  ISETP.GE.AND P1, PT, R17.reuse, R58, PT ;  /* 0x0000003a1100720c */ /* 0x040fe40003f26270 */
[----:B------:R-:W-:Y:S02]  /*b830*/  ISETP.GE.AND P6, PT, R17, R54, PT ;  /* 0x000000361100720c */ /* 0x000fe40003fc6270 */
[----:B------:R-:W4:Y:S01]  /*b840*/  LDSM.16.M88.4 R16, [R234+0x3c00] ;  /* 0x003c0000ea10783b */ /* 0x000f220000000200 */
[----:B------:R-:W-:Y:S01]  /*b850*/  FSEL R173, R23, -INF , !P5 ;  /* 0xff80000017ad7808 */ /* 0x000fe20006800000 */
[----:B------:R-:W-:Y:S01]  /*b860*/  VIADD R23, R53, 0x88 ;  /* 0x0000008835177836 */ /* 0x000fe20000000000 */
[----:B------:R-:W-:Y:S02]  /*b870*/  FSEL R176, R176, -INF , !P2 ;  /* 0xff800000b0b07808 */ /* 0x000fe40005000000 */
[----:B------:R-:W-:-:S02]  /*b880*/  ISETP.GE.AND P5, PT, R25, R58, PT ;  /* 0x0000003a1900720c */ /* 0x000fc40003fa6270 */
[----:B------:R-:W-:Y:S02]  /*b890*/  ISETP.GE.AND P2, PT, R25, R54, PT ;  /* 0x000000361900720c */ /* 0x000fe40003f46270 */
[----:B------:R-:W-:Y:S01]  /*b8a0*/  FSEL R201, R22, -INF , !P3 ;  /* 0xff80000016c97808 */ /* 0x000fe20005800000 */
[----:B-1----:R-:W-:Y:S01]  /*b8b0*/  HMMA.16816.F32.BF16 R24, R12, R28, RZ ;  /* 0x0000001c0c18723c */ /* 0x002fe200000418ff */
[----:B------:R-:W-:Y:S01]  /*b8c0*/  FSEL R74, R21, -INF , !P0 ;  /* 0xff800000154a7808 */ /* 0x000fe20004000000 */
[----:B------:R-:W-:Y:S01]  /*b8d0*/  VIADD R21, R53, 0x89 ;  /* 0x0000008935157836 */ /* 0x000fe20000000000 */
[----:B------:R-:W-:Y:S02]  /*b8e0*/  ISETP.GE.AND P3, PT, R37, R58, PT ;  /* 0x0000003a2500720c */ /* 0x000fe40003f66270 */
[----:B------:R-:W-:Y:S01]  /*b8f0*/  FSEL R199, R178, -INF , !P4 ;  /* 0xff800000b2c77808 */ /* 0x000fe20006000000 */
[----:B--2---:R-:W-:Y:S01]  /*b900*/  HMMA.16816.F32.BF16 R184, R4, R32, R184 ;  /* 0x0000002004b8723c */ /* 0x004fe200000418b8 */
[----:B------:R-:W-:Y:S01]  /*b910*/  FSEL R76, R177, -INF , !P1 ;  /* 0xff800000b14c7808 */ /* 0x000fe20004800000 */
[----:B------:R-:W-:Y:S01]  /*b920*/  VIADD R29, R53, 0x90 ;  /* 0x00000090351d7836 */ /* 0x000fe20000000000 */
[----:B------:R-:W-:-:S02]  /*b930*/  FSEL R179, R179, -INF , !P6 ;  /* 0xff800000b3b37808 */ /* 0x000fc40007000000 */
[----:B------:R-:W-:Y:S01]  /*b940*/  FSEL R192, R192, -INF , !P3 ;  /* 0xff800000c0c07808 */ /* 0x000fe20005800000 */
[C---:B------:R-:W-:Y:S01]  /*b950*/  HMMA.16816.F32.BF16 R180, R4.reuse, R34, R180 ;  /* 0x0000002204b4723c */ /* 0x040fe200000418b4 */
[----:B------:R-:W-:Y:S01]  /*b960*/  ISETP.GE.AND P4, PT, R23, R58, PT ;  /* 0x0000003a1700720c */ /* 0x000fe20003f86270 */
[----:B------:R-:W-:Y:S01]  /*b970*/  VIADD R33, R53, 0x91 ;  /* 0x0000009135217836 */ /* 0x000fe20000000000 */
[----:B------:R-:W-:Y:S02]  /*b980*/  ISETP.GE.AND P1, PT, R23, R54, PT ;  /* 0x000000361700720c */ /* 0x000fe40003f26270 */
[C---:B------:R-:W-:Y:S02]  /*b990*/  ISETP.GE.AND P6, PT, R21.reuse, R58, PT ;  /* 0x0000003a1500720c */ /* 0x040fe40003fc6270 */
[-C--:B------:R-:W-:Y:S02]  /*b9a0*/  ISETP.GE.AND P3, PT, R21, R54.reuse, PT ;  /* 0x000000361500720c */ /* 0x080fe40003f66270 */
[----:B------:R-:W1:Y:S01]  /*b9b0*/  LDSM.16.M88.4 R20, [R233+0x2c00] ;  /* 0x002c0000e914783b */ /* 0x000e620000000200 */
[----:B------:R-:W-:Y:S01]  /*b9c0*/  ISETP.GE.AND P0, PT, R37, R54, PT ;  /* 0x000000362500720c */ /* 0x000fe20003f06270 */
[----:B------:R-:W-:Y:S01]  /*b9d0*/  VIADD R37, R53, 0xa0 ;  /* 0x000000a035257836 */ /* 0x000fe20000000000 */
[----:B------:R-:W-:Y:S01]  /*b9e0*/  FSEL R78, R193, -INF , !P5 ;  /* 0xff800000c14e7808 */ /* 0x000fe20006800000 */
[----:B---3--:R-:W-:Y:S01]  /*b9f0*/  HMMA.16816.F32.BF16 R24, R4, R8, R24 ;  /* 0x000000080418723c */ /* 0x008fe20000041818 */
[----:B------:R-:W-:-:S02]  /*ba00*/  FSEL R197, R194, -INF , !P0 ;  /* 0xff800000c2c57808 */ /* 0x000fc40004000000 */
[C---:B------:R-:W-:Y:S02]  /*ba10*/  ISETP.GE.AND P0, PT, R29.reuse, R58, PT ;  /* 0x0000003a1d00720c */ /* 0x040fe40003f06270 */
[----:B------:R-:W-:Y:S01]  /*ba20*/  ISETP.GE.AND P5, PT, R29, R54, PT ;  /* 0x000000361d00720c */ /* 0x000fe20003fa6270 */
[C---:B----4-:R-:W-:Y:S01]  /*ba30*/  HMMA.16816.F32.BF16 R140, R12.reuse, R16, RZ ;  /* 0x000000100c8c723c */ /* 0x050fe200000418ff */
[----:B------:R-:W-:Y:S01]  /*ba40*/  FSEL R195, R195, -INF , !P2 ;  /* 0xff800000c3c37808 */ /* 0x000fe20005000000 */
[----:B------:R-:W-:Y:S01]  /*ba50*/  VIADD R9, R53, 0xa1 ;  /* 0x000000a135097836 */ /* 0x000fe20000000000 */
[----:B------:R-:W-:Y:S02]  /*ba60*/  FSEL R188, R188, -INF , !P4 ;  /* 0xff800000bcbc7808 */ /* 0x000fe40006000000 */
        /* <DEDUP_REMOVED lines=8> */
[----:B------:R-:W-:Y:S02]  /*baf0*/  ISETP.GE.AND P6, PT, R33, R54, PT ;  /* 0x000000362100720c */ /* 0x000fe40003fc6270 */
[----:B------:R-:W2:Y:S01]  /*bb00*/  LDSM.16.M88.4 R32, [R233+0x3000] ;  /* 0x00300000e920783b */ /* 0x000ea20000000200 */
[----:B------:R-:W-:Y:S02]  /*bb10*/  FSEL R191, R191, -INF , !P3 ;  /* 0xff800000bfbf7808 */ /* 0x000fe40005800000 */
[----:B------:R-:W-:Y:S02]  /*bb20*/  FSEL R184, R184, -INF , !P0 ;  /* 0xff800000b8b87808 */ /* 0x000fe40004000000 */
[C---:B------:R-:W-:Y:S02]  /*bb30*/  ISETP.GE.AND P3, PT, R17.reuse, R58, PT ;  /* 0x0000003a1100720c */ /* 0x040fe40003f66270 */
[----:B------:R-:W-:-:S02]  /*bb40*/  ISETP.GE.AND P0, PT, R17, R54, PT ;  /* 0x000000361100720c */ /* 0x000fc40003f06270 */
[----:B------:R-:W-:Y:S01]  /*bb50*/  HMMA.16816.F32.BF16 R16, R12, R18, RZ ;  /* 0x000000120c10723c */ /* 0x000fe200000418ff */
[----:B------:R-:W-:Y:S02]  /*bb60*/  FSEL R187, R187, -INF , !P4 ;  /* 0xff800000bbbb7808 */ /* 0x000fe40006000000 */
[----:B------:R-:W-:Y:S02]  /*bb70*/  FSEL R180, R180, -INF , !P1 ;  /* 0xff800000b4b47808 */ /* 0x000fe40004800000 */
[----:B------:R-:W-:Y:S01]  /*bb80*/  FSEL R189, R186, -INF , !P5 ;  /* 0xff800000babd7808 */ /* 0x000fe20006800000 */
[C---:B------:R-:W-:Y:S01]  /*bb90*/  HMMA.16816.F32.BF16 R28, R4.reuse, R10, R28 ;  /* 0x0000000a041c723c */ /* 0x040fe2000004181c */
[C---:B------:R-:W-:Y:S02]  /*bba0*/  ISETP.GE.AND P4, PT, R9.reuse, R58, PT ;  /* 0x0000003a0900720c */ /* 0x040fe40003f86270 */
[----:B------:R-:W-:Y:S01]  /*bbb0*/  ISETP.GE.AND P1, PT, R9, R54, PT ;  /* 0x000000360900720c */ /* 0x000fe20003f26270 */
[----:B------:R-:W-:Y:S01]  /*bbc0*/  VIADD R9, R53, 0xa9 ;  /* 0x000000a935097836 */ /* 0x000fe20000000000 */
[----:B------:R-:W-:Y:S01]  /*bbd0*/  ISETP.GE.AND P5, PT, R37, R58, PT ;  /* 0x0000003a2500720c */ /* 0x000fe20003fa6270 */
[----:B-1----:R-:W-:Y:S01]  /*bbe0*/  HMMA.16816.F32.BF16 R140, R4, R20, R140 ;  /* 0x00000014048c723c */ /* 0x002fe2000004188c */
[----:B------:R-:W-:Y:S01]  /*bbf0*/  VIADD R11, R53, 0xa8 ;  /* 0x000000a8350b7836 */ /* 0x000fe20000000000 */
[----:B------:R-:W-:-:S02]  /*bc00*/  FSEL R82, R185, -INF , !P2 ;  /* 0xff800000b9527808 */ /* 0x000fc40005000000 */
[----:B------:R-:W-:Y:S02]  /*bc10*/  FSEL R185, R182, -INF , !P6 ;  /* 0xff800000b6b97808 */ /* 0x000fe40007000000 */
[----:B------:R-:W-:Y:S02]  /*bc20*/  FSEL R126, R181, -INF , !P3 ;  /* 0xff800000b57e7808 */ /* 0x000fe40005800000 */
[----:B------:R-:W-:Y:S02]  /*bc30*/  FSEL R183, R183, -INF , !P0 ;  /* 0xff800000b7b77808 */ /* 0x000fe40004000000 */
[----:B------:R-:W-:Y:S02]  /*bc40*/  FSEL R130, R24, -INF , !P5 ;  /* 0xff80000018827808 */ /* 0x000fe40006800000 */
[C---:B------:R-:W-:Y:S01]  /*bc50*/  ISETP.GE.AND P6, PT, R11.reuse, R58, PT ;  /* 0x0000003a0b00720c */ /* 0x040fe20003fc6270 */
[----:B------:R-:W-:Y:S01]  /*bc60*/  HMMA.16816.F32.BF16 R16, R4, R22, R16 ;  /* 0x000000160410723c */ /* 0x000fe20000041810 */
[----:B------:R-:W-:Y:S01]  /*bc70*/  ISETP.GE.AND P3, PT, R11, R54, PT ;  /* 0x000000360b00720c */ /* 0x000fe20003f66270 */
[----:B------:R-:W-:Y:S01]  /*bc80*/  LDSM.16.M88.4 R20, [R234+0x4800] ;  /* 0x00480000ea14783b */ /* 0x000fe20000000200 */
[----:B------:R-:W-:-:S02]  /*bc90*/  ISETP.GE.AND P0, PT, R9, R58, PT ;  /* 0x0000003a0900720c */ /* 0x000fc40003f06270 */
[-C--:B------:R-:W-:Y:S01]  /*bca0*/  ISETP.GE.AND P5, PT, R9, R54.reuse, PT ;  /* 0x000000360900720c */ /* 0x080fe20003fa6270 */
[C---:B--2---:R-:W-:Y:S01]  /*bcb0*/  HMMA.16816.F32.BF16 R112, R4.reuse, R32, R112 ;  /* 0x000000200470723c */ /* 0x044fe20000041870 */
[----:B------:R-:W1:Y:S01]  /*bcc0*/  LDSM.16.M88.4 R8, [R233+0x3400] ;  /* 0x00340000e908783b */ /* 0x000e620000000200 */
[----:B------:R-:W-:Y:S01]  /*bcd0*/  ISETP.GE.AND P2, PT, R37, R54, PT ;  /* 0x000000362500720c */ /* 0x000fe20003f46270 */
[----:B------:R-:W-:Y:S01]  /*bce0*/  VIADD R37, R53, 0xb1 ;  /* 0x000000b135257836 */ /* 0x000fe20000000000 */
[----:B------:R-:W-:Y:S02]  /*bcf0*/  FSEL R132, R25, -INF , !P4 ;  /* 0xff80000019847808 */ /* 0x000fe40006000000 */
[----:B------:R-:W-:Y:S01]  /*bd00*/  FSEL R181, R26, -INF , !P2 ;  /* 0xff8000001ab57808 */ /* 0x000fe20005000000 */
[----:B------:R-:W-:Y:S01]  /*bd10*/  HMMA.16816.F32.BF16 R104, R4, R34, R104 ;  /* 0x000000220468723c */ /* 0x000fe20000041868 */
[----:B------:R-:W-:Y:S01]  /*bd20*/  FSEL R167, R27, -INF , !P1 ;  /* 0xff8000001ba77808 */ /* 0x000fe20004800000 */
[----:B------:R-:W-:Y:S01]  /*bd30*/  VIADD R33, R53, 0xc1 ;  /* 0x000000c135217836 */ /* 0x000fe20000000000 */
[----:B------:R-:W-:-:S02]  /*bd40*/  FSEL R134, R28, -INF , !P6 ;  /* 0xff8000001c867808 */ /* 0x000fc40007000000 */
[C---:B------:R-:W-:Y:S01]  /*bd50*/  ISETP.GE.AND P2, PT, R39.reuse, R58, PT ;  /* 0x0000003a2700720c */ /* 0x040fe20003f46270 */
[C---:B------:R-:W-:Y:S01]  /*bd60*/  HMMA.16816.F32.BF16 R24, R12.reuse, R60, RZ ;  /* 0x0000003c0c18723c */ /* 0x040fe200000418ff */
[----:B------:R-:W-:Y:S01]  /*bd70*/  ISETP.GE.AND P4, PT, R39, R54, PT ;  /* 0x000000362700720c */ /* 0x000fe20003f86270 */
[----:B------:R-:W-:Y:S01]  /*bd80*/  VIADD R39, R53, 0xb8 ;  /* 0x000000b835277836 */ /* 0x000fe20000000000 */
[C---:B------:R-:W-:Y:S02]  /*bd90*/  ISETP.GE.AND P1, PT, R37.reuse, R58, PT ;  /* 0x0000003a2500720c */ /* 0x040fe40003f26270 */
[----:B------:R-:W-:Y:S01]  /*bda0*/  ISETP.GE.AND P6, PT, R37, R54, PT ;  /* 0x000000362500720c */ /* 0x000fe20003fc6270 */
[----:B------:R-:W-:Y:S01]  /*bdb0*/  VIADD R37, R53, 0xb9 ;  /* 0x000000b935257836 */ /* 0x000fe20000000000 */
[----:B------:R-:W-:Y:S01]  /*bdc0*/  FSEL R163, R30, -INF , !P3 ;  /* 0xff8000001ea37808 */ /* 0x000fe20005800000 */
[----:B------:R-:W-:Y:S01]  /*bdd0*/  HMMA.16816.F32.BF16 R60, R12, R62, RZ ;  /* 0x0000003e0c3c723c */ /* 0x000fe200000418ff */
[----:B------:R-:W-:-:S02]  /*bde0*/  FSEL R136, R29, -INF , !P0 ;  /* 0xff8000001d887808 */ /* 0x000fc40004000000 */
[----:B------:R-:W-:Y:S02]  /*bdf0*/  FSEL R155, R31, -INF , !P5 ;  /* 0xff8000001f9b7808 */ /* 0x000fe40006800000 */
[----:B------:R-:W-:Y:S01]  /*be00*/  FSEL R140, R140, -INF , !P2 ;  /* 0xff8000008c8c7808 */ /* 0x000fe20005000000 */
[----:B------:R-:W-:Y:S01]  /*be10*/  LDSM.16.M88.4 R28, [R233+0x3800] ;  /* 0x00380000e91c783b */ /* 0x000fe20000000200 */
[C---:B------:R-:W-:Y:S02]  /*be20*/  ISETP.GE.AND P3, PT, R39.reuse, R58, PT ;  /* 0x0000003a2700720c */ /* 0x040fe40003f66270 */
[----:B------:R-:W-:Y:S02]  /*be30*/  ISETP.GE.AND P0, PT, R39, R54, PT ;  /* 0x000000362700720c */ /* 0x000fe40003f06270 */
[C---:B------:R-:W-:Y:S02]  /*be40*/  ISETP.GE.AND P5, PT, R37.reuse, R58, PT ;  /* 0x0000003a2500720c */ /* 0x040fe40003fa6270 */
[----:B------:R-:W-:-:S02]  /*be50*/  ISETP.GE.AND P2, PT, R37, R54, PT ;  /* 0x000000362500720c */ /* 0x000fc40003f46270 */
[----:B------:R-:W2:Y:S01]  /*be60*/  LDSM.16.M88.4 R36, [R234+0x4c00] ;  /* 0x004c0000ea24783b */ /* 0x000ea20000000200 */
[----:B------:R-:W-:Y:S02]  /*be70*/  FSEL R147, R142, -INF , !P4 ;  /* 0xff8000008e937808 */ /* 0x000fe40006000000 */
[----:B------:R-:W-:Y:S01]  /*be80*/  ISETP.GE.AND P4, PT, R55, R58, PT ;  /* 0x0000003a3700720c */ /* 0x000fe20003f86270 */
[C---:B-1----:R-:W-:Y:S01]  /*be90*/  HMMA.16816.F32.BF16 R24, R4.reuse, R8, R24 ;  /* 0x000000080418723c */ /* 0x042fe20000041818 */
[----:B------:R-:W-:Y:S02]  /*bea0*/  FSEL R129, R19, -INF , !P2 ;  /* 0xff80000013817808 */ /* 0x000fe40005000000 */
[----:B------:R-:W-:Y:S02]  /*beb0*/  FSEL R112, R112, -INF , !P4 ;  /* 0xff80000070707808 */ /* 0x000fe40006000000 */
[----:B------:R-:W-:Y:S01]  /*bec0*/  FSEL R143, R143, -INF , !P6 ;  /* 0xff8000008f8f7808 */ /* 0x000fe20007000000 */
[----:B------:R-:W-:Y:S01]  /*bed0*/  HMMA.16816.F32.BF16 R60, R4, R10, R60 ;  /* 0x0000000a043c723c */ /* 0x000fe2000004183c */
[----:B------:R-:W-:Y:S01]  /*bee0*/  VIADD R9, R53, 0xc9 ;  /* 0x000000c935097836 */ /* 0x000fe20000000000 */
[----:B------:R-:W-:-:S02]  /*bef0*/  FSEL R142, R16, -INF , !P3 ;  /* 0xff800000108e7808 */ /* 0x000fc40005800000 */
[----:B------:R-:W-:Y:S02]  /*bf00*/  FSEL R141, R141, -INF , !P1 ;  /* 0xff8000008d8d7808 */ /* 0x000fe40004800000 */
[C---:B------:R-:W-:Y:S02]  /*bf10*/  ISETP.GE.AND P2, PT, R9.reuse, R58, PT ;  /* 0x0000003a0900720c */ /* 0x040fe40003f46270 */
[----:B------:R-:W-:Y:S02]  /*bf20*/  ISETP.GE.AND P4, PT, R9, R54, PT ;  /* 0x000000360900720c */ /* 0x000fe40003f86270 */
[----:B------:R-:W1:Y:S01]  /*bf30*/  LDSM.16.M88.4 R8, [R233+0x3c00] ;  /* 0x003c0000e908783b */ /* 0x000e620000000200 */
[----:B------:R-:W-:Y:S01]  /*bf40*/  ISETP.GE.AND P6, PT, R33, R58, PT ;  /* 0x0000003a2100720c */ /* 0x000fe20003fc6270 */
[----:B------:R-:W-:-:S04]  /*bf50*/  DEPBAR.LE SB0, 0x0 ;  /* 0x000080000000791a */ /* 0x000fc80000000000 */
[----:B------:R-:W-:Y:S01]  /*bf60*/  BAR.SYNC.DEFER_BLOCKING 0x0 ;  /* 0x0000000000007b1d */ /* 0x000fe20000010000 */
[-C--:B------:R-:W-:Y:S01]  /*bf70*/  ISETP.GE.AND P3, PT, R33, R54.reuse, PT ;  /* 0x000000362100720c */ /* 0x080fe20003f66270 */
[----:B------:R-:W-:Y:S01]  /*bf80*/  VIADD R33, R53, 0xc8 ;  /* 0x000000c835217836 */ /* 0x000fe20000000000 */
[----:B------:R-:W-:Y:S01]  /*bf90*/  ISETP.GE.AND P1, PT, R55, R54, PT ;  /* 0x000000363700720c */ /* 0x000fe20003f26270 */
[----:B------:R-:W-:Y:S01]  /*bfa0*/  VIADD R55, R53, 0xd8 ;  /* 0x000000d835377836 */ /* 0x000fe20000000000 */
[----:B------:R-:W-:Y:S01]  /*bfb0*/  FSEL R146, R17, -INF , !P5 ;  /* 0xff80000011927808 */ /* 0x000fe20006800000 */
[----:B------:R-:W-:Y:S01]  /*bfc0*/  VIADD R17, R53, 0xd0 ;  /* 0x000000d035117836 */ /* 0x000fe20000000000 */
[----:B------:R-:W-:Y:S02]  /*bfd0*/  FSEL R135, R18, -INF , !P0 ;  /* 0xff80000012877808 */ /* 0x000fe40004000000 */
[----:B------:R-:W-:Y:S02]  /*bfe0*/  FSEL R121, R114, -INF , !P1 ;  /* 0xff80000072797808 */ /* 0x000fe40004800000 */
[----:B------:R-:W-:-:S02]  /*bff0*/  ISETP.GE.AND P0, PT, R33, R58, PT ;  /* 0x0000003a2100720c */ /* 0x000fc40003f06270 */
[----:B------:R-:W-:Y:S02]  /*c000*/  ISETP.GE.AND P5, PT, R33, R54, PT ;  /* 0x000000362100720c */ /* 0x000fe40003fa6270 */
[----:B------:R-:W-:Y:S01]  /*c010*/  FSEL R114, R113, -INF , !P6 ;  /* 0xff80000071727808 */ /* 0x000fe20007000000 */
[C---:B------:R-:W-:Y:S01]  /*c020*/  HMMA.16816.F32.BF16 R32, R12.reuse, R20, RZ ;  /* 0x000000140c20723c */ /* 0x040fe200000418ff */
[C---:B------:R-:W-:Y:S02]  /*c030*/  ISETP.GE.AND P1, PT, R17.reuse, R58, PT ;  /* 0x0000003a1100720c */ /* 0x040fe40003f26270 */
[----:B------:R-:W-:Y:S01]  /*c040*/  ISETP.GE.AND P6, PT, R17, R54, PT ;  /* 0x000000361100720c */ /* 0x000fe20003fc6270 */
[----:B------:R-:W-:Y:S01]  /*c050*/  VIADD R17, R53, 0xd1 ;  /* 0x000000d135117836 */ /* 0x000fe20000000000 */
[----:B------:R-:W-:Y:S01]  /*c060*/  FSEL R115, R115, -INF , !P3 ;  /* 0xff80000073737808 */ /* 0x000fe20005800000 */
[----:B------:R-:W-:Y:S01]  /*c070*/  HMMA.16816.F32.BF16 R20, R12, R22, RZ ;  /* 0x000000160c14723c */ /* 0x000fe200000418ff */
[----:B------:R-:W-:-:S02]  /*c080*/  FSEL R148, R104, -INF , !P0 ;  /* 0xff80000068947808 */ /* 0x000fc40004000000 */
[C---:B------:R-:W-:Y:S02]  /*c090*/  ISETP.GE.AND P3, PT, R17.reuse, R58, PT ;  /* 0x0000003a1100720c */ /* 0x040fe40003f66270 */
[----:B------:R-:W-:Y:S02]  /*c0a0*/  ISETP.GE.AND P0, PT, R17, R54, PT ;  /* 0x000000361100720c */ /* 0x000fe40003f06270 */
[C---:B--2---:R-:W-:Y:S01]  /*c0b0*/  HMMA.16816.F32.BF16 R16, R12.reuse, R36, RZ ;  /* 0x000000240c10723c */ /* 0x044fe200000418ff */
[----:B------:R-:W-:Y:S02]  /*c0c0*/  FSEL R111, R106, -INF , !P5 ;  /* 0xff8000006a6f7808 */ /* 0x000fe40006800000 */
[----:B------:R-:W-:Y:S02]  /*c0d0*/  ISETP.GE.AND P5, PT, R55, R58, PT ;  /* 0x0000003a3700720c */ /* 0x000fe40003fa6270 */
[----:B------:R-:W-:Y:S01]  /*c0e0*/  FSEL R97, R27, -INF , !P0 ;  /* 0xff8000001b617808 */ /* 0x000fe20004000000 */
[----:B------:R-:W-:Y:S01]  /*c0f0*/  HMMA.16816.F32.BF16 R12, R12, R38, RZ ;  /* 0x000000260c0c723c */ /* 0x000fe200000418ff */
[----:B------:R-:W-:-:S02]  /*c100*/  FSEL R37, R105, -INF , !P2 ;  /* 0xff80000069257808 */ /* 0x000fc40005000000 */
[----:B------:R-:W-:Y:S01]  /*c110*/  ISETP.GE.AND P2, PT, R55, R54, PT ;  /* 0x000000363700720c */ /* 0x000fe20003f46270 */
[----:B------:R-:W-:Y:S01]  /*c120*/  VIADD R55, R53, 0xd9 ;  /* 0x000000d935377836 */ /* 0x000fe20000000000 */
[----:B------:R-:W-:Y:S01]  /*c130*/  FSEL R107, R107, -INF , !P4 ;  /* 0xff8000006b6b7808 */ /* 0x000fe20006000000 */
[C---:B------:R-:W-:Y:S01]  /*c140*/  HMMA.16816.F32.BF16 R32, R4.reuse, R28, R32 ;  /* 0x0000001c0420723c */ /* 0x040fe20000041820 */
[----:B------:R-:W-:Y:S01]  /*c150*/  VIADD R39, R53, 0xe1 ;  /* 0x000000e135277836 */ /* 0x000fe20000000000 */
[----:B------:R-:W-:Y:S02]  /*c160*/  FSEL R27, R60, -INF , !P5 ;  /* 0xff8000003c1b7808 */ /* 0x000fe40006800000 */
[----:B------:R-:W-:Y:S02]  /*c170*/  ISETP.GE.AND P4, PT, R55, R58, PT ;  /* 0x0000003a3700720c */ /* 0x000fe40003f86270 */
[----:B------:R-:W-:Y:S01]  /*c180*/  HMMA.16816.F32.BF16 R20, R4, R30, R20 ;  /* 0x0000001e0414723c */ /* 0x000fe20000041814 */
[----:B------:R-:W-:-:S02]  /*c190*/  FSEL R29, R24, -INF , !P1 ;  /* 0xff800000181d7808 */ /* 0x000fc40004800000 */
[----:B------:R-:W-:Y:S01]  /*c1a0*/  ISETP.GE.AND P1, PT, R55, R54, PT ;  /* 0x000000363700720c */ /* 0x000fe20003f26270 */
[----:B------:R-:W-:Y:S01]  /*c1b0*/  VIADD R55, R53, 0xe8 ;  /* 0x000000e835377836 */ /* 0x000fe20000000000 */
[C---:B------:R-:W-:Y:S01]  /*c1c0*/  ISETP.GE.AND P0, PT, R39.reuse, R58, PT ;  /* 0x0000003a2700720c */ /* 0x040fe20003f06270 */
[C---:B-1----:R-:W-:Y:S01]  /*c1d0*/  HMMA.16816.F32.BF16 R16, R4.reuse, R8, R16 ;  /* 0x000000080410723c */ /* 0x042fe20000041810 */
[----:B------:R-:W-:Y:S01]  /*c1e0*/  ISETP.GE.AND P5, PT, R39, R54, PT ;  /* 0x000000362700720c */ /* 0x000fe20003fa6270 */
[----:B------:R-:W-:Y:S01]  /*c1f0*/  VIADD R39, R53, 0xe9 ;  /* 0x000000e935277836 */ /* 0x000fe20000000000 */
[----:B------:R-:W-:Y:S02]  /*c200*/  FSEL R93, R62, -INF , !P2 ;  /* 0xff8000003e5d7808 */ /* 0x000fe40005000000 */
[----:B------:R-:W-:Y:S01]  /*c210*/  FSEL R31, R61, -INF , !P4 ;  /* 0xff8000003d1f7808 */ /* 0x000fe20006000000 */
[----:B------:R-:W-:Y:S01]  /*c220*/  HMMA.16816.F32.BF16 R12, R4, R10, R12 ;  /* 0x0000000a040c723c */ /* 0x000fe2000004180c */
[----:B------:R-:W-:-:S02]  /*c230*/  FSEL R63, R63, -INF , !P1 ;  /* 0xff8000003f3f7808 */ /* 0x000fc40004800000 */
[C---:B------:R-:W-:Y:S02]  /*c240*/  ISETP.GE.AND P2, PT, R55.reuse, R58, PT ;  /* 0x0000003a3700720c */ /* 0x040fe40003f46270 */
[----:B------:R-:W-:Y:S01]  /*c250*/  ISETP.GE.AND P4, PT, R55, R54, PT ;  /* 0x000000363700720c */ /* 0x000fe20003f86270 */
[----:B------:R-:W-:Y:S01]  /*c260*/  VIADD R55, R53, 0xf0 ;  /* 0x000000f035377836 */ /* 0x000fe20000000000 */
[----:B------:R-:W-:Y:S01]  /*c270*/  ISETP.GE.AND P1, PT, R39, R58, PT ;  /* 0x0000003a2700720c */ /* 0x000fe20003f26270 */
[----:B------:R-:W-:Y:S01]  /*c280*/  VIADD R7, R53, 0xf8 ;  /* 0x000000f835077836 */ /* 0x000fe20000000000 */
[----:B------:R-:W-:Y:S02]  /*c290*/  FSEL R33, R33, -INF , !P0 ;  /* 0xff80000021217808 */ /* 0x000fe40004000000 */
[----:B------:R-:W-:Y:S02]  /*c2a0*/  ISETP.GE.AND P0, PT, R55, R54, PT ;  /* 0x000000363700720c */ /* 0x000fe40003f06270 */
[----:B------:R-:W-:-:S02]  /*c2b0*/  FSEL R60, R22, -INF , !P4 ;  /* 0xff800000163c7808 */ /* 0x000fc40006000000 */
[----:B------:R-:W-:Y:S02]  /*c2c0*/  FSEL R21, R21, -INF , !P1 ;  /* 0xff80000015157808 */ /* 0x000fe40004800000 */
[C---:B------:R-:W-:Y:S02]  /*c2d0*/  ISETP.GE.AND P4, PT, R7.reuse, R58, PT ;  /* 0x0000003a0700720c */ /* 0x040fe40003f86270 */
[----:B------:R-:W-:Y:S01]  /*c2e0*/  ISETP.GE.AND P1, PT, R7, R54, PT ;  /* 0x000000360700720c */ /* 0x000fe20003f26270 */
[----:B------:R-:W-:Y:S01]  /*c2f0*/  VIADD R7, R53, 0xf9 ;  /* 0x000000f935077836 */ /* 0x000fe20000000000 */
[----:B------:R-:W-:Y:S02]  /*c300*/  FSEL R99, R26, -INF , !P6 ;  /* 0xff8000001a637808 */ /* 0x000fe40007000000 */
[----:B------:R-:W-:Y:S02]  /*c310*/  FSEL R25, R25, -INF , !P3 ;  /* 0xff80000019197808 */ /* 0x000fe40005800000 */
[----:B------:R-:W-:-:S02]  /*c320*/  ISETP.GE.AND P6, PT, R57, R58, PT ;  /* 0x0000003a3900720c */ /* 0x000fc40003fc6270 */
[-C--:B------:R-:W-:Y:S02]  /*c330*/  ISETP.GE.AND P3, PT, R57, R54.reuse, PT ;  /* 0x000000363900720c */ /* 0x080fe40003f66270 */
[----:B------:R-:W-:Y:S02]  /*c340*/  FSEL R57, R18, -INF , !P0 ;  /* 0xff80000012397808 */ /* 0x000fe40004000000 */
[----:B------:R-:W-:Y:S02]  /*c350*/  ISETP.GE.AND P0, PT, R7, R54, PT ;  /* 0x000000360700720c */ /* 0x000fe40003f06270 */
[----:B------:R-:W-:Y:S02]  /*c360*/  FSEL R9, R32, -INF , !P6 ;  /* 0xff80000020097808 */ /* 0x000fe40007000000 */
[----:B------:R-:W-:Y:S02]  /*c370*/  FSEL R52, R15, -INF , !P0 ;  /* 0xff8000000f347808 */ /* 0x000fe40004000000 */
[----:B------:R-:W-:-:S02]  /*c380*/  ISETP.GT.AND P0, PT, R246, R237, PT ;  /* 0x000000edf600720c */ /* 0x000fc40003f04270 */
[----:B------:R-:W-:Y:S01]  /*c390*/  ISETP.GE.AND P6, PT, R39, R54, PT ;  /* 0x000000362700720c */ /* 0x000fe20003fc6270 */
[----:B------:R-:W-:Y:S01]  /*c3a0*/  VIADD R39, R53, 0xf1 ;  /* 0x000000f135277836 */ /* 0x000fe20000000000 */
[----:B------:R-:W-:Y:S02]  /*c3b0*/  FSEL R62, R34, -INF , !P3 ;  /* 0xff800000223e7808 */ /* 0x000fe40005800000 */
[----:B------:R-:W-:Y:S02]  /*c3c0*/  ISETP.GE.AND P3, PT, R55, R58, PT ;  /* 0x0000003a3700720c */ /* 0x000fe40003f66270 */
[----:B------:R-:W-:Y:S02]  /*c3d0*/  FSEL R61, R35, -INF , !P5 ;  /* 0xff800000233d7808 */ /* 0x000fe40006800000 */
[----:B------:R-:W-:Y:S02]  /*c3e0*/  FSEL R5, R20, -INF , !P2 ;  /* 0xff80000014057808 */ /* 0x000fe40005000000 */
[----:B------:R-:W-:-:S02]  /*c3f0*/  FSEL R59, R23, -INF , !P6 ;  /* 0xff800000173b7808 */ /* 0x000fc40007000000 */
[----:B------:R-:W-:Y:S02]  /*c400*/  FSEL R125, R16, -INF , !P3 ;  /* 0xff800000107d7808 */ /* 0x000fe40005800000 */
[C---:B------:R-:W-:Y:S02]  /*c410*/  ISETP.GE.AND P5, PT, R39.reuse, R58, PT ;  /* 0x0000003a2700720c */ /* 0x040fe40003fa6270 */
[----:B------:R-:W-:Y:S02]  /*c420*/  ISETP.GE.AND P2, PT, R39, R54, PT ;  /* 0x000000362700720c */ /* 0x000fe40003f46270 */
[-C--:B------:R-:W-:Y:S02]  /*c430*/  ISETP.GE.AND P6, PT, R53, R58.reuse, PT ;  /* 0x0000003a3500720c */ /* 0x080fe40003fc6270 */
[----:B------:R-:W-:Y:S02]  /*c440*/  ISETP.GE.AND P3, PT, R7, R58, PT ;  /* 0x0000003a0700720c */ /* 0x000fe40003f66270 */
[----:B------:R-:W-:-:S02]  /*c450*/  FSEL R7, R40, -INF , !P6 ;  /* 0xff80000028077808 */ /* 0x000fc40007000000 */
        /* <DEDUP_REMOVED lines=67> */
.L_x_2533:
[----:B------:R-:W-:Y:S02]  /*c890*/  ULDC UR10, c[0x0][0x248] ;  /* 0x00009200000a7ab9 */ /* 0x000fe40000000800 */
[----:B------:R-:W-:-:S06]  /*c8a0*/  USHF.L.U32 UR5, UR10, 0x8, URZ ;  /* 0x000000080a057899 */ /* 0x000fcc000800063f */
[----:B------:R-:W-:-:S04]  /*c8b0*/  IADD3 R12, RZ, -UR5, RZ ;  /* 0x80000005ff0c7c10 */ /* 0x000fc8000fffe0ff */
[----:B------:R-:W-:-:S07]  /*c8c0*/  SHF.R.S32.HI R0, RZ, 0x1f, R12 ;  /* 0x0000001fff007819 */ /* 0x000fce000001140c */
.L_x_2534:
[----:B------:R-:W-:Y:S01]  /*c8d0*/  USHF.L.U32 UR8, UR10, 0x6, URZ ;  /* 0x000000060a087899 */ /* 0x000fe2000800063f */
[C---:B------:R-:W-:Y:S01]  /*c8e0*/  LEA R238, P1, R12.reuse, R238, 0x1 ;  /* 0x000000ee0cee7211 */ /* 0x040fe200078208ff */
[----:B------:R-:W-:Y:S02]  /*c8f0*/  ULDC UR5, c[0x0][0x24c] ;  /* 0x0000930000057ab9 */ /* 0x000fe40000000800 */
[----:B------:R-:W-:Y:S01]  /*c900*/  USHF.L.U64.HI UR5, UR10, 0x6, UR5 ;  /* 0x000000060a057899 */ /* 0x000fe20008010205 */
        /* <DEDUP_REMOVED lines=27> */
.L_x_2532:
        /* <DEDUP_REMOVED lines=173> */
[----:B------:R-:W-:Y:S01]  /*d590*/  FFMA.FTZ R81, R180, UR5, -R92 ;  /* 0x00000005b4517c23 */ /* 0x000fe2000801085c */
[----:B------:R-:W-:Y:S01]  /*d5a0*/  MUFU.EX2 R131, R131 ;  /* 0x0000008300837308 */ /* 0x000fe20000000800 */
[----:B------:R-:W-:Y:S01]  /*d5b0*/  FMNMX.FTZ R0, R165, R0, !PT ;  /* 0x00000000a5007209 */ /* 0x000fe20007810000 */
[----:B------:R-:W-:Y:S01]  /*d5c0*/  FADD.FTZ R150, R177, R150 ;  /* 0x00000096b1967221 */ /* 0x000fe20000010000 */
[----:B------:R-:W-:-:S02]  /*d5d0*/  FFMA.FTZ R64, R64, UR5, -R92 ;  /* 0x0000000540407c23 */ /* 0x000fc4000801085c */
[----:B------:R-:W-:Y:S01]  /*d5e0*/  FMNMX.FTZ R0, R201, R0, !PT ;  /* 0x00000000c9007209 */ /* 0x000fe20007810000 */
[----:B------:R-:W-:Y:S02]  /*d5f0*/  FADD.FTZ R171, R171, R150 ;  /* 0x00000096abab7221 */ /* 0x000fe40000010000 */
        /* <DEDUP_REMOVED lines=84> */
[--C-:B------:R-:W-:Y:S01]  /*db40*/  FFMA.FTZ R137, R137, UR5, -R66.reuse ;  /* 0x0000000589897c23 */ /* 0x100fe20008010842 */
[----:B------:R-:W2:Y:S01]  /*db50*/  MUFU.EX2 R148, R148 ;  /* 0x0000009400947308 */ /* 0x000ea20000000800 */
[----:B------:R-:W3:Y:S01]  /*db60*/  LDSM.16.MT88.4 R40, [R231+0x5400] ;  /* 0x00540000e728783b */ /* 0x000ee20000004200 */
[--C-:B------:R-:W-:Y:S01]  /*db70*/  FFMA.FTZ R110, R110, UR5, -R66.reuse ;  /* 0x000000056e6e7c23 */ /* 0x100fe20008010842 */
[--C-:B------:R-:W-:Y:S01]  /*db80*/  FFMA.FTZ R49, R116, UR5, -R66.reuse ;  /* 0x0000000574317c23 */ /* 0x100fe20008010842 */
[--C-:B------:R-:W-:Y:S01]  /*db90*/  FFMA.FTZ R3, R251, UR5, -R66.reuse ;  /* 0x00000005fb037c23 */ /* 0x100fe20008010842 */
[----:B------:R-:W4:Y:S01]  /*dba0*/  LDSM.16.MT88.4 R32, [R231+0x5800] ;  /* 0x00580000e720783b */ /* 0x000f220000004200 */
        /* <DEDUP_REMOVED lines=43> */
[----:B--2---:R-:W-:Y:S01]  /*de60*/  F2FP.BF16.F32.PACK_AB R37, R132, R157 ;  /* 0x0000009d8425723e */ /* 0x004fe200000010ff */
[--C-:B------:R-:W-:Y:S01]  /*de70*/  FFMA.FTZ R62, R62, UR5, -R66.reuse ;  /* 0x000000053e3e7c23 */ /* 0x100fe20008010842 */
[--C-:B------:R-:W-:Y:S01]  /*de80*/  FFMA.FTZ R61, R61, UR5, -R66.reuse ;  /* 0x000000053d3d7c23 */ /* 0x100fe20008010842 */
[--C-:B------:R-:W-:Y:S01]  /*de90*/  FFMA.FTZ R60, R60, UR5, -R66.reuse ;  /* 0x000000053c3c7c23 */ /* 0x100fe20008010842 */
[----:B-1----:R-:W-:Y:S01]  /*dea0*/  HMMA.16816.F32.BF16 R8, R28, R24, RZ ;  /* 0x000000181c08723c */ /* 0x002fe200000418ff */
[----:B------:R-:W-:-:S02]  /*deb0*/  FFMA.FTZ R59, R59, UR5, -R66 ;  /* 0x000000053b3b7c23 */ /* 0x000fc40008010842 */
        /* <DEDUP_REMOVED lines=9> */
[----:B------:R-:W2:Y:S01]  /*df50*/  MUFU.EX2 R114, R114 ;  /* 0x0000007200727308 */ /* 0x000ea20000000800 */
[----:B------:R-:W5:Y:S01]  /*df60*/  LDSM.16.MT88.4 R4, [R232+0x5c00] ;  /* 0x005c0000e804783b */ /* 0x000f620000004200 */
[----:B-1----:R-:W-:-:S03]  /*df70*/  F2FP.BF16.F32.PACK_AB R25, R122, R137 ;  /* 0x000000897a19723e */ /* 0x002fc600000010ff */
[C---:B---3--:R-:W-:Y:S03]  /*df80*/  HMMA.16816.F32.BF16 R8, R36.reuse, R40, R8 ;  /* 0x000000282408723c */ /* 0x048fe60000041808 */
[----:B------:R-:W-:Y:S03]  /*df90*/  MUFU.EX2 R110, R110 ;  /* 0x0000006e006e7308 */ /* 0x000fe60000000800 */
[----:B------:R-:W-:Y:S01]  /*dfa0*/  HMMA.16816.F32.BF16 R28, R36, R42, R28 ;  /* 0x0000002a241c723c */ /* 0x000fe2000004181c */
[----:B------:R-:W1:Y:S04]  /*dfb0*/  LDSM.16.MT88.4 R36, [R231+0x5c00] ;  /* 0x005c0000e724783b */ /* 0x000e680000004200 */
[----:B------:R-:W3:Y:S01]  /*dfc0*/  MUFU.EX2 R49, R49 ;  /* 0x0000003100317308 */ /* 0x000ee20000000800 */
[----:B--2---:R-:W-:Y:S01]  /*dfd0*/  F2FP.BF16.F32.PACK_AB R27, R114, R133 ;  /* 0x00000085721b723e */ /* 0x004fe200000010ff */
[----:B------:R-:W-:Y:S06]  /*dfe0*/  LDSM.16.MT88.4 R40, [R231+0x6000] ;  /* 0x00600000e728783b */ /* 0x000fec0000004200 */
[----:B------:R-:W-:Y:S01]  /*dff0*/  MUFU.EX2 R3, R3 ;  /* 0x0000000300037308 */ /* 0x000fe20000000800 */
[C---:B------:R-:W-:Y:S06]  /*e000*/  HMMA.16816.F32.BF16 R16, R24.reuse, R20, R16 ;  /* 0x000000141810723c */ /* 0x040fec0000041810 */
[C---:B------:R-:W-:Y:S01]  /*e010*/  HMMA.16816.F32.BF16 R12, R24.reuse, R22, R12 ;  /* 0x00000016180c723c */ /* 0x040fe2000004180c */
[----:B------:R-:W2:Y:S01]  /*e020*/  MUFU.EX2 R112, R112 ;  /* 0x0000007000707308 */ /* 0x000ea20000000800 */
[----:B------:R-:W1:Y:S04]  /*e030*/  LDSM.16.MT88.4 R20, [R232+0x6000] ;  /* 0x00600000e814783b */ /* 0x000e680000004200 */
[C---:B----4-:R-:W-:Y:S03]  /*e040*/  HMMA.16816.F32.BF16 R8, R24.reuse, R32, R8 ;  /* 0x000000201808723c */ /* 0x050fe60000041808 */
[----:B------:R-:W-:Y:S03]  /*e050*/  MUFU.EX2 R116, R116 ;  /* 0x0000007400747308 */ /* 0x000fe60000000800 */
[----:B------:R-:W-:Y:S01]  /*e060*/  HMMA.16816.F32.BF16 R28, R24, R34, R28 ;  /* 0x00000022181c723c */ /* 0x000fe2000004181c */
[----:B------:R-:W-:-:S04]  /*e070*/  F2FP.BF16.F32.PACK_AB R32, R104, R117 ;  /* 0x000000756820723e */ /* 0x000fc800000010ff */
[----:B------:R-:W4:Y:S02]  /*e080*/  MUFU.EX2 R127, R127 ;  /* 0x0000007f007f7308 */ /* 0x000f240000000800 */
[----:B------:R-:W-:Y:S02]  /*e090*/  F2FP.BF16.F32.PACK_AB R24, R108, R123 ;  /* 0x0000007b6c18723e */ /* 0x000fe400000010ff */
[----:B---3--:R-:W-:Y:S02]  /*e0a0*/  F2FP.BF16.F32.PACK_AB R25, R49, R110 ;  /* 0x0000006e3119723e */ /* 0x008fe400000010ff */
[----:B------:R-:W-:Y:S02]  /*e0b0*/  F2FP.BF16.F32.PACK_AB R26, R106, R119 ;  /* 0x000000776a1a723e */ /* 0x000fe400000010ff */
[----:B--2---:R-:W-:Y:S01]  /*e0c0*/  F2FP.BF16.F32.PACK_AB R27, R112, R3 ;  /* 0x00000003701b723e */ /* 0x004fe200000010ff */
        /* <DEDUP_REMOVED lines=73> */
[----:B------:R-:W-:Y:S01]  /*e560*/  F2FP.BF16.F32.PACK_AB R36, R82, R83 ;  /* 0x000000535224723e */ /* 0x000fe200000010ff */
[----:B------:R-:W-:Y:S01]  /*e570*/  MUFU.EX2 R158, R158 ;  /* 0x0000009e009e7308 */ /* 0x000fe20000000800 */
[----:B-----5:R-:W-:Y:S01]  /*e580*/  HMMA.16816.F32.BF16 R16, R20, R24, R16 ;  /* 0x000000181410723c */ /* 0x020fe20000041810 */
[----:B------:R-:W-:Y:S01]  /*e590*/  FADD.FTZ R157, R157, R144 ;  /* 0x000000909d9d7221 */ /* 0x000fe20000010000 */
[----:B------:R-:W-:-:S04]  /*e5a0*/  FADD.FTZ R138, R138, R161 ;  /* 0x000000a18a8a7221 */ /* 0x000fc80000010000 */
[C---:B------:R-:W-:Y:S01]  /*e5b0*/  HMMA.16816.F32.BF16 R12, R20.reuse, R26, R12 ;  /* 0x0000001a140c723c */ /* 0x040fe2000004180c */
[----:B------:R-:W3:Y:S01]  /*e5c0*/  MUFU.EX2 R187, R187 ;  /* 0x000000bb00bb7308 */ /* 0x000ee20000000800 */
[----:B-1----:R-:W-:Y:S01]  /*e5d0*/  F2FP.BF16.F32.PACK_AB R38, R80, R81 ;  /* 0x000000515026723e */ /* 0x002fe200000010ff */
[----:B------:R-:W-:Y:S01]  /*e5e0*/  FADD.FTZ R149, R149, R138 ;  /* 0x0000008a95957221 */ /* 0x000fe20000010000 */
[----:B------:R-:W1:Y:S02]  /*e5f0*/  LDSM.16.MT88.4 R24, [R232+0x7800] ;  /* 0x00780000e818783b */ /* 0x000e640000004200 */
[C---:B------:R-:W-:Y:S01]  /*e600*/  HMMA.16816.F32.BF16 R8, R20.reuse, R32, R8 ;  /* 0x000000201408723c */ /* 0x040fe20000041808 */
[----:B------:R-:W-:Y:S02]  /*e610*/  FADD.FTZ R128, R128, R149 ;  /* 0x0000009580807221 */ /* 0x000fe40000010000 */
[----:B------:R-:W-:Y:S02]  /*e620*/  MUFU.EX2 R160, R160 ;  /* 0x000000a000a07308 */ /* 0x000fe40000000800 */
[----:B------:R-:W-:Y:S01]  /*e630*/  FADD.FTZ R145, R145, R128 ;  /* 0x0000008091917221 */ /* 0x000fe20000010000 */
[----:B------:R-:W-:Y:S01]  /*e640*/  HMMA.16816.F32.BF16 R28, R20, R34, R28 ;  /* 0x00000022141c723c */ /* 0x000fe2000004181c */
[----:B------:R-:W5:Y:S02]  /*e650*/  LDSM.16.MT88.4 R20, [R231+0x7800] ;  /* 0x00780000e714783b */ /* 0x000f640000004200 */
[----:B------:R-:W-:-:S02]  /*e660*/  FADD.FTZ R124, R124, R145 ;  /* 0x000000917c7c7221 */ /* 0x000fc40000010000 */
        /* <DEDUP_REMOVED lines=11> */
[----:B------:R-:W-:Y:S01]  /*e720*/  HMMA.16816.F32.BF16 R16, R36, R4, R16 ;  /* 0x000000042410723c */ /* 0x000fe20000041810 */
[----:B------:R-:W-:Y:S01]  /*e730*/  MUFU.EX2 R77, R77 ;  /* 0x0000004d004d7308 */ /* 0x000fe20000000800 */
[----:B------:R-:W-:-:S04]  /*e740*/  FADD.FTZ R117, R117, R106 ;  /* 0x0000006a75757221 */ /* 0x000fc80000010000 */
[C---:B------:R-:W-:Y:S01]  /*e750*/  HMMA.16816.F32.BF16 R12, R36.reuse, R6, R12 ;  /* 0x00000006240c723c */ /* 0x040fe2000004180c */
[----:B------:R-:W-:Y:S01]  /*e760*/  FADD.FTZ R4, R132, R157 ;  /* 0x0000009d84047221 */ /* 0x000fe20000010000 */
[----:B------:R-:W-:Y:S01]  /*e770*/  FADD.FTZ R104, R104, R117 ;  /* 0x0000007568687221 */ /* 0x000fe20000010000 */
[----:B------:R-:W4:Y:S01]  /*e780*/  MUFU.EX2 R76, R76 ;  /* 0x0000004c004c7308 */ /* 0x000f220000000800 */
[----:B---3--:R-:W-:Y:S01]  /*e790*/  F2FP.BF16.F32.PACK_AB R32, R78, R79 ;  /* 0x0000004f4e20723e */ /* 0x008fe200000010ff */
[----:B------:R-:W-:Y:S01]  /*e7a0*/  FADD.FTZ R151, R151, R4 ;  /* 0x0000000497977221 */ /* 0x000fe20000010000 */
[C---:B--2---:R-:W-:Y:S01]  /*e7b0*/  HMMA.16816.F32.BF16 R8, R36.reuse, R40, R8 ;  /* 0x000000282408723c */ /* 0x044fe20000041808 */
[----:B------:R-:W2:Y:S01]  /*e7c0*/  LDSM.16.MT88.4 R4, [R232+0x7c00] ;  /* 0x007c0000e804783b */ /* 0x000ea20000004200 */
[----:B------:R-:W-:Y:S01]  /*e7d0*/  FFMA.FTZ R132, R147, UR5, -R66 ;  /* 0x0000000593847c23 */ /* 0x000fe20008010842 */
[----:B------:R-:W-:Y:S01]  /*e7e0*/  FADD.FTZ R130, R130, R151 ;  /* 0x0000009782827221 */ /* 0x000fe20000010000 */
[----:B------:R-:W-:Y:S01]  /*e7f0*/  FADD.FTZ R113, R113, R104 ;  /* 0x0000006871717221 */ /* 0x000fe20000010000 */
[----:B------:R-:W-:Y:S01]  /*e800*/  MUFU.EX2 R162, R162 ;  /* 0x000000a200a27308 */ /* 0x000fe20000000800 */
[----:B------:R-:W-:Y:S01]  /*e810*/  HMMA.16816.F32.BF16 R28, R36, R42, R28 ;  /* 0x0000002a241c723c */ /* 0x000fe2000004181c */
[----:B------:R-:W-:Y:S01]  /*e820*/  FADD.FTZ R137, R137, R130 ;  /* 0x0000008289897221 */ /* 0x000fe20000010000 */
[----:B------:R-:W-:Y:S01]  /*e830*/  FADD.FTZ R102, R102, R113 ;  /* 0x0000007166667221 */ /* 0x000fe20000010000 */
[----:B------:R-:W-:-:S02]  /*e840*/  FFMA.FTZ R40, R115, UR5, -R66 ;  /* 0x0000000573287c23 */ /* 0x000fc40008010842 */
[----:B------:R-:W-:Y:S01]  /*e850*/  FADD.FTZ R122, R122, R137 ;  /* 0x000000897a7a7221 */ /* 0x000fe20000010000 */
[----:B------:R-:W-:Y:S01]  /*e860*/  FADD.FTZ R109, R109, R102 ;  /* 0x000000666d6d7221 */ /* 0x000fe20000010000 */
[----:B------:R-:W3:Y:S01]  /*e870*/  MUFU.EX2 R167, R167 ;  /* 0x000000a700a77308 */ /* 0x000ee20000000800 */
[----:B----4-:R-:W-:Y:S01]  /*e880*/  F2FP.BF16.F32.PACK_AB R34, R76, R77 ;  /* 0x0000004d4c22723e */ /* 0x010fe200000010ff */
[----:B------:R-:W-:Y:S01]  /*e890*/  FADD.FTZ R133, R133, R122 ;  /* 0x0000007a85857221 */ /* 0x000fe20000010000 */
[--C-:B------:R-:W-:Y:S01]  /*e8a0*/  FFMA.FTZ R37, R135, UR5, -R66.reuse ;  /* 0x0000000587257c23 */ /* 0x100fe20008010842 */
[--C-:B------:R-:W-:Y:S01]  /*e8b0*/  FFMA.FTZ R38, R129, UR5, -R66.reuse ;  /* 0x0000000581267c23 */ /* 0x100fe20008010842 */
        /* <DEDUP_REMOVED lines=11> */
[----:B------:R-:W4:Y:S01]  /*e970*/  MUFU.EX2 R155, R155 ;  /* 0x0000009b009b7308 */ /* 0x000f220000000800 */
[----:B---3--:R-:W-:Y:S01]  /*e980*/  F2FP.BF16.F32.PACK_AB R33, R167, R162 ;  /* 0x000000a2a721723e */ /* 0x008fe200000010ff */
[----:B------:R-:W-:Y:S01]  /*e990*/  FADD.FTZ R3, R3, R110 ;  /* 0x0000006e03037221 */ /* 0x000fe20000010000 */
[----:B------:R-:W-:Y:S01]  /*e9a0*/  FADD.FTZ R101, R101, R98 ;  /* 0x0000006265657221 */ /* 0x000fe20000010000 */
[----:B------:R-:W-:-:S02]  /*e9b0*/  FFMA.FTZ R36, R125, UR5, -R92 ;  /* 0x000000057d247c23 */ /* 0x000fc4000801085c */
[----:B------:R-:W-:Y:S01]  /*e9c0*/  FADD.FTZ R3, R112, R3 ;  /* 0x0000000370037221 */ /* 0x000fe20000010000 */
[----:B------:R-:W-:Y:S01]  /*e9d0*/  FADD.FTZ R96, R96, R101 ;  /* 0x0000006560607221 */ /* 0x000fe20000010000 */
[----:B------:R-:W-:Y:S02]  /*e9e0*/  MUFU.EX2 R75, R75 ;  /* 0x0000004b004b7308 */ /* 0x000fe40000000800 */
[----:B------:R-:W-:Y:S01]  /*e9f0*/  FADD.FTZ R116, R116, R3 ;  /* 0x0000000374747221 */ /* 0x000fe20000010000 */
[----:B------:R-:W-:Y:S01]  /*ea00*/  FADD.FTZ R95, R95, R96 ;  /* 0x000000605f5f7221 */ /* 0x000fe20000010000 */
[----:B------:R-:W-:Y:S02]  /*ea10*/  FFMA.FTZ R3, R103, UR5, -R92 ;  /* 0x0000000567037c23 */ /* 0x000fe4000801085c */
[----:B------:R-:W-:Y:S01]  /*ea20*/  FADD.FTZ R127, R127, R116 ;  /* 0x000000747f7f7221 */ /* 0x000fe20000010000 */
[----:B------:R-:W-:Y:S01]  /*ea30*/  FADD.FTZ R94, R94, R95 ;  /* 0x0000005f5e5e7221 */ /* 0x000fe20000010000 */
[----:B------:R-:W3:Y:S01]  /*ea40*/  MUFU.EX2 R74, R74 ;  /* 0x0000004a004a7308 */ /* 0x000ee20000000800 */
[----:B----4-:R-:W-:Y:S01]  /*ea50*/  F2FP.BF16.F32.PACK_AB R35, R155, R142 ;  /* 0x0000008e9b23723e */ /* 0x010fe200000010ff */
[----:B------:R-:W-:Y:S01]  /*ea60*/  FADD.FTZ R120, R120, R127 ;  /* 0x0000007f78787221 */ /* 0x000fe20000010000 */
[----:B------:R-:W-:Y:S01]  /*ea70*/  FADD.FTZ R91, R91, R94 ;  /* 0x0000005e5b5b7221 */ /* 0x000fe20000010000 */
[----:B------:R-:W-:Y:S01]  /*ea80*/  FFMA.FTZ R95, R63, UR5, -R66 ;  /* 0x000000053f5f7c23 */ /* 0x000fe20008010842 */
[----:B------:R-:W-:Y:S01]  /*ea90*/  FFMA.FTZ R63, R65, UR5, -R92 ;  /* 0x00000005413f7c23 */ /* 0x000fe2000801085c */
[----:B------:R-:W-:Y:S01]  /*eaa0*/  FADD.FTZ R139, R139, R120 ;  /* 0x000000788b8b7221 */ /* 0x000fe20000010000 */
[----:B------:R-:W-:Y:S01]  /*eab0*/  FADD.FTZ R90, R90, R91 ;  /* 0x0000005b5a5a7221 */ /* 0x000fe20000010000 */
[----:B-1----:R-:W-:Y:S01]  /*eac0*/  HMMA.16816.F32.BF16 R16, R32, R24, R16 ;  /* 0x000000182010723c */ /* 0x002fe20000041810 */
[----:B------:R-:W-:Y:S01]  /*ead0*/  MUFU.EX2 R73, R73 ;  /* 0x0000004900497308 */ /* 0x000fe20000000800 */
[----:B------:R-:W-:Y:S01]  /*eae0*/  FADD.FTZ R126, R126, R139 ;  /* 0x0000008b7e7e7221 */ /* 0x000fe20000010000 */
[----:B------:R-:W-:-:S03]  /*eaf0*/  FADD.FTZ R89, R89, R90 ;  /* 0x0000005a59597221 */ /* 0x000fc60000010000 */
[C---:B------:R-:W-:Y:S01]  /*eb00*/  HMMA.16816.F32.BF16 R12, R32.reuse, R26, R12 ;  /* 0x0000001a200c723c */ /* 0x040fe2000004180c */
[----:B------:R-:W1:Y:S01]  /*eb10*/  LDSM.16.MT88.4 R24, [R231+0x7c00] ;  /* 0x007c0000e718783b */ /* 0x000e620000004200 */
[----:B------:R-:W-:Y:S01]  /*eb20*/  FADD.FTZ R126, R141, R126 ;  /* 0x0000007e8d7e7221 */ /* 0x000fe20000010000 */
[----:B------:R-:W4:Y:S01]  /*eb30*/  MUFU.EX2 R72, R72 ;  /* 0x0000004800487308 */ /* 0x000f220000000800 */
[----:B------:R-:W-:Y:S02]  /*eb40*/  FADD.FTZ R88, R88, R89 ;  /* 0x0000005958587221 */ /* 0x000fe40000010000 */
[----:B-----5:R-:W-:Y:S01]  /*eb50*/  HMMA.16816.F32.BF16 R8, R32, R20, R8 ;  /* 0x000000142008723c */ /* 0x020fe20000041808 */
[----:B------:R-:W-:Y:S01]  /*eb60*/  FADD.FTZ R153, R153, R126 ;  /* 0x0000007e99997221 */ /* 0x000fe20000010000 */
[----:B------:R-:W-:-:S03]  /*eb70*/  FADD.FTZ R87, R87, R88 ;  /* 0x0000005857577221 */ /* 0x000fc60000010000 */
[----:B------:R-:W-:Y:S01]  /*eb80*/  MUFU.EX2 R132, R132 ;  /* 0x0000008400847308 */ /* 0x000fe20000000800 */
[----:B------:R-:W-:Y:S01]  /*eb90*/  HMMA.16816.F32.BF16 R28, R32, R22, R28 ;  /* 0x00000016201c723c */ /* 0x000fe2000004181c */
[----:B------:R-:W5:Y:S01]  /*eba0*/  LDSM.16.MT88.4 R32, [R232+0x8000] ;  /* 0x00800000e820783b */ /* 0x000f620000004200 */
[----:B------:R-:W-:Y:S01]  /*ebb0*/  FADD.FTZ R153, R134, R153 ;  /* 0x0000009986997221 */ /* 0x000fe20000010000 */
[----:B---3--:R-:W-:Y:S01]  /*ebc0*/  F2FP.BF16.F32.PACK_AB R20, R74, R75 ;  /* 0x0000004b4a14723e */ /* 0x008fe200000010ff */
        /* <DEDUP_REMOVED lines=37> */
[----:B------:R-:W4:Y:S01]  /*ee20*/  MUFU.EX2 R68, R68 ;  /* 0x0000004400447308 */ /* 0x000f220000000800 */
[----:B------:R-:W-:Y:S02]  /*ee30*/  FADD.FTZ R74, R74, R75 ;  /* 0x0000004b4a4a7221 */ /* 0x000fe40000010000 */
[----:B-1----:R-:W-:Y:S01]  /*ee40*/  HMMA.16816.F32.BF16 R8, R20, R24, R8 ;  /* 0x000000181408723c */ /* 0x002fe20000041808 */
[----:B------:R-:W-:Y:S01]  /*ee50*/  FADD.FTZ R187, R187, R158 ;  /* 0x0000009ebbbb7221 */ /* 0x000fe20000010000 */
[----:B------:R-:W-:-:S03]  /*ee60*/  FADD.FTZ R73, R73, R74 ;  /* 0x0000004a49497221 */ /* 0x000fc60000010000 */
[----:B------:R-:W-:Y:S01]  /*ee70*/  MUFU.EX2 R39, R39 ;  /* 0x0000002700277308 */ /* 0x000fe20000000800 */
[----:B------:R-:W-:Y:S01]  /*ee80*/  HMMA.16816.F32.BF16 R28, R20, R26, R28 ;  /* 0x0000001a141c723c */ /* 0x000fe2000004181c */
[----:B------:R-:W1:Y:S01]  /*ee90*/  LDSM.16.MT88.4 R20, [R232+0x8400] ;  /* 0x00840000e814783b */ /* 0x000e620000004200 */
[----:B---3--:R-:W-:Y:S01]  /*eea0*/  F2FP.BF16.F32.PACK_AB R24, R70, R71 ;  /* 0x000000474618723e */ /* 0x008fe200000010ff */
[----:B------:R-:W-:Y:S01]  /*eeb0*/  FADD.FTZ R160, R160, R187 ;  /* 0x000000bba0a07221 */ /* 0x000fe20000010000 */
[----:B------:R-:W-:-:S03]  /*eec0*/  FADD.FTZ R72, R72, R73 ;  /* 0x0000004948487221 */ /* 0x000fc60000010000 */
        /* <DEDUP_REMOVED lines=13> */
[----:B------:R-:W-:Y:S02]  /*efa0*/  FADD.FTZ R155, R155, R142 ;  /* 0x0000008e9b9b7221 */ /* 0x000fe40000010000 */
[----:B------:R-:W-:Y:S02]  /*efb0*/  LDSM.16.MT88.4 R140, [R232+0x8c00] ;  /* 0x008c0000e88c783b */ /* 0x000fe40000004200 */
[----:B------:R-:W-:Y:S02]  /*efc0*/  FADD.FTZ R132, R132, R155 ;  /* 0x0000009b84847221 */ /* 0x000fe40000010000 */
[----:B------:R-:W-:Y:S02]  /*efd0*/  MUFU.EX2 R67, R67 ;  /* 0x0000004300437308 */ /* 0x000fe40000000800 */
[----:B------:R-:W-:-:S04]  /*efe0*/  FADD.FTZ R132, R41, R132 ;  /* 0x0000008429847221 */ /* 0x000fc80000010000 */
[----:B------:R-:W-:Y:S02]  /*eff0*/  FADD.FTZ R37, R37, R132 ;  /* 0x0000008425257221 */ /* 0x000fe40000010000 */
[----:B------:R-:W3:Y:S01]  /*f000*/  MUFU.EX2 R50, R50 ;  /* 0x0000003200327308 */ /* 0x000ee20000000800 */
[----:B----4-:R-:W-:Y:S01]  /*f010*/  F2FP.BF16.F32.PACK_AB R27, R43, R42 ;  /* 0x0000002a2b1b723e */ /* 0x010fe200000010ff */
[----:B------:R-:W-:Y:S01]  /*f020*/  FADD.FTZ R38, R38, R37 ;  /* 0x0000002526267221 */ /* 0x000fe20000010000 */
[----:B------:R-:W-:Y:S05]  /*f030*/  LDSM.16.MT88.4 R132, [R231+0x8c00] ;  /* 0x008c0000e784783b */ /* 0x000fea0000004200 */
[----:B------:R-:W-:Y:S01]  /*f040*/  MUFU.EX2 R51, R51 ;  /* 0x0000003300337308 */ /* 0x000fe20000000800 */
[C---:B-----5:R-:W-:Y:S06]  /*f050*/  HMMA.16816.F32.BF16 R16, R24.reuse, R32, R16 ;  /* 0x000000201810723c */ /* 0x060fec0000041810 */
[C---:B------:R-:W-:Y:S01]  /*f060*/  HMMA.16816.F32.BF16 R12, R24.reuse, R34, R12 ;  /* 0x00000022180c723c */ /* 0x040fe2000004180c */
[----:B------:R-:W4:Y:S01]  /*f070*/  MUFU.EX2 R48, R48 ;  /* 0x0000003000307308 */ /* 0x000f220000000800 */
[----:B------:R-:W5:Y:S04]  /*f080*/  LDSM.16.MT88.4 R32, [R231+0x8400] ;  /* 0x00840000e720783b */ /* 0x000f680000004200 */
[C---:B--2---:R-:W-:Y:S03]  /*f090*/  HMMA.16816.F32.BF16 R8, R24.reuse, R4, R8 ;  /* 0x000000041808723c */ /* 0x044fe60000041808 */
[----:B------:R-:W-:Y:S03]  /*f0a0*/  MUFU.EX2 R98, R99 ;  /* 0x0000006300627308 */ /* 0x000fe60000000800 */
[----:B------:R-:W-:Y:S01]  /*f0b0*/  HMMA.16816.F32.BF16 R28, R24, R6, R28 ;  /* 0x00000006181c723c */ /* 0x000fe2000004181c */
[----:B---3--:R-:W-:Y:S01]  /*f0c0*/  F2FP.BF16.F32.PACK_AB R4, R50, R67 ;  /* 0x000000433204723e */ /* 0x008fe200000010ff */
[----:B------:R-:W-:Y:S01]  /*f0d0*/  LDSM.16.MT88.4 R24, [R232+0x8800] ;  /* 0x00880000e818783b */ /* 0x000fe20000004200 */
[----:B------:R-:W-:-:S02]  /*f0e0*/  FADD.FTZ R67, R67, R68 ;  /* 0x0000004443437221 */ /* 0x000fc40000010000 */
[----:B------:R-:W2:Y:S02]  /*f0f0*/  MUFU.EX2 R49, R49 ;  /* 0x0000003100317308 */ /* 0x000ea40000000800 */
[----:B----4-:R-:W-:Y:S01]  /*f100*/  F2FP.BF16.F32.PACK_AB R6, R48, R51 ;  /* 0x000000333006723e */ /* 0x010fe200000010ff */
        /* <DEDUP_REMOVED lines=17> */
[----:B------:R-:W-:-:S06]  /*f220*/  FFMA.FTZ R33, R57, UR5, -R66 ;  /* 0x0000000539217c23 */ /* 0x000fcc0008010842 */
        /* <DEDUP_REMOVED lines=10> */
[----:B------:R-:W-:-:S06]  /*f2d0*/  FADD.FTZ R45, R44, R45 ;  /* 0x0000002d2c2d7221 */ /* 0x000fcc0000010000 */
        /* <DEDUP_REMOVED lines=110> */
.L_x_2536:
[----:B------:R-:W-:Y:S02]  /*f9c0*/  ULDC UR8, c[0x0][0x250] ;  /* 0x0000940000087ab9 */ /* 0x000fe40000000800 */
[----:B------:R-:W-:-:S06]  /*f9d0*/  USHF.L.U32 UR4, UR8, 0x8, URZ ;  /* 0x0000000808047899 */ /* 0x000fcc000800063f */
[----:B------:R-:W-:-:S04]  /*f9e0*/  IADD3 R8, RZ, -UR4, RZ ;  /* 0x80000004ff087c10 */ /* 0x000fc8000fffe0ff */
[----:B------:R-:W-:-:S07]  /*f9f0*/  SHF.R.S32.HI R4, RZ, 0x1f, R8 ;  /* 0x0000001fff047819 */ /* 0x000fce0000011408 */
.L_x_2537:
[----:B------:R-:W-:Y:S01]  /*fa00*/  USHF.L.U32 UR5, UR8, 0x6, URZ ;  /* 0x0000000608057899 */ /* 0x000fe2000800063f */
[C---:B------:R-:W-:Y:S01]  /*fa10*/  LEA R240, P0, R8.reuse, R240, 0x1 ;  /* 0x000000f008f07211 */ /* 0x040fe200078008ff */
[----:B------:R-:W-:Y:S01]  /*fa20*/  ULDC UR4, c[0x0][0x254] ;  /* 0x0000950000047ab9 */ /* 0x000fe20000000800 */
[----:B------:R-:W1:Y:S01]  /*fa30*/  S2R R3, SR_TID.X ;  /* 0x0000000000037919 */ /* 0x000e620000002100 */
[----:B------:R-:W-:Y:S01]  /*fa40*/  USHF.L.U64.HI UR4, UR8, 0x6, UR4 ;  /* 0x0000000608047899 */ /* 0x000fe20008010204 */
[----:B------:R-:W-:Y:S01]  /*fa50*/  LEA.HI.X R241, R8, R241, R4, 0x1, P0 ;  /* 0x000000f108f17211 */ /* 0x000fe200000f0c04 */
[----:B------:R-:W-:Y:S01]  /*fa60*/  IMAD.SHL.U32 R52, R246, 0x100, RZ ;  /* 0x00000100f6347824 */ /* 0x000fe200078e00ff */
        /* <DEDUP_REMOVED lines=17> */
[----:B------:R-:W-:Y:S01]  /*fb80*/  IADD3.X R13, R15, UR4, RZ, P0, !PT ;  /* 0x000000040f0d7c10 */ /* 0x000fe200087fe4ff */
[----:B-1----:R-:W-:Y:S01]  /*fb90*/  IMAD.SHL.U32 R3, R3, 0x2, RZ ;  /* 0x0000000203037824 */ /* 0x002fe200078e00ff */
[----:B------:R-:W-:-:S03]  /*fba0*/  IADD3 R22, P0, R12, UR5, RZ ;  /* 0x000000050c167c10 */ /* 0x000fc6000ff1e0ff */
[----:B------:R1:W-:Y:S01]  /*fbb0*/  LDGSTS.E.BYPASS.LTC128B.128 [R247+0x7800], desc[UR6][R12.64] ;  /* 0x078000000cf77fae */ /* 0x0003e2000b901d46 */
[----:B------:R-:W-:Y:S02]  /*fbc0*/  IADD3.X R23, R13, UR4, RZ, P0, !PT ;  /* 0x000000040d177c10 */ /* 0x000fe400087fe4ff */
[----:B------:R-:W-:Y:S02]  /*fbd0*/  IADD3 R36, P0, R22, UR5, RZ ;  /* 0x0000000516247c10 */ /* 0x000fe4000ff1e0ff */
[----:B------:R-:W-:Y:S01]  /*fbe0*/  LOP3.LUT R3, R3, 0x6, RZ, 0xc0, !PT ;  /* 0x0000000603037812 */ /* 0x000fe200078ec0ff */
[----:B------:R3:W-:Y:S01]  /*fbf0*/  LDGSTS.E.BYPASS.LTC128B.128 [R247+0x8000], desc[UR6][R22.64] ;  /* 0x0800000016f77fae */ /* 0x0007e2000b901d46 */
[----:B------:R-:W-:Y:S02]  /*fc00*/  IADD3.X R37, R23, UR4, RZ, P0, !PT ;  /* 0x0000000417257c10 */ /* 0x000fe400087fe4ff */
[C---:B------:R-:W-:Y:S02]  /*fc10*/  LOP3.LUT R47, R52.reuse, R3, RZ, 0xfc, !PT ;  /* 0x00000003342f7212 */ /* 0x040fe400078efcff */
[----:B------:R-:W-:Y:S01]  /*fc20*/  LOP3.LUT R45, R52, 0x1, R3, 0xfe, !PT ;  /* 0x00000001342d7812 */ /* 0x000fe200078efe03 */
[----:B------:R4:W-:Y:S01]  /*fc30*/  LDGSTS.E.BYPASS.LTC128B.128 [R247+0x8800], desc[UR6][R36.64] ;  /* 0x0880000024f77fae */ /* 0x0009e2000b901d46 */
[----:B------:R-:W-:-:S02]  /*fc40*/  ISETP.GE.AND P2, PT, R47, R58, PT ;  /* 0x0000003a2f00720c */ /* 0x000fc40003f46270 */
[----:B------:R-:W-:Y:S01]  /*fc50*/  ISETP.GE.AND P0, PT, R47, R54, PT ;  /* 0x000000362f00720c */ /* 0x000fe20003f06270 */
[----:B------:R-:W-:Y:S01]  /*fc60*/  LDSM.16.M88.4 R8, [R236] ;  /* 0x00000000ec08783b */ /* 0x000fe20000000200 */
[C---:B------:R-:W-:Y:S02]  /*fc70*/  ISETP.GE.AND P6, PT, R45.reuse, R58, PT ;  /* 0x0000003a2d00720c */ /* 0x040fe40003fc6270 */
[----:B------:R-:W-:Y:S01]  /*fc80*/  ISETP.GE.AND P3, PT, R45, R54, PT ;  /* 0x000000362d00720c */ /* 0x000fe20003f66270 */
[----:B------:R-:W5:Y:S01]  /*fc90*/  LDSM.16.M88.4 R28, [R234+0x1000] ;  /* 0x00100000ea1c783b */ /* 0x000f620000000200 */
[C-C-:B------:R-:W-:Y:S02]  /*fca0*/  LOP3.LUT R45, R52.reuse, 0x10, R3.reuse, 0xfe, !PT ;  /* 0x00000010342d7812 */ /* 0x140fe400078efe03 */
[C-C-:B------:R-:W-:Y:S01]  /*fcb0*/  LOP3.LUT R49, R52.reuse, 0xc1, R3.reuse, 0xfe, !PT ;  /* 0x000000c134317812 */ /* 0x140fe200078efe03 */
[----:B------:R-:W4:Y:S04]  /*fcc0*/  LDSM.16.M88.4 R16, [R234+0x1400] ;  /* 0x00140000ea10783b */ /* 0x000f280000000200 */
[----:B--2---:R-:W-:Y:S04]  /*fcd0*/  LDSM.16.M88.4 R4, [R235] ;  /* 0x00000000eb04783b */ /* 0x004fe80000000200 */
[----:B------:R-:W2:Y:S04]  /*fce0*/  LDSM.16.M88.4 R32, [R233] ;  /* 0x00000000e920783b */ /* 0x000ea80000000200 */
[----:B-1----:R-:W1:Y:S04]  /*fcf0*/  LDSM.16.M88.4 R12, [R230] ;  /* 0x00000000e60c783b */ /* 0x002e680000000200 */
[----:B------:R-:W1:Y:S04]  /*fd00*/  LDSM.16.M88.4 R24, [R234+0x1800] ;  /* 0x00180000ea18783b */ /* 0x000e680000000200 */
[----:B---3--:R-:W3:Y:S04]  /*fd10*/  LDSM.16.M88.4 R20, [R234+0x1c00] ;  /* 0x001c0000ea14783b */ /* 0x008ee80000000200 */
[----:B------:R-:W-:Y:S04]  /*fd20*/  LDSM.16.M88.4 R40, [R229] ;  /* 0x00000000e528783b */ /* 0x000fe80000000200 */
[----:B------:R-:W3:Y:S04]  /*fd30*/  LDSM.16.M88.4 R212, [R234+0x2000] ;  /* 0x00200000ead4783b */ /* 0x000ee80000000200 */
[----:B------:R-:W-:Y:S01]  /*fd40*/  LDSM.16.M88.4 R204, [R234+0x2400] ;  /* 0x00240000eacc783b */ /* 0x000fe20000000200 */
[C---:B-----5:R-:W-:Y:S03]  /*fd50*/  HMMA.16816.F32.BF16 R152, R8.reuse, R28, RZ ;  /* 0x0000001c0898723c */ /* 0x060fe600000418ff */
[----:B------:R-:W-:Y:S04]  /*fd60*/  LDSM.16.M88.4 R184, [R234+0x2c00] ;  /* 0x002c0000eab8783b */ /* 0x000fe80000000200 */
[----:B------:R-:W-:Y:S01]  /*fd70*/  LDSM.16.M88.4 R172, [R234+0x3000] ;  /* 0x00300000eaac783b */ /* 0x000fe20000000200 */
[C---:B----4-:R-:W-:Y:S03]  /*fd80*/  HMMA.16816.F32.BF16 R36, R8.reuse, R16, RZ ;  /* 0x000000100824723c */ /* 0x050fe600000418ff */
[----:B------:R-:W-:Y:S03]  /*fd90*/  LDSM.16.M88.4 R164, [R234+0x3400] ;  /* 0x00340000eaa4783b */ /* 0x000fe60000000200 */
[C---:B------:R-:W-:Y:S01]  /*fda0*/  HMMA.16816.F32.BF16 R16, R8.reuse, R18, RZ ;  /* 0x000000120810723c */ /* 0x040fe200000418ff */
[----:B------:R-:W-:Y:S04]  /*fdb0*/  LDSM.16.M88.4 R156, [R234+0x3800] ;  /* 0x00380000ea9c783b */ /* 0x000fe80000000200 */
[----:B------:R-:W-:Y:S01]  /*fdc0*/  LDSM.16.M88.4 R112, [R234+0x3c00] ;  /* 0x003c0000ea70783b */ /* 0x000fe20000000200 */
[----:B------:R-:W-:Y:S03]  /*fdd0*/  HMMA.16816.F32.BF16 R28, R8, R30, RZ ;  /* 0x0000001e081c723c */ /* 0x000fe600000418ff */
[----:B------:R-:W0:Y:S03]  /*fde0*/  LDGDEPBAR ;  /* 0x00000000000079af */ /* 0x000e260000000000 */
[C---:B--2---:R-:W-:Y:S06]  /*fdf0*/  HMMA.16816.F32.BF16 R152, R4.reuse, R32, R152 ;  /* 0x000000200498723c */ /* 0x044fec0000041898 */
[----:B-1----:R-:W-:Y:S01]  /*fe00*/  HMMA.16816.F32.BF16 R36, R4, R12, R36 ;  /* 0x0000000c0424723c */ /* 0x002fe20000041824 */
[----:B------:R-:W-:-:S04]  /*fe10*/  LOP3.LUT R33, R52, 0xf9, R3, 0xfe, !PT ;  /* 0x000000f934217812 */ /* 0x000fc800078efe03 */
[C---:B------:R-:W-:Y:S01]  /*fe20*/  ISETP.GE.AND P5, PT, R33.reuse, R58, PT ;  /* 0x0000003a2100720c */ /* 0x040fe20003fa6270 */
[----:B------:R-:W-:Y:S01]  /*fe30*/  HMMA.16816.F32.BF16 R16, R4, R14, R16 ;  /* 0x0000000e0410723c */ /* 0x000fe20000041810 */
[----:B------:R-:W1:Y:S01]  /*fe40*/  LDSM.16.M88.4 R12, [R228] ;  /* 0x00000000e40c783b */ /* 0x000e620000000200 */
[----:B------:R-:W-:-:S04]  /*fe50*/  ISETP.GE.AND P1, PT, R33, R54, PT ;  /* 0x000000362100720c */ /* 0x000fc80003f26270 */
[----:B------:R-:W-:Y:S06]  /*fe60*/  HMMA.16816.F32.BF16 R28, R4, R34, R28 ;  /* 0x00000022041c723c */ /* 0x000fec000004181c */
[C---:B------:R-:W-:Y:S01]  /*fe70*/  HMMA.16816.F32.BF16 R32, R8.reuse, R24, RZ ;  /* 0x000000180820723c */ /* 0x040fe200000418ff */
[----:B------:R-:W-:Y:S02]  /*fe80*/  FSEL R67, R152, -INF , !P2 ;  /* 0xff80000098437808 */ /* 0x000fe40005000000 */
[----:B------:R-:W-:Y:S02]  /*fe90*/  FSEL R154, R154, -INF , !P0 ;  /* 0xff8000009a9a7808 */ /* 0x000fe40004000000 */
[----:B------:R-:W-:Y:S01]  /*fea0*/  FSEL R65, R153, -INF , !P6 ;  /* 0xff80000099417808 */ /* 0x000fe20007000000 */
[----:B---3--:R-:W-:Y:S01]  /*feb0*/  HMMA.16816.F32.BF16 R96, R8, R20, RZ ;  /* 0x000000140860723c */ /* 0x008fe200000418ff */
[----:B------:R-:W-:-:S02]  /*fec0*/  LOP3.LUT R25, R52, 0x8, R3, 0xfe, !PT ;  /* 0x0000000834197812 */ /* 0x000fc400078efe03 */
[----:B------:R-:W-:Y:S02]  /*fed0*/  FSEL R152, R155, -INF , !P3 ;  /* 0xff8000009b987808 */ /* 0x000fe40005800000 */
[C---:B------:R-:W-:Y:S01]  /*fee0*/  ISETP.GE.AND P4, PT, R25.reuse, R58, PT ;  /* 0x0000003a1900720c */ /* 0x040fe20003f86270 */
[C---:B------:R-:W-:Y:S01]  /*fef0*/  HMMA.16816.F32.BF16 R20, R8.reuse, R22, RZ ;  /* 0x000000160814723c */ /* 0x040fe200000418ff */
[----:B------:R-:W-:Y:S02]  /*ff00*/  ISETP.GE.AND P2, PT, R25, R54, PT ;  /* 0x000000361900720c */ /* 0x000fe40003f46270 */
[----:B------:R-:W-:Y:S02]  /*ff10*/  LOP3.LUT R25, R52, 0x9, R3, 0xfe, !PT ;  /* 0x0000000934197812 */ /* 0x000fe400078efe03 */
[-C--:B------:R-:W-:Y:S01]  /*ff20*/  ISETP.GE.AND P3, PT, R45, R58.reuse, PT ;  /* 0x0000003a2d00720c */ /* 0x080fe20003f66270 */
[----:B------:R-:W-:Y:S01]  /*ff30*/  HMMA.16816.F32.BF16 R108, R8, R212, RZ ;  /* 0x000000d4086c723c */ /* 0x000fe200000418ff */
[----:B------:R-:W-:-:S02]  /*ff40*/  ISETP.GE.AND P0, PT, R25, R58, PT ;  /* 0x0000003a1900720c */ /* 0x000fc40003f06270 */
[-C--:B------:R-:W-:Y:S02]  /*ff50*/  ISETP.GE.AND P6, PT, R25, R54.reuse, PT ;  /* 0x000000361900720c */ /* 0x080fe40003fc6270 */
[----:B------:R-:W-:Y:S01]  /*ff60*/  FSEL R63, R28, -INF , !P4 ;  /* 0xff8000001c3f7808 */ /* 0x000fe20006000000 */
[----:B------:R-:W-:Y:S01]  /*ff70*/  HMMA.16816.F32.BF16 R24, R8, R26, RZ ;  /* 0x0000001a0818723c */ /* 0x000fe200000418ff */
[----:B------:R-:W-:Y:S02]  /*ff80*/  FSEL R195, R30, -INF , !P2 ;  /* 0xff8000001ec37808 */ /* 0x000fe40005000000 */
[----:B------:R-:W-:Y:S02]  /*ff90*/  FSEL R61, R29, -INF , !P0 ;  /* 0xff8000001d3d7808 */ /* 0x000fe40004000000 */
[----:B------:R-:W-:Y:S01]  /*ffa0*/  FSEL R124, R31, -INF , !P6 ;  /* 0xff8000001f7c7808 */ /* 0x000fe20007000000 */
[----:B------:R-:W-:Y:S01]  /*ffb0*/  HMMA.16816.F32.BF16 R32, R4, R40, R32 ;  /* 0x000000280420723c */ /* 0x000fe20000041820 */
[----:B------:R-:W2:Y:S01]  /*ffc0*/  LDSM.16.M88.4 R28, [R227] ;  /* 0x00000000e31c783b */ /* 0x000ea20000000200 */
[----:B------:R-:W-:-:S02]  /*ffd0*/  ISETP.GE.AND P4, PT, R45, R54, PT ;  /* 0x000000362d00720c */ /* 0x000fc40003f86270 */
[--C-:B------:R-:W-:Y:S02]  /*ffe0*/  LOP3.LUT R45, R52, 0x11, R3.reuse, 0xfe, !PT ;  /* 0x00000011342d7812 */ /* 0x100fe400078efe03 */
[----:B------:R-:W-:Y:S01]  /*fff0*/  FSEL R59, R36, -INF , !P3 ;  /* 0xff800000243b7808 */ /* 0x000fe20005800000 */
[C---:B-1----:R-:W-:Y:S01]  /*10000*/  HMMA.16816.F32.BF16 R96, R4.reuse, R12, R96 ;  /* 0x0000000c0460723c */ /* 0x042fe20000041860 */
[C-C-:B------:R-:W-:Y:S02]  /*10010*/  LOP3.LUT R41, R52.reuse, 0x18, R3.reuse, 0xfe, !PT ;  /* 0x0000001834297812 */ /* 0x140fe400078efe03 */
[-C--:B------:R-:W-:Y:S02]  /*10020*/  ISETP.GE.AND P2, PT, R45, R58.reuse, PT ;  /* 0x0000003a2d00720c */ /* 0x080fe40003f46270 */
[C---:B------:R-:W-:Y:S01]  /*10030*/  ISETP.GE.AND P6, PT, R41.reuse, R58, PT ;  /* 0x0000003a2900720c */ /* 0x040fe20003fc6270 */
[----:B------:R-:W-:Y:S01]  /*10040*/  HMMA.16816.F32.BF16 R20, R4, R14, R20 ;  /* 0x0000000e0414723c */ /* 0x000fe20000041814 */
[----:B------:R-:W-:Y:S01]  /*10050*/  ISETP.GE.AND P3, PT, R41, R54, PT ;  /* 0x000000362900720c */ /* 0x000fe20003f66270 */
[----:B------:R-:W1:Y:S01]  /*10060*/  LDSM.16.M88.4 R12, [R226] ;  /* 0x00000000e20c783b */ /* 0x000e620000000200 */
[----:B------:R-:W-:-:S02]  /*10070*/  LOP3.LUT R41, R52, 0x19, R3, 0xfe, !PT ;  /* 0x0000001934297812 */ /* 0x000fc400078efe03 */
[----:B------:R-:W-:Y:S01]  /*10080*/  FSEL R57, R37, -INF , !P2 ;  /* 0xff80000025397808 */ /* 0x000fe20005000000 */
[----:B------:R-:W-:Y:S01]  /*10090*/  HMMA.16816.F32.BF16 R212, R8, R214, RZ ;  /* 0x000000d608d4723c */ /* 0x000fe200000418ff */
[----:B------:R-:W-:Y:S02]  /*100a0*/  FSEL R179, R38, -INF , !P4 ;  /* 0xff80000026b37808 */ /* 0x000fe40006000000 */
[C---:B------:R-:W-:Y:S02]  /*100b0*/  ISETP.GE.AND P2, PT, R41.reuse, R58, PT ;  /* 0x0000003a2900720c */ /* 0x040fe40003f46270 */
[----:B------:R-:W-:Y:S01]  /*100c0*/  ISETP.GE.AND P4, PT, R41, R54, PT ;  /* 0x000000362900720c */ /* 0x000fe20003f86270 */
[----:B------:R-:W-:Y:S01]  /*100d0*/  HMMA.16816.F32.BF16 R24, R4, R42, R24 ;  /* 0x0000002a0418723c */ /* 0x000fe20000041818 */
[----:B------:R-:W-:Y:S02]  /*100e0*/  FSEL R55, R16, -INF , !P6 ;  /* 0xff80000010377808 */ /* 0x000fe40007000000 */
[----:B------:R-:W-:-:S02]  /*100f0*/  FSEL R153, R18, -INF , !P3 ;  /* 0xff80000012997808 */ /* 0x000fc40005800000 */
[----:B------:R-:W-:Y:S01]  /*10100*/  FSEL R53, R17, -INF , !P2 ;  /* 0xff80000011357808 */ /* 0x000fe20005000000 */
[C---:B------:R-:W-:Y:S01]  /*10110*/  HMMA.16816.F32.BF16 R208, R8.reuse, R204, RZ ;  /* 0x000000cc08d0723c */ /* 0x040fe200000418ff */
[----:B------:R-:W-:Y:S02]  /*10120*/  FSEL R150, R19, -INF , !P4 ;  /* 0xff80000013967808 */ /* 0x000fe40006000000 */
[----:B------:R-:W3:Y:S01]  /*10130*/  LDSM.16.M88.4 R16, [R234+0x2800] ;  /* 0x00280000ea10783b */ /* 0x000ee20000000200 */
[----:B------:R-:W-:Y:S02]  /*10140*/  ISETP.GE.AND P0, PT, R45, R54, PT ;  /* 0x000000362d00720c */ /* 0x000fe40003f06270 */
[----:B------:R-:W-:Y:S01]  /*10150*/  LOP3.LUT R37, R52, 0x20, R3, 0xfe, !PT ;  /* 0x0000002034257812 */ /* 0x000fe200078efe03 */
[----:B------:R-:W-:Y:S01]  /*10160*/  HMMA.16816.F32.BF16 R204, R8, R206, RZ ;  /* 0x000000ce08cc723c */ /* 0x000fe200000418ff */
[----:B------:R-:W-:Y:S01]  /*10170*/  FSEL R118, R39, -INF , !P0 ;  /* 0xff80000027767808 */ /* 0x000fe20004000000 */
[----:B------:R-:W-:Y:S01]  /*10180*/  LDSM.16.M88.4 R44, [R234+0x4800] ;  /* 0x00480000ea2c783b */ /* 0x000fe20000000200 */
[----:B------:R-:W-:-:S02]  /*10190*/  ISETP.GE.AND P0, PT, R37, R58, PT ;  /* 0x0000003a2500720c */ /* 0x000fc40003f06270 */
[----:B------:R-:W-:Y:S01]  /*101a0*/  ISETP.GE.AND P6, PT, R37, R54, PT ;  /* 0x000000362500720c */ /* 0x000fe20003fc6270 */
[C---:B--2---:R-:W-:Y:S01]  /*101b0*/  HMMA.16816.F32.BF16 R108, R4.reuse, R28, R108 ;  /* 0x0000001c046c723c */ /* 0x044fe2000004186c */
[C-C-:B------:R-:W-:Y:S02]  /*101c0*/  LOP3.LUT R39, R52.reuse, 0x21, R3.reuse, 0xfe, !PT ;  /* 0x0000002134277812 */ /* 0x140fe400078efe03 */
[----:B------:R-:W-:Y:S02]  /*101d0*/  LOP3.LUT R37, R52, 0x28, R3, 0xfe, !PT ;  /* 0x0000002834257812 */ /* 0x000fe400078efe03 */
[----:B------:R-:W-:Y:S01]  /*101e0*/  FSEL R69, R32, -INF , !P0 ;  /* 0xff80000020457808 */ /* 0x000fe20004000000 */
[----:B------:R-:W-:Y:S01]  /*101f0*/  HMMA.16816.F32.BF16 R212, R4, R30, R212 ;  /* 0x0000001e04d4723c */ /* 0x000fe200000418d4 */
[C---:B------:R-:W-:Y:S02]  /*10200*/  ISETP.GE.AND P3, PT, R39.reuse, R58, PT ;  /* 0x0000003a2700720c */ /* 0x040fe40003f66270 */
[----:B------:R-:W-:-:S02]  /*10210*/  ISETP.GE.AND P2, PT, R39, R54, PT ;  /* 0x000000362700720c */ /* 0x000fc40003f46270 */
[C---:B------:R-:W-:Y:S01]  /*10220*/  ISETP.GE.AND P4, PT, R37.reuse, R58, PT ;  /* 0x0000003a2500720c */ /* 0x040fe20003f86270 */
[C---:B-1----:R-:W-:Y:S01]  /*10230*/  HMMA.16816.F32.BF16 R208, R4.reuse, R12, R208 ;  /* 0x0000000c04d0723c */ /* 0x042fe200000418d0 */
[----:B------:R-:W-:Y:S02]  /*10240*/  ISETP.GE.AND P0, PT, R37, R54, PT ;  /* 0x000000362500720c */ /* 0x000fe40003f06270 */
[C-C-:B------:R-:W-:Y:S02]  /*10250*/  LOP3.LUT R39, R52.reuse, 0x29, R3.reuse, 0xfe, !PT ;  /* 0x0000002934277812 */ /* 0x140fe400078efe03 */
[----:B------:R-:W-:Y:S01]  /*10260*/  LOP3.LUT R37, R52, 0x30, R3, 0xfe, !PT ;  /* 0x0000003034257812 */ /* 0x000fe200078efe03 */
[----:B------:R-:W-:Y:S01]  /*10270*/  HMMA.16816.F32.BF16 R204, R4, R14, R204 ;  /* 0x0000000e04cc723c */ /* 0x000fe200000418cc */
[----:B------:R-:W-:Y:S01]  /*10280*/  FSEL R127, R34, -INF , !P6 ;  /* 0xff800000227f7808 */ /* 0x000fe20007000000 */
[----:B------:R-:W1:Y:S01]  /*10290*/  LDSM.16.M88.4 R12, [R224] ;  /* 0x00000000e00c783b */ /* 0x000e620000000200 */
[----:B------:R-:W-:-:S02]  /*102a0*/  FSEL R106, R35, -INF , !P2 ;  /* 0xff800000236a7808 */ /* 0x000fc40005000000 */
[----:B------:R-:W-:Y:S01]  /*102b0*/  FSEL R71, R33, -INF , !P3 ;  /* 0xff80000021477808 */ /* 0x000fe20005800000 */
[C---:B------:R-:W-:Y:S01]  /*102c0*/  HMMA.16816.F32.BF16 R188, R8.reuse, R184, RZ ;  /* 0x000000b808bc723c */ /* 0x040fe200000418ff */
[----:B------:R-:W-:Y:S02]  /*102d0*/  ISETP.GE.AND P6, PT, R39, R54, PT ;  /* 0x000000362700720c */ /* 0x000fe40003fc6270 */
[-C--:B------:R-:W-:Y:S02]  /*102e0*/  ISETP.GE.AND P2, PT, R37, R58.reuse, PT ;  /* 0x0000003a2500720c */ /* 0x080fe40003f46270 */
[----:B------:R-:W-:Y:S01]  /*102f0*/  ISETP.GE.AND P3, PT, R39, R58, PT ;  /* 0x0000003a2700720c */ /* 0x000fe20003f66270 */
[----:B---3--:R-:W-:Y:S01]  /*10300*/  HMMA.16816.F32.BF16 R200, R8, R16, RZ ;  /* 0x0000001008c8723c */ /* 0x008fe200000418ff */
[C-C-:B------:R-:W-:Y:S02]  /*10310*/  LOP3.LUT R33, R52.reuse, 0x31, R3.reuse, 0xfe, !PT ;  /* 0x0000003134217812 */ /* 0x140fe400078efe03 */
[----:B------:R-:W-:-:S02]  /*10320*/  LOP3.LUT R29, R52, 0x38, R3, 0xfe, !PT ;  /* 0x00000038341d7812 */ /* 0x000fc400078efe03 */
[----:B------:R-:W-:Y:S01]  /*10330*/  FSEL R73, R24, -INF , !P4 ;  /* 0xff80000018497808 */ /* 0x000fe20006000000 */
[C---:B------:R-:W-:Y:S01]  /*10340*/  HMMA.16816.F32.BF16 R184, R8.reuse, R186, RZ ;  /* 0x000000ba08b8723c */ /* 0x040fe200000418ff */
[----:B------:R-:W-:Y:S02]  /*10350*/  FSEL R121, R26, -INF , !P0 ;  /* 0xff8000001a797808 */ /* 0x000fe40004000000 */
[----:B------:R-:W-:Y:S02]  /*10360*/  FSEL R102, R27, -INF , !P6 ;  /* 0xff8000001b667808 */ /* 0x000fe40007000000 */
[----:B------:R-:W-:Y:S01]  /*10370*/  FSEL R77, R96, -INF , !P2 ;  /* 0xff800000604d7808 */ /* 0x000fe20005000000 */
[C---:B------:R-:W-:Y:S01]  /*10380*/  HMMA.16816.F32.BF16 R180, R8.reuse, R172, RZ ;  /* 0x000000ac08b4723c */ /* 0x040fe200000418ff */
[----:B------:R-:W-:Y:S02]  /*10390*/  ISETP.GE.AND P4, PT, R37, R54, PT ;  /* 0x000000362500720c */ /* 0x000fe40003f86270 */
[-C--:B------:R-:W-:Y:S01]  /*103a0*/  ISETP.GE.AND P0, PT, R33, R58.reuse, PT ;  /* 0x0000003a2100720c */ /* 0x080fe20003f06270 */
[----:B------:R-:W-:Y:S01]  /*103b0*/  LDSM.16.M88.4 R36, [R218] ;  /* 0x00000000da24783b */ /* 0x000fe20000000200 */
[----:B------:R-:W-:Y:S01]  /*103c0*/  FSEL R75, R25, -INF , !P3 ;  /* 0xff800000194b7808 */ /* 0x000fe20005800000 */
[----:B------:R-:W-:Y:S01]  /*103d0*/  HMMA.16816.F32.BF16 R172, R8, R174, RZ ;  /* 0x000000ae08ac723c */ /* 0x000fe200000418ff */
[C---:B------:R-:W-:Y:S01]  /*103e0*/  ISETP.GE.AND P6, PT, R29.reuse, R58, PT ;  /* 0x0000003a1d00720c */ /* 0x040fe20003fc6270 */
[----:B------:R-:W2:Y:S01]  /*103f0*/  LDSM.16.M88.4 R24, [R225] ;  /* 0x00000000e118783b */ /* 0x000ea20000000200 */
[----:B------:R-:W-:-:S02]  /*10400*/  ISETP.GE.AND P2, PT, R29, R54, PT ;  /* 0x000000361d00720c */ /* 0x000fc40003f46270 */
[----:B------:R-:W-:Y:S01]  /*10410*/  LOP3.LUT R29, R52, 0x39, R3, 0xfe, !PT ;  /* 0x00000039341d7812 */ /* 0x000fe200078efe03 */
[----:B------:R-:W-:Y:S01]  /*10420*/  HMMA.16816.F32.BF16 R168, R8, R164, RZ ;  /* 0x000000a408a8723c */ /* 0x000fe200000418ff */
[----:B------:R-:W-:Y:S02]  /*10430*/  FSEL R79, R97, -INF , !P0 ;  /* 0xff800000614f7808 */ /* 0x000fe40004000000 */
[----:B------:R-:W-:Y:S02]  /*10440*/  FSEL R98, R98, -INF , !P4 ;  /* 0xff80000062627808 */ /* 0x000fe40006000000 */
[----:B------:R-:W-:Y:S01]  /*10450*/  ISETP.GE.AND P3, PT, R33, R54, PT ;  /* 0x000000362100720c */ /* 0x000fe20003f66270 */
[----:B-1----:R-:W-:Y:S01]  /*10460*/  HMMA.16816.F32.BF16 R188, R4, R12, R188 ;  /* 0x0000000c04bc723c */ /* 0x002fe200000418bc */
[C---:B------:R-:W-:Y:S01]  /*10470*/  ISETP.GE.AND P0, PT, R29.reuse, R58, PT ;  /* 0x0000003a1d00720c */ /* 0x040fe20003f06270 */
[----:B------:R-:W-:Y:S01]  /*10480*/  LDSM.16.M88.4 R32, [R234+0x4400] ;  /* 0x00440000ea20783b */ /* 0x000fe20000000200 */
[----:B------:R-:W-:-:S02]  /*10490*/  ISETP.GE.AND P4, PT, R29, R54, PT ;  /* 0x000000361d00720c */ /* 0x000fc40003f86270 */
[--C-:B------:R-:W-:Y:S01]  /*104a0*/  LOP3.LUT R29, R52, 0x40, R3.reuse, 0xfe, !PT ;  /* 0x00000040341d7812 */ /* 0x100fe200078efe03 */
[----:B------:R-:W-:Y:S01]  /*104b0*/  HMMA.16816.F32.BF16 R184, R4, R14, R184 ;  /* 0x0000000e04b8723c */ /* 0x000fe200000418b8 */
[----:B------:R-:W-:Y:S01]  /*104c0*/  FSEL R148, R99, -INF , !P3 ;  /* 0xff80000063947808 */ /* 0x000fe20005800000 */
[----:B------:R-:W1:Y:S01]  /*104d0*/  LDSM.16.M88.4 R12, [R222] ;  /* 0x00000000de0c783b */ /* 0x000e620000000200 */
        /* <DEDUP_REMOVED lines=11> */
[----:B------:R-:W-:Y:S02]  /*10590*/  ISETP.GE.AND P0, PT, R29, R54, PT ;  /* 0x000000361d00720c */ /* 0x000fe40003f06270 */
[----:B------:R-:W-:-:S02]  /*105a0*/  ISETP.GE.AND P4, PT, R17, R58, PT ;  /* 0x0000003a1100720c */ /* 0x000fc40003f86270 */
[----:B------:R-:W-:Y:S01]  /*105b0*/  FSEL R85, R108, -INF , !P3 ;  /* 0xff8000006c557808 */ /* 0x000fe20005800000 */
[----:B--2---:R-:W-:Y:S01]  /*105c0*/  HMMA.16816.F32.BF16 R200, R4, R24, R200 ;  /* 0x0000001804c8723c */ /* 0x004fe200000418c8 */
[----:B------:R-:W-:Y:S02]  /*105d0*/  ISETP.GE.AND P2, PT, R29, R58, PT ;  /* 0x0000003a1d00720c */ /* 0x000fe40003f46270 */
[----:B------:R-:W-:Y:S02]  /*105e0*/  ISETP.GE.AND P3, PT, R17, R54, PT ;  /* 0x000000361100720c */ /* 0x000fe40003f66270 */
[C-C-:B------:R-:W-:Y:S01]  /*105f0*/  LOP3.LUT R21, R52.reuse, 0x50, R3.reuse, 0xfe, !PT ;  /* 0x0000005034157812 */ /* 0x140fe200078efe03 */
[----:B------:R-:W-:Y:S01]  /*10600*/  HMMA.16816.F32.BF16 R128, R8, R112, RZ ;  /* 0x000000700880723c */ /* 0x000fe200000418ff */
[----:B------:R-:W-:Y:S02]  /*10610*/  LOP3.LUT R17, R52, 0x49, R3, 0xfe, !PT ;  /* 0x0000004934117812 */ /* 0x000fe400078efe03 */
[----:B------:R-:W-:-:S02]  /*10620*/  FSEL R119, R111, -INF , !P0 ;  /* 0xff8000006f777808 */ /* 0x000fc40004000000 */
[----:B------:R-:W-:Y:S01]  /*10630*/  FSEL R91, R212, -INF , !P4 ;  /* 0xff800000d45b7808 */ /* 0x000fe20006000000 */
[----:B------:R-:W-:Y:S01]  /*10640*/  HMMA.16816.F32.BF16 R112, R8, R114, RZ ;  /* 0x000000720870723c */ /* 0x000fe200000418ff */
[----:B------:R-:W-:Y:S02]  /*10650*/  FSEL R87, R109, -INF , !P2 ;  /* 0xff8000006d577808 */ /* 0x000fe40005000000 */
[----:B------:R-:W-:Y:S02]  /*10660*/  FSEL R110, R110, -INF , !P6 ;  /* 0xff8000006e6e7808 */ /* 0x000fe40007000000 */
[C---:B------:R-:W-:Y:S01]  /*10670*/  ISETP.GE.AND P0, PT, R21.reuse, R58, PT ;  /* 0x0000003a1500720c */ /* 0x040fe20003f06270 */
[----:B-1----:R-:W-:Y:S01]  /*10680*/  HMMA.16816.F32.BF16 R168, R4, R12, R168 ;  /* 0x0000000c04a8723c */ /* 0x002fe200000418a8 */
[----:B------:R-:W-:Y:S02]  /*10690*/  ISETP.GE.AND P4, PT, R21, R54, PT ;  /* 0x000000361500720c */ /* 0x000fe40003f86270 */
[----:B------:R-:W-:-:S02]  /*106a0*/  ISETP.GE.AND P2, PT, R17, R58, PT ;  /* 0x0000003a1100720c */ /* 0x000fc40003f46270 */
[----:B------:R-:W-:Y:S01]  /*106b0*/  ISETP.GE.AND P6, PT, R17, R54, PT ;  /* 0x000000361100720c */ /* 0x000fe20003fc6270 */
[----:B------:R-:W-:Y:S01]  /*106c0*/  HMMA.16816.F32.BF16 R164, R4, R14, R164 ;  /* 0x0000000e04a4723c */ /* 0x000fe200000418a4 */
[C-C-:B------:R-:W-:Y:S01]  /*106d0*/  LOP3.LUT R23, R52.reuse, 0x51, R3.reuse, 0xfe, !PT ;  /* 0x0000005134177812 */ /* 0x140fe200078efe03 */
[----:B------:R-:W1:Y:S01]  /*106e0*/  LDSM.16.M88.4 R12, [R220] ;  /* 0x00000000dc0c783b */ /* 0x000e620000000200 */
[----:B------:R-:W-:Y:S02]  /*106f0*/  LOP3.LUT R21, R52, 0x58, R3, 0xfe, !PT ;  /* 0x0000005834157812 */ /* 0x000fe400078efe03 */
[----:B------:R-:W-:Y:S01]  /*10700*/  FSEL R249, R214, -INF , !P3 ;  /* 0xff800000d6f97808 */ /* 0x000fe20005800000 */
[----:B------:R-:W-:Y:S01]  /*10710*/  HMMA.16816.F32.BF16 R16, R8, R18, RZ ;  /* 0x000000120810723c */ /* 0x000fe200000418ff */
[----:B------:R-:W-:Y:S02]  /*10720*/  FSEL R95, R213, -INF , !P2 ;  /* 0xff800000d55f7808 */ /* 0x000fe40005000000 */
        /* <DEDUP_REMOVED lines=8> */
[----:B------:R-:W2:Y:S01]  /*107b0*/  LDSM.16.M88.4 R20, [R223] ;  /* 0x00000000df14783b */ /* 0x000ea20000000200 */
[----:B------:R-:W-:-:S02]  /*107c0*/  LOP3.LUT R25, R52, 0x59, R3, 0xfe, !PT ;  /* 0x0000005934197812 */ /* 0x000fc400078efe03 */
[----:B------:R-:W-:Y:S02]  /*107d0*/  FSEL R56, R209, -INF , !P3 ;  /* 0xff800000d1387808 */ /* 0x000fe40005800000 */
[----:B------:R-:W-:Y:S02]  /*107e0*/  FSEL R213, R210, -INF , !P4 ;  /* 0xff800000d2d57808 */ /* 0x000fe40006000000 */
[C---:B------:R-:W-:Y:S02]  /*107f0*/  ISETP.GE.AND P3, PT, R25.reuse, R58, PT ;  /* 0x0000003a1900720c */ /* 0x040fe40003f66270 */
[C---:B------:R-:W-:Y:S01]  /*10800*/  HMMA.16816.F32.BF16 R16, R4.reuse, R26, R16 ;  /* 0x0000001a0410723c */ /* 0x040fe20000041810 */
[----:B------:R-:W-:Y:S02]  /*10810*/  ISETP.GE.AND P4, PT, R25, R54, PT ;  /* 0x000000361900720c */ /* 0x000fe40003f86270 */
[----:B------:R-:W-:Y:S02]  /*10820*/  LOP3.LUT R25, R52, 0x60, R3, 0xfe, !PT ;  /* 0x0000006034197812 */ /* 0x000fe400078efe03 */
[----:B------:R-:W-:Y:S01]  /*10830*/  FSEL R211, R211, -INF , !P2 ;  /* 0xff800000d3d37808 */ /* 0x000fe20005000000 */
[----:B------:R-:W-:Y:S01]  /*10840*/  HMMA.16816.F32.BF16 R40, R4, R36, R40 ;  /* 0x000000240428723c */ /* 0x000fe20000041828 */
[----:B------:R-:W-:-:S02]  /*10850*/  FSEL R204, R204, -INF , !P6 ;  /* 0xff800000cccc7808 */ /* 0x000fc40007000000 */
[C---:B------:R-:W-:Y:S02]  /*10860*/  ISETP.GE.AND P2, PT, R25.reuse, R58, PT ;  /* 0x0000003a1900720c */ /* 0x040fe40003f46270 */
[----:B------:R-:W-:Y:S01]  /*10870*/  ISETP.GE.AND P6, PT, R25, R54, PT ;  /* 0x000000361900720c */ /* 0x000fe20003fc6270 */
[C---:B-1----:R-:W-:Y:S01]  /*10880*/  HMMA.16816.F32.BF16 R128, R4.reuse, R12, R128 ;  /* 0x0000000c0480723c */ /* 0x042fe20000041880 */
[C-C-:B------:R-:W-:Y:S02]  /*10890*/  LOP3.LUT R27, R52.reuse, 0x61, R3.reuse, 0xfe, !PT ;  /* 0x00000061341b7812 */ /* 0x140fe400078efe03 */
[----:B------:R-:W-:Y:S02]  /*108a0*/  LOP3.LUT R25, R52, 0x68, R3, 0xfe, !PT ;  /* 0x0000006834197812 */ /* 0x000fe400078efe03 */
[----:B------:R-:W-:Y:S01]  /*108b0*/  FSEL R209, R206, -INF , !P0 ;  /* 0xff800000ced17808 */ /* 0x000fe20004000000 */
[----:B------:R-:W-:Y:S01]  /*108c0*/  HMMA.16816.F32.BF16 R112, R4, R14, R112 ;  /* 0x0000000e0470723c */ /* 0x000fe20000041870 */
[----:B------:R-:W-:-:S02]  /*108d0*/  FSEL R60, R205, -INF , !P3 ;  /* 0xff800000cd3c7808 */ /* 0x000fc40005800000 */
[----:B------:R-:W-:Y:S02]  /*108e0*/  FSEL R207, R207, -INF , !P4 ;  /* 0xff800000cfcf7808 */ /* 0x000fe40006000000 */
[----:B------:R-:W-:Y:S01]  /*108f0*/  FSEL R200, R200, -INF , !P2 ;  /* 0xff800000c8c87808 */ /* 0x000fe20005000000 */
[C---:B------:R-:W-:Y:S01]  /*10900*/  HMMA.16816.F32.BF16 R32, R4.reuse, R38, R32 ;  /* 0x000000260420723c */ /* 0x040fe20000041820 */
[C---:B------:R-:W-:Y:S02]  /*10910*/  ISETP.GE.AND P0, PT, R27.reuse, R58, PT ;  /* 0x0000003a1b00720c */ /* 0x040fe40003f06270 */
[----:B------:R-:W-:Y:S02]  /*10920*/  ISETP.GE.AND P3, PT, R27, R54, PT ;  /* 0x000000361b00720c */ /* 0x000fe40003f66270 */
[C---:B------:R-:W-:Y:S02]  /*10930*/  ISETP.GE.AND P4, PT, R25.reuse, R58, PT ;  /* 0x0000003a1900720c */ /* 0x040fe40003f86270 */
[----:B------:R-:W-:Y:S01]  /*10940*/  ISETP.GE.AND P2, PT, R25, R54, PT ;  /* 0x000000361900720c */ /* 0x000fe20003f46270 */
[----:B--2---:R-:W-:Y:S01]  /*10950*/  HMMA.16816.F32.BF16 R180, R4, R20, R180 ;  /* 0x0000001404b4723c */ /* 0x004fe200000418b4 */
[----:B------:R-:W-:-:S02]  /*10960*/  LOP3.LUT R27, R52, 0x69, R3, 0xfe, !PT ;  /* 0x00000069341b7812 */ /* 0x000fc400078efe03 */
[----:B------:R-:W-:Y:S02]  /*10970*/  LOP3.LUT R25, R52, 0x70, R3, 0xfe, !PT ;  /* 0x0000007034197812 */ /* 0x000fe400078efe03 */
[----:B------:R-:W-:Y:S01]  /*10980*/  FSEL R205, R202, -INF , !P6 ;  /* 0xff800000cacd7808 */ /* 0x000fe20007000000 */
[----:B------:R-:W-:Y:S01]  /*10990*/  HMMA.16816.F32.BF16 R172, R4, R22, R172 ;  /* 0x0000001604ac723c */ /* 0x000fe200000418ac */
[----:B------:R-:W-:Y:S02]  /*109a0*/  FSEL R203, R203, -INF , !P3 ;  /* 0xff800000cbcb7808 */ /* 0x000fe40005800000 */
[----:B------:R-:W-:Y:S02]  /*109b0*/  FSEL R64, R16, -INF , !P4 ;  /* 0xff80000010407808 */ /* 0x000fe40006000000 */
        /* <DEDUP_REMOVED lines=8> */
[----:B------:R-:W-:Y:S02]  /*10a40*/  FSEL R188, R188, -INF , !P3 ;  /* 0xff800000bcbc7808 */ /* 0x000fe40005800000 */
[-C--:B------:R-:W-:Y:S02]  /*10a50*/  ISETP.GE.AND P0, PT, R27, R58.reuse, PT ;  /* 0x0000003a1b00720c */ /* 0x080fe40003f06270 */
[-C--:B------:R-:W-:Y:S02]  /*10a60*/  ISETP.GE.AND P2, PT, R25, R58.reuse, PT ;  /* 0x0000003a1900720c */ /* 0x080fe40003f46270 */
[C---:B------:R-:W-:Y:S02]  /*10a70*/  ISETP.GE.AND P6, PT, R21.reuse, R58, PT ;  /* 0x0000003a1500720c */ /* 0x040fe40003fc6270 */
[----:B------:R-:W-:Y:S02]  /*10a80*/  ISETP.GE.AND P3, PT, R21, R54, PT ;  /* 0x000000361500720c */ /* 0x000fe40003f66270 */
[----:B------:R-:W-:-:S02]  /*10a90*/  LOP3.LUT R21, R52, 0x79, R3, 0xfe, !PT ;  /* 0x0000007934157812 */ /* 0x000fc400078efe03 */
[----:B------:R-:W-:Y:S02]  /*10aa0*/  FSEL R66, R17, -INF , !P0 ;  /* 0xff80000011427808 */ /* 0x000fe40004000000 */
[----:B------:R-:W-:Y:S01]  /*10ab0*/  FSEL R68, R189, -INF , !P2 ;  /* 0xff800000bd447808 */ /* 0x000fe20005000000 */
[----:B------:R-:W1:Y:S01]  /*10ac0*/  LDSM.16.M88.4 R16, [R221] ;  /* 0x00000000dd10783b */ /* 0x000e620000000200 */
[----:B------:R-:W-:Y:S02]  /*10ad0*/  FSEL R193, R190, -INF , !P4 ;  /* 0xff800000bec17808 */ /* 0x000fe40006000000 */
[----:B------:R-:W-:Y:S02]  /*10ae0*/  ISETP.GE.AND P0, PT, R25, R54, PT ;  /* 0x000000361900720c */ /* 0x000fe40003f06270 */
[C---:B------:R-:W-:Y:S02]  /*10af0*/  ISETP.GE.AND P2, PT, R21.reuse, R58, PT ;  /* 0x0000003a1500720c */ /* 0x040fe40003f46270 */
[----:B------:R-:W-:-:S02]  /*10b00*/  ISETP.GE.AND P4, PT, R21, R54, PT ;  /* 0x000000361500720c */ /* 0x000fc40003f86270 */
[--C-:B------:R-:W-:Y:S02]  /*10b10*/  LOP3.LUT R21, R52, 0x80, R3.reuse, 0xfe, !PT ;  /* 0x0000008034157812 */ /* 0x100fe400078efe03 */
        /* <DEDUP_REMOVED lines=11> */
[----:B------:R-:W-:Y:S02]  /*10bd0*/  ISETP.GE.AND P2, PT, R23, R54, PT ;  /* 0x000000361700720c */ /* 0x000fe40003f46270 */
[C---:B------:R-:W-:Y:S02]  /*10be0*/  ISETP.GE.AND P4, PT, R21.reuse, R58, PT ;  /* 0x0000003a1500720c */ /* 0x040fe40003f86270 */
[----:B------:R-:W-:Y:S02]  /*10bf0*/  ISETP.GE.AND P0, PT, R21, R54, PT ;  /* 0x000000361500720c */ /* 0x000fe40003f06270 */
[----:B------:R-:W2:Y:S01]  /*10c00*/  LDSM.16.M88.4 R20, [R234+0x4000] ;  /* 0x00400000ea14783b */ /* 0x000ea20000000200 */
[C-C-:B------:R-:W-:Y:S01]  /*10c10*/  LOP3.LUT R25, R52.reuse, 0x90, R3.reuse, 0xfe, !PT ;  /* 0x0000009034197812 */ /* 0x140fe200078efe03 */
[----:B-1----:R-:W-:Y:S01]  /*10c20*/  HMMA.16816.F32.BF16 R160, R4, R16, R160 ;  /* 0x0000001004a0723c */ /* 0x002fe200000418a0 */
[----:B------:R-:W-:Y:S02]  /*10c30*/  LOP3.LUT R27, R52, 0x89, R3, 0xfe, !PT ;  /* 0x00000089341b7812 */ /* 0x000fe400078efe03 */
[----:B------:R-:W-:-:S02]  /*10c40*/  FSEL R183, R183, -INF , !P2 ;  /* 0xff800000b7b77808 */ /* 0x000fc40005000000 */
[----:B------:R-:W-:Y:S01]  /*10c50*/  FSEL R172, R172, -INF , !P4 ;  /* 0xff800000acac7808 */ /* 0x000fe20006000000 */
[----:B------:R-:W-:Y:S01]  /*10c60*/  HMMA.16816.F32.BF16 R156, R4, R18, R156 ;  /* 0x00000012049c723c */ /* 0x000fe2000004189c */
        /* <DEDUP_REMOVED lines=8> */
[----:B------:R-:W-:Y:S02]  /*10cf0*/  ISETP.GE.AND P6, PT, R27, R54, PT ;  /* 0x000000361b00720c */ /* 0x000fe40003fc6270 */
[C---:B------:R-:W-:Y:S02]  /*10d00*/  ISETP.GE.AND P0, PT, R25.reuse, R58, PT ;  /* 0x0000003a1900720c */ /* 0x040fe40003f06270 */
[----:B------:R-:W-:-:S02]  /*10d10*/  ISETP.GE.AND P3, PT, R25, R54, PT ;  /* 0x000000361900720c */ /* 0x000fc40003f66270 */
[----:B------:R-:W1:Y:S01]  /*10d20*/  LDSM.16.M88.4 R24, [R219] ;  /* 0x00000000db18783b */ /* 0x000e620000000200 */
[--C-:B------:R-:W-:Y:S02]  /*10d30*/  LOP3.LUT R17, R52, 0x98, R3.reuse, 0xfe, !PT ;  /* 0x0000009834117812 */ /* 0x100fe400078efe03 */
[----:B------:R-:W-:Y:S02]  /*10d40*/  FSEL R175, R175, -INF , !P6 ;  /* 0xff800000afaf7808 */ /* 0x000fe40007000000 */
[----:B------:R-:W-:Y:S02]  /*10d50*/  FSEL R168, R168, -INF , !P2 ;  /* 0xff800000a8a87808 */ /* 0x000fe40005000000 */
[C---:B------:R-:W-:Y:S01]  /*10d60*/  ISETP.GE.AND P6, PT, R17.reuse, R58, PT ;  /* 0x0000003a1100720c */ /* 0x040fe20003fc6270 */
[----:B--2---:R-:W-:Y:S01]  /*10d70*/  HMMA.16816.F32.BF16 R28, R8, R20, RZ ;  /* 0x00000014081c723c */ /* 0x004fe200000418ff */
[----:B------:R-:W-:Y:S02]  /*10d80*/  ISETP.GE.AND P2, PT, R17, R54, PT ;  /* 0x000000361100720c */ /* 0x000fe40003f46270 */
[----:B------:R-:W-:-:S02]  /*10d90*/  LOP3.LUT R17, R52, 0x99, R3, 0xfe, !PT ;  /* 0x0000009934117812 */ /* 0x000fc400078efe03 */
[----:B------:R-:W-:Y:S01]  /*10da0*/  FSEL R174, R169, -INF , !P0 ;  /* 0xff800000a9ae7808 */ /* 0x000fe20004000000 */
[----:B------:R-:W-:Y:S01]  /*10db0*/  HMMA.16816.F32.BF16 R20, R8, R22, RZ ;  /* 0x000000160814723c */ /* 0x000fe200000418ff */
[----:B------:R-:W-:Y:S02]  /*10dc0*/  FSEL R173, R170, -INF , !P4 ;  /* 0xff800000aaad7808 */ /* 0x000fe40006000000 */
[C---:B------:R-:W-:Y:S02]  /*10dd0*/  ISETP.GE.AND P0, PT, R17.reuse, R58, PT ;  /* 0x0000003a1100720c */ /* 0x040fe40003f06270 */
[----:B------:R-:W-:Y:S02]  /*10de0*/  ISETP.GE.AND P4, PT, R17, R54, PT ;  /* 0x000000361100720c */ /* 0x000fe40003f86270 */
[C-C-:B------:R-:W-:Y:S02]  /*10df0*/  LOP3.LUT R17, R52.reuse, 0xa0, R3.reuse, 0xfe, !PT ;  /* 0x000000a034117812 */ /* 0x140fe400078efe03 */
[----:B------:R-:W-:-:S02]  /*10e00*/  LOP3.LUT R19, R52, 0xa1, R3, 0xfe, !PT ;  /* 0x000000a134137812 */ /* 0x000fc400078efe03 */
[----:B------:R-:W-:Y:S02]  /*10e10*/  FSEL R171, R171, -INF , !P3 ;  /* 0xff800000abab7808 */ /* 0x000fe40005800000 */
[----:B------:R-:W-:Y:S02]  /*10e20*/  FSEL R164, R164, -INF , !P6 ;  /* 0xff800000a4a47808 */ /* 0x000fe40007000000 */
[----:B------:R-:W-:Y:S02]  /*10e30*/  FSEL R169, R166, -INF , !P2 ;  /* 0xff800000a6a97808 */ /* 0x000fe40005000000 */
[C---:B------:R-:W-:Y:S02]  /*10e40*/  ISETP.GE.AND P3, PT, R17.reuse, R58, PT ;  /* 0x0000003a1100720c */ /* 0x040fe40003f66270 */
[----:B------:R-:W-:Y:S02]  /*10e50*/  ISETP.GE.AND P6, PT, R17, R54, PT ;  /* 0x000000361100720c */ /* 0x000fe40003fc6270 */
[----:B------:R-:W-:-:S02]  /*10e60*/  FSEL R166, R165, -INF , !P0 ;  /* 0xff800000a5a67808 */ /* 0x000fc40004000000 */
[C-C-:B------:R-:W-:Y:S02]  /*10e70*/  LOP3.LUT R17, R52.reuse, 0xa8, R3.reuse, 0xfe, !PT ;  /* 0x000000a834117812 */ /* 0x140fe400078efe03 */
[----:B------:R-:W-:Y:S01]  /*10e80*/  ISETP.GE.AND P0, PT, R19, R54, PT ;  /* 0x000000361300720c */ /* 0x000fe20003f06270 */
[C---:B-1----:R-:W-:Y:S01]  /*10e90*/  HMMA.16816.F32.BF16 R28, R4.reuse, R24, R28 ;  /* 0x00000018041c723c */ /* 0x042fe2000004181c */
[C-C-:B------:R-:W-:Y:S02]  /*10ea0*/  LOP3.LUT R13, R52.reuse, 0xa9, R3.reuse, 0xfe, !PT ;  /* 0x000000a9340d7812 */ /* 0x140fe400078efe03 */
[----:B------:R-:W-:Y:S02]  /*10eb0*/  LOP3.LUT R15, R52, 0xb0, R3, 0xfe, !PT ;  /* 0x000000b0340f7812 */ /* 0x000fe400078efe03 */
[----:B------:R-:W-:Y:S01]  /*10ec0*/  FSEL R167, R167, -INF , !P4 ;  /* 0xff800000a7a77808 */ /* 0x000fe20006000000 */
[----:B------:R-:W-:Y:S01]  /*10ed0*/  HMMA.16816.F32.BF16 R20, R4, R26, R20 ;  /* 0x0000001a0414723c */ /* 0x000fe20000041814 */
[----:B------:R-:W-:-:S02]  /*10ee0*/  FSEL R160, R160, -INF , !P3 ;  /* 0xff800000a0a07808 */ /* 0x000fc40005800000 */
[C---:B------:R-:W-:Y:S02]  /*10ef0*/  ISETP.GE.AND P4, PT, R17.reuse, R58, PT ;  /* 0x0000003a1100720c */ /* 0x040fe40003f86270 */
[-C--:B------:R-:W-:Y:S02]  /*10f00*/  ISETP.GE.AND P3, PT, R17, R54.reuse, PT ;  /* 0x000000361100720c */ /* 0x080fe40003f66270 */
[----:B------:R-:W-:Y:S02]  /*10f10*/  FSEL R165, R162, -INF , !P6 ;  /* 0xff800000a2a57808 */ /* 0x000fe40007000000 */
[----:B------:R-:W-:Y:S02]  /*10f20*/  FSEL R163, R163, -INF , !P0 ;  /* 0xff800000a3a37808 */ /* 0x000fe40004000000 */
[----:B------:R-:W-:Y:S02]  /*10f30*/  ISETP.GE.AND P6, PT, R13, R54, PT ;  /* 0x000000360d00720c */ /* 0x000fe40003fc6270 */
[----:B------:R-:W-:-:S02]  /*10f40*/  ISETP.GE.AND P0, PT, R15, R58, PT ;  /* 0x0000003a0f00720c */ /* 0x000fc40003f06270 */
[----:B------:R-:W-:Y:S02]  /*10f50*/  LOP3.LUT R17, R52, 0xb8, R3, 0xfe, !PT ;  /* 0x000000b834117812 */ /* 0x000fe400078efe03 */
[----:B------:R-:W-:Y:S02]  /*10f60*/  FSEL R159, R159, -INF , !P6 ;  /* 0xff8000009f9f7808 */ /* 0x000fe40007000000 */
[----:B------:R-:W-:Y:S02]  /*10f70*/  FSEL R128, R128, -INF , !P0 ;  /* 0xff80000080807808 */ /* 0x000fe40004000000 */
[-C--:B------:R-:W-:Y:S02]  /*10f80*/  ISETP.GE.AND P2, PT, R19, R58.reuse, PT ;  /* 0x0000003a1300720c */ /* 0x080fe40003f46270 */
[C---:B------:R-:W-:Y:S02]  /*10f90*/  ISETP.GE.AND P6, PT, R17.reuse, R58, PT ;  /* 0x0000003a1100720c */ /* 0x040fe40003fc6270 */
[----:B------:R-:W-:-:S02]  /*10fa0*/  ISETP.GE.AND P0, PT, R17, R54, PT ;  /* 0x000000361100720c */ /* 0x000fc40003f06270 */
[----:B------:R-:W1:Y:S01]  /*10fb0*/  LDSM.16.M88.4 R16, [R234+0x4c00] ;  /* 0x004c0000ea10783b */ /* 0x000e620000000200 */
[----:B------:R-:W-:Y:S02]  /*10fc0*/  FSEL R170, R161, -INF , !P2 ;  /* 0xff800000a1aa7808 */ /* 0x000fe40005000000 */
[----:B------:R-:W-:Y:S02]  /*10fd0*/  ISETP.GE.AND P2, PT, R13, R58, PT ;  /* 0x0000003a0d00720c */ /* 0x000fe40003f46270 */
[----:B------:R-:W-:Y:S02]  /*10fe0*/  LOP3.LUT R13, R52, 0xb1, R3, 0xfe, !PT ;  /* 0x000000b1340d7812 */ /* 0x000fe400078efe03 */
[----:B------:R-:W-:Y:S02]  /*10ff0*/  FSEL R162, R156, -INF , !P4 ;  /* 0xff8000009ca27808 */ /* 0x000fe40006000000 */
[----:B------:R-:W-:Y:S02]  /*11000*/  FSEL R161, R158, -INF , !P3 ;  /* 0xff8000009ea17808 */ /* 0x000fe40005800000 */
[----:B------:R-:W-:-:S02]  /*11010*/  ISETP.GE.AND P4, PT, R15, R54, PT ;  /* 0x000000360f00720c */ /* 0x000fc40003f86270 */
[----:B------:R-:W-:Y:S02]  /*11020*/  ISETP.GE.AND P3, PT, R13, R58, PT ;  /* 0x0000003a0d00720c */ /* 0x000fe40003f66270 */
[----:B------:R-:W-:Y:S02]  /*11030*/  LOP3.LUT R25, R52, 0xb9, R3, 0xfe, !PT ;  /* 0x000000b934197812 */ /* 0x000fe400078efe03 */
[----:B------:R-:W-:Y:S02]  /*11040*/  FSEL R158, R157, -INF , !P2 ;  /* 0xff8000009d9e7808 */ /* 0x000fe40005000000 */
[----:B------:R-:W-:Y:S02]  /*11050*/  ISETP.GE.AND P2, PT, R13, R54, PT ;  /* 0x000000360d00720c */ /* 0x000fe40003f46270 */
[----:B------:R-:W-:Y:S01]  /*11060*/  FSEL R129, R129, -INF , !P3 ;  /* 0xff80000081817808 */ /* 0x000fe20005800000 */
[----:B------:R-:W2:Y:S01]  /*11070*/  LDSM.16.M88.4 R12, [R217] ;  /* 0x00000000d90c783b */ /* 0x000ea20000000200 */
[----:B------:R-:W-:-:S02]  /*11080*/  FSEL R149, R130, -INF , !P4 ;  /* 0xff80000082957808 */ /* 0x000fc40006000000 */
[C---:B------:R-:W-:Y:S02]  /*11090*/  ISETP.GE.AND P3, PT, R25.reuse, R58, PT ;  /* 0x0000003a1900720c */ /* 0x040fe40003f66270 */
[----:B------:R-:W-:Y:S02]  /*110a0*/  ISETP.GE.AND P4, PT, R25, R54, PT ;  /* 0x000000361900720c */ /* 0x000fe40003f86270 */
[----:B------:R-:W-:Y:S02]  /*110b0*/  LOP3.LUT R25, R52, 0xc0, R3, 0xfe, !PT ;  /* 0x000000c034197812 */ /* 0x000fe400078efe03 */
[----:B------:R-:W-:Y:S02]  /*110c0*/  FSEL R131, R131, -INF , !P2 ;  /* 0xff80000083837808 */ /* 0x000fe40005000000 */
[----:B------:R-:W-:Y:S02]  /*110d0*/  FSEL R112, R112, -INF , !P6 ;  /* 0xff80000070707808 */ /* 0x000fe40007000000 */
[----:B------:R-:W-:-:S02]  /*110e0*/  FSEL R125, R114, -INF , !P0 ;  /* 0xff800000727d7808 */ /* 0x000fc40004000000 */
[----:B------:R-:W-:Y:S02]  /*110f0*/  FSEL R113, R113, -INF , !P3 ;  /* 0xff80000071717808 */ /* 0x000fe40005800000 */
[C---:B------:R-:W-:Y:S02]  /*11100*/  ISETP.GE.AND P2, PT, R25.reuse, R58, PT ;  /* 0x0000003a1900720c */ /* 0x040fe40003f46270 */
[----:B------:R-:W-:Y:S02]  /*11110*/  ISETP.GE.AND P6, PT, R25, R54, PT ;  /* 0x000000361900720c */ /* 0x000fe40003fc6270 */
[C---:B------:R-:W-:Y:S01]  /*11120*/  ISETP.GE.AND P0, PT, R49.reuse, R58, PT ;  /* 0x0000003a3100720c */ /* 0x040fe20003f06270 */
[----:B------:R-:W-:Y:S01]  /*11130*/  HMMA.16816.F32.BF16 R24, R8, R44, RZ ;  /* 0x0000002c0818723c */ /* 0x000fe200000418ff */
[----:B------:R-:W-:Y:S02]  /*11140*/  ISETP.GE.AND P3, PT, R49, R54, PT ;  /* 0x000000363100720c */ /* 0x000fe40003f66270 */
[----:B------:R-:W-:-:S02]  /*11150*/  FSEL R114, R28, -INF , !P2 ;  /* 0xff8000001c727808 */ /* 0x000fc40005000000 */
[----:B------:R-:W-:Y:S01]  /*11160*/  FSEL R176, R29, -INF , !P0 ;  /* 0xff8000001db07808 */ /* 0x000fe20004000000 */
[----:B-1----:R-:W-:Y:S01]  /*11170*/  HMMA.16816.F32.BF16 R48, R8, R16, RZ ;  /* 0x000000100830723c */ /* 0x002fe200000418ff */
[----:B------:R-:W-:Y:S02]  /*11180*/  FSEL R107, R30, -INF , !P6 ;  /* 0xff8000001e6b7808 */ /* 0x000fe40007000000 */
[----:B------:R-:W-:Y:S02]  /*11190*/  FSEL R101, R31, -INF , !P3 ;  /* 0xff8000001f657808 */ /* 0x000fe40005800000 */
[----:B------:R-:W1:Y:S01]  /*111a0*/  LDSM.16.M88.4 R28, [R216] ;  /* 0x00000000d81c783b */ /* 0x000e620000000200 */
[----:B------:R-:W-:Y:S01]  /*111b0*/  LOP3.LUT R37, R52, 0xc9, R3, 0xfe, !PT ;  /* 0x000000c934257812 */ /* 0x000fe200078efe03 */
[----:B------:R-:W-:-:S04]  /*111c0*/  DEPBAR.LE SB0, 0x0 ;  /* 0x000080000000791a */ /* 0x000fc80000000000 */
[----:B------:R-:W-:Y:S01]  /*111d0*/  BAR.SYNC.DEFER_BLOCKING 0x0 ;  /* 0x0000000000007b1d */ /* 0x000fe20000010000 */
[C---:B------:R-:W-:Y:S02]  /*111e0*/  ISETP.GE.AND P0, PT, R37.reuse, R58, PT ;  /* 0x0000003a2500720c */ /* 0x040fe40003f06270 */
[----:B------:R-:W-:Y:S02]  /*111f0*/  ISETP.GE.AND P6, PT, R37, R54, PT ;  /* 0x000000362500720c */ /* 0x000fe40003fc6270 */
[----:B------:R-:W-:Y:S01]  /*11200*/  HMMA.16816.F32.BF16 R36, R8, R46, RZ ;  /* 0x0000002e0824723c */ /* 0x000fe200000418ff */
[----:B------:R-:W-:Y:S02]  /*11210*/  LOP3.LUT R45, R52, 0xc8, R3, 0xfe, !PT ;  /* 0x000000c8342d7812 */ /* 0x000fe400078efe03 */
[----:B------:R-:W-:Y:S02]  /*11220*/  FSEL R115, R115, -INF , !P4 ;  /* 0xff80000073737808 */ /* 0x000fe40006000000 */
[C---:B------:R-:W-:Y:S01]  /*11230*/  ISETP.GE.AND P4, PT, R45.reuse, R58, PT ;  /* 0x0000003a2d00720c */ /* 0x040fe20003f86270 */
[----:B--2---:R-:W-:Y:S01]  /*11240*/  HMMA.16816.F32.BF16 R24, R4, R12, R24 ;  /* 0x0000000c0418723c */ /* 0x004fe20000041818 */
[----:B------:R-:W-:-:S02]  /*11250*/  ISETP.GE.AND P2, PT, R45, R54, PT ;  /* 0x000000362d00720c */ /* 0x000fc40003f46270 */
[--C-:B------:R-:W-:Y:S02]  /*11260*/  LOP3.LUT R45, R52, 0xd0, R3.reuse, 0xfe, !PT ;  /* 0x000000d0342d7812 */ /* 0x100fe400078efe03 */
[----:B------:R-:W-:Y:S01]  /*11270*/  FSEL R20, R20, -INF , !P4 ;  /* 0xff80000014147808 */ /* 0x000fe20006000000 */
[----:B------:R-:W-:Y:S01]  /*11280*/  HMMA.16816.F32.BF16 R8, R8, R18, RZ ;  /* 0x000000120808723c */ /* 0x000fe200000418ff */
[C---:B------:R-:W-:Y:S02]  /*11290*/  ISETP.GE.AND P3, PT, R45.reuse, R58, PT ;  /* 0x0000003a2d00720c */ /* 0x040fe40003f66270 */
[----:B------:R-:W-:Y:S02]  /*112a0*/  ISETP.GE.AND P4, PT, R45, R54, PT ;  /* 0x000000362d00720c */ /* 0x000fe40003f86270 */
[C-C-:B------:R-:W-:Y:S02]  /*112b0*/  LOP3.LUT R47, R52.reuse, 0xd1, R3.reuse, 0xfe, !PT ;  /* 0x000000d1342f7812 */ /* 0x140fe400078efe03 */
[----:B------:R-:W-:-:S02]  /*112c0*/  LOP3.LUT R45, R52, 0xd8, R3, 0xfe, !PT ;  /* 0x000000d8342d7812 */ /* 0x000fc400078efe03 */
[----:B------:R-:W-:Y:S02]  /*112d0*/  FSEL R97, R22, -INF , !P2 ;  /* 0xff80000016617808 */ /* 0x000fe40005000000 */
[----:B------:R-:W-:Y:S01]  /*112e0*/  FSEL R21, R21, -INF , !P0 ;  /* 0xff80000015157808 */ /* 0x000fe20004000000 */
[C---:B------:R-:W-:Y:S01]  /*112f0*/  HMMA.16816.F32.BF16 R36, R4.reuse, R14, R36 ;  /* 0x0000000e0424723c */ /* 0x040fe20000041824 */
[----:B------:R-:W-:Y:S02]  /*11300*/  FSEL R93, R23, -INF , !P6 ;  /* 0xff800000175d7808 */ /* 0x000fe40007000000 */
[C---:B------:R-:W-:Y:S02]  /*11310*/  ISETP.GE.AND P2, PT, R47.reuse, R58, PT ;  /* 0x0000003a2f00720c */ /* 0x040fe40003f46270 */
[----:B------:R-:W-:Y:S01]  /*11320*/  ISETP.GE.AND P0, PT, R47, R54, PT ;  /* 0x000000362f00720c */ /* 0x000fe20003f06270 */
[----:B-1----:R-:W-:Y:S01]  /*11330*/  HMMA.16816.F32.BF16 R48, R4, R28, R48 ;  /* 0x0000001c0430723c */ /* 0x002fe20000041830 */
[----:B------:R-:W-:-:S02]  /*11340*/  ISETP.GE.AND P6, PT, R45, R58, PT ;  /* 0x0000003a2d00720c */ /* 0x000fc40003fc6270 */
[C-C-:B------:R-:W-:Y:S02]  /*11350*/  LOP3.LUT R23, R52.reuse, 0xd9, R3.reuse, 0xfe, !PT ;  /* 0x000000d934177812 */ /* 0x140fe400078efe03 */
[----:B------:R-:W-:Y:S01]  /*11360*/  LOP3.LUT R19, R52, 0xe0, R3, 0xfe, !PT ;  /* 0x000000e034137812 */ /* 0x000fe200078efe03 */
[----:B------:R-:W-:Y:S01]  /*11370*/  HMMA.16816.F32.BF16 R8, R4, R30, R8 ;  /* 0x0000001e0408723c */ /* 0x000fe20000041808 */
[----:B------:R-:W-:Y:S02]  /*11380*/  FSEL R13, R40, -INF , !P3 ;  /* 0xff800000280d7808 */ /* 0x000fe40005800000 */
[----:B------:R-:W-:Y:S02]  /*11390*/  ISETP.GE.AND P3, PT, R45, R54, PT ;  /* 0x000000362d00720c */ /* 0x000fe40003f66270 */
[----:B------:R-:W-:Y:S02]  /*113a0*/  FSEL R17, R41, -INF , !P2 ;  /* 0xff80000029117808 */ /* 0x000fe40005000000 */
[----:B------:R-:W-:-:S02]  /*113b0*/  FSEL R45, R43, -INF , !P0 ;  /* 0xff8000002b2d7808 */ /* 0x000fc40004000000 */
[----:B------:R-:W-:Y:S02]  /*113c0*/  FSEL R15, R32, -INF , !P6 ;  /* 0xff800000200f7808 */ /* 0x000fe40007000000 */
[-C--:B------:R-:W-:Y:S02]  /*113d0*/  ISETP.GE.AND P2, PT, R23, R58.reuse, PT ;  /* 0x0000003a1700720c */ /* 0x080fe40003f46270 */
[C---:B------:R-:W-:Y:S02]  /*113e0*/  ISETP.GE.AND P0, PT, R19.reuse, R58, PT ;  /* 0x0000003a1300720c */ /* 0x040fe40003f06270 */
[----:B------:R-:W-:Y:S02]  /*113f0*/  ISETP.GE.AND P6, PT, R19, R54, PT ;  /* 0x000000361300720c */ /* 0x000fe40003fc6270 */
[----:B------:R-:W-:Y:S02]  /*11400*/  FSEL R46, R42, -INF , !P4 ;  /* 0xff8000002a2e7808 */ /* 0x000fe40006000000 */
[----:B------:R-:W-:-:S02]  /*11410*/  LOP3.LUT R19, R52, 0xe1, R3, 0xfe, !PT ;  /* 0x000000e134137812 */ /* 0x000fc400078efe03 */
[----:B------:R-:W-:Y:S02]  /*11420*/  ISETP.GE.AND P4, PT, R23, R54, PT ;  /* 0x000000361700720c */ /* 0x000fe40003f86270 */
[----:B------:R-:W-:Y:S02]  /*11430*/  LOP3.LUT R23, R52, 0xe8, R3, 0xfe, !PT ;  /* 0x000000e834177812 */ /* 0x000fe400078efe03 */
[----:B------:R-:W-:Y:S02]  /*11440*/  FSEL R44, R34, -INF , !P3 ;  /* 0xff800000222c7808 */ /* 0x000fe40005800000 */
[----:B------:R-:W-:Y:S02]  /*11450*/  FSEL R33, R33, -INF , !P2 ;  /* 0xff80000021217808 */ /* 0x000fe40005000000 */
[C---:B------:R-:W-:Y:S02]  /*11460*/  ISETP.GE.AND P3, PT, R19.reuse, R58, PT ;  /* 0x0000003a1300720c */ /* 0x040fe40003f66270 */
[----:B------:R-:W-:-:S02]  /*11470*/  ISETP.GE.AND P2, PT, R19, R54, PT ;  /* 0x000000361300720c */ /* 0x000fc40003f46270 */
[----:B------:R-:W-:Y:S02]  /*11480*/  FSEL R19, R24, -INF , !P0 ;  /* 0xff80000018137808 */ /* 0x000fe40004000000 */
[----:B------:R-:W-:Y:S02]  /*11490*/  ISETP.GE.AND P0, PT, R23, R54, PT ;  /* 0x000000361700720c */ /* 0x000fe40003f06270 */
[----:B------:R-:W-:Y:S02]  /*114a0*/  LOP3.LUT R7, R52, 0xf1, R3, 0xfe, !PT ;  /* 0x000000f134077812 */ /* 0x000fe400078efe03 */
[----:B------:R-:W-:Y:S02]  /*114b0*/  FSEL R40, R38, -INF , !P0 ;  /* 0xff80000026287808 */ /* 0x000fe40004000000 */
[----:B------:R-:W-:Y:S02]  /*114c0*/  ISETP.GE.AND P0, PT, R7, R58, PT ;  /* 0x0000003a0700720c */ /* 0x000fe40003f06270 */
[----:B------:R-:W-:-:S02]  /*114d0*/  FSEL R43, R35, -INF , !P4 ;  /* 0xff800000232b7808 */ /* 0x000fc40006000000 */
[----:B------:R-:W-:Y:S02]  /*114e0*/  FSEL R49, R49, -INF , !P0 ;  /* 0xff80000031317808 */ /* 0x000fe40004000000 */
[----:B------:R-:W-:Y:S02]  /*114f0*/  ISETP.GT.AND P0, PT, R246, R237, PT ;  /* 0x000000edf600720c */ /* 0x000fe40003f04270 */
        /* <DEDUP_REMOVED lines=14> */
[-C--:B------:R-:W-:Y:S02]  /*115e0*/  ISETP.GE.AND P4, PT, R23, R54.reuse, PT ;  /* 0x000000361700720c */ /* 0x080fe40003f86270 */
[----:B------:R-:W-:-:S02]  /*115f0*/  ISETP.GE.AND P3, PT, R7, R54, PT ;  /* 0x000000360700720c */ /* 0x000fc40003f66270 */
[C---:B------:R-:W-:Y:S02]  /*11600*/  ISETP.GE.AND P6, PT, R3.reuse, R58, PT ;  /* 0x0000003a0300720c */ /* 0x040fe40003fc6270 */
        /* <DEDUP_REMOVED lines=12> */
[----:B------:R-:W-:Y:S01]  /*116d0*/  IADD3 R12, R52, -0x100, RZ ;  /* 0xffffff00340c7810 */ /* 0x000fe20007ffe0ff */
        /* <DEDUP_REMOVED lines=40> */
[C---:B------:R-:W-:Y:S01]  /*11960*/  IMAD.WIDE R22, R11.reuse, 0x4, R244 ;  /* 0x000000040b167825 */ /* 0x040fe200078e02f4 */
        /* <DEDUP_REMOVED lines=16> */
.L_x_2539:
[----:B------:R-:W-:Y:S02]  /*11a70*/  ULDC UR6, c[0x0][0x248] ;  /* 0x0000920000067ab9 */ /* 0x000fe40000000800 */
[----:B------:R-:W-:-:S06]  /*11a80*/  USHF.L.U32 UR4, UR6, 0x8, URZ ;  /* 0x0000000806047899 */ /* 0x000fcc000800063f */
[----:B------:R-:W-:-:S04]  /*11a90*/  IADD3 R8, RZ, -UR4, RZ ;  /* 0x80000004ff087c10 */ /* 0x000fc8000fffe0ff */
[----:B------:R-:W-:-:S07]  /*11aa0*/  SHF.R.S32.HI R4, RZ, 0x1f, R8 ;  /* 0x0000001fff047819 */ /* 0x000fce0000011408 */
.L_x_2540:
        /* <DEDUP_REMOVED lines=31> */
.L_x_2538:
[----:B------:R-:W-:Y:S01]  /*11ca0*/  FMNMX.FTZ R4, R2, R67, !PT ;  /* 0x0000004302047209 */ /* 0x000fe20007810000 */
[----:B------:R-:W-:Y:S01]  /*11cb0*/  ULDC UR4, c[0x0][0x2ec] ;  /* 0x0000bb0000047ab9 */ /* 0x000fe20000000800 */
[----:B-1----:R-:W-:Y:S02]  /*11cc0*/  LDSM.16.MT88.4 R8, [R231+0x5000] ;  /* 0x00500000e708783b */ /* 0x002fe40000004200 */
        /* <DEDUP_REMOVED lines=99> */
[----:B------:R-:W-:Y:S01]  /*12300*/  MUFU.EX2 R156, R156 ;  /* 0x0000009c009c7308 */ /* 0x000fe20000000800 */
[--C-:B------:R-:W-:Y:S01]  /*12310*/  FFMA.FTZ R52, R25, UR4, -R88.reuse ;  /* 0x0000000419347c23 */ /* 0x100fe20008010858 */
[----:B------:R-:W-:Y:S01]  /*12320*/  FMNMX.FTZ R7, R102, R7, !PT ;  /* 0x0000000766077209 */ /* 0x000fe20007810000 */
[----:B------:R-:W-:Y:S01]  /*12330*/  LDSM.16.MT88.4 R24, [R231+0x5400] ;  /* 0x00540000e718783b */ /* 0x000fe20000004200 */
        /* <DEDUP_REMOVED lines=148> */
[--C-:B------:R-:W-:Y:S01]  /*12c80*/  FFMA.FTZ R195, R195, UR4, -R50.reuse ;  /* 0x00000004c3c37c23 */ /* 0x100fe20008010832 */
[--C-:B------:R-:W-:Y:S01]  /*12c90*/  FFMA.FTZ R124, R124, UR4, -R50.reuse ;  /* 0x000000047c7c7c23 */ /* 0x100fe20008010832 */
[----:B------:R-:W-:Y:S01]  /*12ca0*/  FMUL.FTZ R150, R2, UR4 ;  /* 0x0000000402967c20 */ /* 0x000fe20008410000 */
[----:B------:R-:W-:Y:S01]  /*12cb0*/  FMUL.FTZ R148, R5, UR4 ;  /* 0x0000000405947c20 */ /* 0x000fe20008410000 */
[----:B------:R-:W-:Y:S01]  /*12cc0*/  MUFU.EX2 R154, R154 ;  /* 0x0000009a009a7308 */ /* 0x000fe20000000800 */
[--C-:B------:R-:W-:Y:S01]  /*12cd0*/  FFMA.FTZ R179, R179, UR4, -R50.reuse ;  /* 0x00000004b3b37c23 */ /* 0x100fe20008010832 */
[--C-:B------:R-:W-:Y:S01]  /*12ce0*/  FFMA.FTZ R118, R118, UR4, -R50.reuse ;  /* 0x0000000476767c23 */ /* 0x100fe20008010832 */
[--C-:B------:R-:W-:Y:S01]  /*12cf0*/  FFMA.FTZ R153, R153, UR4, -R50.reuse ;  /* 0x0000000499997c23 */ /* 0x100fe20008010832 */
[----:B------:R-:W1:Y:S01]  /*12d00*/  LDSM.16.MT88.4 R4, [R232+0x5400] ;  /* 0x00540000e804783b */ /* 0x000e620000004200 */
        /* <DEDUP_REMOVED lines=40> */
[----:B------:R-:W-:-:S03]  /*12f90*/  FFMA.FTZ R3, R3, UR4, -R50 ;  /* 0x0000000403037c23 */ /* 0x000fc60008010832 */
        /* <DEDUP_REMOVED lines=27> */
[----:B------:R-:W-:Y:S01]  /*13150*/  FFMA.FTZ R146, R189, UR4, -R50 ;  /* 0x00000004bd927c23 */ /* 0x000fe20008010832 */
[----:B------:R-:W-:Y:S01]  /*13160*/  FFMA.FTZ R251, R251, R150, R156 ;  /* 0x00000096fbfb7223 */ /* 0x000fe2000001009c */
[----:B------:R-:W-:Y:S01]  /*13170*/  HMMA.16816.F32.BF16 R20, R12, R16, R20 ;  /* 0x000000100c14723c */ /* 0x000fe20000041814 */
[----:B------:R-:W-:-:S02]  /*13180*/  FFMA.FTZ R169, R250, R148, R154 ;  /* 0x00000094faa97223 */ /* 0x000fc4000001009a */
[----:B------:R-:W-:Y:S01]  /*13190*/  MUFU.EX2 R127, R127 ;  /* 0x0000007f007f7308 */ /* 0x000fe20000000800 */
[----:B------:R-:W-:Y:S01]  /*131a0*/  FADD.FTZ R148, R130, R251 ;  /* 0x000000fb82947221 */ /* 0x000fe20000010000 */
[----:B------:R-:W-:Y:S01]  /*131b0*/  FADD.FTZ R128, R128, R169 ;  /* 0x000000a980807221 */ /* 0x000fe20000010000 */
[----:B------:R-:W-:Y:S01]  /*131c0*/  HMMA.16816.F32.BF16 R16, R12, R18, R140 ;  /* 0x000000120c10723c */ /* 0x000fe2000004188c */
[----:B------:R-:W-:Y:S01]  /*131d0*/  FFMA.FTZ R130, R165, UR4, -R50 ;  /* 0x00000004a5827c23 */ /* 0x000fe20008010832 */
[----:B------:R-:W-:Y:S01]  /*131e0*/  FADD.FTZ R199, R199, R148 ;  /* 0x00000094c7c77221 */ /* 0x000fe20000010000 */
[----:B------:R-:W-:Y:S02]  /*131f0*/  FADD.FTZ R195, R195, R128 ;  /* 0x00000080c3c37221 */ /* 0x000fe40000010000 */
        /* <DEDUP_REMOVED lines=19> */
[----:B-1----:R-:W-:Y:S03]  /*13330*/  HMMA.16816.F32.BF16 R20, R32, R4, R20 ;  /* 0x000000042014723c */ /* 0x002fe60000041814 */
[----:B------:R-:W-:Y:S01]  /*13340*/  MUFU.EX2 R98, R98 ;  /* 0x0000006200627308 */ /* 0x000fe20000000800 */
[----:B------:R-:W-:-:S02]  /*13350*/  FADD.FTZ R155, R155, R120 ;  /* 0x000000789b9b7221 */ /* 0x000fc40000010000 */
[----:B------:R-:W-:Y:S01]  /*13360*/  HMMA.16816.F32.BF16 R16, R32, R6, R16 ;  /* 0x000000062010723c */ /* 0x000fe20000041810 */
[----:B------:R-:W1:Y:S01]  /*13370*/  LDSM.16.MT88.4 R4, [R232+0x5c00] ;  /* 0x005c0000e804783b */ /* 0x000e620000004200 */
        /* <DEDUP_REMOVED lines=16> */
[C---:B------:R-:W-:Y:S02]  /*13480*/  HMMA.16816.F32.BF16 R20, R12.reuse, R28, R20 ;  /* 0x0000001c0c14723c */ /* 0x040fe40000041814 */
[----:B------:R-:W-:Y:S01]  /*13490*/  FADD.FTZ R100, R100, R117 ;  /* 0x0000007564647221 */ /* 0x000fe20000010000 */
[----:B------:R-:W-:Y:S03]  /*134a0*/  MUFU.EX2 R2, R2 ;  /* 0x0000000200027308 */ /* 0x000fe60000000800 */
        /* <DEDUP_REMOVED lines=95> */
[----:B---3--:R-:W-:-:S07]  /*13aa0*/  F2FP.BF16.F32.PACK_AB R15, R175, R158 ;  /* 0x0000009eaf0f723e */ /* 0x008fce00000010ff */
[----:B------:R-:W-:Y:S01]  /*13ab0*/  MUFU.EX2 R71, R71 ;  /* 0x0000004700477308 */ /* 0x000fe20000000800 */
[C---:B----4-:R-:W-:Y:S06]  /*13ac0*/  HMMA.16816.F32.BF16 R136, R12.reuse, R8, R136 ;  /* 0x000000080c88723c */ /* 0x050fec0000041888 */
[----:B------:R-:W-:Y:S01]  /*13ad0*/  HMMA.16816.F32.BF16 R132, R12, R10, R132 ;  /* 0x0000000a0c84723c */ /* 0x000fe20000041884 */
[----:B------:R-:W3:Y:S01]  /*13ae0*/  MUFU.EX2 R70, R70 ;  /* 0x0000004600467308 */ /* 0x000ee20000000800 */
[----:B------:R-:W4:Y:S01]  /*13af0*/  LDSM.16.MT88.4 R8, [R231+0x7800] ;  /* 0x00780000e708783b */ /* 0x000f220000004200 */
[----:B--2---:R-:W-:Y:S01]  /*13b00*/  F2FP.BF16.F32.PACK_AB R32, R72, R73 ;  /* 0x000000494820723e */ /* 0x004fe200000010ff */
[----:B------:R-:W-:-:S02]  /*13b10*/  FADD.FTZ R73, R73, R74 ;  /* 0x0000004a49497221 */ /* 0x000fc40000010000 */
[C---:B------:R-:W-:Y:S02]  /*13b20*/  HMMA.16816.F32.BF16 R20, R12.reuse, R16, R20 ;  /* 0x000000100c14723c */ /* 0x040fe40000041814 */
[----:B------:R-:W-:Y:S01]  /*13b30*/  FADD.FTZ R72, R72, R73 ;  /* 0x0000004948487221 */ /* 0x000fe20000010000 */
[----:B------:R-:W-:Y:S03]  /*13b40*/  MUFU.EX2 R160, R160 ;  /* 0x000000a000a07308 */ /* 0x000fe60000000800 */
[----:B------:R-:W-:Y:S01]  /*13b50*/  HMMA.16816.F32.BF16 R28, R12, R18, R28 ;  /* 0x000000120c1c723c */ /* 0x000fe2000004181c */
[----:B------:R-:W2:Y:S04]  /*13b60*/  LDSM.16.MT88.4 R16, [R232+0x7800] ;  /* 0x00780000e810783b */ /* 0x000ea80000004200 */
[----:B------:R-:W5:Y:S01]  /*13b70*/  MUFU.EX2 R171, R171 ;  /* 0x000000ab00ab7308 */ /* 0x000f620000000800 */
[----:B---3--:R-:W-:Y:S01]  /*13b80*/  F2FP.BF16.F32.PACK_AB R34, R70, R71 ;  /* 0x000000474622723e */ /* 0x008fe200000010ff */
[----:B------:R-:W-:Y:S01]  /*13b90*/  FADD.FTZ R12, R118, R179 ;  /* 0x000000b3760c7221 */ /* 0x000fe20000010000 */
[----:B------:R-:W-:Y:S01]  /*13ba0*/  FADD.FTZ R71, R71, R72 ;  /* 0x0000004847477221 */ /* 0x000fe20000010000 */
[----:B------:R-:W-:-:S02]  /*13bb0*/  FFMA.FTZ R118, R157, UR4, -R88 ;  /* 0x000000049d767c23 */ /* 0x000fc40008010858 */
[----:B------:R-:W-:Y:S01]  /*13bc0*/  FADD.FTZ R153, R153, R12 ;  /* 0x0000000c99997221 */ /* 0x000fe20000010000 */
[----:B------:R-:W-:Y:S01]  /*13bd0*/  FADD.FTZ R70, R70, R71 ;  /* 0x0000004746467221 */ /* 0x000fe20000010000 */
[----:B------:R-:W-:Y:S02]  /*13be0*/  MUFU.EX2 R162, R162 ;  /* 0x000000a200a27308 */ /* 0x000fe40000000800 */
[----:B------:R-:W-:-:S04]  /*13bf0*/  FADD.FTZ R12, R114, R153 ;  /* 0x00000099720c7221 */ /* 0x000fc80000010000 */
[----:B------:R-:W-:Y:S02]  /*13c00*/  FADD.FTZ R127, R127, R12 ;  /* 0x0000000c7f7f7221 */ /* 0x000fe40000010000 */
[----:B------:R-:W3:Y:S01]  /*13c10*/  MUFU.EX2 R167, R167 ;  /* 0x000000a700a77308 */ /* 0x000ee20000000800 */
[----:B-----5:R-:W-:Y:S01]  /*13c20*/  F2FP.BF16.F32.PACK_AB R33, R171, R160 ;  /* 0x000000a0ab21723e */ /* 0x020fe200000010ff */
[----:B------:R-:W-:Y:S01]  /*13c30*/  FADD.FTZ R106, R106, R127 ;  /* 0x0000007f6a6a7221 */ /* 0x000fe20000010000 */
[----:B------:R-:W5:Y:S03]  /*13c40*/  LDSM.16.MT88.4 R12, [R232+0x7c00] ;  /* 0x007c0000e80c783b */ /* 0x000f660000004200 */
[----:B------:R-:W-:Y:S02]  /*13c50*/  FADD.FTZ R121, R121, R106 ;  /* 0x0000006a79797221 */ /* 0x000fe40000010000 */
[----:B------:R-:W-:Y:S02]  /*13c60*/  MUFU.EX2 R69, R69 ;  /* 0x0000004500457308 */ /* 0x000fe40000000800 */
[----:B------:R-:W-:-:S06]  /*13c70*/  FADD.FTZ R121, R102, R121 ;  /* 0x0000007966797221 */ /* 0x000fcc0000010000 */
[----:B------:R-:W4:Y:S01]  /*13c80*/  MUFU.EX2 R68, R68 ;  /* 0x0000004400447308 */ /* 0x000f220000000800 */
[----:B---3--:R-:W-:-:S07]  /*13c90*/  F2FP.BF16.F32.PACK_AB R35, R167, R162 ;  /* 0x000000a2a723723e */ /* 0x008fce00000010ff */
[----:B------:R-:W-:Y:S01]  /*13ca0*/  MUFU.EX2 R67, R67 ;  /* 0x0000004300437308 */ /* 0x000fe20000000800 */
[C---:B------:R-:W-:Y:S06]  /*13cb0*/  HMMA.16816.F32.BF16 R136, R32.reuse, R24, R136 ;  /* 0x000000182088723c */ /* 0x040fec0000041888 */
[----:B-1----:R-:W-:Y:S01]  /*13cc0*/  HMMA.16816.F32.BF16 R20, R32, R4, R20 ;  /* 0x000000042014723c */ /* 0x002fe20000041814 */
[----:B------:R-:W1:Y:S01]  /*13cd0*/  MUFU.EX2 R66, R66 ;  /* 0x0000004200427308 */ /* 0x000e620000000800 */
[----:B------:R-:W-:Y:S01]  /*13ce0*/  FFMA.FTZ R25, R131, UR4, -R50 ;  /* 0x0000000483197c23 */ /* 0x000fe20008010832 */
[----:B------:R-:W-:-:S03]  /*13cf0*/  FFMA.FTZ R24, R109, UR4, -R88 ;  /* 0x000000046d187c23 */ /* 0x000fc60008010858 */
[C---:B------:R-:W-:Y:S01]  /*13d00*/  HMMA.16816.F32.BF16 R28, R32.reuse, R6, R28 ;  /* 0x00000006201c723c */ /* 0x040fe2000004181c */
[C---:B----4-:R-:W-:Y:S01]  /*13d10*/  F2FP.BF16.F32.PACK_AB R4, R68.reuse, R69 ;  /* 0x000000454404723e */ /* 0x050fe200000010ff */
[----:B------:R-:W-:Y:S01]  /*13d20*/  FADD.FTZ R69, R69, R70 ;  /* 0x0000004645457221 */ /* 0x000fe20000010000 */
[----:B------:R-:W-:Y:S03]  /*13d30*/  MUFU.EX2 R130, R130 ;  /* 0x0000008200827308 */ /* 0x000fe60000000800 */
[----:B------:R-:W-:Y:S01]  /*13d40*/  HMMA.16816.F32.BF16 R132, R32, R26, R132 ;  /* 0x0000001a2084723c */ /* 0x000fe20000041884 */
[----:B------:R-:W-:-:S04]  /*13d50*/  FADD.FTZ R68, R68, R69 ;  /* 0x0000004544447221 */ /* 0x000fc80000010000 */
[----:B------:R-:W3:Y:S01]  /*13d60*/  MUFU.EX2 R163, R163 ;  /* 0x000000a300a37308 */ /* 0x000ee20000000800 */
        /* <DEDUP_REMOVED lines=14> */
[----:B---3--:R-:W-:-:S07]  /*13e50*/  F2FP.BF16.F32.PACK_AB R5, R163, R130 ;  /* 0x00000082a305723e */ /* 0x008fce00000010ff */
[----:B------:R-:W-:Y:S08]  /*13e60*/  MUFU.EX2 R65, R65 ;  /* 0x0000004100417308 */ /* 0x000ff00000000800 */
[----:B------:R-:W3:Y:S01]  /*13e70*/  MUFU.EX2 R64, R64 ;  /* 0x0000004000407308 */ /* 0x000ee20000000800 */
[----:B-1----:R-:W-:-:S07]  /*13e80*/  F2FP.BF16.F32.PACK_AB R7, R159, R124 ;  /* 0x0000007c9f07723e */ /* 0x002fce00000010ff */
[C---:B------:R-:W-:Y:S01]  /*13e90*/  HMMA.16816.F32.BF16 R136, R4.reuse, R8, R136 ;  /* 0x000000080488723c */ /* 0x040fe20000041888 */
[----:B------:R-:W-:Y:S05]  /*13ea0*/  MUFU.EX2 R63, R63 ;  /* 0x0000003f003f7308 */ /* 0x000fea0000000800 */
[C---:B--2---:R-:W-:Y:S01]  /*13eb0*/  HMMA.16816.F32.BF16 R20, R4.reuse, R16, R20 ;  /* 0x000000100414723c */ /* 0x044fe20000041814 */
        /* <DEDUP_REMOVED lines=13> */
[----:B---3--:R-:W-:Y:S01]  /*13f90*/  F2FP.BF16.F32.PACK_AB R4, R64, R65 ;  /* 0x000000414004723e */ /* 0x008fe200000010ff */
        /* <DEDUP_REMOVED lines=31> */
[----:B--2---:R-:W-:Y:S01]  /*14190*/  HMMA.16816.F32.BF16 R136, R4, R16, R136 ;  /* 0x000000100488723c */ /* 0x004fe20000041888 */
[----:B------:R-:W-:-:S03]  /*141a0*/  FADD.FTZ R146, R146, R191 ;  /* 0x000000bf92927221 */ /* 0x000fc60000010000 */
[----:B------:R-:W-:Y:S01]  /*141b0*/  MUFU.EX2 R32, R32 ;  /* 0x0000002000207308 */ /* 0x000fe20000000800 */
[----:B------:R-:W-:Y:S01]  /*141c0*/  FADD.FTZ R187, R187, R146 ;  /* 0x00000092bbbb7221 */ /* 0x000fe20000010000 */
[----:B------:R-:W-:Y:S01]  /*141d0*/  HMMA.16816.F32.BF16 R132, R4, R18, R132 ;  /* 0x000000120484723c */ /* 0x000fe20000041884 */
[----:B------:R-:W2:Y:S02]  /*141e0*/  LDSM.16.MT88.4 R16, [R232+0x8400] ;  /* 0x00840000e810783b */ /* 0x000ea40000004200 */
[----:B------:R-:W-:-:S03]  /*141f0*/  FADD.FTZ R152, R152, R187 ;  /* 0x000000bb98987221 */ /* 0x000fc60000010000 */
[----:B------:R-:W4:Y:S01]  /*14200*/  MUFU.EX2 R33, R33 ;  /* 0x0000002100217308 */ /* 0x000f220000000800 */
[----:B------:R-:W-:Y:S01]  /*14210*/  FADD.FTZ R183, R183, R152 ;  /* 0x00000098b7b77221 */ /* 0x000fe20000010000 */
[----:B---3--:R-:W-:Y:S01]  /*14220*/  F2FP.BF16.F32.PACK_AB R4, R60, R61 ;  /* 0x0000003d3c04723e */ /* 0x008fe200000010ff */
        /* <DEDUP_REMOVED lines=21> */
[----:B------:R-:W-:Y:S01]  /*14380*/  HMMA.16816.F32.BF16 R20, R4, R8, R20 ;  /* 0x000000080414723c */ /* 0x000fe20000041814 */
[----:B------:R-:W-:-:S04]  /*14390*/  FADD.FTZ R159, R159, R124 ;  /* 0x0000007c9f9f7221 */ /* 0x000fc80000010000 */
[----:B------:R-:W-:Y:S01]  /*143a0*/  FADD.FTZ R114, R114, R159 ;  /* 0x0000009f72727221 */ /* 0x000fe20000010000 */
[----:B------:R-:W-:Y:S01]  /*143b0*/  HMMA.16816.F32.BF16 R28, R4, R10, R28 ;  /* 0x0000000a041c723c */ /* 0x000fe2000004181c */
[----:B------:R-:W3:Y:S01]  /*143c0*/  MUFU.EX2 R54, R54 ;  /* 0x0000003600367308 */ /* 0x000ee20000000800 */
        /* <DEDUP_REMOVED lines=9> */
[----:B------:R-:W2:Y:S02]  /*14460*/  MUFU.EX2 R45, R45 ;  /* 0x0000002d002d7308 */ /* 0x000ea40000000800 */
[----:B----4-:R-:W-:Y:S01]  /*14470*/  F2FP.BF16.F32.PACK_AB R4, R56, R57 ;  /* 0x000000393804723e */ /* 0x010fe200000010ff */
[----:B------:R-:W-:Y:S01]  /*14480*/  FADD.FTZ R33, R33, R32 ;  /* 0x0000002021217221 */ /* 0x000fe20000010000 */
[----:B---3--:R-:W-:Y:S01]  /*14490*/  F2FP.BF16.F32.PACK_AB R6, R54, R55 ;  /* 0x000000373606723e */ /* 0x008fe200000010ff */
[----:B------:R-:W-:-:S02]  /*144a0*/  FADD.FTZ R57, R57, R58 ;  /* 0x0000003a39397221 */ /* 0x000fc40000010000 */
[----:B------:R-:W-:Y:S01]  /*144b0*/  FADD.FTZ R0, R0, R33 ;  /* 0x0000002100007221 */ /* 0x000fe20000010000 */
[----:B------:R-:W-:Y:S01]  /*144c0*/  MUFU.EX2 R34, R34 ;  /* 0x0000002200227308 */ /* 0x000fe20000000800 */
[----:B------:R-:W-:Y:S02]  /*144d0*/  FADD.FTZ R56, R56, R57 ;  /* 0x0000003938387221 */ /* 0x000fe40000010000 */
[----:B------:R-:W-:Y:S02]  /*144e0*/  FADD.FTZ R93, R93, R0 ;  /* 0x000000005d5d7221 */ /* 0x000fe40000010000 */
[----:B------:R-:W-:-:S03]  /*144f0*/  FADD.FTZ R55, R55, R56 ;  /* 0x0000003837377221 */ /* 0x000fc60000010000 */
[----:B------:R-:W3:Y:S01]  /*14500*/  MUFU.EX2 R49, R49 ;  /* 0x0000003100317308 */ /* 0x000ee20000000800 */
[----:B--2---:R-:W-:Y:S01]  /*14510*/  F2FP.BF16.F32.PACK_AB R5, R45, R2 ;  /* 0x000000022d05723e */ /* 0x004fe200000010ff */
[----:B------:R-:W-:Y:S01]  /*14520*/  FADD.FTZ R2, R2, R93 ;  /* 0x0000005d02027221 */ /* 0x000fe20000010000 */
[----:B------:R-:W-:-:S03]  /*14530*/  FADD.FTZ R54, R54, R55 ;  /* 0x0000003736367221 */ /* 0x000fc60000010000 */
[----:B------:R-:W-:Y:S01]  /*14540*/  FADD.FTZ R45, R45, R2 ;  /* 0x000000022d2d7221 */ /* 0x000fe20000010000 */
[----:B------:R-:W-:Y:S01]  /*14550*/  MOV R2, R89 ;  /* 0x0000005900027202 */ /* 0x000fe20000000f00 */
        /* <DEDUP_REMOVED lines=16> */
[----:B--2---:R-:W-:Y:S01]  /*14660*/  F2FP.BF16.F32.PACK_AB R4, R52, R53 ;  /* 0x000000353404723e */ /* 0x004fe200000010ff */
[----:B------:R-:W-:Y:S01]  /*14670*/  FADD.FTZ R53, R53, R54 ;  /* 0x0000003635357221 */ /* 0x000fe20000010000 */
[----:B----4-:R-:W-:-:S03]  /*14680*/  F2FP.BF16.F32.PACK_AB R6, R118, R51 ;  /* 0x000000337606723e */ /* 0x010fc600000010ff */
[----:B------:R-:W-:Y:S02]  /*14690*/  FADD.FTZ R52, R52, R53 ;  /* 0x0000003534347221 */ /* 0x000fe40000010000 */
[----:B------:R-:W2:Y:S08]  /*146a0*/  MUFU.EX2 R40, R40 ;  /* 0x0000002800287308 */ /* 0x000eb00000000800 */
[----:B------:R-:W4:Y:S01]  /*146b0*/  MUFU.EX2 R39, R39 ;  /* 0x0000002700277308 */ /* 0x000f220000000800 */
[----:B-----5:R-:W-:Y:S01]  /*146c0*/  F2FP.BF16.F32.PACK_AB R5, R41, R42 ;  /* 0x0000002a2905723e */ /* 0x020fe200000010ff */
[----:B------:R-:W-:-:S04]  /*146d0*/  FADD.FTZ R42, R42, R49 ;  /* 0x000000312a2a7221 */ /* 0x000fc80000010000 */
[----:B------:R-:W-:Y:S02]  /*146e0*/  FADD.FTZ R41, R41, R42 ;  /* 0x0000002a29297221 */ /* 0x000fe40000010000 */
[----:B------:R5:W-:Y:S02]  /*146f0*/  MUFU.EX2 R37, R8 ;  /* 0x0000000800257308 */ /* 0x000be40000000800 */
[----:B--2---:R-:W-:-:S06]  /*14700*/  FADD.FTZ R0, R40, R41 ;  /* 0x0000002928007221 */ /* 0x004fcc0000010000 */
[----:B------:R-:W-:Y:S01]  /*14710*/  MUFU.EX2 R24, R24 ;  /* 0x0000001800187308 */ /* 0x000fe20000000800 */
[C---:B----4-:R-:W-:Y:S01]  /*14720*/  F2FP.BF16.F32.PACK_AB R7, R39.reuse, R40 ;  /* 0x000000282707723e */ /* 0x050fe200000010ff */
[----:B------:R-:W-:-:S06]  /*14730*/  FADD.FTZ R0, R39, R0 ;  /* 0x0000000027007221 */ /* 0x000fcc0000010000 */
[C---:B-1----:R-:W-:Y:S01]  /*14740*/  HMMA.16816.F32.BF16 R20, R4.reuse, R12, R20 ;  /* 0x0000000c0414723c */ /* 0x042fe20000041814 */
[----:B-----5:R-:W1:Y:S01]  /*14750*/  LDSM.16.MT88.4 R8, [R231+0x8c00] ;  /* 0x008c0000e708783b */ /* 0x020e620000004200 */
[----:B------:R-:W2:Y:S04]  /*14760*/  MUFU.EX2 R35, R35 ;  /* 0x0000002300237308 */ /* 0x000ea80000000800 */
[----:B---3--:R-:W-:Y:S01]  /*14770*/  HMMA.16816.F32.BF16 R136, R4, R16, R136 ;  /* 0x000000100488723c */ /* 0x008fe20000041888 */
[----:B------:R-:W-:-:S03]  /*14780*/  FFMA.FTZ R12, R36, UR4, -R50 ;  /* 0x00000004240c7c23 */ /* 0x000fc60008010832 */
[----:B------:R-:W-:Y:S02]  /*14790*/  MUFU.EX2 R43, R43 ;  /* 0x0000002b002b7308 */ /* 0x000fe40000000800 */
[C---:B------:R-:W-:Y:S06]  /*147a0*/  HMMA.16816.F32.BF16 R28, R4.reuse, R14, R28 ;  /* 0x0000000e041c723c */ /* 0x040fec000004181c */
        /* <DEDUP_REMOVED lines=24> */
.L_x_2535:
        /* <DEDUP_REMOVED lines=17> */
.L_x_2545:
[----:B------:R-:W-:Y:S04]  /*14a40*/  DEPBAR.LE SB0, 0x0 ;  /* 0x000080000000791a */ /* 0x000fe80000000000 */
[----:B------:R-:W-:Y:S01]  /*14a50*/  BAR.SYNC.DEFER_BLOCKING 0x0 ;  /* 0x0000000000007b1d */ /* 0x000fe20000010000 */
[----:B------:R-:W-:Y:S01]  /*14a60*/  PLOP3.LUT P0, PT, PT, PT, UP0, 0x40, 0x0 ;  /* 0x000000000000781c */ /* 0x000fe20003f0e808 */
[----:B------:R-:W-:Y:S01]  /*14a70*/  VIADD R246, R246, 0xffffffff ;  /* 0xfffffffff6f67836 */ /* 0x000fe20000000000 */
[----:B------:R-:W-:Y:S01]  /*14a80*/  MOV R8, R249 ;  /* 0x000000f900087202 */ /* 0x000fe20000000f00 */
[----:B------:R-:W-:Y:S10]  /*14a90*/  IMAD.MOV.U32 R0, RZ, RZ, R248 ;  /* 0x000000ffff007224 */ /* 0x000ff400078e00f8 */
        /* <DEDUP_REMOVED lines=62> */
.L_x_2542:
        /* <DEDUP_REMOVED lines=132> */
[----:B------:R-:W-:Y:S01]  /*156c0*/  ULEA UR8, -UR9, URZ, 0x8 ;  /* 0x0000003f09087291 */ /* 0x000fe2000f8e413f */
[----:B------:R-:W-:Y:S01]  /*156d0*/  PLOP3.LUT P0, PT, PT, PT, UP0, 0x40, 0x0 ;  /* 0x000000000000781c */ /* 0x000fe20003f0e808 */
[----:B------:R-:W-:Y:S02]  /*156e0*/  ULDC.64 UR12, c[0x0][0x208] ;  /* 0x00008200000c7ab9 */ /* 0x000fe40000000a00 */
[----:B------:R-:W-:Y:S02]  /*156f0*/  USHF.R.S32.HI UR7, URZ, 0x1f, UR8 ;  /* 0x0000001f3f077899 */ /* 0x000fe40008011408 */
[----:B------:R-:W-:Y:S04]  /*15700*/  IMAD.U32 R156, RZ, RZ, UR8 ;  /* 0x00000008ff9c7e24 */ /* 0x000fe8000f8e00ff */
[----:B------:R-:W-:Y:S04]  /*15710*/  MOV R153, UR7 ;  /* 0x0000000700997c02 */ /* 0x000fe80008000f00 */
        /* <DEDUP_REMOVED lines=62> */
.L_x_2544:
        /* <DEDUP_REMOVED lines=28> */
.L_x_2543:
        /* <DEDUP_REMOVED lines=366> */
[--C-:B------:R-:W-:Y:S03]  /*173a0*/  FFMA.FTZ R78, R101, UR4, -R152.reuse ;  /* 0x00000004654e7c23 */ /* 0x100fe60008010898 */
[----:B------:R-:W1:Y:S01]  /*173b0*/  MUFU.EX2 R186, R186 ;  /* 0x000000ba00ba7308 */ /* 0x000e620000000800 */
[----:B-----5:R-:W-:Y:S01]  /*173c0*/  F2FP.BF16.F32.PACK_AB R34, R184, R189 ;  /* 0x000000bdb822723e */ /* 0x020fe200000010ff */
[----:B------:R-:W-:Y:S01]  /*173d0*/  FADD.FTZ R192, R192, R195 ;  /* 0x000000c3c0c07221 */ /* 0x000fe20000010000 */
[----:B------:R-:W-:Y:S01]  /*173e0*/  FADD.FTZ R202, R202, R201 ;  /* 0x000000c9caca7221 */ /* 0x000fe20000010000 */
[----:B------:R-:W-:Y:S01]  /*173f0*/  FFMA.FTZ R122, R122, UR4, -R151 ;  /* 0x000000047a7a7c23 */ /* 0x000fe20008010897 */
[----:B------:R-:W-:Y:S01]  /*17400*/  FFMA.FTZ R124, R124, UR4, -R152 ;  /* 0x000000047c7c7c23 */ /* 0x000fe20008010898 */
        /* <DEDUP_REMOVED lines=324> */
[----:B------:R-:W-:Y:S01]  /*18850*/  FADD.FTZ R50, R50, R3 ;  /* 0x0000000332327221 */ /* 0x000fe20000010000 */
[----:B------:R-:W-:Y:S01]  /*18860*/  MOV R3, R0 ;  /* 0x0000000000037202 */ /* 0x000fe20000000f00 */
[----:B------:R-:W-:Y:S10]  /*18870*/  MUFU.EX2 R37, R37 ;  /* 0x0000002500257308 */ /* 0x000ff40000000800 */
[----:B------:R-:W1:Y:S01]  /*18880*/  MUFU.EX2 R250, R151 ;  /* 0x0000009700fa7308 */ /* 0x000e620000000800 */
[C---:B--2---:R-:W-:Y:S01]  /*18890*/  F2FP.BF16.F32.PACK_AB R134, R251.reuse, R36 ;  /* 0x00000024fb86723e */ /* 0x044fe200000010ff */
[----:B------:R-:W-:Y:S04]  /*188a0*/  FADD.FTZ R36, R36, R5 ;  /* 0x0000000524247221 */ /* 0x000fe80000010000 */
[----:B------:R-:W-:Y:S01]  /*188b0*/  FADD.FTZ R251, R251, R36 ;  /* 0x00000024fbfb7221 */ /* 0x000fe20000010000 */
[C---:B-1----:R-:W-:Y:S01]  /*188c0*/  F2FP.BF16.F32.PACK_AB R135, R250.reuse, R37 ;  /* 0x00000025fa87723e */ /* 0x042fe200000010ff */
[----:B------:R-:W-:Y:S04]  /*188d0*/  FADD.FTZ R37, R37, R50 ;  /* 0x0000003225257221 */ /* 0x000fe80000010000 */
        /* <DEDUP_REMOVED lines=8> */
.L_x_2541:
[----:B------:R-:W1:Y:S01]  /*18960*/  SHFL.BFLY PT, R7, R250, 0x2, 0x1f ;  /* 0x0c401f00fa077f89 */ /* 0x000e6200000e0000 */
[----:B------:R-:W2:Y:S01]  /*18970*/  S2UR UR5, SR_CgaCtaId ;  /* 0x00000000000579c3 */ /* 0x000ea20000008800 */
[----:B------:R-:W-:Y:S01]  /*18980*/  IMAD.MOV.U32 R12, RZ, RZ, 0x3f800000 ;  /* 0x3f800000ff0c7424 */ /* 0x000fe200078e00ff */
[----:B------:R-:W-:Y:S01]  /*18990*/  UMOV UR4, 0x400 ;  /* 0x0000040000047882 */ /* 0x000fe20000000000 */
[----:B------:R-:W3:Y:S01]  /*189a0*/  SHFL.BFLY PT, R6, R251, 0x2, 0x1f ;  /* 0x0c401f00fb067f89 */ /* 0x000ee200000e0000 */
[----:B------:R-:W-:Y:S01]  /*189b0*/  IMAD.MOV.U32 R11, RZ, RZ, 0x3f800000 ;  /* 0x3f800000ff0b7424 */ /* 0x000fe200078e00ff */
[----:B------:R-:W-:Y:S01]  /*189c0*/  ULDC.64 UR6, c[0x0][0x208] ;  /* 0x0000820000067ab9 */ /* 0x000fe20000000a00 */
[----:B------:R-:W-:Y:S01]  /*189d0*/  BSSY B0, `(.L_x_2546) ;  /* 0x0000099000007945 */ /* 0x000fe20003800000 */
[----:B------:R-:W4:Y:S01]  /*189e0*/  S2R R3, SR_TID.X ;  /* 0x0000000000037919 */ /* 0x000f220000002100 */
        /* <DEDUP_REMOVED lines=10> */
[----:B------:R-:W-:-:S03]  /*18a90*/  SHF.R.S32.HI R9, RZ, 0x2, R8 ;  /* 0x00000002ff097819 */ /* 0x000fc60000011408 */
[----:B------:R-:W-:Y:S01]  /*18aa0*/  IMAD.SHL.U32 R18, R18, 0x4, RZ ;  /* 0x0000000412127824 */ /* 0x000fe200078e00ff */
[----:B------:R-:W-:Y:S01]  /*18ab0*/  SHF.R.S32.HI R14, RZ, 0x1f, R9 ;  /* 0x0000001fff0e7819 */ /* 0x000fe20000011409 */
[----:B--2---:R-:W-:Y:S01]  /*18ac0*/  FADD.FTZ R4, R7, R4 ;  /* 0x0000000407047221 */ /* 0x004fe20000010000 */
[----:B------:R-:W-:Y:S02]  /*18ad0*/  LEA.HI R7, R10, R3, RZ, 0x3 ;  /* 0x000000030a077211 */ /* 0x000fe400078f18ff */
[----:B------:R-:W-:Y:S01]  /*18ae0*/  LEA.HI R16, R14, R9, RZ, 0x3 ;  /* 0x000000090e107211 */ /* 0x000fe200078f18ff */
[----:B---3--:R-:W-:Y:S01]  /*18af0*/  FADD.FTZ R5, R6, R5 ;  /* 0x0000000506057221 */ /* 0x008fe20000010000 */
[----:B------:R-:W-:Y:S02]  /*18b00*/  SHF.R.S32.HI R6, RZ, 0x3, R7 ;  /* 0x00000003ff067819 */ /* 0x000fe40000011407 */
[C---:B------:R-:W-:Y:S02]  /*18b10*/  LOP3.LUT R14, R7.reuse, 0xfffffff8, RZ, 0xc0, !PT ;  /* 0xfffffff8070e7812 */ /* 0x040fe400078ec0ff */
[----:B------:R-:W-:-:S02]  /*18b20*/  LEA.HI R13, R7, R6, RZ, 0x1 ;  /* 0x00000006070d7211 */ /* 0x000fc400078f08ff */
[----:B------:R-:W-:Y:S01]  /*18b30*/  LOP3.LUT R16, R16, 0xfffffff8, RZ, 0xc0, !PT ;  /* 0xfffffff810107812 */ /* 0x000fe200078ec0ff */
[----:B------:R-:W-:Y:S01]  /*18b40*/  IMAD.IADD R7, R3, 0x1, -R14 ;  /* 0x0000000103077824 */ /* 0x000fe200078e0a0e */
[----:B------:R-:W-:Y:S02]  /*18b50*/  LOP3.LUT R13, R13, 0xfffffffe, RZ, 0xc0, !PT ;  /* 0xfffffffe0d0d7812 */ /* 0x000fe400078ec0ff */
[----:B------:R-:W-:Y:S01]  /*18b60*/  LOP3.LUT R18, R18, 0x3fffff00, RZ, 0xc0, !PT ;  /* 0x3fffff0012127812 */ /* 0x000fe200078ec0ff */
[----:B------:R-:W-:Y:S01]  /*18b70*/  IMAD.IADD R16, R9, 0x1, -R16 ;  /* 0x0000000109107824 */ /* 0x000fe200078e0a10 */
[----:B------:R-:W-:Y:S02]  /*18b80*/  IADD3 R13, R6, -R13, RZ ;  /* 0x8000000d060d7210 */ /* 0x000fe40007ffe0ff */
[----:B------:R-:W-:Y:S02]  /*18b90*/  LEA.HI R14, R10, R3, RZ, 0x4 ;  /* 0x000000030a0e7211 */ /* 0x000fe400078f20ff */
[----:B------:R-:W-:Y:S01]  /*18ba0*/  LEA.HI R15, R7, R7, RZ, 0x1 ;  /* 0x00000007070f7211 */ /* 0x000fe200078f08ff */
[----:B------:R-:W-:Y:S01]  /*18bb0*/  IMAD R13, R13, 0x20, R18 ;  /* 0x000000200d0d7824 */ /* 0x000fe200078e0212 */
[----:B------:R-:W-:-:S02]  /*18bc0*/  SHF.R.S32.HI R14, RZ, 0x4, R14 ;  /* 0x00000004ff0e7819 */ /* 0x000fc4000001140e */
[----:B------:R-:W-:Y:S02]  /*18bd0*/  LEA.HI R9, R16, R16, RZ, 0x1 ;  /* 0x0000001010097211 */ /* 0x000fe400078f08ff */
[----:B------:R-:W-:Y:S01]  /*18be0*/  LOP3.LUT R18, R15, 0xfffffffe, RZ, 0xc0, !PT ;  /* 0xfffffffe0f127812 */ /* 0x000fe200078ec0ff */
[----:B------:R-:W-:Y:S01]  /*18bf0*/  IMAD.SHL.U32 R14, R14, 0x40, RZ ;  /* 0x000000400e0e7824 */ /* 0x000fe200078e00ff */
[----:B------:R-:W-:Y:S02]  /*18c00*/  LOP3.LUT R17, R9, 0x1fffffe, RZ, 0xc0, !PT ;  /* 0x01fffffe09117812 */ /* 0x000fe400078ec0ff */
[----:B------:R-:W-:Y:S01]  /*18c10*/  SHF.R.S32.HI R15, RZ, 0x1, R15 ;  /* 0x00000001ff0f7819 */ /* 0x000fe2000001140f */
[----:B------:R-:W-:Y:S01]  /*18c20*/  IMAD.IADD R18, R7, 0x1, -R18 ;  /* 0x0000000107127824 */ /* 0x000fe200078e0a12 */
[----:B------:R-:W-:Y:S02]  /*18c30*/  IADD3 R17, R16, -R17, RZ ;  /* 0x8000001110117210 */ /* 0x000fe40007ffe0ff */
[----:B------:R-:W-:Y:S01]  /*18c40*/  LEA.HI R10, R10, R3, RZ, 0x5 ;  /* 0x000000030a0a7211 */ /* 0x000fe200078f28ff */
[----:B------:R-:W-:Y:S01]  /*18c50*/  IMAD.SHL.U32 R15, R15, 0x8, RZ ;  /* 0x000000080f0f7824 */ /* 0x000fe200078e00ff */
[----:B------:R-:W-:Y:S01]  /*18c60*/  LOP3.LUT R16, R8, 0xfffffffc, RZ, 0xc0, !PT ;  /* 0xfffffffc08107812 */ /* 0x000fe200078ec0ff */
[----:B------:R-:W-:Y:S01]  /*18c70*/  IMAD R13, R18, 0x4, R13 ;  /* 0x00000004120d7824 */ /* 0x000fe200078e020d */
[----:B------:R-:W-:Y:S01]  /*18c80*/  LOP3.LUT R14, R14, 0xc0, RZ, 0xc0, !PT ;  /* 0x000000c00e0e7812 */ /* 0x000fe200078ec0ff */
[----:B------:R-:W2:Y:S01]  /*18c90*/  S2R R8, SR_TID.X ;  /* 0x0000000000087919 */ /* 0x000ea20000002100 */
[----:B------:R-:W-:Y:S01]  /*18ca0*/  FSETP.NE.FTZ.AND P3, PT, R5, RZ, PT ;  /* 0x000000ff0500720b */ /* 0x000fe20003f75000 */
[----:B------:R-:W-:Y:S01]  /*18cb0*/  IMAD.IADD R16, R3, 0x1, -R16 ;  /* 0x0000000103107824 */ /* 0x000fe200078e0a10 */
[----:B------:R-:W-:-:S02]  /*18cc0*/  FSETP.NE.FTZ.AND P2, PT, R4, RZ, PT ;  /* 0x000000ff0400720b */ /* 0x000fc40003f55000 */
[----:B------:R-:W-:Y:S02]  /*18cd0*/  SHF.R.S32.HI R18, RZ, 0x1, R9 ;  /* 0x00000001ff127819 */ /* 0x000fe40000011409 */
[----:B------:R-:W-:Y:S02]  /*18ce0*/  SHF.R.S32.HI R9, RZ, 0x5, R10 ;  /* 0x00000005ff097819 */ /* 0x000fe4000001140a */
[----:B------:R-:W-:Y:S02]  /*18cf0*/  LOP3.LUT R19, R14, 0x18, R15, 0xf8, !PT ;  /* 0x000000180e137812 */ /* 0x000fe400078ef80f */
[C---:B------:R-:W-:Y:S01]  /*18d00*/  SHF.L.U32 R15, R18.reuse, 0x6, RZ ;  /* 0x00000006120f7819 */ /* 0x040fe200000006ff */
[----:B------:R-:W-:Y:S01]  /*18d10*/  IMAD R16, R9, 0x100, R16 ;  /* 0x0000010009107824 */ /* 0x000fe200078e0210 */
[----:B------:R-:W-:Y:S01]  /*18d20*/  LOP3.LUT P0, RZ, R18, 0x2, RZ, 0xc0, !PT ;  /* 0x0000000212ff7812 */ /* 0x000fe2000780c0ff */
[----:B------:R-:W3:Y:S01]  /*18d30*/  @P3 MUFU.RCP R12, R5 ;  /* 0x00000005000c3308 */ /* 0x000ee20000001000 */
[----:B------:R-:W-:Y:S01]  /*18d40*/  LOP3.LUT R15, R15, 0xc0, RZ, 0xc0, !PT ;  /* 0x000000c00f0f7812 */ /* 0x000fe200078ec0ff */
[----:B------:R-:W-:Y:S01]  /*18d50*/  IMAD R16, R17, 0x10, R16 ;  /* 0x0000001011107824 */ /* 0x000fe200078e0210 */
[----:B------:R-:W-:Y:S01]  /*18d60*/  SHF.R.U32.HI R14, RZ, 0x3, R14 ;  /* 0x00000003ff0e7819 */ /* 0x000fe2000001160e */
[----:B------:R-:W4:Y:S01]  /*18d70*/  @P3 LDC R37, c[0x0][0x2e8] ;  /* 0x0000ba00ff253b82 */ /* 0x000f220000000800 */
[----:B------:R-:W-:-:S02]  /*18d80*/  LEA.HI R17, R15, R15, RZ, 0x1d ;  /* 0x0000000f0f117211 */ /* 0x000fc400078fe8ff */
[----:B------:R-:W-:Y:S01]  /*18d90*/  LOP3.LUT R15, R18, 0x1, RZ, 0xc0, !PT ;  /* 0x00000001120f7812 */ /* 0x000fe200078ec0ff */
[----:B------:R-:W5:Y:S01]  /*18da0*/  @P2 MUFU.RCP R11, R4 ;  /* 0x00000004000b2308 */ /* 0x000f620000001000 */
[----:B------:R-:W-:Y:S01]  /*18db0*/  LOP3.LUT R14, R19, R14, RZ, 0x3c, !PT ;  /* 0x0000000e130e7212 */ /* 0x000fe200078e3cff */
[----:B------:R-:W-:Y:S01]  /*18dc0*/  IMAD.U32 R16, R16, 0x2, R17 ;  /* 0x0000000210107824 */ /* 0x000fe200078e0011 */
[----:B------:R-:W-:Y:S01]  /*18dd0*/  ISETP.NE.U32.AND P1, PT, R15, 0x1, PT ;  /* 0x000000010f00780c */ /* 0x000fe20003f25070 */
[----:B------:R-:W4:Y:S01]  /*18de0*/  @P2 LDC R35, c[0x0][0x2e8] ;  /* 0x0000ba00ff232b82 */ /* 0x000f220000000800 */
[----:B------:R-:W-:Y:S01]  /*18df0*/  MOV R15, 0xffffffe0 ;  /* 0xffffffe0000f7802 */ /* 0x000fe20000000f00 */
[----:B------:R-:W-:Y:S01]  /*18e00*/  IMAD.IADD R13, R13, 0x1, R14 ;  /* 0x000000010d0d7824 */ /* 0x000fe200078e020e */
[----:B------:R-:W-:Y:S01]  /*18e10*/  LEA R16, R16, UR5, 0x2 ;  /* 0x0000000510107c11 */ /* 0x000fe2000f8e10ff */
[----:B------:R-:W1:Y:S01]  /*18e20*/  @P3 MUFU.LG2 R5, R5 ;  /* 0x0000000500053308 */ /* 0x000e620000000c00 */
[----:B------:R-:W-:Y:S01]  /*18e30*/  SEL R15, R15, 0x20, !P1 ;  /* 0x000000200f0f7807 */ /* 0x000fe20004800000 */
[C---:B---3--:R-:W-:Y:S01]  /*18e40*/  FMUL.FTZ R144, R12.reuse, R144 ;  /* 0x000000900c907220 */ /* 0x048fe20000410000 */
[----:B------:R-:W-:Y:S01]  /*18e50*/  FMUL.FTZ R145, R12, R145 ;  /* 0x000000910c917220 */ /* 0x000fe20000410000 */
[C---:B------:R-:W-:Y:S01]  /*18e60*/  VIADD R17, R16.reuse, 0x40 ;  /* 0x0000004010117836 */ /* 0x040fe20000000000 */
[----:B------:R-:W-:Y:S01]  /*18e70*/  @P0 IADD3 R17, R16, -0x40, RZ ;  /* 0xffffffc010110810 */ /* 0x000fe20007ffe0ff */
[C---:B------:R-:W-:Y:S01]  /*18e80*/  FMUL.FTZ R140, R12.reuse, R140 ;  /* 0x0000008c0c8c7220 */ /* 0x040fe20000410000 */
[C---:B------:R-:W-:Y:S01]  /*18e90*/  FMUL.FTZ R141, R12.reuse, R141 ;  /* 0x0000008d0c8d7220 */ /* 0x040fe20000410000 */
[C---:B------:R-:W-:Y:S01]  /*18ea0*/  FMUL.FTZ R136, R12.reuse, R136 ;  /* 0x000000880c887220 */ /* 0x040fe20000410000 */
[C---:B-----5:R-:W-:Y:S01]  /*18eb0*/  FMUL.FTZ R147, R11.reuse, R147 ;  /* 0x000000930b937220 */ /* 0x060fe20000410000 */
        /* <DEDUP_REMOVED lines=9> */
[C---:B------:R-:W-:Y:S01]  /*18f50*/  FMUL.FTZ R135, R11.reuse, R135 ;  /* 0x000000870b877220 */ /* 0x040fe20000410000 */
[----:B------:R-:W-:Y:S01]  /*18f60*/  FMUL.FTZ R134, R11, R134 ;  /* 0x000000860b867220 */ /* 0x000fe20000410000 */
[----:B------:R-:W-:Y:S01]  /*18f70*/  IMAD.IADD R18, R15, 0x1, R17 ;  /* 0x000000010f127824 */ /* 0x000fe200078e0211 */
[----:B------:R-:W-:Y:S01]  /*18f80*/  STS.64 [R16], R144 ;  /* 0x0000009010007388 */ /* 0x000fe20000000a00 */
[----:B------:R-:W-:Y:S01]  /*18f90*/  LEA R34, R13, UR5, 0x2 ;  /* 0x000000050d227c11 */ /* 0x000fe2000f8e10ff */
[----:B------:R-:W3:Y:S01]  /*18fa0*/  LDC R14, c[0x0][0x270] ;  /* 0x00009c00ff0e7b82 */ /* 0x000ee20000000800 */
[----:B--2---:R-:W-:Y:S01]  /*18fb0*/  SHF.R.S32.HI R33, RZ, 0x1f, R8 ;  /* 0x0000001fff217819 */ /* 0x004fe20000011408 */
[----:B------:R-:W-:Y:S01]  /*18fc0*/  STS.64 [R16+0x400], R146 ;  /* 0x0004009210007388 */ /* 0x000fe20000000a00 */
[----:B------:R-:W-:Y:S01]  /*18fd0*/  SHF.R.S32.HI R32, RZ, 0x1f, R9 ;  /* 0x0000001fff207819 */ /* 0x000fe20000011409 */
[----:B------:R-:W2:Y:S01]  /*18fe0*/  @P2 MUFU.LG2 R4, R4 ;  /* 0x0000000400042308 */ /* 0x000ea20000000c00 */
[----:B------:R-:W-:Y:S01]  /*18ff0*/  LEA.HI R33, R33, R8, RZ, 0x5 ;  /* 0x0000000821217211 */ /* 0x000fe200078f28ff */
[----:B------:R-:W-:Y:S01]  /*19000*/  STS.64 [R12], R140 ;  /* 0x0000008c0c007388 */ /* 0x000fe20000000a00 */
[----:B------:R-:W-:Y:S01]  /*19010*/  LOP3.LUT R10, R10, 0xffffffe0, RZ, 0xc0, !PT ;  /* 0xffffffe00a0a7812 */ /* 0x000fe200078ec0ff */
[----:B-1----:R-:W-:Y:S01]  /*19020*/  @P3 FMUL.FTZ R5, R5, 0.69314718246459960938 ;  /* 0x3f31721805053820 */ /* 0x002fe20000410000 */
[----:B------:R-:W-:Y:S01]  /*19030*/  LOP3.LUT R33, R33, 0xffffffe0, RZ, 0xc0, !PT ;  /* 0xffffffe021217812 */ /* 0x000fe200078ec0ff */
[----:B------:R1:W-:Y:S01]  /*19040*/  STS.64 [R12+0x400], R142 ;  /* 0x0004008e0c007388 */ /* 0x0003e20000000a00 */
[----:B------:R-:W-:Y:S01]  /*19050*/  LEA.HI R32, R32, R9, RZ, 0x2 ;  /* 0x0000000920207211 */ /* 0x000fe200078f10ff */
[----:B------:R-:W-:-:S02]  /*19060*/  IMAD.IADD R10, R3, 0x1, -R10 ;  /* 0x00000001030a7824 */ /* 0x000fc400078e0a0a */
[----:B------:R1:W-:Y:S01]  /*19070*/  STS.64 [R17], R136 ;  /* 0x0000008811007388 */ /* 0x0003e20000000a00 */
[----:B------:R-:W-:Y:S01]  /*19080*/  IMAD.IADD R33, R8, 0x1, -R33 ;  /* 0x0000000108217824 */ /* 0x000fe200078e0a21 */
[----:B------:R-:W-:Y:S02]  /*19090*/  LOP3.LUT R32, R32, 0xffffffc, RZ, 0xc0, !PT ;  /* 0x0ffffffc20207812 */ /* 0x000fe400078ec0ff */
[----:B------:R1:W-:Y:S01]  /*190a0*/  STS.64 [R17+0x400], R138 ;  /* 0x0004008a11007388 */ /* 0x0003e20000000a00 */
[----:B------:R-:W-:Y:S02]  /*190b0*/  LOP3.LUT P0, RZ, R10, 0x3, RZ, 0xc0, !PT ;  /* 0x000000030aff7812 */ /* 0x000fe4000780c0ff */
[----:B------:R-:W-:Y:S01]  /*190c0*/  SHF.R.S32.HI R8, RZ, 0x1f, R33 ;  /* 0x0000001fff087819 */ /* 0x000fe20000011421 */
[----:B------:R1:W-:Y:S01]  /*190d0*/  STS.64 [R18], R132 ;  /* 0x0000008412007388 */ /* 0x0003e20000000a00 */
[----:B------:R-:W-:Y:S01]  /*190e0*/  IADD3 R32, R9, -R32, RZ ;  /* 0x8000002009207210 */ /* 0x000fe20007ffe0ff */
[----:B------:R-:W-:Y:S01]  /*190f0*/  IMAD.MOV R9, RZ, RZ, -R243 ;  /* 0x000000ffff097224 */ /* 0x000fe200078e0af3 */
[----:B------:R-:W-:Y:S01]  /*19100*/  LEA.HI R8, R8, R33, RZ, 0x2 ;  /* 0x0000002108087211 */ /* 0x000fe200078f10ff */
[----:B------:R1:W-:Y:S01]  /*19110*/  STS.64 [R18+0x400], R134 ;  /* 0x0004008612007388 */ /* 0x0003e20000000a00 */
[----:B--2---:R-:W-:Y:S01]  /*19120*/  @P2 FMUL.FTZ R33, R4, 0.69314718246459960938 ;  /* 0x3f31721804212820 */ /* 0x004fe20000410000 */
[----:B---3--:R-:W-:Y:S01]  /*19130*/  IMAD R9, R14, R9, UR4 ;  /* 0x000000040e097e24 */ /* 0x008fe2000f8e0209 */
[----:B------:R-:W-:Y:S01]  /*19140*/  SHF.R.S32.HI R3, RZ, 0x2, R8 ;  /* 0x00000002ff037819 */ /* 0x000fe20000011408 */
[----:B------:R-:W-:Y:S01]  /*19150*/  BAR.SYNC.DEFER_BLOCKING 0x0 ;  /* 0x0000000000007b1d */ /* 0x000fe20000010000 */
[----:B------:R-:W-:Y:S01]  /*19160*/  IMAD.MOV.U32 R8, RZ, RZ, -0x800000 ;  /* 0xff800000ff087424 */ /* 0x000fe200078e00ff */
[----:B------:R-:W-:Y:S01]  /*19170*/  MOV R10, 0xff800000 ;  /* 0xff800000000a7802 */ /* 0x000fe20000000f00 */
[----:B----4-:R-:W-:Y:S01]  /*19180*/  @P3 FFMA.FTZ R8, R2, R37, R5 ;  /* 0x0000002502083223 */ /* 0x010fe20000010005 */
[----:B------:R-:W-:-:S02]  /*19190*/  IMAD R3, R32, 0x10, R3 ;  /* 0x0000001020037824 */ /* 0x000fc400078e0203 */
[----:B------:R-:W-:Y:S01]  /*191a0*/  @P2 FFMA.FTZ R10, R0, R35, R33 ;  /* 0x00000023000a2223 */ /* 0x000fe20000010021 */
[----:B------:R-:W-:Y:S01]  /*191b0*/  IMAD.SHL.U32 R32, R7, 0x4, RZ ;  /* 0x0000000407207824 */ /* 0x000fe200078e00ff */
[----:B-1----:R-:W1:Y:S01]  /*191c0*/  LDC.64 R12, c[0x0][0x2c0] ;  /* 0x0000b000ff0c7b82 */ /* 0x002e620000000a00 */
[----:B------:R-:W1:Y:S03]  /*191d0*/  S2R R11, SR_CTAID.Y ;  /* 0x00000000000b7919 */ /* 0x000e660000002600 */
[----:B------:R-:W-:Y:S01]  /*191e0*/  SHF.R.S32.HI R33, RZ, 0x1f, R32 ;  /* 0x0000001fff217819 */ /* 0x000fe20000011420 */
[----:B------:R-:W2:Y:S01]  /*191f0*/  S2R R15, SR_CTAID.X ;  /* 0x00000000000f7919 */ /* 0x000ea20000002500 */
[----:B------:R3:W4:Y:S04]  /*19200*/  LDS.128 R28, [R34] ;  /* 0x00000000221c7984 */ /* 0x0007280000000c00 */
[----:B------:R3:W2:Y:S04]  /*19210*/  LDS.128 R24, [R34+0x800] ;  /* 0x0008000022187984 */ /* 0x0006a80000000c00 */
[----:B------:R3:W3:Y:S04]  /*19220*/  LDS.128 R20, [R34+0x1000] ;  /* 0x0010000022147984 */ /* 0x0006e80000000c00 */
[----:B------:R1:W3:Y:S02]  /*19230*/  LDS.128 R16, [R34+0x1800] ;  /* 0x0018000022107984 */ /* 0x0002e40000000c00 */
[----:B-1----:R-:W-:-:S02]  /*19240*/  IMAD R11, R11, R12, R243 ;  /* 0x0000000c0b0b7224 */ /* 0x002fc400078e02f3 */
[----:B--2---:R-:W-:Y:S02]  /*19250*/  IMAD.SHL.U32 R12, R15, 0x40, RZ ;  /* 0x000000400f0c7824 */ /* 0x004fe400078e00ff */
[----:B------:R-:W-:Y:S02]  /*19260*/  IMAD R9, R11, R14, R9 ;  /* 0x0000000e0b097224 */ /* 0x000fe400078e0209 */
[----:B------:R-:W-:Y:S02]  /*19270*/  IMAD R5, R15, -0x40, R242 ;  /* 0xffffffc00f057824 */ /* 0x000fe400078e02f2 */
[----:B------:R-:W-:Y:S01]  /*19280*/  IMAD R12, R9, R13, R12 ;  /* 0x0000000d090c7224 */ /* 0x000fe200078e020c */
[----:B----4-:R-:W-:Y:S06]  /*19290*/  @P0 BRA `(.L_x_2547) ;  /* 0x0000000000300947 */ /* 0x010fec0003800000 */
[----:B------:R-:W-:Y:S01]  /*192a0*/  IMAD R242, R15, -0x40, R242 ;  /* 0xffffffc00ff27824 */ /* 0x000fe200078e02f2 */
[----:B------:R-:W-:Y:S01]  /*192b0*/  SHF.R.S32.HI R7, RZ, 0x1f, R3 ;  /* 0x0000001fff077819 */ /* 0x000fe20000011403 */
[C---:B------:R-:W-:Y:S01]  /*192c0*/  VIADD R9, R3.reuse, 0x8 ;  /* 0x0000000803097836 */ /* 0x040fe20000000000 */
[C---:B------:R-:W-:Y:S01]  /*192d0*/  IADD3 R0, P0, R12.reuse, R3, RZ ;  /* 0x000000030c007210 */ /* 0x040fe20007f1e0ff */
        /* <DEDUP_REMOVED lines=8> */
.L_x_2547:
[----:B------:R-:W-:Y:S05]  /*19360*/  BSYNC B0 ;  /* 0x0000000000007941 */ /* 0x000fea0003800000 */
.L_x_2546:
[----:B------:R-:W-:Y:S01]  /*19370*/  ULDC UR4, c[0x0][0x2dc] ;  /* 0x0000b70000047ab9 */ /* 0x000fe20000000800 */
[C---:B------:R-:W-:Y:S01]  /*19380*/  VIADD R0, R6.reuse, 0x10 ;  /* 0x0000001006007836 */ /* 0x040fe20000000000 */
[C---:B------:R-:W-:Y:S01]  /*19390*/  ISETP.GE.AND P3, PT, R6.reuse, R5, PT ;  /* 0x000000050600720c */ /* 0x040fe20003f66270 */
[----:B------:R-:W-:-:S03]  /*193a0*/  IMAD.WIDE R32, R6, 0x20, R32 ;  /* 0x0000002006207825 */ /* 0x000fc600078e0220 */
[-C--:B------:R-:W-:Y:S01]  /*193b0*/  ISETP.GE.AND P2, PT, R0, R5.reuse, PT ;  /* 0x000000050000720c */ /* 0x080fe20003f46270 */
[----:B------:R-:W-:Y:S01]  /*193c0*/  IMAD R12, R12, UR4, RZ ;  /* 0x000000040c0c7c24 */ /* 0x000fe2000f8e02ff */
[----:B------:R-:W-:Y:S01]  /*193d0*/  ULDC.64 UR4, c[0x0][0x288] ;  /* 0x0000a20000047ab9 */ /* 0x000fe20000000a00 */
[C---:B-1----:R-:W-:Y:S02]  /*193e0*/  VIADD R2, R6.reuse, 0x20 ;  /* 0x0000002006027836 */ /* 0x042fe40000000000 */
[----:B------:R-:W-:Y:S01]  /*193f0*/  VIADD R6, R6, 0x30 ;  /* 0x0000003006067836 */ /* 0x000fe20000000000 */
[----:B------:R-:W-:Y:S02]  /*19400*/  IADD3 R0, P0, R12, R32, RZ ;  /* 0x000000200c007210 */ /* 0x000fe40007f1e0ff */
[----:B------:R-:W-:Y:S02]  /*19410*/  ISETP.GE.AND P1, PT, R2, R5, PT ;  /* 0x000000050200720c */ /* 0x000fe40003f26270 */
[----:B------:R-:W-:-:S02]  /*19420*/  LEA.HI.X.SX32 R3, R12, R33, 0x1, P0 ;  /* 0x000000210c037211 */ /* 0x000fc400000f0eff */
[----:B------:R-:W-:-:S04]  /*19430*/  LEA R2, P0, R0, UR4, 0x2 ;  /* 0x0000000400027c11 */ /* 0x000fc8000f8010ff */
[----:B------:R-:W-:Y:S02]  /*19440*/  LEA.HI.X R3, R0, UR5, R3, 0x2, P0 ;  /* 0x0000000500037c11 */ /* 0x000fe400080f1403 */
[----:B------:R-:W-:-:S03]  /*19450*/  ISETP.GE.AND P0, PT, R6, R5, PT ;  /* 0x000000050600720c */ /* 0x000fc60003f06270 */
[----:B------:R1:W-:Y:S04]  /*19460*/  @!P3 STG.E.64 desc[UR6][R2.64], R28 ;  /* 0x0000001c0200b986 */ /* 0x0003e8000c101b06 */
[----:B------:R1:W-:Y:S04]  /*19470*/  @!P3 STG.E.64 desc[UR6][R2.64+0x8], R30 ;  /* 0x0000081e0200b986 */ /* 0x0003e8000c101b06 */
[----:B------:R1:W-:Y:S04]  /*19480*/  @!P2 STG.E.128 desc[UR6][R2.64+0x800], R24 ;  /* 0x000800180200a986 */ /* 0x0003e8000c101d06 */
[----:B---3--:R1:W-:Y:S01]  /*19490*/  @!P1 STG.E.128 desc[UR6][R2.64+0x1000], R20 ;  /* 0x0010001402009986 */ /* 0x0083e2000c101d06 */
[----:B------:R-:W-:Y:S05]  /*194a0*/  @P0 EXIT ;  /* 0x000000000000094d */ /* 0x000fea0003800000 */
[----:B------:R-:W-:Y:S01]  /*194b0*/  STG.E.128 desc[UR6][R2.64+0x1800], R16 ;  /* 0x0018001002007986 */ /* 0x000fe2000c101d06 */
[----:B------:R-:W-:Y:S05]  /*194c0*/  EXIT ;  /* 0x000000000000794d */ /* 0x000fea0003800000 */
.L_x_2548:
        /* <DEDUP_REMOVED lines=11> */
.L_x_5342:


//--------------------- .text._ZN5flash24flash_fwd_splitkv_kernelI23Flash_fwd_kernel_traitsILi32ELi64ELi256ELi4ELb0ELb0EN7cutlass10bfloat16_tE19Flash_kernel_traitsILi32ELi64ELi256ELi4ES3_EELb1ELb0ELb0ELb0ELb1ELb1ELb1ELb1EEEvNS_16Flash_fwd_paramsE --------------------------
	.section	.text._ZN5flash24flash_fwd_splitkv_kernelI23Flash_fwd_kernel_traitsILi32ELi64ELi256ELi4ELb0ELb0EN7cutlass10bfloat16_tE19Flash_kernel_traitsILi32ELi64ELi256ELi4ES3_EELb1ELb0ELb0ELb0ELb1ELb1ELb1ELb1EEEvNS_16Flash_fwd_paramsE,"ax",@progbits
	.align	128
        .global         _ZN5flash24flash_fwd_splitkv_kernelI23Flash_fwd_kernel_traitsILi32ELi64ELi256ELi4ELb0ELb0EN7cutlass10bfloat16_tE19Flash_kernel_traitsILi32ELi64ELi256ELi4ES3_EELb1ELb0ELb0ELb0ELb1ELb1ELb1ELb1EEEvNS_16Flash_fwd_paramsE
        .type           _ZN5flash24flash_fwd_splitkv_kernelI23Flash_fwd_kernel_traitsILi32ELi64ELi256ELi4ELb0ELb0EN7cutlass10bfloat16_tE19Flash_kernel_traitsILi32ELi64ELi256ELi4ES3_EELb1ELb0ELb0ELb0ELb1ELb1ELb1ELb1EEEvNS_16Flash_fwd_paramsE,@function
        .size           _ZN5flash24flash_fwd_splitkv_kernelI23Flash_fwd_kernel_traitsILi32ELi64ELi256ELi4ELb0ELb0EN7cutlass10bfloat16_tE19Flash_kernel_traitsILi32ELi64ELi256ELi4ES3_EELb1ELb0ELb0ELb0ELb1ELb1ELb1ELb1EEEvNS_16Flash_fwd_paramsE,(.L_x_5343 - _ZN5flash24flash_fwd_splitkv_kernelI23Flash_fwd_kernel_traitsILi32ELi64ELi256ELi4ELb0ELb0EN7cutlass10bfloat16_tE19Flash_kernel_traitsILi32ELi64ELi256ELi4ES3_EELb1ELb0ELb0ELb0ELb1ELb1ELb1ELb1EEEvNS_16Flash_fwd_paramsE)
        .other          _ZN5flash24flash_fwd_splitkv_kernelI23Flash_fwd_kernel_traitsILi32ELi64ELi256ELi4ELb0ELb0EN7cutlass10bfloat16_tE19Flash_kernel_traitsILi32ELi64ELi256ELi4ES3_EELb1ELb0ELb0ELb0ELb1ELb1ELb1ELb1EEEvNS_16Flash_fwd_paramsE,@"STO_CUDA_ENTRY STV_DEFAULT"
_ZN5flash24flash_fwd_splitkv_kernelI23Flash_fwd_kernel_traitsILi32ELi64ELi256ELi4ELb0ELb0EN7cutlass10bfloat16_tE19Flash_kernel_traitsILi32ELi64ELi256ELi4ES3_EELb1ELb0ELb0ELb0ELb1ELb1ELb1ELb1EEEvNS_16Flash_fwd_paramsE:
.text._ZN5flash24flash_fwd_splitkv_kernelI23Flash_fwd_kernel_traitsILi32ELi64ELi256ELi4ELb0ELb0EN7cutlass10bfloat16_tE19Flash_kernel_traitsILi32ELi64ELi256ELi4ES3_EELb1ELb0ELb0ELb0ELb1ELb1ELb1ELb1EEEvNS_16Flash_fwd_paramsE:
        /* <DEDUP_REMOVED lines=60> */
.L_x_2549:
[----:B------:R-:W2:Y:S02]  /*03c0*/  LDC R71, c[0x0][0x2c8] ;  /* 0x0000b200ff477b82 */ /* 0x000ea40000000800 */
.L_x_2550:
        /* <DEDUP_REMOVED lines=115> */
.L_x_2551:
        /* <DEDUP_REMOVED lines=29> */
.L_x_2552:
        /* <DEDUP_REMOVED lines=81> */
.L_x_2553:
        /* <DEDUP_REMOVED lines=49> */
.L_x_2555:
        /* <DEDUP_REMOVED lines=33> */
.L_x_2554:
        /* <DEDUP_REMOVED lines=274> */
.L_x_2610:
        /* <DEDUP_REMOVED lines=133> */
.L_x_2560:
[----:B------:R-:W-:Y:S05]  /*3070*/  BSYNC B0 ;  /* 0x0000000000007941 */ /* 0x000fea0003800000 */
.L_x_2559:
        /* <DEDUP_REMOVED lines=61> */
.L_x_2562:
[----:B------:R-:W-:Y:S05]  /*3450*/  BSYNC B0 ;  /* 0x0000000000007941 */ /* 0x000fea0003800000 */
.L_x_2561:
        /* <DEDUP_REMOVED lines=57> */
.L_x_2564:
[----:B------:R-:W-:Y:S05]  /*37f0*/  BSYNC B0 ;  /* 0x0000000000007941 */ /* 0x000fea0003800000 */
.L_x_2563:
        /* <DEDUP_REMOVED lines=62> */
.L_x_2566:
[----:B------:R-:W-:Y:S05]  /*3be0*/  BSYNC B0 ;  /* 0x0000000000007941 */ /* 0x000fea0003800000 */
.L_x_2565:
        /* <DEDUP_REMOVED lines=57> */
.L_x_2568:
[----:B------:R-:W-:Y:S05]  /*3f80*/  BSYNC B0 ;  /* 0x0000000000007941 */ /* 0x000fea0003800000 */
.L_x_2567:
        /* <DEDUP_REMOVED lines=62> */
.L_x_2570:
[----:B------:R-:W-:Y:S05]  /*4370*/  BSYNC B0 ;  /* 0x0000000000007941 */ /* 0x000fea0003800000 */
.L_x_2569:
        /* <DEDUP_REMOVED lines=62> */
.L_x_2572:
[----:B------:R-:W-:Y:S05]  /*4760*/  BSYNC B0 ;  /* 0x0000000000007941 */ /* 0x000fea0003800000 */
.L_x_2571:
        /* <DEDUP_REMOVED lines=62> */
.L_x_2574:
[----:B------:R-:W-:Y:S05]  /*4b50*/  BSYNC B0 ;  /* 0x0000000000007941 */ /* 0x000fea0003800000 */
.L_x_2573:
[C---:B------:R-:W-:Y:S01]  /*4b60*/  LEA R50, P1, R33.reuse, R50, 0x1 ;  /* 0x0000003221327211 */ /* 0x040fe200078208ff */
[----:B------:R-:W-:Y:S01]  /*4b70*/  IMAD.MOV.U32 R8, RZ, RZ, R10 ;  /* 0x000000ffff087224 */ /* 0x000fe200078e000a */
[----:B------:R-:W-:Y:S02]  /*4b80*/  UMOV UR4, UR29 ;  /* 0x0000001d00047c82 */ /* 0x000fe40008000000 */
[C---:B------:R-:W-:Y:S02]  /*4b90*/  LEA.HI.X.SX32 R51, R33.reuse, R51, 0x1, P1 ;  /* 0x0000003321337211 */ /* 0x040fe400008f0eff */
[C---:B------:R-:W-:Y:S04]  /*4ba0*/  LEA R10, P0, R33.reuse, R8, 0x1 ;  /* 0x00000008210a7211 */ /* 0x040fe800078008ff */
[----:B------:R-:W-:Y:S01]  /*4bb0*/  LEA.HI.X.SX32 R9, R33, R9, 0x1, P0 ;  /* 0x0000000921097211 */ /* 0x000fe200000f0eff */
[----:B------:R-:W-:Y:S08]  /*4bc0*/  BRA `(.L_x_2575) ;  /* 0x0000003400587947 */ /* 0x000ff00003800000 */
.L_x_2558:
        /* <DEDUP_REMOVED lines=92> */
.L_x_2579:
[----:B------:R-:W-:Y:S05]  /*5190*/  BSYNC B0 ;  /* 0x0000000000007941 */ /* 0x000fea0003800000 */
.L_x_2578:
[----:B-----5:R2:W-:Y:S02]  /*51a0*/  STG.E.128 desc[UR6][R94.64], R44 ;  /* 0x0000002c5e007986 */ /* 0x0205e4000c101d06 */
.L_x_2577:
[----:B------:R-:W-:Y:S05]  /*51b0*/  BSYNC B1 ;  /* 0x0000000000017941 */ /* 0x000fea0003800000 */
.L_x_2576:
        /* <DEDUP_REMOVED lines=97> */
.L_x_2583:
[----:B------:R-:W-:Y:S05]  /*57d0*/  BSYNC B0 ;  /* 0x0000000000007941 */ /* 0x000fea0003800000 */
.L_x_2582:
[----:B-----5:R4:W-:Y:S02]  /*57e0*/  STG.E.128 desc[UR6][R156.64], R44 ;  /* 0x0000002c9c007986 */ /* 0x0209e4000c101d06 */
.L_x_2581:
[----:B------:R-:W-:Y:S05]  /*57f0*/  BSYNC B1 ;  /* 0x0000000000017941 */ /* 0x000fea0003800000 */
.L_x_2580:
        /* <DEDUP_REMOVED lines=90> */
.L_x_2587:
[----:B------:R-:W-:Y:S05]  /*5da0*/  BSYNC B0 ;  /* 0x0000000000007941 */ /* 0x000fea0003800000 */
.L_x_2586:
[----:B-----5:R3:W-:Y:S02]  /*5db0*/  STG.E.128 desc[UR6][R156.64], R44 ;  /* 0x0000002c9c007986 */ /* 0x0207e4000c101d06 */
.L_x_2585:
[----:B------:R-:W-:Y:S05]  /*5dc0*/  BSYNC B1 ;  /* 0x0000000000017941 */ /* 0x000fea0003800000 */
.L_x_2584:
        /* <DEDUP_REMOVED lines=95> */
.L_x_2591:
[----:B------:R-:W-:Y:S05]  /*63c0*/  BSYNC B0 ;  /* 0x0000000000007941 */ /* 0x000fea0003800000 */
.L_x_2590:
[----:B-----5:R1:W-:Y:S02]  /*63d0*/  STG.E.128 desc[UR6][R156.64], R44 ;  /* 0x0000002c9c007986 */ /* 0x0203e4000c101d06 */
.L_x_2589:
[----:B------:R-:W-:Y:S05]  /*63e0*/  BSYNC B1 ;  /* 0x0000000000017941 */ /* 0x000fea0003800000 */
.L_x_2588:
        /* <DEDUP_REMOVED lines=90> */
.L_x_2595:
[----:B------:R-:W-:Y:S05]  /*6990*/  BSYNC B0 ;  /* 0x0000000000007941 */ /* 0x000fea0003800000 */
.L_x_2594:
[----:B-----5:R2:W-:Y:S02]  /*69a0*/  STG.E.128 desc[UR6][R156.64], R44 ;  /* 0x0000002c9c007986 */ /* 0x0205e4000c101d06 */
.L_x_2593:
[----:B------:R-:W-:Y:S05]  /*69b0*/  BSYNC B1 ;  /* 0x0000000000017941 */ /* 0x000fea0003800000 */
.L_x_2592:
        /* <DEDUP_REMOVED lines=95> */
.L_x_2599:
[----:B------:R-:W-:Y:S05]  /*6fb0*/  BSYNC B0 ;  /* 0x0000000000007941 */ /* 0x000fea0003800000 */
.L_x_2598:
[----:B-----5:R1:W-:Y:S02]  /*6fc0*/  STG.E.128 desc[UR6][R156.64], R44 ;  /* 0x0000002c9c007986 */ /* 0x0203e4000c101d06 */
.L_x_2597:
[----:B------:R-:W-:Y:S05]  /*6fd0*/  BSYNC B1 ;  /* 0x0000000000017941 */ /* 0x000fea0003800000 */
.L_x_2596:
        /* <DEDUP_REMOVED lines=95> */
.L_x_2603:
[----:B------:R-:W-:Y:S05]  /*75d0*/  BSYNC B0 ;  /* 0x0000000000007941 */ /* 0x000fea0003800000 */
.L_x_2602:
[----:B-----5:R1:W-:Y:S02]  /*75e0*/  STG.E.128 desc[UR6][R156.64], R44 ;  /* 0x0000002c9c007986 */ /* 0x0203e4000c101d06 */
.L_x_2601:
[----:B------:R-:W-:Y:S05]  /*75f0*/  BSYNC B1 ;  /* 0x0000000000017941 */ /* 0x000fea0003800000 */
.L_x_2600:
        /* <DEDUP_REMOVED lines=94> */
.L_x_2607:
[----:B------:R-:W-:Y:S05]  /*7be0*/  BSYNC B0 ;  /* 0x0000000000007941 */ /* 0x000fea0003800000 */
.L_x_2606:
[----:B-----5:R1:W-:Y:S02]  /*7bf0*/  STG.E.128 desc[UR6][R156.64], R44 ;  /* 0x0000002c9c007986 */ /* 0x0203e4000c101d06 */
.L_x_2605:
[----:B------:R-:W-:Y:S05]  /*7c00*/  BSYNC B1 ;  /* 0x0000000000017941 */ /* 0x000fea0003800000 */
.L_x_2604:
        /* <DEDUP_REMOVED lines=10> */
.L_x_2557:
        /* <DEDUP_REMOVED lines=72> */
.L_x_2575:
        /* <DEDUP_REMOVED lines=83> */
.L_x_2608:
        /* <DEDUP_REMOVED lines=8> */
.L_x_2609:
[----:B------:R-:W-:Y:S04]  /*86e0*/  IADD3 R11, R11, -0x1, RZ ;  /* 0xffffffff0b0b7810 */ /* 0x000fe80007ffe0ff */
[----:B------:R-:W-:Y:S11]  /*86f0*/  ISETP.GT.AND P0, PT, R11, R92, PT ;  /* 0x0000005c0b00720c */ /* 0x000ff60003f04270 */
[----:B------:R-:W-:Y:S02]  /*8700*/  @!UPT UIADD3 URZ, URZ, URZ, URZ ;  /* 0x0000003f3f3ff290 */ /* 0x000fe4000fffe03f */
[----:B------:R-:W-:Y:S05]  /*8710*/  @P0 BRA `(.L_x_2610) ;  /* 0xffffffa000400947 */ /* 0x000fea000383ffff */
.L_x_2556:
        /* <DEDUP_REMOVED lines=89> */
.L_x_2617:
[----:B------:R-:W-:Y:S05]  /*8cb0*/  BSYNC B0 ;  /* 0x0000000000007941 */ /* 0x000fea0003800000 */
.L_x_2616:
[----:B-----5:R1:W-:Y:S04]  /*8cc0*/  STS.64 [R229], R8 ;  /* 0x00000008e5007388 */ /* 0x0203e80000000a00 */
[----:B------:R1:W-:Y:S02]  /*8cd0*/  STS.64 [R229+0x8], R10 ;  /* 0x0000080ae5007388 */ /* 0x0003e40000000a00 */
.L_x_2615:
[----:B------:R-:W-:Y:S05]  /*8ce0*/  BSYNC B1 ;  /* 0x0000000000017941 */ /* 0x000fea0003800000 */
.L_x_2614:
        /* <DEDUP_REMOVED lines=57> */
.L_x_2620:
[----:B------:R-:W-:Y:S05]  /*9080*/  BSYNC B0 ;  /* 0x0000000000007941 */ /* 0x000fea0003800000 */
.L_x_2619:
[----:B-----5:R4:W-:Y:S01]  /*9090*/  STS.128 [R229+0x800], R8 ;  /* 0x00080008e5007388 */ /* 0x0209e20000000c00 */
[----:B------:R-:W-:Y:S05]  /*90a0*/  BRA `(.L_x_2618) ;  /* 0x0000000c00447947 */ /* 0x000fea0003800000 */
.L_x_2613:
        /* <DEDUP_REMOVED lines=92> */
.L_x_2624:
[----:B------:R-:W-:Y:S05]  /*9670*/  BSYNC B0 ;  /* 0x0000000000007941 */ /* 0x000fea0003800000 */
.L_x_2623:
[----:B-----5:R1:W-:Y:S04]  /*9680*/  STS.64 [R229], R20 ;  /* 0x00000014e5007388 */ /* 0x0203e80000000a00 */
[----:B------:R1:W-:Y:S02]  /*9690*/  STS.64 [R229+0x8], R22 ;  /* 0x00000816e5007388 */ /* 0x0003e40000000a00 */
.L_x_2622:
[----:B------:R-:W-:Y:S05]  /*96a0*/  BSYNC B1 ;  /* 0x0000000000017941 */ /* 0x000fea0003800000 */
.L_x_2621:
        /* <DEDUP_REMOVED lines=93> */
.L_x_2626:
[----:B------:R-:W-:Y:S05]  /*9c80*/  BSYNC B0 ;  /* 0x0000000000007941 */ /* 0x000fea0003800000 */
.L_x_2625:
[----:B-----5:R3:W-:Y:S01]  /*9c90*/  STS.128 [R229+0x800], R4 ;  /* 0x00080004e5007388 */ /* 0x0207e20000000c00 */
[----:B------:R-:W-:Y:S05]  /*9ca0*/  BRA `(.L_x_2618) ;  /* 0x0000000000447947 */ /* 0x000fea0003800000 */
.L_x_2612:
        /* <DEDUP_REMOVED lines=17> */
.L_x_2618:
[----:B------:R-:W-:Y:S05]  /*9dc0*/  BSYNC B2 ;  /* 0x0000000000027941 */ /* 0x000fea0003800000 */
.L_x_2611:
        /* <DEDUP_REMOVED lines=18> */
[----:B------:R-:W-:Y:S01]  /*9ef0*/  @!PT LDS RZ, [RZ] ;  /* 0x00000000fffff984 */ /* 0x000fe20000000800 */
[----:B------:R-:W-:Y:S01]  /*9f00*/  @!PT LDS RZ, [RZ] ;  /* 0x00000000fffff984 */ /* 0x000fe20000000800 */
[----:B------:R-:W-:Y:S01]  /*9f10*/  @!PT LDS RZ, [RZ] ;  /* 0x00000000fffff984 */ /* 0x000fe20000000800 */
[----:B------:R-:W-:Y:S02]  /*9f20*/  @!P1 LDGSTS.E.BYPASS.LTC128B.128 [R229+0x1000], desc[UR6][R220.64] ;  /* 0x01000000dce59fae */ /* 0x000fe4000b901d46 */
[C---:B------:R-:W-:Y:S02]  /*9f30*/  @!P0 LEA R28, P1, R63.reuse, R220, 0x1 ;  /* 0x000000dc3f1c8211 */ /* 0x040fe400078208ff */
[----:B---3--:R-:W1:Y:S02]  /*9f40*/  @!P6 LDC.64 R4, c[0x0][0x248] ;  /* 0x00009200ff04eb82 */ /* 0x008e640000000a00 */
[----:B------:R-:W-:Y:S02]  /*9f50*/  @!P0 LEA.HI.X R29, R63, R221, R62, 0x1, P1 ;  /* 0x000000dd3f1d8211 */ /* 0x000fe400008f0c3e */
[----:B------:R-:W-:-:S03]  /*9f60*/  ISETP.GE.AND P1, PT, R14, R15, PT ;  /* 0x0000000f0e00720c */ /* 0x000fc60003f26270 */
[----:B------:R2:W-:Y:S01]  /*9f70*/  @!P0 LDGSTS.E.BYPASS.LTC128B.128 [R229+0x1800], desc[UR6][R28.64] ;  /* 0x018000001ce58fae */ /* 0x0005e2000b901d46 */
[----:B------:R-:W3:Y:S08]  /*9f80*/  @!P5 LDC.64 R2, c[0x0][0x248] ;  /* 0x00009200ff02db82 */ /* 0x000ef00000000a00 */
[----:B------:R-:W5:Y:S08]  /*9f90*/  @!P4 LDC.64 R12, c[0x0][0x248] ;  /* 0x00009200ff0ccb82 */ /* 0x000f700000000a00 */
[----:B----4-:R-:W4:Y:S01]  /*9fa0*/  @!P3 LDC.64 R10, c[0x0][0x248] ;  /* 0x00009200ff0abb82 */ /* 0x010f220000000a00 */
[----:B-1----:R-:W-:-:S04]  /*9fb0*/  @!P6 LEA R32, P0, R4, R220, 0x7 ;  /* 0x000000dc0420e211 */ /* 0x002fc800078038ff */
[----:B------:R-:W-:-:S03]  /*9fc0*/  @!P6 LEA.HI.X R33, R4, R221, R5, 0x7, P0 ;  /* 0x000000dd0421e211 */ /* 0x000fc600000f3c05 */
[----:B------:R-:W1:Y:S01]  /*9fd0*/  @!P2 LDC.64 R8, c[0x0][0x248] ;  /* 0x00009200ff08ab82 */ /* 0x000e620000000a00 */
[----:B---3--:R-:W-:Y:S01]  /*9fe0*/  @!P5 IMAD.WIDE.U32 R30, R2, 0xc0, R220 ;  /* 0x000000c0021ed825 */ /* 0x008fe200078e00dc */
[----:B------:R-:W-:Y:S01]  /*9ff0*/  @!P6 LDGSTS.E.BYPASS.LTC128B.128 [R229+0x2000], desc[UR6][R32.64] ;  /* 0x0200000020e5efae */ /* 0x000fe2000b901d46 */
[----:B------:R-:W-:Y:S02]  /*a000*/  ISETP.GE.AND P6, PT, R26, R15, PT ;  /* 0x0000000f1a00720c */ /* 0x000fe40003fc6270 */
[----:B------:R-:W-:-:S03]  /*a010*/  @!P5 IMAD R3, R3, 0xc0, RZ ;  /* 0x000000c00303d824 */ /* 0x000fc600078e02ff */
[----:B------:R-:W2:Y:S01]  /*a020*/  @!P1 LDC.64 R6, c[0x0][0x248] ;  /* 0x00009200ff069b82 */ /* 0x000ea20000000a00 */
[----:B------:R-:W-:Y:S01]  /*a030*/  @!P5 IMAD.IADD R31, R3, 0x1, R31 ;  /* 0x00000001031fd824 */ /* 0x000fe200078e021f */
[----:B-----5:R-:W-:-:S04]  /*a040*/  @!P4 LEA R34, P0, R12, R220, 0x8 ;  /* 0x000000dc0c22c211 */ /* 0x020fc800078040ff */
[----:B------:R-:W-:Y:S01]  /*a050*/  @!P4 LEA.HI.X R35, R12, R221, R13, 0x8, P0 ;  /* 0x000000dd0c23c211 */ /* 0x000fe200000f440d */
[----:B------:R-:W-:Y:S01]  /*a060*/  @!P5 LDGSTS.E.BYPASS.LTC128B.128 [R229+0x2800], desc[UR6][R30.64] ;  /* 0x028000001ee5dfae */ /* 0x000fe2000b901d46 */
[----:B----4-:R-:W-:Y:S01]  /*a070*/  @!P3 IMAD.WIDE.U32 R2, R10, 0x140, R220 ;  /* 0x000001400a02b825 */ /* 0x010fe200078e00dc */
[----:B------:R-:W-:Y:S02]  /*a080*/  SHF.R.S32.HI R13, RZ, 0x1f, R58 ;  /* 0x0000001fff0d7819 */ /* 0x000fe4000001143a */
[----:B------:R-:W-:Y:S01]  /*a090*/  @!P4 LDGSTS.E.BYPASS.LTC128B.128 [R229+0x3000], desc[UR6][R34.64] ;  /* 0x0300000022e5cfae */ /* 0x000fe2000b901d46 */
[----:B------:R-:W-:Y:S01]  /*a0a0*/  @!P3 IMAD R11, R11, 0x140, RZ ;  /* 0x000001400b0bb824 */ /* 0x000fe200078e02ff */
[-C--:B------:R-:W-:Y:S01]  /*a0b0*/  ISETP.GE.AND P5, PT, R24, R15.reuse, PT ;  /* 0x0000000f1800720c */ /* 0x080fe20003fa6270 */
[----:B------:R-:W-:Y:S01]  /*a0c0*/  @!P3 IMAD.MOV.U32 R10, RZ, RZ, R2 ;  /* 0x000000ffff0ab224 */ /* 0x000fe200078e0002 */
[----:B------:R-:W-:Y:S01]  /*a0d0*/  LOP3.LUT R2, R68, 0x7fffffe, RZ, 0xc0, !PT ;  /* 0x07fffffe44027812 */ /* 0x000fe200078ec0ff */
[----:B-1----:R-:W-:Y:S01]  /*a0e0*/  @!P2 IMAD.WIDE.U32 R4, R8, 0x180, R220 ;  /* 0x000001800804a825 */ /* 0x002fe200078e00dc */
[----:B------:R-:W-:-:S02]  /*a0f0*/  ISETP.GE.AND P0, PT, R16, R15, PT ;  /* 0x0000000f1000720c */ /* 0x000fc40003f06270 */
[-C--:B------:R-:W-:Y:S01]  /*a100*/  ISETP.GE.AND P4, PT, R22, R15.reuse, PT ;  /* 0x0000000f1600720c */ /* 0x080fe20003f86270 */
[----:B------:R-:W-:Y:S01]  /*a110*/  @!P2 IMAD R9, R9, 0x180, RZ ;  /* 0x000001800909a824 */ /* 0x000fe200078e02ff */
[-C--:B------:R-:W-:Y:S01]  /*a120*/  LEA.HI R98, R13, R58.reuse, RZ, 0x5 ;  /* 0x0000003a0d627211 */ /* 0x080fe200078f28ff */
[----:B------:R-:W-:Y:S01]  /*a130*/  @!P3 IMAD.IADD R11, R11, 0x1, R3 ;  /* 0x000000010b0bb824 */ /* 0x000fe200078e0203 */
[----:B------:R-:W-:Y:S01]  /*a140*/  LEA.HI R3, R13, R58, RZ, 0x4 ;  /* 0x0000003a0d037211 */ /* 0x000fe200078f20ff */
[----:B--2---:R-:W-:Y:S01]  /*a150*/  @!P1 IMAD.WIDE.U32 R28, R6, 0x1c0, R220 ;  /* 0x000001c0061c9825 */ /* 0x004fe200078e00dc */
[----:B------:R-:W-:Y:S02]  /*a160*/  SHF.R.S32.HI R6, RZ, 0x1f, R69 ;  /* 0x0000001fff067819 */ /* 0x000fe40000011445 */
[----:B------:R-:W-:Y:S01]  /*a170*/  @!P3 LDGSTS.E.BYPASS.LTC128B.128 [R229+0x3800], desc[UR6][R10.64] ;  /* 0x038000000ae5bfae */ /* 0x000fe2000b901d46 */
[----:B------:R-:W-:Y:S01]  /*a180*/  @!P1 IMAD R7, R7, 0x1c0, RZ ;  /* 0x000001c007079824 */ /* 0x000fe200078e02ff */
[----:B------:R-:W-:Y:S01]  /*a190*/  SHF.R.S32.HI R3, RZ, 0x4, R3 ;  /* 0x00000004ff037819 */ /* 0x000fe20000011403 */
[----:B------:R-:W-:Y:S01]  /*a1a0*/  @!P2 IMAD.IADD R5, R9, 0x1, R5 ;  /* 0x000000010905a824 */ /* 0x000fe200078e0205 */
[----:B------:R-:W-:Y:S01]  /*a1b0*/  ISETP.GE.AND P3, PT, R20, R15, PT ;  /* 0x0000000f1400720c */ /* 0x000fe20003f66270 */
[----:B------:R-:W-:Y:S01]  /*a1c0*/  @!P1 IMAD.IADD R29, R7, 0x1, R29 ;  /* 0x00000001071d9824 */ /* 0x000fe200078e021d */
[----:B------:R-:W-:Y:S01]  /*a1d0*/  SHF.R.S32.HI R48, RZ, 0x5, R98 ;  /* 0x00000005ff307819 */ /* 0x000fe20000011462 */
[----:B------:R-:W-:Y:S01]  /*a1e0*/  IMAD.IADD R2, R69, 0x1, -R2 ;  /* 0x0000000145027824 */ /* 0x000fe200078e0a02 */
[----:B------:R1:W-:Y:S01]  /*a1f0*/  @!P2 LDGSTS.E.BYPASS.LTC128B.128 [R229+0x4000], desc[UR6][R4.64] ;  /* 0x0400000004e5afae */ /* 0x0003e2000b901d46 */
[----:B------:R-:W-:Y:S01]  /*a200*/  LEA.HI R69, R6, R69, RZ, 0x3 ;  /* 0x0000004506457211 */ /* 0x000fe200078f18ff */
[----:B------:R-:W-:Y:S01]  /*a210*/  IMAD.SHL.U32 R12, R61, 0x40, RZ ;  /* 0x000000403d0c7824 */ /* 0x000fe200078e00ff */
[-C--:B------:R-:W-:Y:S01]  /*a220*/  ISETP.GE.AND P2, PT, R18, R15.reuse, PT ;  /* 0x0000000f1200720c */ /* 0x080fe20003f46270 */
[----:B------:R-:W-:Y:S01]  /*a230*/  @!P1 LDGSTS.E.BYPASS.LTC128B.128 [R229+0x4800], desc[UR6][R28.64] ;  /* 0x048000001ce59fae */ /* 0x000fe2000b901d46 */
[----:B------:R-:W-:Y:S01]  /*a240*/  ISETP.GE.AND P1, PT, R134, R15, PT ;  /* 0x0000000f8600720c */ /* 0x000fe20003f26270 */
[----:B------:R-:W-:Y:S01]  /*a250*/  IMAD.SHL.U32 R47, R69, 0x20, RZ ;  /* 0x00000020452f7824 */ /* 0x000fe200078e00ff */
[----:B------:R-:W-:Y:S01]  /*a260*/  LOP3.LUT R12, R12, 0xc0, RZ, 0xc0, !PT ;  /* 0x000000c00c0c7812 */ /* 0x000fe200078ec0ff */
[----:B------:R-:W0:Y:S03]  /*a270*/  LDGDEPBAR ;  /* 0x00000000000079af */ /* 0x000e260000000000 */
[----:B------:R-:W-:Y:S01]  /*a280*/  LOP3.LUT R47, R47, 0xffffff00, RZ, 0xc0, !PT ;  /* 0xffffff002f2f7812 */ /* 0x000fe200078ec0ff */
[----:B-1----:R-:W-:Y:S01]  /*a290*/  IMAD.SHL.U32 R4, R60, 0x40, RZ ;  /* 0x000000403c047824 */ /* 0x002fe200078e00ff */
[----:B------:R-:W-:Y:S01]  /*a2a0*/  LEA.HI R5, R3, R3, RZ, 0x1 ;  /* 0x0000000303057211 */ /* 0x000fe200078f08ff */
[----:B------:R-:W-:-:S04]  /*a2b0*/  DEPBAR.LE SB0, 0x0 ;  /* 0x000080000000791a */ /* 0x000fc80000000000 */
[----:B------:R-:W-:Y:S01]  /*a2c0*/  BAR.SYNC.DEFER_BLOCKING 0x0 ;  /* 0x0000000000007b1d */ /* 0x000fe20000010000 */
[----:B------:R-:W-:Y:S02]  /*a2d0*/  LOP3.LUT R6, R5, 0xfffffffe, RZ, 0xc0, !PT ;  /* 0xfffffffe05067812 */ /* 0x000fe400078ec0ff */
[----:B------:R-:W-:-:S03]  /*a2e0*/  LOP3.LUT R4, R4, 0xc0, RZ, 0xc0, !PT ;  /* 0x000000c004047812 */ /* 0x000fc600078ec0ff */
[----:B------:R-:W-:Y:S01]  /*a2f0*/  IMAD.IADD R3, R3, 0x1, -R6 ;  /* 0x0000000103037824 */ /* 0x000fe200078e0a06 */
[----:B------:R-:W-:Y:S01]  /*a300*/  LOP3.LUT R216, R4, 0x8, R67, 0xf8, !PT ;  /* 0x0000000804d87812 */ /* 0x000fe200078ef843 */
[----:B------:R-:W1:Y:S01]  /*a310*/  @!P6 LDC.64 R6, c[0x0][0x250] ;  /* 0x00009400ff06eb82 */ /* 0x000e620000000a00 */
[----:B------:R-:W-:Y:S01]  /*a320*/  SHF.R.U32.HI R9, RZ, 0x3, R4 ;  /* 0x00000003ff097819 */ /* 0x000fe20000011604 */
[C---:B------:R-:W-:Y:S02]  /*a330*/  IMAD R11, R3.reuse, 0x8, R66 ;  /* 0x00000008030b7824 */ /* 0x040fe400078e0242 */
[----:B------:R-:W-:Y:S01]  /*a340*/  IMAD.SHL.U32 R3, R3, 0x8, RZ ;  /* 0x0000000803037824 */ /* 0x000fe200078e00ff */
[----:B------:R-:W-:-:S03]  /*a350*/  LOP3.LUT R216, R216, R9, RZ, 0x3c, !PT ;  /* 0x00000009d8d87212 */ /* 0x000fc600078e3cff */
[----:B------:R-:W2:Y:S01]  /*a360*/  @!P5 LDC.64 R4, c[0x0][0x250] ;  /* 0x00009400ff04db82 */ /* 0x000ea20000000a00 */
[----:B------:R-:W-:Y:S01]  /*a370*/  LOP3.LUT R3, R12, 0x8, R3, 0xf8, !PT ;  /* 0x000000080c037812 */ /* 0x000fe200078ef803 */
        /* <DEDUP_REMOVED lines=14> */
[----:B------:R-:W-:Y:S02]  /*a460*/  @!P0 LEA.HI.X R17, R65, R223, R64, 0x1, P1 ;  /* 0x000000df41118211 */ /* 0x000fe400008f0c40 */
[----:B------:R-:W-:Y:S01]  /*a470*/  ISETP.GE.AND P1, PT, R14, R15, PT ;  /* 0x0000000f0e00720c */ /* 0x000fe20003f26270 */
[----:B--2---:R-:W-:Y:S01]  /*a480*/  @!P5 IMAD.WIDE.U32 R14, R4, 0xc0, R222 ;  /* 0x000000c0040ed825 */ /* 0x004fe200078e00de */
[----:B------:R-:W-:Y:S01]  /*a490*/  SHF.R.U32.HI R4, RZ, 0x3, R12 ;  /* 0x00000003ff047819 */ /* 0x000fe2000001160c */
[----:B------:R-:W-:Y:S01]  /*a4a0*/  @!PT LDS RZ, [RZ] ;  /* 0x00000000fffff984 */ /* 0x000fe20000000800 */
[----:B------:R-:W-:Y:S01]  /*a4b0*/  @!PT LDS RZ, [RZ] ;  /* 0x00000000fffff984 */ /* 0x000fe20000000800 */
[----:B------:R-:W-:Y:S01]  /*a4c0*/  @!PT LDS RZ, [RZ] ;  /* 0x00000000fffff984 */ /* 0x000fe20000000800 */
[----:B------:R3:W-:Y:S01]  /*a4d0*/  @!P0 LDGSTS.E.BYPASS.LTC128B.128 [R229+0x5800], desc[UR6][R16.64] ;  /* 0x0580000010e58fae */ /* 0x0007e2000b901d46 */
[C---:B-1----:R-:W-:Y:S01]  /*a4e0*/  @!P6 LEA R18, P0, R6.reuse, R222, 0x7 ;  /* 0x000000de0612e211 */ /* 0x042fe200078038ff */
[----:B------:R-:W-:Y:S01]  /*a4f0*/  @!P5 IMAD R12, R5, 0xc0, RZ ;  /* 0x000000c0050cd824 */ /* 0x000fe200078e02ff */
[----:B------:R-:W-:Y:S01]  /*a500*/  LOP3.LUT R3, R3, R4, RZ, 0x3c, !PT ;  /* 0x0000000403037212 */ /* 0x000fe200078e3cff */
[----:B------:R-:W-:Y:S01]  /*a510*/  @P6 STS.128 [R229+0x6000], RZ ;  /* 0x006000ffe5006388 */ /* 0x000fe20000000c00 */
[----:B------:R-:W-:Y:S01]  /*a520*/  @!P6 LEA.HI.X R19, R6, R223, R7, 0x7, P0 ;  /* 0x000000df0613e211 */ /* 0x000fe200000f3c07 */
[----:B------:R-:W-:Y:S01]  /*a530*/  @!P5 IMAD.IADD R15, R12, 0x1, R15 ;  /* 0x000000010c0fd824 */ /* 0x000fe200078e020f */
[----:B------:R-:W1:Y:S03]  /*a540*/  @!P2 LDC.64 R6, c[0x0][0x250] ;  /* 0x00009400ff06ab82 */ /* 0x000e660000000a00 */
[----:B------:R-:W-:Y:S01]  /*a550*/  @!PT LDS RZ, [RZ] ;  /* 0x00000000fffff984 */ /* 0x000fe20000000800 */
[----:B------:R-:W-:Y:S01]  /*a560*/  @!PT LDS RZ, [RZ] ;  /* 0x00000000fffff984 */ /* 0x000fe20000000800 */
[----:B------:R-:W-:Y:S01]  /*a570*/  @!PT LDS RZ, [RZ] ;  /* 0x00000000fffff984 */ /* 0x000fe20000000800 */
[----:B------:R-:W-:Y:S01]  /*a580*/  @!P6 LDGSTS.E.BYPASS.LTC128B.128 [R229+0x6000], desc[UR6][R18.64] ;  /* 0x0600000012e5efae */ /* 0x000fe2000b901d46 */
[----:B----4-:R-:W-:-:S03]  /*a590*/  @!P3 IMAD R11, R11, 0x140, RZ ;  /* 0x000001400b0bb824 */ /* 0x010fc600078e02ff */
        /* <DEDUP_REMOVED lines=24> */
[----:B------:R1:W-:Y:S03]  /*a720*/  @!P3 LDGSTS.E.BYPASS.LTC128B.128 [R229+0x7800], desc[UR6][R8.64] ;  /* 0x0780000008e5bfae */ /* 0x0003e6000b901d46 */
[----:B----4-:R-:W-:Y:S01]  /*a730*/  @!P2 IMAD.WIDE.U32 R14, R6, 0x180, R222 ;  /* 0x00000180060ea825 */ /* 0x010fe200078e00de */
[----:B------:R-:W-:Y:S03]  /*a740*/  @P2 STS.128 [R229+0x8000], RZ ;  /* 0x008000ffe5002388 */ /* 0x000fe60000000c00 */
[----:B------:R-:W-:-:S02]  /*a750*/  @!P1 IMAD R5, R5, 0x1c0, RZ ;  /* 0x000001c005059824 */ /* 0x000fc400078e02ff */
[----:B------:R-:W-:Y:S02]  /*a760*/  IMAD.IADD R218, R3, 0x1, R218 ;  /* 0x0000000103da7824 */ /* 0x000fe400078e02da */
[----:B------:R-:W-:Y:S02]  /*a770*/  @!P2 IMAD.IADD R7, R7, 0x1, R15 ;  /* 0x000000010707a824 */ /* 0x000fe400078e020f */
[----:B------:R-:W-:Y:S01]  /*a780*/  @!P2 IMAD.MOV.U32 R6, RZ, RZ, R14 ;  /* 0x000000ffff06a224 */ /* 0x000fe200078e000e */
[----:B------:R-:W-:Y:S01]  /*a790*/  LEA R218, R218, UR4, 0x1 ;  /* 0x00000004dada7c11 */ /* 0x000fe2000f8e08ff */
[----:B------:R-:W-:Y:S02]  /*a7a0*/  VIADD R4, R216, 0x1000 ;  /* 0x00001000d8047836 */ /* 0x000fe40000000000 */
[----:B------:R-:W-:Y:S01]  /*a7b0*/  IMAD R2, R2, 0x20, R47 ;  /* 0x0000002002027824 */ /* 0x000fe200078e022f */
[----:B------:R-:W-:Y:S01]  /*a7c0*/  @!PT LDS RZ, [RZ] ;  /* 0x00000000fffff984 */ /* 0x000fe20000000800 */
[----:B------:R-:W-:Y:S01]  /*a7d0*/  @!PT LDS RZ, [RZ] ;  /* 0x00000000fffff984 */ /* 0x000fe20000000800 */
[----:B------:R-:W-:Y:S01]  /*a7e0*/  @!PT LDS RZ, [RZ] ;  /* 0x00000000fffff984 */ /* 0x000fe20000000800 */
[----:B------:R2:W-:Y:S01]  /*a7f0*/  @!P2 LDGSTS.E.BYPASS.LTC128B.128 [R229+0x8000], desc[UR6][R6.64] ;  /* 0x0800000006e5afae */ /* 0x0005e2000b901d46 */
[----:B---3--:R-:W-:-:S02]  /*a800*/  @!P1 IMAD.IADD R17, R5, 0x1, R13 ;  /* 0x0000000105119824 */ /* 0x008fc400078e020d */
[----:B------:R-:W-:Y:S01]  /*a810*/  @!P1 IMAD.MOV.U32 R16, RZ, RZ, R12 ;  /* 0x000000ffff109224 */ /* 0x000fe200078e000c */
[----:B------:R-:W-:Y:S01]  /*a820*/  @P1 STS.128 [R229+0x8800], RZ ;  /* 0x008800ffe5001388 */ /* 0x000fe20000000c00 */
[----:B------:R-:W-:Y:S02]  /*a830*/  IMAD R217, R49, 0x2, R218 ;  /* 0x0000000231d97824 */ /* 0x000fe400078e02da */
[----:B------:R-:W-:Y:S01]  /*a840*/  @P0 VIADD R215, R4, 0xffffffe0 ;  /* 0xffffffe004d70836 */ /* 0x000fe20000000000 */
[----:B------:R-:W-:Y:S01]  /*a850*/  @!PT LDS RZ, [RZ] ;  /* 0x00000000fffff984 */ /* 0x000fe20000000800 */
[----:B------:R-:W-:Y:S01]  /*a860*/  @!PT LDS RZ, [RZ] ;  /* 0x00000000fffff984 */ /* 0x000fe20000000800 */
[----:B------:R-:W-:Y:S01]  /*a870*/  @!PT LDS RZ, [RZ] ;  /* 0x00000000fffff984 */ /* 0x000fe20000000800 */
[----:B------:R3:W-:Y:S01]  /*a880*/  @!P1 LDGSTS.E.BYPASS.LTC128B.128 [R229+0x8800], desc[UR6][R16.64] ;  /* 0x0880000010e59fae */ /* 0x0007e2000b901d46 */
[----:B------:R-:W-:Y:S02]  /*a890*/  IMAD.IADD R3, R3, 0x1, R2 ;  /* 0x0000000103037824 */ /* 0x000fe400078e0202 */
[C---:B------:R-:W-:Y:S01]  /*a8a0*/  VIADD R212, R215.reuse, 0x400 ;  /* 0x00000400d7d47836 */ /* 0x040fe20000000000 */
[----:B------:R-:W-:Y:S01]  /*a8b0*/  LDSM.16.M88.4 R12, [R218] ;  /* 0x00000000da0c783b */ /* 0x000fe20000000200 */
[----:B------:R-:W-:-:S02]  /*a8c0*/  VIADD R211, R215, 0x800 ;  /* 0x00000800d7d37836 */ /* 0x000fc40000000000 */
[C---:B------:R-:W-:Y:S01]  /*a8d0*/  VIADD R210, R215.reuse, 0xc00 ;  /* 0x00000c00d7d27836 */ /* 0x040fe20000000000 */
[----:B------:R-:W4:Y:S01]  /*a8e0*/  LDSM.16.M88.4 R28, [R216+0x1000] ;  /* 0x00100000d81c783b */ /* 0x000f220000000200 */
[C---:B------:R-:W-:Y:S02]  /*a8f0*/  VIADD R209, R215.reuse, 0x1000 ;  /* 0x00001000d7d17836 */ /* 0x040fe40000000000 */
[C---:B------:R-:W-:Y:S01]  /*a900*/  VIADD R208, R215.reuse, 0x1400 ;  /* 0x00001400d7d07836 */ /* 0x040fe20000000000 */
[----:B-1----:R-:W-:Y:S01]  /*a910*/  LDSM.16.M88.4 R8, [R215] ;  /* 0x00000000d708783b */ /* 0x002fe20000000200 */
[C---:B------:R-:W-:Y:S02]  /*a920*/  VIADD R207, R215.reuse, 0x1800 ;  /* 0x00001800d7cf7836 */ /* 0x040fe40000000000 */
[C---:B------:R-:W-:Y:S01]  /*a930*/  VIADD R206, R215.reuse, 0x1c00 ;  /* 0x00001c00d7ce7836 */ /* 0x040fe20000000000 */
[----:B------:R-:W1:Y:S01]  /*a940*/  LDSM.16.M88.4 R24, [R216+0x1400] ;  /* 0x00140000d818783b */ /* 0x000e620000000200 */
[----:B------:R-:W-:-:S02]  /*a950*/  VIADD R205, R215, 0x2000 ;  /* 0x00002000d7cd7836 */ /* 0x000fc40000000000 */
[C---:B------:R-:W-:Y:S01]  /*a960*/  VIADD R204, R215.reuse, 0x2400 ;  /* 0x00002400d7cc7836 */ /* 0x040fe20000000000 */
[----:B--2---:R-:W2:Y:S01]  /*a970*/  LDSM.16.M88.4 R4, [R217] ;  /* 0x00000000d904783b */ /* 0x004ea20000000200 */
[C---:B------:R-:W-:Y:S02]  /*a980*/  VIADD R203, R215.reuse, 0x2800 ;  /* 0x00002800d7cb7836 */ /* 0x040fe40000000000 */
[C---:B------:R-:W-:Y:S01]  /*a990*/  VIADD R202, R215.reuse, 0x2c00 ;  /* 0x00002c00d7ca7836 */ /* 0x040fe20000000000 */
[----:B------:R-:W-:Y:S01]  /*a9a0*/  LDSM.16.M88.4 R40, [R215+0x400] ;  /* 0x00040000d728783b */ /* 0x000fe20000000200 */
[C---:B------:R-:W-:Y:S02]  /*a9b0*/  VIADD R201, R215.reuse, 0x3000 ;  /* 0x00003000d7c97836 */ /* 0x040fe40000000000 */
[C---:B------:R-:W-:Y:S01]  /*a9c0*/  VIADD R200, R215.reuse, 0x3400 ;  /* 0x00003400d7c87836 */ /* 0x040fe20000000000 */
[----:B---3--:R-:W3:Y:S01]  /*a9d0*/  LDSM.16.M88.4 R16, [R216+0x1800] ;  /* 0x00180000d810783b */ /* 0x008ee20000000200 */
[----:B------:R-:W-:-:S02]  /*a9e0*/  VIADD R150, R215, 0x3800 ;  /* 0x00003800d7967836 */ /* 0x000fc40000000000 */
[----:B------:R-:W-:Y:S01]  /*a9f0*/  VIADD R148, R215, 0x3c00 ;  /* 0x00003c00d7947836 */ /* 0x000fe20000000000 */
[----:B------:R-:W5:Y:S04]  /*aa00*/  LDSM.16.M88.4 R36, [R215+0x800] ;  /* 0x00080000d724783b */ /* 0x000f680000000200 */
[----:B------:R-:W0:Y:S01]  /*aa10*/  LDGDEPBAR ;  /* 0x00000000000079af */ /* 0x000e220000000000 */
[C---:B----4-:R-:W-:Y:S06]  /*aa20*/  HMMA.16816.F32.BF16 R32, R12.reuse, R28, RZ ;  /* 0x0000001c0c20723c */ /* 0x050fec00000418ff */
[C---:B------:R-:W-:Y:S06]  /*aa30*/  HMMA.16816.F32.BF16 R28, R12.reuse, R30, RZ ;  /* 0x0000001e0c1c723c */ /* 0x040fec00000418ff */
[C---:B-1----:R-:W-:Y:S06]  /*aa40*/  HMMA.16816.F32.BF16 R20, R12.reuse, R24, RZ ;  /* 0x000000180c14723c */ /* 0x042fec00000418ff */
[----:B------:R-:W-:Y:S06]  /*aa50*/  HMMA.16816.F32.BF16 R24, R12, R26, RZ ;  /* 0x0000001a0c18723c */ /* 0x000fec00000418ff */
[C---:B--2---:R-:W-:Y:S06]  /*aa60*/  HMMA.16816.F32.BF16 R32, R4.reuse, R8, R32 ;  /* 0x000000080420723c */ /* 0x044fec0000041820 */
[----:B------:R-:W-:Y:S06]  /*aa70*/  HMMA.16816.F32.BF16 R28, R4, R10, R28 ;  /* 0x0000000a041c723c */ /* 0x000fec000004181c */
[C---:B---3--:R-:W-:Y:S06]  /*aa80*/  HMMA.16816.F32.BF16 R8, R12.reuse, R16, RZ ;  /* 0x000000100c08723c */ /* 0x048fec00000418ff */
[----:B------:R-:W-:Y:S06]  /*aa90*/  HMMA.16816.F32.BF16 R16, R12, R18, RZ ;  /* 0x000000120c10723c */ /* 0x000fec00000418ff */
[----:B------:R-:W-:Y:S01]  /*aaa0*/  HMMA.16816.F32.BF16 R20, R4, R40, R20 ;  /* 0x000000280414723c */ /* 0x000fe20000041814 */
[----:B------:R-:W-:Y:S01]  /*aab0*/  FMUL.FTZ R33, R33, UR9 ;  /* 0x0000000921217c20 */ /* 0x000fe20008410000 */
[----:B------:R-:W-:Y:S01]  /*aac0*/  FMUL.FTZ R35, R35, UR9 ;  /* 0x0000000923237c20 */ /* 0x000fe20008410000 */
[----:B------:R-:W-:-:S02]  /*aad0*/  FMUL.FTZ R34, R34, UR9 ;  /* 0x0000000922227c20 */ /* 0x000fc40008410000 */
[----:B------:R-:W-:Y:S01]  /*aae0*/  MUFU.TANH R92, R33 ;  /* 0x00000021005c7308 */ /* 0x000fe20000002400 */
[----:B------:R-:W-:Y:S01]  /*aaf0*/  FMUL.FTZ R81, R28, UR9 ;  /* 0x000000091c517c20 */ /* 0x000fe20008410000 */
[----:B------:R-:W-:Y:S01]  /*ab00*/  FMUL.FTZ R79, R29, UR9 ;  /* 0x000000091d4f7c20 */ /* 0x000fe20008410000 */
[----:B------:R-:W-:Y:S01]  /*ab10*/  FMUL.FTZ R90, R30, UR9 ;  /* 0x000000091e5a7c20 */ /* 0x000fe20008410000 */
[----:B------:R-:W-:Y:S01]  /*ab20*/  FMUL.FTZ R89, R31, UR9 ;  /* 0x000000091f597c20 */ /* 0x000fe20008410000 */
[C---:B------:R-:W-:Y:S01]  /*ab30*/  HMMA.16816.F32.BF16 R24, R4.reuse, R42, R24 ;  /* 0x0000002a0418723c */ /* 0x040fe20000041818 */
[----:B------:R-:W1:Y:S02]  /*ab40*/  LDSM.16.M88.4 R28, [R216+0x1c00] ;  /* 0x001c0000d81c783b */ /* 0x000e640000000200 */
[----:B------:R-:W-:Y:S02]  /*ab50*/  MUFU.TANH R91, R35 ;  /* 0x00000023005b7308 */ /* 0x000fe40000002400 */
[----:B------:R-:W2:Y:S01]  /*ab60*/  LDSM.16.M88.4 R40, [R215+0xc00] ;  /* 0x000c0000d728783b */ /* 0x000ea20000000200 */
[C---:B-----5:R-:W-:Y:S05]  /*ab70*/  HMMA.16816.F32.BF16 R8, R4.reuse, R36, R8 ;  /* 0x000000240408723c */ /* 0x060fea0000041808 */
[----:B------:R-:W3:Y:S01]  /*ab80*/  MUFU.TANH R83, R34 ;  /* 0x0000002200537308 */ /* 0x000ee20000002400 */
[----:B------:R-:W-:Y:S01]  /*ab90*/  HMMA.16816.F32.BF16 R16, R4, R38, R16 ;  /* 0x000000260410723c */ /* 0x000fe20000041810 */
[----:B------:R-:W-:Y:S01]  /*aba0*/  LDSM.16.M88.4 R36, [R215+0x1000] ;  /* 0x00100000d724783b */ /* 0x000fe20000000200 */
[----:B------:R-:W-:Y:S01]  /*abb0*/  FMUL.FTZ R20, R20, UR9 ;  /* 0x0000000914147c20 */ /* 0x000fe20008410000 */
[----:B------:R-:W-:Y:S01]  /*abc0*/  FMUL.FTZ R21, R21, UR9 ;  /* 0x0000000915157c20 */ /* 0x000fe20008410000 */
[----:B------:R-:W-:Y:S01]  /*abd0*/  FMUL.FTZ R22, R22, UR9 ;  /* 0x0000000916167c20 */ /* 0x000fe20008410000 */
[----:B------:R-:W-:-:S02]  /*abe0*/  FMUL.FTZ R87, R23, UR9 ;  /* 0x0000000917577c20 */ /* 0x000fc40008410000 */
[----:B------:R-:W-:Y:S05]  /*abf0*/  MUFU.TANH R77, R20 ;  /* 0x00000014004d7308 */ /* 0x000fea0000002400 */
[----:B------:R-:W-:Y:S01]  /*ac00*/  FMUL.FTZ R73, R24, UR9 ;  /* 0x0000000918497c20 */ /* 0x000fe20008410000 */
[----:B------:R-:W-:Y:S01]  /*ac10*/  FMUL.FTZ R71, R25, UR9 ;  /* 0x0000000919477c20 */ /* 0x000fe20008410000 */
[----:B------:R-:W-:Y:S01]  /*ac20*/  FMUL.FTZ R86, R26, UR9 ;  /* 0x000000091a567c20 */ /* 0x000fe20008410000 */
[----:B------:R-:W-:Y:S01]  /*ac30*/  FMUL.FTZ R85, R27, UR9 ;  /* 0x000000091b557c20 */ /* 0x000fe20008410000 */
[----:B------:R-:W-:Y:S01]  /*ac40*/  MUFU.TANH R75, R21 ;  /* 0x00000015004b7308 */ /* 0x000fe20000002400 */
[----:B------:R-:W4:Y:S01]  /*ac50*/  LDSM.16.M88.4 R24, [R216+0x2000] ;  /* 0x00200000d818783b */ /* 0x000f220000000200 */
[----:B------:R-:W-:Y:S01]  /*ac60*/  FMUL.FTZ R8, R8, UR9 ;  /* 0x0000000908087c20 */ /* 0x000fe20008410000 */
[----:B------:R-:W-:Y:S01]  /*ac70*/  FMUL.FTZ R9, R9, UR9 ;  /* 0x0000000909097c20 */ /* 0x000fe20008410000 */
[----:B------:R-:W-:Y:S01]  /*ac80*/  FMUL.FTZ R10, R10, UR9 ;  /* 0x000000090a0a7c20 */ /* 0x000fe20008410000 */
[----:B------:R-:W-:-:S03]  /*ac90*/  FMUL.FTZ R82, R11, UR9 ;  /* 0x000000090b527c20 */ /* 0x000fc60008410000 */
[----:B------:R1:W-:Y:S01]  /*aca0*/  MUFU.TANH R88, R22 ;  /* 0x0000001600587308 */ /* 0x0003e20000002400 */
[----:B------:R-:W-:Y:S01]  /*acb0*/  FMUL.FTZ R53, R16, UR9 ;  /* 0x0000000910357c20 */ /* 0x000fe20008410000 */
[----:B------:R-:W-:Y:S01]  /*acc0*/  FMUL.FTZ R51, R17, UR9 ;  /* 0x0000000911337c20 */ /* 0x000fe20008410000 */
[----:B------:R-:W-:Y:S01]  /*acd0*/  FMUL.FTZ R80, R18, UR9 ;  /* 0x0000000912507c20 */ /* 0x000fe20008410000 */
[----:B------:R-:W-:Y:S02]  /*ace0*/  FMUL.FTZ R78, R19, UR9 ;  /* 0x00000009134e7c20 */ /* 0x000fe40008410000 */
[----:B------:R-:W5:Y:S02]  /*acf0*/  LDSM.16.M88.4 R16, [R216+0x2400] ;  /* 0x00240000d810783b */ /* 0x000f640000000200 */
[----:B------:R-:W-:Y:S08]  /*ad00*/  MUFU.TANH R69, R8 ;  /* 0x0000000800457308 */ /* 0x000ff00000002400 */
[----:B------:R-:W-:Y:S01]  /*ad10*/  MUFU.TANH R67, R9 ;  /* 0x0000000900437308 */ /* 0x000fe20000002400 */
[C---:B-1----:R-:W-:Y:S06]  /*ad20*/  HMMA.16816.F32.BF16 R20, R12.reuse, R28, RZ ;  /* 0x0000001c0c14723c */ /* 0x042fec00000418ff */
[----:B------:R-:W-:Y:S01]  /*ad30*/  HMMA.16816.F32.BF16 R28, R12, R30, RZ ;  /* 0x0000001e0c1c723c */ /* 0x000fe200000418ff */
[----:B------:R4:W-:Y:S08]  /*ad40*/  MUFU.TANH R84, R10 ;  /* 0x0000000a00547308 */ /* 0x0009f00000002400 */
[----:B------:R-:W1:Y:S08]  /*ad50*/  MUFU.TANH R81, R81 ;  /* 0x0000005100517308 */ /* 0x000e700000002400 */
[----:B------:R-:W-:Y:S01]  /*ad60*/  MUFU.TANH R79, R79 ;  /* 0x0000004f004f7308 */ /* 0x000fe20000002400 */
[----:B--2---:R-:W-:Y:S06]  /*ad70*/  HMMA.16816.F32.BF16 R20, R4, R40, R20 ;  /* 0x000000280414723c */ /* 0x004fec0000041814 */
[----:B----4-:R-:W-:Y:S01]  /*ad80*/  HMMA.16816.F32.BF16 R8, R12, R24, RZ ;  /* 0x000000180c08723c */ /* 0x010fe200000418ff */
[----:B------:R-:W2:Y:S05]  /*ad90*/  MUFU.TANH R90, R90 ;  /* 0x0000005a005a7308 */ /* 0x000eaa0000002400 */
[----:B------:R-:W-:Y:S01]  /*ada0*/  HMMA.16816.F32.BF16 R28, R4, R42, R28 ;  /* 0x0000002a041c723c */ /* 0x000fe2000004181c */
[----:B------:R-:W4:Y:S02]  /*adb0*/  LDSM.16.M88.4 R40, [R215+0x1400] ;  /* 0x00140000d728783b */ /* 0x000f240000000200 */
[----:B------:R-:W2:Y:S03]  /*adc0*/  MUFU.TANH R87, R87 ;  /* 0x0000005700577308 */ /* 0x000ea60000002400 */
[----:B------:R-:W-:Y:S05]  /*add0*/  HMMA.16816.F32.BF16 R24, R12, R26, RZ ;  /* 0x0000001a0c18723c */ /* 0x000fea00000418ff */
[----:B------:R-:W2:Y:S01]  /*ade0*/  MUFU.TANH R73, R73 ;  /* 0x0000004900497308 */ /* 0x000ea20000002400 */
[----:B------:R-:W-:Y:S01]  /*adf0*/  FMUL.FTZ R20, R20, UR9 ;  /* 0x0000000914147c20 */ /* 0x000fe20008410000 */
[----:B------:R-:W-:Y:S01]  /*ae00*/  FMUL.FTZ R21, R21, UR9 ;  /* 0x0000000915157c20 */ /* 0x000fe20008410000 */
[----:B------:R-:W-:Y:S01]  /*ae10*/  FMUL.FTZ R22, R22, UR9 ;  /* 0x0000000916167c20 */ /* 0x000fe20008410000 */
[----:B------:R-:W-:-:S03]  /*ae20*/  FMUL.FTZ R72, R23, UR9 ;  /* 0x0000000917487c20 */ /* 0x000fc60008410000 */
[----:B------:R-:W-:Y:S01]  /*ae30*/  HMMA.16816.F32.BF16 R8, R4, R36, R8 ;  /* 0x000000240408723c */ /* 0x000fe20000041808 */
[----:B------:R-:W-:Y:S05]  /*ae40*/  MUFU.TANH R45, R20 ;  /* 0x00000014002d7308 */ /* 0x000fea0000002400 */
[----:B------:R-:W-:Y:S01]  /*ae50*/  FMUL.FTZ R70, R28, UR9 ;  /* 0x000000091c467c20 */ /* 0x000fe20008410000 */
[----:B------:R-:W-:Y:S01]  /*ae60*/  FMUL.FTZ R68, R29, UR9 ;  /* 0x000000091d447c20 */ /* 0x000fe20008410000 */
[----:B------:R-:W-:Y:S01]  /*ae70*/  FMUL.FTZ R35, R30, UR9 ;  /* 0x000000091e237c20 */ /* 0x000fe20008410000 */
[----:B------:R-:W-:Y:S01]  /*ae80*/  MUFU.TANH R74, R21 ;  /* 0x00000015004a7308 */ /* 0x000fe20000002400 */
[----:B------:R-:W-:-:S02]  /*ae90*/  FMUL.FTZ R33, R31, UR9 ;  /* 0x000000091f217c20 */ /* 0x000fc40008410000 */
[----:B------:R-:W-:Y:S01]  /*aea0*/  HMMA.16816.F32.BF16 R24, R4, R38, R24 ;  /* 0x000000260418723c */ /* 0x000fe20000041818 */
[----:B------:R-:W3:Y:S04]  /*aeb0*/  LDSM.16.M88.4 R28, [R216+0x2800] ;  /* 0x00280000d81c783b */ /* 0x000ee80000000200 */
[----:B------:R5:W-:Y:S01]  /*aec0*/  MUFU.TANH R76, R22 ;  /* 0x00000016004c7308 */ /* 0x000be20000002400 */
[----:B------:R-:W-:Y:S06]  /*aed0*/  LDSM.16.M88.4 R36, [R215+0x1800] ;  /* 0x00180000d724783b */ /* 0x000fec0000000200 */
[----:B------:R-:W-:Y:S01]  /*aee0*/  FMUL.FTZ R8, R8, UR9 ;  /* 0x0000000908087c20 */ /* 0x000fe20008410000 */
[----:B------:R-:W-:Y:S01]  /*aef0*/  FMUL.FTZ R9, R9, UR9 ;  /* 0x0000000909097c20 */ /* 0x000fe20008410000 */
[----:B------:R-:W-:Y:S01]  /*af00*/  FMUL.FTZ R10, R10, UR9 ;  /* 0x000000090a0a7c20 */ /* 0x000fe20008410000 */
[----:B------:R-:W-:Y:S01]  /*af10*/  FMUL.FTZ R52, R11, UR9 ;  /* 0x000000090b347c20 */ /* 0x000fe20008410000 */
[----:B------:R-:W-:Y:S01]  /*af20*/  MUFU.TANH R66, R8 ;  /* 0x0000000800427308 */ /* 0x000fe20000002400 */
[C---:B-----5:R-:W-:Y:S07]  /*af30*/  HMMA.16816.F32.BF16 R20, R12.reuse, R16, RZ ;  /* 0x000000100c14723c */ /* 0x060fee00000418ff */
[----:B------:R-:W-:Y:S01]  /*af40*/  FMUL.FTZ R46, R24, UR9 ;  /* 0x00000009182e7c20 */ /* 0x000fe20008410000 */
[----:B------:R-:W-:Y:S01]  /*af50*/  FMUL.FTZ R34, R25, UR9 ;  /* 0x0000000919227c20 */ /* 0x000fe20008410000 */
[----:B------:R-:W-:Y:S01]  /*af60*/  FMUL.FTZ R44, R26, UR9 ;  /* 0x000000091a2c7c20 */ /* 0x000fe20008410000 */
[----:B------:R-:W-:Y:S01]  /*af70*/  FMUL.FTZ R50, R27, UR9 ;  /* 0x000000091b327c20 */ /* 0x000fe20008410000 */
[----:B------:R-:W-:Y:S01]  /*af80*/  HMMA.16816.F32.BF16 R16, R12, R18, RZ ;  /* 0x000000120c10723c */ /* 0x000fe200000418ff */
[----:B------:R-:W5:Y:S01]  /*af90*/  LDSM.16.M88.4 R24, [R216+0x2c00] ;  /* 0x002c0000d818783b */ /* 0x000f620000000200 */
[----:B------:R-:W-:Y:S08]  /*afa0*/  MUFU.TANH R64, R9 ;  /* 0x0000000900407308 */ /* 0x000ff00000002400 */
[----:B------:R3:W-:Y:S03]  /*afb0*/  MUFU.TANH R65, R10 ;  /* 0x0000000a00417308 */ /* 0x0007e60000002400 */
[C---:B----4-:R-:W-:Y:S05]  /*afc0*/  HMMA.16816.F32.BF16 R20, R4.reuse, R40, R20 ;  /* 0x000000280414723c */ /* 0x050fea0000041814 */
[----:B------:R-:W4:Y:S06]  /*afd0*/  MUFU.TANH R86, R86 ;  /* 0x0000005600567308 */ /* 0x000f2c0000002400 */
[----:B------:R-:W-:Y:S01]  /*afe0*/  HMMA.16816.F32.BF16 R16, R4, R42, R16 ;  /* 0x0000002a0410723c */ /* 0x000fe20000041810 */
[----:B------:R-:W1:Y:S01]  /*aff0*/  LDSM.16.M88.4 R40, [R215+0x1c00] ;  /* 0x001c0000d728783b */ /* 0x000e620000000200 */
[----:B------:R-:W-:Y:S04]  /*b000*/  MUFU.TANH R85, R85 ;  /* 0x0000005500557308 */ /* 0x000fe80000002400 */
[----:B---3--:R-:W-:Y:S04]  /*b010*/  HMMA.16816.F32.BF16 R8, R12, R28, RZ ;  /* 0x0000001c0c08723c */ /* 0x008fe800000418ff */
[----:B------:R-:W3:Y:S03]  /*b020*/  MUFU.TANH R89, R89 ;  /* 0x0000005900597308 */ /* 0x000ee60000002400 */
[----:B------:R-:W-:Y:S01]  /*b030*/  FMUL.FTZ R63, R20, UR9 ;  /* 0x00000009143f7c20 */ /* 0x000fe20008410000 */
[----:B------:R-:W-:Y:S01]  /*b040*/  FMUL.FTZ R62, R21, UR9 ;  /* 0x00000009153e7c20 */ /* 0x000fe20008410000 */
[----:B------:R-:W-:Y:S01]  /*b050*/  FMUL.FTZ R239, R22, UR9 ;  /* 0x0000000916ef7c20 */ /* 0x000fe20008410000 */
[----:B------:R-:W-:-:S02]  /*b060*/  FMUL.FTZ R61, R23, UR9 ;  /* 0x00000009173d7c20 */ /* 0x000fc40008410000 */
[----:B------:R-:W3:Y:S01]  /*b070*/  MUFU.TANH R82, R82 ;  /* 0x0000005200527308 */ /* 0x000ee20000002400 */
[C---:B------:R-:W-:Y:S05]  /*b080*/  HMMA.16816.F32.BF16 R20, R12.reuse, R30, RZ ;  /* 0x0000001e0c14723c */ /* 0x040fea00000418ff */
[----:B------:R-:W-:Y:S01]  /*b090*/  FMUL.FTZ R55, R16, UR9 ;  /* 0x0000000910377c20 */ /* 0x000fe20008410000 */
[----:B------:R-:W-:Y:S01]  /*b0a0*/  FMUL.FTZ R54, R17, UR9 ;  /* 0x0000000911367c20 */ /* 0x000fe20008410000 */
[----:B------:R-:W-:Y:S01]  /*b0b0*/  FMUL.FTZ R60, R18, UR9 ;  /* 0x00000009123c7c20 */ /* 0x000fe20008410000 */
[----:B------:R-:W-:Y:S02]  /*b0c0*/  FMUL.FTZ R237, R19, UR9 ;  /* 0x0000000913ed7c20 */ /* 0x000fe40008410000 */
[----:B------:R-:W2:Y:S01]  /*b0d0*/  LDSM.16.M88.4 R16, [R216+0x3000] ;  /* 0x00300000d810783b */ /* 0x000ea20000000200 */
[----:B-----5:R-:W-:Y:S01]  /*b0e0*/  HMMA.16816.F32.BF16 R28, R12, R24, RZ ;  /* 0x000000180c1c723c */ /* 0x020fe200000418ff */
[----:B------:R-:W5:Y:S05]  /*b0f0*/  MUFU.TANH R53, R53 ;  /* 0x0000003500357308 */ /* 0x000f6a0000002400 */
[----:B------:R-:W-:Y:S03]  /*b100*/  HMMA.16816.F32.BF16 R8, R4, R36, R8 ;  /* 0x000000240408723c */ /* 0x000fe60000041808 */
[----:B------:R-:W5:Y:S03]  /*b110*/  MUFU.TANH R71, R71 ;  /* 0x0000004700477308 */ /* 0x000f660000002400 */
[----:B------:R-:W-:Y:S05]  /*b120*/  HMMA.16816.F32.BF16 R24, R12, R26, RZ ;  /* 0x0000001a0c18723c */ /* 0x000fea00000418ff */
[----:B------:R-:W5:Y:S01]  /*b130*/  MUFU.TANH R51, R51 ;  /* 0x0000003300337308 */ /* 0x000f620000002400 */
[C---:B------:R-:W-:Y:S01]  /*b140*/  HMMA.16816.F32.BF16 R20, R4.reuse, R38, R20 ;  /* 0x000000260414723c */ /* 0x040fe20000041814 */
[----:B------:R-:W4:Y:S05]  /*b150*/  LDSM.16.M88.4 R36, [R215+0x2000] ;  /* 0x00200000d724783b */ /* 0x000f2a0000000200 */
[C---:B-1----:R-:W-:Y:S01]  /*b160*/  HMMA.16816.F32.BF16 R28, R4.reuse, R40, R28 ;  /* 0x00000028041c723c */ /* 0x042fe2000004181c */
[----:B------:R-:W1:Y:S05]  /*b170*/  MUFU.TANH R80, R80 ;  /* 0x0000005000507308 */ /* 0x000e6a0000002400 */
[----:B------:R-:W-:Y:S01]  /*b180*/  FMUL.FTZ R8, R8, UR9 ;  /* 0x0000000908087c20 */ /* 0x000fe20008410000 */
[----:B------:R-:W-:Y:S01]  /*b190*/  FMUL.FTZ R9, R9, UR9 ;  /* 0x0000000909097c20 */ /* 0x000fe20008410000 */
[----:B------:R-:W-:Y:S01]  /*b1a0*/  FMUL.FTZ R10, R10, UR9 ;  /* 0x000000090a0a7c20 */ /* 0x000fe20008410000 */
[----:B------:R-:W-:Y:S01]  /*b1b0*/  FMUL.FTZ R159, R11, UR9 ;  /* 0x000000090b9f7c20 */ /* 0x000fe20008410000 */
[----:B------:R-:W-:Y:S02]  /*b1c0*/  MUFU.TANH R94, R8 ;  /* 0x00000008005e7308 */ /* 0x000fe40000002400 */
[----:B------:R-:W-:Y:S06]  /*b1d0*/  HMMA.16816.F32.BF16 R24, R4, R42, R24 ;  /* 0x0000002a0418723c */ /* 0x000fec0000041818 */
        /* <DEDUP_REMOVED lines=9> */
[----:B------:R-:W-:Y:S06]  /*b270*/  MUFU.TANH R93, R9 ;  /* 0x00000009005d7308 */ /* 0x000fec0000002400 */
[----:B------:R-:W-:Y:S01]  /*b280*/  FMUL.FTZ R99, R24, UR9 ;  /* 0x0000000918637c20 */ /* 0x000fe20008410000 */
[----:B------:R-:W-:Y:S01]  /*b290*/  FMUL.FTZ R199, R26, UR9 ;  /* 0x000000091ac77c20 */ /* 0x000fe20008410000 */
[----:B------:R2:W-:Y:S01]  /*b2a0*/  MUFU.TANH R235, R10 ;  /* 0x0000000a00eb7308 */ /* 0x0005e20000002400 */
[----:B---3--:R-:W3:Y:S01]  /*b2b0*/  LDSM.16.M88.4 R20, [R216+0x3400] ;  /* 0x00340000d814783b */ /* 0x008ee20000000200 */
[----:B------:R-:W-:-:S06]  /*b2c0*/  FMUL.FTZ R179, R27, UR9 ;  /* 0x000000091bb37c20 */ /* 0x000fcc0008410000 */
[----:B------:R5:W-:Y:S08]  /*b2d0*/  MUFU.TANH R96, R28 ;  /* 0x0000001c00607308 */ /* 0x000bf00000002400 */
[----:B------:R-:W1:Y:S01]  /*b2e0*/  MUFU.TANH R78, R78 ;  /* 0x0000004e004e7308 */ /* 0x000e620000002400 */
[C---:B--2---:R-:W-:Y:S06]  /*b2f0*/  HMMA.16816.F32.BF16 R8, R12.reuse, R16, RZ ;  /* 0x000000100c08723c */ /* 0x044fec00000418ff */
[----:B------:R-:W-:Y:S01]  /*b300*/  HMMA.16816.F32.BF16 R16, R12, R18, RZ ;  /* 0x000000120c10723c */ /* 0x000fe200000418ff */
[----:B------:R-:W2:Y:S01]  /*b310*/  MUFU.TANH R72, R72 ;  /* 0x0000004800487308 */ /* 0x000ea20000002400 */
[----:B-----5:R-:W5:Y:S07]  /*b320*/  LDSM.16.M88.4 R28, [R215+0x2400] ;  /* 0x00240000d71c783b */ /* 0x020f6e0000000200 */
[----:B------:R-:W2:Y:S08]  /*b330*/  MUFU.TANH R70, R70 ;  /* 0x0000004600467308 */ /* 0x000eb00000002400 */
[----:B------:R-:W-:Y:S01]  /*b340*/  MUFU.TANH R68, R68 ;  /* 0x0000004400447308 */ /* 0x000fe20000002400 */
[C---:B----4-:R-:W-:Y:S06]  /*b350*/  HMMA.16816.F32.BF16 R8, R4.reuse, R36, R8 ;  /* 0x000000240408723c */ /* 0x050fec0000041808 */
[----:B------:R-:W-:Y:S01]  /*b360*/  HMMA.16816.F32.BF16 R16, R4, R38, R16 ;  /* 0x000000260410723c */ /* 0x000fe20000041810 */
[----:B------:R-:W-:Y:S01]  /*b370*/  FMUL.FTZ R36, R25, UR9 ;  /* 0x0000000919247c20 */ /* 0x000fe20008410000 */
[----:B------:R-:W4:Y:S04]  /*b380*/  MUFU.TANH R35, R35 ;  /* 0x0000002300237308 */ /* 0x000f280000002400 */
[----:B---3--:R-:W-:Y:S04]  /*b390*/  HMMA.16816.F32.BF16 R24, R12, R20, RZ ;  /* 0x000000140c18723c */ /* 0x008fe800000418ff */
[----:B------:R-:W3:Y:S08]  /*b3a0*/  MUFU.TANH R33, R33 ;  /* 0x0000002100217308 */ /* 0x000ef00000002400 */
[----:B------:R-:W-:Y:S01]  /*b3b0*/  FMUL.FTZ R38, R9, UR9 ;  /* 0x0000000909267c20 */ /* 0x000fe20008410000 */
[----:B------:R-:W-:Y:S01]  /*b3c0*/  LOP3.LUT R9, R98, 0xffffffe0, RZ, 0xc0, !PT ;  /* 0xffffffe062097812 */ /* 0x000fe200078ec0ff */
[----:B------:R-:W-:Y:S01]  /*b3d0*/  FMUL.FTZ R97, R8, UR9 ;  /* 0x0000000908617c20 */ /* 0x000fe20008410000 */
[----:B------:R-:W-:Y:S01]  /*b3e0*/  FMUL.FTZ R197, R10, UR9 ;  /* 0x000000090ac57c20 */ /* 0x000fe20008410000 */
[----:B------:R-:W-:Y:S01]  /*b3f0*/  FMUL.FTZ R185, R11, UR9 ;  /* 0x000000090bb97c20 */ /* 0x000fe20008410000 */
[----:B------:R-:W3:Y:S01]  /*b400*/  MUFU.TANH R52, R52 ;  /* 0x0000003400347308 */ /* 0x000ee20000002400 */
[----:B------:R-:W-:Y:S01]  /*b410*/  FMUL.FTZ R100, R16, UR9 ;  /* 0x0000000910647c20 */ /* 0x000fe20008410000 */
[----:B------:R-:W-:-:S02]  /*b420*/  IMAD.IADD R16, R58, 0x1, -R9 ;  /* 0x000000013a107824 */ /* 0x000fc400078e0a09 */
[----:B------:R-:W-:Y:S01]  /*b430*/  FMUL.FTZ R17, R17, UR9 ;  /* 0x0000000911117c20 */ /* 0x000fe20008410000 */
[----:B------:R-:W-:Y:S01]  /*b440*/  FMUL.FTZ R195, R18, UR9 ;  /* 0x0000000912c37c20 */ /* 0x000fe20008410000 */
[----:B------:R-:W-:Y:S01]  /*b450*/  FMUL.FTZ R189, R19, UR9 ;  /* 0x0000000913bd7c20 */ /* 0x000fe20008410000 */
[----:B-----5:R-:W-:Y:S01]  /*b460*/  HMMA.16816.F32.BF16 R8, R4, R28, R24 ;  /* 0x0000001c0408723c */ /* 0x020fe20000041818 */
[----:B------:R-:W5:Y:S01]  /*b470*/  LDSM.16.M88.4 R24, [R216+0x3800] ;  /* 0x00380000d818783b */ /* 0x000f620000000200 */
[----:B------:R-:W-:Y:S01]  /*b480*/  SHF.R.S32.HI R21, RZ, 0x1f, R16 ;  /* 0x0000001fff157819 */ /* 0x000fe20000011410 */
[----:B------:R1:W-:Y:S03]  /*b490*/  MUFU.TANH R98, R17 ;  /* 0x0000001100627308 */ /* 0x0003e60000002400 */
[----:B------:R-:W-:Y:S01]  /*b4a0*/  LEA.HI R16, R21, R16, RZ, 0x2 ;  /* 0x0000001015107211 */ /* 0x000fe200078f10ff */
[----:B------:R-:W-:Y:S01]  /*b4b0*/  IMAD R28, R48, 0x10, R59 ;  /* 0x00000010301c7824 */ /* 0x000fe200078e023b */
[----:B------:R-:W-:Y:S02]  /*b4c0*/  HMMA.16816.F32.BF16 R20, R12, R22, RZ ;  /* 0x000000160c14723c */ /* 0x000fe400000418ff */
[----:B------:R-:W-:Y:S01]  /*b4d0*/  SHF.R.S32.HI R29, RZ, 0x2, R16 ;  /* 0x00000002ff1d7819 */ /* 0x000fe20000011410 */
[----:B------:R-:W3:Y:S03]  /*b4e0*/  MUFU.TANH R46, R46 ;  /* 0x0000002e002e7308 */ /* 0x000ee60000002400 */
[----:B------:R-:W-:Y:S01]  /*b4f0*/  IADD3 R28, R28, 0x1, R29 ;  /* 0x000000011c1c7810 */ /* 0x000fe20007ffe01d */
[----:B------:R-:W-:-:S03]  /*b500*/  IMAD.SHL.U32 R29, R58, 0x2, RZ ;  /* 0x000000023a1d7824 */ /* 0x000fc600078e00ff */
[----:B------:R-:W-:Y:S01]  /*b510*/  IADD3 R28, R57, R28, -R224 ;  /* 0x0000001c391c7210 */ /* 0x000fe20007ffe8e0 */
[----:B------:R-:W-:Y:S01]  /*b520*/  MUFU.TANH R34, R34 ;  /* 0x0000002200227308 */ /* 0x000fe20000002400 */
[----:B-1----:R-:W1:Y:S01]  /*b530*/  LDSM.16.M88.4 R16, [R215+0x2800] ;  /* 0x00280000d710783b */ /* 0x002e620000000200 */
[----:B------:R-:W-:Y:S02]  /*b540*/  LOP3.LUT R29, R29, 0x6, RZ, 0xc0, !PT ;  /* 0x000000061d1d7812 */ /* 0x000fe400078ec0ff */
[----:B------:R-:W-:Y:S02]  /*b550*/  VIADD R28, R28, UR8 ;  /* 0x000000081c1c7c36 */ /* 0x000fe40008000000 */
[----:B------:R-:W-:Y:S01]  /*b560*/  FMUL.FTZ R58, R9, UR9 ;  /* 0x00000009093a7c20 */ /* 0x000fe20008410000 */
[----:B------:R-:W-:Y:S01]  /*b570*/  FMUL.FTZ R10, R10, UR9 ;  /* 0x000000090a0a7c20 */ /* 0x000fe20008410000 */
[----:B------:R-:W-:Y:S02]  /*b580*/  IMAD.IADD R2, R0, 0x1, R29 ;  /* 0x0000000100027824 */ /* 0x000fe400078e021d */
[----:B------:R-:W-:Y:S01]  /*b590*/  FMUL.FTZ R191, R11, UR9 ;  /* 0x000000090bbf7c20 */ /* 0x000fe20008410000 */
[C---:B------:R-:W-:Y:S01]  /*b5a0*/  VIMNMX R48, R28.reuse, R57, PT ;  /* 0x000000391c307248 */ /* 0x040fe20003fe0100 */
[----:B------:R2:W-:Y:S01]  /*b5b0*/  MUFU.TANH R193, R10 ;  /* 0x0000000a00c17308 */ /* 0x0005e20000002400 */
[----:B------:R-:W-:Y:S01]  /*b5c0*/  VIADDMNMX R47, R28, 0x8, R57, PT ;  /* 0x000000081c2f7846 */ /* 0x000fe20003800139 */
[----:B------:R-:W-:Y:S01]  /*b5d0*/  VIADD R28, R2, 0x8 ;  /* 0x00000008021c7836 */ /* 0x000fe20000000000 */
[----:B------:R-:W-:Y:S01]  /*b5e0*/  HMMA.16816.F32.BF16 R20, R4, R30, R20 ;  /* 0x0000001e0414723c */ /* 0x000fe20000041814 */
[----:B------:R-:W-:Y:S01]  /*b5f0*/  FMUL.FTZ R57, R8, UR9 ;  /* 0x0000000908397c20 */ /* 0x000fe20008410000 */
[C---:B------:R-:W-:Y:S01]  /*b600*/  VIADD R8, R2.reuse, 0x1 ;  /* 0x0000000102087836 */ /* 0x040fe20000000000 */
[CC--:B------:R-:W-:Y:S01]  /*b610*/  ISETP.GE.AND P1, PT, R2.reuse, R47.reuse, PT ;  /* 0x0000002f0200720c */ /* 0x0c0fe20003f26270 */
[----:B------:R-:W-:Y:S01]  /*b620*/  VIADD R9, R2, 0x9 ;  /* 0x0000000902097836 */ /* 0x000fe20000000000 */
[C---:B------:R-:W-:Y:S01]  /*b630*/  ISETP.GE.AND P3, PT, R28.reuse, R48, PT ;  /* 0x000000301c00720c */ /* 0x040fe20003f66270 */
[----:B------:R-:W3:Y:S01]  /*b640*/  MUFU.TANH R44, R44 ;  /* 0x0000002c002c7308 */ /* 0x000ee20000002400 */
[----:B------:R-:W-:-:S02]  /*b650*/  ISETP.GE.AND P5, PT, R28, R47, PT ;  /* 0x0000002f1c00720c */ /* 0x000fc40003fa6270 */
[C---:B-----5:R-:W-:Y:S01]  /*b660*/  HMMA.16816.F32.BF16 R28, R12.reuse, R24, RZ ;  /* 0x000000180c1c723c */ /* 0x060fe200000418ff */
[CC--:B------:R-:W-:Y:S02]  /*b670*/  ISETP.GE.AND P6, PT, R8.reuse, R48.reuse, PT ;  /* 0x000000300800720c */ /* 0x0c0fe40003fc6270 */
[-C--:B------:R-:W-:Y:S01]  /*b680*/  ISETP.GE.AND P0, PT, R8, R47.reuse, PT ;  /* 0x0000002f0800720c */ /* 0x080fe20003f06270 */
[----:B------:R-:W-:Y:S01]  /*b690*/  VIADD R8, R2, 0x10 ;  /* 0x0000001002087836 */ /* 0x000fe20000000000 */
[----:B------:R-:W-:Y:S01]  /*b6a0*/  FSEL R175, R83, -INF , !P1 ;  /* 0xff80000053af7808 */ /* 0x000fe20004800000 */
[----:B------:R-:W-:Y:S01]  /*b6b0*/  HMMA.16816.F32.BF16 R24, R12, R26, RZ ;  /* 0x0000001a0c18723c */ /* 0x000fe200000418ff */
[----:B------:R-:W-:Y:S01]  /*b6c0*/  FSEL R83, R92, -INF , !P6 ;  /* 0xff8000005c537808 */ /* 0x000fe20007000000 */
[----:B------:R-:W5:Y:S01]  /*b6d0*/  MUFU.TANH R50, R50 ;  /* 0x0000003200327308 */ /* 0x000f620000002400 */
[CC--:B------:R-:W-:Y:S02]  /*b6e0*/  ISETP.GE.AND P2, PT, R9.reuse, R48.reuse, PT ;  /* 0x000000300900720c */ /* 0x0c0fe40003f46270 */
[----:B------:R-:W-:Y:S01]  /*b6f0*/  ISETP.GE.AND P4, PT, R9, R47, PT ;  /* 0x0000002f0900720c */ /* 0x000fe20003f86270 */
[----:B------:R-:W-:Y:S01]  /*b700*/  VIADD R9, R2, 0x11 ;  /* 0x0000001102097836 */ /* 0x000fe20000000000 */
[----:B------:R-:W-:-:S02]  /*b710*/  ISETP.GE.AND P1, PT, R8, R48, PT ;  /* 0x000000300800720c */ /* 0x000fc40003f26270 */
[-C--:B------:R-:W-:Y:S01]  /*b720*/  ISETP.GE.AND P6, PT, R8, R47.reuse, PT ;  /* 0x0000002f0800720c */ /* 0x080fe20003fc6270 */
[----:B------:R-:W-:Y:S01]  /*b730*/  VIADD R8, R2, 0x18 ;  /* 0x0000001802087836 */ /* 0x000fe20000000000 */
[----:B------:R-:W-:Y:S01]  /*b740*/  FSEL R249, R91, -INF , !P0 ;  /* 0xff8000005bf97808 */ /* 0x000fe20004000000 */
[----:B------:R-:W-:Y:S01]  /*b750*/  FMUL.FTZ R20, R20, UR9 ;  /* 0x0000000914147c20 */ /* 0x000fe20008410000 */
[----:B------:R-:W-:Y:S01]  /*b760*/  FSEL R81, R81, -INF , !P3 ;  /* 0xff80000051517808 */ /* 0x000fe20005800000 */
[----:B------:R-:W-:Y:S01]  /*b770*/  FMUL.FTZ R21, R21, UR9 ;  /* 0x0000000915157c20 */ /* 0x000fe20008410000 */
[----:B------:R-:W-:Y:S01]  /*b780*/  FSEL R169, R90, -INF , !P5 ;  /* 0xff8000005aa97808 */ /* 0x000fe20006800000 */
[----:B------:R-:W-:Y:S01]  /*b790*/  MUFU.TANH R59, R20 ;  /* 0x00000014003b7308 */ /* 0x000fe20000002400 */
[----:B------:R-:W-:Y:S01]  /*b7a0*/  FSEL R79, R79, -INF , !P2 ;  /* 0xff8000004f4f7808 */ /* 0x000fe20005000000 */
[----:B------:R-:W-:Y:S01]  /*b7b0*/  FMUL.FTZ R187, R22, UR9 ;  /* 0x0000000916bb7c20 */ /* 0x000fe20008410000 */
[----:B------:R-:W-:Y:S01]  /*b7c0*/  ISETP.GE.AND P0, PT, R9, R48, PT ;  /* 0x000000300900720c */ /* 0x000fe20003f06270 */
[----:B------:R-:W-:Y:S01]  /*b7d0*/  FMUL.FTZ R183, R23, UR9 ;  /* 0x0000000917b77c20 */ /* 0x000fe20008410000 */
[----:B------:R-:W-:-:S02]  /*b7e0*/  ISETP.GE.AND P3, PT, R9, R47, PT ;  /* 0x0000002f0900720c */ /* 0x000fc40003f66270 */
[C---:B------:R-:W-:Y:S01]  /*b7f0*/  ISETP.GE.AND P5, PT, R8.reuse, R48, PT ;  /* 0x000000300800720c */ /* 0x040fe20003fa6270 */
[----:B------:R4:W-:Y:S01]  /*b800*/  MUFU.TANH R90, R21 ;  /* 0x00000015005a7308 */ /* 0x0009e20000002400 */
[----:B------:R-:W-:Y:S01]  /*b810*/  ISETP.GE.AND P2, PT, R8, R47, PT ;  /* 0x0000002f0800720c */ /* 0x000fe20003f46270 */
[C---:B-1----:R-:W-:Y:S01]  /*b820*/  HMMA.16816.F32.BF16 R24, R4.reuse, R18, R24 ;  /* 0x000000120418723c */ /* 0x042fe20000041818 */
[----:B------:R-:W-:Y:S02]  /*b830*/  FSEL R157, R88, -INF , !P6 ;  /* 0xff800000589d7808 */ /* 0x000fe40007000000 */
[----:B------:R-:W-:Y:S02]  /*b840*/  FSEL R75, R75, -INF , !P0 ;  /* 0xff8000004b4b7808 */ /* 0x000fe40004000000 */
[----:B------:R-:W-:Y:S01]  /*b850*/  FSEL R77, R77, -INF , !P1 ;  /* 0xff8000004d4d7808 */ /* 0x000fe20004800000 */
[----:B--2---:R-:W-:Y:S01]  /*b860*/  HMMA.16816.F32.BF16 R8, R4, R16, R28 ;  /* 0x000000100408723c */ /* 0x004fe2000004181c */
[----:B------:R-:W1:Y:S01]  /*b870*/  LDSM.16.M88.4 R28, [R216+0x3c00] ;  /* 0x003c0000d81c783b */ /* 0x000e620000000200 */
[----:B------:R-:W-:Y:S01]  /*b880*/  FSEL R245, R87, -INF , !P3 ;  /* 0xff80000057f57808 */ /* 0x000fe20005800000 */
[----:B------:R-:W2:Y:S01]  /*b890*/  MUFU.TANH R63, R63 ;  /* 0x0000003f003f7308 */ /* 0x000ea20000002400 */
[----:B------:R-:W-:-:S02]  /*b8a0*/  FSEL R73, R73, -INF , !P5 ;  /* 0xff80000049497808 */ /* 0x000fc40006800000 */
[----:B------:R-:W-:Y:S01]  /*b8b0*/  FSEL R151, R86, -INF , !P2 ;  /* 0xff80000056977808 */ /* 0x000fe20005000000 */
[C---:B------:R-:W-:Y:S01]  /*b8c0*/  VIADD R16, R2.reuse, 0x20 ;  /* 0x0000002002107836 */ /* 0x040fe20000000000 */
[----:B------:R-:W-:Y:S01]  /*b8d0*/  FSEL R247, R89, -INF , !P4 ;  /* 0xff80000059f77808 */ /* 0x000fe20006000000 */
[----:B------:R-:W-:Y:S01]  /*b8e0*/  VIADD R17, R2, 0x19 ;  /* 0x0000001902117836 */ /* 0x000fe20000000000 */
[----:B----4-:R-:W4:Y:S01]  /*b8f0*/  LDSM.16.M88.4 R20, [R215+0x2c00] ;  /* 0x002c0000d714783b */ /* 0x010f220000000200 */
[----:B------:R-:W-:Y:S01]  /*b900*/  MUFU.TANH R62, R62 ;  /* 0x0000003e003e7308 */ /* 0x000fe20000002400 */
[C---:B------:R-:W-:Y:S02]  /*b910*/  ISETP.GE.AND P6, PT, R16.reuse, R48, PT ;  /* 0x000000301000720c */ /* 0x040fe40003fc6270 */
[-C--:B------:R-:W-:Y:S01]  /*b920*/  ISETP.GE.AND P0, PT, R16, R47.reuse, PT ;  /* 0x0000002f1000720c */ /* 0x080fe20003f06270 */
[----:B------:R-:W-:Y:S01]  /*b930*/  VIADD R16, R2, 0x21 ;  /* 0x0000002102107836 */ /* 0x000fe20000000000 */
[----:B------:R-:W-:-:S02]  /*b940*/  ISETP.GE.AND P1, PT, R17, R47, PT ;  /* 0x0000002f1100720c */ /* 0x000fc40003f26270 */
[----:B------:R-:W-:Y:S01]  /*b950*/  FSEL R69, R69, -INF , !P6 ;  /* 0xff80000045457808 */ /* 0x000fe20007000000 */
[----:B------:R-:W-:Y:S01]  /*b960*/  FMUL.FTZ R24, R24, UR9 ;  /* 0x0000000918187c20 */ /* 0x000fe20008410000 */
[CC--:B------:R-:W-:Y:S01]  /*b970*/  ISETP.GE.AND P3, PT, R16.reuse, R48.reuse, PT ;  /* 0x000000301000720c */ /* 0x0c0fe20003f66270 */
[----:B------:R-:W-:Y:S01]  /*b980*/  FMUL.FTZ R25, R25, UR9 ;  /* 0x0000000919197c20 */ /* 0x000fe20008410000 */
[-C--:B------:R-:W-:Y:S01]  /*b990*/  ISETP.GE.AND P5, PT, R16, R47.reuse, PT ;  /* 0x0000002f1000720c */ /* 0x080fe20003fa6270 */
[----:B------:R-:W-:Y:S02]  /*b9a0*/  VIADD R16, R2, 0x28 ;  /* 0x0000002802107836 */ /* 0x000fe40000000000 */
[----:B------:R-:W-:Y:S01]  /*b9b0*/  FMUL.FTZ R88, R8, UR9 ;  /* 0x0000000908587c20 */ /* 0x000fe20008410000 */
[----:B------:R-:W-:Y:S01]  /*b9c0*/  VIADD R8, R2, 0x29 ;  /* 0x0000002902087836 */ /* 0x000fe20000000000 */
[----:B------:R-:W-:Y:S01]  /*b9d0*/  FSEL R213, R85, -INF , !P1 ;  /* 0xff80000055d57808 */ /* 0x000fe20004800000 */
[----:B------:R-:W-:Y:S01]  /*b9e0*/  FMUL.FTZ R86, R9, UR9 ;  /* 0x0000000909567c20 */ /* 0x000fe20008410000 */
[-C--:B------:R-:W-:Y:S01]  /*b9f0*/  ISETP.GE.AND P2, PT, R16, R48.reuse, PT ;  /* 0x000000301000720c */ /* 0x080fe20003f46270 */
[----:B------:R-:W-:Y:S01]  /*ba00*/  VIADD R9, R2, 0x30 ;  /* 0x0000003002097836 */ /* 0x000fe20000000000 */
[-C--:B------:R-:W-:Y:S01]  /*ba10*/  ISETP.GE.AND P1, PT, R8, R48.reuse, PT ;  /* 0x000000300800720c */ /* 0x080fe20003f26270 */
[----:B------:R-:W-:Y:S01]  /*ba20*/  FMUL.FTZ R10, R10, UR9 ;  /* 0x000000090a0a7c20 */ /* 0x000fe20008410000 */
[----:B------:R-:W-:Y:S01]  /*ba30*/  ISETP.GE.AND P6, PT, R8, R47, PT ;  /* 0x0000002f0800720c */ /* 0x000fe20003fc6270 */
[----:B------:R-:W-:Y:S01]  /*ba40*/  VIADD R8, R2, 0x31 ;  /* 0x0000003102087836 */ /* 0x000fe20000000000 */
[----:B------:R-:W-:Y:S01]  /*ba50*/  ISETP.GE.AND P4, PT, R17, R48, PT ;  /* 0x000000301100720c */ /* 0x000fe20003f86270 */
[----:B------:R3:W-:Y:S01]  /*ba60*/  MUFU.TANH R181, R10 ;  /* 0x0000000a00b57308 */ /* 0x0007e20000002400 */
[----:B------:R-:W-:Y:S01]  /*ba70*/  FSEL R137, R84, -INF , !P0 ;  /* 0xff80000054897808 */ /* 0x000fe20004000000 */
[----:B------:R-:W-:Y:S01]  /*ba80*/  FMUL.FTZ R167, R11, UR9 ;  /* 0x000000090ba77c20 */ /* 0x000fe20008410000 */
[----:B------:R-:W-:Y:S01]  /*ba90*/  FSEL R67, R67, -INF , !P3 ;  /* 0xff80000043437808 */ /* 0x000fe20005800000 */
[----:B------:R-:W-:Y:S01]  /*baa0*/  FMUL.FTZ R163, R26, UR9 ;  /* 0x000000091aa37c20 */ /* 0x000fe20008410000 */
[----:B------:R-:W-:Y:S01]  /*bab0*/  FSEL R133, R82, -INF , !P5 ;  /* 0xff80000052857808 */ /* 0x000fe20006800000 */
[----:B------:R-:W-:Y:S01]  /*bac0*/  FMUL.FTZ R155, R27, UR9 ;  /* 0x000000091b9b7c20 */ /* 0x000fe20008410000 */
[----:B------:R-:W-:Y:S01]  /*bad0*/  FSEL R53, R53, -INF , !P2 ;  /* 0xff80000035357808 */ /* 0x000fe20005000000 */
[----:B------:R-:W2:Y:S01]  /*bae0*/  MUFU.TANH R239, R239 ;  /* 0x000000ef00ef7308 */ /* 0x000ea20000002400 */
[----:B------:R-:W-:-:S02]  /*baf0*/  FSEL R71, R71, -INF , !P4 ;  /* 0xff80000047477808 */ /* 0x000fc40006000000 */
[CC--:B------:R-:W-:Y:S02]  /*bb00*/  ISETP.GE.AND P0, PT, R9.reuse, R48.reuse, PT ;  /* 0x000000300900720c */ /* 0x0c0fe40003f06270 */
[-C--:B------:R-:W-:Y:S01]  /*bb10*/  ISETP.GE.AND P3, PT, R9, R47.reuse, PT ;  /* 0x0000002f0900720c */ /* 0x080fe20003f66270 */
[----:B------:R-:W-:Y:S01]  /*bb20*/  VIADD R9, R2, 0x38 ;  /* 0x0000003802097836 */ /* 0x000fe20000000000 */
[C---:B------:R-:W-:Y:S01]  /*bb30*/  ISETP.GE.AND P5, PT, R8.reuse, R48, PT ;  /* 0x000000300800720c */ /* 0x040fe20003fa6270 */
[----:B------:R-:W2:Y:S01]  /*bb40*/  MUFU.TANH R61, R61 ;  /* 0x0000003d003d7308 */ /* 0x000ea20000002400 */
[-C--:B------:R-:W-:Y:S01]  /*bb50*/  ISETP.GE.AND P2, PT, R8, R47.reuse, PT ;  /* 0x0000002f0800720c */ /* 0x080fe20003f46270 */
[----:B------:R-:W-:Y:S01]  /*bb60*/  VIADD R8, R2, 0x39 ;  /* 0x0000003902087836 */ /* 0x000fe20000000000 */
[----:B------:R-:W-:Y:S02]  /*bb70*/  ISETP.GE.AND P4, PT, R16, R47, PT ;  /* 0x0000002f1000720c */ /* 0x000fe40003f86270 */
[----:B-1----:R-:W-:Y:S01]  /*bb80*/  HMMA.16816.F32.BF16 R16, R12, R28, RZ ;  /* 0x0000001c0c10723c */ /* 0x002fe200000418ff */
[----:B------:R-:W-:-:S02]  /*bb90*/  FSEL R51, R51, -INF , !P1 ;  /* 0xff80000033337808 */ /* 0x000fc40004800000 */
[----:B------:R-:W-:Y:S01]  /*bba0*/  FSEL R43, R80, -INF , !P4 ;  /* 0xff800000502b7808 */ /* 0x000fe20006000000 */
[----:B------:R-:W-:Y:S01]  /*bbb0*/  MUFU.TANH R54, R54 ;  /* 0x0000003600367308 */ /* 0x000fe20000002400 */
[----:B------:R-:W-:Y:S01]  /*bbc0*/  FSEL R41, R78, -INF , !P6 ;  /* 0xff8000004e297808 */ /* 0x000fe20007000000 */
[----:B------:R-:W-:Y:S01]  /*bbd0*/  HMMA.16816.F32.BF16 R28, R12, R30, RZ ;  /* 0x0000001e0c1c723c */ /* 0x000fe200000418ff */
[----:B------:R-:W-:Y:S02]  /*bbe0*/  FSEL R45, R45, -INF , !P0 ;  /* 0xff8000002d2d7808 */ /* 0x000fe40004000000 */
[CC--:B------:R-:W-:Y:S02]  /*bbf0*/  ISETP.GE.AND P4, PT, R9.reuse, R48.reuse, PT ;  /* 0x000000300900720c */ /* 0x0c0fe40003f86270 */
[----:B------:R-:W-:Y:S01]  /*bc00*/  ISETP.GE.AND P1, PT, R9, R47, PT ;  /* 0x0000002f0900720c */ /* 0x000fe20003f26270 */
[----:B------:R-:W-:Y:S01]  /*bc10*/  MUFU.TANH R78, R24 ;  /* 0x00000018004e7308 */ /* 0x000fe20000002400 */
[----:B------:R-:W-:-:S02]  /*bc20*/  ISETP.GE.AND P6, PT, R8, R48, PT ;  /* 0x000000300800720c */ /* 0x000fc40003fc6270 */
[----:B------:R-:W-:Y:S02]  /*bc30*/  ISETP.GE.AND P0, PT, R8, R47, PT ;  /* 0x0000002f0800720c */ /* 0x000fe40003f06270 */
[----:B---3--:R-:W1:Y:S01]  /*bc40*/  LDSM.16.M88.4 R8, [R216+0x4000] ;  /* 0x00400000d808783b */ /* 0x008e620000000200 */
[----:B------:R-:W-:Y:S02]  /*bc50*/  FSEL R39, R76, -INF , !P3 ;  /* 0xff8000004c277808 */ /* 0x000fe40005800000 */
[----:B------:R3:W-:Y:S01]  /*bc60*/  MUFU.TANH R76, R25 ;  /* 0x00000019004c7308 */ /* 0x0007e20000002400 */
[----:B------:R-:W-:Y:S02]  /*bc70*/  FSEL R37, R72, -INF , !P2 ;  /* 0xff80000048257808 */ /* 0x000fe40005000000 */
[----:B------:R-:W-:Y:S01]  /*bc80*/  FSEL R87, R70, -INF , !P4 ;  /* 0xff80000046577808 */ /* 0x000fe20006000000 */
[----:B----4-:R-:W-:Y:S01]  /*bc90*/  HMMA.16816.F32.BF16 R16, R4, R20, R16 ;  /* 0x000000140410723c */ /* 0x010fe20000041810 */
[----:B------:R-:W-:-:S02]  /*bca0*/  FSEL R35, R35, -INF , !P1 ;  /* 0xff80000023237808 */ /* 0x000fc40004800000 */
[----:B------:R-:W-:Y:S01]  /*bcb0*/  FSEL R89, R68, -INF , !P6 ;  /* 0xff80000044597808 */ /* 0x000fe20007000000 */
[----:B------:R-:W4:Y:S01]  /*bcc0*/  MUFU.TANH R60, R60 ;  /* 0x0000003c003c7308 */ /* 0x000f220000002400 */
[----:B------:R-:W-:Y:S01]  /*bcd0*/  FSEL R85, R74, -INF , !P5 ;  /* 0xff8000004a557808 */ /* 0x000fe20006800000 */
[----:B------:R-:W-:Y:S01]  /*bce0*/  HMMA.16816.F32.BF16 R28, R4, R22, R28 ;  /* 0x00000016041c723c */ /* 0x000fe2000004181c */
[C---:B------:R-:W-:Y:S01]  /*bcf0*/  VIADD R20, R2.reuse, 0x41 ;  /* 0x0000004102147836 */ /* 0x040fe20000000000 */
[----:B------:R-:W-:Y:S01]  /*bd00*/  FSEL R33, R33, -INF , !P0 ;  /* 0xff80000021217808 */ /* 0x000fe20004000000 */
[----:B------:R-:W-:-:S03]  /*bd10*/  VIADD R21, R2, 0x40 ;  /* 0x0000004002157836 */ /* 0x000fc60000000000 */
[CC--:B------:R-:W-:Y:S01]  /*bd20*/  ISETP.GE.AND P2, PT, R20.reuse, R48.reuse, PT ;  /* 0x000000301400720c */ /* 0x0c0fe20003f46270 */
[----:B---3--:R-:W3:Y:S01]  /*bd30*/  LDSM.16.M88.4 R24, [R215+0x3000] ;  /* 0x00300000d718783b */ /* 0x008ee20000000200 */
[-C--:B------:R-:W-:Y:S01]  /*bd40*/  ISETP.GE.AND P4, PT, R20, R47.reuse, PT ;  /* 0x0000002f1400720c */ /* 0x080fe20003f86270 */
[----:B------:R-:W-:Y:S01]  /*bd50*/  VIADD R20, R2, 0x48 ;  /* 0x0000004802147836 */ /* 0x000fe20000000000 */
[CC--:B------:R-:W-:Y:S01]  /*bd60*/  ISETP.GE.AND P3, PT, R21.reuse, R48.reuse, PT ;  /* 0x000000301500720c */ /* 0x0c0fe20003f66270 */
[----:B------:R-:W4:Y:S01]  /*bd70*/  MUFU.TANH R55, R55 ;  /* 0x0000003700377308 */ /* 0x000f220000002400 */
[-C--:B------:R-:W-:Y:S02]  /*bd80*/  ISETP.GE.AND P5, PT, R21, R47.reuse, PT ;  /* 0x0000002f1500720c */ /* 0x080fe40003fa6270 */
[CC--:B------:R-:W-:Y:S02]  /*bd90*/  ISETP.GE.AND P1, PT, R20.reuse, R48.reuse, PT ;  /* 0x000000301400720c */ /* 0x0c0fe40003f26270 */
[-C--:B------:R-:W-:Y:S01]  /*bda0*/  ISETP.GE.AND P6, PT, R20, R47.reuse, PT ;  /* 0x0000002f1400720c */ /* 0x080fe20003fc6270 */
[----:B------:R-:W-:Y:S01]  /*bdb0*/  VIADD R20, R2, 0x49 ;  /* 0x0000004902147836 */ /* 0x000fe20000000000 */
[----:B------:R-:W-:Y:S01]  /*bdc0*/  FSEL R91, R66, -INF , !P3 ;  /* 0xff800000425b7808 */ /* 0x000fe20005800000 */
[----:B------:R-:W-:Y:S01]  /*bdd0*/  FMUL.FTZ R82, R16, UR9 ;  /* 0x0000000910527c20 */ /* 0x000fe20008410000 */
[----:B------:R-:W-:Y:S01]  /*bde0*/  VIADD R16, R2, 0x50 ;  /* 0x0000005002107836 */ /* 0x000fe20000000000 */
[----:B------:R-:W-:Y:S01]  /*bdf0*/  FSEL R243, R65, -INF , !P5 ;  /* 0xff80000041f37808 */ /* 0x000fe20006800000 */
[----:B------:R-:W-:Y:S01]  /*be00*/  FMUL.FTZ R18, R18, UR9 ;  /* 0x0000000912127c20 */ /* 0x000fe20008410000 */
[CC--:B------:R-:W-:Y:S01]  /*be10*/  ISETP.GE.AND P0, PT, R20.reuse, R48.reuse, PT ;  /* 0x000000301400720c */ /* 0x0c0fe20003f06270 */
[----:B------:R-:W-:Y:S01]  /*be20*/  FMUL.FTZ R143, R19, UR9 ;  /* 0x00000009138f7c20 */ /* 0x000fe20008410000 */
[-C--:B------:R-:W-:Y:S01]  /*be30*/  ISETP.GE.AND P3, PT, R20, R47.reuse, PT ;  /* 0x0000002f1400720c */ /* 0x080fe20003f66270 */
[----:B------:R5:W-:Y:S01]  /*be40*/  MUFU.TANH R147, R18 ;  /* 0x0000001200937308 */ /* 0x000be20000002400 */
[----:B-1----:R-:W-:Y:S01]  /*be50*/  HMMA.16816.F32.BF16 R20, R12, R8, RZ ;  /* 0x000000080c14723c */ /* 0x002fe200000418ff */
[----:B------:R-:W-:Y:S01]  /*be60*/  FSEL R101, R64, -INF , !P2 ;  /* 0xff80000040657808 */ /* 0x000fe20005000000 */
[----:B------:R-:W-:Y:S01]  /*be70*/  FMUL.FTZ R64, R17, UR9 ;  /* 0x0000000911407c20 */ /* 0x000fe20008410000 */
[-C--:B------:R-:W-:Y:S01]  /*be80*/  ISETP.GE.AND P5, PT, R16, R48.reuse, PT ;  /* 0x000000301000720c */ /* 0x080fe20003fa6270 */
[----:B------:R-:W-:Y:S01]  /*be90*/  VIADD R17, R2, 0x51 ;  /* 0x0000005102117836 */ /* 0x000fe20000000000 */
[-C--:B------:R-:W-:Y:S01]  /*bea0*/  ISETP.GE.AND P2, PT, R16, R47.reuse, PT ;  /* 0x0000002f1000720c */ /* 0x080fe20003f46270 */
[----:B------:R-:W-:Y:S01]  /*beb0*/  VIADD R16, R2, 0x58 ;  /* 0x0000005802107836 */ /* 0x000fe20000000000 */
[----:B------:R-:W-:Y:S01]  /*bec0*/  FSEL R127, R52, -INF , !P4 ;  /* 0xff800000347f7808 */ /* 0x000fe20006000000 */
[----:B------:R-:W-:Y:S01]  /*bed0*/  VIADD R9, R2, 0x59 ;  /* 0x0000005902097836 */ /* 0x000fe20000000000 */
[----:B------:R-:W-:Y:S01]  /*bee0*/  FSEL R105, R46, -INF , !P1 ;  /* 0xff8000002e697808 */ /* 0x000fe20004800000 */
[----:B------:R-:W-:Y:S01]  /*bef0*/  VIADD R8, R2, 0x60 ;  /* 0x0000006002087836 */ /* 0x000fe20000000000 */
[----:B------:R-:W-:Y:S01]  /*bf00*/  FSEL R241, R44, -INF , !P6 ;  /* 0xff8000002cf17808 */ /* 0x000fe20007000000 */
[----:B------:R-:W1:Y:S01]  /*bf10*/  MUFU.TANH R237, R237 ;  /* 0x000000ed00ed7308 */ /* 0x000e620000002400 */
[----:B------:R-:W-:Y:S01]  /*bf20*/  FSEL R109, R34, -INF , !P0 ;  /* 0xff800000226d7808 */ /* 0x000fe20004000000 */
[----:B------:R-:W-:Y:S01]  /*bf30*/  FMUL.FTZ R28, R28, UR9 ;  /* 0x000000091c1c7c20 */ /* 0x000fe20008410000 */
[-C--:B------:R-:W-:Y:S01]  /*bf40*/  ISETP.GE.AND P4, PT, R17, R48.reuse, PT ;  /* 0x000000301100720c */ /* 0x080fe20003f86270 */
[----:B------:R-:W-:Y:S01]  /*bf50*/  FMUL.FTZ R29, R29, UR9 ;  /* 0x000000091d1d7c20 */ /* 0x000fe20008410000 */
[-C--:B------:R-:W-:Y:S01]  /*bf60*/  ISETP.GE.AND P1, PT, R17, R47.reuse, PT ;  /* 0x0000002f1100720c */ /* 0x080fe20003f26270 */
[----:B------:R-:W-:Y:S01]  /*bf70*/  FMUL.FTZ R135, R30, UR9 ;  /* 0x000000091e877c20 */ /* 0x000fe20008410000 */
[C---:B------:R-:W-:Y:S01]  /*bf80*/  ISETP.GE.AND P6, PT, R16.reuse, R48, PT ;  /* 0x000000301000720c */ /* 0x040fe20003fc6270 */
[----:B------:R-:W1:Y:S01]  /*bf90*/  MUFU.TANH R159, R159 ;  /* 0x0000009f009f7308 */ /* 0x000e620000002400 */
[----:B------:R-:W-:Y:S01]  /*bfa0*/  ISETP.GE.AND P0, PT, R16, R47, PT ;  /* 0x0000002f1000720c */ /* 0x000fe20003f06270 */
[----:B------:R-:W-:Y:S01]  /*bfb0*/  FMUL.FTZ R129, R31, UR9 ;  /* 0x000000091f817c20 */ /* 0x000fe20008410000 */
[----:B-----5:R-:W5:Y:S01]  /*bfc0*/  LDSM.16.M88.4 R16, [R216+0x4400] ;  /* 0x00440000d810783b */ /* 0x020f620000000200 */
[----:B------:R-:W-:Y:S01]  /*bfd0*/  FSEL R139, R50, -INF , !P3 ;  /* 0xff800000328b7808 */ /* 0x000fe20005800000 */
[----:B---3--:R-:W-:Y:S01]  /*bfe0*/  HMMA.16816.F32.BF16 R20, R4, R24, R20 ;  /* 0x000000180414723c */ /* 0x008fe20000041814 */
[----:B--2---:R-:W-:-:S02]  /*bff0*/  FSEL R251, R63, -INF , !P5 ;  /* 0xff8000003ffb7808 */ /* 0x004fc40006800000 */
[----:B------:R-:W-:Y:S01]  /*c000*/  FSEL R239, R239, -INF , !P2 ;  /* 0xff800000efef7808 */ /* 0x000fe20005000000 */
[----:B------:R-:W-:Y:S01]  /*c010*/  MUFU.TANH R40, R40 ;  /* 0x0000002800287308 */ /* 0x000fe20000002400 */
[----:B------:R-:W-:Y:S02]  /*c020*/  FSEL R34, R62, -INF , !P4 ;  /* 0xff8000003e227808 */ /* 0x000fe40006000000 */
[CC--:B------:R-:W-:Y:S01]  /*c030*/  ISETP.GE.AND P3, PT, R9.reuse, R48.reuse, PT ;  /* 0x000000300900720c */ /* 0x0c0fe20003f66270 */
[C---:B------:R-:W-:Y:S01]  /*c040*/  VIADD R24, R2.reuse, 0x68 ;  /* 0x0000006802187836 */ /* 0x040fe20000000000 */
[-C--:B------:R-:W-:Y:S01]  /*c050*/  ISETP.GE.AND P5, PT, R9, R47.reuse, PT ;  /* 0x0000002f0900720c */ /* 0x080fe20003fa6270 */
[----:B------:R-:W-:Y:S01]  /*c060*/  VIADD R25, R2, 0x61 ;  /* 0x0000006102197836 */ /* 0x000fe20000000000 */
[C---:B------:R-:W-:Y:S01]  /*c070*/  ISETP.GE.AND P2, PT, R8.reuse, R48, PT ;  /* 0x000000300800720c */ /* 0x040fe20003f46270 */
[----:B------:R-:W-:Y:S01]  /*c080*/  MUFU.TANH R62, R28 ;  /* 0x0000001c003e7308 */ /* 0x000fe20000002400 */
[----:B------:R-:W-:-:S02]  /*c090*/  ISETP.GE.AND P4, PT, R8, R47, PT ;  /* 0x0000002f0800720c */ /* 0x000fc40003f86270 */
[----:B------:R-:W-:Y:S01]  /*c0a0*/  HMMA.16816.F32.BF16 R8, R12, R10, RZ ;  /* 0x0000000a0c08723c */ /* 0x000fe200000418ff */
[----:B------:R-:W-:Y:S02]  /*c0b0*/  FSEL R141, R61, -INF , !P1 ;  /* 0xff8000003d8d7808 */ /* 0x000fe40004800000 */
[----:B----4-:R-:W-:Y:S02]  /*c0c0*/  FSEL R153, R60, -INF , !P0 ;  /* 0xff8000003c997808 */ /* 0x010fe40004000000 */
[----:B------:R2:W-:Y:S01]  /*c0d0*/  MUFU.TANH R61, R29 ;  /* 0x0000001d003d7308 */ /* 0x0005e20000002400 */
[----:B------:R-:W-:Y:S02]  /*c0e0*/  FSEL R46, R54, -INF , !P3 ;  /* 0xff800000362e7808 */ /* 0x000fe40005800000 */
[CC--:B------:R-:W-:Y:S01]  /*c0f0*/  ISETP.GE.AND P0, PT, R24.reuse, R48.reuse, PT ;  /* 0x000000301800720c */ /* 0x0c0fe20003f06270 */
[----:B------:R-:W-:Y:S01]  /*c100*/  FMUL.FTZ R54, R21, UR9 ;  /* 0x0000000915367c20 */ /* 0x000fe20008410000 */
[-C--:B------:R-:W-:Y:S01]  /*c110*/  ISETP.GE.AND P3, PT, R24, R47.reuse, PT ;  /* 0x0000002f1800720c */ /* 0x080fe20003f66270 */
[----:B------:R-:W-:Y:S01]  /*c120*/  VIADD R24, R2, 0x69 ;  /* 0x0000006902187836 */ /* 0x000fe20000000000 */
[----:B------:R-:W-:Y:S01]  /*c130*/  FSEL R44, R55, -INF , !P6 ;  /* 0xff800000372c7808 */ /* 0x000fe20007000000 */
[----:B------:R-:W3:Y:S01]  /*c140*/  MUFU.TANH R233, R233 ;  /* 0x000000e900e97308 */ /* 0x000ee20000002400 */
[----:B-1----:R-:W-:Y:S01]  /*c150*/  FSEL R237, R237, -INF , !P5 ;  /* 0xff800000eded7808 */ /* 0x002fe20006800000 */
[----:B------:R-:W-:Y:S01]  /*c160*/  FMUL.FTZ R55, R20, UR9 ;  /* 0x0000000914377c20 */ /* 0x000fe20008410000 */
[----:B------:R-:W-:Y:S01]  /*c170*/  FSEL R94, R94, -INF , !P2 ;  /* 0xff8000005e5e7808 */ /* 0x000fe20005000000 */
[C---:B------:R-:W-:Y:S01]  /*c180*/  VIADD R20, R2.reuse, 0x71 ;  /* 0x0000007102147836 */ /* 0x040fe20000000000 */
[CC--:B------:R-:W-:Y:S01]  /*c190*/  ISETP.GE.AND P6, PT, R25.reuse, R47.reuse, PT ;  /* 0x0000002f1900720c */ /* 0x0c0fe20003fc6270 */
[----:B------:R-:W-:Y:S01]  /*c1a0*/  VIADD R21, R2, 0x78 ;  /* 0x0000007802157836 */ /* 0x000fe20000000000 */
[CC--:B------:R-:W-:Y:S01]  /*c1b0*/  ISETP.GE.AND P5, PT, R24.reuse, R48.reuse, PT ;  /* 0x000000301800720c */ /* 0x0c0fe20003fa6270 */
[----:B------:R-:W1:Y:S01]  /*c1c0*/  MUFU.TANH R165, R165 ;  /* 0x000000a500a57308 */ /* 0x000e620000002400 */
[----:B--2---:R-:W2:Y:S01]  /*c1d0*/  LDSM.16.M88.4 R28, [R215+0x3400] ;  /* 0x00340000d71c783b */ /* 0x004ea20000000200 */
[----:B------:R-:W-:Y:S01]  /*c1e0*/  ISETP.GE.AND P2, PT, R24, R47, PT ;  /* 0x0000002f1800720c */ /* 0x000fe20003f46270 */
[----:B------:R-:W-:Y:S01]  /*c1f0*/  HMMA.16816.F32.BF16 R8, R4, R26, R8 ;  /* 0x0000001a0408723c */ /* 0x000fe20000041808 */
[----:B------:R-:W-:Y:S01]  /*c200*/  VIADD R24, R2, 0x70 ;  /* 0x0000007002187836 */ /* 0x000fe20000000000 */
[----:B------:R-:W-:Y:S01]  /*c210*/  ISETP.GE.AND P1, PT, R25, R48, PT ;  /* 0x000000301900720c */ /* 0x000fe20003f26270 */
[----:B------:R-:W-:Y:S01]  /*c220*/  FMUL.FTZ R22, R22, UR9 ;  /* 0x0000000916167c20 */ /* 0x000fe20008410000 */
[----:B------:R-:W-:Y:S01]  /*c230*/  FSEL R159, R159, -INF , !P6 ;  /* 0xff8000009f9f7808 */ /* 0x000fe20007000000 */
[----:B------:R-:W4:Y:S01]  /*c240*/  MUFU.TANH R231, R231 ;  /* 0x000000e700e77308 */ /* 0x000f220000002400 */
[----:B------:R-:W-:Y:S01]  /*c250*/  FSEL R95, R95, -INF , !P0 ;  /* 0xff8000005f5f7808 */ /* 0x000fe20004000000 */
[----:B------:R-:W-:Y:S01]  /*c260*/  FMUL.FTZ R23, R23, UR9 ;  /* 0x0000000917177c20 */ /* 0x000fe20008410000 */
[----:B------:R-:W-:-:S02]  /*c270*/  FSEL R235, R235, -INF , !P4 ;  /* 0xff800000ebeb7808 */ /* 0x000fc40006000000 */
[CC--:B------:R-:W-:Y:S02]  /*c280*/  ISETP.GE.AND P6, PT, R20.reuse, R48.reuse, PT ;  /* 0x000000301400720c */ /* 0x0c0fe40003fc6270 */
[-C--:B------:R-:W-:Y:S01]  /*c290*/  ISETP.GE.AND P0, PT, R20, R47.reuse, PT ;  /* 0x0000002f1400720c */ /* 0x080fe20003f06270 */
[----:B------:R-:W-:Y:S01]  /*c2a0*/  VIADD R20, R2, 0x79 ;  /* 0x0000007902147836 */ /* 0x000fe20000000000 */
[C---:B------:R-:W-:Y:S01]  /*c2b0*/  ISETP.GE.AND P4, PT, R24.reuse, R48, PT ;  /* 0x000000301800720c */ /* 0x040fe20003f86270 */
[----:B------:R-:W4:Y:S01]  /*c2c0*/  MUFU.TANH R42, R42 ;  /* 0x0000002a002a7308 */ /* 0x000f220000002400 */
[----:B------:R-:W-:Y:S02]  /*c2d0*/  FSEL R50, R93, -INF , !P1 ;  /* 0xff8000005d327808 */ /* 0x000fe40004800000 */
[----:B------:R-:W-:Y:S02]  /*c2e0*/  ISETP.GE.AND P1, PT, R24, R47, PT ;  /* 0x0000002f1800720c */ /* 0x000fe40003f26270 */
[----:B-----5:R-:W-:Y:S01]  /*c2f0*/  HMMA.16816.F32.BF16 R24, R12, R16, RZ ;  /* 0x000000100c18723c */ /* 0x020fe200000418ff */
[----:B---3--:R-:W-:-:S02]  /*c300*/  FSEL R233, R233, -INF , !P3 ;  /* 0xff800000e9e97808 */ /* 0x008fc40005800000 */
[----:B------:R-:W3:Y:S01]  /*c310*/  MUFU.TANH R173, R173 ;  /* 0x000000ad00ad7308 */ /* 0x000ee20000002400 */
[----:B------:R-:W-:Y:S01]  /*c320*/  FSEL R40, R40, -INF , !P5 ;  /* 0xff80000028287808 */ /* 0x000fe20006800000 */
[----:B------:R-:W-:Y:S01]  /*c330*/  FMUL.FTZ R60, R8, UR9 ;  /* 0x00000009083c7c20 */ /* 0x000fe20008410000 */
[----:B-1----:R-:W-:Y:S01]  /*c340*/  FSEL R165, R165, -INF , !P2 ;  /* 0xff800000a5a57808 */ /* 0x002fe20005000000 */
[----:B------:R-:W-:Y:S01]  /*c350*/  VIADD R17, R2, 0x80 ;  /* 0x0000008002117836 */ /* 0x000fe20000000000 */
[----:B------:R-:W-:Y:S01]  /*c360*/  FSEL R52, R96, -INF , !P4 ;  /* 0xff80000060347808 */ /* 0x000fe20006000000 */
[C---:B------:R-:W-:Y:S01]  /*c370*/  VIADD R16, R2.reuse, 0x81 ;  /* 0x0000008102107836 */ /* 0x040fe20000000000 */
[CC--:B------:R-:W-:Y:S01]  /*c380*/  ISETP.GE.AND P3, PT, R21.reuse, R48.reuse, PT ;  /* 0x000000301500720c */ /* 0x0c0fe20003f66270 */
[----:B------:R-:W1:Y:S01]  /*c390*/  MUFU.TANH R99, R99 ;  /* 0x0000006300637308 */ /* 0x000e620000002400 */
[-C--:B------:R-:W-:Y:S01]  /*c3a0*/  ISETP.GE.AND P5, PT, R21, R47.reuse, PT ;  /* 0x0000002f1500720c */ /* 0x080fe20003fa6270 */
[----:B------:R-:W-:Y:S01]  /*c3b0*/  VIADD R8, R2, 0x89 ;  /* 0x0000008902087836 */ /* 0x000fe20000000000 */
[CC--:B------:R-:W-:Y:S01]  /*c3c0*/  ISETP.GE.AND P2, PT, R20.reuse, R48.reuse, PT ;  /* 0x000000301400720c */ /* 0x0c0fe20003f46270 */
[----:B------:R-:W-:Y:S01]  /*c3d0*/  FMUL.FTZ R9, R9, UR9 ;  /* 0x0000000909097c20 */ /* 0x000fe20008410000 */
[----:B------:R-:W-:Y:S01]  /*c3e0*/  ISETP.GE.AND P4, PT, R20, R47, PT ;  /* 0x0000002f1400720c */ /* 0x000fe20003f86270 */
[----:B------:R-:W-:Y:S01]  /*c3f0*/  FMUL.FTZ R10, R10, UR9 ;  /* 0x000000090a0a7c20 */ /* 0x000fe20008410000 */
[----:B----4-:R-:W-:Y:S01]  /*c400*/  FSEL R231, R231, -INF , !P1 ;  /* 0xff800000e7e77808 */ /* 0x010fe20004800000 */
[----:B------:R-:W4:Y:S01]  /*c410*/  MUFU.TANH R179, R179 ;  /* 0x000000b300b37308 */ /* 0x000f220000002400 */
[----:B------:R-:W-:Y:S01]  /*c420*/  ISETP.GE.AND P1, PT, R17, R48, PT ;  /* 0x000000301100720c */ /* 0x000fe20003f26270 */
[----:B------:R-:W-:Y:S01]  /*c430*/  FMUL.FTZ R107, R11, UR9 ;  /* 0x000000090b6b7c20 */ /* 0x000fe20008410000 */
[----:B------:R-:W-:-:S02]  /*c440*/  FSEL R42, R42, -INF , !P6 ;  /* 0xff8000002a2a7808 */ /* 0x000fc40007000000 */
[----:B---3--:R-:W-:Y:S01]  /*c450*/  FSEL R173, R173, -INF , !P0 ;  /* 0xff800000adad7808 */ /* 0x008fe20004000000 */
[----:B--2---:R-:W-:Y:S01]  /*c460*/  HMMA.16816.F32.BF16 R24, R4, R28, R24 ;  /* 0x0000001c0418723c */ /* 0x004fe20000041818 */
[-C--:B------:R-:W-:Y:S01]  /*c470*/  ISETP.GE.AND P6, PT, R17, R47.reuse, PT ;  /* 0x0000002f1100720c */ /* 0x080fe20003fc6270 */
[----:B------:R-:W2:Y:S01]  /*c480*/  MUFU.TANH R97, R97 ;  /* 0x0000006100617308 */ /* 0x000ea20000002400 */
[----:B-1----:R-:W-:Y:S02]  /*c490*/  FSEL R66, R99, -INF , !P3 ;  /* 0xff80000063427808 */ /* 0x002fe40005800000 */
[C---:B------:R-:W-:Y:S02]  /*c4a0*/  ISETP.GE.AND P0, PT, R16.reuse, R48, PT ;  /* 0x000000301000720c */ /* 0x040fe40003f06270 */
[----:B------:R-:W-:Y:S01]  /*c4b0*/  ISETP.GE.AND P3, PT, R16, R47, PT ;  /* 0x0000002f1000720c */ /* 0x000fe20003f66270 */
[----:B------:R-:W-:Y:S01]  /*c4c0*/  VIADD R28, R2, 0x88 ;  /* 0x00000088021c7836 */ /* 0x000fe20000000000 */
[----:B------:R-:W-:Y:S01]  /*c4d0*/  HMMA.16816.F32.BF16 R16, R12, R18, RZ ;  /* 0x000000120c10723c */ /* 0x000fe200000418ff */
[----:B------:R-:W-:Y:S01]  /*c4e0*/  MUFU.TANH R121, R22 ;  /* 0x0000001600797308 */ /* 0x000fe20000002400 */
[----:B----4-:R-:W-:-:S02]  /*c4f0*/  FSEL R179, R179, -INF , !P4 ;  /* 0xff800000b3b37808 */ /* 0x010fc40006000000 */
[----:B------:R-:W-:-:S04]  /*c500*/  ISETP.GE.AND P4, PT, R8, R48, PT ;  /* 0x000000300800720c */ /* 0x000fc80003f86270 */
[----:B------:R-:W-:Y:S01]  /*c510*/  FSEL R72, R98, -INF , !P4 ;  /* 0xff80000062487808 */ /* 0x000fe20006000000 */
[----:B------:R1:W-:Y:S01]  /*c520*/  MUFU.TANH R115, R23 ;  /* 0x0000001700737308 */ /* 0x0003e20000002400 */
[----:B--2---:R-:W-:Y:S02]  /*c530*/  FSEL R68, R97, -INF , !P1 ;  /* 0xff80000061447808 */ /* 0x004fe40004800000 */
[----:B------:R-:W-:Y:S01]  /*c540*/  ISETP.GE.AND P1, PT, R8, R47, PT ;  /* 0x0000002f0800720c */ /* 0x000fe20003f26270 */
[----:B------:R-:W-:Y:S02]  /*c550*/  VIADD R8, R2, 0x90 ;  /* 0x0000009002087836 */ /* 0x000fe40000000000 */
[----:B------:R-:W-:Y:S01]  /*c560*/  FMUL.FTZ R65, R24, UR9 ;  /* 0x0000000918417c20 */ /* 0x000fe20008410000 */
[----:B------:R-:W-:Y:S01]  /*c570*/  VIADD R24, R2, 0x99 ;  /* 0x0000009902187836 */ /* 0x000fe20000000000 */
[----:B------:R-:W2:Y:S01]  /*c580*/  MUFU.TANH R38, R38 ;  /* 0x0000002600267308 */ /* 0x000ea20000002400 */
[----:B------:R-:W-:Y:S01]  /*c590*/  FMUL.FTZ R25, R25, UR9 ;  /* 0x0000000919197c20 */ /* 0x000fe20008410000 */
[----:B------:R-:W-:Y:S01]  /*c5a0*/  FMUL.FTZ R26, R26, UR9 ;  /* 0x000000091a1a7c20 */ /* 0x000fe20008410000 */
[----:B------:R-:W-:-:S04]  /*c5b0*/  FMUL.FTZ R27, R27, UR9 ;  /* 0x000000091b1b7c20 */ /* 0x000fc80008410000 */
[----:B------:R-:W-:Y:S01]  /*c5c0*/  HMMA.16816.F32.BF16 R16, R4, R30, R16 ;  /* 0x0000001e0410723c */ /* 0x000fe20000041810 */
        /* <DEDUP_REMOVED lines=8> */
[----:B------:R-:W-:-:S04]  /*c650*/  ISETP.GE.AND P6, PT, R8, R48, PT ;  /* 0x000000300800720c */ /* 0x000fc80003fc6270 */
[----:B------:R-:W-:Y:S01]  /*c660*/  FMUL.FTZ R16, R16, UR9 ;  /* 0x0000000910107c20 */ /* 0x000fe20008410000 */
[----:B------:R-:W3:Y:S01]  /*c670*/  MUFU.TANH R185, R185 ;  /* 0x000000b900b97308 */ /* 0x000ee20000002400 */
[----:B----4-:R-:W-:Y:S01]  /*c680*/  FSEL R36, R36, -INF , !P2 ;  /* 0xff80000024247808 */ /* 0x010fe20005000000 */
[----:B------:R-:W-:Y:S01]  /*c690*/  FMUL.FTZ R17, R17, UR9 ;  /* 0x0000000911117c20 */ /* 0x000fe20008410000 */
[----:B------:R-:W-:Y:S01]  /*c6a0*/  ISETP.GE.AND P2, PT, R28, R47, PT ;  /* 0x0000002f1c00720c */ /* 0x000fe20003f46270 */
[----:B------:R-:W-:-:S04]  /*c6b0*/  FMUL.FTZ R18, R18, UR9 ;  /* 0x0000000912127c20 */ /* 0x000fc80008410000 */
[----:B------:R-:W4:Y:S01]  /*c6c0*/  MUFU.TANH R100, R100 ;  /* 0x0000006400647308 */ /* 0x000f220000002400 */
[----:B--2---:R-:W-:Y:S02]  /*c6d0*/  FSEL R199, R199, -INF , !P5 ;  /* 0xff800000c7c77808 */ /* 0x004fe40006800000 */
[----:B------:R-:W-:Y:S01]  /*c6e0*/  ISETP.GE.AND P5, PT, R28, R48, PT ;  /* 0x000000301c00720c */ /* 0x000fe20003fa6270 */
[----:B------:R-:W-:-:S04]  /*c6f0*/  VIADD R28, R2, 0x91 ;  /* 0x00000091021c7836 */ /* 0x000fc80000000000 */
[----:B------:R-:W2:Y:S01]  /*c700*/  MUFU.TANH R195, R195 ;  /* 0x000000c300c37308 */ /* 0x000ea20000002400 */
[----:B---3--:R-:W-:Y:S02]  /*c710*/  FSEL R185, R185, -INF , !P3 ;  /* 0xff800000b9b97808 */ /* 0x008fe40005800000 */
[----:B------:R-:W-:-:S05]  /*c720*/  ISETP.GE.AND P3, PT, R28, R48, PT ;  /* 0x000000301c00720c */ /* 0x000fca0003f66270 */
[----:B------:R-:W-:Y:S01]  /*c730*/  MUFU.TANH R63, R9 ;  /* 0x00000009003f7308 */ /* 0x000fe20000002400 */
[----:B----4-:R-:W-:Y:S02]  /*c740*/  FSEL R70, R100, -INF , !P5 ;  /* 0xff80000064467808 */ /* 0x010fe40006800000 */
[----:B------:R-:W-:Y:S01]  /*c750*/  ISETP.GE.AND P5, PT, R28, R47, PT ;  /* 0x0000002f1c00720c */ /* 0x000fe20003fa6270 */
[----:B------:R-:W-:-:S04]  /*c760*/  VIADD R28, R2, 0x98 ;  /* 0x00000098021c7836 */ /* 0x000fc80000000000 */
[----:B------:R3:W-:Y:S01]  /*c770*/  MUFU.TANH R111, R10 ;  /* 0x0000000a006f7308 */ /* 0x0007e20000002400 */
[----:B--2---:R-:W-:Y:S02]  /*c780*/  FSEL R195, R195, -INF , !P2 ;  /* 0xff800000c3c37808 */ /* 0x004fe40005000000 */
[C---:B------:R-:W-:Y:S02]  /*c790*/  ISETP.GE.AND P2, PT, R28.reuse, R48, PT ;  /* 0x000000301c00720c */ /* 0x040fe40003f46270 */
[----:B------:R-:W-:Y:S02]  /*c7a0*/  ISETP.GE.AND P4, PT, R28, R47, PT ;  /* 0x0000002f1c00720c */ /* 0x000fe40003f86270 */
[----:B-1----:R-:W-:Y:S01]  /*c7b0*/  HMMA.16816.F32.BF16 R28, R12, R20, RZ ;  /* 0x000000140c1c723c */ /* 0x002fe200000418ff */
[----:B------:R-:W1:Y:S01]  /*c7c0*/  MUFU.TANH R189, R189 ;  /* 0x000000bd00bd7308 */ /* 0x000e620000002400 */
[----:B------:R-:W-:Y:S01]  /*c7d0*/  FSEL R110, R59, -INF , !P2 ;  /* 0xff8000003b6e7808 */ /* 0x000fe20005000000 */
[----:B------:R-:W-:-:S04]  /*c7e0*/  FMUL.FTZ R59, R19, UR9 ;  /* 0x00000009133b7c20 */ /* 0x000fc80008410000 */
[C---:B------:R-:W-:Y:S02]  /*c7f0*/  VIADD R20, R2.reuse, 0xa0 ;  /* 0x000000a002147836 */ /* 0x040fe40000000000 */
[----:B------:R-:W2:Y:S01]  /*c800*/  MUFU.TANH R57, R57 ;  /* 0x0000003900397308 */ /* 0x000ea20000002400 */
[----:B---3--:R-:W3:Y:S01]  /*c810*/  LDSM.16.M88.4 R8, [R215+0x3800] ;  /* 0x00380000d708783b */ /* 0x008ee20000000200 */
[----:B------:R-:W-:Y:S01]  /*c820*/  VIADD R21, R2, 0xa1 ;  /* 0x000000a102157836 */ /* 0x000fe20000000000 */
[----:B------:R-:W-:-:S04]  /*c830*/  ISETP.GE.AND P0, PT, R20, R48, PT ;  /* 0x000000301400720c */ /* 0x000fc80003f06270 */
[----:B------:R-:W-:Y:S01]  /*c840*/  ISETP.GE.AND P2, PT, R21, R47, PT ;  /* 0x0000002f1500720c */ /* 0x000fe20003f46270 */
[----:B------:R-:W4:Y:S01]  /*c850*/  MUFU.TANH R58, R58 ;  /* 0x0000003a003a7308 */ /* 0x000f220000002400 */
[----:B-1----:R-:W-:Y:S02]  /*c860*/  FSEL R189, R189, -INF , !P1 ;  /* 0xff800000bdbd7808 */ /* 0x002fe40004800000 */
[----:B------:R-:W-:-:S04]  /*c870*/  ISETP.GE.AND P1, PT, R24, R48, PT ;  /* 0x000000301800720c */ /* 0x000fc80003f26270 */
[----:B------:R-:W-:Y:S01]  /*c880*/  FSEL R112, R90, -INF , !P1 ;  /* 0xff8000005a707808 */ /* 0x000fe20004800000 */
[----:B------:R-:W1:Y:S01]  /*c890*/  MUFU.TANH R191, R191 ;  /* 0x000000bf00bf7308 */ /* 0x000e620000002400 */
[----:B--2---:R-:W-:Y:S02]  /*c8a0*/  FSEL R74, R57, -INF , !P6 ;  /* 0xff800000394a7808 */ /* 0x004fe40007000000 */
[----:B------:R-:W-:-:S05]  /*c8b0*/  ISETP.GE.AND P6, PT, R24, R47, PT ;  /* 0x0000002f1800720c */ /* 0x000fca0003fc6270 */
[----:B------:R-:W2:Y:S01]  /*c8c0*/  MUFU.TANH R187, R187 ;  /* 0x000000bb00bb7308 */ /* 0x000ea20000002400 */
[----:B----4-:R-:W-:Y:S02]  /*c8d0*/  FSEL R80, R58, -INF , !P3 ;  /* 0xff8000003a507808 */ /* 0x010fe40005800000 */
[----:B------:R-:W-:Y:S01]  /*c8e0*/  ISETP.GE.AND P3, PT, R20, R47, PT ;  /* 0x0000002f1400720c */ /* 0x000fe20003f66270 */
[----:B------:R-:W-:-:S03]  /*c8f0*/  VIADD R20, R2, 0xa8 ;  /* 0x000000a802147836 */ /* 0x000fc60000000000 */
[----:B------:R-:W-:Y:S01]  /*c900*/  FSEL R181, R181, -INF , !P3 ;  /* 0xff800000b5b57808 */ /* 0x000fe20005800000 */
[----:B------:R-:W-:Y:S01]  /*c910*/  MUFU.TANH R84, R25 ;  /* 0x0000001900547308 */ /* 0x000fe20000002400 */
[----:B-1----:R-:W-:Y:S02]  /*c920*/  FSEL R191, R191, -INF , !P5 ;  /* 0xff800000bfbf7808 */ /* 0x002fe40006800000 */
[----:B------:R-:W-:Y:S02]  /*c930*/  ISETP.GE.AND P5, PT, R21, R48, PT ;  /* 0x000000301500720c */ /* 0x000fe40003fa6270 */
[----:B------:R-:W-:-:S03]  /*c940*/  ISETP.GE.AND P1, PT, R20, R47, PT ;  /* 0x0000002f1400720c */ /* 0x000fc60003f26270 */
[----:B------:R-:W-:Y:S01]  /*c950*/  MUFU.TANH R99, R26 ;  /* 0x0000001a00637308 */ /* 0x000fe20000002400 */
[----:B--2---:R-:W-:Y:S01]  /*c960*/  FSEL R187, R187, -INF , !P4 ;  /* 0xff800000bbbb7808 */ /* 0x004fe20006000000 */
[----:B---3--:R-:W-:Y:S01]  /*c970*/  HMMA.16816.F32.BF16 R28, R4, R8, R28 ;  /* 0x00000008041c723c */ /* 0x008fe2000004181c */
[----:B------:R-:W-:-:S04]  /*c980*/  ISETP.GE.AND P4, PT, R20, R48, PT ;  /* 0x000000301400720c */ /* 0x000fc80003f86270 */
[----:B------:R-:W-:Y:S01]  /*c990*/  FSEL R120, R78, -INF , !P4 ;  /* 0xff8000004e787808 */ /* 0x000fe20006000000 */
[----:B------:R1:W-:Y:S01]  /*c9a0*/  MUFU.TANH R97, R27 ;  /* 0x0000001b00617308 */ /* 0x0003e20000002400 */
[----:B------:R-:W-:Y:S01]  /*c9b0*/  HMMA.16816.F32.BF16 R20, R12, R22, RZ ;  /* 0x000000160c14723c */ /* 0x000fe200000418ff */
[C---:B------:R-:W-:Y:S02]  /*c9c0*/  VIADD R8, R2.reuse, 0xa9 ;  /* 0x000000a902087836 */ /* 0x040fe40000000000 */
[----:B------:R-:W-:-:S04]  /*c9d0*/  VIADD R9, R2, 0xb0 ;  /* 0x000000b002097836 */ /* 0x000fc80000000000 */
[----:B------:R-:W2:Y:S01]  /*c9e0*/  MUFU.TANH R183, R183 ;  /* 0x000000b700b77308 */ /* 0x000ea20000002400 */
[----:B------:R-:W-:-:S07]  /*c9f0*/  ISETP.GE.AND P3, PT, R9, R48, PT ;  /* 0x000000300900720c */ /* 0x000fce0003f66270 */
[----:B------:R-:W3:Y:S01]  /*ca00*/  MUFU.TANH R88, R88 ;  /* 0x0000005800587308 */ /* 0x000ee20000002400 */
[----:B-1----:R-:W1:Y:S01]  /*ca10*/  LDSM.16.M88.4 R24, [R216+0x4c00] ;  /* 0x004c0000d818783b */ /* 0x002e620000000200 */
[----:B------:R-:W-:-:S06]  /*ca20*/  FMUL.FTZ R78, R28, UR9 ;  /* 0x000000091c4e7c20 */ /* 0x000fcc0008410000 */
[----:B------:R-:W4:Y:S01]  /*ca30*/  MUFU.TANH R86, R86 ;  /* 0x0000005600567308 */ /* 0x000f220000002400 */
[----:B--2---:R-:W-:Y:S01]  /*ca40*/  FSEL R183, R183, -INF , !P6 ;  /* 0xff800000b7b77808 */ /* 0x004fe20007000000 */
[----:B------:R-:W-:Y:S01]  /*ca50*/  HMMA.16816.F32.BF16 R20, R4, R10, R20 ;  /* 0x0000000a0414723c */ /* 0x000fe20000041814 */
[----:B------:R-:W-:-:S04]  /*ca60*/  ISETP.GE.AND P6, PT, R8, R48, PT ;  /* 0x000000300800720c */ /* 0x000fc80003fc6270 */
[----:B------:R-:W-:Y:S01]  /*ca70*/  FSEL R76, R76, -INF , !P6 ;  /* 0xff8000004c4c7808 */ /* 0x000fe20007000000 */
[----:B------:R-:W2:Y:S01]  /*ca80*/  MUFU.TANH R167, R167 ;  /* 0x000000a700a77308 */ /* 0x000ea20000002400 */
[----:B---3--:R-:W-:Y:S02]  /*ca90*/  FSEL R114, R88, -INF , !P0 ;  /* 0xff80000058727808 */ /* 0x008fe40004000000 */
[----:B------:R-:W-:Y:S01]  /*caa0*/  ISETP.GE.AND P0, PT, R8, R47, PT ;  /* 0x0000002f0800720c */ /* 0x000fe20003f06270 */
[----:B------:R-:W-:-:S04]  /*cab0*/  VIADD R8, R2, 0xb1 ;  /* 0x000000b102087836 */ /* 0x000fc80000000000 */
[----:B------:R-:W3:Y:S01]  /*cac0*/  MUFU.TANH R163, R163 ;  /* 0x000000a300a37308 */ /* 0x000ee20000002400 */
[----:B----4-:R-:W-:Y:S01]  /*cad0*/  FSEL R116, R86, -INF , !P5 ;  /* 0xff80000056747808 */ /* 0x010fe20006800000 */
[C---:B------:R-:W-:Y:S01]  /*cae0*/  VIADD R86, R2.reuse, 0xc1 ;  /* 0x000000c102567836 */ /* 0x040fe20000000000 */
[-C--:B------:R-:W-:Y:S01]  /*caf0*/  ISETP.GE.AND P5, PT, R9, R47.reuse, PT ;  /* 0x0000002f0900720c */ /* 0x080fe20003fa6270 */
[----:B------:R-:W-:Y:S01]  /*cb00*/  VIADD R9, R2, 0xb8 ;  /* 0x000000b802097836 */ /* 0x000fe20000000000 */
[CC--:B------:R-:W-:Y:S02]  /*cb10*/  ISETP.GE.AND P4, PT, R8.reuse, R47.reuse, PT ;  /* 0x0000002f0800720c */ /* 0x0c0fe40003f86270 */
[----:B------:R-:W-:Y:S01]  /*cb20*/  FSEL R147, R147, -INF , !P5 ;  /* 0xff80000093937808 */ /* 0x000fe20006800000 */
[----:B------:R-:W4:Y:S01]  /*cb30*/  MUFU.TANH R155, R155 ;  /* 0x0000009b009b7308 */ /* 0x000f220000002400 */
[----:B--2---:R-:W-:Y:S01]  /*cb40*/  FSEL R167, R167, -INF , !P2 ;  /* 0xff800000a7a77808 */ /* 0x004fe20005000000 */
[----:B------:R-:W-:Y:S01]  /*cb50*/  FMUL.FTZ R21, R21, UR9 ;  /* 0x0000000915157c20 */ /* 0x000fe20008410000 */
[----:B------:R-:W-:Y:S01]  /*cb60*/  ISETP.GE.AND P2, PT, R8, R48, PT ;  /* 0x000000300800720c */ /* 0x000fe20003f46270 */
[----:B------:R-:W-:Y:S01]  /*cb70*/  VIADD R8, R2, 0xb9 ;  /* 0x000000b902087836 */ /* 0x000fe20000000000 */
[----:B------:R-:W-:-:S03]  /*cb80*/  ISETP.GE.AND P6, PT, R9, R47, PT ;  /* 0x0000002f0900720c */ /* 0x000fc60003fc6270 */
[----:B------:R-:W2:Y:S01]  /*cb90*/  MUFU.TANH R82, R82 ;  /* 0x0000005200527308 */ /* 0x000ea20000002400 */
[----:B---3--:R-:W-:Y:S02]  /*cba0*/  FSEL R163, R163, -INF , !P1 ;  /* 0xff800000a3a37808 */ /* 0x008fe40004800000 */
[----:B------:R-:W-:-:S05]  /*cbb0*/  ISETP.GE.AND P1, PT, R9, R48, PT ;  /* 0x000000300900720c */ /* 0x000fca0003f26270 */
[----:B------:R-:W-:Y:S01]  /*cbc0*/  MUFU.TANH R57, R16 ;  /* 0x0000001000397308 */ /* 0x000fe20000002400 */
[----:B----4-:R-:W-:Y:S02]  /*cbd0*/  FSEL R155, R155, -INF , !P0 ;  /* 0xff8000009b9b7808 */ /* 0x010fe40004000000 */
[----:B------:R-:W-:-:S05]  /*cbe0*/  ISETP.GE.AND P0, PT, R8, R48, PT ;  /* 0x000000300800720c */ /* 0x000fca0003f06270 */
[----:B------:R-:W-:Y:S01]  /*cbf0*/  MUFU.TANH R58, R17 ;  /* 0x00000011003a7308 */ /* 0x000fe20000002400 */
[----:B--2---:R-:W-:Y:S01]  /*cc00*/  FSEL R28, R82, -INF , !P3 ;  /* 0xff800000521c7808 */ /* 0x004fe20005800000 */
[----:B------:R-:W-:Y:S01]  /*cc10*/  FMUL.FTZ R82, R29, UR9 ;  /* 0x000000091d527c20 */ /* 0x000fe20008410000 */
[----:B------:R-:W-:Y:S01]  /*cc20*/  ISETP.GE.AND P3, PT, R8, R47, PT ;  /* 0x0000002f0800720c */ /* 0x000fe20003f66270 */
[----:B------:R-:W-:Y:S01]  /*cc30*/  VIADD R29, R2, 0xc0 ;  /* 0x000000c0021d7836 */ /* 0x000fe20000000000 */
[C---:B-1----:R-:W-:Y:S03]  /*cc40*/  HMMA.16816.F32.BF16 R8, R12.reuse, R24, RZ ;  /* 0x000000180c08723c */ /* 0x042fe600000418ff */
[----:B------:R1:W-:Y:S01]  /*cc50*/  MUFU.TANH R93, R18 ;  /* 0x00000012005d7308 */ /* 0x0003e20000002400 */
[----:B------:R-:W-:Y:S02]  /*cc60*/  ISETP.GE.AND P5, PT, R29, R48, PT ;  /* 0x000000301d00720c */ /* 0x000fe40003fa6270 */
[----:B------:R-:W-:Y:S01]  /*cc70*/  HMMA.16816.F32.BF16 R12, R12, R26, RZ ;  /* 0x0000001a0c0c723c */ /* 0x000fe200000418ff */
[----:B------:R-:W-:Y:S01]  /*cc80*/  FMUL.FTZ R24, R30, UR9 ;  /* 0x000000091e187c20 */ /* 0x000fe20008410000 */
[----:B------:R-:W-:Y:S01]  /*cc90*/  FMUL.FTZ R30, R31, UR9 ;  /* 0x000000091f1e7c20 */ /* 0x000fe20008410000 */
[----:B------:R-:W-:Y:S01]  /*cca0*/  FSEL R31, R61, -INF , !P0 ;  /* 0xff8000003d1f7808 */ /* 0x000fe20004000000 */
[C---:B------:R-:W-:Y:S01]  /*ccb0*/  VIADD R61, R2.reuse, 0xd0 ;  /* 0x000000d0023d7836 */ /* 0x040fe20000000000 */
[----:B------:R-:W2:Y:S02]  /*ccc0*/  MUFU.TANH R64, R64 ;  /* 0x0000004000407308 */ /* 0x000ea40000002400 */
[----:B------:R-:W-:-:S06]  /*ccd0*/  VIADD R26, R2, 0xd8 ;  /* 0x000000d8021a7836 */ /* 0x000fcc0000000000 */
[----:B------:R-:W3:Y:S01]  /*cce0*/  MUFU.TANH R143, R143 ;  /* 0x0000008f008f7308 */ /* 0x000ee20000002400 */
[----:B-1----:R-:W1:Y:S01]  /*ccf0*/  LDSM.16.M88.4 R16, [R215+0x3c00] ;  /* 0x003c0000d710783b */ /* 0x002e620000000200 */
[----:B------:R-:W-:-:S06]  /*cd00*/  DEPBAR.LE SB0, 0x0 ;  /* 0x000080000000791a */ /* 0x000fcc0000000000 */
[----:B------:R-:W4:Y:S01]  /*cd10*/  MUFU.TANH R135, R135 ;  /* 0x0000008700877308 */ /* 0x000f220000002400 */
[----:B--2---:R-:W-:Y:S01]  /*cd20*/  FSEL R25, R64, -INF , !P2 ;  /* 0xff80000040197808 */ /* 0x004fe20005000000 */
[----:B------:R-:W-:Y:S01]  /*cd30*/  VIADD R64, R2, 0xc8 ;  /* 0x000000c802407836 */ /* 0x000fe20000000000 */
[-C--:B------:R-:W-:Y:S02]  /*cd40*/  ISETP.GE.AND P2, PT, R29, R47.reuse, PT ;  /* 0x0000002f1d00720c */ /* 0x080fe40003f46270 */
[----:B------:R-:W-:Y:S01]  /*cd50*/  FSEL R29, R62, -INF , !P1 ;  /* 0xff8000003e1d7808 */ /* 0x000fe20004800000 */
[----:B------:R-:W-:Y:S01]  /*cd60*/  VIADD R62, R2, 0xc9 ;  /* 0x000000c9023e7836 */ /* 0x000fe20000000000 */
[----:B------:R-:W-:Y:S01]  /*cd70*/  ISETP.GE.AND P0, PT, R64, R47, PT ;  /* 0x0000002f4000720c */ /* 0x000fe20003f06270 */
[----:B------:R-:W-:Y:S01]  /*cd80*/  MUFU.TANH R54, R54 ;  /* 0x0000003600367308 */ /* 0x000fe20000002400 */
[----:B---3--:R-:W-:Y:S02]  /*cd90*/  FSEL R143, R143, -INF , !P4 ;  /* 0xff8000008f8f7808 */ /* 0x008fe40006000000 */
[----:B------:R-:W-:-:S02]  /*cda0*/  ISETP.GE.AND P4, PT, R86, R48, PT ;  /* 0x000000305600720c */ /* 0x000fc40003f86270 */
[----:B------:R-:W-:Y:S02]  /*cdb0*/  ISETP.GE.AND P1, PT, R86, R47, PT ;  /* 0x0000002f5600720c */ /* 0x000fe40003f26270 */
[----:B------:R-:W-:Y:S01]  /*cdc0*/  FSEL R111, R111, -INF , !P0 ;  /* 0xff8000006f6f7808 */ /* 0x000fe20004000000 */
[----:B------:R-:W2:Y:S01]  /*cdd0*/  MUFU.TANH R129, R129 ;  /* 0x0000008100817308 */ /* 0x000ea20000002400 */
[----:B----4-:R-:W-:Y:S02]  /*cde0*/  FSEL R135, R135, -INF , !P6 ;  /* 0xff80000087877808 */ /* 0x010fe40007000000 */
[-C--:B------:R-:W-:Y:S01]  /*cdf0*/  ISETP.GE.AND P6, PT, R64, R48.reuse, PT ;  /* 0x000000304000720c */ /* 0x080fe20003fc6270 */
[----:B------:R-:W-:Y:S01]  /*ce00*/  FMUL.FTZ R64, R20, UR9 ;  /* 0x0000000914407c20 */ /* 0x000fe20008410000 */
[----:B------:R-:W-:Y:S02]  /*ce10*/  FSEL R115, R115, -INF , !P1 ;  /* 0xff80000073737808 */ /* 0x000fe40004800000 */
[----:B------:R-:W-:Y:S01]  /*ce20*/  FSEL R121, R121, -INF , !P2 ;  /* 0xff80000079797808 */ /* 0x000fe20005000000 */
[----:B------:R-:W3:Y:S01]  /*ce30*/  MUFU.TANH R55, R55 ;  /* 0x0000003700377308 */ /* 0x000ee20000002400 */
[----:B------:R-:W-:-:S02]  /*ce40*/  ISETP.GE.AND P0, PT, R26, R48, PT ;  /* 0x000000301a00720c */ /* 0x000fc40003f06270 */
[----:B------:R-:W-:-:S05]  /*ce50*/  ISETP.GE.AND P2, PT, R61, R48, PT ;  /* 0x000000303d00720c */ /* 0x000fca0003f46270 */
[----:B------:R-:W4:Y:S01]  /*ce60*/  MUFU.TANH R60, R60 ;  /* 0x0000003c003c7308 */ /* 0x000f220000002400 */
[----:B-1----:R-:W-:Y:S01]  /*ce70*/  HMMA.16816.F32.BF16 R8, R4, R16, R8 ;  /* 0x000000100408723c */ /* 0x002fe20000041808 */
[----:B--2---:R-:W-:Y:S02]  /*ce80*/  FSEL R129, R129, -INF , !P3 ;  /* 0xff80000081817808 */ /* 0x004fe40005800000 */
[----:B------:R-:W-:-:S03]  /*ce90*/  ISETP.GE.AND P3, PT, R62, R48, PT ;  /* 0x000000303e00720c */ /* 0x000fc60003f66270 */
[----:B------:R-:W-:Y:S01]  /*cea0*/  HMMA.16816.F32.BF16 R12, R4, R18, R12 ;  /* 0x00000012040c723c */ /* 0x000fe2000004180c */
[----:B------:R-:W1:Y:S01]  /*ceb0*/  MUFU.TANH R107, R107 ;  /* 0x0000006b006b7308 */ /* 0x000e620000002400 */
[----:B------:R-:W-:Y:S01]  /*cec0*/  FSEL R17, R54, -INF , !P4 ;  /* 0xff80000036117808 */ /* 0x000fe20006000000 */
[----:B------:R-:W-:Y:S01]  /*ced0*/  VIADD R16, R2, 0xd1 ;  /* 0x000000d102107836 */ /* 0x000fe20000000000 */
[----:B---3--:R-:W-:Y:S02]  /*cee0*/  FSEL R20, R55, -INF , !P5 ;  /* 0xff80000037147808 */ /* 0x008fe40006800000 */
[-C--:B------:R-:W-:Y:S01]  /*cef0*/  ISETP.GE.AND P5, PT, R62, R47.reuse, PT ;  /* 0x0000002f3e00720c */ /* 0x080fe20003fa6270 */
[----:B------:R-:W-:Y:S01]  /*cf00*/  VIADD R5, R2, 0xe8 ;  /* 0x000000e802057836 */ /* 0x000fe20000000000 */
[----:B------:R-:W-:Y:S01]  /*cf10*/  ISETP.GE.AND P1, PT, R16, R48, PT ;  /* 0x000000301000720c */ /* 0x000fe20003f26270 */
[----:B------:R-:W2:Y:S01]  /*cf20*/  MUFU.TANH R65, R65 ;  /* 0x0000004100417308 */ /* 0x000ea20000002400 */
[----:B----4-:R-:W-:Y:S01]  /*cf30*/  FSEL R27, R60, -INF , !P6 ;  /* 0xff8000003c1b7808 */ /* 0x010fe20007000000 */
[----:B------:R-:W-:Y:S01]  /*cf40*/  VIADD R6, R2, 0xe1 ;  /* 0x000000e102067836 */ /* 0x000fe20000000000 */
[----:B------:R-:W-:-:S02]  /*cf50*/  ISETP.GE.AND P6, PT, R16, R47, PT ;  /* 0x0000002f1000720c */ /* 0x000fc40003fc6270 */
[----:B------:R-:W-:Y:S02]  /*cf60*/  FSEL R16, R63, -INF , !P3 ;  /* 0xff8000003f107808 */ /* 0x000fe40005800000 */
[-C--:B------:R-:W-:Y:S01]  /*cf70*/  ISETP.GE.AND P3, PT, R26, R47.reuse, PT ;  /* 0x0000002f1a00720c */ /* 0x080fe20003f66270 */
[----:B------:R-:W-:Y:S01]  /*cf80*/  MUFU.TANH R59, R59 ;  /* 0x0000003b003b7308 */ /* 0x000fe20000002400 */
[----:B-1----:R-:W-:Y:S01]  /*cf90*/  FSEL R107, R107, -INF , !P5 ;  /* 0xff8000006b6b7808 */ /* 0x002fe20006800000 */
[----:B------:R-:W-:Y:S01]  /*cfa0*/  FMUL.FTZ R9, R9, UR9 ;  /* 0x0000000909097c20 */ /* 0x000fe20008410000 */
[-C--:B------:R-:W-:Y:S01]  /*cfb0*/  ISETP.GE.AND P4, PT, R61, R47.reuse, PT ;  /* 0x0000002f3d00720c */ /* 0x080fe20003f86270 */
[----:B------:R-:W-:Y:S02]  /*cfc0*/  VIADD R26, R2, 0xe0 ;  /* 0x000000e0021a7836 */ /* 0x000fe40000000000 */
[----:B------:R-:W-:Y:S01]  /*cfd0*/  FMUL.FTZ R61, R22, UR9 ;  /* 0x00000009163d7c20 */ /* 0x000fe20008410000 */
[----:B------:R-:W-:Y:S01]  /*cfe0*/  FMUL.FTZ R22, R23, UR9 ;  /* 0x0000000917167c20 */ /* 0x000fe20008410000 */
[----:B------:R-:W-:Y:S01]  /*cff0*/  FSEL R93, R93, -INF , !P3 ;  /* 0xff8000005d5d7808 */ /* 0x000fe20005800000 */
[----:B------:R-:W1:Y:S01]  /*d000*/  MUFU.TANH R78, R78 ;  /* 0x0000004e004e7308 */ /* 0x000e620000002400 */
[----:B--2---:R-:W-:Y:S01]  /*d010*/  FSEL R23, R65, -INF , !P2 ;  /* 0xff80000041177808 */ /* 0x004fe20005000000 */
[----:B------:R-:W-:Y:S01]  /*d020*/  FMUL.FTZ R13, R13, UR9 ;  /* 0x000000090d0d7c20 */ /* 0x000fe20008410000 */
[----:B------:R-:W-:Y:S01]  /*d030*/  FSEL R99, R99, -INF , !P4 ;  /* 0xff80000063637808 */ /* 0x000fe20006000000 */
[----:B------:R-:W-:Y:S01]  /*d040*/  FMUL.FTZ R8, R8, UR9 ;  /* 0x0000000908087c20 */ /* 0x000fe20008410000 */
[-C--:B------:R-:W-:Y:S01]  /*d050*/  ISETP.GE.AND P3, PT, R5, R48.reuse, PT ;  /* 0x000000300500720c */ /* 0x080fe20003f66270 */
[----:B------:R-:W-:Y:S01]  /*d060*/  FMUL.FTZ R10, R10, UR9 ;  /* 0x000000090a0a7c20 */ /* 0x000fe20008410000 */
[----:B------:R-:W-:Y:S01]  /*d070*/  ISETP.GE.AND P4, PT, R26, R48, PT ;  /* 0x000000301a00720c */ /* 0x000fe20003f86270 */
[----:B------:R2:W-:Y:S01]  /*d080*/  MUFU.TANH R54, R21 ;  /* 0x0000001500367308 */ /* 0x0005e20000002400 */
[----:B------:R-:W-:Y:S01]  /*d090*/  FSEL R4, R57, -INF , !P0 ;  /* 0xff80000039047808 */ /* 0x000fe20004000000 */
[----:B------:R-:W-:Y:S01]  /*d0a0*/  FMUL.FTZ R57, R11, UR9 ;  /* 0x000000090b397c20 */ /* 0x000fe20008410000 */
[----:B------:R-:W-:Y:S01]  /*d0b0*/  ISETP.GE.AND P0, PT, R6, R47, PT ;  /* 0x0000002f0600720c */ /* 0x000fe20003f06270 */
[----:B------:R-:W-:Y:S01]  /*d0c0*/  FMUL.FTZ R12, R12, UR9 ;  /* 0x000000090c0c7c20 */ /* 0x000fe20008410000 */
[----:B------:R-:W-:Y:S01]  /*d0d0*/  FMUL.FTZ R14, R14, UR9 ;  /* 0x000000090e0e7c20 */ /* 0x000fe20008410000 */
[----:B------:R-:W-:Y:S01]  /*d0e0*/  FMUL.FTZ R15, R15, UR9 ;  /* 0x000000090f0f7c20 */ /* 0x000fe20008410000 */
[----:B------:R-:W-:Y:S01]  /*d0f0*/  FSEL R97, R97, -INF , !P6 ;  /* 0xff80000061617808 */ /* 0x000fe20007000000 */
[----:B------:R-:W-:Y:S01]  /*d100*/  MUFU.TANH R30, R30 ;  /* 0x0000001e001e7308 */ /* 0x000fe20000002400 */
[----:B-1----:R-:W-:-:S02]  /*d110*/  FSEL R11, R78, -INF , !P4 ;  /* 0xff8000004e0b7808 */ /* 0x002fc40006000000 */
[----:B------:R-:W-:Y:S01]  /*d120*/  ISETP.GE.AND P6, PT, R6, R48, PT ;  /* 0x000000300600720c */ /* 0x000fe20003fc6270 */
[----:B------:R-:W-:-:S04]  /*d130*/  VIADD R6, R2, 0xf0 ;  /* 0x000000f002067836 */ /* 0x000fc80000000000 */
[----:B------:R-:W1:Y:S01]  /*d140*/  MUFU.TANH R55, R64 ;  /* 0x0000004000377308 */ /* 0x000e620000002400 */
[----:B--2---:R-:W-:-:S05]  /*d150*/  VIADD R21, R2, 0xd9 ;  /* 0x000000d902157836 */ /* 0x004fca0000000000 */
[C---:B------:R-:W-:Y:S02]  /*d160*/  ISETP.GE.AND P5, PT, R21.reuse, R48, PT ;  /* 0x000000301500720c */ /* 0x040fe40003fa6270 */
[----:B------:R-:W-:Y:S01]  /*d170*/  MUFU.TANH R103, R9 ;  /* 0x0000000900677308 */ /* 0x000fe20000002400 */
[-C--:B------:R-:W-:Y:S02]  /*d180*/  ISETP.GE.AND P2, PT, R21, R47.reuse, PT ;  /* 0x0000002f1500720c */ /* 0x080fe40003f46270 */
[----:B------:R-:W-:Y:S02]  /*d190*/  FSEL R19, R58, -INF , !P5 ;  /* 0xff8000003a137808 */ /* 0x000fe40006800000 */
[----:B------:R-:W-:Y:S01]  /*d1a0*/  ISETP.GE.AND P5, PT, R5, R47, PT ;  /* 0x0000002f0500720c */ /* 0x000fe20003fa6270 */
[----:B------:R-:W-:Y:S01]  /*d1b0*/  VIADD R5, R2, 0xe9 ;  /* 0x000000e902057836 */ /* 0x000fe20000000000 */
[----:B------:R-:W-:Y:S01]  /*d1c0*/  FSEL R63, R59, -INF , !P2 ;  /* 0xff8000003b3f7808 */ /* 0x000fe20005000000 */
[----:B------:R-:W2:Y:S01]  /*d1d0*/  MUFU.TANH R82, R82 ;  /* 0x0000005200527308 */ /* 0x000ea20000002400 */
[----:B-1----:R-:W-:-:S02]  /*d1e0*/  FSEL R7, R55, -INF , !P3 ;  /* 0xff80000037077808 */ /* 0x002fc40005800000 */
[C---:B------:R-:W-:Y:S02]  /*d1f0*/  ISETP.GE.AND P2, PT, R5.reuse, R48, PT ;  /* 0x000000300500720c */ /* 0x040fe40003f46270 */
[-C--:B------:R-:W-:Y:S01]  /*d200*/  ISETP.GE.AND P4, PT, R5, R47.reuse, PT ;  /* 0x0000002f0500720c */ /* 0x080fe20003f86270 */
[----:B------:R-:W-:Y:S01]  /*d210*/  VIADD R5, R2, 0xf1 ;  /* 0x000000f102057836 */ /* 0x000fe20000000000 */
[----:B------:R-:W-:Y:S01]  /*d220*/  FSEL R21, R84, -INF , !P1 ;  /* 0xff80000054157808 */ /* 0x000fe20004800000 */
[----:B------:R-:W1:Y:S01]  /*d230*/  MUFU.TANH R24, R24 ;  /* 0x0000001800187308 */ /* 0x000e620000002400 */
[-C--:B------:R-:W-:Y:S02]  /*d240*/  ISETP.GE.AND P1, PT, R26, R47.reuse, PT ;  /* 0x0000002f1a00720c */ /* 0x080fe40003f26270 */
[----:B------:R-:W-:-:S05]  /*d250*/  ISETP.GE.AND P3, PT, R5, R47, PT ;  /* 0x0000002f0500720c */ /* 0x000fca0003f66270 */
[----:B------:R3:W-:Y:S01]  /*d260*/  MUFU.TANH R64, R13 ;  /* 0x0000000d00407308 */ /* 0x0007e20000002400 */
[----:B--2---:R-:W-:Y:S02]  /*d270*/  FSEL R9, R82, -INF , !P6 ;  /* 0xff80000052097808 */ /* 0x004fe40007000000 */
[----:B------:R-:W-:-:S05]  /*d280*/  ISETP.GE.AND P6, PT, R6, R47, PT ;  /* 0x0000002f0600720c */ /* 0x000fca0003fc6270 */
[----:B------:R2:W4:Y:S01]  /*d290*/  MUFU.TANH R60, R61 ;  /* 0x0000003d003c7308 */ /* 0x0005220000002400 */
[----:B-1----:R-:W-:Y:S02]  /*d2a0*/  FSEL R62, R24, -INF , !P1 ;  /* 0xff800000183e7808 */ /* 0x002fe40004800000 */
[----:B------:R-:W-:Y:S01]  /*d2b0*/  ISETP.GE.AND P1, PT, R6, R48, PT ;  /* 0x000000300600720c */ /* 0x000fe20003f26270 */
[----:B------:R-:W-:-:S04]  /*d2c0*/  VIADD R6, R2, 0xf9 ;  /* 0x000000f902067836 */ /* 0x000fc80000000000 */
[----:B------:R-:W1:Y:S01]  /*d2d0*/  MUFU.TANH R22, R22 ;  /* 0x0000001600167308 */ /* 0x000e620000002400 */
[----:B---3--:R-:W-:-:S07]  /*d2e0*/  FMUL.FTZ R13, R32, UR9 ;  /* 0x00000009200d7c20 */ /* 0x008fce0008410000 */
[----:B------:R3:W5:Y:S01]  /*d2f0*/  MUFU.TANH R125, R8 ;  /* 0x00000008007d7308 */ /* 0x0007620000002400 */
[----:B--2---:R-:W-:Y:S02]  /*d300*/  FSEL R61, R30, -INF , !P0 ;  /* 0xff8000001e3d7808 */ /* 0x004fe40004000000 */
[----:B------:R-:W-:Y:S02]  /*d310*/  ISETP.GE.AND P0, PT, R5, R48, PT ;  /* 0x000000300500720c */ /* 0x000fe40003f06270 */
[----:B------:R-:W-:Y:S02]  /*d320*/  FSEL R5, R54, -INF , !P2 ;  /* 0xff80000036057808 */ /* 0x000fe40005000000 */
[----:B------:R-:W-:Y:S01]  /*d330*/  FSEL R103, R103, -INF , !P0 ;  /* 0xff80000067677808 */ /* 0x000fe20004000000 */
[----:B------:R-:W2:Y:S01]  /*d340*/  MUFU.TANH R58, R10 ;  /* 0x0000000a003a7308 */ /* 0x000ea20000002400 */
[----:B------:R-:W-:Y:S02]  /*d350*/  ISETP.GT.AND P0, PT, R228, R219, PT ;  /* 0x000000dbe400720c */ /* 0x000fe40003f04270 */
[----:B----4-:R-:W-:-:S02]  /*d360*/  FSEL R60, R60, -INF , !P5 ;  /* 0xff8000003c3c7808 */ /* 0x010fc40006800000 */
[----:B-1----:R-:W-:Y:S02]  /*d370*/  FSEL R59, R22, -INF , !P4 ;  /* 0xff800000163b7808 */ /* 0x002fe40006000000 */
[-C--:B------:R-:W-:Y:S01]  /*d380*/  ISETP.GE.AND P4, PT, R6, R48.reuse, PT ;  /* 0x000000300600720c */ /* 0x080fe20003f86270 */
[----:B------:R-:W1:Y:S01]  /*d390*/  MUFU.TANH R57, R57 ;  /* 0x0000003900397308 */ /* 0x000e620000002400 */
[----:B---3--:R-:W-:Y:S01]  /*d3a0*/  VIADD R8, R2, 0xf8 ;  /* 0x000000f802087836 */ /* 0x008fe20000000000 */
[----:B-----5:R-:W-:Y:S02]  /*d3b0*/  FSEL R125, R125, -INF , !P1 ;  /* 0xff8000007d7d7808 */ /* 0x020fe40004800000 */
[----:B------:R-:W-:Y:S02]  /*d3c0*/  ISETP.GE.AND P1, PT, R6, R47, PT ;  /* 0x0000002f0600720c */ /* 0x000fe40003f26270 */
[----:B------:R-:W-:Y:S02]  /*d3d0*/  ISETP.GE.AND P5, PT, R8, R48, PT ;  /* 0x000000300800720c */ /* 0x000fe40003fa6270 */
[----:B------:R-:W3:Y:S01]  /*d3e0*/  MUFU.TANH R65, R12 ;  /* 0x0000000c00417308 */ /* 0x000ee20000002400 */
[----:B--2---:R-:W-:-:S02]  /*d3f0*/  FSEL R58, R58, -INF , !P6 ;  /* 0xff8000003a3a7808 */ /* 0x004fc40007000000 */
[----:B------:R-:W-:Y:S01]  /*d400*/  ISETP.GE.AND P2, PT, R8, R47, PT ;  /* 0x0000002f0800720c */ /* 0x000fe20003f46270 */
[----:B------:R-:W-:Y:S01]  /*d410*/  BAR.SYNC.DEFER_BLOCKING 0x0 ;  /* 0x0000000000007b1d */ /* 0x000fe20000010000 */
[----:B------:R-:W-:Y:S02]  /*d420*/  ISETP.GE.AND P6, PT, R2, R48, PT ;  /* 0x000000300200720c */ /* 0x000fe40003fc6270 */
[----:B------:R-:W-:Y:S02]  /*d430*/  FSEL R64, R64, -INF , !P4 ;  /* 0xff80000040407808 */ /* 0x000fe40006000000 */
[----:B-1----:R-:W-:Y:S01]  /*d440*/  FSEL R57, R57, -INF , !P3 ;  /* 0xff80000039397808 */ /* 0x002fe20005800000 */
[----:B------:R-:W1:Y:S01]  /*d450*/  MUFU.TANH R55, R14 ;  /* 0x0000000e00377308 */ /* 0x000e620000002400 */
[----:B---3--:R-:W-:-:S07]  /*d460*/  FSEL R65, R65, -INF , !P5 ;  /* 0xff80000041417808 */ /* 0x008fce0006800000 */
[----:B------:R-:W2:Y:S08]  /*d470*/  MUFU.TANH R54, R15 ;  /* 0x0000000f00367308 */ /* 0x000eb00000002400 */
[----:B------:R-:W3:Y:S01]  /*d480*/  MUFU.TANH R13, R13 ;  /* 0x0000000d000d7308 */ /* 0x000ee20000002400 */
[----:B-1----:R-:W-:Y:S02]  /*d490*/  FSEL R55, R55, -INF , !P2 ;  /* 0xff80000037377808 */ /* 0x002fe40005000000 */
[----:B--2---:R-:W-:-:S02]  /*d4a0*/  FSEL R54, R54, -INF , !P1 ;  /* 0xff80000036367808 */ /* 0x004fc40004800000 */
[----:B---3--:R-:W-:Y:S01]  /*d4b0*/  FSEL R13, R13, -INF , !P6 ;  /* 0xff8000000d0d7808 */ /* 0x008fe20007000000 */
        /* <DEDUP_REMOVED lines=62> */
.L_x_2628:
[----:B------:R-:W-:Y:S02]  /*d8a0*/  ULDC UR10, c[0x0][0x248] ;  /* 0x00009200000a7ab9 */ /* 0x000fe40000000800 */
[----:B------:R-:W-:-:S06]  /*d8b0*/  USHF.L.U32 UR5, UR10, 0x8, URZ ;  /* 0x000000080a057899 */ /* 0x000fcc000800063f */
[----:B------:R-:W-:-:S04]  /*d8c0*/  IADD3 R118, RZ, -UR5, RZ ;  /* 0x80000005ff767c10 */ /* 0x000fc8000fffe0ff */
[----:B------:R-:W-:-:S07]  /*d8d0*/  SHF.R.S32.HI R0, RZ, 0x1f, R118 ;  /* 0x0000001fff007819 */ /* 0x000fce0000011476 */
.L_x_2629:
        /* <DEDUP_REMOVED lines=31> */
.L_x_2627:
        /* <DEDUP_REMOVED lines=138> */
[----:B--2---:R-:W-:Y:S01]  /*e370*/  F2FP.BF16.F32.PACK_AB R30, R144, R171 ;  /* 0x000000ab901e723e */ /* 0x004fe200000010ff */
        /* <DEDUP_REMOVED lines=14> */
[----:B------:R-:W-:Y:S01]  /*e460*/  LDSM.16.MT88.4 R20, [R214+0x5800] ;  /* 0x00580000d614783b */ /* 0x000fe20000004200 */
        /* <DEDUP_REMOVED lines=24> */
[----:B------:R-:W-:Y:S01]  /*e5f0*/  FFMA.FTZ R95, R95, UR5, -R92 ;  /* 0x000000055f5f7c23 */ /* 0x000fe2000801085c */
[----:B------:R-:W-:Y:S01]  /*e600*/  FADD.FTZ R154, R177, R154 ;  /* 0x0000009ab19a7221 */ /* 0x000fe20000010000 */
[----:B------:R-:W-:Y:S01]  /*e610*/  FFMA.FTZ R76, R76, UR5, -R92 ;  /* 0x000000054c4c7c23 */ /* 0x000fe2000801085c */
[----:B------:R-:W-:Y:S01]  /*e620*/  FMNMX.FTZ R0, R193, R0, !PT ;  /* 0x00000000c1007209 */ /* 0x000fe20007810000 */
[----:B------:R-:W-:Y:S01]  /*e630*/  MUFU.EX2 R124, R124 ;  /* 0x0000007c007c7308 */ /* 0x000fe20000000800 */
[----:B--2---:R-:W-:Y:S01]  /*e640*/  F2FP.BF16.F32.PACK_AB R38, R128, R149 ;  /* 0x000000958026723e */ /* 0x004fe200000010ff */
[----:B------:R-:W-:Y:S01]  /*e650*/  FADD.FTZ R171, R171, R154 ;  /* 0x0000009aabab7221 */ /* 0x000fe20000010000 */
[----:B------:R-:W-:Y:S01]  /*e660*/  FMNMX.FTZ R0, R191, R0, !PT ;  /* 0x00000000bf007209 */ /* 0x000fe20007810000 */
[----:B------:R-:W-:-:S03]  /*e670*/  FFMA.FTZ R64, R64, UR5, -R92 ;  /* 0x0000000540407c23 */ /* 0x000fc6000801085c */
        /* <DEDUP_REMOVED lines=50> */
[----:B------:R-:W1:Y:S02]  /*e9a0*/  LDSM.16.MT88.4 R12, [R214+0x5000] ;  /* 0x00500000d60c783b */ /* 0x000e640000004200 */
[C---:B------:R-:W-:Y:S01]  /*e9b0*/  FSETP.NEU.FTZ.AND P1, PT, R0.reuse, -INF , PT ;  /* 0xff8000000000780b */ /* 0x040fe20003f3d000 */
[----:B------:R-:W-:Y:S01]  /*e9c0*/  FMUL.FTZ R66, R0, UR5 ;  /* 0x0000000500427c20 */ /* 0x000fe20008410000 */
[----:B------:R-:W-:Y:S01]  /*e9d0*/  LDSM.16.MT88.4 R4, [R214+0x5400] ;  /* 0x00540000d604783b */ /* 0x000fe20000004200 */
[----:B------:R-:W-:Y:S03]  /*e9e0*/  MUFU.EX2 R89, R89 ;  /* 0x0000005900597308 */ /* 0x000fe60000000800 */
[----:B------:R-:W-:-:S05]  /*e9f0*/  FSEL R66, R66, RZ, P1 ;  /* 0x000000ff42427208 */ /* 0x000fca0000800000 */
        /* <DEDUP_REMOVED lines=22> */
[----:B------:R-:W5:Y:S01]  /*eb60*/  LDSM.16.MT88.4 R32, [R213+0x5800] ;  /* 0x00580000d520783b */ /* 0x000f620000004200 */
        /* <DEDUP_REMOVED lines=25> */
[----:B-1----:R-:W-:Y:S01]  /*ed00*/  F2FP.BF16.F32.PACK_AB R31, R142, R169 ;  /* 0x000000a98e1f723e */ /* 0x002fe200000010ff */
        /* <DEDUP_REMOVED lines=14> */
[----:B------:R-:W1:Y:S01]  /*edf0*/  MUFU.EX2 R130, R130 ;  /* 0x0000008200827308 */ /* 0x000e620000000800 */
[----:B---3--:R-:W-:Y:S01]  /*ee00*/  F2FP.BF16.F32.PACK_AB R37, R132, R157 ;  /* 0x0000009d8425723e */ /* 0x008fe200000010ff */
[--C-:B------:R-:W-:Y:S01]  /*ee10*/  FFMA.FTZ R62, R62, UR5, -R66.reuse ;  /* 0x000000053e3e7c23 */ /* 0x100fe20008010842 */
[--C-:B------:R-:W-:Y:S01]  /*ee20*/  FFMA.FTZ R61, R61, UR5, -R66.reuse ;  /* 0x000000053d3d7c23 */ /* 0x100fe20008010842 */
[--C-:B------:R-:W-:Y:S01]  /*ee30*/  FFMA.FTZ R60, R60, UR5, -R66.reuse ;  /* 0x000000053c3c7c23 */ /* 0x100fe20008010842 */
[----:B--2---:R-:W-:Y:S01]  /*ee40*/  HMMA.16816.F32.BF16 R8, R28, R24, RZ ;  /* 0x000000181c08723c */ /* 0x004fe200000418ff */
[----:B------:R-:W-:-:S02]  /*ee50*/  FFMA.FTZ R59, R59, UR5, -R66 ;  /* 0x000000053b3b7c23 */ /* 0x000fc40008010842 */
[----:B------:R-:W-:Y:S03]  /*ee60*/  MUFU.EX2 R137, R137 ;  /* 0x0000008900897308 */ /* 0x000fe60000000800 */
[----:B------:R-:W-:Y:S01]  /*ee70*/  HMMA.16816.F32.BF16 R28, R28, R26, RZ ;  /* 0x0000001a1c1c723c */ /* 0x000fe200000418ff */
[----:B------:R-:W-:-:S04]  /*ee80*/  F2FP.BF16.F32.PACK_AB R24, R124, R145 ;  /* 0x000000917c18723e */ /* 0x000fc800000010ff */
[----:B------:R-:W2:Y:S01]  /*ee90*/  MUFU.EX2 R122, R122 ;  /* 0x0000007a007a7308 */ /* 0x000ea20000000800 */
[----:B-1----:R-:W-:Y:S02]  /*eea0*/  F2FP.BF16.F32.PACK_AB R39, R130, R151 ;  /* 0x000000978227723e */ /* 0x002fe400000010ff */
[----:B------:R-:W-:-:S05]  /*eeb0*/  F2FP.BF16.F32.PACK_AB R26, R118, R131 ;  /* 0x00000083761a723e */ /* 0x000fca00000010ff */
[----:B------:R-:W-:Y:S01]  /*eec0*/  MUFU.EX2 R133, R133 ;  /* 0x0000008500857308 */ /* 0x000fe20000000800 */
[C---:B------:R-:W-:Y:S06]  /*eed0*/  HMMA.16816.F32.BF16 R16, R36.reuse, R4, R16 ;  /* 0x000000042410723c */ /* 0x040fec0000041810 */
[----:B------:R-:W-:Y:S01]  /*eee0*/  HMMA.16816.F32.BF16 R12, R36, R6, R12 ;  /* 0x00000006240c723c */ /* 0x000fe2000004180c */
[----:B------:R-:W1:Y:S01]  /*eef0*/  MUFU.EX2 R114, R114 ;  /* 0x0000007200727308 */ /* 0x000e620000000800 */
[----:B------:R-:W3:Y:S01]  /*ef00*/  LDSM.16.MT88.4 R4, [R214+0x5c00] ;  /* 0x005c0000d604783b */ /* 0x000ee20000004200 */
[----:B--2---:R-:W-:-:S03]  /*ef10*/  F2FP.BF16.F32.PACK_AB R25, R122, R137 ;  /* 0x000000897a19723e */ /* 0x004fc600000010ff */
[C---:B----4-:R-:W-:Y:S03]  /*ef20*/  HMMA.16816.F32.BF16 R8, R36.reuse, R40, R8 ;  /* 0x000000282408723c */ /* 0x050fe60000041808 */
        /* <DEDUP_REMOVED lines=55> */
[----:B------:R-:W2:Y:S01]  /*f2a0*/  MUFU.EX2 R88, R88 ;  /* 0x0000005800587308 */ /* 0x000ea20000000800 */
[----:B------:R-:W-:-:S05]  /*f2b0*/  F2FP.BF16.F32.PACK_AB R36, R90, R91 ;  /* 0x0000005b5a24723e */ /* 0x000fca00000010ff */
[----:B------:R-:W-:Y:S02]  /*f2c0*/  F2FP.BF16.F32.PACK_AB R20, R96, R101 ;  /* 0x000000656014723e */ /* 0x000fe400000010ff */
[----:B-----5:R-:W-:Y:S01]  /*f2d0*/  F2FP.BF16.F32.PACK_AB R21, R159, R136 ;  /* 0x000000889f15723e */ /* 0x020fe200000010ff */
[----:B------:R-:W-:Y:S01]  /*f2e0*/  MUFU.EX2 R146, R146 ;  /* 0x0000009200927308 */ /* 0x000fe20000000800 */
[----:B------:R-:W-:Y:S02]  /*f2f0*/  F2FP.BF16.F32.PACK_AB R22, R94, R95 ;  /* 0x0000005f5e16723e */ /* 0x000fe400000010ff */
[----:B----4-:R-:W-:-:S05]  /*f300*/  F2FP.BF16.F32.PACK_AB R23, R165, R140 ;  /* 0x0000008ca517723e */ /* 0x010fca00000010ff */
[----:B------:R-:W4:Y:S01]  /*f310*/  MUFU.EX2 R173, R173 ;  /* 0x000000ad00ad7308 */ /* 0x000f220000000800 */
[----:B--2---:R-:W-:Y:S01]  /*f320*/  F2FP.BF16.F32.PACK_AB R38, R88, R89 ;  /* 0x000000595826723e */ /* 0x004fe200000010ff */
[C---:B------:R-:W-:Y:S06]  /*f330*/  HMMA.16816.F32.BF16 R16, R20.reuse, R24, R16 ;  /* 0x000000181410723c */ /* 0x040fec0000041810 */
[----:B------:R-:W-:Y:S01]  /*f340*/  MUFU.EX2 R156, R156 ;  /* 0x0000009c009c7308 */ /* 0x000fe20000000800 */
[C---:B------:R-:W-:Y:S01]  /*f350*/  HMMA.16816.F32.BF16 R12, R20.reuse, R26, R12 ;  /* 0x0000001a140c723c */ /* 0x040fe2000004180c */
[----:B------:R-:W2:Y:S05]  /*f360*/  LDSM.16.MT88.4 R24, [R214+0x7000] ;  /* 0x00700000d618783b */ /* 0x000eaa0000004200 */
[----:B-1----:R-:W-:Y:S01]  /*f370*/  HMMA.16816.F32.BF16 R8, R20, R32, R8 ;  /* 0x000000201408723c */ /* 0x002fe20000041808 */
[----:B------:R-:W1:Y:S01]  /*f380*/  MUFU.EX2 R179, R179 ;  /* 0x000000b300b37308 */ /* 0x000e620000000800 */
[----:B----4-:R-:W-:-:S04]  /*f390*/  F2FP.BF16.F32.PACK_AB R37, R173, R146 ;  /* 0x00000092ad25723e */ /* 0x010fc800000010ff */
[----:B------:R-:W-:Y:S01]  /*f3a0*/  HMMA.16816.F32.BF16 R28, R20, R34, R28 ;  /* 0x00000022141c723c */ /* 0x000fe2000004181c */
[----:B------:R-:W4:Y:S02]  /*f3b0*/  LDSM.16.MT88.4 R32, [R213+0x7000] ;  /* 0x00700000d520783b */ /* 0x000f240000004200 */
[----:B------:R-:W-:Y:S08]  /*f3c0*/  MUFU.EX2 R87, R87 ;  /* 0x0000005700577308 */ /* 0x000ff00000000800 */
[----:B------:R-:W5:Y:S01]  /*f3d0*/  MUFU.EX2 R86, R86 ;  /* 0x0000005600567308 */ /* 0x000f620000000800 */
[----:B-1----:R-:W-:-:S07]  /*f3e0*/  F2FP.BF16.F32.PACK_AB R39, R179, R156 ;  /* 0x0000009cb327723e */ /* 0x002fce00000010ff */
[----:B------:R-:W-:Y:S01]  /*f3f0*/  MUFU.EX2 R85, R85 ;  /* 0x0000005500557308 */ /* 0x000fe20000000800 */
[C---:B---3--:R-:W-:Y:S06]  /*f400*/  HMMA.16816.F32.BF16 R16, R36.reuse, R4, R16 ;  /* 0x000000042410723c */ /* 0x048fec0000041810 */
[----:B------:R-:W-:Y:S01]  /*f410*/  HMMA.16816.F32.BF16 R12, R36, R6, R12 ;  /* 0x00000006240c723c */ /* 0x000fe2000004180c */
[----:B------:R-:W1:Y:S01]  /*f420*/  MUFU.EX2 R84, R84 ;  /* 0x0000005400547308 */ /* 0x000e620000000800 */
[----:B------:R-:W3:Y:S01]  /*f430*/  LDSM.16.MT88.4 R4, [R214+0x7400] ;  /* 0x00740000d604783b */ /* 0x000ee20000004200 */
[----:B-----5:R-:W-:-:S03]  /*f440*/  F2FP.BF16.F32.PACK_AB R20, R86, R87 ;  /* 0x000000575614723e */ /* 0x020fc600000010ff */
[C---:B------:R-:W-:Y:S03]  /*f450*/  HMMA.16816.F32.BF16 R8, R36.reuse, R40, R8 ;  /* 0x000000282408723c */ /* 0x040fe60000041808 */
[----:B------:R-:W-:Y:S03]  /*f460*/  MUFU.EX2 R158, R158 ;  /* 0x0000009e009e7308 */ /* 0x000fe60000000800 */
[----:B------:R-:W-:Y:S01]  /*f470*/  HMMA.16816.F32.BF16 R28, R36, R42, R28 ;  /* 0x0000002a241c723c */ /* 0x000fe2000004181c */
[----:B------:R-:W5:Y:S04]  /*f480*/  LDSM.16.MT88.4 R40, [R213+0x7400] ;  /* 0x00740000d528783b */ /* 0x000f680000004200 */
[----:B------:R-:W2:Y:S01]  /*f490*/  MUFU.EX2 R185, R185 ;  /* 0x000000b900b97308 */ /* 0x000ea20000000800 */
[----:B-1----:R-:W-:Y:S01]  /*f4a0*/  F2FP.BF16.F32.PACK_AB R22, R84, R85 ;  /* 0x000000555416723e */ /* 0x002fe200000010ff */
        /* <DEDUP_REMOVED lines=19> */
[----:B------:R-:W-:Y:S01]  /*f5e0*/  MUFU.EX2 R81, R81 ;  /* 0x0000005100517308 */ /* 0x000fe20000000800 */
[----:B------:R-:W-:Y:S01]  /*f5f0*/  HMMA.16816.F32.BF16 R16, R20, R24, R16 ;  /* 0x000000181410723c */ /* 0x000fe20000041810 */
[----:B------:R-:W-:-:S04]  /*f600*/  FADD.FTZ R108, R108, R123 ;  /* 0x0000007b6c6c7221 */ /* 0x000fc80000010000 */
[----:B------:R-:W-:Y:S01]  /*f610*/  FADD.FTZ R119, R119, R108 ;  /* 0x0000006c77777221 */ /* 0x000fe20000010000 */
[C---:B------:R-:W-:Y:S01]  /*f620*/  HMMA.16816.F32.BF16 R12, R20.reuse, R26, R12 ;  /* 0x0000001a140c723c */ /* 0x040fe2000004180c */
[----:B------:R-:W1:Y:S01]  /*f630*/  MUFU.EX2 R80, R80 ;  /* 0x0000005000507308 */ /* 0x000e620000000800 */
[----:B--2---:R-:W-:Y:S01]  /*f640*/  F2FP.BF16.F32.PACK_AB R36, R82, R83 ;  /* 0x000000535224723e */ /* 0x004fe200000010ff */
[----:B------:R-:W2:Y:S01]  /*f650*/  LDSM.16.MT88.4 R24, [R214+0x7800] ;  /* 0x00780000d618783b */ /* 0x000ea20000004200 */
[----:B------:R-:W-:Y:S02]  /*f660*/  FADD.FTZ R106, R106, R119 ;  /* 0x000000776a6a7221 */ /* 0x000fe40000010000 */
[C---:B----4-:R-:W-:Y:S02]  /*f670*/  HMMA.16816.F32.BF16 R8, R20.reuse, R32, R8 ;  /* 0x000000201408723c */ /* 0x050fe40000041808 */
[----:B------:R-:W-:Y:S01]  /*f680*/  FADD.FTZ R117, R117, R106 ;  /* 0x0000006a75757221 */ /* 0x000fe20000010000 */
[----:B------:R-:W-:Y:S03]  /*f690*/  MUFU.EX2 R162, R162 ;  /* 0x000000a200a27308 */ /* 0x000fe60000000800 */
[----:B------:R-:W-:Y:S01]  /*f6a0*/  HMMA.16816.F32.BF16 R28, R20, R34, R28 ;  /* 0x00000022141c723c */ /* 0x000fe2000004181c */
[----:B------:R-:W4:Y:S01]  /*f6b0*/  LDSM.16.MT88.4 R20, [R213+0x7800] ;  /* 0x00780000d514783b */ /* 0x000f220000004200 */
[----:B------:R-:W-:-:S03]  /*f6c0*/  FADD.FTZ R104, R104, R117 ;  /* 0x0000007568687221 */ /* 0x000fc60000010000 */
[----:B------:R-:W3:Y:S01]  /*f6d0*/  MUFU.EX2 R191, R191 ;  /* 0x000000bf00bf7308 */ /* 0x000ee20000000800 */
[----:B-1----:R-:W-:Y:S01]  /*f6e0*/  F2FP.BF16.F32.PACK_AB R38, R80, R81 ;  /* 0x000000515026723e */ /* 0x002fe200000010ff */
[----:B------:R-:W-:-:S04]  /*f6f0*/  FADD.FTZ R113, R113, R104 ;  /* 0x0000006871717221 */ /* 0x000fc80000010000 */
        /* <DEDUP_REMOVED lines=14> */
[----:B------:R-:W-:Y:S01]  /*f7e0*/  FADD.FTZ R94, R94, R95 ;  /* 0x0000005f5e5e7221 */ /* 0x000fe20000010000 */
[----:B------:R-:W-:Y:S01]  /*f7f0*/  FFMA.FTZ R95, R63, UR5, -R66 ;  /* 0x000000053f5f7c23 */ /* 0x000fe20008010842 */
[----:B------:R-:W-:Y:S01]  /*f800*/  HMMA.16816.F32.BF16 R16, R36, R4, R16 ;  /* 0x000000042410723c */ /* 0x000fe20000041810 */
[----:B------:R-:W-:Y:S01]  /*f810*/  MUFU.EX2 R77, R77 ;  /* 0x0000004d004d7308 */ /* 0x000fe20000000800 */
[----:B------:R-:W-:Y:S01]  /*f820*/  FADD.FTZ R91, R91, R94 ;  /* 0x0000005e5b5b7221 */ /* 0x000fe20000010000 */
[----:B------:R-:W-:-:S03]  /*f830*/  FFMA.FTZ R63, R65, UR5, -R92 ;  /* 0x00000005413f7c23 */ /* 0x000fc6000801085c */
[C---:B------:R-:W-:Y:S01]  /*f840*/  HMMA.16816.F32.BF16 R12, R36.reuse, R6, R12 ;  /* 0x00000006240c723c */ /* 0x040fe2000004180c */
[----:B------:R-:W-:Y:S01]  /*f850*/  FADD.FTZ R4, R132, R157 ;  /* 0x0000009d84047221 */ /* 0x000fe20000010000 */
[----:B------:R-:W-:Y:S01]  /*f860*/  FFMA.FTZ R132, R147, UR5, -R66 ;  /* 0x0000000593847c23 */ /* 0x000fe20008010842 */
[----:B------:R-:W1:Y:S01]  /*f870*/  MUFU.EX2 R76, R76 ;  /* 0x0000004c004c7308 */ /* 0x000e620000000800 */
[----:B---3--:R-:W-:Y:S01]  /*f880*/  F2FP.BF16.F32.PACK_AB R32, R78, R79 ;  /* 0x0000004f4e20723e */ /* 0x008fe200000010ff */
[----:B------:R-:W-:Y:S01]  /*f890*/  FADD.FTZ R151, R151, R4 ;  /* 0x0000000497977221 */ /* 0x000fe20000010000 */
[C---:B-----5:R-:W-:Y:S01]  /*f8a0*/  HMMA.16816.F32.BF16 R8, R36.reuse, R40, R8 ;  /* 0x000000282408723c */ /* 0x060fe20000041808 */
[----:B------:R-:W3:Y:S01]  /*f8b0*/  LDSM.16.MT88.4 R4, [R214+0x7c00] ;  /* 0x007c0000d604783b */ /* 0x000ee20000004200 */
        /* <DEDUP_REMOVED lines=9> */
[----:B-1----:R-:W-:Y:S01]  /*f950*/  F2FP.BF16.F32.PACK_AB R34, R76, R77 ;  /* 0x0000004d4c22723e */ /* 0x002fe200000010ff */
        /* <DEDUP_REMOVED lines=10> */
[----:B------:R-:W-:-:S02]  /*fa00*/  FFMA.FTZ R36, R125, UR5, -R92 ;  /* 0x000000057d247c23 */ /* 0x000fc4000801085c */
[----:B------:R-:W-:Y:S01]  /*fa10*/  FADD.FTZ R110, R49, R110 ;  /* 0x0000006e316e7221 */ /* 0x000fe20000010000 */
[----:B------:R-:W-:Y:S01]  /*fa20*/  FFMA.FTZ R49, R97, UR5, -R66 ;  /* 0x0000000561317c23 */ /* 0x000fe20008010842 */
        /* <DEDUP_REMOVED lines=27> */
[----:B----4-:R-:W-:Y:S01]  /*fbe0*/  HMMA.16816.F32.BF16 R8, R32, R20, R8 ;  /* 0x000000142008723c */ /* 0x010fe20000041808 */
[----:B------:R-:W-:Y:S01]  /*fbf0*/  FADD.FTZ R153, R153, R126 ;  /* 0x0000007e99997221 */ /* 0x000fe20000010000 */
[----:B------:R-:W-:-:S03]  /*fc00*/  FADD.FTZ R79, R79, R80 ;  /* 0x000000504f4f7221 */ /* 0x000fc60000010000 */
[----:B------:R-:W-:Y:S01]  /*fc10*/  MUFU.EX2 R132, R132 ;  /* 0x0000008400847308 */ /* 0x000fe20000000800 */
[----:B------:R-:W-:Y:S01]  /*fc20*/  HMMA.16816.F32.BF16 R28, R32, R22, R28 ;  /* 0x00000016201c723c */ /* 0x000fe2000004181c */
[----:B------:R-:W4:Y:S01]  /*fc30*/  LDSM.16.MT88.4 R32, [R214+0x8000] ;  /* 0x00800000d620783b */ /* 0x000f220000004200 */
[----:B------:R-:W-:Y:S01]  /*fc40*/  FADD.FTZ R153, R134, R153 ;  /* 0x0000009986997221 */ /* 0x000fe20000010000 */
[----:B-----5:R-:W-:Y:S01]  /*fc50*/  F2FP.BF16.F32.PACK_AB R20, R74, R75 ;  /* 0x0000004b4a14723e */ /* 0x020fe200000010ff */
[----:B------:R-:W-:Y:S02]  /*fc60*/  FADD.FTZ R78, R78, R79 ;  /* 0x0000004f4e4e7221 */ /* 0x000fe40000010000 */
[----:B------:R-:W-:Y:S01]  /*fc70*/  FADD.FTZ R136, R136, R153 ;  /* 0x0000009988887221 */ /* 0x000fe20000010000 */
[----:B------:R-:W5:Y:S01]  /*fc80*/  MUFU.EX2 R41, R143 ;  /* 0x0000008f00297308 */ /* 0x000f620000000800 */
        /* <DEDUP_REMOVED lines=11> */
[----:B-----5:R-:W-:Y:S01]  /*fd40*/  F2FP.BF16.F32.PACK_AB R21, R41, R132 ;  /* 0x000000842915723e */ /* 0x020fe200000010ff */
[----:B------:R-:W-:Y:S01]  /*fd50*/  FADD.FTZ R73, R73, R74 ;  /* 0x0000004a49497221 */ /* 0x000fe20000010000 */
[----:B------:R-:W-:-:S03]  /*fd60*/  FADD.FTZ R173, R173, R146 ;  /* 0x00000092adad7221 */ /* 0x000fc60000010000 */
[----:B------:R-:W-:Y:S01]  /*fd70*/  FADD.FTZ R72, R72, R73 ;  /* 0x0000004948487221 */ /* 0x000fe20000010000 */
[----:B------:R-:W-:Y:S01]  /*fd80*/  FADD.FTZ R156, R156, R173 ;  /* 0x000000ad9c9c7221 */ /* 0x000fe20000010000 */
[----:B------:R-:W-:Y:S03]  /*fd90*/  MUFU.EX2 R71, R71 ;  /* 0x0000004700477308 */ /* 0x000fe60000000800 */
[----:B------:R-:W-:-:S04]  /*fda0*/  FADD.FTZ R179, R179, R156 ;  /* 0x0000009cb3b37221 */ /* 0x000fc80000010000 */
[----:B------:R-:W-:Y:S01]  /*fdb0*/  FADD.FTZ R158, R158, R179 ;  /* 0x000000b39e9e7221 */ /* 0x000fe20000010000 */
[----:B------:R-:W5:Y:S01]  /*fdc0*/  MUFU.EX2 R70, R70 ;  /* 0x0000004600467308 */ /* 0x000f620000000800 */
[----:B--2---:R-:W-:Y:S02]  /*fdd0*/  F2FP.BF16.F32.PACK_AB R23, R38, R37 ;  /* 0x000000252617723e */ /* 0x004fe400000010ff */
[----:B------:R-:W-:-:S04]  /*fde0*/  FADD.FTZ R185, R185, R158 ;  /* 0x0000009eb9b97221 */ /* 0x000fc80000010000 */
[----:B------:R-:W-:Y:S01]  /*fdf0*/  FADD.FTZ R160, R160, R185 ;  /* 0x000000b9a0a07221 */ /* 0x000fe20000010000 */
[----:B---3--:R-:W-:Y:S01]  /*fe00*/  HMMA.16816.F32.BF16 R16, R20, R4, R16 ;  /* 0x000000041410723c */ /* 0x008fe20000041810 */
[----:B------:R-:W-:Y:S02]  /*fe10*/  MUFU.EX2 R69, R69 ;  /* 0x0000004500457308 */ /* 0x000fe40000000800 */
[----:B------:R-:W-:-:S03]  /*fe20*/  FADD.FTZ R189, R189, R160 ;  /* 0x000000a0bdbd7221 */ /* 0x000fc60000010000 */
[C---:B------:R-:W-:Y:S01]  /*fe30*/  HMMA.16816.F32.BF16 R12, R20.reuse, R6, R12 ;  /* 0x00000006140c723c */ /* 0x040fe2000004180c */
[----:B------:R-:W2:Y:S01]  /*fe40*/  LDSM.16.MT88.4 R4, [R213+0x8000] ;  /* 0x00800000d504783b */ /* 0x000ea20000004200 */
[----:B------:R-:W-:Y:S01]  /*fe50*/  FADD.FTZ R162, R162, R189 ;  /* 0x000000bda2a27221 */ /* 0x000fe20000010000 */
[----:B------:R-:W3:Y:S03]  /*fe60*/  MUFU.EX2 R68, R68 ;  /* 0x0000004400447308 */ /* 0x000ee60000000800 */
[----:B-1----:R-:W-:Y:S01]  /*fe70*/  HMMA.16816.F32.BF16 R8, R20, R24, R8 ;  /* 0x000000181408723c */ /* 0x002fe20000041808 */
[----:B------:R-:W-:-:S04]  /*fe80*/  FADD.FTZ R191, R191, R162 ;  /* 0x000000a2bfbf7221 */ /* 0x000fc80000010000 */
[----:B------:R-:W-:Y:S01]  /*fe90*/  MUFU.EX2 R39, R39 ;  /* 0x0000002700277308 */ /* 0x000fe20000000800 */
[----:B------:R-:W-:Y:S01]  /*fea0*/  HMMA.16816.F32.BF16 R28, R20, R26, R28 ;  /* 0x0000001a141c723c */ /* 0x000fe2000004181c */
[----:B------:R-:W1:Y:S01]  /*feb0*/  LDSM.16.MT88.4 R20, [R214+0x8400] ;  /* 0x00840000d614783b */ /* 0x000e620000004200 */
[----:B-----5:R-:W-:Y:S01]  /*fec0*/  F2FP.BF16.F32.PACK_AB R24, R70, R71 ;  /* 0x000000474618723e */ /* 0x020fe200000010ff */
[----:B------:R-:W-:Y:S01]  /*fed0*/  FADD.FTZ R164, R164, R191 ;  /* 0x000000bfa4a47221 */ /* 0x000fe20000010000 */
[----:B------:R-:W-:-:S03]  /*fee0*/  FADD.FTZ R71, R71, R72 ;  /* 0x0000004847477221 */ /* 0x000fc60000010000 */
[----:B------:R-:W5:Y:S01]  /*fef0*/  MUFU.EX2 R40, R40 ;  /* 0x0000002800287308 */ /* 0x000f620000000800 */
        /* <DEDUP_REMOVED lines=10> */
[----:B-----5:R-:W-:Y:S01]  /*ffa0*/  F2FP.BF16.F32.PACK_AB R25, R40, R39 ;  /* 0x000000272819723e */ /* 0x020fe200000010ff */
[----:B------:R-:W-:Y:S02]  /*ffb0*/  FADD.FTZ R155, R155, R142 ;  /* 0x0000008e9b9b7221 */ /* 0x000fe40000010000 */
[----:B------:R-:W-:Y:S02]  /*ffc0*/  LDSM.16.MT88.4 R140, [R214+0x8c00] ;  /* 0x008c0000d68c783b */ /* 0x000fe40000004200 */
[----:B------:R-:W-:Y:S02]  /*ffd0*/  FADD.FTZ R132, R132, R155 ;  /* 0x0000009b84847221 */ /* 0x000fe40000010000 */
[----:B------:R-:W-:Y:S02]  /*ffe0*/  MUFU.EX2 R67, R67 ;  /* 0x0000004300437308 */ /* 0x000fe40000000800 */
[----:B------:R-:W-:-:S04]  /*fff0*/  FADD.FTZ R132, R41, R132 ;  /* 0x0000008429847221 */ /* 0x000fc80000010000 */
[----:B------:R-:W-:Y:S02]  /*10000*/  FADD.FTZ R37, R37, R132 ;  /* 0x0000008425257221 */ /* 0x000fe40000010000 */
[----:B------:R-:W5:Y:S01]  /*10010*/  MUFU.EX2 R52, R52 ;  /* 0x0000003400347308 */ /* 0x000f620000000800 */
[----:B---3--:R-:W-:Y:S01]  /*10020*/  F2FP.BF16.F32.PACK_AB R27, R43, R42 ;  /* 0x0000002a2b1b723e */ /* 0x008fe200000010ff */
[----:B------:R-:W-:Y:S01]  /*10030*/  FADD.FTZ R38, R38, R37 ;  /* 0x0000002526267221 */ /* 0x000fe20000010000 */
[----:B------:R-:W-:Y:S05]  /*10040*/  LDSM.16.MT88.4 R132, [R213+0x8c00] ;  /* 0x008c0000d584783b */ /* 0x000fea0000004200 */
        /* <DEDUP_REMOVED lines=8> */
[----:B-----5:R-:W-:Y:S01]  /*100d0*/  F2FP.BF16.F32.PACK_AB R4, R52, R67 ;  /* 0x000000433404723e */ /* 0x020fe200000010ff */
        /* <DEDUP_REMOVED lines=18> */
[C---:B----4-:R-:W-:Y:S05]  /*10200*/  HMMA.16816.F32.BF16 R8, R4.reuse, R32, R8 ;  /* 0x000000200408723c */ /* 0x050fea0000041808 */
        /* <DEDUP_REMOVED lines=124> */
.L_x_2631:
[----:B------:R-:W-:Y:S02]  /*109d0*/  ULDC UR8, c[0x0][0x250] ;  /* 0x0000940000087ab9 */ /* 0x000fe40000000800 */
[----:B------:R-:W-:-:S06]  /*109e0*/  USHF.L.U32 UR4, UR8, 0x8, URZ ;  /* 0x0000000808047899 */ /* 0x000fcc000800063f */
[----:B------:R-:W-:-:S04]  /*109f0*/  IADD3 R8, RZ, -UR4, RZ ;  /* 0x80000004ff087c10 */ /* 0x000fc8000fffe0ff */
[----:B------:R-:W-:-:S07]  /*10a00*/  SHF.R.S32.HI R4, RZ, 0x1f, R8 ;  /* 0x0000001fff047819 */ /* 0x000fce0000011408 */
.L_x_2632:
[----:B------:R-:W-:Y:S01]  /*10a10*/  USHF.L.U32 UR5, UR8, 0x6, URZ ;  /* 0x0000000608057899 */ /* 0x000fe2000800063f */
[----:B------:R-:W-:Y:S01]  /*10a20*/  LEA R222, P0, R8, R222, 0x1 ;  /* 0x000000de08de7211 */ /* 0x000fe200078008ff */
[----:B------:R-:W-:Y:S01]  /*10a30*/  ULDC UR4, c[0x0][0x254] ;  /* 0x0000950000047ab9 */ /* 0x000fe20000000800 */
[----:B------:R-:W-:Y:S01]  /*10a40*/  IMAD.SHL.U32 R50, R228, 0x100, RZ ;  /* 0x00000100e4327824 */ /* 0x000fe200078e00ff */
        /* <DEDUP_REMOVED lines=26> */
[----:B------:R-:W-:-:S04]  /*10bf0*/  ULDC UR4, c[0x0][0x39c] ;  /* 0x0000e70000047ab9 */ /* 0x000fc80000000800 */
[----:B------:R5:W-:Y:S04]  /*10c00*/  LDGSTS.E.BYPASS.LTC128B.128 [R229+0x8800], desc[UR6][R38.64] ;  /* 0x0880000026e57fae */ /* 0x000be8000b901d46 */
[----:B-1----:R-:W-:Y:S04]  /*10c10*/  LDSM.16.M88.4 R8, [R218] ;  /* 0x00000000da08783b */ /* 0x002fe80000000200 */
[----:B------:R-:W1:Y:S04]  /*10c20*/  LDSM.16.M88.4 R16, [R216+0x1000] ;  /* 0x00100000d810783b */ /* 0x000e680000000200 */
[----:B------:R-:W-:Y:S04]  /*10c30*/  LDSM.16.M88.4 R12, [R217] ;  /* 0x00000000d90c783b */ /* 0x000fe80000000200 */
[----:B------:R-:W-:Y:S04]  /*10c40*/  LDSM.16.M88.4 R20, [R215] ;  /* 0x00000000d714783b */ /* 0x000fe80000000200 */
[----:B--2---:R-:W3:Y:S04]  /*10c50*/  LDSM.16.M88.4 R4, [R216+0x1400] ;  /* 0x00140000d804783b */ /* 0x004ee80000000200 */
[----:B------:R-:W2:Y:S04]  /*10c60*/  LDSM.16.M88.4 R28, [R212] ;  /* 0x00000000d41c783b */ /* 0x000ea80000000200 */
[----:B------:R-:W0:Y:S01]  /*10c70*/  LDGDEPBAR ;  /* 0x00000000000079af */ /* 0x000e220000000000 */
[C---:B-1----:R-:W-:Y:S06]  /*10c80*/  HMMA.16816.F32.BF16 R32, R8.reuse, R16, RZ ;  /* 0x000000100820723c */ /* 0x042fec00000418ff */
[C---:B------:R-:W-:Y:S06]  /*10c90*/  HMMA.16816.F32.BF16 R16, R8.reuse, R18, RZ ;  /* 0x000000120810723c */ /* 0x040fec00000418ff */
[C---:B---3--:R-:W-:Y:S06]  /*10ca0*/  HMMA.16816.F32.BF16 R24, R8.reuse, R4, RZ ;  /* 0x000000040818723c */ /* 0x048fec00000418ff */
[----:B------:R-:W-:Y:S06]  /*10cb0*/  HMMA.16816.F32.BF16 R4, R8, R6, RZ ;  /* 0x000000060804723c */ /* 0x000fec00000418ff */
[C---:B------:R-:W-:Y:S06]  /*10cc0*/  HMMA.16816.F32.BF16 R32, R12.reuse, R20, R32 ;  /* 0x000000140c20723c */ /* 0x040fec0000041820 */
[C---:B------:R-:W-:Y:S01]  /*10cd0*/  HMMA.16816.F32.BF16 R16, R12.reuse, R22, R16 ;  /* 0x000000160c10723c */ /* 0x040fe20000041810 */
[----:B------:R-:W1:Y:S05]  /*10ce0*/  LDSM.16.M88.4 R20, [R216+0x1800] ;  /* 0x00180000d814783b */ /* 0x000e6a0000000200 */
[C---:B--2---:R-:W-:Y:S06]  /*10cf0*/  HMMA.16816.F32.BF16 R24, R12.reuse, R28, R24 ;  /* 0x0000001c0c18723c */ /* 0x044fec0000041818 */
[----:B------:R-:W-:Y:S06]  /*10d00*/  HMMA.16816.F32.BF16 R4, R12, R30, R4 ;  /* 0x0000001e0c04723c */ /* 0x000fec0000041804 */
[----:B------:R-:W-:Y:S01]  /*10d10*/  FMUL.FTZ R32, R32, UR4 ;  /* 0x0000000420207c20 */ /* 0x000fe20008410000 */
[----:B----4-:R-:W-:Y:S01]  /*10d20*/  FMUL.FTZ R36, R33, UR4 ;  /* 0x0000000421247c20 */ /* 0x010fe20008410000 */
[----:B------:R-:W-:Y:S01]  /*10d30*/  FMUL.FTZ R113, R34, UR4 ;  /* 0x0000000422717c20 */ /* 0x000fe20008410000 */
[----:B------:R-:W-:Y:S01]  /*10d40*/  FMUL.FTZ R105, R35, UR4 ;  /* 0x0000000423697c20 */ /* 0x000fe20008410000 */
[----:B------:R2:W3:Y:S02]  /*10d50*/  MUFU.TANH R37, R32 ;  /* 0x0000002000257308 */ /* 0x0004e40000002400 */
[----:B------:R-:W-:Y:S01]  /*10d60*/  FMUL.FTZ R16, R16, UR4 ;  /* 0x0000000410107c20 */ /* 0x000fe20008410000 */
[----:B------:R-:W-:Y:S01]  /*10d70*/  FMUL.FTZ R3, R17, UR4 ;  /* 0x0000000411037c20 */ /* 0x000fe20008410000 */
[----:B------:R-:W-:Y:S01]  /*10d80*/  FMUL.FTZ R119, R18, UR4 ;  /* 0x0000000412777c20 */ /* 0x000fe20008410000 */
[----:B------:R-:W-:-:S03]  /*10d90*/  FMUL.FTZ R127, R19, UR4 ;  /* 0x00000004137f7c20 */ /* 0x000fc60008410000 */
[----:B------:R4:W-:Y:S01]  /*10da0*/  MUFU.TANH R41, R16 ;  /* 0x0000001000297308 */ /* 0x0009e20000002400 */
[----:B------:R-:W-:Y:S01]  /*10db0*/  FMUL.FTZ R24, R24, UR4 ;  /* 0x0000000418187c20 */ /* 0x000fe20008410000 */
[----:B-----5:R-:W-:Y:S01]  /*10dc0*/  FMUL.FTZ R39, R25, UR4 ;  /* 0x0000000419277c20 */ /* 0x020fe20008410000 */
[----:B------:R-:W-:Y:S01]  /*10dd0*/  FMUL.FTZ R153, R26, UR4 ;  /* 0x000000041a997c20 */ /* 0x000fe20008410000 */
[----:B------:R-:W-:Y:S02]  /*10de0*/  FMUL.FTZ R121, R27, UR4 ;  /* 0x000000041b797c20 */ /* 0x000fe40008410000 */
[----:B------:R-:W-:Y:S01]  /*10df0*/  FMUL.FTZ R4, R4, UR4 ;  /* 0x0000000404047c20 */ /* 0x000fe20008410000 */
[----:B------:R-:W-:Y:S01]  /*10e00*/  FMUL.FTZ R40, R5, UR4 ;  /* 0x0000000405287c20 */ /* 0x000fe20008410000 */
[----:B------:R5:W-:Y:S01]  /*10e10*/  MUFU.TANH R38, R24 ;  /* 0x0000001800267308 */ /* 0x000be20000002400 */
[----:B--2---:R-:W2:Y:S01]  /*10e20*/  LDSM.16.M88.4 R32, [R211] ;  /* 0x00000000d320783b */ /* 0x004ea20000000200 */
[----:B------:R-:W-:Y:S01]  /*10e30*/  FMUL.FTZ R249, R6, UR4 ;  /* 0x0000000406f97c20 */ /* 0x000fe20008410000 */
[----:B-1----:R-:W-:Y:S01]  /*10e40*/  HMMA.16816.F32.BF16 R28, R8, R20, RZ ;  /* 0x00000014081c723c */ /* 0x002fe200000418ff */
[----:B------:R-:W-:-:S04]  /*10e50*/  FMUL.FTZ R106, R7, UR4 ;  /* 0x00000004076a7c20 */ /* 0x000fc80008410000 */
[----:B------:R1:W-:Y:S01]  /*10e60*/  MUFU.TANH R42, R4 ;  /* 0x00000004002a7308 */ /* 0x0003e20000002400 */
[----:B----4-:R-:W4:Y:S01]  /*10e70*/  LDSM.16.M88.4 R16, [R216+0x1c00] ;  /* 0x001c0000d810783b */ /* 0x010f220000000200 */
[----:B------:R-:W-:Y:S06]  /*10e80*/  HMMA.16816.F32.BF16 R20, R8, R22, RZ ;  /* 0x000000160814723c */ /* 0x000fec00000418ff */
[----:B------:R-:W-:Y:S01]  /*10e90*/  MUFU.TANH R36, R36 ;  /* 0x0000002400247308 */ /* 0x000fe20000002400 */
[----:B-----5:R-:W5:Y:S07]  /*10ea0*/  LDSM.16.M88.4 R24, [R210] ;  /* 0x00000000d218783b */ /* 0x020f6e0000000200 */
[----:B------:R-:W3:Y:S01]  /*10eb0*/  MUFU.TANH R113, R113 ;  /* 0x0000007100717308 */ /* 0x000ee20000002400 */
[----:B-1----:R-:W1:Y:S07]  /*10ec0*/  LDSM.16.M88.4 R4, [R216+0x2000] ;  /* 0x00200000d804783b */ /* 0x002e6e0000000200 */
[----:B------:R-:W3:Y:S08]  /*10ed0*/  MUFU.TANH R105, R105 ;  /* 0x0000006900697308 */ /* 0x000ef00000002400 */
[----:B------:R-:W3:Y:S01]  /*10ee0*/  MUFU.TANH R119, R119 ;  /* 0x0000007700777308 */ /* 0x000ee20000002400 */
[C---:B--2---:R-:W-:Y:S06]  /*10ef0*/  HMMA.16816.F32.BF16 R28, R12.reuse, R32, R28 ;  /* 0x000000200c1c723c */ /* 0x044fec000004181c */
[----:B------:R-:W-:Y:S01]  /*10f00*/  HMMA.16816.F32.BF16 R20, R12, R34, R20 ;  /* 0x000000220c14723c */ /* 0x000fe20000041814 */
[----:B------:R-:W2:Y:S05]  /*10f10*/  MUFU.TANH R3, R3 ;  /* 0x0000000300037308 */ /* 0x000eaa0000002400 */
[C---:B----4-:R-:W-:Y:S03]  /*10f20*/  HMMA.16816.F32.BF16 R32, R8.reuse, R16, RZ ;  /* 0x000000100820723c */ /* 0x050fe600000418ff */
[----:B------:R-:W-:Y:S03]  /*10f30*/  MUFU.TANH R39, R39 ;  /* 0x0000002700277308 */ /* 0x000fe60000002400 */
[----:B------:R-:W-:Y:S05]  /*10f40*/  HMMA.16816.F32.BF16 R16, R8, R18, RZ ;  /* 0x000000120810723c */ /* 0x000fea00000418ff */
[----:B------:R-:W4:Y:S01]  /*10f50*/  MUFU.TANH R153, R153 ;  /* 0x0000009900997308 */ /* 0x000f220000002400 */
        /* <DEDUP_REMOVED lines=9> */
[C---:B-----5:R-:W-:Y:S03]  /*10ff0*/  HMMA.16816.F32.BF16 R32, R12.reuse, R24, R32 ;  /* 0x000000180c20723c */ /* 0x060fe60000041820 */
[----:B------:R5:W-:Y:S03]  /*11000*/  MUFU.TANH R54, R20 ;  /* 0x0000001400367308 */ /* 0x000be60000002400 */
[----:B------:R-:W-:Y:S05]  /*11010*/  HMMA.16816.F32.BF16 R16, R12, R26, R16 ;  /* 0x0000001a0c10723c */ /* 0x000fea0000041810 */
[----:B------:R-:W4:Y:S01]  /*11020*/  MUFU.TANH R127, R127 ;  /* 0x0000007f007f7308 */ /* 0x000f220000002400 */
[----:B---3--:R-:W3:Y:S01]  /*11030*/  LDSM.16.M88.4 R28, [R209] ;  /* 0x00000000d11c783b */ /* 0x008ee20000000200 */
[C---:B-1----:R-:W-:Y:S06]  /*11040*/  HMMA.16816.F32.BF16 R24, R8.reuse, R4, RZ ;  /* 0x000000040818723c */ /* 0x042fec00000418ff */
[----:B------:R-:W-:Y:S01]  /*11050*/  HMMA.16816.F32.BF16 R4, R8, R6, RZ ;  /* 0x000000060804723c */ /* 0x000fe200000418ff */
[----:B-----5:R-:W1:Y:S01]  /*11060*/  LDSM.16.M88.4 R20, [R216+0x2400] ;  /* 0x00240000d814783b */ /* 0x020e620000000200 */
[----:B------:R-:W5:Y:S03]  /*11070*/  MUFU.TANH R121, R121 ;  /* 0x0000007900797308 */ /* 0x000f660000002400 */
        /* <DEDUP_REMOVED lines=10> */
[----:B------:R-:W-:Y:S01]  /*11120*/  MUFU.TANH R40, R40 ;  /* 0x0000002800287308 */ /* 0x000fe20000002400 */
[----:B--2---:R-:W2:Y:S01]  /*11130*/  LDSM.16.M88.4 R32, [R208] ;  /* 0x00000000d020783b */ /* 0x004ea20000000200 */
[C---:B---3--:R-:W-:Y:S06]  /*11140*/  HMMA.16816.F32.BF16 R24, R12.reuse, R28, R24 ;  /* 0x0000001c0c18723c */ /* 0x048fec0000041818 */
[----:B------:R-:W3:Y:S01]  /*11150*/  MUFU.TANH R249, R249 ;  /* 0x000000f900f97308 */ /* 0x000ee20000002400 */
[----:B----4-:R-:W4:Y:S01]  /*11160*/  LDSM.16.M88.4 R16, [R216+0x2800] ;  /* 0x00280000d810783b */ /* 0x010f220000000200 */
[----:B------:R-:W-:Y:S06]  /*11170*/  HMMA.16816.F32.BF16 R4, R12, R30, R4 ;  /* 0x0000001e0c04723c */ /* 0x000fec0000041804 */
[----:B------:R-:W3:Y:S01]  /*11180*/  MUFU.TANH R106, R106 ;  /* 0x0000006a006a7308 */ /* 0x000ee20000002400 */
[C---:B-1----:R-:W-:Y:S07]  /*11190*/  HMMA.16816.F32.BF16 R28, R8.reuse, R20, RZ ;  /* 0x00000014081c723c */ /* 0x042fee00000418ff */
[----:B------:R-:W1:Y:S01]  /*111a0*/  MUFU.TANH R44, R44 ;  /* 0x0000002c002c7308 */ /* 0x000e620000002400 */
        /* <DEDUP_REMOVED lines=10> */
[C---:B--2---:R-:W-:Y:S01]  /*11250*/  HMMA.16816.F32.BF16 R28, R12.reuse, R32, R28 ;  /* 0x000000200c1c723c */ /* 0x044fe2000004181c */
[----:B------:R2:W-:Y:S07]  /*11260*/  MUFU.TANH R68, R4 ;  /* 0x0000000400447308 */ /* 0x0005ee0000002400 */
[----:B------:R-:W-:Y:S01]  /*11270*/  HMMA.16816.F32.BF16 R20, R12, R34, R20 ;  /* 0x000000220c14723c */ /* 0x000fe20000041814 */
[----:B-----5:R-:W5:Y:S01]  /*11280*/  LDSM.16.M88.4 R24, [R207] ;  /* 0x00000000cf18783b */ /* 0x020f620000000200 */
[----:B------:R-:W1:Y:S04]  /*11290*/  MUFU.TANH R102, R102 ;  /* 0x0000006600667308 */ /* 0x000e680000002400 */
[C---:B----4-:R-:W-:Y:S01]  /*112a0*/  HMMA.16816.F32.BF16 R32, R8.reuse, R16, RZ ;  /* 0x000000100820723c */ /* 0x050fe200000418ff */
[----:B--2---:R-:W2:Y:S05]  /*112b0*/  LDSM.16.M88.4 R4, [R216+0x2c00] ;  /* 0x002c0000d804783b */ /* 0x004eaa0000000200 */
[----:B------:R-:W-:Y:S01]  /*112c0*/  HMMA.16816.F32.BF16 R16, R8, R18, RZ ;  /* 0x000000120810723c */ /* 0x000fe200000418ff */
[----:B------:R-:W4:Y:S03]  /*112d0*/  MUFU.TANH R98, R98 ;  /* 0x0000006200627308 */ /* 0x000f260000002400 */
        /* <DEDUP_REMOVED lines=10> */
[----:B------:R-:W-:Y:S01]  /*11380*/  MUFU.TANH R52, R52 ;  /* 0x0000003400347308 */ /* 0x000fe20000002400 */
[----:B---3--:R-:W3:Y:S01]  /*11390*/  LDSM.16.M88.4 R28, [R206] ;  /* 0x00000000ce1c783b */ /* 0x008ee20000000200 */
[C---:B-----5:R-:W-:Y:S06]  /*113a0*/  HMMA.16816.F32.BF16 R32, R12.reuse, R24, R32 ;  /* 0x000000180c20723c */ /* 0x060fec0000041820 */
[----:B------:R-:W5:Y:S01]  /*113b0*/  MUFU.TANH R251, R251 ;  /* 0x000000fb00fb7308 */ /* 0x000f620000002400 */
[----:B-1----:R-:W1:Y:S01]  /*113c0*/  LDSM.16.M88.4 R20, [R216+0x3000] ;  /* 0x00300000d814783b */ /* 0x002e620000000200 */
[----:B------:R-:W-:Y:S06]  /*113d0*/  HMMA.16816.F32.BF16 R16, R12, R26, R16 ;  /* 0x0000001a0c10723c */ /* 0x000fec0000041810 */
[----:B------:R-:W5:Y:S01]  /*113e0*/  MUFU.TANH R122, R122 ;  /* 0x0000007a007a7308 */ /* 0x000f620000002400 */
[C---:B--2---:R-:W-:Y:S06]  /*113f0*/  HMMA.16816.F32.BF16 R24, R8.reuse, R4, RZ ;  /* 0x000000040818723c */ /* 0x044fec00000418ff */
[----:B------:R-:W-:Y:S01]  /*11400*/  HMMA.16816.F32.BF16 R4, R8, R6, RZ ;  /* 0x000000060804723c */ /* 0x000fe200000418ff */
[----:B------:R-:W2:Y:S02]  /*11410*/  MUFU.TANH R46, R46 ;  /* 0x0000002e002e7308 */ /* 0x000ea40000002400 */
        /* <DEDUP_REMOVED lines=9> */
[C---:B---3--:R-:W-:Y:S01]  /*114b0*/  HMMA.16816.F32.BF16 R24, R12.reuse, R28, R24 ;  /* 0x0000001c0c18723c */ /* 0x048fe20000041818 */
[----:B------:R3:W-:Y:S05]  /*114c0*/  MUFU.TANH R82, R16 ;  /* 0x0000001000527308 */ /* 0x0007ea0000002400 */
[----:B------:R-:W-:Y:S01]  /*114d0*/  HMMA.16816.F32.BF16 R4, R12, R30, R4 ;  /* 0x0000001e0c04723c */ /* 0x000fe20000041804 */
[----:B----4-:R-:W4:Y:S02]  /*114e0*/  LDSM.16.M88.4 R32, [R205] ;  /* 0x00000000cd20783b */ /* 0x010f240000000200 */
[----:B------:R-:W2:Y:S03]  /*114f0*/  MUFU.TANH R124, R124 ;  /* 0x0000007c007c7308 */ /* 0x000ea60000002400 */
[C---:B-1----:R-:W-:Y:S01]  /*11500*/  HMMA.16816.F32.BF16 R28, R8.reuse, R20, RZ ;  /* 0x00000014081c723c */ /* 0x042fe200000418ff */
[----:B---3--:R-:W1:Y:S05]  /*11510*/  LDSM.16.M88.4 R16, [R216+0x3400] ;  /* 0x00340000d810783b */ /* 0x008e6a0000000200 */
[----:B------:R-:W-:Y:S01]  /*11520*/  HMMA.16816.F32.BF16 R20, R8, R22, RZ ;  /* 0x000000160814723c */ /* 0x000fe200000418ff */
[----:B------:R-:W3:Y:S05]  /*11530*/  MUFU.TANH R112, R112 ;  /* 0x0000007000707308 */ /* 0x000eea0000002400 */
        /* <DEDUP_REMOVED lines=9> */
[----:B------:R-:W-:Y:S08]  /*115d0*/  MUFU.TANH R56, R56 ;  /* 0x0000003800387308 */ /* 0x000ff00000002400 */
[----:B------:R-:W3:Y:S01]  /*115e0*/  MUFU.TANH R110, R110 ;  /* 0x0000006e006e7308 */ /* 0x000ee20000002400 */
[----:B-----5:R-:W5:Y:S01]  /*115f0*/  LDSM.16.M88.4 R24, [R204] ;  /* 0x00000000cc18783b */ /* 0x020f620000000200 */
[C---:B----4-:R-:W-:Y:S01]  /*11600*/  HMMA.16816.F32.BF16 R28, R12.reuse, R32, R28 ;  /* 0x000000200c1c723c */ /* 0x050fe2000004181c */
[----:B------:R-:W4:Y:S05]  /*11610*/  S2R R32, SR_TID.X ;  /* 0x0000000000207919 */ /* 0x000f2a0000002100 */
[----:B------:R-:W3:Y:S01]  /*11620*/  MUFU.TANH R62, R62 ;  /* 0x0000003e003e7308 */ /* 0x000ee20000002400 */
[----:B------:R-:W-:Y:S07]  /*11630*/  HMMA.16816.F32.BF16 R20, R12, R34, R20 ;  /* 0x000000220c14723c */ /* 0x000fee0000041814 */
[----:B------:R-:W3:Y:S01]  /*11640*/  MUFU.TANH R58, R58 ;  /* 0x0000003a003a7308 */ /* 0x000ee20000002400 */
[C---:B-1----:R-:W-:Y:S06]  /*11650*/  HMMA.16816.F32.BF16 R4, R8.reuse, R16, RZ ;  /* 0x000000100804723c */ /* 0x042fec00000418ff */
[----:B------:R-:W-:Y:S01]  /*11660*/  HMMA.16816.F32.BF16 R16, R8, R18, RZ ;  /* 0x000000120810723c */ /* 0x000fe200000418ff */
[----:B------:R-:W1:Y:S02]  /*11670*/  MUFU.TANH R60, R60 ;  /* 0x0000003c003c7308 */ /* 0x000e640000002400 */
[----:B------:R-:W-:Y:S01]  /*11680*/  FMUL.FTZ R93, R28, UR4 ;  /* 0x000000041c5d7c20 */ /* 0x000fe20008410000 */
[----:B------:R-:W-:Y:S01]  /*11690*/  FMUL.FTZ R94, R29, UR4 ;  /* 0x000000041d5e7c20 */ /* 0x000fe20008410000 */
[----:B------:R-:W-:Y:S01]  /*116a0*/  FMUL.FTZ R195, R30, UR4 ;  /* 0x000000041ec37c20 */ /* 0x000fe20008410000 */
[----:B------:R-:W-:-:S03]  /*116b0*/  FMUL.FTZ R191, R31, UR4 ;  /* 0x000000041fbf7c20 */ /* 0x000fc60008410000 */
[----:B------:R-:W1:Y:S01]  /*116c0*/  MUFU.TANH R64, R64 ;  /* 0x0000004000407308 */ /* 0x000e620000002400 */
[----:B------:R-:W2:Y:S01]  /*116d0*/  LDSM.16.M88.4 R28, [R216+0x3800] ;  /* 0x00380000d81c783b */ /* 0x000ea20000000200 */
[----:B------:R-:W-:Y:S01]  /*116e0*/  FMUL.FTZ R92, R20, UR4 ;  /* 0x00000004145c7c20 */ /* 0x000fe20008410000 */
[----:B------:R-:W-:Y:S01]  /*116f0*/  FMUL.FTZ R89, R21, UR4 ;  /* 0x0000000415597c20 */ /* 0x000fe20008410000 */
[----:B------:R-:W-:Y:S01]  /*11700*/  FMUL.FTZ R193, R22, UR4 ;  /* 0x0000000416c17c20 */ /* 0x000fe20008410000 */
[----:B------:R-:W-:Y:S01]  /*11710*/  FMUL.FTZ R189, R23, UR4 ;  /* 0x0000000417bd7c20 */ /* 0x000fe20008410000 */
[----:B----4-:R-:W-:Y:S01]  /*11720*/  IMAD.SHL.U32 R32, R32, 0x2, RZ ;  /* 0x0000000220207824 */ /* 0x010fe200078e00ff */
[----:B------:R-:W4:Y:S02]  /*11730*/  LDSM.16.M88.4 R20, [R203] ;  /* 0x00000000cb14783b */ /* 0x000f240000000200 */
[----:B-----5:R-:W-:Y:S01]  /*11740*/  HMMA.16816.F32.BF16 R4, R12, R24, R4 ;  /* 0x000000180c04723c */ /* 0x020fe20000041804 */
[----:B------:R-:W-:Y:S01]  /*11750*/  MUFU.TANH R67, R67 ;  /* 0x0000004300437308 */ /* 0x000fe20000002400 */
[----:B------:R-:W-:-:S04]  /*11760*/  LOP3.LUT R49, R32, 0x6, RZ, 0xc0, !PT ;  /* 0x0000000620317812 */ /* 0x000fc800078ec0ff */
[----:B------:R-:W-:Y:S03]  /*11770*/  HMMA.16816.F32.BF16 R16, R12, R26, R16 ;  /* 0x0000001a0c10723c */ /* 0x000fe60000041810 */
[----:B------:R-:W5:Y:S08]  /*11780*/  MUFU.TANH R70, R70 ;  /* 0x0000004600467308 */ /* 0x000f700000002400 */
[----:B------:R-:W5:Y:S07]  /*11790*/  MUFU.TANH R129, R129 ;  /* 0x0000008100817308 */ /* 0x000f6e0000002400 */
[----:B------:R-:W-:Y:S01]  /*117a0*/  FMUL.FTZ R90, R4, UR4 ;  /* 0x00000004045a7c20 */ /* 0x000fe20008410000 */
[C-C-:B------:R-:W-:Y:S01]  /*117b0*/  LOP3.LUT R4, R50.reuse, 0xf9, R49.reuse, 0xfe, !PT ;  /* 0x000000f932047812 */ /* 0x140fe200078efe31 */
[----:B------:R-:W-:Y:S01]  /*117c0*/  FMUL.FTZ R96, R5, UR4 ;  /* 0x0000000405607c20 */ /* 0x000fe20008410000 */
[--C-:B------:R-:W-:Y:S01]  /*117d0*/  LOP3.LUT R5, R50, 0x1, R49.reuse, 0xfe, !PT ;  /* 0x0000000132057812 */ /* 0x100fe200078efe31 */
[----:B------:R-:W-:Y:S01]  /*117e0*/  FMUL.FTZ R6, R6, UR4 ;  /* 0x0000000406067c20 */ /* 0x000fe20008410000 */
[CC--:B------:R-:W-:Y:S01]  /*117f0*/  ISETP.GE.AND P5, PT, R4.reuse, R48.reuse, PT ;  /* 0x000000300400720c */ /* 0x0c0fe20003fa6270 */
[----:B------:R-:W-:Y:S01]  /*11800*/  FMUL.FTZ R183, R7, UR4 ;  /* 0x0000000407b77c20 */ /* 0x000fe20008410000 */
[----:B------:R-:W-:Y:S01]  /*11810*/  ISETP.GE.AND P1, PT, R4, R47, PT ;  /* 0x0000002f0400720c */ /* 0x000fe20003f26270 */
[----:B------:R4:W-:Y:S01]  /*11820*/  MUFU.TANH R187, R6 ;  /* 0x0000000600bb7308 */ /* 0x0009e20000002400 */
[C---:B--2---:R-:W-:Y:S01]  /*11830*/  HMMA.16816.F32.BF16 R24, R8.reuse, R28, RZ ;  /* 0x0000001c0818723c */ /* 0x044fe200000418ff */
[----:B------:R-:W-:Y:S01]  /*11840*/  LOP3.LUT R4, R50, R49, RZ, 0xfc, !PT ;  /* 0x0000003132047212 */ /* 0x000fe200078efcff */
[----:B------:R-:W-:Y:S01]  /*11850*/  FMUL.FTZ R17, R17, UR4 ;  /* 0x0000000411117c20 */ /* 0x000fe20008410000 */
[-C--:B------:R-:W-:Y:S01]  /*11860*/  ISETP.GE.AND P6, PT, R5, R48.reuse, PT ;  /* 0x000000300500720c */ /* 0x080fe20003fc6270 */
[----:B------:R-:W-:Y:S01]  /*11870*/  FMUL.FTZ R18, R18, UR4 ;  /* 0x0000000412127c20 */ /* 0x000fe20008410000 */
[CC--:B------:R-:W-:Y:S01]  /*11880*/  ISETP.GE.AND P2, PT, R4.reuse, R48.reuse, PT ;  /* 0x000000300400720c */ /* 0x0c0fe20003f46270 */
[----:B------:R-:W-:Y:S01]  /*11890*/  HMMA.16816.F32.BF16 R32, R8, R30, RZ ;  /* 0x0000001e0820723c */ /* 0x000fe200000418ff */
[-C--:B------:R-:W-:Y:S01]  /*118a0*/  ISETP.GE.AND P0, PT, R4, R47.reuse, PT ;  /* 0x0000002f0400720c */ /* 0x080fe20003f06270 */
[----:B------:R-:W-:Y:S01]  /*118b0*/  LDSM.16.M88.4 R28, [R202] ;  /* 0x00000000ca1c783b */ /* 0x000fe20000000200 */
[----:B------:R-:W-:Y:S01]  /*118c0*/  LOP3.LUT R4, R50, 0x8, R49, 0xfe, !PT ;  /* 0x0000000832047812 */ /* 0x000fe200078efe31 */
[----:B------:R-:W-:Y:S01]  /*118d0*/  FMUL.FTZ R19, R19, UR4 ;  /* 0x0000000413137c20 */ /* 0x000fe20008410000 */
[----:B------:R-:W-:Y:S01]  /*118e0*/  FSEL R51, R37, -INF , !P2 ;  /* 0xff80000025337808 */ /* 0x000fe20005000000 */
[----:B------:R-:W-:Y:S01]  /*118f0*/  FMUL.FTZ R37, R16, UR4 ;  /* 0x0000000410257c20 */ /* 0x000fe20008410000 */
[----:B------:R-:W-:Y:S01]  /*11900*/  ISETP.GE.AND P3, PT, R5, R47, PT ;  /* 0x0000002f0500720c */ /* 0x000fe20003f66270 */
[----:B------:R-:W-:Y:S01]  /*11910*/  MUFU.TANH R181, R18 ;  /* 0x0000001200b57308 */ /* 0x000fe20000002400 */
[----:B------:R-:W-:-:S02]  /*11920*/  ISETP.GE.AND P4, PT, R4, R48, PT ;  /* 0x000000300400720c */ /* 0x000fc40003f86270 */
[----:B------:R-:W-:Y:S02]  /*11930*/  ISETP.GE.AND P2, PT, R4, R47, PT ;  /* 0x0000002f0400720c */ /* 0x000fe40003f46270 */
[C-C-:B------:R-:W-:Y:S02]  /*11940*/  LOP3.LUT R5, R50.reuse, 0x9, R49.reuse, 0xfe, !PT ;  /* 0x0000000932057812 */ /* 0x140fe400078efe31 */
[----:B------:R-:W-:Y:S01]  /*11950*/  LOP3.LUT R4, R50, 0x10, R49, 0xfe, !PT ;  /* 0x0000001032047812 */ /* 0x000fe200078efe31 */
[----:B------:R-:W-:Y:S01]  /*11960*/  MUFU.TANH R177, R19 ;  /* 0x0000001300b17308 */ /* 0x000fe20000002400 */
[----:B------:R-:W-:Y:S02]  /*11970*/  FSEL R113, R113, -INF , !P0 ;  /* 0xff80000071717808 */ /* 0x000fe40004000000 */
[----:B------:R-:W-:Y:S02]  /*11980*/  FSEL R53, R36, -INF , !P6 ;  /* 0xff80000024357808 */ /* 0x000fe40007000000 */
[----:B------:R-:W-:-:S02]  /*11990*/  FSEL R105, R105, -INF , !P3 ;  /* 0xff80000069697808 */ /* 0x000fc40005800000 */
[----:B------:R-:W-:Y:S01]  /*119a0*/  FSEL R55, R41, -INF , !P4 ;  /* 0xff80000029377808 */ /* 0x000fe20006000000 */
[----:B------:R2:W-:Y:S01]  /*119b0*/  MUFU.TANH R36, R17 ;  /* 0x0000001100247308 */ /* 0x0005e20000002400 */
[CC--:B------:R-:W-:Y:S02]  /*119c0*/  ISETP.GE.AND P0, PT, R5.reuse, R48.reuse, PT ;  /* 0x000000300500720c */ /* 0x0c0fe40003f06270 */
[-C--:B------:R-:W-:Y:S02]  /*119d0*/  ISETP.GE.AND P6, PT, R5, R47.reuse, PT ;  /* 0x0000002f0500720c */ /* 0x080fe40003fc6270 */
[C---:B------:R-:W-:Y:S02]  /*119e0*/  ISETP.GE.AND P3, PT, R4.reuse, R48, PT ;  /* 0x000000300400720c */ /* 0x040fe40003f66270 */
[----:B------:R-:W-:Y:S01]  /*119f0*/  ISETP.GE.AND P4, PT, R4, R47, PT ;  /* 0x0000002f0400720c */ /* 0x000fe20003f86270 */
[----:B------:R-:W5:Y:S01]  /*11a00*/  MUFU.TANH R71, R71 ;  /* 0x0000004700477308 */ /* 0x000f620000002400 */
[----:B----4-:R-:W-:Y:S01]  /*11a10*/  HMMA.16816.F32.BF16 R4, R12, R20, R24 ;  /* 0x000000140c04723c */ /* 0x010fe20000041818 */
[----:B------:R-:W4:Y:S01]  /*11a20*/  LDSM.16.M88.4 R24, [R216+0x3c00] ;  /* 0x003c0000d818783b */ /* 0x000f220000000200 */
[----:B------:R-:W-:-:S02]  /*11a30*/  FSEL R119, R119, -INF , !P2 ;  /* 0xff80000077777808 */ /* 0x000fc40005000000 */
[----:B------:R-:W-:Y:S02]  /*11a40*/  FSEL R57, R3, -INF , !P0 ;  /* 0xff80000003397808 */ /* 0x000fe40004000000 */
[C-C-:B------:R-:W-:Y:S01]  /*11a50*/  LOP3.LUT R3, R50.reuse, 0x19, R49.reuse, 0xfe, !PT ;  /* 0x0000001932037812 */ /* 0x140fe200078efe31 */
[----:B------:R-:W5:Y:S01]  /*11a60*/  MUFU.TANH R245, R245 ;  /* 0x000000f500f57308 */ /* 0x000f620000002400 */
[C-C-:B------:R-:W-:Y:S02]  /*11a70*/  LOP3.LUT R20, R50.reuse, 0x11, R49.reuse, 0xfe, !PT ;  /* 0x0000001132147812 */ /* 0x140fe400078efe31 */
[----:B------:R-:W-:Y:S02]  /*11a80*/  LOP3.LUT R16, R50, 0x18, R49, 0xfe, !PT ;  /* 0x0000001832107812 */ /* 0x000fe400078efe31 */
[----:B------:R-:W-:Y:S02]  /*11a90*/  ISETP.GE.AND P2, PT, R20, R48, PT ;  /* 0x000000301400720c */ /* 0x000fe40003f46270 */
[----:B------:R-:W-:Y:S01]  /*11aa0*/  FSEL R153, R153, -INF , !P4 ;  /* 0xff80000099997808 */ /* 0x000fe20006000000 */
[----:B------:R-:W5:Y:S01]  /*11ab0*/  MUFU.TANH R247, R247 ;  /* 0x000000f700f77308 */ /* 0x000f620000002400 */
[----:B------:R-:W-:-:S02]  /*11ac0*/  FSEL R61, R39, -INF , !P2 ;  /* 0xff800000273d7808 */ /* 0x000fc40005000000 */
[----:B------:R-:W-:Y:S02]  /*11ad0*/  FSEL R127, R127, -INF , !P6 ;  /* 0xff8000007f7f7808 */ /* 0x000fe40007000000 */
[----:B------:R-:W-:Y:S02]  /*11ae0*/  FSEL R59, R38, -INF , !P3 ;  /* 0xff800000263b7808 */ /* 0x000fe40005800000 */
[CC--:B------:R-:W-:Y:S01]  /*11af0*/  ISETP.GE.AND P2, PT, R3.reuse, R48.reuse, PT ;  /* 0x000000300300720c */ /* 0x0c0fe20003f46270 */
[----:B------:R-:W-:Y:S01]  /*11b00*/  MUFU.TANH R72, R72 ;  /* 0x0000004800487308 */ /* 0x000fe20000002400 */
[-C--:B------:R-:W-:Y:S01]  /*11b10*/  ISETP.GE.AND P4, PT, R3, R47.reuse, PT ;  /* 0x0000002f0300720c */ /* 0x080fe20003f86270 */
[----:B------:R-:W-:Y:S01]  /*11b20*/  FMUL.FTZ R3, R4, UR4 ;  /* 0x0000000404037c20 */ /* 0x000fe20008410000 */
[-C--:B------:R-:W-:Y:S01]  /*11b30*/  ISETP.GE.AND P0, PT, R20, R47.reuse, PT ;  /* 0x0000002f1400720c */ /* 0x080fe20003f06270 */
[----:B------:R-:W-:Y:S01]  /*11b40*/  FMUL.FTZ R38, R5, UR4 ;  /* 0x0000000405267c20 */ /* 0x000fe20008410000 */
[----:B------:R-:W-:Y:S01]  /*11b50*/  ISETP.GE.AND P6, PT, R16, R48, PT ;  /* 0x000000301000720c */ /* 0x000fe20003fc6270 */
[----:B------:R-:W-:Y:S01]  /*11b60*/  FMUL.FTZ R6, R6, UR4 ;  /* 0x0000000406067c20 */ /* 0x000fe20008410000 */
[----:B------:R-:W-:Y:S01]  /*11b70*/  ISETP.GE.AND P3, PT, R16, R47, PT ;  /* 0x0000002f1000720c */ /* 0x000fe20003f66270 */
[----:B------:R-:W-:Y:S01]  /*11b80*/  FMUL.FTZ R169, R7, UR4 ;  /* 0x0000000407a97c20 */ /* 0x000fe20008410000 */
[C-C-:B------:R-:W-:Y:S01]  /*11b90*/  LOP3.LUT R16, R50.reuse, 0x20, R49.reuse, 0xfe, !PT ;  /* 0x0000002032107812 */ /* 0x140fe200078efe31 */
[----:B------:R3:W-:Y:S01]  /*11ba0*/  MUFU.TANH R173, R6 ;  /* 0x0000000600ad7308 */ /* 0x0007e20000002400 */
[----:B------:R-:W-:Y:S01]  /*11bb0*/  LOP3.LUT R4, R50, 0x21, R49, 0xfe, !PT ;  /* 0x0000002132047812 */ /* 0x000fe200078efe31 */
[----:B------:R-:W-:Y:S01]  /*11bc0*/  HMMA.16816.F32.BF16 R20, R12, R22, R32 ;  /* 0x000000160c14723c */ /* 0x000fe20000041820 */
[----:B------:R-:W-:-:S02]  /*11bd0*/  FSEL R121, R121, -INF , !P0 ;  /* 0xff80000079797808 */ /* 0x000fc40004000000 */
[----:B------:R-:W-:Y:S02]  /*11be0*/  FSEL R65, R42, -INF , !P6 ;  /* 0xff8000002a417808 */ /* 0x000fe40007000000 */
[----:B------:R-:W-:Y:S01]  /*11bf0*/  FSEL R249, R249, -INF , !P3 ;  /* 0xff800000f9f97808 */ /* 0x000fe20005800000 */
[C---:B----4-:R-:W-:Y:S01]  /*11c00*/  HMMA.16816.F32.BF16 R32, R8.reuse, R26, RZ ;  /* 0x0000001a0820723c */ /* 0x050fe200000418ff */
[----:B------:R-:W-:Y:S01]  /*11c10*/  FSEL R69, R40, -INF , !P2 ;  /* 0xff80000028457808 */ /* 0x000fe20005000000 */
[----:B------:R-:W4:Y:S01]  /*11c20*/  MUFU.TANH R243, R243 ;  /* 0x000000f300f37308 */ /* 0x000f220000002400 */
[CC--:B------:R-:W-:Y:S02]  /*11c30*/  ISETP.GE.AND P0, PT, R16.reuse, R48.reuse, PT ;  /* 0x000000301000720c */ /* 0x0c0fe40003f06270 */
[-C--:B------:R-:W-:Y:S02]  /*11c40*/  ISETP.GE.AND P6, PT, R16, R47.reuse, PT ;  /* 0x0000002f1000720c */ /* 0x080fe40003fc6270 */
[C---:B------:R-:W-:Y:S01]  /*11c50*/  ISETP.GE.AND P3, PT, R4.reuse, R48, PT ;  /* 0x000000300400720c */ /* 0x040fe20003f66270 */
[----:B--2---:R-:W-:Y:S01]  /*11c60*/  HMMA.16816.F32.BF16 R16, R8, R24, RZ ;  /* 0x000000180810723c */ /* 0x004fe200000418ff */
[----:B------:R-:W-:Y:S01]  /*11c70*/  ISETP.GE.AND P2, PT, R4, R47, PT ;  /* 0x0000002f0400720c */ /* 0x000fe20003f46270 */
[----:B------:R-:W2:Y:S01]  /*11c80*/  MUFU.TANH R241, R241 ;  /* 0x000000f100f17308 */ /* 0x000ea20000002400 */
[----:B------:R-:W-:-:S02]  /*11c90*/  LOP3.LUT R5, R50, 0x28, R49, 0xfe, !PT ;  /* 0x0000002832057812 */ /* 0x000fc400078efe31 */
[----:B------:R-:W-:Y:S02]  /*11ca0*/  LOP3.LUT R4, R50, 0x29, R49, 0xfe, !PT ;  /* 0x0000002932047812 */ /* 0x000fe400078efe31 */
[----:B------:R-:W-:Y:S02]  /*11cb0*/  FSEL R106, R106, -INF , !P4 ;  /* 0xff8000006a6a7808 */ /* 0x000fe40006000000 */
[----:B------:R-:W-:Y:S01]  /*11cc0*/  FSEL R75, R43, -INF , !P0 ;  /* 0xff8000002b4b7808 */ /* 0x000fe20004000000 */
[----:B------:R-:W-:Y:S01]  /*11cd0*/  FMUL.FTZ R40, R20, UR4 ;  /* 0x0000000414287c20 */ /* 0x000fe20008410000 */
[----:B------:R-:W-:Y:S01]  /*11ce0*/  FSEL R73, R44, -INF , !P3 ;  /* 0xff8000002c497808 */ /* 0x000fe20005800000 */
[----:B------:R-:W-:Y:S01]  /*11cf0*/  FMUL.FTZ R21, R21, UR4 ;  /* 0x0000000415157c20 */ /* 0x000fe20008410000 */
[----:B------:R-:W-:Y:S01]  /*11d00*/  FSEL R102, R102, -INF , !P6 ;  /* 0xff80000066667808 */ /* 0x000fe20007000000 */
[----:B------:R-:W-:Y:S01]  /*11d10*/  FMUL.FTZ R22, R22, UR4 ;  /* 0x0000000416167c20 */ /* 0x000fe20008410000 */
[-C--:B------:R-:W-:Y:S01]  /*11d20*/  ISETP.GE.AND P4, PT, R5, R48.reuse, PT ;  /* 0x000000300500720c */ /* 0x080fe20003f86270 */
[----:B------:R-:W-:Y:S01]  /*11d30*/  FMUL.FTZ R23, R23, UR4 ;  /* 0x0000000417177c20 */ /* 0x000fe20008410000 */
[----:B------:R-:W-:Y:S01]  /*11d40*/  ISETP.GE.AND P0, PT, R5, R47, PT ;  /* 0x0000002f0500720c */ /* 0x000fe20003f06270 */
[----:B------:R-:W-:Y:S01]  /*11d50*/  MUFU.TANH R39, R21 ;  /* 0x0000001500277308 */ /* 0x000fe20000002400 */
[----:B------:R-:W-:-:S02]  /*11d60*/  ISETP.GE.AND P3, PT, R4, R48, PT ;  /* 0x000000300400720c */ /* 0x000fc40003f66270 */
[----:B------:R-:W-:Y:S02]  /*11d70*/  ISETP.GE.AND P6, PT, R4, R47, PT ;  /* 0x0000002f0400720c */ /* 0x000fe40003fc6270 */
[C-C-:B------:R-:W-:Y:S01]  /*11d80*/  LOP3.LUT R5, R50.reuse, 0x30, R49.reuse, 0xfe, !PT ;  /* 0x0000003032057812 */ /* 0x140fe200078efe31 */
[C---:B------:R-:W-:Y:S01]  /*11d90*/  HMMA.16816.F32.BF16 R16, R12.reuse, R28, R16 ;  /* 0x0000001c0c10723c */ /* 0x040fe20000041810 */
[----:B------:R-:W-:Y:S01]  /*11da0*/  LOP3.LUT R4, R50, 0x31, R49, 0xfe, !PT ;  /* 0x0000003132047812 */ /* 0x000fe200078efe31 */
[----:B------:R-:W-:Y:S01]  /*11db0*/  MUFU.TANH R165, R22 ;  /* 0x0000001600a57308 */ /* 0x000fe20000002400 */
[----:B------:R-:W-:Y:S02]  /*11dc0*/  FSEL R98, R98, -INF , !P2 ;  /* 0xff80000062627808 */ /* 0x000fe40005000000 */
[----:B------:R-:W-:Y:S01]  /*11dd0*/  FSEL R77, R54, -INF , !P4 ;  /* 0xff800000364d7808 */ /* 0x000fe20006000000 */
[----:B------:R-:W-:Y:S01]  /*11de0*/  HMMA.16816.F32.BF16 R28, R12, R30, R32 ;  /* 0x0000001e0c1c723c */ /* 0x000fe20000041820 */
[----:B------:R-:W-:-:S02]  /*11df0*/  FSEL R251, R251, -INF , !P0 ;  /* 0xff800000fbfb7808 */ /* 0x000fc40004000000 */
[----:B------:R-:W-:Y:S01]  /*11e00*/  FSEL R79, R52, -INF , !P3 ;  /* 0xff800000344f7808 */ /* 0x000fe20005800000 */
[----:B------:R1:W-:Y:S01]  /*11e10*/  MUFU.TANH R159, R23 ;  /* 0x00000017009f7308 */ /* 0x0003e20000002400 */
[CC--:B------:R-:W-:Y:S02]  /*11e20*/  ISETP.GE.AND P2, PT, R5.reuse, R48.reuse, PT ;  /* 0x000000300500720c */ /* 0x0c0fe40003f46270 */
[-C--:B------:R-:W-:Y:S02]  /*11e30*/  ISETP.GE.AND P4, PT, R5, R47.reuse, PT ;  /* 0x0000002f0500720c */ /* 0x080fe40003f86270 */
[C---:B------:R-:W-:Y:S02]  /*11e40*/  ISETP.GE.AND P0, PT, R4.reuse, R48, PT ;  /* 0x000000300400720c */ /* 0x040fe40003f06270 */
[----:B------:R-:W-:Y:S01]  /*11e50*/  ISETP.GE.AND P3, PT, R4, R47, PT ;  /* 0x0000002f0400720c */ /* 0x000fe20003f66270 */
[----:B------:R-:W2:Y:S01]  /*11e60*/  MUFU.TANH R78, R78 ;  /* 0x0000004e004e7308 */ /* 0x000ea20000002400 */
[----:B---3--:R-:W1:Y:S01]  /*11e70*/  LDSM.16.M88.4 R4, [R216+0x4000] ;  /* 0x00400000d804783b */ /* 0x008e620000000200 */
[----:B------:R-:W-:-:S02]  /*11e80*/  LOP3.LUT R24, R50, 0x38, R49, 0xfe, !PT ;  /* 0x0000003832187812 */ /* 0x000fc400078efe31 */
[----:B------:R-:W-:Y:S02]  /*11e90*/  FSEL R122, R122, -INF , !P6 ;  /* 0xff8000007a7a7808 */ /* 0x000fe40007000000 */
[----:B------:R-:W-:Y:S01]  /*11ea0*/  FSEL R85, R45, -INF , !P2 ;  /* 0xff8000002d557808 */ /* 0x000fe20005000000 */
[----:B------:R-:W-:Y:S01]  /*11eb0*/  FMUL.FTZ R41, R16, UR4 ;  /* 0x0000000410297c20 */ /* 0x000fe20008410000 */
[CC--:B------:R-:W-:Y:S01]  /*11ec0*/  ISETP.GE.AND P6, PT, R24.reuse, R48.reuse, PT ;  /* 0x000000301800720c */ /* 0x0c0fe20003fc6270 */
[----:B------:R-:W-:Y:S01]  /*11ed0*/  FMUL.FTZ R42, R17, UR4 ;  /* 0x00000004112a7c20 */ /* 0x000fe20008410000 */
[-C--:B------:R-:W-:Y:S01]  /*11ee0*/  ISETP.GE.AND P2, PT, R24, R47.reuse, PT ;  /* 0x0000002f1800720c */ /* 0x080fe20003f46270 */
[----:B------:R-:W-:Y:S01]  /*11ef0*/  FMUL.FTZ R18, R18, UR4 ;  /* 0x0000000412127c20 */ /* 0x000fe20008410000 */
[----:B------:R-:W3:Y:S01]  /*11f00*/  LDSM.16.M88.4 R24, [R201] ;  /* 0x00000000c918783b */ /* 0x000ee20000000200 */
[--C-:B------:R-:W-:Y:S01]  /*11f10*/  LOP3.LUT R20, R50, 0x39, R49.reuse, 0xfe, !PT ;  /* 0x0000003932147812 */ /* 0x100fe200078efe31 */
[----:B------:R-:W-:Y:S01]  /*11f20*/  FMUL.FTZ R131, R19, UR4 ;  /* 0x0000000413837c20 */ /* 0x000fe20008410000 */
[----:B------:R-:W-:Y:S01]  /*11f30*/  FSEL R83, R46, -INF , !P0 ;  /* 0xff8000002e537808 */ /* 0x000fe20004000000 */
[----:B------:R-:W-:Y:S01]  /*11f40*/  MUFU.TANH R149, R18 ;  /* 0x0000001200957308 */ /* 0x000fe20000002400 */
[----:B------:R-:W-:Y:S01]  /*11f50*/  FSEL R124, R124, -INF , !P4 ;  /* 0xff8000007c7c7808 */ /* 0x000fe20006000000 */
[----:B------:R-:W-:Y:S01]  /*11f60*/  FMUL.FTZ R28, R28, UR4 ;  /* 0x000000041c1c7c20 */ /* 0x000fe20008410000 */
[C---:B------:R-:W-:Y:S01]  /*11f70*/  ISETP.GE.AND P0, PT, R20.reuse, R48, PT ;  /* 0x000000301400720c */ /* 0x040fe20003f06270 */
[----:B------:R-:W-:Y:S01]  /*11f80*/  FMUL.FTZ R29, R29, UR4 ;  /* 0x000000041d1d7c20 */ /* 0x000fe20008410000 */
[----:B------:R-:W-:Y:S01]  /*11f90*/  ISETP.GE.AND P4, PT, R20, R47, PT ;  /* 0x0000002f1400720c */ /* 0x000fe20003f86270 */
[----:B------:R-:W-:Y:S01]  /*11fa0*/  FMUL.FTZ R125, R30, UR4 ;  /* 0x000000041e7d7c20 */ /* 0x000fe20008410000 */
[----:B------:R-:W-:Y:S01]  /*11fb0*/  LOP3.LUT R20, R50, 0x40, R49, 0xfe, !PT ;  /* 0x0000004032147812 */ /* 0x000fe200078efe31 */
[----:B------:R-:W2:Y:S01]  /*11fc0*/  MUFU.TANH R239, R239 ;  /* 0x000000ef00ef7308 */ /* 0x000ea20000002400 */
[----:B------:R-:W-:Y:S01]  /*11fd0*/  FSEL R112, R112, -INF , !P3 ;  /* 0xff80000070707808 */ /* 0x000fe20005800000 */
[----:B------:R-:W-:Y:S01]  /*11fe0*/  FMUL.FTZ R115, R31, UR4 ;  /* 0x000000041f737c20 */ /* 0x000fe20008410000 */
[----:B------:R-:W-:-:S02]  /*11ff0*/  FSEL R63, R63, -INF , !P6 ;  /* 0xff8000003f3f7808 */ /* 0x000fc40007000000 */
[CC--:B------:R-:W-:Y:S02]  /*12000*/  ISETP.GE.AND P3, PT, R20.reuse, R48.reuse, PT ;  /* 0x000000301400720c */ /* 0x0c0fe40003f66270 */
[-C--:B------:R-:W-:Y:S01]  /*12010*/  ISETP.GE.AND P6, PT, R20, R47.reuse, PT ;  /* 0x0000002f1400720c */ /* 0x080fe20003fc6270 */
[----:B------:R-:W-:Y:S01]  /*12020*/  MUFU.TANH R44, R28 ;  /* 0x0000001c002c7308 */ /* 0x000fe20000002400 */
[----:B------:R-:W-:Y:S02]  /*12030*/  LOP3.LUT R20, R50, 0x41, R49, 0xfe, !PT ;  /* 0x0000004132147812 */ /* 0x000fe400078efe31 */
[----:B------:R-:W-:Y:S02]  /*12040*/  FSEL R110, R110, -INF , !P2 ;  /* 0xff8000006e6e7808 */ /* 0x000fe40005000000 */
[----:B------:R-:W-:Y:S02]  /*12050*/  FSEL R91, R56, -INF , !P0 ;  /* 0xff800000385b7808 */ /* 0x000fe40004000000 */
[C---:B------:R-:W-:Y:S01]  /*12060*/  ISETP.GE.AND P2, PT, R20.reuse, R48, PT ;  /* 0x000000301400720c */ /* 0x040fe20003f46270 */
[----:B------:R5:W-:Y:S01]  /*12070*/  MUFU.TANH R43, R29 ;  /* 0x0000001d002b7308 */ /* 0x000be20000002400 */
[----:B------:R-:W-:-:S02]  /*12080*/  ISETP.GE.AND P0, PT, R20, R47, PT ;  /* 0x0000002f1400720c */ /* 0x000fc40003f06270 */
[----:B-1----:R-:W-:Y:S01]  /*12090*/  HMMA.16816.F32.BF16 R20, R8, R4, RZ ;  /* 0x000000040814723c */ /* 0x002fe200000418ff */
[--C-:B------:R-:W-:Y:S02]  /*120a0*/  LOP3.LUT R16, R50, 0x48, R49.reuse, 0xfe, !PT ;  /* 0x0000004832107812 */ /* 0x100fe400078efe31 */
[----:B------:R-:W-:Y:S02]  /*120b0*/  FSEL R34, R62, -INF , !P4 ;  /* 0xff8000003e227808 */ /* 0x000fe40006000000 */
[----:B------:R-:W-:Y:S01]  /*120c0*/  FSEL R95, R66, -INF , !P3 ;  /* 0xff800000425f7808 */ /* 0x000fe20005800000 */
[----:B------:R-:W1:Y:S01]  /*120d0*/  MUFU.TANH R237, R237 ;  /* 0x000000ed00ed7308 */ /* 0x000e620000002400 */
[C---:B------:R-:W-:Y:S02]  /*120e0*/  ISETP.GE.AND P4, PT, R16.reuse, R48, PT ;  /* 0x000000301000720c */ /* 0x040fe40003f86270 */
[----:B------:R-:W-:Y:S02]  /*120f0*/  ISETP.GE.AND P3, PT, R16, R47, PT ;  /* 0x0000002f1000720c */ /* 0x000fe40003f66270 */
[----:B------:R-:W-:-:S02]  /*12100*/  LOP3.LUT R17, R50, 0x49, R49, 0xfe, !PT ;  /* 0x0000004932117812 */ /* 0x000fc400078efe31 */
[----:B------:R-:W-:Y:S01]  /*12110*/  LOP3.LUT R16, R50, 0x50, R49, 0xfe, !PT ;  /* 0x0000005032107812 */ /* 0x000fe200078efe31 */
[----:B-----5:R-:W-:Y:S01]  /*12120*/  LDSM.16.M88.4 R28, [R200] ;  /* 0x00000000c81c783b */ /* 0x020fe20000000200 */
[----:B------:R-:W-:Y:S01]  /*12130*/  FSEL R99, R58, -INF , !P2 ;  /* 0xff8000003a637808 */ /* 0x000fe20005000000 */
[----:B------:R-:W-:Y:S01]  /*12140*/  MUFU.TANH R81, R81 ;  /* 0x0000005100517308 */ /* 0x000fe20000002400 */
[----:B------:R-:W-:Y:S02]  /*12150*/  FSEL R32, R60, -INF , !P6 ;  /* 0xff8000003c207808 */ /* 0x000fe40007000000 */
[----:B------:R-:W-:Y:S02]  /*12160*/  FSEL R35, R64, -INF , !P0 ;  /* 0xff80000040237808 */ /* 0x000fe40004000000 */
[----:B------:R-:W-:Y:S02]  /*12170*/  FSEL R161, R68, -INF , !P4 ;  /* 0xff80000044a17808 */ /* 0x000fe40006000000 */
[C---:B------:R-:W-:Y:S01]  /*12180*/  ISETP.GE.AND P2, PT, R17.reuse, R48, PT ;  /* 0x000000301100720c */ /* 0x040fe20003f46270 */
[----:B------:R-:W5:Y:S01]  /*12190*/  MUFU.TANH R235, R235 ;  /* 0x000000eb00eb7308 */ /* 0x000f620000002400 */
[----:B------:R-:W-:-:S02]  /*121a0*/  ISETP.GE.AND P6, PT, R17, R47, PT ;  /* 0x0000002f1100720c */ /* 0x000fc40003fc6270 */
[C---:B------:R-:W-:Y:S02]  /*121b0*/  ISETP.GE.AND P0, PT, R16.reuse, R48, PT ;  /* 0x000000301000720c */ /* 0x040fe40003f06270 */
[----:B------:R-:W-:Y:S02]  /*121c0*/  ISETP.GE.AND P4, PT, R16, R47, PT ;  /* 0x0000002f1000720c */ /* 0x000fe40003f86270 */
[----:B---3--:R-:W-:Y:S01]  /*121d0*/  HMMA.16816.F32.BF16 R16, R12, R24, R20 ;  /* 0x000000180c10723c */ /* 0x008fe20000041814 */
[----:B------:R-:W3:Y:S01]  /*121e0*/  LDSM.16.M88.4 R20, [R216+0x4400] ;  /* 0x00440000d814783b */ /* 0x000ee20000000200 */
[C-C-:B------:R-:W-:Y:S01]  /*121f0*/  LOP3.LUT R5, R50.reuse, 0x51, R49.reuse, 0xfe, !PT ;  /* 0x0000005132057812 */ /* 0x140fe200078efe31 */
[----:B------:R-:W5:Y:S01]  /*12200*/  MUFU.TANH R231, R231 ;  /* 0x000000e700e77308 */ /* 0x000f620000002400 */
[----:B------:R-:W-:Y:S02]  /*12210*/  LOP3.LUT R4, R50, 0x58, R49, 0xfe, !PT ;  /* 0x0000005832047812 */ /* 0x000fe400078efe31 */
[----:B------:R-:W-:-:S02]  /*12220*/  FSEL R33, R70, -INF , !P3 ;  /* 0xff80000046217808 */ /* 0x000fc40005800000 */
[----:B------:R-:W-:Y:S02]  /*12230*/  FSEL R67, R67, -INF , !P2 ;  /* 0xff80000043437808 */ /* 0x000fe40005000000 */
[----:B------:R-:W-:Y:S01]  /*12240*/  FSEL R129, R129, -INF , !P6 ;  /* 0xff80000081817808 */ /* 0x000fe20007000000 */
[----:B------:R-:W5:Y:S01]  /*12250*/  MUFU.TANH R88, R88 ;  /* 0x0000005800587308 */ /* 0x000f620000002400 */
[----:B------:R-:W-:Y:S02]  /*12260*/  FSEL R167, R76, -INF , !P0 ;  /* 0xff8000004ca77808 */ /* 0x000fe40004000000 */
[CC--:B------:R-:W-:Y:S02]  /*12270*/  ISETP.GE.AND P3, PT, R5.reuse, R48.reuse, PT ;  /* 0x000000300500720c */ /* 0x0c0fe40003f66270 */
[-C--:B------:R-:W-:Y:S02]  /*12280*/  ISETP.GE.AND P2, PT, R5, R47.reuse, PT ;  /* 0x0000002f0500720c */ /* 0x080fe40003f46270 */
[C---:B------:R-:W-:Y:S01]  /*12290*/  ISETP.GE.AND P6, PT, R4.reuse, R48, PT ;  /* 0x000000300400720c */ /* 0x040fe20003fc6270 */
[----:B------:R-:W5:Y:S01]  /*122a0*/  MUFU.TANH R199, R199 ;  /* 0x000000c700c77308 */ /* 0x000f620000002400 */
[----:B------:R-:W-:-:S02]  /*122b0*/  ISETP.GE.AND P0, PT, R4, R47, PT ;  /* 0x0000002f0400720c */ /* 0x000fc40003f06270 */
[----:B------:R-:W-:Y:S01]  /*122c0*/  HMMA.16816.F32.BF16 R4, R8, R6, RZ ;  /* 0x000000060804723c */ /* 0x000fe200000418ff */
[--C-:B------:R-:W-:Y:S01]  /*122d0*/  LOP3.LUT R25, R50, 0x59, R49.reuse, 0xfe, !PT ;  /* 0x0000005932197812 */ /* 0x100fe200078efe31 */
[----:B------:R-:W-:Y:S01]  /*122e0*/  FMUL.FTZ R45, R16, UR4 ;  /* 0x00000004102d7c20 */ /* 0x000fe20008410000 */
[----:B------:R-:W-:Y:S01]  /*122f0*/  LOP3.LUT R24, R50, 0x60, R49, 0xfe, !PT ;  /* 0x0000006032187812 */ /* 0x000fe200078efe31 */
[----:B------:R-:W-:Y:S01]  /*12300*/  FMUL.FTZ R46, R17, UR4 ;  /* 0x00000004112e7c20 */ /* 0x000fe20008410000 */
[----:B------:R-:W-:Y:S01]  /*12310*/  FSEL R71, R71, -INF , !P3 ;  /* 0xff80000047477808 */ /* 0x000fe20005800000 */
[----:B------:R-:W-:Y:S01]  /*12320*/  FMUL.FTZ R18, R18, UR4 ;  /* 0x0000000412127c20 */ /* 0x000fe20008410000 */
[----:B------:R-:W-:Y:S01]  /*12330*/  FSEL R245, R245, -INF , !P2 ;  /* 0xff800000f5f57808 */ /* 0x000fe20005000000 */
[----:B------:R-:W-:Y:S01]  /*12340*/  FMUL.FTZ R19, R19, UR4 ;  /* 0x0000000413137c20 */ /* 0x000fe20008410000 */
[----:B------:R-:W-:Y:S01]  /*12350*/  FSEL R175, R74, -INF , !P6 ;  /* 0xff8000004aaf7808 */ /* 0x000fe20007000000 */
[----:B------:R-:W-:Y:S01]  /*12360*/  MUFU.TANH R84, R84 ;  /* 0x0000005400547308 */ /* 0x000fe20000002400 */
[----:B------:R-:W-:-:S02]  /*12370*/  ISETP.GE.AND P3, PT, R25, R48, PT ;  /* 0x000000301900720c */ /* 0x000fc40003f66270 */
[CC--:B------:R-:W-:Y:S02]  /*12380*/  ISETP.GE.AND P2, PT, R24.reuse, R48.reuse, PT ;  /* 0x000000301800720c */ /* 0x0c0fe40003f46270 */
[-C--:B------:R-:W-:Y:S02]  /*12390*/  ISETP.GE.AND P6, PT, R24, R47.reuse, PT ;  /* 0x0000002f1800720c */ /* 0x080fe40003fc6270 */
[----:B------:R-:W-:Y:S01]  /*123a0*/  LOP3.LUT R24, R50, 0x61, R49, 0xfe, !PT ;  /* 0x0000006132187812 */ /* 0x000fe200078efe31 */
[----:B------:R-:W5:Y:S01]  /*123b0*/  MUFU.TANH R197, R197 ;  /* 0x000000c500c57308 */ /* 0x000f620000002400 */
[----:B------:R-:W-:Y:S02]  /*123c0*/  FSEL R247, R247, -INF , !P4 ;  /* 0xff800000f7f77808 */ /* 0x000fe40006000000 */
[----:B----4-:R-:W-:Y:S02]  /*123d0*/  FSEL R243, R243, -INF , !P0 ;  /* 0xff800000f3f37808 */ /* 0x010fe40004000000 */
[----:B------:R-:W-:Y:S01]  /*123e0*/  FSEL R72, R72, -INF , !P3 ;  /* 0xff80000048487808 */ /* 0x000fe20005800000 */
[----:B------:R-:W-:Y:S01]  /*123f0*/  HMMA.16816.F32.BF16 R4, R12, R26, R4 ;  /* 0x0000001a0c04723c */ /* 0x000fe20000041804 */
[----:B------:R-:W-:Y:S01]  /*12400*/  ISETP.GE.AND P4, PT, R25, R47, PT ;  /* 0x0000002f1900720c */ /* 0x000fe20003f86270 */
[----:B------:R-:W-:Y:S01]  /*12410*/  MUFU.TANH R107, R18 ;  /* 0x00000012006b7308 */ /* 0x000fe20000002400 */
[----:B------:R-:W-:-:S02]  /*12420*/  ISETP.GE.AND P0, PT, R24, R48, PT ;  /* 0x000000301800720c */ /* 0x000fc40003f06270 */
[----:B------:R-:W-:Y:S02]  /*12430*/  ISETP.GE.AND P3, PT, R24, R47, PT ;  /* 0x0000002f1800720c */ /* 0x000fe40003f66270 */
[C-C-:B------:R-:W-:Y:S02]  /*12440*/  LOP3.LUT R24, R50.reuse, 0x68, R49.reuse, 0xfe, !PT ;  /* 0x0000006832187812 */ /* 0x140fe400078efe31 */
[----:B------:R-:W-:Y:S01]  /*12450*/  LOP3.LUT R16, R50, 0x69, R49, 0xfe, !PT ;  /* 0x0000006932107812 */ /* 0x000fe200078efe31 */
[----:B------:R4:W-:Y:S01]  /*12460*/  MUFU.TANH R101, R19 ;  /* 0x0000001300657308 */ /* 0x0009e20000002400 */
[----:B--2---:R-:W-:Y:S02]  /*12470*/  FSEL R241, R241, -INF , !P4 ;  /* 0xff800000f1f17808 */ /* 0x004fe40006000000 */
[----:B------:R-:W-:Y:S02]  /*12480*/  FSEL R80, R80, -INF , !P2 ;  /* 0xff80000050507808 */ /* 0x000fe40005000000 */
[----:B------:R-:W-:-:S02]  /*12490*/  FSEL R78, R78, -INF , !P0 ;  /* 0xff8000004e4e7808 */ /* 0x000fc40004000000 */
[----:B------:R-:W-:Y:S01]  /*124a0*/  FSEL R239, R239, -INF , !P6 ;  /* 0xff800000efef7808 */ /* 0x000fe20007000000 */
[----:B------:R-:W2:Y:S01]  /*124b0*/  MUFU.TANH R179, R179 ;  /* 0x000000b300b37308 */ /* 0x000ea20000002400 */
[CC--:B------:R-:W-:Y:S02]  /*124c0*/  ISETP.GE.AND P4, PT, R24.reuse, R48.reuse, PT ;  /* 0x000000301800720c */ /* 0x0c0fe40003f86270 */
[-C--:B------:R-:W-:Y:S02]  /*124d0*/  ISETP.GE.AND P2, PT, R24, R47.reuse, PT ;  /* 0x0000002f1800720c */ /* 0x080fe40003f46270 */
[C---:B------:R-:W-:Y:S01]  /*124e0*/  ISETP.GE.AND P0, PT, R16.reuse, R48, PT ;  /* 0x000000301000720c */ /* 0x040fe20003f06270 */
[C---:B---3--:R-:W-:Y:S01]  /*124f0*/  HMMA.16816.F32.BF16 R24, R8.reuse, R20, RZ ;  /* 0x000000140818723c */ /* 0x048fe200000418ff */
[----:B------:R-:W-:Y:S01]  /*12500*/  ISETP.GE.AND P6, PT, R16, R47, PT ;  /* 0x0000002f1000720c */ /* 0x000fe20003fc6270 */
[----:B------:R-:W3:Y:S01]  /*12510*/  MUFU.TANH R185, R185 ;  /* 0x000000b900b97308 */ /* 0x000ee20000002400 */
[--C-:B------:R-:W-:Y:S01]  /*12520*/  LOP3.LUT R17, R50, 0x70, R49.reuse, 0xfe, !PT ;  /* 0x0000007032117812 */ /* 0x100fe200078efe31 */
[----:B------:R-:W-:Y:S01]  /*12530*/  FMUL.FTZ R74, R4, UR4 ;  /* 0x00000004044a7c20 */ /* 0x000fe20008410000 */
[----:B------:R-:W-:Y:S01]  /*12540*/  LOP3.LUT R16, R50, 0x71, R49, 0xfe, !PT ;  /* 0x0000007132107812 */ /* 0x000fe200078efe31 */
[----:B------:R-:W-:Y:S01]  /*12550*/  HMMA.16816.F32.BF16 R20, R8, R22, RZ ;  /* 0x000000160814723c */ /* 0x000fe200000418ff */
[----:B-1----:R-:W-:Y:S01]  /*12560*/  FSEL R237, R237, -INF , !P3 ;  /* 0xff800000eded7808 */ /* 0x002fe20005800000 */
[----:B------:R-:W-:Y:S01]  /*12570*/  FMUL.FTZ R5, R5, UR4 ;  /* 0x0000000405057c20 */ /* 0x000fe20008410000 */
[----:B------:R-:W-:Y:S01]  /*12580*/  FSEL R82, R82, -INF , !P4 ;  /* 0xff80000052527808 */ /* 0x000fe20006000000 */
[----:B------:R-:W1:Y:S01]  /*12590*/  MUFU.TANH R93, R93 ;  /* 0x0000005d005d7308 */ /* 0x000e620000002400 */
[----:B-----5:R-:W-:Y:S01]  /*125a0*/  FSEL R235, R235, -INF , !P2 ;  /* 0xff800000ebeb7808 */ /* 0x020fe20005000000 */
[----:B------:R-:W-:Y:S01]  /*125b0*/  FMUL.FTZ R6, R6, UR4 ;  /* 0x0000000406067c20 */ /* 0x000fe20008410000 */
[----:B------:R-:W-:-:S02]  /*125c0*/  FSEL R81, R81, -INF , !P0 ;  /* 0xff80000051517808 */ /* 0x000fc40004000000 */
[CC--:B------:R-:W-:Y:S02]  /*125d0*/  ISETP.GE.AND P3, PT, R17.reuse, R48.reuse, PT ;  /* 0x000000301100720c */ /* 0x0c0fe40003f66270 */
[-C--:B------:R-:W-:Y:S01]  /*125e0*/  ISETP.GE.AND P4, PT, R17, R47.reuse, PT ;  /* 0x0000002f1100720c */ /* 0x080fe20003f86270 */
[----:B------:R-:W5:Y:S01]  /*125f0*/  MUFU.TANH R86, R86 ;  /* 0x0000005600567308 */ /* 0x000f620000002400 */
[C---:B------:R-:W-:Y:S02]  /*12600*/  ISETP.GE.AND P2, PT, R16.reuse, R48, PT ;  /* 0x000000301000720c */ /* 0x040fe40003f46270 */
[----:B------:R-:W-:Y:S02]  /*12610*/  ISETP.GE.AND P0, PT, R16, R47, PT ;  /* 0x0000002f1000720c */ /* 0x000fe40003f06270 */
[C-C-:B------:R-:W-:Y:S01]  /*12620*/  LOP3.LUT R17, R50.reuse, 0x78, R49.reuse, 0xfe, !PT ;  /* 0x0000007832117812 */ /* 0x140fe200078efe31 */
[----:B------:R-:W-:Y:S01]  /*12630*/  HMMA.16816.F32.BF16 R24, R12, R28, R24 ;  /* 0x0000001c0c18723c */ /* 0x000fe20000041818 */
[----:B------:R-:W-:Y:S01]  /*12640*/  LOP3.LUT R16, R50, 0x79, R49, 0xfe, !PT ;  /* 0x0000007932107812 */ /* 0x000fe200078efe31 */
[----:B------:R-:W5:Y:S01]  /*12650*/  MUFU.TANH R94, R94 ;  /* 0x0000005e005e7308 */ /* 0x000f620000002400 */
[----:B------:R-:W-:-:S02]  /*12660*/  FSEL R52, R87, -INF , !P3 ;  /* 0xff80000057347808 */ /* 0x000fc40005800000 */
[----:B------:R-:W-:Y:S01]  /*12670*/  FSEL R231, R231, -INF , !P6 ;  /* 0xff800000e7e77808 */ /* 0x000fe20007000000 */
[----:B------:R-:W-:Y:S01]  /*12680*/  HMMA.16816.F32.BF16 R20, R12, R30, R20 ;  /* 0x0000001e0c14723c */ /* 0x000fe20000041814 */
[----:B------:R-:W-:Y:S01]  /*12690*/  FSEL R87, R88, -INF , !P2 ;  /* 0xff80000058577808 */ /* 0x000fe20005000000 */
[----:B------:R-:W-:Y:S01]  /*126a0*/  FMUL.FTZ R29, R7, UR4 ;  /* 0x00000004071d7c20 */ /* 0x000fe20008410000 */
[----:B------:R-:W-:Y:S01]  /*126b0*/  FSEL R199, R199, -INF , !P4 ;  /* 0xff800000c7c77808 */ /* 0x000fe20006000000 */
[----:B------:R-:W5:Y:S01]  /*126c0*/  MUFU.TANH R195, R195 ;  /* 0x000000c300c37308 */ /* 0x000f620000002400 */
[CC--:B------:R-:W-:Y:S02]  /*126d0*/  ISETP.GE.AND P6, PT, R17.reuse, R48.reuse, PT ;  /* 0x000000301100720c */ /* 0x0c0fe40003fc6270 */
[----:B------:R-:W-:Y:S02]  /*126e0*/  ISETP.GE.AND P3, PT, R17, R47, PT ;  /* 0x0000002f1100720c */ /* 0x000fe40003f66270 */
[----:B------:R-:W-:-:S02]  /*126f0*/  ISETP.GE.AND P2, PT, R16, R48, PT ;  /* 0x000000301000720c */ /* 0x000fc40003f46270 */
[-C--:B------:R-:W-:Y:S01]  /*12700*/  ISETP.GE.AND P4, PT, R16, R47.reuse, PT ;  /* 0x0000002f1000720c */ /* 0x080fe20003f86270 */
[----:B------:R-:W5:Y:S01]  /*12710*/  MUFU.TANH R191, R191 ;  /* 0x000000bf00bf7308 */ /* 0x000f620000002400 */
[----:B----4-:R-:W4:Y:S01]  /*12720*/  LDSM.16.M88.4 R16, [R216+0x4800] ;  /* 0x00480000d810783b */ /* 0x010f220000000200 */
[C-C-:B------:R-:W-:Y:S02]  /*12730*/  LOP3.LUT R4, R50.reuse, 0x81, R49.reuse, 0xfe, !PT ;  /* 0x0000008132047812 */ /* 0x140fe400078efe31 */
[--C-:B------:R-:W-:Y:S02]  /*12740*/  LOP3.LUT R28, R50, 0x80, R49.reuse, 0xfe, !PT ;  /* 0x00000080321c7812 */ /* 0x100fe400078efe31 */
[----:B------:R-:W-:Y:S01]  /*12750*/  FSEL R197, R197, -INF , !P3 ;  /* 0xff800000c5c57808 */ /* 0x000fe20005800000 */
[----:B------:R-:W-:Y:S01]  /*12760*/  FMUL.FTZ R25, R25, UR4 ;  /* 0x0000000419197c20 */ /* 0x000fe20008410000 */
[----:B------:R-:W-:Y:S01]  /*12770*/  FSEL R56, R84, -INF , !P2 ;  /* 0xff80000054387808 */ /* 0x000fe20005000000 */
[----:B------:R-:W4:Y:S01]  /*12780*/  MUFU.TANH R92, R92 ;  /* 0x0000005c005c7308 */ /* 0x000f220000002400 */
[----:B--2---:R-:W-:Y:S01]  /*12790*/  FSEL R179, R179, -INF , !P0 ;  /* 0xff800000b3b37808 */ /* 0x004fe20004000000 */
[----:B------:R-:W-:Y:S01]  /*127a0*/  FMUL.FTZ R84, R24, UR4 ;  /* 0x0000000418547c20 */ /* 0x000fe20008410000 */
[-C--:B------:R-:W-:Y:S01]  /*127b0*/  ISETP.GE.AND P3, PT, R4, R48.reuse, PT ;  /* 0x000000300400720c */ /* 0x080fe20003f66270 */
[----:B------:R-:W-:Y:S01]  /*127c0*/  FMUL.FTZ R26, R26, UR4 ;  /* 0x000000041a1a7c20 */ /* 0x000fe20008410000 */
[----:B------:R-:W-:Y:S01]  /*127d0*/  ISETP.GE.AND P2, PT, R4, R47, PT ;  /* 0x0000002f0400720c */ /* 0x000fe20003f46270 */
[----:B------:R-:W-:Y:S01]  /*127e0*/  FMUL.FTZ R20, R20, UR4 ;  /* 0x0000000414147c20 */ /* 0x000fe20008410000 */
[----:B------:R-:W-:Y:S01]  /*127f0*/  ISETP.GE.AND P0, PT, R28, R48, PT ;  /* 0x000000301c00720c */ /* 0x000fe20003f06270 */
[----:B------:R-:W-:Y:S01]  /*12800*/  MUFU.TANH R76, R5 ;  /* 0x00000005004c7308 */ /* 0x000fe20000002400 */
[----:B------:R-:W-:Y:S01]  /*12810*/  LOP3.LUT R4, R50, 0x88, R49, 0xfe, !PT ;  /* 0x0000008832047812 */ /* 0x000fe200078efe31 */
[----:B------:R-:W-:Y:S01]  /*12820*/  FMUL.FTZ R21, R21, UR4 ;  /* 0x0000000415157c20 */ /* 0x000fe20008410000 */
[----:B---3--:R-:W-:-:S02]  /*12830*/  FSEL R185, R185, -INF , !P4 ;  /* 0xff800000b9b97808 */ /* 0x008fc40006000000 */
[----:B-1----:R-:W-:Y:S02]  /*12840*/  FSEL R60, R93, -INF , !P0 ;  /* 0xff8000005d3c7808 */ /* 0x002fe40004000000 */
[C---:B------:R-:W-:Y:S01]  /*12850*/  ISETP.GE.AND P4, PT, R4.reuse, R48, PT ;  /* 0x000000300400720c */ /* 0x040fe20003f86270 */
[----:B------:R1:W-:Y:S01]  /*12860*/  MUFU.TANH R97, R6 ;  /* 0x0000000600617308 */ /* 0x0003e20000002400 */
[-C--:B------:R-:W-:Y:S02]  /*12870*/  ISETP.GE.AND P0, PT, R4, R47.reuse, PT ;  /* 0x0000002f0400720c */ /* 0x080fe40003f06270 */
[----:B-----5:R-:W-:Y:S02]  /*12880*/  FSEL R54, R86, -INF , !P6 ;  /* 0xff80000056367808 */ /* 0x020fe40007000000 */
[----:B------:R-:W-:Y:S02]  /*12890*/  ISETP.GE.AND P6, PT, R28, R47, PT ;  /* 0x0000002f1c00720c */ /* 0x000fe40003fc6270 */
[----:B------:R-:W-:Y:S01]  /*128a0*/  LOP3.LUT R28, R50, 0x89, R49, 0xfe, !PT ;  /* 0x00000089321c7812 */ /* 0x000fe200078efe31 */
[----:B------:R-:W2:Y:S01]  /*128b0*/  MUFU.TANH R89, R89 ;  /* 0x0000005900597308 */ /* 0x000ea20000002400 */
[----:B------:R-:W-:-:S02]  /*128c0*/  FSEL R58, R94, -INF , !P3 ;  /* 0xff8000005e3a7808 */ /* 0x000fc40005800000 */
[----:B------:R-:W-:Y:S02]  /*128d0*/  FSEL R195, R195, -INF , !P6 ;  /* 0xff800000c3c37808 */ /* 0x000fe40007000000 */
[CC--:B------:R-:W-:Y:S02]  /*128e0*/  ISETP.GE.AND P3, PT, R28.reuse, R48.reuse, PT ;  /* 0x000000301c00720c */ /* 0x0c0fe40003f66270 */
[----:B------:R-:W-:Y:S01]  /*128f0*/  ISETP.GE.AND P6, PT, R28, R47, PT ;  /* 0x0000002f1c00720c */ /* 0x000fe20003fc6270 */
[----:B------:R-:W3:Y:S01]  /*12900*/  MUFU.TANH R193, R193 ;  /* 0x000000c100c17308 */ /* 0x000ee20000002400 */
[----:B-1----:R-:W1:Y:S01]  /*12910*/  LDSM.16.M88.4 R4, [R150] ;  /* 0x000000009604783b */ /* 0x002e620000000200 */
[----:B------:R-:W-:Y:S02]  /*12920*/  LOP3.LUT R28, R50, 0x90, R49, 0xfe, !PT ;  /* 0x00000090321c7812 */ /* 0x000fe400078efe31 */
[----:B------:R-:W-:Y:S02]  /*12930*/  FSEL R191, R191, -INF , !P2 ;  /* 0xff800000bfbf7808 */ /* 0x000fe40005000000 */
[----:B----4-:R-:W-:Y:S01]  /*12940*/  FSEL R62, R92, -INF , !P4 ;  /* 0xff8000005c3e7808 */ /* 0x010fe20006000000 */
[----:B------:R-:W-:Y:S01]  /*12950*/  FMUL.FTZ R92, R22, UR4 ;  /* 0x00000004165c7c20 */ /* 0x000fe20008410000 */
[----:B------:R4:W-:Y:S01]  /*12960*/  MUFU.TANH R93, R29 ;  /* 0x0000001d005d7308 */ /* 0x0009e20000002400 */
[----:B------:R-:W-:-:S02]  /*12970*/  ISETP.GE.AND P2, PT, R28, R48, PT ;  /* 0x000000301c00720c */ /* 0x000fc40003f46270 */
[-C--:B------:R-:W-:Y:S02]  /*12980*/  ISETP.GE.AND P4, PT, R28, R47.reuse, PT ;  /* 0x0000002f1c00720c */ /* 0x080fe40003f86270 */
[----:B------:R-:W-:Y:S02]  /*12990*/  LOP3.LUT R24, R50, 0x91, R49, 0xfe, !PT ;  /* 0x0000009132187812 */ /* 0x000fe400078efe31 */
[----:B--2---:R-:W-:Y:S01]  /*129a0*/  FSEL R64, R89, -INF , !P3 ;  /* 0xff80000059407808 */ /* 0x004fe20005800000 */
[----:B------:R-:W2:Y:S01]  /*129b0*/  MUFU.TANH R189, R189 ;  /* 0x000000bd00bd7308 */ /* 0x000ea20000002400 */
[----:B---3--:R-:W-:Y:S01]  /*129c0*/  FSEL R193, R193, -INF , !P0 ;  /* 0xff800000c1c17808 */ /* 0x008fe20004000000 */
[----:B------:R-:W-:Y:S01]  /*129d0*/  FMUL.FTZ R89, R27, UR4 ;  /* 0x000000041b597c20 */ /* 0x000fe20008410000 */
[C---:B------:R-:W-:Y:S02]  /*129e0*/  ISETP.GE.AND P0, PT, R24.reuse, R48, PT ;  /* 0x000000301800720c */ /* 0x040fe40003f06270 */
[----:B------:R-:W-:-:S02]  /*129f0*/  ISETP.GE.AND P3, PT, R24, R47, PT ;  /* 0x0000002f1800720c */ /* 0x000fc40003f66270 */
[----:B------:R-:W-:Y:S01]  /*12a00*/  FSEL R187, R187, -INF , !P4 ;  /* 0xff800000bbbb7808 */ /* 0x000fe20006000000 */
[----:B------:R-:W3:Y:S01]  /*12a10*/  MUFU.TANH R90, R90 ;  /* 0x0000005a005a7308 */ /* 0x000ee20000002400 */
[----:B----4-:R-:W-:Y:S07]  /*12a20*/  HMMA.16816.F32.BF16 R28, R8, R16, RZ ;  /* 0x00000010081c723c */ /* 0x010fee00000418ff */
[----:B------:R-:W4:Y:S01]  /*12a30*/  MUFU.TANH R96, R96 ;  /* 0x0000006000607308 */ /* 0x000f220000002400 */
[----:B------:R-:W-:-:S02]  /*12a40*/  LOP3.LUT R16, R50, 0x98, R49, 0xfe, !PT ;  /* 0x0000009832107812 */ /* 0x000fc400078efe31 */
[----:B--2---:R-:W-:Y:S02]  /*12a50*/  FSEL R189, R189, -INF , !P6 ;  /* 0xff800000bdbd7808 */ /* 0x004fe40007000000 */
[----:B------:R-:W-:Y:S02]  /*12a60*/  ISETP.GE.AND P6, PT, R16, R48, PT ;  /* 0x000000301000720c */ /* 0x000fe40003fc6270 */
[--C-:B------:R-:W-:Y:S01]  /*12a70*/  LOP3.LUT R17, R50, 0x99, R49.reuse, 0xfe, !PT ;  /* 0x0000009932117812 */ /* 0x100fe200078efe31 */
[----:B------:R-:W2:Y:S01]  /*12a80*/  MUFU.TANH R183, R183 ;  /* 0x000000b700b77308 */ /* 0x000ea20000002400 */
[----:B---3--:R-:W-:Y:S02]  /*12a90*/  FSEL R68, R90, -INF , !P2 ;  /* 0xff8000005a447808 */ /* 0x008fe40005000000 */
[----:B------:R-:W-:Y:S02]  /*12aa0*/  ISETP.GE.AND P2, PT, R16, R47, PT ;  /* 0x0000002f1000720c */ /* 0x000fe40003f46270 */
[----:B------:R-:W-:-:S02]  /*12ab0*/  LOP3.LUT R16, R50, 0xa0, R49, 0xfe, !PT ;  /* 0x000000a032107812 */ /* 0x000fc400078efe31 */
[C---:B------:R-:W-:Y:S01]  /*12ac0*/  ISETP.GE.AND P4, PT, R17.reuse, R47, PT ;  /* 0x0000002f1100720c */ /* 0x040fe20003f86270 */
[----:B------:R-:W3:Y:S01]  /*12ad0*/  MUFU.TANH R37, R37 ;  /* 0x0000002500257308 */ /* 0x000ee20000002400 */
[----:B----4-:R-:W-:Y:S01]  /*12ae0*/  FSEL R66, R96, -INF , !P0 ;  /* 0xff80000060427808 */ /* 0x010fe20004000000 */
[----:B-1----:R-:W-:Y:S01]  /*12af0*/  HMMA.16816.F32.BF16 R28, R12, R4, R28 ;  /* 0x000000040c1c723c */ /* 0x002fe2000004181c */
[----:B------:R-:W-:Y:S02]  /*12b00*/  ISETP.GE.AND P0, PT, R17, R48, PT ;  /* 0x000000301100720c */ /* 0x000fe40003f06270 */
[----:B------:R-:W-:Y:S02]  /*12b10*/  FSEL R181, R181, -INF , !P2 ;  /* 0xff800000b5b57808 */ /* 0x000fe40005000000 */
[----:B------:R-:W-:Y:S01]  /*12b20*/  FSEL R114, R36, -INF , !P0 ;  /* 0xff80000024727808 */ /* 0x000fe20004000000 */
[----:B------:R-:W-:Y:S01]  /*12b30*/  MUFU.TANH R86, R25 ;  /* 0x0000001900567308 */ /* 0x000fe20000002400 */
[----:B--2---:R-:W-:-:S02]  /*12b40*/  FSEL R183, R183, -INF , !P3 ;  /* 0xff800000b7b77808 */ /* 0x004fc40005800000 */
[-C--:B------:R-:W-:Y:S02]  /*12b50*/  ISETP.GE.AND P3, PT, R16, R48.reuse, PT ;  /* 0x000000301000720c */ /* 0x080fe40003f66270 */
[C-C-:B------:R-:W-:Y:S02]  /*12b60*/  LOP3.LUT R5, R50.reuse, 0xa1, R49.reuse, 0xfe, !PT ;  /* 0x000000a132057812 */ /* 0x140fe400078efe31 */
[----:B------:R-:W-:Y:S01]  /*12b70*/  LOP3.LUT R4, R50, 0xa8, R49, 0xfe, !PT ;  /* 0x000000a832047812 */ /* 0x000fe200078efe31 */
[----:B------:R1:W-:Y:S01]  /*12b80*/  MUFU.TANH R88, R26 ;  /* 0x0000001a00587308 */ /* 0x0003e20000002400 */
[----:B---3--:R-:W-:Y:S02]  /*12b90*/  FSEL R70, R37, -INF , !P6 ;  /* 0xff80000025467808 */ /* 0x008fe40007000000 */
[----:B------:R-:W-:Y:S02]  /*12ba0*/  ISETP.GE.AND P6, PT, R16, R47, PT ;  /* 0x0000002f1000720c */ /* 0x000fe40003fc6270 */
[----:B------:R-:W-:Y:S01]  /*12bb0*/  HMMA.16816.F32.BF16 R16, R8, R18, RZ ;  /* 0x000000120810723c */ /* 0x000fe200000418ff */
[----:B------:R-:W-:-:S02]  /*12bc0*/  ISETP.GE.AND P2, PT, R5, R48, PT ;  /* 0x000000300500720c */ /* 0x000fc40003f46270 */
[----:B------:R-:W2:Y:S01]  /*12bd0*/  MUFU.TANH R3, R3 ;  /* 0x0000000300037308 */ /* 0x000ea20000002400 */
[----:B------:R-:W-:Y:S01]  /*12be0*/  FSEL R177, R177, -INF , !P4 ;  /* 0xff800000b1b17808 */ /* 0x000fe20006000000 */
[----:B------:R-:W-:Y:S01]  /*12bf0*/  FMUL.FTZ R94, R29, UR4 ;  /* 0x000000041d5e7c20 */ /* 0x000fe20008410000 */
[----:B------:R-:W-:Y:S01]  /*12c00*/  ISETP.GE.AND P0, PT, R5, R47, PT ;  /* 0x0000002f0500720c */ /* 0x000fe20003f06270 */
[----:B------:R-:W-:Y:S01]  /*12c10*/  FMUL.FTZ R30, R30, UR4 ;  /* 0x000000041e1e7c20 */ /* 0x000fe20008410000 */
[----:B------:R-:W-:Y:S02]  /*12c20*/  ISETP.GE.AND P4, PT, R4, R48, PT ;  /* 0x000000300400720c */ /* 0x000fe40003f86270 */
[----:B------:R-:W-:Y:S01]  /*12c30*/  LOP3.LUT R5, R50, 0xa9, R49, 0xfe, !PT ;  /* 0x000000a932057812 */ /* 0x000fe200078efe31 */
[----:B------:R-:W3:Y:S01]  /*12c40*/  MUFU.TANH R38, R38 ;  /* 0x0000002600267308 */ /* 0x000ee20000002400 */
[----:B-1----:R-:W1:Y:S01]  /*12c50*/  LDSM.16.M88.4 R24, [R216+0x4c00] ;  /* 0x004c0000d818783b */ /* 0x002e620000000200 */
[----:B------:R-:W-:-:S02]  /*12c60*/  FSEL R173, R173, -INF , !P6 ;  /* 0xff800000adad7808 */ /* 0x000fc40007000000 */
[----:B------:R-:W-:-:S04]  /*12c70*/  ISETP.GE.AND P6, PT, R5, R47, PT ;  /* 0x0000002f0500720c */ /* 0x000fc80003fc6270 */
[----:B------:R-:W4:Y:S01]  /*12c80*/  MUFU.TANH R169, R169 ;  /* 0x000000a900a97308 */ /* 0x000f220000002400 */
[----:B--2---:R-:W-:Y:S01]  /*12c90*/  FSEL R118, R3, -INF , !P3 ;  /* 0xff80000003767808 */ /* 0x004fe20005800000 */
[----:B------:R-:W-:Y:S01]  /*12ca0*/  FMUL.FTZ R3, R23, UR4 ;  /* 0x0000000417037c20 */ /* 0x000fe20008410000 */
[----:B------:R-:W-:Y:S02]  /*12cb0*/  ISETP.GE.AND P3, PT, R4, R47, PT ;  /* 0x0000002f0400720c */ /* 0x000fe40003f66270 */
[----:B------:R-:W-:Y:S01]  /*12cc0*/  LOP3.LUT R4, R50, 0xb0, R49, 0xfe, !PT ;  /* 0x000000b032047812 */ /* 0x000fe200078efe31 */
[----:B------:R-:W-:Y:S01]  /*12cd0*/  HMMA.16816.F32.BF16 R16, R12, R6, R16 ;  /* 0x000000060c10723c */ /* 0x000fe20000041810 */
[----:B------:R-:W-:Y:S01]  /*12ce0*/  FSEL R165, R165, -INF , !P3 ;  /* 0xff800000a5a57808 */ /* 0x000fe20005800000 */
[----:B------:R-:W2:Y:S01]  /*12cf0*/  MUFU.TANH R40, R40 ;  /* 0x0000002800287308 */ /* 0x000ea20000002400 */
[----:B---3--:R-:W-:Y:S01]  /*12d00*/  FSEL R126, R38, -INF , !P2 ;  /* 0xff800000267e7808 */ /* 0x008fe20005000000 */
[----:B------:R-:W-:Y:S01]  /*12d10*/  FMUL.FTZ R38, R28, UR4 ;  /* 0x000000041c267c20 */ /* 0x000fe20008410000 */
[----:B------:R-:W-:-:S02]  /*12d20*/  ISETP.GE.AND P2, PT, R5, R48, PT ;  /* 0x000000300500720c */ /* 0x000fc40003f46270 */
[----:B------:R-:W-:-:S03]  /*12d30*/  FSEL R159, R159, -INF , !P6 ;  /* 0xff8000009f9f7808 */ /* 0x000fc60007000000 */
[----:B------:R-:W-:Y:S01]  /*12d40*/  MUFU.TANH R90, R20 ;  /* 0x00000014005a7308 */ /* 0x000fe20000002400 */
[----:B----4-:R-:W-:Y:S02]  /*12d50*/  FSEL R169, R169, -INF , !P0 ;  /* 0xff800000a9a97808 */ /* 0x010fe40004000000 */
[----:B------:R-:W-:-:S05]  /*12d60*/  ISETP.GE.AND P0, PT, R4, R48, PT ;  /* 0x000000300400720c */ /* 0x000fca0003f06270 */
[----:B------:R3:W-:Y:S01]  /*12d70*/  MUFU.TANH R37, R21 ;  /* 0x0000001500257308 */ /* 0x0007e20000002400 */
[----:B--2---:R-:W-:Y:S02]  /*12d80*/  FSEL R28, R40, -INF , !P4 ;  /* 0xff800000281c7808 */ /* 0x004fe40006000000 */
[----:B------:R-:W-:Y:S02]  /*12d90*/  ISETP.GE.AND P4, PT, R4, R47, PT ;  /* 0x0000002f0400720c */ /* 0x000fe40003f86270 */
[----:B------:R-:W-:Y:S01]  /*12da0*/  LOP3.LUT R40, R50, 0xb8, R49, 0xfe, !PT ;  /* 0x000000b832287812 */ /* 0x000fe200078efe31 */
[----:B------:R-:W-:Y:S01]  /*12db0*/  FMUL.FTZ R157, R17, UR4 ;  /* 0x00000004119d7c20 */ /* 0x000fe20008410000 */
[----:B------:R-:W-:Y:S01]  /*12dc0*/  FSEL R149, R149, -INF , !P4 ;  /* 0xff80000095957808 */ /* 0x000fe20006000000 */
[----:B------:R-:W2:Y:S01]  /*12dd0*/  MUFU.TANH R41, R41 ;  /* 0x0000002900297308 */ /* 0x000ea20000002400 */
[----:B-1----:R-:W-:Y:S01]  /*12de0*/  HMMA.16816.F32.BF16 R4, R8, R24, RZ ;  /* 0x000000180804723c */ /* 0x002fe200000418ff */
[----:B------:R-:W-:Y:S01]  /*12df0*/  ISETP.GE.AND P6, PT, R40, R48, PT ;  /* 0x000000302800720c */ /* 0x000fe20003fc6270 */
[----:B------:R-:W-:Y:S01]  /*12e00*/  FMUL.FTZ R18, R18, UR4 ;  /* 0x0000000412127c20 */ /* 0x000fe20008410000 */
[----:B------:R-:W-:-:S03]  /*12e10*/  FMUL.FTZ R19, R19, UR4 ;  /* 0x0000000413137c20 */ /* 0x000fc60008410000 */
[----:B------:R-:W-:Y:S01]  /*12e20*/  HMMA.16816.F32.BF16 R8, R8, R26, RZ ;  /* 0x0000001a0808723c */ /* 0x000fe200000418ff */
[----:B------:R-:W-:Y:S01]  /*12e30*/  MUFU.TANH R42, R42 ;  /* 0x0000002a002a7308 */ /* 0x000fe20000002400 */
[----:B---3--:R-:W1:Y:S01]  /*12e40*/  LDSM.16.M88.4 R20, [R148] ;  /* 0x000000009414783b */ /* 0x008e620000000200 */
[----:B------:R-:W-:Y:S01]  /*12e50*/  FSEL R25, R39, -INF , !P2 ;  /* 0xff80000027197808 */ /* 0x000fe20005000000 */
[----:B------:R-:W-:-:S04]  /*12e60*/  DEPBAR.LE SB0, 0x0 ;  /* 0x000080000000791a */ /* 0x000fc80000000000 */
[--C-:B------:R-:W-:Y:S01]  /*12e70*/  LOP3.LUT R39, R50, 0xb9, R49.reuse, 0xfe, !PT ;  /* 0x000000b932277812 */ /* 0x100fe200078efe31 */
[----:B------:R-:W-:Y:S01]  /*12e80*/  MUFU.TANH R131, R131 ;  /* 0x0000008300837308 */ /* 0x000fe20000002400 */
[----:B--2---:R-:W-:Y:S01]  /*12e90*/  FSEL R29, R41, -INF , !P0 ;  /* 0xff800000291d7808 */ /* 0x004fe20004000000 */
[----:B------:R-:W-:Y:S01]  /*12ea0*/  FMUL.FTZ R41, R31, UR4 ;  /* 0x000000041f297c20 */ /* 0x000fe20008410000 */
[-C--:B------:R-:W-:Y:S01]  /*12eb0*/  ISETP.GE.AND P4, PT, R39, R47.reuse, PT ;  /* 0x0000002f2700720c */ /* 0x080fe20003f86270 */
[----:B------:R-:W-:Y:S01]  /*12ec0*/  FMUL.FTZ R26, R16, UR4 ;  /* 0x00000004101a7c20 */ /* 0x000fe20008410000 */
[----:B------:R-:W-:Y:S02]  /*12ed0*/  ISETP.GE.AND P0, PT, R40, R47, PT ;  /* 0x0000002f2800720c */ /* 0x000fe40003f06270 */
[----:B------:R-:W-:Y:S01]  /*12ee0*/  LOP3.LUT R16, R50, 0xc1, R49, 0xfe, !PT ;  /* 0x000000c132107812 */ /* 0x000fe200078efe31 */
[----:B------:R-:W2:Y:S01]  /*12ef0*/  MUFU.TANH R125, R125 ;  /* 0x0000007d007d7308 */ /* 0x000ea20000002400 */
[----:B------:R-:W-:-:S07]  /*12f00*/  FSEL R27, R44, -INF , !P6 ;  /* 0xff8000002c1b7808 */ /* 0x000fce0007000000 */
[----:B------:R3:W-:Y:S08]  /*12f10*/  MUFU.TANH R36, R92 ;  /* 0x0000005c00247308 */ /* 0x0007f00000002400 */
[----:B------:R-:W4:Y:S01]  /*12f20*/  MUFU.TANH R115, R115 ;  /* 0x0000007300737308 */ /* 0x000f220000002400 */
[----:B--2---:R-:W-:Y:S02]  /*12f30*/  FSEL R125, R125, -INF , !P0 ;  /* 0xff8000007d7d7808 */ /* 0x004fe40004000000 */
[----:B------:R-:W-:-:S05]  /*12f40*/  ISETP.GE.AND P0, PT, R16, R48, PT ;  /* 0x000000301000720c */ /* 0x000fca0003f06270 */
[----:B------:R-:W2:Y:S01]  /*12f50*/  MUFU.TANH R45, R45 ;  /* 0x0000002d002d7308 */ /* 0x000ea20000002400 */
[----:B---3--:R-:W-:Y:S01]  /*12f60*/  LOP3.LUT R92, R50, 0xb1, R49, 0xfe, !PT ;  /* 0x000000b1325c7812 */ /* 0x008fe200078efe31 */
[C---:B-1----:R-:W-:Y:S03]  /*12f70*/  HMMA.16816.F32.BF16 R4, R12.reuse, R20, R4 ;  /* 0x000000140c04723c */ /* 0x042fe60000041804 */
[CC--:B------:R-:W-:Y:S02]  /*12f80*/  ISETP.GE.AND P3, PT, R92.reuse, R48.reuse, PT ;  /* 0x000000305c00720c */ /* 0x0c0fe40003f66270 */
[----:B------:R-:W-:Y:S01]  /*12f90*/  ISETP.GE.AND P2, PT, R92, R47, PT ;  /* 0x0000002f5c00720c */ /* 0x000fe20003f46270 */
[----:B------:R-:W1:Y:S01]  /*12fa0*/  MUFU.TANH R46, R46 ;  /* 0x0000002e002e7308 */ /* 0x000e620000002400 */
[----:B------:R-:W-:Y:S01]  /*12fb0*/  FSEL R31, R42, -INF , !P3 ;  /* 0xff8000002a1f7808 */ /* 0x000fe20005800000 */
[----:B------:R-:W-:Y:S01]  /*12fc0*/  HMMA.16816.F32.BF16 R8, R12, R22, R8 ;  /* 0x000000160c08723c */ /* 0x000fe20000041808 */
[----:B------:R-:W-:-:S02]  /*12fd0*/  ISETP.GE.AND P3, PT, R39, R48, PT ;  /* 0x000000302700720c */ /* 0x000fc40003f66270 */
[C-C-:B------:R-:W-:Y:S02]  /*12fe0*/  LOP3.LUT R39, R50.reuse, 0xc0, R49.reuse, 0xfe, !PT ;  /* 0x000000c032277812 */ /* 0x140fe400078efe31 */
[----:B------:R-:W-:Y:S01]  /*12ff0*/  FSEL R131, R131, -INF , !P2 ;  /* 0xff80000083837808 */ /* 0x000fe20005000000 */
[----:B------:R-:W3:Y:S01]  /*13000*/  MUFU.TANH R74, R74 ;  /* 0x0000004a004a7308 */ /* 0x000ee20000002400 */
[C---:B------:R-:W-:Y:S02]  /*13010*/  ISETP.GE.AND P2, PT, R39.reuse, R48, PT ;  /* 0x000000302700720c */ /* 0x040fe40003f46270 */
[--C-:B------:R-:W-:Y:S02]  /*13020*/  LOP3.LUT R21, R50, 0xc8, R49.reuse, 0xfe, !PT ;  /* 0x000000c832157812 */ /* 0x100fe400078efe31 */
[-C--:B------:R-:W-:Y:S02]  /*13030*/  ISETP.GE.AND P6, PT, R39, R47.reuse, PT ;  /* 0x0000002f2700720c */ /* 0x080fe40003fc6270 */
[----:B------:R-:W-:Y:S01]  /*13040*/  FSEL R17, R43, -INF , !P3 ;  /* 0xff8000002b117808 */ /* 0x000fe20005800000 */
[----:B------:R-:W-:Y:S01]  /*13050*/  MUFU.TANH R84, R84 ;  /* 0x0000005400547308 */ /* 0x000fe20000002400 */
[----:B------:R-:W-:Y:S01]  /*13060*/  ISETP.GE.AND P3, PT, R16, R47, PT ;  /* 0x0000002f1000720c */ /* 0x000fe20003f66270 */
[----:B------:R-:W-:Y:S01]  /*13070*/  FMUL.FTZ R109, R4, UR4 ;  /* 0x00000004046d7c20 */ /* 0x000fe20008410000 */
[----:B------:R-:W-:-:S02]  /*13080*/  LOP3.LUT R39, R50, 0xc9, R49, 0xfe, !PT ;  /* 0x000000c932277812 */ /* 0x000fc400078efe31 */
[----:B----4-:R-:W-:Y:S02]  /*13090*/  FSEL R115, R115, -INF , !P4 ;  /* 0xff80000073737808 */ /* 0x010fe40006000000 */
[----:B--2---:R-:W-:Y:S01]  /*130a0*/  FSEL R16, R45, -INF , !P2 ;  /* 0xff8000002d107808 */ /* 0x004fe20005000000 */
[----:B------:R-:W2:Y:S01]  /*130b0*/  MUFU.TANH R89, R89 ;  /* 0x0000005900597308 */ /* 0x000ea20000002400 */
[CC--:B------:R-:W-:Y:S02]  /*130c0*/  ISETP.GE.AND P4, PT, R21.reuse, R48.reuse, PT ;  /* 0x000000301500720c */ /* 0x0c0fe40003f86270 */
[----:B------:R-:W-:Y:S02]  /*130d0*/  ISETP.GE.AND P2, PT, R21, R47, PT ;  /* 0x0000002f1500720c */ /* 0x000fe40003f46270 */
[----:B-1----:R-:W-:Y:S02]  /*130e0*/  FSEL R21, R46, -INF , !P0 ;  /* 0xff8000002e157808 */ /* 0x002fe40004000000 */
[----:B------:R-:W-:Y:S01]  /*130f0*/  ISETP.GE.AND P0, PT, R39, R48, PT ;  /* 0x000000302700720c */ /* 0x000fe20003f06270 */
[----:B------:R-:W1:Y:S01]  /*13100*/  MUFU.TANH R3, R3 ;  /* 0x0000000300037308 */ /* 0x000e620000002400 */
[----:B------:R-:W-:-:S02]  /*13110*/  LOP3.LUT R12, R50, 0xd1, R49, 0xfe, !PT ;  /* 0x000000d1320c7812 */ /* 0x000fc400078efe31 */
[----:B------:R-:W-:Y:S02]  /*13120*/  LOP3.LUT R14, R50, 0xd0, R49, 0xfe, !PT ;  /* 0x000000d0320e7812 */ /* 0x000fe400078efe31 */
[----:B------:R-:W-:Y:S02]  /*13130*/  FSEL R97, R97, -INF , !P2 ;  /* 0xff80000061617808 */ /* 0x000fe40005000000 */
[----:B------:R-:W-:Y:S01]  /*13140*/  FSEL R15, R76, -INF , !P0 ;  /* 0xff8000004c0f7808 */ /* 0x000fe20004000000 */
[----:B------:R-:W4:Y:S01]  /*13150*/  MUFU.TANH R38, R38 ;  /* 0x0000002600267308 */ /* 0x000f220000002400 */
[----:B------:R-:W-:Y:S02]  /*13160*/  FSEL R107, R107, -INF , !P6 ;  /* 0xff8000006b6b7808 */ /* 0x000fe40007000000 */
[----:B------:R-:W-:Y:S02]  /*13170*/  FSEL R101, R101, -INF , !P3 ;  /* 0xff80000065657808 */ /* 0x000fe40005800000 */
[----:B---3--:R-:W-:-:S02]  /*13180*/  FSEL R13, R74, -INF , !P4 ;  /* 0xff8000004a0d7808 */ /* 0x008fc40006000000 */
[CC--:B------:R-:W-:Y:S01]  /*13190*/  ISETP.GE.AND P2, PT, R12.reuse, R48.reuse, PT ;  /* 0x000000300c00720c */ /* 0x0c0fe20003f46270 */
[----:B------:R-:W3:Y:S01]  /*131a0*/  MUFU.TANH R41, R41 ;  /* 0x0000002900297308 */ /* 0x000ee20000002400 */
[-C--:B------:R-:W-:Y:S02]  /*131b0*/  ISETP.GE.AND P0, PT, R12, R47.reuse, PT ;  /* 0x0000002f0c00720c */ /* 0x080fe40003f06270 */
[-C--:B------:R-:W-:Y:S02]  /*131c0*/  ISETP.GE.AND P6, PT, R39, R47.reuse, PT ;  /* 0x0000002f2700720c */ /* 0x080fe40003fc6270 */
[C---:B------:R-:W-:Y:S02]  /*131d0*/  ISETP.GE.AND P3, PT, R14.reuse, R48, PT ;  /* 0x000000300e00720c */ /* 0x040fe40003f66270 */
[----:B------:R-:W-:Y:S01]  /*131e0*/  ISETP.GE.AND P4, PT, R14, R47, PT ;  /* 0x0000002f0e00720c */ /* 0x000fe20003f86270 */
[----:B------:R5:W-:Y:S01]  /*131f0*/  MUFU.TANH R20, R26 ;  /* 0x0000001a00147308 */ /* 0x000be20000002400 */
[--C-:B------:R-:W-:Y:S01]  /*13200*/  LOP3.LUT R12, R50, 0xd8, R49.reuse, 0xfe, !PT ;  /* 0x000000d8320c7812 */ /* 0x100fe200078efe31 */
[----:B------:R-:W-:Y:S01]  /*13210*/  FMUL.FTZ R14, R8, UR4 ;  /* 0x00000004080e7c20 */ /* 0x000fe20008410000 */
[----:B------:R-:W-:-:S02]  /*13220*/  LOP3.LUT R4, R50, 0xd9, R49, 0xfe, !PT ;  /* 0x000000d932047812 */ /* 0x000fc400078efe31 */
[----:B------:R-:W-:Y:S02]  /*13230*/  FSEL R93, R93, -INF , !P6 ;  /* 0xff8000005d5d7808 */ /* 0x000fe40007000000 */
[----:B------:R-:W-:Y:S01]  /*13240*/  FSEL R46, R88, -INF , !P4 ;  /* 0xff800000582e7808 */ /* 0x000fe20006000000 */
[----:B------:R-:W3:Y:S01]  /*13250*/  MUFU.TANH R30, R30 ;  /* 0x0000001e001e7308 */ /* 0x000ee20000002400 */
[----:B------:R-:W-:Y:S02]  /*13260*/  ISETP.GE.AND P6, PT, R12, R48, PT ;  /* 0x000000300c00720c */ /* 0x000fe40003fc6270 */
[----:B------:R-:W-:Y:S02]  /*13270*/  ISETP.GE.AND P4, PT, R4, R47, PT ;  /* 0x0000002f0400720c */ /* 0x000fe40003f86270 */
[----:B------:R-:W-:Y:S02]  /*13280*/  LOP3.LUT R22, R50, 0xe1, R49, 0xfe, !PT ;  /* 0x000000e132167812 */ /* 0x000fe400078efe31 */
[----:B--2---:R-:W-:Y:S01]  /*13290*/  FSEL R45, R89, -INF , !P0 ;  /* 0xff800000592d7808 */ /* 0x004fe20004000000 */
[----:B------:R2:W3:Y:S01]  /*132a0*/  MUFU.TANH R40, R18 ;  /* 0x0000001200287308 */ /* 0x0004e20000002400 */
[----:B------:R-:W-:Y:S01]  /*132b0*/  FSEL R8, R90, -INF , !P6 ;  /* 0xff8000005a087808 */ /* 0x000fe20007000000 */
[----:B-----5:R-:W-:Y:S01]  /*132c0*/  FMUL.FTZ R26, R6, UR4 ;  /* 0x00000004061a7c20 */ /* 0x020fe20008410000 */
[----:B-1----:R-:W-:-:S02]  /*132d0*/  FSEL R43, R3, -INF , !P4 ;  /* 0xff800000032b7808 */ /* 0x002fc40006000000 */
[----:B------:R-:W-:-:S03]  /*132e0*/  LOP3.LUT R6, R50, 0xf0, R49, 0xfe, !PT ;  /* 0x000000f032067812 */ /* 0x000fc600078efe31 */
[----:B------:R1:W5:Y:S08]  /*132f0*/  MUFU.TANH R39, R19 ;  /* 0x0000001300277308 */ /* 0x0003700000002400 */
[----:B------:R-:W5:Y:S01]  /*13300*/  MUFU.TANH R109, R109 ;  /* 0x0000006d006d7308 */ /* 0x000f620000002400 */
[----:B--2---:R-:W-:Y:S01]  /*13310*/  FMUL.FTZ R18, R5, UR4 ;  /* 0x0000000405127c20 */ /* 0x004fe20008410000 */
[----:B------:R-:W-:Y:S01]  /*13320*/  FSEL R5, R86, -INF , !P2 ;  /* 0xff80000056057808 */ /* 0x000fe20005000000 */
[----:B------:R-:W-:Y:S01]  /*13330*/  BAR.SYNC.DEFER_BLOCKING 0x0 ;  /* 0x0000000000007b1d */ /* 0x000fe20000010000 */
[----:B------:R-:W-:-:S02]  /*13340*/  ISETP.GE.AND P2, PT, R4, R48, PT ;  /* 0x000000300400720c */ /* 0x000fc40003f46270 */
[----:B------:R-:W-:Y:S02]  /*13350*/  LOP3.LUT R4, R50, 0xe0, R49, 0xfe, !PT ;  /* 0x000000e032047812 */ /* 0x000fe400078efe31 */
[----:B-1----:R-:W-:Y:S01]  /*13360*/  FSEL R19, R84, -INF , !P3 ;  /* 0xff80000054137808 */ /* 0x002fe20005800000 */
[----:B------:R-:W-:Y:S01]  /*13370*/  MUFU.TANH R24, R94 ;  /* 0x0000005e00187308 */ /* 0x000fe20000002400 */
[-C--:B------:R-:W-:Y:S02]  /*13380*/  ISETP.GE.AND P3, PT, R12, R47.reuse, PT ;  /* 0x0000002f0c00720c */ /* 0x080fe40003f66270 */
[CC--:B------:R-:W-:Y:S02]  /*13390*/  ISETP.GE.AND P0, PT, R4.reuse, R48.reuse, PT ;  /* 0x000000300400720c */ /* 0x0c0fe40003f06270 */
[-C--:B------:R-:W-:Y:S02]  /*133a0*/  ISETP.GE.AND P6, PT, R4, R47.reuse, PT ;  /* 0x0000002f0400720c */ /* 0x080fe40003fc6270 */
[----:B------:R-:W-:Y:S01]  /*133b0*/  FSEL R4, R37, -INF , !P2 ;  /* 0xff80000025047808 */ /* 0x000fe20005000000 */
[----:B------:R1:W2:Y:S01]  /*133c0*/  MUFU.TANH R12, R18 ;  /* 0x00000012000c7308 */ /* 0x0002a20000002400 */
[----:B------:R-:W-:Y:S01]  /*133d0*/  ISETP.GE.AND P2, PT, R22, R47, PT ;  /* 0x0000002f1600720c */ /* 0x000fe20003f46270 */
[----:B------:R-:W-:Y:S01]  /*133e0*/  FMUL.FTZ R37, R7, UR4 ;  /* 0x0000000407257c20 */ /* 0x000fe20008410000 */
[----:B------:R-:W-:Y:S01]  /*133f0*/  FSEL R44, R36, -INF , !P3 ;  /* 0xff800000242c7808 */ /* 0x000fe20005800000 */
[----:B------:R-:W-:Y:S01]  /*13400*/  FMUL.FTZ R36, R10, UR4 ;  /* 0x000000040a247c20 */ /* 0x000fe20008410000 */
[----:B------:R-:W-:-:S02]  /*13410*/  ISETP.GE.AND P3, PT, R22, R48, PT ;  /* 0x000000301600720c */ /* 0x000fc40003f66270 */
[----:B----4-:R-:W-:Y:S01]  /*13420*/  FSEL R23, R38, -INF , !P0 ;  /* 0xff80000026177808 */ /* 0x010fe20004000000 */
[----:B------:R-:W-:Y:S01]  /*13430*/  MUFU.TANH R157, R157 ;  /* 0x0000009d009d7308 */ /* 0x000fe20000002400 */
[--C-:B------:R-:W-:Y:S02]  /*13440*/  LOP3.LUT R22, R50, 0xe9, R49.reuse, 0xfe, !PT ;  /* 0x000000e932167812 */ /* 0x100fe400078efe31 */
[----:B---3--:R-:W-:Y:S02]  /*13450*/  FSEL R41, R41, -INF , !P2 ;  /* 0xff80000029297808 */ /* 0x008fe40005000000 */
[----:B------:R-:W-:Y:S02]  /*13460*/  ISETP.GE.AND P2, PT, R6, R48, PT ;  /* 0x000000300600720c */ /* 0x000fe40003f46270 */
[C-C-:B------:R-:W-:Y:S01]  /*13470*/  LOP3.LUT R10, R50.reuse, 0xf1, R49.reuse, 0xfe, !PT ;  /* 0x000000f1320a7812 */ /* 0x140fe200078efe31 */
[----:B------:R-:W3:Y:S01]  /*13480*/  MUFU.TANH R3, R26 ;  /* 0x0000001a00037308 */ /* 0x000ee20000002400 */
[----:B-1----:R-:W-:Y:S01]  /*13490*/  FMUL.FTZ R18, R9, UR4 ;  /* 0x0000000409127c20 */ /* 0x002fe20008410000 */
[----:B------:R-:W-:-:S02]  /*134a0*/  LOP3.LUT R9, R50, 0xe8, R49, 0xfe, !PT ;  /* 0x000000e832097812 */ /* 0x000fc400078efe31 */
[----:B------:R-:W-:Y:S02]  /*134b0*/  FSEL R42, R30, -INF , !P6 ;  /* 0xff8000001e2a7808 */ /* 0x000fe40007000000 */
[C---:B------:R-:W-:Y:S02]  /*134c0*/  ISETP.GE.AND P4, PT, R9.reuse, R48, PT ;  /* 0x000000300900720c */ /* 0x040fe40003f86270 */
[-C--:B------:R-:W-:Y:S01]  /*134d0*/  ISETP.GE.AND P0, PT, R9, R47.reuse, PT ;  /* 0x0000002f0900720c */ /* 0x080fe20003f06270 */
[----:B------:R-:W1:Y:S01]  /*134e0*/  MUFU.TANH R14, R14 ;  /* 0x0000000e000e7308 */ /* 0x000e620000002400 */
[----:B------:R-:W-:Y:S02]  /*134f0*/  FSEL R7, R20, -INF , !P4 ;  /* 0xff80000014077808 */ /* 0x000fe40006000000 */
[-C--:B------:R-:W-:Y:S01]  /*13500*/  ISETP.GE.AND P4, PT, R6, R47.reuse, PT ;  /* 0x0000002f0600720c */ /* 0x080fe20003f86270 */
[----:B------:R-:W-:Y:S01]  /*13510*/  FMUL.FTZ R6, R11, UR4 ;  /* 0x000000040b067c20 */ /* 0x000fe20008410000 */
[----:B------:R-:W-:-:S02]  /*13520*/  ISETP.GE.AND P6, PT, R22, R47, PT ;  /* 0x0000002f1600720c */ /* 0x000fc40003fc6270 */
[----:B------:R-:W-:Y:S01]  /*13530*/  LOP3.LUT R49, R50, 0xf8, R49, 0xfe, !PT ;  /* 0x000000f832317812 */ /* 0x000fe200078efe31 */
[----:B------:R-:W4:Y:S01]  /*13540*/  MUFU.TANH R18, R18 ;  /* 0x0000001200127308 */ /* 0x000f220000002400 */
[----:B------:R-:W-:Y:S02]  /*13550*/  FSEL R40, R40, -INF , !P0 ;  /* 0xff80000028287808 */ /* 0x000fe40004000000 */
[-C--:B------:R-:W-:Y:S02]  /*13560*/  ISETP.GE.AND P0, PT, R10, R48.reuse, PT ;  /* 0x000000300a00720c */ /* 0x080fe40003f06270 */
[----:B-----5:R-:W-:Y:S02]  /*13570*/  FSEL R39, R39, -INF , !P6 ;  /* 0xff80000027277808 */ /* 0x020fe40007000000 */
[----:B------:R-:W-:Y:S01]  /*13580*/  FSEL R109, R109, -INF , !P2 ;  /* 0xff8000006d6d7808 */ /* 0x000fe20005000000 */
[----:B------:R-:W5:Y:S01]  /*13590*/  MUFU.TANH R37, R37 ;  /* 0x0000002500257308 */ /* 0x000f620000002400 */
[----:B------:R-:W-:-:S02]  /*135a0*/  ISETP.GE.AND P6, PT, R49, R48, PT ;  /* 0x000000303100720c */ /* 0x000fc40003fc6270 */
[----:B------:R-:W-:Y:S02]  /*135b0*/  ISETP.GE.AND P2, PT, R49, R47, PT ;  /* 0x0000002f3100720c */ /* 0x000fe40003f46270 */
[----:B--2---:R-:W-:Y:S02]  /*135c0*/  FSEL R49, R12, -INF , !P0 ;  /* 0xff8000000c317808 */ /* 0x004fe40004000000 */
[----:B------:R-:W-:Y:S01]  /*135d0*/  ISETP.GT.AND P0, PT, R228, R219, PT ;  /* 0x000000dbe400720c */ /* 0x000fe20003f04270 */
[----:B------:R-:W2:Y:S01]  /*135e0*/  MUFU.TANH R36, R36 ;  /* 0x0000002400247308 */ /* 0x000ea20000002400 */
[----:B------:R-:W-:Y:S02]  /*135f0*/  FSEL R9, R24, -INF , !P3 ;  /* 0xff80000018097808 */ /* 0x000fe40005800000 */
[----:B------:R-:W-:Y:S02]  /*13600*/  ISETP.GE.AND P3, PT, R22, R48, PT ;  /* 0x000000301600720c */ /* 0x000fe40003f66270 */
[----:B---3--:R-:W-:-:S02]  /*13610*/  FSEL R38, R3, -INF , !P4 ;  /* 0xff80000003267808 */ /* 0x008fc40006000000 */
[----:B------:R-:W-:Y:S01]  /*13620*/  FSEL R157, R157, -INF , !P3 ;  /* 0xff8000009d9d7808 */ /* 0x000fe20005800000 */
[----:B------:R-:W3:Y:S01]  /*13630*/  MUFU.TANH R6, R6 ;  /* 0x0000000600067308 */ /* 0x000ee20000002400 */
[----:B------:R-:W-:Y:S02]  /*13640*/  ISETP.GE.AND P3, PT, R10, R47, PT ;  /* 0x0000002f0a00720c */ /* 0x000fe40003f66270 */
[----:B-1----:R-:W-:Y:S02]  /*13650*/  FSEL R48, R14, -INF , !P6 ;  /* 0xff8000000e307808 */ /* 0x002fe40007000000 */
[----:B----4-:R-:W-:Y:S02]  /*13660*/  FSEL R47, R18, -INF , !P5 ;  /* 0xff800000122f7808 */ /* 0x010fe40006800000 */
[----:B-----5:R-:W-:Y:S02]  /*13670*/  FSEL R37, R37, -INF , !P3 ;  /* 0xff80000025257808 */ /* 0x020fe40005800000 */
[----:B--2---:R-:W-:-:S02]  /*13680*/  FSEL R36, R36, -INF , !P2 ;  /* 0xff80000024247808 */ /* 0x004fc40005000000 */
[----:B---3--:R-:W-:Y:S01]  /*13690*/  FSEL R3, R6, -INF , !P1 ;  /* 0xff80000006037808 */ /* 0x008fe20004800000 */
        /* <DEDUP_REMOVED lines=63> */
.L_x_2634:
[----:B------:R-:W-:Y:S02]  /*13a90*/  ULDC UR6, c[0x0][0x248] ;  /* 0x0000920000067ab9 */ /* 0x000fe40000000800 */
[----:B------:R-:W-:-:S06]  /*13aa0*/  USHF.L.U32 UR4, UR6, 0x8, URZ ;  /* 0x0000000806047899 */ /* 0x000fcc000800063f */
[----:B------:R-:W-:-:S04]  /*13ab0*/  IADD3 R88, RZ, -UR4, RZ ;  /* 0x80000004ff587c10 */ /* 0x000fc8000fffe0ff */
[----:B------:R-:W-:-:S07]  /*13ac0*/  SHF.R.S32.HI R6, RZ, 0x1f, R88 ;  /* 0x0000001fff067819 */ /* 0x000fce0000011458 */
.L_x_2635:
        /* <DEDUP_REMOVED lines=28> */
[----:B------:R-:W-:-:S05]  /*13c90*/  IADD3.X R155, R171, UR5, RZ, P1, !PT ;  /* 0x00000005ab9b7c10 */ /* 0x000fca0008ffe4ff */
[----:B------:R2:W-:Y:S04]  /*13ca0*/  LDGSTS.E.BYPASS.LTC128B.128 [R229+0x4800], desc[UR8][R154.64] ;  /* 0x048000009ae57fae */ /* 0x0005e8000b901d48 */
[----:B------:R-:W0:Y:S02]  /*13cb0*/  LDGDEPBAR ;  /* 0x00000000000079af */ /* 0x000e240000000000 */
.L_x_2633:
        /* <DEDUP_REMOVED lines=23> */
[----:B--2---:R-:W-:-:S04]  /*13e30*/  FMNMX.FTZ R11, R175, R6, !PT ;  /* 0x00000006af0b7209 */ /* 0x004fc80007810000 */
        /* <DEDUP_REMOVED lines=87> */
[----:B------:R-:W-:Y:S01]  /*143b0*/  LDSM.16.MT88.4 R16, [R214+0x5000] ;  /* 0x00500000d610783b */ /* 0x000fe20000004200 */
        /* <DEDUP_REMOVED lines=56> */
[----:B------:R-:W1:Y:S01]  /*14740*/  MUFU.EX2 R120, R120 ;  /* 0x0000007800787308 */ /* 0x000e620000000800 */
[----:B------:R-:W-:Y:S01]  /*14750*/  FMNMX.FTZ R6, R231, R6, !PT ;  /* 0x00000006e7067209 */ /* 0x000fe20007810000 */
[-C--:B---3--:R-:W-:Y:S01]  /*14760*/  FMUL.FTZ R136, R136, R158.reuse ;  /* 0x0000009e88887220 */ /* 0x088fe20000410000 */
[-C--:B------:R-:W-:Y:S01]  /*14770*/  FMUL.FTZ R137, R137, R158.reuse ;  /* 0x0000009e89897220 */ /* 0x080fe20000410000 */
[----:B------:R-:W-:Y:S01]  /*14780*/  FMUL.FTZ R132, R132, R158 ;  /* 0x0000009e84847220 */ /* 0x000fe20000410000 */
[----:B------:R-:W-:Y:S01]  /*14790*/  FMNMX.FTZ R6, R199, R6, !PT ;  /* 0x00000006c7067209 */ /* 0x000fe20007810000 */
[-C--:B------:R-:W-:Y:S01]  /*147a0*/  FMUL.FTZ R133, R133, R158.reuse ;  /* 0x0000009e85857220 */ /* 0x080fe20000410000 */
[----:B------:R-:W-:Y:S01]  /*147b0*/  FMUL.FTZ R20, R144, R158 ;  /* 0x0000009e90147220 */ /* 0x000fe20000410000 */
[----:B------:R-:W-:Y:S01]  /*147c0*/  MUFU.EX2 R155, R155 ;  /* 0x0000009b009b7308 */ /* 0x000fe20000000800 */
[----:B------:R-:W-:Y:S01]  /*147d0*/  FMNMX.FTZ R6, R179, R6, !PT ;  /* 0x00000006b3067209 */ /* 0x000fe20007810000 */
[-C--:B------:R-:W-:Y:S01]  /*147e0*/  FMUL.FTZ R21, R145, R158.reuse ;  /* 0x0000009e91157220 */ /* 0x080fe20000410000 */
[-C--:B------:R-:W-:Y:S01]  /*147f0*/  FMUL.FTZ R140, R140, R158.reuse ;  /* 0x0000009e8c8c7220 */ /* 0x080fe20000410000 */
[----:B------:R-:W-:Y:S01]  /*14800*/  FMUL.FTZ R141, R141, R158 ;  /* 0x0000009e8d8d7220 */ /* 0x000fe20000410000 */
[----:B------:R-:W-:Y:S01]  /*14810*/  FMNMX.FTZ R6, R197, R6, !PT ;  /* 0x00000006c5067209 */ /* 0x000fe20007810000 */
[--C-:B------:R-:W-:Y:S01]  /*14820*/  FFMA.FTZ R67, R28, UR4, -R88.reuse ;  /* 0x000000041c437c23 */ /* 0x100fe20008010858 */
[--C-:B------:R-:W-:Y:S01]  /*14830*/  FFMA.FTZ R65, R29, UR4, -R88.reuse ;  /* 0x000000041d417c23 */ /* 0x100fe20008010858 */
[----:B------:R-:W2:Y:S01]  /*14840*/  MUFU.EX2 R116, R116 ;  /* 0x0000007400747308 */ /* 0x000ea20000000800 */
[----:B------:R-:W-:Y:S01]  /*14850*/  FMNMX.FTZ R6, R185, R6, !PT ;  /* 0x00000006b9067209 */ /* 0x000fe20007810000 */
[----:B------:R-:W-:Y:S01]  /*14860*/  FFMA.FTZ R64, R31, UR4, -R88 ;  /* 0x000000041f407c23 */ /* 0x000fe20008010858 */
[----:B------:R-:W-:Y:S01]  /*14870*/  FFMA.FTZ R233, R233, R158, R156 ;  /* 0x0000009ee9e97223 */ /* 0x000fe2000001009c */
[----:B------:R-:W-:Y:S01]  /*14880*/  LDSM.16.MT88.4 R28, [R214+0x5800] ;  /* 0x00580000d61c783b */ /* 0x000fe20000004200 */
        /* <DEDUP_REMOVED lines=48> */
[----:B------:R-:W3:Y:S02]  /*14b90*/  SHFL.BFLY PT, R11, R10, 0x2, 0x1f ;  /* 0x0c401f000a0b7f89 */ /* 0x000ee400000e0000 */
[----:B------:R-:W-:Y:S08]  /*14ba0*/  MUFU.EX2 R85, R85 ;  /* 0x0000005500557308 */ /* 0x000ff00000000800 */
[----:B------:R-:W-:Y:S08]  /*14bb0*/  MUFU.EX2 R84, R84 ;  /* 0x0000005400547308 */ /* 0x000ff00000000800 */
[----:B------:R-:W-:Y:S01]  /*14bc0*/  MUFU.EX2 R83, R83 ;  /* 0x0000005300537308 */ /* 0x000fe20000000800 */
[----:B---3--:R-:W-:-:S02]  /*14bd0*/  FMNMX.FTZ R6, R10, R11, !PT ;  /* 0x0000000b0a067209 */ /* 0x008fc40007810000 */
[----:B------:R-:W-:Y:S05]  /*14be0*/  LDSM.16.MT88.4 R8, [R213+0x5000] ;  /* 0x00500000d508783b */ /* 0x000fea0000004200 */
        /* <DEDUP_REMOVED lines=31> */
[----:B-1----:R-:W-:Y:S01]  /*14de0*/  F2FP.BF16.F32.PACK_AB R32, R120, R163 ;  /* 0x000000a37820723e */ /* 0x002fe200000010ff */
[--C-:B------:R-:W-:Y:S01]  /*14df0*/  FFMA.FTZ R106, R98, UR4, -R50.reuse ;  /* 0x00000004626a7c23 */ /* 0x100fe20008010832 */
[----:B--2---:R-:W-:Y:S01]  /*14e00*/  F2FP.BF16.F32.PACK_AB R34, R116, R155 ;  /* 0x0000009b7422723e */ /* 0x004fe200000010ff */
        /* <DEDUP_REMOVED lines=77> */
[----:B------:R-:W5:Y:S01]  /*152e0*/  LDSM.16.MT88.4 R24, [R213+0x5c00] ;  /* 0x005c0000d518783b */ /* 0x000f620000004200 */
        /* <DEDUP_REMOVED lines=97> */
[----:B------:R-:W3:Y:S03]  /*15900*/  MUFU.EX2 R76, R76 ;  /* 0x0000004c004c7308 */ /* 0x000ee60000000800 */
[----:B------:R-:W-:Y:S01]  /*15910*/  HMMA.16816.F32.BF16 R28, R12, R18, R28 ;  /* 0x000000120c1c723c */ /* 0x000fe2000004181c */
[----:B------:R-:W4:Y:S04]  /*15920*/  LDSM.16.MT88.4 R16, [R214+0x7000] ;  /* 0x00700000d610783b */ /* 0x000f280000004200 */
[----:B------:R-:W-:Y:S01]  /*15930*/  MUFU.EX2 R75, R75 ;  /* 0x0000004b004b7308 */ /* 0x000fe20000000800 */
[----:B--2---:R-:W-:-:S07]  /*15940*/  F2FP.BF16.F32.PACK_AB R35, R185, R144 ;  /* 0x00000090b923723e */ /* 0x004fce00000010ff */
        /* <DEDUP_REMOVED lines=8> */
[C---:B-1----:R-:W-:Y:S03]  /*159d0*/  HMMA.16816.F32.BF16 R20, R32.reuse, R4, R20 ;  /* 0x000000042014723c */ /* 0x042fe60000041814 */
[----:B------:R-:W1:Y:S01]  /*159e0*/  MUFU.EX2 R191, R191 ;  /* 0x000000bf00bf7308 */ /* 0x000e620000000800 */
[C---:B--2---:R-:W-:Y:S01]  /*159f0*/  F2FP.BF16.F32.PACK_AB R14, R74.reuse, R75 ;  /* 0x0000004b4a0e723e */ /* 0x044fe200000010ff */
[----:B------:R-:W-:Y:S01]  /*15a00*/  FADD.FTZ R75, R75, R76 ;  /* 0x0000004c4b4b7221 */ /* 0x000fe20000010000 */
[----:B------:R-:W-:Y:S01]  /*15a10*/  HMMA.16816.F32.BF16 R28, R32, R6, R28 ;  /* 0x00000006201c723c */ /* 0x000fe2000004181c */
[----:B------:R-:W2:Y:S02]  /*15a20*/  LDSM.16.MT88.4 R4, [R214+0x7400] ;  /* 0x00740000d604783b */ /* 0x000ea40000004200 */
[----:B------:R-:W-:Y:S02]  /*15a30*/  FADD.FTZ R74, R74, R75 ;  /* 0x0000004b4a4a7221 */ /* 0x000fe40000010000 */
        /* <DEDUP_REMOVED lines=8> */
[----:B------:R-:W-:Y:S01]  /*15ac0*/  HMMA.16816.F32.BF16 R132, R12, R10, R132 ;  /* 0x0000000a0c84723c */ /* 0x000fe20000041884 */
[----:B------:R-:W4:Y:S01]  /*15ad0*/  MUFU.EX2 R70, R70 ;  /* 0x0000004600467308 */ /* 0x000f220000000800 */
[----:B------:R-:W5:Y:S01]  /*15ae0*/  LDSM.16.MT88.4 R8, [R213+0x7800] ;  /* 0x00780000d508783b */ /* 0x000f620000004200 */
[----:B-1----:R-:W-:Y:S01]  /*15af0*/  F2FP.BF16.F32.PACK_AB R32, R72, R73 ;  /* 0x000000494820723e */ /* 0x002fe200000010ff */
[----:B------:R-:W-:-:S02]  /*15b00*/  FADD.FTZ R73, R73, R74 ;  /* 0x0000004a49497221 */ /* 0x000fc40000010000 */
[C---:B------:R-:W-:Y:S02]  /*15b10*/  HMMA.16816.F32.BF16 R20, R12.reuse, R16, R20 ;  /* 0x000000100c14723c */ /* 0x040fe40000041814 */
[----:B------:R-:W-:Y:S01]  /*15b20*/  FADD.FTZ R72, R72, R73 ;  /* 0x0000004948487221 */ /* 0x000fe20000010000 */
[----:B------:R-:W-:Y:S03]  /*15b30*/  MUFU.EX2 R162, R162 ;  /* 0x000000a200a27308 */ /* 0x000fe60000000800 */
[----:B------:R-:W-:Y:S01]  /*15b40*/  HMMA.16816.F32.BF16 R28, R12, R18, R28 ;  /* 0x000000120c1c723c */ /* 0x000fe2000004181c */
[----:B------:R-:W-:-:S04]  /*15b50*/  FADD.FTZ R17, R167, R130 ;  /* 0x00000082a7117221 */ /* 0x000fc80000010000 */
[----:B------:R-:W1:Y:S01]  /*15b60*/  MUFU.EX2 R183, R183 ;  /* 0x000000b700b77308 */ /* 0x000e620000000800 */
[----:B------:R-:W-:Y:S01]  /*15b70*/  FADD.FTZ R126, R126, R17 ;  /* 0x000000117e7e7221 */ /* 0x000fe20000010000 */
[----:B----4-:R-:W-:Y:S01]  /*15b80*/  F2FP.BF16.F32.PACK_AB R34, R70, R71 ;  /* 0x000000474622723e */ /* 0x010fe200000010ff */
[----:B------:R-:W4:Y:S01]  /*15b90*/  LDSM.16.MT88.4 R16, [R214+0x7800] ;  /* 0x00780000d610783b */ /* 0x000f220000004200 */
[----:B------:R-:W-:Y:S01]  /*15ba0*/  FADD.FTZ R71, R71, R72 ;  /* 0x0000004847477221 */ /* 0x000fe20000010000 */
[----:B------:R-:W-:-:S03]  /*15bb0*/  FADD.FTZ R161, R161, R126 ;  /* 0x0000007ea1a17221 */ /* 0x000fc60000010000 */
[----:B------:R-:W-:Y:S01]  /*15bc0*/  MUFU.EX2 R164, R164 ;  /* 0x000000a400a47308 */ /* 0x000fe20000000800 */
[----:B------:R-:W-:Y:S01]  /*15bd0*/  FADD.FTZ R12, R118, R161 ;  /* 0x000000a1760c7221 */ /* 0x000fe20000010000 */
[----:B------:R-:W-:Y:S01]  /*15be0*/  FADD.FTZ R70, R70, R71 ;  /* 0x0000004746467221 */ /* 0x000fe20000010000 */
[----:B------:R-:W-:Y:S02]  /*15bf0*/  FFMA.FTZ R118, R157, UR4, -R88 ;  /* 0x000000049d767c23 */ /* 0x000fe40008010858 */
[----:B------:R-:W-:-:S03]  /*15c00*/  FADD.FTZ R153, R153, R12 ;  /* 0x0000000c99997221 */ /* 0x000fc60000010000 */
        /* <DEDUP_REMOVED lines=55> */
[----:B------:R-:W-:Y:S02]  /*15f80*/  FFMA.FTZ R0, R97, UR4, -R50 ;  /* 0x0000000461007c23 */ /* 0x000fe40008010832 */
[----:B------:R-:W-:Y:S02]  /*15f90*/  FADD.FTZ R2, R2, R105 ;  /* 0x0000006902027221 */ /* 0x000fe40000010000 */
[----:B------:R-:W1:Y:S01]  /*15fa0*/  MUFU.EX2 R25, R25 ;  /* 0x0000001900197308 */ /* 0x000e620000000800 */
[----:B---3--:R-:W-:Y:S01]  /*15fb0*/  F2FP.BF16.F32.PACK_AB R4, R64, R65 ;  /* 0x000000414004723e */ /* 0x008fe200000010ff */
        /* <DEDUP_REMOVED lines=22> */
[----:B------:R-:W-:Y:S01]  /*16120*/  HMMA.16816.F32.BF16 R20, R4, R12, R20 ;  /* 0x0000000c0414723c */ /* 0x000fe20000041814 */
[----:B------:R-:W-:Y:S01]  /*16130*/  MUFU.EX2 R59, R59 ;  /* 0x0000003b003b7308 */ /* 0x000fe20000000800 */
[----:B------:R-:W-:-:S04]  /*16140*/  FADD.FTZ R147, R147, R140 ;  /* 0x0000008c93937221 */ /* 0x000fc80000010000 */
[----:B------:R-:W-:Y:S01]  /*16150*/  FADD.FTZ R142, R142, R147 ;  /* 0x000000938e8e7221 */ /* 0x000fe20000010000 */
[C---:B------:R-:W-:Y:S01]  /*16160*/  HMMA.16816.F32.BF16 R28, R4.reuse, R14, R28 ;  /* 0x0000000e041c723c */ /* 0x040fe2000004181c */
[----:B------:R-:W2:Y:S01]  /*16170*/  LDSM.16.MT88.4 R12, [R213+0x8000] ;  /* 0x00800000d50c783b */ /* 0x000ea20000004200 */
        /* <DEDUP_REMOVED lines=94> */
[C---:B--2---:R-:W-:Y:S01]  /*16760*/  HMMA.16816.F32.BF16 R20, R4.reuse, R12, R20 ;  /* 0x0000000c0414723c */ /* 0x044fe20000041814 */
[----:B-----5:R-:W2:Y:S01]  /*16770*/  LDSM.16.MT88.4 R8, [R213+0x8c00] ;  /* 0x008c0000d508783b */ /* 0x020ea20000004200 */
        /* <DEDUP_REMOVED lines=29> */
.L_x_2630:
        /* <DEDUP_REMOVED lines=18> */
.L_x_2640:
[----:B------:R-:W-:Y:S04]  /*16a70*/  DEPBAR.LE SB0, 0x0 ;  /* 0x000080000000791a */ /* 0x000fe80000000000 */
[----:B------:R-:W-:Y:S01]  /*16a80*/  BAR.SYNC.DEFER_BLOCKING 0x0 ;  /* 0x0000000000007b1d */ /* 0x000fe20000010000 */
[----:B------:R-:W-:Y:S01]  /*16a90*/  PLOP3.LUT P0, PT, PT, PT, UP0, 0x40, 0x0 ;  /* 0x000000000000781c */ /* 0x000fe20003f0e808 */
[----:B------:R-:W-:Y:S01]  /*16aa0*/  VIADD R228, R228, 0xffffffff ;  /* 0xffffffffe4e47836 */ /* 0x000fe20000000000 */
[----:B------:R-:W-:Y:S01]  /*16ab0*/  MOV R10, R231 ;  /* 0x000000e7000a7202 */ /* 0x000fe20000000f00 */
[----:B------:R-:W-:Y:S10]  /*16ac0*/  IMAD.MOV.U32 R5, RZ, RZ, R230 ;  /* 0x000000ffff057224 */ /* 0x000ff400078e00e6 */
[----:B------:R-:W-:Y:S05]  /*16ad0*/  @P0 BRA `(.L_x_2637) ;  /* 0x0000000000f40947 */ /* 0x000fea0003800000 */
[----:B------:R-:W1:Y:S02]  /*16ae0*/  LDC R0, c[0x0][0x380] ;  /* 0x0000e000ff007b82 */ /* 0x000e640000000800 */
[-C--:B-1----:R-:W-:Y:S04]  /*16af0*/  IABS R2, R0.reuse ;  /* 0x0000000000027213 */ /* 0x082fe80000000000 */
[----:B------:R-:W1:Y:S10]  /*16b00*/  I2F.RP R7, R2 ;  /* 0x0000000200077306 */ /* 0x000e740000209400 */
[----:B-1----:R-:W1:Y:S02]  /*16b10*/  MUFU.RCP R3, R7 ;  /* 0x0000000700037308 */ /* 0x002e640000001000 */
[----:B-1----:R-:W-:Y:S01]  /*16b20*/  VIADD R8, R3, 0xffffffe ;  /* 0x0ffffffe03087836 */ /* 0x002fe20000000000 */
[----:B------:R-:W-:Y:S07]  /*16b30*/  SHF.L.U32 R3, R228, 0x8, RZ ;  /* 0x00000008e4037819 */ /* 0x000fee00000006ff */
[----:B------:R-:W1:Y:S01]  /*16b40*/  F2I.FTZ.U32.TRUNC.NTZ R9, R8 ;  /* 0x0000000800097305 */ /* 0x000e62000021f000 */
[----:B------:R-:W-:Y:S01]  /*16b50*/  IABS R4, R3 ;  /* 0x0000000300047213 */ /* 0x000fe20000000000 */
[C---:B------:R-:W-:Y:S01]  /*16b60*/  VIADD R11, R3.reuse, 0x100 ;  /* 0x00000100030b7836 */ /* 0x040fe20000000000 */
[-C--:B------:R-:W-:Y:S04]  /*16b70*/  LOP3.LUT R3, R3, R0.reuse, RZ, 0x3c, !PT ;  /* 0x0000000003037212 */ /* 0x080fe800078e3cff */
[----:B------:R-:W-:Y:S02]  /*16b80*/  IABS R6, R11 ;  /* 0x0000000b00067213 */ /* 0x000fe40000000000 */
[----:B------:R-:W-:Y:S02]  /*16b90*/  ISETP.GE.AND P0, PT, R3, RZ, PT ;  /* 0x000000ff0300720c */ /* 0x000fe40003f06270 */
[----:B------:R-:W-:Y:S01]  /*16ba0*/  LOP3.LUT R11, R11, R0, RZ, 0x3c, !PT ;  /* 0x000000000b0b7212 */ /* 0x000fe200078e3cff */
[--C-:B-1----:R-:W-:Y:S03]  /*16bb0*/  IMAD.MOV R5, RZ, RZ, -R9.reuse ;  /* 0x000000ffff057224 */ /* 0x102fe600078e0a09 */
[----:B------:R-:W-:Y:S01]  /*16bc0*/  ISETP.GE.AND P2, PT, R11, RZ, PT ;  /* 0x000000ff0b00720c */ /* 0x000fe20003f46270 */
        /* <DEDUP_REMOVED lines=46> */
.L_x_2637:
        /* <DEDUP_REMOVED lines=24> */
[----:B------:R-:W-:Y:S01]  /*17030*/  ISETP.GT.AND P0, PT, R228, R219, PT ;  /* 0x000000dbe400720c */ /* 0x000fe20003f04270 */
        /* <DEDUP_REMOVED lines=87> */
[----:B------:R3:W1:Y:S01]  /*175b0*/  MUFU.TANH R157, R14 ;  /* 0x0000000e009d7308 */ /* 0x0006620000002400 */
[----:B-----5:R-:W5:Y:S09]  /*175c0*/  LDSM.16.M88.4 R8, [R210] ;  /* 0x00000000d208783b */ /* 0x020f720000000200 */
        /* <DEDUP_REMOVED lines=23> */
[----:B--2---:R-:W-:Y:S05]  /*17740*/  FMUL.FTZ R12, R30, UR10 ;  /* 0x0000000a1e0c7c20 */ /* 0x004fea0008410000 */
[----:B------:R-:W2:Y:S02]  /*17750*/  MUFU.TANH R239, R239 ;  /* 0x000000ef00ef7308 */ /* 0x000ea40000002400 */
[----:B------:R-:W-:Y:S01]  /*17760*/  FMUL.FTZ R29, R29, UR10 ;  /* 0x0000000a1d1d7c20 */ /* 0x000fe20008410000 */
[----:B---3--:R-:W-:Y:S01]  /*17770*/  FMUL.FTZ R14, R32, UR10 ;  /* 0x0000000a200e7c20 */ /* 0x008fe20008410000 */
[----:B----4-:R-:W-:Y:S01]  /*17780*/  FMUL.FTZ R16, R34, UR10 ;  /* 0x0000000a22107c20 */ /* 0x010fe20008410000 */
[----:B------:R-:W-:Y:S01]  /*17790*/  FMUL.FTZ R31, R31, UR10 ;  /* 0x0000000a1f1f7c20 */ /* 0x000fe20008410000 */
[----:B------:R-:W-:Y:S04]  /*177a0*/  FMUL.FTZ R33, R33, UR10 ;  /* 0x0000000a21217c20 */ /* 0x000fe80008410000 */
[----:B------:R3:W4:Y:S01]  /*177b0*/  MUFU.TANH R191, R28 ;  /* 0x0000001c00bf7308 */ /* 0x0007220000002400 */
[----:B------:R-:W-:Y:S01]  /*177c0*/  FMUL.FTZ R35, R35, UR10 ;  /* 0x0000000a23237c20 */ /* 0x000fe20008410000 */
[----:B-1----:R-:W-:Y:S01]  /*177d0*/  FMUL.FTZ R24, R38, UR10 ;  /* 0x0000000a26187c20 */ /* 0x002fe20008410000 */
[----:B------:R-:W-:Y:S01]  /*177e0*/  FMUL.FTZ R18, R36, UR10 ;  /* 0x0000000a24127c20 */ /* 0x000fe20008410000 */
[----:B------:R-:W-:Y:S01]  /*177f0*/  FMUL.FTZ R37, R37, UR10 ;  /* 0x0000000a25257c20 */ /* 0x000fe20008410000 */
[----:B------:R-:W-:Y:S05]  /*17800*/  FMUL.FTZ R39, R39, UR10 ;  /* 0x0000000a27277c20 */ /* 0x000fea0008410000 */
[----:B------:R-:W1:Y:S01]  /*17810*/  MUFU.TANH R13, R13 ;  /* 0x0000000d000d7308 */ /* 0x000e620000002400 */
[----:B------:R-:W-:Y:S01]  /*17820*/  FMUL.FTZ R34, R43, UR10 ;  /* 0x0000000a2b227c20 */ /* 0x000fe20008410000 */
[----:B------:R-:W-:Y:S01]  /*17830*/  FMUL.FTZ R26, R40, UR10 ;  /* 0x0000000a281a7c20 */ /* 0x000fe20008410000 */
[C---:B-----5:R-:W-:Y:S07]  /*17840*/  HMMA.16816.F32.BF16 R44, R192.reuse, R8, R44 ;  /* 0x00000008c02c723c */ /* 0x060fee000004182c */
[----:B------:R-:W1:Y:S01]  /*17850*/  MUFU.TANH R15, R15 ;  /* 0x0000000f000f7308 */ /* 0x000e620000002400 */
[----:B---3--:R-:W-:Y:S03]  /*17860*/  FMUL.FTZ R28, R41, UR10 ;  /* 0x0000000a291c7c20 */ /* 0x008fe60008410000 */
[----:B------:R-:W-:Y:S01]  /*17870*/  FMUL.FTZ R41, R42, UR10 ;  /* 0x0000000a2a297c20 */ /* 0x000fe20008410000 */
[C---:B------:R-:W-:Y:S01]  /*17880*/  HMMA.16816.F32.BF16 R48, R192.reuse, R10, R48 ;  /* 0x0000000ac030723c */ /* 0x040fe20000041830 */
[----:B------:R-:W3:Y:S04]  /*17890*/  LDSM.16.M88.4 R8, [R206] ;  /* 0x00000000ce08783b */ /* 0x000ee80000000200 */
[----:B------:R-:W1:Y:S01]  /*178a0*/  MUFU.TANH R17, R17 ;  /* 0x0000001100117308 */ /* 0x000e620000002400 */
[C---:B------:R-:W-:Y:S09]  /*178b0*/  HMMA.16816.F32.BF16 R52, R192.reuse, R4, R52 ;  /* 0x00000004c034723c */ /* 0x040ff20000041834 */
[----:B------:R-:W1:Y:S01]  /*178c0*/  MUFU.TANH R19, R19 ;  /* 0x0000001300137308 */ /* 0x000e620000002400 */
[C---:B------:R-:W-:Y:S01]  /*178d0*/  HMMA.16816.F32.BF16 R56, R192.reuse, R6, R56 ;  /* 0x00000006c038723c */ /* 0x040fe20000041838 */
[----:B------:R-:W5:Y:S02]  /*178e0*/  LDSM.16.M88.4 R4, [R205] ;  /* 0x00000000cd04783b */ /* 0x000f640000000200 */
        /* <DEDUP_REMOVED lines=18> */
[C---:B---3--:R-:W-:Y:S03]  /*17a10*/  HMMA.16816.F32.BF16 R60, R192.reuse, R8, R60 ;  /* 0x00000008c03c723c */ /* 0x048fe6000004183c */
[----:B------:R-:W-:Y:S03]  /*17a20*/  FMUL.FTZ R54, R59, UR10 ;  /* 0x0000000a3b367c20 */ /* 0x000fe60008410000 */
[----:B------:R-:W3:Y:S01]  /*17a30*/  MUFU.TANH R198, R57 ;  /* 0x0000003900c67308 */ /* 0x000ee20000002400 */
[C---:B------:R-:W-:Y:S01]  /*17a40*/  HMMA.16816.F32.BF16 R64, R192.reuse, R10, R64 ;  /* 0x0000000ac040723c */ /* 0x040fe20000041840 */
[----:B------:R-:W2:Y:S08]  /*17a50*/  LDSM.16.M88.4 R8, [R204] ;  /* 0x00000000cc08783b */ /* 0x000eb00000000200 */
[----:B------:R-:W1:Y:S01]  /*17a60*/  MUFU.TANH R27, R27 ;  /* 0x0000001b001b7308 */ /* 0x000e620000002400 */
[C---:B-----5:R-:W-:Y:S09]  /*17a70*/  HMMA.16816.F32.BF16 R68, R192.reuse, R4, R68 ;  /* 0x00000004c044723c */ /* 0x060ff20000041844 */
        /* <DEDUP_REMOVED lines=20> */
[C---:B--2---:R-:W-:Y:S03]  /*17bc0*/  HMMA.16816.F32.BF16 R76, R192.reuse, R8, R76 ;  /* 0x00000008c04c723c */ /* 0x044fe6000004184c */
[----:B------:R-:W-:Y:S01]  /*17bd0*/  FMUL.FTZ R73, R73, UR10 ;  /* 0x0000000a49497c20 */ /* 0x000fe20008410000 */
[----:B------:R-:W-:Y:S03]  /*17be0*/  FMUL.FTZ R71, R74, UR10 ;  /* 0x0000000a4a477c20 */ /* 0x000fe60008410000 */
[----:B------:R2:W1:Y:S01]  /*17bf0*/  MUFU.TANH R240, R64 ;  /* 0x0000004000f07308 */ /* 0x0004620000002400 */
[C---:B------:R-:W-:Y:S01]  /*17c00*/  HMMA.16816.F32.BF16 R80, R192.reuse, R10, R80 ;  /* 0x0000000ac050723c */ /* 0x040fe20000041850 */
[----:B------:R-:W4:Y:S08]  /*17c10*/  LDSM.16.M88.4 R8, [R202] ;  /* 0x00000000ca08783b */ /* 0x000f300000000200 */
        /* <DEDUP_REMOVED lines=21> */
[C---:B----4-:R-:W-:Y:S03]  /*17d70*/  HMMA.16816.F32.BF16 R92, R192.reuse, R8, R92 ;  /* 0x00000008c05c723c */ /* 0x050fe6000004185c */
[----:B--2---:R-:W-:Y:S01]  /*17d80*/  FMUL.FTZ R64, R90, UR10 ;  /* 0x0000000a5a407c20 */ /* 0x004fe20008410000 */
[----:B------:R-:W-:Y:S04]  /*17d90*/  FMUL.FTZ R87, R91, UR10 ;  /* 0x0000000a5b577c20 */ /* 0x000fe80008410000 */
[----:B------:R2:W4:Y:S01]  /*17da0*/  MUFU.TANH R250, R88 ;  /* 0x0000005800fa7308 */ /* 0x0005220000002400 */
[C---:B------:R-:W-:Y:S01]  /*17db0*/  HMMA.16816.F32.BF16 R96, R192.reuse, R10, R96 ;  /* 0x0000000ac060723c */ /* 0x040fe20000041860 */
[----:B------:R-:W1:Y:S08]  /*17dc0*/  LDSM.16.M88.4 R8, [R200] ;  /* 0x00000000c808783b */ /* 0x000e700000000200 */
[----:B------:R-:W1:Y:S02]  /*17dd0*/  MUFU.TANH R158, R79 ;  /* 0x0000004f009e7308 */ /* 0x000e640000002400 */
[----:B---3--:R-:W-:Y:S01]  /*17de0*/  FMUL.FTZ R77, R89, UR10 ;  /* 0x0000000a594d7c20 */ /* 0x008fe20008410000 */
[C---:B-----5:R-:W-:Y:S07]  /*17df0*/  HMMA.16816.F32.BF16 R100, R192.reuse, R4, R100 ;  /* 0x00000004c064723c */ /* 0x060fee0000041864 */
[----:B------:R-:W3:Y:S01]  /*17e00*/  MUFU.TANH R178, R83 ;  /* 0x0000005300b27308 */ /* 0x000ee20000002400 */
[C---:B------:R-:W-:Y:S01]  /*17e10*/  HMMA.16816.F32.BF16 R104, R192.reuse, R6, R104 ;  /* 0x00000006c068723c */ /* 0x040fe20000041868 */
[----:B------:R-:W5:Y:S02]  /*17e20*/  LDSM.16.M88.4 R4, [R150] ;  /* 0x000000009604783b */ /* 0x000f640000000200 */
[----:B------:R-:W-:Y:S01]  /*17e30*/  FMUL.FTZ R93, R93, UR10 ;  /* 0x0000000a5d5d7c20 */ /* 0x000fe20008410000 */
[----:B------:R-:W-:Y:S01]  /*17e40*/  FMUL.FTZ R68, R92, UR10 ;  /* 0x0000000a5c447c20 */ /* 0x000fe20008410000 */
[----:B--2---:R-:W-:Y:S04]  /*17e50*/  FMUL.FTZ R88, R95, UR10 ;  /* 0x0000000a5f587c20 */ /* 0x004fe80008410000 */
[----:B------:R2:W1:Y:S02]  /*17e60*/  MUFU.TANH R152, R84 ;  /* 0x0000005400987308 */ /* 0x0004640000002400 */
[----:B------:R-:W-:Y:S01]  /*17e70*/  FMUL.FTZ R92, R94, UR10 ;  /* 0x0000000a5e5c7c20 */ /* 0x000fe20008410000 */
[----:B------:R-:W-:Y:S01]  /*17e80*/  FMUL.FTZ R76, R96, UR10 ;  /* 0x0000000a604c7c20 */ /* 0x000fe20008410000 */
[----:B------:R-:W-:Y:S01]  /*17e90*/  FMUL.FTZ R98, R98, UR10 ;  /* 0x0000000a62627c20 */ /* 0x000fe20008410000 */
[----:B------:R-:W-:Y:S05]  /*17ea0*/  FMUL.FTZ R99, R99, UR10 ;  /* 0x0000000a63637c20 */ /* 0x000fea0008410000 */
[----:B------:R-:W3:Y:S01]  /*17eb0*/  MUFU.TANH R190, R85 ;  /* 0x0000005500be7308 */ /* 0x000ee20000002400 */
[----:B------:R-:W-:Y:S01]  /*17ec0*/  FMUL.FTZ R101, R101, UR10 ;  /* 0x0000000a65657c20 */ /* 0x000fe20008410000 */
[----:B------:R-:W-:Y:S01]  /*17ed0*/  FMUL.FTZ R100, R100, UR10 ;  /* 0x0000000a64647c20 */ /* 0x000fe20008410000 */
[----:B------:R-:W-:Y:S01]  /*17ee0*/  FMUL.FTZ R102, R102, UR10 ;  /* 0x0000000a66667c20 */ /* 0x000fe20008410000 */
[----:B------:R-:W-:Y:S06]  /*17ef0*/  FMUL.FTZ R103, R103, UR10 ;  /* 0x0000000a67677c20 */ /* 0x000fec0008410000 */
[----:B------:R-:W3:Y:S01]  /*17f00*/  MUFU.TANH R196, R93 ;  /* 0x0000005d00c47308 */ /* 0x000ee20000002400 */
[----:B------:R-:W-:Y:S01]  /*17f10*/  FMUL.FTZ R105, R105, UR10 ;  /* 0x0000000a69697c20 */ /* 0x000fe20008410000 */
[C---:B-1----:R-:W-:Y:S03]  /*17f20*/  HMMA.16816.F32.BF16 R108, R192.reuse, R8, R108 ;  /* 0x00000008c06c723c */ /* 0x042fe6000004186c */
[----:B--2---:R-:W-:Y:S01]  /*17f30*/  FMUL.FTZ R84, R97, UR10 ;  /* 0x0000000a61547c20 */ /* 0x004fe20008410000 */
[----:B------:R-:W-:Y:S01]  /*17f40*/  FMUL.FTZ R104, R104, UR10 ;  /* 0x0000000a68687c20 */ /* 0x000fe20008410000 */
[----:B------:R-:W-:Y:S03]  /*17f50*/  FMUL.FTZ R106, R106, UR10 ;  /* 0x0000000a6a6a7c20 */ /* 0x000fe60008410000 */
[----:B------:R1:W2:Y:S01]  /*17f60*/  MUFU.TANH R177, R101 ;  /* 0x0000006500b17308 */ /* 0x0002a20000002400 */
[C---:B------:R-:W-:Y:S01]  /*17f70*/  HMMA.16816.F32.BF16 R112, R192.reuse, R10, R112 ;  /* 0x0000000ac070723c */ /* 0x040fe20000041870 */
[----:B------:R-:W4:Y:S01]  /*17f80*/  LDSM.16.M88.4 R8, [R148] ;  /* 0x000000009408783b */ /* 0x000f220000000200 */
[----:B------:R-:W-:Y:S04]  /*17f90*/  DEPBAR.LE SB0, 0x0 ;  /* 0x000080000000791a */ /* 0x000fe80000000000 */
[----:B------:R-:W-:Y:S03]  /*17fa0*/  FMUL.FTZ R107, R107, UR10 ;  /* 0x0000000a6b6b7c20 */ /* 0x000fe60008410000 */
[----:B------:R3:W1:Y:S01]  /*17fb0*/  MUFU.TANH R159, R105 ;  /* 0x00000069009f7308 */ /* 0x0006620000002400 */
[C---:B-----5:R-:W-:Y:S09]  /*17fc0*/  HMMA.16816.F32.BF16 R116, R192.reuse, R4, R116 ;  /* 0x00000004c074723c */ /* 0x060ff20000041874 */
[----:B------:R-:W2:Y:S01]  /*17fd0*/  MUFU.TANH R31, R31 ;  /* 0x0000001f001f7308 */ /* 0x000ea20000002400 */
[----:B------:R-:W-:Y:S01]  /*17fe0*/  BAR.SYNC.DEFER_BLOCKING 0x0 ;  /* 0x0000000000007b1d */ /* 0x000fe20000010000 */
[C---:B------:R-:W-:Y:S03]  /*17ff0*/  HMMA.16816.F32.BF16 R120, R192.reuse, R6, R120 ;  /* 0x00000006c078723c */ /* 0x040fe60000041878 */
[----:B------:R-:W-:Y:S01]  /*18000*/  FMUL.FTZ R237, R109, UR10 ;  /* 0x0000000a6ded7c20 */ /* 0x000fe20008410000 */
[----:B------:R-:W-:Y:S01]  /*18010*/  FMUL.FTZ R109, R110, UR10 ;  /* 0x0000000a6e6d7c20 */ /* 0x000fe20008410000 */
[----:B-1----:R-:W-:Y:S03]  /*18020*/  FMUL.FTZ R101, R111, UR10 ;  /* 0x0000000a6f657c20 */ /* 0x002fe60008410000 */
[----:B------:R-:W1:Y:S03]  /*18030*/  MUFU.TANH R14, R14 ;  /* 0x0000000e000e7308 */ /* 0x000e660000002400 */
[----:B---3--:R-:W-:Y:S01]  /*18040*/  FMUL.FTZ R105, R112, UR10 ;  /* 0x0000000a70697c20 */ /* 0x008fe20008410000 */
[----:B------:R-:W-:Y:S01]  /*18050*/  FMUL.FTZ R95, R113, UR10 ;  /* 0x0000000a715f7c20 */ /* 0x000fe20008410000 */
[----:B------:R-:W-:Y:S01]  /*18060*/  FMUL.FTZ R93, R114, UR10 ;  /* 0x0000000a725d7c20 */ /* 0x000fe20008410000 */
[----:B------:R-:W-:Y:S01]  /*18070*/  FMUL.FTZ R85, R115, UR10 ;  /* 0x0000000a73557c20 */ /* 0x000fe20008410000 */
[----:B------:R-:W-:Y:S03]  /*18080*/  FMUL.FTZ R108, R108, UR10 ;  /* 0x0000000a6c6c7c20 */ /* 0x000fe60008410000 */
[----:B------:R-:W3:Y:S01]  /*18090*/  MUFU.TANH R33, R33 ;  /* 0x0000002100217308 */ /* 0x000ee20000002400 */
[----:B------:R-:W-:Y:S01]  /*180a0*/  FMUL.FTZ R83, R116, UR10 ;  /* 0x0000000a74537c20 */ /* 0x000fe20008410000 */
[----:B------:R-:W-:Y:S01]  /*180b0*/  FMUL.FTZ R79, R117, UR10 ;  /* 0x0000000a754f7c20 */ /* 0x000fe20008410000 */
[----:B------:R-:W-:Y:S01]  /*180c0*/  FMUL.FTZ R75, R118, UR10 ;  /* 0x0000000a764b7c20 */ /* 0x000fe20008410000 */
[----:B------:R-:W-:Y:S06]  /*180d0*/  FMUL.FTZ R65, R119, UR10 ;  /* 0x0000000a77417c20 */ /* 0x000fec0008410000 */
[----:B------:R-:W1:Y:S01]  /*180e0*/  MUFU.TANH R16, R16 ;  /* 0x0000001000107308 */ /* 0x000e620000002400 */
[C---:B----4-:R-:W-:Y:S03]  /*180f0*/  HMMA.16816.F32.BF16 R124, R192.reuse, R8, R124 ;  /* 0x00000008c07c723c */ /* 0x050fe6000004187c */
[----:B------:R-:W-:Y:S01]  /*18100*/  FMUL.FTZ R67, R120, UR10 ;  /* 0x0000000a78437c20 */ /* 0x000fe20008410000 */
[----:B------:R-:W-:Y:S01]  /*18110*/  FMUL.FTZ R63, R121, UR10 ;  /* 0x0000000a793f7c20 */ /* 0x000fe20008410000 */
[----:B------:R-:W-:Y:S04]  /*18120*/  FMUL.FTZ R61, R122, UR10 ;  /* 0x0000000a7a3d7c20 */ /* 0x000fe80008410000 */
[----:B------:R-:W4:Y:S01]  /*18130*/  MUFU.TANH R35, R35 ;  /* 0x0000002300237308 */ /* 0x000f220000002400 */
        /* <DEDUP_REMOVED lines=90> */
[----:B------:R-:W-:Y:S01]  /*186e0*/  ULEA UR8, -UR9, URZ, 0x8 ;  /* 0x0000003f09087291 */ /* 0x000fe2000f8e413f */
[----:B------:R-:W-:Y:S01]  /*186f0*/  PLOP3.LUT P0, PT, PT, PT, UP0, 0x40, 0x0 ;  /* 0x000000000000781c */ /* 0x000fe20003f0e808 */
[----:B------:R-:W-:Y:S02]  /*18700*/  ULDC.64 UR14, c[0x0][0x208] ;  /* 0x00008200000e7ab9 */ /* 0x000fe40000000a00 */
[----:B------:R-:W-:Y:S02]  /*18710*/  USHF.R.S32.HI UR7, URZ, 0x1f, UR8 ;  /* 0x0000001f3f077899 */ /* 0x000fe40008011408 */
[----:B------:R-:W-:Y:S04]  /*18720*/  IMAD.U32 R10, RZ, RZ, UR8 ;  /* 0x00000008ff0a7e24 */ /* 0x000fe8000f8e00ff */
[----:B------:R-:W-:Y:S04]  /*18730*/  MOV R7, UR7 ;  /* 0x0000000700077c02 */ /* 0x000fe80008000f00 */
[----:B------:R-:W-:Y:S05]  /*18740*/  @P0 BRA `(.L_x_2639) ;  /* 0x0000000000f40947 */ /* 0x000fea0003800000 */
[----:B------:R-:W2:Y:S01]  /*18750*/  LDC R0, c[0x0][0x380] ;  /* 0x0000e000ff007b82 */ /* 0x000ea20000000800 */
[----:B------:R-:W-:Y:S04]  /*18760*/  SHF.L.U32 R5, R228, 0x8, RZ ;  /* 0x00000008e4057819 */ /* 0x000fe800000006ff */
[----:B------:R-:W-:Y:S01]  /*18770*/  IABS R6, R5 ;  /* 0x0000000500067213 */ /* 0x000fe20000000000 */
[C---:B------:R-:W-:Y:S01]  /*18780*/  VIADD R11, R5.reuse, 0xffffff00 ;  /* 0xffffff00050b7836 */ /* 0x040fe20000000000 */
[-C--:B--2---:R-:W-:Y:S02]  /*18790*/  IABS R2, R0.reuse ;  /* 0x0000000000027213 */ /* 0x084fe40000000000 */
[-C--:B------:R-:W-:Y:S02]  /*187a0*/  LOP3.LUT R5, R5, R0.reuse, RZ, 0x3c, !PT ;  /* 0x0000000005057212 */ /* 0x080fe400078e3cff */
[----:B------:R-:W2:Y:S02]  /*187b0*/  I2F.RP R10, R2 ;  /* 0x00000002000a7306 */ /* 0x000ea40000209400 */
[----:B------:R-:W-:Y:S08]  /*187c0*/  ISETP.GE.AND P2, PT, R5, RZ, PT ;  /* 0x000000ff0500720c */ /* 0x000ff00003f46270 */
[----:B--2---:R-:W2:Y:S02]  /*187d0*/  MUFU.RCP R4, R10 ;  /* 0x0000000a00047308 */ /* 0x004ea40000001000 */
[----:B--2---:R-:W-:Y:S01]  /*187e0*/  VIADD R8, R4, 0xffffffe ;  /* 0x0ffffffe04087836 */ /* 0x004fe20000000000 */
[----:B------:R-:W-:Y:S02]  /*187f0*/  IABS R4, R11 ;  /* 0x0000000b00047213 */ /* 0x000fe40000000000 */
[----:B------:R-:W-:Y:S05]  /*18800*/  LOP3.LUT R11, R11, R0, RZ, 0x3c, !PT ;  /* 0x000000000b0b7212 */ /* 0x000fea00078e3cff */
[----:B------:R-:W2:Y:S01]  /*18810*/  F2I.FTZ.U32.TRUNC.NTZ R9, R8 ;  /* 0x0000000800097305 */ /* 0x000ea2000021f000 */
[----:B------:R-:W-:Y:S01]  /*18820*/  ISETP.GE.AND P0, PT, R11, RZ, PT ;  /* 0x000000ff0b00720c */ /* 0x000fe20003f06270 */
        /* <DEDUP_REMOVED lines=20> */
[----:B------:R-:W2:Y:S09]  /*18970*/  LDC R2, c[0x0][0x24c] ;  /* 0x00009300ff027b82 */ /* 0x000eb20000000800 */
[----:B------:R-:W-:Y:S02]  /*18980*/  @P4 IADD3 R8, R8, 0x1, RZ ;  /* 0x0000000108084810 */ /* 0x000fe40007ffe0ff */
[----:B------:R-:W-:Y:S03]  /*18990*/  @P5 VIADD R10, R10, 0x1 ;  /* 0x000000010a0a5836 */ /* 0x000fe60000000000 */
[----:B------:R-:W-:Y:S02]  /*189a0*/  @!P0 IMAD.MOV R8, RZ, RZ, -R8 ;  /* 0x000000ffff088224 */ /* 0x000fe400078e0a08 */
[----:B------:R-:W-:Y:S03]  /*189b0*/  @!P2 IADD3 R10, -R10, RZ, RZ ;  /* 0x000000ff0a0aa210 */ /* 0x000fe60007ffe1ff */
[C---:B------:R-:W-:Y:S02]  /*189c0*/  SEL R5, R9.reuse, R8, !P1 ;  /* 0x0000000809057207 */ /* 0x040fe40004800000 */
[----:B------:R-:W-:Y:S02]  /*189d0*/  SEL R9, R9, R10, !P1 ;  /* 0x0000000a09097207 */ /* 0x000fe40004800000 */
[-C--:B------:R-:W-:Y:S02]  /*189e0*/  LEA R90, P1, R5, R226.reuse, 0x2 ;  /* 0x000000e2055a7211 */ /* 0x080fe400078210ff */
[----:B-1----:R-:W-:Y:S02]  /*189f0*/  LEA R80, P0, R9, R226, 0x2 ;  /* 0x000000e209507211 */ /* 0x002fe400078010ff */
[-C--:B------:R-:W-:Y:S02]  /*18a00*/  LEA.HI.X.SX32 R91, R5, R227.reuse, 0x2, P1 ;  /* 0x000000e3055b7211 */ /* 0x080fe400008f16ff */
[C---:B------:R-:W-:Y:S01]  /*18a10*/  LEA.HI.X.SX32 R81, R9.reuse, R227, 0x2, P0 ;  /* 0x000000e309517211 */ /* 0x040fe200000f16ff */
[----:B------:R-:W-:Y:S02]  /*18a20*/  IMAD.IADD R9, R9, 0x1, -R5 ;  /* 0x0000000109097824 */ /* 0x000fe400078e0a05 */
[----:B------:R-:W3:Y:S01]  /*18a30*/  LDG.E R6, desc[UR14][R90.64] ;  /* 0x0000000e5a067981 */ /* 0x000ee2000c1e1900 */
[----:B------:R-:W1:Y:S01]  /*18a40*/  LDC.64 R4, c[0x0][0x230] ;  /* 0x00008c00ff047b82 */ /* 0x000e620000000a00 */
        /* <DEDUP_REMOVED lines=9> */
[CC--:B-1----:R-:W-:Y:S04]  /*18ae0*/  IMAD.WIDE.U32 R10, R6.reuse, R4.reuse, R10 ;  /* 0x00000004060a7225 */ /* 0x0c2fe800078e000a */
[----:B------:R-:W-:Y:S04]  /*18af0*/  IMAD R7, R7, R4, RZ ;  /* 0x0000000407077224 */ /* 0x000fe800078e02ff */
[----:B------:R-:W-:Y:S05]  /*18b00*/  IMAD R7, R6, R5, R7 ;  /* 0x0000000506077224 */ /* 0x000fea00078e0207 */
[----:B------:R-:W-:Y:S07]  /*18b10*/  IADD3 R7, R11, R7, RZ ;  /* 0x000000070b077210 */ /* 0x000fee0007ffe0ff */
.L_x_2639:
[C---:B------:R-:W-:Y:S04]  /*18b20*/  LEA R220, P0, R10.reuse, R220, 0x1 ;  /* 0x000000dc0adc7211 */ /* 0x040fe800078008ff */
[----:B------:R-:W-:Y:S02]  /*18b30*/  LEA.HI.X R221, R10, R221, R7, 0x1, P0 ;  /* 0x000000dd0add7211 */ /* 0x000fe400000f0c07 */
[----:B-1----:R-:W-:Y:S03]  /*18b40*/  IADD3 R80, P0, R220, UR5, RZ ;  /* 0x00000005dc507c10 */ /* 0x002fe6000ff1e0ff */
        /* <DEDUP_REMOVED lines=25> */
.L_x_2638:
        /* <DEDUP_REMOVED lines=26> */
[----:B------:R-:W-:Y:S02]  /*18e80*/  FMNMX.FTZ R5, R29, R0, !PT ;  /* 0x000000001d057209 */ /* 0x000fe40007810000 */
[----:B------:R-:W-:Y:S02]  /*18e90*/  FMNMX.FTZ R7, R31, R2, !PT ;  /* 0x000000021f077209 */ /* 0x000fe40007810000 */
[----:B-1----:R-:W-:Y:S02]  /*18ea0*/  FMNMX.FTZ R0, R14, R5, !PT ;  /* 0x000000050e007209 */ /* 0x002fe40007810000 */
        /* <DEDUP_REMOVED lines=137> */
[C---:B-1----:R-:W-:Y:S01]  /*19740*/  FMUL.FTZ R8, R22.reuse, R140 ;  /* 0x0000008c16087220 */ /* 0x042fe20000410000 */
[----:B------:R-:W-:Y:S01]  /*19750*/  FMUL.FTZ R9, R22, R141 ;  /* 0x0000008d16097220 */ /* 0x000fe20000410000 */
[--C-:B------:R-:W-:Y:S01]  /*19760*/  FFMA.FTZ R106, R47, UR4, -R48.reuse ;  /* 0x000000042f6a7c23 */ /* 0x100fe20008010830 */
[--C-:B------:R-:W-:Y:S01]  /*19770*/  FFMA.FTZ R149, R44, UR4, -R48.reuse ;  /* 0x000000042c957c23 */ /* 0x100fe20008010830 */
[----:B------:R-:W-:Y:S03]  /*19780*/  FFMA.FTZ R130, R179, UR4, -R48 ;  /* 0x00000004b3827c23 */ /* 0x000fe60008010830 */
[----:B------:R-:W-:Y:S01]  /*19790*/  MUFU.EX2 R188, R188 ;  /* 0x000000bc00bc7308 */ /* 0x000fe20000000800 */
[--C-:B------:R-:W-:Y:S01]  /*197a0*/  FFMA.FTZ R179, R18, UR4, -R50.reuse ;  /* 0x0000000412b37c23 */ /* 0x100fe20008010832 */
[----:B------:R-:W-:Y:S01]  /*197b0*/  FFMA.FTZ R241, R241, UR4, -R50 ;  /* 0x00000004f1f17c23 */ /* 0x000fe20008010832 */
[----:B------:R-:W1:Y:S01]  /*197c0*/  LDSM.16.MT88.4 R16, [R214+0x5000] ;  /* 0x00500000d610783b */ /* 0x000e620000004200 */
[--C-:B------:R-:W-:Y:S01]  /*197d0*/  FFMA.FTZ R176, R157, UR4, -R48.reuse ;  /* 0x000000049db07c23 */ /* 0x100fe20008010830 */
[----:B------:R-:W-:Y:S01]  /*197e0*/  FFMA.FTZ R157, R36, UR4, -R48 ;  /* 0x00000004249d7c23 */ /* 0x000fe20008010830 */
[--C-:B------:R-:W-:Y:S01]  /*197f0*/  FFMA.FTZ R119, R173, UR4, -R50.reuse ;  /* 0x00000004ad777c23 */ /* 0x100fe20008010832 */
[--C-:B------:R-:W-:Y:S03]  /*19800*/  FFMA.FTZ R128, R181, UR4, -R50.reuse ;  /* 0x00000004b5807c23 */ /* 0x100fe60008010832 */
[----:B------:R-:W-:Y:S01]  /*19810*/  MUFU.EX2 R241, R241 ;  /* 0x000000f100f17308 */ /* 0x000fe20000000800 */
[--C-:B------:R-:W-:Y:S01]  /*19820*/  FFMA.FTZ R121, R25, UR4, -R50.reuse ;  /* 0x0000000419797c23 */ /* 0x100fe20008010832 */
[----:B------:R-:W-:Y:S01]  /*19830*/  FFMA.FTZ R173, R26, UR4, -R50 ;  /* 0x000000041aad7c23 */ /* 0x000fe20008010832 */
[----:B------:R-:W2:Y:S01]  /*19840*/  LDSM.16.MT88.4 R36, [R214+0x5400] ;  /* 0x00540000d624783b */ /* 0x000ea20000004200 */
[--C-:B------:R-:W-:Y:S01]  /*19850*/  FFMA.FTZ R197, R175, UR4, -R48.reuse ;  /* 0x00000004afc57c23 */ /* 0x100fe20008010830 */
[----:B------:R-:W-:Y:S01]  /*19860*/  FFMA.FTZ R175, R41, UR4, -R48 ;  /* 0x0000000429af7c23 */ /* 0x000fe20008010830 */
[----:B------:R-:W-:Y:S01]  /*19870*/  FFMA.FTZ R172, R13, UR4, -R50 ;  /* 0x000000040dac7c23 */ /* 0x000fe20008010832 */
[--C-:B------:R-:W-:Y:S03]  /*19880*/  FFMA.FTZ R168, R165, UR4, -R48.reuse ;  /* 0x00000004a5a87c23 */ /* 0x100fe60008010830 */
[----:B------:R-:W3:Y:S01]  /*19890*/  MUFU.EX2 R180, R180 ;  /* 0x000000b400b47308 */ /* 0x000ee20000000800 */
[----:B------:R-:W-:Y:S01]  /*198a0*/  FFMA.FTZ R165, R45, UR4, -R48 ;  /* 0x000000042da57c23 */ /* 0x000fe20008010830 */
[--C-:B------:R-:W-:Y:S01]  /*198b0*/  FFMA.FTZ R131, R191, UR4, -R50.reuse ;  /* 0x00000004bf837c23 */ /* 0x100fe20008010832 */
[----:B------:R-:W-:Y:S01]  /*198c0*/  LDSM.16.MT88.4 R44, [R214+0x5800] ;  /* 0x00580000d62c783b */ /* 0x000fe20000004200 */
[--C-:B------:R-:W-:Y:S01]  /*198d0*/  FFMA.FTZ R191, R14, UR4, -R50.reuse ;  /* 0x000000040ebf7c23 */ /* 0x100fe20008010832 */
[----:B------:R-:W-:Y:S01]  /*198e0*/  FMUL.FTZ R13, R22, R137 ;  /* 0x00000089160d7220 */ /* 0x000fe20000410000 */
        /* <DEDUP_REMOVED lines=36> */
[----:B------:R-:W-:Y:S01]  /*19b30*/  FFMA.FTZ R55, R55, UR4, -R50 ;  /* 0x0000000437377c23 */ /* 0x000fe20008010832 */
[----:B------:R-:W-:Y:S01]  /*19b40*/  FMUL.FTZ R21, R4, UR4 ;  /* 0x0000000404157c20 */ /* 0x000fe20008410000 */
[----:B------:R-:W-:Y:S01]  /*19b50*/  FFMA.FTZ R194, R235, UR4, -R48 ;  /* 0x00000004ebc27c23 */ /* 0x000fe20008010830 */
[--C-:B------:R-:W-:Y:S01]  /*19b60*/  FFMA.FTZ R235, R163, UR4, -R50.reuse ;  /* 0x00000004a3eb7c23 */ /* 0x100fe20008010832 */
[----:B------:R-:W-:Y:S01]  /*19b70*/  FFMA.FTZ R163, R40, UR4, -R50 ;  /* 0x0000000428a37c23 */ /* 0x000fe20008010832 */
[----:B------:R-:W-:Y:S03]  /*19b80*/  FFMA.FTZ R103, R239, UR4, -R48 ;  /* 0x00000004ef677c23 */ /* 0x000fe60008010830 */
[----:B------:R-:W-:Y:S01]  /*19b90*/  MUFU.EX2 R119, R119 ;  /* 0x0000007700777308 */ /* 0x000fe20000000800 */
[----:B------:R-:W3:Y:S01]  /*19ba0*/  LDSM.16.MT88.4 R40, [R213+0x5400] ;  /* 0x00540000d528783b */ /* 0x000ee20000004200 */
[--C-:B------:R-:W-:Y:S01]  /*19bb0*/  FFMA.FTZ R239, R153, UR4, -R50.reuse ;  /* 0x0000000499ef7c23 */ /* 0x100fe20008010832 */
[----:B------:R-:W-:Y:S01]  /*19bc0*/  FFMA.FTZ R153, R52, UR4, -R50 ;  /* 0x0000000434997c23 */ /* 0x000fe20008010832 */
[--C-:B------:R-:W-:Y:S01]  /*19bd0*/  FFMA.FTZ R126, R27, UR4, -R48.reuse ;  /* 0x000000041b7e7c23 */ /* 0x100fe20008010830 */
[--C-:B------:R-:W-:Y:S01]  /*19be0*/  FFMA.FTZ R181, R24, UR4, -R48.reuse ;  /* 0x0000000418b57c23 */ /* 0x100fe20008010830 */
[----:B------:R-:W-:Y:S01]  /*19bf0*/  F2FP.BF16.F32.PACK_AB R24, R188, R192 ;  /* 0x000000c0bc18723e */ /* 0x000fe200000010ff */
[C---:B------:R-:W-:Y:S03]  /*19c00*/  FMUL.FTZ R4, R22.reuse, R144 ;  /* 0x0000009016047220 */ /* 0x040fe60000410000 */
[----:B------:R-:W4:Y:S01]  /*19c10*/  MUFU.EX2 R21, R21 ;  /* 0x0000001500157308 */ /* 0x000f220000000800 */
[----:B------:R-:W-:Y:S01]  /*19c20*/  FMUL.FTZ R5, R22, R145 ;  /* 0x0000009116057220 */ /* 0x000fe20000410000 */
[--C-:B------:R-:W-:Y:S01]  /*19c30*/  FFMA.FTZ R107, R15, UR4, -R48.reuse ;  /* 0x000000040f6b7c23 */ /* 0x100fe20008010830 */
[--C-:B------:R-:W-:Y:S01]  /*19c40*/  FFMA.FTZ R193, R12, UR4, -R48.reuse ;  /* 0x000000040cc17c23 */ /* 0x100fe20008010830 */
[----:B------:R-:W-:Y:S01]  /*19c50*/  FMUL.FTZ R12, R22, R136 ;  /* 0x00000088160c7220 */ /* 0x000fe20000410000 */
[--C-:B------:R-:W-:Y:S01]  /*19c60*/  FFMA.FTZ R114, R34, UR4, -R48.reuse ;  /* 0x0000000422727c23 */ /* 0x100fe20008010830 */
[----:B------:R-:W-:Y:S01]  /*19c70*/  FFMA.FTZ R127, R56, UR4, -R48 ;  /* 0x00000004387f7c23 */ /* 0x000fe20008010830 */
[----:B------:R-:W-:Y:S03]  /*19c80*/  FFMA.FTZ R56, R190, UR4, -R50 ;  /* 0x00000004be387c23 */ /* 0x000fe60008010832 */
[----:B------:R-:W-:Y:S01]  /*19c90*/  MUFU.EX2 R194, R194 ;  /* 0x000000c200c27308 */ /* 0x000fe20000000800 */
[----:B------:R-:W-:Y:S01]  /*19ca0*/  FFMA.FTZ R94, R54, UR4, -R48 ;  /* 0x00000004365e7c23 */ /* 0x000fe20008010830 */
[----:B------:R-:W-:Y:S01]  /*19cb0*/  FFMA.FTZ R54, R250, UR4, -R50 ;  /* 0x00000004fa367c23 */ /* 0x000fe20008010832 */
[----:B------:R-:W-:Y:S01]  /*19cc0*/  FFMA.FTZ R111, R69, UR4, -R48 ;  /* 0x00000004456f7c23 */ /* 0x000fe20008010830 */
[----:B------:R-:W-:Y:S01]  /*19cd0*/  FFMA.FTZ R69, R152, UR4, -R50 ;  /* 0x0000000498457c23 */ /* 0x000fe20008010832 */
[--C-:B------:R-:W-:Y:S01]  /*19ce0*/  FFMA.FTZ R243, R247, UR4, -R48.reuse ;  /* 0x00000004f7f37c23 */ /* 0x100fe20008010830 */
[--C-:B------:R-:W-:Y:S01]  /*19cf0*/  FFMA.FTZ R184, R251, UR4, -R48.reuse ;  /* 0x00000004fbb87c23 */ /* 0x100fe20008010830 */
[--C-:B------:R-:W-:Y:S03]  /*19d00*/  FFMA.FTZ R195, R183, UR4, -R48.reuse ;  /* 0x00000004b7c37c23 */ /* 0x100fe60008010830 */
[----:B------:R-:W5:Y:S01]  /*19d10*/  MUFU.EX2 R103, R103 ;  /* 0x0000006700677308 */ /* 0x000f620000000800 */
[C---:B----4-:R-:W-:Y:S01]  /*19d20*/  FMUL.FTZ R10, R21.reuse, R142 ;  /* 0x0000008e150a7220 */ /* 0x050fe20000410000 */
[C---:B------:R-:W-:Y:S01]  /*19d30*/  FMUL.FTZ R11, R21.reuse, R143 ;  /* 0x0000008f150b7220 */ /* 0x040fe20000410000 */
[C---:B------:R-:W-:Y:S01]  /*19d40*/  FMUL.FTZ R14, R21.reuse, R138 ;  /* 0x0000008a150e7220 */ /* 0x040fe20000410000 */
[----:B------:R-:W-:Y:S01]  /*19d50*/  LDSM.16.MT88.4 R140, [R214+0x8c00] ;  /* 0x008c0000d68c783b */ /* 0x000fe20000004200 */
[C---:B------:R-:W-:Y:S01]  /*19d60*/  FMUL.FTZ R15, R21.reuse, R139 ;  /* 0x0000008b150f7220 */ /* 0x040fe20000410000 */
[C---:B------:R-:W-:Y:S01]  /*19d70*/  FMUL.FTZ R6, R21.reuse, R146 ;  /* 0x0000009215067220 */ /* 0x040fe20000410000 */
[----:B------:R-:W-:Y:S03]  /*19d80*/  FMUL.FTZ R7, R21, R147 ;  /* 0x0000009315077220 */ /* 0x000fe60000410000 */
[----:B------:R-:W-:Y:S01]  /*19d90*/  MUFU.EX2 R243, R243 ;  /* 0x000000f300f37308 */ /* 0x000fe20000000800 */
[----:B------:R-:W-:Y:S01]  /*19da0*/  FFMA.FTZ R183, R35, UR4, -R48 ;  /* 0x0000000423b77c23 */ /* 0x000fe20008010830 */
[----:B------:R-:W-:Y:S01]  /*19db0*/  F2FP.BF16.F32.PACK_AB R35, R199, R168 ;  /* 0x000000a8c723723e */ /* 0x000fe200000010ff */
[----:B------:R-:W-:Y:S01]  /*19dc0*/  FFMA.FTZ R192, R22, R233, R192 ;  /* 0x000000e916c07223 */ /* 0x000fe200000100c0 */
[--C-:B------:R-:W-:Y:S01]  /*19dd0*/  FFMA.FTZ R123, R58, UR4, -R48.reuse ;  /* 0x000000043a7b7c23 */ /* 0x100fe20008010830 */
[--C-:B------:R-:W-:Y:S01]  /*19de0*/  FFMA.FTZ R86, R242, UR4, -R48.reuse ;  /* 0x00000004f2567c23 */ /* 0x100fe20008010830 */
[--C-:B------:R-:W-:Y:S01]  /*19df0*/  FFMA.FTZ R115, R62, UR4, -R48.reuse ;  /* 0x000000043e737c23 */ /* 0x100fe20008010830 */
[----:B------:R-:W-:Y:S03]  /*19e00*/  FFMA.FTZ R80, R248, UR4, -R48 ;  /* 0x00000004f8507c23 */ /* 0x000fe60008010830 */
[----:B------:R-:W4:Y:S01]  /*19e10*/  MUFU.EX2 R184, R184 ;  /* 0x000000b800b87308 */ /* 0x000f220000000800 */
[----:B-----5:R-:W-:Y:S01]  /*19e20*/  F2FP.BF16.F32.PACK_AB R25, R103, R194 ;  /* 0x000000c26719723e */ /* 0x020fe200000010ff */
[----:B------:R-:W-:Y:S01]  /*19e30*/  FFMA.FTZ R194, R21, R232, R194 ;  /* 0x000000e815c27223 */ /* 0x000fe200000100c2 */
[--C-:B------:R-:W-:Y:S01]  /*19e40*/  FFMA.FTZ R74, R252, UR4, -R48.reuse ;  /* 0x00000004fc4a7c23 */ /* 0x100fe20008010830 */
[--C-:B------:R-:W-:Y:S01]  /*19e50*/  FFMA.FTZ R97, R71, UR4, -R48.reuse ;  /* 0x0000000447617c23 */ /* 0x100fe20008010830 */
[----:B------:R-:W-:Y:S01]  /*19e60*/  FFMA.FTZ R70, R174, UR4, -R48 ;  /* 0x00000004ae467c23 */ /* 0x000fe20008010830 */
[----:B------:R-:W-:Y:S01]  /*19e70*/  FADD.FTZ R194, R103, R194 ;  /* 0x000000c267c27221 */ /* 0x000fe20000010000 */
        /* <DEDUP_REMOVED lines=10> */
[----:B----4-:R-:W-:Y:S01]  /*19f20*/  F2FP.BF16.F32.PACK_AB R27, R184, R243 ;  /* 0x000000f3b81b723e */ /* 0x010fe200000010ff */
[--C-:B------:R-:W-:Y:S01]  /*19f30*/  FFMA.FTZ R92, R92, UR4, -R48.reuse ;  /* 0x000000045c5c7c23 */ /* 0x100fe20008010830 */
[--C-:B------:R-:W-:Y:S01]  /*19f40*/  FFMA.FTZ R187, R187, UR4, -R48.reuse ;  /* 0x00000004bbbb7c23 */ /* 0x100fe20008010830 */
[--C-:B------:R-:W-:Y:S01]  /*19f50*/  FFMA.FTZ R155, R155, UR4, -R48.reuse ;  /* 0x000000049b9b7c23 */ /* 0x100fe20008010830 */
[--C-:B------:R-:W-:Y:S01]  /*19f60*/  FFMA.FTZ R101, R101, UR4, -R48.reuse ;  /* 0x0000000465657c23 */ /* 0x100fe20008010830 */
[--C-:B------:R-:W-:Y:S01]  /*19f70*/  FFMA.FTZ R85, R85, UR4, -R48.reuse ;  /* 0x0000000455557c23 */ /* 0x100fe20008010830 */
[----:B------:R-:W-:Y:S03]  /*19f80*/  FFMA.FTZ R109, R109, UR4, -R48 ;  /* 0x000000046d6d7c23 */ /* 0x000fe60008010830 */
[----:B------:R-:W4:Y:S01]  /*19f90*/  MUFU.EX2 R235, R235 ;  /* 0x000000eb00eb7308 */ /* 0x000f220000000800 */
[C---:B-1----:R-:W-:Y:S05]  /*19fa0*/  HMMA.16816.F32.BF16 R4, R24.reuse, R16, R4 ;  /* 0x000000101804723c */ /* 0x042fea0000041804 */
[----:B-----5:R-:W-:Y:S01]  /*19fb0*/  F2FP.BF16.F32.PACK_AB R32, R172, R239 ;  /* 0x000000efac20723e */ /* 0x020fe200000010ff */
[C---:B------:R-:W-:Y:S03]  /*19fc0*/  HMMA.16816.F32.BF16 R8, R24.reuse, R18, R8 ;  /* 0x000000121808723c */ /* 0x040fe60000041808 */
[----:B------:R-:W-:Y:S01]  /*19fd0*/  MUFU.EX2 R197, R197 ;  /* 0x000000c500c57308 */ /* 0x000fe20000000800 */
[----:B------:R-:W-:Y:S02]  /*19fe0*/  ISETP.GT.AND P0, PT, R228, R219, PT ;  /* 0x000000dbe400720c */ /* 0x000fe40003f04270 */
[----:B--2---:R-:W-:Y:S01]  /*19ff0*/  F2FP.BF16.F32.PACK_AB R33, R107, R176 ;  /* 0x000000b06b21723e */ /* 0x004fe200000010ff */
[C---:B------:R-:W-:Y:S06]  /*1a000*/  HMMA.16816.F32.BF16 R12, R24.reuse, R28, R12 ;  /* 0x0000001c180c723c */ /* 0x040fec000004180c */
[----:B------:R-:W1:Y:S01]  /*1a010*/  MUFU.EX2 R130, R130 ;  /* 0x0000008200827308 */ /* 0x000e620000000800 */
[C---:B------:R-:W-:Y:S01]  /*1a020*/  FMUL.FTZ R16, R22.reuse, R132 ;  /* 0x0000008416107220 */ /* 0x040fe20000410000 */
[----:B------:R-:W-:Y:S03]  /*1a030*/  FMUL.FTZ R17, R22, R133 ;  /* 0x0000008516117220 */ /* 0x000fe60000410000 */
[C---:B------:R-:W-:Y:S01]  /*1a040*/  FMUL.FTZ R18, R21.reuse, R134 ;  /* 0x0000008615127220 */ /* 0x040fe20000410000 */
[----:B------:R-:W-:Y:S04]  /*1a050*/  FMUL.FTZ R19, R21, R135 ;  /* 0x0000008715137220 */ /* 0x000fe80000410000 */
[----:B------:R-:W-:Y:S01]  /*1a060*/  MUFU.EX2 R128, R128 ;  /* 0x0000008000807308 */ /* 0x000fe20000000800 */
[----:B----4-:R-:W-:Y:S01]  /*1a070*/  F2FP.BF16.F32.PACK_AB R34, R164, R235 ;  /* 0x000000eba422723e */ /* 0x010fe200000010ff */
[----:B------:R-:W-:Y:S01]  /*1a080*/  FFMA.FTZ R21, R196, UR4, -R50 ;  /* 0x00000004c4157c23 */ /* 0x000fe20008010832 */
[----:B------:R-:W-:Y:S01]  /*1a090*/  FFMA.FTZ R22, R88, UR4, -R48 ;  /* 0x0000000458167c23 */ /* 0x000fe20008010830 */
[----:B------:R-:W-:Y:S01]  /*1a0a0*/  HMMA.16816.F32.BF16 R16, R24, R30, R16 ;  /* 0x0000001e1810723c */ /* 0x000fe20000041810 */
[----:B------:R-:W2:Y:S02]  /*1a0b0*/  LDSM.16.MT88.4 R28, [R213+0x5800] ;  /* 0x00580000d51c783b */ /* 0x000ea40000004200 */
[----:B------:R-:W-:Y:S03]  /*1a0c0*/  FFMA.FTZ R88, R185, UR4, -R50 ;  /* 0x00000004b9587c23 */ /* 0x000fe60008010832 */
[----:B------:R-:W4:Y:S01]  /*1a0d0*/  MUFU.EX2 R121, R121 ;  /* 0x0000007900797308 */ /* 0x000f220000000800 */
[--C-:B------:R-:W-:Y:S01]  /*1a0e0*/  FFMA.FTZ R135, R249, UR4, -R48.reuse ;  /* 0x00000004f9877c23 */ /* 0x100fe20008010830 */
[C---:B------:R-:W-:Y:S05]  /*1a0f0*/  HMMA.16816.F32.BF16 R4, R32.reuse, R36, R4 ;  /* 0x000000242004723c */ /* 0x040fea0000041804 */
[----:B------:R-:W-:Y:S03]  /*1a100*/  F2FP.BF16.F32.PACK_AB R24, R119, R160 ;  /* 0x000000a07718723e */ /* 0x000fe600000010ff */
[----:B------:R-:W-:Y:S01]  /*1a110*/  MUFU.EX2 R195, R195 ;  /* 0x000000c300c37308 */ /* 0x000fe20000000800 */
[C---:B------:R-:W-:Y:S01]  /*1a120*/  HMMA.16816.F32.BF16 R8, R32.reuse, R38, R8 ;  /* 0x000000262008723c */ /* 0x040fe20000041808 */
[----:B------:R-:W5:Y:S02]  /*1a130*/  LDSM.16.MT88.4 R36, [R214+0x5c00] ;  /* 0x005c0000d624783b */ /* 0x000f640000004200 */
[----:B-1----:R-:W-:Y:S01]  /*1a140*/  F2FP.BF16.F32.PACK_AB R25, R130, R197 ;  /* 0x000000c58219723e */ /* 0x002fe200000010ff */
[----:B------:R-:W-:Y:S02]  /*1a150*/  FFMA.FTZ R93, R93, UR4, -R48 ;  /* 0x000000045d5d7c23 */ /* 0x000fe40008010830 */
[C---:B---3--:R-:W-:Y:S03]  /*1a160*/  HMMA.16816.F32.BF16 R12, R32.reuse, R40, R12 ;  /* 0x00000028200c723c */ /* 0x048fe6000004180c */
[----:B------:R-:W1:Y:S02]  /*1a170*/  MUFU.EX2 R126, R126 ;  /* 0x0000007e007e7308 */ /* 0x000e640000000800 */
[----:B----4-:R-:W-:Y:S01]  /*1a180*/  F2FP.BF16.F32.PACK_AB R26, R121, R128 ;  /* 0x00000080791a723e */ /* 0x010fe200000010ff */
[----:B------:R-:W-:Y:S01]  /*1a190*/  HMMA.16816.F32.BF16 R16, R32, R42, R16 ;  /* 0x0000002a2010723c */ /* 0x000fe20000041810 */
[----:B------:R-:W3:Y:S06]  /*1a1a0*/  LDSM.16.MT88.4 R40, [R213+0x5c00] ;  /* 0x005c0000d528783b */ /* 0x000eec0000004200 */
[----:B------:R-:W-:Y:S01]  /*1a1b0*/  MUFU.EX2 R131, R131 ;  /* 0x0000008300837308 */ /* 0x000fe20000000800 */
[----:B------:R-:W-:Y:S03]  /*1a1c0*/  FADD.FTZ R243, R243, R194 ;  /* 0x000000c2f3f37221 */ /* 0x000fe60000010000 */
[----:B------:R-:W-:Y:S01]  /*1a1d0*/  FADD.FTZ R192, R188, R192 ;  /* 0x000000c0bcc07221 */ /* 0x000fe20000010000 */
[--C-:B------:R-:W-:Y:S01]  /*1a1e0*/  FFMA.FTZ R65, R65, UR4, -R48.reuse ;  /* 0x0000000441417c23 */ /* 0x100fe20008010830 */
[----:B------:R-:W-:Y:S04]  /*1a1f0*/  FFMA.FTZ R57, R57, UR4, -R48 ;  /* 0x0000000439397c23 */ /* 0x000fe80008010830 */
[----:B------:R-:W4:Y:S01]  /*1a200*/  MUFU.EX2 R124, R124 ;  /* 0x0000007c007c7308 */ /* 0x000f220000000800 */
        /* <DEDUP_REMOVED lines=20> */
[----:B------:R-:W-:Y:S01]  /*1a350*/  FFMA.FTZ R24, R84, UR4, -R50 ;  /* 0x0000000454187c23 */ /* 0x000fe20008010832 */
[----:B------:R-:W-:Y:S01]  /*1a360*/  FADD.FTZ R25, R107, R176 ;  /* 0x000000b06b197221 */ /* 0x000fe20000010000 */
[----:B------:R-:W-:Y:S03]  /*1a370*/  FFMA.FTZ R84, R189, UR4, -R48 ;  /* 0x00000004bd547c23 */ /* 0x000fe60008010830 */
[----:B------:R-:W-:Y:S01]  /*1a380*/  FADD.FTZ R26, R168, R25 ;  /* 0x00000019a81a7221 */ /* 0x000fe20000010000 */
[----:B------:R-:W-:Y:S01]  /*1a390*/  MUFU.EX2 R120, R120 ;  /* 0x0000007800787308 */ /* 0x000fe20000000800 */
[----:B------:R-:W-:Y:S02]  /*1a3a0*/  FADD.FTZ R235, R235, R172 ;  /* 0x000000acebeb7221 */ /* 0x000fe40000010000 */
[----:B------:R-:W-:Y:S02]  /*1a3b0*/  FADD.FTZ R26, R199, R26 ;  /* 0x0000001ac71a7221 */ /* 0x000fe40000010000 */
[----:B------:R-:W-:Y:S02]  /*1a3c0*/  FADD.FTZ R235, R164, R235 ;  /* 0x000000eba4eb7221 */ /* 0x000fe40000010000 */
[----:B------:R-:W-:Y:S03]  /*1a3d0*/  FADD.FTZ R197, R197, R26 ;  /* 0x0000001ac5c57221 */ /* 0x000fe60000010000 */
[----:B------:R-:W1:Y:S01]  /*1a3e0*/  MUFU.EX2 R183, R183 ;  /* 0x000000b700b77308 */ /* 0x000e620000000800 */
[----:B----4-:R-:W-:Y:S01]  /*1a3f0*/  F2FP.BF16.F32.PACK_AB R34, R118, R191 ;  /* 0x000000bf7622723e */ /* 0x010fe200000010ff */
[----:B------:R-:W-:Y:S01]  /*1a400*/  FADD.FTZ R160, R160, R235 ;  /* 0x000000eba0a07221 */ /* 0x000fe20000010000 */
[----:B------:R-:W-:Y:S03]  /*1a410*/  FADD.FTZ R130, R130, R197 ;  /* 0x000000c582827221 */ /* 0x000fe60000010000 */
[----:B------:R-:W-:Y:S01]  /*1a420*/  FADD.FTZ R133, R119, R160 ;  /* 0x000000a077857221 */ /* 0x000fe20000010000 */
[----:B------:R-:W-:Y:S03]  /*1a430*/  FADD.FTZ R195, R195, R130 ;  /* 0x00000082c3c37221 */ /* 0x000fe60000010000 */
[----:B------:R-:W-:Y:S01]  /*1a440*/  MUFU.EX2 R179, R179 ;  /* 0x000000b300b37308 */ /* 0x000fe20000000800 */
[----:B------:R-:W-:Y:S01]  /*1a450*/  FADD.FTZ R128, R128, R133 ;  /* 0x0000008580807221 */ /* 0x000fe20000010000 */
[----:B------:R-:W-:Y:S01]  /*1a460*/  FFMA.FTZ R133, R161, UR4, -R50 ;  /* 0x00000004a1857c23 */ /* 0x000fe20008010832 */
[----:B------:R-:W-:Y:S02]  /*1a470*/  FADD.FTZ R126, R126, R195 ;  /* 0x000000c37e7e7221 */ /* 0x000fe40000010000 */
[----:B------:R-:W-:Y:S05]  /*1a480*/  FADD.FTZ R128, R121, R128 ;  /* 0x0000008079807221 */ /* 0x000fea0000010000 */
[----:B------:R-:W-:Y:S01]  /*1a490*/  MUFU.EX2 R100, R100 ;  /* 0x0000006400647308 */ /* 0x000fe20000000800 */
[----:B-1----:R-:W-:Y:S01]  /*1a4a0*/  F2FP.BF16.F32.PACK_AB R35, R183, R120 ;  /* 0x00000078b723723e */ /* 0x002fe200000010ff */
[----:B------:R-:W-:Y:S04]  /*1a4b0*/  FADD.FTZ R193, R193, R126 ;  /* 0x0000007ec1c17221 */ /* 0x000fe80000010000 */
[----:B------:R-:W-:Y:S04]  /*1a4c0*/  FADD.FTZ R193, R122, R193 ;  /* 0x000000c17ac17221 */ /* 0x000fe80000010000 */
[----:B------:R-:W-:Y:S01]  /*1a4d0*/  MUFU.EX2 R181, R181 ;  /* 0x000000b500b57308 */ /* 0x000fe20000000800 */
[C---:B-----5:R-:W-:Y:S06]  /*1a4e0*/  HMMA.16816.F32.BF16 R4, R32.reuse, R36, R4 ;  /* 0x000000242004723c */ /* 0x060fec0000041804 */
[C---:B------:R-:W-:Y:S03]  /*1a4f0*/  HMMA.16816.F32.BF16 R8, R32.reuse, R38, R8 ;  /* 0x000000262008723c */ /* 0x040fe60000041808 */
[----:B------:R-:W1:Y:S01]  /*1a500*/  MUFU.EX2 R104, R104 ;  /* 0x0000006800687308 */ /* 0x000e620000000800 */
[----:B------:R-:W4:Y:S02]  /*1a510*/  LDSM.16.MT88.4 R36, [R214+0x6400] ;  /* 0x00640000d624783b */ /* 0x000f240000004200 */
[C---:B---3--:R-:W-:Y:S07]  /*1a520*/  HMMA.16816.F32.BF16 R12, R32.reuse, R40, R12 ;  /* 0x00000028200c723c */ /* 0x048fee000004180c */
[----:B------:R-:W-:Y:S01]  /*1a530*/  MUFU.EX2 R173, R173 ;  /* 0x000000ad00ad7308 */ /* 0x000fe20000000800 */
[----:B------:R-:W-:Y:S01]  /*1a540*/  HMMA.16816.F32.BF16 R16, R32, R42, R16 ;  /* 0x0000002a2010723c */ /* 0x000fe20000041810 */
[----:B------:R-:W3:Y:S08]  /*1a550*/  LDSM.16.MT88.4 R40, [R213+0x6400] ;  /* 0x00640000d528783b */ /* 0x000ef00000004200 */
[----:B------:R-:W5:Y:S02]  /*1a560*/  MUFU.EX2 R116, R116 ;  /* 0x0000007400747308 */ /* 0x000f640000000800 */
[----:B-1----:R-:W-:Y:S01]  /*1a570*/  F2FP.BF16.F32.PACK_AB R25, R104, R181 ;  /* 0x000000b56819723e */ /* 0x002fe200000010ff */
[----:B------:R-:W-:Y:S01]  /*1a580*/  FADD.FTZ R33, R131, R128 ;  /* 0x0000008083217221 */ /* 0x000fe20000010000 */
[----:B------:R-:W-:Y:S03]  /*1a590*/  FFMA.FTZ R131, R169, UR4, -R48 ;  /* 0x00000004a9837c23 */ /* 0x000fe60008010830 */
[----:B------:R-:W-:Y:S03]  /*1a5a0*/  FADD.FTZ R124, R124, R33 ;  /* 0x000000217c7c7221 */ /* 0x000fe60000010000 */
[----:B------:R-:W-:Y:S01]  /*1a5b0*/  MUFU.EX2 R175, R175 ;  /* 0x000000af00af7308 */ /* 0x000fe20000000800 */
[----:B------:R-:W-:Y:S04]  /*1a5c0*/  FADD.FTZ R191, R191, R124 ;  /* 0x0000007cbfbf7221 */ /* 0x000fe80000010000 */
[----:B------:R-:W-:Y:S05]  /*1a5d0*/  FADD.FTZ R118, R118, R191 ;  /* 0x000000bf76767221 */ /* 0x000fea0000010000 */
[----:B------:R-:W1:Y:S01]  /*1a5e0*/  MUFU.EX2 R114, R114 ;  /* 0x0000007200727308 */ /* 0x000e620000000800 */
[----:B-----5:R-:W-:Y:S09]  /*1a5f0*/  F2FP.BF16.F32.PACK_AB R26, R116, R173 ;  /* 0x000000ad741a723e */ /* 0x020ff200000010ff */
[----:B------:R5:W-:Y:S10]  /*1a600*/  MUFU.EX2 R107, R24 ;  /* 0x00000018006b7308 */ /* 0x000bf40000000800 */
[----:B------:R-:W-:Y:S01]  /*1a610*/  MUFU.EX2 R171, R171 ;  /* 0x000000ab00ab7308 */ /* 0x000fe20000000800 */
[----:B-1----:R-:W-:Y:S09]  /*1a620*/  F2FP.BF16.F32.PACK_AB R27, R114, R175 ;  /* 0x000000af721b723e */ /* 0x002ff200000010ff */
[----:B------:R-:W1:Y:S01]  /*1a630*/  MUFU.EX2 R112, R112 ;  /* 0x0000007000707308 */ /* 0x000e620000000800 */
[C---:B-----5:R-:W-:Y:S01]  /*1a640*/  F2FP.BF16.F32.PACK_AB R24, R100.reuse, R179 ;  /* 0x000000b36418723e */ /* 0x060fe200000010ff */
[----:B------:R-:W-:Y:S04]  /*1a650*/  FADD.FTZ R179, R179, R118 ;  /* 0x00000076b3b37221 */ /* 0x000fe80000010000 */
[----:B------:R-:W-:Y:S04]  /*1a660*/  FADD.FTZ R118, R100, R179 ;  /* 0x000000b364767221 */ /* 0x000fe80000010000 */
[----:B------:R-:W-:Y:S01]  /*1a670*/  MUFU.EX2 R165, R165 ;  /* 0x000000a500a57308 */ /* 0x000fe20000000800 */
[C---:B------:R-:W-:Y:S05]  /*1a680*/  HMMA.16816.F32.BF16 R4, R24.reuse, R44, R4 ;  /* 0x0000002c1804723c */ /* 0x040fea0000041804 */
[----:B------:R-:W-:Y:S01]  /*1a690*/  FADD.FTZ R173, R173, R118 ;  /* 0x00000076adad7221 */ /* 0x000fe20000010000 */
[C---:B------:R-:W-:Y:S03]  /*1a6a0*/  HMMA.16816.F32.BF16 R8, R24.reuse, R46, R8 ;  /* 0x0000002e1808723c */ /* 0x040fe60000041808 */
[----:B------:R-:W5:Y:S01]  /*1a6b0*/  MUFU.EX2 R110, R110 ;  /* 0x0000006e006e7308 */ /* 0x000f620000000800 */
[----:B------:R-:W3:Y:S01]  /*1a6c0*/  LDSM.16.MT88.4 R44, [R214+0x6800] ;  /* 0x00680000d62c783b */ /* 0x000ee20000004200 */
[----:B-1----:R-:W-:Y:S01]  /*1a6d0*/  F2FP.BF16.F32.PACK_AB R32, R112, R171 ;  /* 0x000000ab7020723e */ /* 0x002fe200000010ff */
[C---:B--2---:R-:W-:Y:S07]  /*1a6e0*/  HMMA.16816.F32.BF16 R12, R24.reuse, R28, R12 ;  /* 0x0000001c180c723c */ /* 0x044fee000004180c */
[----:B------:R-:W-:Y:S01]  /*1a6f0*/  MUFU.EX2 R163, R163 ;  /* 0x000000a300a37308 */ /* 0x000fe20000000800 */
[----:B------:R-:W-:Y:S01]  /*1a700*/  FADD.FTZ R116, R116, R173 ;  /* 0x000000ad74747221 */ /* 0x000fe20000010000 */
[----:B------:R-:W-:Y:S01]  /*1a710*/  HMMA.16816.F32.BF16 R16, R24, R30, R16 ;  /* 0x0000001e1810723c */ /* 0x000fe20000041810 */
[----:B------:R-:W1:Y:S07]  /*1a720*/  LDSM.16.MT88.4 R28, [R213+0x6800] ;  /* 0x00680000d51c783b */ /* 0x000e6e0000004200 */
[----:B------:R-:W2:Y:S03]  /*1a730*/  MUFU.EX2 R108, R108 ;  /* 0x0000006c006c7308 */ /* 0x000ea60000000800 */
[----:B-----5:R-:W-:Y:S01]  /*1a740*/  F2FP.BF16.F32.PACK_AB R33, R110, R165 ;  /* 0x000000a56e21723e */ /* 0x020fe200000010ff */
[----:B------:R-:W-:Y:S01]  /*1a750*/  FADD.FTZ R24, R120, R193 ;  /* 0x000000c178187221 */ /* 0x000fe20000010000 */
[----:B------:R-:W-:Y:S03]  /*1a760*/  FADD.FTZ R171, R171, R116 ;  /* 0x00000074abab7221 */ /* 0x000fe60000010000 */
[----:B------:R-:W-:Y:S02]  /*1a770*/  FADD.FTZ R24, R183, R24 ;  /* 0x00000018b7187221 */ /* 0x000fe40000010000 */
[----:B------:R-:W-:Y:S02]  /*1a780*/  MUFU.EX2 R157, R157 ;  /* 0x0000009d009d7308 */ /* 0x000fe40000000800 */
[----:B------:R-:W-:Y:S08]  /*1a790*/  FADD.FTZ R181, R181, R24 ;  /* 0x00000018b5b57221 */ /* 0x000ff00000010000 */
[----:B------:R-:W5:Y:S01]  /*1a7a0*/  MUFU.EX2 R106, R106 ;  /* 0x0000006a006a7308 */ /* 0x000f620000000800 */
[----:B--2---:R-:W-:Y:S09]  /*1a7b0*/  F2FP.BF16.F32.PACK_AB R34, R108, R163 ;  /* 0x000000a36c22723e */ /* 0x004ff200000010ff */
[----:B------:R-:W-:Y:S10]  /*1a7c0*/  MUFU.EX2 R153, R153 ;  /* 0x0000009900997308 */ /* 0x000ff40000000800 */
[----:B------:R-:W2:Y:S01]  /*1a7d0*/  MUFU.EX2 R102, R102 ;  /* 0x0000006600667308 */ /* 0x000ea20000000800 */
[----:B-----5:R-:W-:Y:S09]  /*1a7e0*/  F2FP.BF16.F32.PACK_AB R35, R106, R157 ;  /* 0x0000009d6a23723e */ /* 0x020ff200000010ff */
[----:B------:R-:W-:Y:S01]  /*1a7f0*/  MUFU.EX2 R149, R149 ;  /* 0x0000009500957308 */ /* 0x000fe20000000800 */
[C---:B----4-:R-:W-:Y:S06]  /*1a800*/  HMMA.16816.F32.BF16 R4, R32.reuse, R36, R4 ;  /* 0x000000242004723c */ /* 0x050fec0000041804 */
[C---:B------:R-:W-:Y:S03]  /*1a810*/  HMMA.16816.F32.BF16 R8, R32.reuse, R38, R8 ;  /* 0x000000262008723c */ /* 0x040fe60000041808 */
[----:B------:R-:W4:Y:S01]  /*1a820*/  MUFU.EX2 R98, R98 ;  /* 0x0000006200627308 */ /* 0x000f220000000800 */
[----:B------:R-:W5:Y:S01]  /*1a830*/  LDSM.16.MT88.4 R36, [R214+0x6c00] ;  /* 0x006c0000d624783b */ /* 0x000f620000004200 */
[----:B--2---:R-:W-:Y:S01]  /*1a840*/  F2FP.BF16.F32.PACK_AB R24, R102, R153 ;  /* 0x000000996618723e */ /* 0x004fe200000010ff */
[C---:B---3--:R-:W-:Y:S07]  /*1a850*/  HMMA.16816.F32.BF16 R12, R32.reuse, R40, R12 ;  /* 0x00000028200c723c */ /* 0x048fee000004180c */
[----:B------:R-:W-:Y:S01]  /*1a860*/  MUFU.EX2 R129, R129 ;  /* 0x0000008100817308 */ /* 0x000fe20000000800 */
[----:B------:R-:W-:Y:S01]  /*1a870*/  HMMA.16816.F32.BF16 R16, R32, R42, R16 ;  /* 0x0000002a2010723c */ /* 0x000fe20000041810 */
[----:B------:R-:W2:Y:S08]  /*1a880*/  LDSM.16.MT88.4 R40, [R213+0x6c00] ;  /* 0x006c0000d528783b */ /* 0x000eb00000004200 */
        /* <DEDUP_REMOVED lines=55> */
[----:B------:R-:W-:Y:S03]  /*1ac00*/  MOV R149, R0 ;  /* 0x0000000000957202 */ /* 0x000fe60000000f00 */
        /* <DEDUP_REMOVED lines=13> */
[----:B------:R-:W-:Y:S01]  /*1ace0*/  FFMA.FTZ R82, R79, UR4, -R50 ;  /* 0x000000044f527c23 */ /* 0x000fe20008010832 */
[----:B------:R-:W-:Y:S02]  /*1acf0*/  FFMA.FTZ R79, R75, UR4, -R48 ;  /* 0x000000044b4f7c23 */ /* 0x000fe40008010830 */
        /* <DEDUP_REMOVED lines=50> */
[----:B------:R-:W-:Y:S10]  /*1b020*/  MUFU.EX2 R68, R68 ;  /* 0x0000004400447308 */ /* 0x000ff40000000800 */
[----:B------:R-:W3:Y:S01]  /*1b030*/  MUFU.EX2 R21, R21 ;  /* 0x0000001500157308 */ /* 0x000ee20000000800 */
[----:B----4-:R-:W-:Y:S09]  /*1b040*/  F2FP.BF16.F32.PACK_AB R27, R87, R64 ;  /* 0x00000040571b723e */ /* 0x010ff200000010ff */
[----:B------:R4:W-:Y:S01]  /*1b050*/  MUFU.EX2 R103, R92 ;  /* 0x0000005c00677308 */ /* 0x0009e20000000800 */
[C---:B------:R-:W-:Y:S06]  /*1b060*/  HMMA.16816.F32.BF16 R4, R24.reuse, R44, R4 ;  /* 0x0000002c1804723c */ /* 0x040fec0000041804 */
[C---:B------:R-:W-:Y:S03]  /*1b070*/  HMMA.16816.F32.BF16 R8, R24.reuse, R46, R8 ;  /* 0x0000002e1808723c */ /* 0x040fe60000041808 */
[----:B------:R-:W5:Y:S01]  /*1b080*/  MUFU.EX2 R22, R22 ;  /* 0x0000001600167308 */ /* 0x000f620000000800 */
[----:B------:R-:W2:Y:S01]  /*1b090*/  LDSM.16.MT88.4 R44, [R214+0x8000] ;  /* 0x00800000d62c783b */ /* 0x000ea20000004200 */
[----:B---3--:R-:W-:Y:S01]  /*1b0a0*/  F2FP.BF16.F32.PACK_AB R32, R21, R68 ;  /* 0x000000441520723e */ /* 0x008fe200000010ff */
[C---:B-1----:R-:W-:Y:S07]  /*1b0b0*/  HMMA.16816.F32.BF16 R12, R24.reuse, R28, R12 ;  /* 0x0000001c180c723c */ /* 0x042fee000004180c */
[----:B------:R-:W1:Y:S01]  /*1b0c0*/  MUFU.EX2 R76, R76 ;  /* 0x0000004c004c7308 */ /* 0x000e620000000800 */
[--C-:B----4-:R-:W-:Y:S01]  /*1b0d0*/  FFMA.FTZ R92, R167, UR4, -R48.reuse ;  /* 0x00000004a75c7c23 */ /* 0x110fe20008010830 */
[----:B------:R-:W-:Y:S01]  /*1b0e0*/  HMMA.16816.F32.BF16 R16, R24, R30, R16 ;  /* 0x0000001e1810723c */ /* 0x000fe20000041810 */
[----:B------:R-:W3:Y:S07]  /*1b0f0*/  LDSM.16.MT88.4 R28, [R213+0x8000] ;  /* 0x00800000d51c783b */ /* 0x000eee0000004200 */
[----:B------:R-:W-:Y:S03]  /*1b100*/  MUFU.EX2 R84, R84 ;  /* 0x0000005400547308 */ /* 0x000fe60000000800 */
[----:B-----5:R-:W-:Y:S01]  /*1b110*/  F2FP.BF16.F32.PACK_AB R33, R22, R103 ;  /* 0x000000671621723e */ /* 0x020fe200000010ff */
[----:B------:R-:W-:Y:S01]  /*1b120*/  FFMA.FTZ R26, R61, UR4, -R48 ;  /* 0x000000043d1a7c23 */ /* 0x000fe20008010830 */
[----:B------:R-:W-:Y:S01]  /*1b130*/  FADD.FTZ R24, R58, R73 ;  /* 0x000000493a187221 */ /* 0x000fe20000010000 */
[----:B------:R-:W-:Y:S03]  /*1b140*/  FADD.FTZ R61, R69, R60 ;  /* 0x0000003c453d7221 */ /* 0x000fe60000010000 */
[----:B------:R-:W-:Y:S01]  /*1b150*/  FADD.FTZ R71, R71, R24 ;  /* 0x0000001847477221 */ /* 0x000fe20000010000 */
[----:B------:R-:W4:Y:S01]  /*1b160*/  MUFU.EX2 R119, R187 ;  /* 0x000000bb00777308 */ /* 0x000f220000000800 */
[----:B-1----:R-:W-:Y:S01]  /*1b170*/  F2FP.BF16.F32.PACK_AB R34, R107, R76 ;  /* 0x0000004c6b22723e */ /* 0x002fe200000010ff */
[----:B------:R-:W-:Y:S01]  /*1b180*/  FADD.FTZ R61, R56, R61 ;  /* 0x0000003d383d7221 */ /* 0x000fe20000010000 */
[----:B------:R-:W-:Y:S03]  /*1b190*/  FADD.FTZ R71, R52, R71 ;  /* 0x0000004734477221 */ /* 0x000fe60000010000 */
[----:B------:R-:W-:Y:S01]  /*1b1a0*/  FADD.FTZ R54, R54, R61 ;  /* 0x0000003d36367221 */ /* 0x000fe20000010000 */
[----:B------:R-:W-:Y:S03]  /*1b1b0*/  FADD.FTZ R64, R64, R71 ;  /* 0x0000004740407221 */ /* 0x000fe60000010000 */
[----:B------:R-:W-:Y:S01]  /*1b1c0*/  MUFU.EX2 R88, R88 ;  /* 0x0000005800587308 */ /* 0x000fe20000000800 */
[----:B------:R-:W-:Y:S01]  /*1b1d0*/  FADD.FTZ R77, R77, R54 ;  /* 0x000000364d4d7221 */ /* 0x000fe20000010000 */
[----:B------:R-:W-:Y:S01]  /*1b1e0*/  FADD.FTZ R64, R87, R64 ;  /* 0x0000004057407221 */ /* 0x000fe20000010000 */
[----:B------:R-:W-:Y:S02]  /*1b1f0*/  FFMA.FTZ R54, R51, UR4, -R48 ;  /* 0x0000000433367c23 */ /* 0x000fe40008010830 */
[----:B------:R-:W-:Y:S01]  /*1b200*/  FADD.FTZ R68, R68, R77 ;  /* 0x0000004d44447221 */ /* 0x000fe20000010000 */
[----:B------:R-:W-:Y:S04]  /*1b210*/  FADD.FTZ R103, R103, R64 ;  /* 0x0000004067677221 */ /* 0x000fe80000010000 */
[----:B------:R-:W1:Y:S01]  /*1b220*/  MUFU.EX2 R121, R177 ;  /* 0x000000b100797308 */ /* 0x000e620000000800 */
[----:B----4-:R-:W-:Y:S01]  /*1b230*/  F2FP.BF16.F32.PACK_AB R35, R119, R84 ;  /* 0x000000547723723e */ /* 0x010fe200000010ff */
        /* <DEDUP_REMOVED lines=8> */
[----:B------:R-:W4:Y:S01]  /*1b2c0*/  MUFU.EX2 R92, R92 ;  /* 0x0000005c005c7308 */ /* 0x000f220000000800 */
[----:B------:R-:W5:Y:S01]  /*1b2d0*/  LDSM.16.MT88.4 R36, [R214+0x8400] ;  /* 0x00840000d624783b */ /* 0x000f620000004200 */
[----:B-1----:R-:W-:Y:S01]  /*1b2e0*/  F2FP.BF16.F32.PACK_AB R24, R121, R88 ;  /* 0x000000587918723e */ /* 0x002fe200000010ff */
[C---:B--2---:R-:W-:Y:S07]  /*1b2f0*/  HMMA.16816.F32.BF16 R12, R32.reuse, R40, R12 ;  /* 0x00000028200c723c */ /* 0x044fee000004180c */
[----:B------:R-:W-:Y:S01]  /*1b300*/  MUFU.EX2 R133, R133 ;  /* 0x0000008500857308 */ /* 0x000fe20000000800 */
[----:B------:R-:W-:Y:S01]  /*1b310*/  FADD.FTZ R107, R107, R76 ;  /* 0x0000004c6b6b7221 */ /* 0x000fe20000010000 */
[----:B------:R-:W-:Y:S01]  /*1b320*/  HMMA.16816.F32.BF16 R16, R32, R42, R16 ;  /* 0x0000002a2010723c */ /* 0x000fe20000041810 */
[----:B------:R-:W1:Y:S07]  /*1b330*/  LDSM.16.MT88.4 R40, [R213+0x8400] ;  /* 0x00840000d528783b */ /* 0x000e6e0000004200 */
[----:B------:R-:W-:Y:S03]  /*1b340*/  MUFU.EX2 R100, R159 ;  /* 0x0000009f00647308 */ /* 0x000fe60000000800 */
[----:B----4-:R-:W-:Y:S01]  /*1b350*/  F2FP.BF16.F32.PACK_AB R25, R92, R131 ;  /* 0x000000835c19723e */ /* 0x010fe200000010ff */
[----:B------:R-:W-:Y:S01]  /*1b360*/  FADD.FTZ R88, R88, R107 ;  /* 0x0000006b58587221 */ /* 0x000fe20000010000 */
[----:B------:R-:W-:Y:S03]  /*1b370*/  FADD.FTZ R131, R131, R22 ;  /* 0x0000001683837221 */ /* 0x000fe60000010000 */
[----:B------:R-:W-:Y:S01]  /*1b380*/  FADD.FTZ R22, R121, R88 ;  /* 0x0000005879167221 */ /* 0x000fe20000010000 */
[----:B------:R-:W-:Y:S01]  /*1b390*/  FADD.FTZ R131, R92, R131 ;  /* 0x000000835c837221 */ /* 0x000fe20000010000 */
[----:B------:R-:W-:Y:S10]  /*1b3a0*/  MUFU.EX2 R104, R155 ;  /* 0x0000009b00687308 */ /* 0x000ff40000000800 */
[----:B------:R-:W2:Y:S10]  /*1b3b0*/  MUFU.EX2 R135, R135 ;  /* 0x0000008700877308 */ /* 0x000eb40000000800 */
[----:B------:R4:W-:Y:S10]  /*1b3c0*/  MUFU.EX2 R58, R26 ;  /* 0x0000001a003a7308 */ /* 0x0009f40000000800 */
[----:B------:R-:W-:Y:S01]  /*1b3d0*/  MUFU.EX2 R112, R245 ;  /* 0x000000f500707308 */ /* 0x000fe20000000800 */
[C---:B--2---:R-:W-:Y:S01]  /*1b3e0*/  F2FP.BF16.F32.PACK_AB R27, R135.reuse, R104 ;  /* 0x00000068871b723e */ /* 0x044fe200000010ff */
[----:B------:R-:W-:Y:S04]  /*1b3f0*/  FADD.FTZ R104, R104, R131 ;  /* 0x0000008368687221 */ /* 0x000fe80000010000 */
[----:B------:R-:W-:Y:S04]  /*1b400*/  FADD.FTZ R135, R135, R104 ;  /* 0x0000006887877221 */ /* 0x000fe80000010000 */
[----:B------:R-:W2:Y:S01]  /*1b410*/  MUFU.EX2 R137, R137 ;  /* 0x0000008900897308 */ /* 0x000ea20000000800 */
[C---:B----4-:R-:W-:Y:S01]  /*1b420*/  F2FP.BF16.F32.PACK_AB R26, R100.reuse, R133 ;  /* 0x00000085641a723e */ /* 0x050fe200000010ff */
        /* <DEDUP_REMOVED lines=29> */
[C---:B-----5:R-:W-:Y:S06]  /*1b600*/  HMMA.16816.F32.BF16 R4, R32.reuse, R36, R4 ;  /* 0x000000242004723c */ /* 0x060fec0000041804 */
[C---:B------:R-:W-:Y:S03]  /*1b610*/  HMMA.16816.F32.BF16 R8, R32.reuse, R38, R8 ;  /* 0x000000262008723c */ /* 0x040fe60000041808 */
[----:B------:R-:W4:Y:S02]  /*1b620*/  MUFU.EX2 R65, R65 ;  /* 0x0000004100417308 */ /* 0x000f240000000800 */
[--C-:B------:R-:W-:Y:S01]  /*1b630*/  FFMA.FTZ R36, R49, UR4, -R50.reuse ;  /* 0x0000000431247c23 */ /* 0x100fe20008010832 */
[----:B------:R-:W-:Y:S01]  /*1b640*/  FFMA.FTZ R50, R23, UR4, -R50 ;  /* 0x0000000417327c23 */ /* 0x000fe20008010832 */
[C---:B-1----:R-:W-:Y:S06]  /*1b650*/  HMMA.16816.F32.BF16 R12, R32.reuse, R40, R12 ;  /* 0x00000028200c723c */ /* 0x042fec000004180c */
[----:B------:R-:W-:Y:S01]  /*1b660*/  MUFU.EX2 R66, R67 ;  /* 0x0000004300427308 */ /* 0x000fe20000000800 */
[----:B---3--:R-:W-:Y:S01]  /*1b670*/  F2FP.BF16.F32.PACK_AB R24, R75, R80 ;  /* 0x000000504b18723e */ /* 0x008fe200000010ff */
[----:B------:R-:W-:Y:S01]  /*1b680*/  FADD.FTZ R80, R80, R95 ;  /* 0x0000005f50507221 */ /* 0x000fe20000010000 */
[----:B------:R-:W-:Y:S07]  /*1b690*/  HMMA.16816.F32.BF16 R16, R32, R42, R16 ;  /* 0x0000002a2010723c */ /* 0x000fee0000041810 */
[----:B------:R-:W1:Y:S01]  /*1b6a0*/  MUFU.EX2 R63, R63 ;  /* 0x0000003f003f7308 */ /* 0x000e620000000800 */
[----:B----4-:R-:W-:Y:S03]  /*1b6b0*/  F2FP.BF16.F32.PACK_AB R25, R65, R74 ;  /* 0x0000004a4119723e */ /* 0x010fe600000010ff */
[----:B------:R-:W-:Y:S01]  /*1b6c0*/  FADD.FTZ R74, R74, R85 ;  /* 0x000000554a4a7221 */ /* 0x000fe20000010000 */
[--C-:B------:R-:W-:Y:S01]  /*1b6d0*/  FFMA.FTZ R32, R20, UR4, -R48.reuse ;  /* 0x0000000414207c23 */ /* 0x100fe20008010830 */
[----:B------:R-:W-:Y:S01]  /*1b6e0*/  FFMA.FTZ R48, R3, UR4, -R48 ;  /* 0x0000000403307c23 */ /* 0x000fe20008010830 */
[----:B------:R-:W3:Y:S01]  /*1b6f0*/  LDSM.16.MT88.4 R20, [R213+0x8c00] ;  /* 0x008c0000d514783b */ /* 0x000ee20000004200 */
[----:B------:R-:W-:Y:S02]  /*1b700*/  FADD.FTZ R75, R75, R80 ;  /* 0x000000504b4b7221 */ /* 0x000fe40000010000 */
[----:B------:R-:W4:Y:S01]  /*1b710*/  MUFU.EX2 R57, R57 ;  /* 0x0000003900397308 */ /* 0x000f220000000800 */
[----:B------:R-:W-:Y:S09]  /*1b720*/  FADD.FTZ R65, R65, R74 ;  /* 0x0000004a41417221 */ /* 0x000ff20000010000 */
[----:B------:R-:W-:Y:S01]  /*1b730*/  MUFU.EX2 R52, R59 ;  /* 0x0000003b00347308 */ /* 0x000fe20000000800 */
[C---:B-1----:R-:W-:Y:S01]  /*1b740*/  F2FP.BF16.F32.PACK_AB R26, R63.reuse, R66 ;  /* 0x000000423f1a723e */ /* 0x042fe200000010ff */
        /* <DEDUP_REMOVED lines=9> */
[----:B------:R-:W4:Y:S02]  /*1b7e0*/  MUFU.EX2 R54, R54 ;  /* 0x0000003600367308 */ /* 0x000f240000000800 */
[----:B-1----:R-:W-:Y:S01]  /*1b7f0*/  F2FP.BF16.F32.PACK_AB R132, R55, R52 ;  /* 0x000000343784723e */ /* 0x002fe200000010ff */
[C---:B--2---:R-:W-:Y:S07]  /*1b800*/  HMMA.16816.F32.BF16 R12, R24.reuse, R28, R12 ;  /* 0x0000001c180c723c */ /* 0x044fee000004180c */
[----:B------:R-:W-:Y:S01]  /*1b810*/  MUFU.EX2 R36, R36 ;  /* 0x0000002400247308 */ /* 0x000fe20000000800 */
[----:B------:R-:W-:Y:S01]  /*1b820*/  FADD.FTZ R52, R52, R63 ;  /* 0x0000003f34347221 */ /* 0x000fe20000010000 */
[----:B------:R-:W-:Y:S08]  /*1b830*/  HMMA.16816.F32.BF16 R16, R24, R30, R16 ;  /* 0x0000001e1810723c */ /* 0x000ff00000041810 */
[----:B------:R-:W1:Y:S03]  /*1b840*/  MUFU.EX2 R233, R50 ;  /* 0x0000003200e97308 */ /* 0x000e660000000800 */
[C---:B----4-:R-:W-:Y:S01]  /*1b850*/  F2FP.BF16.F32.PACK_AB R133, R54.reuse, R53 ;  /* 0x000000353685723e */ /* 0x050fe200000010ff */
[----:B------:R-:W-:Y:S01]  /*1b860*/  FADD.FTZ R53, R53, R58 ;  /* 0x0000003a35357221 */ /* 0x000fe20000010000 */
[----:B------:R-:W-:Y:S03]  /*1b870*/  FADD.FTZ R55, R55, R52 ;  /* 0x0000003437377221 */ /* 0x000fe60000010000 */
[----:B------:R-:W-:Y:S02]  /*1b880*/  FADD.FTZ R53, R54, R53 ;  /* 0x0000003536357221 */ /* 0x000fe40000010000 */
[----:B------:R-:W-:Y:S10]  /*1b890*/  MUFU.EX2 R32, R32 ;  /* 0x0000002000207308 */ /* 0x000ff40000000800 */
[----:B------:R-:W2:Y:S01]  /*1b8a0*/  MUFU.EX2 R3, R48 ;  /* 0x0000003000037308 */ /* 0x000ea20000000800 */
[C---:B-1----:R-:W-:Y:S01]  /*1b8b0*/  F2FP.BF16.F32.PACK_AB R134, R233.reuse, R36 ;  /* 0x00000024e986723e */ /* 0x042fe200000010ff */
[----:B------:R-:W-:Y:S04]  /*1b8c0*/  FADD.FTZ R36, R36, R55 ;  /* 0x0000003724247221 */ /* 0x000fe80000010000 */
[----:B------:R-:W-:Y:S01]  /*1b8d0*/  FADD.FTZ R233, R233, R36 ;  /* 0x00000024e9e97221 */ /* 0x000fe20000010000 */
[C---:B--2---:R-:W-:Y:S01]  /*1b8e0*/  F2FP.BF16.F32.PACK_AB R135, R3.reuse, R32 ;  /* 0x000000200387723e */ /* 0x044fe200000010ff */
        /* <DEDUP_REMOVED lines=9> */
.L_x_2636:
        /* <DEDUP_REMOVED lines=160> */
.L_x_2642:
[----:B------:R-:W-:Y:S05]  /*1c380*/  BSYNC B0 ;  /* 0x0000000000007941 */ /* 0x000fea0003800000 */
.L_x_2641:
        /* <DEDUP_REMOVED lines=22> */
.L_x_2643:
        /* <DEDUP_REMOVED lines=9> */
.L_x_5343:


//--------------------- .text._ZN5flash24flash_fwd_splitkv_kernelI23Flash_fwd_kernel_traitsILi32ELi64ELi256ELi4ELb0ELb0EN7cutlass10bfloat16_tE19Flash_kernel_traitsILi32ELi64ELi256ELi4ES3_EELb1ELb0ELb1ELb0ELb0ELb0ELb1ELb1EEEvNS_16Flash_fwd_paramsE --------------------------
	.section	.text._ZN5flash24flash_fwd_splitkv_kernelI23Flash_fwd_kernel_traitsILi32ELi64ELi256ELi4ELb0ELb0EN7cutlass10bfloat16_tE19Flash_kernel_traitsILi32ELi64ELi256ELi4ES3_EELb1ELb0ELb1ELb0ELb0ELb0ELb1ELb1EEEvNS_16Flash_fwd_paramsE,"ax",@progbits
	.align	128
        .global         _ZN5flash24flash_fwd_splitkv_kernelI23Flash_fwd_kernel_traitsILi32ELi64ELi256ELi4ELb0ELb0EN7cutlass10bfloat16_tE19Flash_kernel_traitsILi32ELi64ELi256ELi4ES3_EELb1ELb0ELb1ELb0ELb0ELb0ELb1ELb1EEEvNS_16Flash_fwd_paramsE
        .type           _ZN5flash24flash_fwd_splitkv_kernelI23Flash_fwd_kernel_traitsILi32ELi64ELi256ELi4ELb0ELb0EN7cutlass10bfloat16_tE19Flash_kernel_traitsILi32ELi64ELi256ELi4ES3_EELb1ELb0ELb1ELb0ELb0ELb0ELb1ELb1EEEvNS_16Flash_fwd_paramsE,@function
        .size           _ZN5flash24flash_fwd_splitkv_kernelI23Flash_fwd_kernel_traitsILi32ELi64ELi256ELi4ELb0ELb0EN7cutlass10bfloat16_tE19Flash_kernel_traitsILi32ELi64ELi256ELi4ES3_EELb1ELb0ELb1ELb0ELb0ELb0ELb1ELb1EEEvNS_16Flash_fwd_paramsE,(.L_x_5344 - _ZN5flash24flash_fwd_splitkv_kernelI23Flash_fwd_kernel_traitsILi32ELi64ELi256ELi4ELb0ELb0EN7cutlass10bfloat16_tE19Flash_kernel_traitsILi32ELi64ELi256ELi4ES3_EELb1ELb0ELb1ELb0ELb0ELb0ELb1ELb1EEEvNS_16Flash_fwd_paramsE)
        .other          _ZN5flash24flash_fwd_splitkv_kernelI23Flash_fwd_kernel_traitsILi32ELi64ELi256ELi4ELb0ELb0EN7cutlass10bfloat16_tE19Flash_kernel_traitsILi32ELi64ELi256ELi4ES3_EELb1ELb0ELb1ELb0ELb0ELb0ELb1ELb1EEEvNS_16Flash_fwd_paramsE,@"STO_CUDA_ENTRY STV_DEFAULT"
_ZN5flash24flash_fwd_splitkv_kernelI23Flash_fwd_kernel_traitsILi32ELi64ELi256ELi4ELb0ELb0EN7cutlass10bfloat16_tE19Flash_kernel_traitsILi32ELi64ELi256ELi4ES3_EELb1ELb0ELb1ELb0ELb0ELb0ELb1ELb1EEEvNS_16Flash_fwd_paramsE:
.text._ZN5flash24flash_fwd_splitkv_kernelI23Flash_fwd_kernel_traitsILi32ELi64ELi256ELi4ELb0ELb0EN7cutlass10bfloat16_tE19Flash_kernel_traitsILi32ELi64ELi256ELi4ES3_EELb1ELb0ELb1ELb0ELb0ELb0ELb1ELb1EEEvNS_16Flash_fwd_paramsE:
[----:B------:R-:W-:Y:S01]  /*0000*/  LDC R1, c[0x0][0x28] ;  /* 0x00000a00ff017b82 */ /* 0x000fe20000000800 */
[----:B------:R-:W-:-:S07]  /*0010*/  ULDC UR10, c[0x0][0x270] ;  /* 0x00009c00000a7ab9 */ /* 0x000fce0000000800 */
[----:B------:R-:W1:Y:S01]  /*0020*/  S2UR UR28, SR_CTAID.Z ;  /* 0x00000000001c79c3 */ /* 0x000e620000002700 */
[----:B------:R-:W2:Y:S01]  /*0030*/  I2F.U32.RP R0, UR10 ;  /* 0x0000000a00007d06 */ /* 0x000ea20008209000 */
[----:B------:R-:W-:Y:S01]  /*0040*/  UISETP.NE.U32.AND UP1, UPT, UR10, URZ, UPT ;  /* 0x0000003f0a00728c */ /* 0x000fe2000bf25070 */
[----:B------:R-:W-:Y:S01]  /*0050*/  ULDC.64 UR8, c[0x0][0x2f0] ;  /* 0x0000bc0000087ab9 */ /* 0x000fe20000000a00 */
[----:B------:R-:W-:Y:S01]  /*0060*/  ULDC.64 UR14, c[0x0][0x2f8] ;  /* 0x0000be00000e7ab9 */ /* 0x000fe20000000a00 */
[----:B------:R-:W-:-:S04]  /*0070*/  ULDC.64 UR12, c[0x0][0x300] ;  /* 0x0000c000000c7ab9 */ /* 0x000fc80000000a00 */
        /* <DEDUP_REMOVED lines=9> */
[----:B------:R-:W-:Y:S01]  /*0110*/  ULDC.U8 UR6, c[0x0][0x3c2] ;  /* 0x0000f08000067ab9 */ /* 0x000fe20000000000 */
[----:B------:R-:W-:-:S04]  /*0120*/  UIADD3 UR4, -UR23, URZ, URZ ;  /* 0x0000003f17047290 */ /* 0x000fc8000fffe13f */
[----:B------:R-:W-:-:S04]  /*0130*/  UIMAD UR4, UR10, UR4, UR28 ;  /* 0x000000040a0472a4 */ /* 0x000fc8000f8e021c */
[----:B------:R-:W-:-:S11]  /*0140*/  UISETP.GE.U32.AND UP3, UPT, UR4, UR10, UPT ;  /* 0x0000000a0400728c */ /* 0x000fd6000bf66070 */
[----:B------:R-:W-:Y:S02]  /*0150*/  @UP3 UIADD3 UR4, UR4, -UR10, URZ ;  /* 0x8000000a04043290 */ /* 0x000fe4000fffe03f */
[----:B------:R-:W-:Y:S02]  /*0160*/  @UP3 UIADD3 UR23, UR23, 0x1, URZ ;  /* 0x0000000117173890 */ /* 0x000fe4000fffe03f */
[----:B------:R-:W-:-:S03]  /*0170*/  UISETP.GE.U32.AND UP2, UPT, UR4, UR10, UPT ;  /* 0x0000000a0400728c */ /* 0x000fc6000bf46070 */
[----:B------:R-:W-:Y:S02]  /*0180*/  ULDC.64 UR4, c[0x0][0x2f0] ;  /* 0x0000bc0000047ab9 */ /* 0x000fe40000000a00 */
[----:B------:R-:W-:-:S04]  /*0190*/  UISETP.NE.U32.AND UP0, UPT, UR4, URZ, UPT ;  /* 0x0000003f0400728c */ /* 0x000fc8000bf05070 */
[----:B------:R-:W-:Y:S02]  /*01a0*/  UISETP.NE.AND.EX UP0, UPT, UR5, URZ, UPT, UP0 ;  /* 0x0000003f0500728c */ /* 0x000fe4000bf05300 */
[----:B------:R-:W-:Y:S01]  /*01b0*/  @UP2 UIADD3 UR23, UR23, 0x1, URZ ;  /* 0x0000000117172890 */ /* 0x000fe2000fffe03f */
[----:B------:R-:W-:Y:S01]  /*01c0*/  ULDC.64 UR4, c[0x0][0x2f8] ;  /* 0x0000be0000047ab9 */ /* 0x000fe20000000a00 */
[----:B------:R-:W-:Y:S02]  /*01d0*/  @!UP1 ULOP3.LUT UR23, URZ, UR10, URZ, 0x33, !UPT ;  /* 0x0000000a3f179292 */ /* 0x000fe4000f8e333f */
[----:B------:R-:W-:Y:S01]  /*01e0*/  PLOP3.LUT P1, PT, PT, PT, UP0, 0x80, 0x0 ;  /* 0x000000000000781c */ /* 0x000fe20003f2f008 */
[----:B------:R-:W-:Y:S02]  /*01f0*/  UISETP.NE.AND UP2, UPT, UR6, URZ, UPT ;  /* 0x0000003f0600728c */ /* 0x000fe4000bf45270 */
[----:B------:R-:W-:Y:S02]  /*0200*/  UISETP.EQ.U32.AND UP1, UPT, UR4, URZ, UPT ;  /* 0x0000003f0400728c */ /* 0x000fe4000bf22070 */
[----:B------:R-:W-:-:S02]  /*0210*/  UIMAD.WIDE UR8, UR23, 0x4, UR8 ;  /* 0x00000004170878a5 */ /* 0x000fc4000f8e0208 */
[----:B------:R-:W-:Y:S02]  /*0220*/  UISETP.EQ.OR.EX UP1, UPT, UR5, URZ, !UP2, UP1 ;  /* 0x0000003f0500728c */ /* 0x000fe4000d722710 */
[----:B------:R-:W-:Y:S02]  /*0230*/  UIMAD.WIDE UR14, UR23, 0x4, UR14 ;  /* 0x00000004170e78a5 */ /* 0x000fe4000f8e020e */
[----:B------:R-:W-:Y:S01]  /*0240*/  IMAD.U32 R2, RZ, RZ, UR8 ;  /* 0x00000008ff027e24 */ /* 0x000fe2000f8e00ff */
[----:B------:R-:W-:Y:S01]  /*0250*/  ULDC.64 UR6, c[0x0][0x208] ;  /* 0x0000820000067ab9 */ /* 0x000fe20000000a00 */
[----:B------:R-:W-:Y:S01]  /*0260*/  PLOP3.LUT P0, PT, PT, PT, UP1, 0x80, 0x0 ;  /* 0x000000000000781c */ /* 0x000fe20003f0f018 */
        /* <DEDUP_REMOVED lines=17> */
[----:B------:R-:W1:Y:S08]  /*0380*/  S2UR UR27, SR_CTAID.X ;  /* 0x00000000001b79c3 */ /* 0x000e700000002500 */
[----:B------:R-:W1:Y:S01]  /*0390*/  S2UR UR11, SR_CTAID.Y ;  /* 0x00000000000b79c3 */ /* 0x000e620000002600 */
[----:B--2---:R-:W-:-:S02]  /*03a0*/  @P1 R2UR UR12, R4 ;  /* 0x00000000040c12ca */ /* 0x004fc400000e0000 */
[----:B---3--:R-:W-:-:S13]  /*03b0*/  @P1 R2UR UR21, R0 ;  /* 0x00000000001512ca */ /* 0x008fda00000e0000 */
[----:B------:R-:W-:-:S07]  /*03c0*/  @UP0 UIADD3 UR21, UR21, -UR12, URZ ;  /* 0x8000000c15150290 */ /* 0x000fce000fffe03f */
[----:B------:R-:W-:Y:S01]  /*03d0*/  @!UP0 ULDC UR21, c[0x0][0x2c4] ;  /* 0x0000b10000158ab9 */ /* 0x000fe20000000800 */
[----:B----4-:R-:W-:Y:S02]  /*03e0*/  @!P0 R2UR UR15, R3 ;  /* 0x00000000030f82ca */ /* 0x010fe400000e0000 */
[----:B------:R-:W-:Y:S01]  /*03f0*/  ISETP.NE.U32.AND P0, PT, RZ, UR4, PT ;  /* 0x00000004ff007c0c */ /* 0x000fe2000bf05070 */
[----:B------:R-:W-:Y:S01]  /*0400*/  UIADD3 UR4, -UR23, URZ, URZ ;  /* 0x0000003f17047290 */ /* 0x000fe2000fffe13f */
[----:B-----5:R-:W-:Y:S02]  /*0410*/  @P4 R2UR UR14, R2 ;  /* 0x00000000020e42ca */ /* 0x020fe400000e0000 */
[----:B------:R-:W-:Y:S01]  /*0420*/  ISETP.NE.AND.EX P0, PT, RZ, UR5, PT, P0 ;  /* 0x00000005ff007c0c */ /* 0x000fe2000bf05300 */
[----:B------:R-:W-:-:S12]  /*0430*/  UIMAD UR28, UR10, UR4, UR28 ;  /* 0x000000040a1c72a4 */ /* 0x000fd8000f8e021c */
        /* <DEDUP_REMOVED lines=8> */
.L_x_2644:
[----:B------:R-:W-:-:S05]  /*04c0*/  ULDC UR29, c[0x0][0x2c8] ;  /* 0x0000b200001d7ab9 */ /* 0x000fca0000000800 */
.L_x_2645:
        /* <DEDUP_REMOVED lines=14> */
[----:B------:R-:W-:Y:S01]  /*05b0*/  @!UP2 UISETP.NE.AND.EX UP0, UPT, UR5, URZ, UPT, UP0 ;  /* 0x0000003f0500a28c */ /* 0x000fe2000bf05300 */
[----:B------:R-:W-:-:S03]  /*05c0*/  @!UP2 ULDC UR4, c[0x0][0x2cc] ;  /* 0x0000b3000004aab9 */ /* 0x000fc60000000800 */
[----:B------:R-:W-:Y:S01]  /*05d0*/  @!UP2 USEL UR4, UR4, URZ, UP0 ;  /* 0x0000003f0404a287 */ /* 0x000fe20008000000 */
[----:B--2---:R-:W-:Y:S02]  /*05e0*/  @P0 R2UR UR24, R0 ;  /* 0x00000000001802ca */ /* 0x004fe400000e0000 */
[----:B------:R-:W-:-:S11]  /*05f0*/  PLOP3.LUT P0, PT, PT, PT, UP1, 0x80, 0x0 ;  /* 0x000000000000781c */ /* 0x000fd60003f0f018 */
[----:B------:R-:W-:Y:S02]  /*0600*/  @UP2 UIADD3 UR24, UR24, -UR14, URZ ;  /* 0x8000000e18182290 */ /* 0x000fe4000fffe03f */
[----:B------:R-:W-:Y:S01]  /*0610*/  @!UP2 UIADD3 UR24, UR29, UR4, URZ ;  /* 0x000000041d18a290 */ /* 0x000fe2000fffe03f */
[----:B------:R-:W-:Y:S11]  /*0620*/  @!P0 EXIT ;  /* 0x000000000000894d */ /* 0x000ff60003800000 */
[----:B------:R-:W-:Y:S01]  /*0630*/  ULDC UR16, c[0x0][0x10] ;  /* 0x0000040000107ab9 */ /* 0x000fe20000000800 */
[----:B------:R-:W1:Y:S01]  /*0640*/  LDC R0, c[0x0][0x10] ;  /* 0x00000400ff007b82 */ /* 0x000e620000000800 */
[----:B------:R-:W-:Y:S01]  /*0650*/  ULDC UR5, c[0x0][0x2c8] ;  /* 0x0000b20000057ab9 */ /* 0x000fe20000000800 */
[----:B------:R-:W-:Y:S01]  /*0660*/  UMOV UR18, URZ ;  /* 0x0000003f00127c82 */ /* 0x000fe20008000000 */
[----:B------:R-:W-:Y:S02]  /*0670*/  UIADD3 UR5, UR5, 0xff, URZ ;  /* 0x000000ff05057890 */ /* 0x000fe4000fffe03f */
[----:B------:R-:W-:Y:S02]  /*0680*/  UISETP.NE.AND UP1, UPT, UR16, URZ, UPT ;  /* 0x0000003f1000728c */ /* 0x000fe4000bf25270 */
[----:B------:R-:W-:-:S04]  /*0690*/  USHF.R.S32.HI UR4, URZ, 0x1f, UR5 ;  /* 0x0000001f3f047899 */ /* 0x000fc80008011405 */
        /* <DEDUP_REMOVED lines=38> */
[----:B------:R-:W-:Y:S02]  /*0900*/  ULDC UR5, c[0x0][0x398] ;  /* 0x0000e60000057ab9 */ /* 0x000fe40000000800 */
[----:B------:R-:W-:Y:S02]  /*0910*/  UIADD3 UR5, UR4, UR5, UR24 ;  /* 0x0000000504057290 */ /* 0x000fe4000fffe018 */
[----:B------:R-:W-:Y:S02]  /*0920*/  VIADDMNMX R0, R0, UR18, R2, PT ;  /* 0x0000001200007c46 */ /* 0x000fe4000b800102 */
[----:B------:R-:W-:Y:S02]  /*0930*/  USHF.R.S32.HI UR4, URZ, 0x1f, UR5 ;  /* 0x0000001f3f047899 */ /* 0x000fe40008011405 */
[----:B------:R-:W-:-:S02]  /*0940*/  R2UR UR22, R0 ;  /* 0x00000000001672ca */ /* 0x000fc400000e0000 */
[----:B------:R-:W-:-:S04]  /*0950*/  ULEA.HI UR4, UR4, UR5, URZ, 0x8 ;  /* 0x0000000504047291 */ /* 0x000fc8000f8f403f */
[----:B------:R-:W-:-:S07]  /*0960*/  USHF.R.S32.HI UR4, URZ, 0x8, UR4 ;  /* 0x000000083f047899 */ /* 0x000fce0008011404 */
        /* <DEDUP_REMOVED lines=46> */
[C---:B------:R-:W-:Y:S01]  /*0c50*/  LEA R6, P2, R2.reuse, UR4, 0x2 ;  /* 0x0000000402067c11 */ /* 0x040fe2000f8410ff */
        /* <DEDUP_REMOVED lines=16> */
.L_x_2646:
        /* <DEDUP_REMOVED lines=11> */
[----:B------:R-:W-:Y:S01]  /*0e10*/  UMOV UR13, UR23 ;  /* 0x00000017000d7c82 */ /* 0x000fe20008000000 */
[----:B------:R-:W-:Y:S01]  /*0e20*/  UPLOP3.LUT UP1, UPT, UPT, UPT, UPT, 0x40, 0x0 ;  /* 0x000000000000789c */ /* 0x000fe20003f2e870 */
[----:B------:R-:W-:Y:S02]  /*0e30*/  CS2R R240, SRZ ;  /* 0x0000000000f07805 */ /* 0x000fe4000001ff00 */
[----:B------:R-:W-:Y:S01]  /*0e40*/  ISETP.NE.AND.EX P1, PT, RZ, UR11, PT, P1 ;  /* 0x0000000bff007c0c */ /* 0x000fe2000bf25310 */
[----:B------:R-:W-:Y:S01]  /*0e50*/  USHF.R.S32.HI UR26, URZ, 0x1f, UR23 ;  /* 0x0000001f3f1a7899 */ /* 0x000fe20008011417 */
        /* <DEDUP_REMOVED lines=14> */
.L_x_2647:
        /* <DEDUP_REMOVED lines=36> */
[----:B-1----:R-:W-:Y:S02]  /*1180*/  IABS R5, R0 ;  /* 0x0000000000057213 */ /* 0x002fe40000000000 */
[----:B------:R-:W-:Y:S02]  /*1190*/  IADD3 R6, -R6, RZ, RZ ;  /* 0x000000ff06067210 */ /* 0x000fe40007ffe1ff */
[----:B------:R-:W1:Y:S03]  /*11a0*/  I2F.RP R10, R5 ;  /* 0x00000005000a7306 */ /* 0x000e660000209400 */
[----:B------:R-:W-:-:S05]  /*11b0*/  IMAD R8, R8, R6, R32 ;  /* 0x0000000608087224 */ /* 0x000fca00078e0220 */
[----:B------:R-:W-:Y:S01]  /*11c0*/  SHF.R.S32.HI R6, RZ, 0x1f, R8 ;  /* 0x0000001fff067819 */ /* 0x000fe20000011408 */
[----:B-1----:R-:W1:Y:S01]  /*11d0*/  MUFU.RCP R10, R10 ;  /* 0x0000000a000a7308 */ /* 0x002e620000001000 */
[----:B--2---:R-:W-:-:S05]  /*11e0*/  IMAD.U32 R2, RZ, RZ, UR28 ;  /* 0x0000001cff027e24 */ /* 0x004fca000f8e00ff */
[----:B------:R-:W-:-:S05]  /*11f0*/  IABS R2, R2 ;  /* 0x0000000200027213 */ /* 0x000fca0000000000 */
[----:B------:R-:W-:Y:S02]  /*1200*/  IMAD.MOV.U32 R7, RZ, RZ, R2 ;  /* 0x000000ffff077224 */ /* 0x000fe400078e0002 */
[----:B-1----:R-:W-:-:S04]  /*1210*/  VIADD R10, R10, 0xffffffe ;  /* 0x0ffffffe0a0a7836 */ /* 0x002fc80000000000 */
[----:B------:R-:W1:Y:S02]  /*1220*/  F2I.FTZ.U32.TRUNC.NTZ R11, R10 ;  /* 0x0000000a000b7305 */ /* 0x000e64000021f000 */
[----:B-1----:R-:W-:Y:S02]  /*1230*/  IADD3 R4, RZ, -R11, RZ ;  /* 0x8000000bff047210 */ /* 0x002fe40007ffe0ff */
        /* <DEDUP_REMOVED lines=42> */
[----:B------:R-:W-:Y:S02]  /*14e0*/  IADD3 R2, R11, R0, RZ ;  /* 0x000000000b027210 */ /* 0x000fe40007ffe0ff */
[----:B------:R-:W-:Y:S01]  /*14f0*/  MOV R0, R4 ;  /* 0x0000000400007202 */ /* 0x000fe20000000f00 */
[----:B------:R-:W-:Y:S06]  /*1500*/  BRA `(.L_x_2649) ;  /* 0x0000000400487947 */ /* 0x000fec0003800000 */
.L_x_2648:
[----:B------:R-:W1:Y:S01]  /*1510*/  LDC R4, c[0x0][0x278] ;  /* 0x00009e00ff047b82 */ /* 0x000e620000000800 */
[----:B------:R-:W-:Y:S01]  /*1520*/  MOV R0, UR28 ;  /* 0x0000001c00007c02 */ /* 0x000fe20008000f00 */
[----:B------:R-:W-:Y:S02]  /*1530*/  UISETP.NE.AND UP0, UPT, UR15, -0x1, UPT ;  /* 0xffffffff0f00788c */ /* 0x000fe4000bf05270 */
[----:B------:R-:W-:Y:S01]  /*1540*/  ULEA UR5, UR22, 0xffffff00, 0x8 ;  /* 0xffffff0016057891 */ /* 0x000fe2000f8e403f */
[----:B------:R-:W-:-:S03]  /*1550*/  IABS R0, R0 ;  /* 0x0000000000007213 */ /* 0x000fc60000000000 */
        /* <DEDUP_REMOVED lines=15> */
[----:B------:R-:W-:-:S04]  /*1650*/  IMAD.HI.U32 R8, R9, R2, R8 ;  /* 0x0000000209087227 */ /* 0x000fc800078e0008 */
[----:B------:R-:W-:-:S04]  /*1660*/  IMAD.MOV.U32 R2, RZ, RZ, R0 ;  /* 0x000000ffff027224 */ /* 0x000fc800078e0000 */
[----:B------:R-:W-:-:S05]  /*1670*/  IMAD.HI.U32 R0, R8, R2, RZ ;  /* 0x0000000208007227 */ /* 0x000fca00078e00ff */
[----:B------:R-:W-:-:S05]  /*1680*/  IADD3 R5, -R0, RZ, RZ ;  /* 0x000000ff00057210 */ /* 0x000fca0007ffe1ff */
[C---:B------:R-:W-:Y:S02]  /*1690*/  IMAD R5, R6.reuse, R5, R2 ;  /* 0x0000000506057224 */ /* 0x040fe400078e0202 */
[----:B------:R-:W1:Y:S03]  /*16a0*/  LDC.64 R2, c[0x0][0x260] ;  /* 0x00009800ff027b82 */ /* 0x000e660000000a00 */
[----:B------:R-:W-:-:S13]  /*16b0*/  ISETP.GT.U32.AND P1, PT, R6, R5, PT ;  /* 0x000000050600720c */ /* 0x000fda0003f24070 */
[----:B------:R-:W-:Y:S02]  /*16c0*/  @!P1 IMAD.IADD R5, R5, 0x1, -R6 ;  /* 0x0000000105059824 */ /* 0x000fe400078e0a06 */
[----:B------:R-:W-:Y:S01]  /*16d0*/  @!P1 VIADD R0, R0, 0x1 ;  /* 0x0000000100009836 */ /* 0x000fe20000000000 */
[C---:B------:R-:W-:Y:S02]  /*16e0*/  ISETP.NE.AND P1, PT, R4.reuse, RZ, PT ;  /* 0x000000ff0400720c */ /* 0x040fe40003f25270 */
[----:B------:R-:W-:Y:S02]  /*16f0*/  ISETP.GE.U32.AND P3, PT, R5, R6, PT ;  /* 0x000000060500720c */ /* 0x000fe40003f66070 */
[----:B------:R-:W-:Y:S02]  /*1700*/  LOP3.LUT R5, R4, UR28, RZ, 0x3c, !PT ;  /* 0x0000001c04057c12 */ /* 0x000fe4000f8e3cff */
[----:B------:R-:W-:Y:S02]  /*1710*/  SHF.R.S32.HI R6, RZ, 0x1f, R32 ;  /* 0x0000001fff067819 */ /* 0x000fe40000011420 */
        /* <DEDUP_REMOVED lines=16> */
.L_x_2650:
        /* <DEDUP_REMOVED lines=33> */
.L_x_2649:
        /* <DEDUP_REMOVED lines=9> */
[----:B------:R-:W-:Y:S01]  /*1ac0*/  SHF.R.S32.HI R108, RZ, 0x2, R48 ;  /* 0x00000002ff6c7819 */ /* 0x000fe20000011430 */
[----:B------:R-:W-:Y:S01]  /*1ad0*/  USHF.L.U64.HI UR19, UR32, 0x5, UR33 ;  /* 0x0000000520137899 */ /* 0x000fe20008010221 */
[----:B------:R-:W-:Y:S01]  /*1ae0*/  SHF.R.S32.HI R35, RZ, 0x3, R40 ;  /* 0x00000003ff237819 */ /* 0x000fe20000011428 */
[----:B------:R-:W4:Y:S01]  /*1af0*/  LDC.64 R114, c[0x0][0x250] ;  /* 0x00009400ff727b82 */ /* 0x000f220000000a00 */
[C---:B------:R-:W-:Y:S01]  /*1b00*/  LEA.HI R7, R48.reuse, R108, RZ, 0x1 ;  /* 0x0000006c30077211 */ /* 0x040fe200078f08ff */
[----:B------:R-:W-:Y:S01]  /*1b10*/  @!UP0 ULDC.64 UR4, c[0x0][0x228] ;  /* 0x00008a0000048ab9 */ /* 0x000fe20000000a00 */
[----:B------:R-:W-:Y:S01]  /*1b20*/  LOP3.LUT R48, R48, 0xfffffffc, RZ, 0xc0, !PT ;  /* 0xfffffffc30307812 */ /* 0x000fe200078ec0ff */
[----:B------:R-:W-:Y:S01]  /*1b30*/  @UP0 UIMAD.WIDE.U32 UR30, UR12, UR10, URZ ;  /* 0x0000000a0c1e02a5 */ /* 0x000fe2000f8e003f */
[-C--:B------:R-:W-:Y:S01]  /*1b40*/  LEA.HI R99, R43, R33.reuse, RZ, 0x5 ;  /* 0x000000212b637211 */ /* 0x080fe200078f28ff */
[----:B------:R-:W-:Y:S01]  /*1b50*/  @!UP0 UIMAD.WIDE.U32 UR34, UR23, UR4, URZ ;  /* 0x00000004172282a5 */ /* 0x000fe2000f8e003f */
[----:B------:R-:W-:Y:S01]  /*1b60*/  LOP3.LUT R7, R7, 0x7fffffe, RZ, 0xc0, !PT ;  /* 0x07fffffe07077812 */ /* 0x000fe200078ec0ff */
[----:B------:R-:W-:Y:S01]  /*1b70*/  IMAD.IADD R48, R33, 0x1, -R48 ;  /* 0x0000000121307824 */ /* 0x000fe200078e0a30 */
[----:B------:R-:W-:Y:S01]  /*1b80*/  LEA.HI R43, R43, R33, RZ, 0x4 ;  /* 0x000000212b2b7211 */ /* 0x000fe200078f20ff */
[----:B------:R-:W-:Y:S01]  /*1b90*/  IMAD.SHL.U32 R4, R35, 0x40, RZ ;  /* 0x0000004023047824 */ /* 0x000fe200078e00ff */
[----:B------:R-:W-:Y:S01]  /*1ba0*/  LOP3.LUT R40, R40, 0xfffffff8, RZ, 0xc0, !PT ;  /* 0xfffffff828287812 */ /* 0x000fe200078ec0ff */
[----:B------:R-:W-:Y:S01]  /*1bb0*/  IMAD.SHL.U32 R196, R48, 0x8, RZ ;  /* 0x0000000830c47824 */ /* 0x000fe200078e00ff */
[----:B------:R-:W-:Y:S01]  /*1bc0*/  @!UP0 UMOV UR30, UR34 ;  /* 0x00000022001e8c82 */ /* 0x000fe20008000000 */
[----:B------:R-:W-:Y:S01]  /*1bd0*/  @!UP0 UIMAD UR13, UR26, UR4, URZ ;  /* 0x000000041a0d82a4 */ /* 0x000fe2000f8e023f */
[----:B------:R-:W-:Y:S01]  /*1be0*/  SHF.R.S32.HI R99, RZ, 0x5, R99 ;  /* 0x00000005ff637819 */ /* 0x000fe20000011463 */
[----:B------:R-:W-:Y:S01]  /*1bf0*/  IMAD.IADD R7, R108, 0x1, -R7 ;  /* 0x000000016c077824 */ /* 0x000fe200078e0a07 */
[----:B------:R-:W-:Y:S01]  /*1c00*/  IADD3 R12, P1, R196, UR30, RZ ;  /* 0x0000001ec40c7c10 */ /* 0x000fe2000ff3e0ff */
[----:B------:R-:W-:Y:S01]  /*1c10*/  USHF.R.S32.HI UR30, URZ, 0x1f, UR29 ;  /* 0x0000001f3f1e7899 */ /* 0x000fe2000801141d */
[----:B------:R-:W-:Y:S01]  /*1c20*/  LOP3.LUT R43, R43, 0xfffffff0, RZ, 0xc0, !PT ;  /* 0xfffffff02b2b7812 */ /* 0x000fe200078ec0ff */
[----:B------:R-:W-:Y:S01]  /*1c30*/  IMAD.IADD R40, R33, 0x1, -R40 ;  /* 0x0000000121287824 */ /* 0x000fe200078e0a28 */
[----:B------:R-:W-:Y:S01]  /*1c40*/  LOP3.LUT R4, R4, 0xc0, RZ, 0xc0, !PT ;  /* 0x000000c004047812 */ /* 0x000fe200078ec0ff */
[----:B------:R-:W-:Y:S01]  /*1c50*/  ULEA.HI UR30, UR30, UR29, URZ, 0x8 ;  /* 0x0000001d1e1e7291 */ /* 0x000fe2000f8f403f */
[----:B------:R-:W-:Y:S01]  /*1c60*/  IMAD R99, R99, 0x8, R7 ;  /* 0x0000000863637824 */ /* 0x000fe200078e0207 */
[----:B------:R-:W-:Y:S01]  /*1c70*/  @!UP0 UIMAD UR13, UR23, UR5, UR13 ;  /* 0x00000005170d82a4 */ /* 0x000fe2000f8e020d */
[--C-:B------:R-:W-:Y:S01]  /*1c80*/  SHF.R.S32.HI R197, RZ, 0x1f, R196.reuse ;  /* 0x0000001fffc57819 */ /* 0x100fe200000114c4 */
[----:B------:R-:W-:Y:S01]  /*1c90*/  USHF.R.S32.HI UR30, URZ, 0x8, UR30 ;  /* 0x000000083f1e7899 */ /* 0x000fe2000801141e */
[----:B------:R-:W-:Y:S01]  /*1ca0*/  IADD3 R10, P0, R196, UR16, RZ ;  /* 0x00000010c40a7c10 */ /* 0x000fe2000ff1e0ff */
[----:B------:R-:W-:Y:S01]  /*1cb0*/  IMAD.IADD R43, R33, 0x1, -R43 ;  /* 0x00000001212b7824 */ /* 0x000fe200078e0a2b */
[----:B------:R-:W-:Y:S01]  /*1cc0*/  LOP3.LUT R7, R4, 0x18, R196, 0xf8, !PT ;  /* 0x0000001804077812 */ /* 0x000fe200078ef8c4 */
[----:B------:R-:W-:Y:S01]  /*1cd0*/  @UP0 UIMAD UR12, UR12, UR11, UR31 ;  /* 0x0000000b0c0c02a4 */ /* 0x000fe2000f8e021f */
[----:B------:R-:W-:Y:S01]  /*1ce0*/  SHF.R.U32.HI R4, RZ, 0x3, R4 ;  /* 0x00000003ff047819 */ /* 0x000fe20000011604 */
[----:B------:R-:W-:Y:S01]  /*1cf0*/  @!UP0 UIADD3 UR12, UR35, UR13, URZ ;  /* 0x0000000d230c8290 */ /* 0x000fe2000fffe03f */
[----:B------:R-:W-:Y:S01]  /*1d00*/  LEA.HI R34, R40, R40, RZ, 0x1 ;  /* 0x0000002828227211 */ /* 0x000fe200078f08ff */
[----:B------:R-:W-:Y:S01]  /*1d10*/  UISETP.LT.AND UP0, UPT, UR18, UR30, UPT ;  /* 0x0000001e1200728c */ /* 0x000fe2000bf01270 */
[--C-:B------:R-:W-:Y:S01]  /*1d20*/  SHF.R.S32.HI R109, RZ, 0x1f, R108.reuse ;  /* 0x0000001fff6d7819 */ /* 0x100fe2000001146c */
[----:B------:R-:W-:Y:S01]  /*1d30*/  ULDC.64 UR4, c[0x0][0x268] ;  /* 0x00009a0000047ab9 */ /* 0x000fe20000000a00 */
[----:B------:R-:W-:Y:S01]  /*1d40*/  IADD3.X R11, R197, UR15, RZ, P0, !PT ;  /* 0x0000000fc50b7c10 */ /* 0x000fe200087fe4ff */
[----:B------:R-:W-:Y:S01]  /*1d50*/  USEL UR30, UR18, UR30, !UP0 ;  /* 0x0000001e121e7287 */ /* 0x000fe2000c000000 */
[----:B------:R-:W-:Y:S01]  /*1d60*/  IADD3 R100, P0, R108, R8, RZ ;  /* 0x000000086c647210 */ /* 0x000fe20007f1e0ff */
[----:B---3--:R-:W-:Y:S01]  /*1d70*/  IMAD.WIDE R14, R14, 0x40, R108 ;  /* 0x000000400e0e7825 */ /* 0x008fe200078e026c */
[----:B------:R-:W-:Y:S01]  /*1d80*/  LOP3.LUT R4, R7, R4, RZ, 0x3c, !PT ;  /* 0x0000000407047212 */ /* 0x000fe200078e3cff */
[----:B------:R-:W-:Y:S01]  /*1d90*/  UISETP.GT.AND UP0, UPT, UR22, UR30, UPT ;  /* 0x0000001e1600728c */ /* 0x000fe2000bf04270 */
[----:B------:R-:W-:Y:S01]  /*1da0*/  LEA.HI R42, R43, R43, RZ, 0x1 ;  /* 0x0000002b2b2a7211 */ /* 0x000fe200078f08ff */
[----:B------:R-:W-:Y:S01]  /*1db0*/  IMAD.X R102, R109, 0x1, R6, P0 ;  /* 0x000000016d667824 */ /* 0x000fe200000e0606 */
[----:B------:R-:W-:Y:S01]  /*1dc0*/  LOP3.LUT R7, R34, 0xfffffffe, RZ, 0xc0, !PT ;  /* 0xfffffffe22077812 */ /* 0x000fe200078ec0ff */
[----:B------:R-:W-:Y:S01]  /*1dd0*/  IMAD.U32 R99, R99, 0x20, R4 ;  /* 0x0000002063637824 */ /* 0x000fe200078e0004 */
[--C-:B------:R-:W-:Y:S01]  /*1de0*/  SHF.R.S32.HI R9, RZ, 0x1, R42.reuse ;  /* 0x00000001ff097819 */ /* 0x100fe2000001142a */
[----:B------:R-:W-:Y:S01]  /*1df0*/  IMAD R4, R84, UR4, RZ ;  /* 0x0000000454047c24 */ /* 0x000fe2000f8e02ff */
[----:B------:R-:W-:Y:S01]  /*1e00*/  SHF.R.S32.HI R41, RZ, 0x1f, R42 ;  /* 0x0000001fff297819 */ /* 0x000fe2000001142a */
[----:B------:R-:W-:Y:S01]  /*1e10*/  IMAD.IADD R40, R40, 0x1, -R7 ;  /* 0x0000000128287824 */ /* 0x000fe200078e0a07 */
[----:B------:R-:W-:Y:S01]  /*1e20*/  IADD3 R104, P0, R196, R3, RZ ;  /* 0x00000003c4687210 */ /* 0x000fe20007f1e0ff */
[----:B------:R-:W-:Y:S01]  /*1e30*/  IMAD R7, R15, UR10, RZ ;  /* 0x0000000a0f077c24 */ /* 0x000fe2000f8e02ff */
[----:B------:R-:W-:Y:S01]  /*1e40*/  IADD3.X R13, R197, UR12, RZ, P1, !PT ;  /* 0x0000000cc50d7c10 */ /* 0x000fe20008ffe4ff */
[C---:B------:R-:W-:Y:S01]  /*1e50*/  IMAD R4, R0.reuse, UR5, R4 ;  /* 0x0000000500047c24 */ /* 0x040fe2000f8e0204 */
[----:B------:R-:W-:Y:S01]  /*1e60*/  LEA.HI R41, R41, R9, RZ, 0x2 ;  /* 0x0000000929297211 */ /* 0x000fe200078f10ff */
[----:B------:R-:W-:Y:S01]  /*1e70*/  IMAD.WIDE.U32 R10, R0, UR4, R10 ;  /* 0x00000004000a7c25 */ /* 0x000fe2000f8e000a */
[----:B--2---:R-:W-:Y:S01]  /*1e80*/  LEA.HI R50, R50, R50, RZ, 0x1 ;  /* 0x0000003232327211 */ /* 0x004fe200078f08ff */
[----:B------:R-:W-:Y:S01]  /*1e90*/  ULDC.64 UR4, c[0x0][0x258] ;  /* 0x0000960000047ab9 */ /* 0x000fe20000000a00 */
[----:B------:R-:W-:Y:S01]  /*1ea0*/  LOP3.LUT R41, R41, 0xfffffffc, RZ, 0xc0, !PT ;  /* 0xfffffffc29297812 */ /* 0x000fe200078ec0ff */
[----:B------:R-:W-:Y:S01]  /*1eb0*/  IMAD.X R105, R197, 0x1, R2, P0 ;  /* 0x00000001c5697824 */ /* 0x000fe200000e0602 */
[----:B------:R-:W-:Y:S01]  /*1ec0*/  PLOP3.LUT P0, PT, PT, PT, UP0, 0x80, 0x0 ;  /* 0x000000000000781c */ /* 0x000fe20003f0f008 */
[C---:B------:R-:W-:Y:S01]  /*1ed0*/  IMAD R7, R14.reuse, UR11, R7 ;  /* 0x0000000b0e077c24 */ /* 0x040fe2000f8e0207 */
[----:B------:R-:W-:Y:S01]  /*1ee0*/  SHF.R.S32.HI R47, RZ, 0x1, R50 ;  /* 0x00000001ff2f7819 */ /* 0x000fe20000011432 */
[----:B------:R-:W-:Y:S01]  /*1ef0*/  IMAD.WIDE.U32 R12, R14, UR10, R12 ;  /* 0x0000000a0e0c7c25 */ /* 0x000fe2000f8e000c */
[----:B------:R-:W-:Y:S01]  /*1f00*/  UIMAD UR10, UR25, UR4, URZ ;  /* 0x00000004190a72a4 */ /* 0x000fe2000f8e023f */
[----:B----4-:R-:W-:Y:S01]  /*1f10*/  SHF.L.U64.HI R221, R114, 0x5, R115 ;  /* 0x0000000572dd7819 */ /* 0x010fe20000010273 */
[----:B------:R-:W-:Y:S01]  /*1f20*/  USHF.L.U32 UR20, UR32, 0x5, URZ ;  /* 0x0000000520147899 */ /* 0x000fe2000800063f */
[----:B------:R-:W-:Y:S01]  /*1f30*/  IMAD.SHL.U32 R48, R48, 0x4, RZ ;  /* 0x0000000430307824 */ /* 0x000fe200078e00ff */
[----:B------:R-:W-:Y:S01]  /*1f40*/  UIMAD UR5, UR28, UR5, UR10 ;  /* 0x000000051c0572a4 */ /* 0x000fe2000f8e020a */
[----:B------:R-:W-:Y:S01]  /*1f50*/  IMAD.IADD R13, R13, 0x1, R7 ;  /* 0x000000010d0d7824 */ /* 0x000fe200078e0207 */
[----:B------:R-:W-:Y:S01]  /*1f60*/  SHF.R.S32.HI R34, RZ, 0x1, R34 ;  /* 0x00000001ff227819 */ /* 0x000fe20000011422 */
[----:B------:R-:W-:-:S02]  /*1f70*/  IMAD.U32 R112, RZ, RZ, UR4 ;  /* 0x00000004ff707e24 */ /* 0x000fc4000f8e00ff */
[----:B------:R-:W-:Y:S02]  /*1f80*/  IMAD.IADD R41, R9, 0x1, -R41 ;  /* 0x0000000109297824 */ /* 0x000fe400078e0a29 */
[----:B------:R-:W-:Y:S02]  /*1f90*/  IMAD R102, R102, R114, RZ ;  /* 0x0000007266667224 */ /* 0x000fe400078e02ff */
[----:B------:R-:W-:Y:S01]  /*1fa0*/  IMAD R49, R108, R47, R48 ;  /* 0x0000002f6c317224 */ /* 0x000fe200078e0230 */
[----:B------:R-:W-:Y:S01]  /*1fb0*/  LOP3.LUT P1, RZ, R41, 0x2, RZ, 0xc0, !PT ;  /* 0x0000000229ff7812 */ /* 0x000fe2000782c0ff */
[----:B------:R-:W-:Y:S02]  /*1fc0*/  IMAD.IADD R11, R11, 0x1, R4 ;  /* 0x000000010b0b7824 */ /* 0x000fe400078e0204 */
[----:B------:R-:W-:Y:S01]  /*1fd0*/  IMAD R106, R109, UR32, RZ ;  /* 0x000000206d6a7c24 */ /* 0x000fe2000f8e02ff */
[----:B------:R-:W-:Y:S01]  /*1fe0*/  SHF.R.S32.HI R46, RZ, 0x1f, R49 ;  /* 0x0000001fff2e7819 */ /* 0x000fe20000011431 */
[----:B------:R-:W-:-:S04]  /*1ff0*/  IMAD.WIDE.U32 R112, R112, UR28, R12 ;  /* 0x0000001c70707c25 */ /* 0x000fc8000f8e000c */
[----:B------:R-:W-:Y:S02]  /*2000*/  IMAD R102, R100, R115, R102 ;  /* 0x0000007364667224 */ /* 0x000fe400078e0266 */
        /* <DEDUP_REMOVED lines=41> */
[C---:B------:R-:W-:Y:S01]  /*22a0*/  IMAD.WIDE.U32 R12, R6.reuse, UR14, R12 ;  /* 0x0000000e060c7c25 */ /* 0x040fe2000f8e000c */
        /* <DEDUP_REMOVED lines=25> */
[C---:B------:R-:W-:Y:S01]  /*2440*/  IMAD R82, R0.reuse, UR5, R82 ;  /* 0x0000000500527c24 */ /* 0x040fe2000f8e0252 */
        /* <DEDUP_REMOVED lines=49> */
[C---:B------:R-:W-:Y:S01]  /*2760*/  IMAD R54, R47.reuse, 0xc0, RZ ;  /* 0x000000c02f367824 */ /* 0x040fe200078e02ff */
        /* <DEDUP_REMOVED lines=56> */
.L_x_2705:
        /* <DEDUP_REMOVED lines=11> */
[----:B-123--:R-:W2:Y:S01]  /*2ba0*/  @!P0 LDG.E.128 R4, desc[UR6][R2.64] ;  /* 0x0000000602048981 */ /* 0x00eea2000c1e1d00 */
[----:B----4-:R-:W-:Y:S01]  /*2bb0*/  @!P0 IMAD.MOV.U32 R18, RZ, RZ, R81 ;  /* 0x000000ffff128224 */ /* 0x010fe200078e0051 */
        /* <DEDUP_REMOVED lines=76> */
[----:B------:R-:W-:Y:S04]  /*3080*/  ISETP.GE.AND P0, PT, R196, UR4, PT ;  /* 0x00000004c4007c0c */ /* 0x000fe8000bf06270 */
        /* <DEDUP_REMOVED lines=19> */
[-C--:B------:R-:W-:Y:S01]  /*31c0*/  @!P0 FMUL.FTZ R25, R7, R0.reuse ;  /* 0x0000000007198220 */ /* 0x080fe20000410000 */
[----:B------:R-:W-:Y:S01]  /*31d0*/  @!P0 FMUL.FTZ R0, R6, R0 ;  /* 0x0000000006008220 */ /* 0x000fe20000410000 */
[----:B------:R-:W-:Y:S01]  /*31e0*/  @!P0 FMUL.FTZ R27, R22, R4 ;  /* 0x00000004161b8220 */ /* 0x000fe20000410000 */
[----:B------:R-:W-:Y:S01]  /*31f0*/  @!P0 FMUL.FTZ R28, R20, R5 ;  /* 0x00000005141c8220 */ /* 0x000fe20000410000 */
[-C--:B------:R-:W-:Y:S01]  /*3200*/  @!P0 FFMA.FTZ R25, R6, R8.reuse, -R25 ;  /* 0x0000000806198223 */ /* 0x080fe20000010819 */
[----:B------:R-:W-:Y:S01]  /*3210*/  @!P0 SHF.L.U32 R6, R19, 0x10, RZ ;  /* 0x0000001013068819 */ /* 0x000fe200000006ff */
[----:B------:R-:W-:Y:S01]  /*3220*/  @!P0 FFMA.FTZ R0, R7, R8, R0 ;  /* 0x0000000807008223 */ /* 0x000fe20000010000 */
[----:B------:R-:W-:Y:S01]  /*3230*/  @!P0 LOP3.LUT R8, R17, 0xffff0000, RZ, 0xc0, !PT ;  /* 0xffff000011088812 */ /* 0x000fe200078ec0ff */
[----:B------:R-:W-:Y:S02]  /*3240*/  @!P0 IMAD.U32 R7, R18, 0x10000, RZ ;  /* 0x0001000012078824 */ /* 0x000fe400078e00ff */
[----:B------:R-:W-:Y:S01]  /*3250*/  @!P0 FMUL.FTZ R4, R6, R4 ;  /* 0x0000000406048220 */ /* 0x000fe20000410000 */
[----:B------:R-:W-:Y:S01]  /*3260*/  @!P0 F2FP.BF16.F32.PACK_AB R0, R0, R25 ;  /* 0x000000190000823e */ /* 0x000fe200000010ff */
[-C--:B------:R-:W-:Y:S01]  /*3270*/  @!P0 FMUL.FTZ R26, R8, R2.reuse ;  /* 0x00000002081a8220 */ /* 0x080fe20000410000 */
[C---:B------:R-:W-:Y:S01]  /*3280*/  @!P0 FMUL.FTZ R2, R3.reuse, R2 ;  /* 0x0000000203028220 */ /* 0x040fe20000410000 */
[----:B------:R-:W-:Y:S01]  /*3290*/  @!P0 FFMA.FTZ R27, R6, R23, -R27 ;  /* 0x00000017061b8223 */ /* 0x000fe2000001081b */
[----:B------:R-:W-:Y:S01]  /*32a0*/  MOV R6, R79 ;  /* 0x0000004f00067202 */ /* 0x000fe20000000f00 */
[----:B------:R-:W-:Y:S01]  /*32b0*/  @!P0 FFMA.FTZ R26, R3, R15, -R26 ;  /* 0x0000000f031a8223 */ /* 0x000fe2000001081a */
[C---:B------:R-:W-:Y:S01]  /*32c0*/  @!P0 FMUL.FTZ R3, R7.reuse, R5 ;  /* 0x0000000507038220 */ /* 0x040fe20000410000 */
[----:B------:R-:W-:Y:S01]  /*32d0*/  @!P0 FFMA.FTZ R2, R8, R15, R2 ;  /* 0x0000000f08028223 */ /* 0x000fe20000010002 */
[-C--:B------:R-:W-:Y:S01]  /*32e0*/  @!P0 FFMA.FTZ R7, R7, R21.reuse, -R28 ;  /* 0x0000001507078223 */ /* 0x080fe2000001081c */
[----:B------:R-:W-:Y:S02]  /*32f0*/  @!P0 IMAD.MOV.U32 R16, RZ, RZ, R0 ;  /* 0x000000ffff108224 */ /* 0x000fe400078e0000 */
[----:B------:R-:W-:Y:S01]  /*3300*/  @!P0 FFMA.FTZ R3, R20, R21, R3 ;  /* 0x0000001514038223 */ /* 0x000fe20000010003 */
[----:B------:R-:W-:Y:S01]  /*3310*/  @!P0 FFMA.FTZ R4, R22, R23, R4 ;  /* 0x0000001716048223 */ /* 0x000fe20000010004 */
[----:B------:R-:W-:Y:S03]  /*3320*/  @!P0 F2FP.BF16.F32.PACK_AB R2, R2, R26 ;  /* 0x0000001a0202823e */ /* 0x000fe600000010ff */
[----:B------:R-:W-:Y:S01]  /*3330*/  @!P0 F2FP.BF16.F32.PACK_AB R3, R3, R7 ;  /* 0x000000070303823e */ /* 0x000fe200000010ff */
[----:B------:R-:W-:Y:S01]  /*3340*/  IMAD.MOV.U32 R7, RZ, RZ, R78 ;  /* 0x000000ffff077224 */ /* 0x000fe200078e004e */
[----:B------:R-:W-:Y:S02]  /*3350*/  @!P0 F2FP.BF16.F32.PACK_AB R4, R4, R27 ;  /* 0x0000001b0404823e */ /* 0x000fe400000010ff */
[----:B------:R-:W-:Y:S02]  /*3360*/  @!P0 MOV R17, R2 ;  /* 0x0000000200118202 */ /* 0x000fe40000000f00 */
[----:B------:R-:W-:Y:S02]  /*3370*/  @!P0 MOV R18, R3 ;  /* 0x0000000300128202 */ /* 0x000fe40000000f00 */
[----:B------:R-:W-:Y:S05]  /*3380*/  @!P0 MOV R19, R4 ;  /* 0x0000000400138202 */ /* 0x000fea0000000f00 */
[----:B------:R3:W-:Y:S02]  /*3390*/  STG.E.128 desc[UR6][R6.64], R16 ;  /* 0x0000001006007986 */ /* 0x0007e4000c101d06 */
.L_x_2655:
[----:B------:R-:W-:Y:S05]  /*33a0*/  BSYNC B0 ;  /* 0x0000000000007941 */ /* 0x000fea0003800000 */
.L_x_2654:
        /* <DEDUP_REMOVED lines=60> */
.L_x_2657:
[----:B------:R-:W-:Y:S05]  /*3770*/  BSYNC B0 ;  /* 0x0000000000007941 */ /* 0x000fea0003800000 */
.L_x_2656:
        /* <DEDUP_REMOVED lines=61> */
.L_x_2659:
[----:B------:R-:W-:Y:S05]  /*3b50*/  BSYNC B0 ;  /* 0x0000000000007941 */ /* 0x000fea0003800000 */
.L_x_2658:
        /* <DEDUP_REMOVED lines=15> */
[----:B------:R-:W-:Y:S06]  /*3c50*/  IMAD.MOV.U32 R5, RZ, RZ, R84 ;  /* 0x000000ffff057224 */ /* 0x000fec00078e0054 */
        /* <DEDUP_REMOVED lines=11> */
[----:B---34-:R-:W2:Y:S08]  /*3d10*/  LDG.E.128 R16, desc[UR6][R4.64] ;  /* 0x0000000604107981 */ /* 0x018eb0000c1e1d00 */
        /* <DEDUP_REMOVED lines=13> */
[----:B------:R-:W-:Y:S01]  /*3df0*/  @!P0 SHF.L.U32 R3, R17, 0x10, RZ ;  /* 0x0000001011038819 */ /* 0x000fe200000006ff */
[-C--:B------:R-:W-:Y:S01]  /*3e00*/  @!P0 FFMA.FTZ R25, R6, R8.reuse, -R25 ;  /* 0x0000000806198223 */ /* 0x080fe20000010819 */
[----:B------:R-:W-:Y:S01]  /*3e10*/  @!P0 LOP3.LUT R22, R19, 0xffff0000, RZ, 0xc0, !PT ;  /* 0xffff000013168812 */ /* 0x000fe200078ec0ff */
[----:B------:R-:W-:Y:S01]  /*3e20*/  @!P0 FFMA.FTZ R0, R7, R8, R0 ;  /* 0x0000000807008223 */ /* 0x000fe20000010000 */
[----:B------:R-:W-:Y:S01]  /*3e30*/  @!P0 LOP3.LUT R8, R17, 0xffff0000, RZ, 0xc0, !PT ;  /* 0xffff000011088812 */ /* 0x000fe200078ec0ff */
        /* <DEDUP_REMOVED lines=10> */
[C---:B------:R-:W-:Y:S01]  /*3ee0*/  @!P0 FMUL.FTZ R3, R7.reuse, R5 ;  /* 0x0000000507038220 */ /* 0x040fe20000410000 */
[-C--:B------:R-:W-:Y:S01]  /*3ef0*/  @!P0 FMUL.FTZ R29, R22, R4.reuse ;  /* 0x00000004161d8220 */ /* 0x080fe20000410000 */
[----:B------:R-:W-:Y:S01]  /*3f00*/  @!P0 FMUL.FTZ R4, R6, R4 ;  /* 0x0000000406048220 */ /* 0x000fe20000410000 */
[----:B------:R-:W-:Y:S01]  /*3f10*/  @!P0 FFMA.FTZ R2, R8, R15, R2 ;  /* 0x0000000f08028223 */ /* 0x000fe20000010002 */
[----:B------:R-:W-:Y:S01]  /*3f20*/  @!P0 FFMA.FTZ R3, R20, R21, R3 ;  /* 0x0000001514038223 */ /* 0x000fe20000010003 */
[----:B------:R-:W-:Y:S01]  /*3f30*/  MOV R20, R79 ;  /* 0x0000004f00147202 */ /* 0x000fe20000000f00 */
[----:B------:R-:W-:Y:S01]  /*3f40*/  @!P0 FFMA.FTZ R7, R7, R21, -R36 ;  /* 0x0000001507078223 */ /* 0x000fe20000010824 */
[----:B------:R-:W-:Y:S01]  /*3f50*/  IMAD.MOV.U32 R21, RZ, RZ, R78 ;  /* 0x000000ffff157224 */ /* 0x000fe200078e004e */
[----:B------:R-:W-:Y:S01]  /*3f60*/  @!P0 F2FP.BF16.F32.PACK_AB R2, R2, R28 ;  /* 0x0000001c0202823e */ /* 0x000fe200000010ff */
[-C--:B------:R-:W-:Y:S01]  /*3f70*/  @!P0 FFMA.FTZ R29, R6, R23.reuse, -R29 ;  /* 0x00000017061d8223 */ /* 0x080fe2000001081d */
[----:B------:R-:W-:Y:S01]  /*3f80*/  @!P0 FFMA.FTZ R4, R22, R23, R4 ;  /* 0x0000001716048223 */ /* 0x000fe20000010004 */
[----:B------:R-:W-:Y:S01]  /*3f90*/  @!P0 F2FP.BF16.F32.PACK_AB R3, R3, R7 ;  /* 0x000000070303823e */ /* 0x000fe200000010ff */
[----:B------:R-:W-:Y:S03]  /*3fa0*/  IMAD.WIDE.U32 R20, R26, 0xc0, R20 ;  /* 0x000000c01a147825 */ /* 0x000fe600078e0014 */
[----:B------:R-:W-:Y:S01]  /*3fb0*/  @!P0 F2FP.BF16.F32.PACK_AB R4, R4, R29 ;  /* 0x0000001d0404823e */ /* 0x000fe200000010ff */
[----:B------:R-:W-:Y:S01]  /*3fc0*/  @!P0 IMAD.MOV.U32 R17, RZ, RZ, R2 ;  /* 0x000000ffff118224 */ /* 0x000fe200078e0002 */
[----:B------:R-:W-:Y:S02]  /*3fd0*/  IADD3 R21, R21, R27, RZ ;  /* 0x0000001b15157210 */ /* 0x000fe40007ffe0ff */
[----:B------:R-:W-:Y:S02]  /*3fe0*/  @!P0 MOV R18, R3 ;  /* 0x0000000300128202 */ /* 0x000fe40000000f00 */
[----:B------:R-:W-:Y:S05]  /*3ff0*/  @!P0 MOV R19, R4 ;  /* 0x0000000400138202 */ /* 0x000fea0000000f00 */
[----:B------:R2:W-:Y:S02]  /*4000*/  STG.E.128 desc[UR6][R20.64], R16 ;  /* 0x0000001014007986 */ /* 0x0005e4000c101d06 */
.L_x_2661:
[----:B------:R-:W-:Y:S05]  /*4010*/  BSYNC B0 ;  /* 0x0000000000007941 */ /* 0x000fea0003800000 */
.L_x_2660:
        /* <DEDUP_REMOVED lines=60> */
.L_x_2663:
[----:B------:R-:W-:Y:S05]  /*43e0*/  BSYNC B0 ;  /* 0x0000000000007941 */ /* 0x000fea0003800000 */
.L_x_2662:
[----:B------:R-:W-:Y:S04]  /*43f0*/  BSSY B0, `(.L_x_2664) ;  /* 0x0000041000007945 */ /* 0x000fe80003800000 */
[----:B------:R-:W-:Y:S05]  /*4400*/  @P3 BRA `(.L_x_2665) ;  /* 0x0000000000fc3947 */ /* 0x000fea0003800000 */
[----:B------:R-:W-:Y:S01]  /*4410*/  ISETP.GE.AND P0, PT, R196, UR4, PT ;  /* 0x00000004c4007c0c */ /* 0x000fe2000bf06270 */
[----:B------:R-:W5:Y:S01]  /*4420*/  LDC.64 R2, c[0x0][0x338] ;  /* 0x0000ce00ff027b82 */ /* 0x000f620000000a00 */
[----:B-1----:R-:W-:Y:S01]  /*4430*/  MOV R4, R85 ;  /* 0x0000005500047202 */ /* 0x002fe20000000f00 */
[----:B------:R-:W-:Y:S06]  /*4440*/  IMAD.MOV.U32 R5, RZ, RZ, R84 ;  /* 0x000000ffff057224 */ /* 0x000fec00078e0054 */
        /* <DEDUP_REMOVED lines=11> */
[----:B--234-:R-:W2:Y:S08]  /*4500*/  LDG.E.128 R16, desc[UR6][R4.64] ;  /* 0x0000000604107981 */ /* 0x01ceb0000c1e1d00 */
        /* <DEDUP_REMOVED lines=47> */
.L_x_2665:
[----:B------:R-:W-:Y:S05]  /*4800*/  BSYNC B0 ;  /* 0x0000000000007941 */ /* 0x000fea0003800000 */
.L_x_2664:
        /* <DEDUP_REMOVED lines=65> */
.L_x_2667:
[----:B------:R-:W-:Y:S05]  /*4c20*/  BSYNC B0 ;  /* 0x0000000000007941 */ /* 0x000fea0003800000 */
.L_x_2666:
        /* <DEDUP_REMOVED lines=65> */
.L_x_2669:
[----:B------:R-:W-:Y:S05]  /*5040*/  BSYNC B0 ;  /* 0x0000000000007941 */ /* 0x000fea0003800000 */
.L_x_2668:
        /* <DEDUP_REMOVED lines=8> */
.L_x_2653:
        /* <DEDUP_REMOVED lines=93> */
.L_x_2674:
[----:B------:R-:W-:Y:S05]  /*56a0*/  BSYNC B0 ;  /* 0x0000000000007941 */ /* 0x000fea0003800000 */
.L_x_2673:
[----:B-----5:R2:W-:Y:S02]  /*56b0*/  STG.E.128 desc[UR6][R126.64], R16 ;  /* 0x000000107e007986 */ /* 0x0205e4000c101d06 */
.L_x_2672:
[----:B------:R-:W-:Y:S05]  /*56c0*/  BSYNC B1 ;  /* 0x0000000000017941 */ /* 0x000fea0003800000 */
.L_x_2671:
[C---:B------:R-:W-:Y:S01]  /*56d0*/  ISETP.GE.OR P0, PT, R98.reuse, R123, P1 ;  /* 0x0000007b6200720c */ /* 0x040fe20000f06670 */
[----:B------:R-:W-:Y:S03]  /*56e0*/  BSSY B1, `(.L_x_2675) ;  /* 0x0000061000017945 */ /* 0x000fe60003800000 */
[----:B------:R-:W-:Y:S11]  /*56f0*/  ISETP.LT.OR P0, PT, R98, R122, P0 ;  /* 0x0000007a6200720c */ /* 0x000ff60000701670 */
[----:B------:R-:W-:Y:S02]  /*5700*/  @!UPT UIADD3 URZ, URZ, URZ, URZ ;  /* 0x0000003f3f3ff290 */ /* 0x000fe4000fffe03f */
[----:B------:R-:W-:Y:S05]  /*5710*/  @P0 BRA `(.L_x_2676) ;  /* 0x0000000400740947 */ /* 0x000fea0003800000 */
[C---:B-1----:R-:W-:Y:S01]  /*5720*/  LEA R4, P0, R91.reuse, R85, 0x1 ;  /* 0x000000555b047211 */ /* 0x042fe200078008ff */
[----:B--2---:R-:W-:Y:S01]  /*5730*/  IMAD.U32 R126, RZ, RZ, UR20 ;  /* 0x00000014ff7e7e24 */ /* 0x004fe2000f8e00ff */
[----:B------:R-:W-:Y:S01]  /*5740*/  ISETP.GE.AND P2, PT, R196, UR4, PT ;  /* 0x00000004c4007c0c */ /* 0x000fe2000bf46270 */
[----:B------:R-:W-:Y:S01]  /*5750*/  IMAD.U32 R2, RZ, RZ, UR20 ;  /* 0x00000014ff027e24 */ /* 0x000fe2000f8e00ff */
[----:B------:R-:W-:Y:S01]  /*5760*/  LEA.HI.X R5, R91, R84, R90, 0x1, P0 ;  /* 0x000000545b057211 */ /* 0x000fe200000f0c5a */
[----:B------:R-:W-:Y:S01]  /*5770*/  IMAD.U32 R0, RZ, RZ, UR19 ;  /* 0x00000013ff007e24 */ /* 0x000fe2000f8e00ff */
[----:B------:R-:W-:Y:S01]  /*5780*/  LEA R126, P0, R126, R79, 0x1 ;  /* 0x0000004f7e7e7211 */ /* 0x000fe200078008ff */
[----:B------:R-:W-:Y:S02]  /*5790*/  BSSY B0, `(.L_x_2677) ;  /* 0x0000054000007945 */ /* 0x000fe40003800000 */
        /* <DEDUP_REMOVED lines=83> */
.L_x_2678:
[----:B------:R-:W-:Y:S05]  /*5cd0*/  BSYNC B0 ;  /* 0x0000000000007941 */ /* 0x000fea0003800000 */
.L_x_2677:
[----:B-----5:R3:W-:Y:S02]  /*5ce0*/  STG.E.128 desc[UR6][R126.64], R16 ;  /* 0x000000107e007986 */ /* 0x0207e4000c101d06 */
.L_x_2676:
[----:B------:R-:W-:Y:S05]  /*5cf0*/  BSYNC B1 ;  /* 0x0000000000017941 */ /* 0x000fea0003800000 */
.L_x_2675:
        /* <DEDUP_REMOVED lines=11> */
[C---:B--23--:R-:W-:Y:S01]  /*5db0*/  LEA R126, P0, R2.reuse, R79, 0x1 ;  /* 0x0000004f027e7211 */ /* 0x04cfe200078008ff */
        /* <DEDUP_REMOVED lines=84> */
.L_x_2682:
[----:B------:R-:W-:Y:S05]  /*6300*/  BSYNC B0 ;  /* 0x0000000000007941 */ /* 0x000fea0003800000 */
.L_x_2681:
[----:B-----5:R4:W-:Y:S02]  /*6310*/  STG.E.128 desc[UR6][R126.64], R16 ;  /* 0x000000107e007986 */ /* 0x0209e4000c101d06 */
.L_x_2680:
[----:B------:R-:W-:Y:S05]  /*6320*/  BSYNC B1 ;  /* 0x0000000000017941 */ /* 0x000fea0003800000 */
.L_x_2679:
[C---:B------:R-:W-:Y:S01]  /*6330*/  ISETP.GE.OR P0, PT, R96.reuse, R123, P1 ;  /* 0x0000007b6000720c */ /* 0x040fe20000f06670 */
[----:B------:R-:W-:Y:S03]  /*6340*/  BSSY B1, `(.L_x_2683) ;  /* 0x0000066000017945 */ /* 0x000fe60003800000 */
[----:B------:R-:W-:Y:S11]  /*6350*/  ISETP.LT.OR P0, PT, R96, R122, P0 ;  /* 0x0000007a6000720c */ /* 0x000ff60000701670 */
[----:B------:R-:W-:Y:S02]  /*6360*/  @!UPT UIADD3 URZ, URZ, URZ, URZ ;  /* 0x0000003f3f3ff290 */ /* 0x000fe4000fffe03f */
[----:B------:R-:W-:Y:S05]  /*6370*/  @P0 BRA `(.L_x_2684) ;  /* 0x0000000400880947 */ /* 0x000fea0003800000 */
[----:B-1----:R-:W-:Y:S01]  /*6380*/  MOV R4, R85 ;  /* 0x0000005500047202 */ /* 0x002fe20000000f00 */
[----:B------:R-:W1:Y:S01]  /*6390*/  LDC.64 R2, c[0x0][0x338] ;  /* 0x0000ce00ff027b82 */ /* 0x000e620000000a00 */
[----:B------:R-:W-:Y:S01]  /*63a0*/  MOV R5, R84 ;  /* 0x0000005400057202 */ /* 0x000fe20000000f00 */
[----:B------:R-:W-:Y:S01]  /*63b0*/  BSSY B0, `(.L_x_2685) ;  /* 0x000005d000007945 */ /* 0x000fe20003800000 */
[----:B------:R-:W-:Y:S02]  /*63c0*/  ISETP.GE.AND P0, PT, R196, UR4, PT ;  /* 0x00000004c4007c0c */ /* 0x000fe4000bf06270 */
[----:B--234-:R-:W-:Y:S02]  /*63d0*/  MOV R126, R79 ;  /* 0x0000004f007e7202 */ /* 0x01cfe40000000f00 */
[----:B------:R-:W-:Y:S01]  /*63e0*/  MOV R127, R78 ;  /* 0x0000004e007f7202 */ /* 0x000fe20000000f00 */
[----:B-1----:R-:W-:Y:S04]  /*63f0*/  IMAD.WIDE.U32 R4, R2, 0xc0, R4 ;  /* 0x000000c002047825 */ /* 0x002fe800078e0004 */
        /* <DEDUP_REMOVED lines=88> */
.L_x_2686:
[----:B------:R-:W-:Y:S05]  /*6980*/  BSYNC B0 ;  /* 0x0000000000007941 */ /* 0x000fea0003800000 */
.L_x_2685:
[----:B-----5:R1:W-:Y:S02]  /*6990*/  STG.E.128 desc[UR6][R126.64], R16 ;  /* 0x000000107e007986 */ /* 0x0203e4000c101d06 */
.L_x_2684:
[----:B------:R-:W-:Y:S05]  /*69a0*/  BSYNC B1 ;  /* 0x0000000000017941 */ /* 0x000fea0003800000 */
.L_x_2683:
        /* <DEDUP_REMOVED lines=11> */
[C---:B--234-:R-:W-:Y:S01]  /*6a60*/  LEA R126, P0, R2.reuse, R79, 0x1 ;  /* 0x0000004f027e7211 */ /* 0x05cfe200078008ff */
        /* <DEDUP_REMOVED lines=84> */
.L_x_2690:
[----:B------:R-:W-:Y:S05]  /*6fb0*/  BSYNC B0 ;  /* 0x0000000000007941 */ /* 0x000fea0003800000 */
.L_x_2689:
[----:B-----5:R2:W-:Y:S02]  /*6fc0*/  STG.E.128 desc[UR6][R126.64], R16 ;  /* 0x000000107e007986 */ /* 0x0205e4000c101d06 */
.L_x_2688:
[----:B------:R-:W-:Y:S05]  /*6fd0*/  BSYNC B1 ;  /* 0x0000000000017941 */ /* 0x000fea0003800000 */
.L_x_2687:
        /* <DEDUP_REMOVED lines=101> */
.L_x_2694:
[----:B------:R-:W-:Y:S05]  /*7630*/  BSYNC B0 ;  /* 0x0000000000007941 */ /* 0x000fea0003800000 */
.L_x_2693:
[----:B-----5:R1:W-:Y:S02]  /*7640*/  STG.E.128 desc[UR6][R126.64], R16 ;  /* 0x000000107e007986 */ /* 0x0203e4000c101d06 */
.L_x_2692:
[----:B------:R-:W-:Y:S05]  /*7650*/  BSYNC B1 ;  /* 0x0000000000017941 */ /* 0x000fea0003800000 */
.L_x_2691:
        /* <DEDUP_REMOVED lines=101> */
.L_x_2698:
[----:B------:R-:W-:Y:S05]  /*7cb0*/  BSYNC B0 ;  /* 0x0000000000007941 */ /* 0x000fea0003800000 */
.L_x_2697:
[----:B-----5:R1:W-:Y:S02]  /*7cc0*/  STG.E.128 desc[UR6][R126.64], R16 ;  /* 0x000000107e007986 */ /* 0x0203e4000c101d06 */
.L_x_2696:
[----:B------:R-:W-:Y:S05]  /*7cd0*/  BSYNC B1 ;  /* 0x0000000000017941 */ /* 0x000fea0003800000 */
.L_x_2695:
        /* <DEDUP_REMOVED lines=10> */
[----:B------:R-:W-:Y:S02]  /*7d80*/  MOV R122, R79 ;  /* 0x0000004f007a7202 */ /* 0x000fe40000000f00 */
[----:B------:R-:W-:Y:S01]  /*7d90*/  MOV R123, R78 ;  /* 0x0000004e007b7202 */ /* 0x000fe20000000f00 */
[----:B-1----:R-:W-:Y:S04]  /*7da0*/  IMAD.WIDE.U32 R4, R2, 0x1c0, R4 ;  /* 0x000001c002047825 */ /* 0x002fe800078e0004 */
[----:B------:R-:W-:Y:S05]  /*7db0*/  IMAD R3, R3, 0x1c0, RZ ;  /* 0x000001c003037824 */ /* 0x000fea00078e02ff */
[----:B------:R-:W-:Y:S02]  /*7dc0*/  IADD3 R5, R5, R3, RZ ;  /* 0x0000000305057210 */ /* 0x000fe40007ffe0ff */
[----:B------:R-:W1:Y:S03]  /*7dd0*/  LDC.64 R2, c[0x0][0x248] ;  /* 0x00009200ff027b82 */ /* 0x000e660000000a00 */
[----:B--234-:R2:W5:Y:S01]  /*7de0*/  LDG.E.128 R16, desc[UR6][R4.64] ;  /* 0x0000000604107981 */ /* 0x01c562000c1e1d00 */
        /* <DEDUP_REMOVED lines=83> */
.L_x_2702:
[----:B------:R-:W-:Y:S05]  /*8320*/  BSYNC B0 ;  /* 0x0000000000007941 */ /* 0x000fea0003800000 */
.L_x_2701:
[----:B-----5:R1:W-:Y:S02]  /*8330*/  STG.E.128 desc[UR6][R122.64], R16 ;  /* 0x000000107a007986 */ /* 0x0203e4000c101d06 */
.L_x_2700:
[----:B------:R-:W-:Y:S05]  /*8340*/  BSYNC B1 ;  /* 0x0000000000017941 */ /* 0x000fea0003800000 */
.L_x_2699:
        /* <DEDUP_REMOVED lines=12> */
.L_x_2652:
[--C-:B------:R-:W-:Y:S01]  /*8410*/  @!P0 IMAD.MOV.U32 R2, RZ, RZ, R85.reuse ;  /* 0x000000ffff028224 */ /* 0x100fe200078e0055 */
[----:B-1----:R-:W-:Y:S01]  /*8420*/  @!P0 MOV R16, R79 ;  /* 0x0000004f00108202 */ /* 0x002fe20000000f00 */
[----:B------:R-:W-:Y:S01]  /*8430*/  @!P0 IMAD.MOV.U32 R3, RZ, RZ, R84 ;  /* 0x000000ffff038224 */ /* 0x000fe200078e0054 */
[C---:B------:R-:W-:Y:S01]  /*8440*/  ISETP.GE.OR P2, PT, R98.reuse, R123, P1 ;  /* 0x0000007b6200720c */ /* 0x040fe20000f46670 */
[----:B------:R-:W-:Y:S01]  /*8450*/  @!P0 IMAD.MOV.U32 R17, RZ, RZ, R78 ;  /* 0x000000ffff118224 */ /* 0x000fe200078e004e */
[----:B------:R-:W-:Y:S01]  /*8460*/  UMOV UR4, URZ ;  /* 0x0000003f00047c82 */ /* 0x000fe20008000000 */
[----:B------:R-:W-:Y:S01]  /*8470*/  IMAD.U32 R0, RZ, RZ, UR19 ;  /* 0x00000013ff007e24 */ /* 0x000fe2000f8e00ff */
        /* <DEDUP_REMOVED lines=8> */
[----:B-1----:R1:W2:Y:S11]  /*8500*/  @!P2 LDG.E.128 R4, desc[UR6][R2.64] ;  /* 0x000000060204a981 */ /* 0x0022b6000c1e1d00 */
[----:B------:R-:W-:Y:S01]  /*8510*/  @!UPT UIADD3 URZ, URZ, URZ, URZ ;  /* 0x0000003f3f3ff290 */ /* 0x000fe2000fffe03f */
[C---:B------:R-:W-:Y:S04]  /*8520*/  @!P0 LEA R16, P3, R67.reuse, R85, 0x1 ;  /* 0x0000005543108211 */ /* 0x040fe800078608ff */
[----:B------:R-:W-:Y:S01]  /*8530*/  @!P0 LEA.HI.X R17, R67, R84, R66, 0x1, P3 ;  /* 0x0000005443118211 */ /* 0x000fe200018f0c42 */
[----:B-1----:R-:W-:Y:S01]  /*8540*/  IMAD.U32 R3, RZ, RZ, UR20 ;  /* 0x00000014ff037e24 */ /* 0x002fe2000f8e00ff */
[----:B------:R-:W-:Y:S04]  /*8550*/  MOV R2, UR20 ;  /* 0x0000001400027c02 */ /* 0x000fe80008000f00 */
[----:B------:R-:W-:Y:S04]  /*8560*/  @!P2 LEA R18, P4, R3, R79, 0x1 ;  /* 0x0000004f0312a211 */ /* 0x000fe800078808ff */
[----:B------:R-:W-:Y:S02]  /*8570*/  @!P2 LEA.HI.X R19, R2, R78, R0, 0x1, P4 ;  /* 0x0000004e0213a211 */ /* 0x000fe400020f0c00 */
[----:B------:R-:W-:Y:S03]  /*8580*/  MOV R0, UR31 ;  /* 0x0000001f00007c02 */ /* 0x000fe60008000f00 */
[----:B--2---:R1:W-:Y:S01]  /*8590*/  @!P2 STG.E.128 desc[UR6][R18.64], R4 ;  /* 0x000000041200a986 */ /* 0x0043e2000c101d06 */
[C---:B------:R-:W-:Y:S04]  /*85a0*/  ISETP.GE.OR P2, PT, R96.reuse, R123, P1 ;  /* 0x0000007b6000720c */ /* 0x040fe80000f46670 */
[----:B------:R-:W-:Y:S11]  /*85b0*/  ISETP.LT.OR P2, PT, R96, R122, P2 ;  /* 0x0000007a6000720c */ /* 0x000ff60001741670 */
[----:B------:R-:W-:Y:S02]  /*85c0*/  @!UPT UIADD3 URZ, URZ, URZ, URZ ;  /* 0x0000003f3f3ff290 */ /* 0x000fe4000fffe03f */
[----:B------:R-:W2:Y:S01]  /*85d0*/  @!P2 LDC.64 R2, c[0x0][0x338] ;  /* 0x0000ce00ff02ab82 */ /* 0x000ea20000000a00 */
[----:B-1----:R-:W-:Y:S01]  /*85e0*/  @!P2 IMAD.MOV.U32 R18, RZ, RZ, R85 ;  /* 0x000000ffff12a224 */ /* 0x002fe200078e0055 */
[----:B------:R1:W3:Y:S01]  /*85f0*/  @!P0 LDG.E.128 R4, desc[UR6][R16.64] ;  /* 0x0000000610048981 */ /* 0x0002e2000c1e1d00 */
[----:B------:R-:W-:Y:S02]  /*8600*/  @!P2 IMAD.MOV.U32 R19, RZ, RZ, R84 ;  /* 0x000000ffff13a224 */ /* 0x000fe400078e0054 */
[----:B--2---:R-:W-:Y:S04]  /*8610*/  @!P2 IMAD.WIDE.U32 R18, R2, 0xc0, R18 ;  /* 0x000000c00212a825 */ /* 0x004fe800078e0012 */
[----:B------:R-:W-:Y:S04]  /*8620*/  @!P2 IMAD R3, R3, 0xc0, RZ ;  /* 0x000000c00303a824 */ /* 0x000fe800078e02ff */
[----:B------:R-:W-:Y:S02]  /*8630*/  @!P2 IMAD.IADD R19, R19, 0x1, R3 ;  /* 0x000000011313a824 */ /* 0x000fe400078e0203 */
[----:B------:R-:W2:Y:S01]  /*8640*/  @!P2 LDC.64 R2, c[0x0][0x248] ;  /* 0x00009200ff02ab82 */ /* 0x000ea20000000a00 */
[----:B-1----:R-:W-:Y:S01]  /*8650*/  IMAD.U32 R16, RZ, RZ, UR32 ;  /* 0x00000020ff107e24 */ /* 0x002fe2000f8e00ff */
[----:B------:R-:W-:Y:S02]  /*8660*/  MOV R17, UR33 ;  /* 0x0000002100117c02 */ /* 0x000fe40008000f00 */
[-C--:B------:R-:W-:Y:S02]  /*8670*/  @!P2 MOV R17, R78.reuse ;  /* 0x0000004e0011a202 */ /* 0x080fe40000000f00 */
[C---:B------:R-:W-:Y:S04]  /*8680*/  @!P0 LEA R20, P3, R16.reuse, R79, 0x1 ;  /* 0x0000004f10148211 */ /* 0x040fe800078608ff */
[----:B------:R-:W-:Y:S01]  /*8690*/  @!P0 LEA.HI.X R21, R16, R78, R0, 0x1, P3 ;  /* 0x0000004e10158211 */ /* 0x000fe200018f0c00 */
[----:B------:R-:W-:Y:S01]  /*86a0*/  @!P2 IMAD.MOV.U32 R16, RZ, RZ, R79 ;  /* 0x000000ffff10a224 */ /* 0x000fe200078e004f */
[----:B------:R-:W-:Y:S03]  /*86b0*/  MOV R0, UR36 ;  /* 0x0000002400007c02 */ /* 0x000fe60008000f00 */
        /* <DEDUP_REMOVED lines=15> */
[----:B-1----:R-:W-:Y:S01]  /*87b0*/  IMAD.U32 R16, RZ, RZ, UR34 ;  /* 0x00000022ff107e24 */ /* 0x002fe2000f8e00ff */
[----:B------:R1:W3:Y:S01]  /*87c0*/  @!P0 LDG.E.128 R4, desc[UR6][R18.64] ;  /* 0x0000000612048981 */ /* 0x0002e2000c1e1d00 */
[----:B------:R-:W-:Y:S03]  /*87d0*/  MOV R17, UR35 ;  /* 0x0000002300117c02 */ /* 0x000fe60008000f00 */
[C---:B------:R-:W-:Y:S01]  /*87e0*/  @!P0 LEA R20, P3, R16.reuse, R79, 0x1 ;  /* 0x0000004f10148211 */ /* 0x040fe200078608ff */
[----:B--2---:R-:W-:Y:S03]  /*87f0*/  @!P2 IMAD R3, R3, 0x140, RZ ;  /* 0x000001400303a824 */ /* 0x004fe600078e02ff */
[----:B------:R-:W-:Y:S01]  /*8800*/  @!P0 LEA.HI.X R21, R16, R78, R0, 0x1, P3 ;  /* 0x0000004e10158211 */ /* 0x000fe200018f0c00 */
[----:B-1----:R-:W-:Y:S02]  /*8810*/  @!P2 IMAD.MOV.U32 R18, RZ, RZ, R85 ;  /* 0x000000ffff12a224 */ /* 0x002fe400078e0055 */
[----:B------:R-:W-:Y:S02]  /*8820*/  @!P2 IMAD.MOV.U32 R19, RZ, RZ, R84 ;  /* 0x000000ffff13a224 */ /* 0x000fe400078e0054 */
        /* <DEDUP_REMOVED lines=11> */
[----:B------:R-:W-:Y:S01]  /*88e0*/  @!P0 IMAD.MOV.U32 R21, RZ, RZ, R84 ;  /* 0x000000ffff158224 */ /* 0x000fe200078e0054 */
[----:B------:R-:W-:Y:S02]  /*88f0*/  @!P2 MOV R6, R79 ;  /* 0x0000004f0006a202 */ /* 0x000fe40000000f00 */
[----:B------:R-:W-:Y:S01]  /*8900*/  @!P0 MOV R20, R85 ;  /* 0x0000005500148202 */ /* 0x000fe20000000f00 */
[----:B---3--:R-:W-:Y:S04]  /*8910*/  @!P0 IMAD R3, R3, 0x180, RZ ;  /* 0x0000018003038824 */ /* 0x008fe800078e02ff */
[----:B------:R-:W-:Y:S04]  /*8920*/  @!P0 IMAD.WIDE.U32 R20, R2, 0x180, R20 ;  /* 0x0000018002148825 */ /* 0x000fe800078e0014 */
[----:B------:R-:W-:Y:S02]  /*8930*/  @!P0 IMAD.IADD R21, R21, 0x1, R3 ;  /* 0x0000000115158824 */ /* 0x000fe400078e0203 */
[----:B------:R-:W3:Y:S01]  /*8940*/  @!P1 LDC.64 R2, c[0x0][0x338] ;  /* 0x0000ce00ff029b82 */ /* 0x000ee20000000a00 */
[----:B-1----:R-:W-:Y:S04]  /*8950*/  @!P2 IMAD.WIDE.U32 R6, R4, 0x140, R6 ;  /* 0x000001400406a825 */ /* 0x002fe800078e0006 */
[----:B------:R-:W-:Y:S05]  /*8960*/  @!P2 IMAD R5, R5, 0x140, RZ ;  /* 0x000001400505a824 */ /* 0x000fea00078e02ff */
[----:B------:R-:W-:Y:S02]  /*8970*/  @!P2 IADD3 R7, R7, R5, RZ ;  /* 0x000000050707a210 */ /* 0x000fe40007ffe0ff */
[----:B------:R-:W1:Y:S01]  /*8980*/  @!P0 LDC.64 R4, c[0x0][0x248] ;  /* 0x00009200ff048b82 */ /* 0x000e620000000a00 */
[----:B---3--:R-:W-:Y:S02]  /*8990*/  @!P1 IMAD R3, R3, 0x1c0, RZ ;  /* 0x000001c003039824 */ /* 0x008fe400078e02ff */
[----:B-1----:R-:W-:Y:S01]  /*89a0*/  @!P0 IMAD R5, R5, 0x180, RZ ;  /* 0x0000018005058824 */ /* 0x002fe200078e02ff */
[----:B--2---:R1:W-:Y:S02]  /*89b0*/  @!P2 STG.E.128 desc[UR6][R6.64], R16 ;  /* 0x000000100600a986 */ /* 0x0043e4000c101d06 */
[----:B-1----:R-:W-:Y:S04]  /*89c0*/  @!P0 IMAD.MOV.U32 R7, RZ, RZ, R78 ;  /* 0x000000ffff078224 */ /* 0x002fe800078e004e */
[----:B------:R1:W2:Y:S01]  /*89d0*/  @!P0 LDG.E.128 R16, desc[UR6][R20.64] ;  /* 0x0000000614108981 */ /* 0x0002a2000c1e1d00 */
[----:B------:R-:W-:Y:S05]  /*89e0*/  @!P0 MOV R6, R79 ;  /* 0x0000004f00068202 */ /* 0x000fea0000000f00 */
[----:B------:R-:W-:Y:S05]  /*89f0*/  @!P0 IMAD.WIDE.U32 R6, R4, 0x180, R6 ;  /* 0x0000018004068825 */ /* 0x000fea00078e0006 */
[----:B------:R-:W-:Y:S01]  /*8a00*/  @!P0 IADD3 R7, R7, R5, RZ ;  /* 0x0000000507078210 */ /* 0x000fe20007ffe0ff */
[----:B-1----:R-:W-:Y:S01]  /*8a10*/  @!P1 IMAD.MOV.U32 R21, RZ, RZ, R84 ;  /* 0x000000ffff159224 */ /* 0x002fe200078e0054 */
[----:B------:R-:W-:Y:S05]  /*8a20*/  @!P1 MOV R20, R85 ;  /* 0x0000005500149202 */ /* 0x000fea0000000f00 */
[----:B------:R-:W-:Y:S04]  /*8a30*/  @!P1 IMAD.WIDE.U32 R20, R2, 0x1c0, R20 ;  /* 0x000001c002149825 */ /* 0x000fe800078e0014 */
[----:B------:R-:W-:Y:S02]  /*8a40*/  @!P1 IMAD.IADD R21, R21, 0x1, R3 ;  /* 0x0000000115159824 */ /* 0x000fe400078e0203 */
[----:B------:R-:W1:Y:S02]  /*8a50*/  @!P1 LDC.64 R2, c[0x0][0x248] ;  /* 0x00009200ff029b82 */ /* 0x000e640000000a00 */
[----:B-1----:R-:W-:Y:S01]  /*8a60*/  @!P1 IMAD R3, R3, 0x1c0, RZ ;  /* 0x000001c003039824 */ /* 0x002fe200078e02ff */
[----:B--2---:R1:W-:Y:S06]  /*8a70*/  @!P0 STG.E.128 desc[UR6][R6.64], R16 ;  /* 0x0000001006008986 */ /* 0x0043ec000c101d06 */
[----:B-1----:R-:W2:Y:S01]  /*8a80*/  @!P1 LDG.E.128 R4, desc[UR6][R20.64] ;  /* 0x0000000614049981 */ /* 0x002ea2000c1e1d00 */
[----:B------:R-:W-:Y:S01]  /*8a90*/  @!P1 IMAD.MOV.U32 R17, RZ, RZ, R78 ;  /* 0x000000ffff119224 */ /* 0x000fe200078e004e */
[----:B------:R-:W-:Y:S05]  /*8aa0*/  @!P1 MOV R16, R79 ;  /* 0x0000004f00109202 */ /* 0x000fea0000000f00 */
[----:B------:R-:W-:Y:S05]  /*8ab0*/  @!P1 IMAD.WIDE.U32 R16, R2, 0x1c0, R16 ;  /* 0x000001c002109825 */ /* 0x000fea00078e0010 */
[----:B------:R-:W-:Y:S05]  /*8ac0*/  @!P1 IADD3 R17, R17, R3, RZ ;  /* 0x0000000311119210 */ /* 0x000fea0007ffe0ff */
[----:B--2---:R1:W-:Y:S02]  /*8ad0*/  @!P1 STG.E.128 desc[UR6][R16.64], R4 ;  /* 0x0000000410009986 */ /* 0x0043e4000c101d06 */
.L_x_2670:
        /* <DEDUP_REMOVED lines=9> */
[----:B------:R-:W-:Y:S11]  /*8b70*/  ISETP.GT.AND P0, PT, R0, UR30, PT ;  /* 0x0000001e00007c0c */ /* 0x000ff6000bf04270 */
[----:B------:R-:W-:Y:S02]  /*8b80*/  @!UPT UIADD3 URZ, URZ, URZ, URZ ;  /* 0x0000003f3f3ff290 */ /* 0x000fe4000fffe03f */
[----:B------:R-:W-:Y:S05]  /*8b90*/  @!P0 BRA `(.L_x_2704) ;  /* 0x0000000400548947 */ /* 0x000fea0003800000 */
[----:B------:R-:W5:Y:S01]  /*8ba0*/  LDC R3, c[0x0][0x380] ;  /* 0x0000e000ff037b82 */ /* 0x000f620000000800 */
[----:B------:R-:W-:Y:S02]  /*8bb0*/  IADD3 R0, R14, -0x200, RZ ;  /* 0xfffffe000e007810 */ /* 0x000fe40007ffe0ff */
[----:B------:R-:W-:Y:S02]  /*8bc0*/  IABS R14, R13 ;  /* 0x0000000d000e7213 */ /* 0x000fe40000000000 */
[----:B-1-3--:R-:W-:Y:S02]  /*8bd0*/  IABS R7, R0 ;  /* 0x0000000000077213 */ /* 0x00afe40000000000 */
        /* <DEDUP_REMOVED lines=42> */
[----:B------:R-:W-:Y:S01]  /*8e80*/  IMAD R0, R2, R3, R0 ;  /* 0x0000000302007224 */ /* 0x000fe200078e0200 */
[----:B------:R-:W3:Y:S04]  /*8e90*/  LDG.E R6, desc[UR6][R6.64] ;  /* 0x0000000606067981 */ /* 0x000ee8000c1e1900 */
[----:B------:R-:W-:Y:S05]  /*8ea0*/  SHF.R.S32.HI R4, RZ, 0x1f, R0 ;  /* 0x0000001fff047819 */ /* 0x000fea0000011400 */
[C---:B------:R-:W-:Y:S02]  /*8eb0*/  IMAD R3, R4.reuse, UR16, RZ ;  /* 0x0000001004037c24 */ /* 0x040fe4000f8e02ff */
[----:B------:R-:W-:Y:S02]  /*8ec0*/  IMAD R4, R4, UR10, RZ ;  /* 0x0000000a04047c24 */ /* 0x000fe4000f8e02ff */
[C---:B------:R-:W-:Y:S02]  /*8ed0*/  IMAD R3, R0.reuse, UR17, R3 ;  /* 0x0000001100037c24 */ /* 0x040fe4000f8e0203 */
[C---:B------:R-:W-:Y:S02]  /*8ee0*/  IMAD R4, R0.reuse, UR11, R4 ;  /* 0x0000000b00047c24 */ /* 0x040fe4000f8e0204 */
[----:B-1----:R-:W-:Y:S05]  /*8ef0*/  IMAD.WIDE.U32 R14, R0, UR16, RZ ;  /* 0x00000010000e7c25 */ /* 0x002fea000f8e00ff */
[----:B------:R-:W-:Y:S01]  /*8f00*/  IADD3 R15, R15, R3, RZ ;  /* 0x000000030f0f7210 */ /* 0x000fe20007ffe0ff */
[----:B---3--:R-:W-:Y:S04]  /*8f10*/  IMAD.IADD R6, R5, 0x1, -R6 ;  /* 0x0000000105067824 */ /* 0x008fe800078e0a06 */
[C---:B--2-4-:R-:W-:Y:S01]  /*8f20*/  IMAD.WIDE.U32 R16, R6.reuse, UR12, RZ ;  /* 0x0000000c06107c25 */ /* 0x054fe2000f8e00ff */
        /* <DEDUP_REMOVED lines=16> */
.L_x_2703:
[----:B-1-3--:R-:W-:Y:S01]  /*9030*/  MOV R7, R80 ;  /* 0x0000005000077202 */ /* 0x00afe20000000f00 */
[----:B------:R-:W1:Y:S01]  /*9040*/  LDC R2, c[0x0][0x250] ;  /* 0x00009400ff027b82 */ /* 0x000e620000000800 */
[----:B------:R-:W-:Y:S01]  /*9050*/  MOV R5, R78 ;  /* 0x0000004e00057202 */ /* 0x000fe20000000f00 */
[----:B------:R-:W-:Y:S06]  /*9060*/  IMAD.MOV.U32 R6, RZ, RZ, R81 ;  /* 0x000000ffff067224 */ /* 0x000fec00078e0051 */
[----:B------:R-:W3:Y:S01]  /*9070*/  LDC R0, c[0x0][0x248] ;  /* 0x00009200ff007b82 */ /* 0x000ee20000000800 */
[----:B------:R-:W-:Y:S02]  /*9080*/  IMAD.MOV.U32 R4, RZ, RZ, R79 ;  /* 0x000000ffff047224 */ /* 0x000fe400078e004f */
[----:B---3--:R-:W-:Y:S02]  /*9090*/  IMAD.U32 R0, R0, -0x100, RZ ;  /* 0xffffff0000007824 */ /* 0x008fe400078e00ff */
[----:B-1----:R-:W-:Y:S03]  /*90a0*/  IMAD.U32 R2, R2, -0x100, RZ ;  /* 0xffffff0002027824 */ /* 0x002fe600078e00ff */
[----:B------:R-:W-:Y:S02]  /*90b0*/  LEA R79, P0, R0, R4, 0x1 ;  /* 0x00000004004f7211 */ /* 0x000fe400078008ff */
[----:B------:R-:W-:Y:S02]  /*90c0*/  LEA R81, P1, R2, R6, 0x1 ;  /* 0x0000000602517211 */ /* 0x000fe400078208ff */
[----:B------:R-:W-:Y:S02]  /*90d0*/  LEA.HI.X.SX32 R78, R0, R5, 0x1, P0 ;  /* 0x00000005004e7211 */ /* 0x000fe400000f0eff */
[----:B------:R-:W-:Y:S09]  /*90e0*/  LEA.HI.X.SX32 R80, R2, R7, 0x1, P1 ;  /* 0x0000000702507211 */ /* 0x000ff200008f0eff */
.L_x_2704:
[----:B------:R-:W-:Y:S04]  /*90f0*/  IADD3 R12, R12, -0x1, RZ ;  /* 0xffffffff0c0c7810 */ /* 0x000fe80007ffe0ff */
[----:B------:R-:W-:Y:S11]  /*9100*/  ISETP.GT.AND P0, PT, R12, UR30, PT ;  /* 0x0000001e0c007c0c */ /* 0x000ff6000bf04270 */
[----:B------:R-:W-:Y:S02]  /*9110*/  @!UPT UIADD3 URZ, URZ, URZ, URZ ;  /* 0x0000003f3f3ff290 */ /* 0x000fe4000fffe03f */
[----:B------:R-:W-:Y:S05]  /*9120*/  @P0 BRA `(.L_x_2705) ;  /* 0xffffff9800700947 */ /* 0x000fea000383ffff */
.L_x_2651:
        /* <DEDUP_REMOVED lines=54> */
[C---:B---3--:R-:W-:Y:S02]  /*9490*/  IADD3 R6, P0, R2.reuse, UR8, RZ ;  /* 0x0000000802067c10 */ /* 0x048fe4000ff1e0ff */
[----:B------:R-:W-:Y:S02]  /*94a0*/  IADD3 R4, P1, R2, UR10, RZ ;  /* 0x0000000a02047c10 */ /* 0x000fe4000ff3e0ff */
[C---:B------:R-:W-:Y:S02]  /*94b0*/  IADD3.X R7, R0.reuse, UR9, RZ, P0, !PT ;  /* 0x0000000900077c10 */ /* 0x040fe400087fe4ff */
[----:B-----5:R-:W-:-:S03]  /*94c0*/  IADD3.X R5, R0, UR11, RZ, P1, !PT ;  /* 0x0000000b00057c10 */ /* 0x020fc60008ffe4ff */
[----:B------:R2:W3:Y:S04]  /*94d0*/  LDG.E.64 R2, desc[UR6][R6.64] ;  /* 0x0000000606027981 */ /* 0x0004e8000c1e1b00 */
[----:B------:R-:W4:Y:S01]  /*94e0*/  LDG.E.64 R4, desc[UR6][R4.64] ;  /* 0x0000000604047981 */ /* 0x000f22000c1e1b00 */
[----:B------:R-:W-:Y:S02]  /*94f0*/  LOP3.LUT R0, R13, 0xffff0000, RZ, 0xc0, !PT ;  /* 0xffff00000d007812 */ /* 0x000fe400078ec0ff */
[----:B------:R-:W-:Y:S02]  /*9500*/  LOP3.LUT R16, R12, 0xffff0000, RZ, 0xc0, !PT ;  /* 0xffff00000c107812 */ /* 0x000fe400078ec0ff */
[----:B------:R-:W-:Y:S02]  /*9510*/  LOP3.LUT R11, R15, 0xffff0000, RZ, 0xc0, !PT ;  /* 0xffff00000f0b7812 */ /* 0x000fe400078ec0ff */
[----:B------:R-:W-:Y:S01]  /*9520*/  LOP3.LUT R19, R14, 0xffff0000, RZ, 0xc0, !PT ;  /* 0xffff00000e137812 */ /* 0x000fe200078ec0ff */
[----:B--2---:R-:W-:Y:S01]  /*9530*/  IMAD.U32 R6, R13, 0x10000, RZ ;  /* 0x000100000d067824 */ /* 0x004fe200078e00ff */
[----:B------:R-:W-:Y:S01]  /*9540*/  SHF.L.U32 R7, R12, 0x10, RZ ;  /* 0x000000100c077819 */ /* 0x000fe200000006ff */
[----:B------:R-:W-:Y:S01]  /*9550*/  IMAD.U32 R12, R15, 0x10000, RZ ;  /* 0x000100000f0c7824 */ /* 0x000fe200078e00ff */
[----:B------:R-:W-:-:S02]  /*9560*/  SHF.L.U32 R13, R14, 0x10, RZ ;  /* 0x000000100e0d7819 */ /* 0x000fc400000006ff */
[C---:B---3--:R-:W-:Y:S01]  /*9570*/  LOP3.LUT R10, R2.reuse, 0xffff0000, RZ, 0xc0, !PT ;  /* 0xffff0000020a7812 */ /* 0x048fe200078ec0ff */
[----:B------:R-:W-:Y:S01]  /*9580*/  IMAD.U32 R2, R2, 0x10000, RZ ;  /* 0x0001000002027824 */ /* 0x000fe200078e00ff */
[C---:B------:R-:W-:Y:S02]  /*9590*/  LOP3.LUT R15, R3.reuse, 0xffff0000, RZ, 0xc0, !PT ;  /* 0xffff0000030f7812 */ /* 0x040fe400078ec0ff */
[----:B----4-:R-:W-:Y:S01]  /*95a0*/  LOP3.LUT R18, R4, 0xffff0000, RZ, 0xc0, !PT ;  /* 0xffff000004127812 */ /* 0x010fe200078ec0ff */
        /* <DEDUP_REMOVED lines=27> */
.L_x_2712:
[----:B------:R-:W-:Y:S05]  /*9760*/  BSYNC B0 ;  /* 0x0000000000007941 */ /* 0x000fea0003800000 */
.L_x_2711:
[----:B-----5:R2:W-:Y:S04]  /*9770*/  STS.64 [R243], R12 ;  /* 0x0000000cf3007388 */ /* 0x0205e80000000a00 */
[----:B------:R2:W-:Y:S02]  /*9780*/  STS.64 [R243+0x8], R14 ;  /* 0x0000080ef3007388 */ /* 0x0005e40000000a00 */
.L_x_2710:
[----:B------:R-:W-:Y:S05]  /*9790*/  BSYNC B1 ;  /* 0x0000000000017941 */ /* 0x000fea0003800000 */
.L_x_2709:
        /* <DEDUP_REMOVED lines=22> */
[----:B------:R-:W4:Y:S04]  /*9900*/  LDG.E.64 R2, desc[UR6][R2.64] ;  /* 0x0000000602027981 */ /* 0x000f28000c1e1b00 */
[----:B------:R-:W4:Y:S01]  /*9910*/  LDG.E.64 R4, desc[UR6][R4.64] ;  /* 0x0000000604047981 */ /* 0x000f22000c1e1b00 */
[C---:B------:R-:W-:Y:S01]  /*9920*/  LOP3.LUT R0, R29.reuse, 0xffff0000, RZ, 0xc0, !PT ;  /* 0xffff00001d007812 */ /* 0x040fe200078ec0ff */
[----:B---3--:R-:W-:Y:S01]  /*9930*/  IMAD.U32 R6, R29, 0x10000, RZ ;  /* 0x000100001d067824 */ /* 0x008fe200078e00ff */
[C---:B------:R-:W-:Y:S01]  /*9940*/  SHF.L.U32 R7, R28.reuse, 0x10, RZ ;  /* 0x000000101c077819 */ /* 0x040fe200000006ff */
[----:B--2---:R-:W-:Y:S01]  /*9950*/  IMAD.U32 R12, R31, 0x10000, RZ ;  /* 0x000100001f0c7824 */ /* 0x004fe200078e00ff */
[----:B------:R-:W-:Y:S02]  /*9960*/  LOP3.LUT R28, R28, 0xffff0000, RZ, 0xc0, !PT ;  /* 0xffff00001c1c7812 */ /* 0x000fe400078ec0ff */
[----:B------:R-:W-:-:S02]  /*9970*/  SHF.L.U32 R13, R30, 0x10, RZ ;  /* 0x000000101e0d7819 */ /* 0x000fc400000006ff */
[----:B------:R-:W-:Y:S02]  /*9980*/  LOP3.LUT R30, R30, 0xffff0000, RZ, 0xc0, !PT ;  /* 0xffff00001e1e7812 */ /* 0x000fe400078ec0ff */
[----:B------:R-:W-:Y:S02]  /*9990*/  LOP3.LUT R11, R31, 0xffff0000, RZ, 0xc0, !PT ;  /* 0xffff00001f0b7812 */ /* 0x000fe400078ec0ff */
[C---:B----4-:R-:W-:Y:S01]  /*99a0*/  LOP3.LUT R8, R2.reuse, 0xffff0000, RZ, 0xc0, !PT ;  /* 0xffff000002087812 */ /* 0x050fe200078ec0ff */
[----:B------:R-:W-:Y:S01]  /*99b0*/  IMAD.U32 R2, R2, 0x10000, RZ ;  /* 0x0001000002027824 */ /* 0x000fe200078e00ff */
[C---:B------:R-:W-:Y:S02]  /*99c0*/  LOP3.LUT R15, R3.reuse, 0xffff0000, RZ, 0xc0, !PT ;  /* 0xffff0000030f7812 */ /* 0x040fe400078ec0ff */
[----:B------:R-:W-:Y:S01]  /*99d0*/  LOP3.LUT R17, R4, 0xffff0000, RZ, 0xc0, !PT ;  /* 0xffff000004117812 */ /* 0x000fe200078ec0ff */
[-C--:B------:R-:W-:Y:S01]  /*99e0*/  FMUL.FTZ R14, R0, R8.reuse ;  /* 0x00000008000e7220 */ /* 0x080fe20000410000 */
[C---:B------:R-:W-:Y:S01]  /*99f0*/  FMUL.FTZ R18, R6.reuse, R8 ;  /* 0x0000000806127220 */ /* 0x040fe20000410000 */
[----:B------:R-:W-:Y:S01]  /*9a00*/  SHF.L.U32 R3, R3, 0x10, RZ ;  /* 0x0000001003037819 */ /* 0x000fe200000006ff */
[----:B------:R-:W-:Y:S01]  /*9a10*/  FMUL.FTZ R8, R11, R15 ;  /* 0x0000000f0b087220 */ /* 0x000fe20000410000 */
[-C--:B------:R-:W-:Y:S01]  /*9a20*/  FFMA.FTZ R14, R6, R17.reuse, -R14 ;  /* 0x00000011060e7223 */ /* 0x080fe2000001080e */
[----:B------:R-:W-:Y:S01]  /*9a30*/  FFMA.FTZ R18, R0, R17, R18 ;  /* 0x0000001100127223 */ /* 0x000fe20000010012 */
[----:B------:R-:W-:Y:S01]  /*9a40*/  LOP3.LUT R16, R5, 0xffff0000, RZ, 0xc0, !PT ;  /* 0xffff000005107812 */ /* 0x000fe200078ec0ff */
        /* <DEDUP_REMOVED lines=21> */
.L_x_2715:
[----:B------:R-:W-:Y:S05]  /*9ba0*/  BSYNC B0 ;  /* 0x0000000000007941 */ /* 0x000fea0003800000 */
.L_x_2714:
[----:B-----5:R1:W-:Y:S01]  /*9bb0*/  STS.128 [R243+0x800], R28 ;  /* 0x0008001cf3007388 */ /* 0x0203e20000000c00 */
[----:B------:R-:W-:Y:S05]  /*9bc0*/  BRA `(.L_x_2713) ;  /* 0x0000000c00d07947 */ /* 0x000fea0003800000 */
.L_x_2708:
        /* <DEDUP_REMOVED lines=19> */
[----:B---3--:R-:W-:Y:S02]  /*9d00*/  @P0 SHF.R.S32.HI R6, RZ, 0x1, R50 ;  /* 0x00000001ff060819 */ /* 0x008fe40000011432 */
        /* <DEDUP_REMOVED lines=12> */
[----:B------:R-:W3:Y:S03]  /*9dd0*/  LDG.E.128 R12, desc[UR6][R12.64] ;  /* 0x000000060c0c7981 */ /* 0x000ee6000c1e1d00 */
[----:B------:R-:W-:-:S04]  /*9de0*/  IADD3 R3, P1, R10, R0, RZ ;  /* 0x000000000a037210 */ /* 0x000fc80007f3e0ff */
[----:B------:R-:W-:Y:S02]  /*9df0*/  LEA.HI.X.SX32 R10, R10, R2, 0x1, P1 ;  /* 0x000000020a0a7211 */ /* 0x000fe400008f0eff */
[----:B------:R-:W-:-:S04]  /*9e00*/  LEA R16, P1, R3, UR8, 0x1 ;  /* 0x0000000803107c11 */ /* 0x000fc8000f8208ff */
[----:B------:R-:W-:-:S06]  /*9e10*/  LEA.HI.X R17, R3, UR9, R10, 0x1, P1 ;  /* 0x0000000903117c11 */ /* 0x000fcc00088f0c0a */
[----:B------:R-:W4:Y:S01]  /*9e20*/  LDG.E.128 R16, desc[UR6][R16.64] ;  /* 0x0000000610107981 */ /* 0x000f22000c1e1d00 */
        /* <DEDUP_REMOVED lines=36> */
[C---:B----4-:R-:W-:Y:S01]  /*a070*/  IMAD.U32 R13, R16.reuse, 0x10000, RZ ;  /* 0x00010000100d7824 */ /* 0x050fe200078e00ff */
        /* <DEDUP_REMOVED lines=27> */
.L_x_2719:
[----:B------:R-:W-:Y:S05]  /*a230*/  BSYNC B0 ;  /* 0x0000000000007941 */ /* 0x000fea0003800000 */
.L_x_2718:
[----:B-----5:R4:W-:Y:S04]  /*a240*/  STS.64 [R243], R20 ;  /* 0x00000014f3007388 */ /* 0x0209e80000000a00 */
[----:B------:R4:W-:Y:S02]  /*a250*/  STS.64 [R243+0x8], R22 ;  /* 0x00000816f3007388 */ /* 0x0009e40000000a00 */
.L_x_2717:
[----:B------:R-:W-:Y:S05]  /*a260*/  BSYNC B1 ;  /* 0x0000000000017941 */ /* 0x000fea0003800000 */
.L_x_2716:
        /* <DEDUP_REMOVED lines=8> */
[----:B---3-5:R3:W5:Y:S01]  /*a2f0*/  LDG.E.128 R4, desc[UR6][R28.64] ;  /* 0x000000061c047981 */ /* 0x028762000c1e1d00 */
        /* <DEDUP_REMOVED lines=9> */
[----:B--2---:R-:W-:-:S03]  /*a390*/  @P0 SHF.R.S32.HI R12, RZ, 0x1, R50 ;  /* 0x00000001ff0c0819 */ /* 0x004fc60000011432 */
[----:B------:R-:W-:Y:S01]  /*a3a0*/  @P0 IMAD.MOV R11, RZ, RZ, -R3 ;  /* 0x000000ffff0b0224 */ /* 0x000fe200078e0a03 */
[----:B------:R-:W-:-:S04]  /*a3b0*/  @P0 IADD3 R47, -R12, RZ, RZ ;  /* 0x000000ff0c2f0210 */ /* 0x000fc80007ffe1ff */
[----:B------:R-:W-:Y:S01]  /*a3c0*/  IADD3 R3, P1, R11, R0, RZ ;  /* 0x000000000b037210 */ /* 0x000fe20007f3e0ff */
[----:B------:R-:W-:Y:S01]  /*a3d0*/  IMAD.WIDE R12, R47, 0x2, R28 ;  /* 0x000000022f0c7825 */ /* 0x000fe200078e021c */
[----:B------:R-:W-:Y:S02]  /*a3e0*/  @P0 SHF.R.S32.HI R50, RZ, 0x1, R50 ;  /* 0x00000001ff320819 */ /* 0x000fe40000011432 */
[----:B------:R-:W-:Y:S02]  /*a3f0*/  LEA.HI.X.SX32 R11, R11, R2, 0x1, P1 ;  /* 0x000000020b0b7211 */ /* 0x000fe400008f0eff */
[C---:B------:R-:W-:Y:S01]  /*a400*/  LEA R16, P1, R3.reuse, UR8, 0x1 ;  /* 0x0000000803107c11 */ /* 0x040fe2000f8208ff */
        /* <DEDUP_REMOVED lines=8> */
[----:B----4-:R-:W-:-:S04]  /*a490*/  LEA R20, P1, R0, UR8, 0x1 ;  /* 0x0000000800147c11 */ /* 0x010fc8000f8208ff */
        /* <DEDUP_REMOVED lines=16> */
[----:B------:R-:W-:Y:S01]  /*a5a0*/  IMAD.U32 R12, R15, 0x10000, RZ ;  /* 0x000100000f0c7824 */ /* 0x000fe200078e00ff */
[C---:B---3--:R-:W-:Y:S01]  /*a5b0*/  SHF.L.U32 R14, R17.reuse, 0x10, RZ ;  /* 0x00000010110e7819 */ /* 0x048fe200000006ff */
[----:B------:R-:W-:Y:S01]  /*a5c0*/  IMAD.U32 R30, R18, 0x10000, RZ ;  /* 0x00010000121e7824 */ /* 0x000fe200078e00ff */
[----:B------:R-:W-:Y:S01]  /*a5d0*/  LOP3.LUT R31, R17, 0xffff0000, RZ, 0xc0, !PT ;  /* 0xffff0000111f7812 */ /* 0x000fe200078ec0ff */
[----:B------:R-:W-:Y:S01]  /*a5e0*/  IMAD.U32 R28, R16, 0x10000, RZ ;  /* 0x00010000101c7824 */ /* 0x000fe200078e00ff */
[----:B------:R-:W-:Y:S01]  /*a5f0*/  LOP3.LUT R29, R15, 0xffff0000, RZ, 0xc0, !PT ;  /* 0xffff00000f1d7812 */ /* 0x000fe200078ec0ff */
[----:B------:R-:W-:Y:S01]  /*a600*/  @!P0 FADD.FTZ R14, -R14, -RZ ;  /* 0x800000ff0e0e8221 */ /* 0x000fe20000010100 */
[----:B------:R-:W-:Y:S01]  /*a610*/  LOP3.LUT R17, R18, 0xffff0000, RZ, 0xc0, !PT ;  /* 0xffff000012117812 */ /* 0x000fe200078ec0ff */
[----:B------:R-:W-:Y:S01]  /*a620*/  @!P0 FADD.FTZ R28, -R28, -RZ ;  /* 0x800000ff1c1c8221 */ /* 0x000fe20000010100 */
[----:B------:R-:W-:Y:S01]  /*a630*/  LOP3.LUT R15, R16, 0xffff0000, RZ, 0xc0, !PT ;  /* 0xffff0000100f7812 */ /* 0x000fe200078ec0ff */
[C---:B------:R-:W-:Y:S01]  /*a640*/  IMAD.U32 R16, R19.reuse, 0x10000, RZ ;  /* 0x0001000013107824 */ /* 0x040fe200078e00ff */
        /* <DEDUP_REMOVED lines=11> */
[----:B----4-:R-:W-:Y:S01]  /*a700*/  SHF.L.U32 R16, R20, 0x10, RZ ;  /* 0x0000001014107819 */ /* 0x010fe200000006ff */
        /* <DEDUP_REMOVED lines=22> */
[----:B------:R-:W-:Y:S01]  /*a870*/  F2FP.BF16.F32.PACK_AB R12, R4, R12 ;  /* 0x0000000c040c723e */ /* 0x000fe200000010ff */
[----:B------:R-:W-:Y:S01]  /*a880*/  IMAD.MOV.U32 R4, RZ, RZ, R2 ;  /* 0x000000ffff047224 */ /* 0x000fe200078e0002 */
[----:B------:R-:W-:Y:S01]  /*a890*/  MOV R5, R0 ;  /* 0x0000000000057202 */ /* 0x000fe20000000f00 */
[----:B------:R-:W-:Y:S01]  /*a8a0*/  IMAD.MOV.U32 R6, RZ, RZ, R8 ;  /* 0x000000ffff067224 */ /* 0x000fe200078e0008 */
[----:B------:R-:W-:Y:S02]  /*a8b0*/  MOV R7, R12 ;  /* 0x0000000c00077202 */ /* 0x000fe40000000f00 */
.L_x_2721:
[----:B------:R-:W-:Y:S05]  /*a8c0*/  BSYNC B0 ;  /* 0x0000000000007941 */ /* 0x000fea0003800000 */
.L_x_2720:
[----:B-----5:R1:W-:Y:S01]  /*a8d0*/  STS.128 [R243+0x800], R4 ;  /* 0x00080004f3007388 */ /* 0x0203e20000000c00 */
[----:B------:R-:W-:Y:S05]  /*a8e0*/  BRA `(.L_x_2713) ;  /* 0x0000000000887947 */ /* 0x000fea0003800000 */
.L_x_2707:
        /* <DEDUP_REMOVED lines=19> */
.L_x_2723:
[----:B------:R-:W-:Y:S05]  /*aa20*/  BSYNC B0 ;  /* 0x0000000000007941 */ /* 0x000fea0003800000 */
.L_x_2722:
        /* <DEDUP_REMOVED lines=14> */
.L_x_2713:
[----:B------:R-:W-:Y:S05]  /*ab10*/  BSYNC B2 ;  /* 0x0000000000027941 */ /* 0x000fea0003800000 */
.L_x_2706:
[----:B------:R-:W-:Y:S01]  /*ab20*/  UIADD3 UR8, UR22, -0x1, URZ ;  /* 0xffffffff16087890 */ /* 0x000fe2000fffe03f */
[C---:B-1----:R-:W-:Y:S01]  /*ab30*/  VIADD R2, R108.reuse, 0x40 ;  /* 0x000000406c027836 */ /* 0x042fe20000000000 */
[----:B------:R-:W-:Y:S01]  /*ab40*/  ULDC.64 UR10, c[0x0][0x218] ;  /* 0x00008600000a7ab9 */ /* 0x000fe20000000a00 */
[----:B------:R-:W-:Y:S01]  /*ab50*/  VIADD R0, R108, 0x60 ;  /* 0x000000606c007836 */ /* 0x000fe20000000000 */
[----:B------:R-:W-:Y:S01]  /*ab60*/  USHF.L.U32 UR9, UR8, 0x8, URZ ;  /* 0x0000000808097899 */ /* 0x000fe2000800063f */
[----:B------:R-:W-:Y:S01]  /*ab70*/  LEA R242, P1, R104, UR10, 0x1 ;  /* 0x0000000a68f27c11 */ /* 0x000fe2000f8208ff */
[----:B------:R-:W-:Y:S01]  /*ab80*/  BSSY B0, `(.L_x_2724) ;  /* 0x0000018000007945 */ /* 0x000fe20003800000 */
[----:B-----5:R-:W-:Y:S01]  /*ab90*/  VIADD R5, R108, 0x80 ;  /* 0x000000806c057836 */ /* 0x020fe20000000000 */
[----:B------:R-:W-:Y:S01]  /*aba0*/  UIADD3 UR5, -UR9, UR24, URZ ;  /* 0x0000001809057290 */ /* 0x000fe2000fffe13f */
[----:B------:R-:W-:-:S05]  /*abb0*/  LEA.HI.X R223, R104, UR11, R107, 0x1, P1 ;  /* 0x0000000b68df7c11 */ /* 0x000fca00088f0c6b */
[----:B------:R-:W-:Y:S02]  /*abc0*/  ISETP.GE.AND P3, PT, R108, UR5, PT ;  /* 0x000000056c007c0c */ /* 0x000fe4000bf66270 */
[C---:B------:R-:W-:Y:S02]  /*abd0*/  ISETP.GE.AND P2, PT, R10.reuse, UR5, PT ;  /* 0x000000050a007c0c */ /* 0x040fe4000bf46270 */
[----:B------:R-:W-:Y:S02]  /*abe0*/  ISETP.GE.AND P0, PT, R10, UR5, PT ;  /* 0x000000050a007c0c */ /* 0x000fe4000bf06270 */
        /* <DEDUP_REMOVED lines=17> */
.L_x_2725:
[----:B------:R-:W-:Y:S05]  /*ad00*/  BSYNC B0 ;  /* 0x0000000000007941 */ /* 0x000fea0003800000 */
.L_x_2724:
        /* <DEDUP_REMOVED lines=11> */
[----:B---3--:R-:W-:-:S04]  /*adc0*/  LEA R6, P2, R3, R242, 0x1 ;  /* 0x000000f203067211 */ /* 0x008fc800078408ff */
[----:B------:R-:W-:-:S05]  /*add0*/  LEA.HI.X R7, R2, R223, R0, 0x1, P2 ;  /* 0x000000df02077211 */ /* 0x000fca00010f0c00 */
[----:B------:R-:W-:Y:S01]  /*ade0*/  @!PT LDS RZ, [RZ] ;  /* 0x00000000fffff984 */ /* 0x000fe20000000800 */
[----:B------:R-:W-:Y:S01]  /*adf0*/  @!PT LDS RZ, [RZ] ;  /* 0x00000000fffff984 */ /* 0x000fe20000000800 */
[----:B------:R-:W-:Y:S01]  /*ae00*/  @!PT LDS RZ, [RZ] ;  /* 0x00000000fffff984 */ /* 0x000fe20000000800 */
[----:B------:R1:W-:Y:S04]  /*ae10*/  LDGSTS.E.BYPASS.LTC128B.128 [R243+0x1800], desc[UR6][R6.64] ;  /* 0x0180000006f37fae */ /* 0x0003e8000b901d46 */
.L_x_2727:
[----:B------:R-:W-:Y:S05]  /*ae20*/  BSYNC B0 ;  /* 0x0000000000007941 */ /* 0x000fea0003800000 */
.L_x_2726:
        /* <DEDUP_REMOVED lines=8> */
[----:B-1----:R-:W3:Y:S02]  /*aeb0*/  LDC.64 R2, c[0x0][0x248] ;  /* 0x00009200ff027b82 */ /* 0x002ee40000000a00 */
[----:B---3--:R-:W-:-:S04]  /*aec0*/  LEA R6, P4, R2, R242, 0x7 ;  /* 0x000000f202067211 */ /* 0x008fc800078838ff */
[----:B------:R-:W-:-:S05]  /*aed0*/  LEA.HI.X R7, R2, R223, R3, 0x7, P4 ;  /* 0x000000df02077211 */ /* 0x000fca00020f3c03 */
[----:B------:R-:W-:Y:S01]  /*aee0*/  @!PT LDS RZ, [RZ] ;  /* 0x00000000fffff984 */ /* 0x000fe20000000800 */
[----:B------:R-:W-:Y:S01]  /*aef0*/  @!PT LDS RZ, [RZ] ;  /* 0x00000000fffff984 */ /* 0x000fe20000000800 */
[----:B------:R-:W-:Y:S01]  /*af00*/  @!PT LDS RZ, [RZ] ;  /* 0x00000000fffff984 */ /* 0x000fe20000000800 */
[----:B------:R1:W-:Y:S04]  /*af10*/  LDGSTS.E.BYPASS.LTC128B.128 [R243+0x2000], desc[UR6][R6.64] ;  /* 0x0200000006f37fae */ /* 0x0003e8000b901d46 */
.L_x_2729:
[----:B------:R-:W-:Y:S05]  /*af20*/  BSYNC B0 ;  /* 0x0000000000007941 */ /* 0x000fea0003800000 */
.L_x_2728:
[----:B------:R-:W-:Y:S01]  /*af30*/  BSSY B0, `(.L_x_2730) ;  /* 0x0000011000007945 */ /* 0x000fe20003800000 */
[----:B------:R-:W-:-:S03]  /*af40*/  ISETP.GE.AND P4, PT, R0, UR5, PT ;  /* 0x0000000500007c0c */ /* 0x000fc6000bf86270 */
[----:B------:R-:W-:Y:S10]  /*af50*/  @P1 BRA `(.L_x_2731) ;  /* 0x0000000000381947 */ /* 0x000ff40003800000 */
[----:B------:R-:W-:Y:S02]  /*af60*/  ULDC UR10, c[0x0][0x2d0] ;  /* 0x0000b400000a7ab9 */ /* 0x000fe40000000800 */
[----:B------:R-:W-:-:S13]  /*af70*/  ISETP.GE.AND P1, PT, R196, UR10, PT ;  /* 0x0000000ac4007c0c */ /* 0x000fda000bf26270 */
[----:B------:R1:W-:Y:S01]  /*af80*/  @P1 STS.128 [R243+0x2800], RZ ;  /* 0x002800fff3001388 */ /* 0x0003e20000000c00 */
[----:B------:R-:W-:Y:S05]  /*af90*/  @P1 BRA `(.L_x_2731) ;  /* 0x0000000000281947 */ /* 0x000fea0003800000 */
[----:B-1----:R-:W1:Y:S01]  /*afa0*/  LDC.64 R2, c[0x0][0x248] ;  /* 0x00009200ff027b82 */ /* 0x002e620000000a00 */
[----:B---3--:R-:W-:Y:S02]  /*afb0*/  MOV R6, R242 ;  /* 0x000000f200067202 */ /* 0x008fe40000000f00 */
        /* <DEDUP_REMOVED lines=8> */
.L_x_2731:
[----:B------:R-:W-:Y:S05]  /*b040*/  BSYNC B0 ;  /* 0x0000000000007941 */ /* 0x000fea0003800000 */
.L_x_2730:
[----:B------:R-:W-:Y:S01]  /*b050*/  BSSY B0, `(.L_x_2732) ;  /* 0x0000010000007945 */ /* 0x000fe20003800000 */
[C---:B------:R-:W-:Y:S01]  /*b060*/  ISETP.GE.AND P1, PT, R108.reuse, UR5, PT ;  /* 0x000000056c007c0c */ /* 0x040fe2000bf26270 */
[----:B------:R-:W-:Y:S01]  /*b070*/  VIADD R108, R108, 0xe0 ;  /* 0x000000e06c6c7836 */ /* 0x000fe20000000000 */
[----:B-1-3--:R-:W-:Y:S01]  /*b080*/  LOP3.LUT R6, R42, 0x7fffffe, RZ, 0xc0, !PT ;  /* 0x07fffffe2a067812 */ /* 0x00afe200078ec0ff */
        /* <DEDUP_REMOVED lines=12> */
.L_x_2733:
[----:B------:R-:W-:Y:S05]  /*b150*/  BSYNC B0 ;  /* 0x0000000000007941 */ /* 0x000fea0003800000 */
.L_x_2732:
[----:B------:R-:W-:Y:S01]  /*b160*/  SHF.R.S32.HI R2, RZ, 0x1f, R43 ;  /* 0x0000001fff027819 */ /* 0x000fe2000001142b */
[----:B------:R-:W-:Y:S01]  /*b170*/  BSSY B0, `(.L_x_2734) ;  /* 0x0000015000007945 */ /* 0x000fe20003800000 */
[----:B------:R-:W-:Y:S01]  /*b180*/  SHF.R.S32.HI R180, RZ, 0x1f, R33 ;  /* 0x0000001fffb47819 */ /* 0x000fe20000011421 */
[----:B------:R-:W-:Y:S01]  /*b190*/  IMAD.IADD R6, R43, 0x1, -R6 ;  /* 0x000000012b067824 */ /* 0x000fe200078e0a06 */
[----:B------:R-:W-:Y:S02]  /*b1a0*/  ISETP.GE.AND P3, PT, R108, UR5, PT ;  /* 0x000000056c007c0c */ /* 0x000fe4000bf66270 */
[----:B------:R-:W-:Y:S02]  /*b1b0*/  LEA.HI R43, R2, R43, RZ, 0x3 ;  /* 0x0000002b022b7211 */ /* 0x000fe400078f18ff */
        /* <DEDUP_REMOVED lines=16> */
.L_x_2735:
[----:B------:R-:W-:Y:S05]  /*b2c0*/  BSYNC B0 ;  /* 0x0000000000007941 */ /* 0x000fea0003800000 */
.L_x_2734:
[----:B------:R-:W-:Y:S04]  /*b2d0*/  BSSY B0, `(.L_x_2736) ;  /* 0x0000010000007945 */ /* 0x000fe80003800000 */
        /* <DEDUP_REMOVED lines=15> */
.L_x_2737:
[----:B------:R-:W-:Y:S05]  /*b3d0*/  BSYNC B0 ;  /* 0x0000000000007941 */ /* 0x000fea0003800000 */
.L_x_2736:
        /* <DEDUP_REMOVED lines=16> */
.L_x_2739:
[----:B------:R-:W-:Y:S05]  /*b4e0*/  BSYNC B0 ;  /* 0x0000000000007941 */ /* 0x000fea0003800000 */
.L_x_2738:
[----:B------:R-:W-:Y:S01]  /*b4f0*/  ULDC.64 UR10, c[0x0][0x220] ;  /* 0x00008800000a7ab9 */ /* 0x000fe20000000a00 */
[----:B------:R-:W-:Y:S01]  /*b500*/  LEA.HI R2, R7, R35, RZ, 0x1 ;  /* 0x0000002307027211 */ /* 0x000fe200078f08ff */
[----:B------:R-:W0:Y:S01]  /*b510*/  LDGDEPBAR ;  /* 0x00000000000079af */ /* 0x000e220000000000 */
[----:B------:R-:W-:Y:S01]  /*b520*/  LEA R193, P2, R100, UR10, 0x1 ;  /* 0x0000000a64c17c11 */ /* 0x000fe2000f8408ff */
[----:B------:R-:W-:Y:S01]  /*b530*/  IMAD.SHL.U32 R43, R43, 0x20, RZ ;  /* 0x000000202b2b7824 */ /* 0x000fe200078e00ff */
[-C--:B------:R-:W-:Y:S01]  /*b540*/  LEA.HI R3, R180, R33.reuse, RZ, 0x4 ;  /* 0x00000021b4037211 */ /* 0x080fe200078f20ff */
[----:B------:R-:W-:Y:S01]  /*b550*/  UMOV UR29, UR25 ;  /* 0x00000019001d7c82 */ /* 0x000fe20008000000 */
[----:B------:R-:W-:Y:S01]  /*b560*/  LEA.HI.X R192, R100, UR11, R103, 0x1, P2 ;  /* 0x0000000b64c07c11 */ /* 0x000fe200090f0c67 */
[----:B------:R-:W-:Y:S01]  /*b570*/  ULDC.64 UR10, c[0x0][0x3d0] ;  /* 0x0000f400000a7ab9 */ /* 0x000fe20000000a00 */
[----:B------:R-:W-:Y:S01]  /*b580*/  LOP3.LUT R2, R2, 0xfffffffe, RZ, 0xc0, !PT ;  /* 0xfffffffe02027812 */ /* 0x000fe200078ec0ff */
[----:B------:R-:W-:Y:S01]  /*b590*/  UIMAD UR26, UR26, UR10, URZ ;  /* 0x0000000a1a1a72a4 */ /* 0x000fe2000f8e023f */
[----:B------:R-:W-:Y:S01]  /*b5a0*/  ISETP.GE.AND P2, PT, R0, UR5, PT ;  /* 0x0000000500007c0c */ /* 0x000fe2000bf46270 */
[----:B------:R-:W-:Y:S01]  /*b5b0*/  UIMAD.WIDE.U32 UR12, UR23, UR10, UR28 ;  /* 0x0000000a170c72a5 */ /* 0x000fe2000f8e001c */
[----:B------:R-:W-:Y:S01]  /*b5c0*/  SHF.R.S32.HI R0, RZ, 0x4, R3 ;  /* 0x00000004ff007819 */ /* 0x000fe20000011403 */
[----:B------:R-:W-:Y:S01]  /*b5d0*/  IMAD.IADD R35, R35, 0x1, -R2 ;  /* 0x0000000123237824 */ /* 0x000fe200078e0a02 */
[----:B------:R-:W-:Y:S01]  /*b5e0*/  LEA.HI R180, R180, R33, RZ, 0x5 ;  /* 0x00000021b4b47211 */ /* 0x000fe200078f28ff */
[----:B------:R-:W-:Y:S01]  /*b5f0*/  UIMAD UR26, UR23, UR11, UR26 ;  /* 0x0000000b171a72a4 */ /* 0x000fe2000f8e021a */
[----:B------:R-:W-:Y:S01]  /*b600*/  LEA.HI R2, R0, R0, RZ, 0x1 ;  /* 0x0000000000027211 */ /* 0x000fe200078f08ff */
[----:B------:R-:W-:Y:S01]  /*b610*/  IMAD.SHL.U32 R41, R41, 0x40, RZ ;  /* 0x0000004029297824 */ /* 0x000fe200078e00ff */
[----:B------:R-:W-:Y:S01]  /*b620*/  ULDC.64 UR10, c[0x0][0x3c8] ;  /* 0x0000f200000a7ab9 */ /* 0x000fe20000000a00 */
[----:B------:R-:W-:Y:S01]  /*b630*/  SHF.R.S32.HI R32, RZ, 0x5, R180 ;  /* 0x00000005ff207819 */ /* 0x000fe200000114b4 */
[----:B------:R-:W-:Y:S01]  /*b640*/  ULEA UR10, UP0, UR12, UR10, 0x2 ;  /* 0x0000000a0c0a7291 */ /* 0x000fe2000f80103f */
[----:B------:R-:W-:Y:S01]  /*b650*/  LOP3.LUT R3, R43, 0xffffff00, RZ, 0xc0, !PT ;  /* 0xffffff002b037812 */ /* 0x000fe200078ec0ff */
[----:B------:R-:W-:Y:S01]  /*b660*/  UIADD3 UR26, UR13, UR26, URZ ;  /* 0x0000001a0d1a7290 */ /* 0x000fe2000fffe03f */
[----:B------:R-:W-:Y:S01]  /*b670*/  LOP3.LUT R2, R2, 0xfffffffe, RZ, 0xc0, !PT ;  /* 0xfffffffe02027812 */ /* 0x000fe200078ec0ff */
[----:B------:R-:W-:Y:S01]  /*b680*/  IMAD.SHL.U32 R35, R35, 0x8, RZ ;  /* 0x0000000823237824 */ /* 0x000fe200078e00ff */
[----:B------:R-:W-:Y:S01]  /*b690*/  ISETP.GE.AND P3, PT, R4, UR5, PT ;  /* 0x0000000504007c0c */ /* 0x000fe2000bf66270 */
[----:B------:R-:W-:Y:S01]  /*b6a0*/  IMAD R3, R32, 0x200, R3 ;  /* 0x0000020020037824 */ /* 0x000fe200078e0203 */
[----:B------:R-:W-:Y:S01]  /*b6b0*/  ULEA.HI.X UR11, UR12, UR11, UR26, 0x2, UP0 ;  /* 0x0000000b0c0b7291 */ /* 0x000fe200080f141a */
[----:B------:R-:W-:Y:S01]  /*b6c0*/  IMAD.IADD R0, R0, 0x1, -R2 ;  /* 0x0000000100007824 */ /* 0x000fe200078e0a02 */
[----:B------:R-:W-:-:S04]  /*b6d0*/  DEPBAR.LE SB0, 0x0 ;  /* 0x000080000000791a */ /* 0x000fc80000000000 */
[----:B------:R-:W-:Y:S01]  /*b6e0*/  IMAD R6, R6, 0x20, R3 ;  /* 0x0000002006067824 */ /* 0x000fe200078e0203 */
[----:B------:R-:W-:Y:S01]  /*b6f0*/  LOP3.LUT R3, R41, 0xc0, RZ, 0xc0, !PT ;  /* 0x000000c029037812 */ /* 0x000fe200078ec0ff */
[C---:B------:R-:W-:Y:S01]  /*b700*/  IMAD R40, R0.reuse, 0x8, R40 ;  /* 0x0000000800287824 */ /* 0x040fe200078e0228 */
[----:B------:R-:W-:Y:S01]  /*b710*/  ISETP.GE.AND P4, PT, R5, UR5, PT ;  /* 0x0000000505007c0c */ /* 0x000fe2000bf86270 */
[----:B------:R-:W-:Y:S01]  /*b720*/  IMAD.SHL.U32 R0, R0, 0x8, RZ ;  /* 0x0000000800007824 */ /* 0x000fe200078e00ff */
[----:B------:R-:W-:Y:S01]  /*b730*/  SHF.R.U32.HI R4, RZ, 0x3, R3 ;  /* 0x00000003ff047819 */ /* 0x000fe20000011603 */
[----:B---3--:R-:W-:Y:S01]  /*b740*/  IMAD.U32 R10, RZ, RZ, UR10 ;  /* 0x0000000aff0a7e24 */ /* 0x008fe2000f8e00ff */
[----:B------:R-:W-:Y:S01]  /*b750*/  ULDC UR10, c[0x0][0x2e8] ;  /* 0x0000ba00000a7ab9 */ /* 0x000fe20000000800 */
[----:B------:R-:W-:Y:S01]  /*b760*/  IMAD.U32 R11, RZ, RZ, UR11 ;  /* 0x0000000bff0b7e24 */ /* 0x000fe2000f8e00ff */
[----:B------:R-:W-:Y:S01]  /*b770*/  LOP3.LUT R0, R3, 0x8, R0, 0xf8, !PT ;  /* 0x0000000803007812 */ /* 0x000fe200078ef800 */
[----:B------:R-:W-:-:S03]  /*b780*/  IMAD.SHL.U32 R2, R34, 0x40, RZ ;  /* 0x0000004022027824 */ /* 0x000fc600078e00ff */
[----:B------:R3:W5:Y:S02]  /*b790*/  LDG.E R3, desc[UR6][R10.64] ;  /* 0x000000060a037981 */ /* 0x000764000c1e1900 */
[----:B------:R-:W-:Y:S01]  /*b7a0*/  LOP3.LUT R2, R2, 0xc0, RZ, 0xc0, !PT ;  /* 0x000000c002027812 */ /* 0x000fe200078ec0ff */
[----:B------:R-:W-:Y:S03]  /*b7b0*/  BAR.SYNC.DEFER_BLOCKING 0x0 ;  /* 0x0000000000007b1d */ /* 0x000fe60000010000 */
[----:B------:R-:W-:Y:S02]  /*b7c0*/  LOP3.LUT R35, R2, 0x8, R35, 0xf8, !PT ;  /* 0x0000000802237812 */ /* 0x000fe400078ef823 */
[----:B------:R-:W-:Y:S01]  /*b7d0*/  SHF.R.U32.HI R2, RZ, 0x3, R2 ;  /* 0x00000003ff027819 */ /* 0x000fe20000011602 */
[----:B------:R-:W-:Y:S03]  /*b7e0*/  BSSY B0, `(.L_x_2740) ;  /* 0x0000014000007945 */ /* 0x000fe60003800000 */
[----:B------:R-:W-:Y:S01]  /*b7f0*/  LOP3.LUT R35, R35, R2, RZ, 0x3c, !PT ;  /* 0x0000000223237212 */ /* 0x000fe200078e3cff */
[----:B------:R3:W-:Y:S04]  /*b800*/  @P1 STS [R243+0x5000], RZ ;  /* 0x005000fff3001388 */ /* 0x0007e80000000800 */
[----:B------:R3:W-:Y:S04]  /*b810*/  @P1 STS [R243+0x5004], RZ ;  /* 0x005004fff3001388 */ /* 0x0007e80000000800 */
[----:B------:R3:W-:Y:S01]  /*b820*/  @P1 STS.64 [R243+0x5008], RZ ;  /* 0x005008fff3001388 */ /* 0x0007e20000000a00 */
[----:B------:R-:W-:-:S02]  /*b830*/  LOP3.LUT R2, R0, R4, RZ, 0x3c, !PT ;  /* 0x0000000400027212 */ /* 0x000fc400078e3cff */
[----:B------:R-:W1:Y:S01]  /*b840*/  MUFU.RCP R0, UR10 ;  /* 0x0000000a00007d08 */ /* 0x000e620008001000 */
        /* <DEDUP_REMOVED lines=13> */
.L_x_2741:
[----:B------:R-:W-:Y:S05]  /*b920*/  BSYNC B0 ;  /* 0x0000000000007941 */ /* 0x000fea0003800000 */
.L_x_2740:
        /* <DEDUP_REMOVED lines=18> */
.L_x_2743:
[----:B------:R-:W-:Y:S05]  /*ba50*/  BSYNC B0 ;  /* 0x0000000000007941 */ /* 0x000fea0003800000 */
.L_x_2742:
        /* <DEDUP_REMOVED lines=14> */
.L_x_2745:
[----:B------:R-:W-:Y:S05]  /*bb40*/  BSYNC B0 ;  /* 0x0000000000007941 */ /* 0x000fea0003800000 */
.L_x_2744:
        /* <DEDUP_REMOVED lines=17> */
.L_x_2747:
[----:B------:R-:W-:Y:S05]  /*bc60*/  BSYNC B0 ;  /* 0x0000000000007941 */ /* 0x000fea0003800000 */
.L_x_2746:
        /* <DEDUP_REMOVED lines=14> */
.L_x_2749:
[----:B------:R-:W-:Y:S05]  /*bd50*/  BSYNC B0 ;  /* 0x0000000000007941 */ /* 0x000fea0003800000 */
.L_x_2748:
        /* <DEDUP_REMOVED lines=17> */
.L_x_2751:
[----:B------:R-:W-:Y:S05]  /*be70*/  BSYNC B0 ;  /* 0x0000000000007941 */ /* 0x000fea0003800000 */
.L_x_2750:
        /* <DEDUP_REMOVED lines=17> */
.L_x_2753:
[----:B------:R-:W-:Y:S05]  /*bf90*/  BSYNC B0 ;  /* 0x0000000000007941 */ /* 0x000fea0003800000 */
.L_x_2752:
        /* <DEDUP_REMOVED lines=17> */
.L_x_2755:
[----:B------:R-:W-:Y:S05]  /*c0b0*/  BSYNC B0 ;  /* 0x0000000000007941 */ /* 0x000fea0003800000 */
.L_x_2754:
[----:B------:R-:W-:Y:S01]  /*c0c0*/  LDSM.16.M88.4 R72, [R215] ;  /* 0x00000000d748783b */ /* 0x000fe20000000200 */
[----:B------:R-:W-:Y:S01]  /*c0d0*/  LOP3.LUT P0, RZ, R34, 0x2, RZ, 0xc0, !PT ;  /* 0x0000000222ff7812 */ /* 0x000fe2000780c0ff */
[C---:B------:R-:W-:Y:S01]  /*c0e0*/  VIADD R8, R213.reuse, 0x1000 ;  /* 0x00001000d5087836 */ /* 0x040fe20000000000 */
[----:B------:R-:W-:Y:S01]  /*c0f0*/  LOP3.LUT R34, R180, 0xffffffe0, RZ, 0xc0, !PT ;  /* 0xffffffe0b4227812 */ /* 0x000fe200078ec0ff */
[----:B------:R-:W3:Y:S01]  /*c100*/  LDSM.16.M88.4 R64, [R213+0x1000] ;  /* 0x00100000d540783b */ /* 0x000ee20000000200 */
[----:B------:R-:W-:Y:S02]  /*c110*/  VIADD R212, R213, 0x1020 ;  /* 0x00001020d5d47836 */ /* 0x000fe40000000000 */
[----:B-1---5:R-:W-:Y:S01]  /*c120*/  FMUL.FTZ R0, R3, R0 ;  /* 0x0000000003007220 */ /* 0x022fe20000410000 */
[----:B------:R-:W-:Y:S01]  /*c130*/  IMAD R214, R9, 0x2, R215 ;  /* 0x0000000209d67824 */ /* 0x000fe200078e02d7 */
[----:B------:R-:W1:Y:S01]  /*c140*/  LDSM.16.M88.4 R56, [R213+0x1400] ;  /* 0x00140000d538783b */ /* 0x000e620000000200 */
[C---:B------:R-:W-:Y:S01]  /*c150*/  IMAD.IADD R34, R33.reuse, 0x1, -R34 ;  /* 0x0000000121227824 */ /* 0x040fe200078e0a22 */
[----:B------:R-:W-:Y:S01]  /*c160*/  ULDC UR4, c[0x0][0x398] ;  /* 0x0000e60000047ab9 */ /* 0x000fe20000000800 */
[----:B------:R-:W-:Y:S01]  /*c170*/  IMAD.SHL.U32 R33, R33, 0x2, RZ ;  /* 0x0000000221217824 */ /* 0x000fe200078e00ff */
[----:B------:R-:W1:Y:S01]  /*c180*/  LDSM.16.M88.4 R48, [R213+0x1800] ;  /* 0x00180000d530783b */ /* 0x000e620000000200 */
[----:B------:R-:W-:Y:S01]  /*c190*/  R2UR UR5, R0 ;  /* 0x00000000000572ca */ /* 0x000fe200000e0000 */
[----:B------:R-:W-:Y:S01]  /*c1a0*/  @P0 VIADD R212, R8, 0xffffffe0 ;  /* 0xffffffe008d40836 */ /* 0x000fe20000000000 */
[----:B------:R-:W-:Y:S01]  /*c1b0*/  UISETP.GT.AND UP0, UPT, UR8, UR18, UPT ;  /* 0x000000120800728c */ /* 0x000fe2000bf04270 */
[----:B------:R-:W1:Y:S01]  /*c1c0*/  LDSM.16.M88.4 R40, [R213+0x1c00] ;  /* 0x001c0000d528783b */ /* 0x000e620000000200 */
[----:B------:R-:W-:Y:S01]  /*c1d0*/  ULDC.64 UR10, c[0x0][0x208] ;  /* 0x00008200000a7ab9 */ /* 0x000fe20000000a00 */
[----:B------:R-:W-:-:S02]  /*c1e0*/  VIADD R211, R212, 0x400 ;  /* 0x00000400d4d37836 */ /* 0x000fc40000000000 */
[----:B----4-:R-:W4:Y:S01]  /*c1f0*/  LDSM.16.M88.4 R28, [R213+0x2000] ;  /* 0x00200000d51c783b */ /* 0x010f220000000200 */
[C---:B------:R-:W-:Y:S02]  /*c200*/  VIADD R210, R212.reuse, 0x800 ;  /* 0x00000800d4d27836 */ /* 0x040fe40000000000 */
[C---:B------:R-:W-:Y:S01]  /*c210*/  VIADD R209, R212.reuse, 0xc00 ;  /* 0x00000c00d4d17836 */ /* 0x040fe20000000000 */
[----:B--2---:R-:W2:Y:S01]  /*c220*/  LDSM.16.M88.4 R20, [R213+0x2400] ;  /* 0x00240000d514783b */ /* 0x004ea20000000200 */
[C---:B------:R-:W-:Y:S02]  /*c230*/  VIADD R208, R212.reuse, 0x1000 ;  /* 0x00001000d4d07836 */ /* 0x040fe40000000000 */
[C---:B------:R-:W-:Y:S01]  /*c240*/  VIADD R207, R212.reuse, 0x1400 ;  /* 0x00001400d4cf7836 */ /* 0x040fe20000000000 */
[----:B------:R-:W2:Y:S01]  /*c250*/  LDSM.16.M88.4 R12, [R213+0x2800] ;  /* 0x00280000d50c783b */ /* 0x000ea20000000200 */
[C---:B------:R-:W-:Y:S02]  /*c260*/  VIADD R206, R212.reuse, 0x1800 ;  /* 0x00001800d4ce7836 */ /* 0x040fe40000000000 */
[C---:B------:R-:W-:Y:S01]  /*c270*/  VIADD R205, R212.reuse, 0x1c00 ;  /* 0x00001c00d4cd7836 */ /* 0x040fe20000000000 */
[----:B------:R-:W2:Y:S01]  /*c280*/  LDSM.16.M88.4 R4, [R213+0x2c00] ;  /* 0x002c0000d504783b */ /* 0x000ea20000000200 */
[----:B------:R-:W-:-:S02]  /*c290*/  VIADD R204, R212, 0x2000 ;  /* 0x00002000d4cc7836 */ /* 0x000fc40000000000 */
[C---:B------:R-:W-:Y:S01]  /*c2a0*/  VIADD R203, R212.reuse, 0x2400 ;  /* 0x00002400d4cb7836 */ /* 0x040fe20000000000 */
[----:B------:R-:W2:Y:S01]  /*c2b0*/  LDSM.16.M88.4 R144, [R213+0x3000] ;  /* 0x00300000d590783b */ /* 0x000ea20000000200 */
[C---:B------:R-:W-:Y:S02]  /*c2c0*/  VIADD R202, R212.reuse, 0x2800 ;  /* 0x00002800d4ca7836 */ /* 0x040fe40000000000 */
[C---:B------:R-:W-:Y:S01]  /*c2d0*/  VIADD R201, R212.reuse, 0x2c00 ;  /* 0x00002c00d4c97836 */ /* 0x040fe20000000000 */
[----:B------:R-:W2:Y:S01]  /*c2e0*/  LDSM.16.M88.4 R136, [R213+0x3400] ;  /* 0x00340000d588783b */ /* 0x000ea20000000200 */
[C---:B------:R-:W-:Y:S02]  /*c2f0*/  VIADD R200, R212.reuse, 0x3000 ;  /* 0x00003000d4c87836 */ /* 0x040fe40000000000 */
[C---:B------:R-:W-:Y:S01]  /*c300*/  VIADD R199, R212.reuse, 0x3400 ;  /* 0x00003400d4c77836 */ /* 0x040fe20000000000 */
[----:B------:R-:W2:Y:S01]  /*c310*/  LDSM.16.M88.4 R128, [R213+0x3800] ;  /* 0x00380000d580783b */ /* 0x000ea20000000200 */
[----:B---3--:R-:W-:Y:S01]  /*c320*/  HMMA.16816.F32.BF16 R68, R72, R64, RZ ;  /* 0x000000404844723c */ /* 0x008fe200000418ff */
[----:B------:R-:W-:-:S02]  /*c330*/  VIADD R198, R212, 0x3800 ;  /* 0x00003800d4c67836 */ /* 0x000fc40000000000 */
[----:B------:R-:W3:Y:S03]  /*c340*/  LDSM.16.M88.4 R120, [R213+0x3c00] ;  /* 0x003c0000d578783b */ /* 0x000ee60000000200 */
[C---:B-1----:R-:W-:Y:S01]  /*c350*/  HMMA.16816.F32.BF16 R60, R72.reuse, R56, RZ ;  /* 0x00000038483c723c */ /* 0x042fe200000418ff */
[----:B------:R-:W1:Y:S04]  /*c360*/  LDSM.16.M88.4 R112, [R213+0x4000] ;  /* 0x00400000d570783b */ /* 0x000e680000000200 */
[----:B------:R-:W1:Y:S01]  /*c370*/  LDSM.16.M88.4 R96, [R213+0x4400] ;  /* 0x00440000d560783b */ /* 0x000e620000000200 */
[C---:B------:R-:W-:Y:S03]  /*c380*/  HMMA.16816.F32.BF16 R52, R72.reuse, R48, RZ ;  /* 0x000000304834723c */ /* 0x040fe600000418ff */
[----:B------:R-:W1:Y:S03]  /*c390*/  LDSM.16.M88.4 R80, [R213+0x4800] ;  /* 0x00480000d550783b */ /* 0x000e660000000200 */
[C---:B------:R-:W-:Y:S01]  /*c3a0*/  HMMA.16816.F32.BF16 R44, R72.reuse, R40, RZ ;  /* 0x00000028482c723c */ /* 0x040fe200000418ff */
[----:B------:R-:W1:Y:S04]  /*c3b0*/  LDSM.16.M88.4 R88, [R213+0x4c00] ;  /* 0x004c0000d558783b */ /* 0x000e680000000200 */
[----:B------:R-:W-:Y:S01]  /*c3c0*/  LDSM.16.M88.4 R84, [R214] ;  /* 0x00000000d654783b */ /* 0x000fe20000000200 */
[C---:B----4-:R-:W-:Y:S03]  /*c3d0*/  HMMA.16816.F32.BF16 R36, R72.reuse, R28, RZ ;  /* 0x0000001c4824723c */ /* 0x050fe600000418ff */
[----:B------:R-:W4:Y:S03]  /*c3e0*/  LDSM.16.M88.4 R164, [R212+0x800] ;  /* 0x00080000d4a4783b */ /* 0x000f260000000200 */
[C---:B--2---:R-:W-:Y:S01]  /*c3f0*/  HMMA.16816.F32.BF16 R24, R72.reuse, R20, RZ ;  /* 0x000000144818723c */ /* 0x044fe200000418ff */
[----:B------:R-:W2:Y:S04]  /*c400*/  LDSM.16.M88.4 R152, [R212+0x1400] ;  /* 0x00140000d498783b */ /* 0x000ea80000000200 */
[----:B------:R-:W2:Y:S01]  /*c410*/  LDSM.16.M88.4 R172, [R212] ;  /* 0x00000000d4ac783b */ /* 0x000ea20000000200 */
[C---:B------:R-:W-:Y:S03]  /*c420*/  HMMA.16816.F32.BF16 R16, R72.reuse, R12, RZ ;  /* 0x0000000c4810723c */ /* 0x040fe600000418ff */
[----:B------:R-:W-:Y:S03]  /*c430*/  LDSM.16.M88.4 R168, [R212+0x400] ;  /* 0x00040000d4a8783b */ /* 0x000fe60000000200 */
[C---:B------:R-:W-:Y:S01]  /*c440*/  HMMA.16816.F32.BF16 R8, R72.reuse, R4, RZ ;  /* 0x000000044808723c */ /* 0x040fe200000418ff */
[----:B------:R-:W-:Y:S04]  /*c450*/  LDSM.16.M88.4 R160, [R212+0xc00] ;  /* 0x000c0000d4a0783b */ /* 0x000fe80000000200 */
[----:B------:R-:W-:Y:S01]  /*c460*/  LDSM.16.M88.4 R156, [R212+0x1000] ;  /* 0x00100000d49c783b */ /* 0x000fe20000000200 */
[C---:B------:R-:W-:Y:S01]  /*c470*/  HMMA.16816.F32.BF16 R148, R72.reuse, R144, RZ ;  /* 0x000000904894723c */ /* 0x040fe200000418ff */
[----:B------:R-:W4:Y:S05]  /*c480*/  S2R R244, SR_TID.X ;  /* 0x0000000000f47919 */ /* 0x000f2a0000002100 */
[C---:B------:R-:W-:Y:S01]  /*c490*/  HMMA.16816.F32.BF16 R140, R72.reuse, R136, RZ ;  /* 0x00000088488c723c */ /* 0x040fe200000418ff */
[----:B------:R-:W-:Y:S04]  /*c4a0*/  LDSM.16.M88.4 R176, [R212+0x1c00] ;  /* 0x001c0000d4b0783b */ /* 0x000fe80000000200 */
[----:B------:R-:W0:Y:S01]  /*c4b0*/  LDGDEPBAR ;  /* 0x00000000000079af */ /* 0x000e220000000000 */
[C---:B------:R-:W-:Y:S06]  /*c4c0*/  HMMA.16816.F32.BF16 R132, R72.reuse, R128, RZ ;  /* 0x000000804884723c */ /* 0x040fec00000418ff */
[C---:B---3--:R-:W-:Y:S06]  /*c4d0*/  HMMA.16816.F32.BF16 R124, R72.reuse, R120, RZ ;  /* 0x00000078487c723c */ /* 0x048fec00000418ff */
[C---:B-1----:R-:W-:Y:S06]  /*c4e0*/  HMMA.16816.F32.BF16 R116, R72.reuse, R112, RZ ;  /* 0x000000704874723c */ /* 0x042fec00000418ff */
[----:B------:R-:W-:Y:S01]  /*c4f0*/  HMMA.16816.F32.BF16 R108, R72, R96, RZ ;  /* 0x00000060486c723c */ /* 0x000fe200000418ff */
[----:B----4-:R-:W-:-:S05]  /*c500*/  SHF.R.S32.HI R35, RZ, 0x1f, R244 ;  /* 0x0000001fff237819 */ /* 0x010fca00000114f4 */
[----:B------:R-:W-:Y:S01]  /*c510*/  HMMA.16816.F32.BF16 R92, R72, R80, RZ ;  /* 0x00000050485c723c */ /* 0x000fe200000418ff */
[----:B------:R-:W-:-:S05]  /*c520*/  LEA.HI R35, R35, R244, RZ, 0x4 ;  /* 0x000000f423237211 */ /* 0x000fca00078f20ff */
[----:B------:R-:W-:Y:S01]  /*c530*/  HMMA.16816.F32.BF16 R64, R72, R66, RZ ;  /* 0x000000424840723c */ /* 0x000fe200000418ff */
[----:B------:R-:W-:-:S05]  /*c540*/  LOP3.LUT R35, R35, 0xfffffff0, RZ, 0xc0, !PT ;  /* 0xfffffff023237812 */ /* 0x000fca00078ec0ff */
        /* <DEDUP_REMOVED lines=20> */
[C---:B--2---:R-:W-:Y:S06]  /*c690*/  HMMA.16816.F32.BF16 R24, R84.reuse, R152, R24 ;  /* 0x000000985418723c */ /* 0x044fec0000041818 */
[C---:B------:R-:W-:Y:S01]  /*c6a0*/  HMMA.16816.F32.BF16 R20, R84.reuse, R154, R20 ;  /* 0x0000009a5414723c */ /* 0x040fe20000041814 */
[----:B------:R-:W2:Y:S05]  /*c6b0*/  LDSM.16.M88.4 R152, [R212+0x3400] ;  /* 0x00340000d498783b */ /* 0x000eaa0000000200 */
[C---:B------:R-:W-:Y:S06]  /*c6c0*/  HMMA.16816.F32.BF16 R68, R84.reuse, R172, R68 ;  /* 0x000000ac5444723c */ /* 0x040fec0000041844 */
[C---:B------:R-:W-:Y:S01]  /*c6d0*/  HMMA.16816.F32.BF16 R64, R84.reuse, R174, R64 ;  /* 0x000000ae5440723c */ /* 0x040fe20000041840 */
[----:B------:R-:W-:Y:S05]  /*c6e0*/  LDSM.16.M88.4 R172, [R212+0x2000] ;  /* 0x00200000d4ac783b */ /* 0x000fea0000000200 */
[C---:B-1----:R-:W-:Y:S06]  /*c6f0*/  HMMA.16816.F32.BF16 R16, R84.reuse, R88, R16 ;  /* 0x000000585410723c */ /* 0x042fec0000041810 */
[C---:B------:R-:W-:Y:S01]  /*c700*/  HMMA.16816.F32.BF16 R12, R84.reuse, R90, R12 ;  /* 0x0000005a540c723c */ /* 0x040fe2000004180c */
[----:B------:R-:W1:Y:S05]  /*c710*/  LDSM.16.M88.4 R88, [R212+0x3800] ;  /* 0x00380000d458783b */ /* 0x000e6a0000000200 */
[C---:B------:R-:W-:Y:S06]  /*c720*/  HMMA.16816.F32.BF16 R60, R84.reuse, R168, R60 ;  /* 0x000000a8543c723c */ /* 0x040fec000004183c */
[C---:B------:R-:W-:Y:S01]  /*c730*/  HMMA.16816.F32.BF16 R56, R84.reuse, R170, R56 ;  /* 0x000000aa5438723c */ /* 0x040fe20000041838 */
[----:B------:R-:W4:Y:S05]  /*c740*/  LDSM.16.M88.4 R168, [R212+0x2400] ;  /* 0x00240000d4a8783b */ /* 0x000f2a0000000200 */
[C---:B------:R-:W-:Y:S06]  /*c750*/  HMMA.16816.F32.BF16 R44, R84.reuse, R160, R44 ;  /* 0x000000a0542c723c */ /* 0x040fec000004182c */
[C---:B------:R-:W-:Y:S01]  /*c760*/  HMMA.16816.F32.BF16 R40, R84.reuse, R162, R40 ;  /* 0x000000a25428723c */ /* 0x040fe20000041828 */
[----:B------:R-:W4:Y:S05]  /*c770*/  LDSM.16.M88.4 R160, [R212+0x2c00] ;  /* 0x002c0000d4a0783b */ /* 0x000f2a0000000200 */
[C---:B------:R-:W-:Y:S06]  /*c780*/  HMMA.16816.F32.BF16 R36, R84.reuse, R156, R36 ;  /* 0x0000009c5424723c */ /* 0x040fec0000041824 */
[C---:B------:R-:W-:Y:S01]  /*c790*/  HMMA.16816.F32.BF16 R28, R84.reuse, R158, R28 ;  /* 0x0000009e541c723c */ /* 0x040fe2000004181c */
[----:B------:R-:W4:Y:S05]  /*c7a0*/  LDSM.16.M88.4 R156, [R212+0x3000] ;  /* 0x00300000d49c783b */ /* 0x000f2a0000000200 */
[C---:B---3--:R-:W-:Y:S06]  /*c7b0*/  HMMA.16816.F32.BF16 R132, R84.reuse, R164, R132 ;  /* 0x000000a45484723c */ /* 0x048fec0000041884 */
[----:B------:R-:W-:Y:S01]  /*c7c0*/  HMMA.16816.F32.BF16 R128, R84, R166, R128 ;  /* 0x000000a65480723c */ /* 0x000fe20000041880 */
[----:B------:R-:W3:Y:S01]  /*c7d0*/  LDSM.16.M88.4 R164, [R212+0x3c00] ;  /* 0x003c0000d4a4783b */ /* 0x000ee20000000200 */
[----:B------:R-:W-:-:S04]  /*c7e0*/  DEPBAR.LE SB0, 0x0 ;  /* 0x000080000000791a */ /* 0x000fc80000000000 */
[C---:B--2---:R-:W-:Y:S06]  /*c7f0*/  HMMA.16816.F32.BF16 R108, R84.reuse, R152, R108 ;  /* 0x00000098546c723c */ /* 0x044fec000004186c */
[----:B-1----:R-:W-:Y:S01]  /*c800*/  HMMA.16816.F32.BF16 R92, R84, R88, R92 ;  /* 0x00000058545c723c */ /* 0x002fe2000004185c */
[----:B------:R-:W-:-:S04]  /*c810*/  SHF.R.S32.HI R152, RZ, 0x1f, R34 ;  /* 0x0000001fff987819 */ /* 0x000fc80000011422 */
[----:B------:R-:W-:Y:S01]  /*c820*/  LEA.HI R152, R152, R34, RZ, 0x2 ;  /* 0x0000002298987211 */ /* 0x000fe200078f10ff */
[----:B------:R-:W-:Y:S01]  /*c830*/  IMAD.IADD R34, R244, 0x1, -R35 ;  /* 0x00000001f4227824 */ /* 0x000fe200078e0a23 */
[----:B------:R-:W-:Y:S01]  /*c840*/  LEA R35, R32, UR27, 0x4 ;  /* 0x0000001b20237c11 */ /* 0x000fe2000f8e20ff */
[C---:B------:R-:W-:Y:S01]  /*c850*/  HMMA.16816.F32.BF16 R8, R84.reuse, R176, R8 ;  /* 0x000000b05408723c */ /* 0x040fe20000041808 */
[----:B------:R-:W-:Y:S02]  /*c860*/  SHF.R.S32.HI R152, RZ, 0x2, R152 ;  /* 0x00000002ff987819 */ /* 0x000fe40000011498 */
[----:B------:R-:W-:Y:S02]  /*c870*/  LEA.HI R32, R34, R34, RZ, 0x1 ;  /* 0x0000002222207211 */ /* 0x000fe400078f08ff */
[----:B------:R-:W-:Y:S01]  /*c880*/  SHF.R.S32.HI R88, RZ, 0x1f, R34 ;  /* 0x0000001fff587819 */ /* 0x000fe20000011422 */
[----:B------:R-:W-:Y:S01]  /*c890*/  HMMA.16816.F32.BF16 R4, R84, R178, R4 ;  /* 0x000000b25404723c */ /* 0x000fe20000041804 */
[----:B------:R-:W-:-:S02]  /*c8a0*/  LOP3.LUT R3, R32, 0x7fffffe, RZ, 0xc0, !PT ;  /* 0x07fffffe20037812 */ /* 0x000fc400078ec0ff */
[----:B------:R-:W-:Y:S02]  /*c8b0*/  LEA.HI R88, R88, R34, RZ, 0x3 ;  /* 0x0000002258587211 */ /* 0x000fe400078f18ff */
[----:B------:R-:W-:Y:S01]  /*c8c0*/  IADD3 R35, R35, 0x1, R152 ;  /* 0x0000000123237810 */ /* 0x000fe20007ffe098 */
[----:B------:R-:W-:Y:S01]  /*c8d0*/  IMAD.IADD R34, R34, 0x1, -R3 ;  /* 0x0000000122227824 */ /* 0x000fe200078e0a03 */
[----:B------:R-:W-:Y:S01]  /*c8e0*/  LOP3.LUT R3, R33, 0x6, RZ, 0xc0, !PT ;  /* 0x0000000621037812 */ /* 0x000fe200078ec0ff */
[----:B------:R-:W-:Y:S01]  /*c8f0*/  IMAD.SHL.U32 R88, R88, 0x20, RZ ;  /* 0x0000002058587824 */ /* 0x000fe200078e00ff */
[C---:B------:R-:W-:Y:S03]  /*c900*/  HMMA.16816.F32.BF16 R148, R84.reuse, R172, R148 ;  /* 0x000000ac5494723c */ /* 0x040fe60000041894 */
[----:B------:R-:W-:Y:S01]  /*c910*/  VIADD R3, R3, UR9 ;  /* 0x0000000903037c36 */ /* 0x000fe20008000000 */
[----:B------:R-:W-:Y:S01]  /*c920*/  LOP3.LUT R0, R88, 0xffffff00, RZ, 0xc0, !PT ;  /* 0xffffff0058007812 */ /* 0x000fe200078ec0ff */
[----:B------:R-:W-:Y:S01]  /*c930*/  IMAD.U32 R88, RZ, RZ, UR24 ;  /* 0x00000018ff587e24 */ /* 0x000fe2000f8e00ff */
[----:B------:R-:W-:Y:S01]  /*c940*/  HMMA.16816.F32.BF16 R144, R84, R174, R144 ;  /* 0x000000ae5490723c */ /* 0x000fe20000041890 */
[----:B------:R-:W-:-:S02]  /*c950*/  VIADD R33, R3, 0x1 ;  /* 0x0000000103217836 */ /* 0x000fc40000000000 */
[----:B------:R-:W-:Y:S01]  /*c960*/  IMAD R0, R34, 0x20, R0 ;  /* 0x0000002022007824 */ /* 0x000fe200078e0200 */
[----:B------:R-:W-:Y:S02]  /*c970*/  IADD3 R35, R88, -UR21, R35 ;  /* 0x8000001558237c10 */ /* 0x000fe4000fffe023 */
[C---:B----4-:R-:W-:Y:S01]  /*c980*/  HMMA.16816.F32.BF16 R140, R84.reuse, R168, R140 ;  /* 0x000000a8548c723c */ /* 0x050fe2000004188c */
[----:B------:R-:W-:Y:S01]  /*c990*/  IMAD.IADD R246, R2, 0x1, R0 ;  /* 0x0000000102f67824 */ /* 0x000fe200078e0200 */
[----:B------:R-:W-:Y:S01]  /*c9a0*/  I2FP.F32.S32 R34, R33 ;  /* 0x0000002100227245 */ /* 0x000fe20000201400 */
[----:B------:R-:W-:Y:S02]  /*c9b0*/  IMAD.MOV.U32 R0, RZ, RZ, 0x8 ;  /* 0x00000008ff007424 */ /* 0x000fe400078e00ff */
[----:B------:R-:W-:Y:S01]  /*c9c0*/  VIADD R2, R35, UR4 ;  /* 0x0000000423027c36 */ /* 0x000fe20008000000 */
[----:B------:R-:W-:Y:S01]  /*c9d0*/  HMMA.16816.F32.BF16 R136, R84, R170, R136 ;  /* 0x000000aa5488723c */ /* 0x000fe20000041888 */
[----:B------:R-:W-:Y:S01]  /*c9e0*/  FFMA.FTZ R71, R34, UR5, R71 ;  /* 0x0000000522477c23 */ /* 0x000fe20008010047 */
[----:B------:R-:W-:-:S02]  /*c9f0*/  UIADD3 UR4, UR22, -0x1, URZ ;  /* 0xffffffff16047890 */ /* 0x000fc4000fffe03f */
[C---:B------:R-:W-:Y:S02]  /*ca00*/  VIADDMNMX R0, R2.reuse, R0, UR24, PT ;  /* 0x0000001802007e46 */ /* 0x040fe4000b800100 */
[C---:B------:R-:W-:Y:S01]  /*ca10*/  HMMA.16816.F32.BF16 R124, R84.reuse, R160, R124 ;  /* 0x000000a0547c723c */ /* 0x040fe2000004187c */
[----:B------:R-:W-:Y:S01]  /*ca20*/  VIMNMX R2, R2, UR24, PT ;  /* 0x0000001802027c48 */ /* 0x000fe2000bfe0100 */
[----:B------:R-:W-:Y:S01]  /*ca30*/  USHF.L.U32 UR4, UR4, 0x8, URZ ;  /* 0x0000000804047899 */ /* 0x000fe2000800063f */
[C---:B------:R-:W-:Y:S02]  /*ca40*/  ISETP.GE.AND P6, PT, R33.reuse, R0, PT ;  /* 0x000000002100720c */ /* 0x040fe40003fc6270 */
[----:B------:R-:W-:Y:S01]  /*ca50*/  ISETP.GE.AND P0, PT, R33, R2, PT ;  /* 0x000000022100720c */ /* 0x000fe20003f06270 */
[C---:B------:R-:W-:Y:S06]  /*ca60*/  HMMA.16816.F32.BF16 R120, R84.reuse, R162, R120 ;  /* 0x000000a25478723c */ /* 0x040fec0000041878 */
[C---:B------:R-:W-:Y:S06]  /*ca70*/  HMMA.16816.F32.BF16 R116, R84.reuse, R156, R116 ;  /* 0x0000009c5474723c */ /* 0x040fec0000041874 */
[----:B------:R-:W-:Y:S01]  /*ca80*/  HMMA.16816.F32.BF16 R112, R84, R158, R112 ;  /* 0x0000009e5470723c */ /* 0x000fe20000041870 */
[----:B------:R-:W-:-:S05]  /*ca90*/  FSEL R156, R71, -INF , !P6 ;  /* 0xff800000479c7808 */ /* 0x000fca0007000000 */
[C---:B------:R-:W-:Y:S06]  /*caa0*/  HMMA.16816.F32.BF16 R96, R84.reuse, R154, R96 ;  /* 0x0000009a5460723c */ /* 0x040fec0000041860 */
[C---:B------:R-:W-:Y:S06]  /*cab0*/  HMMA.16816.F32.BF16 R80, R84.reuse, R90, R80 ;  /* 0x0000005a5450723c */ /* 0x040fec0000041850 */
[C---:B---3--:R-:W-:Y:S06]  /*cac0*/  HMMA.16816.F32.BF16 R76, R84.reuse, R164, R76 ;  /* 0x000000a4544c723c */ /* 0x048fec000004184c */
[----:B------:R-:W-:Y:S07]  /*cad0*/  HMMA.16816.F32.BF16 R72, R84, R166, R72 ;  /* 0x000000a65448723c */ /* 0x000fee0000041848 */
[----:B------:R-:W-:Y:S01]  /*cae0*/  I2FP.F32.S32 R84, R33 ;  /* 0x0000002100547245 */ /* 0x000fe20000201400 */
[----:B------:R-:W-:-:S04]  /*caf0*/  VIADD R85, R3, 0x9 ;  /* 0x0000000903557836 */ /* 0x000fc80000000000 */
[----:B------:R-:W-:Y:S01]  /*cb00*/  FFMA.FTZ R35, R84, UR5, R69 ;  /* 0x0000000554237c23 */ /* 0x000fe20008010045 */
[C---:B------:R-:W-:Y:S01]  /*cb10*/  VIADD R69, R3.reuse, 0x8 ;  /* 0x0000000803457836 */ /* 0x040fe20000000000 */
[----:B------:R-:W-:Y:S01]  /*cb20*/  I2FP.F32.S32 R33, R85 ;  /* 0x0000005500217245 */ /* 0x000fe20000201400 */
[----:B------:R-:W-:Y:S01]  /*cb30*/  VIADD R84, R3, 0x10 ;  /* 0x0000001003547836 */ /* 0x000fe20000000000 */
[----:B------:R-:W-:Y:S02]  /*cb40*/  ISETP.GE.AND P5, PT, R85, R2, PT ;  /* 0x000000025500720c */ /* 0x000fe40003fa6270 */
[-C--:B------:R-:W-:Y:S01]  /*cb50*/  I2FP.F32.S32 R34, R69.reuse ;  /* 0x0000004500227245 */ /* 0x080fe20000201400 */
[----:B------:R-:W-:Y:S01]  /*cb60*/  FFMA.FTZ R67, R33, UR5, R67 ;  /* 0x0000000521437c23 */ /* 0x000fe20008010043 */
[----:B------:R-:W-:Y:S02]  /*cb70*/  I2FP.F32.S32 R165, R69 ;  /* 0x0000004500a57245 */ /* 0x000fe40000201400 */
[----:B------:R-:W-:Y:S01]  /*cb80*/  I2FP.F32.S32 R33, R84 ;  /* 0x0000005400217245 */ /* 0x000fe20000201400 */
[----:B------:R-:W-:Y:S01]  /*cb90*/  FFMA.FTZ R34, R34, UR5, R64 ;  /* 0x0000000522227c23 */ /* 0x000fe20008010040 */
[----:B------:R-:W-:Y:S01]  /*cba0*/  I2FP.F32.S32 R64, R85 ;  /* 0x0000005500407245 */ /* 0x000fe20000201400 */
[----:B------:R-:W-:Y:S01]  /*cbb0*/  FFMA.FTZ R165, R165, UR5, R66 ;  /* 0x00000005a5a57c23 */ /* 0x000fe20008010042 */
[----:B------:R-:W-:Y:S01]  /*cbc0*/  VIADD R66, R3, 0x11 ;  /* 0x0000001103427836 */ /* 0x000fe20000000000 */
[----:B------:R-:W-:Y:S01]  /*cbd0*/  BAR.SYNC.DEFER_BLOCKING 0x0 ;  /* 0x0000000000007b1d */ /* 0x000fe20000010000 */
[----:B------:R-:W-:Y:S01]  /*cbe0*/  ISETP.GE.AND P3, PT, R69, R2, PT ;  /* 0x000000024500720c */ /* 0x000fe20003f66270 */
[----:B------:R-:W-:Y:S01]  /*cbf0*/  FFMA.FTZ R33, R33, UR5, R60 ;  /* 0x0000000521217c23 */ /* 0x000fe2000801003c */
[----:B------:R-:W-:Y:S01]  /*cc00*/  ISETP.GE.AND P1, PT, R69, R0, PT ;  /* 0x000000004500720c */ /* 0x000fe20003f26270 */
[----:B------:R-:W-:Y:S01]  /*cc10*/  FFMA.FTZ R69, R64, UR5, R65 ;  /* 0x0000000540457c23 */ /* 0x000fe20008010041 */
[----:B------:R-:W-:Y:S01]  /*cc20*/  I2FP.F32.S32 R64, R84 ;  /* 0x0000005400407245 */ /* 0x000fe20000201400 */
[----:B------:R-:W-:Y:S01]  /*cc30*/  VIADD R60, R3, 0x18 ;  /* 0x00000018033c7836 */ /* 0x000fe20000000000 */
[----:B------:R-:W-:-:S02]  /*cc40*/  I2FP.F32.S32 R65, R66 ;  /* 0x0000004200417245 */ /* 0x000fc40000201400 */
[----:B------:R-:W-:Y:S01]  /*cc50*/  I2FP.F32.S32 R194, R66 ;  /* 0x0000004200c27245 */ /* 0x000fe20000201400 */
[----:B------:R-:W-:Y:S01]  /*cc60*/  FFMA.FTZ R62, R64, UR5, R62 ;  /* 0x00000005403e7c23 */ /* 0x000fe2000801003e */
[----:B------:R-:W-:Y:S01]  /*cc70*/  FSEL R64, R35, -INF , !P0 ;  /* 0xff80000023407808 */ /* 0x000fe20004000000 */
[----:B------:R-:W-:Y:S01]  /*cc80*/  FFMA.FTZ R65, R65, UR5, R61 ;  /* 0x0000000541417c23 */ /* 0x000fe2000801003d */
[----:B------:R-:W-:Y:S01]  /*cc90*/  I2FP.F32.S32 R61, R60 ;  /* 0x0000003c003d7245 */ /* 0x000fe20000201400 */
[----:B------:R-:W-:Y:S01]  /*cca0*/  VIADD R35, R3, 0x19 ;  /* 0x0000001903237836 */ /* 0x000fe20000000000 */
[----:B------:R-:W-:Y:S01]  /*ccb0*/  ISETP.GE.AND P4, PT, R84, R2, PT ;  /* 0x000000025400720c */ /* 0x000fe20003f86270 */
[----:B------:R-:W-:Y:S01]  /*ccc0*/  FFMA.FTZ R194, R194, UR5, R63 ;  /* 0x00000005c2c27c23 */ /* 0x000fe2000801003f */
[----:B------:R-:W-:Y:S01]  /*ccd0*/  ISETP.GE.AND P0, PT, R84, R0, PT ;  /* 0x000000005400720c */ /* 0x000fe20003f06270 */
[----:B------:R-:W-:Y:S01]  /*cce0*/  FFMA.FTZ R58, R61, UR5, R58 ;  /* 0x000000053d3a7c23 */ /* 0x000fe2000801003a */
[----:B------:R-:W-:-:S02]  /*ccf0*/  I2FP.F32.S32 R84, R60 ;  /* 0x0000003c00547245 */ /* 0x000fc40000201400 */
[----:B------:R-:W-:Y:S01]  /*cd00*/  FSEL R63, R34, -INF , !P3 ;  /* 0xff800000223f7808 */ /* 0x000fe20005800000 */
[----:B------:R-:W-:Y:S01]  /*cd10*/  VIADD R34, R3, 0x20 ;  /* 0x0000002003227836 */ /* 0x000fe20000000000 */
        /* <DEDUP_REMOVED lines=8> */
[C---:B------:R-:W-:Y:S02]  /*cda0*/  ISETP.GE.AND P1, PT, R60.reuse, R2, PT ;  /* 0x000000023c00720c */ /* 0x040fe40003f26270 */
[-C--:B------:R-:W-:Y:S01]  /*cdb0*/  ISETP.GE.AND P5, PT, R60, R0.reuse, PT ;  /* 0x000000003c00720c */ /* 0x080fe20003fa6270 */
[----:B------:R-:W-:Y:S01]  /*cdc0*/  FFMA.FTZ R60, R71, UR5, R57 ;  /* 0x00000005473c7c23 */ /* 0x000fe20008010039 */
[----:B------:R-:W-:Y:S01]  /*cdd0*/  FSEL R57, R33, -INF , !P4 ;  /* 0xff80000021397808 */ /* 0x000fe20006000000 */
[----:B------:R-:W-:Y:S01]  /*cde0*/  VIADD R33, R3, 0x21 ;  /* 0x0000002103217836 */ /* 0x000fe20000000000 */
[----:B------:R-:W-:Y:S02]  /*cdf0*/  ISETP.GE.AND P2, PT, R85, R0, PT ;  /* 0x000000005500720c */ /* 0x000fe40003f46270 */
[----:B------:R-:W-:-:S02]  /*ce00*/  I2FP.F32.S32 R61, R34 ;  /* 0x00000022003d7245 */ /* 0x000fc40000201400 */
[----:B------:R-:W-:Y:S02]  /*ce10*/  FSEL R190, R67, -INF , !P2 ;  /* 0xff80000043be7808 */ /* 0x000fe40005000000 */
[----:B------:R-:W-:Y:S01]  /*ce20*/  ISETP.GE.AND P2, PT, R35, R2, PT ;  /* 0x000000022300720c */ /* 0x000fe20003f46270 */
[----:B------:R-:W-:Y:S01]  /*ce30*/  FFMA.FTZ R54, R61, UR5, R54 ;  /* 0x000000053d367c23 */ /* 0x000fe20008010036 */
[----:B------:R-:W-:Y:S01]  /*ce40*/  ISETP.GE.AND P4, PT, R35, R0, PT ;  /* 0x000000002300720c */ /* 0x000fe20003f86270 */
[----:B------:R-:W-:Y:S01]  /*ce50*/  VIADD R61, R3, 0x28 ;  /* 0x00000028033d7836 */ /* 0x000fe20000000000 */
[-C--:B------:R-:W-:Y:S02]  /*ce60*/  I2FP.F32.S32 R67, R33.reuse ;  /* 0x0000002100437245 */ /* 0x080fe40000201400 */
        /* <DEDUP_REMOVED lines=8> */
[----:B------:R-:W-:Y:S01]  /*cef0*/  VIADD R34, R3, 0x29 ;  /* 0x0000002903227836 */ /* 0x000fe20000000000 */
[-C--:B------:R-:W-:Y:S01]  /*cf00*/  I2FP.F32.S32 R67, R61.reuse ;  /* 0x0000003d00437245 */ /* 0x080fe20000201400 */
[----:B------:R-:W-:Y:S01]  /*cf10*/  FFMA.FTZ R52, R69, UR5, R52 ;  /* 0x0000000545347c23 */ /* 0x000fe20008010034 */
[----:B------:R-:W-:Y:S02]  /*cf20*/  I2FP.F32.S32 R35, R61 ;  /* 0x0000003d00237245 */ /* 0x000fe40000201400 */
[----:B------:R-:W-:Y:S01]  /*cf30*/  FSEL R194, R194, -INF , !P3 ;  /* 0xff800000c2c27808 */ /* 0x000fe20005800000 */
[----:B------:R-:W-:Y:S01]  /*cf40*/  FFMA.FTZ R67, R67, UR5, R48 ;  /* 0x0000000543437c23 */ /* 0x000fe20008010030 */
[----:B------:R-:W-:-:S02]  /*cf50*/  FSEL R66, R66, -INF , !P1 ;  /* 0xff80000042427808 */ /* 0x000fc40004800000 */
[----:B------:R-:W-:Y:S02]  /*cf60*/  I2FP.F32.S32 R69, R34 ;  /* 0x0000002200457245 */ /* 0x000fe40000201400 */
[C---:B------:R-:W-:Y:S02]  /*cf70*/  ISETP.GE.AND P3, PT, R33.reuse, R2, PT ;  /* 0x000000022100720c */ /* 0x040fe40003f66270 */
[----:B------:R-:W-:Y:S01]  /*cf80*/  ISETP.GE.AND P1, PT, R33, R0, PT ;  /* 0x000000002100720c */ /* 0x000fe20003f26270 */
[----:B------:R-:W-:Y:S01]  /*cf90*/  FFMA.FTZ R33, R35, UR5, R50 ;  /* 0x0000000523217c23 */ /* 0x000fe20008010032 */
[----:B------:R-:W-:Y:S01]  /*cfa0*/  I2FP.F32.S32 R48, R34 ;  /* 0x0000002200307245 */ /* 0x000fe20000201400 */
[----:B------:R-:W-:Y:S02]  /*cfb0*/  VIADD R35, R3, 0x30 ;  /* 0x0000003003237836 */ /* 0x000fe40000000000 */
[----:B------:R-:W-:Y:S01]  /*cfc0*/  FFMA.FTZ R69, R69, UR5, R49 ;  /* 0x0000000545457c23 */ /* 0x000fe20008010031 */
[----:B------:R-:W-:-:S02]  /*cfd0*/  FSEL R189, R59, -INF , !P4 ;  /* 0xff8000003bbd7808 */ /* 0x000fc40006000000 */
[----:B------:R-:W-:Y:S01]  /*cfe0*/  FSEL R49, R52, -INF , !P0 ;  /* 0xff80000034317808 */ /* 0x000fe20004000000 */
[----:B------:R-:W-:Y:S01]  /*cff0*/  FFMA.FTZ R48, R48, UR5, R51 ;  /* 0x0000000530307c23 */ /* 0x000fe20008010033 */
[C---:B------:R-:W-:Y:S02]  /*d000*/  ISETP.GE.AND P4, PT, R34.reuse, R2, PT ;  /* 0x000000022200720c */ /* 0x040fe40003f86270 */
[----:B------:R-:W-:Y:S01]  /*d010*/  ISETP.GE.AND P0, PT, R34, R0, PT ;  /* 0x000000002200720c */ /* 0x000fe20003f06270 */
[----:B------:R-:W-:Y:S01]  /*d020*/  VIADD R34, R3, 0x31 ;  /* 0x0000003103227836 */ /* 0x000fe20000000000 */
        /* <DEDUP_REMOVED lines=8> */
[----:B------:R-:W-:Y:S01]  /*d0b0*/  I2FP.F32.S32 R58, R34 ;  /* 0x00000022003a7245 */ /* 0x000fe20000201400 */
[----:B------:R-:W-:Y:S01]  /*d0c0*/  FFMA.FTZ R53, R59, UR5, R45 ;  /* 0x000000053b357c23 */ /* 0x000fe2000801002d */
[----:B------:R-:W-:Y:S01]  /*d0d0*/  FSEL R188, R54, -INF , !P6 ;  /* 0xff80000036bc7808 */ /* 0x000fe20007000000 */
[----:B------:R-:W-:Y:S01]  /*d0e0*/  VIADD R54, R3, 0x39 ;  /* 0x0000003903367836 */ /* 0x000fe20000000000 */
[----:B------:R-:W-:-:S02]  /*d0f0*/  I2FP.F32.S32 R45, R46 ;  /* 0x0000002e002d7245 */ /* 0x000fc40000201400 */
[C---:B------:R-:W-:Y:S02]  /*d100*/  ISETP.GE.AND P6, PT, R35.reuse, R2, PT ;  /* 0x000000022300720c */ /* 0x040fe40003fc6270 */
[----:B------:R-:W-:Y:S01]  /*d110*/  ISETP.GE.AND P3, PT, R35, R0, PT ;  /* 0x000000002300720c */ /* 0x000fe20003f66270 */
[----:B------:R-:W-:Y:S01]  /*d120*/  FFMA.FTZ R35, R58, UR5, R47 ;  /* 0x000000053a237c23 */ /* 0x000fe2000801002f */
[----:B------:R-:W-:Y:S01]  /*d130*/  ISETP.GE.AND P5, PT, R61, R2, PT ;  /* 0x000000023d00720c */ /* 0x000fe20003fa6270 */
[----:B------:R-:W-:Y:S01]  /*d140*/  FFMA.FTZ R45, R45, UR5, R40 ;  /* 0x000000052d2d7c23 */ /* 0x000fe20008010028 */
[----:B------:R-:W-:Y:S02]  /*d150*/  I2FP.F32.S32 R47, R46 ;  /* 0x0000002e002f7245 */ /* 0x000fe40000201400 */
[----:B------:R-:W-:Y:S02]  /*d160*/  FSEL R50, R60, -INF , !P2 ;  /* 0xff8000003c327808 */ /* 0x000fe40005000000 */
[----:B------:R-:W-:-:S02]  /*d170*/  ISETP.GE.AND P2, PT, R61, R0, PT ;  /* 0x000000003d00720c */ /* 0x000fc40003f46270 */
[----:B------:R-:W-:Y:S02]  /*d180*/  FSEL R187, R55, -INF , !P1 ;  /* 0xff80000037bb7808 */ /* 0x000fe40004800000 */
[----:B------:R-:W-:Y:S02]  /*d190*/  FSEL R67, R67, -INF , !P5 ;  /* 0xff80000043437808 */ /* 0x000fe40006800000 */
[----:B------:R-:W-:Y:S02]  /*d1a0*/  I2FP.F32.S32 R40, R54 ;  /* 0x0000003600287245 */ /* 0x000fe40000201400 */
[C---:B------:R-:W-:Y:S02]  /*d1b0*/  ISETP.GE.AND P1, PT, R34.reuse, R2, PT ;  /* 0x000000022200720c */ /* 0x040fe40003f26270 */
[----:B------:R-:W-:Y:S01]  /*d1c0*/  ISETP.GE.AND P5, PT, R34, R0, PT ;  /* 0x000000002200720c */ /* 0x000fe20003fa6270 */
[----:B------:R-:W-:Y:S01]  /*d1d0*/  FFMA.FTZ R34, R47, UR5, R42 ;  /* 0x000000052f227c23 */ /* 0x000fe2000801002a */
[----:B------:R-:W-:Y:S01]  /*d1e0*/  I2FP.F32.S32 R55, R54 ;  /* 0x0000003600377245 */ /* 0x000fe20000201400 */
[----:B------:R-:W-:Y:S01]  /*d1f0*/  VIADD R47, R3, 0x40 ;  /* 0x00000040032f7836 */ /* 0x000fe20000000000 */
[----:B------:R-:W-:Y:S01]  /*d200*/  FSEL R42, R33, -INF , !P2 ;  /* 0xff800000212a7808 */ /* 0x000fe20005000000 */
[----:B------:R-:W-:Y:S01]  /*d210*/  FFMA.FTZ R33, R40, UR5, R43 ;  /* 0x0000000528217c23 */ /* 0x000fe2000801002b */
[----:B------:R-:W-:Y:S01]  /*d220*/  FSEL R69, R69, -INF , !P4 ;  /* 0xff80000045457808 */ /* 0x000fe20006000000 */
[----:B------:R-:W-:Y:S01]  /*d230*/  VIADD R43, R3, 0x41 ;  /* 0x00000041032b7836 */ /* 0x000fe20000000000 */
[----:B------:R-:W-:-:S02]  /*d240*/  ISETP.GE.AND P2, PT, R46, R2, PT ;  /* 0x000000022e00720c */ /* 0x000fc40003f46270 */
[----:B------:R-:W-:Y:S01]  /*d250*/  ISETP.GE.AND P4, PT, R46, R0, PT ;  /* 0x000000002e00720c */ /* 0x000fe20003f86270 */
[----:B------:R-:W-:Y:S01]  /*d260*/  FFMA.FTZ R46, R55, UR5, R41 ;  /* 0x00000005372e7c23 */ /* 0x000fe20008010029 */
[-C--:B------:R-:W-:Y:S02]  /*d270*/  I2FP.F32.S32 R55, R47.reuse ;  /* 0x0000002f00377245 */ /* 0x080fe40000201400 */
[----:B------:R-:W-:Y:S02]  /*d280*/  I2FP.F32.S32 R186, R47 ;  /* 0x0000002f00ba7245 */ /* 0x000fe40000201400 */
[----:B------:R-:W-:Y:S01]  /*d290*/  FSEL R40, R48, -INF , !P0 ;  /* 0xff80000030287808 */ /* 0x000fe20004000000 */
[----:B------:R-:W-:Y:S01]  /*d2a0*/  VIADD R48, R3, 0x48 ;  /* 0x0000004803307836 */ /* 0x000fe20000000000 */
[----:B------:R-:W-:Y:S01]  /*d2b0*/  FSEL R41, R44, -INF , !P6 ;  /* 0xff8000002c297808 */ /* 0x000fe20007000000 */
[----:B------:R-:W-:Y:S01]  /*d2c0*/  FFMA.FTZ R44, R55, UR5, R36 ;  /* 0x00000005372c7c23 */ /* 0x000fe20008010024 */
[----:B------:R-:W-:Y:S01]  /*d2d0*/  ISETP.GE.AND P0, PT, R54, R2, PT ;  /* 0x000000023600720c */ /* 0x000fe20003f06270 */
[----:B------:R-:W-:Y:S01]  /*d2e0*/  FFMA.FTZ R186, R186, UR5, R38 ;  /* 0x00000005baba7c23 */ /* 0x000fe20008010026 */
[----:B------:R-:W-:-:S02]  /*d2f0*/  ISETP.GE.AND P6, PT, R54, R0, PT ;  /* 0x000000003600720c */ /* 0x000fc40003fc6270 */
[-C--:B------:R-:W-:Y:S02]  /*d300*/  I2FP.F32.S32 R54, R43.reuse ;  /* 0x0000002b00367245 */ /* 0x080fe40000201400 */
[----:B------:R-:W-:Y:S02]  /*d310*/  I2FP.F32.S32 R185, R43 ;  /* 0x0000002b00b97245 */ /* 0x000fe40000201400 */
[----:B------:R-:W-:Y:S02]  /*d320*/  FSEL R36, R52, -INF , !P3 ;  /* 0xff80000034247808 */ /* 0x000fe40005800000 */
[----:B------:R-:W-:Y:S01]  /*d330*/  FSEL R38, R53, -INF , !P1 ;  /* 0xff80000035267808 */ /* 0x000fe20004800000 */
[----:B------:R-:W-:Y:S01]  /*d340*/  FFMA.FTZ R185, R185, UR5, R39 ;  /* 0x00000005b9b97c23 */ /* 0x000fe20008010027 */
[C---:B------:R-:W-:Y:S02]  /*d350*/  ISETP.GE.AND P3, PT, R47.reuse, R2, PT ;  /* 0x000000022f00720c */ /* 0x040fe40003f66270 */
[----:B------:R-:W-:Y:S01]  /*d360*/  ISETP.GE.AND P1, PT, R47, R0, PT ;  /* 0x000000002f00720c */ /* 0x000fe20003f26270 */
[----:B------:R-:W-:Y:S01]  /*d370*/  FFMA.FTZ R47, R54, UR5, R37 ;  /* 0x00000005362f7c23 */ /* 0x000fe20008010025 */
[----:B------:R-:W-:-:S02]  /*d380*/  I2FP.F32.S32 R39, R48 ;  /* 0x0000003000277245 */ /* 0x000fc40000201400 */
[----:B------:R-:W-:Y:S01]  /*d390*/  FSEL R37, R45, -INF , !P2 ;  /* 0xff8000002d257808 */ /* 0x000fe20005000000 */
[----:B------:R-:W-:Y:S01]  /*d3a0*/  VIADD R45, R3, 0x49 ;  /* 0x00000049032d7836 */ /* 0x000fe20000000000 */
[----:B------:R-:W-:Y:S02]  /*d3b0*/  FSEL R35, R35, -INF , !P5 ;  /* 0xff80000023237808 */ /* 0x000fe40006800000 */
[C---:B------:R-:W-:Y:S02]  /*d3c0*/  ISETP.GE.AND P5, PT, R43.reuse, R2, PT ;  /* 0x000000022b00720c */ /* 0x040fe40003fa6270 */
[----:B------:R-:W-:Y:S01]  /*d3d0*/  ISETP.GE.AND P2, PT, R43, R0, PT ;  /* 0x000000002b00720c */ /* 0x000fe20003f46270 */
[----:B------:R-:W-:Y:S01]  /*d3e0*/  FFMA.FTZ R43, R39, UR5, R28 ;  /* 0x00000005272b7c23 */ /* 0x000fe2000801001c */
[----:B------:R-:W-:Y:S02]  /*d3f0*/  I2FP.F32.S32 R184, R48 ;  /* 0x0000003000b87245 */ /* 0x000fe40000201400 */
[----:B------:R-:W-:-:S02]  /*d400*/  I2FP.F32.S32 R39, R45 ;  /* 0x0000002d00277245 */ /* 0x000fc40000201400 */
[----:B------:R-:W-:Y:S01]  /*d410*/  FSEL R33, R33, -INF , !P6 ;  /* 0xff80000021217808 */ /* 0x000fe20007000000 */
[----:B------:R-:W-:Y:S01]  /*d420*/  FFMA.FTZ R184, R184, UR5, R30 ;  /* 0x00000005b8b87c23 */ /* 0x000fe2000801001e */
[----:B------:R-:W-:Y:S02]  /*d430*/  VIADD R30, R3, 0x50 ;  /* 0x00000050031e7836 */ /* 0x000fe40000000000 */
[----:B------:R-:W-:Y:S01]  /*d440*/  FFMA.FTZ R39, R39, UR5, R29 ;  /* 0x0000000527277c23 */ /* 0x000fe2000801001d */
[----:B------:R-:W-:Y:S02]  /*d450*/  FSEL R29, R44, -INF , !P3 ;  /* 0xff8000002c1d7808 */ /* 0x000fe40005800000 */
[----:B------:R-:W-:Y:S02]  /*d460*/  I2FP.F32.S32 R52, R45 ;  /* 0x0000002d00347245 */ /* 0x000fe40000201400 */
[C---:B------:R-:W-:Y:S02]  /*d470*/  ISETP.GE.AND P6, PT, R45.reuse, R2, PT ;  /* 0x000000022d00720c */ /* 0x040fe40003fc6270 */
[----:B------:R-:W-:Y:S01]  /*d480*/  ISETP.GE.AND P3, PT, R45, R0, PT ;  /* 0x000000002d00720c */ /* 0x000fe20003f66270 */
[----:B------:R-:W-:Y:S01]  /*d490*/  VIADD R45, R3, 0x51 ;  /* 0x00000051032d7836 */ /* 0x000fe20000000000 */
[----:B------:R-:W-:Y:S01]  /*d4a0*/  FSEL R28, R46, -INF , !P0 ;  /* 0xff8000002e1c7808 */ /* 0x000fe20004000000 */
[----:B------:R-:W-:Y:S01]  /*d4b0*/  FFMA.FTZ R31, R52, UR5, R31 ;  /* 0x00000005341f7c23 */ /* 0x000fe2000801001f */
[----:B------:R-:W-:-:S02]  /*d4c0*/  I2FP.F32.S32 R46, R30 ;  /* 0x0000001e002e7245 */ /* 0x000fc40000201400 */
[----:B------:R-:W-:Y:S02]  /*d4d0*/  FSEL R34, R34, -INF , !P4 ;  /* 0xff80000022227808 */ /* 0x000fe40006000000 */
[----:B------:R-:W-:Y:S01]  /*d4e0*/  ISETP.GE.AND P4, PT, R48, R2, PT ;  /* 0x000000023000720c */ /* 0x000fe20003f86270 */
[----:B------:R-:W-:Y:S01]  /*d4f0*/  FFMA.FTZ R44, R46, UR5, R24 ;  /* 0x000000052e2c7c23 */ /* 0x000fe20008010018 */
[----:B------:R-:W-:Y:S01]  /*d500*/  ISETP.GE.AND P0, PT, R48, R0, PT ;  /* 0x000000003000720c */ /* 0x000fe20003f06270 */
[----:B------:R-:W-:Y:S01]  /*d510*/  VIADD R46, R3, 0x58 ;  /* 0x00000058032e7836 */ /* 0x000fe20000000000 */
[----:B------:R-:W-:Y:S02]  /*d520*/  I2FP.F32.S32 R182, R30 ;  /* 0x0000001e00b67245 */ /* 0x000fe40000201400 */
[----:B------:R-:W-:Y:S02]  /*d530*/  I2FP.F32.S32 R48, R45 ;  /* 0x0000002d00307245 */ /* 0x000fe40000201400 */
[----:B------:R-:W-:Y:S01]  /*d540*/  FSEL R186, R186, -INF , !P1 ;  /* 0xff800000baba7808 */ /* 0x000fe20004800000 */
[----:B------:R-:W-:Y:S01]  /*d550*/  FFMA.FTZ R182, R182, UR5, R26 ;  /* 0x00000005b6b67c23 */ /* 0x000fe2000801001a */
[----:B------:R-:W-:-:S02]  /*d560*/  FSEL R24, R47, -INF , !P5 ;  /* 0xff8000002f187808 */ /* 0x000fc40006800000 */
[C---:B------:R-:W-:Y:S02]  /*d570*/  ISETP.GE.AND P1, PT, R30.reuse, R2, PT ;  /* 0x000000021e00720c */ /* 0x040fe40003f26270 */
[----:B------:R-:W-:Y:S01]  /*d580*/  ISETP.GE.AND P5, PT, R30, R0, PT ;  /* 0x000000001e00720c */ /* 0x000fe20003fa6270 */
[----:B------:R-:W-:Y:S01]  /*d590*/  FFMA.FTZ R30, R48, UR5, R25 ;  /* 0x00000005301e7c23 */ /* 0x000fe20008010019 */
[----:B------:R-:W-:Y:S02]  /*d5a0*/  I2FP.F32.S32 R26, R45 ;  /* 0x0000002d001a7245 */ /* 0x000fe40000201400 */
[----:B------:R-:W-:Y:S02]  /*d5b0*/  FSEL R185, R185, -INF , !P2 ;  /* 0xff800000b9b97808 */ /* 0x000fe40005000000 */
[----:B------:R-:W-:Y:S01]  /*d5c0*/  FSEL R25, R43, -INF , !P4 ;  /* 0xff8000002b197808 */ /* 0x000fe20006000000 */
[----:B------:R-:W-:Y:S01]  /*d5d0*/  FFMA.FTZ R27, R26, UR5, R27 ;  /* 0x000000051a1b7c23 */ /* 0x000fe2000801001b */
[----:B------:R-:W-:Y:S01]  /*d5e0*/  ISETP.GE.AND P2, PT, R45, R2, PT ;  /* 0x000000022d00720c */ /* 0x000fe20003f46270 */
[----:B------:R-:W-:Y:S01]  /*d5f0*/  VIADD R43, R3, 0x60 ;  /* 0x00000060032b7836 */ /* 0x000fe20000000000 */
[----:B------:R-:W-:Y:S01]  /*d600*/  ISETP.GE.AND P4, PT, R45, R0, PT ;  /* 0x000000002d00720c */ /* 0x000fe20003f86270 */
[----:B------:R-:W-:Y:S01]  /*d610*/  VIADD R45, R3, 0x59 ;  /* 0x00000059032d7836 */ /* 0x000fe20000000000 */
[----:B------:R-:W-:-:S02]  /*d620*/  I2FP.F32.S32 R155, R46 ;  /* 0x0000002e009b7245 */ /* 0x000fc40000201400 */
[----:B------:R-:W-:Y:S02]  /*d630*/  I2FP.F32.S32 R26, R46 ;  /* 0x0000002e001a7245 */ /* 0x000fe40000201400 */
[-C--:B------:R-:W-:Y:S01]  /*d640*/  I2FP.F32.S32 R180, R45.reuse ;  /* 0x0000002d00b47245 */ /* 0x080fe20000201400 */
[----:B------:R-:W-:Y:S01]  /*d650*/  FFMA.FTZ R155, R155, UR5, R22 ;  /* 0x000000059b9b7c23 */ /* 0x000fe20008010016 */
[----:B------:R-:W-:Y:S01]  /*d660*/  I2FP.F32.S32 R22, R45 ;  /* 0x0000002d00167245 */ /* 0x000fe20000201400 */
[----:B------:R-:W-:Y:S01]  /*d670*/  FFMA.FTZ R26, R26, UR5, R20 ;  /* 0x000000051a1a7c23 */ /* 0x000fe20008010014 */
[----:B------:R-:W-:Y:S01]  /*d680*/  FSEL R183, R31, -INF , !P3 ;  /* 0xff8000001fb77808 */ /* 0x000fe20005800000 */
[----:B------:R-:W-:Y:S01]  /*d690*/  VIADD R31, R3, 0x61 ;  /* 0x00000061031f7836 */ /* 0x000fe20000000000 */
[----:B------:R-:W-:Y:S01]  /*d6a0*/  FSEL R20, R39, -INF , !P6 ;  /* 0xff80000027147808 */ /* 0x000fe20007000000 */
[----:B------:R-:W-:Y:S01]  /*d6b0*/  FFMA.FTZ R180, R180, UR5, R23 ;  /* 0x00000005b4b47c23 */ /* 0x000fe20008010017 */
[----:B------:R-:W-:Y:S01]  /*d6c0*/  FFMA.FTZ R39, R22, UR5, R21 ;  /* 0x0000000516277c23 */ /* 0x000fe20008010015 */
[----:B------:R-:W-:-:S02]  /*d6d0*/  I2FP.F32.S32 R23, R43 ;  /* 0x0000002b00177245 */ /* 0x000fc40000201400 */
[----:B------:R-:W-:Y:S02]  /*d6e0*/  I2FP.F32.S32 R22, R43 ;  /* 0x0000002b00167245 */ /* 0x000fe40000201400 */
[----:B------:R-:W-:Y:S01]  /*d6f0*/  FSEL R21, R44, -INF , !P1 ;  /* 0xff8000002c157808 */ /* 0x000fe20004800000 */
[----:B------:R-:W-:Y:S01]  /*d700*/  FFMA.FTZ R18, R23, UR5, R18 ;  /* 0x0000000517127c23 */ /* 0x000fe20008010012 */
[C---:B------:R-:W-:Y:S01]  /*d710*/  ISETP.GE.AND P3, PT, R45.reuse, R2, PT ;  /* 0x000000022d00720c */ /* 0x040fe20003f66270 */
[----:B------:R-:W-:Y:S01]  /*d720*/  FFMA.FTZ R22, R22, UR5, R16 ;  /* 0x0000000516167c23 */ /* 0x000fe20008010010 */
[----:B------:R-:W-:Y:S01]  /*d730*/  ISETP.GE.AND P1, PT, R45, R0, PT ;  /* 0x000000002d00720c */ /* 0x000fe20003f26270 */
[----:B------:R-:W-:Y:S01]  /*d740*/  VIADD R23, R3, 0x68 ;  /* 0x0000006803177836 */ /* 0x000fe20000000000 */
[----:B------:R-:W-:Y:S02]  /*d750*/  I2FP.F32.S32 R45, R31 ;  /* 0x0000001f002d7245 */ /* 0x000fe40000201400 */
[----:B------:R-:W-:-:S02]  /*d760*/  FSEL R184, R184, -INF , !P0 ;  /* 0xff800000b8b87808 */ /* 0x000fc40004000000 */
[-C--:B------:R-:W-:Y:S02]  /*d770*/  ISETP.GE.AND P0, PT, R46, R2.reuse, PT ;  /* 0x000000022e00720c */ /* 0x080fe40003f06270 */
[----:B------:R-:W-:Y:S01]  /*d780*/  FSEL R16, R30, -INF , !P2 ;  /* 0xff8000001e107808 */ /* 0x000fe20005000000 */
[----:B------:R-:W-:Y:S01]  /*d790*/  FFMA.FTZ R30, R45, UR5, R17 ;  /* 0x000000052d1e7c23 */ /* 0x000fe20008010011 */
[----:B------:R-:W-:Y:S01]  /*d7a0*/  FSEL R17, R26, -INF , !P0 ;  /* 0xff8000001a117808 */ /* 0x000fe20004000000 */
[----:B------:R-:W-:Y:S01]  /*d7b0*/  VIADD R26, R3, 0x69 ;  /* 0x00000069031a7836 */ /* 0x000fe20000000000 */
[----:B------:R-:W-:Y:S02]  /*d7c0*/  I2FP.F32.S32 R160, R23 ;  /* 0x0000001700a07245 */ /* 0x000fe40000201400 */
[----:B------:R-:W-:Y:S02]  /*d7d0*/  FSEL R182, R182, -INF , !P5 ;  /* 0xff800000b6b67808 */ /* 0x000fe40006800000 */
[C---:B------:R-:W-:Y:S01]  /*d7e0*/  ISETP.GE.AND P5, PT, R43.reuse, R2, PT ;  /* 0x000000022b00720c */ /* 0x040fe20003fa6270 */
[----:B------:R-:W-:Y:S01]  /*d7f0*/  FFMA.FTZ R160, R160, UR5, R14 ;  /* 0x00000005a0a07c23 */ /* 0x000fe2000801000e */
[----:B------:R-:W-:-:S02]  /*d800*/  ISETP.GE.AND P2, PT, R43, R0, PT ;  /* 0x000000002b00720c */ /* 0x000fc40003f46270 */
[----:B------:R-:W-:Y:S02]  /*d810*/  I2FP.F32.S32 R43, R23 ;  /* 0x00000017002b7245 */ /* 0x000fe40000201400 */
[----:B------:R-:W-:Y:S02]  /*d820*/  I2FP.F32.S32 R162, R26 ;  /* 0x0000001a00a27245 */ /* 0x000fe40000201400 */
[----:B------:R-:W-:Y:S02]  /*d830*/  ISETP.GE.AND P6, PT, R46, R0, PT ;  /* 0x000000002e00720c */ /* 0x000fe40003fc6270 */
[----:B------:R-:W-:Y:S01]  /*d840*/  FSEL R181, R27, -INF , !P4 ;  /* 0xff8000001bb57808 */ /* 0x000fe20006000000 */
[----:B------:R-:W-:Y:S01]  /*d850*/  FFMA.FTZ R27, R43, UR5, R12 ;  /* 0x000000052b1b7c23 */ /* 0x000fe2000801000c */
[----:B------:R-:W-:Y:S01]  /*d860*/  I2FP.F32.S32 R44, R31 ;  /* 0x0000001f002c7245 */ /* 0x000fe20000201400 */
[----:B------:R-:W-:Y:S01]  /*d870*/  FFMA.FTZ R162, R162, UR5, R15 ;  /* 0x00000005a2a27c23 */ /* 0x000fe2000801000f */
[C---:B------:R-:W-:Y:S01]  /*d880*/  ISETP.GE.AND P4, PT, R31.reuse, R2, PT ;  /* 0x000000021f00720c */ /* 0x040fe20003f86270 */
[----:B------:R-:W1:Y:S01]  /*d890*/  S2R R15, SR_TID.X ;  /* 0x00000000000f7919 */ /* 0x000e620000002100 */
[----:B------:R-:W-:Y:S01]  /*d8a0*/  ISETP.GE.AND P0, PT, R31, R0, PT ;  /* 0x000000001f00720c */ /* 0x000fe20003f06270 */
[----:B------:R-:W-:Y:S01]  /*d8b0*/  VIADD R31, R3, 0x70 ;  /* 0x00000070031f7836 */ /* 0x000fe20000000000 */
[----:B------:R-:W-:Y:S01]  /*d8c0*/  I2FP.F32.S32 R14, R26 ;  /* 0x0000001a000e7245 */ /* 0x000fe20000201400 */
[----:B------:R-:W-:Y:S01]  /*d8d0*/  FFMA.FTZ R19, R44, UR5, R19 ;  /* 0x000000052c137c23 */ /* 0x000fe20008010013 */
[----:B------:R-:W-:-:S02]  /*d8e0*/  FSEL R155, R155, -INF , !P6 ;  /* 0xff8000009b9b7808 */ /* 0x000fc40007000000 */
[----:B------:R-:W-:Y:S02]  /*d8f0*/  FSEL R12, R39, -INF , !P3 ;  /* 0xff800000270c7808 */ /* 0x000fe40005800000 */
[C---:B------:R-:W-:Y:S02]  /*d900*/  ISETP.GE.AND P6, PT, R23.reuse, R2, PT ;  /* 0x000000021700720c */ /* 0x040fe40003fc6270 */
[----:B------:R-:W-:Y:S01]  /*d910*/  ISETP.GE.AND P3, PT, R23, R0, PT ;  /* 0x000000001700720c */ /* 0x000fe20003f66270 */
[----:B------:R-:W-:Y:S01]  /*d920*/  FFMA.FTZ R23, R14, UR5, R13 ;  /* 0x000000050e177c23 */ /* 0x000fe2000801000d */
[-C--:B------:R-:W-:Y:S02]  /*d930*/  I2FP.F32.S32 R14, R31.reuse ;  /* 0x0000001f000e7245 */ /* 0x080fe40000201400 */
[----:B------:R-:W-:Y:S02]  /*d940*/  FSEL R13, R22, -INF , !P5 ;  /* 0xff800000160d7808 */ /* 0x000fe40006800000 */
[----:B------:R-:W-:Y:S01]  /*d950*/  I2FP.F32.S32 R164, R31 ;  /* 0x0000001f00a47245 */ /* 0x000fe20000201400 */
[----:B------:R-:W-:Y:S01]  /*d960*/  FFMA.FTZ R22, R14, UR5, R8 ;  /* 0x000000050e167c23 */ /* 0x000fe20008010008 */
[----:B------:R-:W-:Y:S01]  /*d970*/  VIADD R14, R3, 0x71 ;  /* 0x00000071030e7836 */ /* 0x000fe20000000000 */
[----:B------:R-:W-:-:S02]  /*d980*/  FSEL R180, R180, -INF , !P1 ;  /* 0xff800000b4b47808 */ /* 0x000fc40004800000 */
        /* <DEDUP_REMOVED lines=8> */
[----:B------:R-:W-:Y:S01]  /*da10*/  I2FP.F32.S32 R11, R26 ;  /* 0x0000001a000b7245 */ /* 0x000fe20000201400 */
[----:B------:R-:W-:Y:S01]  /*da20*/  FFMA.FTZ R18, R10, UR5, R9 ;  /* 0x000000050a127c23 */ /* 0x000fe20008010009 */
[----:B------:R-:W-:Y:S01]  /*da30*/  VIADD R10, R3, 0x79 ;  /* 0x00000079030a7836 */ /* 0x000fe20000000000 */
[----:B------:R-:W-:-:S02]  /*da40*/  FSEL R8, R30, -INF , !P4 ;  /* 0xff8000001e087808 */ /* 0x000fc40006000000 */
[----:B------:R-:W-:Y:S01]  /*da50*/  FFMA.FTZ R6, R11, UR5, R6 ;  /* 0x000000050b067c23 */ /* 0x000fe20008010006 */
[----:B------:R-:W-:Y:S01]  /*da60*/  FSEL R159, R19, -INF , !P0 ;  /* 0xff800000139f7808 */ /* 0x000fe20004000000 */
[----:B------:R-:W-:Y:S01]  /*da70*/  VIADD R19, R3, 0x80 ;  /* 0x0000008003137836 */ /* 0x000fe20000000000 */
[-C--:B------:R-:W-:Y:S02]  /*da80*/  I2FP.F32.S32 R11, R10.reuse ;  /* 0x0000000a000b7245 */ /* 0x080fe40000201400 */
[----:B------:R-:W-:Y:S02]  /*da90*/  I2FP.F32.S32 R177, R10 ;  /* 0x0000000a00b17245 */ /* 0x000fe40000201400 */
[----:B------:R-:W-:Y:S01]  /*daa0*/  ISETP.GE.AND P2, PT, R31, R2, PT ;  /* 0x000000021f00720c */ /* 0x000fe20003f46270 */
[----:B------:R-:W-:Y:S01]  /*dab0*/  FFMA.FTZ R11, R11, UR5, R5 ;  /* 0x000000050b0b7c23 */ /* 0x000fe20008010005 */
[----:B------:R-:W-:Y:S01]  /*dac0*/  I2FP.F32.S32 R30, R26 ;  /* 0x0000001a001e7245 */ /* 0x000fe20000201400 */
[----:B------:R-:W-:Y:S01]  /*dad0*/  FFMA.FTZ R177, R177, UR5, R7 ;  /* 0x00000005b1b17c23 */ /* 0x000fe20008010007 */
[----:B------:R-:W-:-:S02]  /*dae0*/  FSEL R9, R27, -INF , !P6 ;  /* 0xff8000001b097808 */ /* 0x000fc40007000000 */
[C---:B------:R-:W-:Y:S02]  /*daf0*/  ISETP.GE.AND P0, PT, R14.reuse, R2, PT ;  /* 0x000000020e00720c */ /* 0x040fe40003f06270 */
[-C--:B------:R-:W-:Y:S01]  /*db00*/  ISETP.GE.AND P6, PT, R14, R0.reuse, PT ;  /* 0x000000000e00720c */ /* 0x080fe20003fc6270 */
[----:B------:R-:W-:Y:S01]  /*db10*/  FFMA.FTZ R14, R30, UR5, R4 ;  /* 0x000000051e0e7c23 */ /* 0x000fe20008010004 */
[----:B------:R-:W-:Y:S01]  /*db20*/  FSEL R5, R22, -INF , !P2 ;  /* 0xff80000016057808 */ /* 0x000fe20005000000 */
[----:B-1----:R-:W-:Y:S01]  /*db30*/  IMAD.SHL.U32 R22, R15, 0x2, RZ ;  /* 0x000000020f167824 */ /* 0x002fe200078e00ff */
[-C--:B------:R-:W-:Y:S01]  /*db40*/  I2FP.F32.S32 R7, R19.reuse ;  /* 0x0000001300077245 */ /* 0x080fe20000201400 */
[----:B------:R-:W-:Y:S01]  /*db50*/  VIADD R15, R3, 0x81 ;  /* 0x00000081030f7836 */ /* 0x000fe20000000000 */
[----:B------:R-:W-:Y:S02]  /*db60*/  FSEL R4, R23, -INF , !P1 ;  /* 0xff80000017047808 */ /* 0x000fe40004800000 */
[----:B------:R-:W-:Y:S01]  /*db70*/  ISETP.GE.AND P4, PT, R31, R0, PT ;  /* 0x000000001f00720c */ /* 0x000fe20003f86270 */
[----:B------:R-:W-:Y:S01]  /*db80*/  FFMA.FTZ R150, R7, UR5, R150 ;  /* 0x0000000507967c23 */ /* 0x000fe20008010096 */
[----:B------:R-:W-:-:S02]  /*db90*/  I2FP.F32.S32 R23, R19 ;  /* 0x0000001300177245 */ /* 0x000fc40000201400 */
[----:B------:R-:W-:Y:S02]  /*dba0*/  FSEL R162, R162, -INF , !P5 ;  /* 0xff800000a2a27808 */ /* 0x000fe40006800000 */
[----:B------:R-:W-:Y:S02]  /*dbb0*/  LOP3.LUT R22, R22, 0x6, RZ, 0xc0, !PT ;  /* 0x0000000616167812 */ /* 0x000fe400078ec0ff */
[C---:B------:R-:W-:Y:S02]  /*dbc0*/  ISETP.GE.AND P5, PT, R10.reuse, R2, PT ;  /* 0x000000020a00720c */ /* 0x040fe40003fa6270 */
[----:B------:R-:W-:Y:S01]  /*dbd0*/  ISETP.GE.AND P2, PT, R10, R0, PT ;  /* 0x000000000a00720c */ /* 0x000fe20003f46270 */
[----:B------:R-:W-:Y:S01]  /*dbe0*/  FFMA.FTZ R10, R23, UR5, R148 ;  /* 0x00000005170a7c23 */ /* 0x000fe20008010094 */
[----:B------:R-:W-:Y:S01]  /*dbf0*/  FSEL R164, R164, -INF , !P4 ;  /* 0xff800000a4a47808 */ /* 0x000fe20006000000 */
[----:B------:R-:W-:Y:S01]  /*dc00*/  VIADD R52, R22, UR4 ;  /* 0x0000000416347c36 */ /* 0x000fe20008000000 */
[----:B------:R-:W-:-:S02]  /*dc10*/  FSEL R7, R18, -INF , !P0 ;  /* 0xff80000012077808 */ /* 0x000fc40004000000 */
[C---:B------:R-:W-:Y:S01]  /*dc20*/  ISETP.GE.AND P4, PT, R19.reuse, R2, PT ;  /* 0x000000021300720c */ /* 0x040fe20003f86270 */
[C---:B------:R-:W-:Y:S01]  /*dc30*/  VIADD R22, R52.reuse, 0x98 ;  /* 0x0000009834167836 */ /* 0x040fe20000000000 */
[----:B------:R-:W-:Y:S01]  /*dc40*/  ISETP.GE.AND P0, PT, R19, R0, PT ;  /* 0x000000001300720c */ /* 0x000fe20003f06270 */
[----:B------:R-:W-:Y:S01]  /*dc50*/  VIADD R30, R52, 0xa0 ;  /* 0x000000a0341e7836 */ /* 0x000fe20000000000 */
[----:B------:R-:W-:Y:S01]  /*dc60*/  FSEL R160, R160, -INF , !P3 ;  /* 0xff800000a0a07808 */ /* 0x000fe20005800000 */
[C---:B------:R-:W-:Y:S01]  /*dc70*/  VIADD R27, R52.reuse, 0xa1 ;  /* 0x000000a1341b7836 */ /* 0x040fe20000000000 */
[----:B------:R-:W-:Y:S01]  /*dc80*/  I2FP.F32.S32 R23, R3 ;  /* 0x0000000300177245 */ /* 0x000fe20000201400 */
[C---:B------:R-:W-:Y:S01]  /*dc90*/  VIADD R43, R52.reuse, 0xa9 ;  /* 0x000000a9342b7836 */ /* 0x040fe20000000000 */
[-C--:B------:R-:W-:Y:S01]  /*dca0*/  I2FP.F32.S32 R19, R15.reuse ;  /* 0x0000000f00137245 */ /* 0x080fe20000201400 */
[----:B------:R-:W-:Y:S01]  /*dcb0*/  VIADD R39, R52, 0xb0 ;  /* 0x000000b034277836 */ /* 0x000fe20000000000 */
        /* <DEDUP_REMOVED lines=8> */
[----:B------:R-:W-:Y:S01]  /*dd40*/  FSEL R14, R14, -INF , !P3 ;  /* 0xff8000000e0e7808 */ /* 0x000fe20005800000 */
[----:B------:R-:W-:Y:S01]  /*dd50*/  VIADD R23, R52, 0x91 ;  /* 0x0000009134177836 */ /* 0x000fe20000000000 */
[----:B------:R-:W-:Y:S01]  /*dd60*/  FSEL R176, R6, -INF , !P1 ;  /* 0xff80000006b07808 */ /* 0x000fe20004800000 */
[C---:B------:R-:W-:Y:S01]  /*dd70*/  VIADD R46, R52.reuse, 0xb8 ;  /* 0x000000b8342e7836 */ /* 0x040fe20000000000 */
[-C--:B------:R-:W-:Y:S01]  /*dd80*/  ISETP.GE.AND P6, PT, R3, R2.reuse, PT ;  /* 0x000000020300720c */ /* 0x080fe20003fc6270 */
[C---:B------:R-:W-:Y:S01]  /*dd90*/  VIADD R3, R52.reuse, 0x90 ;  /* 0x0000009034037836 */ /* 0x040fe20000000000 */
[C---:B------:R-:W-:Y:S01]  /*dda0*/  ISETP.GE.AND P3, PT, R15.reuse, R2, PT ;  /* 0x000000020f00720c */ /* 0x040fe20003f66270 */
[C---:B------:R-:W-:Y:S01]  /*ddb0*/  VIADD R45, R52.reuse, 0xb9 ;  /* 0x000000b9342d7836 */ /* 0x040fe20000000000 */
[----:B------:R-:W-:Y:S01]  /*ddc0*/  ISETP.GE.AND P1, PT, R15, R0, PT ;  /* 0x000000000f00720c */ /* 0x000fe20003f26270 */
[----:B------:R-:W-:Y:S01]  /*ddd0*/  VIADD R15, R52, 0x89 ;  /* 0x00000089340f7836 */ /* 0x000fe20000000000 */
[----:B------:R-:W-:Y:S01]  /*dde0*/  FSEL R84, R68, -INF , !P6 ;  /* 0xff80000044547808 */ /* 0x000fe20007000000 */
[C---:B------:R-:W-:Y:S01]  /*ddf0*/  VIADD R44, R52.reuse, 0xc0 ;  /* 0x000000c0342c7836 */ /* 0x040fe20000000000 */
[----:B------:R-:W-:Y:S01]  /*de00*/  FSEL R6, R149, -INF , !P3 ;  /* 0xff80000095067808 */ /* 0x000fe20005800000 */
[C---:B------:R-:W-:Y:S01]  /*de10*/  VIADD R47, R52.reuse, 0xc1 ;  /* 0x000000c1342f7836 */ /* 0x040fe20000000000 */
[----:B------:R-:W-:Y:S01]  /*de20*/  FSEL R11, R11, -INF , !P5 ;  /* 0xff8000000b0b7808 */ /* 0x000fe20006800000 */
[C---:B------:R-:W-:Y:S01]  /*de30*/  VIADD R48, R52.reuse, 0xd8 ;  /* 0x000000d834307836 */ /* 0x040fe20000000000 */
[----:B------:R-:W-:Y:S01]  /*de40*/  FSEL R177, R177, -INF , !P2 ;  /* 0xff800000b1b17808 */ /* 0x000fe20005000000 */
[----:B------:R-:W-:Y:S01]  /*de50*/  VIADD R54, R52, 0xe8 ;  /* 0x000000e834367836 */ /* 0x000fe20000000000 */
[----:B------:R-:W-:Y:S01]  /*de60*/  ISETP.GE.AND P3, PT, R18, R2, PT ;  /* 0x000000021200720c */ /* 0x000fe20003f66270 */
[----:B------:R-:W-:Y:S01]  /*de70*/  VIADD R55, R52, 0xe1 ;  /* 0x000000e134377836 */ /* 0x000fe20000000000 */
[----:B------:R-:W-:Y:S01]  /*de80*/  ISETP.GE.AND P6, PT, R18, R0, PT ;  /* 0x000000001200720c */ /* 0x000fe20003fc6270 */
[C---:B------:R-:W-:Y:S01]  /*de90*/  VIADD R60, R52.reuse, 0xf1 ;  /* 0x000000f1343c7836 */ /* 0x040fe20000000000 */
[----:B------:R-:W-:Y:S01]  /*dea0*/  I2FP.F32.S32 R18, R18 ;  /* 0x0000001200127245 */ /* 0x000fe20000201400 */
[C---:B------:R-:W-:Y:S01]  /*deb0*/  VIADD R53, R52.reuse, 0xe9 ;  /* 0x000000e934357836 */ /* 0x040fe20000000000 */
[C---:B------:R-:W-:Y:S01]  /*dec0*/  ISETP.GE.AND P2, PT, R15.reuse, R2, PT ;  /* 0x000000020f00720c */ /* 0x040fe20003f46270 */
[----:B------:R-:W-:Y:S01]  /*ded0*/  VIADD R59, R52, 0xf8 ;  /* 0x000000f8343b7836 */ /* 0x000fe20000000000 */
[----:B------:R-:W-:Y:S01]  /*dee0*/  ISETP.GE.AND P5, PT, R15, R0, PT ;  /* 0x000000000f00720c */ /* 0x000fe20003fa6270 */
[----:B------:R-:W-:Y:S01]  /*def0*/  FFMA.FTZ R19, R18, UR5, R144 ;  /* 0x0000000512137c23 */ /* 0x000fe20008010090 */
[----:B------:R-:W-:Y:S01]  /*df00*/  FSEL R10, R10, -INF , !P4 ;  /* 0xff8000000a0a7808 */ /* 0x000fe20006000000 */
[----:B------:R-:W-:Y:S01]  /*df10*/  FFMA.FTZ R146, R18, UR5, R146 ;  /* 0x0000000512927c23 */ /* 0x000fe20008010092 */
[----:B------:R-:W-:-:S02]  /*df20*/  FSEL R178, R150, -INF , !P0 ;  /* 0xff80000096b27808 */ /* 0x000fc40004000000 */
[----:B------:R-:W-:Y:S02]  /*df30*/  I2FP.F32.S32 R15, R15 ;  /* 0x0000000f000f7245 */ /* 0x000fe40000201400 */
        /* <DEDUP_REMOVED lines=8> */
[----:B------:R-:W-:Y:S01]  /*dfc0*/  FFMA.FTZ R142, R3, UR5, R142 ;  /* 0x00000005038e7c23 */ /* 0x000fe2000801008e */
[----:B------:R-:W-:Y:S01]  /*dfd0*/  VIADD R3, R52, 0x99 ;  /* 0x0000009934037836 */ /* 0x000fe20000000000 */
[----:B------:R-:W-:-:S02]  /*dfe0*/  ISETP.GE.AND P1, PT, R23, R2, PT ;  /* 0x000000021700720c */ /* 0x000fc40003f26270 */
[----:B------:R-:W-:Y:S02]  /*dff0*/  ISETP.GE.AND P3, PT, R23, R0, PT ;  /* 0x000000001700720c */ /* 0x000fe40003f66270 */
[----:B------:R-:W-:Y:S02]  /*e000*/  FSEL R170, R146, -INF , !P6 ;  /* 0xff80000092aa7808 */ /* 0x000fe40007000000 */
        /* <DEDUP_REMOVED lines=12> */
[----:B------:R-:W-:Y:S02]  /*e0d0*/  ISETP.GE.AND P0, PT, R3, R0, PT ;  /* 0x000000000300720c */ /* 0x000fe40003f06270 */
[----:B------:R-:W-:Y:S02]  /*e0e0*/  I2FP.F32.S32 R3, R3 ;  /* 0x0000000300037245 */ /* 0x000fe40000201400 */
        /* <DEDUP_REMOVED lines=46> */
[----:B------:R-:W-:Y:S01]  /*e3d0*/  FFMA.FTZ R39, R3, UR5, R125 ;  /* 0x0000000503277c23 */ /* 0x000fe2000801007d */
[----:B------:R-:W-:Y:S01]  /*e3e0*/  FSEL R125, R131, -INF , !P4 ;  /* 0xff800000837d7808 */ /* 0x000fe20006000000 */
[----:B------:R-:W-:Y:S01]  /*e3f0*/  FFMA.FTZ R127, R3, UR5, R127 ;  /* 0x00000005037f7c23 */ /* 0x000fe2000801007f */
[----:B------:R-:W-:-:S02]  /*e400*/  FSEL R43, R43, -INF , !P1 ;  /* 0xff8000002b2b7808 */ /* 0x000fc40004800000 */
[----:B------:R-:W-:Y:S02]  /*e410*/  FSEL R124, R124, -INF , !P3 ;  /* 0xff8000007c7c7808 */ /* 0x000fe40005800000 */
[----:B------:R-:W-:Y:S02]  /*e420*/  FSEL R39, R39, -INF , !P6 ;  /* 0xff80000027277808 */ /* 0x000fe40007000000 */
[----:B------:R-:W-:Y:S02]  /*e430*/  I2FP.F32.S32 R58, R52 ;  /* 0x00000034003a7245 */ /* 0x000fe40000201400 */
[C---:B------:R-:W-:Y:S02]  /*e440*/  ISETP.GE.AND P5, PT, R46.reuse, R2, PT ;  /* 0x000000022e00720c */ /* 0x040fe40003fa6270 */
[----:B------:R-:W-:Y:S01]  /*e450*/  ISETP.GE.AND P0, PT, R46, R0, PT ;  /* 0x000000002e00720c */ /* 0x000fe20003f06270 */
[----:B------:R-:W-:Y:S01]  /*e460*/  FFMA.FTZ R58, R58, UR5, R70 ;  /* 0x000000053a3a7c23 */ /* 0x000fe20008010046 */
[----:B------:R-:W-:-:S02]  /*e470*/  ISETP.GE.AND P4, PT, R45, R2, PT ;  /* 0x000000022d00720c */ /* 0x000fc40003f86270 */
[----:B------:R-:W-:Y:S02]  /*e480*/  ISETP.GE.AND P1, PT, R45, R0, PT ;  /* 0x000000002d00720c */ /* 0x000fe40003f26270 */
[C---:B------:R-:W-:Y:S02]  /*e490*/  ISETP.GE.AND P3, PT, R44.reuse, R2, PT ;  /* 0x000000022c00720c */ /* 0x040fe40003f66270 */
[----:B------:R-:W-:Y:S02]  /*e4a0*/  ISETP.GE.AND P6, PT, R44, R0, PT ;  /* 0x000000002c00720c */ /* 0x000fe40003fc6270 */
        /* <DEDUP_REMOVED lines=26> */
[----:B------:R-:W-:Y:S01]  /*e650*/  VIADD R45, R52, 0xd0 ;  /* 0x000000d0342d7836 */ /* 0x000fe20000000000 */
[----:B------:R-:W-:-:S02]  /*e660*/  I2FP.F32.S32 R46, R46 ;  /* 0x0000002e002e7245 */ /* 0x000fc40000201400 */
[----:B------:R-:W-:Y:S02]  /*e670*/  FSEL R120, R127, -INF , !P2 ;  /* 0xff8000007f787808 */ /* 0x000fe40005000000 */
[-C--:B------:R-:W-:Y:S01]  /*e680*/  ISETP.GE.AND P2, PT, R47, R2.reuse, PT ;  /* 0x000000022f00720c */ /* 0x080fe20003f46270 */
[C---:B------:R-:W-:Y:S01]  /*e690*/  FFMA.FTZ R3, R46.reuse, UR5, R112 ;  /* 0x000000052e037c23 */ /* 0x040fe20008010070 */
[----:B------:R-:W-:Y:S01]  /*e6a0*/  FFMA.FTZ R112, R46, UR5, R114 ;  /* 0x000000052e707c23 */ /* 0x000fe20008010072 */
[----:B------:R-:W-:Y:S01]  /*e6b0*/  FSEL R114, R44, -INF , !P6 ;  /* 0xff8000002c727808 */ /* 0x000fe20007000000 */
[----:B------:R-:W-:Y:S01]  /*e6c0*/  VIADD R46, R52, 0xd1 ;  /* 0x000000d1342e7836 */ /* 0x000fe20000000000 */
[----:B------:R-:W-:Y:S02]  /*e6d0*/  FSEL R126, R126, -INF , !P2 ;  /* 0xff8000007e7e7808 */ /* 0x000fe40005000000 */
[C---:B------:R-:W-:Y:S02]  /*e6e0*/  ISETP.GE.AND P6, PT, R45.reuse, R2, PT ;  /* 0x000000022d00720c */ /* 0x040fe40003fc6270 */
[----:B------:R-:W-:-:S02]  /*e6f0*/  ISETP.GE.AND P2, PT, R45, R0, PT ;  /* 0x000000002d00720c */ /* 0x000fc40003f46270 */
[----:B------:R-:W-:Y:S02]  /*e700*/  I2FP.F32.S32 R45, R45 ;  /* 0x0000002d002d7245 */ /* 0x000fe40000201400 */
[----:B------:R-:W-:Y:S02]  /*e710*/  FSEL R112, R112, -INF , !P4 ;  /* 0xff80000070707808 */ /* 0x000fe40006000000 */
[----:B------:R-:W-:Y:S01]  /*e720*/  FSEL R117, R117, -INF , !P1 ;  /* 0xff80000075757808 */ /* 0x000fe20004800000 */
[C---:B------:R-:W-:Y:S01]  /*e730*/  FFMA.FTZ R108, R45.reuse, UR5, R108 ;  /* 0x000000052d6c7c23 */ /* 0x040fe2000801006c */
[C---:B------:R-:W-:Y:S01]  /*e740*/  ISETP.GE.AND P4, PT, R48.reuse, R2, PT ;  /* 0x000000023000720c */ /* 0x040fe20003f86270 */
[----:B------:R-:W-:Y:S01]  /*e750*/  FFMA.FTZ R45, R45, UR5, R110 ;  /* 0x000000052d2d7c23 */ /* 0x000fe2000801006e */
[----:B------:R-:W-:Y:S02]  /*e760*/  ISETP.GE.AND P1, PT, R48, R0, PT ;  /* 0x000000003000720c */ /* 0x000fe40003f26270 */
[----:B------:R-:W-:-:S02]  /*e770*/  I2FP.F32.S32 R48, R48 ;  /* 0x0000003000307245 */ /* 0x000fc40000201400 */
[----:B------:R-:W-:Y:S01]  /*e780*/  ISETP.GE.AND P5, PT, R47, R0, PT ;  /* 0x000000002f00720c */ /* 0x000fe20003fa6270 */
[----:B------:R-:W-:Y:S01]  /*e790*/  VIADD R47, R52, 0xd9 ;  /* 0x000000d9342f7836 */ /* 0x000fe20000000000 */
[----:B------:R-:W-:Y:S01]  /*e7a0*/  FSEL R131, R108, -INF , !P6 ;  /* 0xff8000006c837808 */ /* 0x000fe20007000000 */
[C---:B------:R-:W-:Y:S01]  /*e7b0*/  FFMA.FTZ R127, R48.reuse, UR5, R96 ;  /* 0x00000005307f7c23 */ /* 0x040fe20008010060 */
[----:B------:R-:W-:Y:S01]  /*e7c0*/  FSEL R96, R115, -INF , !P3 ;  /* 0xff80000073607808 */ /* 0x000fe20005800000 */
[----:B------:R-:W-:Y:S01]  /*e7d0*/  FFMA.FTZ R48, R48, UR5, R98 ;  /* 0x0000000530307c23 */ /* 0x000fe20008010062 */
[C---:B------:R-:W-:Y:S02]  /*e7e0*/  ISETP.GE.AND P3, PT, R47.reuse, R2, PT ;  /* 0x000000022f00720c */ /* 0x040fe40003f66270 */
[----:B------:R-:W-:Y:S02]  /*e7f0*/  ISETP.GE.AND P6, PT, R47, R0, PT ;  /* 0x000000002f00720c */ /* 0x000fe40003fc6270 */
[----:B------:R-:W-:-:S02]  /*e800*/  I2FP.F32.S32 R47, R47 ;  /* 0x0000002f002f7245 */ /* 0x000fc40000201400 */
        /* <DEDUP_REMOVED lines=36> */
[----:B------:R-:W-:Y:S02]  /*ea50*/  FSEL R47, R47, -INF , !P6 ;  /* 0xff8000002f2f7808 */ /* 0x000fe40007000000 */
        /* <DEDUP_REMOVED lines=15> */
[----:B------:R-:W-:Y:S01]  /*eb50*/  PLOP3.LUT P1, PT, PT, PT, UP0, 0x80, 0x0 ;  /* 0x000000000000781c */ /* 0x000fe20003f2f008 */
[C---:B------:R-:W-:Y:S01]  /*eb60*/  FFMA.FTZ R76, R3.reuse, UR5, R76 ;  /* 0x00000005034c7c23 */ /* 0x040fe2000801004c */
[----:B------:R-:W-:Y:S01]  /*eb70*/  FFMA.FTZ R78, R3, UR5, R78 ;  /* 0x00000005034e7c23 */ /* 0x000fe2000801004e */
[C---:B------:R-:W-:Y:S01]  /*eb80*/  VIADD R3, R52.reuse, 0xf9 ;  /* 0x000000f934037836 */ /* 0x040fe20000000000 */
[----:B------:R-:W-:Y:S02]  /*eb90*/  FSEL R55, R55, -INF , !P4 ;  /* 0xff80000037377808 */ /* 0x000fe40006000000 */
[----:B------:R-:W-:-:S02]  /*eba0*/  ISETP.GE.AND P4, PT, R52, R0, PT ;  /* 0x000000003400720c */ /* 0x000fc40003f86270 */
[----:B------:R-:W-:Y:S02]  /*ebb0*/  FSEL R135, R81, -INF , !P6 ;  /* 0xff80000051877808 */ /* 0x000fe40007000000 */
[----:B------:R-:W-:Y:S02]  /*ebc0*/  FSEL R53, R53, -INF , !P2 ;  /* 0xff80000035357808 */ /* 0x000fe40005000000 */
[C---:B------:R-:W-:Y:S02]  /*ebd0*/  ISETP.GE.AND P6, PT, R59.reuse, R2, PT ;  /* 0x000000023b00720c */ /* 0x040fe40003fc6270 */
        /* <DEDUP_REMOVED lines=22> */
[----:B------:R-:W-:-:S04]  /*ed40*/  UIADD3 UR4, UR22, -0x1, URZ ;  /* 0xffffffff16047890 */ /* 0x000fc8000fffe03f */
[----:B------:R-:W-:-:S04]  /*ed50*/  USHF.L.U32 UR4, UR4, 0x8, URZ ;  /* 0x0000000804047899 */ /* 0x000fc8000800063f */
[----:B------:R-:W-:Y:S02]  /*ed60*/  UIADD3 UR6, UR4, -0x100, URZ ;  /* 0xffffff0004067890 */ /* 0x000fe4000fffe03f */
        /* <DEDUP_REMOVED lines=42> */
[----:B------:R-:W-:Y:S01]  /*f010*/  IMAD.WIDE R78, R76, 0x4, R240 ;  /* 0x000000044c4e7825 */ /* 0x000fe200078e02f0 */
[----:B------:R-:W2:Y:S04]  /*f020*/  LDG.E R74, desc[UR10][R80.64] ;  /* 0x0000000a504a7981 */ /* 0x000ea8000c1e1900 */
[----:B------:R1:W2:Y:S01]  /*f030*/  LDG.E R72, desc[UR10][R78.64] ;  /* 0x0000000a4e487981 */ /* 0x0002a2000c1e1900 */
[----:B------:R-:W-:Y:S01]  /*f040*/  IADD3 R76, R75, -R76, RZ ;  /* 0x8000004c4b4c7210 */ /* 0x000fe20007ffe0ff */
[----:B------:R-:W-:-:S04]  /*f050*/  IMAD.U32 R75, RZ, RZ, UR6 ;  /* 0x00000006ff4b7e24 */ /* 0x000fc8000f8e00ff */
[----:B------:R-:W-:-:S05]  /*f060*/  IMAD R76, R76, R73, -0x100 ;  /* 0xffffff004c4c7424 */ /* 0x000fca00078e0249 */
[----:B------:R-:W-:-:S05]  /*f070*/  SHF.R.S32.HI R73, RZ, 0x1f, R76 ;  /* 0x0000001fff497819 */ /* 0x000fca000001144c */
[----:B------:R-:W-:-:S04]  /*f080*/  IMAD R73, R73, R75, RZ ;  /* 0x0000004b49497224 */ /* 0x000fc800078e02ff */
[C---:B------:R-:W-:Y:S01]  /*f090*/  IMAD R73, R76.reuse, UR7, R73 ;  /* 0x000000074c497c24 */ /* 0x040fe2000f8e0249 */
[----:B------:R-:W-:Y:S01]  /*f0a0*/  ULDC.64 UR6, c[0x0][0x230] ;  /* 0x00008c0000067ab9 */ /* 0x000fe20000000a00 */
        /* <DEDUP_REMOVED lines=10> */
.L_x_2757:
[----:B------:R-:W1:Y:S02]  /*f150*/  LDC R75, c[0x0][0x248] ;  /* 0x00009200ff4b7b82 */ /* 0x000e640000000800 */
[----:B-1----:R-:W-:-:S05]  /*f160*/  IMAD.SHL.U32 R77, R75, 0x100, RZ ;  /* 0x000001004b4d7824 */ /* 0x002fca00078e00ff */
[----:B------:R-:W-:-:S04]  /*f170*/  IADD3 R77, -R77, RZ, RZ ;  /* 0x000000ff4d4d7210 */ /* 0x000fc80007ffe1ff */
[----:B------:R-:W-:-:S07]  /*f180*/  SHF.R.S32.HI R76, RZ, 0x1f, R77 ;  /* 0x0000001fff4c7819 */ /* 0x000fce000001144d */
.L_x_2758:
[----:B------:R-:W-:Y:S01]  /*f190*/  ULDC UR4, c[0x0][0x2d0] ;  /* 0x0000b40000047ab9 */ /* 0x000fe20000000800 */
[----:B------:R-:W-:Y:S01]  /*f1a0*/  ULDC.64 UR6, c[0x0][0x218] ;  /* 0x0000860000067ab9 */ /* 0x000fe20000000a00 */
[----:B------:R-:W-:Y:S01]  /*f1b0*/  ISETP.GE.AND P0, PT, R196, UR4, PT ;  /* 0x00000004c4007c0c */ /* 0x000fe2000bf06270 */
[----:B------:R-:W-:-:S12]  /*f1c0*/  BSSY B0, `(.L_x_2759) ;  /* 0x0000062000007945 */ /* 0x000fd80003800000 */
        /* <DEDUP_REMOVED lines=11> */
[----:B------:R-:W-:-:S02]  /*f280*/  @!P0 LEA.HI.X R89, R73, UR7, R72, 0x1, P2 ;  /* 0x0000000749598c11 */ /* 0x000fc400090f0c48 */
[C---:B------:R-:W-:Y:S01]  /*f290*/  @!P0 LEA R86, P2, R77.reuse, R242, 0x1 ;  /* 0x000000f24d568211 */ /* 0x040fe200078408ff */
[----:B------:R2:W-:Y:S02]  /*f2a0*/  @P0 STS.64 [R243+0x1008], RZ ;  /* 0x001008fff3000388 */ /* 0x0005e40000000a00 */
[----:B------:R-:W4:Y:S01]  /*f2b0*/  @!P0 LDC R72, c[0x0][0x24c] ;  /* 0x00009300ff488b82 */ /* 0x000f220000000800 */
[C---:B------:R-:W-:Y:S02]  /*f2c0*/  @!P0 LEA.HI.X R87, R77.reuse, R223, R76, 0x1, P2 ;  /* 0x000000df4d578211 */ /* 0x040fe400010f0c4c */
[----:B------:R-:W-:-:S03]  /*f2d0*/  @!P0 IADD3 R81, P2, R77, R82, RZ ;  /* 0x000000524d518210 */ /* 0x000fc60007f5e0ff */
[----:B------:R-:W-:Y:S01]  /*f2e0*/  @!PT LDS RZ, [RZ] ;  /* 0x00000000fffff984 */ /* 0x000fe20000000800 */
[----:B------:R-:W-:Y:S01]  /*f2f0*/  @!PT LDS RZ, [RZ] ;  /* 0x00000000fffff984 */ /* 0x000fe20000000800 */
[----:B------:R-:W-:Y:S01]  /*f300*/  @!PT LDS RZ, [RZ] ;  /* 0x00000000fffff984 */ /* 0x000fe20000000800 */
[----:B------:R5:W-:Y:S02]  /*f310*/  @!P0 LDGSTS.E.BYPASS.LTC128B.128 [R243+0x1000], desc[UR10][R86.64] ;  /* 0x0100000056f38fae */ /* 0x000be4000b901d4a */
[----:B------:R-:W2:Y:S01]  /*f320*/  @!P0 LDC R74, c[0x0][0x24c] ;  /* 0x00009300ff4a8b82 */ /* 0x000ea20000000800 */
[----:B-1----:R-:W-:Y:S01]  /*f330*/  @!P0 LEA.HI.X R78, R75, R107, R78, 0x6, P4 ;  /* 0x0000006b4b4e8211 */ /* 0x002fe200020f344e */
[----:B------:R1:W-:Y:S04]  /*f340*/  @P0 STS.128 [R243+0x1800], RZ ;  /* 0x001800fff3000388 */ /* 0x0003e80000000c00 */
[----:B------:R-:W-:Y:S01]  /*f350*/  @!P0 IMAD.X R78, R76, 0x1, R78, P3 ;  /* 0x000000014c4e8824 */ /* 0x000fe200018e064e */
[----:B------:R-:W-:Y:S01]  /*f360*/  @!P0 LEA R82, P3, R81, UR6, 0x1 ;  /* 0x0000000651528c11 */ /* 0x000fe2000f8608ff */
[----:B------:R-:W1:Y:S01]  /*f370*/  @!P0 LDC R73, c[0x0][0x24c] ;  /* 0x00009300ff498b82 */ /* 0x000e620000000800 */
[----:B---3--:R-:W-:Y:S01]  /*f380*/  @!P0 IMAD R80, R80, 0x60, RZ ;  /* 0x0000006050508824 */ /* 0x008fe200078e02ff */
[----:B------:R-:W-:Y:S01]  /*f390*/  @!PT LDS RZ, [RZ] ;  /* 0x00000000fffff984 */ /* 0x000fe20000000800 */
[----:B------:R-:W-:Y:S01]  /*f3a0*/  @!PT LDS RZ, [RZ] ;  /* 0x00000000fffff984 */ /* 0x000fe20000000800 */
[----:B------:R-:W-:Y:S01]  /*f3b0*/  @!PT LDS RZ, [RZ] ;  /* 0x00000000fffff984 */ /* 0x000fe20000000800 */
[----:B------:R3:W-:Y:S04]  /*f3c0*/  @!P0 LDGSTS.E.BYPASS.LTC128B.128 [R243+0x1800], desc[UR10][R88.64] ;  /* 0x0180000058f38fae */ /* 0x0007e8000b901d4a */
[----:B------:R-:W-:Y:S01]  /*f3d0*/  @!P0 IADD3.X R80, R76, R83, R80, P2, !PT ;  /* 0x000000534c508210 */ /* 0x000fe200017fe450 */
[----:B------:R1:W-:Y:S01]  /*f3e0*/  @P0 STS.128 [R243+0x2000], RZ ;  /* 0x002000fff3000388 */ /* 0x0003e20000000c00 */
[----:B----4-:R-:W-:-:S02]  /*f3f0*/  @!P0 IMAD R72, R72, 0xc0, RZ ;  /* 0x000000c048488824 */ /* 0x010fc400078e02ff */
[----:B------:R-:W-:Y:S01]  /*f400*/  @!P0 LEA.HI.X R83, R81, UR7, R80, 0x1, P3 ;  /* 0x0000000751538c11 */ /* 0x000fe200098f0c50 */
[----:B------:R-:W-:Y:S02]  /*f410*/  @!P0 IMAD.MOV.U32 R80, RZ, RZ, R104 ;  /* 0x000000ffff508224 */ /* 0x000fe400078e0068 */
[----:B------:R-:W-:Y:S01]  /*f420*/  @!P0 IMAD.MOV.U32 R81, RZ, RZ, R107 ;  /* 0x000000ffff518224 */ /* 0x000fe200078e006b */
[----:B-----5:R-:W-:Y:S01]  /*f430*/  @!P0 LEA R86, P2, R79, UR6, 0x1 ;  /* 0x000000064f568c11 */ /* 0x020fe2000f8408ff */
[----:B------:R-:W-:-:S03]  /*f440*/  @!P0 IMAD.WIDE.U32 R80, R75, 0xc0, R80 ;  /* 0x000000c04b508825 */ /* 0x000fc600078e0050 */
[----:B------:R-:W-:Y:S02]  /*f450*/  @!P0 LEA.HI.X R87, R79, UR7, R78, 0x1, P2 ;  /* 0x000000074f578c11 */ /* 0x000fe400090f0c4e */
[----:B------:R-:W-:Y:S01]  /*f460*/  @!P0 LEA R78, P5, R75, R104, 0x7 ;  /* 0x000000684b4e8211 */ /* 0x000fe200078a38ff */
[----:B-1----:R-:W-:Y:S01]  /*f470*/  @!P0 IMAD R73, R73, 0xa0, RZ ;  /* 0x000000a049498824 */ /* 0x002fe200078e02ff */
[C---:B------:R-:W-:Y:S01]  /*f480*/  @!P0 IADD3 R80, P2, R77.reuse, R80, RZ ;  /* 0x000000504d508210 */ /* 0x040fe20007f5e0ff */
[----:B------:R-:W-:Y:S01]  /*f490*/  @!PT LDS RZ, [RZ] ;  /* 0x00000000fffff984 */ /* 0x000fe20000000800 */
[----:B------:R-:W-:Y:S01]  /*f4a0*/  @!PT LDS RZ, [RZ] ;  /* 0x00000000fffff984 */ /* 0x000fe20000000800 */
[----:B------:R-:W-:Y:S01]  /*f4b0*/  @!PT LDS RZ, [RZ] ;  /* 0x00000000fffff984 */ /* 0x000fe20000000800 */
[----:B------:R1:W-:Y:S01]  /*f4c0*/  @!P0 LDGSTS.E.BYPASS.LTC128B.128 [R243+0x2000], desc[UR10][R86.64] ;  /* 0x0200000056f38fae */ /* 0x0003e2000b901d4a */
[----:B------:R-:W-:Y:S01]  /*f4d0*/  @!P0 IADD3 R78, P4, R77, R78, RZ ;  /* 0x0000004e4d4e8210 */ /* 0x000fe20007f9e0ff */
[----:B---3--:R-:W-:Y:S01]  /*f4e0*/  @!P0 IMAD.MOV.U32 R88, RZ, RZ, R104 ;  /* 0x000000ffff588224 */ /* 0x008fe200078e0068 */
[C---:B--2---:R-:W-:Y:S01]  /*f4f0*/  @!P0 LEA.HI.X R74, R75.reuse, R107, R74, 0x7, P5 ;  /* 0x0000006b4b4a8211 */ /* 0x044fe200028f3c4a */
[----:B------:R-:W-:Y:S01]  /*f500*/  @!P0 IMAD.MOV.U32 R89, RZ, RZ, R107 ;  /* 0x000000ffff598224 */ /* 0x000fe200078e006b */
[----:B------:R-:W-:Y:S01]  /*f510*/  @!P0 IADD3.X R72, R76, R72, R81, P2, !PT ;  /* 0x000000484c488210 */ /* 0x000fe200017fe451 */
[----:B------:R1:W-:Y:S01]  /*f520*/  @P0 STS.128 [R243+0x2800], RZ ;  /* 0x002800fff3000388 */ /* 0x0003e20000000c00 */
[----:B------:R-:W-:-:S03]  /*f530*/  @!P0 IMAD.WIDE.U32 R88, R75, 0xa0, R88 ;  /* 0x000000a04b588825 */ /* 0x000fc600078e0058 */
[----:B------:R-:W-:Y:S01]  /*f540*/  @!PT LDS RZ, [RZ] ;  /* 0x00000000fffff984 */ /* 0x000fe20000000800 */
[----:B------:R-:W-:Y:S01]  /*f550*/  @!PT LDS RZ, [RZ] ;  /* 0x00000000fffff984 */ /* 0x000fe20000000800 */
[----:B------:R-:W-:Y:S01]  /*f560*/  @!PT LDS RZ, [RZ] ;  /* 0x00000000fffff984 */ /* 0x000fe20000000800 */
[----:B------:R1:W-:Y:S01]  /*f570*/  @!P0 LDGSTS.E.BYPASS.LTC128B.128 [R243+0x2800], desc[UR10][R82.64] ;  /* 0x0280000052f38fae */ /* 0x0003e2000b901d4a */
[----:B------:R-:W-:Y:S01]  /*f580*/  @!P0 IMAD.X R74, R76, 0x1, R74, P4 ;  /* 0x000000014c4a8824 */ /* 0x000fe200020e064a */
[----:B------:R-:W-:Y:S02]  /*f590*/  @!P0 IADD3 R79, P3, R77, R88, RZ ;  /* 0x000000584d4f8210 */ /* 0x000fe40007f7e0ff */
[----:B------:R1:W-:Y:S01]  /*f5a0*/  @P0 STS.128 [R243+0x3000], RZ ;  /* 0x003000fff3000388 */ /* 0x0003e20000000c00 */
[----:B------:R-:W-:Y:S02]  /*f5b0*/  @!P0 LEA R88, P2, R78, UR6, 0x1 ;  /* 0x000000064e588c11 */ /* 0x000fe4000f8408ff */
[----:B------:R-:W-:Y:S02]  /*f5c0*/  @!P0 IADD3.X R73, R76, R89, R73, P3, !PT ;  /* 0x000000594c498210 */ /* 0x000fe40001ffe449 */
        /* <DEDUP_REMOVED lines=33> */
.L_x_2760:
[----:B------:R-:W-:Y:S05]  /*f7e0*/  BSYNC B0 ;  /* 0x0000000000007941 */ /* 0x000fea0003800000 */
.L_x_2759:
[----:B------:R-:W0:Y:S01]  /*f7f0*/  LDGDEPBAR ;  /* 0x00000000000079af */ /* 0x000e220000000000 */
[----:B------:R-:W-:-:S04]  /*f800*/  LEA R242, P0, R77, R242, 0x1 ;  /* 0x000000f24df27211 */ /* 0x000fc800078008ff */
[----:B------:R-:W-:-:S09]  /*f810*/  LEA.HI.X R223, R77, R223, R76, 0x1, P0 ;  /* 0x000000df4ddf7211 */ /* 0x000fd200000f0c4c */
.L_x_2756:
[----:B------:R-:W-:Y:S01]  /*f820*/  FMNMX.FTZ R73, R84, R64, !PT ;  /* 0x0000004054497209 */ /* 0x000fe20007810000 */
[----:B------:R-:W-:Y:S01]  /*f830*/  ULDC UR4, c[0x0][0x2ec] ;  /* 0x0000bb0000047ab9 */ /* 0x000fe20000000800 */
[----:B------:R-:W3:Y:S01]  /*f840*/  S2UR UR6, SR_CgaCtaId ;  /* 0x00000000000679c3 */ /* 0x000ee20000008800 */
        /* <DEDUP_REMOVED lines=8> */
[----:B---3--:R-:W-:-:S03]  /*f8d0*/  ULEA UR6, UR6, UR7, 0x18 ;  /* 0x0000000706067291 */ /* 0x008fc6000f8ec03f */
[----:B------:R-:W-:-:S04]  /*f8e0*/  FMNMX.FTZ R73, R49, R73, !PT ;  /* 0x0000004931497209 */ /* 0x000fc80007810000 */
[----:B------:R-:W-:Y:S02]  /*f8f0*/  FMNMX.FTZ R73, R51, R73, !PT ;  /* 0x0000004933497209 */ /* 0x000fe40007810000 */
[----:B------:R-:W-:Y:S02]  /*f900*/  LEA R246, R246, UR6, 0x1 ;  /* 0x00000006f6f67c11 */ /* 0x000fe4000f8e08ff */
        /* <DEDUP_REMOVED lines=60> */
[----:B-1----:R-:W-:-:S05]  /*fcd0*/  FMUL.FTZ R91, R134, UR4 ;  /* 0x00000004865b7c20 */ /* 0x002fca0008410000 */
        /* <DEDUP_REMOVED lines=52> */
[--C-:B--2---:R-:W-:Y:S01]  /*10020*/  FFMA.FTZ R74, R43, UR4, -R91.reuse ;  /* 0x000000042b4a7c23 */ /* 0x104fe2000801085b */
        /* <DEDUP_REMOVED lines=8> */
[----:B------:R-:W-:Y:S01]  /*100b0*/  LDSM.16.MT88.4 R20, [R246+0x5800] ;  /* 0x00580000f614783b */ /* 0x000fe20000004200 */
        /* <DEDUP_REMOVED lines=34> */
[----:B------:R-:W-:Y:S01]  /*102e0*/  FADD.FTZ R174, R175, R174 ;  /* 0x000000aeafae7221 */ /* 0x000fe20000010000 */
[--C-:B------:R-:W-:Y:S01]  /*102f0*/  FFMA.FTZ R71, R71, UR4, -R91.reuse ;  /* 0x0000000447477c23 */ /* 0x100fe2000801085b */
[----:B------:R-:W-:Y:S01]  /*10300*/  FMNMX.FTZ R8, R159, R8, !PT ;  /* 0x000000089f087209 */ /* 0x000fe20007810000 */
[--C-:B------:R-:W-:Y:S01]  /*10310*/  FFMA.FTZ R70, R70, UR4, -R91.reuse ;  /* 0x0000000446467c23 */ /* 0x100fe2000801085b */
[----:B------:R-:W-:Y:S01]  /*10320*/  FADD.FTZ R174, R169, R174 ;  /* 0x000000aea9ae7221 */ /* 0x000fe20000010000 */
[--C-:B------:R-:W-:Y:S01]  /*10330*/  FFMA.FTZ R62, R62, UR4, -R91.reuse ;  /* 0x000000043e3e7c23 */ /* 0x100fe2000801085b */
[----:B------:R-:W-:Y:S01]  /*10340*/  FMNMX.FTZ R4, R160, R8, !PT ;  /* 0x00000008a0047209 */ /* 0x000fe20007810000 */
[----:B------:R-:W-:Y:S01]  /*10350*/  MUFU.EX2 R138, R138 ;  /* 0x0000008a008a7308 */ /* 0x000fe20000000800 */
[----:B-1----:R-:W-:Y:S01]  /*10360*/  F2FP.BF16.F32.PACK_AB R38, R146, R151 ;  /* 0x000000979226723e */ /* 0x002fe200000010ff */
        /* <DEDUP_REMOVED lines=68> */
[--C-:B------:R-:W-:Y:S02]  /*107b0*/  SHF.R.S32.HI R4, RZ, 0x1, R32.reuse ;  /* 0x00000001ff047819 */ /* 0x100fe40000011420 */
[----:B------:R-:W-:Y:S01]  /*107c0*/  SHF.R.S32.HI R5, RZ, 0x1f, R32 ;  /* 0x0000001fff057819 */ /* 0x000fe20000011420 */
[C---:B------:R-:W-:Y:S01]  /*107d0*/  FMUL.FTZ R65, R133.reuse, UR4 ;  /* 0x0000000485417c20 */ /* 0x040fe20008410000 */
[----:B------:R-:W-:Y:S01]  /*107e0*/  FSETP.NEU.FTZ.AND P0, PT, R133, -INF , PT ;  /* 0xff8000008500780b */ /* 0x000fe20003f1d000 */
[----:B------:R-:W-:Y:S01]  /*107f0*/  MUFU.EX2 R83, R83 ;  /* 0x0000005300537308 */ /* 0x000fe20000000800 */
[----:B------:R-:W-:Y:S02]  /*10800*/  LEA.HI R5, R5, R4, RZ, 0x2 ;  /* 0x0000000405057211 */ /* 0x000fe400078f10ff */
[----:B------:R-:W-:Y:S02]  /*10810*/  FSEL R65, R65, RZ, P0 ;  /* 0x000000ff41417208 */ /* 0x000fe40000000000 */
[----:B------:R-:W-:-:S03]  /*10820*/  LOP3.LUT R5, R5, 0xfffffffc, RZ, 0xc0, !PT ;  /* 0xfffffffc05057812 */ /* 0x000fc600078ec0ff */
[--C-:B------:R-:W-:Y:S01]  /*10830*/  FFMA.FTZ R168, R165, UR4, -R65.reuse ;  /* 0x00000004a5a87c23 */ /* 0x100fe20008010841 */
[----:B------:R-:W-:Y:S01]  /*10840*/  IADD3 R5, R4, -R5, RZ ;  /* 0x8000000504057210 */ /* 0x000fe20007ffe0ff */
[--C-:B------:R-:W-:Y:S01]  /*10850*/  FFMA.FTZ R173, R141, UR4, -R65.reuse ;  /* 0x000000048dad7c23 */ /* 0x100fe20008010841 */
[--C-:B------:R-:W-:Y:S01]  /*10860*/  FFMA.FTZ R172, R156, UR4, -R65.reuse ;  /* 0x000000049cac7c23 */ /* 0x100fe20008010841 */
[--C-:B------:R-:W-:Y:S01]  /*10870*/  FFMA.FTZ R165, R190, UR4, -R65.reuse ;  /* 0x00000004bea57c23 */ /* 0x100fe20008010841 */
[----:B------:R-:W-:Y:S01]  /*10880*/  LOP3.LUT P0, RZ, R5, 0x2, RZ, 0xc0, !PT ;  /* 0x0000000205ff7812 */ /* 0x000fe2000780c0ff */
[----:B------:R-:W-:Y:S01]  /*10890*/  MUFU.EX2 R168, R168 ;  /* 0x000000a800a87308 */ /* 0x000fe20000000800 */
[----:B------:R-:W-:Y:S01]  /*108a0*/  LDSM.16.MT88.4 R4, [R246+0x5400] ;  /* 0x00540000f604783b */ /* 0x000fe20000004200 */
[--C-:B------:R-:W-:Y:S01]  /*108b0*/  FFMA.FTZ R156, R191, UR4, -R65.reuse ;  /* 0x00000004bf9c7c23 */ /* 0x100fe20008010841 */
[----:B------:R-:W-:Y:S01]  /*108c0*/  SEL R245, R245, 0xfffffff0, !P0 ;  /* 0xfffffff0f5f57807 */ /* 0x000fe20004000000 */
[--C-:B------:R-:W-:Y:S01]  /*108d0*/  FFMA.FTZ R150, R194, UR4, -R65.reuse ;  /* 0x00000004c2967c23 */ /* 0x100fe20008010841 */
[--C-:B------:R-:W-:Y:S01]  /*108e0*/  FFMA.FTZ R149, R195, UR4, -R65.reuse ;  /* 0x00000004c3957c23 */ /* 0x100fe20008010841 */
[--C-:B------:R-:W-:Y:S01]  /*108f0*/  FFMA.FTZ R144, R189, UR4, -R65.reuse ;  /* 0x00000004bd907c23 */ /* 0x100fe20008010841 */
[----:B------:R-:W-:Y:S01]  /*10900*/  LEA R245, R245, R246, 0x1 ;  /* 0x000000f6f5f57211 */ /* 0x000fe200078e08ff */
[----:B------:R-:W-:Y:S01]  /*10910*/  MUFU.EX2 R173, R173 ;  /* 0x000000ad00ad7308 */ /* 0x000fe20000000800 */
[--C-:B------:R-:W-:Y:S01]  /*10920*/  FFMA.FTZ R132, R42, UR4, -R65.reuse ;  /* 0x000000042a847c23 */ /* 0x100fe20008010841 */
[--C-:B------:R-:W-:Y:S01]  /*10930*/  FFMA.FTZ R127, R40, UR4, -R65.reuse ;  /* 0x00000004287f7c23 */ /* 0x100fe20008010841 */
[--C-:B------:R-:W-:Y:S01]  /*10940*/  FFMA.FTZ R121, R36, UR4, -R65.reuse ;  /* 0x0000000424797c23 */ /* 0x100fe20008010841 */
[----:B------:R-:W1:Y:S01]  /*10950*/  LDSM.16.MT88.4 R24, [R245+0x5000] ;  /* 0x00500000f518783b */ /* 0x000e620000004200 */
[----:B------:R-:W-:Y:S01]  /*10960*/  F2FP.BF16.F32.PACK_AB R36, R157, R161 ;  /* 0x000000a19d24723e */ /* 0x000fe200000010ff */
[--C-:B------:R-:W-:Y:S01]  /*10970*/  FFMA.FTZ R137, R188, UR4, -R65.reuse ;  /* 0x00000004bc897c23 */ /* 0x100fe20008010841 */
[--C-:B------:R-:W-:Y:S01]  /*10980*/  FFMA.FTZ R135, R187, UR4, -R65.reuse ;  /* 0x00000004bb877c23 */ /* 0x100fe20008010841 */
[----:B------:R-:W2:Y:S01]  /*10990*/  MUFU.EX2 R172, R172 ;  /* 0x000000ac00ac7308 */ /* 0x000ea20000000800 */
[----:B------:R-:W3:Y:S01]  /*109a0*/  LDSM.16.MT88.4 R40, [R245+0x5400] ;  /* 0x00540000f528783b */ /* 0x000ee20000004200 */
[--C-:B------:R-:W-:Y:S01]  /*109b0*/  FFMA.FTZ R119, R35, UR4, -R65.reuse ;  /* 0x0000000423777c23 */ /* 0x100fe20008010841 */
[--C-:B------:R-:W-:Y:S01]  /*109c0*/  FFMA.FTZ R117, R34, UR4, -R65.reuse ;  /* 0x0000000422757c23 */ /* 0x100fe20008010841 */
[--C-:B------:R-:W-:Y:S01]  /*109d0*/  FFMA.FTZ R126, R33, UR4, -R65.reuse ;  /* 0x00000004217e7c23 */ /* 0x100fe20008010841 */
[--C-:B------:R-:W-:Y:S01]  /*109e0*/  FFMA.FTZ R128, R186, UR4, -R65.reuse ;  /* 0x00000004ba807c23 */ /* 0x100fe20008010841 */
[----:B------:R-:W4:Y:S01]  /*109f0*/  LDSM.16.MT88.4 R32, [R245+0x5800] ;  /* 0x00580000f520783b */ /* 0x000f220000004200 */
        /* <DEDUP_REMOVED lines=20> */
[----:B------:R-:W-:Y:S01]  /*10b40*/  FADD.FTZ R172, R173, R172 ;  /* 0x000000acadac7221 */ /* 0x000fe20000010000 */
[----:B------:R-:W-:Y:S01]  /*10b50*/  FADD.FTZ R161, R161, R174 ;  /* 0x000000aea1a17221 */ /* 0x000fe20000010000 */
[--C-:B------:R-:W-:Y:S01]  /*10b60*/  FFMA.FTZ R178, R178, UR4, -R65.reuse ;  /* 0x00000004b2b27c23 */ /* 0x100fe20008010841 */
[----:B------:R-:W-:Y:S01]  /*10b70*/  FFMA.FTZ R179, R179, UR4, -R65 ;  /* 0x00000004b3b37c23 */ /* 0x000fe20008010841 */
[----:B------:R-:W-:Y:S01]  /*10b80*/  FADD.FTZ R172, R168, R172 ;  /* 0x000000aca8ac7221 */ /* 0x000fe20000010000 */
[C---:B------:R-:W-:Y:S01]  /*10b90*/  HMMA.16816.F32.BF16 R16, R28.reuse, R12, RZ ;  /* 0x0000000c1c10723c */ /* 0x040fe200000418ff */
[----:B------:R-:W-:Y:S01]  /*10ba0*/  MUFU.EX2 R149, R149 ;  /* 0x0000009500957308 */ /* 0x000fe20000000800 */
[----:B------:R-:W-:Y:S01]  /*10bb0*/  FADD.FTZ R161, R157, R161 ;  /* 0x000000a19da17221 */ /* 0x000fe20000010000 */
[----:B------:R-:W-:Y:S01]  /*10bc0*/  FADD.FTZ R165, R165, R172 ;  /* 0x000000aca5a57221 */ /* 0x000fe20000010000 */
[--C-:B------:R-:W-:Y:S01]  /*10bd0*/  FFMA.FTZ R170, R170, UR4, -R65.reuse ;  /* 0x00000004aaaa7c23 */ /* 0x100fe20008010841 */
[----:B------:R-:W-:Y:S01]  /*10be0*/  FFMA.FTZ R167, R167, UR4, -R65 ;  /* 0x00000004a7a77c23 */ /* 0x000fe20008010841 */
[C---:B------:R-:W-:Y:S01]  /*10bf0*/  HMMA.16816.F32.BF16 R12, R28.reuse, R14, RZ ;  /* 0x0000000e1c0c723c */ /* 0x040fe200000418ff */
[----:B-1----:R-:W-:Y:S01]  /*10c00*/  FADD.FTZ R165, R156, R165 ;  /* 0x000000a59ca57221 */ /* 0x002fe20000010000 */
[----:B------:R-:W-:Y:S01]  /*10c10*/  FADD.FTZ R161, R151, R161 ;  /* 0x000000a197a17221 */ /* 0x000fe20000010000 */
[----:B------:R-:W1:Y:S01]  /*10c20*/  MUFU.EX2 R144, R144 ;  /* 0x0000009000907308 */ /* 0x000e620000000800 */
[C---:B--2---:R-:W-:Y:S01]  /*10c30*/  F2FP.BF16.F32.PACK_AB R37, R150.reuse, R156 ;  /* 0x0000009c9625723e */ /* 0x044fe200000010ff */
[----:B------:R-:W-:Y:S01]  /*10c40*/  FADD.FTZ R165, R150, R165 ;  /* 0x000000a596a57221 */ /* 0x000fe20000010000 */
[C---:B------:R-:W-:Y:S01]  /*10c50*/  HMMA.16816.F32.BF16 R8, R28.reuse, R24, RZ ;  /* 0x000000181c08723c */ /* 0x040fe200000418ff */
[----:B------:R-:W-:Y:S01]  /*10c60*/  FADD.FTZ R161, R146, R161 ;  /* 0x000000a192a17221 */ /* 0x000fe20000010000 */
[--C-:B------:R-:W-:Y:S01]  /*10c70*/  FFMA.FTZ R163, R163, UR4, -R65.reuse ;  /* 0x00000004a3a37c23 */ /* 0x100fe20008010841 */
[--C-:B------:R-:W-:Y:S01]  /*10c80*/  FFMA.FTZ R158, R158, UR4, -R65.reuse ;  /* 0x000000049e9e7c23 */ /* 0x100fe20008010841 */
[----:B------:R-:W-:Y:S01]  /*10c90*/  FFMA.FTZ R154, R154, UR4, -R65 ;  /* 0x000000049a9a7c23 */ /* 0x000fe20008010841 */
[----:B------:R-:W2:Y:S01]  /*10ca0*/  MUFU.EX2 R137, R137 ;  /* 0x0000008900897308 */ /* 0x000ea20000000800 */
[----:B------:R-:W-:Y:S01]  /*10cb0*/  HMMA.16816.F32.BF16 R28, R28, R26, RZ ;  /* 0x0000001a1c1c723c */ /* 0x000fe200000418ff */
[----:B------:R-:W-:Y:S01]  /*10cc0*/  F2FP.BF16.F32.PACK_AB R24, R138, R145 ;  /* 0x000000918a18723e */ /* 0x000fe200000010ff */
[----:B------:R-:W-:Y:S01]  /*10cd0*/  FADD.FTZ R145, R145, R161 ;  /* 0x000000a191917221 */ /* 0x000fe20000010000 */
[--C-:B------:R-:W-:Y:S01]  /*10ce0*/  FFMA.FTZ R139, R139, UR4, -R65.reuse ;  /* 0x000000048b8b7c23 */ /* 0x100fe20008010841 */
[--C-:B------:R-:W-:Y:S01]  /*10cf0*/  FFMA.FTZ R140, R140, UR4, -R65.reuse ;  /* 0x000000048c8c7c23 */ /* 0x100fe20008010841 */
[----:B------:R-:W-:Y:S01]  /*10d00*/  FFMA.FTZ R125, R125, UR4, -R65 ;  /* 0x000000047d7d7c23 */ /* 0x000fe20008010841 */
[----:B------:R-:W-:Y:S01]  /*10d10*/  FADD.FTZ R145, R138, R145 ;  /* 0x000000918a917221 */ /* 0x000fe20000010000 */
[----:B------:R-:W5:Y:S01]  /*10d20*/  MUFU.EX2 R135, R135 ;  /* 0x0000008700877308 */ /* 0x000f620000000800 */
[----:B-1----:R-:W-:Y:S01]  /*10d30*/  F2FP.BF16.F32.PACK_AB R39, R144, R149 ;  /* 0x000000959027723e */ /* 0x002fe200000010ff */
[----:B------:R-:W-:Y:S01]  /*10d40*/  FADD.FTZ R149, R149, R165 ;  /* 0x000000a595957221 */ /* 0x000fe20000010000 */
[----:B------:R-:W-:Y:S01]  /*10d50*/  F2FP.BF16.F32.PACK_AB R26, R130, R136 ;  /* 0x00000088821a723e */ /* 0x000fe200000010ff */
[----:B------:R-:W-:Y:S01]  /*10d60*/  FADD.FTZ R145, R136, R145 ;  /* 0x0000009188917221 */ /* 0x000fe20000010000 */
[----:B------:R-:W-:Y:S01]  /*10d70*/  FFMA.FTZ R124, R124, UR4, -R65 ;  /* 0x000000047c7c7c23 */ /* 0x000fe20008010841 */
[----:B------:R-:W-:Y:S01]  /*10d80*/  FADD.FTZ R144, R144, R149 ;  /* 0x0000009590907221 */ /* 0x000fe20000010000 */
[----:B------:R-:W-:Y:S01]  /*10d90*/  FFMA.FTZ R120, R120, UR4, -R65 ;  /* 0x0000000478787c23 */ /* 0x000fe20008010841 */
[----:B------:R-:W-:Y:S01]  /*10da0*/  MUFU.EX2 R132, R132 ;  /* 0x0000008400847308 */ /* 0x000fe20000000800 */
[C---:B------:R-:W-:Y:S01]  /*10db0*/  HMMA.16816.F32.BF16 R16, R36.reuse, R4, R16 ;  /* 0x000000042410723c */ /* 0x040fe20000041810 */
[----:B--2---:R-:W-:Y:S01]  /*10dc0*/  FADD.FTZ R144, R137, R144 ;  /* 0x0000009089907221 */ /* 0x004fe20000010000 */
[----:B------:R-:W-:Y:S01]  /*10dd0*/  FADD.FTZ R145, R130, R145 ;  /* 0x0000009182917221 */ /* 0x000fe20000010000 */
[--C-:B------:R-:W-:Y:S01]  /*10de0*/  FFMA.FTZ R96, R96, UR4, -R65.reuse ;  /* 0x0000000460607c23 */ /* 0x100fe20008010841 */
[--C-:B------:R-:W-:Y:S01]  /*10df0*/  FFMA.FTZ R45, R45, UR4, -R65.reuse ;  /* 0x000000042d2d7c23 */ /* 0x100fe20008010841 */
[----:B------:R-:W-:Y:S01]  /*10e00*/  FFMA.FTZ R44, R44, UR4, -R65 ;  /* 0x000000042c2c7c23 */ /* 0x000fe20008010841 */
[C---:B------:R-:W-:Y:S01]  /*10e10*/  HMMA.16816.F32.BF16 R12, R36.reuse, R6, R12 ;  /* 0x00000006240c723c */ /* 0x040fe2000004180c */
[----:B------:R-:W1:Y:S01]  /*10e20*/  MUFU.EX2 R127, R127 ;  /* 0x0000007f007f7308 */ /* 0x000e620000000800 */
[----:B------:R-:W2:Y:S01]  /*10e30*/  LDSM.16.MT88.4 R4, [R246+0x5c00] ;  /* 0x005c0000f604783b */ /* 0x000ea20000004200 */
[C---:B-----5:R-:W-:Y:S01]  /*10e40*/  F2FP.BF16.F32.PACK_AB R25, R135.reuse, R137 ;  /* 0x000000898719723e */ /* 0x060fe200000010ff */
[----:B------:R-:W-:Y:S01]  /*10e50*/  FADD.FTZ R144, R135, R144 ;  /* 0x0000009087907221 */ /* 0x000fe20000010000 */
[----:B------:R-:W-:Y:S01]  /*10e60*/  FADD.FTZ R145, R123, R145 ;  /* 0x000000917b917221 */ /* 0x000fe20000010000 */
[C---:B---3--:R-:W-:Y:S01]  /*10e70*/  HMMA.16816.F32.BF16 R8, R36.reuse, R40, R8 ;  /* 0x000000282408723c */ /* 0x048fe20000041808 */
[--C-:B------:R-:W-:Y:S01]  /*10e80*/  FFMA.FTZ R48, R48, UR4, -R65.reuse ;  /* 0x0000000430307c23 */ /* 0x100fe20008010841 */
[--C-:B------:R-:W-:Y:S01]  /*10e90*/  FFMA.FTZ R47, R47, UR4, -R65.reuse ;  /* 0x000000042f2f7c23 */ /* 0x100fe20008010841 */
[----:B------:R-:W3:Y:S01]  /*10ea0*/  MUFU.EX2 R121, R121 ;  /* 0x0000007900797308 */ /* 0x000ee20000000800 */
[--C-:B------:R-:W-:Y:S01]  /*10eb0*/  FFMA.FTZ R46, R46, UR4, -R65.reuse ;  /* 0x000000042e2e7c23 */ /* 0x100fe20008010841 */
[--C-:B------:R-:W-:Y:S01]  /*10ec0*/  FFMA.FTZ R55, R55, UR4, -R65.reuse ;  /* 0x0000000437377c23 */ /* 0x100fe20008010841 */
[----:B------:R-:W-:Y:S01]  /*10ed0*/  HMMA.16816.F32.BF16 R28, R36, R42, R28 ;  /* 0x0000002a241c723c */ /* 0x000fe2000004181c */
[----:B------:R-:W5:Y:S01]  /*10ee0*/  LDSM.16.MT88.4 R36, [R245+0x5c00] ;  /* 0x005c0000f524783b */ /* 0x000f620000004200 */
[--C-:B------:R-:W-:Y:S01]  /*10ef0*/  FFMA.FTZ R54, R54, UR4, -R65.reuse ;  /* 0x0000000436367c23 */ /* 0x100fe20008010841 */
[--C-:B------:R-:W-:Y:S01]  /*10f00*/  FFMA.FTZ R53, R53, UR4, -R65.reuse ;  /* 0x0000000435357c23 */ /* 0x100fe20008010841 */
[----:B------:R-:W-:Y:S01]  /*10f10*/  FFMA.FTZ R217, R58, UR4, -R65 ;  /* 0x000000043ad97c23 */ /* 0x000fe20008010841 */
[----:B------:R-:W4:Y:S01]  /*10f20*/  MUFU.EX2 R119, R119 ;  /* 0x0000007700777308 */ /* 0x000f220000000800 */
[----:B-1----:R-:W-:Y:S01]  /*10f30*/  F2FP.BF16.F32.PACK_AB R27, R127, R132 ;  /* 0x000000847f1b723e */ /* 0x002fe200000010ff */
[----:B------:R-:W-:Y:S01]  /*10f40*/  LDSM.16.MT88.4 R40, [R245+0x6000] ;  /* 0x00600000f528783b */ /* 0x000fe20000004200 */
[----:B------:R-:W-:-:S03]  /*10f50*/  FADD.FTZ R132, R132, R144 ;  /* 0x0000009084847221 */ /* 0x000fc60000010000 */
[----:B------:R-:W-:Y:S01]  /*10f60*/  LDSM.16.MT88.4 R224, [R245+0x8c00] ;  /* 0x008c0000f5e0783b */ /* 0x000fe20000004200 */
[----:B------:R-:W-:Y:S01]  /*10f70*/  FADD.FTZ R132, R127, R132 ;  /* 0x000000847f847221 */ /* 0x000fe20000010000 */
[----:B------:R-:W1:Y:S01]  /*10f80*/  MUFU.EX2 R117, R117 ;  /* 0x0000007500757308 */ /* 0x000e620000000800 */
[----:B------:R-:W-:Y:S02]  /*10f90*/  HMMA.16816.F32.BF16 R16, R24, R20, R16 ;  /* 0x000000141810723c */ /* 0x000fe40000041810 */
[----:B---3--:R-:W-:-:S04]  /*10fa0*/  FADD.FTZ R132, R121, R132 ;  /* 0x0000008479847221 */ /* 0x008fc80000010000 */
[----:B------:R-:W-:Y:S01]  /*10fb0*/  HMMA.16816.F32.BF16 R12, R24, R22, R12 ;  /* 0x00000016180c723c */ /* 0x000fe2000004180c */
[----:B------:R-:W3:Y:S01]  /*10fc0*/  MUFU.EX2 R126, R126 ;  /* 0x0000007e007e7308 */ /* 0x000ee20000000800 */
[----:B------:R-:W5:Y:S01]  /*10fd0*/  LDSM.16.MT88.4 R20, [R246+0x6000] ;  /* 0x00600000f614783b */ /* 0x000f620000004200 */
[----:B----4-:R-:W-:-:S03]  /*10fe0*/  FADD.FTZ R132, R119, R132 ;  /* 0x0000008477847221 */ /* 0x010fc60000010000 */
        /* <DEDUP_REMOVED lines=19> */
[C---:B-1----:R-:W-:Y:S01]  /*11120*/  F2FP.BF16.F32.PACK_AB R33, R129.reuse, R128 ;  /* 0x000000808121723e */ /* 0x042fe200000010ff */
[----:B------:R-:W-:Y:S01]  /*11130*/  FADD.FTZ R126, R128, R126 ;  /* 0x0000007e807e7221 */ /* 0x000fe20000010000 */
[----:B------:R-:W-:Y:S01]  /*11140*/  FADD.FTZ R109, R108, R109 ;  /* 0x0000006d6c6d7221 */ /* 0x000fe20000010000 */
[C---:B------:R-:W-:Y:S01]  /*11150*/  HMMA.16816.F32.BF16 R12, R24.reuse, R6, R12 ;  /* 0x00000006180c723c */ /* 0x040fe2000004180c */
[----:B------:R-:W1:Y:S01]  /*11160*/  LDSM.16.MT88.4 R4, [R246+0x6400] ;  /* 0x00640000f604783b */ /* 0x000e620000004200 */
[----:B------:R-:W-:Y:S01]  /*11170*/  FADD.FTZ R129, R129, R126 ;  /* 0x0000007e81817221 */ /* 0x000fe20000010000 */
[----:B------:R-:W-:Y:S01]  /*11180*/  FADD.FTZ R107, R107, R109 ;  /* 0x0000006d6b6b7221 */ /* 0x000fe20000010000 */
[----:B------:R-:W4:Y:S02]  /*11190*/  MUFU.EX2 R142, R142 ;  /* 0x0000008e008e7308 */ /* 0x000f240000000800 */
[----:B-----5:R-:W-:Y:S01]  /*111a0*/  HMMA.16816.F32.BF16 R8, R24, R36, R8 ;  /* 0x000000241808723c */ /* 0x020fe20000041808 */
[----:B---3--:R-:W-:Y:S01]  /*111b0*/  FADD.FTZ R129, R131, R129 ;  /* 0x0000008183817221 */ /* 0x008fe20000010000 */
[----:B------:R-:W-:-:S04]  /*111c0*/  FADD.FTZ R107, R106, R107 ;  /* 0x0000006b6a6b7221 */ /* 0x000fc80000010000 */
[----:B------:R-:W-:Y:S01]  /*111d0*/  HMMA.16816.F32.BF16 R28, R24, R38, R28 ;  /* 0x00000026181c723c */ /* 0x000fe2000004181c */
[C---:B--2---:R-:W-:Y:S01]  /*111e0*/  F2FP.BF16.F32.PACK_AB R35, R141.reuse, R131 ;  /* 0x000000838d23723e */ /* 0x044fe200000010ff */
[----:B------:R-:W2:Y:S01]  /*111f0*/  MUFU.EX2 R143, R143 ;  /* 0x0000008f008f7308 */ /* 0x000ea20000000800 */
[----:B------:R-:W3:Y:S01]  /*11200*/  LDSM.16.MT88.4 R36, [R245+0x6400] ;  /* 0x00640000f524783b */ /* 0x000ee20000004200 */
[----:B------:R-:W-:-:S03]  /*11210*/  FADD.FTZ R141, R141, R129 ;  /* 0x000000818d8d7221 */ /* 0x000fc60000010000 */
[----:B------:R-:W5:Y:S01]  /*11220*/  LDSM.16.MT88.4 R24, [R246+0x6800] ;  /* 0x00680000f618783b */ /* 0x000f620000004200 */
[C---:B------:R-:W-:Y:S01]  /*11230*/  HMMA.16816.F32.BF16 R16, R32.reuse, R20, R16 ;  /* 0x000000142010723c */ /* 0x040fe20000041810 */
[----:B----4-:R-:W-:Y:S01]  /*11240*/  FADD.FTZ R141, R142, R141 ;  /* 0x0000008d8e8d7221 */ /* 0x010fe20000010000 */
[----:B------:R-:W-:Y:S04]  /*11250*/  MUFU.EX2 R155, R155 ;  /* 0x0000009b009b7308 */ /* 0x000fe80000000800 */
[C---:B------:R-:W-:Y:S01]  /*11260*/  HMMA.16816.F32.BF16 R12, R32.reuse, R22, R12 ;  /* 0x00000016200c723c */ /* 0x040fe2000004180c */
[----:B------:R-:W-:Y:S01]  /*11270*/  F2FP.BF16.F32.PACK_AB R20, R104, R105 ;  /* 0x000000696814723e */ /* 0x000fe200000010ff */
[----:B------:R-:W-:Y:S02]  /*11280*/  FADD.FTZ R105, R105, R107 ;  /* 0x0000006b69697221 */ /* 0x000fe40000010000 */
[----:B------:R-:W4:Y:S01]  /*11290*/  MUFU.EX2 R148, R148 ;  /* 0x0000009400947308 */ /* 0x000f220000000800 */
[C---:B--2---:R-:W-:Y:S01]  /*112a0*/  F2FP.BF16.F32.PACK_AB R21, R143.reuse, R142 ;  /* 0x0000008e8f15723e */ /* 0x044fe200000010ff */
[----:B------:R-:W-:Y:S01]  /*112b0*/  HMMA.16816.F32.BF16 R8, R32, R40, R8 ;  /* 0x000000282008723c */ /* 0x000fe20000041808 */
[----:B------:R-:W-:Y:S01]  /*112c0*/  F2FP.BF16.F32.PACK_AB R22, R98, R99 ;  /* 0x000000636216723e */ /* 0x000fe200000010ff */
[----:B------:R-:W-:Y:S01]  /*112d0*/  FADD.FTZ R105, R104, R105 ;  /* 0x0000006968697221 */ /* 0x000fe20000010000 */
[----:B------:R-:W-:-:S03]  /*112e0*/  FADD.FTZ R141, R143, R141 ;  /* 0x0000008d8f8d7221 */ /* 0x000fc60000010000 */
[----:B------:R-:W-:Y:S01]  /*112f0*/  HMMA.16816.F32.BF16 R28, R32, R42, R28 ;  /* 0x0000002a201c723c */ /* 0x000fe2000004181c */
[----:B------:R-:W2:Y:S01]  /*11300*/  MUFU.EX2 R153, R153 ;  /* 0x0000009900997308 */ /* 0x000ea20000000800 */
[----:B------:R-:W5:Y:S01]  /*11310*/  LDSM.16.MT88.4 R32, [R245+0x6800] ;  /* 0x00680000f520783b */ /* 0x000f620000004200 */
[----:B------:R-:W-:-:S03]  /*11320*/  FADD.FTZ R105, R99, R105 ;  /* 0x0000006963697221 */ /* 0x000fc60000010000 */
[----:B------:R-:W-:Y:S01]  /*11330*/  LDSM.16.MT88.4 R40, [R245+0x6c00] ;  /* 0x006c0000f528783b */ /* 0x000fe20000004200 */
[----:B------:R-:W-:Y:S01]  /*11340*/  FADD.FTZ R98, R98, R105 ;  /* 0x0000006962627221 */ /* 0x000fe20000010000 */
[----:B----4-:R-:W-:Y:S01]  /*11350*/  F2FP.BF16.F32.PACK_AB R23, R148, R155 ;  /* 0x0000009b9417723e */ /* 0x010fe200000010ff */
[----:B------:R-:W4:Y:S01]  /*11360*/  MUFU.EX2 R159, R159 ;  /* 0x0000009f009f7308 */ /* 0x000f220000000800 */
        /* <DEDUP_REMOVED lines=15> */
[C---:B----4-:R-:W-:Y:S01]  /*11460*/  F2FP.BF16.F32.PACK_AB R21, R159.reuse, R153 ;  /* 0x000000999f15723e */ /* 0x050fe200000010ff */
[----:B------:R-:W4:Y:S01]  /*11470*/  MUFU.EX2 R171, R171 ;  /* 0x000000ab00ab7308 */ /* 0x000f220000000800 */
        /* <DEDUP_REMOVED lines=8> */
[----:B-----5:R-:W-:Y:S01]  /*11500*/  HMMA.16816.F32.BF16 R16, R20, R24, R16 ;  /* 0x000000181410723c */ /* 0x020fe20000041810 */
[----:B------:R-:W-:-:S02]  /*11510*/  FADD.FTZ R162, R162, R159 ;  /* 0x0000009fa2a27221 */ /* 0x000fc40000010000 */
[----:B------:R-:W-:Y:S02]  /*11520*/  FADD.FTZ R92, R90, R92 ;  /* 0x0000005c5a5c7221 */ /* 0x000fe40000010000 */
[----:B---3--:R-:W-:Y:S01]  /*11530*/  FADD.FTZ R162, R164, R162 ;  /* 0x000000a2a4a27221 */ /* 0x008fe20000010000 */
[----:B------:R-:W3:Y:S01]  /*11540*/  MUFU.EX2 R177, R177 ;  /* 0x000000b100b17308 */ /* 0x000ee20000000800 */
[C---:B------:R-:W-:Y:S01]  /*11550*/  HMMA.16816.F32.BF16 R12, R20.reuse, R26, R12 ;  /* 0x0000001a140c723c */ /* 0x040fe2000004180c */
[----:B------:R-:W5:Y:S01]  /*11560*/  LDSM.16.MT88.4 R24, [R246+0x7000] ;  /* 0x00700000f618783b */ /* 0x000f620000004200 */
[----:B----4-:R-:W-:Y:S01]  /*11570*/  F2FP.BF16.F32.PACK_AB R37, R171, R164 ;  /* 0x000000a4ab25723e */ /* 0x010fe200000010ff */
[----:B------:R-:W-:Y:S01]  /*11580*/  FADD.FTZ R89, R89, R92 ;  /* 0x0000005c59597221 */ /* 0x000fe20000010000 */
[----:B------:R-:W-:Y:S02]  /*11590*/  FADD.FTZ R171, R171, R162 ;  /* 0x000000a2abab7221 */ /* 0x000fe40000010000 */
[----:B------:R-:W-:Y:S01]  /*115a0*/  HMMA.16816.F32.BF16 R8, R20, R32, R8 ;  /* 0x000000201408723c */ /* 0x000fe20000041808 */
[----:B------:R-:W4:Y:S01]  /*115b0*/  MUFU.EX2 R178, R178 ;  /* 0x000000b200b27308 */ /* 0x000f220000000800 */
[----:B------:R-:W-:Y:S01]  /*115c0*/  FADD.FTZ R89, R88, R89 ;  /* 0x0000005958597221 */ /* 0x000fe20000010000 */
[----:B--2---:R-:W-:-:S03]  /*115d0*/  FADD.FTZ R171, R176, R171 ;  /* 0x000000abb0ab7221 */ /* 0x004fc60000010000 */
[----:B------:R-:W-:Y:S01]  /*115e0*/  HMMA.16816.F32.BF16 R28, R20, R34, R28 ;  /* 0x00000022141c723c */ /* 0x000fe2000004181c */
[----:B------:R-:W2:Y:S01]  /*115f0*/  LDSM.16.MT88.4 R32, [R245+0x7000] ;  /* 0x00700000f520783b */ /* 0x000ea20000004200 */
[----:B------:R-:W-:Y:S01]  /*11600*/  FADD.FTZ R87, R87, R89 ;  /* 0x0000005957577221 */ /* 0x000fe20000010000 */
[----:B------:R-:W4:Y:S01]  /*11610*/  MUFU.EX2 R179, R179 ;  /* 0x000000b300b37308 */ /* 0x000f220000000800 */
        /* <DEDUP_REMOVED lines=9> */
[----:B----4-:R-:W-:Y:S01]  /*116b0*/  FADD.FTZ R177, R178, R177 ;  /* 0x000000b1b2b17221 */ /* 0x010fe20000010000 */
[----:B------:R-:W-:-:S04]  /*116c0*/  FADD.FTZ R84, R84, R87 ;  /* 0x0000005754547221 */ /* 0x000fc80000010000 */
[C---:B------:R-:W-:Y:S01]  /*116d0*/  HMMA.16816.F32.BF16 R12, R36.reuse, R6, R12 ;  /* 0x00000006240c723c */ /* 0x040fe2000004180c */
[----:B------:R-:W1:Y:S01]  /*116e0*/  MUFU.EX2 R167, R167 ;  /* 0x000000a700a77308 */ /* 0x000e620000000800 */
[----:B------:R-:W3:Y:S01]  /*116f0*/  LDSM.16.MT88.4 R4, [R246+0x7400] ;  /* 0x00740000f604783b */ /* 0x000ee20000004200 */
[C---:B------:R-:W-:Y:S01]  /*11700*/  F2FP.BF16.F32.PACK_AB R21, R179.reuse, R178 ;  /* 0x000000b2b315723e */ /* 0x040fe200000010ff */
[----:B------:R-:W-:Y:S01]  /*11710*/  FADD.FTZ R177, R179, R177 ;  /* 0x000000b1b3b17221 */ /* 0x000fe20000010000 */
[----:B------:R-:W-:Y:S01]  /*11720*/  FADD.FTZ R84, R83, R84 ;  /* 0x0000005453547221 */ /* 0x000fe20000010000 */
[C---:B------:R-:W-:Y:S03]  /*11730*/  HMMA.16816.F32.BF16 R8, R36.reuse, R40, R8 ;  /* 0x000000282408723c */ /* 0x040fe60000041808 */
[----:B------:R4:W-:Y:S03]  /*11740*/  MUFU.EX2 R147, R20 ;  /* 0x0000001400937308 */ /* 0x0009e60000000800 */
[----:B------:R-:W-:Y:S01]  /*11750*/  HMMA.16816.F32.BF16 R28, R36, R42, R28 ;  /* 0x0000002a241c723c */ /* 0x000fe2000004181c */
[----:B------:R-:W3:Y:S04]  /*11760*/  LDSM.16.MT88.4 R40, [R245+0x7400] ;  /* 0x00740000f528783b */ /* 0x000ee80000004200 */
[----:B------:R-:W2:Y:S01]  /*11770*/  MUFU.EX2 R82, R82 ;  /* 0x0000005200527308 */ /* 0x000ea20000000800 */
[----:B-1----:R-:W-:Y:S01]  /*11780*/  F2FP.BF16.F32.PACK_AB R23, R167, R170 ;  /* 0x000000aaa717723e */ /* 0x002fe200000010ff */
[----:B------:R-:W-:-:S04]  /*11790*/  FADD.FTZ R170, R170, R177 ;  /* 0x000000b1aaaa7221 */ /* 0x000fc80000010000 */
[----:B------:R-:W-:Y:S02]  /*117a0*/  FADD.FTZ R170, R167, R170 ;  /* 0x000000aaa7aa7221 */ /* 0x000fe40000010000 */
[----:B------:R-:W1:Y:S01]  /*117b0*/  MUFU.EX2 R81, R81 ;  /* 0x0000005100517308 */ /* 0x000e620000000800 */
[----:B----4-:R-:W-:-:S07]  /*117c0*/  F2FP.BF16.F32.PACK_AB R20, R85, R86 ;  /* 0x000000565514723e */ /* 0x010fce00000010ff */
[----:B------:R-:W4:Y:S01]  /*117d0*/  MUFU.EX2 R80, R80 ;  /* 0x0000005000507308 */ /* 0x000f220000000800 */
[----:B-----5:R-:W-:Y:S01]  /*117e0*/  HMMA.16816.F32.BF16 R16, R20, R24, R16 ;  /* 0x000000181410723c */ /* 0x020fe20000041810 */
[----:B--2---:R-:W-:-:S05]  /*117f0*/  FADD.FTZ R84, R82, R84 ;  /* 0x0000005452547221 */ /* 0x004fca0000010000 */
[C---:B------:R-:W-:Y:S01]  /*11800*/  HMMA.16816.F32.BF16 R12, R20.reuse, R26, R12 ;  /* 0x0000001a140c723c */ /* 0x040fe2000004180c */
[----:B------:R-:W2:Y:S01]  /*11810*/  MUFU.EX2 R79, R79 ;  /* 0x0000004f004f7308 */ /* 0x000ea20000000800 */
[----:B------:R-:W5:Y:S01]  /*11820*/  LDSM.16.MT88.4 R24, [R246+0x7800] ;  /* 0x00780000f618783b */ /* 0x000f620000004200 */
[C---:B-1----:R-:W-:Y:S01]  /*11830*/  F2FP.BF16.F32.PACK_AB R36, R81.reuse, R82 ;  /* 0x000000525124723e */ /* 0x042fe200000010ff */
[----:B------:R-:W-:Y:S02]  /*11840*/  FADD.FTZ R81, R81, R84 ;  /* 0x0000005451517221 */ /* 0x000fe40000010000 */
[----:B------:R-:W-:Y:S03]  /*11850*/  HMMA.16816.F32.BF16 R8, R20, R32, R8 ;  /* 0x000000201408723c */ /* 0x000fe60000041808 */
[----:B------:R-:W1:Y:S01]  /*11860*/  MUFU.EX2 R163, R163 ;  /* 0x000000a300a37308 */ /* 0x000e620000000800 */
[----:B----4-:R-:W-:-:S02]  /*11870*/  FADD.FTZ R81, R80, R81 ;  /* 0x0000005150517221 */ /* 0x010fc40000010000 */
[----:B------:R-:W-:Y:S01]  /*11880*/  HMMA.16816.F32.BF16 R28, R20, R34, R28 ;  /* 0x00000022141c723c */ /* 0x000fe2000004181c */
[----:B------:R-:W4:Y:S04]  /*11890*/  LDSM.16.MT88.4 R20, [R245+0x7800] ;  /* 0x00780000f514783b */ /* 0x000f280000004200 */
[----:B------:R-:W3:Y:S01]  /*118a0*/  MUFU.EX2 R158, R158 ;  /* 0x0000009e009e7308 */ /* 0x000ee20000000800 */
[C---:B--2---:R-:W-:Y:S01]  /*118b0*/  F2FP.BF16.F32.PACK_AB R38, R79.reuse, R80 ;  /* 0x000000504f26723e */ /* 0x044fe200000010ff */
[----:B------:R-:W-:-:S06]  /*118c0*/  FADD.FTZ R79, R79, R81 ;  /* 0x000000514f4f7221 */ /* 0x000fcc0000010000 */
[----:B------:R-:W2:Y:S01]  /*118d0*/  MUFU.EX2 R154, R154 ;  /* 0x0000009a009a7308 */ /* 0x000ea20000000800 */
[----:B-1----:R-:W-:-:S07]  /*118e0*/  FADD.FTZ R170, R163, R170 ;  /* 0x000000aaa3aa7221 */ /* 0x002fce0000010000 */
[----:B------:R-:W1:Y:S01]  /*118f0*/  MUFU.EX2 R78, R78 ;  /* 0x0000004e004e7308 */ /* 0x000e620000000800 */
[C---:B---3--:R-:W-:Y:S01]  /*11900*/  F2FP.BF16.F32.PACK_AB R37, R158.reuse, R163 ;  /* 0x000000a39e25723e */ /* 0x048fe200000010ff */
[----:B------:R-:W-:-:S06]  /*11910*/  FADD.FTZ R158, R158, R170 ;  /* 0x000000aa9e9e7221 */ /* 0x000fcc0000010000 */
[----:B------:R-:W3:Y:S01]  /*11920*/  MUFU.EX2 R77, R77 ;  /* 0x0000004d004d7308 */ /* 0x000ee20000000800 */
[----:B--2---:R-:W-:Y:S01]  /*11930*/  F2FP.BF16.F32.PACK_AB R39, R147, R154 ;  /* 0x0000009a9327723e */ /* 0x004fe200000010ff */
[----:B------:R-:W-:-:S04]  /*11940*/  FADD.FTZ R158, R154, R158 ;  /* 0x0000009e9a9e7221 */ /* 0x000fc80000010000 */
[----:B------:R-:W-:Y:S02]  /*11950*/  FADD.FTZ R147, R147, R158 ;  /* 0x0000009e93937221 */ /* 0x000fe40000010000 */
[----:B------:R-:W2:Y:S01]  /*11960*/  MUFU.EX2 R76, R76 ;  /* 0x0000004c004c7308 */ /* 0x000ea20000000800 */
[----:B------:R-:W-:Y:S01]  /*11970*/  HMMA.16816.F32.BF16 R16, R36, R4, R16 ;  /* 0x000000042410723c */ /* 0x000fe20000041810 */
[----:B-1----:R-:W-:-:S05]  /*11980*/  FADD.FTZ R79, R78, R79 ;  /* 0x0000004f4e4f7221 */ /* 0x002fca0000010000 */
[C---:B------:R-:W-:Y:S01]  /*11990*/  HMMA.16816.F32.BF16 R12, R36.reuse, R6, R12 ;  /* 0x00000006240c723c */ /* 0x040fe2000004180c */
[----:B------:R-:W1:Y:S01]  /*119a0*/  MUFU.EX2 R75, R75 ;  /* 0x0000004b004b7308 */ /* 0x000e620000000800 */
[----:B------:R-:W4:Y:S01]  /*119b0*/  LDSM.16.MT88.4 R4, [R246+0x7c00] ;  /* 0x007c0000f604783b */ /* 0x000f220000004200 */
[C---:B---3--:R-:W-:Y:S01]  /*119c0*/  F2FP.BF16.F32.PACK_AB R32, R77.reuse, R78 ;  /* 0x0000004e4d20723e */ /* 0x048fe200000010ff */
[----:B------:R-:W-:Y:S02]  /*119d0*/  FADD.FTZ R77, R77, R79 ;  /* 0x0000004f4d4d7221 */ /* 0x000fe40000010000 */
[----:B------:R-:W-:Y:S03]  /*119e0*/  HMMA.16816.F32.BF16 R8, R36, R40, R8 ;  /* 0x000000282408723c */ /* 0x000fe60000041808 */
[----:B------:R-:W3:Y:S01]  /*119f0*/  MUFU.EX2 R152, R152 ;  /* 0x0000009800987308 */ /* 0x000ee20000000800 */
[----:B--2---:R-:W-:-:S02]  /*11a00*/  FADD.FTZ R77, R76, R77 ;  /* 0x0000004d4c4d7221 */ /* 0x004fc40000010000 */
[----:B------:R-:W-:Y:S01]  /*11a10*/  HMMA.16816.F32.BF16 R28, R36, R42, R28 ;  /* 0x0000002a241c723c */ /* 0x000fe2000004181c */
[----:B------:R-:W-:-:S04]  /*11a20*/  FFMA.FTZ R41, R113, UR4, -R65 ;  /* 0x0000000471297c23 */ /* 0x000fc80008010841 */
[----:B------:R-:W2:Y:S01]  /*11a30*/  MUFU.EX2 R139, R139 ;  /* 0x0000008b008b7308 */ /* 0x000ea20000000800 */
[C---:B-1----:R-:W-:Y:S01]  /*11a40*/  F2FP.BF16.F32.PACK_AB R34, R75.reuse, R76 ;  /* 0x0000004c4b22723e */ /* 0x042fe200000010ff */
[--C-:B------:R-:W-:Y:S01]  /*11a50*/  FFMA.FTZ R37, R118, UR4, -R65.reuse ;  /* 0x0000000476257c23 */ /* 0x100fe20008010841 */
[--C-:B------:R-:W-:Y:S01]  /*11a60*/  FFMA.FTZ R38, R116, UR4, -R65.reuse ;  /* 0x0000000474267c23 */ /* 0x100fe20008010841 */
[--C-:B------:R-:W-:Y:S01]  /*11a70*/  FFMA.FTZ R39, R114, UR4, -R65.reuse ;  /* 0x0000000472277c23 */ /* 0x100fe20008010841 */
[----:B------:R-:W-:Y:S01]  /*11a80*/  FFMA.FTZ R43, R112, UR4, -R65 ;  /* 0x00000004702b7c23 */ /* 0x000fe20008010841 */
[----:B------:R-:W-:Y:S01]  /*11a90*/  FADD.FTZ R75, R75, R77 ;  /* 0x0000004d4b4b7221 */ /* 0x000fe20000010000 */
[----:B------:R-:W-:Y:S01]  /*11aa0*/  FFMA.FTZ R36, R111, UR4, -R91 ;  /* 0x000000046f247c23 */ /* 0x000fe2000801085b */
[----:B------:R-:W1:Y:S01]  /*11ab0*/  MUFU.EX2 R140, R140 ;  /* 0x0000008c008c7308 */ /* 0x000e620000000800 */
[----:B---3--:R-:W-:Y:S01]  /*11ac0*/  FADD.FTZ R147, R152, R147 ;  /* 0x0000009398937221 */ /* 0x008fe20000010000 */
[----:B------:R-:W-:-:S06]  /*11ad0*/  FFMA.FTZ R42, R95, UR4, -R91 ;  /* 0x000000045f2a7c23 */ /* 0x000fcc000801085b */
[----:B------:R-:W3:Y:S01]  /*11ae0*/  MUFU.EX2 R125, R125 ;  /* 0x0000007d007d7308 */ /* 0x000ee20000000800 */
[C---:B--2---:R-:W-:Y:S01]  /*11af0*/  F2FP.BF16.F32.PACK_AB R33, R139.reuse, R152 ;  /* 0x000000988b21723e */ /* 0x044fe200000010ff */
[----:B------:R-:W-:-:S06]  /*11b00*/  FADD.FTZ R139, R139, R147 ;  /* 0x000000938b8b7221 */ /* 0x000fcc0000010000 */
[----:B------:R-:W-:Y:S01]  /*11b10*/  MUFU.EX2 R74, R74 ;  /* 0x0000004a004a7308 */ /* 0x000fe20000000800 */
[----:B-1----:R-:W-:-:S07]  /*11b20*/  FADD.FTZ R139, R140, R139 ;  /* 0x0000008b8c8b7221 */ /* 0x002fce0000010000 */
[----:B------:R-:W1:Y:S01]  /*11b30*/  MUFU.EX2 R73, R73 ;  /* 0x0000004900497308 */ /* 0x000e620000000800 */
[C---:B---3--:R-:W-:Y:S01]  /*11b40*/  F2FP.BF16.F32.PACK_AB R35, R125.reuse, R140 ;  /* 0x0000008c7d23723e */ /* 0x048fe200000010ff */
[----:B------:R-:W-:-:S06]  /*11b50*/  FADD.FTZ R125, R125, R139 ;  /* 0x0000008b7d7d7221 */ /* 0x000fcc0000010000 */
[C---:B-----5:R-:W-:Y:S01]  /*11b60*/  HMMA.16816.F32.BF16 R16, R32.reuse, R24, R16 ;  /* 0x000000182010723c */ /* 0x060fe20000041810 */
[----:B------:R-:W-:Y:S05]  /*11b70*/  MUFU.EX2 R72, R72 ;  /* 0x0000004800487308 */ /* 0x000fea0000000800 */
[C---:B------:R-:W-:Y:S01]  /*11b80*/  HMMA.16816.F32.BF16 R12, R32.reuse, R26, R12 ;  /* 0x0000001a200c723c */ /* 0x040fe2000004180c */
[----:B------:R-:W2:Y:S02]  /*11b90*/  LDSM.16.MT88.4 R24, [R245+0x7c00] ;  /* 0x007c0000f518783b */ /* 0x000ea40000004200 */
[----:B------:R-:W3:Y:S03]  /*11ba0*/  MUFU.EX2 R71, R71 ;  /* 0x0000004700477308 */ /* 0x000ee60000000800 */
[C---:B----4-:R-:W-:Y:S05]  /*11bb0*/  HMMA.16816.F32.BF16 R8, R32.reuse, R20, R8 ;  /* 0x000000142008723c */ /* 0x050fea0000041808 */
[----:B------:R-:W-:Y:S01]  /*11bc0*/  MUFU.EX2 R124, R124 ;  /* 0x0000007c007c7308 */ /* 0x000fe20000000800 */
[----:B------:R-:W-:Y:S01]  /*11bd0*/  HMMA.16816.F32.BF16 R28, R32, R22, R28 ;  /* 0x00000016201c723c */ /* 0x000fe2000004181c */
[----:B------:R-:W4:Y:S01]  /*11be0*/  LDSM.16.MT88.4 R32, [R246+0x8000] ;  /* 0x00800000f620783b */ /* 0x000f220000004200 */
[----:B-1----:R-:W-:Y:S01]  /*11bf0*/  F2FP.BF16.F32.PACK_AB R20, R73, R74 ;  /* 0x0000004a4914723e */ /* 0x002fe200000010ff */
[----:B------:R-:W-:-:S04]  /*11c00*/  FADD.FTZ R74, R74, R75 ;  /* 0x0000004b4a4a7221 */ /* 0x000fc80000010000 */
[----:B------:R-:W1:Y:S01]  /*11c10*/  MUFU.EX2 R40, R120 ;  /* 0x0000007800287308 */ /* 0x000e620000000800 */
[----:B---3--:R-:W-:Y:S01]  /*11c20*/  F2FP.BF16.F32.PACK_AB R22, R71, R72 ;  /* 0x000000484716723e */ /* 0x008fe200000010ff */
[----:B------:R-:W-:-:S04]  /*11c30*/  FADD.FTZ R74, R73, R74 ;  /* 0x0000004a494a7221 */ /* 0x000fc80000010000 */
[----:B------:R-:W-:Y:S02]  /*11c40*/  FADD.FTZ R72, R72, R74 ;  /* 0x0000004a48487221 */ /* 0x000fe40000010000 */
[----:B------:R-:W-:Y:S02]  /*11c50*/  MUFU.EX2 R37, R37 ;  /* 0x0000002500257308 */ /* 0x000fe40000000800 */
[----:B------:R-:W-:-:S06]  /*11c60*/  FADD.FTZ R72, R71, R72 ;  /* 0x0000004847487221 */ /* 0x000fcc0000010000 */
        /* <DEDUP_REMOVED lines=14> */
[C---:B--2---:R-:W-:Y:S05]  /*11d50*/  HMMA.16816.F32.BF16 R8, R20.reuse, R24, R8 ;  /* 0x000000181408723c */ /* 0x044fea0000041808 */
[----:B------:R-:W2:Y:S01]  /*11d60*/  MUFU.EX2 R39, R39 ;  /* 0x0000002700277308 */ /* 0x000ea20000000800 */
[----:B------:R-:W-:Y:S01]  /*11d70*/  HMMA.16816.F32.BF16 R28, R20, R26, R28 ;  /* 0x0000001a141c723c */ /* 0x000fe2000004181c */
[----:B------:R-:W3:Y:S01]  /*11d80*/  LDSM.16.MT88.4 R20, [R246+0x8400] ;  /* 0x00840000f614783b */ /* 0x000ee20000004200 */
[----:B-1----:R-:W-:Y:S01]  /*11d90*/  F2FP.BF16.F32.PACK_AB R24, R69, R70 ;  /* 0x000000464518723e */ /* 0x002fe200000010ff */
[----:B------:R-:W-:-:S04]  /*11da0*/  FADD.FTZ R70, R70, R72 ;  /* 0x0000004846467221 */ /* 0x000fc80000010000 */
[----:B------:R-:W1:Y:S01]  /*11db0*/  MUFU.EX2 R41, R41 ;  /* 0x0000002900297308 */ /* 0x000e620000000800 */
[----:B-----5:R-:W-:Y:S01]  /*11dc0*/  F2FP.BF16.F32.PACK_AB R26, R67, R68 ;  /* 0x00000044431a723e */ /* 0x020fe200000010ff */
[----:B------:R-:W-:-:S04]  /*11dd0*/  FADD.FTZ R70, R69, R70 ;  /* 0x0000004645467221 */ /* 0x000fc80000010000 */
[----:B------:R-:W-:Y:S02]  /*11de0*/  FADD.FTZ R68, R68, R70 ;  /* 0x0000004644447221 */ /* 0x000fe40000010000 */
[----:B------:R-:W5:Y:S01]  /*11df0*/  MUFU.EX2 R43, R43 ;  /* 0x0000002b002b7308 */ /* 0x000f620000000800 */
[----:B--2---:R-:W-:Y:S01]  /*11e00*/  FADD.FTZ R37, R39, R37 ;  /* 0x0000002527257221 */ /* 0x004fe20000010000 */
[----:B------:R-:W-:-:S06]  /*11e10*/  FADD.FTZ R68, R67, R68 ;  /* 0x0000004443447221 */ /* 0x000fcc0000010000 */
[----:B------:R-:W2:Y:S01]  /*11e20*/  MUFU.EX2 R96, R96 ;  /* 0x0000006000607308 */ /* 0x000ea20000000800 */
[C---:B-1----:R-:W-:Y:S01]  /*11e30*/  F2FP.BF16.F32.PACK_AB R25, R41.reuse, R39 ;  /* 0x000000272919723e */ /* 0x042fe200000010ff */
[----:B------:R-:W-:-:S06]  /*11e40*/  FADD.FTZ R41, R41, R37 ;  /* 0x0000002529297221 */ /* 0x000fcc0000010000 */
[----:B------:R-:W-:Y:S01]  /*11e50*/  MUFU.EX2 R66, R66 ;  /* 0x0000004200427308 */ /* 0x000fe20000000800 */
[----:B-----5:R-:W-:-:S07]  /*11e60*/  FADD.FTZ R41, R43, R41 ;  /* 0x000000292b297221 */ /* 0x020fce0000010000 */
[----:B------:R-:W1:Y:S01]  /*11e70*/  MUFU.EX2 R64, R64 ;  /* 0x0000004000407308 */ /* 0x000e620000000800 */
[C---:B--2---:R-:W-:Y:S01]  /*11e80*/  F2FP.BF16.F32.PACK_AB R27, R96.reuse, R43 ;  /* 0x0000002b601b723e */ /* 0x044fe200000010ff */
[----:B------:R-:W-:-:S06]  /*11e90*/  FADD.FTZ R41, R96, R41 ;  /* 0x0000002960297221 */ /* 0x000fcc0000010000 */
[----:B------:R-:W-:Y:S01]  /*11ea0*/  MUFU.EX2 R63, R63 ;  /* 0x0000003f003f7308 */ /* 0x000fe20000000800 */
[C---:B----4-:R-:W-:Y:S06]  /*11eb0*/  HMMA.16816.F32.BF16 R16, R24.reuse, R32, R16 ;  /* 0x000000201810723c */ /* 0x050fec0000041810 */
[C---:B------:R-:W-:Y:S01]  /*11ec0*/  HMMA.16816.F32.BF16 R12, R24.reuse, R34, R12 ;  /* 0x00000022180c723c */ /* 0x040fe2000004180c */
[----:B------:R-:W2:Y:S01]  /*11ed0*/  MUFU.EX2 R57, R57 ;  /* 0x0000003900397308 */ /* 0x000ea20000000800 */
[----:B------:R-:W4:Y:S04]  /*11ee0*/  LDSM.16.MT88.4 R32, [R245+0x8400] ;  /* 0x00840000f520783b */ /* 0x000f280000004200 */
[C---:B---3--:R-:W-:Y:S03]  /*11ef0*/  HMMA.16816.F32.BF16 R8, R24.reuse, R4, R8 ;  /* 0x000000041808723c */ /* 0x048fe60000041808 */
[----:B------:R-:W-:Y:S03]  /*11f00*/  MUFU.EX2 R45, R45 ;  /* 0x0000002d002d7308 */ /* 0x000fe60000000800 */
[----:B------:R-:W-:Y:S01]  /*11f10*/  HMMA.16816.F32.BF16 R28, R24, R6, R28 ;  /* 0x00000006181c723c */ /* 0x000fe2000004181c */
[----:B-1----:R-:W-:Y:S01]  /*11f20*/  F2FP.BF16.F32.PACK_AB R4, R64, R66 ;  /* 0x000000424004723e */ /* 0x002fe200000010ff */
        /* <DEDUP_REMOVED lines=25> */
[--C-:B------:R-:W-:Y:S01]  /*120c0*/  FFMA.FTZ R32, R52, UR4, -R65.reuse ;  /* 0x0000000434207c23 */ /* 0x100fe20008010841 */
[----:B------:R-:W-:-:S05]  /*120d0*/  FFMA.FTZ R33, R60, UR4, -R65 ;  /* 0x000000043c217c23 */ /* 0x000fca0008010841 */
        /* <DEDUP_REMOVED lines=12> */
[----:B------:R-:W4:Y:S08]  /*121a0*/  MUFU.EX2 R36, R36 ;  /* 0x0000002400247308 */ /* 0x000f300000000800 */
[----:B------:R-:W5:Y:S01]  /*121b0*/  MUFU.EX2 R32, R32 ;  /* 0x0000002000207308 */ /* 0x000f620000000800 */
[----:B---3--:R-:W-:Y:S01]  /*121c0*/  F2FP.BF16.F32.PACK_AB R7, R53, R54 ;  /* 0x000000363507723e */ /* 0x008fe200000010ff */
[----:B------:R-:W-:-:S04]  /*121d0*/  FADD.FTZ R54, R54, R46 ;  /* 0x0000002e36367221 */ /* 0x000fc80000010000 */
[----:B------:R-:W-:Y:S02]  /*121e0*/  FADD.FTZ R54, R53, R54 ;  /* 0x0000003635367221 */ /* 0x000fe40000010000 */
[----:B-1----:R-:W-:Y:S01]  /*121f0*/  HMMA.16816.F32.BF16 R16, R4, R24, R16 ;  /* 0x000000180410723c */ /* 0x002fe20000041810 */
[----:B------:R-:W1:Y:S01]  /*12200*/  MUFU.EX2 R42, R42 ;  /* 0x0000002a002a7308 */ /* 0x000e620000000800 */
[----:B----4-:R-:W-:-:S04]  /*12210*/  FADD.FTZ R50, R36, R50 ;  /* 0x0000003224327221 */ /* 0x010fc80000010000 */
[C---:B--2---:R-:W-:Y:S01]  /*12220*/  HMMA.16816.F32.BF16 R8, R4.reuse, R20, R8 ;  /* 0x000000140408723c */ /* 0x044fe20000041808 */
[----:B------:R-:W-:Y:S02]  /*12230*/  FFMA.FTZ R24, R59, UR4, -R65 ;  /* 0x000000043b187c23 */ /* 0x000fe40008010841 */
[----:B------:R-:W2:Y:S01]  /*12240*/  MUFU.EX2 R62, R62 ;  /* 0x0000003e003e7308 */ /* 0x000ea20000000800 */
[----:B-----5:R-:W-:Y:S02]  /*12250*/  FADD.FTZ R54, R32, R54 ;  /* 0x0000003620367221 */ /* 0x020fe40000010000 */
[C---:B------:R-:W-:Y:S05]  /*12260*/  HMMA.16816.F32.BF16 R12, R4.reuse, R26, R12 ;  /* 0x0000001a040c723c */ /* 0x040fea000004180c */
[----:B------:R-:W3:Y:S01]  /*12270*/  MUFU.EX2 R216, R216 ;  /* 0x000000d800d87308 */ /* 0x000ee20000000800 */
[----:B------:R-:W-:Y:S01]  /*12280*/  HMMA.16816.F32.BF16 R28, R4, R22, R28 ;  /* 0x00000016041c723c */ /* 0x000fe2000004181c */
[----:B-1----:R-:W-:-:S06]  /*12290*/  FADD.FTZ R50, R42, R50 ;  /* 0x000000322a327221 */ /* 0x002fcc0000010000 */
[----:B------:R-:W1:Y:S01]  /*122a0*/  MUFU.EX2 R33, R33 ;  /* 0x0000002100217308 */ /* 0x000e620000000800 */
[----:B------:R-:W-:Y:S01]  /*122b0*/  F2FP.BF16.F32.PACK_AB R4, R42, R36 ;  /* 0x000000242a04723e */ /* 0x000fe200000010ff */
[----:B--2---:R-:W-:-:S06]  /*122c0*/  FADD.FTZ R50, R62, R50 ;  /* 0x000000323e327221 */ /* 0x004fcc0000010000 */
        /* <DEDUP_REMOVED lines=84> */
.L_x_2762:
[----:B------:R-:W1:Y:S02]  /*12810*/  LDC R8, c[0x0][0x250] ;  /* 0x00009400ff087b82 */ /* 0x000e640000000800 */
[----:B-1----:R-:W-:-:S05]  /*12820*/  IMAD.SHL.U32 R10, R8, 0x100, RZ ;  /* 0x00000100080a7824 */ /* 0x002fca00078e00ff */
[----:B------:R-:W-:-:S04]  /*12830*/  IADD3 R10, -R10, RZ, RZ ;  /* 0x000000ff0a0a7210 */ /* 0x000fc80007ffe1ff */
[----:B------:R-:W-:-:S07]  /*12840*/  SHF.R.S32.HI R9, RZ, 0x1f, R10 ;  /* 0x0000001fff097819 */ /* 0x000fce000001140a */
.L_x_2763:
[----:B------:R-:W-:Y:S01]  /*12850*/  ULDC UR6, c[0x0][0x2d0] ;  /* 0x0000b40000067ab9 */ /* 0x000fe20000000800 */
[----:B------:R-:W-:Y:S01]  /*12860*/  LEA R193, P1, R10, R193, 0x1 ;  /* 0x000000c10ac17211 */ /* 0x000fe200078208ff */
[----:B------:R-:W-:Y:S01]  /*12870*/  IMAD.SHL.U32 R132, R244, 0x2, RZ ;  /* 0x00000002f4847824 */ /* 0x000fe200078e00ff */
[----:B------:R-:W-:Y:S01]  /*12880*/  ISETP.GE.AND P0, PT, R196, UR6, PT ;  /* 0x00000006c4007c0c */ /* 0x000fe2000bf06270 */
[----:B------:R-:W-:Y:S01]  /*12890*/  ULDC.64 UR6, c[0x0][0x220] ;  /* 0x0000880000067ab9 */ /* 0x000fe20000000a00 */
[----:B------:R-:W-:Y:S01]  /*128a0*/  LEA.HI.X R192, R10, R192, R9, 0x1, P1 ;  /* 0x000000c00ac07211 */ /* 0x000fe200008f0c09 */
[----:B------:R-:W-:-:S10]  /*128b0*/  UISETP.GT.AND UP0, UPT, UR8, UR18, UPT ;  /* 0x000000120800728c */ /* 0x000fd4000bf04270 */
        /* <DEDUP_REMOVED lines=79> */
[----:B------:R-:W-:Y:S01]  /*12db0*/  @!P0 LEA R14, P1, R10, UR6, 0x1 ;  /* 0x000000060a0e8c11 */ /* 0x000fe2000f8208ff */
[----:B------:R-:W-:Y:S01]  /*12dc0*/  USHF.L.U32 UR6, UR8, 0x8, URZ ;  /* 0x0000000808067899 */ /* 0x000fe2000800063f */
[----:B------:R-:W-:-:S02]  /*12dd0*/  @!P0 LEA.HI.X R23, R8, UR7, R6, 0x1, P3 ;  /* 0x0000000708178c11 */ /* 0x000fc400098f0c06 */
[----:B------:R-:W-:Y:S02]  /*12de0*/  @!P0 LEA.HI.X R19, R16, UR7, R5, 0x1, P2 ;  /* 0x0000000710138c11 */ /* 0x000fe400090f0c05 */
[----:B------:R-:W-:Y:S01]  /*12df0*/  @!P0 LEA.HI.X R15, R10, UR7, R4, 0x1, P1 ;  /* 0x000000070a0f8c11 */ /* 0x000fe200088f0c04 */
        /* <DEDUP_REMOVED lines=17> */
[----:B------:R-:W-:Y:S04]  /*12f10*/  LDSM.16.M88.4 R188, [R214] ;  /* 0x00000000d6bc783b */ /* 0x000fe80000000200 */
[----:B------:R-:W-:Y:S04]  /*12f20*/  LDSM.16.M88.4 R136, [R210] ;  /* 0x00000000d288783b */ /* 0x000fe80000000200 */
[----:B------:R-:W-:Y:S04]  /*12f30*/  LDSM.16.M88.4 R140, [R211] ;  /* 0x00000000d38c783b */ /* 0x000fe80000000200 */
[----:B-1----:R-:W1:Y:S04]  /*12f40*/  LDSM.16.M88.4 R20, [R213+0x1000] ;  /* 0x00100000d514783b */ /* 0x002e680000000200 */
[----:B--2---:R-:W2:Y:S04]  /*12f50*/  LDSM.16.M88.4 R12, [R213+0x1400] ;  /* 0x00140000d50c783b */ /* 0x004ea80000000200 */
[----:B------:R-:W4:Y:S04]  /*12f60*/  LDSM.16.M88.4 R124, [R213+0x1c00] ;  /* 0x001c0000d57c783b */ /* 0x000f280000000200 */
        /* <DEDUP_REMOVED lines=8> */
[----:B------:R-:W3:Y:S04]  /*12ff0*/  LDSM.16.M88.4 R68, [R213+0x3800] ;  /* 0x00380000d544783b */ /* 0x000ee80000000200 */
[----:B------:R-:W3:Y:S01]  /*13000*/  LDSM.16.M88.4 R60, [R213+0x3c00] ;  /* 0x003c0000d53c783b */ /* 0x000ee20000000200 */
[C---:B-1----:R-:W-:Y:S03]  /*13010*/  HMMA.16816.F32.BF16 R24, R28.reuse, R20, RZ ;  /* 0x000000141c18723c */ /* 0x042fe600000418ff */
[----:B------:R-:W1:Y:S03]  /*13020*/  LDSM.16.M88.4 R52, [R213+0x4000] ;  /* 0x00400000d534783b */ /* 0x000e660000000200 */
[C---:B--2---:R-:W-:Y:S01]  /*13030*/  HMMA.16816.F32.BF16 R16, R28.reuse, R12, RZ ;  /* 0x0000000c1c10723c */ /* 0x044fe200000418ff */
[----:B------:R-:W2:Y:S04]  /*13040*/  LDSM.16.M88.4 R44, [R213+0x4400] ;  /* 0x00440000d52c783b */ /* 0x000ea80000000200 */
[----:B------:R-:W2:Y:S01]  /*13050*/  LDSM.16.M88.4 R36, [R213+0x4800] ;  /* 0x00480000d524783b */ /* 0x000ea20000000200 */
[----:B------:R-:W-:Y:S03]  /*13060*/  HMMA.16816.F32.BF16 R12, R28, R14, RZ ;  /* 0x0000000e1c0c723c */ /* 0x000fe600000418ff */
[----:B------:R-:W2:Y:S03]  /*13070*/  LDSM.16.M88.4 R148, [R213+0x4c00] ;  /* 0x004c0000d594783b */ /* 0x000ea60000000200 */
[C---:B------:R-:W-:Y:S01]  /*13080*/  HMMA.16816.F32.BF16 R8, R188.reuse, R136, R8 ;  /* 0x00000088bc08723c */ /* 0x040fe20000041808 */
[----:B------:R-:W2:Y:S04]  /*13090*/  LDSM.16.M88.4 R168, [R205] ;  /* 0x00000000cda8783b */ /* 0x000ea80000000200 */
[----:B------:R-:W-:Y:S01]  /*130a0*/  LDSM.16.M88.4 R164, [R204] ;  /* 0x00000000cca4783b */ /* 0x000fe20000000200 */
[C---:B------:R-:W-:Y:S03]  /*130b0*/  HMMA.16816.F32.BF16 R4, R188.reuse, R138, R4 ;  /* 0x0000008abc04723c */ /* 0x040fe60000041804 */
[----:B------:R-:W-:Y:S03]  /*130c0*/  LDSM.16.M88.4 R136, [R3] ;  /* 0x000000000388783b */ /* 0x000fe60000000200 */
[C---:B------:R-:W-:Y:S01]  /*130d0*/  HMMA.16816.F32.BF16 R16, R188.reuse, R140, R16 ;  /* 0x0000008cbc10723c */ /* 0x040fe20000041810 */
[----:B------:R-:W-:Y:S04]  /*130e0*/  LDSM.16.M88.4 R160, [R203] ;  /* 0x00000000cba0783b */ /* 0x000fe80000000200 */
[----:B------:R-:W-:Y:S01]  /*130f0*/  LDSM.16.M88.4 R156, [R202] ;  /* 0x00000000ca9c783b */ /* 0x000fe20000000200 */
[----:B------:R-:W-:Y:S03]  /*13100*/  HMMA.16816.F32.BF16 R12, R188, R142, R12 ;  /* 0x0000008ebc0c723c */ /* 0x000fe6000004180c */
[----:B------:R-:W2:Y:S03]  /*13110*/  LDSM.16.M88.4 R140, [R198] ;  /* 0x00000000c68c783b */ /* 0x000ea60000000200 */
[C---:B----4-:R-:W-:Y:S01]  /*13120*/  HMMA.16816.F32.BF16 R128, R28.reuse, R124, RZ ;  /* 0x0000007c1c80723c */ /* 0x050fe200000418ff */
[----:B------:R-:W-:Y:S04]  /*13130*/  LDSM.16.M88.4 R152, [R201] ;  /* 0x00000000c998783b */ /* 0x000fe80000000200 */
        /* <DEDUP_REMOVED lines=9> */
[----:B------:R-:W0:Y:S05]  /*131d0*/  LDGDEPBAR ;  /* 0x00000000000079af */ /* 0x000e2a0000000000 */
[C---:B---3--:R-:W-:Y:S06]  /*131e0*/  HMMA.16816.F32.BF16 R88, R28.reuse, R84, RZ ;  /* 0x000000541c58723c */ /* 0x048fec00000418ff */
[C---:B------:R-:W-:Y:S06]  /*131f0*/  HMMA.16816.F32.BF16 R80, R28.reuse, R76, RZ ;  /* 0x0000004c1c50723c */ /* 0x040fec00000418ff */
[C---:B------:R-:W-:Y:S06]  /*13200*/  HMMA.16816.F32.BF16 R72, R28.reuse, R68, RZ ;  /* 0x000000441c48723c */ /* 0x040fec00000418ff */
[C---:B------:R-:W-:Y:S06]  /*13210*/  HMMA.16816.F32.BF16 R64, R28.reuse, R60, RZ ;  /* 0x0000003c1c40723c */ /* 0x040fec00000418ff */
        /* <DEDUP_REMOVED lines=20> */
[C---:B------:R-:W-:Y:S06]  /*13360*/  HMMA.16816.F32.BF16 R92, R188.reuse, R170, R92 ;  /* 0x000000aabc5c723c */ /* 0x040fec000004185c */
[----:B------:R-:W-:Y:S01]  /*13370*/  HMMA.16816.F32.BF16 R36, R188, R142, R36 ;  /* 0x0000008ebc24723c */ /* 0x000fe20000041824 */
[----:B------:R-:W-:-:S05]  /*13380*/  IMAD.U32 R170, RZ, RZ, UR6 ;  /* 0x00000006ffaa7e24 */ /* 0x000fca000f8e00ff */
[C---:B------:R-:W-:Y:S01]  /*13390*/  HMMA.16816.F32.BF16 R28, R188.reuse, R138, R28 ;  /* 0x0000008abc1c723c */ /* 0x040fe2000004181c */
[----:B------:R-:W-:Y:S01]  /*133a0*/  LOP3.LUT R143, R132, 0x6, RZ, 0xc0, !PT ;  /* 0x00000006848f7812 */ /* 0x000fe200078ec0ff */
[----:B------:R-:W-:Y:S02]  /*133b0*/  IMAD.U32 R132, RZ, RZ, UR6 ;  /* 0x00000006ff847e24 */ /* 0x000fe4000f8e00ff */
[----:B------:R-:W-:Y:S01]  /*133c0*/  IMAD.U32 R142, RZ, RZ, UR6 ;  /* 0x00000006ff8e7e24 */ /* 0x000fe2000f8e00ff */
[--C-:B------:R-:W-:Y:S01]  /*133d0*/  LOP3.LUT R135, R135, 0xf9, R143.reuse, 0xfe, !PT ;  /* 0x000000f987877812 */ /* 0x100fe200078efe8f */
[C---:B------:R-:W-:Y:S01]  /*133e0*/  HMMA.16816.F32.BF16 R88, R188.reuse, R164, R88 ;  /* 0x000000a4bc58723c */ /* 0x040fe20000041858 */
[----:B------:R-:W-:Y:S01]  /*133f0*/  LOP3.LUT R132, R132, 0x71, R143, 0xfe, !PT ;  /* 0x0000007184847812 */ /* 0x000fe200078efe8f */
[----:B------:R-:W-:Y:S01]  /*13400*/  IMAD.U32 R138, RZ, RZ, UR6 ;  /* 0x00000006ff8a7e24 */ /* 0x000fe2000f8e00ff */
[C---:B------:R-:W-:Y:S02]  /*13410*/  ISETP.GE.AND P2, PT, R135.reuse, R2, PT ;  /* 0x000000028700720c */ /* 0x040fe40003f46270 */
[----:B------:R-:W-:Y:S01]  /*13420*/  ISETP.GE.AND P3, PT, R135, R0, PT ;  /* 0x000000008700720c */ /* 0x000fe20003f66270 */
[----:B------:R-:W-:Y:S01]  /*13430*/  HMMA.16816.F32.BF16 R32, R188, R136, R32 ;  /* 0x00000088bc20723c */ /* 0x000fe20000041820 */
[----:B------:R-:W-:-:S02]  /*13440*/  ISETP.GE.AND P1, PT, R132, R2, PT ;  /* 0x000000028400720c */ /* 0x000fc40003f26270 */
[----:B------:R-:W-:Y:S02]  /*13450*/  ISETP.GE.AND P6, PT, R132, R0, PT ;  /* 0x000000008400720c */ /* 0x000fe40003fc6270 */
[--C-:B------:R-:W-:Y:S01]  /*13460*/  LOP3.LUT R142, R142, 0x79, R143.reuse, 0xfe, !PT ;  /* 0x000000798e8e7812 */ /* 0x100fe200078efe8f */
[----:B-1----:R-:W-:Y:S01]  /*13470*/  HMMA.16816.F32.BF16 R56, R188, R148, R56 ;  /* 0x00000094bc38723c */ /* 0x002fe20000041838 */
[----:B------:R-:W-:Y:S02]  /*13480*/  I2FP.F32.S32 R136, R135 ;  /* 0x0000008700887245 */ /* 0x000fe40000201400 */
[----:B------:R-:W-:Y:S02]  /*13490*/  I2FP.F32.S32 R135, R132 ;  /* 0x0000008400877245 */ /* 0x000fe40000201400 */
[----:B------:R-:W-:Y:S01]  /*134a0*/  LOP3.LUT R138, R138, 0x89, R143, 0xfe, !PT ;  /* 0x000000898a8a7812 */ /* 0x000fe200078efe8f */
[----:B------:R-:W-:Y:S01]  /*134b0*/  FFMA.FTZ R132, R136, UR5, R29 ;  /* 0x0000000588847c23 */ /* 0x000fe2000801001d */
[----:B------:R-:W-:-:S02]  /*134c0*/  IMAD.U32 R148, RZ, RZ, UR6 ;  /* 0x00000006ff947e24 */ /* 0x000fc4000f8e00ff */
[----:B------:R-:W-:Y:S01]  /*134d0*/  FFMA.FTZ R29, R136, UR5, R31 ;  /* 0x00000005881d7c23 */ /* 0x000fe2000801001f */
[----:B------:R-:W-:Y:S01]  /*134e0*/  IMAD.U32 R136, RZ, RZ, UR6 ;  /* 0x00000006ff887e24 */ /* 0x000fe2000f8e00ff */
[C---:B------:R-:W-:Y:S01]  /*134f0*/  HMMA.16816.F32.BF16 R84, R188.reuse, R166, R84 ;  /* 0x000000a6bc54723c */ /* 0x040fe20000041854 */
[C---:B------:R-:W-:Y:S01]  /*13500*/  FFMA.FTZ R97, R135.reuse, UR5, R97 ;  /* 0x0000000587617c23 */ /* 0x040fe20008010061 */
[----:B------:R-:W-:Y:S01]  /*13510*/  LOP3.LUT R148, R148, 0x78, R143, 0xfe, !PT ;  /* 0x0000007894947812 */ /* 0x000fe200078efe8f */
[----:B------:R-:W-:Y:S01]  /*13520*/  FFMA.FTZ R99, R135, UR5, R99 ;  /* 0x0000000587637c23 */ /* 0x000fe20008010063 */
[----:B------:R-:W-:Y:S01]  /*13530*/  LOP3.LUT R136, R136, 0x80, R143, 0xfe, !PT ;  /* 0x0000008088887812 */ /* 0x000fe200078efe8f */
[----:B------:R-:W-:Y:S01]  /*13540*/  IMAD.U32 R135, RZ, RZ, UR6 ;  /* 0x00000006ff877e24 */ /* 0x000fe2000f8e00ff */
[C---:B------:R-:W-:Y:S01]  /*13550*/  ISETP.GE.AND P5, PT, R148.reuse, R2, PT ;  /* 0x000000029400720c */ /* 0x040fe20003fa6270 */
[----:B------:R-:W-:Y:S01]  /*13560*/  HMMA.16816.F32.BF16 R80, R188, R160, R80 ;  /* 0x000000a0bc50723c */ /* 0x000fe20000041850 */
[----:B------:R-:W-:-:S02]  /*13570*/  ISETP.GE.AND P4, PT, R148, R0, PT ;  /* 0x000000009400720c */ /* 0x000fc40003f86270 */
[----:B------:R-:W-:Y:S02]  /*13580*/  I2FP.F32.S32 R148, R148 ;  /* 0x0000009400947245 */ /* 0x000fe40000201400 */
[----:B------:R-:W-:Y:S01]  /*13590*/  FSEL R149, R99, -INF , !P6 ;  /* 0xff80000063957808 */ /* 0x000fe20007000000 */
[C---:B------:R-:W-:Y:S01]  /*135a0*/  HMMA.16816.F32.BF16 R76, R188.reuse, R162, R76 ;  /* 0x000000a2bc4c723c */ /* 0x040fe2000004184c */
[----:B------:R-:W-:Y:S01]  /*135b0*/  ISETP.GE.AND P6, PT, R136, R0, PT ;  /* 0x000000008800720c */ /* 0x000fe20003fc6270 */
[C---:B------:R-:W-:Y:S01]  /*135c0*/  FFMA.FTZ R31, R148.reuse, UR5, R92 ;  /* 0x00000005941f7c23 */ /* 0x040fe2000801005c */
[----:B------:R-:W-:Y:S01]  /*135d0*/  FFMA.FTZ R148, R148, UR5, R94 ;  /* 0x0000000594947c23 */ /* 0x000fe2000801005e */
[----:B------:R-:W-:Y:S01]  /*135e0*/  FSEL R94, R132, -INF , !P2 ;  /* 0xff800000845e7808 */ /* 0x000fe20005000000 */
[----:B------:R-:W-:Y:S01]  /*135f0*/  IMAD.U32 R99, RZ, RZ, UR6 ;  /* 0x00000006ff637e24 */ /* 0x000fe2000f8e00ff */
[----:B------:R-:W-:Y:S01]  /*13600*/  FSEL R92, R29, -INF , !P3 ;  /* 0xff8000001d5c7808 */ /* 0x000fe20005800000 */
[----:B------:R-:W-:Y:S01]  /*13610*/  HMMA.16816.F32.BF16 R40, R188, R140, R40 ;  /* 0x0000008cbc28723c */ /* 0x000fe20000041828 */
[----:B------:R-:W-:-:S02]  /*13620*/  ISETP.GE.AND P2, PT, R142, R2, PT ;  /* 0x000000028e00720c */ /* 0x000fc40003f46270 */
[----:B------:R-:W-:Y:S02]  /*13630*/  ISETP.GE.AND P3, PT, R142, R0, PT ;  /* 0x000000008e00720c */ /* 0x000fe40003f66270 */
[----:B------:R-:W-:Y:S01]  /*13640*/  I2FP.F32.S32 R142, R142 ;  /* 0x0000008e008e7245 */ /* 0x000fe20000201400 */
[C---:B------:R-:W-:Y:S01]  /*13650*/  HMMA.16816.F32.BF16 R72, R188.reuse, R156, R72 ;  /* 0x0000009cbc48723c */ /* 0x040fe20000041848 */
[----:B------:R-:W-:Y:S01]  /*13660*/  FSEL R29, R97, -INF , !P1 ;  /* 0xff800000611d7808 */ /* 0x000fe20004800000 */
[----:B------:R-:W-:Y:S01]  /*13670*/  IMAD.U32 R97, RZ, RZ, UR6 ;  /* 0x00000006ff617e24 */ /* 0x000fe2000f8e00ff */
[----:B------:R-:W-:Y:S01]  /*13680*/  ISETP.GE.AND P1, PT, R136, R2, PT ;  /* 0x000000028800720c */ /* 0x000fe20003f26270 */
[C---:B------:R-:W-:Y:S01]  /*13690*/  FFMA.FTZ R93, R142.reuse, UR5, R93 ;  /* 0x000000058e5d7c23 */ /* 0x040fe2000801005d */
[----:B------:R-:W-:Y:S01]  /*136a0*/  I2FP.F32.S32 R136, R136 ;  /* 0x0000008800887245 */ /* 0x000fe20000201400 */
[----:B------:R-:W-:Y:S01]  /*136b0*/  FFMA.FTZ R142, R142, UR5, R95 ;  /* 0x000000058e8e7c23 */ /* 0x000fe2000801005f */
[--C-:B------:R-:W-:Y:S01]  /*136c0*/  LOP3.LUT R135, R135, 0x81, R143.reuse, 0xfe, !PT ;  /* 0x0000008187877812 */ /* 0x100fe200078efe8f */
[C---:B------:R-:W-:Y:S01]  /*136d0*/  HMMA.16816.F32.BF16 R68, R188.reuse, R158, R68 ;  /* 0x0000009ebc44723c */ /* 0x040fe20000041844 */
[----:B------:R-:W-:Y:S01]  /*136e0*/  LOP3.LUT R97, R97, 0x88, R143, 0xfe, !PT ;  /* 0x0000008861617812 */ /* 0x000fe200078efe8f */
[C---:B------:R-:W-:Y:S01]  /*136f0*/  FFMA.FTZ R95, R136.reuse, UR5, R88 ;  /* 0x00000005885f7c23 */ /* 0x040fe20008010058 */
[----:B------:R-:W-:Y:S01]  /*13700*/  FSEL R88, R31, -INF , !P5 ;  /* 0xff8000001f587808 */ /* 0x000fe20006800000 */
[----:B------:R-:W-:Y:S01]  /*13710*/  FFMA.FTZ R90, R136, UR5, R90 ;  /* 0x00000005885a7c23 */ /* 0x000fe2000801005a */
[----:B------:R-:W-:Y:S01]  /*13720*/  FSEL R148, R148, -INF , !P4 ;  /* 0xff80000094947808 */ /* 0x000fe20006000000 */
[----:B------:R-:W-:Y:S01]  /*13730*/  HMMA.16816.F32.BF16 R64, R188, R152, R64 ;  /* 0x00000098bc40723c */ /* 0x000fe20000041840 */
[----:B------:R-:W-:-:S02]  /*13740*/  ISETP.GE.AND P5, PT, R135, R2, PT ;  /* 0x000000028700720c */ /* 0x000fc40003fa6270 */
[----:B------:R-:W-:Y:S02]  /*13750*/  ISETP.GE.AND P4, PT, R135, R0, PT ;  /* 0x000000008700720c */ /* 0x000fe40003f86270 */
[----:B------:R-:W-:Y:S01]  /*13760*/  I2FP.F32.S32 R135, R135 ;  /* 0x0000008700877245 */ /* 0x000fe20000201400 */
[C---:B------:R-:W-:Y:S01]  /*13770*/  HMMA.16816.F32.BF16 R60, R188.reuse, R154, R60 ;  /* 0x0000009abc3c723c */ /* 0x040fe2000004183c */
        /* <DEDUP_REMOVED lines=8> */
[----:B------:R-:W-:Y:S02]  /*13800*/  LOP3.LUT R99, R99, 0x90, R143, 0xfe, !PT ;  /* 0x0000009063637812 */ /* 0x000fe400078efe8f */
        /* <DEDUP_REMOVED lines=8> */
[----:B------:R-:W-:Y:S01]  /*13890*/  I2FP.F32.S32 R138, R138 ;  /* 0x0000008a008a7245 */ /* 0x000fe20000201400 */
[C---:B------:R-:W-:Y:S01]  /*138a0*/  HMMA.16816.F32.BF16 R20, R188.reuse, R146, R20 ;  /* 0x00000092bc14723c */ /* 0x040fe20000041814 */
[----:B------:R-:W-:Y:S01]  /*138b0*/  FSEL R84, R93, -INF , !P5 ;  /* 0xff8000005d547808 */ /* 0x000fe20006800000 */
[----:B------:R-:W1:Y:S01]  /*138c0*/  LDSM.16.M88.4 R144, [R199] ;  /* 0x00000000c790783b */ /* 0x000e620000000200 */
[----:B------:R-:W-:Y:S01]  /*138d0*/  FSEL R140, R91, -INF , !P4 ;  /* 0xff8000005b8c7808 */ /* 0x000fe20006000000 */
[C---:B------:R-:W-:Y:S01]  /*138e0*/  FFMA.FTZ R85, R138.reuse, UR5, R85 ;  /* 0x000000058a557c23 */ /* 0x040fe20008010055 */
[C---:B------:R-:W-:Y:S01]  /*138f0*/  ISETP.GE.AND P5, PT, R99.reuse, R2, PT ;  /* 0x000000026300720c */ /* 0x040fe20003fa6270 */
[----:B------:R-:W-:Y:S01]  /*13900*/  FFMA.FTZ R138, R138, UR5, R87 ;  /* 0x000000058a8a7c23 */ /* 0x000fe20008010057 */
[----:B------:R-:W-:Y:S01]  /*13910*/  ISETP.GE.AND P4, PT, R99, R0, PT ;  /* 0x000000006300720c */ /* 0x000fe20003f86270 */
[----:B------:R-:W-:Y:S01]  /*13920*/  HMMA.16816.F32.BF16 R52, R188, R150, R52 ;  /* 0x00000096bc34723c */ /* 0x000fe20000041834 */
[----:B------:R-:W-:Y:S01]  /*13930*/  I2FP.F32.S32 R99, R99 ;  /* 0x0000006300637245 */ /* 0x000fe20000201400 */
[----:B------:R-:W-:-:S04]  /*13940*/  DEPBAR.LE SB0, 0x0 ;  /* 0x000080000000791a */ /* 0x000fc80000000000 */
[--C-:B------:R-:W-:Y:S01]  /*13950*/  LOP3.LUT R97, R97, 0x91, R143.reuse, 0xfe, !PT ;  /* 0x0000009161617812 */ /* 0x100fe200078efe8f */
[C---:B------:R-:W-:Y:S01]  /*13960*/  FFMA.FTZ R137, R99.reuse, UR5, R82 ;  /* 0x0000000563897c23 */ /* 0x040fe20008010052 */
[----:B------:R-:W-:Y:S01]  /*13970*/  LOP3.LUT R90, R90, 0x98, R143, 0xfe, !PT ;  /* 0x000000985a5a7812 */ /* 0x000fe200078efe8f */
[----:B------:R-:W-:Y:S01]  /*13980*/  FFMA.FTZ R87, R99, UR5, R80 ;  /* 0x0000000563577c23 */ /* 0x000fe20008010050 */
[----:B------:R-:W-:Y:S01]  /*13990*/  FSEL R82, R89, -INF , !P2 ;  /* 0xff80000059527808 */ /* 0x000fe20005000000 */
[----:B------:R-:W-:Y:S01]  /*139a0*/  IMAD.U32 R89, RZ, RZ, UR6 ;  /* 0x00000006ff597e24 */ /* 0x000fe2000f8e00ff */
[----:B------:R-:W-:Y:S01]  /*139b0*/  FSEL R139, R139, -INF , !P3 ;  /* 0xff8000008b8b7808 */ /* 0x000fe20005800000 */
[----:B------:R-:W-:Y:S01]  /*139c0*/  HMMA.16816.F32.BF16 R128, R188, R184, R128 ;  /* 0x000000b8bc80723c */ /* 0x000fe20000041880 */
[C---:B------:R-:W-:Y:S01]  /*139d0*/  ISETP.GE.AND P2, PT, R97.reuse, R2, PT ;  /* 0x000000026100720c */ /* 0x040fe20003f46270 */
[----:B------:R-:W-:Y:S01]  /*139e0*/  IMAD.U32 R99, RZ, RZ, UR6 ;  /* 0x00000006ff637e24 */ /* 0x000fe2000f8e00ff */
[----:B------:R-:W-:-:S02]  /*139f0*/  ISETP.GE.AND P3, PT, R97, R0, PT ;  /* 0x000000006100720c */ /* 0x000fc40003f66270 */
[----:B------:R-:W-:Y:S01]  /*13a00*/  I2FP.F32.S32 R97, R97 ;  /* 0x0000006100617245 */ /* 0x000fe20000201400 */
[C---:B------:R-:W-:Y:S01]  /*13a10*/  HMMA.16816.F32.BF16 R120, R188.reuse, R180, R120 ;  /* 0x000000b4bc78723c */ /* 0x040fe20000041878 */
[----:B------:R-:W-:Y:S02]  /*13a20*/  FSEL R80, R85, -INF , !P1 ;  /* 0xff80000055507808 */ /* 0x000fe40004800000 */
[----:B------:R-:W-:Y:S01]  /*13a30*/  FSEL R138, R138, -INF , !P6 ;  /* 0xff8000008a8a7808 */ /* 0x000fe20007000000 */
[C---:B------:R-:W-:Y:S01]  /*13a40*/  FFMA.FTZ R85, R97.reuse, UR5, R81 ;  /* 0x0000000561557c23 */ /* 0x040fe20008010051 */
[----:B------:R-:W-:Y:S01]  /*13a50*/  I2FP.F32.S32 R135, R90 ;  /* 0x0000005a00877245 */ /* 0x000fe20000201400 */
[----:B------:R-:W-:Y:S01]  /*13a60*/  FFMA.FTZ R83, R97, UR5, R83 ;  /* 0x0000000561537c23 */ /* 0x000fe20008010053 */
[C---:B------:R-:W-:Y:S01]  /*13a70*/  ISETP.GE.AND P1, PT, R90.reuse, R2, PT ;  /* 0x000000025a00720c */ /* 0x040fe20003f26270 */
[----:B------:R-:W-:Y:S01]  /*13a80*/  HMMA.16816.F32.BF16 R124, R188, R186, R124 ;  /* 0x000000babc7c723c */ /* 0x000fe2000004187c */
[----:B------:R-:W-:Y:S01]  /*13a90*/  ISETP.GE.AND P6, PT, R90, R0, PT ;  /* 0x000000005a00720c */ /* 0x000fe20003fc6270 */
[----:B------:R-:W-:-:S02]  /*13aa0*/  IMAD.U32 R90, RZ, RZ, UR6 ;  /* 0x00000006ff5a7e24 */ /* 0x000fc4000f8e00ff */
[----:B------:R-:W-:Y:S01]  /*13ab0*/  FFMA.FTZ R81, R135, UR5, R76 ;  /* 0x0000000587517c23 */ /* 0x000fe2000801004c */
[--C-:B------:R-:W-:Y:S01]  /*13ac0*/  LOP3.LUT R76, R89, 0x99, R143.reuse, 0xfe, !PT ;  /* 0x00000099594c7812 */ /* 0x100fe200078efe8f */
[----:B------:R-:W-:Y:S01]  /*13ad0*/  FFMA.FTZ R135, R135, UR5, R78 ;  /* 0x0000000587877c23 */ /* 0x000fe2000801004e */
[----:B------:R-:W-:Y:S01]  /*13ae0*/  FSEL R78, R87, -INF , !P5 ;  /* 0xff800000574e7808 */ /* 0x000fe20006800000 */
[C---:B-1----:R-:W-:Y:S01]  /*13af0*/  HMMA.16816.F32.BF16 R48, R188.reuse, R144, R48 ;  /* 0x00000090bc30723c */ /* 0x042fe20000041830 */
[----:B------:R-:W-:Y:S01]  /*13b00*/  LOP3.LUT R90, R90, 0xa0, R143, 0xfe, !PT ;  /* 0x000000a05a5a7812 */ /* 0x000fe200078efe8f */
[----:B------:R-:W-:Y:S01]  /*13b10*/  IMAD.U32 R97, RZ, RZ, UR6 ;  /* 0x00000006ff617e24 */ /* 0x000fe2000f8e00ff */
[----:B------:R-:W-:Y:S02]  /*13b20*/  I2FP.F32.S32 R87, R76 ;  /* 0x0000004c00577245 */ /* 0x000fe40000201400 */
[----:B------:R-:W-:Y:S01]  /*13b30*/  FSEL R136, R83, -INF , !P3 ;  /* 0xff80000053887808 */ /* 0x000fe20005800000 */
[C---:B------:R-:W-:Y:S01]  /*13b40*/  HMMA.16816.F32.BF16 R44, R188.reuse, R146, R44 ;  /* 0x00000092bc2c723c */ /* 0x040fe2000004182c */
[----:B------:R-:W-:Y:S01]  /*13b50*/  I2FP.F32.S32 R83, R90 ;  /* 0x0000005a00537245 */ /* 0x000fe20000201400 */
[----:B------:R-:W-:Y:S01]  /*13b60*/  FFMA.FTZ R77, R87, UR5, R77 ;  /* 0x00000005574d7c23 */ /* 0x000fe2000801004d */
[----:B------:R-:W-:Y:S01]  /*13b70*/  FSEL R137, R137, -INF , !P4 ;  /* 0xff80000089897808 */ /* 0x000fe20006000000 */
[----:B------:R-:W-:Y:S01]  /*13b80*/  FFMA.FTZ R79, R87, UR5, R79 ;  /* 0x00000005574f7c23 */ /* 0x000fe2000801004f */
[C---:B------:R-:W-:Y:S01]  /*13b90*/  ISETP.GE.AND P5, PT, R76.reuse, R2, PT ;  /* 0x000000024c00720c */ /* 0x040fe20003fa6270 */
[----:B------:R-:W-:Y:S01]  /*13ba0*/  IMAD.U32 R87, RZ, RZ, UR6 ;  /* 0x00000006ff577e24 */ /* 0x000fe2000f8e00ff */
[----:B------:R-:W-:Y:S01]  /*13bb0*/  ISETP.GE.AND P4, PT, R76, R0, PT ;  /* 0x000000004c00720c */ /* 0x000fe20003f86270 */
[C---:B------:R-:W-:Y:S01]  /*13bc0*/  HMMA.16816.F32.BF16 R116, R188.reuse, R182, R116 ;  /* 0x000000b6bc74723c */ /* 0x040fe20000041874 */
[----:B------:R-:W-:Y:S01]  /*13bd0*/  FSEL R76, R85, -INF , !P2 ;  /* 0xff800000554c7808 */ /* 0x000fe20005000000 */
[----:B------:R-:W-:Y:S01]  /*13be0*/  FFMA.FTZ R85, R83, UR5, R72 ;  /* 0x0000000553557c23 */ /* 0x000fe20008010048 */
[----:B------:R-:W-:Y:S01]  /*13bf0*/  LOP3.LUT R89, R89, 0xa1, R143, 0xfe, !PT ;  /* 0x000000a159597812 */ /* 0x000fe200078efe8f */
[----:B------:R-:W-:Y:S01]  /*13c00*/  FFMA.FTZ R83, R83, UR5, R74 ;  /* 0x0000000553537c23 */ /* 0x000fe2000801004a */
[----:B------:R-:W-:Y:S01]  /*13c10*/  FSEL R74, R81, -INF , !P1 ;  /* 0xff800000514a7808 */ /* 0x000fe20004800000 */
[----:B------:R-:W-:Y:S01]  /*13c20*/  HMMA.16816.F32.BF16 R108, R188, R178, R108 ;  /* 0x000000b2bc6c723c */ /* 0x000fe2000004186c */
[----:B------:R-:W-:-:S02]  /*13c30*/  I2FP.F32.S32 R81, R89 ;  /* 0x0000005900517245 */ /* 0x000fc40000201400 */
[----:B------:R-:W-:Y:S02]  /*13c40*/  LOP3.LUT R87, R87, 0xa8, R143, 0xfe, !PT ;  /* 0x000000a857577812 */ /* 0x000fe400078efe8f */
[----:B------:R-:W-:Y:S01]  /*13c50*/  FSEL R72, R77, -INF , !P5 ;  /* 0xff8000004d487808 */ /* 0x000fe20006800000 */
[C---:B------:R-:W-:Y:S01]  /*13c60*/  FFMA.FTZ R73, R81.reuse, UR5, R73 ;  /* 0x0000000551497c23 */ /* 0x040fe20008010049 */
[----:B------:R-:W-:Y:S01]  /*13c70*/  I2FP.F32.S32 R77, R87 ;  /* 0x00000057004d7245 */ /* 0x000fe20000201400 */
[----:B------:R-:W-:Y:S01]  /*13c80*/  FFMA.FTZ R81, R81, UR5, R75 ;  /* 0x0000000551517c23 */ /* 0x000fe2000801004b */
[----:B------:R-:W-:Y:S01]  /*13c90*/  IMAD.U32 R75, RZ, RZ, UR6 ;  /* 0x00000006ff4b7e24 */ /* 0x000fe2000f8e00ff */
[----:B------:R-:W-:Y:S01]  /*13ca0*/  FSEL R135, R135, -INF , !P6 ;  /* 0xff80000087877808 */ /* 0x000fe20007000000 */
[C---:B------:R-:W-:Y:S01]  /*13cb0*/  HMMA.16816.F32.BF16 R112, R188.reuse, R176, R112 ;  /* 0x000000b0bc70723c */ /* 0x040fe20000041870 */
[C---:B------:R-:W-:Y:S02]  /*13cc0*/  ISETP.GE.AND P1, PT, R89.reuse, R2, PT ;  /* 0x000000025900720c */ /* 0x040fe40003f26270 */
[-C--:B------:R-:W-:Y:S01]  /*13cd0*/  ISETP.GE.AND P6, PT, R89, R0.reuse, PT ;  /* 0x000000005900720c */ /* 0x080fe20003fc6270 */
[----:B------:R-:W-:Y:S01]  /*13ce0*/  IMAD.U32 R89, RZ, RZ, UR6 ;  /* 0x00000006ff597e24 */ /* 0x000fe2000f8e00ff */
[----:B------:R-:W-:Y:S01]  /*13cf0*/  FSEL R132, R79, -INF , !P4 ;  /* 0xff8000004f847808 */ /* 0x000fe20006000000 */
[C---:B------:R-:W-:Y:S01]  /*13d00*/  FFMA.FTZ R79, R77.reuse, UR5, R68 ;  /* 0x000000054d4f7c23 */ /* 0x040fe20008010044 */
[C---:B------:R-:W-:Y:S01]  /*13d10*/  ISETP.GE.AND P3, PT, R90.reuse, R0, PT ;  /* 0x000000005a00720c */ /* 0x040fe20003f66270 */
[----:B------:R-:W-:Y:S01]  /*13d20*/  FFMA.FTZ R77, R77, UR5, R70 ;  /* 0x000000054d4d7c23 */ /* 0x000fe20008010046 */
[----:B------:R-:W-:Y:S01]  /*13d30*/  LOP3.LUT R68, R75, 0xa9, R143, 0xfe, !PT ;  /* 0x000000a94b447812 */ /* 0x000fe200078efe8f */
[----:B------:R-:W-:Y:S01]  /*13d40*/  HMMA.16816.F32.BF16 R104, R188, R172, R104 ;  /* 0x000000acbc68723c */ /* 0x000fe20000041868 */
[----:B------:R-:W-:Y:S01]  /*13d50*/  ISETP.GE.AND P2, PT, R90, R2, PT ;  /* 0x000000025a00720c */ /* 0x000fe20003f46270 */
[----:B------:R-:W-:Y:S01]  /*13d60*/  IMAD.U32 R90, RZ, RZ, UR6 ;  /* 0x00000006ff5a7e24 */ /* 0x000fe2000f8e00ff */
[----:B------:R-:W-:-:S02]  /*13d70*/  FSEL R70, R83, -INF , !P3 ;  /* 0xff80000053467808 */ /* 0x000fc40005800000 */
[----:B------:R-:W-:Y:S01]  /*13d80*/  LOP3.LUT R89, R89, 0xb0, R143, 0xfe, !PT ;  /* 0x000000b059597812 */ /* 0x000fe200078efe8f */
[----:B------:R-:W-:Y:S01]  /*13d90*/  HMMA.16816.F32.BF16 R100, R188, R174, R100 ;  /* 0x000000aebc64723c */ /* 0x000fe20000041864 */
[----:B------:R-:W-:Y:S02]  /*13da0*/  I2FP.F32.S32 R83, R68 ;  /* 0x0000004400537245 */ /* 0x000fe40000201400 */
[----:B------:R-:W-:Y:S02]  /*13db0*/  FSEL R75, R85, -INF , !P2 ;  /* 0xff800000554b7808 */ /* 0x000fe40005000000 */
[C---:B------:R-:W-:Y:S01]  /*13dc0*/  ISETP.GE.AND P2, PT, R68.reuse, R2, PT ;  /* 0x000000024400720c */ /* 0x040fe20003f46270 */
[----:B------:R-:W-:Y:S01]  /*13dd0*/  FFMA.FTZ R69, R83, UR5, R69 ;  /* 0x0000000553457c23 */ /* 0x000fe20008010045 */
[----:B------:R-:W-:Y:S02]  /*13de0*/  ISETP.GE.AND P3, PT, R68, R0, PT ;  /* 0x000000004400720c */ /* 0x000fe40003f66270 */
[----:B------:R-:W-:-:S02]  /*13df0*/  ISETP.GE.AND P5, PT, R87, R2, PT ;  /* 0x000000025700720c */ /* 0x000fc40003fa6270 */
[----:B------:R-:W-:Y:S01]  /*13e00*/  ISETP.GE.AND P4, PT, R87, R0, PT ;  /* 0x000000005700720c */ /* 0x000fe20003f86270 */
[----:B------:R-:W-:Y:S01]  /*13e10*/  IMAD.U32 R87, RZ, RZ, UR6 ;  /* 0x00000006ff577e24 */ /* 0x000fe2000f8e00ff */
[----:B------:R-:W-:Y:S02]  /*13e20*/  FSEL R73, R73, -INF , !P1 ;  /* 0xff80000049497808 */ /* 0x000fe40004800000 */
[----:B------:R-:W-:Y:S01]  /*13e30*/  FSEL R68, R81, -INF , !P6 ;  /* 0xff80000051447808 */ /* 0x000fe20007000000 */
[----:B------:R-:W-:Y:S01]  /*13e40*/  FFMA.FTZ R81, R83, UR5, R71 ;  /* 0x0000000553517c23 */ /* 0x000fe20008010047 */
[C---:B------:R-:W-:Y:S01]  /*13e50*/  ISETP.GE.AND P1, PT, R89.reuse, R2, PT ;  /* 0x000000025900720c */ /* 0x040fe20003f26270 */
[----:B------:R-:W-:Y:S01]  /*13e60*/  IMAD.U32 R71, RZ, RZ, UR6 ;  /* 0x00000006ff477e24 */ /* 0x000fe2000f8e00ff */
[----:B------:R-:W-:Y:S02]  /*13e70*/  ISETP.GE.AND P6, PT, R89, R0, PT ;  /* 0x000000005900720c */ /* 0x000fe40003fc6270 */
[----:B------:R-:W-:-:S02]  /*13e80*/  I2FP.F32.S32 R89, R89 ;  /* 0x0000005900597245 */ /* 0x000fc40000201400 */
[--C-:B------:R-:W-:Y:S02]  /*13e90*/  LOP3.LUT R87, R87, 0xb1, R143.reuse, 0xfe, !PT ;  /* 0x000000b157577812 */ /* 0x100fe400078efe8f */
[----:B------:R-:W-:Y:S01]  /*13ea0*/  FSEL R69, R69, -INF , !P2 ;  /* 0xff80000045457808 */ /* 0x000fe20005000000 */
[C---:B------:R-:W-:Y:S01]  /*13eb0*/  FFMA.FTZ R85, R89.reuse, UR5, R64 ;  /* 0x0000000559557c23 */ /* 0x040fe20008010040 */
[----:B------:R-:W-:Y:S01]  /*13ec0*/  FFMA.FTZ R83, R89, UR5, R66 ;  /* 0x0000000559537c23 */ /* 0x000fe20008010042 */
[----:B------:R-:W-:Y:S02]  /*13ed0*/  LOP3.LUT R89, R71, 0xb8, R143, 0xfe, !PT ;  /* 0x000000b847597812 */ /* 0x000fe400078efe8f */
[----:B------:R-:W-:Y:S02]  /*13ee0*/  FSEL R71, R79, -INF , !P5 ;  /* 0xff8000004f477808 */ /* 0x000fe40006800000 */
[----:B------:R-:W-:Y:S02]  /*13ef0*/  FSEL R66, R77, -INF , !P4 ;  /* 0xff8000004d427808 */ /* 0x000fe40006000000 */
[----:B------:R-:W-:-:S02]  /*13f00*/  ISETP.GE.AND P5, PT, R87, R2, PT ;  /* 0x000000025700720c */ /* 0x000fc40003fa6270 */
[----:B------:R-:W-:Y:S02]  /*13f10*/  ISETP.GE.AND P4, PT, R87, R0, PT ;  /* 0x000000005700720c */ /* 0x000fe40003f86270 */
[----:B------:R-:W-:Y:S02]  /*13f20*/  I2FP.F32.S32 R87, R87 ;  /* 0x0000005700577245 */ /* 0x000fe40000201400 */
[----:B------:R-:W-:Y:S02]  /*13f30*/  FSEL R64, R81, -INF , !P3 ;  /* 0xff80000051407808 */ /* 0x000fe40005800000 */
[----:B------:R-:W-:Y:S01]  /*13f40*/  I2FP.F32.S32 R77, R89 ;  /* 0x00000059004d7245 */ /* 0x000fe20000201400 */
[----:B------:R-:W-:Y:S01]  /*13f50*/  FFMA.FTZ R81, R87, UR5, R67 ;  /* 0x0000000557517c23 */ /* 0x000fe20008010043 */
[----:B------:R-:W-:Y:S01]  /*13f60*/  IMAD.U32 R67, RZ, RZ, UR6 ;  /* 0x00000006ff437e24 */ /* 0x000fe2000f8e00ff */
[----:B------:R-:W-:Y:S01]  /*13f70*/  ISETP.GE.AND P2, PT, R89, R2, PT ;  /* 0x000000025900720c */ /* 0x000fe20003f46270 */
[----:B------:R-:W-:Y:S01]  /*13f80*/  FFMA.FTZ R65, R87, UR5, R65 ;  /* 0x0000000557417c23 */ /* 0x000fe20008010041 */
[----:B------:R-:W-:Y:S01]  /*13f90*/  FFMA.FTZ R79, R77, UR5, R60 ;  /* 0x000000054d4f7c23 */ /* 0x000fe2000801003c */
[----:B------:R-:W-:Y:S01]  /*13fa0*/  ISETP.GE.AND P3, PT, R89, R0, PT ;  /* 0x000000005900720c */ /* 0x000fe20003f66270 */
[----:B------:R-:W-:Y:S01]  /*13fb0*/  IMAD.U32 R89, RZ, RZ, UR6 ;  /* 0x00000006ff597e24 */ /* 0x000fe2000f8e00ff */
[----:B------:R-:W-:Y:S01]  /*13fc0*/  LOP3.LUT R60, R67, 0xb9, R143, 0xfe, !PT ;  /* 0x000000b9433c7812 */ /* 0x000fe200078efe8f */
[----:B------:R-:W-:Y:S01]  /*13fd0*/  IMAD.U32 R87, RZ, RZ, UR6 ;  /* 0x00000006ff577e24 */ /* 0x000fe2000f8e00ff */
[----:B------:R-:W-:Y:S01]  /*13fe0*/  FSEL R67, R85, -INF , !P1 ;  /* 0xff80000055437808 */ /* 0x000fe20004800000 */
[----:B------:R-:W-:Y:S01]  /*13ff0*/  FFMA.FTZ R77, R77, UR5, R62 ;  /* 0x000000054d4d7c23 */ /* 0x000fe2000801003e */
[----:B------:R-:W-:-:S02]  /*14000*/  I2FP.F32.S32 R85, R60 ;  /* 0x0000003c00557245 */ /* 0x000fc40000201400 */
[----:B------:R-:W-:Y:S02]  /*14010*/  LOP3.LUT R89, R89, 0xc0, R143, 0xfe, !PT ;  /* 0x000000c059597812 */ /* 0x000fe400078efe8f */
[----:B------:R-:W-:Y:S01]  /*14020*/  FSEL R62, R83, -INF , !P6 ;  /* 0xff800000533e7808 */ /* 0x000fe20007000000 */
[C---:B------:R-:W-:Y:S01]  /*14030*/  FFMA.FTZ R61, R85.reuse, UR5, R61 ;  /* 0x00000005553d7c23 */ /* 0x040fe2000801003d */
[----:B------:R-:W-:Y:S01]  /*14040*/  FFMA.FTZ R85, R85, UR5, R63 ;  /* 0x0000000555557c23 */ /* 0x000fe2000801003f */
[----:B------:R-:W-:Y:S01]  /*14050*/  IMAD.U32 R63, RZ, RZ, UR6 ;  /* 0x00000006ff3f7e24 */ /* 0x000fe2000f8e00ff */
[C---:B------:R-:W-:Y:S02]  /*14060*/  ISETP.GE.AND P1, PT, R60.reuse, R2, PT ;  /* 0x000000023c00720c */ /* 0x040fe40003f26270 */
[----:B------:R-:W-:Y:S02]  /*14070*/  ISETP.GE.AND P6, PT, R60, R0, PT ;  /* 0x000000003c00720c */ /* 0x000fe40003fc6270 */
[----:B------:R-:W-:-:S02]  /*14080*/  FSEL R65, R65, -INF , !P5 ;  /* 0xff80000041417808 */ /* 0x000fc40006800000 */
[----:B------:R-:W-:Y:S02]  /*14090*/  FSEL R60, R81, -INF , !P4 ;  /* 0xff800000513c7808 */ /* 0x000fe40006000000 */
[--C-:B------:R-:W-:Y:S02]  /*140a0*/  LOP3.LUT R87, R87, 0xc1, R143.reuse, 0xfe, !PT ;  /* 0x000000c157577812 */ /* 0x100fe400078efe8f */
[C---:B------:R-:W-:Y:S02]  /*140b0*/  ISETP.GE.AND P5, PT, R89.reuse, R2, PT ;  /* 0x000000025900720c */ /* 0x040fe40003fa6270 */
[----:B------:R-:W-:Y:S02]  /*140c0*/  ISETP.GE.AND P4, PT, R89, R0, PT ;  /* 0x000000005900720c */ /* 0x000fe40003f86270 */
[----:B------:R-:W-:Y:S02]  /*140d0*/  I2FP.F32.S32 R81, R89 ;  /* 0x0000005900517245 */ /* 0x000fe40000201400 */
[----:B------:R-:W-:-:S02]  /*140e0*/  LOP3.LUT R89, R63, 0xc8, R143, 0xfe, !PT ;  /* 0x000000c83f597812 */ /* 0x000fc400078efe8f */
[----:B------:R-:W-:Y:S01]  /*140f0*/  FSEL R63, R79, -INF , !P2 ;  /* 0xff8000004f3f7808 */ /* 0x000fe20005000000 */
[C---:B------:R-:W-:Y:S01]  /*14100*/  FFMA.FTZ R83, R81.reuse, UR5, R56 ;  /* 0x0000000551537c23 */ /* 0x040fe20008010038 */
[----:B------:R-:W-:Y:S01]  /*14110*/  I2FP.F32.S32 R79, R87 ;  /* 0x00000057004f7245 */ /* 0x000fe20000201400 */
[----:B------:R-:W-:Y:S01]  /*14120*/  FFMA.FTZ R81, R81, UR5, R58 ;  /* 0x0000000551517c23 */ /* 0x000fe2000801003a */
[----:B------:R-:W-:Y:S02]  /*14130*/  FSEL R58, R77, -INF , !P3 ;  /* 0xff8000004d3a7808 */ /* 0x000fe40005800000 */
[----:B------:R-:W-:Y:S01]  /*14140*/  I2FP.F32.S32 R77, R89 ;  /* 0x00000059004d7245 */ /* 0x000fe20000201400 */
[C---:B------:R-:W-:Y:S01]  /*14150*/  FFMA.FTZ R57, R79.reuse, UR5, R57 ;  /* 0x000000054f397c23 */ /* 0x040fe20008010039 */
[----:B------:R-:W-:Y:S01]  /*14160*/  FFMA.FTZ R79, R79, UR5, R59 ;  /* 0x000000054f4f7c23 */ /* 0x000fe2000801003b */
[----:B------:R-:W-:Y:S01]  /*14170*/  IMAD.U32 R59, RZ, RZ, UR6 ;  /* 0x00000006ff3b7e24 */ /* 0x000fe2000f8e00ff */
[----:B------:R-:W-:Y:S01]  /*14180*/  ISETP.GE.AND P2, PT, R87, R2, PT ;  /* 0x000000025700720c */ /* 0x000fe20003f46270 */
[----:B------:R-:W-:Y:S01]  /*14190*/  FFMA.FTZ R146, R77, UR5, R52 ;  /* 0x000000054d927c23 */ /* 0x000fe20008010034 */
[----:B------:R-:W-:Y:S01]  /*141a0*/  ISETP.GE.AND P3, PT, R87, R0, PT ;  /* 0x000000005700720c */ /* 0x000fe20003f66270 */
[----:B------:R-:W-:Y:S01]  /*141b0*/  IMAD.U32 R87, RZ, RZ, UR6 ;  /* 0x00000006ff577e24 */ /* 0x000fe2000f8e00ff */
[----:B------:R-:W-:Y:S01]  /*141c0*/  LOP3.LUT R52, R59, 0xc9, R143, 0xfe, !PT ;  /* 0x000000c93b347812 */ /* 0x000fe200078efe8f */
[----:B------:R-:W-:Y:S01]  /*141d0*/  FFMA.FTZ R77, R77, UR5, R54 ;  /* 0x000000054d4d7c23 */ /* 0x000fe20008010036 */
[----:B------:R-:W-:-:S02]  /*141e0*/  FSEL R59, R83, -INF , !P5 ;  /* 0xff800000533b7808 */ /* 0x000fc40006800000 */
[----:B------:R-:W-:Y:S02]  /*141f0*/  I2FP.F32.S32 R83, R52 ;  /* 0x0000003400537245 */ /* 0x000fe40000201400 */
[----:B------:R-:W-:Y:S02]  /*14200*/  FSEL R54, R81, -INF , !P4 ;  /* 0xff80000051367808 */ /* 0x000fe40006000000 */
[----:B------:R-:W-:Y:S01]  /*14210*/  LOP3.LUT R87, R87, 0xd0, R143, 0xfe, !PT ;  /* 0x000000d057577812 */ /* 0x000fe200078efe8f */
[----:B------:R-:W-:Y:S01]  /*14220*/  FFMA.FTZ R81, R83, UR5, R53 ;  /* 0x0000000553517c23 */ /* 0x000fe20008010035 */
[C---:B------:R-:W-:Y:S02]  /*14230*/  ISETP.GE.AND P5, PT, R52.reuse, R2, PT ;  /* 0x000000023400720c */ /* 0x040fe40003fa6270 */
[----:B------:R-:W-:Y:S02]  /*14240*/  ISETP.GE.AND P4, PT, R52, R0, PT ;  /* 0x000000003400720c */ /* 0x000fe40003f86270 */
[----:B------:R-:W-:Y:S01]  /*14250*/  FSEL R52, R79, -INF , !P3 ;  /* 0xff8000004f347808 */ /* 0x000fe20005800000 */
[----:B------:R-:W-:Y:S01]  /*14260*/  FFMA.FTZ R79, R83, UR5, R55 ;  /* 0x00000005534f7c23 */ /* 0x000fe20008010037 */
[----:B------:R-:W-:Y:S01]  /*14270*/  FSEL R56, R85, -INF , !P6 ;  /* 0xff80000055387808 */ /* 0x000fe20007000000 */
[----:B------:R-:W-:Y:S01]  /*14280*/  IMAD.U32 R55, RZ, RZ, UR6 ;  /* 0x00000006ff377e24 */ /* 0x000fe2000f8e00ff */
[----:B------:R-:W-:Y:S01]  /*14290*/  FSEL R57, R57, -INF , !P2 ;  /* 0xff80000039397808 */ /* 0x000fe20005000000 */
[----:B------:R-:W-:Y:S01]  /*142a0*/  IMAD.U32 R85, RZ, RZ, UR6 ;  /* 0x00000006ff557e24 */ /* 0x000fe2000f8e00ff */
[----:B------:R-:W-:-:S02]  /*142b0*/  ISETP.GE.AND P2, PT, R87, R2, PT ;  /* 0x000000025700720c */ /* 0x000fc40003f46270 */
[----:B------:R-:W-:Y:S02]  /*142c0*/  ISETP.GE.AND P3, PT, R87, R0, PT ;  /* 0x000000005700720c */ /* 0x000fe40003f66270 */
[----:B------:R-:W-:Y:S02]  /*142d0*/  I2FP.F32.S32 R87, R87 ;  /* 0x0000005700577245 */ /* 0x000fe40000201400 */
[----:B------:R-:W-:Y:S02]  /*142e0*/  FSEL R61, R61, -INF , !P1 ;  /* 0xff8000003d3d7808 */ /* 0x000fe40004800000 */
[----:B------:R-:W-:Y:S01]  /*142f0*/  ISETP.GE.AND P1, PT, R89, R2, PT ;  /* 0x000000025900720c */ /* 0x000fe20003f26270 */
[----:B------:R-:W-:Y:S01]  /*14300*/  FFMA.FTZ R155, R87, UR5, R48 ;  /* 0x00000005579b7c23 */ /* 0x000fe20008010030 */
[----:B------:R-:W-:Y:S01]  /*14310*/  ISETP.GE.AND P6, PT, R89, R0, PT ;  /* 0x000000005900720c */ /* 0x000fe20003fc6270 */
[----:B------:R-:W-:Y:S01]  /*14320*/  FFMA.FTZ R53, R87, UR5, R50 ;  /* 0x0000000557357c23 */ /* 0x000fe20008010032 */
[--C-:B------:R-:W-:Y:S01]  /*14330*/  LOP3.LUT R83, R55, 0xd8, R143.reuse, 0xfe, !PT ;  /* 0x000000d837537812 */ /* 0x100fe200078efe8f */
[----:B------:R-:W-:Y:S01]  /*14340*/  IMAD.U32 R89, RZ, RZ, UR6 ;  /* 0x00000006ff597e24 */ /* 0x000fe2000f8e00ff */
[----:B------:R-:W-:-:S02]  /*14350*/  LOP3.LUT R85, R85, 0xd1, R143, 0xfe, !PT ;  /* 0x000000d155557812 */ /* 0x000fc400078efe8f */
[----:B------:R-:W-:Y:S02]  /*14360*/  FSEL R55, R81, -INF , !P5 ;  /* 0xff80000051377808 */ /* 0x000fe40006800000 */
[----:B------:R-:W-:Y:S01]  /*14370*/  FSEL R48, R79, -INF , !P4 ;  /* 0xff8000004f307808 */ /* 0x000fe20006000000 */
[----:B------:R-:W-:Y:S01]  /*14380*/  IMAD.U32 R79, RZ, RZ, UR6 ;  /* 0x00000006ff4f7e24 */ /* 0x000fe2000f8e00ff */
[----:B------:R-:W-:Y:S02]  /*14390*/  FSEL R146, R146, -INF , !P1 ;  /* 0xff80000092927808 */ /* 0x000fe40004800000 */
[----:B------:R-:W-:Y:S01]  /*143a0*/  FSEL R50, R77, -INF , !P6 ;  /* 0xff8000004d327808 */ /* 0x000fe20007000000 */
[----:B------:R-:W-:Y:S01]  /*143b0*/  IMAD.U32 R77, RZ, RZ, UR6 ;  /* 0x00000006ff4d7e24 */ /* 0x000fe2000f8e00ff */
[C---:B------:R-:W-:Y:S02]  /*143c0*/  ISETP.GE.AND P5, PT, R83.reuse, R2, PT ;  /* 0x000000025300720c */ /* 0x040fe40003fa6270 */
[----:B------:R-:W-:-:S02]  /*143d0*/  ISETP.GE.AND P4, PT, R83, R0, PT ;  /* 0x000000005300720c */ /* 0x000fc40003f86270 */
[C---:B------:R-:W-:Y:S02]  /*143e0*/  ISETP.GE.AND P1, PT, R85.reuse, R2, PT ;  /* 0x000000025500720c */ /* 0x040fe40003f26270 */
[----:B------:R-:W-:Y:S02]  /*143f0*/  ISETP.GE.AND P6, PT, R85, R0, PT ;  /* 0x000000005500720c */ /* 0x000fe40003fc6270 */
[----:B------:R-:W-:Y:S02]  /*14400*/  I2FP.F32.S32 R83, R83 ;  /* 0x0000005300537245 */ /* 0x000fe40000201400 */
[----:B------:R-:W-:Y:S02]  /*14410*/  I2FP.F32.S32 R85, R85 ;  /* 0x0000005500557245 */ /* 0x000fe40000201400 */
[--C-:B------:R-:W-:Y:S01]  /*14420*/  LOP3.LUT R79, R79, 0xe0, R143.reuse, 0xfe, !PT ;  /* 0x000000e04f4f7812 */ /* 0x100fe200078efe8f */
[----:B------:R-:W-:Y:S01]  /*14430*/  FFMA.FTZ R165, R83, UR5, R44 ;  /* 0x0000000553a57c23 */ /* 0x000fe2000801002c */
[----:B------:R-:W-:Y:S01]  /*14440*/  LOP3.LUT R44, R77, 0xd9, R143, 0xfe, !PT ;  /* 0x000000d94d2c7812 */ /* 0x000fe200078efe8f */
[C---:B------:R-:W-:Y:S01]  /*14450*/  FFMA.FTZ R151, R85.reuse, UR5, R49 ;  /* 0x0000000555977c23 */ /* 0x040fe20008010031 */
[----:B------:R-:W-:Y:S01]  /*14460*/  FFMA.FTZ R51, R85, UR5, R51 ;  /* 0x0000000555337c23 */ /* 0x000fe20008010033 */
        /* <DEDUP_REMOVED lines=25> */
[----:B------:R-:W-:-:S02]  /*14600*/  I2FP.F32.S32 R77, R77 ;  /* 0x0000004d004d7245 */ /* 0x000fc40000201400 */
[----:B------:R-:W-:Y:S02]  /*14610*/  LOP3.LUT R51, R51, 0xe8, R143, 0xfe, !PT ;  /* 0x000000e833337812 */ /* 0x000fe400078efe8f */
[----:B------:R-:W-:Y:S01]  /*14620*/  FSEL R40, R45, -INF , !P3 ;  /* 0xff8000002d287808 */ /* 0x000fe20005800000 */
[C---:B------:R-:W-:Y:S01]  /*14630*/  FFMA.FTZ R45, R77.reuse, UR5, R43 ;  /* 0x000000054d2d7c23 */ /* 0x040fe2000801002b */
[----:B------:R-:W-:Y:S01]  /*14640*/  I2FP.F32.S32 R53, R51 ;  /* 0x0000003300357245 */ /* 0x000fe20000201400 */
[----:B------:R-:W-:Y:S01]  /*14650*/  IMAD.U32 R43, RZ, RZ, UR6 ;  /* 0x00000006ff2b7e24 */ /* 0x000fe2000f8e00ff */
[----:B------:R-:W-:Y:S01]  /*14660*/  FSEL R158, R158, -INF , !P2 ;  /* 0xff8000009e9e7808 */ /* 0x000fe20005000000 */
[----:B------:R-:W-:Y:S01]  /*14670*/  FFMA.FTZ R162, R77, UR5, R41 ;  /* 0x000000054da27c23 */ /* 0x000fe20008010029 */
[----:B------:R-:W-:Y:S01]  /*14680*/  ISETP.GE.AND P2, PT, R51, R2, PT ;  /* 0x000000023300720c */ /* 0x000fe20003f46270 */
[----:B------:R-:W-:Y:S01]  /*14690*/  FFMA.FTZ R154, R53, UR5, R36 ;  /* 0x00000005359a7c23 */ /* 0x000fe20008010024 */
[----:B------:R-:W-:Y:S01]  /*146a0*/  ISETP.GE.AND P3, PT, R51, R0, PT ;  /* 0x000000003300720c */ /* 0x000fe20003f66270 */
[----:B------:R-:W-:Y:S01]  /*146b0*/  IMAD.U32 R51, RZ, RZ, UR6 ;  /* 0x00000006ff337e24 */ /* 0x000fe2000f8e00ff */
[--C-:B------:R-:W-:Y:S01]  /*146c0*/  LOP3.LUT R43, R43, 0xe9, R143.reuse, 0xfe, !PT ;  /* 0x000000e92b2b7812 */ /* 0x100fe200078efe8f */
[----:B------:R-:W-:Y:S01]  /*146d0*/  FFMA.FTZ R36, R53, UR5, R38 ;  /* 0x0000000535247c23 */ /* 0x000fe20008010026 */
[--C-:B------:R-:W-:Y:S01]  /*146e0*/  LOP3.LUT R49, R49, 0xf1, R143.reuse, 0xfe, !PT ;  /* 0x000000f131317812 */ /* 0x100fe200078efe8f */
[----:B------:R-:W-:Y:S01]  /*146f0*/  IMAD.U32 R77, RZ, RZ, UR6 ;  /* 0x00000006ff4d7e24 */ /* 0x000fe2000f8e00ff */
[----:B------:R-:W-:-:S02]  /*14700*/  LOP3.LUT R51, R51, 0xf0, R143, 0xfe, !PT ;  /* 0x000000f033337812 */ /* 0x000fc400078efe8f */
[----:B------:R-:W-:Y:S02]  /*14710*/  FSEL R167, R167, -INF , !P1 ;  /* 0xff800000a7a77808 */ /* 0x000fe40004800000 */
[----:B------:R-:W-:Y:S02]  /*14720*/  FSEL R41, R47, -INF , !P6 ;  /* 0xff8000002f297808 */ /* 0x000fe40007000000 */
[C---:B------:R-:W-:Y:S02]  /*14730*/  ISETP.GE.AND P1, PT, R43.reuse, R2, PT ;  /* 0x000000022b00720c */ /* 0x040fe40003f26270 */
[----:B------:R-:W-:Y:S02]  /*14740*/  ISETP.GE.AND P6, PT, R43, R0, PT ;  /* 0x000000002b00720c */ /* 0x000fe40003fc6270 */
[----:B------:R-:W-:Y:S02]  /*14750*/  I2FP.F32.S32 R43, R43 ;  /* 0x0000002b002b7245 */ /* 0x000fe40000201400 */
[----:B------:R-:W-:-:S02]  /*14760*/  FSEL R38, R45, -INF , !P4 ;  /* 0xff8000002d267808 */ /* 0x000fc40006000000 */
[----:B------:R-:W-:Y:S01]  /*14770*/  FSEL R154, R154, -INF , !P2 ;  /* 0xff8000009a9a7808 */ /* 0x000fe20005000000 */
[C---:B------:R-:W-:Y:S01]  /*14780*/  FFMA.FTZ R37, R43.reuse, UR5, R37 ;  /* 0x000000052b257c23 */ /* 0x040fe20008010025 */
[----:B------:R-:W-:Y:S01]  /*14790*/  FSEL R36, R36, -INF , !P3 ;  /* 0xff80000024247808 */ /* 0x000fe20005800000 */
[----:B------:R-:W-:Y:S01]  /*147a0*/  FFMA.FTZ R43, R43, UR5, R39 ;  /* 0x000000052b2b7c23 */ /* 0x000fe20008010027 */
[----:B------:R-:W-:Y:S02]  /*147b0*/  I2FP.F32.S32 R45, R51 ;  /* 0x00000033002d7245 */ /* 0x000fe40000201400 */
[C---:B------:R-:W-:Y:S02]  /*147c0*/  ISETP.GE.AND P2, PT, R49.reuse, R2, PT ;  /* 0x000000023100720c */ /* 0x040fe40003f46270 */
[----:B------:R-:W-:Y:S01]  /*147d0*/  ISETP.GE.AND P3, PT, R49, R0, PT ;  /* 0x000000003100720c */ /* 0x000fe20003f66270 */
[C---:B------:R-:W-:Y:S01]  /*147e0*/  FFMA.FTZ R47, R45.reuse, UR5, R32 ;  /* 0x000000052d2f7c23 */ /* 0x040fe20008010020 */
[----:B------:R-:W-:Y:S01]  /*147f0*/  I2FP.F32.S32 R49, R49 ;  /* 0x0000003100317245 */ /* 0x000fe20000201400 */
[----:B------:R-:W-:Y:S01]  /*14800*/  FFMA.FTZ R39, R45, UR5, R34 ;  /* 0x000000052d277c23 */ /* 0x000fe20008010022 */
[----:B------:R-:W-:Y:S01]  /*14810*/  IMAD.U32 R34, RZ, RZ, UR6 ;  /* 0x00000006ff227e24 */ /* 0x000fe2000f8e00ff */
[----:B------:R-:W-:Y:S01]  /*14820*/  FSEL R162, R162, -INF , !P5 ;  /* 0xff800000a2a27808 */ /* 0x000fe20006800000 */
[----:B------:R-:W-:-:S02]  /*14830*/  IMAD.U32 R32, RZ, RZ, UR6 ;  /* 0x00000006ff207e24 */ /* 0x000fc4000f8e00ff */
[C---:B------:R-:W-:Y:S01]  /*14840*/  FFMA.FTZ R45, R49.reuse, UR5, R33 ;  /* 0x00000005312d7c23 */ /* 0x040fe20008010021 */
[----:B------:R-:W-:Y:S02]  /*14850*/  IMAD.U32 R33, RZ, RZ, UR6 ;  /* 0x00000006ff217e24 */ /* 0x000fe4000f8e00ff */
[----:B------:R-:W-:Y:S01]  /*14860*/  FFMA.FTZ R35, R49, UR5, R35 ;  /* 0x0000000531237c23 */ /* 0x000fe20008010023 */
[C---:B------:R-:W-:Y:S02]  /*14870*/  ISETP.GE.AND P5, PT, R51.reuse, R2, PT ;  /* 0x000000023300720c */ /* 0x040fe40003fa6270 */
[----:B------:R-:W-:Y:S02]  /*14880*/  ISETP.GE.AND P4, PT, R51, R0, PT ;  /* 0x000000003300720c */ /* 0x000fe40003f86270 */
[----:B------:R-:W-:Y:S02]  /*14890*/  LOP3.LUT R33, R33, 0xf8, R143, 0xfe, !PT ;  /* 0x000000f821217812 */ /* 0x000fe400078efe8f */
[----:B------:R-:W-:-:S02]  /*148a0*/  FSEL R49, R37, -INF , !P1 ;  /* 0xff80000025317808 */ /* 0x000fc40004800000 */
[----:B------:R-:W-:Y:S02]  /*148b0*/  FSEL R43, R43, -INF , !P6 ;  /* 0xff8000002b2b7808 */ /* 0x000fe40007000000 */
[--C-:B------:R-:W-:Y:S02]  /*148c0*/  LOP3.LUT R85, R85, 0x1, R143.reuse, 0xfe, !PT ;  /* 0x0000000155557812 */ /* 0x100fe400078efe8f */
[----:B------:R-:W-:Y:S02]  /*148d0*/  LOP3.LUT R34, R34, 0x8, R143, 0xfe, !PT ;  /* 0x0000000822227812 */ /* 0x000fe400078efe8f */
[----:B------:R-:W-:Y:S02]  /*148e0*/  LOP3.LUT R95, R143, UR6, RZ, 0xfc, !PT ;  /* 0x000000068f5f7c12 */ /* 0x000fe4000f8efcff */
[C---:B------:R-:W-:Y:S02]  /*148f0*/  ISETP.GE.AND P1, PT, R33.reuse, R2, PT ;  /* 0x000000022100720c */ /* 0x040fe40003f26270 */
[----:B------:R-:W-:-:S02]  /*14900*/  ISETP.GE.AND P6, PT, R33, R0, PT ;  /* 0x000000002100720c */ /* 0x000fc40003fc6270 */
[----:B------:R-:W-:Y:S02]  /*14910*/  I2FP.F32.S32 R33, R33 ;  /* 0x0000002100217245 */ /* 0x000fe40000201400 */
[----:B------:R-:W-:Y:S02]  /*14920*/  FSEL R47, R47, -INF , !P5 ;  /* 0xff8000002f2f7808 */ /* 0x000fe40006800000 */
[----:B------:R-:W-:Y:S01]  /*14930*/  FSEL R39, R39, -INF , !P4 ;  /* 0xff80000027277808 */ /* 0x000fe20006000000 */
[----:B------:R-:W-:Y:S01]  /*14940*/  FFMA.FTZ R28, R33, UR5, R28 ;  /* 0x00000005211c7c23 */ /* 0x000fe2000801001c */
[----:B------:R-:W-:Y:S01]  /*14950*/  FSEL R45, R45, -INF , !P2 ;  /* 0xff8000002d2d7808 */ /* 0x000fe20005000000 */
[----:B------:R-:W-:Y:S01]  /*14960*/  FFMA.FTZ R30, R33, UR5, R30 ;  /* 0x00000005211e7c23 */ /* 0x000fe2000801001e */
[-C--:B------:R-:W-:Y:S01]  /*14970*/  ISETP.GE.AND P5, PT, R95, R2.reuse, PT ;  /* 0x000000025f00720c */ /* 0x080fe20003fa6270 */
[----:B------:R-:W-:Y:S01]  /*14980*/  IMAD.U32 R33, RZ, RZ, UR6 ;  /* 0x00000006ff217e24 */ /* 0x000fe2000f8e00ff */
[----:B------:R-:W-:-:S02]  /*14990*/  ISETP.GE.AND P4, PT, R85, R2, PT ;  /* 0x000000025500720c */ /* 0x000fc40003f86270 */
[----:B------:R-:W-:Y:S02]  /*149a0*/  ISETP.GE.AND P2, PT, R34, R2, PT ;  /* 0x000000022200720c */ /* 0x000fe40003f46270 */
[----:B------:R-:W-:Y:S02]  /*149b0*/  I2FP.F32.S32 R95, R95 ;  /* 0x0000005f005f7245 */ /* 0x000fe40000201400 */
[----:B------:R-:W-:Y:S02]  /*149c0*/  I2FP.F32.S32 R85, R85 ;  /* 0x0000005500557245 */ /* 0x000fe40000201400 */
[----:B------:R-:W-:Y:S01]  /*149d0*/  I2FP.F32.S32 R34, R34 ;  /* 0x0000002200227245 */ /* 0x000fe20000201400 */
[----:B------:R-:W-:Y:S01]  /*149e0*/  FFMA.FTZ R95, R95, UR5, R24 ;  /* 0x000000055f5f7c23 */ /* 0x000fe20008010018 */
[----:B------:R-:W-:Y:S02]  /*149f0*/  IMAD.U32 R24, RZ, RZ, UR6 ;  /* 0x00000006ff187e24 */ /* 0x000fe4000f8e00ff */
[----:B------:R-:W-:Y:S01]  /*14a00*/  FFMA.FTZ R85, R85, UR5, R25 ;  /* 0x0000000555557c23 */ /* 0x000fe20008010019 */
[--C-:B------:R-:W-:Y:S01]  /*14a10*/  LOP3.LUT R33, R33, 0x19, R143.reuse, 0xfe, !PT ;  /* 0x0000001921217812 */ /* 0x100fe200078efe8f */
[----:B------:R-:W-:Y:S01]  /*14a20*/  FFMA.FTZ R34, R34, UR5, R20 ;  /* 0x0000000522227c23 */ /* 0x000fe20008010014 */
[----:B------:R-:W-:Y:S01]  /*14a30*/  IMAD.U32 R20, RZ, RZ, UR6 ;  /* 0x00000006ff147e24 */ /* 0x000fe2000f8e00ff */
[----:B------:R-:W-:Y:S01]  /*14a40*/  LOP3.LUT R24, R24, 0x11, R143, 0xfe, !PT ;  /* 0x0000001118187812 */ /* 0x000fe200078efe8f */
[----:B------:R-:W-:Y:S01]  /*14a50*/  IMAD.U32 R25, RZ, RZ, UR6 ;  /* 0x00000006ff197e24 */ /* 0x000fe2000f8e00ff */
[----:B------:R-:W-:-:S02]  /*14a60*/  FSEL R85, R85, -INF , !P4 ;  /* 0xff80000055557808 */ /* 0x000fc40006000000 */
[----:B------:R-:W-:Y:S02]  /*14a70*/  LOP3.LUT R20, R20, 0x20, R143, 0xfe, !PT ;  /* 0x0000002014147812 */ /* 0x000fe400078efe8f */
[----:B------:R-:W-:Y:S02]  /*14a80*/  ISETP.GE.AND P4, PT, R33, R2, PT ;  /* 0x000000022100720c */ /* 0x000fe40003f86270 */
[----:B------:R-:W-:Y:S02]  /*14a90*/  I2FP.F32.S32 R33, R33 ;  /* 0x0000002100217245 */ /* 0x000fe40000201400 */
[----:B------:R-:W-:Y:S01]  /*14aa0*/  FSEL R51, R30, -INF , !P6 ;  /* 0xff8000001e337808 */ /* 0x000fe20007000000 */
[----:B------:R-:W-:Y:S01]  /*14ab0*/  IMAD.U32 R30, RZ, RZ, UR6 ;  /* 0x00000006ff1e7e24 */ /* 0x000fe2000f8e00ff */
[----:B------:R-:W-:Y:S01]  /*14ac0*/  FSEL R34, R34, -INF , !P2 ;  /* 0xff80000022227808 */ /* 0x000fe20005000000 */
[----:B------:R-:W-:Y:S01]  /*14ad0*/  FFMA.FTZ R33, R33, UR5, R13 ;  /* 0x0000000521217c23 */ /* 0x000fe2000801000d */
[--C-:B------:R-:W-:Y:S01]  /*14ae0*/  LOP3.LUT R32, R32, 0x9, R143.reuse, 0xfe, !PT ;  /* 0x0000000920207812 */ /* 0x100fe200078efe8f */
[----:B------:R-:W-:Y:S01]  /*14af0*/  IMAD.U32 R13, RZ, RZ, UR6 ;  /* 0x00000006ff0d7e24 */ /* 0x000fe2000f8e00ff */
[----:B------:R-:W-:-:S02]  /*14b00*/  LOP3.LUT R25, R25, 0x10, R143, 0xfe, !PT ;  /* 0x0000001019197812 */ /* 0x000fc400078efe8f */
        /* <DEDUP_REMOVED lines=10> */
[----:B------:R-:W-:Y:S01]  /*14bb0*/  LOP3.LUT R83, R83, 0x18, R143, 0xfe, !PT ;  /* 0x0000001853537812 */ /* 0x000fe200078efe8f */
[----:B------:R-:W-:Y:S01]  /*14bc0*/  IMAD.U32 R24, RZ, RZ, UR6 ;  /* 0x00000006ff187e24 */ /* 0x000fe2000f8e00ff */
[----:B------:R-:W-:Y:S01]  /*14bd0*/  ISETP.GE.AND P1, PT, R25, R2, PT ;  /* 0x000000021900720c */ /* 0x000fe20003f26270 */
[----:B------:R-:W-:Y:S01]  /*14be0*/  IMAD.U32 R28, RZ, RZ, UR6 ;  /* 0x00000006ff1c7e24 */ /* 0x000fe2000f8e00ff */
[----:B------:R-:W-:-:S02]  /*14bf0*/  I2FP.F32.S32 R32, R32 ;  /* 0x0000002000207245 */ /* 0x000fc40000201400 */
[----:B------:R-:W-:Y:S02]  /*14c00*/  I2FP.F32.S32 R25, R25 ;  /* 0x0000001900197245 */ /* 0x000fe40000201400 */
[----:B------:R-:W-:Y:S01]  /*14c10*/  FSEL R95, R95, -INF , !P5 ;  /* 0xff8000005f5f7808 */ /* 0x000fe20006800000 */
[----:B------:R-:W-:Y:S01]  /*14c20*/  FFMA.FTZ R21, R32, UR5, R21 ;  /* 0x0000000520157c23 */ /* 0x000fe20008010015 */
[----:B------:R-:W-:Y:S01]  /*14c30*/  ISETP.GE.AND P5, PT, R83, R2, PT ;  /* 0x000000025300720c */ /* 0x000fe20003fa6270 */
[----:B------:R-:W-:Y:S01]  /*14c40*/  FFMA.FTZ R16, R25, UR5, R16 ;  /* 0x0000000519107c23 */ /* 0x000fe20008010010 */
[----:B------:R-:W-:Y:S01]  /*14c50*/  LOP3.LUT R13, R13, 0x29, R143, 0xfe, !PT ;  /* 0x000000290d0d7812 */ /* 0x000fe200078efe8f */
[----:B------:R-:W-:Y:S01]  /*14c60*/  IMAD.U32 R25, RZ, RZ, UR6 ;  /* 0x00000006ff197e24 */ /* 0x000fe2000f8e00ff */
[----:B------:R-:W-:Y:S01]  /*14c70*/  I2FP.F32.S32 R83, R83 ;  /* 0x0000005300537245 */ /* 0x000fe20000201400 */
[----:B------:R-:W-:Y:S01]  /*14c80*/  IMAD.U32 R32, RZ, RZ, UR6 ;  /* 0x00000006ff207e24 */ /* 0x000fe2000f8e00ff */
[----:B------:R-:W-:-:S02]  /*14c90*/  FSEL R93, R17, -INF , !P6 ;  /* 0xff800000115d7808 */ /* 0x000fc40007000000 */
[--C-:B------:R-:W-:Y:S01]  /*14ca0*/  LOP3.LUT R170, R170, 0x21, R143.reuse, 0xfe, !PT ;  /* 0x00000021aaaa7812 */ /* 0x100fe200078efe8f */
[----:B------:R-:W-:Y:S01]  /*14cb0*/  FFMA.FTZ R83, R83, UR5, R12 ;  /* 0x0000000553537c23 */ /* 0x000fe2000801000c */
[----:B------:R-:W-:Y:S01]  /*14cc0*/  LOP3.LUT R20, R20, 0x28, R143, 0xfe, !PT ;  /* 0x0000002814147812 */ /* 0x000fe200078efe8f */
[----:B------:R-:W-:Y:S01]  /*14cd0*/  IMAD.U32 R12, RZ, RZ, UR6 ;  /* 0x00000006ff0c7e24 */ /* 0x000fe2000f8e00ff */
[-C--:B------:R-:W-:Y:S02]  /*14ce0*/  ISETP.GE.AND P6, PT, R13, R2.reuse, PT ;  /* 0x000000020d00720c */ /* 0x080fe40003fc6270 */
[----:B------:R-:W-:Y:S02]  /*14cf0*/  I2FP.F32.S32 R13, R13 ;  /* 0x0000000d000d7245 */ /* 0x000fe40000201400 */
[----:B------:R-:W-:Y:S01]  /*14d00*/  FSEL R145, R21, -INF , !P3 ;  /* 0xff80000015917808 */ /* 0x000fe20005800000 */
[----:B------:R-:W-:Y:S01]  /*14d10*/  IMAD.U32 R21, RZ, RZ, UR6 ;  /* 0x00000006ff157e24 */ /* 0x000fe2000f8e00ff */
[----:B------:R-:W-:Y:S01]  /*14d20*/  FSEL R144, R16, -INF , !P1 ;  /* 0xff80000010907808 */ /* 0x000fe20004800000 */
[----:B------:R-:W-:Y:S01]  /*14d30*/  FFMA.FTZ R5, R13, UR5, R5 ;  /* 0x000000050d057c23 */ /* 0x000fe20008010005 */
[----:B------:R-:W-:Y:S01]  /*14d40*/  LOP3.LUT R30, R30, 0x30, R143, 0xfe, !PT ;  /* 0x000000301e1e7812 */ /* 0x000fe200078efe8f */
[----:B------:R-:W-:Y:S01]  /*14d50*/  IMAD.U32 R13, RZ, RZ, UR6 ;  /* 0x00000006ff0d7e24 */ /* 0x000fe2000f8e00ff */
[----:B------:R-:W-:-:S02]  /*14d60*/  ISETP.GE.AND P3, PT, R170, R2, PT ;  /* 0x00000002aa00720c */ /* 0x000fc40003f66270 */
[----:B------:R-:W-:Y:S02]  /*14d70*/  I2FP.F32.S32 R16, R20 ;  /* 0x0000001400107245 */ /* 0x000fe40000201400 */
[----:B------:R-:W-:Y:S02]  /*14d80*/  I2FP.F32.S32 R170, R170 ;  /* 0x000000aa00aa7245 */ /* 0x000fe40000201400 */
[----:B------:R-:W-:Y:S01]  /*14d90*/  FSEL R83, R83, -INF , !P5 ;  /* 0xff80000053537808 */ /* 0x000fe20006800000 */
[----:B------:R-:W-:Y:S01]  /*14da0*/  FFMA.FTZ R4, R16, UR5, R4 ;  /* 0x0000000510047c23 */ /* 0x000fe20008010004 */
[----:B------:R-:W-:Y:S01]  /*14db0*/  ISETP.GE.AND P5, PT, R30, R2, PT ;  /* 0x000000021e00720c */ /* 0x000fe20003fa6270 */
[----:B------:R-:W-:Y:S01]  /*14dc0*/  FFMA.FTZ R170, R170, UR5, R9 ;  /* 0x00000005aaaa7c23 */ /* 0x000fe20008010009 */
[--C-:B------:R-:W-:Y:S01]  /*14dd0*/  LOP3.LUT R25, R25, 0x41, R143.reuse, 0xfe, !PT ;  /* 0x0000004119197812 */ /* 0x100fe200078efe8f */
[----:B------:R-:W-:Y:S01]  /*14de0*/  IMAD.U32 R9, RZ, RZ, UR6 ;  /* 0x00000006ff097e24 */ /* 0x000fe2000f8e00ff */
[----:B------:R-:W-:Y:S01]  /*14df0*/  I2FP.F32.S32 R30, R30 ;  /* 0x0000001e001e7245 */ /* 0x000fe20000201400 */
[----:B------:R-:W-:Y:S01]  /*14e00*/  IMAD.U32 R16, RZ, RZ, UR6 ;  /* 0x00000006ff107e24 */ /* 0x000fe2000f8e00ff */
[----:B------:R-:W-:Y:S01]  /*14e10*/  ISETP.GE.AND P1, PT, R20, R2, PT ;  /* 0x000000021400720c */ /* 0x000fe20003f26270 */
[----:B------:R-:W-:Y:S01]  /*14e20*/  IMAD.U32 R20, RZ, RZ, UR6 ;  /* 0x00000006ff147e24 */ /* 0x000fe2000f8e00ff */
[----:B------:R-:W-:Y:S01]  /*14e30*/  FSEL R81, R5, -INF , !P6 ;  /* 0xff80000005517808 */ /* 0x000fe20007000000 */
[----:B------:R-:W-:Y:S01]  /*14e40*/  FFMA.FTZ R30, R30, UR5, R128 ;  /* 0x000000051e1e7c23 */ /* 0x000fe20008010080 */
[--C-:B------:R-:W-:Y:S01]  /*14e50*/  LOP3.LUT R12, R12, 0x31, R143.reuse, 0xfe, !PT ;  /* 0x000000310c0c7812 */ /* 0x100fe200078efe8f */
[----:B------:R-:W-:Y:S01]  /*14e60*/  IMAD.U32 R5, RZ, RZ, UR6 ;  /* 0x00000006ff057e24 */ /* 0x000fe2000f8e00ff */
[----:B------:R-:W-:-:S02]  /*14e70*/  LOP3.LUT R99, R99, 0x38, R143, 0xfe, !PT ;  /* 0x0000003863637812 */ /* 0x000fc400078efe8f */
[--C-:B------:R-:W-:Y:S02]  /*14e80*/  LOP3.LUT R90, R90, 0x39, R143.reuse, 0xfe, !PT ;  /* 0x000000395a5a7812 */ /* 0x100fe400078efe8f */
[----:B------:R-:W-:Y:S02]  /*14e90*/  LOP3.LUT R79, R79, 0x40, R143, 0xfe, !PT ;  /* 0x000000404f4f7812 */ /* 0x000fe400078efe8f */
[----:B------:R-:W-:Y:S02]  /*14ea0*/  ISETP.GE.AND P6, PT, R25, R2, PT ;  /* 0x000000021900720c */ /* 0x000fe40003fc6270 */
[----:B------:R-:W-:Y:S02]  /*14eb0*/  I2FP.F32.S32 R25, R25 ;  /* 0x0000001900197245 */ /* 0x000fe40000201400 */
[----:B------:R-:W-:Y:S01]  /*14ec0*/  FSEL R91, R4, -INF , !P1 ;  /* 0xff800000045b7808 */ /* 0x000fe20004800000 */
[----:B------:R-:W-:Y:S01]  /*14ed0*/  IMAD.U32 R4, RZ, RZ, UR6 ;  /* 0x00000006ff047e24 */ /* 0x000fe2000f8e00ff */
[----:B------:R-:W-:Y:S01]  /*14ee0*/  FSEL R33, R33, -INF , !P4 ;  /* 0xff80000021217808 */ /* 0x000fe20006000000 */
[----:B------:R-:W-:Y:S01]  /*14ef0*/  FFMA.FTZ R25, R25, UR5, R121 ;  /* 0x0000000519197c23 */ /* 0x000fe20008010079 */
[----:B------:R-:W-:Y:S01]  /*14f00*/  FSEL R171, R8, -INF , !P2 ;  /* 0xff80000008ab7808 */ /* 0x000fe20005000000 */
[----:B------:R-:W-:Y:S01]  /*14f10*/  IMAD.U32 R8, RZ, RZ, UR6 ;  /* 0x00000006ff087e24 */ /* 0x000fe2000f8e00ff */
[----:B------:R-:W-:-:S02]  /*14f20*/  FSEL R170, R170, -INF , !P3 ;  /* 0xff800000aaaa7808 */ /* 0x000fc40005800000 */
[-C--:B------:R-:W-:Y:S02]  /*14f30*/  ISETP.GE.AND P4, PT, R12, R2.reuse, PT ;  /* 0x000000020c00720c */ /* 0x080fe40003f86270 */
[----:B------:R-:W-:Y:S02]  /*14f40*/  LOP3.LUT R9, R9, 0x48, R143, 0xfe, !PT ;  /* 0x0000004809097812 */ /* 0x000fe400078efe8f */
[-C--:B------:R-:W-:Y:S02]  /*14f50*/  ISETP.GE.AND P2, PT, R99, R2.reuse, PT ;  /* 0x000000026300720c */ /* 0x080fe40003f46270 */
[-C--:B------:R-:W-:Y:S02]  /*14f60*/  ISETP.GE.AND P3, PT, R90, R2.reuse, PT ;  /* 0x000000025a00720c */ /* 0x080fe40003f66270 */
        /* <DEDUP_REMOVED lines=11> */
[----:B------:R-:W-:Y:S01]  /*15020*/  LOP3.LUT R4, R4, 0x59, R143, 0xfe, !PT ;  /* 0x0000005904047812 */ /* 0x000fe200078efe8f */
[----:B------:R-:W-:Y:S01]  /*15030*/  IMAD.U32 R12, RZ, RZ, UR6 ;  /* 0x00000006ff0c7e24 */ /* 0x000fe2000f8e00ff */
[----:B------:R-:W-:-:S02]  /*15040*/  I2FP.F32.S32 R9, R9 ;  /* 0x0000000900097245 */ /* 0x000fc40000201400 */
[----:B------:R-:W-:Y:S02]  /*15050*/  FSEL R25, R25, -INF , !P6 ;  /* 0xff80000019197808 */ /* 0x000fe40007000000 */
[--C-:B------:R-:W-:Y:S01]  /*15060*/  LOP3.LUT R97, R97, 0x49, R143.reuse, 0xfe, !PT ;  /* 0x0000004961617812 */ /* 0x100fe200078efe8f */
[----:B------:R-:W-:Y:S01]  /*15070*/  FFMA.FTZ R9, R9, UR5, R116 ;  /* 0x0000000509097c23 */ /* 0x000fe20008010074 */
[--C-:B------:R-:W-:Y:S02]  /*15080*/  LOP3.LUT R89, R89, 0x50, R143.reuse, 0xfe, !PT ;  /* 0x0000005059597812 */ /* 0x100fe400078efe8f */
[--C-:B------:R-:W-:Y:S02]  /*15090*/  LOP3.LUT R77, R77, 0x51, R143.reuse, 0xfe, !PT ;  /* 0x000000514d4d7812 */ /* 0x100fe400078efe8f */
[----:B------:R-:W-:Y:S02]  /*150a0*/  LOP3.LUT R24, R24, 0x58, R143, 0xfe, !PT ;  /* 0x0000005818187812 */ /* 0x000fe400078efe8f */
[----:B------:R-:W-:-:S02]  /*150b0*/  ISETP.GE.AND P6, PT, R4, R2, PT ;  /* 0x000000020400720c */ /* 0x000fc40003fc6270 */
[----:B------:R-:W-:Y:S02]  /*150c0*/  I2FP.F32.S32 R4, R4 ;  /* 0x0000000400047245 */ /* 0x000fe40000201400 */
[----:B------:R-:W-:Y:S02]  /*150d0*/  FSEL R116, R129, -INF , !P4 ;  /* 0xff80000081747808 */ /* 0x000fe40006000000 */
[----:B------:R-:W-:Y:S01]  /*150e0*/  FSEL R99, R99, -INF , !P2 ;  /* 0xff80000063637808 */ /* 0x000fe20005000000 */
[----:B------:R-:W-:Y:S01]  /*150f0*/  FFMA.FTZ R109, R4, UR5, R109 ;  /* 0x00000005046d7c23 */ /* 0x000fe2000801006d */
[----:B------:R-:W-:Y:S01]  /*15100*/  FSEL R90, R90, -INF , !P3 ;  /* 0xff8000005a5a7808 */ /* 0x000fe20005800000 */
[----:B------:R-:W-:Y:S01]  /*15110*/  IMAD.U32 R4, RZ, RZ, UR6 ;  /* 0x00000006ff047e24 */ /* 0x000fe2000f8e00ff */
[----:B------:R-:W-:Y:S02]  /*15120*/  FSEL R79, R79, -INF , !P1 ;  /* 0xff8000004f4f7808 */ /* 0x000fe40004800000 */
        /* <DEDUP_REMOVED lines=10> */
[----:B------:R-:W-:Y:S01]  /*151d0*/  LOP3.LUT R13, R13, 0x60, R143, 0xfe, !PT ;  /* 0x000000600d0d7812 */ /* 0x000fe200078efe8f */
[----:B------:R-:W-:Y:S01]  /*151e0*/  FFMA.FTZ R77, R77, UR5, R113 ;  /* 0x000000054d4d7c23 */ /* 0x000fe20008010071 */
[--C-:B------:R-:W-:Y:S01]  /*151f0*/  LOP3.LUT R12, R12, 0x61, R143.reuse, 0xfe, !PT ;  /* 0x000000610c0c7812 */ /* 0x100fe200078efe8f */
[----:B------:R-:W-:Y:S01]  /*15200*/  FFMA.FTZ R24, R24, UR5, R108 ;  /* 0x0000000518187c23 */ /* 0x000fe2000801006c */
[----:B------:R-:W-:-:S02]  /*15210*/  LOP3.LUT R8, R8, 0x68, R143, 0xfe, !PT ;  /* 0x0000006808087812 */ /* 0x000fc400078efe8f */
[--C-:B------:R-:W-:Y:S02]  /*15220*/  LOP3.LUT R5, R5, 0x69, R143.reuse, 0xfe, !PT ;  /* 0x0000006905057812 */ /* 0x100fe400078efe8f */
[----:B------:R-:W-:Y:S02]  /*15230*/  LOP3.LUT R4, R4, 0x70, R143, 0xfe, !PT ;  /* 0x0000007004047812 */ /* 0x000fe400078efe8f */
[----:B------:R-:W-:Y:S02]  /*15240*/  FSEL R113, R9, -INF , !P5 ;  /* 0xff80000009717808 */ /* 0x000fe40006800000 */
[----:B------:R-:W-:Y:S02]  /*15250*/  FSEL R97, R97, -INF , !P4 ;  /* 0xff80000061617808 */ /* 0x000fe40006000000 */
[----:B------:R-:W-:Y:S02]  /*15260*/  FSEL R89, R89, -INF , !P2 ;  /* 0xff80000059597808 */ /* 0x000fe40005000000 */
[----:B------:R-:W-:-:S02]  /*15270*/  FSEL R77, R77, -INF , !P3 ;  /* 0xff8000004d4d7808 */ /* 0x000fc40005800000 */
[----:B------:R-:W-:Y:S02]  /*15280*/  FSEL R24, R24, -INF , !P1 ;  /* 0xff80000018187808 */ /* 0x000fe40004800000 */
[-C--:B------:R-:W-:Y:S02]  /*15290*/  ISETP.GE.AND P5, PT, R13, R2.reuse, PT ;  /* 0x000000020d00720c */ /* 0x080fe40003fa6270 */
[-C--:B------:R-:W-:Y:S02]  /*152a0*/  ISETP.GE.AND P4, PT, R12, R2.reuse, PT ;  /* 0x000000020c00720c */ /* 0x080fe40003f86270 */
[-C--:B------:R-:W-:Y:S02]  /*152b0*/  ISETP.GE.AND P2, PT, R8, R2.reuse, PT ;  /* 0x000000020800720c */ /* 0x080fe40003f46270 */
[-C--:B------:R-:W-:Y:S02]  /*152c0*/  ISETP.GE.AND P3, PT, R5, R2.reuse, PT ;  /* 0x000000020500720c */ /* 0x080fe40003f66270 */
[----:B------:R-:W-:-:S02]  /*152d0*/  ISETP.GE.AND P1, PT, R4, R2, PT ;  /* 0x000000020400720c */ /* 0x000fc40003f26270 */
[----:B------:R-:W-:Y:S01]  /*152e0*/  I2FP.F32.S32 R35, R12 ;  /* 0x0000000c00237245 */ /* 0x000fe20000201400 */
[----:B------:R-:W-:Y:S01]  /*152f0*/  IMAD.U32 R12, RZ, RZ, UR6 ;  /* 0x00000006ff0c7e24 */ /* 0x000fe2000f8e00ff */
[----:B------:R-:W-:Y:S02]  /*15300*/  FSEL R2, R109, -INF , !P6 ;  /* 0xff8000006d027808 */ /* 0x000fe40007000000 */
[----:B------:R-:W-:Y:S01]  /*15310*/  ISETP.GE.AND P6, PT, R4, R0, PT ;  /* 0x000000000400720c */ /* 0x000fe20003fc6270 */
[----:B------:R-:W-:Y:S01]  /*15320*/  IMAD.U32 R4, RZ, RZ, UR6 ;  /* 0x00000006ff047e24 */ /* 0x000fe2000f8e00ff */
[----:B------:R-:W-:Y:S01]  /*15330*/  I2FP.F32.S32 R9, R13 ;  /* 0x0000000d00097245 */ /* 0x000fe20000201400 */
[----:B------:R-:W-:Y:S01]  /*15340*/  FFMA.FTZ R35, R35, UR5, R105 ;  /* 0x0000000523237c23 */ /* 0x000fe20008010069 */
[----:B------:R-:W-:Y:S01]  /*15350*/  I2FP.F32.S32 R8, R8 ;  /* 0x0000000800087245 */ /* 0x000fe20000201400 */
[----:B------:R-:W-:Y:S01]  /*15360*/  IMAD.U32 R13, RZ, RZ, UR6 ;  /* 0x00000006ff0d7e24 */ /* 0x000fe2000f8e00ff */
[--C-:B------:R-:W-:Y:S01]  /*15370*/  LOP3.LUT R4, R4, 0x18, R143.reuse, 0xfe, !PT ;  /* 0x0000001804047812 */ /* 0x100fe200078efe8f */
[----:B------:R-:W-:Y:S01]  /*15380*/  FFMA.FTZ R9, R9, UR5, R104 ;  /* 0x0000000509097c23 */ /* 0x000fe20008010068 */
[--C-:B------:R-:W-:Y:S01]  /*15390*/  LOP3.LUT R12, R12, 0x70, R143.reuse, 0xfe, !PT ;  /* 0x000000700c0c7812 */ /* 0x100fe200078efe8f */
[----:B------:R-:W-:Y:S01]  /*153a0*/  FFMA.FTZ R100, R8, UR5, R100 ;  /* 0x0000000508647c23 */ /* 0x000fe20008010064 */
[----:B------:R-:W-:-:S02]  /*153b0*/  LOP3.LUT R13, R13, 0x11, R143, 0xfe, !PT ;  /* 0x000000110d0d7812 */ /* 0x000fc400078efe8f */
[----:B------:R-:W-:Y:S02]  /*153c0*/  FSEL R35, R35, -INF , !P4 ;  /* 0xff80000023237808 */ /* 0x000fe40006000000 */
[----:B------:R-:W-:Y:S02]  /*153d0*/  I2FP.F32.S32 R8, R5 ;  /* 0x0000000500087245 */ /* 0x000fe40000201400 */
[----:B------:R-:W-:Y:S02]  /*153e0*/  ISETP.GE.AND P4, PT, R4, R0, PT ;  /* 0x000000000400720c */ /* 0x000fe40003f86270 */
[----:B------:R-:W-:Y:S01]  /*153f0*/  I2FP.F32.S32 R4, R4 ;  /* 0x0000000400047245 */ /* 0x000fe20000201400 */
[----:B------:R-:W-:Y:S01]  /*15400*/  FFMA.FTZ R101, R8, UR5, R101 ;  /* 0x0000000508657c23 */ /* 0x000fe20008010065 */
[----:B------:R-:W-:Y:S01]  /*15410*/  I2FP.F32.S32 R5, R12 ;  /* 0x0000000c00057245 */ /* 0x000fe20000201400 */
[----:B------:R-:W-:Y:S01]  /*15420*/  IMAD.U32 R8, RZ, RZ, UR6 ;  /* 0x00000006ff087e24 */ /* 0x000fe2000f8e00ff */
[----:B------:R-:W-:Y:S01]  /*15430*/  FSEL R87, R9, -INF , !P5 ;  /* 0xff80000009577808 */ /* 0x000fe20006800000 */
[----:B------:R-:W-:Y:S01]  /*15440*/  FFMA.FTZ R14, R4, UR5, R14 ;  /* 0x00000005040e7c23 */ /* 0x000fe2000801000e */
[----:B------:R-:W-:Y:S01]  /*15450*/  ISETP.GE.AND P5, PT, R13, R0, PT ;  /* 0x000000000d00720c */ /* 0x000fe20003fa6270 */
[----:B------:R-:W-:Y:S01]  /*15460*/  IMAD.U32 R9, RZ, RZ, UR6 ;  /* 0x00000006ff097e24 */ /* 0x000fe2000f8e00ff */
[----:B------:R-:W-:Y:S01]  /*15470*/  I2FP.F32.S32 R13, R13 ;  /* 0x0000000d000d7245 */ /* 0x000fe20000201400 */
[C---:B------:R-:W-:Y:S01]  /*15480*/  FFMA.FTZ R104, R5.reuse, UR5, R96 ;  /* 0x0000000505687c23 */ /* 0x040fe20008010060 */
[----:B------:R-:W-:Y:S01]  /*15490*/  FFMA.FTZ R98, R5, UR5, R98 ;  /* 0x0000000505627c23 */ /* 0x000fe20008010062 */
[----:B------:R-:W-:Y:S01]  /*154a0*/  IMAD.U32 R4, RZ, RZ, UR6 ;  /* 0x00000006ff047e24 */ /* 0x000fe2000f8e00ff */
[----:B------:R-:W-:Y:S01]  /*154b0*/  LOP3.LUT R8, R8, 0x19, R143, 0xfe, !PT ;  /* 0x0000001908087812 */ /* 0x000fe200078efe8f */
[----:B------:R-:W-:-:S02]  /*154c0*/  IMAD.U32 R5, RZ, RZ, UR6 ;  /* 0x00000006ff057e24 */ /* 0x000fc4000f8e00ff */
[----:B------:R-:W-:Y:S01]  /*154d0*/  FFMA.FTZ R13, R13, UR5, R19 ;  /* 0x000000050d0d7c23 */ /* 0x000fe20008010013 */
[--C-:B------:R-:W-:Y:S01]  /*154e0*/  LOP3.LUT R9, R9, 0x28, R143.reuse, 0xfe, !PT ;  /* 0x0000002809097812 */ /* 0x100fe200078efe8f */
[----:B------:R-:W-:Y:S01]  /*154f0*/  IMAD.U32 R12, RZ, RZ, UR6 ;  /* 0x00000006ff0c7e24 */ /* 0x000fe2000f8e00ff */
[--C-:B------:R-:W-:Y:S01]  /*15500*/  LOP3.LUT R16, R16, 0x29, R143.reuse, 0xfe, !PT ;  /* 0x0000002910107812 */ /* 0x100fe200078efe8f */
[----:B------:R-:W-:Y:S01]  /*15510*/  IMAD.U32 R19, RZ, RZ, UR6 ;  /* 0x00000006ff137e24 */ /* 0x000fe2000f8e00ff */
[--C-:B------:R-:W-:Y:S02]  /*15520*/  LOP3.LUT R4, R4, 0x20, R143.reuse, 0xfe, !PT ;  /* 0x0000002004047812 */ /* 0x100fe400078efe8f */
[----:B------:R-:W-:Y:S02]  /*15530*/  LOP3.LUT R5, R5, 0x21, R143, 0xfe, !PT ;  /* 0x0000002105057812 */ /* 0x000fe400078efe8f */
[----:B------:R-:W-:Y:S02]  /*15540*/  FSEL R96, R100, -INF , !P2 ;  /* 0xff80000064607808 */ /* 0x000fe40005000000 */
[----:B------:R-:W-:-:S02]  /*15550*/  FSEL R164, R98, -INF , !P6 ;  /* 0xff80000062a47808 */ /* 0x000fc40007000000 */
[----:B------:R-:W-:Y:S02]  /*15560*/  FSEL R13, R13, -INF , !P5 ;  /* 0xff8000000d0d7808 */ /* 0x000fe40006800000 */
[-C--:B------:R-:W-:Y:S02]  /*15570*/  ISETP.GE.AND P2, PT, R8, R0.reuse, PT ;  /* 0x000000000800720c */ /* 0x080fe40003f46270 */
[----:B------:R-:W-:Y:S02]  /*15580*/  FSEL R112, R101, -INF , !P3 ;  /* 0xff80000065707808 */ /* 0x000fe40005800000 */
[-C--:B------:R-:W-:Y:S02]  /*15590*/  ISETP.GE.AND P6, PT, R9, R0.reuse, PT ;  /* 0x000000000900720c */ /* 0x080fe40003fc6270 */
[----:B------:R-:W-:Y:S02]  /*155a0*/  ISETP.GE.AND P5, PT, R16, R0, PT ;  /* 0x000000001000720c */ /* 0x000fe40003fa6270 */
[----:B------:R-:W-:-:S02]  /*155b0*/  I2FP.F32.S32 R8, R8 ;  /* 0x0000000800087245 */ /* 0x000fc40000201400 */
[----:B------:R-:W-:Y:S02]  /*155c0*/  ISETP.GE.AND P3, PT, R4, R0, PT ;  /* 0x000000000400720c */ /* 0x000fe40003f66270 */
[----:B------:R-:W-:Y:S01]  /*155d0*/  FSEL R104, R104, -INF , !P1 ;  /* 0xff80000068687808 */ /* 0x000fe20004800000 */
[----:B------:R-:W-:Y:S01]  /*155e0*/  FFMA.FTZ R15, R8, UR5, R15 ;  /* 0x00000005080f7c23 */ /* 0x000fe2000801000f */
[----:B------:R-:W-:Y:S01]  /*155f0*/  I2FP.F32.S32 R9, R9 ;  /* 0x0000000900097245 */ /* 0x000fe20000201400 */
[----:B------:R-:W-:Y:S01]  /*15600*/  IMAD.U32 R8, RZ, RZ, UR6 ;  /* 0x00000006ff087e24 */ /* 0x000fe2000f8e00ff */
[----:B------:R-:W-:Y:S02]  /*15610*/  I2FP.F32.S32 R16, R16 ;  /* 0x0000001000107245 */ /* 0x000fe40000201400 */
[----:B------:R-:W-:Y:S01]  /*15620*/  I2FP.F32.S32 R4, R4 ;  /* 0x0000000400047245 */ /* 0x000fe20000201400 */
[----:B------:R-:W-:Y:S01]  /*15630*/  FFMA.FTZ R9, R9, UR5, R6 ;  /* 0x0000000509097c23 */ /* 0x000fe20008010006 */
[----:B------:R-:W-:Y:S01]  /*15640*/  ISETP.GE.AND P1, PT, R5, R0, PT ;  /* 0x000000000500720c */ /* 0x000fe20003f26270 */
[----:B------:R-:W-:Y:S01]  /*15650*/  FFMA.FTZ R16, R16, UR5, R7 ;  /* 0x0000000510107c23 */ /* 0x000fe20008010007 */
[----:B------:R-:W-:Y:S01]  /*15660*/  I2FP.F32.S32 R5, R5 ;  /* 0x0000000500057245 */ /* 0x000fe20000201400 */
[----:B------:R-:W-:Y:S01]  /*15670*/  FFMA.FTZ R4, R4, UR5, R10 ;  /* 0x0000000504047c23 */ /* 0x000fe2000801000a */
[----:B------:R-:W-:Y:S01]  /*15680*/  IMAD.U32 R7, RZ, RZ, UR6 ;  /* 0x00000006ff077e24 */ /* 0x000fe2000f8e00ff */
[----:B------:R-:W-:Y:S01]  /*15690*/  LOP3.LUT R8, R8, 0x31, R143, 0xfe, !PT ;  /* 0x0000003108087812 */ /* 0x000fe200078efe8f */
[----:B------:R-:W-:-:S02]  /*156a0*/  IMAD.U32 R6, RZ, RZ, UR6 ;  /* 0x00000006ff067e24 */ /* 0x000fc4000f8e00ff */
[----:B------:R-:W-:Y:S01]  /*156b0*/  FFMA.FTZ R10, R5, UR5, R11 ;  /* 0x00000005050a7c23 */ /* 0x000fe2000801000b */
[----:B------:R-:W-:Y:S01]  /*156c0*/  IMAD.U32 R5, RZ, RZ, UR6 ;  /* 0x00000006ff057e24 */ /* 0x000fe2000f8e00ff */
[--C-:B------:R-:W-:Y:S02]  /*156d0*/  LOP3.LUT R7, R7, 0x38, R143.reuse, 0xfe, !PT ;  /* 0x0000003807077812 */ /* 0x100fe400078efe8f */
[--C-:B------:R-:W-:Y:S02]  /*156e0*/  LOP3.LUT R6, R6, 0x39, R143.reuse, 0xfe, !PT ;  /* 0x0000003906067812 */ /* 0x100fe400078efe8f */
[--C-:B------:R-:W-:Y:S02]  /*156f0*/  LOP3.LUT R12, R12, 0x40, R143.reuse, 0xfe, !PT ;  /* 0x000000400c0c7812 */ /* 0x100fe400078efe8f */
[----:B------:R-:W-:Y:S02]  /*15700*/  LOP3.LUT R5, R5, 0x30, R143, 0xfe, !PT ;  /* 0x0000003005057812 */ /* 0x000fe400078efe8f */
[----:B------:R-:W-:-:S02]  /*15710*/  FSEL R15, R15, -INF , !P2 ;  /* 0xff8000000f0f7808 */ /* 0x000fc40005000000 */
[----:B------:R-:W-:Y:S01]  /*15720*/  FSEL R11, R4, -INF , !P3 ;  /* 0xff800000040b7808 */ /* 0x000fe20005800000 */
[----:B------:R-:W-:Y:S01]  /*15730*/  IMAD.U32 R4, RZ, RZ, UR6 ;  /* 0x00000006ff047e24 */ /* 0x000fe2000f8e00ff */
[----:B------:R-:W-:Y:S02]  /*15740*/  FSEL R10, R10, -INF , !P1 ;  /* 0xff8000000a0a7808 */ /* 0x000fe40004800000 */
[-C--:B------:R-:W-:Y:S02]  /*15750*/  ISETP.GE.AND P2, PT, R8, R0.reuse, PT ;  /* 0x000000000800720c */ /* 0x080fe40003f46270 */
[-C--:B------:R-:W-:Y:S02]  /*15760*/  ISETP.GE.AND P3, PT, R7, R0.reuse, PT ;  /* 0x000000000700720c */ /* 0x080fe40003f66270 */
[----:B------:R-:W-:Y:S02]  /*15770*/  ISETP.GE.AND P1, PT, R6, R0, PT ;  /* 0x000000000600720c */ /* 0x000fe40003f26270 */
[----:B------:R-:W-:-:S02]  /*15780*/  FSEL R9, R9, -INF , !P6 ;  /* 0xff80000009097808 */ /* 0x000fc40007000000 */
[----:B------:R-:W-:Y:S02]  /*15790*/  FSEL R17, R14, -INF , !P4 ;  /* 0xff8000000e117808 */ /* 0x000fe40006000000 */
[----:B------:R-:W-:Y:S02]  /*157a0*/  I2FP.F32.S32 R8, R8 ;  /* 0x0000000800087245 */ /* 0x000fe40000201400 */
[----:B------:R-:W-:Y:S02]  /*157b0*/  I2FP.F32.S32 R7, R7 ;  /* 0x0000000700077245 */ /* 0x000fe40000201400 */
[----:B------:R-:W-:Y:S01]  /*157c0*/  I2FP.F32.S32 R6, R6 ;  /* 0x0000000600067245 */ /* 0x000fe20000201400 */
[----:B------:R-:W-:Y:S01]  /*157d0*/  FFMA.FTZ R8, R8, UR5, R131 ;  /* 0x0000000508087c23 */ /* 0x000fe20008010083 */
[-C--:B------:R-:W-:Y:S01]  /*157e0*/  ISETP.GE.AND P6, PT, R12, R0.reuse, PT ;  /* 0x000000000c00720c */ /* 0x080fe20003fc6270 */
[----:B------:R-:W-:Y:S01]  /*157f0*/  FFMA.FTZ R7, R7, UR5, R126 ;  /* 0x0000000507077c23 */ /* 0x000fe2000801007e */
[----:B------:R-:W-:Y:S01]  /*15800*/  ISETP.GE.AND P4, PT, R5, R0, PT ;  /* 0x000000000500720c */ /* 0x000fe20003f86270 */
[----:B------:R-:W-:Y:S01]  /*15810*/  FFMA.FTZ R6, R6, UR5, R127 ;  /* 0x0000000506067c23 */ /* 0x000fe2000801007f */
[----:B------:R-:W-:Y:S01]  /*15820*/  I2FP.F32.S32 R14, R5 ;  /* 0x00000005000e7245 */ /* 0x000fe20000201400 */
[----:B------:R-:W-:Y:S01]  /*15830*/  IMAD.U32 R5, RZ, RZ, UR6 ;  /* 0x00000006ff057e24 */ /* 0x000fe2000f8e00ff */
[----:B------:R-:W-:-:S02]  /*15840*/  I2FP.F32.S32 R12, R12 ;  /* 0x0000000c000c7245 */ /* 0x000fc40000201400 */
[--C-:B------:R-:W-:Y:S01]  /*15850*/  LOP3.LUT R19, R19, 0x49, R143.reuse, 0xfe, !PT ;  /* 0x0000004913137812 */ /* 0x100fe200078efe8f */
[----:B------:R-:W-:Y:S01]  /*15860*/  FFMA.FTZ R14, R14, UR5, R130 ;  /* 0x000000050e0e7c23 */ /* 0x000fe20008010082 */
[--C-:B------:R-:W-:Y:S01]  /*15870*/  LOP3.LUT R5, R5, 0x50, R143.reuse, 0xfe, !PT ;  /* 0x0000005005057812 */ /* 0x100fe200078efe8f */
[----:B------:R-:W-:Y:S01]  /*15880*/  FFMA.FTZ R12, R12, UR5, R122 ;  /* 0x000000050c0c7c23 */ /* 0x000fe2000801007a */
[--C-:B------:R-:W-:Y:S02]  /*15890*/  LOP3.LUT R4, R4, 0x51, R143.reuse, 0xfe, !PT ;  /* 0x0000005104047812 */ /* 0x100fe400078efe8f */
[--C-:B------:R-:W-:Y:S02]  /*158a0*/  LOP3.LUT R21, R21, 0x58, R143.reuse, 0xfe, !PT ;  /* 0x0000005815157812 */ /* 0x100fe400078efe8f */
[----:B------:R-:W-:Y:S02]  /*158b0*/  LOP3.LUT R28, R28, 0x41, R143, 0xfe, !PT ;  /* 0x000000411c1c7812 */ /* 0x000fe400078efe8f */
[----:B------:R-:W-:-:S02]  /*158c0*/  FSEL R8, R8, -INF , !P2 ;  /* 0xff80000008087808 */ /* 0x000fc40005000000 */
[----:B------:R-:W-:Y:S02]  /*158d0*/  FSEL R7, R7, -INF , !P3 ;  /* 0xff80000007077808 */ /* 0x000fe40005800000 */
[----:B------:R-:W-:Y:S02]  /*158e0*/  FSEL R6, R6, -INF , !P1 ;  /* 0xff80000006067808 */ /* 0x000fe40004800000 */
[----:B------:R-:W-:Y:S01]  /*158f0*/  LOP3.LUT R32, R32, 0x48, R143, 0xfe, !PT ;  /* 0x0000004820207812 */ /* 0x000fe200078efe8f */
[----:B------:R-:W-:Y:S01]  /*15900*/  BAR.SYNC.DEFER_BLOCKING 0x0 ;  /* 0x0000000000007b1d */ /* 0x000fe20000010000 */
[-C--:B------:R-:W-:Y:S02]  /*15910*/  ISETP.GE.AND P2, PT, R19, R0.reuse, PT ;  /* 0x000000001300720c */ /* 0x080fe40003f46270 */
[-C--:B------:R-:W-:Y:S02]  /*15920*/  ISETP.GE.AND P3, PT, R5, R0.reuse, PT ;  /* 0x000000000500720c */ /* 0x080fe40003f66270 */
[----:B------:R-:W-:-:S02]  /*15930*/  ISETP.GE.AND P1, PT, R4, R0, PT ;  /* 0x000000000400720c */ /* 0x000fc40003f26270 */
[----:B------:R-:W-:Y:S02]  /*15940*/  FSEL R12, R12, -INF , !P6 ;  /* 0xff8000000c0c7808 */ /* 0x000fe40007000000 */
[----:B------:R-:W-:Y:S02]  /*15950*/  I2FP.F32.S32 R19, R19 ;  /* 0x0000001300137245 */ /* 0x000fe40000201400 */
[----:B------:R-:W-:Y:S02]  /*15960*/  I2FP.F32.S32 R5, R5 ;  /* 0x0000000500057245 */ /* 0x000fe40000201400 */
[----:B------:R-:W-:Y:S01]  /*15970*/  I2FP.F32.S32 R4, R4 ;  /* 0x0000000400047245 */ /* 0x000fe20000201400 */
[----:B------:R-:W-:Y:S01]  /*15980*/  FFMA.FTZ R119, R19, UR5, R119 ;  /* 0x0000000513777c23 */ /* 0x000fe20008010077 */
[-C--:B------:R-:W-:Y:S01]  /*15990*/  ISETP.GE.AND P6, PT, R21, R0.reuse, PT ;  /* 0x000000001500720c */ /* 0x080fe20003fc6270 */
[----:B------:R-:W-:Y:S01]  /*159a0*/  FFMA.FTZ R114, R5, UR5, R114 ;  /* 0x0000000505727c23 */ /* 0x000fe20008010072 */
[----:B------:R-:W-:Y:S01]  /*159b0*/  FSEL R16, R16, -INF , !P5 ;  /* 0xff80000010107808 */ /* 0x000fe20006800000 */
[----:B------:R-:W-:Y:S01]  /*159c0*/  FFMA.FTZ R115, R4, UR5, R115 ;  /* 0x0000000504737c23 */ /* 0x000fe20008010073 */
[----:B------:R-:W-:Y:S01]  /*159d0*/  I2FP.F32.S32 R21, R21 ;  /* 0x0000001500157245 */ /* 0x000fe20000201400 */
[----:B------:R-:W-:Y:S01]  /*159e0*/  IMAD.U32 R19, RZ, RZ, UR6 ;  /* 0x00000006ff137e24 */ /* 0x000fe2000f8e00ff */
[----:B------:R-:W-:Y:S01]  /*159f0*/  ISETP.GE.AND P5, PT, R28, R0, PT ;  /* 0x000000001c00720c */ /* 0x000fe20003fa6270 */
[----:B------:R-:W-:Y:S01]  /*15a00*/  IMAD.U32 R5, RZ, RZ, UR6 ;  /* 0x00000006ff057e24 */ /* 0x000fe2000f8e00ff */
[----:B------:R-:W-:Y:S01]  /*15a10*/  FSEL R14, R14, -INF , !P4 ;  /* 0xff8000000e0e7808 */ /* 0x000fe20006000000 */
[----:B------:R-:W-:Y:S01]  /*15a20*/  IMAD.U32 R4, RZ, RZ, UR6 ;  /* 0x00000006ff047e24 */ /* 0x000fe2000f8e00ff */
[----:B------:R-:W-:Y:S01]  /*15a30*/  I2FP.F32.S32 R28, R28 ;  /* 0x0000001c001c7245 */ /* 0x000fe20000201400 */
[----:B------:R-:W-:Y:S01]  /*15a40*/  FFMA.FTZ R110, R21, UR5, R110 ;  /* 0x00000005156e7c23 */ /* 0x000fe2000801006e */
[----:B------:R-:W-:Y:S01]  /*15a50*/  ISETP.GE.AND P4, PT, R32, R0, PT ;  /* 0x000000002000720c */ /* 0x000fe20003f86270 */
[----:B------:R-:W-:Y:S01]  /*15a60*/  IMAD.U32 R21, RZ, RZ, UR6 ;  /* 0x00000006ff157e24 */ /* 0x000fe2000f8e00ff */
[----:B------:R-:W-:Y:S01]  /*15a70*/  I2FP.F32.S32 R32, R32 ;  /* 0x0000002000207245 */ /* 0x000fe20000201400 */
[----:B------:R-:W-:Y:S01]  /*15a80*/  FFMA.FTZ R28, R28, UR5, R123 ;  /* 0x000000051c1c7c23 */ /* 0x000fe2000801007b */
[----:B------:R-:W-:-:S02]  /*15a90*/  LOP3.LUT R20, R20, 0x59, R143, 0xfe, !PT ;  /* 0x0000005914147812 */ /* 0x000fc400078efe8f */
[--C-:B------:R-:W-:Y:S01]  /*15aa0*/  LOP3.LUT R19, R19, 0x60, R143.reuse, 0xfe, !PT ;  /* 0x0000006013137812 */ /* 0x100fe200078efe8f */
[----:B------:R-:W-:Y:S01]  /*15ab0*/  FFMA.FTZ R32, R32, UR5, R118 ;  /* 0x0000000520207c23 */ /* 0x000fe20008010076 */
[--C-:B------:R-:W-:Y:S02]  /*15ac0*/  LOP3.LUT R5, R5, 0x61, R143.reuse, 0xfe, !PT ;  /* 0x0000006105057812 */ /* 0x100fe400078efe8f */
[--C-:B------:R-:W-:Y:S02]  /*15ad0*/  LOP3.LUT R4, R4, 0x68, R143.reuse, 0xfe, !PT ;  /* 0x0000006804047812 */ /* 0x100fe400078efe8f */
[----:B------:R-:W-:Y:S02]  /*15ae0*/  LOP3.LUT R21, R21, 0x69, R143, 0xfe, !PT ;  /* 0x0000006915157812 */ /* 0x000fe400078efe8f */
[----:B------:R-:W-:Y:S02]  /*15af0*/  FSEL R28, R28, -INF , !P5 ;  /* 0xff8000001c1c7808 */ /* 0x000fe40006800000 */
[----:B------:R-:W-:-:S02]  /*15b00*/  ISETP.GE.AND P5, PT, R20, R0, PT ;  /* 0x000000001400720c */ /* 0x000fc40003fa6270 */
[----:B------:R-:W-:Y:S02]  /*15b10*/  FSEL R32, R32, -INF , !P4 ;  /* 0xff80000020207808 */ /* 0x000fe40006000000 */
[----:B------:R-:W-:Y:S02]  /*15b20*/  FSEL R128, R119, -INF , !P2 ;  /* 0xff80000077807808 */ /* 0x000fe40005000000 */
[----:B------:R-:W-:Y:S02]  /*15b30*/  FSEL R129, R114, -INF , !P3 ;  /* 0xff80000072817808 */ /* 0x000fe40005800000 */
[----:B------:R-:W-:Y:S02]  /*15b40*/  I2FP.F32.S32 R20, R20 ;  /* 0x0000001400147245 */ /* 0x000fe40000201400 */
[-C--:B------:R-:W-:Y:S02]  /*15b50*/  ISETP.GE.AND P4, PT, R19, R0.reuse, PT ;  /* 0x000000001300720c */ /* 0x080fe40003f86270 */
[-C--:B------:R-:W-:Y:S01]  /*15b60*/  ISETP.GE.AND P2, PT, R5, R0.reuse, PT ;  /* 0x000000000500720c */ /* 0x080fe20003f46270 */
[----:B------:R-:W-:Y:S01]  /*15b70*/  FFMA.FTZ R111, R20, UR5, R111 ;  /* 0x00000005146f7c23 */ /* 0x000fe2000801006f */
[----:B------:R-:W-:Y:S01]  /*15b80*/  ISETP.GE.AND P3, PT, R4, R0, PT ;  /* 0x000000000400720c */ /* 0x000fe20003f66270 */
[----:B------:R-:W-:Y:S01]  /*15b90*/  IMAD.U32 R20, RZ, RZ, UR6 ;  /* 0x00000006ff147e24 */ /* 0x000fe2000f8e00ff */
[----:B------:R-:W-:-:S02]  /*15ba0*/  FSEL R169, R115, -INF , !P1 ;  /* 0xff80000073a97808 */ /* 0x000fc40004800000 */
[----:B------:R-:W-:Y:S02]  /*15bb0*/  I2FP.F32.S32 R19, R19 ;  /* 0x0000001300137245 */ /* 0x000fe40000201400 */
        /* <DEDUP_REMOVED lines=14> */
[----:B------:R-:W-:Y:S02]  /*15ca0*/  LOP3.LUT R4, R4, 0x9, R143, 0xfe, !PT ;  /* 0x0000000904047812 */ /* 0x000fe400078efe8f */
[----:B------:R-:W-:Y:S02]  /*15cb0*/  FSEL R161, R21, -INF , !P1 ;  /* 0xff80000015a17808 */ /* 0x000fe40004800000 */
[----:B------:R-:W-:-:S02]  /*15cc0*/  LOP3.LUT R143, R143, UR6, RZ, 0xfc, !PT ;  /* 0x000000068f8f7c12 */ /* 0x000fc4000f8efcff */
[----:B------:R-:W-:Y:S02]  /*15cd0*/  PLOP3.LUT P1, PT, PT, PT, UP0, 0x80, 0x0 ;  /* 0x000000000000781c */ /* 0x000fe40003f2f008 */
[----:B------:R-:W-:Y:S02]  /*15ce0*/  FSEL R150, R111, -INF , !P5 ;  /* 0xff8000006f967808 */ /* 0x000fe40006800000 */
[-C--:B------:R-:W-:Y:S02]  /*15cf0*/  ISETP.GE.AND P5, PT, R20, R0.reuse, PT ;  /* 0x000000001400720c */ /* 0x080fe40003fa6270 */
[----:B------:R-:W-:Y:S02]  /*15d00*/  FSEL R153, R106, -INF , !P4 ;  /* 0xff8000006a997808 */ /* 0x000fe40006000000 */
[----:B------:R-:W-:Y:S02]  /*15d10*/  FSEL R168, R110, -INF , !P6 ;  /* 0xff8000006ea87808 */ /* 0x000fe40007000000 */
[----:B------:R-:W-:-:S02]  /*15d20*/  ISETP.GE.AND P4, PT, R19, R0, PT ;  /* 0x000000001300720c */ /* 0x000fc40003f86270 */
[----:B------:R-:W-:Y:S02]  /*15d30*/  FSEL R157, R107, -INF , !P2 ;  /* 0xff8000006b9d7808 */ /* 0x000fe40005000000 */
[----:B------:R-:W-:Y:S02]  /*15d40*/  FSEL R160, R102, -INF , !P3 ;  /* 0xff80000066a07808 */ /* 0x000fe40005800000 */
[----:B------:R-:W-:Y:S02]  /*15d50*/  I2FP.F32.S32 R20, R20 ;  /* 0x0000001400147245 */ /* 0x000fe40000201400 */
[-C--:B------:R-:W-:Y:S02]  /*15d60*/  ISETP.GE.AND P6, PT, R143, R0.reuse, PT ;  /* 0x000000008f00720c */ /* 0x080fe40003fc6270 */
[-C--:B------:R-:W-:Y:S01]  /*15d70*/  ISETP.GE.AND P2, PT, R5, R0.reuse, PT ;  /* 0x000000000500720c */ /* 0x080fe20003f46270 */
[----:B------:R-:W-:Y:S01]  /*15d80*/  FFMA.FTZ R20, R20, UR5, R27 ;  /* 0x0000000514147c23 */ /* 0x000fe2000801001b */
[----:B------:R-:W-:-:S02]  /*15d90*/  ISETP.GE.AND P3, PT, R4, R0, PT ;  /* 0x000000000400720c */ /* 0x000fc40003f66270 */
[----:B------:R-:W-:Y:S02]  /*15da0*/  I2FP.F32.S32 R19, R19 ;  /* 0x0000001300137245 */ /* 0x000fe40000201400 */
[----:B------:R-:W-:Y:S02]  /*15db0*/  I2FP.F32.S32 R143, R143 ;  /* 0x0000008f008f7245 */ /* 0x000fe40000201400 */
[----:B------:R-:W-:Y:S01]  /*15dc0*/  I2FP.F32.S32 R5, R5 ;  /* 0x0000000500057245 */ /* 0x000fe20000201400 */
[----:B------:R-:W-:Y:S01]  /*15dd0*/  FFMA.FTZ R19, R19, UR5, R22 ;  /* 0x0000000513137c23 */ /* 0x000fe20008010016 */
[----:B------:R-:W-:Y:S01]  /*15de0*/  I2FP.F32.S32 R4, R4 ;  /* 0x0000000400047245 */ /* 0x000fe20000201400 */
[----:B------:R-:W-:Y:S01]  /*15df0*/  FFMA.FTZ R26, R143, UR5, R26 ;  /* 0x000000058f1a7c23 */ /* 0x000fe2000801001a */
[----:B------:R-:W-:Y:S01]  /*15e00*/  FSEL R21, R20, -INF , !P5 ;  /* 0xff80000014157808 */ /* 0x000fe20006800000 */
[----:B------:R-:W-:Y:S01]  /*15e10*/  FFMA.FTZ R18, R5, UR5, R18 ;  /* 0x0000000505127c23 */ /* 0x000fe20008010012 */
[----:B------:R-:W-:Y:S01]  /*15e20*/  FSEL R20, R19, -INF , !P4 ;  /* 0xff80000013147808 */ /* 0x000fe20006000000 */
[----:B------:R-:W-:Y:S01]  /*15e30*/  FFMA.FTZ R4, R4, UR5, R23 ;  /* 0x0000000504047c23 */ /* 0x000fe20008010017 */
[----:B------:R-:W-:-:S02]  /*15e40*/  FSEL R22, R26, -INF , !P6 ;  /* 0xff8000001a167808 */ /* 0x000fc40007000000 */
[----:B------:R-:W-:Y:S02]  /*15e50*/  FSEL R18, R18, -INF , !P2 ;  /* 0xff80000012127808 */ /* 0x000fe40005000000 */
[----:B------:R-:W-:Y:S01]  /*15e60*/  FSEL R19, R4, -INF , !P3 ;  /* 0xff80000004137808 */ /* 0x000fe20005800000 */
[----:B------:R-:W-:Y:S06]  /*15e70*/  @!P1 BRA `(.L_x_2764) ;  /* 0x0000000800949947 */ /* 0x000fec0003800000 */
[----:B------:R-:W-:-:S13]  /*15e80*/  PLOP3.LUT P2, PT, PT, PT, UP1, 0x40, 0x0 ;  /* 0x000000000000781c */ /* 0x000fda0003f4e818 */
        /* <DEDUP_REMOVED lines=44> */
[----:B------:R-:W-:Y:S02]  /*16150*/  IMAD.WIDE R100, R4, 0x4, R240 ;  /* 0x0000000404647825 */ /* 0x000fe400078e02f0 */
[----:B------:R1:W2:Y:S04]  /*16160*/  LDG.E R26, desc[UR10][R26.64] ;  /* 0x0000000a1a1a7981 */ /* 0x0002a8000c1e1900 */
[----:B------:R3:W2:Y:S01]  /*16170*/  LDG.E R23, desc[UR10][R100.64] ;  /* 0x0000000a64177981 */ /* 0x0006a2000c1e1900 */
[----:B------:R-:W-:Y:S02]  /*16180*/  IADD3 R98, R98, -R4, RZ ;  /* 0x8000000462627210 */ /* 0x000fe40007ffe0ff */
[----:B------:R-:W4:Y:S03]  /*16190*/  LDC.64 R4, c[0x0][0x230] ;  /* 0x00008c00ff047b82 */ /* 0x000f260000000a00 */
[----:B------:R-:W-:-:S02]  /*161a0*/  IMAD R98, R98, R0, -0x100 ;  /* 0xffffff0062627424 */ /* 0x000fc400078e0200 */
[----:B------:R-:W-:-:S03]  /*161b0*/  IMAD.U32 R0, RZ, RZ, UR6 ;  /* 0x00000006ff007e24 */ /* 0x000fc6000f8e00ff */
[----:B-1----:R-:W-:Y:S01]  /*161c0*/  SHF.R.S32.HI R27, RZ, 0x1f, R98 ;  /* 0x0000001fff1b7819 */ /* 0x002fe20000011462 */
[----:B---3--:R-:W-:Y:S01]  /*161d0*/  IMAD.WIDE.U32 R100, R98, R0, RZ ;  /* 0x0000000062647225 */ /* 0x008fe200078e00ff */
[----:B--2---:R-:W-:-:S03]  /*161e0*/  IADD3 R23, -R26, R23, RZ ;  /* 0x000000171a177210 */ /* 0x004fc60007ffe1ff */
[----:B------:R-:W-:Y:S01]  /*161f0*/  IMAD R26, R27, R0, RZ ;  /* 0x000000001b1a7224 */ /* 0x000fe200078e02ff */
[----:B------:R-:W-:-:S03]  /*16200*/  SHF.R.S32.HI R27, RZ, 0x1f, R23 ;  /* 0x0000001fff1b7819 */ /* 0x000fc60000011417 */
[----:B------:R-:W-:Y:S02]  /*16210*/  IMAD R26, R98, UR7, R26 ;  /* 0x00000007621a7c24 */ /* 0x000fe4000f8e021a */
[-C--:B----4-:R-:W-:Y:S02]  /*16220*/  IMAD R27, R27, R4.reuse, RZ ;  /* 0x000000041b1b7224 */ /* 0x090fe400078e02ff */
[----:B------:R-:W-:Y:S02]  /*16230*/  IMAD.IADD R101, R101, 0x1, R26 ;  /* 0x0000000165657824 */ /* 0x000fe400078e021a */
[C---:B------:R-:W-:Y:S02]  /*16240*/  IMAD R5, R23.reuse, R5, R27 ;  /* 0x0000000517057224 */ /* 0x040fe400078e021b */
[----:B------:R-:W-:-:S04]  /*16250*/  IMAD.WIDE.U32 R100, R23, R4, R100 ;  /* 0x0000000417647225 */ /* 0x000fc800078e0064 */
[----:B------:R-:W-:Y:S01]  /*16260*/  IMAD.MOV.U32 R27, RZ, RZ, R100 ;  /* 0x000000ffff1b7224 */ /* 0x000fe200078e0064 */
[----:B------:R-:W-:Y:S01]  /*16270*/  IADD3 R26, R101, R5, RZ ;  /* 0x00000005651a7210 */ /* 0x000fe20007ffe0ff */
[----:B------:R-:W-:Y:S06]  /*16280*/  BRA `(.L_x_2766) ;  /* 0x0000000000107947 */ /* 0x000fec0003800000 */
.L_x_2765:
[----:B------:R-:W1:Y:S02]  /*16290*/  LDC R0, c[0x0][0x248] ;  /* 0x00009200ff007b82 */ /* 0x000e640000000800 */
[----:B-1----:R-:W-:-:S05]  /*162a0*/  IMAD.SHL.U32 R27, R0, 0x100, RZ ;  /* 0x00000100001b7824 */ /* 0x002fca00078e00ff */
[----:B------:R-:W-:-:S04]  /*162b0*/  IADD3 R27, -R27, RZ, RZ ;  /* 0x000000ff1b1b7210 */ /* 0x000fc80007ffe1ff */
[----:B------:R-:W-:-:S07]  /*162c0*/  SHF.R.S32.HI R26, RZ, 0x1f, R27 ;  /* 0x0000001fff1a7819 */ /* 0x000fce000001141b */
.L_x_2766:
        /* <DEDUP_REMOVED lines=21> */
[C---:B------:R-:W-:Y:S01]  /*16420*/  @!P0 LEA R110, P3, R101.reuse, R242, 0x1 ;  /* 0x000000f2656e8211 */ /* 0x040fe200078608ff */
        /* <DEDUP_REMOVED lines=11> */
[----:B------:R3:W-:Y:S03]  /*164e0*/  @P0 STS.128 [R243+0x2000], RZ ;  /* 0x002000fff3000388 */ /* 0x0007e60000000c00 */
[----:B------:R-:W-:Y:S01]  /*164f0*/  @!P0 LEA.HI.X R111, R101, R223, R100, 0x1, P3 ;  /* 0x000000df656f8211 */ /* 0x000fe200018f0c64 */
[----:B------:R-:W-:-:S02]  /*16500*/  @!P0 IMAD.MOV.U32 R100, RZ, RZ, R27 ;  /* 0x000000ffff648224 */ /* 0x000fc400078e001b */
[----:B------:R-:W-:Y:S02]  /*16510*/  @!P0 IMAD.MOV.U32 R101, RZ, RZ, R26 ;  /* 0x000000ffff658224 */ /* 0x000fe400078e001a */
        /* <DEDUP_REMOVED lines=8> */
[----:B-----5:R-:W-:-:S03]  /*165a0*/  @!P0 LEA R108, P2, R102, R242, 0x1 ;  /* 0x000000f2666c8211 */ /* 0x020fc600078408ff */
[----:B------:R-:W-:Y:S01]  /*165b0*/  @!P0 IMAD.IADD R4, R4, 0x1, R101 ;  /* 0x0000000104048824 */ /* 0x000fe200078e0265 */
[----:B------:R-:W-:Y:S01]  /*165c0*/  @!P0 LEA.HI.X R109, R102, R223, R98, 0x1, P2 ;  /* 0x000000df666d8211 */ /* 0x000fe200010f0c62 */
[----:B------:R-:W-:Y:S01]  /*165d0*/  @!P0 IMAD.MOV.U32 R102, RZ, RZ, R27 ;  /* 0x000000ffff668224 */ /* 0x000fe200078e001b */
[----:B------:R-:W-:-:S03]  /*165e0*/  @!P0 LEA R98, P2, R0, R27, 0x7 ;  /* 0x0000001b00628211 */ /* 0x000fc600078438ff */
[----:B------:R-:W-:Y:S01]  /*165f0*/  @!P0 IMAD.WIDE.U32 R102, R0, 0xa0, R102 ;  /* 0x000000a000668825 */ /* 0x000fe200078e0066 */
[----:B-1----:R-:W-:Y:S01]  /*16600*/  @!P0 LEA R106, P4, R98, R242, 0x1 ;  /* 0x000000f2626a8211 */ /* 0x002fe200078808ff */
[----:B------:R-:W-:Y:S01]  /*16610*/  @!PT LDS RZ, [RZ] ;  /* 0x00000000fffff984 */ /* 0x000fe20000000800 */
[----:B------:R-:W-:Y:S01]  /*16620*/  @!PT LDS RZ, [RZ] ;  /* 0x00000000fffff984 */ /* 0x000fe20000000800 */
[----:B------:R-:W-:Y:S01]  /*16630*/  @!PT LDS RZ, [RZ] ;  /* 0x00000000fffff984 */ /* 0x000fe20000000800 */
[----:B------:R3:W-:Y:S01]  /*16640*/  @!P0 LDGSTS.E.BYPASS.LTC128B.128 [R243+0x2800], desc[UR10][R108.64] ;  /* 0x028000006cf38fae */ /* 0x0007e2000b901d4a */
[----:B------:R-:W-:Y:S01]  /*16650*/  @!P0 LEA.HI.X R23, R0, R26, R23, 0x7, P2 ;  /* 0x0000001a00178211 */ /* 0x000fe200010f3c17 */
[----:B------:R-:W-:Y:S01]  /*16660*/  @!P0 IMAD.IADD R5, R5, 0x1, R103 ;  /* 0x0000000105058824 */ /* 0x000fe200078e0267 */
[-C--:B------:R-:W-:Y:S01]  /*16670*/  @!P0 LEA R118, P3, R102, R242.reuse, 0x1 ;  /* 0x000000f266768211 */ /* 0x080fe200078608ff */
[----:B------:R3:W-:Y:S01]  /*16680*/  @P0 STS.128 [R243+0x3000], RZ ;  /* 0x003000fff3000388 */ /* 0x0007e20000000c00 */
[----:B------:R-:W-:Y:S02]  /*16690*/  @!P0 LEA R114, P2, R100, R242, 0x1 ;  /* 0x000000f264728211 */ /* 0x000fe400078408ff */
[-C--:B------:R-:W-:Y:S02]  /*166a0*/  @!P0 LEA.HI.X R107, R98, R223.reuse, R23, 0x1, P4 ;  /* 0x000000df626b8211 */ /* 0x080fe400020f0c17 */
[----:B------:R-:W-:-:S02]  /*166b0*/  @!P0 LEA.HI.X R119, R102, R223, R5, 0x1, P3 ;  /* 0x000000df66778211 */ /* 0x000fc400018f0c05 */
        /* <DEDUP_REMOVED lines=29> */
.L_x_2768:
[----:B------:R-:W-:Y:S05]  /*16890*/  BSYNC B0 ;  /* 0x0000000000007941 */ /* 0x000fea0003800000 */
.L_x_2767:
[----:B------:R-:W0:Y:S01]  /*168a0*/  LDGDEPBAR ;  /* 0x00000000000079af */ /* 0x000e220000000000 */
[----:B------:R-:W-:-:S04]  /*168b0*/  LEA R242, P0, R27, R242, 0x1 ;  /* 0x000000f21bf27211 */ /* 0x000fc800078008ff */
[----:B------:R-:W-:-:S09]  /*168c0*/  LEA.HI.X R223, R27, R223, R26, 0x1, P0 ;  /* 0x000000df1bdf7211 */ /* 0x000fd200000f0c1a */
.L_x_2764:
        /* <DEDUP_REMOVED lines=71> */
[----:B------:R-:W-:Y:S02]  /*16d40*/  FMNMX.FTZ R0, R21, R0, !PT ;  /* 0x0000000015007209 */ /* 0x000fe40007810000 */
[----:B------:R-:W-:-:S02]  /*16d50*/  FSEL R4, R105, RZ, P2 ;  /* 0x000000ff69047208 */ /* 0x000fc40001000000 */
[----:B------:R-:W-:Y:S02]  /*16d60*/  FMNMX.FTZ R0, R20, R0, !PT ;  /* 0x0000000014007209 */ /* 0x000fe40007810000 */
[----:B------:R-:W-:Y:S01]  /*16d70*/  FSEL R103, R103, RZ, P2 ;  /* 0x000000ff67677208 */ /* 0x000fe20001000000 */
[----:B------:R-:W-:Y:S01]  /*16d80*/  FADD.FTZ R4, R134, -R4 ;  /* 0x8000000486047221 */ /* 0x000fe20000010000 */
        /* <DEDUP_REMOVED lines=11> */
[--C-:B---3--:R-:W-:Y:S01]  /*16e40*/  FFMA.FTZ R111, R90, UR4, -R103.reuse ;  /* 0x000000045a6f7c23 */ /* 0x108fe20008010867 */
        /* <DEDUP_REMOVED lines=82> */
[----:B------:R-:W-:Y:S01]  /*17370*/  FMNMX.FTZ R0, R149, R0, !PT ;  /* 0x0000000095007209 */ /* 0x000fe20007810000 */
[-C--:B-1----:R-:W-:Y:S01]  /*17380*/  FMUL.FTZ R232, R232, R167.reuse ;  /* 0x000000a7e8e87220 */ /* 0x082fe20000410000 */
[-C--:B------:R-:W-:Y:S01]  /*17390*/  FMUL.FTZ R233, R233, R167.reuse ;  /* 0x000000a7e9e97220 */ /* 0x080fe20000410000 */
[-C--:B------:R-:W-:Y:S01]  /*173a0*/  FMUL.FTZ R228, R228, R167.reuse ;  /* 0x000000a7e4e47220 */ /* 0x080fe20000410000 */
[----:B------:R-:W-:Y:S01]  /*173b0*/  FMNMX.FTZ R104, R148, R0, !PT ;  /* 0x0000000094687209 */ /* 0x000fe20007810000 */
[-C--:B------:R-:W-:Y:S01]  /*173c0*/  FMUL.FTZ R229, R229, R167.reuse ;  /* 0x000000a7e5e57220 */ /* 0x080fe20000410000 */
[-C--:B------:R-:W-:Y:S01]  /*173d0*/  FMUL.FTZ R224, R224, R167.reuse ;  /* 0x000000a7e0e07220 */ /* 0x080fe20000410000 */
[----:B------:R-:W-:Y:S01]  /*173e0*/  MUFU.EX2 R145, R145 ;  /* 0x0000009100917308 */ /* 0x000fe20000000800 */
[----:B------:R-:W-:Y:S01]  /*173f0*/  FMNMX.FTZ R104, R142, R104, !PT ;  /* 0x000000688e687209 */ /* 0x000fe20007810000 */
[----:B------:R-:W-:-:S03]  /*17400*/  FMUL.FTZ R225, R225, R167 ;  /* 0x000000a7e1e17220 */ /* 0x000fc60000410000 */
[----:B------:R-:W-:-:S03]  /*17410*/  FMNMX.FTZ R104, R141, R104, !PT ;  /* 0x000000688d687209 */ /* 0x000fc60007810000 */
[----:B------:R-:W1:Y:S01]  /*17420*/  MUFU.EX2 R144, R144 ;  /* 0x0000009000907308 */ /* 0x000e620000000800 */
[----:B------:R-:W-:-:S04]  /*17430*/  FMNMX.FTZ R104, R140, R104, !PT ;  /* 0x000000688c687209 */ /* 0x000fc80007810000 */
[----:B------:R-:W-:-:S03]  /*17440*/  FMNMX.FTZ R104, R139, R104, !PT ;  /* 0x000000688b687209 */ /* 0x000fc60007810000 */
        /* <DEDUP_REMOVED lines=69> */
[----:B------:R-:W1:Y:S01]  /*178a0*/  LDSM.16.MT88.4 R16, [R246+0x5000] ;  /* 0x00500000f610783b */ /* 0x000e620000004200 */
[--C-:B------:R-:W-:Y:S01]  /*178b0*/  FFMA.FTZ R158, R21, UR4, -R55.reuse ;  /* 0x00000004159e7c23 */ /* 0x100fe20008010837 */
[--C-:B------:R-:W-:Y:S01]  /*178c0*/  FFMA.FTZ R155, R20, UR4, -R55.reuse ;  /* 0x00000004149b7c23 */ /* 0x100fe20008010837 */
[----:B------:R-:W-:Y:S01]  /*178d0*/  FMUL.FTZ R5, R5, UR4 ;  /* 0x0000000405057c20 */ /* 0x000fe20008410000 */
[----:B------:R-:W-:Y:S01]  /*178e0*/  MUFU.EX2 R154, R154 ;  /* 0x0000009a009a7308 */ /* 0x000fe20000000800 */
[--C-:B------:R-:W-:Y:S01]  /*178f0*/  FFMA.FTZ R127, R11, UR4, -R55.reuse ;  /* 0x000000040b7f7c23 */ /* 0x100fe20008010837 */
[--C-:B------:R-:W-:Y:S01]  /*17900*/  FFMA.FTZ R123, R10, UR4, -R55.reuse ;  /* 0x000000040a7b7c23 */ /* 0x100fe20008010837 */
[--C-:B------:R-:W-:Y:S01]  /*17910*/  FFMA.FTZ R122, R9, UR4, -R55.reuse ;  /* 0x00000004097a7c23 */ /* 0x100fe20008010837 */
[--C-:B------:R-:W-:Y:S01]  /*17920*/  FFMA.FTZ R117, R8, UR4, -R55.reuse ;  /* 0x0000000408757c23 */ /* 0x100fe20008010837 */
[--C-:B------:R-:W-:Y:S01]  /*17930*/  FFMA.FTZ R113, R7, UR4, -R55.reuse ;  /* 0x0000000407717c23 */ /* 0x100fe20008010837 */
[----:B------:R-:W2:Y:S01]  /*17940*/  LDSM.16.MT88.4 R8, [R245+0x5000] ;  /* 0x00500000f508783b */ /* 0x000ea20000004200 */
[--C-:B------:R-:W-:Y:S01]  /*17950*/  FFMA.FTZ R110, R6, UR4, -R55.reuse ;  /* 0x00000004066e7c23 */ /* 0x100fe20008010837 */
[----:B------:R-:W-:Y:S01]  /*17960*/  MUFU.EX2 R162, R162 ;  /* 0x000000a200a27308 */ /* 0x000fe20000000800 */
[--C-:B------:R-:W-:Y:S01]  /*17970*/  FFMA.FTZ R146, R13, UR4, -R55.reuse ;  /* 0x000000040d927c23 */ /* 0x100fe20008010837 */
[--C-:B------:R-:W-:Y:S01]  /*17980*/  FFMA.FTZ R130, R15, UR4, -R55.reuse ;  /* 0x000000040f827c23 */ /* 0x100fe20008010837 */
[--C-:B------:R-:W-:Y:S01]  /*17990*/  FFMA.FTZ R114, R14, UR4, -R55.reuse ;  /* 0x000000040e727c23 */ /* 0x100fe20008010837 */
[--C-:B------:R-:W-:Y:S01]  /*179a0*/  FFMA.FTZ R112, R12, UR4, -R55.reuse ;  /* 0x000000040c707c23 */ /* 0x100fe20008010837 */
[----:B------:R-:W-:Y:S01]  /*179b0*/  F2FP.BF16.F32.PACK_AB R12, R163, R166 ;  /* 0x000000a6a30c723e */ /* 0x000fe200000010ff */
[----:B------:R-:W-:Y:S01]  /*179c0*/  FMUL.FTZ R20, R236, R167 ;  /* 0x000000a7ec147220 */ /* 0x000fe20000410000 */
[----:B------:R-:W-:Y:S01]  /*179d0*/  F2FP.BF16.F32.PACK_AB R14, R156, R159 ;  /* 0x0000009f9c0e723e */ /* 0x000fe200000010ff */
[----:B------:R-:W3:Y:S01]  /*179e0*/  MUFU.EX2 R158, R158 ;  /* 0x0000009e009e7308 */ /* 0x000ee20000000800 */
[-C--:B------:R-:W-:Y:S01]  /*179f0*/  FMUL.FTZ R21, R237, R167.reuse ;  /* 0x000000a7ed157220 */ /* 0x080fe20000410000 */
[--C-:B------:R-:W-:Y:S01]  /*17a00*/  FFMA.FTZ R121, R28, UR4, -R55.reuse ;  /* 0x000000041c797c23 */ /* 0x100fe20008010837 */
[--C-:B------:R-:W-:Y:S01]  /*17a10*/  FFMA.FTZ R126, R32, UR4, -R55.reuse ;  /* 0x00000004207e7c23 */ /* 0x100fe20008010837 */
[----:B------:R-:W-:Y:S01]  /*17a20*/  LDSM.16.MT88.4 R28, [R246+0x5800] ;  /* 0x00580000f61c783b */ /* 0x000fe20000004200 */
        /* <DEDUP_REMOVED lines=11> */
[----:B------:R5:W1:Y:S01]  /*17ae0*/  MUFU.EX2 R165, R5 ;  /* 0x0000000500a57308 */ /* 0x000a620000000800 */
[----:B---3--:R-:W-:Y:S01]  /*17af0*/  F2FP.BF16.F32.PACK_AB R13, R158, R162 ;  /* 0x000000a29e0d723e */ /* 0x008fe200000010ff */
[--C-:B------:R-:W-:Y:S01]  /*17b00*/  FFMA.FTZ R164, R164, UR4, -R55.reuse ;  /* 0x00000004a4a47c23 */ /* 0x100fe20008010837 */
[--C-:B------:R-:W-:Y:S01]  /*17b10*/  FFMA.FTZ R149, R149, UR4, -R55.reuse ;  /* 0x0000000495957c23 */ /* 0x100fe20008010837 */
[--C-:B------:R-:W-:Y:S01]  /*17b20*/  FFMA.FTZ R148, R148, UR4, -R55.reuse ;  /* 0x0000000494947c23 */ /* 0x100fe20008010837 */
[--C-:B------:R-:W-:Y:S01]  /*17b30*/  FFMA.FTZ R142, R142, UR4, -R55.reuse ;  /* 0x000000048e8e7c23 */ /* 0x100fe20008010837 */
[----:B------:R-:W-:Y:S01]  /*17b40*/  FFMA.FTZ R166, R216, R167, R166 ;  /* 0x000000a7d8a67223 */ /* 0x000fe200000100a6 */
[--C-:B------:R-:W-:Y:S01]  /*17b50*/  FFMA.FTZ R141, R141, UR4, -R55.reuse ;  /* 0x000000048d8d7c23 */ /* 0x100fe20008010837 */
[----:B------:R-:W-:Y:S01]  /*17b60*/  MUFU.EX2 R151, R151 ;  /* 0x0000009700977308 */ /* 0x000fe20000000800 */
[----:B----4-:R-:W-:Y:S01]  /*17b70*/  F2FP.BF16.F32.PACK_AB R15, R154, R155 ;  /* 0x0000009b9a0f723e */ /* 0x010fe200000010ff */
[----:B------:R-:W-:Y:S01]  /*17b80*/  FADD.FTZ R163, R163, R166 ;  /* 0x000000a6a3a37221 */ /* 0x000fe20000010000 */
[--C-:B------:R-:W-:Y:S01]  /*17b90*/  FFMA.FTZ R140, R140, UR4, -R55.reuse ;  /* 0x000000048c8c7c23 */ /* 0x100fe20008010837 */
[--C-:B------:R-:W-:Y:S01]  /*17ba0*/  FFMA.FTZ R139, R139, UR4, -R55.reuse ;  /* 0x000000048b8b7c23 */ /* 0x100fe20008010837 */
[----:B------:R-:W-:Y:S01]  /*17bb0*/  FFMA.FTZ R138, R138, UR4, -R55 ;  /* 0x000000048a8a7c23 */ /* 0x000fe20008010837 */
[----:B------:R-:W-:Y:S01]  /*17bc0*/  FADD.FTZ R163, R159, R163 ;  /* 0x000000a39fa37221 */ /* 0x000fe20000010000 */
[----:B------:R-:W-:Y:S01]  /*17bd0*/  FFMA.FTZ R137, R137, UR4, -R55 ;  /* 0x0000000489897c23 */ /* 0x000fe20008010837 */
[----:B------:R-:W3:Y:S01]  /*17be0*/  MUFU.EX2 R146, R146 ;  /* 0x0000009200927308 */ /* 0x000ee20000000800 */
[----:B-----5:R-:W4:Y:S01]  /*17bf0*/  LDSM.16.MT88.4 R4, [R246+0x5400] ;  /* 0x00540000f604783b */ /* 0x020f220000004200 */
[-C--:B-1----:R-:W-:Y:S01]  /*17c00*/  FMUL.FTZ R22, R238, R165.reuse ;  /* 0x000000a5ee167220 */ /* 0x082fe20000410000 */
        /* <DEDUP_REMOVED lines=9> */
[----:B------:R-:W-:Y:S01]  /*17ca0*/  FFMA.FTZ R162, R217, R165, R162 ;  /* 0x000000a5d9a27223 */ /* 0x000fe200000100a2 */
[----:B------:R-:W-:Y:S01]  /*17cb0*/  FADD.FTZ R163, R156, R163 ;  /* 0x000000a39ca37221 */ /* 0x000fe20000010000 */
[--C-:B------:R-:W-:Y:S01]  /*17cc0*/  FFMA.FTZ R136, R136, UR4, -R55.reuse ;  /* 0x0000000488887c23 */ /* 0x100fe20008010837 */
[----:B------:R-:W-:Y:S01]  /*17cd0*/  FFMA.FTZ R135, R135, UR4, -R55 ;  /* 0x0000000487877c23 */ /* 0x000fe20008010837 */
[----:B------:R-:W1:Y:S01]  /*17ce0*/  MUFU.EX2 R130, R130 ;  /* 0x0000008200827308 */ /* 0x000e620000000800 */
[C---:B------:R-:W-:Y:S01]  /*17cf0*/  HMMA.16816.F32.BF16 R16, R12.reuse, R18, R232 ;  /* 0x000000120c10723c */ /* 0x040fe200000418e8 */
[----:B---3--:R-:W-:Y:S01]  /*17d00*/  F2FP.BF16.F32.PACK_AB R33, R146, R151 ;  /* 0x000000979221723e */ /* 0x008fe200000010ff */
[----:B------:R-:W-:Y:S01]  /*17d10*/  FADD.FTZ R162, R158, R162 ;  /* 0x000000a29ea27221 */ /* 0x000fe20000010000 */
[----:B------:R-:W-:Y:S01]  /*17d20*/  FADD.FTZ R152, R152, R163 ;  /* 0x000000a398987221 */ /* 0x000fe20000010000 */
[--C-:B------:R-:W-:Y:S01]  /*17d30*/  FFMA.FTZ R132, R132, UR4, -R55.reuse ;  /* 0x0000000484847c23 */ /* 0x100fe20008010837 */
[--C-:B------:R-:W-:Y:S01]  /*17d40*/  FFMA.FTZ R70, R70, UR4, -R55.reuse ;  /* 0x0000000446467c23 */ /* 0x100fe20008010837 */
[C---:B--2---:R-:W-:Y:S01]  /*17d50*/  HMMA.16816.F32.BF16 R228, R12.reuse, R8, R228 ;  /* 0x000000080ce4723c */ /* 0x044fe200000418e4 */
[----:B------:R-:W-:Y:S01]  /*17d60*/  MUFU.EX2 R127, R127 ;  /* 0x0000007f007f7308 */ /* 0x000fe20000000800 */
[----:B------:R-:W-:Y:S01]  /*17d70*/  FADD.FTZ R162, R155, R162 ;  /* 0x000000a29ba27221 */ /* 0x000fe20000010000 */
[----:B------:R-:W-:Y:S01]  /*17d80*/  FADD.FTZ R152, R147, R152 ;  /* 0x0000009893987221 */ /* 0x000fe20000010000 */
[--C-:B------:R-:W-:Y:S01]  /*17d90*/  FFMA.FTZ R68, R68, UR4, -R55.reuse ;  /* 0x0000000444447c23 */ /* 0x100fe20008010837 */
[--C-:B------:R-:W-:Y:S01]  /*17da0*/  FFMA.FTZ R66, R66, UR4, -R55.reuse ;  /* 0x0000000442427c23 */ /* 0x100fe20008010837 */
[----:B------:R-:W-:Y:S01]  /*17db0*/  HMMA.16816.F32.BF16 R224, R12, R10, R224 ;  /* 0x0000000a0ce0723c */ /* 0x000fe200000418e0 */
[----:B------:R-:W2:Y:S01]  /*17dc0*/  LDSM.16.MT88.4 R8, [R245+0x5800] ;  /* 0x00580000f508783b */ /* 0x000ea20000004200 */
[----:B------:R-:W-:Y:S01]  /*17dd0*/  FADD.FTZ R154, R154, R162 ;  /* 0x000000a29a9a7221 */ /* 0x000fe20000010000 */
[----:B------:R-:W3:Y:S01]  /*17de0*/  MUFU.EX2 R123, R123 ;  /* 0x0000007b007b7308 */ /* 0x000ee20000000800 */
[----:B-1----:R-:W-:Y:S01]  /*17df0*/  F2FP.BF16.F32.PACK_AB R35, R130, R143 ;  /* 0x0000008f8223723e */ /* 0x002fe200000010ff */
[----:B------:R-:W-:Y:S01]  /*17e00*/  FADD.FTZ R152, R145, R152 ;  /* 0x0000009891987221 */ /* 0x000fe20000010000 */
[----:B------:R-:W-:Y:S01]  /*17e10*/  FADD.FTZ R151, R151, R154 ;  /* 0x0000009a97977221 */ /* 0x000fe20000010000 */
        /* <DEDUP_REMOVED lines=8> */
[--C-:B------:R-:W-:Y:S01]  /*17ea0*/  FFMA.FTZ R62, R62, UR4, -R55.reuse ;  /* 0x000000043e3e7c23 */ /* 0x100fe20008010837 */
        /* <DEDUP_REMOVED lines=8> */
[C---:B------:R-:W-:Y:S01]  /*17f30*/  HMMA.16816.F32.BF16 R228, R32.reuse, R24, R228 ;  /* 0x0000001820e4723c */ /* 0x040fe200000418e4 */
[----:B------:R-:W-:Y:S01]  /*17f40*/  FFMA.FTZ R42, R42, UR4, -R55 ;  /* 0x000000042a2a7c23 */ /* 0x000fe20008010837 */
[----:B------:R-:W-:Y:S01]  /*17f50*/  FADD.FTZ R130, R127, R130 ;  /* 0x000000827f827221 */ /* 0x000fe20000010000 */
[----:B------:R-:W3:Y:S01]  /*17f60*/  MUFU.EX2 R114, R114 ;  /* 0x0000007200727308 */ /* 0x000ee20000000800 */
[----:B------:R-:W-:Y:S01]  /*17f70*/  FADD.FTZ R131, R124, R131 ;  /* 0x000000837c837221 */ /* 0x000fe20000010000 */
[----:B------:R-:W-:Y:S01]  /*17f80*/  FFMA.FTZ R41, R41, UR4, -R55 ;  /* 0x0000000429297c23 */ /* 0x000fe20008010837 */
[----:B------:R-:W-:Y:S01]  /*17f90*/  HMMA.16816.F32.BF16 R224, R32, R26, R224 ;  /* 0x0000001a20e0723c */ /* 0x000fe200000418e0 */
[----:B------:R-:W5:Y:S01]  /*17fa0*/  LDSM.16.MT88.4 R24, [R245+0x5c00] ;  /* 0x005c0000f518783b */ /* 0x000f620000004200 */
[----:B------:R-:W-:Y:S01]  /*17fb0*/  FADD.FTZ R130, R123, R130 ;  /* 0x000000827b827221 */ /* 0x000fe20000010000 */
[----:B------:R-:W-:Y:S01]  /*17fc0*/  FADD.FTZ R131, R120, R131 ;  /* 0x0000008378837221 */ /* 0x000fe20000010000 */
[----:B------:R-:W-:Y:S01]  /*17fd0*/  FFMA.FTZ R38, R38, UR4, -R55 ;  /* 0x0000000426267c23 */ /* 0x000fe20008010837 */
[----:B------:R-:W2:Y:S01]  /*17fe0*/  MUFU.EX2 R117, R117 ;  /* 0x0000007500757308 */ /* 0x000ea20000000800 */
[----:B-1----:R-:W-:Y:S01]  /*17ff0*/  F2FP.BF16.F32.PACK_AB R15, R118, R122 ;  /* 0x0000007a760f723e */ /* 0x002fe200000010ff */
[----:B------:R-:W-:Y:S01]  /*18000*/  FADD.FTZ R122, R122, R130 ;  /* 0x000000827a7a7221 */ /* 0x000fe20000010000 */
[----:B------:R-:W-:Y:S01]  /*18010*/  F2FP.BF16.F32.PACK_AB R32, R116, R119 ;  /* 0x000000777420723e */ /* 0x000fe200000010ff */
[----:B------:R-:W-:Y:S01]  /*18020*/  FADD.FTZ R119, R119, R131 ;  /* 0x0000008377777221 */ /* 0x000fe20000010000 */
[----:B------:R-:W-:Y:S01]  /*18030*/  F2FP.BF16.F32.PACK_AB R34, R111, R115 ;  /* 0x000000736f22723e */ /* 0x000fe200000010ff */
[----:B------:R-:W-:Y:S01]  /*18040*/  FADD.FTZ R122, R118, R122 ;  /* 0x0000007a767a7221 */ /* 0x000fe20000010000 */
[----:B------:R-:W-:Y:S01]  /*18050*/  FFMA.FTZ R36, R36, UR4, -R55 ;  /* 0x0000000424247c23 */ /* 0x000fe20008010837 */
[C---:B------:R-:W-:Y:S01]  /*18060*/  HMMA.16816.F32.BF16 R20, R12.reuse, R28, R20 ;  /* 0x0000001c0c14723c */ /* 0x040fe20000041814 */
[----:B------:R-:W1:Y:S01]  /*18070*/  MUFU.EX2 R113, R113 ;  /* 0x0000007100717308 */ /* 0x000e620000000800 */
[----:B---3--:R-:W-:Y:S01]  /*18080*/  FADD.FTZ R122, R114, R122 ;  /* 0x0000007a727a7221 */ /* 0x008fe20000010000 */
[----:B------:R-:W-:Y:S01]  /*18090*/  FADD.FTZ R119, R116, R119 ;  /* 0x0000007774777221 */ /* 0x000fe20000010000 */
[----:B------:R-:W-:Y:S01]  /*180a0*/  FFMA.FTZ R43, R43, UR4, -R55 ;  /* 0x000000042b2b7c23 */ /* 0x000fe20008010837 */
[----:B------:R-:W-:Y:S01]  /*180b0*/  LDSM.16.MT88.4 R232, [R246+0x8c00] ;  /* 0x008c0000f6e8783b */ /* 0x000fe20000004200 */
[C---:B------:R-:W-:Y:S01]  /*180c0*/  HMMA.16816.F32.BF16 R28, R12.reuse, R30, R16 ;  /* 0x0000001e0c1c723c */ /* 0x040fe20000041810 */
[----:B------:R-:W-:Y:S01]  /*180d0*/  FADD.FTZ R115, R115, R119 ;  /* 0x0000007773737221 */ /* 0x000fe20000010000 */
[----:B------:R-:W-:Y:S01]  /*180e0*/  FFMA.FTZ R216, R94, UR4, -R103 ;  /* 0x000000045ed87c23 */ /* 0x000fe20008010867 */
[----:B------:R-:W3:Y:S01]  /*180f0*/  MUFU.EX2 R110, R110 ;  /* 0x0000006e006e7308 */ /* 0x000ee20000000800 */
[----:B------:R-:W5:Y:S01]  /*18100*/  LDSM.16.MT88.4 R16, [R246+0x6000] ;  /* 0x00600000f610783b */ /* 0x000f620000004200 */
[C---:B--2---:R-:W-:Y:S01]  /*18110*/  F2FP.BF16.F32.PACK_AB R33, R117.reuse, R114 ;  /* 0x000000727521723e */ /* 0x044fe200000010ff */
[----:B------:R-:W-:Y:S01]  /*18120*/  HMMA.16816.F32.BF16 R228, R12, R8, R228 ;  /* 0x000000080ce4723c */ /* 0x000fe200000418e4 */
[----:B------:R-:W-:Y:S01]  /*18130*/  FADD.FTZ R117, R117, R122 ;  /* 0x0000007a75757221 */ /* 0x000fe20000010000 */
[----:B------:R-:W-:Y:S01]  /*18140*/  FADD.FTZ R115, R111, R115 ;  /* 0x000000736f737221 */ /* 0x000fe20000010000 */
[----:B------:R-:W-:-:S02]  /*18150*/  FFMA.FTZ R217, R92, UR4, -R55 ;  /* 0x000000045cd97c23 */ /* 0x000fc40008010837 */
[----:B------:R-:W-:Y:S01]  /*18160*/  MUFU.EX2 R112, R112 ;  /* 0x0000007000707308 */ /* 0x000fe20000000800 */
[----:B------:R-:W-:Y:S01]  /*18170*/  HMMA.16816.F32.BF16 R224, R12, R10, R224 ;  /* 0x0000000a0ce0723c */ /* 0x000fe200000418e0 */
[----:B------:R-:W2:Y:S01]  /*18180*/  LDSM.16.MT88.4 R8, [R245+0x6000] ;  /* 0x00600000f508783b */ /* 0x000ea20000004200 */
[----:B-1----:R-:W-:Y:S01]  /*18190*/  FADD.FTZ R117, R113, R117 ;  /* 0x0000007571757221 */ /* 0x002fe20000010000 */
[----:B------:R-:W-:-:S04]  /*181a0*/  FADD.FTZ R115, R109, R115 ;  /* 0x000000736d737221 */ /* 0x000fc80000010000 */
[----:B------:R-:W1:Y:S01]  /*181b0*/  MUFU.EX2 R121, R121 ;  /* 0x0000007900797308 */ /* 0x000e620000000800 */
[C---:B---3--:R-:W-:Y:S01]  /*181c0*/  F2FP.BF16.F32.PACK_AB R35, R110.reuse, R113 ;  /* 0x000000716e23723e */ /* 0x048fe200000010ff */
[----:B------:R-:W-:Y:S01]  /*181d0*/  FADD.FTZ R117, R110, R117 ;  /* 0x000000756e757221 */ /* 0x000fe20000010000 */
[C---:B------:R-:W-:Y:S01]  /*181e0*/  F2FP.BF16.F32.PACK_AB R12, R108.reuse, R109 ;  /* 0x0000006d6c0c723e */ /* 0x040fe200000010ff */
        /* <DEDUP_REMOVED lines=9> */
[C---:B-1----:R-:W-:Y:S01]  /*18280*/  F2FP.BF16.F32.PACK_AB R13, R121.reuse, R112 ;  /* 0x00000070790d723e */ /* 0x042fe200000010ff */
[----:B------:R-:W-:Y:S01]  /*18290*/  FADD.FTZ R112, R112, R117 ;  /* 0x0000007570707221 */ /* 0x000fe20000010000 */
[----:B------:R-:W-:Y:S01]  /*182a0*/  FADD.FTZ R106, R102, R106 ;  /* 0x0000006a666a7221 */ /* 0x000fe20000010000 */
[C---:B-----5:R-:W-:Y:S02]  /*182b0*/  HMMA.16816.F32.BF16 R228, R32.reuse, R24, R228 ;  /* 0x0000001820e4723c */ /* 0x060fe400000418e4 */
[----:B------:R-:W-:Y:S01]  /*182c0*/  FADD.FTZ R112, R121, R112 ;  /* 0x0000007079707221 */ /* 0x000fe20000010000 */
[----:B------:R-:W-:Y:S03]  /*182d0*/  MUFU.EX2 R129, R129 ;  /* 0x0000008100817308 */ /* 0x000fe60000000800 */
[----:B------:R-:W-:Y:S01]  /*182e0*/  HMMA.16816.F32.BF16 R224, R32, R26, R224 ;  /* 0x0000001a20e0723c */ /* 0x000fe200000418e0 */
[----:B------:R-:W1:Y:S04]  /*182f0*/  LDSM.16.MT88.4 R24, [R245+0x6400] ;  /* 0x00640000f518783b */ /* 0x000e680000004200 */
[----:B------:R-:W5:Y:S01]  /*18300*/  MUFU.EX2 R133, R133 ;  /* 0x0000008500857308 */ /* 0x000f620000000800 */
[----:B---3--:R-:W-:Y:S01]  /*18310*/  F2FP.BF16.F32.PACK_AB R15, R128, R126 ;  /* 0x0000007e800f723e */ /* 0x008fe200000010ff */
[----:B------:R-:W-:Y:S01]  /*18320*/  FADD.FTZ R126, R126, R112 ;  /* 0x000000707e7e7221 */ /* 0x000fe20000010000 */
[C---:B------:R-:W-:Y:S01]  /*18330*/  F2FP.BF16.F32.PACK_AB R32, R101.reuse, R102 ;  /* 0x000000666520723e */ /* 0x040fe200000010ff */
[----:B------:R-:W-:Y:S01]  /*18340*/  FADD.FTZ R101, R101, R106 ;  /* 0x0000006a65657221 */ /* 0x000fe20000010000 */
[----:B------:R-:W-:Y:S01]  /*18350*/  F2FP.BF16.F32.PACK_AB R34, R99, R100 ;  /* 0x000000646322723e */ /* 0x000fe200000010ff */
[----:B------:R-:W-:-:S02]  /*18360*/  FADD.FTZ R126, R128, R126 ;  /* 0x0000007e807e7221 */ /* 0x000fc40000010000 */
[----:B------:R-:W3:Y:S01]  /*18370*/  MUFU.EX2 R134, R134 ;  /* 0x0000008600867308 */ /* 0x000ee20000000800 */
[----:B------:R-:W-:Y:S01]  /*18380*/  HMMA.16816.F32.BF16 R20, R12, R16, R20 ;  /* 0x000000100c14723c */ /* 0x000fe20000041814 */
[----:B------:R-:W-:-:S04]  /*18390*/  FADD.FTZ R101, R100, R101 ;  /* 0x0000006564657221 */ /* 0x000fc80000010000 */
[----:B------:R-:W-:Y:S01]  /*183a0*/  FADD.FTZ R101, R99, R101 ;  /* 0x0000006563657221 */ /* 0x000fe20000010000 */
[C---:B------:R-:W-:Y:S01]  /*183b0*/  HMMA.16816.F32.BF16 R28, R12.reuse, R18, R28 ;  /* 0x000000120c1c723c */ /* 0x040fe2000004181c */
[----:B------:R-:W4:Y:S01]  /*183c0*/  MUFU.EX2 R150, R150 ;  /* 0x0000009600967308 */ /* 0x000f220000000800 */
        /* <DEDUP_REMOVED lines=23> */
[----:B------:R-:W4:Y:S01]  /*18540*/  LDSM.16.MT88.4 R4, [R246+0x6c00] ;  /* 0x006c0000f604783b */ /* 0x000f220000004200 */
[C---:B---3--:R-:W-:Y:S01]  /*18550*/  F2FP.BF16.F32.PACK_AB R13, R157.reuse, R153 ;  /* 0x000000999d0d723e */ /* 0x048fe200000010ff */
[----:B------:R-:W-:Y:S01]  /*18560*/  FADD.FTZ R150, R157, R150 ;  /* 0x000000969d967221 */ /* 0x000fe20000010000 */
[----:B------:R-:W-:Y:S01]  /*18570*/  FADD.FTZ R96, R96, R98 ;  /* 0x0000006260607221 */ /* 0x000fe20000010000 */
[----:B-1----:R-:W-:Y:S03]  /*18580*/  HMMA.16816.F32.BF16 R228, R32, R24, R228 ;  /* 0x0000001820e4723c */ /* 0x002fe600000418e4 */
[----:B------:R-:W-:Y:S01]  /*18590*/  MUFU.EX2 R164, R164 ;  /* 0x000000a400a47308 */ /* 0x000fe20000000800 */
[----:B------:R-:W-:-:S02]  /*185a0*/  FADD.FTZ R96, R95, R96 ;  /* 0x000000605f607221 */ /* 0x000fc40000010000 */
[----:B------:R-:W-:Y:S01]  /*185b0*/  HMMA.16816.F32.BF16 R224, R32, R26, R224 ;  /* 0x0000001a20e0723c */ /* 0x000fe200000418e0 */
[----:B------:R-:W1:Y:S04]  /*185c0*/  LDSM.16.MT88.4 R24, [R245+0x6c00] ;  /* 0x006c0000f518783b */ /* 0x000e680000004200 */
[----:B------:R-:W3:Y:S01]  /*185d0*/  MUFU.EX2 R149, R149 ;  /* 0x0000009500957308 */ /* 0x000ee20000000800 */
        /* <DEDUP_REMOVED lines=22> */
[----:B--2---:R-:W-:Y:S01]  /*18740*/  F2FP.BF16.F32.PACK_AB R35, R142, R148 ;  /* 0x000000948e23723e */ /* 0x004fe200000010ff */
[----:B------:R-:W-:-:S04]  /*18750*/  FADD.FTZ R148, R148, R164 ;  /* 0x000000a494947221 */ /* 0x000fc80000010000 */
[----:B------:R-:W-:Y:S02]  /*18760*/  FADD.FTZ R148, R142, R148 ;  /* 0x000000948e947221 */ /* 0x000fe40000010000 */
[----:B------:R-:W2:Y:S01]  /*18770*/  MUFU.EX2 R86, R86 ;  /* 0x0000005600567308 */ /* 0x000ea20000000800 */
[C---:B----4-:R-:W-:Y:S06]  /*18780*/  HMMA.16816.F32.BF16 R20, R32.reuse, R4, R20 ;  /* 0x000000042014723c */ /* 0x050fec0000041814 */
[----:B------:R-:W-:Y:S01]  /*18790*/  HMMA.16816.F32.BF16 R28, R32, R6, R28 ;  /* 0x00000006201c723c */ /* 0x000fe2000004181c */
[----:B------:R-:W4:Y:S01]  /*187a0*/  MUFU.EX2 R85, R85 ;  /* 0x0000005500557308 */ /* 0x000f220000000800 */
[----:B------:R-:W3:Y:S01]  /*187b0*/  LDSM.16.MT88.4 R4, [R246+0x7400] ;  /* 0x00740000f604783b */ /* 0x000ee20000004200 */
[----:B-----5:R-:W-:Y:S01]  /*187c0*/  F2FP.BF16.F32.PACK_AB R12, R87, R88 ;  /* 0x00000058570c723e */ /* 0x020fe200000010ff */
[----:B------:R-:W-:-:S02]  /*187d0*/  FADD.FTZ R88, R88, R90 ;  /* 0x0000005a58587221 */ /* 0x000fc40000010000 */
[C---:B-1----:R-:W-:Y:S02]  /*187e0*/  HMMA.16816.F32.BF16 R228, R32.reuse, R24, R228 ;  /* 0x0000001820e4723c */ /* 0x042fe400000418e4 */
[----:B------:R-:W-:Y:S01]  /*187f0*/  FADD.FTZ R88, R87, R88 ;  /* 0x0000005857587221 */ /* 0x000fe20000010000 */
[----:B------:R-:W-:Y:S03]  /*18800*/  MUFU.EX2 R141, R141 ;  /* 0x0000008d008d7308 */ /* 0x000fe60000000800 */
[----:B------:R-:W-:Y:S01]  /*18810*/  HMMA.16816.F32.BF16 R224, R32, R26, R224 ;  /* 0x0000001a20e0723c */ /* 0x000fe200000418e0 */
[----:B------:R-:W1:Y:S01]  /*18820*/  LDSM.16.MT88.4 R24, [R245+0x7400] ;  /* 0x00740000f518783b */ /* 0x000e620000004200 */
[----:B--2---:R-:W-:-:S03]  /*18830*/  FADD.FTZ R88, R86, R88 ;  /* 0x0000005856587221 */ /* 0x004fc60000010000 */
[----:B------:R-:W2:Y:S01]  /*18840*/  MUFU.EX2 R140, R140 ;  /* 0x0000008c008c7308 */ /* 0x000ea20000000800 */
[C---:B----4-:R-:W-:Y:S01]  /*18850*/  F2FP.BF16.F32.PACK_AB R14, R85.reuse, R86 ;  /* 0x00000056550e723e */ /* 0x050fe200000010ff */
[----:B------:R-:W-:-:S06]  /*18860*/  FADD.FTZ R85, R85, R88 ;  /* 0x0000005855557221 */ /* 0x000fcc0000010000 */
[----:B------:R-:W4:Y:S08]  /*18870*/  MUFU.EX2 R139, R139 ;  /* 0x0000008b008b7308 */ /* 0x000f300000000800 */
[----:B------:R-:W5:Y:S01]  /*18880*/  MUFU.EX2 R138, R138 ;  /* 0x0000008a008a7308 */ /* 0x000f620000000800 */
[----:B--2---:R-:W-:Y:S01]  /*18890*/  F2FP.BF16.F32.PACK_AB R13, R140, R141 ;  /* 0x0000008d8c0d723e */ /* 0x004fe200000010ff */
[----:B------:R-:W-:-:S04]  /*188a0*/  FADD.FTZ R141, R141, R148 ;  /* 0x000000948d8d7221 */ /* 0x000fc80000010000 */
[----:B------:R-:W-:Y:S02]  /*188b0*/  FADD.FTZ R141, R140, R141 ;  /* 0x0000008d8c8d7221 */ /* 0x000fe40000010000 */
[----:B------:R-:W2:Y:S02]  /*188c0*/  MUFU.EX2 R84, R84 ;  /* 0x0000005400547308 */ /* 0x000ea40000000800 */
[----:B----4-:R-:W-:-:S06]  /*188d0*/  FADD.FTZ R141, R139, R141 ;  /* 0x0000008d8b8d7221 */ /* 0x010fcc0000010000 */
        /* <DEDUP_REMOVED lines=8> */
[----:B------:R-:W5:Y:S01]  /*18960*/  LDSM.16.MT88.4 R16, [R246+0x7800] ;  /* 0x00780000f610783b */ /* 0x000f620000004200 */
[C---:B----4-:R-:W-:Y:S01]  /*18970*/  F2FP.BF16.F32.PACK_AB R32, R83.reuse, R84 ;  /* 0x000000545320723e */ /* 0x050fe200000010ff */
[----:B------:R-:W-:Y:S02]  /*18980*/  FADD.FTZ R85, R83, R85 ;  /* 0x0000005553557221 */ /* 0x000fe40000010000 */
[C---:B---3--:R-:W-:Y:S03]  /*18990*/  HMMA.16816.F32.BF16 R228, R12.reuse, R8, R228 ;  /* 0x000000080ce4723c */ /* 0x048fe600000418e4 */
[----:B------:R-:W3:Y:S03]  /*189a0*/  MUFU.EX2 R137, R137 ;  /* 0x0000008900897308 */ /* 0x000ee60000000800 */
[----:B------:R-:W-:Y:S01]  /*189b0*/  HMMA.16816.F32.BF16 R224, R12, R10, R224 ;  /* 0x0000000a0ce0723c */ /* 0x000fe200000418e0 */
[----:B------:R-:W4:Y:S04]  /*189c0*/  LDSM.16.MT88.4 R8, [R245+0x7800] ;  /* 0x00780000f508783b */ /* 0x000f280000004200 */
[----:B------:R-:W1:Y:S01]  /*189d0*/  MUFU.EX2 R136, R136 ;  /* 0x0000008800887308 */ /* 0x000e620000000800 */
[----:B--2---:R-:W-:Y:S01]  /*189e0*/  F2FP.BF16.F32.PACK_AB R34, R81, R82 ;  /* 0x000000525122723e */ /* 0x004fe200000010ff */
[----:B------:R-:W2:Y:S01]  /*189f0*/  LDSM.16.MT88.4 R12, [R246+0x7c00] ;  /* 0x007c0000f60c783b */ /* 0x000ea20000004200 */
[----:B------:R-:W-:-:S04]  /*18a00*/  FADD.FTZ R82, R82, R85 ;  /* 0x0000005552527221 */ /* 0x000fc80000010000 */
[----:B------:R-:W-:Y:S01]  /*18a10*/  FADD.FTZ R82, R81, R82 ;  /* 0x0000005251527221 */ /* 0x000fe20000010000 */
        /* <DEDUP_REMOVED lines=10> */
[----:B------:R-:W-:Y:S01]  /*18ac0*/  MUFU.EX2 R78, R78 ;  /* 0x0000004e004e7308 */ /* 0x000fe20000000800 */
[C---:B------:R-:W-:Y:S06]  /*18ad0*/  HMMA.16816.F32.BF16 R20, R32.reuse, R4, R20 ;  /* 0x000000042014723c */ /* 0x040fec0000041814 */
[----:B------:R-:W-:Y:S01]  /*18ae0*/  HMMA.16816.F32.BF16 R28, R32, R6, R28 ;  /* 0x00000006201c723c */ /* 0x000fe2000004181c */
[----:B------:R-:W3:Y:S01]  /*18af0*/  MUFU.EX2 R77, R77 ;  /* 0x0000004d004d7308 */ /* 0x000ee20000000800 */
[----:B-1----:R-:W-:Y:S01]  /*18b00*/  F2FP.BF16.F32.PACK_AB R4, R79, R80 ;  /* 0x000000504f04723e */ /* 0x002fe200000010ff */
[----:B------:R-:W-:-:S03]  /*18b10*/  FADD.FTZ R80, R80, R82 ;  /* 0x0000005250507221 */ /* 0x000fc60000010000 */
[C---:B------:R-:W-:Y:S01]  /*18b20*/  HMMA.16816.F32.BF16 R228, R32.reuse, R24, R228 ;  /* 0x0000001820e4723c */ /* 0x040fe200000418e4 */
[----:B------:R-:W-:Y:S02]  /*18b30*/  FADD.FTZ R80, R79, R80 ;  /* 0x000000504f507221 */ /* 0x000fe40000010000 */
[----:B------:R-:W-:Y:S03]  /*18b40*/  MUFU.EX2 R70, R70 ;  /* 0x0000004600467308 */ /* 0x000fe60000000800 */
[----:B------:R-:W-:Y:S01]  /*18b50*/  HMMA.16816.F32.BF16 R224, R32, R26, R224 ;  /* 0x0000001a20e0723c */ /* 0x000fe200000418e0 */
[----:B------:R-:W-:Y:S01]  /*18b60*/  FFMA.FTZ R25, R60, UR4, -R55 ;  /* 0x000000043c197c23 */ /* 0x000fe20008010837 */
[----:B------:R-:W-:Y:S01]  /*18b70*/  FFMA.FTZ R24, R47, UR4, -R103 ;  /* 0x000000042f187c23 */ /* 0x000fe20008010867 */
[--C-:B------:R-:W-:Y:S02]  /*18b80*/  FFMA.FTZ R47, R48, UR4, -R55.reuse ;  /* 0x00000004302f7c23 */ /* 0x100fe40008010837 */
[----:B------:R-:W1:Y:S01]  /*18b90*/  MUFU.EX2 R68, R68 ;  /* 0x0000004400447308 */ /* 0x000e620000000800 */
[----:B---3--:R-:W-:Y:S01]  /*18ba0*/  F2FP.BF16.F32.PACK_AB R6, R77, R78 ;  /* 0x0000004e4d06723e */ /* 0x008fe200000010ff */
[--C-:B------:R-:W-:Y:S01]  /*18bb0*/  FFMA.FTZ R26, R58, UR4, -R55.reuse ;  /* 0x000000043a1a7c23 */ /* 0x100fe20008010837 */
[--C-:B------:R-:W-:Y:S01]  /*18bc0*/  FFMA.FTZ R27, R56, UR4, -R55.reuse ;  /* 0x00000004381b7c23 */ /* 0x100fe20008010837 */
[--C-:B------:R-:W-:Y:S01]  /*18bd0*/  FFMA.FTZ R32, R54, UR4, -R55.reuse ;  /* 0x0000000436207c23 */ /* 0x100fe20008010837 */
[--C-:B------:R-:W-:Y:S01]  /*18be0*/  FFMA.FTZ R33, R52, UR4, -R55.reuse ;  /* 0x0000000434217c23 */ /* 0x100fe20008010837 */
[----:B------:R-:W-:Y:S01]  /*18bf0*/  FFMA.FTZ R35, R50, UR4, -R55 ;  /* 0x0000000432237c23 */ /* 0x000fe20008010837 */
[----:B------:R-:W-:Y:S01]  /*18c00*/  FFMA.FTZ R34, R45, UR4, -R103 ;  /* 0x000000042d227c23 */ /* 0x000fe20008010867 */
[----:B------:R-:W-:Y:S01]  /*18c10*/  MUFU.EX2 R66, R66 ;  /* 0x0000004200427308 */ /* 0x000fe20000000800 */
[----:B------:R-:W-:Y:S01]  /*18c20*/  FFMA.FTZ R45, R44, UR4, -R55 ;  /* 0x000000042c2d7c23 */ /* 0x000fe20008010837 */
[----:B------:R-:W-:-:S04]  /*18c30*/  FADD.FTZ R78, R78, R80 ;  /* 0x000000504e4e7221 */ /* 0x000fc80000010000 */
[----:B------:R-:W-:Y:S02]  /*18c40*/  FADD.FTZ R78, R77, R78 ;  /* 0x0000004e4d4e7221 */ /* 0x000fe40000010000 */
        /* <DEDUP_REMOVED lines=9> */
[C---:B-----5:R-:W-:Y:S01]  /*18ce0*/  HMMA.16816.F32.BF16 R20, R4.reuse, R16, R20 ;  /* 0x000000100414723c */ /* 0x060fe20000041814 */
[----:B------:R-:W-:Y:S05]  /*18cf0*/  MUFU.EX2 R74, R74 ;  /* 0x0000004a004a7308 */ /* 0x000fea0000000800 */
[C---:B------:R-:W-:Y:S01]  /*18d00*/  HMMA.16816.F32.BF16 R28, R4.reuse, R18, R28 ;  /* 0x00000012041c723c */ /* 0x040fe2000004181c */
[----:B------:R-:W3:Y:S02]  /*18d10*/  LDSM.16.MT88.4 R16, [R245+0x7c00] ;  /* 0x007c0000f510783b */ /* 0x000ee40000004200 */
[----:B------:R-:W5:Y:S03]  /*18d20*/  MUFU.EX2 R73, R73 ;  /* 0x0000004900497308 */ /* 0x000f660000000800 */
[C---:B----4-:R-:W-:Y:S05]  /*18d30*/  HMMA.16816.F32.BF16 R228, R4.reuse, R8, R228 ;  /* 0x0000000804e4723c */ /* 0x050fea00000418e4 */
[----:B------:R-:W-:Y:S01]  /*18d40*/  MUFU.EX2 R62, R62 ;  /* 0x0000003e003e7308 */ /* 0x000fe20000000800 */
[----:B------:R-:W-:Y:S01]  /*18d50*/  HMMA.16816.F32.BF16 R224, R4, R10, R224 ;  /* 0x0000000a04e0723c */ /* 0x000fe200000418e0 */
[----:B------:R-:W4:Y:S06]  /*18d60*/  LDSM.16.MT88.4 R8, [R246+0x8000] ;  /* 0x00800000f608783b */ /* 0x000f2c0000004200 */
[----:B------:R-:W2:Y:S01]  /*18d70*/  MUFU.EX2 R25, R25 ;  /* 0x0000001900197308 */ /* 0x000ea20000000800 */
[----:B-1----:R-:W-:Y:S01]  /*18d80*/  F2FP.BF16.F32.PACK_AB R4, R75, R76 ;  /* 0x0000004c4b04723e */ /* 0x002fe200000010ff */
[----:B------:R-:W-:Y:S01]  /*18d90*/  FADD.FTZ R76, R76, R78 ;  /* 0x0000004e4c4c7221 */ /* 0x000fe20000010000 */
[----:B-----5:R-:W-:-:S03]  /*18da0*/  F2FP.BF16.F32.PACK_AB R6, R73, R74 ;  /* 0x0000004a4906723e */ /* 0x020fc600000010ff */
        /* <DEDUP_REMOVED lines=8> */
[----:B------:R-:W2:Y:S02]  /*18e30*/  MUFU.EX2 R72, R72 ;  /* 0x0000004800487308 */ /* 0x000ea40000000800 */
[----:B-1----:R-:W-:-:S06]  /*18e40*/  FADD.FTZ R25, R26, R25 ;  /* 0x000000191a197221 */ /* 0x002fcc0000010000 */
[----:B------:R-:W1:Y:S01]  /*18e50*/  MUFU.EX2 R71, R71 ;  /* 0x0000004700477308 */ /* 0x000e620000000800 */
[C---:B-----5:R-:W-:Y:S01]  /*18e60*/  F2FP.BF16.F32.PACK_AB R7, R27.reuse, R26 ;  /* 0x0000001a1b07723e */ /* 0x060fe200000010ff */
[----:B------:R-:W-:-:S06]  /*18e70*/  FADD.FTZ R27, R27, R25 ;  /* 0x000000191b1b7221 */ /* 0x000fcc0000010000 */
[----:B------:R-:W-:Y:S01]  /*18e80*/  HMMA.16816.F32.BF16 R20, R4, R12, R20 ;  /* 0x0000000c0414723c */ /* 0x000fe20000041814 */
[----:B------:R-:W-:Y:S01]  /*18e90*/  MUFU.EX2 R69, R69 ;  /* 0x0000004500457308 */ /* 0x000fe20000000800 */
[----:B--2---:R-:W-:-:S04]  /*18ea0*/  FADD.FTZ R73, R72, R73 ;  /* 0x0000004948497221 */ /* 0x004fc80000010000 */
[C---:B------:R-:W-:Y:S01]  /*18eb0*/  HMMA.16816.F32.BF16 R28, R4.reuse, R14, R28 ;  /* 0x0000000e041c723c */ /* 0x040fe2000004181c */
[----:B------:R-:W2:Y:S02]  /*18ec0*/  LDSM.16.MT88.4 R12, [R245+0x8000] ;  /* 0x00800000f50c783b */ /* 0x000ea40000004200 */
[----:B------:R-:W5:Y:S03]  /*18ed0*/  MUFU.EX2 R67, R67 ;  /* 0x0000004300437308 */ /* 0x000f660000000800 */
[C---:B---3--:R-:W-:Y:S05]  /*18ee0*/  HMMA.16816.F32.BF16 R228, R4.reuse, R16, R228 ;  /* 0x0000001004e4723c */ /* 0x048fea00000418e4 */
[----:B------:R-:W3:Y:S01]  /*18ef0*/  MUFU.EX2 R32, R32 ;  /* 0x0000002000207308 */ /* 0x000ee20000000800 */
[----:B------:R-:W-:Y:S01]  /*18f00*/  HMMA.16816.F32.BF16 R224, R4, R18, R224 ;  /* 0x0000001204e0723c */ /* 0x000fe200000418e0 */
[----:B------:R-:W2:Y:S06]  /*18f10*/  LDSM.16.MT88.4 R16, [R246+0x8400] ;  /* 0x00840000f610783b */ /* 0x000eac0000004200 */
[----:B------:R-:W4:Y:S01]  /*18f20*/  MUFU.EX2 R33, R33 ;  /* 0x0000002100217308 */ /* 0x000f220000000800 */
[C---:B-1----:R-:W-:Y:S01]  /*18f30*/  F2FP.BF16.F32.PACK_AB R4, R71.reuse, R72 ;  /* 0x000000484704723e */ /* 0x042fe200000010ff */
[----:B------:R-:W-:Y:S01]  /*18f40*/  FADD.FTZ R71, R71, R73 ;  /* 0x0000004947477221 */ /* 0x000fe20000010000 */
[----:B-----5:R-:W-:-:S03]  /*18f50*/  F2FP.BF16.F32.PACK_AB R6, R67, R69 ;  /* 0x000000454306723e */ /* 0x020fc600000010ff */
[----:B------:R-:W-:Y:S02]  /*18f60*/  FADD.FTZ R71, R69, R71 ;  /* 0x0000004745477221 */ /* 0x000fe40000010000 */
[----:B------:R-:W-:Y:S01]  /*18f70*/  MUFU.EX2 R35, R35 ;  /* 0x0000002300237308 */ /* 0x000fe20000000800 */
[----:B---3--:R-:W-:Y:S01]  /*18f80*/  FADD.FTZ R27, R32, R27 ;  /* 0x0000001b201b7221 */ /* 0x008fe20000010000 */
[----:B------:R-:W-:-:S06]  /*18f90*/  FADD.FTZ R67, R67, R71 ;  /* 0x0000004743437221 */ /* 0x000fcc0000010000 */
[----:B------:R-:W1:Y:S01]  /*18fa0*/  MUFU.EX2 R47, R47 ;  /* 0x0000002f002f7308 */ /* 0x000e620000000800 */
[C---:B----4-:R-:W-:Y:S01]  /*18fb0*/  F2FP.BF16.F32.PACK_AB R5, R33.reuse, R32 ;  /* 0x000000202105723e */ /* 0x050fe200000010ff */
[----:B------:R-:W-:-:S06]  /*18fc0*/  FADD.FTZ R27, R33, R27 ;  /* 0x0000001b211b7221 */ /* 0x000fcc0000010000 */
[----:B------:R3:W4:Y:S08]  /*18fd0*/  MUFU.EX2 R44, R46 ;  /* 0x0000002e002c7308 */ /* 0x0007300000000800 */
[----:B------:R-:W5:Y:S01]  /*18fe0*/  MUFU.EX2 R65, R65 ;  /* 0x0000004100417308 */ /* 0x000f620000000800 */
[----:B-1----:R-:W-:Y:S01]  /*18ff0*/  F2FP.BF16.F32.PACK_AB R7, R47, R35 ;  /* 0x000000232f07723e */ /* 0x002fe200000010ff */
[----:B------:R-:W-:-:S04]  /*19000*/  FADD.FTZ R35, R35, R27 ;  /* 0x0000001b23237221 */ /* 0x000fc80000010000 */
[----:B------:R-:W-:Y:S02]  /*19010*/  FADD.FTZ R35, R47, R35 ;  /* 0x000000232f237221 */ /* 0x000fe40000010000 */
[----:B------:R-:W1:Y:S01]  /*19020*/  MUFU.EX2 R63, R63 ;  /* 0x0000003f003f7308 */ /* 0x000e620000000800 */
[----:B---3--:R-:W-:Y:S01]  /*19030*/  FFMA.FTZ R46, R40, UR4, -R55 ;  /* 0x00000004282e7c23 */ /* 0x008fe20008010837 */
[----:B------:R-:W-:Y:S01]  /*19040*/  HMMA.16816.F32.BF16 R20, R4, R8, R20 ;  /* 0x000000080414723c */ /* 0x000fe20000041814 */
[----:B------:R-:W-:Y:S01]  /*19050*/  FFMA.FTZ R40, R53, UR4, -R103 ;  /* 0x0000000435287c23 */ /* 0x000fe20008010867 */
[----:B----4-:R-:W-:-:S04]  /*19060*/  FADD.FTZ R35, R44, R35 ;  /* 0x000000232c237221 */ /* 0x010fc80000010000 */
[----:B------:R-:W-:Y:S01]  /*19070*/  MUFU.EX2 R61, R61 ;  /* 0x0000003d003d7308 */ /* 0x000fe20000000800 */
[----:B------:R-:W-:Y:S01]  /*19080*/  HMMA.16816.F32.BF16 R28, R4, R10, R28 ;  /* 0x0000000a041c723c */ /* 0x000fe2000004181c */
[----:B------:R-:W3:Y:S01]  /*19090*/  LDSM.16.MT88.4 R8, [R245+0x8400] ;  /* 0x00840000f508783b */ /* 0x000ee20000004200 */
[----:B-----5:R-:W-:-:S04]  /*190a0*/  FADD.FTZ R67, R65, R67 ;  /* 0x0000004341437221 */ /* 0x020fc80000010000 */
[C---:B--2---:R-:W-:Y:S01]  /*190b0*/  HMMA.16816.F32.BF16 R228, R4.reuse, R12, R228 ;  /* 0x0000000c04e4723c */ /* 0x044fe200000418e4 */
[----:B------:R-:W2:Y:S05]  /*190c0*/  MUFU.EX2 R59, R59 ;  /* 0x0000003b003b7308 */ /* 0x000eaa0000000800 */
[----:B------:R-:W-:Y:S01]  /*190d0*/  HMMA.16816.F32.BF16 R224, R4, R14, R224 ;  /* 0x0000000e04e0723c */ /* 0x000fe200000418e0 */
[----:B------:R-:W4:Y:S02]  /*190e0*/  LDSM.16.MT88.4 R12, [R246+0x8800] ;  /* 0x00880000f60c783b */ /* 0x000f240000004200 */
[----:B------:R-:W5:Y:S04]  /*190f0*/  MUFU.EX2 R45, R45 ;  /* 0x0000002d002d7308 */ /* 0x000f680000000800 */
[C---:B-1----:R-:W-:Y:S01]  /*19100*/  F2FP.BF16.F32.PACK_AB R4, R63.reuse, R65 ;  /* 0x000000413f04723e */ /* 0x042fe200000010ff */
[----:B------:R-:W-:-:S03]  /*19110*/  FADD.FTZ R63, R63, R67 ;  /* 0x000000433f3f7221 */ /* 0x000fc60000010000 */
[----:B------:R-:W1:Y:S01]  /*19120*/  MUFU.EX2 R42, R42 ;  /* 0x0000002a002a7308 */ /* 0x000e620000000800 */
[----:B--2---:R-:W-:Y:S01]  /*19130*/  F2FP.BF16.F32.PACK_AB R6, R59, R61 ;  /* 0x0000003d3b06723e */ /* 0x004fe200000010ff */
[----:B------:R-:W-:-:S04]  /*19140*/  FADD.FTZ R63, R61, R63 ;  /* 0x0000003f3d3f7221 */ /* 0x000fc80000010000 */
[----:B------:R-:W-:Y:S02]  /*19150*/  FADD.FTZ R59, R59, R63 ;  /* 0x0000003f3b3b7221 */ /* 0x000fe40000010000 */
[----:B------:R-:W2:Y:S01]  /*19160*/  MUFU.EX2 R46, R46 ;  /* 0x0000002e002e7308 */ /* 0x000ea20000000800 */
[C---:B-----5:R-:W-:Y:S01]  /*19170*/  F2FP.BF16.F32.PACK_AB R5, R45.reuse, R44 ;  /* 0x0000002c2d05723e */ /* 0x060fe200000010ff */
[----:B------:R-:W-:-:S06]  /*19180*/  FADD.FTZ R45, R45, R35 ;  /* 0x000000232d2d7221 */ /* 0x000fcc0000010000 */
[----:B------:R-:W5:Y:S01]  /*19190*/  MUFU.EX2 R57, R57 ;  /* 0x0000003900397308 */ /* 0x000f620000000800 */
[----:B-1----:R-:W-:-:S07]  /*191a0*/  FADD.FTZ R45, R42, R45 ;  /* 0x0000002d2a2d7221 */ /* 0x002fce0000010000 */
[----:B------:R-:W-:Y:S01]  /*191b0*/  MUFU.EX2 R2, R2 ;  /* 0x0000000200027308 */ /* 0x000fe20000000800 */
[C---:B--2---:R-:W-:Y:S01]  /*191c0*/  F2FP.BF16.F32.PACK_AB R7, R46.reuse, R42 ;  /* 0x0000002a2e07723e */ /* 0x044fe200000010ff */
[----:B------:R-:W-:-:S06]  /*191d0*/  FADD.FTZ R46, R46, R45 ;  /* 0x0000002d2e2e7221 */ /* 0x000fcc0000010000 */
[----:B------:R-:W-:Y:S01]  /*191e0*/  HMMA.16816.F32.BF16 R20, R4, R16, R20 ;  /* 0x000000100414723c */ /* 0x000fe20000041814 */
[----:B------:R-:W-:Y:S01]  /*191f0*/  MUFU.EX2 R0, R0 ;  /* 0x0000000000007308 */ /* 0x000fe20000000800 */
[----:B-----5:R-:W-:-:S04]  /*19200*/  FADD.FTZ R59, R57, R59 ;  /* 0x0000003b393b7221 */ /* 0x020fc80000010000 */
[C---:B------:R-:W-:Y:S01]  /*19210*/  HMMA.16816.F32.BF16 R28, R4.reuse, R18, R28 ;  /* 0x00000012041c723c */ /* 0x040fe2000004181c */
[----:B------:R-:W1:Y:S02]  /*19220*/  LDSM.16.MT88.4 R16, [R245+0x8800] ;  /* 0x00880000f510783b */ /* 0x000e640000004200 */
[----:B------:R-:W2:Y:S03]  /*19230*/  MUFU.EX2 R49, R49 ;  /* 0x0000003100317308 */ /* 0x000ea60000000800 */
[C---:B---3--:R-:W-:Y:S05]  /*19240*/  HMMA.16816.F32.BF16 R228, R4.reuse, R8, R228 ;  /* 0x0000000804e4723c */ /* 0x048fea00000418e4 */
[----:B------:R-:W3:Y:S01]  /*19250*/  MUFU.EX2 R41, R41 ;  /* 0x0000002900297308 */ /* 0x000ee20000000800 */
[----:B------:R-:W-:Y:S01]  /*19260*/  HMMA.16816.F32.BF16 R224, R4, R10, R224 ;  /* 0x0000000a04e0723c */ /* 0x000fe200000418e0 */
[----:B------:R-:W5:Y:S06]  /*19270*/  LDSM.16.MT88.4 R8, [R245+0x8c00] ;  /* 0x008c0000f508783b */ /* 0x000f6c0000004200 */
[----:B------:R-:W4:Y:S01]  /*19280*/  MUFU.EX2 R38, R38 ;  /* 0x0000002600267308 */ /* 0x000f220000000800 */
[--C-:B------:R-:W-:Y:S01]  /*19290*/  FFMA.FTZ R4, R39, UR4, -R55.reuse ;  /* 0x0000000427047c23 */ /* 0x100fe20008010837 */
[----:B------:R-:W-:Y:S01]  /*192a0*/  FFMA.FTZ R39, R37, UR4, -R55 ;  /* 0x0000000425277c23 */ /* 0x000fe20008010837 */
[----:B--2---:R-:W-:-:S05]  /*192b0*/  F2FP.BF16.F32.PACK_AB R6, R49, R0 ;  /* 0x000000003106723e */ /* 0x004fca00000010ff */
[----:B------:R-:W2:Y:S01]  /*192c0*/  MUFU.EX2 R36, R36 ;  /* 0x0000002400247308 */ /* 0x000ea20000000800 */
[----:B---3--:R-:W-:-:S07]  /*192d0*/  FADD.FTZ R46, R41, R46 ;  /* 0x0000002e292e7221 */ /* 0x008fce0000010000 */
[----:B------:R-:W3:Y:S01]  /*192e0*/  MUFU.EX2 R43, R43 ;  /* 0x0000002b002b7308 */ /* 0x000ee20000000800 */
[C---:B----4-:R-:W-:Y:S01]  /*192f0*/  F2FP.BF16.F32.PACK_AB R5, R38.reuse, R41 ;  /* 0x000000292605723e */ /* 0x050fe200000010ff */
[----:B------:R-:W-:-:S06]  /*19300*/  FADD.FTZ R38, R38, R46 ;  /* 0x0000002e26267221 */ /* 0x000fcc0000010000 */
[----:B------:R4:W1:Y:S01]  /*19310*/  MUFU.EX2 R37, R4 ;  /* 0x0000000400257308 */ /* 0x0008620000000800 */
[----:B--2---:R-:W-:-:S07]  /*19320*/  FADD.FTZ R38, R36, R38 ;  /* 0x0000002624267221 */ /* 0x004fce0000010000 */
[----:B------:R-:W2:Y:S01]  /*19330*/  MUFU.EX2 R24, R24 ;  /* 0x0000001800187308 */ /* 0x000ea20000000800 */
[C---:B---3--:R-:W-:Y:S01]  /*19340*/  F2FP.BF16.F32.PACK_AB R7, R43.reuse, R36 ;  /* 0x000000242b07723e */ /* 0x048fe200000010ff */
[----:B------:R-:W-:-:S06]  /*19350*/  FADD.FTZ R43, R43, R38 ;  /* 0x000000262b2b7221 */ /* 0x000fcc0000010000 */
[----:B------:R-:W3:Y:S01]  /*19360*/  MUFU.EX2 R34, R34 ;  /* 0x0000002200227308 */ /* 0x000ee20000000800 */
[C---:B----4-:R-:W-:Y:S01]  /*19370*/  F2FP.BF16.F32.PACK_AB R4, R2.reuse, R57 ;  /* 0x000000390204723e */ /* 0x050fe200000010ff */
        /* <DEDUP_REMOVED lines=18> */
[----:B------:R-:W-:-:S04]  /*194a0*/  FADD.FTZ R216, R216, R49 ;  /* 0x00000031d8d87221 */ /* 0x000fc80000010000 */
        /* <DEDUP_REMOVED lines=11> */
.L_x_2761:
[----:B------:R-:W-:Y:S05]  /*19560*/  @!P1 BRA `(.L_x_2769) ;  /* 0x0000005800189947 */ /* 0x000fea0003800000 */
[----:B------:R-:W-:Y:S01]  /*19570*/  ULDC UR6, c[0x0][0x250] ;  /* 0x0000940000067ab9 */ /* 0x000fe20000000800 */
[----:B------:R-:W-:Y:S01]  /*19580*/  IMAD.SHL.U32 R0, R244, 0x2, RZ ;  /* 0x00000002f4007824 */ /* 0x000fe200078e00ff */
[----:B------:R-:W-:Y:S01]  /*19590*/  ULEA UR6, -UR6, URZ, 0x8 ;  /* 0x0000003f06067291 */ /* 0x000fe2000f8e413f */
[----:B------:R-:W-:Y:S01]  /*195a0*/  MOV R219, R133 ;  /* 0x0000008500db7202 */ /* 0x000fe20000000f00 */
[----:B------:R-:W-:Y:S01]  /*195b0*/  IMAD.MOV.U32 R220, RZ, RZ, R134 ;  /* 0x000000ffffdc7224 */ /* 0x000fe200078e0086 */
[----:B------:R-:W-:Y:S01]  /*195c0*/  ULDC UR7, c[0x0][0x2d0] ;  /* 0x0000b40000077ab9 */ /* 0x000fe20000000800 */
[----:B------:R-:W-:Y:S01]  /*195d0*/  USHF.R.S32.HI UR4, URZ, 0x1f, UR6 ;  /* 0x0000001f3f047899 */ /* 0x000fe20008011406 */
[----:B------:R-:W-:Y:S02]  /*195e0*/  LOP3.LUT R218, R0, 0x6, RZ, 0xc0, !PT ;  /* 0x0000000600da7812 */ /* 0x000fe400078ec0ff */
[----:B------:R-:W-:-:S03]  /*195f0*/  MOV R248, UR6 ;  /* 0x0000000600f87c02 */ /* 0x000fc60008000f00 */
[----:B------:R-:W-:Y:S01]  /*19600*/  IMAD.U32 R247, RZ, RZ, UR4 ;  /* 0x00000004fff77e24 */ /* 0x000fe2000f8e00ff */
[----:B------:R-:W-:-:S06]  /*19610*/  ULDC UR4, c[0x0][0x2ec] ;  /* 0x0000bb0000047ab9 */ /* 0x000fcc0000000800 */
.L_x_2773:
[----:B------:R-:W-:Y:S01]  /*19620*/  ISETP.GE.AND P1, PT, R196, UR7, PT ;  /* 0x00000007c4007c0c */ /* 0x000fe2000bf26270 */
[----:B------:R-:W-:Y:S04]  /*19630*/  DEPBAR.LE SB0, 0x0 ;  /* 0x000080000000791a */ /* 0x000fe80000000000 */
[----:B------:R-:W-:Y:S01]  /*19640*/  BAR.SYNC.DEFER_BLOCKING 0x0 ;  /* 0x0000000000007b1d */ /* 0x000fe20000010000 */
[----:B------:R-:W-:Y:S01]  /*19650*/  PLOP3.LUT P0, PT, PT, PT, UP1, 0x40, 0x0 ;  /* 0x000000000000781c */ /* 0x000fe20003f0e818 */
[----:B------:R-:W-:Y:S01]  /*19660*/  UIADD3 UR8, UR8, -0x1, URZ ;  /* 0xffffffff08087890 */ /* 0x000fe2000fffe03f */
[----:B------:R-:W-:Y:S02]  /*19670*/  IMAD.MOV.U32 R2, RZ, RZ, R248 ;  /* 0x000000ffff027224 */ /* 0x000fe400078e00f8 */
[----:B------:R-:W-:Y:S03]  /*19680*/  IMAD.MOV.U32 R0, RZ, RZ, R247 ;  /* 0x000000ffff007224 */ /* 0x000fe600078e00f7 */
[----:B------:R-:W1:Y:S08]  /*19690*/  @!P1 LDC.64 R10, c[0x0][0x250] ;  /* 0x00009400ff0a9b82 */ /* 0x000e700000000a00 */
[----:B------:R-:W2:Y:S08]  /*196a0*/  @!P1 LDC.64 R8, c[0x0][0x250] ;  /* 0x00009400ff089b82 */ /* 0x000eb00000000a00 */
[----:B------:R-:W3:Y:S01]  /*196b0*/  @!P1 LDC.64 R6, c[0x0][0x250] ;  /* 0x00009400ff069b82 */ /* 0x000ee20000000a00 */
[----:B------:R-:W-:Y:S05]  /*196c0*/  @P0 BRA `(.L_x_2770) ;  /* 0x0000000400000947 */ /* 0x000fea0003800000 */
[----:B------:R-:W4:Y:S01]  /*196d0*/  LDC R2, c[0x0][0x380] ;  /* 0x0000e000ff027b82 */ /* 0x000f220000000800 */
[----:B------:R-:W-:Y:S04]  /*196e0*/  USHF.L.U32 UR6, UR8, 0x8, URZ ;  /* 0x0000000808067899 */ /* 0x000fe8000800063f */
[----:B------:R-:W-:Y:S02]  /*196f0*/  UIADD3 UR9, UR6, 0x100, URZ ;  /* 0x0000010006097890 */ /* 0x000fe4000fffe03f */
[----:B------:R-:W-:Y:S04]  /*19700*/  MOV R13, UR6 ;  /* 0x00000006000d7c02 */ /* 0x000fe80008000f00 */
[----:B------:R-:W-:Y:S01]  /*19710*/  IMAD.U32 R15, RZ, RZ, UR9 ;  /* 0x00000009ff0f7e24 */ /* 0x000fe2000f8e00ff */
[----:B------:R-:W-:Y:S04]  /*19720*/  IABS R13, R13 ;  /* 0x0000000d000d7213 */ /* 0x000fe80000000000 */
        /* <DEDUP_REMOVED lines=58> */
.L_x_2770:
        /* <DEDUP_REMOVED lines=8> */
[----:B------:R-:W-:Y:S01]  /*19b50*/  UISETP.GT.AND UP0, UPT, UR8, UR18, UPT ;  /* 0x000000120800728c */ /* 0x000fe2000bf04270 */
        /* <DEDUP_REMOVED lines=196> */
[----:B------:R-:W-:Y:S04]  /*1a7a0*/  IMAD.U32 R139, RZ, RZ, UR6 ;  /* 0x00000006ff8b7e24 */ /* 0x000fe8000f8e00ff */
[----:B------:R-:W-:Y:S02]  /*1a7b0*/  MOV R137, UR9 ;  /* 0x0000000900897c02 */ /* 0x000fe40008000f00 */
[----:B------:R-:W-:Y:S02]  /*1a7c0*/  IABS R139, R139 ;  /* 0x0000008b008b7213 */ /* 0x000fe40000000000 */
        /* <DEDUP_REMOVED lines=57> */
.L_x_2772:
        /* <DEDUP_REMOVED lines=91> */
.L_x_2771:
[----:B------:R-:W-:Y:S01]  /*1b110*/  MOV R0, UR8 ;  /* 0x0000000800007c02 */ /* 0x000fe20008000f00 */
[----:B------:R-:W-:Y:S03]  /*1b120*/  UISETP.GT.AND UP0, UPT, UR8, UR18, UPT ;  /* 0x000000120800728c */ /* 0x000fe6000bf04270 */
        /* <DEDUP_REMOVED lines=456> */
[--C-:B------:R-:W-:Y:S01]  /*1cdb0*/  FFMA.FTZ R31, R31, UR4, -R4.reuse ;  /* 0x000000041f1f7c23 */ /* 0x100fe20008010804 */
[--C-:B------:R-:W-:Y:S01]  /*1cdc0*/  FFMA.FTZ R160, R71, UR4, -R4.reuse ;  /* 0x0000000447a07c23 */ /* 0x100fe20008010804 */
[----:B------:R-:W-:Y:S01]  /*1cdd0*/  FFMA.FTZ R71, R74, UR4, -R4 ;  /* 0x000000044a477c23 */ /* 0x000fe20008010804 */
[--C-:B------:R-:W-:Y:S01]  /*1cde0*/  FFMA.FTZ R69, R69, UR4, -R132.reuse ;  /* 0x0000000445457c23 */ /* 0x100fe20008010884 */
[----:B------:R-:W1:Y:S03]  /*1cdf0*/  LDSM.16.MT88.4 R12, [R246+0x5400] ;  /* 0x00540000f60c783b */ /* 0x000e660000004200 */
[----:B------:R-:W5:Y:S01]  /*1ce00*/  MUFU.EX2 R157, R157 ;  /* 0x0000009d009d7308 */ /* 0x000f620000000800 */
[----:B---3--:R-:W-:Y:S01]  /*1ce10*/  F2FP.BF16.F32.PACK_AB R20, R148, R0 ;  /* 0x000000009414723e */ /* 0x008fe200000010ff */
[--C-:B------:R-:W-:Y:S01]  /*1ce20*/  FFMA.FTZ R72, R72, UR4, -R132.reuse ;  /* 0x0000000448487c23 */ /* 0x100fe20008010884 */
[----:B------:R-:W-:Y:S01]  /*1ce30*/  FFMA.FTZ R73, R73, UR4, -R132 ;  /* 0x0000000449497c23 */ /* 0x000fe20008010884 */
[--C-:B------:R-:W-:Y:S01]  /*1ce40*/  FFMA.FTZ R70, R70, UR4, -R4.reuse ;  /* 0x0000000446467c23 */ /* 0x100fe20008010804 */
[----:B------:R-:W-:Y:S01]  /*1ce50*/  FFMA.FTZ R74, R75, UR4, -R4 ;  /* 0x000000044b4a7c23 */ /* 0x000fe20008010804 */
[--C-:B------:R-:W-:Y:S01]  /*1ce60*/  FFMA.FTZ R84, R84, UR4, -R132.reuse ;  /* 0x0000000454547c23 */ /* 0x100fe20008010884 */
        /* <DEDUP_REMOVED lines=8> */
[----:B------:R-:W-:Y:S03]  /*1cef0*/  FFMA.FTZ R97, R97, UR4, -R132 ;  /* 0x0000000461617c23 */ /* 0x000fe60008010884 */
[----:B------:R-:W-:Y:S01]  /*1cf00*/  MUFU.EX2 R5, R5 ;  /* 0x0000000500057308 */ /* 0x000fe20000000800 */
        /* <DEDUP_REMOVED lines=8> */
[----:B--2---:R-:W-:Y:S01]  /*1cf90*/  F2FP.BF16.F32.PACK_AB R28, R144, R146 ;  /* 0x00000092901c723e */ /* 0x004fe200000010ff */
[--C-:B------:R-:W-:Y:S01]  /*1cfa0*/  FFMA.FTZ R159, R7, UR4, -R4.reuse ;  /* 0x00000004079f7c23 */ /* 0x100fe20008010804 */
[--C-:B------:R-:W-:Y:S01]  /*1cfb0*/  FFMA.FTZ R7, R30, UR4, -R4.reuse ;  /* 0x000000041e077c23 */ /* 0x100fe20008010804 */
[----:B------:R-:W-:Y:S01]  /*1cfc0*/  FFMA.FTZ R6, R34, UR4, -R4 ;  /* 0x0000000422067c23 */ /* 0x000fe20008010804 */
[--C-:B------:R-:W-:Y:S01]  /*1cfd0*/  FFMA.FTZ R32, R32, UR4, -R132.reuse ;  /* 0x0000000420207c23 */ /* 0x100fe20008010884 */
[----:B------:R-:W-:Y:S01]  /*1cfe0*/  FFMA.FTZ R33, R33, UR4, -R132 ;  /* 0x0000000421217c23 */ /* 0x000fe20008010884 */
        /* <DEDUP_REMOVED lines=17> */
[----:B------:R-:W-:Y:S01]  /*1d100*/  MUFU.EX2 R155, R155 ;  /* 0x0000009b009b7308 */ /* 0x000fe20000000800 */
[--C-:B------:R-:W-:Y:S01]  /*1d110*/  FFMA.FTZ R47, R47, UR4, -R4.reuse ;  /* 0x000000042f2f7c23 */ /* 0x100fe20008010804 */
[--C-:B------:R-:W-:Y:S01]  /*1d120*/  FFMA.FTZ R50, R50, UR4, -R4.reuse ;  /* 0x0000000432327c23 */ /* 0x100fe20008010804 */
        /* <DEDUP_REMOVED lines=23> */
[----:B------:R-:W-:Y:S01]  /*1d2a0*/  FFMA.FTZ R65, R65, UR4, -R132 ;  /* 0x0000000441417c23 */ /* 0x000fe20008010884 */
[----:B------:R-:W-:Y:S01]  /*1d2b0*/  HMMA.16816.F32.BF16 R224, R20, R18, R224 ;  /* 0x0000001214e0723c */ /* 0x000fe200000418e0 */
[----:B------:R-:W4:Y:S07]  /*1d2c0*/  LDSM.16.MT88.4 R16, [R245+0x5800] ;  /* 0x00580000f510783b */ /* 0x000f2e0000004200 */
[----:B------:R-:W-:Y:S03]  /*1d2d0*/  MUFU.EX2 R138, R138 ;  /* 0x0000008a008a7308 */ /* 0x000fe60000000800 */
[--C-:B------:R-:W-:Y:S01]  /*1d2e0*/  FFMA.FTZ R62, R62, UR4, -R4.reuse ;  /* 0x000000043e3e7c23 */ /* 0x100fe20008010804 */
[--C-:B------:R-:W-:Y:S01]  /*1d2f0*/  FFMA.FTZ R63, R63, UR4, -R4.reuse ;  /* 0x000000043f3f7c23 */ /* 0x100fe20008010804 */
[--C-:B------:R-:W-:Y:S01]  /*1d300*/  FFMA.FTZ R66, R66, UR4, -R4.reuse ;  /* 0x0000000442427c23 */ /* 0x100fe20008010804 */
[----:B------:R-:W-:Y:S01]  /*1d310*/  FFMA.FTZ R67, R67, UR4, -R4 ;  /* 0x0000000443437c23 */ /* 0x000fe20008010804 */
[----:B------:R-:W-:Y:S03]  /*1d320*/  FFMA.FTZ R0, R216, R135, R0 ;  /* 0x00000087d8007223 */ /* 0x000fe60000010000 */
[----:B------:R-:W5:Y:S01]  /*1d330*/  MUFU.EX2 R139, R139 ;  /* 0x0000008b008b7308 */ /* 0x000f620000000800 */
[----:B--2---:R-:W-:Y:S01]  /*1d340*/  F2FP.BF16.F32.PACK_AB R31, R153, R154 ;  /* 0x0000009a991f723e */ /* 0x004fe200000010ff */
[----:B------:R-:W-:Y:S01]  /*1d350*/  FFMA.FTZ R75, R78, UR4, -R4 ;  /* 0x000000044e4b7c23 */ /* 0x000fe20008010804 */
[----:B------:R-:W-:Y:S01]  /*1d360*/  FADD.FTZ R148, R148, R0 ;  /* 0x0000000094947221 */ /* 0x000fe20000010000 */
        /* <DEDUP_REMOVED lines=18> */
[----:B------:R-:W-:Y:S01]  /*1d490*/  FFMA.FTZ R87, R91, UR4, -R4 ;  /* 0x000000045b577c23 */ /* 0x000fe20008010804 */
        /* <DEDUP_REMOVED lines=57> */
[--C-:B------:R-:W-:Y:S01]  /*1d830*/  FFMA.FTZ R127, R127, UR4, -R4.reuse ;  /* 0x000000047f7f7c23 */ /* 0x100fe20008010804 */
[----:B------:R-:W-:Y:S01]  /*1d840*/  FFMA.FTZ R130, R130, UR4, -R4 ;  /* 0x0000000482827c23 */ /* 0x000fe20008010804 */
[----:B------:R-:W-:Y:S01]  /*1d850*/  FADD.FTZ R7, R7, R150 ;  /* 0x0000009607077221 */ /* 0x000fe20000010000 */
[----:B------:R-:W-:Y:S03]  /*1d860*/  FADD.FTZ R138, R142, R138 ;  /* 0x0000008a8e8a7221 */ /* 0x000fe60000010000 */
[----:B------:R-:W-:Y:S01]  /*1d870*/  MUFU.EX2 R36, R36 ;  /* 0x0000002400247308 */ /* 0x000fe20000000800 */
[----:B------:R-:W-:Y:S01]  /*1d880*/  FADD.FTZ R34, R34, R7 ;  /* 0x0000000722227221 */ /* 0x000fe20000010000 */
[----:B------:R-:W-:Y:S03]  /*1d890*/  FADD.FTZ R143, R143, R138 ;  /* 0x0000008a8f8f7221 */ /* 0x000fe60000010000 */
[----:B--2---:R-:W-:Y:S01]  /*1d8a0*/  FADD.FTZ R34, R6, R34 ;  /* 0x0000002206227221 */ /* 0x004fe20000010000 */
[----:B------:R-:W-:Y:S04]  /*1d8b0*/  FADD.FTZ R143, R32, R143 ;  /* 0x0000008f208f7221 */ /* 0x000fe80000010000 */
[----:B------:R-:W2:Y:S01]  /*1d8c0*/  MUFU.EX2 R37, R37 ;  /* 0x0000002500257308 */ /* 0x000ea20000000800 */
[----:B-1----:R-:W-:Y:S01]  /*1d8d0*/  F2FP.BF16.F32.PACK_AB R31, R35, R6 ;  /* 0x00000006231f723e */ /* 0x002fe200000010ff */
[--C-:B------:R-:W-:Y:S01]  /*1d8e0*/  FFMA.FTZ R6, R98, UR4, -R4.reuse ;  /* 0x0000000462067c23 */ /* 0x100fe20008010804 */
[--C-:B------:R-:W-:Y:S01]  /*1d8f0*/  FFMA.FTZ R32, R111, UR4, -R4.reuse ;  /* 0x000000046f207c23 */ /* 0x100fe20008010804 */
[----:B------:R-:W-:Y:S01]  /*1d900*/  FADD.FTZ R143, R33, R143 ;  /* 0x0000008f218f7221 */ /* 0x000fe20000010000 */
[----:B------:R-:W-:Y:S01]  /*1d910*/  FFMA.FTZ R33, R110, UR4, -R4 ;  /* 0x000000046e217c23 */ /* 0x000fe20008010804 */
[----:B------:R-:W-:Y:S01]  /*1d920*/  FADD.FTZ R35, R35, R34 ;  /* 0x0000002223237221 */ /* 0x000fe20000010000 */
[----:B------:R-:W-:Y:S03]  /*1d930*/  FFMA.FTZ R34, R114, UR4, -R4 ;  /* 0x0000000472227c23 */ /* 0x000fe60008010804 */
        /* <DEDUP_REMOVED lines=329> */
.L_x_2769:
[----:B------:R-:W1:Y:S01]  /*1edd0*/  SHFL.BFLY PT, R4, R216, 0x2, 0x1f ;  /* 0x0c401f00d8047f89 */ /* 0x000e6200000e0000 */
[----:B------:R-:W2:Y:S01]  /*1ede0*/  S2UR UR5, SR_CgaCtaId ;  /* 0x00000000000579c3 */ /* 0x000ea20000008800 */
[----:B------:R-:W-:Y:S01]  /*1edf0*/  IMAD.MOV.U32 R5, RZ, RZ, 0x3f800000 ;  /* 0x3f800000ff057424 */ /* 0x000fe200078e00ff */
[----:B------:R-:W-:Y:S01]  /*1ee00*/  UMOV UR4, 0x400 ;  /* 0x0000040000047882 */ /* 0x000fe20000000000 */
[----:B------:R-:W3:Y:S01]  /*1ee10*/  S2R R2, SR_TID.X ;  /* 0x0000000000027919 */ /* 0x000ee20000002100 */
[----:B------:R-:W-:Y:S01]  /*1ee20*/  IMAD.MOV.U32 R6, RZ, RZ, 0x3f800000 ;  /* 0x3f800000ff067424 */ /* 0x000fe200078e00ff */
[----:B------:R-:W-:Y:S01]  /*1ee30*/  SHF.R.S32.HI R25, RZ, 0x1f, R244 ;  /* 0x0000001fff197819 */ /* 0x000fe200000114f4 */
[----:B------:R-:W-:Y:S01]  /*1ee40*/  BSSY B0, `(.L_x_2774) ;  /* 0x0000094000007945 */ /* 0x000fe20003800000 */
[----:B------:R-:W4:Y:S01]  /*1ee50*/  SHFL.BFLY PT, R0, R217, 0x2, 0x1f ;  /* 0x0c401f00d9007f89 */ /* 0x000f2200000e0000 */
[----:B------:R-:W5:Y:S01]  /*1ee60*/  S2UR UR6, SR_CTAID.X ;  /* 0x00000000000679c3 */ /* 0x000f620000002500 */
[----:B------:R-:W-:-:S07]  /*1ee70*/  LEA.HI R25, R25, R244, RZ, 0x5 ;  /* 0x000000f419197211 */ /* 0x000fce00078f28ff */
[----:B------:R-:W-:Y:S01]  /*1ee80*/  BAR.SYNC.DEFER_BLOCKING 0x0 ;  /* 0x0000000000007b1d */ /* 0x000fe20000010000 */
[----:B------:R-:W-:-:S05]  /*1ee90*/  LOP3.LUT R25, R25, 0xffffffe0, RZ, 0xc0, !PT ;  /* 0xffffffe019197812 */ /* 0x000fca00078ec0ff */
[----:B------:R-:W-:Y:S02]  /*1eea0*/  IMAD.IADD R244, R244, 0x1, -R25 ;  /* 0x00000001f4f47824 */ /* 0x000fe400078e0a19 */
[----:B-1----:R-:W-:Y:S01]  /*1eeb0*/  FADD.FTZ R4, R4, R216 ;  /* 0x000000d804047221 */ /* 0x002fe20000010000 */
[----:B--2---:R-:W-:Y:S01]  /*1eec0*/  ULEA UR5, UR5, UR4, 0x18 ;  /* 0x0000000405057291 */ /* 0x004fe2000f8ec03f */
[----:B------:R-:W1:Y:S01]  /*1eed0*/  S2UR UR4, SR_CTAID.Z ;  /* 0x00000000000479c3 */ /* 0x000e620000002700 */
[----:B----4-:R-:W-:Y:S02]  /*1eee0*/  FADD.FTZ R217, R0, R217 ;  /* 0x000000d900d97221 */ /* 0x010fe40000010000 */
[----:B------:R-:W2:Y:S01]  /*1eef0*/  SHFL.BFLY PT, R0, R4, 0x1, 0x1f ;  /* 0x0c201f0004007f89 */ /* 0x000ea200000e0000 */
[----:B---3--:R-:W-:-:S03]  /*1ef00*/  SHF.R.S32.HI R9, RZ, 0x1f, R2 ;  /* 0x0000001fff097819 */ /* 0x008fc60000011402 */
[----:B------:R-:W3:Y:S01]  /*1ef10*/  SHFL.BFLY PT, R3, R217, 0x1, 0x1f ;  /* 0x0c201f00d9037f89 */ /* 0x000ee200000e0000 */
[CC--:B------:R-:W-:Y:S02]  /*1ef20*/  LEA.HI R7, R9.reuse, R2.reuse, RZ, 0x2 ;  /* 0x0000000209077211 */ /* 0x0c0fe400078f10ff */
[CC--:B------:R-:W-:Y:S02]  /*1ef30*/  LEA.HI R8, R9.reuse, R2.reuse, RZ, 0x3 ;  /* 0x0000000209087211 */ /* 0x0c0fe400078f18ff */
[----:B------:R-:W-:Y:S02]  /*1ef40*/  SHF.R.S32.HI R10, RZ, 0x2, R7 ;  /* 0x00000002ff0a7819 */ /* 0x000fe40000011407 */
[----:B------:R-:W-:Y:S02]  /*1ef50*/  LEA.HI R12, R9, R2, RZ, 0x6 ;  /* 0x00000002090c7211 */ /* 0x000fe400078f30ff */
[----:B------:R-:W-:-:S03]  /*1ef60*/  SHF.R.S32.HI R13, RZ, 0x1f, R10 ;  /* 0x0000001fff0d7819 */ /* 0x000fc6000001140a */
[----:B------:R-:W-:Y:S01]  /*1ef70*/  IMAD.SHL.U32 R12, R12, 0x4, RZ ;  /* 0x000000040c0c7824 */ /* 0x000fe200078e00ff */
[----:B------:R-:W-:-:S04]  /*1ef80*/  LEA.HI R13, R13, R10, RZ, 0x3 ;  /* 0x0000000a0d0d7211 */ /* 0x000fc800078f18ff */
[----:B------:R-:W-:Y:S01]  /*1ef90*/  LOP3.LUT R13, R13, 0xfffffff8, RZ, 0xc0, !PT ;  /* 0xfffffff80d0d7812 */ /* 0x000fe200078ec0ff */
[----:B--2---:R-:W-:Y:S01]  /*1efa0*/  FADD.FTZ R4, R4, R0 ;  /* 0x0000000004047221 */ /* 0x004fe20000010000 */
[----:B------:R-:W-:-:S03]  /*1efb0*/  SHF.R.S32.HI R0, RZ, 0x3, R8 ;  /* 0x00000003ff007819 */ /* 0x000fc60000011408 */
[----:B------:R-:W-:Y:S02]  /*1efc0*/  IMAD.IADD R10, R10, 0x1, -R13 ;  /* 0x000000010a0a7824 */ /* 0x000fe400078e0a0d */
[----:B---3--:R-:W-:Y:S01]  /*1efd0*/  FADD.FTZ R3, R217, R3 ;  /* 0x00000003d9037221 */ /* 0x008fe20000010000 */
[----:B------:R-:W-:Y:S02]  /*1efe0*/  LEA.HI R11, R8, R0, RZ, 0x1 ;  /* 0x00000000080b7211 */ /* 0x000fe400078f08ff */
[----:B------:R-:W-:Y:S02]  /*1eff0*/  LOP3.LUT R12, R12, 0x3fffff00, RZ, 0xc0, !PT ;  /* 0x3fffff000c0c7812 */ /* 0x000fe400078ec0ff */
[----:B------:R-:W-:Y:S02]  /*1f000*/  LOP3.LUT R11, R11, 0xfffffffe, RZ, 0xc0, !PT ;  /* 0xfffffffe0b0b7812 */ /* 0x000fe400078ec0ff */
[----:B------:R-:W-:Y:S02]  /*1f010*/  LEA.HI R15, R10, R10, RZ, 0x1 ;  /* 0x0000000a0a0f7211 */ /* 0x000fe400078f08ff */
[----:B------:R-:W-:Y:S01]  /*1f020*/  LEA.HI R13, R9, R2, RZ, 0x4 ;  /* 0x00000002090d7211 */ /* 0x000fe200078f20ff */
[----:B------:R-:W-:Y:S01]  /*1f030*/  IMAD.IADD R11, R0, 0x1, -R11 ;  /* 0x00000001000b7824 */ /* 0x000fe200078e0a0b */
[----:B------:R-:W-:-:S02]  /*1f040*/  LOP3.LUT R14, R15, 0x1fffffe, RZ, 0xc0, !PT ;  /* 0x01fffffe0f0e7812 */ /* 0x000fc400078ec0ff */
[----:B------:R-:W-:Y:S02]  /*1f050*/  FSETP.NE.FTZ.AND P2, PT, R3, RZ, PT ;  /* 0x000000ff0300720b */ /* 0x000fe40003f55000 */
[----:B------:R-:W-:Y:S01]  /*1f060*/  LEA R11, R11, R12, 0x5 ;  /* 0x0000000c0b0b7211 */ /* 0x000fe200078e28ff */
[----:B------:R-:W-:Y:S01]  /*1f070*/  IMAD.IADD R12, R10, 0x1, -R14 ;  /* 0x000000010a0c7824 */ /* 0x000fe200078e0a0e */
[----:B------:R-:W-:Y:S02]  /*1f080*/  SHF.R.S32.HI R10, RZ, 0x4, R13 ;  /* 0x00000004ff0a7819 */ /* 0x000fe4000001140d */
[----:B------:R-:W-:Y:S02]  /*1f090*/  LEA.HI R9, R9, R2, RZ, 0x5 ;  /* 0x0000000209097211 */ /* 0x000fe400078f28ff */
[----:B------:R-:W-:Y:S01]  /*1f0a0*/  LOP3.LUT R13, R7, 0xfffffffc, RZ, 0xc0, !PT ;  /* 0xfffffffc070d7812 */ /* 0x000fe200078ec0ff */
[----:B------:R-:W-:Y:S01]  /*1f0b0*/  IMAD.SHL.U32 R10, R10, 0x40, RZ ;  /* 0x000000400a0a7824 */ /* 0x000fe200078e00ff */
[----:B------:R-:W-:-:S02]  /*1f0c0*/  SHF.R.S32.HI R15, RZ, 0x1, R15 ;  /* 0x00000001ff0f7819 */ /* 0x000fc4000001140f */
[----:B------:R-:W-:Y:S01]  /*1f0d0*/  FSETP.NE.FTZ.AND P3, PT, R4, RZ, PT ;  /* 0x000000ff0400720b */ /* 0x000fe20003f75000 */
[----:B------:R-:W2:Y:S01]  /*1f0e0*/  @P2 MUFU.RCP R5, R3 ;  /* 0x0000000300052308 */ /* 0x000ea20000001000 */
[----:B------:R-:W-:Y:S01]  /*1f0f0*/  SHF.R.S32.HI R7, RZ, 0x5, R9 ;  /* 0x00000005ff077819 */ /* 0x000fe20000011409 */
[----:B------:R-:W-:Y:S01]  /*1f100*/  IMAD.SHL.U32 R14, R15, 0x40, RZ ;  /* 0x000000400f0e7824 */ /* 0x000fe200078e00ff */
[----:B------:R-:W-:Y:S01]  /*1f110*/  IADD3 R13, -R13, R2, RZ ;  /* 0x000000020d0d7210 */ /* 0x000fe20007ffe1ff */
[----:B------:R-:W3:Y:S01]  /*1f120*/  @P2 LDC R25, c[0x0][0x2e8] ;  /* 0x0000ba00ff192b82 */ /* 0x000ee20000000800 */
[----:B------:R-:W-:Y:S02]  /*1f130*/  LOP3.LUT P0, RZ, R15, 0x2, RZ, 0xc0, !PT ;  /* 0x000000020fff7812 */ /* 0x000fe4000780c0ff */
[----:B------:R-:W-:Y:S01]  /*1f140*/  LOP3.LUT R14, R14, 0xc0, RZ, 0xc0, !PT ;  /* 0x000000c00e0e7812 */ /* 0x000fe200078ec0ff */
[----:B------:R-:W-:Y:S01]  /*1f150*/  IMAD R13, R7, 0x100, R13 ;  /* 0x00000100070d7824 */ /* 0x000fe200078e020d */
[----:B------:R-:W-:Y:S01]  /*1f160*/  LOP3.LUT R8, R8, 0xfffffff8, RZ, 0xc0, !PT ;  /* 0xfffffff808087812 */ /* 0x000fe200078ec0ff */
[----:B------:R-:W-:Y:S01]  /*1f170*/  @P2 MUFU.LG2 R3, R3 ;  /* 0x0000000300032308 */ /* 0x000fe20000000c00 */
[----:B------:R-:W-:Y:S01]  /*1f180*/  LEA.HI R14, R14, R14, RZ, 0x1d ;  /* 0x0000000e0e0e7211 */ /* 0x000fe200078fe8ff */
[----:B------:R-:W4:Y:S01]  /*1f190*/  @P3 LDC R26, c[0x0][0x2e8] ;  /* 0x0000ba00ff1a3b82 */ /* 0x000f220000000800 */
[----:B------:R-:W-:Y:S01]  /*1f1a0*/  LEA R13, R12, R13, 0x4 ;  /* 0x0000000d0c0d7211 */ /* 0x000fe200078e20ff */
[----:B------:R-:W-:Y:S01]  /*1f1b0*/  IMAD.IADD R8, R2, 0x1, -R8 ;  /* 0x0000000102087824 */ /* 0x000fe200078e0a08 */
[----:B------:R-:W-:Y:S01]  /*1f1c0*/  LOP3.LUT R12, R15, 0x1, RZ, 0xc0, !PT ;  /* 0x000000010f0c7812 */ /* 0x000fe200078ec0ff */
[----:B--2---:R-:W-:-:S02]  /*1f1d0*/  FMUL.FTZ R239, R5, R239 ;  /* 0x000000ef05ef7220 */ /* 0x004fc40000410000 */
[----:B------:R-:W2:Y:S01]  /*1f1e0*/  @P3 MUFU.RCP R6, R4 ;  /* 0x0000000400063308 */ /* 0x000ea20000001000 */
[----:B------:R-:W-:Y:S01]  /*1f1f0*/  IMAD.U32 R13, R13, 0x2, R14 ;  /* 0x000000020d0d7824 */ /* 0x000fe200078e000e */
[----:B------:R-:W-:Y:S01]  /*1f200*/  ISETP.NE.U32.AND P1, PT, R12, 0x1, PT ;  /* 0x000000010c00780c */ /* 0x000fe20003f25070 */
[----:B------:R-:W-:Y:S02]  /*1f210*/  IMAD.MOV.U32 R12, RZ, RZ, -0x20 ;  /* 0xffffffe0ff0c7424 */ /* 0x000fe400078e00ff */
[C---:B------:R-:W-:Y:S01]  /*1f220*/  FMUL.FTZ R238, R5.reuse, R238 ;  /* 0x000000ee05ee7220 */ /* 0x040fe20000410000 */
[----:B------:R-:W-:Y:S01]  /*1f230*/  FMUL.FTZ R235, R5, R235 ;  /* 0x000000eb05eb7220 */ /* 0x000fe20000410000 */
[----:B------:R-:W-:Y:S01]  /*1f240*/  LEA R13, R13, UR5, 0x2 ;  /* 0x000000050d0d7c11 */ /* 0x000fe2000f8e10ff */
[C---:B------:R-:W-:Y:S01]  /*1f250*/  FMUL.FTZ R234, R5.reuse, R234 ;  /* 0x000000ea05ea7220 */ /* 0x040fe20000410000 */
[C---:B------:R-:W-:Y:S01]  /*1f260*/  FMUL.FTZ R231, R5.reuse, R231 ;  /* 0x000000e705e77220 */ /* 0x040fe20000410000 */
[C---:B------:R-:W-:Y:S01]  /*1f270*/  FMUL.FTZ R230, R5.reuse, R230 ;  /* 0x000000e605e67220 */ /* 0x040fe20000410000 */
[C---:B------:R-:W-:Y:S01]  /*1f280*/  FMUL.FTZ R227, R5.reuse, R227 ;  /* 0x000000e305e37220 */ /* 0x040fe20000410000 */
[----:B------:R-:W-:Y:S01]  /*1f290*/  SEL R12, R12, 0x20, !P1 ;  /* 0x000000200c0c7807 */ /* 0x000fe20004800000 */
[----:B------:R-:W-:Y:S01]  /*1f2a0*/  FMUL.FTZ R226, R5, R226 ;  /* 0x000000e205e27220 */ /* 0x000fe20000410000 */
[C---:B------:R-:W-:Y:S01]  /*1f2b0*/  VIADD R5, R13.reuse, 0x40 ;  /* 0x000000400d057836 */ /* 0x040fe20000000000 */
[----:B------:R-:W-:Y:S01]  /*1f2c0*/  LEA.HI R17, R8, R8, RZ, 0x1 ;  /* 0x0000000808117211 */ /* 0x000fe200078f08ff */
[C---:B------:R-:W-:Y:S01]  /*1f2d0*/  @P0 VIADD R5, R13.reuse, 0xffffffc0 ;  /* 0xffffffc00d050836 */ /* 0x040fe20000000000 */
[----:B------:R-:W-:Y:S01]  /*1f2e0*/  STS.64 [R13+0x400], R238 ;  /* 0x000400ee0d007388 */ /* 0x000fe20000000a00 */
        /* <DEDUP_REMOVED lines=10> */
[----:B------:R-:W-:Y:S01]  /*1f390*/  SHF.R.S32.HI R16, RZ, 0x1, R17 ;  /* 0x00000001ff107819 */ /* 0x000fe20000011411 */
[----:B------:R-:W-:Y:S01]  /*1f3a0*/  STS.64 [R13], R236 ;  /* 0x000000ec0d007388 */ /* 0x000fe20000000a00 */
[----:B------:R-:W-:Y:S01]  /*1f3b0*/  LOP3.LUT R10, R10, 0xc0, RZ, 0xc0, !PT ;  /* 0x000000c00a0a7812 */ /* 0x000fe200078ec0ff */
[----:B------:R-:W2:Y:S01]  /*1f3c0*/  @P3 MUFU.LG2 R4, R4 ;  /* 0x0000000400043308 */ /* 0x000ea20000000c00 */
[----:B------:R-:W-:Y:S01]  /*1f3d0*/  LOP3.LUT R17, R17, 0xfffffffe, RZ, 0xc0, !PT ;  /* 0xfffffffe11117812 */ /* 0x000fe200078ec0ff */
[----:B------:R-:W-:Y:S01]  /*1f3e0*/  STS.64 [R6], R232 ;  /* 0x000000e806007388 */ /* 0x000fe20000000a00 */
[----:B------:R-:W-:Y:S01]  /*1f3f0*/  IMAD.SHL.U32 R16, R16, 0x8, RZ ;  /* 0x0000000810107824 */ /* 0x000fe200078e00ff */
[----:B------:R-:W-:Y:S01]  /*1f400*/  LOP3.LUT R9, R9, 0xffffffe0, RZ, 0xc0, !PT ;  /* 0xffffffe009097812 */ /* 0x000fe200078ec0ff */
[----:B------:R-:W-:Y:S01]  /*1f410*/  @P2 FMUL.FTZ R3, R3, 0.69314718246459960938 ;  /* 0x3f31721803032820 */ /* 0x000fe20000410000 */
[----:B------:R1:W-:Y:S01]  /*1f420*/  STS.64 [R6+0x400], R234 ;  /* 0x000400ea06007388 */ /* 0x0003e20000000a00 */
[----:B------:R-:W-:Y:S01]  /*1f430*/  IMAD.IADD R17, R8, 0x1, -R17 ;  /* 0x0000000108117824 */ /* 0x000fe200078e0a11 */
[----:B------:R-:W-:Y:S01]  /*1f440*/  LOP3.LUT R16, R10, 0x18, R16, 0xf8, !PT ;  /* 0x000000180a107812 */ /* 0x000fe200078ef810 */
[----:B------:R-:W-:Y:S01]  /*1f450*/  IMAD.SHL.U32 R8, R8, 0x4, RZ ;  /* 0x0000000408087824 */ /* 0x000fe200078e00ff */
[----:B------:R-:W-:Y:S01]  /*1f460*/  STS.64 [R5], R228 ;  /* 0x000000e405007388 */ /* 0x000fe20000000a00 */
[----:B------:R-:W-:Y:S01]  /*1f470*/  SHF.R.U32.HI R10, RZ, 0x3, R10 ;  /* 0x00000003ff0a7819 */ /* 0x000fe2000001160a */
[----:B------:R-:W-:Y:S01]  /*1f480*/  IMAD R11, R17, 0x4, R11 ;  /* 0x00000004110b7824 */ /* 0x000fe200078e020b */
[----:B------:R-:W-:Y:S01]  /*1f490*/  IADD3 R9, R2, -R9, RZ ;  /* 0x8000000902097210 */ /* 0x000fe20007ffe0ff */
[----:B------:R1:W-:Y:S01]  /*1f4a0*/  STS.64 [R5+0x400], R230 ;  /* 0x000400e605007388 */ /* 0x0003e20000000a00 */
[----:B------:R-:W-:Y:S01]  /*1f4b0*/  LOP3.LUT R10, R16, R10, RZ, 0x3c, !PT ;  /* 0x0000000a100a7212 */ /* 0x000fe200078e3cff */
[----:B------:R-:W-:Y:S01]  /*1f4c0*/  IMAD R2, RZ, RZ, -UR23 ;  /* 0x80000017ff027e24 */ /* 0x000fe2000f8e02ff */
[----:B------:R-:W-:Y:S01]  /*1f4d0*/  SHF.R.S32.HI R27, RZ, 0x1f, R7 ;  /* 0x0000001fff1b7819 */ /* 0x000fe20000011407 */
[----:B------:R1:W-:Y:S01]  /*1f4e0*/  STS.64 [R12], R224 ;  /* 0x000000e00c007388 */ /* 0x0003e20000000a00 */
[----:B------:R-:W-:Y:S01]  /*1f4f0*/  LOP3.LUT P0, RZ, R9, 0x3, RZ, 0xc0, !PT ;  /* 0x0000000309ff7812 */ /* 0x000fe2000780c0ff */
[----:B------:R-:W-:Y:S01]  /*1f500*/  IMAD.IADD R10, R11, 0x1, R10 ;  /* 0x000000010b0a7824 */ /* 0x000fe200078e020a */
[----:B------:R-:W-:Y:S01]  /*1f510*/  LEA.HI R28, R27, R7, RZ, 0x2 ;  /* 0x000000071b1c7211 */ /* 0x000fe200078f10ff */
[----:B------:R1:W-:Y:S01]  /*1f520*/  STS.64 [R12+0x400], R226 ;  /* 0x000400e20c007388 */ /* 0x0003e20000000a00 */
[----:B------:R-:W-:Y:S01]  /*1f530*/  SHF.R.S32.HI R27, RZ, 0x1f, R244 ;  /* 0x0000001fff1b7819 */ /* 0x000fe200000114f4 */
[----:B--2---:R-:W-:Y:S01]  /*1f540*/  @P3 FMUL.FTZ R4, R4, 0.69314718246459960938 ;  /* 0x3f31721804043820 */ /* 0x004fe20000410000 */
[----:B------:R-:W-:Y:S01]  /*1f550*/  LEA R24, R10, UR5, 0x2 ;  /* 0x000000050a187c11 */ /* 0x000fe2000f8e10ff */
[----:B------:R-:W-:Y:S01]  /*1f560*/  BAR.SYNC.DEFER_BLOCKING 0x0 ;  /* 0x0000000000007b1d */ /* 0x000fe20000010000 */
[----:B------:R-:W-:Y:S01]  /*1f570*/  LOP3.LUT R28, R28, 0xffffffc, RZ, 0xc0, !PT ;  /* 0x0ffffffc1c1c7812 */ /* 0x000fe200078ec0ff */
[----:B-----5:R-:W-:Y:S01]  /*1f580*/  USHF.L.U32 UR5, UR6, 0x6, URZ ;  /* 0x0000000606057899 */ /* 0x020fe2000800063f */
[----:B------:R-:W-:-:S02]  /*1f590*/  LEA.HI R27, R27, R244, RZ, 0x2 ;  /* 0x000000f41b1b7211 */ /* 0x000fc400078f10ff */
[----:B------:R-:W-:-:S03]  /*1f5a0*/  MOV R9, 0xff800000 ;  /* 0xff80000000097802 */ /* 0x000fc60000000f00 */
[----:B------:R-:W2:Y:S01]  /*1f5b0*/  LDC.64 R10, c[0x0][0x2c0] ;  /* 0x0000b000ff0a7b82 */ /* 0x000ea20000000a00 */
[----:B------:R-:W-:Y:S01]  /*1f5c0*/  SHF.R.S32.HI R27, RZ, 0x2, R27 ;  /* 0x00000002ff1b7819 */ /* 0x000fe2000001141b */
[----:B------:R-:W-:Y:S02]  /*1f5d0*/  IMAD.IADD R28, R7, 0x1, -R28 ;  /* 0x00000001071c7824 */ /* 0x000fe400078e0a1c */
[----:B---3--:R-:W-:Y:S01]  /*1f5e0*/  @P2 FFMA.FTZ R9, R133, R25, R3 ;  /* 0x0000001985092223 */ /* 0x008fe20000010003 */
[----:B------:R-:W-:Y:S02]  /*1f5f0*/  IMAD.MOV.U32 R7, RZ, RZ, -0x800000 ;  /* 0xff800000ff077424 */ /* 0x000fe400078e00ff */
[----:B----4-:R-:W-:Y:S01]  /*1f600*/  @P3 FFMA.FTZ R7, R134, R26, R4 ;  /* 0x0000001a86073223 */ /* 0x010fe20000010004 */
[----:B------:R-:W-:Y:S01]  /*1f610*/  IMAD R27, R28, 0x10, R27 ;  /* 0x000000101c1b7824 */ /* 0x000fe200078e021b */
[----:B-1----:R-:W1:Y:S01]  /*1f620*/  LDC R6, c[0x0][0x270] ;  /* 0x00009c00ff067b82 */ /* 0x002e620000000800 */
[----:B------:R-:W2:Y:S01]  /*1f630*/  S2R R5, SR_CTAID.Y ;  /* 0x0000000000057919 */ /* 0x000ea20000002600 */
[----:B------:R3:W4:Y:S04]  /*1f640*/  LDS.128 R20, [R24] ;  /* 0x0000000018147984 */ /* 0x0007280000000c00 */
[----:B------:R3:W1:Y:S04]  /*1f650*/  LDS.128 R16, [R24+0x800] ;  /* 0x0008000018107984 */ /* 0x0006680000000c00 */
[----:B------:R3:W2:Y:S01]  /*1f660*/  LDS.128 R12, [R24+0x1000] ;  /* 0x00100000180c7984 */ /* 0x0006a20000000c00 */
[----:B-1----:R-:W-:-:S02]  /*1f670*/  IMAD R2, R6, R2, UR4 ;  /* 0x0000000406027e24 */ /* 0x002fc4000f8e0202 */
[----:B--2---:R-:W-:-:S04]  /*1f680*/  IMAD R5, R5, R10, UR23 ;  /* 0x0000001705057e24 */ /* 0x004fc8000f8e020a */
[----:B------:R-:W-:-:S04]  /*1f690*/  IMAD R2, R5, R6, R2 ;  /* 0x0000000605027224 */ /* 0x000fc800078e0202 */
[----:B------:R-:W-:Y:S01]  /*1f6a0*/  IMAD R2, R2, R11, UR5 ;  /* 0x0000000502027e24 */ /* 0x000fe2000f8e020b */
[----:B---34-:R-:W-:Y:S06]  /*1f6b0*/  @P0 BRA `(.L_x_2775) ;  /* 0x0000000000300947 */ /* 0x018fec0003800000 */
[----:B------:R-:W-:Y:S01]  /*1f6c0*/  UIMAD UR4, UR6, -0x40, UR21 ;  /* 0xffffffc0060478a4 */ /* 0x000fe2000f8e0215 */
[C---:B------:R-:W-:Y:S01]  /*1f6d0*/  VIADD R5, R27.reuse, 0x8 ;  /* 0x000000081b057836 */ /* 0x040fe20000000000 */
[----:B------:R-:W-:Y:S02]  /*1f6e0*/  SHF.R.S32.HI R4, RZ, 0x1f, R27 ;  /* 0x0000001fff047819 */ /* 0x000fe4000001141b */
[C---:B------:R-:W-:Y:S02]  /*1f6f0*/  IADD3 R3, P0, R2.reuse, R27, RZ ;  /* 0x0000001b02037210 */ /* 0x040fe40007f1e0ff */
[----:B------:R-:W-:Y:S02]  /*1f700*/  ISETP.GE.AND P2, PT, R27, UR4, PT ;  /* 0x000000041b007c0c */ /* 0x000fe4000bf46270 */
[----:B------:R-:W-:Y:S01]  /*1f710*/  ISETP.GE.AND P1, PT, R5, UR4, PT ;  /* 0x0000000405007c0c */ /* 0x000fe2000bf26270 */
[----:B------:R-:W-:Y:S01]  /*1f720*/  ULDC.64 UR4, c[0x0][0x2b8] ;  /* 0x0000ae0000047ab9 */ /* 0x000fe20000000a00 */
[----:B------:R-:W-:-:S02]  /*1f730*/  LEA.HI.X.SX32 R4, R2, R4, 0x1, P0 ;  /* 0x0000000402047211 */ /* 0x000fc400000f0eff */
[----:B------:R-:W-:-:S04]  /*1f740*/  LEA R10, P0, R3, UR4, 0x2 ;  /* 0x00000004030a7c11 */ /* 0x000fc8000f8010ff */
[----:B------:R-:W-:-:S05]  /*1f750*/  LEA.HI.X R11, R3, UR5, R4, 0x2, P0 ;  /* 0x00000005030b7c11 */ /* 0x000fca00080f1404 */
[----:B------:R1:W-:Y:S04]  /*1f760*/  @!P2 STG.E desc[UR10][R10.64], R7 ;  /* 0x000000070a00a986 */ /* 0x0003e8000c10190a */
[----:B------:R1:W-:Y:S02]  /*1f770*/  @!P1 STG.E desc[UR10][R10.64+0x20], R9 ;  /* 0x000020090a009986 */ /* 0x0003e4000c10190a */
.L_x_2775:
[----:B------:R-:W-:Y:S05]  /*1f780*/  BSYNC B0 ;  /* 0x0000000000007941 */ /* 0x000fea0003800000 */
.L_x_2774:
[----:B------:R-:W2:Y:S01]  /*1f790*/  LDS.128 R24, [R24+0x1800] ;  /* 0x0018000018187984 */ /* 0x000ea20000000c00 */
[----:B------:R-:W-:Y:S01]  /*1f7a0*/  ULDC UR4, c[0x0][0x2d0] ;  /* 0x0000b40000047ab9 */ /* 0x000fe20000000800 */
[----:B------:R-:W-:Y:S01]  /*1f7b0*/  UIMAD UR7, UR6, -0x40, UR21 ;  /* 0xffffffc0060778a4 */ /* 0x000fe2000f8e0215 */
[--C-:B-1----:R-:W-:Y:S01]  /*1f7c0*/  SHF.R.S32.HI R9, RZ, 0x1f, R8.reuse ;  /* 0x0000001fff097819 */ /* 0x102fe20000011408 */
[----:B------:R-:W-:Y:S01]  /*1f7d0*/  VIADD R3, R0, 0x10 ;  /* 0x0000001000037836 */ /* 0x000fe20000000000 */
[----:B------:R-:W-:Y:S01]  /*1f7e0*/  ISETP.GE.AND P1, PT, R8, UR4, PT ;  /* 0x0000000408007c0c */ /* 0x000fe2000bf26270 */
[----:B------:R-:W-:Y:S01]  /*1f7f0*/  ULDC UR4, c[0x0][0x2dc] ;  /* 0x0000b70000047ab9 */ /* 0x000fe20000000800 */
[C---:B------:R-:W-:Y:S02]  /*1f800*/  IMAD.WIDE R8, R0.reuse, 0x20, R8 ;  /* 0x0000002000087825 */ /* 0x040fe400078e0208 */
[----:B------:R-:W-:Y:S02]  /*1f810*/  ISETP.GE.OR P3, PT, R3, UR7, P1 ;  /* 0x0000000703007c0c */ /* 0x000fe40008f66670 */
[----:B------:R-:W-:Y:S01]  /*1f820*/  ISETP.GE.OR P4, PT, R0, UR7, P1 ;  /* 0x0000000700007c0c */ /* 0x000fe20008f86670 */
[----:B------:R-:W-:Y:S01]  /*1f830*/  IMAD R2, R2, UR4, RZ ;  /* 0x0000000402027c24 */ /* 0x000fe2000f8e02ff */
[----:B------:R-:W-:Y:S01]  /*1f840*/  ULDC.64 UR4, c[0x0][0x288] ;  /* 0x0000a20000047ab9 */ /* 0x000fe20000000a00 */
[----:B------:R-:W-:-:S02]  /*1f850*/  VIADD R3, R0, 0x20 ;  /* 0x0000002000037836 */ /* 0x000fc40000000000 */
[----:B------:R-:W-:Y:S01]  /*1f860*/  VIADD R0, R0, 0x30 ;  /* 0x0000003000007836 */ /* 0x000fe20000000000 */
[----:B------:R-:W-:Y:S02]  /*1f870*/  IADD3 R4, P0, R2, R8, RZ ;  /* 0x0000000802047210 */ /* 0x000fe40007f1e0ff */
        /* <DEDUP_REMOVED lines=9> */
[----:B--2---:R-:W-:Y:S05]  /*1f910*/  @P1 EXIT ;  /* 0x000000000000194d */ /* 0x004fea0003800000 */
[----:B------:R-:W-:Y:S01]  /*1f920*/  STG.E.128 desc[UR10][R6.64+0x1800], R24 ;  /* 0x0018001806007986 */ /* 0x000fe2000c101d0a */
[----:B------:R-:W-:Y:S05]  /*1f930*/  EXIT ;  /* 0x000000000000794d */ /* 0x000fea0003800000 */
.L_x_2776:
        /* <DEDUP_REMOVED lines=12> */
.L_x_5344:


//--------------------- .text._ZN5flash24flash_fwd_splitkv_kernelI23Flash_fwd_kernel_traitsILi32ELi64ELi256ELi4ELb0ELb0EN7cutlass10bfloat16_tE19Flash_kernel_traitsILi32ELi64ELi256ELi4ES3_EELb1ELb0ELb1ELb0ELb0ELb1ELb1ELb1EEEvNS_16Flash_fwd_paramsE --------------------------
	.section	.text._ZN5flash24flash_fwd_splitkv_kernelI23Flash_fwd_kernel_traitsILi32ELi64ELi256ELi4ELb0ELb0EN7cutlass10bfloat16_tE19Flash_kernel_traitsILi32ELi64ELi256ELi4ES3_EELb1ELb0ELb1ELb0ELb0ELb1ELb1ELb1EEEvNS_16Flash_fwd_paramsE,"ax",@progbits
	.align	128
        .global         _ZN5flash24flash_fwd_splitkv_kernelI23Flash_fwd_kernel_traitsILi32ELi64ELi256ELi4ELb0ELb0EN7cutlass10bfloat16_tE19Flash_kernel_traitsILi32ELi64ELi256ELi4ES3_EELb1ELb0ELb1ELb0ELb0ELb1ELb1ELb1EEEvNS_16Flash_fwd_paramsE
        .type           _ZN5flash24flash_fwd_splitkv_kernelI23Flash_fwd_kernel_traitsILi32ELi64ELi256ELi4ELb0ELb0EN7cutlass10bfloat16_tE19Flash_kernel_traitsILi32ELi64ELi256ELi4ES3_EELb1ELb0ELb1ELb0ELb0ELb1ELb1ELb1EEEvNS_16Flash_fwd_paramsE,@function
        .size           _ZN5flash24flash_fwd_splitkv_kernelI23Flash_fwd_kernel_traitsILi32ELi64ELi256ELi4ELb0ELb0EN7cutlass10bfloat16_tE19Flash_kernel_traitsILi32ELi64ELi256ELi4ES3_EELb1ELb0ELb1ELb0ELb0ELb1ELb1ELb1EEEvNS_16Flash_fwd_paramsE,(.L_x_5345 - _ZN5flash24flash_fwd_splitkv_kernelI23Flash_fwd_kernel_traitsILi32ELi64ELi256ELi4ELb0ELb0EN7cutlass10bfloat16_tE19Flash_kernel_traitsILi32ELi64ELi256ELi4ES3_EELb1ELb0ELb1ELb0ELb0ELb1ELb1ELb1EEEvNS_16Flash_fwd_paramsE)
        .other          _ZN5flash24flash_fwd_splitkv_kernelI23Flash_fwd_kernel_traitsILi32ELi64ELi256ELi4ELb0ELb0EN7cutlass10bfloat16_tE19Flash_kernel_traitsILi32ELi64ELi256ELi4ES3_EELb1ELb0ELb1ELb0ELb0ELb1ELb1ELb1EEEvNS_16Flash_fwd_paramsE,@"STO_CUDA_ENTRY STV_DEFAULT"
_ZN5flash24flash_fwd_splitkv_kernelI23Flash_fwd_kernel_traitsILi32ELi64ELi256ELi4ELb0ELb0EN7cutlass10bfloat16_tE19Flash_kernel_traitsILi32ELi64ELi256ELi4ES3_EELb1ELb0ELb1ELb0ELb0ELb1ELb1ELb1EEEvNS_16Flash_fwd_paramsE:
.text._ZN5flash24flash_fwd_splitkv_kernelI23Flash_fwd_kernel_traitsILi32ELi64ELi256ELi4ELb0ELb0EN7cutlass10bfloat16_tE19Flash_kernel_traitsILi32ELi64ELi256ELi4ES3_EELb1ELb0ELb1ELb0ELb0ELb1ELb1ELb1EEEvNS_16Flash_fwd_paramsE:
        /* <DEDUP_REMOVED lines=56> */
[----:B------:R-:W1:Y:S08]  /*0380*/  S2UR UR27, SR_CTAID.X ;  /* 0x00000000001b79c3 */ /* 0x000e700000002500 */
[----:B------:R-:W1:Y:S01]  /*0390*/  S2UR UR11, SR_CTAID.Y ;  /* 0x00000000000b79c3 */ /* 0x000e620000002600 */
[----:B--2---:R-:W-:-:S02]  /*03a0*/  @P1 R2UR UR12, R4 ;  /* 0x00000000040c12ca */ /* 0x004fc400000e0000 */
[----:B---3--:R-:W-:Y:S02]  /*03b0*/  @P1 R2UR UR21, R0 ;  /* 0x00000000001512ca */ /* 0x008fe400000e0000 */
[----:B----4-:R-:W-:Y:S02]  /*03c0*/  @!P0 R2UR UR15, R3 ;  /* 0x00000000030f82ca */ /* 0x010fe400000e0000 */
[----:B------:R-:W-:-:S04]  /*03d0*/  ISETP.NE.U32.AND P0, PT, RZ, UR4, PT ;  /* 0x00000004ff007c0c */ /* 0x000fc8000bf05070 */
[----:B------:R-:W-:-:S05]  /*03e0*/  ISETP.NE.AND.EX P0, PT, RZ, UR5, PT, P0 ;  /* 0x00000005ff007c0c */ /* 0x000fca000bf05300 */
[----:B------:R-:W-:Y:S02]  /*03f0*/  @UP0 UIADD3 UR21, UR21, -UR12, URZ ;  /* 0x8000000c15150290 */ /* 0x000fe4000fffe03f */
[----:B------:R-:W-:Y:S01]  /*0400*/  UIADD3 UR4, -UR23, URZ, URZ ;  /* 0x0000003f17047290 */ /* 0x000fe2000fffe13f */
[----:B-----5:R-:W-:-:S03]  /*0410*/  @P4 R2UR UR14, R2 ;  /* 0x00000000020e42ca */ /* 0x020fc600000e0000 */
[----:B------:R-:W-:Y:S01]  /*0420*/  UIMAD UR28, UR10, UR4, UR28 ;  /* 0x000000040a1c72a4 */ /* 0x000fe2000f8e021c */
[----:B------:R-:W-:Y:S01]  /*0430*/  @!UP0 ULDC UR21, c[0x0][0x2c4] ;  /* 0x0000b10000158ab9 */ /* 0x000fe20000000800 */
[----:B-1----:R-:W-:Y:S10]  /*0440*/  @!P0 BRA `(.L_x_2777) ;  /* 0x00000000001c8947 */ /* 0x002ff40003800000 */
[----:B------:R-:W-:-:S13]  /*0450*/  PLOP3.LUT P0, PT, PT, PT, UP2, 0x80, 0x0 ;  /* 0x000000000000781c */ /* 0x000fda0003f0f028 */
[----:B------:R-:W2:Y:S04]  /*0460*/  @P0 LDG.E R0, desc[UR6][R6.64+0x4] ;  /* 0x0000040606000981 */ /* 0x000ea8000c1e1900 */
[----:B------:R-:W3:Y:S01]  /*0470*/  @!P0 LDG.E R2, desc[UR6][R6.64] ;  /* 0x0000000606028981 */ /* 0x000ee2000c1e1900 */
[----:B--2---:R-:W-:-:S13]  /*0480*/  @P0 R2UR UR29, R0 ;  /* 0x00000000001d02ca */ /* 0x004fda00000e0000 */
[----:B------:R-:W-:-:S07]  /*0490*/  @UP2 UIADD3 UR29, UR29, -UR15, URZ ;  /* 0x8000000f1d1d2290 */ /* 0x000fce000fffe03f */
[----:B---3--:R-:W-:Y:S01]  /*04a0*/  @!P0 R2UR UR29, R2 ;  /* 0x00000000021d82ca */ /* 0x008fe200000e0000 */
[----:B------:R-:W-:-:S14]  /*04b0*/  BRA `(.L_x_2778) ;  /* 0x0000000000047947 */ /* 0x000fdc0003800000 */
.L_x_2777:
[----:B------:R-:W-:-:S05]  /*04c0*/  ULDC UR29, c[0x0][0x2c8] ;  /* 0x0000b200001d7ab9 */ /* 0x000fca0000000800 */
.L_x_2778:
        /* <DEDUP_REMOVED lines=100> */
[----:B------:R-:W-:Y:S02]  /*0b10*/  ISETP.GE.OR P5, PT, R2, UR10, P6 ;  /* 0x0000000a02007c0c */ /* 0x000fe4000b7a6670 */
[----:B------:R-:W-:Y:S01]  /*0b20*/  IADD3 R3, P0, R4, UR5, RZ ;  /* 0x0000000504037c10 */ /* 0x000fe2000ff1e0ff */
[----:B------:R-:W-:Y:S01]  /*0b30*/  ULDC.64 UR4, c[0x0][0x288] ;  /* 0x0000a20000047ab9 */ /* 0x000fe20000000a00 */
[----:B------:R-:W-:-:S02]  /*0b40*/  VIADD R4, R2, 0x10 ;  /* 0x0000001002047836 */ /* 0x000fc40000000000 */
[----:B------:R-:W-:Y:S02]  /*0b50*/  LEA.HI.X.SX32 R0, R0, R5, 0x1, P0 ;  /* 0x0000000500007211 */ /* 0x000fe400000f0eff */
[C---:B------:R-:W-:Y:S02]  /*0b60*/  LEA R8, P0, R3.reuse, UR4, 0x2 ;  /* 0x0000000403087c11 */ /* 0x040fe4000f8010ff */
[----:B------:R-:W-:Y:S02]  /*0b70*/  ISETP.GE.AND P1, PT, R4, UR10, PT ;  /* 0x0000000a04007c0c */ /* 0x000fe4000bf26270 */
[----:B------:R-:W-:Y:S01]  /*0b80*/  LEA.HI.X R9, R3, UR5, R0, 0x2, P0 ;  /* 0x0000000503097c11 */ /* 0x000fe200080f1400 */
[----:B------:R-:W-:Y:S01]  /*0b90*/  VIADD R0, R2, 0x20 ;  /* 0x0000002002007836 */ /* 0x000fe20000000000 */
        /* <DEDUP_REMOVED lines=11> */
[----:B------:R-:W-:Y:S02]  /*0c50*/  LEA R6, P2, R3, UR4, 0x2 ;  /* 0x0000000403067c11 */ /* 0x000fe4000f8410ff */
[----:B------:R-:W-:Y:S02]  /*0c60*/  ISETP.NE.OR P1, PT, R49, RZ, P1 ;  /* 0x000000ff3100720c */ /* 0x000fe40000f25670 */
[----:B------:R-:W-:Y:S01]  /*0c70*/  LEA.HI.X R7, R3, UR5, R0, 0x2, P2 ;  /* 0x0000000503077c11 */ /* 0x000fe200090f1400 */
[----:B------:R1:W-:Y:S01]  /*0c80*/  @!P5 STG.E.128 desc[UR6][R8.64+0x1000], RZ ;  /* 0x001000ff0800d986 */ /* 0x0003e2000c101d06 */
[----:B------:R-:W-:-:S02]  /*0c90*/  @!P3 IMAD.MOV.U32 R3, RZ, RZ, -0x800000 ;  /* 0xff800000ff03b424 */ /* 0x000fc400078e00ff */
[----:B------:R-:W-:Y:S01]  /*0ca0*/  @!P0 IMAD.MOV.U32 R0, RZ, RZ, -0x800000 ;  /* 0xff800000ff008424 */ /* 0x000fe200078e00ff */
        /* <DEDUP_REMOVED lines=11> */
.L_x_2779:
        /* <DEDUP_REMOVED lines=30> */
.L_x_2780:
[----:B------:R-:W-:-:S13]  /*0f40*/  PLOP3.LUT P0, PT, PT, PT, UP1, 0x40, 0x0 ;  /* 0x000000000000781c */ /* 0x000fda0003f0e818 */
[----:B------:R-:W-:Y:S05]  /*0f50*/  @P0 BRA `(.L_x_2781) ;  /* 0x0000000400600947 */ /* 0x000fea0003800000 */
[----:B------:R-:W1:Y:S01]  /*0f60*/  LDC R8, c[0x0][0x380] ;  /* 0x0000e000ff087b82 */ /* 0x000e620000000800 */
[----:B------:R-:W-:Y:S01]  /*0f70*/  ULEA UR4, UR22, 0xffffff00, 0x8 ;  /* 0xffffff0016047891 */ /* 0x000fe2000f8e403f */
[----:B------:R-:W-:-:S05]  /*0f80*/  ULDC.64 UR32, c[0x0][0x248] ;  /* 0x0000920000207ab9 */ /* 0x000fca0000000a00 */
        /* <DEDUP_REMOVED lines=29> */
[----:B------:R-:W-:Y:S01]  /*1160*/  IMAD.U32 R2, RZ, RZ, UR28 ;  /* 0x0000001cff027e24 */ /* 0x000fe2000f8e00ff */
[----:B------:R-:W-:Y:S02]  /*1170*/  IADD3 R7, -R7, RZ, RZ ;  /* 0x000000ff07077210 */ /* 0x000fe40007ffe1ff */
[----:B------:R-:W1:Y:S02]  /*1180*/  I2F.RP R12, R6 ;  /* 0x00000006000c7306 */ /* 0x000e640000209400 */
[----:B------:R-:W-:-:S06]  /*1190*/  IABS R2, R2 ;  /* 0x0000000200027213 */ /* 0x000fcc0000000000 */
[----:B-1----:R-:W1:Y:S02]  /*11a0*/  MUFU.RCP R10, R12 ;  /* 0x0000000c000a7308 */ /* 0x002e640000001000 */
[----:B-1----:R-:W-:-:S06]  /*11b0*/  VIADD R10, R10, 0xffffffe ;  /* 0x0ffffffe0a0a7836 */ /* 0x002fcc0000000000 */
[----:B------:R-:W1:Y:S02]  /*11c0*/  F2I.FTZ.U32.TRUNC.NTZ R11, R10 ;  /* 0x0000000a000b7305 */ /* 0x000e64000021f000 */
[----:B-1----:R-:W-:Y:S02]  /*11d0*/  IADD3 R9, RZ, -R11, RZ ;  /* 0x8000000bff097210 */ /* 0x002fe40007ffe0ff */
        /* <DEDUP_REMOVED lines=11> */
[----:B------:R-:W-:Y:S01]  /*1290*/  ISETP.GE.U32.AND P2, PT, R9, R6, PT ;  /* 0x000000060900720c */ /* 0x000fe20003f46070 */
[----:B------:R-:W-:-:S05]  /*12a0*/  IMAD R9, R8, R7, R5 ;  /* 0x0000000708097224 */ /* 0x000fca00078e0205 */
[----:B------:R-:W-:-:S07]  /*12b0*/  SHF.R.S32.HI R7, RZ, 0x1f, R9 ;  /* 0x0000001fff077819 */ /* 0x000fce0000011409 */
[----:B------:R-:W-:-:S05]  /*12c0*/  @P2 IADD3 R2, R2, 0x1, RZ ;  /* 0x0000000102022810 */ /* 0x000fca0007ffe0ff */
[----:B------:R-:W-:Y:S02]  /*12d0*/  IMAD.MOV.U32 R4, RZ, RZ, R2 ;  /* 0x000000ffff047224 */ /* 0x000fe400078e0002 */
[----:B------:R-:W-:Y:S01]  /*12e0*/  IMAD R2, R7, UR32, RZ ;  /* 0x0000002007027c24 */ /* 0x000fe2000f8e02ff */
[----:B--2---:R-:W-:Y:S02]  /*12f0*/  R2UR UR14, R3 ;  /* 0x00000000030e72ca */ /* 0x004fe400000e0000 */
[----:B------:R-:W-:-:S04]  /*1300*/  LOP3.LUT R3, R0, UR28, RZ, 0x3c, !PT ;  /* 0x0000001c00037c12 */ /* 0x000fc8000f8e3cff */
[----:B------:R-:W-:-:S07]  /*1310*/  ISETP.GE.AND P0, PT, R3, RZ, PT ;  /* 0x000000ff0300720c */ /* 0x000fce0003f06270 */
[----:B------:R-:W-:Y:S02]  /*1320*/  USHF.R.S32.HI UR13, URZ, 0x1f, UR14 ;  /* 0x0000001f3f0d7899 */ /* 0x000fe4000801140e */
[----:B------:R-:W-:Y:S02]  /*1330*/  UIMAD.WIDE.U32 UR16, UR14, UR4, URZ ;  /* 0x000000040e1072a5 */ /* 0x000fe4000f8e003f */
[----:B------:R-:W-:Y:S02]  /*1340*/  UIMAD UR10, UR13, UR4, URZ ;  /* 0x000000040d0a72a4 */ /* 0x000fe4000f8e023f */
[----:B------:R-:W-:Y:S02]  /*1350*/  @!P0 IADD3 R4, -R4, RZ, RZ ;  /* 0x000000ff04048210 */ /* 0x000fe40007ffe1ff */
[----:B------:R-:W-:Y:S01]  /*1360*/  UIMAD UR4, UR14, UR5, UR10 ;  /* 0x000000050e0472a4 */ /* 0x000fe2000f8e020a */
[----:B------:R-:W-:Y:S01]  /*1370*/  MOV R11, UR17 ;  /* 0x00000011000b7c02 */ /* 0x000fe20008000f00 */
[----:B------:R-:W-:Y:S01]  /*1380*/  IMAD.U32 R10, RZ, RZ, UR16 ;  /* 0x00000010ff0a7e24 */ /* 0x000fe2000f8e00ff */
[----:B------:R-:W-:Y:S01]  /*1390*/  @!P1 LOP3.LUT R4, RZ, R0, RZ, 0x33, !PT ;  /* 0x00000000ff049212 */ /* 0x000fe200078e33ff */
[----:B------:R-:W-:Y:S01]  /*13a0*/  UIADD3 UR4, UR17, UR4, URZ ;  /* 0x0000000411047290 */ /* 0x000fe2000fffe03f */
[----:B------:R-:W-:Y:S01]  /*13b0*/  IMAD R0, R9, UR33, R2 ;  /* 0x0000002109007c24 */ /* 0x000fe2000f8e0202 */
[----:B------:R-:W-:Y:S01]  /*13c0*/  ULDC.64 UR10, c[0x0][0x260] ;  /* 0x00009800000a7ab9 */ /* 0x000fe20000000a00 */
[----:B------:R-:W-:-:S03]  /*13d0*/  SHF.R.S32.HI R101, RZ, 0x1f, R4 ;  /* 0x0000001fff657819 */ /* 0x000fc60000011404 */
[----:B------:R-:W-:Y:S01]  /*13e0*/  IMAD.U32 R11, RZ, RZ, UR4 ;  /* 0x00000004ff0b7e24 */ /* 0x000fe2000f8e00ff */
[----:B------:R-:W-:Y:S02]  /*13f0*/  ULDC.64 UR4, c[0x0][0x238] ;  /* 0x00008e0000047ab9 */ /* 0x000fe40000000a00 */
[----:B------:R-:W-:Y:S01]  /*1400*/  UIMAD UR13, UR13, UR4, URZ ;  /* 0x000000040d0d72a4 */ /* 0x000fe2000f8e023f */
[----:B------:R-:W-:Y:S01]  /*1410*/  IMAD.WIDE.U32 R2, R9, UR32, R10 ;  /* 0x0000002009027c25 */ /* 0x000fe2000f8e000a */
[----:B------:R-:W-:Y:S02]  /*1420*/  UIMAD.WIDE.U32 UR16, UR14, UR4, URZ ;  /* 0x000000040e1072a5 */ /* 0x000fe4000f8e003f */
[----:B------:R-:W-:Y:S01]  /*1430*/  UIMAD UR5, UR14, UR5, UR13 ;  /* 0x000000050e0572a4 */ /* 0x000fe2000f8e020d */
[----:B------:R-:W-:Y:S01]  /*1440*/  IMAD.MOV.U32 R10, RZ, RZ, R2 ;  /* 0x000000ffff0a7224 */ /* 0x000fe200078e0002 */
[----:B------:R-:W-:Y:S01]  /*1450*/  IADD3 R11, R3, R0, RZ ;  /* 0x00000000030b7210 */ /* 0x000fe20007ffe0ff */
[----:B------:R-:W-:Y:S01]  /*1460*/  IMAD R3, R101, UR10, RZ ;  /* 0x0000000a65037c24 */ /* 0x000fe2000f8e02ff */
[----:B------:R-:W-:Y:S01]  /*1470*/  MOV R0, R4 ;  /* 0x0000000400007202 */ /* 0x000fe20000000f00 */
[----:B------:R-:W-:-:S02]  /*1480*/  UIADD3 UR15, UR17, UR5, URZ ;  /* 0x00000005110f7290 */ /* 0x000fc4000fffe03f */
[C---:B------:R-:W-:Y:S02]  /*1490*/  IMAD R3, R4.reuse, UR11, R3 ;  /* 0x0000000b04037c24 */ /* 0x040fe4000f8e0203 */
[----:B------:R-:W-:-:S04]  /*14a0*/  IMAD.WIDE.U32 R10, R4, UR10, R10 ;  /* 0x0000000a040a7c25 */ /* 0x000fc8000f8e000a */
[----:B------:R-:W-:Y:S01]  /*14b0*/  IMAD.MOV.U32 R2, RZ, RZ, R10 ;  /* 0x000000ffff027224 */ /* 0x000fe200078e000a */
[----:B------:R-:W-:Y:S01]  /*14c0*/  IADD3 R3, R11, R3, RZ ;  /* 0x000000030b037210 */ /* 0x000fe20007ffe0ff */
[----:B------:R-:W-:Y:S06]  /*14d0*/  BRA `(.L_x_2782) ;  /* 0x0000000400487947 */ /* 0x000fec0003800000 */
.L_x_2781:
[----:B------:R-:W1:Y:S01]  /*14e0*/  LDC R4, c[0x0][0x278] ;  /* 0x00009e00ff047b82 */ /* 0x000e620000000800 */
[----:B------:R-:W-:Y:S01]  /*14f0*/  MOV R0, UR28 ;  /* 0x0000001c00007c02 */ /* 0x000fe20008000f00 */
[----:B------:R-:W-:Y:S02]  /*1500*/  UISETP.NE.AND UP0, UPT, UR15, -0x1, UPT ;  /* 0xffffffff0f00788c */ /* 0x000fe4000bf05270 */
[----:B------:R-:W-:Y:S01]  /*1510*/  ULEA UR5, UR22, 0xffffff00, 0x8 ;  /* 0xffffff0016057891 */ /* 0x000fe2000f8e403f */
[----:B------:R-:W-:-:S03]  /*1520*/  IABS R0, R0 ;  /* 0x0000000000007213 */ /* 0x000fc60000000000 */
[----:B------:R-:W-:-:S05]  /*1530*/  PLOP3.LUT P0, PT, PT, PT, UP0, 0x80, 0x0 ;  /* 0x000000000000781c */ /* 0x000fca0003f0f008 */
        /* <DEDUP_REMOVED lines=24> */
[----:B------:R-:W-:-:S04]  /*16c0*/  LOP3.LUT R5, R4, UR28, RZ, 0x3c, !PT ;  /* 0x0000001c04057c12 */ /* 0x000fc8000f8e3cff */
[----:B------:R-:W-:Y:S02]  /*16d0*/  ISETP.GE.AND P2, PT, R5, RZ, PT ;  /* 0x000000ff0500720c */ /* 0x000fe40003f46270 */
[----:B------:R-:W-:-:S04]  /*16e0*/  MOV R5, UR5 ;  /* 0x0000000500057c02 */ /* 0x000fc80008000f00 */
[----:B------:R-:W-:Y:S02]  /*16f0*/  SHF.R.S32.HI R7, RZ, 0x1f, R5 ;  /* 0x0000001fff077819 */ /* 0x000fe40000011405 */
        /* <DEDUP_REMOVED lines=15> */
.L_x_2783:
        /* <DEDUP_REMOVED lines=16> */
[----:B------:R-:W-:-:S04]  /*18f0*/  MOV R2, R8 ;  /* 0x0000000800027202 */ /* 0x000fc80000000f00 */
[----:B------:R-:W-:Y:S02]  /*1900*/  IADD3 R3, R9, R3, RZ ;  /* 0x0000000309037210 */ /* 0x000fe40007ffe0ff */
[----:B------:R-:W-:Y:S01]  /*1910*/  MOV R9, R5 ;  /* 0x0000000500097202 */ /* 0x000fe20000000f00 */
        /* <DEDUP_REMOVED lines=14> */
.L_x_2782:
        /* <DEDUP_REMOVED lines=11> */
[C---:B------:R-:W-:Y:S01]  /*1ab0*/  LOP3.LUT R64, R13.reuse, 0xfffffffc, RZ, 0xc0, !PT ;  /* 0xfffffffc0d407812 */ /* 0x040fe200078ec0ff */
[----:B------:R-:W4:Y:S01]  /*1ac0*/  LDC.64 R130, c[0x0][0x250] ;  /* 0x00009400ff827b82 */ /* 0x000f220000000a00 */
[----:B------:R-:W-:Y:S01]  /*1ad0*/  LEA.HI R11, R13, R124, RZ, 0x1 ;  /* 0x0000007c0d0b7211 */ /* 0x000fe200078f08ff */
[----:B------:R-:W-:Y:S01]  /*1ae0*/  @!UP0 ULDC.64 UR4, c[0x0][0x228] ;  /* 0x00008a0000048ab9 */ /* 0x000fe20000000a00 */
[----:B------:R-:W-:Y:S01]  /*1af0*/  SHF.R.S32.HI R51, RZ, 0x3, R56 ;  /* 0x00000003ff337819 */ /* 0x000fe20000011438 */
[----:B------:R-:W-:Y:S01]  /*1b00*/  @UP0 UIMAD.WIDE.U32 UR30, UR12, UR10, URZ ;  /* 0x0000000a0c1e02a5 */ /* 0x000fe2000f8e003f */
[----:B------:R-:W-:Y:S01]  /*1b10*/  IMAD.IADD R64, R49, 0x1, -R64 ;  /* 0x0000000131407824 */ /* 0x000fe200078e0a40 */
[----:B------:R-:W-:Y:S01]  /*1b20*/  @!UP0 UIMAD.WIDE.U32 UR34, UR23, UR4, URZ ;  /* 0x00000004172282a5 */ /* 0x000fe2000f8e003f */
[-C--:B------:R-:W-:Y:S01]  /*1b30*/  LEA.HI R115, R6, R49.reuse, RZ, 0x5 ;  /* 0x0000003106737211 */ /* 0x080fe200078f28ff */
[----:B------:R-:W-:Y:S01]  /*1b40*/  IMAD.SHL.U32 R13, R51, 0x40, RZ ;  /* 0x00000040330d7824 */ /* 0x000fe200078e00ff */
[----:B------:R-:W-:Y:S01]  /*1b50*/  LOP3.LUT R11, R11, 0x7fffffe, RZ, 0xc0, !PT ;  /* 0x07fffffe0b0b7812 */ /* 0x000fe200078ec0ff */
[----:B------:R-:W-:Y:S01]  /*1b60*/  IMAD.SHL.U32 R148, R64, 0x8, RZ ;  /* 0x0000000840947824 */ /* 0x000fe200078e00ff */
[----:B------:R-:W-:Y:S01]  /*1b70*/  LEA.HI R6, R6, R49, RZ, 0x4 ;  /* 0x0000003106067211 */ /* 0x000fe200078f20ff */
[----:B------:R-:W-:Y:S01]  /*1b80*/  @!UP0 UIMAD UR13, UR26, UR4, URZ ;  /* 0x000000041a0d82a4 */ /* 0x000fe2000f8e023f */
[----:B------:R-:W-:Y:S01]  /*1b90*/  SHF.R.S32.HI R115, RZ, 0x5, R115 ;  /* 0x00000005ff737819 */ /* 0x000fe20000011473 */
[----:B------:R-:W-:Y:S01]  /*1ba0*/  IMAD.IADD R4, R124, 0x1, -R11 ;  /* 0x000000017c047824 */ /* 0x000fe200078e0a0b */
[----:B------:R-:W-:Y:S01]  /*1bb0*/  LOP3.LUT R13, R13, 0xc0, RZ, 0xc0, !PT ;  /* 0x000000c00d0d7812 */ /* 0x000fe200078ec0ff */
[----:B------:R-:W-:Y:S01]  /*1bc0*/  @!UP0 UMOV UR30, UR34 ;  /* 0x00000022001e8c82 */ /* 0x000fe20008000000 */
[----:B------:R-:W-:Y:S01]  /*1bd0*/  LOP3.LUT R6, R6, 0xfffffff0, RZ, 0xc0, !PT ;  /* 0xfffffff006067812 */ /* 0x000fe200078ec0ff */
[----:B------:R-:W-:Y:S01]  /*1be0*/  IMAD R115, R115, 0x8, R4 ;  /* 0x0000000873737824 */ /* 0x000fe200078e0204 */
[----:B------:R-:W-:Y:S01]  /*1bf0*/  IADD3 R14, P1, R148, UR30, RZ ;  /* 0x0000001e940e7c10 */ /* 0x000fe2000ff3e0ff */
[----:B------:R-:W-:Y:S01]  /*1c00*/  USHF.R.S32.HI UR30, URZ, 0x1f, UR29 ;  /* 0x0000001f3f1e7899 */ /* 0x000fe2000801141d */
[----:B------:R-:W-:Y:S01]  /*1c10*/  LOP3.LUT R56, R56, 0xfffffff8, RZ, 0xc0, !PT ;  /* 0xfffffff838387812 */ /* 0x000fe200078ec0ff */
[----:B------:R-:W-:Y:S01]  /*1c20*/  IMAD.IADD R59, R49, 0x1, -R6 ;  /* 0x00000001313b7824 */ /* 0x000fe200078e0a06 */
[----:B------:R-:W-:Y:S01]  /*1c30*/  LOP3.LUT R11, R13, 0x18, R148, 0xf8, !PT ;  /* 0x000000180d0b7812 */ /* 0x000fe200078ef894 */
[----:B------:R-:W-:Y:S01]  /*1c40*/  ULEA.HI UR30, UR30, UR29, URZ, 0x8 ;  /* 0x0000001d1e1e7291 */ /* 0x000fe2000f8f403f */
[----:B------:R-:W-:Y:S01]  /*1c50*/  SHF.R.U32.HI R4, RZ, 0x3, R13 ;  /* 0x00000003ff047819 */ /* 0x000fe2000001160d */
[----:B------:R-:W-:Y:S01]  /*1c60*/  IMAD.IADD R56, R49, 0x1, -R56 ;  /* 0x0000000131387824 */ /* 0x000fe200078e0a38 */
[----:B------:R-:W-:Y:S01]  /*1c70*/  @!UP0 UIMAD UR13, UR23, UR5, UR13 ;  /* 0x00000005170d82a4 */ /* 0x000fe2000f8e020d */
[----:B------:R-:W-:Y:S01]  /*1c80*/  LEA.HI R58, R59, R59, RZ, 0x1 ;  /* 0x0000003b3b3a7211 */ /* 0x000fe200078f08ff */
[----:B------:R-:W-:Y:S01]  /*1c90*/  USHF.R.S32.HI UR30, URZ, 0x8, UR30 ;  /* 0x000000083f1e7899 */ /* 0x000fe2000801141e */
[----:B------:R-:W-:Y:S01]  /*1ca0*/  LOP3.LUT R4, R11, R4, RZ, 0x3c, !PT ;  /* 0x000000040b047212 */ /* 0x000fe200078e3cff */
[----:B------:R-:W-:Y:S01]  /*1cb0*/  @UP0 UIMAD UR12, UR12, UR11, UR31 ;  /* 0x0000000b0c0c02a4 */ /* 0x000fe2000f8e021f */
[----:B------:R-:W-:Y:S01]  /*1cc0*/  SHF.R.S32.HI R149, RZ, 0x1f, R148 ;  /* 0x0000001fff957819 */ /* 0x000fe20000011494 */
[----:B------:R-:W-:Y:S01]  /*1cd0*/  @!UP0 UIADD3 UR12, UR35, UR13, URZ ;  /* 0x0000000d230c8290 */ /* 0x000fe2000fffe03f */
[----:B------:R-:W-:Y:S01]  /*1ce0*/  IADD3 R12, P0, R148, UR16, RZ ;  /* 0x00000010940c7c10 */ /* 0x000fe2000ff1e0ff */
[----:B------:R-:W-:Y:S01]  /*1cf0*/  IMAD.U32 R115, R115, 0x20, R4 ;  /* 0x0000002073737824 */ /* 0x000fe200078e0004 */
[----:B------:R-:W-:Y:S01]  /*1d00*/  LEA.HI R50, R56, R56, RZ, 0x1 ;  /* 0x0000003838327211 */ /* 0x000fe200078f08ff */
[----:B------:R-:W-:Y:S01]  /*1d10*/  UISETP.LT.AND UP0, UPT, UR18, UR30, UPT ;  /* 0x0000001e1200728c */ /* 0x000fe2000bf01270 */
[--C-:B------:R-:W-:Y:S01]  /*1d20*/  SHF.R.S32.HI R4, RZ, 0x1, R58.reuse ;  /* 0x00000001ff047819 */ /* 0x100fe2000001143a */
[----:B------:R-:W-:Y:S01]  /*1d30*/  ULDC.64 UR4, c[0x0][0x268] ;  /* 0x00009a0000047ab9 */ /* 0x000fe20000000a00 */
[----:B------:R-:W-:Y:S01]  /*1d40*/  SHF.R.S32.HI R57, RZ, 0x1f, R58 ;  /* 0x0000001fff397819 */ /* 0x000fe2000001143a */
[----:B------:R-:W-:Y:S01]  /*1d50*/  USEL UR30, UR18, UR30, !UP0 ;  /* 0x0000001e121e7287 */ /* 0x000fe2000c000000 */
[--C-:B------:R-:W-:Y:S01]  /*1d60*/  SHF.R.S32.HI R125, RZ, 0x1f, R124.reuse ;  /* 0x0000001fff7d7819 */ /* 0x100fe2000001147c */
[----:B------:R-:W-:Y:S01]  /*1d70*/  IMAD.SHL.U32 R64, R64, 0x4, RZ ;  /* 0x0000000440407824 */ /* 0x000fe200078e00ff */
[----:B------:R-:W-:Y:S01]  /*1d80*/  IADD3.X R13, R149, UR15, RZ, P0, !PT ;  /* 0x0000000f950d7c10 */ /* 0x000fe200087fe4ff */
[----:B------:R-:W-:Y:S01]  /*1d90*/  UISETP.GT.AND UP0, UPT, UR22, UR30, UPT ;  /* 0x0000001e1600728c */ /* 0x000fe2000bf04270 */
[----:B------:R-:W-:Y:S01]  /*1da0*/  IADD3 R116, P0, R124, R9, RZ ;  /* 0x000000097c747210 */ /* 0x000fe20007f1e0ff */
[----:B---3--:R-:W-:Y:S01]  /*1db0*/  IMAD.WIDE R16, R17, 0x40, R124 ;  /* 0x0000004011107825 */ /* 0x008fe200078e027c */
[----:B------:R-:W-:Y:S01]  /*1dc0*/  LOP3.LUT R11, R50, 0xfffffffe, RZ, 0xc0, !PT ;  /* 0xfffffffe320b7812 */ /* 0x000fe200078ec0ff */
[----:B------:R-:W-:Y:S01]  /*1dd0*/  USHF.L.U32 UR20, UR32, 0x5, URZ ;  /* 0x0000000520147899 */ /* 0x000fe2000800063f */
[----:B------:R-:W-:Y:S01]  /*1de0*/  LEA.HI R57, R57, R4, RZ, 0x2 ;  /* 0x0000000439397211 */ /* 0x000fe200078f10ff */
[----:B------:R-:W-:Y:S01]  /*1df0*/  IMAD.X R119, R125, 0x1, R7, P0 ;  /* 0x000000017d777824 */ /* 0x000fe200000e0607 */
[----:B------:R-:W-:Y:S01]  /*1e00*/  IADD3 R120, P0, R148, R2, RZ ;  /* 0x0000000294787210 */ /* 0x000fe20007f1e0ff */
[----:B------:R-:W-:Y:S01]  /*1e10*/  IMAD.IADD R56, R56, 0x1, -R11 ;  /* 0x0000000138387824 */ /* 0x000fe200078e0a0b */
[----:B------:R-:W-:Y:S01]  /*1e20*/  LOP3.LUT R57, R57, 0xfffffffc, RZ, 0xc0, !PT ;  /* 0xfffffffc39397812 */ /* 0x000fe200078ec0ff */
[----:B------:R-:W-:Y:S01]  /*1e30*/  IMAD R11, R101, UR4, RZ ;  /* 0x00000004650b7c24 */ /* 0x000fe2000f8e02ff */
[----:B------:R-:W-:Y:S01]  /*1e40*/  IADD3.X R15, R149, UR12, RZ, P1, !PT ;  /* 0x0000000c950f7c10 */ /* 0x000fe20008ffe4ff */
[----:B------:R-:W-:Y:S01]  /*1e50*/  IMAD R6, R17, UR10, RZ ;  /* 0x0000000a11067c24 */ /* 0x000fe2000f8e02ff */
[----:B--2---:R-:W-:Y:S01]  /*1e60*/  LEA.HI R66, R66, R66, RZ, 0x1 ;  /* 0x0000004242427211 */ /* 0x004fe200078f08ff */
[----:B------:R-:W-:Y:S01]  /*1e70*/  IMAD.IADD R57, R4, 0x1, -R57 ;  /* 0x0000000104397824 */ /* 0x000fe200078e0a39 */
[----:B----4-:R-:W-:Y:S01]  /*1e80*/  SHF.L.U64.HI R174, R130, 0x5, R131 ;  /* 0x0000000582ae7819 */ /* 0x010fe20000010283 */
[C---:B------:R-:W-:Y:S01]  /*1e90*/  IMAD R4, R0.reuse, UR5, R11 ;  /* 0x0000000500047c24 */ /* 0x040fe2000f8e020b */
[----:B------:R-:W-:Y:S01]  /*1ea0*/  SHF.R.S32.HI R63, RZ, 0x1, R66 ;  /* 0x00000001ff3f7819 */ /* 0x000fe20000011442 */
[----:B------:R-:W-:Y:S01]  /*1eb0*/  IMAD.WIDE.U32 R12, R0, UR4, R12 ;  /* 0x00000004000c7c25 */ /* 0x000fe2000f8e000c */
[----:B------:R-:W-:Y:S01]  /*1ec0*/  ULDC.64 UR4, c[0x0][0x258] ;  /* 0x0000960000047ab9 */ /* 0x000fe20000000a00 */
[----:B------:R-:W-:-:S02]  /*1ed0*/  LOP3.LUT P1, RZ, R57, 0x2, RZ, 0xc0, !PT ;  /* 0x0000000239ff7812 */ /* 0x000fc4000782c0ff */
[----:B------:R-:W-:Y:S01]  /*1ee0*/  IMAD.X R121, R149, 0x1, R3, P0 ;  /* 0x0000000195797824 */ /* 0x000fe200000e0603 */
[----:B------:R-:W-:Y:S01]  /*1ef0*/  PLOP3.LUT P0, PT, PT, PT, UP0, 0x80, 0x0 ;  /* 0x000000000000781c */ /* 0x000fe20003f0f008 */
[C---:B------:R-:W-:Y:S01]  /*1f00*/  IMAD R6, R16.reuse, UR11, R6 ;  /* 0x0000000b10067c24 */ /* 0x040fe2000f8e0206 */
[----:B------:R-:W-:Y:S01]  /*1f10*/  SHF.R.S32.HI R50, RZ, 0x1, R50 ;  /* 0x00000001ff327819 */ /* 0x000fe20000011432 */
[----:B------:R-:W-:Y:S01]  /*1f20*/  IMAD.WIDE.U32 R14, R16, UR10, R14 ;  /* 0x0000000a100e7c25 */ /* 0x000fe2000f8e000e */
[----:B------:R-:W-:-:S03]  /*1f30*/  UIMAD UR10, UR25, UR4, URZ ;  /* 0x00000004190a72a4 */ /* 0x000fc6000f8e023f */
[----:B------:R-:W-:Y:S01]  /*1f40*/  IMAD.IADD R15, R15, 0x1, R6 ;  /* 0x000000010f0f7824 */ /* 0x000fe200078e0206 */
[----:B------:R-:W-:Y:S01]  /*1f50*/  UIMAD UR5, UR28, UR5, UR10 ;  /* 0x000000051c0572a4 */ /* 0x000fe2000f8e020a */
[----:B------:R-:W-:Y:S02]  /*1f60*/  IMAD.U32 R128, RZ, RZ, UR4 ;  /* 0x00000004ff807e24 */ /* 0x000fe4000f8e00ff */
[----:B------:R-:W-:Y:S02]  /*1f70*/  IMAD R119, R119, R130, RZ ;  /* 0x0000008277777224 */ /* 0x000fe400078e02ff */
[----:B------:R-:W-:Y:S02]  /*1f80*/  IMAD R65, R124, R63, R64 ;  /* 0x0000003f7c417224 */ /* 0x000fe400078e0240 */
        /* <DEDUP_REMOVED lines=30> */
[----:B------:R-:W-:Y:S01]  /*2170*/  SHF.R.S32.HI R7, RZ, 0x1f, R5 ;  /* 0x0000001fff077819 */ /* 0x000fe20000011405 */
[----:B------:R-:W-:Y:S01]  /*2180*/  UIMAD UR5, UR23, UR5, UR12 ;  /* 0x00000005170572a4 */ /* 0x000fe2000f8e020c */
[----:B------:R-:W2:Y:S01]  /*2190*/  LDC R81, c[0x0][0x340] ;  /* 0x0000d000ff517b82 */ /* 0x000ea20000000800 */
[----:B------:R-:W-:Y:S01]  /*21a0*/  ULDC.64 UR14, c[0x0][0x340] ;  /* 0x0000d000000e7ab9 */ /* 0x000fe20000000a00 */
[----:B------:R-:W-:Y:S01]  /*21b0*/  IADD3.X R7, R7, ~UR4, R125, P1, P0 ;  /* 0x8000000407077c10 */ /* 0x000fe20008fe047d */
[----:B-----5:R-:W-:Y:S01]  /*21c0*/  IMAD.IADD R48, R48, 0x1, R5 ;  /* 0x0000000130307824 */ /* 0x020fe200078e0205 */
[----:B------:R-:W-:Y:S01]  /*21d0*/  IADD3 R13, R13, UR11, RZ ;  /* 0x0000000b0d0d7c10 */ /* 0x000fe2000fffe0ff */
[----:B------:R-:W-:Y:S01]  /*21e0*/  VIADD R11, R11, UR5 ;  /* 0x000000050b0b7c36 */ /* 0x000fe20008000000 */
[----:B------:R-:W-:Y:S01]  /*21f0*/  ULDC.64 UR4, c[0x0][0x350] ;  /* 0x0000d40000047ab9 */ /* 0x000fe20000000a00 */
[----:B------:R-:W-:Y:S01]  /*2200*/  IMAD R5, R7, UR14, RZ ;  /* 0x0000000e07057c24 */ /* 0x000fe2000f8e02ff */
[----:B------:R-:W-:Y:S01]  /*2210*/  ULDC.64 UR10, c[0x0][0x348] ;  /* 0x0000d200000a7ab9 */ /* 0x000fe20000000a00 */
[C---:B------:R-:W-:Y:S01]  /*2220*/  IMAD.WIDE.U32 R12, R6.reuse, UR14, R12 ;  /* 0x0000000e060c7c25 */ /* 0x040fe2000f8e000c */
[----:B------:R-:W-:Y:S01]  /*2230*/  ULDC.64 UR12, c[0x0][0x320] ;  /* 0x0000c800000c7ab9 */ /* 0x000fe20000000a00 */
[----:B------:R-:W-:Y:S01]  /*2240*/  SHF.L.U32 R89, R131, 0x7, RZ ;  /* 0x0000000783597819 */ /* 0x000fe200000006ff */
[----:B------:R-:W-:Y:S01]  /*2250*/  USHF.L.U64.HI UR37, UR14, 0x5, UR15 ;  /* 0x000000050e257899 */ /* 0x000fe2000801020f */
[-C--:B-1----:R-:W-:Y:S01]  /*2260*/  IMAD R4, R7, R2.reuse, RZ ;  /* 0x0000000207047224 */ /* 0x082fe200078e02ff */
[----:B------:R-:W-:Y:S01]  /*2270*/  UIMAD UR43, UR15, 0xc0, URZ ;  /* 0x000000c00f2b78a4 */ /* 0x000fe2000f8e023f */
[C---:B------:R-:W-:Y:S01]  /*2280*/  IMAD R5, R6.reuse, UR15, R5 ;  /* 0x0000000f06057c24 */ /* 0x040fe2000f8e0205 */
[----:B------:R-:W-:Y:S01]  /*2290*/  USHF.L.U64.HI UR44, UR14, 0x7, UR15 ;  /* 0x000000070e2c7899 */ /* 0x000fe2000801020f */
[C---:B------:R-:W-:Y:S01]  /*22a0*/  IMAD R4, R6.reuse, R3, R4 ;  /* 0x0000000306047224 */ /* 0x040fe200078e0204 */
[----:B------:R-:W-:Y:S01]  /*22b0*/  UIMAD UR42, UR15, 0x140, URZ ;  /* 0x000001400f2a78a4 */ /* 0x000fe2000f8e023f */
[----:B------:R-:W-:Y:S01]  /*22c0*/  IMAD.WIDE.U32 R6, R6, R2, R10 ;  /* 0x0000000206067225 */ /* 0x000fe200078e000a */
[----:B------:R-:W-:Y:S01]  /*22d0*/  IADD3 R13, R13, R5, RZ ;  /* 0x000000050d0d7210 */ /* 0x000fe20007ffe0ff */
[----:B------:R-:W-:Y:S01]  /*22e0*/  UIMAD UR39, UR15, 0x180, URZ ;  /* 0x000001800f2778a4 */ /* 0x000fe2000f8e023f */
[----:B------:R-:W-:Y:S01]  /*22f0*/  SHF.L.U32 R80, R63, 0x5, RZ ;  /* 0x000000053f507819 */ /* 0x000fe200000006ff */
[----:B------:R-:W-:Y:S01]  /*2300*/  IMAD R99, R101, UR4, RZ ;  /* 0x0000000465637c24 */ /* 0x000fe2000f8e02ff */
[----:B------:R-:W-:Y:S01]  /*2310*/  SHF.L.U32 R74, R63, 0x7, RZ ;  /* 0x000000073f4a7819 */ /* 0x000fe200000006ff */
[----:B------:R-:W-:Y:S01]  /*2320*/  IMAD.IADD R7, R7, 0x1, R4 ;  /* 0x0000000107077824 */ /* 0x000fe200078e0204 */
[----:B------:R-:W-:Y:S01]  /*2330*/  UIMAD.WIDE.U32 UR34, UR32, 0x80, URZ ;  /* 0x00000080202278a5 */ /* 0x000fe2000f8e003f */
[----:B------:R-:W-:Y:S01]  /*2340*/  IMAD R101, R101, UR10, RZ ;  /* 0x0000000a65657c24 */ /* 0x000fe2000f8e02ff */
[----:B------:R-:W-:Y:S01]  /*2350*/  USHF.L.U32 UR36, UR33, 0x7, URZ ;  /* 0x0000000721247899 */ /* 0x000fe2000800063f */
[----:B------:R-:W-:Y:S01]  /*2360*/  IMAD R48, R63, R48, RZ ;  /* 0x000000303f307224 */ /* 0x000fe200078e02ff */
[----:B------:R-:W-:Y:S01]  /*2370*/  USHF.L.U32 UR31, UR33, 0x6, URZ ;  /* 0x00000006211f7899 */ /* 0x000fe2000800063f */
[C---:B------:R-:W-:Y:S01]  /*2380*/  IMAD R101, R0.reuse, UR11, R101 ;  /* 0x0000000b00657c24 */ /* 0x040fe2000f8e0265 */
[----:B------:R-:W-:Y:S01]  /*2390*/  USHF.L.U32 UR38, UR14, 0x5, URZ ;  /* 0x000000050e267899 */ /* 0x000fe2000800063f */
[----:B------:R-:W-:Y:S01]  /*23a0*/  IMAD.WIDE.U32 R6, R0, UR10, R6 ;  /* 0x0000000a00067c25 */ /* 0x000fe2000f8e0006 */
[----:B------:R-:W-:Y:S01]  /*23b0*/  SHF.R.S32.HI R47, RZ, 0x1f, R48 ;  /* 0x0000001fff2f7819 */ /* 0x000fe20000011430 */
[----:B------:R-:W-:Y:S01]  /*23c0*/  ULDC.64 UR10, c[0x0][0x218] ;  /* 0x00008600000a7ab9 */ /* 0x000fe20000000a00 */
[-C--:B------:R-:W-:Y:S01]  /*23d0*/  IADD3 R104, P2, R64, R48.reuse, RZ ;  /* 0x0000003040687210 */ /* 0x080fe20007f5e0ff */
[C---:B------:R-:W-:Y:S01]  /*23e0*/  IMAD R99, R0.reuse, UR5, R99 ;  /* 0x0000000500637c24 */ /* 0x040fe2000f8e0263 */
[----:B------:R-:W-:Y:S01]  /*23f0*/  IADD3 R48, P3, R65, R48, RZ ;  /* 0x0000003041307210 */ /* 0x000fe20007f7e0ff */
[----:B------:R-:W-:Y:S01]  /*2400*/  IMAD.WIDE.U32 R4, R0, UR4, R12 ;  /* 0x0000000400047c25 */ /* 0x000fe2000f8e000c */
[----:B------:R-:W-:Y:S01]  /*2410*/  ULDC.64 UR4, c[0x0][0x318] ;  /* 0x0000c60000047ab9 */ /* 0x000fe20000000a00 */
[----:B------:R-:W-:Y:S01]  /*2420*/  IADD3.X R105, R61, R47, RZ, P2, !PT ;  /* 0x0000002f3d697210 */ /* 0x000fe200017fe4ff */
[----:B------:R-:W-:Y:S01]  /*2430*/  USHF.L.U32 UR45, UR14, 0x7, URZ ;  /* 0x000000070e2d7899 */ /* 0x000fe2000800063f */
[----:B------:R-:W-:Y:S01]  /*2440*/  IMAD.IADD R101, R7, 0x1, R101 ;  /* 0x0000000107657824 */ /* 0x000fe200078e0265 */
[----:B------:R-:W-:Y:S01]  /*2450*/  LEA R100, P0, R6, UR4, 0x1 ;  /* 0x0000000406647c11 */ /* 0x000fe2000f8008ff */
[----:B------:R-:W-:Y:S01]  /*2460*/  IMAD.X R47, R62, 0x1, R47, P3 ;  /* 0x000000013e2f7824 */ /* 0x000fe200018e062f */
[----:B------:R-:W-:Y:S01]  /*2470*/  IADD3 R99, R5, R99, RZ ;  /* 0x0000006305637210 */ /* 0x000fe20007ffe0ff */
[----:B------:R-:W-:Y:S01]  /*2480*/  IMAD.WIDE.U32 R10, R130, 0x40, RZ ;  /* 0x00000040820a7825 */ /* 0x000fe200078e00ff */
[----:B------:R-:W-:Y:S01]  /*2490*/  LEA R98, P1, R4, UR12, 0x1 ;  /* 0x0000000c04627c11 */ /* 0x000fe2000f8208ff */
[----:B------:R-:W-:Y:S01]  /*24a0*/  USHF.L.U64.HI UR12, UR14, 0x6, UR15 ;  /* 0x000000060e0c7899 */ /* 0x000fe2000801020f */
[----:B------:R-:W-:Y:S01]  /*24b0*/  LEA.HI.X R101, R6, UR5, R101, 0x1, P0 ;  /* 0x0000000506657c11 */ /* 0x000fe200080f0c65 */
[----:B------:R-:W-:Y:S01]  /*24c0*/  IMAD.SHL.U32 R86, R131, 0x40, RZ ;  /* 0x0000004083567824 */ /* 0x000fe200078e00ff */
[----:B------:R-:W-:Y:S01]  /*24d0*/  LEA.HI.X R99, R4, UR13, R99, 0x1, P1 ;  /* 0x0000000d04637c11 */ /* 0x000fe200088f0c63 */
[----:B------:R-:W-:Y:S01]  /*24e0*/  ULDC.64 UR4, c[0x0][0x220] ;  /* 0x0000880000047ab9 */ /* 0x000fe20000000a00 */
[----:B------:R-:W-:Y:S01]  /*24f0*/  LEA R94, P1, R120, UR10, 0x1 ;  /* 0x0000000a785e7c11 */ /* 0x000fe2000f8208ff */
[----:B------:R-:W-:Y:S01]  /*2500*/  IMAD.WIDE.U32 R14, R130, 0x80, RZ ;  /* 0x00000080820e7825 */ /* 0x000fe200078e00ff */
[----:B------:R-:W-:Y:S01]  /*2510*/  LEA R96, P0, R116, UR4, 0x1 ;  /* 0x0000000474607c11 */ /* 0x000fe2000f8008ff */
[----:B------:R-:W-:Y:S01]  /*2520*/  USHF.L.U32 UR13, UR14, 0x6, URZ ;  /* 0x000000060e0d7899 */ /* 0x000fe2000800063f */
[C---:B------:R-:W-:Y:S01]  /*2530*/  SHF.L.U64.HI R47, R48.reuse, 0x1, R47 ;  /* 0x00000001302f7819 */ /* 0x040fe2000001022f */
[----:B------:R-:W-:Y:S01]  /*2540*/  IMAD.SHL.U32 R48, R48, 0x2, RZ ;  /* 0x0000000230307824 */ /* 0x000fe200078e00ff */
[----:B------:R-:W-:Y:S01]  /*2550*/  IADD3 R86, R11, R86, RZ ;  /* 0x000000560b567210 */ /* 0x000fe20007ffe0ff */
[----:B------:R-:W-:Y:S01]  /*2560*/  IMAD.IADD R89, R15, 0x1, R89 ;  /* 0x000000010f597824 */ /* 0x000fe200078e0259 */
[C---:B------:R-:W-:Y:S01]  /*2570*/  SHF.L.U64.HI R105, R104.reuse, 0x1, R105 ;  /* 0x0000000168697819 */ /* 0x040fe20000010269 */
[C---:B------:R-:W-:Y:S01]  /*2580*/  IMAD R7, R131.reuse, 0xc0, RZ ;  /* 0x000000c083077824 */ /* 0x040fe200078e02ff */
[----:B------:R-:W-:Y:S01]  /*2590*/  SHF.L.U32 R104, R104, 0x1, RZ ;  /* 0x0000000168687819 */ /* 0x000fe200000006ff */
[C---:B------:R-:W-:Y:S01]  /*25a0*/  IMAD R91, R131.reuse, 0x140, RZ ;  /* 0x00000140835b7824 */ /* 0x040fe200078e02ff */
[----:B------:R-:W-:Y:S01]  /*25b0*/  LEA.HI.X R95, R120, UR11, R123, 0x1, P1 ;  /* 0x0000000b785f7c11 */ /* 0x000fe200088f0c7b */
[C---:B------:R-:W-:Y:S01]  /*25c0*/  IMAD R5, R131.reuse, 0x180, RZ ;  /* 0x0000018083057824 */ /* 0x040fe200078e02ff */
[----:B------:R-:W-:Y:S01]  /*25d0*/  LEA.HI.X R97, R116, UR5, R119, 0x1, P0 ;  /* 0x0000000574617c11 */ /* 0x000fe200080f0c77 */
[----:B------:R-:W-:Y:S01]  /*25e0*/  IMAD R93, R131, 0x1c0, RZ ;  /* 0x000001c0835d7824 */ /* 0x000fe200078e02ff */
[----:B------:R-:W-:Y:S01]  /*25f0*/  ULDC.64 UR10, c[0x0][0x360] ;  /* 0x0000d800000a7ab9 */ /* 0x000fe20000000a00 */
[----:B------:R-:W-:Y:S01]  /*2600*/  IMAD.WIDE.U32 R136, R130, 0xc0, RZ ;  /* 0x000000c082887825 */ /* 0x000fe200078e00ff */
[----:B------:R-:W-:Y:S01]  /*2610*/  SHF.L.U64.HI R86, R10, 0x1, R86 ;  /* 0x000000010a567819 */ /* 0x000fe20000010256 */
[----:B------:R-:W-:Y:S01]  /*2620*/  UIMAD UR15, UR15, 0x1c0, URZ ;  /* 0x000001c00f0f78a4 */ /* 0x000fe2000f8e023f */
[----:B------:R-:W-:Y:S01]  /*2630*/  IADD3 R102, P3, R104, UR10, RZ ;  /* 0x0000000a68667c10 */ /* 0x000fe2000ff7e0ff */
[----:B------:R-:W-:Y:S01]  /*2640*/  IMAD.WIDE.U32 R134, R130, 0x140, RZ ;  /* 0x0000014082867825 */ /* 0x000fe200078e00ff */
[----:B------:R-:W-:Y:S01]  /*2650*/  ULDC.64 UR4, c[0x0][0x358] ;  /* 0x0000d60000047ab9 */ /* 0x000fe20000000a00 */
[----:B------:R-:W-:Y:S01]  /*2660*/  UIMAD.WIDE.U32 UR50, UR14, 0x1c0, URZ ;  /* 0x000001c00e3278a5 */ /* 0x000fe2000f8e003f */
[----:B------:R-:W-:Y:S01]  /*2670*/  IADD3 R104, P2, R104, UR4, RZ ;  /* 0x0000000468687c10 */ /* 0x000fe2000ff5e0ff */
[----:B------:R-:W-:Y:S01]  /*2680*/  IMAD.WIDE.U32 R132, R130, 0x180, RZ ;  /* 0x0000018082847825 */ /* 0x000fe200078e00ff */
[----:B------:R-:W-:Y:S01]  /*2690*/  UIMAD.WIDE.U32 UR32, UR32, 0x40, URZ ;  /* 0x00000040202078a5 */ /* 0x000fe2000f8e003f */
[----:B------:R-:W-:Y:S01]  /*26a0*/  SHF.L.U64.HI R89, R14, 0x1, R89 ;  /* 0x000000010e597819 */ /* 0x000fe20000010259 */
[----:B------:R-:W-:Y:S01]  /*26b0*/  UIMAD.WIDE.U32 UR48, UR14, 0xc0, URZ ;  /* 0x000000c00e3078a5 */ /* 0x000fe2000f8e003f */
[C---:B------:R-:W-:Y:S01]  /*26c0*/  IMAD.SHL.U32 R78, R63.reuse, 0x40, RZ ;  /* 0x000000403f4e7824 */ /* 0x040fe200078e00ff */
[----:B------:R-:W-:Y:S01]  /*26d0*/  UIMAD.WIDE.U32 UR46, UR14, 0x140, URZ ;  /* 0x000001400e2e78a5 */ /* 0x000fe2000f8e003f */
[C---:B------:R-:W-:Y:S01]  /*26e0*/  IMAD R76, R63.reuse, 0x60, RZ ;  /* 0x000000603f4c7824 */ /* 0x040fe200078e02ff */
[----:B------:R-:W-:Y:S01]  /*26f0*/  UIMAD.WIDE.U32 UR40, UR14, 0x180, URZ ;  /* 0x000001800e2878a5 */ /* 0x000fe2000f8e003f */
[C---:B------:R-:W-:Y:S01]  /*2700*/  IMAD R72, R63.reuse, 0xa0, RZ ;  /* 0x000000a03f487824 */ /* 0x040fe200078e02ff */
[C-C-:B------:R-:W-:Y:S01]  /*2710*/  SHF.L.U64.HI R82, R2.reuse, 0x6, R3.reuse ;  /* 0x0000000602527819 */ /* 0x140fe20000010203 */
[C---:B------:R-:W-:Y:S01]  /*2720*/  IMAD R70, R63.reuse, 0xc0, RZ ;  /* 0x000000c03f467824 */ /* 0x040fe200078e02ff */
[C-C-:B------:R-:W-:Y:S01]  /*2730*/  SHF.L.U64.HI R84, R2.reuse, 0x7, R3.reuse ;  /* 0x0000000702547819 */ /* 0x140fe20000010203 */
[----:B------:R-:W-:Y:S01]  /*2740*/  IMAD R68, R63, 0xe0, RZ ;  /* 0x000000e03f447824 */ /* 0x000fe200078e02ff */
[----:B------:R-:W-:Y:S01]  /*2750*/  SHF.L.U64.HI R106, R2, 0x5, R3 ;  /* 0x00000005026a7819 */ /* 0x000fe20000010203 */
[----:B------:R-:W-:Y:S01]  /*2760*/  IMAD.SHL.U32 R87, R10, 0x2, RZ ;  /* 0x000000020a577824 */ /* 0x000fe200078e00ff */
[----:B------:R-:W-:Y:S01]  /*2770*/  IADD3 R10, P1, R48, UR10, RZ ;  /* 0x0000000a300a7c10 */ /* 0x000fe2000ff3e0ff */
[----:B------:R-:W-:Y:S01]  /*2780*/  IMAD.WIDE.U32 R130, R130, 0x1c0, RZ ;  /* 0x000001c082827825 */ /* 0x000fe200078e00ff */
[----:B------:R-:W-:Y:S01]  /*2790*/  IADD3 R48, P0, R48, UR4, RZ ;  /* 0x0000000430307c10 */ /* 0x000fe2000ff1e0ff */
[----:B------:R-:W-:Y:S01]  /*27a0*/  USHF.L.U64.HI UR37, UR38, 0x1, UR37 ;  /* 0x0000000126257899 */ /* 0x000fe20008010225 */
        /* <DEDUP_REMOVED lines=48> */
.L_x_2838:
        /* <DEDUP_REMOVED lines=89> */
[----:B--2---:R-:W2:Y:S11]  /*3040*/  LDG.E.128 R16, desc[UR6][R100.64] ;  /* 0x0000000664107981 */ /* 0x004eb6000c1e1d00 */
[----:B------:R-:W-:Y:S01]  /*3050*/  @!UPT UIADD3 URZ, URZ, URZ, URZ ;  /* 0x0000003f3f3ff290 */ /* 0x000fe2000fffe03f */
[----:B------:R-:W-:Y:S01]  /*3060*/  @!P0 MOV R46, R48 ;  /* 0x00000030002e8202 */ /* 0x000fe20000000f00 */
[----:B------:R-:W3:Y:S06]  /*3070*/  @!P0 LDG.E.64 R6, desc[UR6][R10.64] ;  /* 0x000000060a068981 */ /* 0x000eec000c1e1b00 */
[----:B------:R-:W4:Y:S01]  /*3080*/  @!P0 LDG.E.64 R24, desc[UR6][R46.64] ;  /* 0x000000062e188981 */ /* 0x000f22000c1e1b00 */
[C---:B--2---:R-:W-:Y:S01]  /*3090*/  @!P0 LOP3.LUT R21, R16.reuse, 0xffff0000, RZ, 0xc0, !PT ;  /* 0xffff000010158812 */ /* 0x044fe200078ec0ff */
[----:B------:R-:W-:Y:S01]  /*30a0*/  @!P0 IMAD.U32 R15, R16, 0x10000, RZ ;  /* 0x00010000100f8824 */ /* 0x000fe200078e00ff */
[C---:B---3--:R-:W-:Y:S01]  /*30b0*/  @!P0 LOP3.LUT R8, R6.reuse, 0xffff0000, RZ, 0xc0, !PT ;  /* 0xffff000006088812 */ /* 0x048fe200078ec0ff */
[----:B------:R-:W-:Y:S01]  /*30c0*/  @!P0 IMAD.U32 R20, R6, 0x10000, RZ ;  /* 0x0001000006148824 */ /* 0x000fe200078e00ff */
[----:B------:R-:W-:Y:S01]  /*30d0*/  @!P0 SHF.L.U32 R6, R19, 0x10, RZ ;  /* 0x0000001013068819 */ /* 0x000fe200000006ff */
[C---:B------:R-:W-:Y:S01]  /*30e0*/  @!P0 IMAD.U32 R5, R7.reuse, 0x10000, RZ ;  /* 0x0001000007058824 */ /* 0x040fe200078e00ff */
[----:B------:R-:W-:Y:S01]  /*30f0*/  @!P0 LOP3.LUT R7, R7, 0xffff0000, RZ, 0xc0, !PT ;  /* 0xffff000007078812 */ /* 0x000fe200078ec0ff */
[-C--:B------:R-:W-:Y:S01]  /*3100*/  @!P0 FMUL.FTZ R29, R21, R20.reuse ;  /* 0x00000014151d8220 */ /* 0x080fe20000410000 */
[----:B----4-:R-:W-:Y:S01]  /*3110*/  @!P0 SHF.L.U32 R22, R24, 0x10, RZ ;  /* 0x0000001018168819 */ /* 0x010fe200000006ff */
[----:B------:R-:W-:Y:S01]  /*3120*/  @!P0 FMUL.FTZ R0, R15, R20 ;  /* 0x000000140f008220 */ /* 0x000fe20000410000 */
[C---:B------:R-:W-:Y:S01]  /*3130*/  @!P0 SHF.L.U32 R23, R25.reuse, 0x10, RZ ;  /* 0x0000001019178819 */ /* 0x040fe200000006ff */
[----:B------:R-:W-:Y:S01]  /*3140*/  @!P0 IMAD.U32 R20, R18, 0x10000, RZ ;  /* 0x0001000012148824 */ /* 0x000fe200078e00ff */
[----:B------:R-:W-:Y:S01]  /*3150*/  @!P0 LOP3.LUT R27, R25, 0xffff0000, RZ, 0xc0, !PT ;  /* 0xffff0000191b8812 */ /* 0x000fe200078ec0ff */
[-C--:B------:R-:W-:Y:S01]  /*3160*/  @!P0 FFMA.FTZ R29, R15, R22.reuse, -R29 ;  /* 0x000000160f1d8223 */ /* 0x080fe2000001081d */
[----:B------:R-:W-:Y:S01]  /*3170*/  @!P0 SHF.L.U32 R15, R17, 0x10, RZ ;  /* 0x00000010110f8819 */ /* 0x000fe200000006ff */
[----:B------:R-:W-:Y:S01]  /*3180*/  @!P0 FFMA.FTZ R0, R21, R22, R0 ;  /* 0x0000001615008223 */ /* 0x000fe20000010000 */
[----:B------:R-:W-:Y:S01]  /*3190*/  @!P0 LOP3.LUT R21, R17, 0xffff0000, RZ, 0xc0, !PT ;  /* 0xffff000011158812 */ /* 0x000fe200078ec0ff */
[-C--:B------:R-:W-:Y:S01]  /*31a0*/  @!P0 FMUL.FTZ R3, R20, R5.reuse ;  /* 0x0000000514038220 */ /* 0x080fe20000410000 */
[----:B------:R-:W-:Y:S01]  /*31b0*/  @!P0 LOP3.LUT R22, R18, 0xffff0000, RZ, 0xc0, !PT ;  /* 0xffff000012168812 */ /* 0x000fe200078ec0ff */
[-C--:B------:R-:W-:Y:S01]  /*31c0*/  @!P0 FMUL.FTZ R2, R15, R8.reuse ;  /* 0x000000080f028220 */ /* 0x080fe20000410000 */
[----:B------:R-:W-:Y:S01]  /*31d0*/  @!P0 LOP3.LUT R25, R19, 0xffff0000, RZ, 0xc0, !PT ;  /* 0xffff000013198812 */ /* 0x000fe200078ec0ff */
[----:B------:R-:W-:Y:S01]  /*31e0*/  @!P0 FMUL.FTZ R31, R21, R8 ;  /* 0x00000008151f8220 */ /* 0x000fe20000410000 */
[----:B------:R-:W-:Y:S01]  /*31f0*/  @!P0 LOP3.LUT R24, R24, 0xffff0000, RZ, 0xc0, !PT ;  /* 0xffff000018188812 */ /* 0x000fe200078ec0ff */
[----:B------:R-:W-:Y:S01]  /*3200*/  @!P0 FMUL.FTZ R26, R22, R5 ;  /* 0x00000005161a8220 */ /* 0x000fe20000410000 */
[----:B------:R-:W-:Y:S01]  /*3210*/  @!P0 F2FP.BF16.F32.PACK_AB R29, R0, R29 ;  /* 0x0000001d001d823e */ /* 0x000fe200000010ff */
[-C--:B------:R-:W-:Y:S01]  /*3220*/  @!P0 FMUL.FTZ R35, R25, R7.reuse ;  /* 0x0000000719238220 */ /* 0x080fe20000410000 */
[----:B------:R-:W-:Y:S01]  /*3230*/  @!P0 FMUL.FTZ R4, R6, R7 ;  /* 0x0000000706048220 */ /* 0x000fe20000410000 */
[-C--:B------:R-:W-:Y:S01]  /*3240*/  @!P0 FFMA.FTZ R2, R21, R24.reuse, R2 ;  /* 0x0000001815028223 */ /* 0x080fe20000010002 */
[----:B------:R-:W-:Y:S01]  /*3250*/  @!P0 MOV R16, R29 ;  /* 0x0000001d00108202 */ /* 0x000fe20000000f00 */
        /* <DEDUP_REMOVED lines=12> */
.L_x_2788:
[----:B------:R-:W-:Y:S05]  /*3320*/  BSYNC B0 ;  /* 0x0000000000007941 */ /* 0x000fea0003800000 */
.L_x_2787:
        /* <DEDUP_REMOVED lines=60> */
.L_x_2790:
[----:B------:R-:W-:Y:S05]  /*36f0*/  BSYNC B0 ;  /* 0x0000000000007941 */ /* 0x000fea0003800000 */
.L_x_2789:
        /* <DEDUP_REMOVED lines=61> */
.L_x_2792:
[----:B------:R-:W-:Y:S05]  /*3ad0*/  BSYNC B0 ;  /* 0x0000000000007941 */ /* 0x000fea0003800000 */
.L_x_2791:
        /* <DEDUP_REMOVED lines=13> */
[----:B--2---:R-:W1:Y:S11]  /*3bb0*/  LDC.64 R30, c[0x0][0x338] ;  /* 0x0000ce00ff1e7b82 */ /* 0x004e760000000a00 */
[----:B------:R-:W-:Y:S01]  /*3bc0*/  @!UPT UIADD3 URZ, URZ, URZ, URZ ;  /* 0x0000003f3f3ff290 */ /* 0x000fe2000fffe03f */
        /* <DEDUP_REMOVED lines=10> */
[----:B------:R-:W5:Y:S01]  /*3c70*/  @!P0 LDG.E.64 R24, desc[UR6][R28.64] ;  /* 0x000000061c188981 */ /* 0x000f62000c1e1b00 */
[----:B------:R-:W1:Y:S05]  /*3c80*/  LDC.64 R30, c[0x0][0x248] ;  /* 0x00009200ff1e7b82 */ /* 0x000e6a0000000a00 */
[----:B---34-:R-:W3:Y:S01]  /*3c90*/  LDG.E.128 R16, desc[UR6][R36.64] ;  /* 0x0000000624107981 */ /* 0x018ee2000c1e1d00 */
[----:B-1----:R-:W-:Y:S04]  /*3ca0*/  IMAD.WIDE.U32 R40, R30, 0xc0, R94 ;  /* 0x000000c01e287825 */ /* 0x002fe800078e005e */
[----:B------:R-:W-:Y:S05]  /*3cb0*/  IMAD R31, R31, 0xc0, RZ ;  /* 0x000000c01f1f7824 */ /* 0x000fea00078e02ff */
[----:B------:R-:W-:Y:S02]  /*3cc0*/  IADD3 R41, R41, R31, RZ ;  /* 0x0000001f29297210 */ /* 0x000fe40007ffe0ff */
[C---:B--2---:R-:W-:Y:S01]  /*3cd0*/  @!P0 SHF.L.U32 R20, R6.reuse, 0x10, RZ ;  /* 0x0000001006148819 */ /* 0x044fe200000006ff */
[C---:B------:R-:W-:Y:S01]  /*3ce0*/  @!P0 IMAD.U32 R5, R7.reuse, 0x10000, RZ ;  /* 0x0001000007058824 */ /* 0x040fe200078e00ff */
[----:B------:R-:W-:Y:S02]  /*3cf0*/  @!P0 LOP3.LUT R8, R6, 0xffff0000, RZ, 0xc0, !PT ;  /* 0xffff000006088812 */ /* 0x000fe400078ec0ff */
[----:B------:R-:W-:Y:S02]  /*3d00*/  @!P0 LOP3.LUT R7, R7, 0xffff0000, RZ, 0xc0, !PT ;  /* 0xffff000007078812 */ /* 0x000fe400078ec0ff */
[C---:B-----5:R-:W-:Y:S01]  /*3d10*/  @!P0 SHF.L.U32 R23, R25.reuse, 0x10, RZ ;  /* 0x0000001019178819 */ /* 0x060fe200000006ff */
[C---:B------:R-:W-:Y:S01]  /*3d20*/  @!P0 IMAD.U32 R22, R24.reuse, 0x10000, RZ ;  /* 0x0001000018168824 */ /* 0x040fe200078e00ff */
[----:B------:R-:W-:Y:S02]  /*3d30*/  @!P0 LOP3.LUT R27, R25, 0xffff0000, RZ, 0xc0, !PT ;  /* 0xffff0000191b8812 */ /* 0x000fe400078ec0ff */
[----:B------:R-:W-:Y:S02]  /*3d40*/  @!P0 LOP3.LUT R24, R24, 0xffff0000, RZ, 0xc0, !PT ;  /* 0xffff000018188812 */ /* 0x000fe400078ec0ff */
[C---:B---3--:R-:W-:Y:S01]  /*3d50*/  @!P0 LOP3.LUT R21, R16.reuse, 0xffff0000, RZ, 0xc0, !PT ;  /* 0xffff000010158812 */ /* 0x048fe200078ec0ff */
[C---:B------:R-:W-:Y:S01]  /*3d60*/  @!P0 IMAD.U32 R6, R19.reuse, 0x10000, RZ ;  /* 0x0001000013068824 */ /* 0x040fe200078e00ff */
[----:B------:R-:W-:Y:S02]  /*3d70*/  @!P0 SHF.L.U32 R15, R16, 0x10, RZ ;  /* 0x00000010100f8819 */ /* 0x000fe400000006ff */
[----:B------:R-:W-:Y:S01]  /*3d80*/  @!P0 LOP3.LUT R25, R19, 0xffff0000, RZ, 0xc0, !PT ;  /* 0xffff000013198812 */ /* 0x000fe200078ec0ff */
[-C--:B------:R-:W-:Y:S01]  /*3d90*/  @!P0 FMUL.FTZ R35, R21, R20.reuse ;  /* 0x0000001415238220 */ /* 0x080fe20000410000 */
[----:B------:R-:W-:Y:S01]  /*3da0*/  @!P0 FMUL.FTZ R4, R6, R7 ;  /* 0x0000000706048220 */ /* 0x000fe20000410000 */
[C---:B------:R-:W-:Y:S01]  /*3db0*/  @!P0 FMUL.FTZ R0, R15.reuse, R20 ;  /* 0x000000140f008220 */ /* 0x040fe20000410000 */
[----:B------:R-:W-:Y:S01]  /*3dc0*/  @!P0 SHF.L.U32 R20, R18, 0x10, RZ ;  /* 0x0000001012148819 */ /* 0x000fe200000006ff */
[-C--:B------:R-:W-:Y:S01]  /*3dd0*/  @!P0 FFMA.FTZ R35, R15, R22.reuse, -R35 ;  /* 0x000000160f238223 */ /* 0x080fe20000010823 */
[----:B------:R-:W-:Y:S01]  /*3de0*/  @!P0 SHF.L.U32 R15, R17, 0x10, RZ ;  /* 0x00000010110f8819 */ /* 0x000fe200000006ff */
        /* <DEDUP_REMOVED lines=8> */
[C---:B------:R-:W-:Y:S01]  /*3e70*/  @!P0 FMUL.FTZ R26, R22.reuse, R5 ;  /* 0x00000005161a8220 */ /* 0x040fe20000410000 */
        /* <DEDUP_REMOVED lines=14> */
.L_x_2794:
[----:B------:R-:W-:Y:S05]  /*3f60*/  BSYNC B0 ;  /* 0x0000000000007941 */ /* 0x000fea0003800000 */
.L_x_2793:
        /* <DEDUP_REMOVED lines=60> */
.L_x_2796:
[----:B------:R-:W-:Y:S05]  /*4330*/  BSYNC B0 ;  /* 0x0000000000007941 */ /* 0x000fea0003800000 */
.L_x_2795:
[----:B------:R-:W-:Y:S04]  /*4340*/  BSSY B0, `(.L_x_2797) ;  /* 0x000003e000007945 */ /* 0x000fe80003800000 */
[----:B------:R-:W-:Y:S05]  /*4350*/  @P3 BRA `(.L_x_2798) ;  /* 0x0000000000f03947 */ /* 0x000fea0003800000 */
[----:B------:R-:W-:Y:S01]  /*4360*/  ISETP.GE.AND P0, PT, R148, UR4, PT ;  /* 0x0000000494007c0c */ /* 0x000fe2000bf06270 */
[----:B--2---:R-:W2:Y:S11]  /*4370*/  LDC.64 R30, c[0x0][0x338] ;  /* 0x0000ce00ff1e7b82 */ /* 0x004eb60000000a00 */
[----:B------:R-:W-:Y:S01]  /*4380*/  @!UPT UIADD3 URZ, URZ, URZ, URZ ;  /* 0x0000003f3f3ff290 */ /* 0x000fe2000fffe03f */
        /* <DEDUP_REMOVED lines=10> */
[----:B------:R-:W5:Y:S01]  /*4430*/  @!P0 LDG.E.64 R24, desc[UR6][R28.64] ;  /* 0x000000061c188981 */ /* 0x000f62000c1e1b00 */
[----:B------:R-:W1:Y:S05]  /*4440*/  LDC.64 R30, c[0x0][0x248] ;  /* 0x00009200ff1e7b82 */ /* 0x000e6a0000000a00 */
[----:B-1-34-:R-:W3:Y:S01]  /*4450*/  LDG.E.128 R16, desc[UR6][R36.64] ;  /* 0x0000000624107981 */ /* 0x01aee2000c1e1d00 */
[----:B------:R-:W-:Y:S04]  /*4460*/  IMAD.WIDE.U32 R40, R30, 0x140, R94 ;  /* 0x000001401e287825 */ /* 0x000fe800078e005e */
        /* <DEDUP_REMOVED lines=43> */
.L_x_2798:
[----:B------:R-:W-:Y:S05]  /*4720*/  BSYNC B0 ;  /* 0x0000000000007941 */ /* 0x000fea0003800000 */
.L_x_2797:
        /* <DEDUP_REMOVED lines=62> */
.L_x_2800:
[----:B------:R-:W-:Y:S05]  /*4b10*/  BSYNC B0 ;  /* 0x0000000000007941 */ /* 0x000fea0003800000 */
.L_x_2799:
        /* <DEDUP_REMOVED lines=62> */
.L_x_2802:
[----:B------:R-:W-:Y:S05]  /*4f00*/  BSYNC B0 ;  /* 0x0000000000007941 */ /* 0x000fea0003800000 */
.L_x_2801:
[C---:B------:R-:W-:Y:S01]  /*4f10*/  LEA R48, P1, R33.reuse, R46, 0x1 ;  /* 0x0000002e21307211 */ /* 0x040fe200078208ff */
[----:B------:R-:W-:Y:S01]  /*4f20*/  UMOV UR4, UR52 ;  /* 0x0000003400047c82 */ /* 0x000fe20008000000 */
[C---:B------:R-:W-:Y:S02]  /*4f30*/  LEA R10, P0, R33.reuse, R10, 0x1 ;  /* 0x0000000a210a7211 */ /* 0x040fe400078008ff */
[C---:B------:R-:W-:Y:S02]  /*4f40*/  LEA.HI.X.SX32 R47, R33.reuse, R47, 0x1, P1 ;  /* 0x0000002f212f7211 */ /* 0x040fe400008f0eff */
[----:B------:R-:W-:Y:S01]  /*4f50*/  LEA.HI.X.SX32 R11, R33, R11, 0x1, P0 ;  /* 0x0000000b210b7211 */ /* 0x000fe200000f0eff */
[----:B------:R-:W-:Y:S08]  /*4f60*/  BRA `(.L_x_2803) ;  /* 0x0000003400c87947 */ /* 0x000ff00003800000 */
.L_x_2786:
[----:B------:R-:W-:Y:S01]  /*4f70*/  ULEA.HI UR57, UR4, UR4, URZ, 0x1 ;  /* 0x0000000404397291 */ /* 0x000fe2000f8f083f */
[----:B------:R-:W-:Y:S03]  /*4f80*/  BSSY B1, `(.L_x_2804) ;  /* 0x0000057000017945 */ /* 0x000fe60003800000 */
[----:B------:R-:W-:Y:S06]  /*4f90*/  USHF.R.S32.HI UR57, URZ, 0x1, UR57 ;  /* 0x000000013f397899 */ /* 0x000fec0008011439 */
[----:B------:R-:W-:Y:S01]  /*4fa0*/  MOV R143, UR57 ;  /* 0x00000039008f7c02 */ /* 0x000fe20008000f00 */
[----:B------:R-:W-:Y:S05]  /*4fb0*/  @P0 BRA `(.L_x_2805) ;  /* 0x00000004004c0947 */ /* 0x000fea0003800000 */
[----:B------:R1:W5:Y:S01]  /*4fc0*/  LDG.E.128 R36, desc[UR6][R100.64] ;  /* 0x0000000664247981 */ /* 0x000362000c1e1d00 */
[----:B------:R-:W-:Y:S01]  /*4fd0*/  ISETP.GE.AND P0, PT, R148, UR4, PT ;  /* 0x0000000494007c0c */ /* 0x000fe2000bf06270 */
[----:B------:R-:W-:Y:S11]  /*4fe0*/  BSSY B0, `(.L_x_2806) ;  /* 0x000004f000007945 */ /* 0x000ff60003800000 */
[----:B------:R-:W-:Y:S01]  /*4ff0*/  @!UPT UIADD3 URZ, URZ, URZ, URZ ;  /* 0x0000003f3f3ff290 */ /* 0x000fe2000fffe03f */
[----:B------:R-:W-:Y:S05]  /*5000*/  @P0 BRA `(.L_x_2807) ;  /* 0x0000000400300947 */ /* 0x000fea0003800000 */
[----:B------:R-:W-:Y:S01]  /*5010*/  ISETP.GE.AND P2, PT, R148, R143, PT ;  /* 0x0000008f9400720c */ /* 0x000fe20003f46270 */
[----:B------:R-:W-:Y:S01]  /*5020*/  IMAD.MOV.U32 R147, RZ, RZ, R143 ;  /* 0x000000ffff937224 */ /* 0x000fe200078e008f */
[----:B------:R-:W-:Y:S01]  /*5030*/  MOV R145, RZ ;  /* 0x000000ff00917202 */ /* 0x000fe20000000f00 */
[----:B-----5:R-:W-:Y:S01]  /*5040*/  IMAD.U32 R44, R39, 0x10000, RZ ;  /* 0x00010000272c7824 */ /* 0x020fe200078e00ff */
[----:B------:R-:W-:Y:S02]  /*5050*/  MOV R151, RZ ;  /* 0x000000ff00977202 */ /* 0x000fe40000000f00 */
[C---:B--2---:R-:W-:Y:S02]  /*5060*/  SHF.L.U32 R31, R36.reuse, 0x10, RZ ;  /* 0x00000010241f7819 */ /* 0x044fe400000006ff */
[----:B------:R-:W-:Y:S01]  /*5070*/  LOP3.LUT R33, R36, 0xffff0000, RZ, 0xc0, !PT ;  /* 0xffff000024217812 */ /* 0x000fe200078ec0ff */
[C---:B------:R-:W-:Y:S01]  /*5080*/  IMAD.U32 R36, R37.reuse, 0x10000, RZ ;  /* 0x0001000025247824 */ /* 0x040fe200078e00ff */
[C---:B------:R-:W-:Y:S02]  /*5090*/  SHF.L.U32 R40, R38.reuse, 0x10, RZ ;  /* 0x0000001026287819 */ /* 0x040fe400000006ff */
[----:B------:R-:W-:Y:S01]  /*50a0*/  LOP3.LUT R41, R38, 0xffff0000, RZ, 0xc0, !PT ;  /* 0xffff000026297812 */ /* 0x000fe200078ec0ff */
[----:B------:R-:W-:Y:S01]  /*50b0*/  @P2 IMAD R147, RZ, RZ, -UR57 ;  /* 0x80000039ff932e24 */ /* 0x000fe2000f8e02ff */
[----:B------:R-:W-:Y:S01]  /*50c0*/  LOP3.LUT R37, R37, 0xffff0000, RZ, 0xc0, !PT ;  /* 0xffff000025257812 */ /* 0x000fe200078ec0ff */
[----:B------:R-:W-:Y:S01]  /*50d0*/  @P2 IMAD R145, RZ, RZ, -UR57 ;  /* 0x80000039ff912e24 */ /* 0x000fe2000f8e02ff */
[----:B------:R-:W-:Y:S01]  /*50e0*/  LOP3.LUT R45, R39, 0xffff0000, RZ, 0xc0, !PT ;  /* 0xffff0000272d7812 */ /* 0x000fe200078ec0ff */
[----:B------:R-:W-:Y:S01]  /*50f0*/  @P2 IMAD R151, RZ, RZ, -UR57 ;  /* 0x80000039ff972e24 */ /* 0x000fe2000f8e02ff */
[C---:B------:R-:W-:Y:S04]  /*5100*/  LEA R16, P0, R147.reuse, R100, 0x1 ;  /* 0x0000006493107211 */ /* 0x040fe800078008ff */
[----:B------:R-:W-:Y:S02]  /*5110*/  LEA.HI.X.SX32 R17, R147, R101, 0x1, P0 ;  /* 0x0000006593117211 */ /* 0x000fe400000f0eff */
[C---:B------:R-:W-:Y:S04]  /*5120*/  LEA R152, P0, R145.reuse, R102, 0x1 ;  /* 0x0000006691987211 */ /* 0x040fe800078008ff */
[----:B------:R-:W-:Y:S01]  /*5130*/  LEA.HI.X.SX32 R153, R145, R103, 0x1, P0 ;  /* 0x0000006791997211 */ /* 0x000fe200000f0eff */
[----:B------:R-:W2:Y:S01]  /*5140*/  LDG.E.128 R16, desc[UR6][R16.64] ;  /* 0x0000000610107981 */ /* 0x000ea2000c1e1d00 */
[C---:B------:R-:W-:Y:S04]  /*5150*/  LEA R34, P0, R151.reuse, R104, 0x1 ;  /* 0x0000006897227211 */ /* 0x040fe800078008ff */
[----:B------:R-:W-:Y:S03]  /*5160*/  LEA.HI.X.SX32 R35, R151, R105, 0x1, P0 ;  /* 0x0000006997237211 */ /* 0x000fe600000f0eff */
[----:B------:R-:W3:Y:S08]  /*5170*/  LDG.E.128 R144, desc[UR6][R152.64] ;  /* 0x0000000698907981 */ /* 0x000ef0000c1e1d00 */
        /* <DEDUP_REMOVED lines=53> */
.L_x_2807:
[----:B------:R-:W-:Y:S05]  /*54d0*/  BSYNC B0 ;  /* 0x0000000000007941 */ /* 0x000fea0003800000 */
.L_x_2806:
[----:B-----5:R3:W-:Y:S02]  /*54e0*/  STG.E.128 desc[UR6][R94.64], R36 ;  /* 0x000000245e007986 */ /* 0x0207e4000c101d06 */
.L_x_2805:
[----:B------:R-:W-:Y:S05]  /*54f0*/  BSYNC B1 ;  /* 0x0000000000017941 */ /* 0x000fea0003800000 */
.L_x_2804:
        /* <DEDUP_REMOVED lines=33> */
[C---:B---3--:R-:W-:Y:S02]  /*5710*/  LEA R146, P0, R145.reuse, R102, 0x1 ;  /* 0x0000006691927211 */ /* 0x048fe400078008ff */
        /* <DEDUP_REMOVED lines=62> */
.L_x_2811:
[----:B------:R-:W-:Y:S05]  /*5b00*/  BSYNC B0 ;  /* 0x0000000000007941 */ /* 0x000fea0003800000 */
.L_x_2810:
[----:B-----5:R4:W-:Y:S02]  /*5b10*/  STG.E.128 desc[UR6][R150.64], R36 ;  /* 0x0000002496007986 */ /* 0x0209e4000c101d06 */
.L_x_2809:
[----:B------:R-:W-:Y:S05]  /*5b20*/  BSYNC B1 ;  /* 0x0000000000017941 */ /* 0x000fea0003800000 */
.L_x_2808:
[C---:B------:R-:W-:Y:S01]  /*5b30*/  ISETP.GE.OR P0, PT, R113.reuse, R141, P1 ;  /* 0x0000008d7100720c */ /* 0x040fe20000f06670 */
[----:B------:R-:W-:Y:S03]  /*5b40*/  BSSY B1, `(.L_x_2812) ;  /* 0x0000061000017945 */ /* 0x000fe60003800000 */
[----:B------:R-:W-:Y:S11]  /*5b50*/  ISETP.LT.OR P0, PT, R113, R139, P0 ;  /* 0x0000008b7100720c */ /* 0x000ff60000701670 */
[----:B------:R-:W-:Y:S02]  /*5b60*/  @!UPT UIADD3 URZ, URZ, URZ, URZ ;  /* 0x0000003f3f3ff290 */ /* 0x000fe4000fffe03f */
[----:B------:R-:W-:Y:S05]  /*5b70*/  @P0 BRA `(.L_x_2813) ;  /* 0x0000000400740947 */ /* 0x000fea0003800000 */
[C---:B---3--:R-:W-:Y:S01]  /*5b80*/  LEA R146, P0, R83.reuse, R100, 0x1 ;  /* 0x0000006453927211 */ /* 0x048fe200078008ff */
        /* <DEDUP_REMOVED lines=90> */
.L_x_2815:
[----:B------:R-:W-:Y:S05]  /*6130*/  BSYNC B0 ;  /* 0x0000000000007941 */ /* 0x000fea0003800000 */
.L_x_2814:
[----:B-----5:R4:W-:Y:S02]  /*6140*/  STG.E.128 desc[UR6][R150.64], R36 ;  /* 0x0000002496007986 */ /* 0x0209e4000c101d06 */
.L_x_2813:
[----:B------:R-:W-:Y:S05]  /*6150*/  BSYNC B1 ;  /* 0x0000000000017941 */ /* 0x000fea0003800000 */
.L_x_2812:
[C---:B------:R-:W-:Y:S01]  /*6160*/  ISETP.GE.OR P0, PT, R112.reuse, R141, P1 ;  /* 0x0000008d7000720c */ /* 0x040fe20000f06670 */
[----:B------:R-:W-:Y:S03]  /*6170*/  BSSY B1, `(.L_x_2816) ;  /* 0x0000062000017945 */ /* 0x000fe60003800000 */
[----:B------:R-:W-:Y:S11]  /*6180*/  ISETP.LT.OR P0, PT, R112, R139, P0 ;  /* 0x0000008b7000720c */ /* 0x000ff60000701670 */
[----:B------:R-:W-:Y:S02]  /*6190*/  @!UPT UIADD3 URZ, URZ, URZ, URZ ;  /* 0x0000003f3f3ff290 */ /* 0x000fe4000fffe03f */
[----:B------:R-:W-:Y:S05]  /*61a0*/  @P0 BRA `(.L_x_2817) ;  /* 0x0000000400780947 */ /* 0x000fea0003800000 */
[----:B------:R-:W3:Y:S01]  /*61b0*/  LDC.64 R2, c[0x0][0x338] ;  /* 0x0000ce00ff027b82 */ /* 0x000ee20000000a00 */
[----:B------:R-:W-:Y:S01]  /*61c0*/  ISETP.GE.AND P0, PT, R148, UR4, PT ;  /* 0x0000000494007c0c */ /* 0x000fe2000bf06270 */
[----:B------:R-:W-:Y:S01]  /*61d0*/  BSSY B0, `(.L_x_2818) ;  /* 0x000005a000007945 */ /* 0x000fe20003800000 */
[----:B---3--:R-:W-:Y:S04]  /*61e0*/  IMAD.WIDE.U32 R146, R2, 0xc0, R100 ;  /* 0x000000c002927825 */ /* 0x008fe800078e0064 */
[----:B------:R-:W-:Y:S05]  /*61f0*/  IMAD R3, R3, 0xc0, RZ ;  /* 0x000000c003037824 */ /* 0x000fea00078e02ff */
[----:B------:R-:W-:Y:S02]  /*6200*/  IADD3 R147, R147, R3, RZ ;  /* 0x0000000393937210 */ /* 0x000fe40007ffe0ff */
[----:B------:R-:W3:Y:S03]  /*6210*/  LDC.64 R2, c[0x0][0x248] ;  /* 0x00009200ff027b82 */ /* 0x000ee60000000a00 */
[----:B----4-:R4:W5:Y:S01]  /*6220*/  LDG.E.128 R36, desc[UR6][R146.64] ;  /* 0x0000000692247981 */ /* 0x010962000c1e1d00 */
[----:B---3--:R-:W-:Y:S04]  /*6230*/  IMAD.WIDE.U32 R150, R2, 0xc0, R94 ;  /* 0x000000c002967825 */ /* 0x008fe800078e005e */
[----:B------:R-:W-:Y:S05]  /*6240*/  IMAD R3, R3, 0xc0, RZ ;  /* 0x000000c003037824 */ /* 0x000fea00078e02ff */
[----:B------:R-:W-:Y:S01]  /*6250*/  IADD3 R151, R151, R3, RZ ;  /* 0x0000000397977210 */ /* 0x000fe20007ffe0ff */
[----:B----4-:R-:W-:Y:S06]  /*6260*/  @P0 BRA `(.L_x_2819) ;  /* 0x0000000400400947 */ /* 0x010fec0003800000 */
        /* <DEDUP_REMOVED lines=80> */
.L_x_2819:
[----:B------:R-:W-:Y:S05]  /*6770*/  BSYNC B0 ;  /* 0x0000000000007941 */ /* 0x000fea0003800000 */
.L_x_2818:
[----:B-----5:R3:W-:Y:S02]  /*6780*/  STG.E.128 desc[UR6][R150.64], R36 ;  /* 0x0000002496007986 */ /* 0x0207e4000c101d06 */
.L_x_2817:
[----:B------:R-:W-:Y:S05]  /*6790*/  BSYNC B1 ;  /* 0x0000000000017941 */ /* 0x000fea0003800000 */
.L_x_2816:
        /* <DEDUP_REMOVED lines=96> */
.L_x_2823:
[----:B------:R-:W-:Y:S05]  /*6da0*/  BSYNC B0 ;  /* 0x0000000000007941 */ /* 0x000fea0003800000 */
.L_x_2822:
[----:B-----5:R4:W-:Y:S02]  /*6db0*/  STG.E.128 desc[UR6][R150.64], R36 ;  /* 0x0000002496007986 */ /* 0x0209e4000c101d06 */
.L_x_2821:
[----:B------:R-:W-:Y:S05]  /*6dc0*/  BSYNC B1 ;  /* 0x0000000000017941 */ /* 0x000fea0003800000 */
.L_x_2820:
        /* <DEDUP_REMOVED lines=97> */
.L_x_2827:
[----:B------:R-:W-:Y:S05]  /*73e0*/  BSYNC B0 ;  /* 0x0000000000007941 */ /* 0x000fea0003800000 */
.L_x_2826:
[----:B-----5:R3:W-:Y:S02]  /*73f0*/  STG.E.128 desc[UR6][R150.64], R36 ;  /* 0x0000002496007986 */ /* 0x0207e4000c101d06 */
.L_x_2825:
[----:B------:R-:W-:Y:S05]  /*7400*/  BSYNC B1 ;  /* 0x0000000000017941 */ /* 0x000fea0003800000 */
.L_x_2824:
        /* <DEDUP_REMOVED lines=97> */
.L_x_2831:
[----:B------:R-:W-:Y:S05]  /*7a20*/  BSYNC B0 ;  /* 0x0000000000007941 */ /* 0x000fea0003800000 */
.L_x_2830:
[----:B-----5:R3:W-:Y:S02]  /*7a30*/  STG.E.128 desc[UR6][R150.64], R36 ;  /* 0x0000002496007986 */ /* 0x0207e4000c101d06 */
.L_x_2829:
[----:B------:R-:W-:Y:S05]  /*7a40*/  BSYNC B1 ;  /* 0x0000000000017941 */ /* 0x000fea0003800000 */
.L_x_2828:
        /* <DEDUP_REMOVED lines=8> */
[----:B-1----:R-:W-:Y:S04]  /*7ad0*/  IMAD.WIDE.U32 R144, R2, 0x1c0, R100 ;  /* 0x000001c002907825 */ /* 0x002fe800078e0064 */
[----:B------:R-:W-:Y:S05]  /*7ae0*/  IMAD R3, R3, 0x1c0, RZ ;  /* 0x000001c003037824 */ /* 0x000fea00078e02ff */
[----:B------:R-:W-:Y:S02]  /*7af0*/  IADD3 R145, R145, R3, RZ ;  /* 0x0000000391917210 */ /* 0x000fe40007ffe0ff */
[----:B------:R-:W1:Y:S03]  /*7b00*/  LDC.64 R2, c[0x0][0x248] ;  /* 0x00009200ff027b82 */ /* 0x000e660000000a00 */
[----:B---34-:R3:W5:Y:S01]  /*7b10*/  LDG.E.128 R36, desc[UR6][R144.64] ;  /* 0x0000000690247981 */ /* 0x018762000c1e1d00 */
[----:B-1----:R-:W-:Y:S04]  /*7b20*/  IMAD.WIDE.U32 R138, R2, 0x1c0, R94 ;  /* 0x000001c0028a7825 */ /* 0x002fe800078e005e */
[----:B------:R-:W-:Y:S05]  /*7b30*/  IMAD R3, R3, 0x1c0, RZ ;  /* 0x000001c003037824 */ /* 0x000fea00078e02ff */
[----:B------:R-:W-:Y:S01]  /*7b40*/  IADD3 R139, R139, R3, RZ ;  /* 0x000000038b8b7210 */ /* 0x000fe20007ffe0ff */
[----:B---3--:R-:W-:Y:S06]  /*7b50*/  @P0 BRA `(.L_x_2835) ;  /* 0x00000004003c0947 */ /* 0x008fec0003800000 */
[----:B------:R-:W-:Y:S01]  /*7b60*/  ISETP.GE.AND P1, PT, R148, R143, PT ;  /* 0x0000008f9400720c */ /* 0x000fe20003f26270 */
[----:B------:R-:W-:Y:S01]  /*7b70*/  IMAD.MOV.U32 R141, RZ, RZ, RZ ;  /* 0x000000ffff8d7224 */ /* 0x000fe200078e00ff */
[----:B--2--5:R-:W-:Y:S01]  /*7b80*/  SHF.L.U32 R31, R36, 0x10, RZ ;  /* 0x00000010241f7819 */ /* 0x024fe200000006ff */
[----:B------:R-:W-:Y:S01]  /*7b90*/  IMAD.U32 R40, R38, 0x10000, RZ ;  /* 0x0001000026287824 */ /* 0x000fe200078e00ff */
        /* <DEDUP_REMOVED lines=8> */
[C---:B------:R-:W-:Y:S01]  /*7c20*/  LEA R16, P0, R143.reuse, R144, 0x1 ;  /* 0x000000908f107211 */ /* 0x040fe200078008ff */
[----:B------:R-:W-:Y:S01]  /*7c30*/  IMAD.MOV.U32 R144, RZ, RZ, RZ ;  /* 0x000000ffff907224 */ /* 0x000fe200078e00ff */
[----:B------:R-:W-:Y:S01]  /*7c40*/  IADD3 R140, P2, R68, R141, RZ ;  /* 0x0000008d448c7210 */ /* 0x000fe20007f5e0ff */
[----:B------:R-:W-:Y:S01]  /*7c50*/  @P1 IMAD R144, RZ, RZ, -UR57 ;  /* 0x80000039ff901e24 */ /* 0x000fe2000f8e02ff */
        /* <DEDUP_REMOVED lines=63> */
.L_x_2835:
[----:B------:R-:W-:Y:S05]  /*8050*/  BSYNC B0 ;  /* 0x0000000000007941 */ /* 0x000fea0003800000 */
.L_x_2834:
[----:B-----5:R1:W-:Y:S02]  /*8060*/  STG.E.128 desc[UR6][R138.64], R36 ;  /* 0x000000248a007986 */ /* 0x0203e4000c101d06 */
.L_x_2833:
[----:B------:R-:W-:Y:S05]  /*8070*/  BSYNC B1 ;  /* 0x0000000000017941 */ /* 0x000fea0003800000 */
.L_x_2832:
        /* <DEDUP_REMOVED lines=8> */
.L_x_2785:
[----:B------:R-:W-:Y:S01]  /*8100*/  IMAD.U32 R3, RZ, RZ, UR20 ;  /* 0x00000014ff037e24 */ /* 0x000fe2000f8e00ff */
[----:B--2---:R-:W2:Y:S01]  /*8110*/  @!P0 LDG.E.128 R16, desc[UR6][R100.64] ;  /* 0x0000000664108981 */ /* 0x004ea2000c1e1d00 */
[----:B------:R-:W-:Y:S01]  /*8120*/  IMAD.U32 R2, RZ, RZ, UR20 ;  /* 0x00000014ff027e24 */ /* 0x000fe2000f8e00ff */
[C---:B------:R-:W-:Y:S01]  /*8130*/  ISETP.GE.OR P2, PT, R114.reuse, R141, P1 ;  /* 0x0000008d7200720c */ /* 0x040fe20000f46670 */
[----:B------:R-:W-:Y:S01]  /*8140*/  IMAD.U32 R0, RZ, RZ, UR19 ;  /* 0x00000013ff007e24 */ /* 0x000fe2000f8e00ff */
[----:B------:R-:W-:Y:S01]  /*8150*/  MOV R20, UR32 ;  /* 0x0000002000147c02 */ /* 0x000fe20008000f00 */
[----:B------:R-:W-:Y:S01]  /*8160*/  IMAD.U32 R21, RZ, RZ, UR33 ;  /* 0x00000021ff157e24 */ /* 0x000fe2000f8e00ff */
[----:B------:R-:W-:Y:S01]  /*8170*/  ISETP.LT.OR P2, PT, R114, R139, P2 ;  /* 0x0000008b7200720c */ /* 0x000fe20001741670 */
[----:B------:R-:W-:Y:S11]  /*8180*/  UMOV UR4, URZ ;  /* 0x0000003f00047c82 */ /* 0x000ff60008000000 */
[----:B------:R-:W-:Y:S01]  /*8190*/  @!UPT UIADD3 URZ, URZ, URZ, URZ ;  /* 0x0000003f3f3ff290 */ /* 0x000fe2000fffe03f */
[----:B------:R-:W-:Y:S02]  /*81a0*/  @!P2 LEA R4, P3, R107, R100, 0x1 ;  /* 0x000000646b04a211 */ /* 0x000fe400078608ff */
[----:B------:R-:W-:Y:S02]  /*81b0*/  @!P2 LEA R28, P4, R3, R94, 0x1 ;  /* 0x0000005e031ca211 */ /* 0x000fe400078808ff */
[----:B------:R-:W-:Y:S02]  /*81c0*/  @!P2 LEA.HI.X R5, R107, R101, R106, 0x1, P3 ;  /* 0x000000656b05a211 */ /* 0x000fe400018f0c6a */
[----:B------:R-:W-:Y:S01]  /*81d0*/  @!P2 LEA.HI.X R29, R2, R95, R0, 0x1, P4 ;  /* 0x0000005f021da211 */ /* 0x000fe200020f0c00 */
[----:B------:R-:W-:Y:S01]  /*81e0*/  IMAD.U32 R0, RZ, RZ, UR31 ;  /* 0x0000001fff007e24 */ /* 0x000fe2000f8e00ff */
[----:B--2---:R1:W-:Y:S01]  /*81f0*/  @!P0 STG.E.128 desc[UR6][R94.64], R16 ;  /* 0x000000105e008986 */ /* 0x0043e2000c101d06 */
[C---:B------:R-:W-:Y:S04]  /*8200*/  ISETP.GE.OR P0, PT, R113.reuse, R141, P1 ;  /* 0x0000008d7100720c */ /* 0x040fe80000f06670 */
[----:B------:R-:W2:Y:S01]  /*8210*/  @!P2 LDG.E.128 R4, desc[UR6][R4.64] ;  /* 0x000000060404a981 */ /* 0x000ea2000c1e1d00 */
[----:B------:R-:W-:Y:S11]  /*8220*/  ISETP.LT.OR P0, PT, R113, R139, P0 ;  /* 0x0000008b7100720c */ /* 0x000ff60000701670 */
[----:B------:R-:W-:Y:S02]  /*8230*/  @!UPT UIADD3 URZ, URZ, URZ, URZ ;  /* 0x0000003f3f3ff290 */ /* 0x000fe4000fffe03f */
[C---:B------:R-:W-:Y:S04]  /*8240*/  @!P0 LEA R26, P3, R83.reuse, R100, 0x1 ;  /* 0x00000064531a8211 */ /* 0x040fe800078608ff */
[----:B------:R-:W-:Y:S02]  /*8250*/  @!P0 LEA.HI.X R27, R83, R101, R82, 0x1, P3 ;  /* 0x00000065531b8211 */ /* 0x000fe400018f0c52 */
[C---:B------:R-:W-:Y:S04]  /*8260*/  @!P0 LEA R24, P3, R20.reuse, R94, 0x1 ;  /* 0x0000005e14188211 */ /* 0x040fe800078608ff */
[----:B------:R-:W-:Y:S01]  /*8270*/  @!P0 LEA.HI.X R25, R20, R95, R0, 0x1, P3 ;  /* 0x0000005f14198211 */ /* 0x000fe200018f0c00 */
[----:B------:R-:W-:Y:S01]  /*8280*/  IMAD.U32 R0, RZ, RZ, UR36 ;  /* 0x00000024ff007e24 */ /* 0x000fe2000f8e00ff */
[----:B--2---:R2:W-:Y:S01]  /*8290*/  @!P2 STG.E.128 desc[UR6][R28.64], R4 ;  /* 0x000000041c00a986 */ /* 0x0045e2000c101d06 */
[C---:B------:R-:W-:Y:S04]  /*82a0*/  ISETP.GE.OR P2, PT, R112.reuse, R141, P1 ;  /* 0x0000008d7000720c */ /* 0x040fe80000f46670 */
[----:B-1----:R-:W3:Y:S01]  /*82b0*/  @!P0 LDG.E.128 R16, desc[UR6][R26.64] ;  /* 0x000000061a108981 */ /* 0x002ee2000c1e1d00 */
[----:B------:R-:W-:Y:S11]  /*82c0*/  ISETP.LT.OR P2, PT, R112, R139, P2 ;  /* 0x0000008b7000720c */ /* 0x000ff60001741670 */
[----:B------:R-:W-:Y:S02]  /*82d0*/  @!UPT UIADD3 URZ, URZ, URZ, URZ ;  /* 0x0000003f3f3ff290 */ /* 0x000fe4000fffe03f */
[----:B------:R-:W1:Y:S02]  /*82e0*/  @!P2 LDC.64 R2, c[0x0][0x338] ;  /* 0x0000ce00ff02ab82 */ /* 0x000e640000000a00 */
[----:B-1----:R-:W-:Y:S04]  /*82f0*/  @!P2 IMAD.WIDE.U32 R22, R2, 0xc0, R100 ;  /* 0x000000c00216a825 */ /* 0x002fe800078e0064 */
[----:B------:R-:W-:Y:S05]  /*8300*/  @!P2 IMAD R3, R3, 0xc0, RZ ;  /* 0x000000c00303a824 */ /* 0x000fea00078e02ff */
[----:B------:R-:W-:Y:S02]  /*8310*/  @!P2 IADD3 R23, R23, R3, RZ ;  /* 0x000000031717a210 */ /* 0x000fe40007ffe0ff */
[----:B------:R-:W1:Y:S02]  /*8320*/  @!P2 LDC.64 R2, c[0x0][0x248] ;  /* 0x00009200ff02ab82 */ /* 0x000e640000000a00 */
[----:B-1----:R-:W-:Y:S04]  /*8330*/  @!P2 IMAD.WIDE.U32 R20, R2, 0xc0, R94 ;  /* 0x000000c00214a825 */ /* 0x002fe800078e005e */
[----:B------:R-:W-:Y:S04]  /*8340*/  @!P2 IMAD R3, R3, 0xc0, RZ ;  /* 0x000000c00303a824 */ /* 0x000fe800078e02ff */
[----:B------:R-:W-:Y:S01]  /*8350*/  @!P2 IMAD.IADD R21, R21, 0x1, R3 ;  /* 0x000000011515a824 */ /* 0x000fe200078e0203 */
[----:B---3--:R1:W-:Y:S01]  /*8360*/  @!P0 STG.E.128 desc[UR6][R24.64], R16 ;  /* 0x0000001018008986 */ /* 0x0083e2000c101d06 */
[C---:B------:R-:W-:Y:S04]  /*8370*/  ISETP.GE.OR P0, PT, R111.reuse, R141, P1 ;  /* 0x0000008d6f00720c */ /* 0x040fe80000f06670 */
[----:B--2---:R-:W2:Y:S01]  /*8380*/  @!P2 LDG.E.128 R4, desc[UR6][R22.64] ;  /* 0x000000061604a981 */ /* 0x004ea2000c1e1d00 */
[----:B------:R-:W-:Y:S11]  /*8390*/  ISETP.LT.OR P0, PT, R111, R139, P0 ;  /* 0x0000008b6f00720c */ /* 0x000ff60000701670 */
[----:B------:R-:W-:Y:S02]  /*83a0*/  @!UPT UIADD3 URZ, URZ, URZ, URZ ;  /* 0x0000003f3f3ff290 */ /* 0x000fe4000fffe03f */
[C---:B------:R-:W-:Y:S04]  /*83b0*/  @!P0 LEA R28, P3, R85.reuse, R100, 0x1 ;  /* 0x00000064551c8211 */ /* 0x040fe800078608ff */
[----:B------:R-:W-:Y:S01]  /*83c0*/  @!P0 LEA.HI.X R29, R85, R101, R84, 0x1, P3 ;  /* 0x00000065551d8211 */ /* 0x000fe200018f0c54 */
[----:B--2---:R2:W-:Y:S01]  /*83d0*/  @!P2 STG.E.128 desc[UR6][R20.64], R4 ;  /* 0x000000041400a986 */ /* 0x0045e2000c101d06 */
[C---:B------:R-:W-:Y:S04]  /*83e0*/  ISETP.GE.OR P2, PT, R110.reuse, R141, P1 ;  /* 0x0000008d6e00720c */ /* 0x040fe80000f46670 */
[----:B-1----:R-:W3:Y:S01]  /*83f0*/  @!P0 LDG.E.128 R16, desc[UR6][R28.64] ;  /* 0x000000061c108981 */ /* 0x002ee2000c1e1d00 */
[----:B------:R-:W-:Y:S11]  /*8400*/  ISETP.LT.OR P2, PT, R110, R139, P2 ;  /* 0x0000008b6e00720c */ /* 0x000ff60001741670 */
[----:B------:R-:W-:Y:S02]  /*8410*/  @!UPT UIADD3 URZ, URZ, URZ, URZ ;  /* 0x0000003f3f3ff290 */ /* 0x000fe4000fffe03f */
[----:B------:R-:W1:Y:S01]  /*8420*/  @!P2 LDC.64 R2, c[0x0][0x338] ;  /* 0x0000ce00ff02ab82 */ /* 0x000e620000000a00 */
[----:B--2---:R-:W-:Y:S07]  /*8430*/  IMAD.U32 R20, RZ, RZ, UR34 ;  /* 0x00000022ff147e24 */ /* 0x004fee000f8e00ff */
[----:B------:R-:W2:Y:S01]  /*8440*/  @!P2 LDC.64 R4, c[0x0][0x248] ;  /* 0x00009200ff04ab82 */ /* 0x000ea20000000a00 */
[----:B------:R-:W-:Y:S02]  /*8450*/  MOV R21, UR35 ;  /* 0x0000002300157c02 */ /* 0x000fe40008000f00 */
[----:B------:R-:W-:Y:S01]  /*8460*/  @!P0 LEA R26, P3, R20, R94, 0x1 ;  /* 0x0000005e141a8211 */ /* 0x000fe200078608ff */
[----:B-1----:R-:W-:Y:S03]  /*8470*/  @!P2 IMAD.WIDE.U32 R22, R2, 0x140, R100 ;  /* 0x000001400216a825 */ /* 0x002fe600078e0064 */
[----:B------:R-:W-:Y:S01]  /*8480*/  @!P0 LEA.HI.X R27, R20, R95, R0, 0x1, P3 ;  /* 0x0000005f141b8211 */ /* 0x000fe200018f0c00 */
[----:B------:R-:W-:Y:S04]  /*8490*/  @!P2 IMAD R3, R3, 0x140, RZ ;  /* 0x000001400303a824 */ /* 0x000fe800078e02ff */
[----:B------:R-:W-:Y:S02]  /*84a0*/  @!P2 IMAD.IADD R23, R23, 0x1, R3 ;  /* 0x000000011717a824 */ /* 0x000fe400078e0203 */
[----:B--2---:R-:W-:Y:S04]  /*84b0*/  @!P2 IMAD.WIDE.U32 R6, R4, 0x140, R94 ;  /* 0x000001400406a825 */ /* 0x004fe800078e005e */
[----:B------:R-:W-:Y:S05]  /*84c0*/  @!P2 IMAD R5, R5, 0x140, RZ ;  /* 0x000001400505a824 */ /* 0x000fea00078e02ff */
[----:B------:R-:W-:Y:S01]  /*84d0*/  @!P2 IADD3 R7, R7, R5, RZ ;  /* 0x000000050707a210 */ /* 0x000fe20007ffe0ff */
[----:B---3--:R1:W-:Y:S01]  /*84e0*/  @!P0 STG.E.128 desc[UR6][R26.64], R16 ;  /* 0x000000101a008986 */ /* 0x0083e2000c101d06 */
[CC--:B------:R-:W-:Y:S02]  /*84f0*/  ISETP.GE.OR P0, PT, R109.reuse, R141.reuse, P1 ;  /* 0x0000008d6d00720c */ /* 0x0c0fe40000f06670 */
[C---:B------:R-:W-:Y:S02]  /*8500*/  ISETP.GE.OR P1, PT, R108.reuse, R141, P1 ;  /* 0x0000008d6c00720c */ /* 0x040fe40000f26670 */
[----:B------:R-:W2:Y:S01]  /*8510*/  @!P2 LDG.E.128 R20, desc[UR6][R22.64] ;  /* 0x000000061614a981 */ /* 0x000ea2000c1e1d00 */
[-C--:B------:R-:W-:Y:S02]  /*8520*/  ISETP.LT.OR P0, PT, R109, R139.reuse, P0 ;  /* 0x0000008b6d00720c */ /* 0x080fe40000701670 */
[----:B------:R-:W-:Y:S11]  /*8530*/  ISETP.LT.OR P1, PT, R108, R139, P1 ;  /* 0x0000008b6c00720c */ /* 0x000ff60000f21670 */
[----:B------:R-:W3:Y:S08]  /*8540*/  @!P0 LDC.64 R2, c[0x0][0x338] ;  /* 0x0000ce00ff028b82 */ /* 0x000ef00000000a00 */
[----:B------:R-:W1:Y:S01]  /*8550*/  @!P0 LDC.64 R4, c[0x0][0x248] ;  /* 0x00009200ff048b82 */ /* 0x000e620000000a00 */
[----:B---3--:R-:W-:Y:S04]  /*8560*/  @!P0 IMAD.WIDE.U32 R24, R2, 0x180, R100 ;  /* 0x0000018002188825 */ /* 0x008fe800078e0064 */
[----:B------:R-:W-:Y:S04]  /*8570*/  @!P0 IMAD R3, R3, 0x180, RZ ;  /* 0x0000018003038824 */ /* 0x000fe800078e02ff */
[----:B------:R-:W-:Y:S02]  /*8580*/  @!P0 IMAD.IADD R25, R25, 0x1, R3 ;  /* 0x0000000119198824 */ /* 0x000fe400078e0203 */
[----:B-1----:R-:W-:Y:S01]  /*8590*/  @!P0 IMAD.WIDE.U32 R26, R4, 0x180, R94 ;  /* 0x00000180041a8825 */ /* 0x002fe200078e005e */
[----:B------:R-:W1:Y:S03]  /*85a0*/  @!P1 LDC.64 R2, c[0x0][0x338] ;  /* 0x0000ce00ff029b82 */ /* 0x000e660000000a00 */
[----:B------:R-:W-:Y:S04]  /*85b0*/  @!P0 IMAD R5, R5, 0x180, RZ ;  /* 0x0000018005058824 */ /* 0x000fe800078e02ff */
[----:B------:R-:W-:Y:S02]  /*85c0*/  @!P0 IMAD.IADD R27, R27, 0x1, R5 ;  /* 0x000000011b1b8824 */ /* 0x000fe400078e0205 */
[----:B-1----:R-:W-:Y:S04]  /*85d0*/  @!P1 IMAD.WIDE.U32 R28, R2, 0x1c0, R100 ;  /* 0x000001c0021c9825 */ /* 0x002fe800078e0064 */
[----:B------:R-:W-:Y:S05]  /*85e0*/  @!P1 IMAD R3, R3, 0x1c0, RZ ;  /* 0x000001c003039824 */ /* 0x000fea00078e02ff */
[----:B------:R-:W-:Y:S02]  /*85f0*/  @!P1 IADD3 R29, R29, R3, RZ ;  /* 0x000000031d1d9210 */ /* 0x000fe40007ffe0ff */
[----:B------:R-:W1:Y:S02]  /*8600*/  @!P1 LDC.64 R2, c[0x0][0x248] ;  /* 0x00009200ff029b82 */ /* 0x000e640000000a00 */
[----:B-1----:R-:W-:Y:S01]  /*8610*/  @!P1 IMAD R3, R3, 0x1c0, RZ ;  /* 0x000001c003039824 */ /* 0x002fe200078e02ff */
[----:B--2---:R1:W-:Y:S05]  /*8620*/  @!P2 STG.E.128 desc[UR6][R6.64], R20 ;  /* 0x000000140600a986 */ /* 0x0043ea000c101d06 */
[----:B------:R-:W2:Y:S01]  /*8630*/  @!P0 LDG.E.128 R16, desc[UR6][R24.64] ;  /* 0x0000000618108981 */ /* 0x000ea2000c1e1d00 */
[----:B-1----:R-:W-:Y:S04]  /*8640*/  @!P1 IMAD.WIDE.U32 R20, R2, 0x1c0, R94 ;  /* 0x000001c002149825 */ /* 0x002fe800078e005e */
[----:B------:R-:W-:Y:S01]  /*8650*/  @!P1 IMAD.IADD R21, R21, 0x1, R3 ;  /* 0x0000000115159824 */ /* 0x000fe200078e0203 */
[----:B--2---:R1:W-:Y:S05]  /*8660*/  @!P0 STG.E.128 desc[UR6][R26.64], R16 ;  /* 0x000000101a008986 */ /* 0x0043ea000c101d06 */
[----:B------:R-:W2:Y:S05]  /*8670*/  @!P1 LDG.E.128 R4, desc[UR6][R28.64] ;  /* 0x000000061c049981 */ /* 0x000eaa000c1e1d00 */
[----:B--2---:R1:W-:Y:S02]  /*8680*/  @!P1 STG.E.128 desc[UR6][R20.64], R4 ;  /* 0x0000000414009986 */ /* 0x0043e4000c101d06 */
.L_x_2803:
[----:B------:R-:W-:Y:S01]  /*8690*/  PLOP3.LUT P0, PT, PT, PT, UP1, 0x40, 0x0 ;  /* 0x000000000000781c */ /* 0x000fe20003f0e818 */
[----:B------:R-:W5:Y:S02]  /*86a0*/  LDC R0, c[0x0][0x338] ;  /* 0x0000ce00ff007b82 */ /* 0x000f640000000800 */
[----:B-----5:R-:W-:Y:S05]  /*86b0*/  IMAD.U32 R3, R0, -0x100, RZ ;  /* 0xffffff0000037824 */ /* 0x020fea00078e00ff */
[C---:B-1----:R-:W-:Y:S04]  /*86c0*/  LEA R100, P1, R3.reuse, R100, 0x1 ;  /* 0x0000006403647211 */ /* 0x042fe800078208ff */
[----:B------:R-:W-:Y:S01]  /*86d0*/  LEA.HI.X.SX32 R101, R3, R101, 0x1, P1 ;  /* 0x0000006503657211 */ /* 0x000fe200008f0eff */
[----:B------:R-:W-:Y:S08]  /*86e0*/  @P0 BRA `(.L_x_2836) ;  /* 0x0000000400300947 */ /* 0x000ff00003800000 */
[----:B------:R-:W-:Y:S04]  /*86f0*/  IADD3 R0, R12, -0x1, RZ ;  /* 0xffffffff0c007810 */ /* 0x000fe80007ffe0ff */
[----:B------:R-:W-:Y:S11]  /*8700*/  ISETP.GT.AND P0, PT, R0, UR30, PT ;  /* 0x0000001e00007c0c */ /* 0x000ff6000bf04270 */
        /* <DEDUP_REMOVED lines=74> */
.L_x_2836:
[----:B------:R-:W1:Y:S08]  /*8bb0*/  LDC R2, c[0x0][0x250] ;  /* 0x00009400ff027b82 */ /* 0x000e700000000800 */
[----:B------:R-:W2:Y:S02]  /*8bc0*/  LDC R0, c[0x0][0x248] ;  /* 0x00009200ff007b82 */ /* 0x000ea40000000800 */
[----:B--2---:R-:W-:Y:S02]  /*8bd0*/  IMAD.U32 R5, R0, -0x100, RZ ;  /* 0xffffff0000057824 */ /* 0x004fe400078e00ff */
[----:B-1----:R-:W-:Y:S03]  /*8be0*/  IMAD.U32 R3, R2, -0x100, RZ ;  /* 0xffffff0002037824 */ /* 0x002fe600078e00ff */
[----:B---3--:R-:W-:Y:S02]  /*8bf0*/  LEA R94, P0, R5, R94, 0x1 ;  /* 0x0000005e055e7211 */ /* 0x008fe400078008ff */
[----:B------:R-:W-:Y:S02]  /*8c00*/  LEA R96, P1, R3, R96, 0x1 ;  /* 0x0000006003607211 */ /* 0x000fe400078208ff */
[----:B------:R-:W-:Y:S02]  /*8c10*/  LEA.HI.X.SX32 R95, R5, R95, 0x1, P0 ;  /* 0x0000005f055f7211 */ /* 0x000fe400000f0eff */
[----:B------:R-:W-:Y:S09]  /*8c20*/  LEA.HI.X.SX32 R97, R3, R97, 0x1, P1 ;  /* 0x0000006103617211 */ /* 0x000ff200008f0eff */
.L_x_2837:
[----:B------:R-:W-:Y:S04]  /*8c30*/  IADD3 R12, R12, -0x1, RZ ;  /* 0xffffffff0c0c7810 */ /* 0x000fe80007ffe0ff */
[----:B------:R-:W-:Y:S11]  /*8c40*/  ISETP.GT.AND P0, PT, R12, UR30, PT ;  /* 0x0000001e0c007c0c */ /* 0x000ff6000bf04270 */
[----:B------:R-:W-:Y:S02]  /*8c50*/  @!UPT UIADD3 URZ, URZ, URZ, URZ ;  /* 0x0000003f3f3ff290 */ /* 0x000fe4000fffe03f */
[----:B------:R-:W-:Y:S05]  /*8c60*/  @P0 BRA `(.L_x_2838) ;  /* 0xffffff9c00900947 */ /* 0x000fea000383ffff */
.L_x_2784:
        /* <DEDUP_REMOVED lines=60> */
[C---:B-----5:R-:W-:Y:S01]  /*9030*/  LOP3.LUT R0, R13.reuse, 0xffff0000, RZ, 0xc0, !PT ;  /* 0xffff00000d007812 */ /* 0x060fe200078ec0ff */
[C---:B------:R-:W-:Y:S01]  /*9040*/  IMAD.U32 R8, R12.reuse, 0x10000, RZ ;  /* 0x000100000c087824 */ /* 0x040fe200078e00ff */
[----:B------:R-:W-:Y:S02]  /*9050*/  SHF.L.U32 R7, R13, 0x10, RZ ;  /* 0x000000100d077819 */ /* 0x000fe400000006ff */
[----:B------:R-:W-:Y:S02]  /*9060*/  LOP3.LUT R16, R12, 0xffff0000, RZ, 0xc0, !PT ;  /* 0xffff00000c107812 */ /* 0x000fe400078ec0ff */
[----:B------:R-:W-:-:S02]  /*9070*/  SHF.L.U32 R13, R15, 0x10, RZ ;  /* 0x000000100f0d7819 */ /* 0x000fc400000006ff */
[----:B------:R-:W-:Y:S01]  /*9080*/  LOP3.LUT R12, R15, 0xffff0000, RZ, 0xc0, !PT ;  /* 0xffff00000f0c7812 */ /* 0x000fe200078ec0ff */
[C---:B------:R-:W-:Y:S01]  /*9090*/  IMAD.U32 R15, R14.reuse, 0x10000, RZ ;  /* 0x000100000e0f7824 */ /* 0x040fe200078e00ff */
[----:B------:R-:W-:Y:S02]  /*90a0*/  LOP3.LUT R20, R14, 0xffff0000, RZ, 0xc0, !PT ;  /* 0xffff00000e147812 */ /* 0x000fe400078ec0ff */
[----:B--2---:R-:W-:Y:S02]  /*90b0*/  LOP3.LUT R10, R2, 0xffff0000, RZ, 0xc0, !PT ;  /* 0xffff0000020a7812 */ /* 0x004fe400078ec0ff */
[C---:B------:R-:W-:Y:S01]  /*90c0*/  LOP3.LUT R17, R3.reuse, 0xffff0000, RZ, 0xc0, !PT ;  /* 0xffff000003117812 */ /* 0x040fe200078ec0ff */
[----:B------:R-:W-:Y:S01]  /*90d0*/  IMAD.U32 R3, R3, 0x10000, RZ ;  /* 0x0001000003037824 */ /* 0x000fe200078e00ff */
[----:B---3--:R-:W-:Y:S01]  /*90e0*/  LOP3.LUT R19, R4, 0xffff0000, RZ, 0xc0, !PT ;  /* 0xffff000004137812 */ /* 0x008fe200078ec0ff */
[-C--:B------:R-:W-:Y:S01]  /*90f0*/  FMUL.FTZ R14, R0, R10.reuse ;  /* 0x0000000a000e7220 */ /* 0x080fe20000410000 */
[----:B------:R-:W-:Y:S01]  /*9100*/  LOP3.LUT R18, R5, 0xffff0000, RZ, 0xc0, !PT ;  /* 0xffff000005127812 */ /* 0x000fe200078ec0ff */
[C---:B------:R-:W-:Y:S01]  /*9110*/  FMUL.FTZ R21, R7.reuse, R10 ;  /* 0x0000000a07157220 */ /* 0x040fe20000410000 */
[----:B------:R-:W-:Y:S01]  /*9120*/  FMUL.FTZ R10, R12, R17 ;  /* 0x000000110c0a7220 */ /* 0x000fe20000410000 */
[-C--:B------:R-:W-:Y:S01]  /*9130*/  FFMA.FTZ R14, R7, R19.reuse, -R14 ;  /* 0x00000013070e7223 */ /* 0x080fe2000001080e */
[----:B------:R-:W-:Y:S01]  /*9140*/  SHF.L.U32 R7, R2, 0x10, RZ ;  /* 0x0000001002077819 */ /* 0x000fe200000006ff */
[----:B------:R-:W-:Y:S01]  /*9150*/  FFMA.FTZ R21, R0, R19, R21 ;  /* 0x0000001300157223 */ /* 0x000fe20000010015 */
[C---:B------:R-:W-:Y:S01]  /*9160*/  FMUL.FTZ R17, R13.reuse, R17 ;  /* 0x000000110d117220 */ /* 0x040fe20000410000 */
[-C--:B------:R-:W-:Y:S01]  /*9170*/  FFMA.FTZ R10, R13, R18.reuse, -R10 ;  /* 0x000000120d0a7223 */ /* 0x080fe2000001080a */
[----:B------:R-:W-:Y:S01]  /*9180*/  IMAD.U32 R0, R5, 0x10000, RZ ;  /* 0x0001000005007824 */ /* 0x000fe200078e00ff */
[----:B------:R-:W-:Y:S01]  /*9190*/  SHF.L.U32 R13, R4, 0x10, RZ ;  /* 0x00000010040d7819 */ /* 0x000fe200000006ff */
[----:B------:R-:W-:Y:S01]  /*91a0*/  FMUL.FTZ R5, R16, R7 ;  /* 0x0000000710057220 */ /* 0x000fe20000410000 */
[----:B------:R-:W-:Y:S01]  /*91b0*/  FMUL.FTZ R2, R20, R3 ;  /* 0x0000000314027220 */ /* 0x000fe20000410000 */
[----:B------:R-:W-:Y:S01]  /*91c0*/  FMUL.FTZ R7, R8, R7 ;  /* 0x0000000708077220 */ /* 0x000fe20000410000 */
[C---:B------:R-:W-:Y:S01]  /*91d0*/  FMUL.FTZ R3, R15.reuse, R3 ;  /* 0x000000030f037220 */ /* 0x040fe20000410000 */
        /* <DEDUP_REMOVED lines=9> */
.L_x_2845:
[----:B------:R-:W-:Y:S05]  /*9270*/  BSYNC B0 ;  /* 0x0000000000007941 */ /* 0x000fea0003800000 */
.L_x_2844:
[----:B-----5:R2:W-:Y:S04]  /*9280*/  STS.64 [R196], R12 ;  /* 0x0000000cc4007388 */ /* 0x0205e80000000a00 */
[----:B------:R2:W-:Y:S02]  /*9290*/  STS.64 [R196+0x8], R14 ;  /* 0x0000080ec4007388 */ /* 0x0005e40000000a00 */
.L_x_2843:
[----:B------:R-:W-:Y:S05]  /*92a0*/  BSYNC B1 ;  /* 0x0000000000017941 */ /* 0x000fea0003800000 */
.L_x_2842:
        /* <DEDUP_REMOVED lines=60> */
.L_x_2848:
[----:B------:R-:W-:Y:S05]  /*9670*/  BSYNC B0 ;  /* 0x0000000000007941 */ /* 0x000fea0003800000 */
.L_x_2847:
[----:B-----5:R1:W-:Y:S01]  /*9680*/  STS.128 [R196+0x800], R28 ;  /* 0x0008001cc4007388 */ /* 0x0203e20000000c00 */
[----:B------:R-:W-:Y:S05]  /*9690*/  BRA `(.L_x_2846) ;  /* 0x0000000c00b87947 */ /* 0x000fea0003800000 */
.L_x_2841:
        /* <DEDUP_REMOVED lines=98> */
.L_x_2852:
[----:B------:R-:W-:Y:S05]  /*9cc0*/  BSYNC B0 ;  /* 0x0000000000007941 */ /* 0x000fea0003800000 */
.L_x_2851:
[----:B-----5:R1:W-:Y:S04]  /*9cd0*/  STS.64 [R196], R20 ;  /* 0x00000014c4007388 */ /* 0x0203e80000000a00 */
[----:B------:R1:W-:Y:S02]  /*9ce0*/  STS.64 [R196+0x8], R22 ;  /* 0x00000816c4007388 */ /* 0x0003e40000000a00 */
.L_x_2850:
[----:B------:R-:W-:Y:S05]  /*9cf0*/  BSYNC B1 ;  /* 0x0000000000017941 */ /* 0x000fea0003800000 */
.L_x_2849:
        /* <DEDUP_REMOVED lines=99> */
.L_x_2854:
[----:B------:R-:W-:Y:S05]  /*a330*/  BSYNC B0 ;  /* 0x0000000000007941 */ /* 0x000fea0003800000 */
.L_x_2853:
[----:B-----5:R1:W-:Y:S01]  /*a340*/  STS.128 [R196+0x800], R4 ;  /* 0x00080004c4007388 */ /* 0x0203e20000000c00 */
[----:B------:R-:W-:Y:S05]  /*a350*/  BRA `(.L_x_2846) ;  /* 0x0000000000887947 */ /* 0x000fea0003800000 */
.L_x_2840:
        /* <DEDUP_REMOVED lines=19> */
.L_x_2856:
[----:B------:R-:W-:Y:S05]  /*a490*/  BSYNC B0 ;  /* 0x0000000000007941 */ /* 0x000fea0003800000 */
.L_x_2855:
[----:B------:R-:W-:Y:S05]  /*a4a0*/  @P1 BRA `(.L_x_2846) ;  /* 0x0000000000341947 */ /* 0x000fea0003800000 */
[----:B------:R-:W-:Y:S02]  /*a4b0*/  ULDC UR5, c[0x0][0x2d0] ;  /* 0x0000b40000057ab9 */ /* 0x000fe40000000800 */
[----:B------:R-:W-:-:S13]  /*a4c0*/  ISETP.GE.AND P0, PT, R148, UR5, PT ;  /* 0x0000000594007c0c */ /* 0x000fda000bf06270 */
[----:B------:R1:W-:Y:S01]  /*a4d0*/  @P0 STS.128 [R196+0x800], RZ ;  /* 0x000800ffc4000388 */ /* 0x0003e20000000c00 */
[----:B------:R-:W-:Y:S05]  /*a4e0*/  @P0 BRA `(.L_x_2846) ;  /* 0x0000000000240947 */ /* 0x000fea0003800000 */
[----:B------:R-:W-:Y:S01]  /*a4f0*/  IADD3 R128, P0, R128, UR10, RZ ;  /* 0x0000000a80807c10 */ /* 0x000fe2000ff1e0ff */
[----:B------:R-:W-:-:S03]  /*a500*/  ULDC.64 UR8, c[0x0][0x210] ;  /* 0x0000840000087ab9 */ /* 0x000fc60000000a00 */
[----:B-1----:R-:W-:Y:S02]  /*a510*/  IADD3.X R3, R60, UR11, RZ, P0, !PT ;  /* 0x0000000b3c037c10 */ /* 0x002fe400087fe4ff */
[----:B------:R-:W-:-:S04]  /*a520*/  LEA R2, P0, R128, UR8, 0x1 ;  /* 0x0000000880027c11 */ /* 0x000fc8000f8008ff */
[----:B------:R-:W-:-:S05]  /*a530*/  LEA.HI.X R3, R128, UR9, R3, 0x1, P0 ;  /* 0x0000000980037c11 */ /* 0x000fca00080f0c03 */
[----:B------:R-:W-:Y:S01]  /*a540*/  @!PT LDS RZ, [RZ] ;  /* 0x00000000fffff984 */ /* 0x000fe20000000800 */
[----:B------:R-:W-:Y:S01]  /*a550*/  @!PT LDS RZ, [RZ] ;  /* 0x00000000fffff984 */ /* 0x000fe20000000800 */
[----:B------:R-:W-:Y:S01]  /*a560*/  @!PT LDS RZ, [RZ] ;  /* 0x00000000fffff984 */ /* 0x000fe20000000800 */
[----:B------:R1:W-:Y:S04]  /*a570*/  LDGSTS.E.BYPASS.LTC128B.128 [R196+0x800], desc[UR6][R2.64] ;  /* 0x0080000002c47fae */ /* 0x0003e8000b901d46 */
.L_x_2846:
[----:B------:R-:W-:Y:S05]  /*a580*/  BSYNC B2 ;  /* 0x0000000000027941 */ /* 0x000fea0003800000 */
.L_x_2839:
[----:B------:R-:W-:Y:S01]  /*a590*/  UIADD3 UR8, UR22, -0x1, URZ ;  /* 0xffffffff16087890 */ /* 0x000fe2000fffe03f */
[C---:B-1----:R-:W-:Y:S01]  /*a5a0*/  VIADD R2, R124.reuse, 0x40 ;  /* 0x000000407c027836 */ /* 0x042fe20000000000 */
[----:B------:R-:W-:Y:S01]  /*a5b0*/  ULDC.64 UR10, c[0x0][0x218] ;  /* 0x00008600000a7ab9 */ /* 0x000fe20000000a00 */
[----:B------:R-:W-:Y:S01]  /*a5c0*/  VIADD R0, R124, 0x60 ;  /* 0x000000607c007836 */ /* 0x000fe20000000000 */
[----:B------:R-:W-:Y:S01]  /*a5d0*/  USHF.L.U32 UR5, UR8, 0x8, URZ ;  /* 0x0000000808057899 */ /* 0x000fe2000800063f */
[----:B------:R-:W-:Y:S01]  /*a5e0*/  LEA R194, P2, R120, UR10, 0x1 ;  /* 0x0000000a78c27c11 */ /* 0x000fe2000f8408ff */
[----:B------:R-:W-:Y:S01]  /*a5f0*/  BSSY B0, `(.L_x_2857) ;  /* 0x0000016000007945 */ /* 0x000fe20003800000 */
[----:B--2---:R-:W-:Y:S01]  /*a600*/  VIADD R4, R124, 0x80 ;  /* 0x000000807c047836 */ /* 0x004fe20000000000 */
        /* <DEDUP_REMOVED lines=20> */
.L_x_2858:
[----:B------:R-:W-:Y:S05]  /*a750*/  BSYNC B0 ;  /* 0x0000000000007941 */ /* 0x000fea0003800000 */
.L_x_2857:
        /* <DEDUP_REMOVED lines=16> */
.L_x_2860:
[----:B------:R-:W-:Y:S05]  /*a860*/  BSYNC B0 ;  /* 0x0000000000007941 */ /* 0x000fea0003800000 */
.L_x_2859:
        /* <DEDUP_REMOVED lines=15> */
.L_x_2862:
[----:B------:R-:W-:Y:S05]  /*a960*/  BSYNC B0 ;  /* 0x0000000000007941 */ /* 0x000fea0003800000 */
.L_x_2861:
[----:B------:R-:W-:Y:S01]  /*a970*/  BSSY B0, `(.L_x_2863) ;  /* 0x000000f000007945 */ /* 0x000fe20003800000 */
[----:B------:R-:W-:-:S03]  /*a980*/  ISETP.GE.AND P1, PT, R0, UR9, PT ;  /* 0x0000000900007c0c */ /* 0x000fc6000bf26270 */
[----:B------:R-:W-:Y:S10]  /*a990*/  @P3 BRA `(.L_x_2864) ;  /* 0x0000000000303947 */ /* 0x000ff40003800000 */
[----:B------:R-:W-:Y:S02]  /*a9a0*/  ULDC UR10, c[0x0][0x2d0] ;  /* 0x0000b400000a7ab9 */ /* 0x000fe40000000800 */
[----:B------:R-:W-:-:S13]  /*a9b0*/  ISETP.GE.AND P3, PT, R148, UR10, PT ;  /* 0x0000000a94007c0c */ /* 0x000fda000bf66270 */
[----:B------:R1:W-:Y:S01]  /*a9c0*/  @P3 STS.128 [R196+0x2800], RZ ;  /* 0x002800ffc4003388 */ /* 0x0003e20000000c00 */
[----:B------:R-:W-:Y:S05]  /*a9d0*/  @P3 BRA `(.L_x_2864) ;  /* 0x0000000000203947 */ /* 0x000fea0003800000 */
[----:B------:R-:W2:Y:S02]  /*a9e0*/  LDC.64 R2, c[0x0][0x248] ;  /* 0x00009200ff027b82 */ /* 0x000ea40000000a00 */
[----:B--2---:R-:W-:-:S04]  /*a9f0*/  IMAD.WIDE.U32 R4, R2, 0xc0, R194 ;  /* 0x000000c002047825 */ /* 0x004fc800078e00c2 */
[----:B------:R-:W-:-:S05]  /*aa00*/  IMAD R3, R3, 0xc0, RZ ;  /* 0x000000c003037824 */ /* 0x000fca00078e02ff */
[----:B------:R-:W-:-:S05]  /*aa10*/  IADD3 R5, R3, R5, RZ ;  /* 0x0000000503057210 */ /* 0x000fca0007ffe0ff */
[----:B------:R-:W-:Y:S01]  /*aa20*/  @!PT LDS RZ, [RZ] ;  /* 0x00000000fffff984 */ /* 0x000fe20000000800 */
[----:B------:R-:W-:Y:S01]  /*aa30*/  @!PT LDS RZ, [RZ] ;  /* 0x00000000fffff984 */ /* 0x000fe20000000800 */
[----:B------:R-:W-:Y:S01]  /*aa40*/  @!PT LDS RZ, [RZ] ;  /* 0x00000000fffff984 */ /* 0x000fe20000000800 */
[----:B------:R2:W-:Y:S02]  /*aa50*/  LDGSTS.E.BYPASS.LTC128B.128 [R196+0x2800], desc[UR6][R4.64] ;  /* 0x0280000004c47fae */ /* 0x0005e4000b901d46 */
.L_x_2864:
[----:B------:R-:W-:Y:S05]  /*aa60*/  BSYNC B0 ;  /* 0x0000000000007941 */ /* 0x000fea0003800000 */
.L_x_2863:
        /* <DEDUP_REMOVED lines=15> */
.L_x_2866:
[----:B------:R-:W-:Y:S05]  /*ab60*/  BSYNC B0 ;  /* 0x0000000000007941 */ /* 0x000fea0003800000 */
.L_x_2865:
        /* <DEDUP_REMOVED lines=15> */
.L_x_2868:
[----:B------:R-:W-:Y:S05]  /*ac60*/  BSYNC B0 ;  /* 0x0000000000007941 */ /* 0x000fea0003800000 */
.L_x_2867:
[----:B------:R-:W-:Y:S01]  /*ac70*/  BSSY B0, `(.L_x_2869) ;  /* 0x0000011000007945 */ /* 0x000fe20003800000 */
[C---:B------:R-:W-:Y:S01]  /*ac80*/  ISETP.GE.AND P1, PT, R124.reuse, UR9, PT ;  /* 0x000000097c007c0c */ /* 0x040fe2000bf26270 */
[----:B------:R-:W-:Y:S01]  /*ac90*/  VIADD R124, R124, 0xe0 ;  /* 0x000000e07c7c7836 */ /* 0x000fe20000000000 */
[----:B--2---:R-:W-:Y:S01]  /*aca0*/  LOP3.LUT R4, R58, 0x7fffffe, RZ, 0xc0, !PT ;  /* 0x07fffffe3a047812 */ /* 0x004fe200078ec0ff */
        /* <DEDUP_REMOVED lines=13> */
.L_x_2870:
[----:B------:R-:W-:Y:S05]  /*ad80*/  BSYNC B0 ;  /* 0x0000000000007941 */ /* 0x000fea0003800000 */
.L_x_2869:
[----:B------:R-:W-:Y:S01]  /*ad90*/  ISETP.GE.AND P2, PT, R124, UR9, PT ;  /* 0x000000097c007c0c */ /* 0x000fe2000bf46270 */
[----:B------:R-:W-:Y:S01]  /*ada0*/  BSSY B0, `(.L_x_2871) ;  /* 0x0000014000007945 */ /* 0x000fe20003800000 */
[----:B------:R-:W-:Y:S01]  /*adb0*/  SHF.R.S32.HI R2, RZ, 0x1f, R59 ;  /* 0x0000001fff027819 */ /* 0x000fe2000001143b */
[----:B------:R-:W-:Y:S01]  /*adc0*/  IMAD.IADD R4, R59, 0x1, -R4 ;  /* 0x000000013b047824 */ /* 0x000fe200078e0a04 */
[----:B-1----:R-:W-:Y:S02]  /*add0*/  SHF.R.S32.HI R6, RZ, 0x1f, R49 ;  /* 0x0000001fff067819 */ /* 0x002fe40000011431 */
[----:B------:R-:W-:Y:S02]  /*ade0*/  LEA.HI R59, R2, R59, RZ, 0x3 ;  /* 0x0000003b023b7211 */ /* 0x000fe400078f18ff */
[CC--:B------:R-:W-:Y:S02]  /*adf0*/  LEA.HI R8, R6.reuse, R49.reuse, RZ, 0x3 ;  /* 0x0000003106087211 */ /* 0x0c0fe400078f18ff */
[----:B------:R-:W-:-:S03]  /*ae00*/  LEA.HI R5, R6, R49, RZ, 0x4 ;  /* 0x0000003106057211 */ /* 0x000fc600078f20ff */
[----:B------:R-:W-:Y:S05]  /*ae10*/  @P2 BRA `(.L_x_2872) ;  /* 0x0000000000302947 */ /* 0x000fea0003800000 */
        /* <DEDUP_REMOVED lines=12> */
.L_x_2872:
[----:B------:R-:W-:Y:S05]  /*aee0*/  BSYNC B0 ;  /* 0x0000000000007941 */ /* 0x000fea0003800000 */
.L_x_2871:
[----:B------:R-:W-:Y:S01]  /*aef0*/  ULDC.64 UR12, c[0x0][0x3d0] ;  /* 0x0000f400000c7ab9 */ /* 0x000fe20000000a00 */
[----:B------:R-:W-:Y:S01]  /*af00*/  ULDC.64 UR10, c[0x0][0x220] ;  /* 0x00008800000a7ab9 */ /* 0x000fe20000000a00 */
[----:B------:R-:W0:Y:S01]  /*af10*/  LDGDEPBAR ;  /* 0x00000000000079af */ /* 0x000e220000000000 */
[----:B------:R-:W-:Y:S01]  /*af20*/  UIMAD UR26, UR26, UR12, URZ ;  /* 0x0000000c1a1a72a4 */ /* 0x000fe2000f8e023f */
[C---:B------:R-:W-:Y:S01]  /*af30*/  LEA R220, P2, R116.reuse, UR10, 0x1 ;  /* 0x0000000a74dc7c11 */ /* 0x040fe2000f8408ff */
[----:B------:R-:W-:Y:S01]  /*af40*/  UMOV UR29, UR25 ;  /* 0x00000019001d7c82 */ /* 0x000fe20008000000 */
[----:B------:R-:W-:Y:S01]  /*af50*/  SHF.R.S32.HI R3, RZ, 0x4, R5 ;  /* 0x00000004ff037819 */ /* 0x000fe20000011405 */
[----:B------:R-:W-:Y:S01]  /*af60*/  UIMAD.WIDE.U32 UR14, UR23, UR12, UR28 ;  /* 0x0000000c170e72a5 */ /* 0x000fe2000f8e001c */
[----:B------:R-:W-:Y:S01]  /*af70*/  LEA.HI.X R221, R116, UR11, R119, 0x1, P2 ;  /* 0x0000000b74dd7c11 */ /* 0x000fe200090f0c77 */
[----:B------:R-:W-:Y:S01]  /*af80*/  UIMAD UR13, UR23, UR13, UR26 ;  /* 0x0000000d170d72a4 */ /* 0x000fe2000f8e021a */
[----:B------:R-:W-:Y:S01]  /*af90*/  LEA.HI R2, R3, R3, RZ, 0x1 ;  /* 0x0000000303027211 */ /* 0x000fe200078f08ff */
[----:B------:R-:W-:Y:S01]  /*afa0*/  ULDC.64 UR10, c[0x0][0x3c8] ;  /* 0x0000f200000a7ab9 */ /* 0x000fe20000000a00 */
[----:B------:R-:W-:Y:S01]  /*afb0*/  LEA.HI R8, R8, R51, RZ, 0x1 ;  /* 0x0000003308087211 */ /* 0x000fe200078f08ff */
[----:B------:R-:W-:Y:S01]  /*afc0*/  ULEA UR10, UP0, UR14, UR10, 0x2 ;  /* 0x0000000a0e0a7291 */ /* 0x000fe2000f80103f */
[----:B------:R-:W-:Y:S01]  /*afd0*/  LOP3.LUT R2, R2, 0xfffffffe, RZ, 0xc0, !PT ;  /* 0xfffffffe02027812 */ /* 0x000fe200078ec0ff */
[----:B------:R-:W-:Y:S01]  /*afe0*/  UIADD3 UR13, UR15, UR13, URZ ;  /* 0x0000000d0f0d7290 */ /* 0x000fe2000fffe03f */
[----:B------:R-:W-:Y:S01]  /*aff0*/  LOP3.LUT R8, R8, 0xfffffffe, RZ, 0xc0, !PT ;  /* 0xfffffffe08087812 */ /* 0x000fe200078ec0ff */
[----:B------:R-:W-:Y:S01]  /*b000*/  IMAD.SHL.U32 R5, R59, 0x20, RZ ;  /* 0x000000203b057824 */ /* 0x000fe200078e00ff */
[----:B------:R-:W-:Y:S01]  /*b010*/  ISETP.GE.AND P2, PT, R0, UR9, PT ;  /* 0x0000000900007c0c */ /* 0x000fe2000bf46270 */
[----:B------:R-:W-:Y:S01]  /*b020*/  ULEA.HI.X UR11, UR14, UR11, UR13, 0x2, UP0 ;  /* 0x0000000b0e0b7291 */ /* 0x000fe200080f140d */
[----:B--2---:R-:W-:Y:S01]  /*b030*/  IMAD.U32 R10, RZ, RZ, UR10 ;  /* 0x0000000aff0a7e24 */ /* 0x004fe2000f8e00ff */
[----:B------:R-:W-:Y:S01]  /*b040*/  LEA.HI R145, R6, R49, RZ, 0x5 ;  /* 0x0000003106917211 */ /* 0x000fe200078f28ff */
[----:B------:R-:W-:Y:S01]  /*b050*/  IMAD.IADD R3, R3, 0x1, -R2 ;  /* 0x0000000103037824 */ /* 0x000fe200078e0a02 */
[----:B------:R-:W-:Y:S01]  /*b060*/  LOP3.LUT R5, R5, 0xffffff00, RZ, 0xc0, !PT ;  /* 0xffffff0005057812 */ /* 0x000fe200078ec0ff */
[----:B------:R-:W-:Y:S01]  /*b070*/  IMAD.IADD R51, R51, 0x1, -R8 ;  /* 0x0000000133337824 */ /* 0x000fe200078e0a08 */
[----:B------:R-:W-:Y:S01]  /*b080*/  SHF.R.S32.HI R142, RZ, 0x5, R145 ;  /* 0x00000005ff8e7819 */ /* 0x000fe20000011491 */
[----:B------:R-:W-:Y:S01]  /*b090*/  IMAD.U32 R11, RZ, RZ, UR11 ;  /* 0x0000000bff0b7e24 */ /* 0x000fe2000f8e00ff */
[----:B------:R-:W-:-:S04]  /*b0a0*/  DEPBAR.LE SB0, 0x0 ;  /* 0x000080000000791a */ /* 0x000fc80000000000 */
[----:B------:R2:W5:Y:S01]  /*b0b0*/  LDG.E R143, desc[UR6][R10.64] ;  /* 0x000000060a8f7981 */ /* 0x000562000c1e1900 */
[----:B------:R-:W-:Y:S01]  /*b0c0*/  IMAD.SHL.U32 R0, R57, 0x40, RZ ;  /* 0x0000004039007824 */ /* 0x000fe200078e00ff */
[----:B------:R-:W-:Y:S01]  /*b0d0*/  ULDC UR10, c[0x0][0x2e8] ;  /* 0x0000ba00000a7ab9 */ /* 0x000fe20000000800 */
[----:B------:R-:W-:Y:S01]  /*b0e0*/  IMAD.SHL.U32 R2, R50, 0x40, RZ ;  /* 0x0000004032027824 */ /* 0x000fe200078e00ff */
[----:B------:R-:W-:Y:S01]  /*b0f0*/  BAR.SYNC.DEFER_BLOCKING 0x0 ;  /* 0x0000000000007b1d */ /* 0x000fe20000010000 */
[----:B------:R-:W-:Y:S01]  /*b100*/  IMAD.SHL.U32 R7, R3, 0x8, RZ ;  /* 0x0000000803077824 */ /* 0x000fe200078e00ff */
[----:B------:R-:W-:Y:S01]  /*b110*/  LOP3.LUT R0, R0, 0xc0, RZ, 0xc0, !PT ;  /* 0x000000c000007812 */ /* 0x000fe200078ec0ff */
[----:B------:R-:W-:Y:S01]  /*b120*/  IMAD.SHL.U32 R51, R51, 0x8, RZ ;  /* 0x0000000833337824 */ /* 0x000fe200078e00ff */
[----:B------:R-:W-:Y:S01]  /*b130*/  LOP3.LUT R2, R2, 0xc0, RZ, 0xc0, !PT ;  /* 0x000000c002027812 */ /* 0x000fe200078ec0ff */
[----:B------:R-:W-:Y:S01]  /*b140*/  IMAD R5, R142, 0x200, R5 ;  /* 0x000002008e057824 */ /* 0x000fe200078e0205 */
[----:B------:R-:W-:Y:S01]  /*b150*/  LOP3.LUT R140, R0, 0x8, R7, 0xf8, !PT ;  /* 0x00000008008c7812 */ /* 0x000fe200078ef807 */
[----:B------:R-:W-:Y:S01]  /*b160*/  BSSY B0, `(.L_x_2873) ;  /* 0x0000017000007945 */ /* 0x000fe20003800000 */
[----:B------:R-:W-:Y:S01]  /*b170*/  LOP3.LUT R51, R2, 0x8, R51, 0xf8, !PT ;  /* 0x0000000802337812 */ /* 0x000fe200078ef833 */
[----:B------:R-:W-:Y:S01]  /*b180*/  IMAD R5, R4, 0x20, R5 ;  /* 0x0000002004057824 */ /* 0x000fe200078e0205 */
[----:B------:R-:W-:Y:S01]  /*b190*/  SHF.R.U32.HI R7, RZ, 0x3, R0 ;  /* 0x00000003ff077819 */ /* 0x000fe20000011600 */
[----:B------:R-:W-:Y:S01]  /*b1a0*/  IMAD R56, R3, 0x8, R56 ;  /* 0x0000000803387824 */ /* 0x000fe200078e0238 */
[----:B------:R-:W-:Y:S01]  /*b1b0*/  SHF.R.U32.HI R2, RZ, 0x3, R2 ;  /* 0x00000003ff027819 */ /* 0x000fe20000011602 */
[----:B------:R2:W-:Y:S04]  /*b1c0*/  @P1 STS [R196+0x5000], RZ ;  /* 0x005000ffc4001388 */ /* 0x0005e80000000800 */
[----:B------:R2:W-:Y:S04]  /*b1d0*/  @P1 STS [R196+0x5004], RZ ;  /* 0x005004ffc4001388 */ /* 0x0005e80000000800 */
[----:B------:R2:W-:Y:S01]  /*b1e0*/  @P1 STS.64 [R196+0x5008], RZ ;  /* 0x005008ffc4001388 */ /* 0x0005e20000000a00 */
[----:B------:R-:W1:Y:S01]  /*b1f0*/  MUFU.RCP R0, UR10 ;  /* 0x0000000a00007d08 */ /* 0x000e620008001000 */
[----:B------:R-:W-:-:S02]  /*b200*/  LOP3.LUT R51, R51, R2, RZ, 0x3c, !PT ;  /* 0x0000000233337212 */ /* 0x000fc400078e3cff */
        /* <DEDUP_REMOVED lines=12> */
.L_x_2874:
[----:B------:R-:W-:Y:S05]  /*b2d0*/  BSYNC B0 ;  /* 0x0000000000007941 */ /* 0x000fea0003800000 */
.L_x_2873:
        /* <DEDUP_REMOVED lines=18> */
.L_x_2876:
[----:B------:R-:W-:Y:S05]  /*b400*/  BSYNC B0 ;  /* 0x0000000000007941 */ /* 0x000fea0003800000 */
.L_x_2875:
        /* <DEDUP_REMOVED lines=14> */
.L_x_2878:
[----:B------:R-:W-:Y:S05]  /*b4f0*/  BSYNC B0 ;  /* 0x0000000000007941 */ /* 0x000fea0003800000 */
.L_x_2877:
        /* <DEDUP_REMOVED lines=15> */
.L_x_2880:
[----:B------:R-:W-:Y:S05]  /*b5f0*/  BSYNC B0 ;  /* 0x0000000000007941 */ /* 0x000fea0003800000 */
.L_x_2879:
        /* <DEDUP_REMOVED lines=14> */
.L_x_2882:
[----:B------:R-:W-:Y:S05]  /*b6e0*/  BSYNC B0 ;  /* 0x0000000000007941 */ /* 0x000fea0003800000 */
.L_x_2881:
        /* <DEDUP_REMOVED lines=15> */
.L_x_2884:
[----:B------:R-:W-:Y:S05]  /*b7e0*/  BSYNC B0 ;  /* 0x0000000000007941 */ /* 0x000fea0003800000 */
.L_x_2883:
        /* <DEDUP_REMOVED lines=15> */
.L_x_2886:
[----:B------:R-:W-:Y:S05]  /*b8e0*/  BSYNC B0 ;  /* 0x0000000000007941 */ /* 0x000fea0003800000 */
.L_x_2885:
        /* <DEDUP_REMOVED lines=15> */
.L_x_2888:
[----:B------:R-:W-:Y:S05]  /*b9e0*/  BSYNC B0 ;  /* 0x0000000000007941 */ /* 0x000fea0003800000 */
.L_x_2887:
[----:B------:R-:W-:Y:S01]  /*b9f0*/  LDSM.16.M88.4 R12, [R168] ;  /* 0x00000000a80c783b */ /* 0x000fe20000000200 */
[----:B------:R-:W-:Y:S01]  /*ba00*/  LOP3.LUT P0, RZ, R50, 0x2, RZ, 0xc0, !PT ;  /* 0x0000000232ff7812 */ /* 0x000fe2000780c0ff */
[C---:B-1----:R-:W-:Y:S01]  /*ba10*/  VIADD R2, R166.reuse, 0x1000 ;  /* 0x00001000a6027836 */ /* 0x042fe20000000000 */
[----:B------:R-:W-:Y:S01]  /*ba20*/  ULDC.64 UR10, c[0x0][0x398] ;  /* 0x0000e600000a7ab9 */ /* 0x000fe20000000a00 */
[----:B------:R-:W1:Y:S01]  /*ba30*/  LDSM.16.M88.4 R32, [R166+0x1000] ;  /* 0x00100000a620783b */ /* 0x000e620000000200 */
[----:B------:R-:W-:Y:S01]  /*ba40*/  VIADD R165, R166, 0x1020 ;  /* 0x00001020a6a57836 */ /* 0x000fe20000000000 */
[----:B------:R-:W-:Y:S01]  /*ba50*/  LEA R142, R142, UR27, 0x4 ;  /* 0x0000001b8e8e7c11 */ /* 0x000fe2000f8e20ff */
[----:B------:R-:W-:Y:S01]  /*ba60*/  IMAD R167, R9, 0x2, R168 ;  /* 0x0000000209a77824 */ /* 0x000fe200078e02a8 */
[----:B------:R-:W1:Y:S01]  /*ba70*/  LDSM.16.M88.4 R24, [R166+0x1800] ;  /* 0x00180000a618783b */ /* 0x000e620000000200 */
[----:B-----5:R-:W-:Y:S01]  /*ba80*/  FMUL.FTZ R0, R143, R0 ;  /* 0x000000008f007220 */ /* 0x020fe20000410000 */
[----:B------:R-:W-:-:S02]  /*ba90*/  UIADD3 UR4, UR22, -0x1, URZ ;  /* 0xffffffff16047890 */ /* 0x000fc4000fffe03f */
[----:B--2---:R-:W-:Y:S01]  /*baa0*/  LDSM.16.M88.4 R8, [R167] ;  /* 0x00000000a708783b */ /* 0x004fe20000000200 */
[----:B------:R-:W-:Y:S01]  /*bab0*/  UISETP.GT.AND UP0, UPT, UR8, UR18, UPT ;  /* 0x000000120800728c */ /* 0x000fe2000bf04270 */
[----:B------:R-:W-:Y:S01]  /*bac0*/  @P0 VIADD R165, R2, 0xffffffe0 ;  /* 0xffffffe002a50836 */ /* 0x000fe20000000000 */
[----:B------:R-:W-:Y:S01]  /*bad0*/  R2UR UR6, R0 ;  /* 0x00000000000672ca */ /* 0x000fe200000e0000 */
[----:B------:R-:W-:Y:S01]  /*bae0*/  LDSM.16.M88.4 R20, [R166+0x1c00] ;  /* 0x001c0000a614783b */ /* 0x000fe20000000200 */
[----:B------:R-:W-:-:S03]  /*baf0*/  USHF.L.U32 UR4, UR4, 0x8, URZ ;  /* 0x0000000804047899 */ /* 0x000fc6000800063f */
[----:B------:R-:W2:Y:S04]  /*bb00*/  LDSM.16.M88.4 R4, [R165] ;  /* 0x00000000a504783b */ /* 0x000ea80000000200 */
[----:B----4-:R-:W-:Y:S04]  /*bb10*/  LDSM.16.M88.4 R40, [R165+0xc00] ;  /* 0x000c0000a528783b */ /* 0x010fe80000000200 */
[----:B---3--:R-:W3:Y:S04]  /*bb20*/  LDSM.16.M88.4 R36, [R166+0x1400] ;  /* 0x00140000a624783b */ /* 0x008ee80000000200 */
[----:B------:R-:W-:Y:S04]  /*bb30*/  LDSM.16.M88.4 R112, [R166+0x2000] ;  /* 0x00200000a670783b */ /* 0x000fe80000000200 */
[----:B------:R-:W-:Y:S04]  /*bb40*/  LDSM.16.M88.4 R52, [R165+0x400] ;  /* 0x00040000a534783b */ /* 0x000fe80000000200 */
[----:B------:R-:W4:Y:S01]  /*bb50*/  LDSM.16.M88.4 R96, [R166+0x2400] ;  /* 0x00240000a660783b */ /* 0x000f220000000200 */
[C---:B-1----:R-:W-:Y:S03]  /*bb60*/  HMMA.16816.F32.BF16 R16, R12.reuse, R32, RZ ;  /* 0x000000200c10723c */ /* 0x042fe600000418ff */
[----:B------:R-:W1:Y:S04]  /*bb70*/  LDSM.16.M88.4 R88, [R166+0x2800] ;  /* 0x00280000a658783b */ /* 0x000e680000000200 */
[----:B------:R-:W-:Y:S01]  /*bb80*/  LDSM.16.M88.4 R80, [R166+0x2c00] ;  /* 0x002c0000a650783b */ /* 0x000fe20000000200 */
[C---:B------:R-:W-:Y:S03]  /*bb90*/  HMMA.16816.F32.BF16 R32, R12.reuse, R34, RZ ;  /* 0x000000220c20723c */ /* 0x040fe600000418ff */
[----:B------:R-:W-:Y:S03]  /*bba0*/  LDSM.16.M88.4 R128, [R165+0x1400] ;  /* 0x00140000a580783b */ /* 0x000fe60000000200 */
[C---:B------:R-:W-:Y:S01]  /*bbb0*/  HMMA.16816.F32.BF16 R28, R12.reuse, R24, RZ ;  /* 0x000000180c1c723c */ /* 0x040fe200000418ff */
        /* <DEDUP_REMOVED lines=9> */
[C---:B---3--:R-:W-:Y:S01]  /*bc50*/  HMMA.16816.F32.BF16 R44, R12.reuse, R36, RZ ;  /* 0x000000240c2c723c */ /* 0x048fe200000418ff */
[----:B------:R-:W-:Y:S01]  /*bc60*/  LDSM.16.M88.4 R100, [R165+0x2000] ;  /* 0x00200000a564783b */ /* 0x000fe20000000200 */
[----:B------:R-:W3:Y:S04]  /*bc70*/  S2R R197, SR_TID.X ;  /* 0x0000000000c57919 */ /* 0x000ee80000002100 */
[C---:B------:R-:W-:Y:S01]  /*bc80*/  HMMA.16816.F32.BF16 R36, R12.reuse, R38, RZ ;  /* 0x000000260c24723c */ /* 0x040fe200000418ff */
[----:B------:R-:W0:Y:S05]  /*bc90*/  LDGDEPBAR ;  /* 0x00000000000079af */ /* 0x000e2a0000000000 */
[----:B------:R-:W-:Y:S01]  /*bca0*/  FMUL.FTZ R16, R16, UR11 ;  /* 0x0000000b10107c20 */ /* 0x000fe20008410000 */
[----:B------:R-:W-:Y:S01]  /*bcb0*/  FMUL.FTZ R17, R17, UR11 ;  /* 0x0000000b11117c20 */ /* 0x000fe20008410000 */
[----:B------:R-:W-:Y:S01]  /*bcc0*/  FMUL.FTZ R2, R18, UR11 ;  /* 0x0000000b12027c20 */ /* 0x000fe20008410000 */
[----:B------:R-:W-:Y:S01]  /*bcd0*/  FMUL.FTZ R136, R19, UR11 ;  /* 0x0000000b13887c20 */ /* 0x000fe20008410000 */
[----:B------:R-:W-:Y:S01]  /*bce0*/  MUFU.TANH R138, R16 ;  /* 0x00000010008a7308 */ /* 0x000fe20000002400 */
[----:B----4-:R-:W-:Y:S01]  /*bcf0*/  HMMA.16816.F32.BF16 R60, R12, R96, RZ ;  /* 0x000000600c3c723c */ /* 0x010fe200000418ff */
[----:B------:R-:W-:Y:S01]  /*bd00*/  FMUL.FTZ R32, R32, UR11 ;  /* 0x0000000b20207c20 */ /* 0x000fe20008410000 */
[----:B------:R-:W-:Y:S01]  /*bd10*/  FMUL.FTZ R33, R33, UR11 ;  /* 0x0000000b21217c20 */ /* 0x000fe20008410000 */
[----:B------:R-:W-:Y:S01]  /*bd20*/  FMUL.FTZ R133, R34, UR11 ;  /* 0x0000000b22857c20 */ /* 0x000fe20008410000 */
[----:B------:R-:W-:-:S02]  /*bd30*/  FMUL.FTZ R132, R35, UR11 ;  /* 0x0000000b23847c20 */ /* 0x000fc40008410000 */
[----:B-1----:R-:W-:Y:S01]  /*bd40*/  HMMA.16816.F32.BF16 R92, R12, R88, RZ ;  /* 0x000000580c5c723c */ /* 0x002fe200000418ff */
[----:B------:R1:W4:Y:S05]  /*bd50*/  MUFU.TANH R137, R17 ;  /* 0x0000001100897308 */ /* 0x00032a0000002400 */
[C---:B------:R-:W-:Y:S03]  /*bd60*/  HMMA.16816.F32.BF16 R44, R8.reuse, R52, R44 ;  /* 0x00000034082c723c */ /* 0x040fe6000004182c */
[----:B------:R-:W-:Y:S03]  /*bd70*/  MUFU.TANH R135, R32 ;  /* 0x0000002000877308 */ /* 0x000fe60000002400 */
[----:B------:R-:W-:Y:S01]  /*bd80*/  HMMA.16816.F32.BF16 R36, R8, R54, R36 ;  /* 0x000000360824723c */ /* 0x000fe20000041824 */
[----:B------:R-:W-:Y:S04]  /*bd90*/  LDSM.16.M88.4 R52, [R166+0x3800] ;  /* 0x00380000a634783b */ /* 0x000fe80000000200 */
[----:B------:R3:W-:Y:S01]  /*bda0*/  MUFU.TANH R134, R33 ;  /* 0x0000002100867308 */ /* 0x0007e20000002400 */
[----:B-1----:R-:W-:Y:S06]  /*bdb0*/  HMMA.16816.F32.BF16 R16, R12, R20, RZ ;  /* 0x000000140c10723c */ /* 0x002fec00000418ff */
[C---:B--2---:R-:W-:Y:S01]  /*bdc0*/  HMMA.16816.F32.BF16 R24, R8.reuse, R6, R24 ;  /* 0x000000060818723c */ /* 0x044fe20000041818 */
[----:B------:R-:W1:Y:S05]  /*bdd0*/  MUFU.TANH R136, R136 ;  /* 0x0000008800887308 */ /* 0x000e6a0000002400 */
[----:B------:R-:W-:Y:S01]  /*bde0*/  HMMA.16816.F32.BF16 R28, R8, R4, R28 ;  /* 0x00000004081c723c */ /* 0x000fe2000004181c */
[----:B------:R-:W-:Y:S01]  /*bdf0*/  FMUL.FTZ R44, R44, UR11 ;  /* 0x0000000b2c2c7c20 */ /* 0x000fe20008410000 */
[----:B------:R-:W-:Y:S01]  /*be00*/  FMUL.FTZ R45, R45, UR11 ;  /* 0x0000000b2d2d7c20 */ /* 0x000fe20008410000 */
[----:B------:R-:W-:Y:S01]  /*be10*/  FMUL.FTZ R46, R46, UR11 ;  /* 0x0000000b2e2e7c20 */ /* 0x000fe20008410000 */
[----:B---3--:R-:W2:Y:S01]  /*be20*/  LDSM.16.M88.4 R32, [R165+0x1000] ;  /* 0x00100000a520783b */ /* 0x008ea20000000200 */
[----:B------:R-:W-:Y:S01]  /*be30*/  MUFU.TANH R51, R44 ;  /* 0x0000002c00337308 */ /* 0x000fe20000002400 */
[----:B------:R-:W-:Y:S01]  /*be40*/  HMMA.16816.F32.BF16 R4, R12, R112, RZ ;  /* 0x000000700c04723c */ /* 0x000fe200000418ff */
[----:B------:R-:W-:Y:S01]  /*be50*/  FMUL.FTZ R36, R36, UR11 ;  /* 0x0000000b24247c20 */ /* 0x000fe20008410000 */
[----:B------:R-:W-:Y:S01]  /*be60*/  FMUL.FTZ R37, R37, UR11 ;  /* 0x0000000b25257c20 */ /* 0x000fe20008410000 */
[----:B------:R-:W-:Y:S01]  /*be70*/  FMUL.FTZ R38, R38, UR11 ;  /* 0x0000000b26267c20 */ /* 0x000fe20008410000 */
[----:B------:R-:W-:Y:S01]  /*be80*/  FMUL.FTZ R39, R39, UR11 ;  /* 0x0000000b27277c20 */ /* 0x000fe20008410000 */
[----:B------:R-:W-:Y:S01]  /*be90*/  FMUL.FTZ R3, R47, UR11 ;  /* 0x0000000b2f037c20 */ /* 0x000fe20008410000 */
[----:B------:R-:W-:Y:S01]  /*bea0*/  HMMA.16816.F32.BF16 R16, R8, R40, R16 ;  /* 0x000000280810723c */ /* 0x000fe20000041810 */
[----:B------:R-:W-:Y:S05]  /*beb0*/  MUFU.TANH R50, R45 ;  /* 0x0000002d00327308 */ /* 0x000fea0000002400 */
[C---:B------:R-:W-:Y:S01]  /*bec0*/  HMMA.16816.F32.BF16 R20, R12.reuse, R22, RZ ;  /* 0x000000160c14723c */ /* 0x040fe200000418ff */
[----:B------:R-:W-:Y:S01]  /*bed0*/  FMUL.FTZ R24, R24, UR11 ;  /* 0x0000000b18187c20 */ /* 0x000fe20008410000 */
[----:B------:R-:W-:Y:S01]  /*bee0*/  FMUL.FTZ R25, R25, UR11 ;  /* 0x0000000b19197c20 */ /* 0x000fe20008410000 */
[----:B------:R-:W-:Y:S01]  /*bef0*/  FMUL.FTZ R26, R26, UR11 ;  /* 0x0000000b1a1a7c20 */ /* 0x000fe20008410000 */
[----:B------:R-:W-:Y:S01]  /*bf00*/  FMUL.FTZ R27, R27, UR11 ;  /* 0x0000000b1b1b7c20 */ /* 0x000fe20008410000 */
[----:B------:R-:W-:Y:S01]  /*bf10*/  MUFU.TANH R152, R24 ;  /* 0x0000001800987308 */ /* 0x000fe20000002400 */
[----:B------:R-:W-:Y:S01]  /*bf20*/  HMMA.16816.F32.BF16 R112, R12, R114, RZ ;  /* 0x000000720c70723c */ /* 0x000fe200000418ff */
[----:B------:R-:W-:Y:S01]  /*bf30*/  FMUL.FTZ R28, R28, UR11 ;  /* 0x0000000b1c1c7c20 */ /* 0x000fe20008410000 */
[----:B------:R-:W-:Y:S01]  /*bf40*/  FMUL.FTZ R29, R29, UR11 ;  /* 0x0000000b1d1d7c20 */ /* 0x000fe20008410000 */
[----:B------:R-:W-:Y:S01]  /*bf50*/  FMUL.FTZ R30, R30, UR11 ;  /* 0x0000000b1e1e7c20 */ /* 0x000fe20008410000 */
[----:B------:R-:W-:-:S02]  /*bf60*/  FMUL.FTZ R31, R31, UR11 ;  /* 0x0000000b1f1f7c20 */ /* 0x000fc40008410000 */
[C---:B------:R-:W-:Y:S01]  /*bf70*/  HMMA.16816.F32.BF16 R88, R12.reuse, R90, RZ ;  /* 0x0000005a0c58723c */ /* 0x040fe200000418ff */
[----:B------:R-:W-:Y:S05]  /*bf80*/  MUFU.TANH R153, R25 ;  /* 0x0000001900997308 */ /* 0x000fea0000002400 */
[----:B------:R-:W-:Y:S01]  /*bf90*/  FMUL.FTZ R16, R16, UR11 ;  /* 0x0000000b10107c20 */ /* 0x000fe20008410000 */
[----:B------:R-:W-:Y:S01]  /*bfa0*/  FMUL.FTZ R17, R17, UR11 ;  /* 0x0000000b11117c20 */ /* 0x000fe20008410000 */
[----:B------:R-:W-:Y:S01]  /*bfb0*/  FMUL.FTZ R158, R18, UR11 ;  /* 0x0000000b129e7c20 */ /* 0x000fe20008410000 */
[----:B------:R-:W-:Y:S01]  /*bfc0*/  MUFU.TANH R154, R26 ;  /* 0x0000001a009a7308 */ /* 0x000fe20000002400 */
[----:B------:R-:W-:Y:S01]  /*bfd0*/  FMUL.FTZ R159, R19, UR11 ;  /* 0x0000000b139f7c20 */ /* 0x000fe20008410000 */
[----:B------:R-:W-:Y:S06]  /*bfe0*/  HMMA.16816.F32.BF16 R84, R12, R80, RZ ;  /* 0x000000500c54723c */ /* 0x000fec00000418ff */
[C---:B------:R-:W-:Y:S01]  /*bff0*/  HMMA.16816.F32.BF16 R20, R8.reuse, R42, R20 ;  /* 0x0000002a0814723c */ /* 0x040fe20000041814 */
[----:B------:R3:W-:Y:S01]  /*c000*/  MUFU.TANH R155, R27 ;  /* 0x0000001b009b7308 */ /* 0x0007e20000002400 */
[----:B------:R-:W4:Y:S04]  /*c010*/  LDSM.16.M88.4 R40, [R166+0x3c00] ;  /* 0x003c0000a628783b */ /* 0x000f280000000200 */
[C---:B--2---:R-:W-:Y:S03]  /*c020*/  HMMA.16816.F32.BF16 R4, R8.reuse, R32, R4 ;  /* 0x000000200804723c */ /* 0x044fe60000041804 */
[----:B------:R-:W-:Y:S03]  /*c030*/  MUFU.TANH R156, R16 ;  /* 0x00000010009c7308 */ /* 0x000fe60000002400 */
[----:B------:R-:W-:Y:S01]  /*c040*/  HMMA.16816.F32.BF16 R112, R8, R34, R112 ;  /* 0x000000220870723c */ /* 0x000fe20000041870 */
[----:B------:R-:W2:Y:S04]  /*c050*/  LDSM.16.M88.4 R32, [R166+0x4000] ;  /* 0x00400000a620783b */ /* 0x000ea80000000200 */
[----:B------:R1:W-:Y:S01]  /*c060*/  MUFU.TANH R157, R17 ;  /* 0x00000011009d7308 */ /* 0x0003e20000002400 */
[----:B---3--:R-:W3:Y:S01]  /*c070*/  LDSM.16.M88.4 R24, [R166+0x4400] ;  /* 0x00440000a618783b */ /* 0x008ee20000000200 */
[C---:B------:R-:W-:Y:S05]  /*c080*/  HMMA.16816.F32.BF16 R80, R12.reuse, R82, RZ ;  /* 0x000000520c50723c */ /* 0x040fea00000418ff */
[----:B------:R-:W-:Y:S01]  /*c090*/  FMUL.FTZ R20, R20, UR11 ;  /* 0x0000000b14147c20 */ /* 0x000fe20008410000 */
[----:B------:R-:W-:Y:S01]  /*c0a0*/  HMMA.16816.F32.BF16 R96, R12, R98, RZ ;  /* 0x000000620c60723c */ /* 0x000fe200000418ff */
[----:B------:R-:W-:Y:S01]  /*c0b0*/  FMUL.FTZ R21, R21, UR11 ;  /* 0x0000000b15157c20 */ /* 0x000fe20008410000 */
[----:B------:R-:W-:Y:S01]  /*c0c0*/  FMUL.FTZ R22, R22, UR11 ;  /* 0x0000000b16167c20 */ /* 0x000fe20008410000 */
[----:B------:R-:W-:Y:S01]  /*c0d0*/  FMUL.FTZ R23, R23, UR11 ;  /* 0x0000000b17177c20 */ /* 0x000fe20008410000 */
[----:B------:R4:W-:Y:S01]  /*c0e0*/  MUFU.TANH R48, R46 ;  /* 0x0000002e00307308 */ /* 0x0009e20000002400 */
[----:B------:R-:W-:Y:S01]  /*c0f0*/  FMUL.FTZ R4, R4, UR11 ;  /* 0x0000000b04047c20 */ /* 0x000fe20008410000 */
[----:B------:R-:W-:Y:S01]  /*c100*/  FMUL.FTZ R5, R5, UR11 ;  /* 0x0000000b05057c20 */ /* 0x000fe20008410000 */
[----:B------:R-:W-:Y:S01]  /*c110*/  HMMA.16816.F32.BF16 R60, R8, R128, R60 ;  /* 0x00000080083c723c */ /* 0x000fe2000004183c */
[----:B------:R-:W-:Y:S01]  /*c120*/  FMUL.FTZ R170, R6, UR11 ;  /* 0x0000000b06aa7c20 */ /* 0x000fe20008410000 */
[----:B-1----:R-:W1:Y:S01]  /*c130*/  LDSM.16.M88.4 R16, [R166+0x4800] ;  /* 0x00480000a610783b */ /* 0x002e620000000200 */
[----:B------:R-:W-:Y:S01]  /*c140*/  FMUL.FTZ R171, R7, UR11 ;  /* 0x0000000b07ab7c20 */ /* 0x000fe20008410000 */
[----:B------:R-:W-:Y:S01]  /*c150*/  FMUL.FTZ R114, R114, UR11 ;  /* 0x0000000b72727c20 */ /* 0x000fe20008410000 */
        /* <DEDUP_REMOVED lines=9> */
[C---:B----4-:R-:W-:Y:S01]  /*c1f0*/  HMMA.16816.F32.BF16 R44, R12.reuse, R40, RZ ;  /* 0x000000280c2c723c */ /* 0x050fe200000418ff */
[----:B------:R-:W-:Y:S01]  /*c200*/  FMUL.FTZ R60, R60, UR11 ;  /* 0x0000000b3c3c7c20 */ /* 0x000fe20008410000 */
[----:B------:R-:W-:Y:S01]  /*c210*/  FMUL.FTZ R172, R61, UR11 ;  /* 0x0000000b3dac7c20 */ /* 0x000fe20008410000 */
[----:B------:R-:W-:Y:S01]  /*c220*/  FMUL.FTZ R173, R62, UR11 ;  /* 0x0000000b3ead7c20 */ /* 0x000fe20008410000 */
[----:B------:R-:W-:Y:S01]  /*c230*/  FMUL.FTZ R176, R63, UR11 ;  /* 0x0000000b3fb07c20 */ /* 0x000fe20008410000 */
[----:B------:R2:W-:Y:S01]  /*c240*/  MUFU.TANH R146, R39 ;  /* 0x0000002700927308 */ /* 0x0005e20000002400 */
[C---:B------:R-:W-:Y:S06]  /*c250*/  HMMA.16816.F32.BF16 R72, R12.reuse, R74, RZ ;  /* 0x0000004a0c48723c */ /* 0x040fec00000418ff */
[C---:B------:R-:W-:Y:S01]  /*c260*/  HMMA.16816.F32.BF16 R64, R12.reuse, R66, RZ ;  /* 0x000000420c40723c */ /* 0x040fe200000418ff */
[----:B------:R-:W-:Y:S05]  /*c270*/  MUFU.TANH R147, R28 ;  /* 0x0000001c00937308 */ /* 0x000fea0000002400 */
[C---:B------:R-:W-:Y:S03]  /*c280*/  HMMA.16816.F32.BF16 R52, R12.reuse, R54, RZ ;  /* 0x000000360c34723c */ /* 0x040fe600000418ff */
[----:B------:R-:W-:Y:S03]  /*c290*/  MUFU.TANH R129, R29 ;  /* 0x0000001d00817308 */ /* 0x000fe60000002400 */
[C---:B--2---:R-:W-:Y:S05]  /*c2a0*/  HMMA.16816.F32.BF16 R36, R12.reuse, R32, RZ ;  /* 0x000000200c24723c */ /* 0x044fea00000418ff */
[----:B------:R-:W-:Y:S01]  /*c2b0*/  MUFU.TANH R150, R30 ;  /* 0x0000001e00967308 */ /* 0x000fe20000002400 */
[C---:B------:R-:W-:Y:S06]  /*c2c0*/  HMMA.16816.F32.BF16 R40, R12.reuse, R42, RZ ;  /* 0x0000002a0c28723c */ /* 0x040fec00000418ff */
[----:B------:R-:W-:Y:S01]  /*c2d0*/  HMMA.16816.F32.BF16 R32, R12, R34, RZ ;  /* 0x000000220c20723c */ /* 0x000fe200000418ff */
[----:B------:R3:W-:Y:S05]  /*c2e0*/  MUFU.TANH R151, R31 ;  /* 0x0000001f00977308 */ /* 0x0007ea0000002400 */
[C---:B------:R-:W-:Y:S03]  /*c2f0*/  HMMA.16816.F32.BF16 R92, R8.reuse, R108, R92 ;  /* 0x0000006c085c723c */ /* 0x040fe6000004185c */
[----:B------:R-:W-:Y:S03]  /*c300*/  MUFU.TANH R160, R20 ;  /* 0x0000001400a07308 */ /* 0x000fe60000002400 */
[----:B------:R-:W-:Y:S01]  /*c310*/  HMMA.16816.F32.BF16 R88, R8, R110, R88 ;  /* 0x0000006e0858723c */ /* 0x000fe20000041858 */
[----:B------:R-:W2:Y:S04]  /*c320*/  LDSM.16.M88.4 R108, [R165+0x2800] ;  /* 0x00280000a56c783b */ /* 0x000ea80000000200 */
[----:B------:R-:W-:Y:S01]  /*c330*/  MUFU.TANH R161, R21 ;  /* 0x0000001500a17308 */ /* 0x000fe20000002400 */
[C---:B---3--:R-:W-:Y:S06]  /*c340*/  HMMA.16816.F32.BF16 R28, R12.reuse, R24, RZ ;  /* 0x000000180c1c723c */ /* 0x048fec00000418ff */
[----:B------:R-:W-:Y:S01]  /*c350*/  HMMA.16816.F32.BF16 R24, R12, R26, RZ ;  /* 0x0000001a0c18723c */ /* 0x000fe200000418ff */
[----:B------:R-:W-:Y:S05]  /*c360*/  MUFU.TANH R162, R22 ;  /* 0x0000001600a27308 */ /* 0x000fea0000002400 */
[C---:B------:R-:W-:Y:S01]  /*c370*/  HMMA.16816.F32.BF16 R84, R8.reuse, R104, R84 ;  /* 0x000000680854723c */ /* 0x040fe20000041854 */
[----:B------:R-:W-:Y:S01]  /*c380*/  FMUL.FTZ R92, R92, UR11 ;  /* 0x0000000b5c5c7c20 */ /* 0x000fe20008410000 */
[----:B------:R-:W-:Y:S01]  /*c390*/  FMUL.FTZ R93, R93, UR11 ;  /* 0x0000000b5d5d7c20 */ /* 0x000fe20008410000 */
[----:B------:R1:W-:Y:S03]  /*c3a0*/  MUFU.TANH R163, R23 ;  /* 0x0000001700a37308 */ /* 0x0003e60000002400 */
[----:B------:R-:W-:Y:S01]  /*c3b0*/  HMMA.16816.F32.BF16 R80, R8, R106, R80 ;  /* 0x0000006a0850723c */ /* 0x000fe20000041850 */
[----:B------:R-:W3:Y:S01]  /*c3c0*/  LDSM.16.M88.4 R104, [R165+0x2c00] ;  /* 0x002c0000a568783b */ /* 0x000ee20000000200 */
[----:B------:R-:W-:-:S03]  /*c3d0*/  FMUL.FTZ R91, R91, UR11 ;  /* 0x0000000b5b5b7c20 */ /* 0x000fc60008410000 */
[----:B------:R-:W-:Y:S01]  /*c3e0*/  MUFU.TANH R164, R4 ;  /* 0x0000000400a47308 */ /* 0x000fe20000002400 */
[C---:B------:R-:W-:Y:S06]  /*c3f0*/  HMMA.16816.F32.BF16 R96, R8.reuse, R130, R96 ;  /* 0x000000820860723c */ /* 0x040fec0000041860 */
[----:B------:R-:W-:Y:S01]  /*c400*/  HMMA.16816.F32.BF16 R76, R8, R100, R76 ;  /* 0x00000064084c723c */ /* 0x000fe2000004184c */
[----:B------:R4:W-:Y:S05]  /*c410*/  MUFU.TANH R169, R5 ;  /* 0x0000000500a97308 */ /* 0x0009ea0000002400 */
[C---:B-1----:R-:W-:Y:S01]  /*c420*/  HMMA.16816.F32.BF16 R20, R12.reuse, R16, RZ ;  /* 0x000000100c14723c */ /* 0x042fe200000418ff */
[----:B------:R-:W-:Y:S01]  /*c430*/  FMUL.FTZ R87, R87, UR11 ;  /* 0x0000000b57577c20 */ /* 0x000fe20008410000 */
[----:B------:R-:W-:Y:S01]  /*c440*/  FMUL.FTZ R84, R84, UR11 ;  /* 0x0000000b54547c20 */ /* 0x000fe20008410000 */
[----:B------:R1:W-:Y:S03]  /*c450*/  MUFU.TANH R131, R60 ;  /* 0x0000003c00837308 */ /* 0x0003e60000002400 */
[----:B------:R-:W-:Y:S01]  /*c460*/  HMMA.16816.F32.BF16 R16, R12, R18, RZ ;  /* 0x000000120c10723c */ /* 0x000fe200000418ff */
[----:B------:R-:W-:Y:S01]  /*c470*/  FMUL.FTZ R128, R83, UR11 ;  /* 0x0000000b53807c20 */ /* 0x000fe20008410000 */
[----:B------:R-:W-:-:S03]  /*c480*/  FMUL.FTZ R130, R82, UR11 ;  /* 0x0000000b52827c20 */ /* 0x000fc60008410000 */
[----:B------:R-:W3:Y:S01]  /*c490*/  MUFU.TANH R133, R133 ;  /* 0x0000008500857308 */ /* 0x000ee20000002400 */
[----:B----4-:R-:W-:Y:S01]  /*c4a0*/  HMMA.16816.F32.BF16 R4, R12, R124, RZ ;  /* 0x0000007c0c04723c */ /* 0x010fe200000418ff */
[----:B------:R-:W-:Y:S01]  /*c4b0*/  FMUL.FTZ R96, R96, UR11 ;  /* 0x0000000b60607c20 */ /* 0x000fe20008410000 */
[----:B------:R-:W-:-:S04]  /*c4c0*/  FMUL.FTZ R97, R97, UR11 ;  /* 0x0000000b61617c20 */ /* 0x000fc80008410000 */
[----:B------:R-:W-:Y:S01]  /*c4d0*/  HMMA.16816.F32.BF16 R12, R12, R126, RZ ;  /* 0x0000007e0c0c723c */ /* 0x000fe200000418ff */
[----:B------:R-:W4:Y:S01]  /*c4e0*/  LDSM.16.M88.4 R124, [R165+0x2400] ;  /* 0x00240000a57c783b */ /* 0x000f220000000200 */
[----:B------:R-:W-:Y:S03]  /*c4f0*/  MUFU.TANH R177, R96 ;  /* 0x0000006000b17308 */ /* 0x000fe60000002400 */
[----:B-1----:R-:W1:Y:S01]  /*c500*/  LDSM.16.M88.4 R60, [R165+0x3000] ;  /* 0x00300000a53c783b */ /* 0x002e620000000200 */
[C---:B------:R-:W-:Y:S03]  /*c510*/  HMMA.16816.F32.BF16 R72, R8.reuse, R102, R72 ;  /* 0x000000660848723c */ /* 0x040fe60000041848 */
[----:B------:R-:W1:Y:S01]  /*c520*/  LDSM.16.M88.4 R100, [R165+0x3400] ;  /* 0x00340000a564783b */ /* 0x000e620000000200 */
[----:B------:R-:W1:Y:S02]  /*c530*/  MUFU.TANH R132, R132 ;  /* 0x0000008400847308 */ /* 0x000e640000002400 */
[C---:B--2---:R-:W-:Y:S06]  /*c540*/  HMMA.16816.F32.BF16 R56, R8.reuse, R108, R56 ;  /* 0x0000006c0838723c */ /* 0x044fec0000041838 */
[C---:B---3--:R-:W-:Y:S01]  /*c550*/  HMMA.16816.F32.BF16 R44, R8.reuse, R104, R44 ;  /* 0x00000068082c723c */ /* 0x048fe2000004182c */
[----:B------:R-:W-:Y:S01]  /*c560*/  FMUL.FTZ R108, R99, UR11 ;  /* 0x0000000b636c7c20 */ /* 0x000fe20008410000 */
[----:B------:R-:W-:Y:S01]  /*c570*/  FMUL.FTZ R109, R94, UR11 ;  /* 0x0000000b5e6d7c20 */ /* 0x000fe20008410000 */
[----:B------:R-:W-:Y:S01]  /*c580*/  SHF.R.S32.HI R94, RZ, 0x1f, R197 ;  /* 0x0000001fff5e7819 */ /* 0x000fe200000114c5 */
[----:B------:R-:W2:Y:S02]  /*c590*/  MUFU.TANH R3, R3 ;  /* 0x0000000300037308 */ /* 0x000ea40000002400 */
[----:B------:R-:W-:Y:S01]  /*c5a0*/  HMMA.16816.F32.BF16 R40, R8, R106, R40 ;  /* 0x0000006a0828723c */ /* 0x000fe20000041828 */
[----:B------:R-:W3:Y:S01]  /*c5b0*/  LDSM.16.M88.4 R104, [R165+0x3c00] ;  /* 0x003c0000a568783b */ /* 0x000ee20000000200 */
[----:B------:R-:W-:-:S04]  /*c5c0*/  LEA.HI R94, R94, R197, RZ, 0x4 ;  /* 0x000000c55e5e7211 */ /* 0x000fc800078f20ff */
[----:B------:R-:W-:Y:S01]  /*c5d0*/  LOP3.LUT R94, R94, 0xfffffff0, RZ, 0xc0, !PT ;  /* 0xfffffff05e5e7812 */ /* 0x000fe200078ec0ff */
[C---:B------:R-:W-:Y:S01]  /*c5e0*/  HMMA.16816.F32.BF16 R52, R8.reuse, R110, R52 ;  /* 0x0000006e0834723c */ /* 0x040fe20000041834 */
[----:B------:R-:W2:Y:S08]  /*c5f0*/  MUFU.TANH R158, R158 ;  /* 0x0000009e009e7308 */ /* 0x000eb00000002400 */
[----:B------:R-:W2:Y:S01]  /*c600*/  MUFU.TANH R159, R159 ;  /* 0x0000009f009f7308 */ /* 0x000ea20000002400 */
[C---:B----4-:R-:W-:Y:S06]  /*c610*/  HMMA.16816.F32.BF16 R68, R8.reuse, R124, R68 ;  /* 0x0000007c0844723c */ /* 0x050fec0000041844 */
[----:B-1----:R-:W-:Y:S01]  /*c620*/  HMMA.16816.F32.BF16 R32, R8, R62, R32 ;  /* 0x0000003e0820723c */ /* 0x002fe20000041820 */
[----:B------:R1:W-:Y:S01]  /*c630*/  MUFU.TANH R124, R97 ;  /* 0x00000061007c7308 */ /* 0x0003e20000002400 */
[----:B------:R-:W-:-:S04]  /*c640*/  FMUL.FTZ R125, R98, UR11 ;  /* 0x0000000b627d7c20 */ /* 0x000fc80008410000 */
[C---:B------:R-:W-:Y:S01]  /*c650*/  HMMA.16816.F32.BF16 R28, R8.reuse, R100, R28 ;  /* 0x00000064081c723c */ /* 0x040fe2000004181c */
[----:B------:R-:W-:Y:S01]  /*c660*/  FMUL.FTZ R62, R88, UR11 ;  /* 0x0000000b583e7c20 */ /* 0x000fe20008410000 */
[----:B------:R-:W-:Y:S02]  /*c670*/  IMAD.IADD R88, R197, 0x1, -R94 ;  /* 0x00000001c5587824 */ /* 0x000fe400078e0a5e */
[----:B------:R-:W-:Y:S01]  /*c680*/  FMUL.FTZ R63, R89, UR11 ;  /* 0x0000000b593f7c20 */ /* 0x000fe20008410000 */
[----:B------:R-:W-:Y:S01]  /*c690*/  FMUL.FTZ R82, R55, UR11 ;  /* 0x0000000b37527c20 */ /* 0x000fe20008410000 */
[----:B------:R-:W-:Y:S01]  /*c6a0*/  MUFU.TANH R0, R84 ;  /* 0x0000005400007308 */ /* 0x000fe20000002400 */
[C---:B------:R-:W-:Y:S01]  /*c6b0*/  HMMA.16816.F32.BF16 R24, R8.reuse, R102, R24 ;  /* 0x000000660818723c */ /* 0x040fe20000041818 */
[----:B------:R-:W-:Y:S01]  /*c6c0*/  LOP3.LUT R100, R145, 0xffffffe0, RZ, 0xc0, !PT ;  /* 0xffffffe091647812 */ /* 0x000fe200078ec0ff */
[----:B-1----:R-:W1:Y:S04]  /*c6d0*/  LDSM.16.M88.4 R96, [R165+0x3800] ;  /* 0x00380000a560783b */ /* 0x002e680000000200 */
[----:B------:R-:W-:Y:S01]  /*c6e0*/  IMAD.IADD R94, R49, 0x1, -R100 ;  /* 0x00000001315e7824 */ /* 0x000fe200078e0a64 */
[C---:B------:R-:W-:Y:S01]  /*c6f0*/  HMMA.16816.F32.BF16 R36, R8.reuse, R60, R36 ;  /* 0x0000003c0824723c */ /* 0x040fe20000041824 */
[----:B------:R-:W-:Y:S01]  /*c700*/  LEA.HI R100, R88, R88, RZ, 0x1 ;  /* 0x0000005858647211 */ /* 0x000fe200078f08ff */
[----:B------:R-:W-:Y:S01]  /*c710*/  FMUL.FTZ R102, R78, UR11 ;  /* 0x0000000b4e667c20 */ /* 0x000fe20008410000 */
[----:B------:R-:W-:Y:S01]  /*c720*/  FMUL.FTZ R78, R56, UR11 ;  /* 0x0000000b384e7c20 */ /* 0x000fe20008410000 */
[----:B------:R-:W-:Y:S01]  /*c730*/  SHF.R.S32.HI R101, RZ, 0x1f, R94 ;  /* 0x0000001fff657819 */ /* 0x000fe2000001145e */
[----:B------:R4:W-:Y:S01]  /*c740*/  MUFU.TANH R60, R109 ;  /* 0x0000006d003c7308 */ /* 0x0009e20000002400 */
[----:B------:R-:W-:Y:S01]  /*c750*/  LOP3.LUT R89, R100, 0x7fffffe, RZ, 0xc0, !PT ;  /* 0x07fffffe64597812 */ /* 0x000fe200078ec0ff */
[----:B------:R-:W-:Y:S01]  /*c760*/  FMUL.FTZ R61, R95, UR11 ;  /* 0x0000000b5f3d7c20 */ /* 0x000fe20008410000 */
[----:B------:R-:W-:Y:S01]  /*c770*/  SHF.R.S32.HI R95, RZ, 0x1f, R88 ;  /* 0x0000001fff5f7819 */ /* 0x000fe20000011458 */
[C---:B---3--:R-:W-:Y:S01]  /*c780*/  HMMA.16816.F32.BF16 R4, R8.reuse, R104, R4 ;  /* 0x000000680804723c */ /* 0x048fe20000041804 */
[----:B------:R-:W-:Y:S01]  /*c790*/  LEA.HI R94, R101, R94, RZ, 0x2 ;  /* 0x0000005e655e7211 */ /* 0x000fe200078f10ff */
[----:B------:R-:W-:Y:S01]  /*c7a0*/  IMAD.IADD R89, R88, 0x1, -R89 ;  /* 0x0000000158597824 */ /* 0x000fe200078e0a59 */
[----:B------:R-:W-:Y:S01]  /*c7b0*/  LEA.HI R95, R95, R88, RZ, 0x3 ;  /* 0x000000585f5f7211 */ /* 0x000fe200078f18ff */
[----:B------:R-:W-:Y:S01]  /*c7c0*/  FMUL.FTZ R88, R90, UR11 ;  /* 0x0000000b5a587c20 */ /* 0x000fe20008410000 */
[----:B------:R-:W-:Y:S01]  /*c7d0*/  FMUL.FTZ R110, R69, UR11 ;  /* 0x0000000b456e7c20 */ /* 0x000fe20008410000 */
[----:B------:R-:W-:Y:S02]  /*c7e0*/  HMMA.16816.F32.BF16 R12, R8, R106, R12 ;  /* 0x0000006a080c723c */ /* 0x000fe4000004180c */
[----:B------:R-:W-:Y:S01]  /*c7f0*/  FMUL.FTZ R56, R24, UR11 ;  /* 0x0000000b18387c20 */ /* 0x000fe20008410000 */
[----:B------:R-:W-:Y:S01]  /*c800*/  IMAD.SHL.U32 R90, R95, 0x20, RZ ;  /* 0x000000205f5a7824 */ /* 0x000fe200078e00ff */
[----:B------:R-:W-:Y:S01]  /*c810*/  SHF.R.S32.HI R95, RZ, 0x2, R94 ;  /* 0x00000002ff5f7819 */ /* 0x000fe2000001145e */
[----:B------:R-:W-:-:S02]  /*c820*/  IMAD.SHL.U32 R24, R49, 0x2, RZ ;  /* 0x0000000231187824 */ /* 0x000fc400078e00ff */
[----:B------:R-:W-:Y:S01]  /*c830*/  FMUL.FTZ R104, R74, UR11 ;  /* 0x0000000b4a687c20 */ /* 0x000fe20008410000 */
[----:B------:R-:W-:Y:S01]  /*c840*/  HMMA.16816.F32.BF16 R64, R8, R126, R64 ;  /* 0x0000007e0840723c */ /* 0x000fe20000041840 */
[----:B------:R-:W-:Y:S01]  /*c850*/  LOP3.LUT R90, R90, 0xffffff00, RZ, 0xc0, !PT ;  /* 0xffffff005a5a7812 */ /* 0x000fe200078ec0ff */
[----:B------:R-:W-:Y:S01]  /*c860*/  FMUL.FTZ R74, R57, UR11 ;  /* 0x0000000b394a7c20 */ /* 0x000fe20008410000 */
[----:B------:R-:W-:Y:S01]  /*c870*/  IADD3 R95, R142, 0x1, R95 ;  /* 0x000000018e5f7810 */ /* 0x000fe20007ffe05f */
[----:B------:R-:W-:Y:S01]  /*c880*/  FMUL.FTZ R83, R38, UR11 ;  /* 0x0000000b26537c20 */ /* 0x000fe20008410000 */
[----:B------:R3:W-:Y:S01]  /*c890*/  MUFU.TANH R57, R128 ;  /* 0x0000008000397308 */ /* 0x0007e20000002400 */
[----:B------:R-:W-:Y:S02]  /*c8a0*/  IMAD R199, R89, 0x20, R90 ;  /* 0x0000002059c77824 */ /* 0x000fe400078e025a */
[----:B------:R-:W-:Y:S01]  /*c8b0*/  FMUL.FTZ R94, R41, UR11 ;  /* 0x0000000b295e7c20 */ /* 0x000fe20008410000 */
[----:B------:R-:W-:-:S02]  /*c8c0*/  IMAD.U32 R90, RZ, RZ, UR24 ;  /* 0x00000018ff5a7e24 */ /* 0x000fc4000f8e00ff */
[----:B------:R-:W-:Y:S01]  /*c8d0*/  FMUL.FTZ R55, R27, UR11 ;  /* 0x0000000b1b377c20 */ /* 0x000fe20008410000 */
[----:B------:R-:W-:Y:S02]  /*c8e0*/  IMAD.IADD R199, R140, 0x1, R199 ;  /* 0x000000018cc77824 */ /* 0x000fe400078e02c7 */
[----:B----4-:R-:W-:Y:S01]  /*c8f0*/  FMUL.FTZ R109, R70, UR11 ;  /* 0x0000000b466d7c20 */ /* 0x010fe20008410000 */
[----:B------:R-:W-:Y:S01]  /*c900*/  FMUL.FTZ R41, R5, UR11 ;  /* 0x0000000b05297c20 */ /* 0x000fe20008410000 */
[----:B------:R-:W-:Y:S01]  /*c910*/  IADD3 R90, R90, -UR21, R95 ;  /* 0x800000155a5a7c10 */ /* 0x000fe2000fffe05f */
[----:B------:R-:W-:Y:S01]  /*c920*/  FMUL.FTZ R140, R81, UR11 ;  /* 0x0000000b518c7c20 */ /* 0x000fe20008410000 */
[----:B------:R-:W-:Y:S01]  /*c930*/  FMUL.FTZ R70, R35, UR11 ;  /* 0x0000000b23467c20 */ /* 0x000fe20008410000 */
[----:B------:R-:W-:Y:S01]  /*c940*/  FMUL.FTZ R81, R37, UR11 ;  /* 0x0000000b25517c20 */ /* 0x000fe20008410000 */
[C---:B-1----:R-:W-:Y:S01]  /*c950*/  HMMA.16816.F32.BF16 R20, R8.reuse, R96, R20 ;  /* 0x000000600814723c */ /* 0x042fe20000041814 */
[----:B------:R-:W-:Y:S01]  /*c960*/  FMUL.FTZ R35, R15, UR11 ;  /* 0x0000000b0f237c20 */ /* 0x000fe20008410000 */
[----:B------:R-:W-:Y:S01]  /*c970*/  FMUL.FTZ R37, R14, UR11 ;  /* 0x0000000b0e257c20 */ /* 0x000fe20008410000 */
[----:B------:R-:W-:Y:S01]  /*c980*/  FMUL.FTZ R95, R77, UR11 ;  /* 0x0000000b4d5f7c20 */ /* 0x000fe20008410000 */
[----:B------:R-:W-:Y:S01]  /*c990*/  FMUL.FTZ R105, R73, UR11 ;  /* 0x0000000b49697c20 */ /* 0x000fe20008410000 */
[----:B---3--:R-:W-:Y:S01]  /*c9a0*/  IMAD.MOV.U32 R128, RZ, RZ, 0x8 ;  /* 0x00000008ff807424 */ /* 0x008fe200078e00ff */
[----:B------:R-:W-:Y:S01]  /*c9b0*/  HMMA.16816.F32.BF16 R16, R8, R98, R16 ;  /* 0x000000620810723c */ /* 0x000fe20000041810 */
        /* <DEDUP_REMOVED lines=18> */
[----:B------:R-:W-:Y:S01]  /*cae0*/  LOP3.LUT R20, R24, 0x6, RZ, 0xc0, !PT ;  /* 0x0000000618147812 */ /* 0x000fe200078ec0ff */
[----:B------:R-:W-:Y:S01]  /*caf0*/  FMUL.FTZ R76, R59, UR11 ;  /* 0x0000000b3b4c7c20 */ /* 0x000fe20008410000 */
[----:B------:R3:W-:Y:S01]  /*cb00*/  MUFU.TANH R54, R130 ;  /* 0x0000008200367308 */ /* 0x0007e20000002400 */
[----:B------:R-:W-:Y:S01]  /*cb10*/  FMUL.FTZ R85, R80, UR11 ;  /* 0x0000000b50557c20 */ /* 0x000fe20008410000 */
[----:B------:R-:W-:Y:S01]  /*cb20*/  FMUL.FTZ R59, R25, UR11 ;  /* 0x0000000b193b7c20 */ /* 0x000fe20008410000 */
[----:B------:R-:W-:Y:S01]  /*cb30*/  FMUL.FTZ R38, R17, UR11 ;  /* 0x0000000b11267c20 */ /* 0x000fe20008410000 */
[----:B------:R-:W-:-:S02]  /*cb40*/  VIADD R17, R90, UR10 ;  /* 0x0000000a5a117c36 */ /* 0x000fc40008000000 */
[----:B------:R-:W-:Y:S01]  /*cb50*/  FMUL.FTZ R26, R18, UR11 ;  /* 0x0000000b121a7c20 */ /* 0x000fe20008410000 */
[----:B------:R-:W-:Y:S01]  /*cb60*/  FMUL.FTZ R18, R6, UR11 ;  /* 0x0000000b06127c20 */ /* 0x000fe20008410000 */
[----:B------:R-:W-:Y:S01]  /*cb70*/  FMUL.FTZ R34, R16, UR11 ;  /* 0x0000000b10227c20 */ /* 0x000fe20008410000 */
[----:B------:R-:W-:Y:S01]  /*cb80*/  FMUL.FTZ R6, R13, UR11 ;  /* 0x0000000b0d067c20 */ /* 0x000fe20008410000 */
[----:B-1----:R-:W-:Y:S01]  /*cb90*/  VIADD R99, R20, UR5 ;  /* 0x0000000514637c36 */ /* 0x002fe20008000000 */
[----:B------:R-:W-:Y:S01]  /*cba0*/  VIADDMNMX R128, R17, R128, UR24, PT ;  /* 0x0000001811807e46 */ /* 0x000fe2000b800180 */
[----:B------:R1:W-:Y:S01]  /*cbb0*/  MUFU.TANH R52, R85 ;  /* 0x0000005500347308 */ /* 0x0003e20000002400 */
[----:B------:R-:W-:Y:S01]  /*cbc0*/  FMUL.FTZ R80, R44, UR11 ;  /* 0x0000000b2c507c20 */ /* 0x000fe20008410000 */
[----:B------:R-:W-:Y:S02]  /*cbd0*/  VIADD R7, R99, 0x1 ;  /* 0x0000000163077836 */ /* 0x000fe40000000000 */
[----:B------:R-:W-:Y:S01]  /*cbe0*/  FMUL.FTZ R69, R29, UR11 ;  /* 0x0000000b1d457c20 */ /* 0x000fe20008410000 */
[----:B------:R-:W-:-:S02]  /*cbf0*/  VIADD R5, R99, 0x8 ;  /* 0x0000000863057836 */ /* 0x000fc40000000000 */
[----:B------:R-:W-:Y:S01]  /*cc00*/  FMUL.FTZ R96, R40, UR11 ;  /* 0x0000000b28607c20 */ /* 0x000fe20008410000 */
[----:B---3--:R-:W-:Y:S01]  /*cc10*/  VIMNMX R130, R17, UR24, PT ;  /* 0x0000001811827c48 */ /* 0x008fe2000bfe0100 */
[C---:B------:R-:W-:Y:S01]  /*cc20*/  VIADD R27, R99.reuse, 0x9 ;  /* 0x00000009631b7836 */ /* 0x040fe20000000000 */
[-C--:B------:R-:W-:Y:S01]  /*cc30*/  I2FP.F32.S32 R24, R7.reuse ;  /* 0x0000000700187245 */ /* 0x080fe20000201400 */
[----:B------:R-:W-:Y:S01]  /*cc40*/  VIADD R17, R99, 0x11 ;  /* 0x0000001163117836 */ /* 0x000fe20000000000 */
[C---:B------:R-:W-:Y:S01]  /*cc50*/  ISETP.GE.AND P5, PT, R7.reuse, R130, PT ;  /* 0x000000820700720c */ /* 0x040fe20003fa6270 */
[----:B------:R3:W-:Y:S01]  /*cc60*/  MUFU.TANH R89, R91 ;  /* 0x0000005b00597308 */ /* 0x0007e20000002400 */
[----:B------:R-:W-:Y:S01]  /*cc70*/  ISETP.GE.AND P0, PT, R7, R128, PT ;  /* 0x000000800700720c */ /* 0x000fe20003f06270 */
[----:B------:R-:W-:Y:S01]  /*cc80*/  FFMA.FTZ R24, R24, UR6, R137 ;  /* 0x0000000618187c23 */ /* 0x000fe20008010089 */
[----:B------:R-:W-:Y:S01]  /*cc90*/  I2FP.F32.S32 R7, R7 ;  /* 0x0000000700077245 */ /* 0x000fe20000201400 */
[----:B------:R-:W-:Y:S01]  /*cca0*/  FMUL.FTZ R106, R65, UR11 ;  /* 0x0000000b416a7c20 */ /* 0x000fe20008410000 */
[-C--:B------:R-:W-:Y:S01]  /*ccb0*/  I2FP.F32.S32 R20, R5.reuse ;  /* 0x0000000500147245 */ /* 0x080fe20000201400 */
[----:B-1----:R-:W-:Y:S01]  /*ccc0*/  FMUL.FTZ R85, R36, UR11 ;  /* 0x0000000b24557c20 */ /* 0x002fe20008410000 */
[----:B------:R-:W-:Y:S01]  /*ccd0*/  ISETP.GE.AND P4, PT, R5, R130, PT ;  /* 0x000000820500720c */ /* 0x000fe20003f86270 */
[----:B------:R-:W-:Y:S01]  /*cce0*/  FFMA.FTZ R15, R7, UR6, R136 ;  /* 0x00000006070f7c23 */ /* 0x000fe20008010088 */
[----:B------:R-:W-:Y:S01]  /*ccf0*/  VIADD R7, R99, 0x10 ;  /* 0x0000001063077836 */ /* 0x000fe20000000000 */
[----:B------:R-:W-:Y:S01]  /*cd00*/  ISETP.GE.AND P1, PT, R5, R128, PT ;  /* 0x000000800500720c */ /* 0x000fe20003f26270 */
[----:B------:R-:W-:Y:S01]  /*cd10*/  FFMA.FTZ R20, R20, UR6, R135 ;  /* 0x0000000614147c23 */ /* 0x000fe20008010087 */
[----:B------:R-:W-:Y:S01]  /*cd20*/  I2FP.F32.S32 R14, R5 ;  /* 0x00000005000e7245 */ /* 0x000fe20000201400 */
[----:B------:R1:W-:Y:S01]  /*cd30*/  MUFU.TANH R65, R87 ;  /* 0x0000005700417308 */ /* 0x0003e20000002400 */
[-C--:B------:R-:W-:Y:S01]  /*cd40*/  I2FP.F32.S32 R5, R27.reuse ;  /* 0x0000001b00057245 */ /* 0x080fe20000201400 */
[----:B------:R-:W-:Y:S01]  /*cd50*/  FMUL.FTZ R103, R64, UR11 ;  /* 0x0000000b40677c20 */ /* 0x000fe20008410000 */
[C---:B------:R-:W-:Y:S01]  /*cd60*/  ISETP.GE.AND P3, PT, R27.reuse, R130, PT ;  /* 0x000000821b00720c */ /* 0x040fe20003f66270 */
[----:B------:R-:W-:Y:S01]  /*cd70*/  FFMA.FTZ R13, R14, UR6, R133 ;  /* 0x000000060e0d7c23 */ /* 0x000fe20008010085 */
[----:B------:R-:W-:Y:S01]  /*cd80*/  ISETP.GE.AND P6, PT, R27, R128, PT ;  /* 0x000000801b00720c */ /* 0x000fe20003fc6270 */
[----:B------:R-:W-:Y:S01]  /*cd90*/  FFMA.FTZ R16, R5, UR6, R134 ;  /* 0x0000000605107c23 */ /* 0x000fe20008010086 */
[----:B------:R-:W-:Y:S01]  /*cda0*/  FSEL R24, R24, -INF , !P5 ;  /* 0xff80000018187808 */ /* 0x000fe20006800000 */
[----:B------:R-:W-:Y:S01]  /*cdb0*/  VIADD R5, R99, 0x18 ;  /* 0x0000001863057836 */ /* 0x000fe20000000000 */
[----:B------:R-:W-:Y:S01]  /*cdc0*/  I2FP.F32.S32 R27, R27 ;  /* 0x0000001b001b7245 */ /* 0x000fe20000201400 */
[----:B---3--:R-:W-:Y:S01]  /*cdd0*/  FMUL.FTZ R91, R43, UR11 ;  /* 0x0000000b2b5b7c20 */ /* 0x008fe20008410000 */
[-C--:B------:R-:W-:Y:S01]  /*cde0*/  I2FP.F32.S32 R32, R7.reuse ;  /* 0x0000000700207245 */ /* 0x080fe20000201400 */
[----:B------:R-:W-:Y:S01]  /*cdf0*/  FMUL.FTZ R43, R23, UR11 ;  /* 0x0000000b172b7c20 */ /* 0x000fe20008410000 */
[----:B------:R-:W-:Y:S01]  /*ce00*/  ISETP.GE.AND P2, PT, R7, R130, PT ;  /* 0x000000820700720c */ /* 0x000fe20003f46270 */
[----:B------:R-:W-:Y:S01]  /*ce10*/  FFMA.FTZ R27, R27, UR6, R132 ;  /* 0x000000061b1b7c23 */ /* 0x000fe20008010084 */
[----:B------:R-:W-:Y:S01]  /*ce20*/  ISETP.GE.AND P5, PT, R7, R128, PT ;  /* 0x000000800700720c */ /* 0x000fe20003fa6270 */
[----:B------:R-:W-:Y:S01]  /*ce30*/  FFMA.FTZ R32, R32, UR6, R51 ;  /* 0x0000000620207c23 */ /* 0x000fe20008010033 */
[----:B------:R-:W-:Y:S01]  /*ce40*/  I2FP.F32.S32 R25, R7 ;  /* 0x0000000700197245 */ /* 0x000fe20000201400 */
[----:B-1----:R-:W-:Y:S01]  /*ce50*/  FMUL.FTZ R87, R42, UR11 ;  /* 0x0000000b2a577c20 */ /* 0x002fe20008410000 */
[-C--:B------:R-:W-:Y:S01]  /*ce60*/  I2FP.F32.S32 R7, R17.reuse ;  /* 0x0000001100077245 */ /* 0x080fe20000201400 */
[----:B------:R-:W-:Y:S01]  /*ce70*/  FMUL.FTZ R64, R67, UR11 ;  /* 0x0000000b43407c20 */ /* 0x000fe20008410000 */
[----:B------:R-:W-:Y:S01]  /*ce80*/  FSEL R15, R15, -INF , !P0 ;  /* 0xff8000000f0f7808 */ /* 0x000fe20004000000 */
[----:B------:R-:W-:Y:S01]  /*ce90*/  FFMA.FTZ R25, R25, UR6, R48 ;  /* 0x0000000619197c23 */ /* 0x000fe20008010030 */
[----:B------:R-:W-:Y:S01]  /*cea0*/  FSEL R20, R20, -INF , !P4 ;  /* 0xff80000014147808 */ /* 0x000fe20006000000 */
[----:B------:R-:W-:Y:S01]  /*ceb0*/  FFMA.FTZ R28, R7, UR6, R50 ;  /* 0x00000006071c7c23 */ /* 0x000fe20008010032 */
[----:B------:R-:W-:Y:S01]  /*cec0*/  ISETP.GE.AND P0, PT, R17, R130, PT ;  /* 0x000000821100720c */ /* 0x000fe20003f06270 */
[----:B------:R-:W-:Y:S01]  /*ced0*/  VIADD R7, R99, 0x20 ;  /* 0x0000002063077836 */ /* 0x000fe20000000000 */
[----:B------:R-:W-:Y:S01]  /*cee0*/  ISETP.GE.AND P4, PT, R17, R128, PT ;  /* 0x000000801100720c */ /* 0x000fe20003f86270 */
[----:B------:R-:W-:Y:S01]  /*cef0*/  FMUL.FTZ R42, R22, UR11 ;  /* 0x0000000b162a7c20 */ /* 0x000fe20008410000 */
[----:B------:R-:W-:Y:S01]  /*cf00*/  I2FP.F32.S32 R36, R17 ;  /* 0x0000001100247245 */ /* 0x000fe20000201400 */
[----:B------:R-:W-:Y:S01]  /*cf10*/  VIADD R17, R99, 0x19 ;  /* 0x0000001963117836 */ /* 0x000fe20000000000 */
[----:B------:R-:W-:Y:S01]  /*cf20*/  FSEL R13, R13, -INF , !P1 ;  /* 0xff8000000d0d7808 */ /* 0x000fe20004800000 */
[----:B------:R-:W-:Y:S01]  /*cf30*/  FMUL.FTZ R101, R66, UR11 ;  /* 0x0000000b42657c20 */ /* 0x000fe20008410000 */
[----:B------:R-:W-:Y:S01]  /*cf40*/  FSEL R16, R16, -INF , !P3 ;  /* 0xff80000010107808 */ /* 0x000fe20005800000 */
[----:B--2---:R-:W-:Y:S01]  /*cf50*/  FFMA.FTZ R3, R36, UR6, R3 ;  /* 0x0000000624037c23 */ /* 0x004fe20008010003 */
[-C--:B------:R-:W-:Y:S01]  /*cf60*/  I2FP.F32.S32 R44, R5.reuse ;  /* 0x00000005002c7245 */ /* 0x080fe20000201400 */
[----:B------:R-:W-:Y:S01]  /*cf70*/  FMUL.FTZ R67, R30, UR11 ;  /* 0x0000000b1e437c20 */ /* 0x000fe20008410000 */
[C---:B------:R-:W-:Y:S01]  /*cf80*/  ISETP.GE.AND P1, PT, R5.reuse, R130, PT ;  /* 0x000000820500720c */ /* 0x040fe20003f26270 */
[----:B------:R-:W-:Y:S01]  /*cf90*/  FMUL.FTZ R22, R4, UR11 ;  /* 0x0000000b04167c20 */ /* 0x000fe20008410000 */
[----:B------:R-:W-:Y:S01]  /*cfa0*/  ISETP.GE.AND P3, PT, R5, R128, PT ;  /* 0x000000800500720c */ /* 0x000fe20003f66270 */
[----:B------:R-:W-:Y:S01]  /*cfb0*/  FMUL.FTZ R66, R31, UR11 ;  /* 0x0000000b1f427c20 */ /* 0x000fe20008410000 */
[----:B------:R-:W-:Y:S01]  /*cfc0*/  I2FP.F32.S32 R29, R5 ;  /* 0x00000005001d7245 */ /* 0x000fe20000201400 */
[----:B------:R-:W-:Y:S01]  /*cfd0*/  VIADD R5, R99, 0x21 ;  /* 0x0000002163057836 */ /* 0x000fe20000000000 */
[----:B------:R-:W-:Y:S01]  /*cfe0*/  FSEL R27, R27, -INF , !P6 ;  /* 0xff8000001b1b7808 */ /* 0x000fe20007000000 */
[----:B------:R-:W-:Y:S01]  /*cff0*/  FMUL.FTZ R30, R19, UR11 ;  /* 0x0000000b131e7c20 */ /* 0x000fe20008410000 */
[----:B------:R-:W-:Y:S01]  /*d000*/  FSEL R32, R32, -INF , !P2 ;  /* 0xff80000020207808 */ /* 0x000fe20005000000 */
[----:B------:R-:W-:Y:S01]  /*d010*/  FMUL.FTZ R4, R12, UR11 ;  /* 0x0000000b0c047c20 */ /* 0x000fe20008410000 */
[-C--:B------:R-:W-:Y:S01]  /*d020*/  I2FP.F32.S32 R40, R17.reuse ;  /* 0x0000001100287245 */ /* 0x080fe20000201400 */
[----:B------:R1:W-:Y:S01]  /*d030*/  MUFU.TANH R12, R127 ;  /* 0x0000007f000c7308 */ /* 0x0003e20000002400 */
[----:B------:R-:W-:Y:S01]  /*d040*/  ISETP.GE.AND P6, PT, R17, R130, PT ;  /* 0x000000821100720c */ /* 0x000fe20003fc6270 */
[----:B------:R-:W-:Y:S01]  /*d050*/  VIADD R19, R99, 0x28 ;  /* 0x0000002863137836 */ /* 0x000fe20000000000 */
[----:B------:R-:W-:Y:S01]  /*d060*/  ISETP.GE.AND P2, PT, R17, R128, PT ;  /* 0x000000801100720c */ /* 0x000fe20003f46270 */
[----:B------:R-:W-:Y:S01]  /*d070*/  FMUL.FTZ R111, R68, UR11 ;  /* 0x0000000b446f7c20 */ /* 0x000fe20008410000 */
[----:B------:R-:W-:Y:S01]  /*d080*/  I2FP.F32.S32 R17, R17 ;  /* 0x0000001100117245 */ /* 0x000fe20000201400 */
[----:B------:R-:W-:Y:S01]  /*d090*/  FMUL.FTZ R84, R47, UR11 ;  /* 0x0000000b2f547c20 */ /* 0x000fe20008410000 */
        /* <DEDUP_REMOVED lines=10> */
[----:B------:R-:W-:Y:S01]  /*d140*/  ISETP.GE.AND P5, PT, R7, R130, PT ;  /* 0x000000820700720c */ /* 0x000fe20003fa6270 */
[----:B-1----:R-:W-:Y:S01]  /*d150*/  VIADD R127, R99, 0x30 ;  /* 0x00000030637f7836 */ /* 0x002fe20000000000 */
[----:B------:R-:W-:Y:S01]  /*d160*/  ISETP.GE.AND P0, PT, R7, R128, PT ;  /* 0x000000800700720c */ /* 0x000fe20003f06270 */
[----:B------:R-:W-:Y:S01]  /*d170*/  FFMA.FTZ R7, R17, UR6, R146 ;  /* 0x0000000611077c23 */ /* 0x000fe20008010092 */
[----:B------:R-:W-:Y:S01]  /*d180*/  VIADD R17, R99, 0x29 ;  /* 0x0000002963117836 */ /* 0x000fe20000000000 */
[----:B------:R-:W-:Y:S01]  /*d190*/  FSEL R31, R3, -INF , !P4 ;  /* 0xff800000031f7808 */ /* 0x000fe20006000000 */
[----:B------:R-:W-:Y:S01]  /*d1a0*/  FMUL.FTZ R47, R21, UR11 ;  /* 0x0000000b152f7c20 */ /* 0x000fe20008410000 */
[-C--:B------:R-:W-:Y:S01]  /*d1b0*/  ISETP.GE.AND P4, PT, R5, R130.reuse, PT ;  /* 0x000000820500720c */ /* 0x080fe20003f86270 */
[----:B------:R1:W-:Y:S01]  /*d1c0*/  MUFU.TANH R48, R64 ;  /* 0x0000004000307308 */ /* 0x0003e20000002400 */
[----:B------:R-:W-:Y:S01]  /*d1d0*/  FSEL R7, R7, -INF , !P2 ;  /* 0xff80000007077808 */ /* 0x000fe20005000000 */
[----:B------:R-:W-:Y:S01]  /*d1e0*/  FMUL.FTZ R75, R33, UR11 ;  /* 0x0000000b214b7c20 */ /* 0x000fe20008410000 */
[----:B------:R-:W-:Y:S01]  /*d1f0*/  FSEL R36, R36, -INF , !P5 ;  /* 0xff80000024247808 */ /* 0x000fe20006800000 */
[----:B------:R-:W-:Y:S01]  /*d200*/  FFMA.FTZ R29, R29, UR6, R144 ;  /* 0x000000061d1d7c23 */ /* 0x000fe20008010090 */
[----:B------:R-:W-:Y:S01]  /*d210*/  FFMA.FTZ R40, R40, UR6, R141 ;  /* 0x0000000628287c23 */ /* 0x000fe2000801008d */
[----:B------:R-:W-:Y:S01]  /*d220*/  I2FP.F32.S32 R21, R19 ;  /* 0x0000001300157245 */ /* 0x000fe20000201400 */
[----:B------:R-:W-:Y:S01]  /*d230*/  FFMA.FTZ R44, R44, UR6, R139 ;  /* 0x000000062c2c7c23 */ /* 0x000fe2000801008b */
[-C--:B------:R-:W-:Y:S01]  /*d240*/  I2FP.F32.S32 R58, R17.reuse ;  /* 0x00000011003a7245 */ /* 0x080fe20000201400 */
[----:B------:R-:W-:Y:S01]  /*d250*/  VIADD R33, R99, 0x38 ;  /* 0x0000003863217836 */ /* 0x000fe20000000000 */
[----:B------:R-:W-:Y:S01]  /*d260*/  ISETP.GE.AND P2, PT, R17, R130, PT ;  /* 0x000000821100720c */ /* 0x000fe20003f46270 */
[----:B------:R-:W-:Y:S01]  /*d270*/  VIADD R51, R99, 0x31 ;  /* 0x0000003163337836 */ /* 0x000fe20000000000 */
[----:B------:R-:W-:Y:S01]  /*d280*/  ISETP.GE.AND P5, PT, R17, R128, PT ;  /* 0x000000801100720c */ /* 0x000fe20003fa6270 */
[----:B------:R-:W-:Y:S01]  /*d290*/  FFMA.FTZ R21, R21, UR6, R154 ;  /* 0x0000000615157c23 */ /* 0x000fe2000801009a */
[----:B------:R-:W-:Y:S01]  /*d2a0*/  I2FP.F32.S32 R90, R17 ;  /* 0x00000011005a7245 */ /* 0x000fe20000201400 */
[----:B------:R-:W-:Y:S01]  /*d2b0*/  FFMA.FTZ R153, R58, UR6, R153 ;  /* 0x000000063a997c23 */ /* 0x000fe20008010099 */
[----:B------:R-:W-:Y:S01]  /*d2c0*/  FSEL R23, R23, -INF , !P0 ;  /* 0xff80000017177808 */ /* 0x000fe20004000000 */
[----:B------:R-:W2:Y:S01]  /*d2d0*/  MUFU.TANH R114, R114 ;  /* 0x0000007200727308 */ /* 0x000ea20000002400 */
[----:B-1----:R-:W-:Y:S01]  /*d2e0*/  FSEL R64, R129, -INF , !P4 ;  /* 0xff80000081407808 */ /* 0x002fe20006000000 */
[C---:B------:R-:W-:Y:S01]  /*d2f0*/  VIADD R133, R99.reuse, 0x40 ;  /* 0x0000004063857836 */ /* 0x040fe20000000000 */
[-C--:B------:R-:W-:Y:S01]  /*d300*/  I2FP.F32.S32 R17, R127.reuse ;  /* 0x0000007f00117245 */ /* 0x080fe20000201400 */
[----:B------:R-:W-:Y:S01]  /*d310*/  VIADD R137, R99, 0x48 ;  /* 0x0000004863897836 */ /* 0x000fe20000000000 */
[----:B------:R-:W-:Y:S01]  /*d320*/  ISETP.GE.AND P0, PT, R127, R130, PT ;  /* 0x000000827f00720c */ /* 0x000fe20003f06270 */
[----:B------:R-:W-:Y:S01]  /*d330*/  VIADD R141, R99, 0x41 ;  /* 0x00000041638d7836 */ /* 0x000fe20000000000 */
[----:B------:R-:W-:Y:S01]  /*d340*/  ISETP.GE.AND P4, PT, R127, R128, PT ;  /* 0x000000807f00720c */ /* 0x000fe20003f86270 */
[----:B------:R-:W-:Y:S01]  /*d350*/  FFMA.FTZ R156, R17, UR6, R156 ;  /* 0x00000006119c7c23 */ /* 0x000fe2000801009c */
[----:B------:R-:W-:Y:S01]  /*d360*/  I2FP.F32.S32 R127, R127 ;  /* 0x0000007f007f7245 */ /* 0x000fe20000201400 */
[----:B------:R-:W1:Y:S01]  /*d370*/  MUFU.TANH R170, R170 ;  /* 0x000000aa00aa7308 */ /* 0x000e620000002400 */
[----:B------:R-:W-:Y:S01]  /*d380*/  I2FP.F32.S32 R50, R5 ;  /* 0x0000000500327245 */ /* 0x000fe20000201400 */
[----:B------:R-:W-:Y:S01]  /*d390*/  VIADD R145, R99, 0x49 ;  /* 0x0000004963917836 */ /* 0x000fe20000000000 */
[----:B------:R-:W-:Y:S01]  /*d3a0*/  I2FP.F32.S32 R3, R19 ;  /* 0x0000001300037245 */ /* 0x000fe20000201400 */
[----:B------:R-:W-:Y:S01]  /*d3b0*/  FFMA.FTZ R17, R127, UR6, R158 ;  /* 0x000000067f117c23 */ /* 0x000fe2000801009e */
[----:B------:R-:W-:Y:S01]  /*d3c0*/  FSEL R29, R29, -INF , !P3 ;  /* 0xff8000001d1d7808 */ /* 0x000fe20005800000 */
[----:B------:R-:W-:Y:S01]  /*d3d0*/  VIADD R127, R99, 0x39 ;  /* 0x00000039637f7836 */ /* 0x000fe20000000000 */
[----:B------:R-:W-:Y:S01]  /*d3e0*/  FSEL R40, R40, -INF , !P6 ;  /* 0xff80000028287808 */ /* 0x000fe20007000000 */
[----:B------:R3:W-:Y:S01]  /*d3f0*/  MUFU.TANH R14, R110 ;  /* 0x0000006e000e7308 */ /* 0x0007e20000002400 */
[----:B------:R-:W-:Y:S01]  /*d400*/  FSEL R44, R44, -INF , !P1 ;  /* 0xff8000002c2c7808 */ /* 0x000fe20004800000 */
[----:B------:R-:W-:Y:S01]  /*d410*/  FFMA.FTZ R152, R3, UR6, R152 ;  /* 0x0000000603987c23 */ /* 0x000fe20008010098 */
[----:B------:R-:W-:Y:S01]  /*d420*/  ISETP.GE.AND P3, PT, R19, R130, PT ;  /* 0x000000821300720c */ /* 0x000fe20003f66270 */
[----:B------:R-:W-:Y:S01]  /*d430*/  VIADD R147, R99, 0x61 ;  /* 0x0000006163937836 */ /* 0x000fe20000000000 */
[-C--:B------:R-:W-:Y:S01]  /*d440*/  ISETP.GE.AND P6, PT, R19, R128.reuse, PT ;  /* 0x000000801300720c */ /* 0x080fe20003fc6270 */
[----:B------:R-:W-:Y:S01]  /*d450*/  FFMA.FTZ R19, R90, UR6, R155 ;  /* 0x000000065a137c23 */ /* 0x000fe2000801009b */
[----:B------:R-:W-:Y:S01]  /*d460*/  I2FP.F32.S32 R129, R33 ;  /* 0x0000002100817245 */ /* 0x000fe20000201400 */
[----:B------:R-:W-:Y:S01]  /*d470*/  MUFU.TANH R112, R112 ;  /* 0x0000007000707308 */ /* 0x000fe20000002400 */
[----:B------:R-:W-:Y:S01]  /*d480*/  ISETP.GE.AND P1, PT, R5, R128, PT ;  /* 0x000000800500720c */ /* 0x000fe20003f26270 */
[----:B------:R-:W-:Y:S01]  /*d490*/  FFMA.FTZ R5, R50, UR6, R151 ;  /* 0x0000000632057c23 */ /* 0x000fe20008010097 */
[-C--:B------:R-:W-:Y:S01]  /*d4a0*/  I2FP.F32.S32 R90, R51.reuse ;  /* 0x00000033005a7245 */ /* 0x080fe20000201400 */
[----:B------:R-:W-:Y:S01]  /*d4b0*/  FFMA.FTZ R160, R129, UR6, R160 ;  /* 0x0000000681a07c23 */ /* 0x000fe200080100a0 */
[----:B------:R-:W-:Y:S01]  /*d4c0*/  FSEL R21, R21, -INF , !P6 ;  /* 0xff80000015157808 */ /* 0x000fe20007000000 */
[----:B------:R-:W-:Y:S01]  /*d4d0*/  FMUL.FTZ R97, R45, UR11 ;  /* 0x0000000b2d617c20 */ /* 0x000fe20008410000 */
[----:B------:R-:W-:Y:S01]  /*d4e0*/  ISETP.GE.AND P6, PT, R33, R130, PT ;  /* 0x000000822100720c */ /* 0x000fe20003fc6270 */
[----:B------:R4:W-:Y:S01]  /*d4f0*/  MUFU.TANH R50, R74 ;  /* 0x0000004a00327308 */ /* 0x0009e20000002400 */
[----:B---3--:R-:W-:Y:S01]  /*d500*/  I2FP.F32.S32 R110, R51 ;  /* 0x00000033006e7245 */ /* 0x008fe20000201400 */
[----:B------:R-:W-:-:S04]  /*d510*/  DEPBAR.LE SB0, 0x0 ;  /* 0x000080000000791a */ /* 0x000fc80000000000 */
[----:B------:R-:W-:Y:S01]  /*d520*/  FSEL R5, R5, -INF , !P1 ;  /* 0xff80000005057808 */ /* 0x000fe20004800000 */
[----:B------:R-:W-:Y:S01]  /*d530*/  FFMA.FTZ R159, R110, UR6, R159 ;  /* 0x000000066e9f7c23 */ /* 0x000fe2000801009f */
[----:B------:R3:W-:Y:S01]  /*d540*/  MUFU.TANH R3, R78 ;  /* 0x0000004e00037308 */ /* 0x0007e20000002400 */
[----:B------:R-:W-:Y:S01]  /*d550*/  FSEL R58, R152, -INF , !P3 ;  /* 0xff800000983a7808 */ /* 0x000fe20005800000 */
[----:B------:R-:W-:Y:S01]  /*d560*/  ULDC.64 UR10, c[0x0][0x208] ;  /* 0x00008200000a7ab9 */ /* 0x000fe20000000a00 */
[----:B------:R-:W-:Y:S01]  /*d570*/  ISETP.GE.AND P1, PT, R51, R130, PT ;  /* 0x000000823300720c */ /* 0x000fe20003f26270 */
[----:B------:R-:W-:Y:S01]  /*d580*/  VIADD R158, R165, 0x1c00 ;  /* 0x00001c00a59e7836 */ /* 0x000fe20000000000 */
[-C--:B------:R-:W-:Y:S01]  /*d590*/  ISETP.GE.AND P3, PT, R51, R128.reuse, PT ;  /* 0x000000803300720c */ /* 0x080fe20003f66270 */
[----:B------:R-:W-:Y:S01]  /*d5a0*/  VIADD R155, R165, 0x2800 ;  /* 0x00002800a59b7836 */ /* 0x000fe20000000000 */
[----:B------:R-:W-:Y:S01]  /*d5b0*/  FSEL R19, R19, -INF , !P5 ;  /* 0xff80000013137808 */ /* 0x000fe20006800000 */
[----:B------:R2:W-:Y:S01]  /*d5c0*/  MUFU.TANH R129, R76 ;  /* 0x0000004c00817308 */ /* 0x0005e20000002400 */
[----:B----4-:R-:W-:Y:S01]  /*d5d0*/  FSEL R74, R153, -INF , !P2 ;  /* 0xff800000994a7808 */ /* 0x010fe20005000000 */
[----:B------:R-:W-:Y:S01]  /*d5e0*/  VIADD R154, R165, 0x2c00 ;  /* 0x00002c00a59a7836 */ /* 0x000fe20000000000 */
[----:B------:R-:W-:Y:S01]  /*d5f0*/  ISETP.GE.AND P2, PT, R33, R128, PT ;  /* 0x000000802100720c */ /* 0x000fe20003f46270 */
[C---:B------:R-:W-:Y:S01]  /*d600*/  VIADD R153, R165.reuse, 0x3000 ;  /* 0x00003000a5997836 */ /* 0x040fe20000000000 */
[----:B------:R-:W-:Y:S01]  /*d610*/  I2FP.F32.S32 R33, R33 ;  /* 0x0000002100217245 */ /* 0x000fe20000201400 */
[----:B------:R-:W-:Y:S01]  /*d620*/  VIADD R152, R165, 0x3400 ;  /* 0x00003400a5987836 */ /* 0x000fe20000000000 */
[-C--:B------:R-:W-:Y:S01]  /*d630*/  ISETP.GE.AND P5, PT, R127, R130.reuse, PT ;  /* 0x000000827f00720c */ /* 0x080fe20003fa6270 */
[----:B------:R-:W4:Y:S01]  /*d640*/  MUFU.TANH R171, R171 ;  /* 0x000000ab00ab7308 */ /* 0x000f220000002400 */
[----:B---3--:R-:W-:Y:S01]  /*d650*/  FFMA.FTZ R78, R90, UR6, R157 ;  /* 0x000000065a4e7c23 */ /* 0x008fe2000801009d */
[-C--:B------:R-:W-:Y:S01]  /*d660*/  I2FP.F32.S32 R90, R127.reuse ;  /* 0x0000007f005a7245 */ /* 0x080fe20000201400 */
[----:B------:R-:W-:Y:S01]  /*d670*/  FFMA.FTZ R162, R33, UR6, R162 ;  /* 0x0000000621a27c23 */ /* 0x000fe200080100a2 */
[----:B------:R-:W-:Y:S01]  /*d680*/  FSEL R17, R17, -INF , !P4 ;  /* 0xff80000011117808 */ /* 0x000fe20006000000 */
[C---:B------:R-:W-:Y:S01]  /*d690*/  VIADD R157, R165.reuse, 0x2000 ;  /* 0x00002000a59d7836 */ /* 0x040fe20000000000 */
[----:B------:R-:W-:Y:S01]  /*d6a0*/  FSEL R78, R78, -INF , !P1 ;  /* 0xff8000004e4e7808 */ /* 0x000fe20004800000 */
[----:B------:R-:W-:Y:S01]  /*d6b0*/  FFMA.FTZ R161, R90, UR6, R161 ;  /* 0x000000065aa17c23 */ /* 0x000fe200080100a1 */
[----:B------:R3:W-:Y:S01]  /*d6c0*/  MUFU.TANH R51, R68 ;  /* 0x0000004400337308 */ /* 0x0007e20000002400 */
[----:B--2---:R-:W-:Y:S01]  /*d6d0*/  I2FP.F32.S32 R76, R127 ;  /* 0x0000007f004c7245 */ /* 0x004fe20000201400 */
[C---:B------:R-:W-:Y:S01]  /*d6e0*/  VIADD R151, R165.reuse, 0x3800 ;  /* 0x00003800a5977836 */ /* 0x040fe20000000000 */
[----:B------:R-:W-:Y:S01]  /*d6f0*/  I2FP.F32.S32 R135, R133 ;  /* 0x0000008500877245 */ /* 0x000fe20000201400 */
[----:B------:R-:W-:Y:S01]  /*d700*/  VIADD R150, R165, 0x3c00 ;  /* 0x00003c00a5967836 */ /* 0x000fe20000000000 */
[C---:B------:R-:W-:Y:S01]  /*d710*/  ISETP.GE.AND P4, PT, R133.reuse, R130, PT ;  /* 0x000000828500720c */ /* 0x040fe20003f86270 */
[----:B------:R-:W-:Y:S01]  /*d720*/  FFMA.FTZ R33, R76, UR6, R163 ;  /* 0x000000064c217c23 */ /* 0x000fe200080100a3 */
[-C--:B------:R-:W-:Y:S01]  /*d730*/  ISETP.GE.AND P1, PT, R133, R128.reuse, PT ;  /* 0x000000808500720c */ /* 0x080fe20003f26270 */
[----:B------:R-:W2:Y:S01]  /*d740*/  MUFU.TANH R113, R113 ;  /* 0x0000007100717308 */ /* 0x000ea20000002400 */
[----:B------:R-:W-:Y:S01]  /*d750*/  FSEL R76, R160, -INF , !P6 ;  /* 0xff800000a04c7808 */ /* 0x000fe20007000000 */
[----:B------:R-:W-:Y:S01]  /*d760*/  FFMA.FTZ R164, R135, UR6, R164 ;  /* 0x0000000687a47c23 */ /* 0x000fe200080100a4 */
[----:B------:R-:W-:Y:S01]  /*d770*/  I2FP.F32.S32 R143, R137 ;  /* 0x00000089008f7245 */ /* 0x000fe20000201400 */
[C---:B------:R-:W-:Y:S01]  /*d780*/  VIADD R163, R165.reuse, 0x800 ;  /* 0x00000800a5a37836 */ /* 0x040fe20000000000 */
[----:B------:R-:W-:Y:S01]  /*d790*/  I2FP.F32.S32 R133, R133 ;  /* 0x0000008500857245 */ /* 0x000fe20000201400 */
[----:B------:R-:W-:Y:S01]  /*d7a0*/  VIADD R160, R165, 0x1400 ;  /* 0x00001400a5a07836 */ /* 0x000fe20000000000 */
[-C--:B------:R-:W-:Y:S01]  /*d7b0*/  I2FP.F32.S32 R90, R141.reuse ;  /* 0x0000008d005a7245 */ /* 0x080fe20000201400 */
[----:B------:R-:W-:Y:S01]  /*d7c0*/  MUFU.TANH R172, R172 ;  /* 0x000000ac00ac7308 */ /* 0x000fe20000002400 */
[----:B---3--:R-:W-:Y:S01]  /*d7d0*/  FSEL R68, R156, -INF , !P0 ;  /* 0xff8000009c447808 */ /* 0x008fe20004000000 */
[----:B------:R-:W-:Y:S01]  /*d7e0*/  FFMA.FTZ R114, R143, UR6, R114 ;  /* 0x000000068f727c23 */ /* 0x000fe20008010072 */
[-C--:B------:R-:W-:Y:S01]  /*d7f0*/  ISETP.GE.AND P0, PT, R127, R128.reuse, PT ;  /* 0x000000807f00720c */ /* 0x080fe20003f06270 */
[----:B-1----:R-:W-:Y:S01]  /*d800*/  FFMA.FTZ R170, R133, UR6, R170 ;  /* 0x0000000685aa7c23 */ /* 0x002fe200080100aa */
[----:B------:R-:W-:Y:S01]  /*d810*/  ISETP.GE.AND P6, PT, R141, R128, PT ;  /* 0x000000808d00720c */ /* 0x000fe20003fc6270 */
[----:B------:R-:W-:Y:S01]  /*d820*/  FFMA.FTZ R169, R90, UR6, R169 ;  /* 0x000000065aa97c23 */ /* 0x000fe200080100a9 */
[----:B------:R-:W-:Y:S01]  /*d830*/  I2FP.F32.S32 R110, R141 ;  /* 0x0000008d006e7245 */ /* 0x000fe20000201400 */
[----:B------:R1:W-:Y:S01]  /*d840*/  MUFU.TANH R127, R11 ;  /* 0x0000000b007f7308 */ /* 0x0003e20000002400 */
[----:B------:R-:W-:Y:S01]  /*d850*/  VIADD R143, R99, 0x50 ;  /* 0x00000050638f7836 */ /* 0x000fe20000000000 */
[----:B------:R-:W-:Y:S01]  /*d860*/  FSEL R249, R170, -INF , !P1 ;  /* 0xff800000aaf97808 */ /* 0x000fe20004800000 */
[----:B------:R-:W-:-:S02]  /*d870*/  VIADD R156, R165, 0x2400 ;  /* 0x00002400a59c7836 */ /* 0x000fc40000000000 */
[----:B----4-:R-:W-:Y:S01]  /*d880*/  FFMA.FTZ R133, R110, UR6, R171 ;  /* 0x000000066e857c23 */ /* 0x010fe200080100ab */
[----:B------:R-:W-:Y:S02]  /*d890*/  I2FP.F32.S32 R110, R145 ;  /* 0x00000091006e7245 */ /* 0x000fe40000201400 */
[-C--:B------:R-:W-:Y:S01]  /*d8a0*/  I2FP.F32.S32 R136, R143.reuse ;  /* 0x0000008f00887245 */ /* 0x080fe20000201400 */
[----:B------:R-:W-:Y:S01]  /*d8b0*/  MUFU.TANH R61, R61 ;  /* 0x0000003d003d7308 */ /* 0x000fe20000002400 */
[-C--:B------:R-:W-:Y:S01]  /*d8c0*/  ISETP.GE.AND P1, PT, R143, R130.reuse, PT ;  /* 0x000000828f00720c */ /* 0x080fe20003f26270 */
[----:B--2---:R-:W-:Y:S01]  /*d8d0*/  FFMA.FTZ R110, R110, UR6, R113 ;  /* 0x000000066e6e7c23 */ /* 0x004fe20008010071 */
[----:B------:R-:W-:Y:S01]  /*d8e0*/  I2FP.F32.S32 R142, R143 ;  /* 0x0000008f008e7245 */ /* 0x000fe20000201400 */
[----:B------:R-:W-:Y:S01]  /*d8f0*/  FFMA.FTZ R131, R136, UR6, R131 ;  /* 0x0000000688837c23 */ /* 0x000fe20008010083 */
[----:B------:R-:W-:Y:S01]  /*d900*/  I2FP.F32.S32 R134, R145 ;  /* 0x0000009100867245 */ /* 0x000fe20000201400 */
[----:B------:R-:W-:Y:S01]  /*d910*/  VIADD R113, R99, 0x59 ;  /* 0x0000005963717836 */ /* 0x000fe20000000000 */
[----:B------:R-:W-:Y:S01]  /*d920*/  FSEL R33, R33, -INF , !P0 ;  /* 0xff80000021217808 */ /* 0x000fe20004000000 */
[----:B------:R-:W2:Y:S01]  /*d930*/  MUFU.TANH R115, R115 ;  /* 0x0000007300737308 */ /* 0x000ea20000002400 */
[----:B-1----:R-:W-:Y:S01]  /*d940*/  FSEL R11, R159, -INF , !P3 ;  /* 0xff8000009f0b7808 */ /* 0x002fe20005800000 */
[----:B------:R-:W-:Y:S01]  /*d950*/  VIADD R159, R165, 0x1800 ;  /* 0x00001800a59f7836 */ /* 0x000fe20000000000 */
[----:B------:R-:W-:-:S02]  /*d960*/  ISETP.GE.AND P3, PT, R141, R130, PT ;  /* 0x000000828d00720c */ /* 0x000fc40003f66270 */
[----:B------:R-:W-:Y:S02]  /*d970*/  I2FP.F32.S32 R141, R137 ;  /* 0x00000089008d7245 */ /* 0x000fe40000201400 */
[----:B------:R-:W-:Y:S01]  /*d980*/  ISETP.GE.AND P0, PT, R145, R130, PT ;  /* 0x000000829100720c */ /* 0x000fe20003f06270 */
[----:B------:R1:W-:Y:S01]  /*d990*/  MUFU.TANH R132, R72 ;  /* 0x0000004800847308 */ /* 0x0003e20000002400 */
[----:B------:R-:W-:Y:S01]  /*d9a0*/  FSEL R133, R133, -INF , !P6 ;  /* 0xff80000085857808 */ /* 0x000fe20007000000 */
[----:B------:R-:W-:Y:S01]  /*d9b0*/  FFMA.FTZ R90, R141, UR6, R112 ;  /* 0x000000068d5a7c23 */ /* 0x000fe20008010070 */
[----:B------:R-:W-:-:S05]  /*d9c0*/  VIADD R141, R99, 0x51 ;  /* 0x00000051638d7836 */ /* 0x000fca0000000000 */
[----:B------:R3:W-:Y:S01]  /*d9d0*/  MUFU.TANH R139, R9 ;  /* 0x00000009008b7308 */ /* 0x0007e20000002400 */
[----:B--2---:R-:W-:Y:S01]  /*d9e0*/  FFMA.FTZ R115, R134, UR6, R115 ;  /* 0x0000000686737c23 */ /* 0x004fe20008010073 */
[----:B------:R-:W-:-:S06]  /*d9f0*/  ISETP.GE.AND P6, PT, R141, R130, PT ;  /* 0x000000828d00720c */ /* 0x000fcc0003fc6270 */
[----:B------:R-:W2:Y:S01]  /*da00*/  MUFU.TANH R173, R173 ;  /* 0x000000ad00ad7308 */ /* 0x000ea20000002400 */
[----:B-1----:R-:W-:Y:S01]  /*da10*/  FSEL R72, R161, -INF , !P5 ;  /* 0xff800000a1487808 */ /* 0x002fe20006800000 */
[----:B------:R-:W-:Y:S01]  /*da20*/  VIADD R161, R165, 0x1000 ;  /* 0x00001000a5a17836 */ /* 0x000fe20000000000 */
[----:B------:R-:W-:-:S04]  /*da30*/  ISETP.GE.AND P5, PT, R137, R128, PT ;  /* 0x000000808900720c */ /* 0x000fc80003fa6270 */
[----:B------:R-:W-:Y:S01]  /*da40*/  FSEL R247, R114, -INF , !P5 ;  /* 0xff80000072f77808 */ /* 0x000fe20006800000 */
[----:B------:R-:W1:Y:S01]  /*da50*/  MUFU.TANH R10, R10 ;  /* 0x0000000a000a7308 */ /* 0x000e620000002400 */
[----:B---3--:R-:W-:Y:S01]  /*da60*/  FSEL R9, R162, -INF , !P2 ;  /* 0xff800000a2097808 */ /* 0x008fe20005000000 */
[----:B------:R-:W-:Y:S01]  /*da70*/  VIADD R162, R165, 0xc00 ;  /* 0x00000c00a5a27836 */ /* 0x000fe20000000000 */
[----:B------:R-:W-:Y:S02]  /*da80*/  ISETP.GE.AND P2, PT, R137, R130, PT ;  /* 0x000000828900720c */ /* 0x000fe40003f46270 */
[----:B------:R-:W-:Y:S02]  /*da90*/  I2FP.F32.S32 R114, R147 ;  /* 0x0000009300727245 */ /* 0x000fe40000201400 */
[----:B------:R-:W-:Y:S01]  /*daa0*/  FSEL R90, R90, -INF , !P2 ;  /* 0xff8000005a5a7808 */ /* 0x000fe20005000000 */
[----:B------:R3:W-:Y:S01]  /*dab0*/  MUFU.TANH R137, R80 ;  /* 0x0000005000897308 */ /* 0x0007e20000002400 */
[----:B--2---:R-:W-:Y:S01]  /*dac0*/  FFMA.FTZ R173, R142, UR6, R173 ;  /* 0x000000068ead7c23 */ /* 0x004fe200080100ad */
[----:B------:R-:W-:Y:S01]  /*dad0*/  FFMA.FTZ R185, R114, UR6, R61 ;  /* 0x0000000672b97c23 */ /* 0x000fe2000801003d */
[----:B------:R-:W-:Y:S01]  /*dae0*/  VIADD R61, R99, 0x70 ;  /* 0x00000070633d7836 */ /* 0x000fe20000000000 */
[----:B------:R-:W-:-:S04]  /*daf0*/  ISETP.GE.AND P2, PT, R141, R128, PT ;  /* 0x000000808d00720c */ /* 0x000fc80003f46270 */
[----:B------:R-:W-:Y:S01]  /*db00*/  MUFU.TANH R125, R125 ;  /* 0x0000007d007d7308 */ /* 0x000fe20000002400 */
[----:B------:R-:W-:-:S05]  /*db10*/  I2FP.F32.S32 R237, R61 ;  /* 0x0000003d00ed7245 */ /* 0x000fca0000201400 */
[----:B-1----:R-:W-:Y:S02]  /*db20*/  FFMA.FTZ R237, R237, UR6, R10 ;  /* 0x00000006eded7c23 */ /* 0x002fe4000801000a */
[----:B------:R-:W-:Y:S01]  /*db30*/  MUFU.TANH R108, R108 ;  /* 0x0000006c006c7308 */ /* 0x000fe20000002400 */
[----:B---3--:R-:W-:Y:S01]  /*db40*/  FSEL R80, R169, -INF , !P3 ;  /* 0xff800000a9507808 */ /* 0x008fe20005800000 */
[----:B------:R-:W1:Y:S01]  /*db50*/  S2R R10, SR_TID.X ;  /* 0x00000000000a7919 */ /* 0x000e620000002100 */
[----:B------:R-:W-:Y:S02]  /*db60*/  ISETP.GE.AND P3, PT, R143, R128, PT ;  /* 0x000000808f00720c */ /* 0x000fe40003f66270 */
[-C--:B------:R-:W-:Y:S02]  /*db70*/  I2FP.F32.S32 R143, R141.reuse ;  /* 0x0000008d008f7245 */ /* 0x080fe40000201400 */
[----:B------:R-:W-:Y:S01]  /*db80*/  I2FP.F32.S32 R141, R141 ;  /* 0x0000008d008d7245 */ /* 0x000fe20000201400 */
[----:B------:R-:W-:Y:S01]  /*db90*/  MUFU.TANH R92, R92 ;  /* 0x0000005c005c7308 */ /* 0x000fe20000002400 */
[----:B------:R-:W-:Y:S01]  /*dba0*/  FSEL R245, R173, -INF , !P3 ;  /* 0xff800000adf57808 */ /* 0x000fe20005800000 */
[----:B------:R-:W-:Y:S01]  /*dbb0*/  FFMA.FTZ R144, R143, UR6, R172 ;  /* 0x000000068f907c23 */ /* 0x000fe200080100ac */
[----:B------:R-:W-:-:S04]  /*dbc0*/  VIADD R143, R99, 0x58 ;  /* 0x00000058638f7836 */ /* 0x000fc80000000000 */
[----:B------:R-:W-:Y:S01]  /*dbd0*/  FSEL R144, R144, -INF , !P6 ;  /* 0xff80000090907808 */ /* 0x000fe20007000000 */
[----:B------:R-:W2:Y:S01]  /*dbe0*/  MUFU.TANH R176, R176 ;  /* 0x000000b000b07308 */ /* 0x000ea20000002400 */
[----:B------:R-:W-:Y:S02]  /*dbf0*/  I2FP.F32.S32 R134, R143 ;  /* 0x0000008f00867245 */ /* 0x000fe40000201400 */
[----:B------:R-:W-:-:S03]  /*dc00*/  ISETP.GE.AND P5, PT, R143, R130, PT ;  /* 0x000000828f00720c */ /* 0x000fc60003fa6270 */
[----:B------:R-:W-:Y:S02]  /*dc10*/  FFMA.FTZ R134, R134, UR6, R177 ;  /* 0x0000000686867c23 */ /* 0x000fe400080100b1 */
[----:B------:R-:W-:Y:S03]  /*dc20*/  MUFU.TANH R45, R140 ;  /* 0x0000008c002d7308 */ /* 0x000fe60000002400 */
[----:B------:R-:W-:Y:S02]  /*dc30*/  FSEL R142, R134, -INF , !P5 ;  /* 0xff800000868e7808 */ /* 0x000fe40006800000 */
[----:B------:R-:W-:-:S03]  /*dc40*/  ISETP.GE.AND P5, PT, R147, R128, PT ;  /* 0x000000809300720c */ /* 0x000fc60003fa6270 */
[----:B------:R3:W-:Y:S01]  /*dc50*/  MUFU.TANH R135, R82 ;  /* 0x0000005200877308 */ /* 0x0007e20000002400 */
[----:B--2---:R-:W-:Y:S01]  /*dc60*/  FFMA.FTZ R141, R141, UR6, R176 ;  /* 0x000000068d8d7c23 */ /* 0x004fe200080100b0 */
[----:B------:R-:W-:Y:S01]  /*dc70*/  FSEL R185, R185, -INF , !P5 ;  /* 0xff800000b9b97808 */ /* 0x000fe20006800000 */
[----:B-1----:R-:W-:-:S05]  /*dc80*/  IMAD.SHL.U32 R10, R10, 0x2, RZ ;  /* 0x000000020a0a7824 */ /* 0x002fca00078e00ff */
[----:B------:R-:W1:Y:S08]  /*dc90*/  MUFU.TANH R93, R93 ;  /* 0x0000005d005d7308 */ /* 0x000e700000002400 */
[----:B------:R2:W-:Y:S01]  /*dca0*/  MUFU.TANH R140, R84 ;  /* 0x00000054008c7308 */ /* 0x0005e20000002400 */
[----:B---3--:R-:W-:Y:S01]  /*dcb0*/  FSEL R82, R164, -INF , !P4 ;  /* 0xff800000a4527808 */ /* 0x008fe20006000000 */
[----:B------:R-:W-:Y:S01]  /*dcc0*/  VIADD R164, R165, 0x400 ;  /* 0x00000400a5a47836 */ /* 0x000fe20000000000 */
[----:B------:R-:W-:-:S02]  /*dcd0*/  ISETP.GE.AND P4, PT, R145, R128, PT ;  /* 0x000000809100720c */ /* 0x000fc40003f86270 */
[----:B------:R-:W-:-:S03]  /*dce0*/  I2FP.F32.S32 R145, R113 ;  /* 0x0000007100917245 */ /* 0x000fc60000201400 */
[----:B------:R3:W-:Y:S02]  /*dcf0*/  MUFU.TANH R112, R86 ;  /* 0x0000005600707308 */ /* 0x0007e40000002400 */
[----:B------:R-:W-:Y:S01]  /*dd00*/  FFMA.FTZ R124, R145, UR6, R124 ;  /* 0x00000006917c7c23 */ /* 0x000fe2000801007c */
[----:B------:R-:W-:Y:S02]  /*dd10*/  FSEL R145, R141, -INF , !P2 ;  /* 0xff8000008d917808 */ /* 0x000fe40005000000 */
[----:B------:R-:W-:-:S03]  /*dd20*/  ISETP.GE.AND P2, PT, R147, R130, PT ;  /* 0x000000829300720c */ /* 0x000fc60003f46270 */
[----:B------:R-:W-:Y:S01]  /*dd30*/  MUFU.TANH R88, R88 ;  /* 0x0000005800587308 */ /* 0x000fe20000002400 */
[----:B--2---:R-:W-:Y:S01]  /*dd40*/  FSEL R84, R131, -INF , !P1 ;  /* 0xff80000083547808 */ /* 0x004fe20004800000 */
[----:B------:R-:W-:Y:S01]  /*dd50*/  VIADD R131, R99, 0x60 ;  /* 0x0000006063837836 */ /* 0x000fe20000000000 */
[----:B------:R-:W-:-:S04]  /*dd60*/  ISETP.GE.AND P1, PT, R113, R128, PT ;  /* 0x000000807100720c */ /* 0x000fc80003f26270 */
[----:B------:R-:W-:Y:S01]  /*dd70*/  ISETP.GE.AND P3, PT, R131, R130, PT ;  /* 0x000000828300720c */ /* 0x000fe20003f66270 */
[----:B------:R-:W-:Y:S01]  /*dd80*/  MUFU.TANH R8, R8 ;  /* 0x0000000800087308 */ /* 0x000fe20000002400 */
[----:B---3--:R-:W-:Y:S02]  /*dd90*/  FSEL R86, R110, -INF , !P0 ;  /* 0xff8000006e567808 */ /* 0x008fe40004000000 */
[----:B------:R-:W-:Y:S02]  /*dda0*/  ISETP.GE.AND P0, PT, R143, R128, PT ;  /* 0x000000808f00720c */ /* 0x000fe40003f06270 */
[----:B------:R-:W-:Y:S02]  /*ddb0*/  I2FP.F32.S32 R110, R143 ;  /* 0x0000008f006e7245 */ /* 0x000fe40000201400 */
[----:B------:R-:W-:Y:S01]  /*ddc0*/  FSEL R143, R115, -INF , !P4 ;  /* 0xff800000738f7808 */ /* 0x000fe20006000000 */
[----:B------:R-:W2:Y:S01]  /*ddd0*/  MUFU.TANH R62, R62 ;  /* 0x0000003e003e7308 */ /* 0x000ea20000002400 */
[----:B------:R-:W-:Y:S01]  /*dde0*/  ISETP.GE.AND P4, PT, R113, R130, PT ;  /* 0x000000827100720c */ /* 0x000fe20003f86270 */
[----:B------:R-:W-:Y:S01]  /*ddf0*/  FFMA.FTZ R125, R110, UR6, R125 ;  /* 0x000000066e7d7c23 */ /* 0x000fe2000801007d */
[----:B------:R-:W-:-:S02]  /*de00*/  I2FP.F32.S32 R113, R113 ;  /* 0x0000007100717245 */ /* 0x000fc40000201400 */
[----:B------:R-:W-:Y:S02]  /*de10*/  I2FP.F32.S32 R115, R131 ;  /* 0x0000008300737245 */ /* 0x000fe40000201400 */
[----:B------:R-:W-:Y:S01]  /*de20*/  ISETP.GE.AND P6, PT, R131, R128, PT ;  /* 0x000000808300720c */ /* 0x000fe20003fc6270 */
[----:B------:R-:W-:Y:S01]  /*de30*/  FFMA.FTZ R108, R113, UR6, R108 ;  /* 0x00000006716c7c23 */ /* 0x000fe2000801006c */
[----:B------:R-:W-:Y:S01]  /*de40*/  I2FP.F32.S32 R110, R147 ;  /* 0x00000093006e7245 */ /* 0x000fe20000201400 */
[----:B------:R-:W-:Y:S01]  /*de50*/  FFMA.FTZ R92, R115, UR6, R92 ;  /* 0x00000006735c7c23 */ /* 0x000fe2000801005c */
[----:B------:R-:W-:Y:S01]  /*de60*/  I2FP.F32.S32 R131, R131 ;  /* 0x0000008300837245 */ /* 0x000fe20000201400 */
[C---:B------:R-:W-:Y:S01]  /*de70*/  VIADD R115, R99.reuse, 0x69 ;  /* 0x0000006963737836 */ /* 0x040fe20000000000 */
[----:B------:R-:W-:Y:S01]  /*de80*/  FSEL R243, R108, -INF , !P1 ;  /* 0xff8000006cf37808 */ /* 0x000fe20004800000 */
[----:B-1----:R-:W-:Y:S01]  /*de90*/  FFMA.FTZ R93, R110, UR6, R93 ;  /* 0x000000066e5d7c23 */ /* 0x002fe2000801005d */
[----:B------:R-:W-:Y:S01]  /*dea0*/  FSEL R182, R92, -INF , !P3 ;  /* 0xff8000005cb67808 */ /* 0x000fe20005800000 */
[----:B------:R-:W-:-:S02]  /*deb0*/  VIADD R113, R99, 0x68 ;  /* 0x0000006863717836 */ /* 0x000fc40000000000 */
[----:B------:R-:W-:Y:S01]  /*dec0*/  FFMA.FTZ R60, R131, UR6, R60 ;  /* 0x00000006833c7c23 */ /* 0x000fe2000801003c */
[-C--:B------:R-:W-:Y:S01]  /*ded0*/  I2FP.F32.S32 R110, R115.reuse ;  /* 0x00000073006e7245 */ /* 0x080fe20000201400 */
[----:B------:R-:W1:Y:S01]  /*dee0*/  MUFU.TANH R63, R63 ;  /* 0x0000003f003f7308 */ /* 0x000e620000002400 */
[C---:B------:R-:W-:Y:S02]  /*def0*/  ISETP.GE.AND P1, PT, R115.reuse, R130, PT ;  /* 0x000000827300720c */ /* 0x040fe40003f26270 */
[----:B------:R-:W-:Y:S02]  /*df00*/  ISETP.GE.AND P3, PT, R115, R128, PT ;  /* 0x000000807300720c */ /* 0x000fe40003f66270 */
[----:B------:R-:W-:Y:S02]  /*df10*/  I2FP.F32.S32 R92, R115 ;  /* 0x00000073005c7245 */ /* 0x000fe40000201400 */
[----:B------:R-:W-:Y:S01]  /*df20*/  I2FP.F32.S32 R115, R61 ;  /* 0x0000003d00737245 */ /* 0x000fe20000201400 */
[----:B------:R-:W3:Y:S01]  /*df30*/  MUFU.TANH R102, R102 ;  /* 0x0000006600667308 */ /* 0x000ee20000002400 */
[----:B------:R-:W-:Y:S01]  /*df40*/  FSEL R181, R125, -INF , !P0 ;  /* 0xff8000007db57808 */ /* 0x000fe20004000000 */
[----:B------:R-:W-:Y:S01]  /*df50*/  FFMA.FTZ R89, R92, UR6, R89 ;  /* 0x000000065c597c23 */ /* 0x000fe20008010059 */
[----:B------:R-:W-:Y:S01]  /*df60*/  FSEL R188, R124, -INF , !P4 ;  /* 0xff8000007cbc7808 */ /* 0x000fe20006000000 */
[----:B------:R-:W-:Y:S01]  /*df70*/  FFMA.FTZ R184, R115, UR6, R0 ;  /* 0x0000000673b87c23 */ /* 0x000fe20008010000 */
[-C--:B------:R-:W-:Y:S01]  /*df80*/  I2FP.F32.S32 R141, R113.reuse ;  /* 0x00000071008d7245 */ /* 0x080fe20000201400 */
[----:B------:R-:W-:Y:S01]  /*df90*/  VIADD R115, R99, 0x71 ;  /* 0x0000007163737836 */ /* 0x000fe20000000000 */
[C---:B------:R-:W-:Y:S01]  /*dfa0*/  ISETP.GE.AND P0, PT, R113.reuse, R130, PT ;  /* 0x000000827100720c */ /* 0x040fe20003f06270 */
[----:B------:R-:W4:Y:S01]  /*dfb0*/  MUFU.TANH R95, R95 ;  /* 0x0000005f005f7308 */ /* 0x000f220000002400 */
[----:B------:R-:W-:Y:S01]  /*dfc0*/  ISETP.GE.AND P4, PT, R113, R128, PT ;  /* 0x000000807100720c */ /* 0x000fe20003f86270 */
[----:B--2---:R-:W-:Y:S01]  /*dfd0*/  FFMA.FTZ R62, R141, UR6, R62 ;  /* 0x000000068d3e7c23 */ /* 0x004fe2000801003e */
[----:B------:R-:W-:Y:S01]  /*dfe0*/  FSEL R241, R60, -INF , !P6 ;  /* 0xff8000003cf17808 */ /* 0x000fe20007000000 */
[----:B-1----:R-:W-:Y:S01]  /*dff0*/  FFMA.FTZ R63, R110, UR6, R63 ;  /* 0x000000066e3f7c23 */ /* 0x002fe2000801003f */
[----:B------:R-:W-:Y:S01]  /*e000*/  FSEL R178, R93, -INF , !P2 ;  /* 0xff8000005db27808 */ /* 0x000fe20005000000 */
[----:B------:R-:W-:Y:S01]  /*e010*/  VIADD R93, R99, 0x78 ;  /* 0x00000078635d7836 */ /* 0x000fe20000000000 */
[----:B------:R-:W-:Y:S01]  /*e020*/  I2FP.F32.S32 R113, R113 ;  /* 0x0000007100717245 */ /* 0x000fe20000201400 */
[----:B------:R-:W1:Y:S01]  /*e030*/  MUFU.TANH R98, R98 ;  /* 0x0000006200627308 */ /* 0x000e620000002400 */
[----:B------:R-:W-:-:S02]  /*e040*/  ISETP.GE.AND P6, PT, R61, R130, PT ;  /* 0x000000823d00720c */ /* 0x000fc40003fc6270 */
[----:B------:R-:W-:Y:S01]  /*e050*/  ISETP.GE.AND P2, PT, R61, R128, PT ;  /* 0x000000803d00720c */ /* 0x000fe20003f46270 */
[----:B------:R-:W-:Y:S02]  /*e060*/  VIADD R61, R99, 0x79 ;  /* 0x00000079633d7836 */ /* 0x000fe40000000000 */
[----:B------:R-:W-:Y:S01]  /*e070*/  FFMA.FTZ R88, R113, UR6, R88 ;  /* 0x0000000671587c23 */ /* 0x000fe20008010058 */
[-C--:B------:R-:W-:Y:S02]  /*e080*/  I2FP.F32.S32 R113, R115.reuse ;  /* 0x0000007300717245 */ /* 0x080fe40000201400 */
[----:B------:R-:W-:Y:S01]  /*e090*/  I2FP.F32.S32 R60, R115 ;  /* 0x00000073003c7245 */ /* 0x000fe20000201400 */
[----:B------:R-:W2:Y:S01]  /*e0a0*/  MUFU.TANH R104, R104 ;  /* 0x0000006800687308 */ /* 0x000ea20000002400 */
[----:B------:R-:W-:Y:S01]  /*e0b0*/  I2FP.F32.S32 R146, R61 ;  /* 0x0000003d00927245 */ /* 0x000fe20000201400 */
[----:B------:R-:W-:Y:S01]  /*e0c0*/  FFMA.FTZ R8, R113, UR6, R8 ;  /* 0x0000000671087c23 */ /* 0x000fe20008010008 */
[----:B------:R-:W-:Y:S01]  /*e0d0*/  ISETP.GE.AND P5, PT, R115, R130, PT ;  /* 0x000000827300720c */ /* 0x000fe20003fa6270 */
[----:B------:R-:W-:Y:S01]  /*e0e0*/  FFMA.FTZ R65, R60, UR6, R65 ;  /* 0x000000063c417c23 */ /* 0x000fe20008010041 */
[----:B------:R-:W-:Y:S01]  /*e0f0*/  FSEL R237, R237, -INF , !P2 ;  /* 0xff800000eded7808 */ /* 0x000fe20005000000 */
[----:B------:R-:W-:Y:S01]  /*e100*/  FFMA.FTZ R146, R146, UR6, R45 ;  /* 0x0000000692927c23 */ /* 0x000fe2000801002d */
[----:B------:R-:W-:Y:S01]  /*e110*/  VIADD R45, R99, 0x80 ;  /* 0x00000080632d7836 */ /* 0x000fe20000000000 */
[----:B------:R-:W-:Y:S01]  /*e120*/  FSEL R180, R8, -INF , !P5 ;  /* 0xff80000008b47808 */ /* 0x000fe20006800000 */
[----:B------:R-:W-:Y:S01]  /*e130*/  MUFU.TANH R126, R126 ;  /* 0x0000007e007e7308 */ /* 0x000fe20000002400 */
[----:B------:R-:W-:-:S02]  /*e140*/  FSEL R190, R62, -INF , !P0 ;  /* 0xff8000003ebe7808 */ /* 0x000fc40004000000 */
[-C--:B------:R-:W-:Y:S02]  /*e150*/  I2FP.F32.S32 R60, R45.reuse ;  /* 0x0000002d003c7245 */ /* 0x080fe40000201400 */
[C---:B------:R-:W-:Y:S02]  /*e160*/  ISETP.GE.AND P2, PT, R45.reuse, R130, PT ;  /* 0x000000822d00720c */ /* 0x040fe40003f46270 */
[-C--:B------:R-:W-:Y:S01]  /*e170*/  ISETP.GE.AND P5, PT, R45, R128.reuse, PT ;  /* 0x000000802d00720c */ /* 0x080fe20003fa6270 */
[----:B------:R-:W-:Y:S01]  /*e180*/  FFMA.FTZ R49, R60, UR6, R49 ;  /* 0x000000063c317c23 */ /* 0x000fe20008010031 */
[----:B------:R-:W-:Y:S01]  /*e190*/  I2FP.F32.S32 R45, R45 ;  /* 0x0000002d002d7245 */ /* 0x000fe20000201400 */
[----:B------:R-:W2:Y:S01]  /*e1a0*/  MUFU.TANH R111, R111 ;  /* 0x0000006f006f7308 */ /* 0x000ea20000002400 */
[----:B------:R-:W-:Y:S02]  /*e1b0*/  ISETP.GE.AND P0, PT, R115, R128, PT ;  /* 0x000000807300720c */ /* 0x000fe40003f06270 */
[----:B------:R-:W-:Y:S01]  /*e1c0*/  FSEL R239, R88, -INF , !P4 ;  /* 0xff80000058ef7808 */ /* 0x000fe20006000000 */
[----:B---3--:R-:W-:Y:S01]  /*e1d0*/  FFMA.FTZ R102, R45, UR6, R102 ;  /* 0x000000062d667c23 */ /* 0x008fe20008010066 */
[----:B------:R-:W-:-:S02]  /*e1e0*/  FSEL R186, R63, -INF , !P1 ;  /* 0xff8000003fba7808 */ /* 0x000fc40004800000 */
[-C--:B------:R-:W-:Y:S01]  /*e1f0*/  I2FP.F32.S32 R115, R93.reuse ;  /* 0x0000005d00737245 */ /* 0x080fe20000201400 */
[----:B------:R-:W-:Y:S01]  /*e200*/  MUFU.TANH R105, R105 ;  /* 0x0000006900697308 */ /* 0x000fe20000002400 */
[C---:B------:R-:W-:Y:S02]  /*e210*/  ISETP.GE.AND P4, PT, R93.reuse, R130, PT ;  /* 0x000000825d00720c */ /* 0x040fe40003f86270 */
[----:B------:R-:W-:Y:S01]  /*e220*/  ISETP.GE.AND P1, PT, R93, R128, PT ;  /* 0x000000805d00720c */ /* 0x000fe20003f26270 */
[----:B------:R-:W-:Y:S01]  /*e230*/  FFMA.FTZ R52, R115, UR6, R52 ;  /* 0x0000000673347c23 */ /* 0x000fe20008010034 */
[----:B------:R-:W-:Y:S02]  /*e240*/  I2FP.F32.S32 R93, R93 ;  /* 0x0000005d005d7245 */ /* 0x000fe40000201400 */
[----:B------:R-:W-:Y:S01]  /*e250*/  LOP3.LUT R45, R10, 0x6, RZ, 0xc0, !PT ;  /* 0x000000060a2d7812 */ /* 0x000fe200078ec0ff */
[----:B------:R-:W-:Y:S01]  /*e260*/  MUFU.TANH R107, R107 ;  /* 0x0000006b006b7308 */ /* 0x000fe20000002400 */
[----:B------:R-:W-:Y:S01]  /*e270*/  FSEL R191, R89, -INF , !P3 ;  /* 0xff80000059bf7808 */ /* 0x000fe20005800000 */
[----:B------:R-:W-:Y:S01]  /*e280*/  FFMA.FTZ R54, R93, UR6, R54 ;  /* 0x000000065d367c23 */ /* 0x000fe20008010036 */
[----:B------:R-:W-:Y:S01]  /*e290*/  FSEL R184, R184, -INF , !P6 ;  /* 0xff800000b8b87808 */ /* 0x000fe20007000000 */
[----:B------:R-:W-:Y:S01]  /*e2a0*/  VIADD R45, R45, UR4 ;  /* 0x000000042d2d7c36 */ /* 0x000fe20008000000 */
[----:B------:R-:W-:-:S02]  /*e2b0*/  ISETP.GE.AND P3, PT, R61, R130, PT ;  /* 0x000000823d00720c */ /* 0x000fc40003f66270 */
[----:B------:R-:W-:Y:S01]  /*e2c0*/  ISETP.GE.AND P6, PT, R61, R128, PT ;  /* 0x000000803d00720c */ /* 0x000fe20003fc6270 */
[----:B------:R-:W-:Y:S01]  /*e2d0*/  MUFU.TANH R103, R103 ;  /* 0x0000006700677308 */ /* 0x000fe20000002400 */
[----:B------:R-:W-:Y:S01]  /*e2e0*/  I2FP.F32.S32 R62, R61 ;  /* 0x0000003d003e7245 */ /* 0x000fe20000201400 */
[----:B------:R-:W-:Y:S01]  /*e2f0*/  VIADD R61, R99, 0x81 ;  /* 0x00000081633d7836 */ /* 0x000fe20000000000 */
[----:B------:R-:W-:Y:S01]  /*e300*/  FSEL R207, R65, -INF , !P0 ;  /* 0xff80000041cf7808 */ /* 0x000fe20004000000 */
[----:B------:R-:W-:Y:S01]  /*e310*/  VIADD R65, R45, 0x88 ;  /* 0x000000882d417836 */ /* 0x000fe20000000000 */
[----:B------:R-:W-:Y:S01]  /*e320*/  FSEL R172, R52, -INF , !P4 ;  /* 0xff80000034ac7808 */ /* 0x000fe20006000000 */
[----:B------:R-:W-:Y:S01]  /*e330*/  FFMA.FTZ R57, R62, UR6, R57 ;  /* 0x000000063e397c23 */ /* 0x000fe20008010039 */
[----:B------:R-:W-:Y:S01]  /*e340*/  FSEL R235, R54, -INF , !P1 ;  /* 0xff80000036eb7808 */ /* 0x000fe20004800000 */
[----:B------:R-:W3:Y:S01]  /*e350*/  MUFU.TANH R109, R109 ;  /* 0x0000006d006d7308 */ /* 0x000ee20000002400 */
[----:B------:R-:W-:Y:S01]  /*e360*/  ISETP.GE.AND P0, PT, R99, R130, PT ;  /* 0x000000826300720c */ /* 0x000fe20003f06270 */
[----:B------:R-:W-:Y:S01]  /*e370*/  VIADD R63, R45, 0x89 ;  /* 0x000000892d3f7836 */ /* 0x000fe20000000000 */
[----:B------:R-:W-:-:S02]  /*e380*/  I2FP.F32.S32 R60, R61 ;  /* 0x0000003d003c7245 */ /* 0x000fc40000201400 */
[C---:B------:R-:W-:Y:S02]  /*e390*/  ISETP.GE.AND P4, PT, R61.reuse, R130, PT ;  /* 0x000000823d00720c */ /* 0x040fe40003f86270 */
[----:B------:R-:W-:Y:S01]  /*e3a0*/  ISETP.GE.AND P1, PT, R61, R128, PT ;  /* 0x000000803d00720c */ /* 0x000fe20003f26270 */
[----:B----4-:R-:W-:Y:S01]  /*e3b0*/  FFMA.FTZ R95, R60, UR6, R95 ;  /* 0x000000063c5f7c23 */ /* 0x010fe2000801005f */
[----:B------:R-:W-:Y:S01]  /*e3c0*/  I2FP.F32.S32 R99, R99 ;  /* 0x0000006300637245 */ /* 0x000fe20000201400 */
[----:B------:R-:W-:Y:S01]  /*e3d0*/  MUFU.TANH R106, R106 ;  /* 0x0000006a006a7308 */ /* 0x000fe20000002400 */
[----:B------:R-:W-:Y:S02]  /*e3e0*/  I2FP.F32.S32 R61, R61 ;  /* 0x0000003d003d7245 */ /* 0x000fe40000201400 */
[----:B------:R-:W-:Y:S01]  /*e3f0*/  FSEL R213, R57, -INF , !P6 ;  /* 0xff80000039d57808 */ /* 0x000fe20007000000 */
[----:B------:R-:W-:Y:S01]  /*e400*/  FFMA.FTZ R92, R99, UR6, R138 ;  /* 0x00000006635c7c23 */ /* 0x000fe2000801008a */
[----:B------:R-:W-:Y:S01]  /*e410*/  I2FP.F32.S32 R57, R65 ;  /* 0x0000004100397245 */ /* 0x000fe20000201400 */
[----:B-1----:R-:W-:Y:S01]  /*e420*/  FFMA.FTZ R98, R61, UR6, R98 ;  /* 0x000000063d627c23 */ /* 0x002fe20008010062 */
[----:B------:R-:W-:Y:S01]  /*e430*/  VIADD R61, R45, 0x90 ;  /* 0x000000902d3d7836 */ /* 0x000fe20000000000 */
[----:B------:R-:W-:Y:S01]  /*e440*/  FSEL R146, R146, -INF , !P3 ;  /* 0xff80000092927808 */ /* 0x000fe20005800000 */
[----:B------:R-:W1:Y:S01]  /*e450*/  MUFU.TANH R101, R101 ;  /* 0x0000006500657308 */ /* 0x000e620000002400 */
[----:B------:R-:W-:Y:S01]  /*e460*/  FSEL R92, R92, -INF , !P0 ;  /* 0xff8000005c5c7808 */ /* 0x000fe20004000000 */
[----:B------:R-:W-:Y:S01]  /*e470*/  FFMA.FTZ R12, R57, UR6, R12 ;  /* 0x00000006390c7c23 */ /* 0x000fe2000801000c */
[----:B------:R-:W-:Y:S01]  /*e480*/  FSEL R136, R95, -INF , !P4 ;  /* 0xff8000005f887808 */ /* 0x000fe20006000000 */
[----:B--2---:R-:W-:Y:S01]  /*e490*/  FFMA.FTZ R104, R57, UR6, R104 ;  /* 0x0000000639687c23 */ /* 0x004fe20008010068 */
[-C--:B------:R-:W-:Y:S01]  /*e4a0*/  ISETP.GE.AND P3, PT, R65, R130.reuse, PT ;  /* 0x000000824100720c */ /* 0x080fe20003f66270 */
[----:B------:R-:W-:Y:S01]  /*e4b0*/  VIADD R57, R45, 0x91 ;  /* 0x000000912d397836 */ /* 0x000fe20000000000 */
[C---:B------:R-:W-:Y:S01]  /*e4c0*/  ISETP.GE.AND P0, PT, R61.reuse, R130, PT ;  /* 0x000000823d00720c */ /* 0x040fe20003f06270 */
[----:B------:R-:W-:Y:S01]  /*e4d0*/  MUFU.TANH R97, R97 ;  /* 0x0000006100617308 */ /* 0x000fe20000002400 */
[----:B------:R-:W-:-:S02]  /*e4e0*/  ISETP.GE.AND P4, PT, R61, R128, PT ;  /* 0x000000803d00720c */ /* 0x000fc40003f86270 */
[----:B------:R-:W-:Y:S01]  /*e4f0*/  I2FP.F32.S32 R54, R61 ;  /* 0x0000003d00367245 */ /* 0x000fe20000201400 */
[----:B------:R-:W-:Y:S01]  /*e500*/  VIADD R61, R45, 0x98 ;  /* 0x000000982d3d7836 */ /* 0x000fe20000000000 */
[----:B------:R-:W-:Y:S02]  /*e510*/  FSEL R223, R98, -INF , !P1 ;  /* 0xff80000062df7808 */ /* 0x000fe40004800000 */
[----:B------:R-:W-:Y:S01]  /*e520*/  FSEL R134, R12, -INF , !P3 ;  /* 0xff8000000c867808 */ /* 0x000fe20005800000 */
[C---:B------:R-:W-:Y:S01]  /*e530*/  FFMA.FTZ R111, R54.reuse, UR6, R111 ;  /* 0x00000006366f7c23 */ /* 0x040fe2000801006f */
[----:B------:R-:W-:Y:S01]  /*e540*/  I2FP.F32.S32 R52, R63 ;  /* 0x0000003f00347245 */ /* 0x000fe20000201400 */
[----:B---3--:R-:W-:Y:S01]  /*e550*/  FFMA.FTZ R109, R54, UR6, R109 ;  /* 0x00000006366d7c23 */ /* 0x008fe2000801006d */
[C---:B------:R-:W-:Y:S01]  /*e560*/  ISETP.GE.AND P1, PT, R57.reuse, R130, PT ;  /* 0x000000823900720c */ /* 0x040fe20003f26270 */
[----:B------:R-:W-:Y:S01]  /*e570*/  MUFU.TANH R96, R96 ;  /* 0x0000006000607308 */ /* 0x000fe20000002400 */
[----:B------:R-:W-:Y:S01]  /*e580*/  ISETP.GE.AND P3, PT, R57, R128, PT ;  /* 0x000000803900720c */ /* 0x000fe20003f66270 */
[C---:B------:R-:W-:Y:S01]  /*e590*/  FFMA.FTZ R227, R52.reuse, UR6, R126 ;  /* 0x0000000634e37c23 */ /* 0x040fe2000801007e */
[----:B------:R-:W-:Y:S01]  /*e5a0*/  I2FP.F32.S32 R57, R57 ;  /* 0x0000003900397245 */ /* 0x000fe20000201400 */
[----:B------:R-:W-:Y:S01]  /*e5b0*/  FFMA.FTZ R105, R52, UR6, R105 ;  /* 0x0000000634697c23 */ /* 0x000fe20008010069 */
[----:B------:R-:W-:-:S02]  /*e5c0*/  I2FP.F32.S32 R12, R61 ;  /* 0x0000003d000c7245 */ /* 0x000fc40000201400 */
[-C--:B------:R-:W-:Y:S01]  /*e5d0*/  ISETP.GE.AND P6, PT, R65, R128.reuse, PT ;  /* 0x000000804100720c */ /* 0x080fe20003fc6270 */
[----:B------:R-:W-:Y:S01]  /*e5e0*/  FFMA.FTZ R14, R57, UR6, R14 ;  /* 0x00000006390e7c23 */ /* 0x000fe2000801000e */
[----:B------:R-:W-:Y:S01]  /*e5f0*/  FSEL R138, R49, -INF , !P2 ;  /* 0xff800000318a7808 */ /* 0x000fe20005000000 */
[----:B------:R-:W-:Y:S01]  /*e600*/  VIADD R49, R45, 0x99 ;  /* 0x000000992d317836 */ /* 0x000fe20000000000 */
[----:B------:R-:W-:Y:S01]  /*e610*/  FSEL R233, R102, -INF , !P5 ;  /* 0xff80000066e97808 */ /* 0x000fe20006800000 */
[----:B------:R-:W-:Y:S01]  /*e620*/  FFMA.FTZ R107, R57, UR6, R107 ;  /* 0x00000006396b7c23 */ /* 0x000fe2000801006b */
[----:B------:R-:W-:Y:S01]  /*e630*/  ISETP.GE.AND P5, PT, R63, R128, PT ;  /* 0x000000803f00720c */ /* 0x000fe20003fa6270 */
[----:B------:R-:W-:Y:S01]  /*e640*/  FFMA.FTZ R103, R12, UR6, R103 ;  /* 0x000000060c677c23 */ /* 0x000fe20008010067 */
[----:B------:R-:W-:Y:S01]  /*e650*/  FSEL R231, R104, -INF , !P6 ;  /* 0xff80000068e77808 */ /* 0x000fe20007000000 */
[----:B------:R-:W-:Y:S01]  /*e660*/  VIADD R57, R45, 0xa1 ;  /* 0x000000a12d397836 */ /* 0x000fe20000000000 */
[-C--:B------:R-:W-:Y:S01]  /*e670*/  ISETP.GE.AND P2, PT, R63, R130.reuse, PT ;  /* 0x000000823f00720c */ /* 0x080fe20003f46270 */
[----:B-1----:R-:W-:Y:S01]  /*e680*/  FFMA.FTZ R101, R12, UR6, R101 ;  /* 0x000000060c657c23 */ /* 0x002fe20008010065 */
[----:B------:R-:W-:Y:S01]  /*e690*/  ISETP.GE.AND P6, PT, R61, R130, PT ;  /* 0x000000823d00720c */ /* 0x000fe20003fc6270 */
[----:B------:R-:W-:Y:S01]  /*e6a0*/  MUFU.TANH R94, R94 ;  /* 0x0000005e005e7308 */ /* 0x000fe20000002400 */
[----:B------:R-:W-:Y:S01]  /*e6b0*/  FSEL R227, R227, -INF , !P5 ;  /* 0xff800000e3e37808 */ /* 0x000fe20006800000 */
[----:B------:R-:W-:Y:S01]  /*e6c0*/  VIADD R63, R45, 0xc1 ;  /* 0x000000c12d3f7836 */ /* 0x000fe20000000000 */
[----:B------:R-:W-:-:S02]  /*e6d0*/  FSEL R124, R111, -INF , !P0 ;  /* 0xff8000006f7c7808 */ /* 0x000fc40004000000 */
[----:B------:R-:W-:Y:S02]  /*e6e0*/  FSEL R126, R105, -INF , !P2 ;  /* 0xff800000697e7808 */ /* 0x000fe40005000000 */
[C---:B------:R-:W-:Y:S01]  /*e6f0*/  ISETP.GE.AND P5, PT, R49.reuse, R130, PT ;  /* 0x000000823100720c */ /* 0x040fe20003fa6270 */
[----:B------:R-:W1:Y:S01]  /*e700*/  MUFU.TANH R87, R87 ;  /* 0x0000005700577308 */ /* 0x000e620000002400 */
[-C--:B------:R-:W-:Y:S02]  /*e710*/  ISETP.GE.AND P0, PT, R49, R128.reuse, PT ;  /* 0x000000803100720c */ /* 0x080fe40003f06270 */
[----:B------:R-:W-:Y:S02]  /*e720*/  FSEL R225, R107, -INF , !P3 ;  /* 0xff8000006be17808 */ /* 0x000fe40005800000 */
[----:B------:R-:W-:Y:S02]  /*e730*/  FSEL R110, R103, -INF , !P6 ;  /* 0xff800000676e7808 */ /* 0x000fe40007000000 */
[----:B------:R-:W-:Y:S01]  /*e740*/  ISETP.GE.AND P2, PT, R61, R128, PT ;  /* 0x000000803d00720c */ /* 0x000fe20003f46270 */
[----:B------:R-:W-:Y:S01]  /*e750*/  VIADD R61, R45, 0xa0 ;  /* 0x000000a02d3d7836 */ /* 0x000fe20000000000 */
[----:B------:R-:W-:Y:S01]  /*e760*/  I2FP.F32.S32 R49, R49 ;  /* 0x0000003100317245 */ /* 0x000fe20000201400 */
[----:B------:R-:W2:Y:S01]  /*e770*/  MUFU.TANH R91, R91 ;  /* 0x0000005b005b7308 */ /* 0x000ea20000002400 */
[----:B------:R-:W-:-:S02]  /*e780*/  ISETP.GE.AND P3, PT, R57, R130, PT ;  /* 0x000000823900720c */ /* 0x000fc40003f66270 */
[----:B------:R-:W-:Y:S01]  /*e790*/  ISETP.GE.AND P6, PT, R57, R128, PT ;  /* 0x000000803900720c */ /* 0x000fe20003fc6270 */
[C---:B------:R-:W-:Y:S01]  /*e7a0*/  FFMA.FTZ R106, R49.reuse, UR6, R106 ;  /* 0x00000006316a7c23 */ /* 0x040fe2000801006a */
[----:B------:R-:W-:Y:S01]  /*e7b0*/  I2FP.F32.S32 R57, R57 ;  /* 0x0000003900397245 */ /* 0x000fe20000201400 */
[----:B------:R-:W-:Y:S01]  /*e7c0*/  FFMA.FTZ R217, R49, UR6, R48 ;  /* 0x0000000631d97c23 */ /* 0x000fe20008010030 */
[----:B------:R-:W-:Y:S01]  /*e7d0*/  FSEL R229, R109, -INF , !P4 ;  /* 0xff8000006de57808 */ /* 0x000fe20006000000 */
[----:B------:R-:W-:Y:S01]  /*e7e0*/  VIADD R49, R45, 0xa8 ;  /* 0x000000a82d317836 */ /* 0x000fe20000000000 */
[----:B------:R-:W-:Y:S01]  /*e7f0*/  FSEL R114, R14, -INF , !P1 ;  /* 0xff8000000e727808 */ /* 0x000fe20004800000 */
[----:B------:R-:W-:Y:S01]  /*e800*/  FFMA.FTZ R50, R57, UR6, R50 ;  /* 0x0000000639327c23 */ /* 0x000fe20008010032 */
[----:B------:R-:W-:Y:S01]  /*e810*/  ISETP.GE.AND P4, PT, R61, R130, PT ;  /* 0x000000823d00720c */ /* 0x000fe20003f86270 */
[----:B------:R-:W-:Y:S01]  /*e820*/  FFMA.FTZ R129, R57, UR6, R129 ;  /* 0x0000000639817c23 */ /* 0x000fe20008010081 */
[----:B------:R-:W-:Y:S01]  /*e830*/  ISETP.GE.AND P1, PT, R61, R128, PT ;  /* 0x000000803d00720c */ /* 0x000fe20003f26270 */
[C---:B------:R-:W-:Y:S01]  /*e840*/  VIADD R57, R45.reuse, 0xb0 ;  /* 0x000000b02d397836 */ /* 0x040fe20000000000 */
[----:B------:R-:W-:Y:S01]  /*e850*/  I2FP.F32.S32 R12, R61 ;  /* 0x0000003d000c7245 */ /* 0x000fe20000201400 */
[----:B------:R-:W-:Y:S01]  /*e860*/  VIADD R61, R45, 0xa9 ;  /* 0x000000a92d3d7836 */ /* 0x000fe20000000000 */
[----:B------:R-:W-:Y:S01]  /*e870*/  FSEL R219, R101, -INF , !P2 ;  /* 0xff80000065db7808 */ /* 0x000fe20005000000 */
[----:B------:R3:W-:Y:S01]  /*e880*/  MUFU.TANH R0, R70 ;  /* 0x0000004600007308 */ /* 0x0007e20000002400 */
[----:B------:R-:W-:Y:S01]  /*e890*/  FSEL R108, R106, -INF , !P5 ;  /* 0xff8000006a6c7808 */ /* 0x000fe20006800000 */
[C---:B------:R-:W-:Y:S01]  /*e8a0*/  FFMA.FTZ R102, R12.reuse, UR6, R3 ;  /* 0x000000060c667c23 */ /* 0x040fe20008010003 */
[C---:B------:R-:W-:Y:S01]  /*e8b0*/  ISETP.GE.AND P2, PT, R49.reuse, R130, PT ;  /* 0x000000823100720c */ /* 0x040fe20003f46270 */
[----:B------:R-:W-:Y:S01]  /*e8c0*/  FFMA.FTZ R51, R12, UR6, R51 ;  /* 0x000000060c337c23 */ /* 0x000fe20008010033 */
[----:B------:R-:W-:-:S02]  /*e8d0*/  ISETP.GE.AND P5, PT, R49, R128, PT ;  /* 0x000000803100720c */ /* 0x000fc40003fa6270 */
[----:B------:R-:W-:Y:S01]  /*e8e0*/  I2FP.F32.S32 R49, R49 ;  /* 0x0000003100317245 */ /* 0x000fe20000201400 */
[----:B------:R4:W-:Y:S01]  /*e8f0*/  MUFU.TANH R8, R66 ;  /* 0x0000004200087308 */ /* 0x0009e20000002400 */
[----:B------:R-:W-:Y:S02]  /*e900*/  I2FP.F32.S32 R12, R61 ;  /* 0x0000003d000c7245 */ /* 0x000fe40000201400 */
[----:B------:R-:W-:Y:S01]  /*e910*/  I2FP.F32.S32 R14, R57 ;  /* 0x00000039000e7245 */ /* 0x000fe20000201400 */
[----:B------:R-:W-:Y:S01]  /*e920*/  FFMA.FTZ R139, R49, UR6, R139 ;  /* 0x00000006318b7c23 */ /* 0x000fe2000801008b */
[----:B------:R-:W-:Y:S01]  /*e930*/  FSEL R217, R217, -INF , !P0 ;  /* 0xff800000d9d97808 */ /* 0x000fe20004000000 */
[----:B------:R-:W-:Y:S01]  /*e940*/  FFMA.FTZ R62, R12, UR6, R127 ;  /* 0x000000060c3e7c23 */ /* 0x000fe2000801007f */
[----:B------:R-:W-:Y:S01]  /*e950*/  FSEL R102, R102, -INF , !P4 ;  /* 0xff80000066667808 */ /* 0x000fe20006000000 */
[----:B------:R-:W-:Y:S01]  /*e960*/  MUFU.TANH R85, R85 ;  /* 0x0000005500557308 */ /* 0x000fe20000002400 */
[----:B------:R-:W-:Y:S01]  /*e970*/  FSEL R215, R51, -INF , !P1 ;  /* 0xff80000033d77808 */ /* 0x000fe20004800000 */
[----:B------:R-:W-:Y:S01]  /*e980*/  FFMA.FTZ R135, R12, UR6, R135 ;  /* 0x000000060c877c23 */ /* 0x000fe20008010087 */
[----:B---3--:R-:W-:Y:S01]  /*e990*/  FSEL R70, R50, -INF , !P3 ;  /* 0xff80000032467808 */ /* 0x008fe20005800000 */
[----:B------:R-:W-:Y:S01]  /*e9a0*/  FFMA.FTZ R60, R14, UR6, R137 ;  /* 0x000000060e3c7c23 */ /* 0x000fe20008010089 */
[----:B------:R-:W-:Y:S01]  /*e9b0*/  ISETP.GE.AND P0, PT, R61, R130, PT ;  /* 0x000000823d00720c */ /* 0x000fe20003f06270 */
[----:B------:R-:W-:Y:S01]  /*e9c0*/  VIADD R51, R45, 0xc0 ;  /* 0x000000c02d337836 */ /* 0x000fe20000000000 */
[----:B------:R-:W-:Y:S01]  /*e9d0*/  ISETP.GE.AND P4, PT, R61, R128, PT ;  /* 0x000000803d00720c */ /* 0x000fe20003f86270 */
[----:B------:R-:W-:-:S02]  /*e9e0*/  VIADD R61, R45, 0xb9 ;  /* 0x000000b92d3d7836 */ /* 0x000fc40000000000 */
[----:B----4-:R-:W-:Y:S01]  /*e9f0*/  FFMA.FTZ R66, R49, UR6, R132 ;  /* 0x0000000631427c23 */ /* 0x010fe20008010084 */
[----:B------:R-:W-:Y:S01]  /*ea00*/  ISETP.GE.AND P1, PT, R57, R130, PT ;  /* 0x000000823900720c */ /* 0x000fe20003f26270 */
[----:B------:R-:W-:Y:S01]  /*ea10*/  VIADD R49, R45, 0xb1 ;  /* 0x000000b12d317836 */ /* 0x000fe20000000000 */
[----:B------:R-:W-:Y:S01]  /*ea20*/  ISETP.GE.AND P3, PT, R57, R128, PT ;  /* 0x000000803900720c */ /* 0x000fe20003f66270 */
[----:B------:R-:W-:Y:S01]  /*ea30*/  VIADD R57, R45, 0xb8 ;  /* 0x000000b82d397836 */ /* 0x000fe20000000000 */
[----:B------:R-:W3:Y:S01]  /*ea40*/  MUFU.TANH R83, R83 ;  /* 0x0000005300537308 */ /* 0x000ee20000002400 */
[----:B------:R-:W-:Y:S01]  /*ea50*/  FSEL R187, R139, -INF , !P5 ;  /* 0xff8000008bbb7808 */ /* 0x000fe20006800000 */
[----:B------:R-:W-:Y:S01]  /*ea60*/  FFMA.FTZ R112, R14, UR6, R112 ;  /* 0x000000060e707c23 */ /* 0x000fe20008010070 */
[----:B------:R-:W-:Y:S02]  /*ea70*/  FSEL R62, R62, -INF , !P0 ;  /* 0xff8000003e3e7808 */ /* 0x000fe40004000000 */
[----:B------:R-:W-:-:S02]  /*ea80*/  FSEL R179, R135, -INF , !P4 ;  /* 0xff80000087b37808 */ /* 0x000fc40006000000 */
[----:B------:R-:W-:Y:S01]  /*ea90*/  FSEL R60, R60, -INF , !P1 ;  /* 0xff8000003c3c7808 */ /* 0x000fe20004800000 */
[----:B------:R4:W-:Y:S01]  /*eaa0*/  MUFU.TANH R3, R42 ;  /* 0x0000002a00037308 */ /* 0x0009e20000002400 */
[C---:B------:R-:W-:Y:S02]  /*eab0*/  ISETP.GE.AND P5, PT, R57.reuse, R130, PT ;  /* 0x000000823900720c */ /* 0x040fe40003fa6270 */
[----:B------:R-:W-:Y:S02]  /*eac0*/  ISETP.GE.AND P0, PT, R57, R128, PT ;  /* 0x000000803900720c */ /* 0x000fe40003f06270 */
[C---:B------:R-:W-:Y:S02]  /*ead0*/  ISETP.GE.AND P4, PT, R61.reuse, R130, PT ;  /* 0x000000823d00720c */ /* 0x040fe40003f86270 */
[----:B------:R-:W-:Y:S01]  /*eae0*/  ISETP.GE.AND P1, PT, R61, R128, PT ;  /* 0x000000803d00720c */ /* 0x000fe20003f26270 */
[----:B------:R-:W-:Y:S01]  /*eaf0*/  MUFU.TANH R75, R75 ;  /* 0x0000004b004b7308 */ /* 0x000fe20000002400 */
[----:B------:R-:W-:-:S02]  /*eb00*/  I2FP.F32.S32 R57, R57 ;  /* 0x0000003900397245 */ /* 0x000fc40000201400 */
[----:B------:R-:W-:Y:S02]  /*eb10*/  I2FP.F32.S32 R61, R61 ;  /* 0x0000003d003d7245 */ /* 0x000fe40000201400 */
[----:B------:R-:W-:Y:S01]  /*eb20*/  FSEL R201, R129, -INF , !P6 ;  /* 0xff80000081c97808 */ /* 0x000fe20007000000 */
[----:B-1----:R-:W-:Y:S01]  /*eb30*/  FFMA.FTZ R87, R57, UR6, R87 ;  /* 0x0000000639577c23 */ /* 0x002fe20008010057 */
[----:B------:R-:W-:Y:S01]  /*eb40*/  FSEL R66, R66, -INF , !P2 ;  /* 0xff80000042427808 */ /* 0x000fe20005000000 */
[----:B------:R-:W1:Y:S01]  /*eb50*/  MUFU.TANH R73, R73 ;  /* 0x0000004900497308 */ /* 0x000e620000002400 */
[----:B----4-:R-:W-:Y:S01]  /*eb60*/  I2FP.F32.S32 R42, R49 ;  /* 0x00000031002a7245 */ /* 0x010fe20000201400 */
[----:B--2---:R-:W-:Y:S01]  /*eb70*/  FFMA.FTZ R91, R61, UR6, R91 ;  /* 0x000000063d5b7c23 */ /* 0x004fe2000801005b */
[C---:B------:R-:W-:Y:S02]  /*eb80*/  ISETP.GE.AND P6, PT, R49.reuse, R130, PT ;  /* 0x000000823100720c */ /* 0x040fe40003fc6270 */
[----:B------:R-:W-:Y:S01]  /*eb90*/  ISETP.GE.AND P2, PT, R49, R128, PT ;  /* 0x000000803100720c */ /* 0x000fe20003f46270 */
[----:B------:R-:W-:Y:S01]  /*eba0*/  FFMA.FTZ R140, R42, UR6, R140 ;  /* 0x000000062a8c7c23 */ /* 0x000fe2000801008c */
[----:B------:R-:W-:Y:S01]  /*ebb0*/  I2FP.F32.S32 R12, R51 ;  /* 0x00000033000c7245 */ /* 0x000fe20000201400 */
[----:B------:R-:W-:Y:S01]  /*ebc0*/  MUFU.TANH R81, R81 ;  /* 0x0000005100517308 */ /* 0x000fe20000002400 */
[----:B------:R-:W-:-:S02]  /*ebd0*/  FSEL R169, R112, -INF , !P3 ;  /* 0xff80000070a97808 */ /* 0x000fc40005800000 */
[-C--:B------:R-:W-:Y:S01]  /*ebe0*/  ISETP.GE.AND P3, PT, R51, R130.reuse, PT ;  /* 0x000000823300720c */ /* 0x080fe20003f66270 */
[----:B---3--:R-:W-:Y:S01]  /*ebf0*/  FFMA.FTZ R83, R12, UR6, R83 ;  /* 0x000000060c537c23 */ /* 0x008fe20008010053 */
[----:B------:R-:W-:Y:S02]  /*ec00*/  FSEL R147, R140, -INF , !P2 ;  /* 0xff8000008c937808 */ /* 0x000fe40005000000 */
[----:B------:R-:W-:Y:S01]  /*ec10*/  FSEL R135, R87, -INF , !P0 ;  /* 0xff80000057877808 */ /* 0x000fe20004000000 */
[----:B------:R-:W-:Y:S01]  /*ec20*/  MUFU.TANH R79, R79 ;  /* 0x0000004f004f7308 */ /* 0x000fe20000002400 */
[----:B------:R-:W-:Y:S02]  /*ec30*/  ISETP.GE.AND P2, PT, R63, R130, PT ;  /* 0x000000823f00720c */ /* 0x000fe40003f46270 */
[----:B------:R-:W-:-:S05]  /*ec40*/  FSEL R127, R91, -INF , !P1 ;  /* 0xff8000005b7f7808 */ /* 0x000fca0004800000 */
[----:B------:R-:W2:Y:S08]  /*ec50*/  MUFU.TANH R77, R77 ;  /* 0x0000004d004d7308 */ /* 0x000eb00000002400 */
[----:B------:R3:W-:Y:S08]  /*ec60*/  MUFU.TANH R10, R56 ;  /* 0x00000038000a7308 */ /* 0x0007f00000002400 */
[----:B------:R4:W-:Y:S08]  /*ec70*/  MUFU.TANH R49, R38 ;  /* 0x0000002600317308 */ /* 0x0009f00000002400 */
[----:B------:R-:W-:Y:S01]  /*ec80*/  MUFU.TANH R48, R43 ;  /* 0x0000002b00307308 */ /* 0x000fe20000002400 */
[----:B---3--:R-:W-:Y:S01]  /*ec90*/  FFMA.FTZ R56, R42, UR6, R97 ;  /* 0x000000062a387c23 */ /* 0x008fe20008010061 */
[----:B------:R-:W-:Y:S01]  /*eca0*/  FFMA.FTZ R42, R57, UR6, R96 ;  /* 0x00000006392a7c23 */ /* 0x000fe20008010060 */
[----:B------:R-:W-:-:S03]  /*ecb0*/  VIADD R57, R45, 0xc9 ;  /* 0x000000c92d397836 */ /* 0x000fc60000000000 */
[----:B------:R-:W-:Y:S02]  /*ecc0*/  FSEL R56, R56, -INF , !P6 ;  /* 0xff80000038387808 */ /* 0x000fe40007000000 */
[----:B------:R-:W-:Y:S01]  /*ecd0*/  MUFU.TANH R69, R69 ;  /* 0x0000004500457308 */ /* 0x000fe20000002400 */
[----:B----4-:R-:W-:Y:S01]  /*ece0*/  FFMA.FTZ R38, R61, UR6, R94 ;  /* 0x000000063d267c23 */ /* 0x010fe2000801005e */
[----:B------:R-:W-:Y:S01]  /*ecf0*/  VIADD R61, R45, 0xc8 ;  /* 0x000000c82d3d7836 */ /* 0x000fe20000000000 */
[----:B------:R-:W-:Y:S02]  /*ed00*/  FSEL R42, R42, -INF , !P5 ;  /* 0xff8000002a2a7808 */ /* 0x000fe40006800000 */
[----:B------:R-:W-:Y:S02]  /*ed10*/  ISETP.GE.AND P5, PT, R63, R128, PT ;  /* 0x000000803f00720c */ /* 0x000fe40003fa6270 */
[----:B------:R-:W-:Y:S01]  /*ed20*/  I2FP.F32.S32 R14, R61 ;  /* 0x0000003d000e7245 */ /* 0x000fe20000201400 */
[----:B------:R-:W3:Y:S01]  /*ed30*/  MUFU.TANH R67, R67 ;  /* 0x0000004300437308 */ /* 0x000ee20000002400 */
[----:B------:R-:W-:-:S02]  /*ed40*/  FSEL R38, R38, -INF , !P4 ;  /* 0xff80000026267808 */ /* 0x000fc40006000000 */
[C---:B------:R-:W-:Y:S01]  /*ed50*/  ISETP.GE.AND P0, PT, R61.reuse, R130, PT ;  /* 0x000000823d00720c */ /* 0x040fe20003f06270 */
[C---:B-1----:R-:W-:Y:S01]  /*ed60*/  FFMA.FTZ R73, R14.reuse, UR6, R73 ;  /* 0x000000060e497c23 */ /* 0x042fe20008010049 */
[----:B------:R-:W-:Y:S01]  /*ed70*/  ISETP.GE.AND P4, PT, R61, R128, PT ;  /* 0x000000803d00720c */ /* 0x000fe20003f86270 */
[----:B------:R-:W-:Y:S01]  /*ed80*/  VIADD R61, R45, 0xd1 ;  /* 0x000000d12d3d7836 */ /* 0x000fe20000000000 */
[----:B------:R-:W-:Y:S01]  /*ed90*/  ISETP.GE.AND P1, PT, R57, R130, PT ;  /* 0x000000823900720c */ /* 0x000fe20003f26270 */
[----:B------:R1:W-:Y:S01]  /*eda0*/  MUFU.TANH R43, R34 ;  /* 0x00000022002b7308 */ /* 0x0003e20000002400 */
[----:B------:R-:W-:Y:S01]  /*edb0*/  ISETP.GE.AND P6, PT, R51, R128, PT ;  /* 0x000000803300720c */ /* 0x000fe20003fc6270 */
[----:B--2---:R-:W-:Y:S01]  /*edc0*/  FFMA.FTZ R77, R14, UR6, R77 ;  /* 0x000000060e4d7c23 */ /* 0x004fe2000801004d */
[----:B------:R-:W-:Y:S02]  /*edd0*/  FSEL R103, R73, -INF , !P4 ;  /* 0xff80000049677808 */ /* 0x000fe40006000000 */
[----:B------:R-:W-:-:S03]  /*ede0*/  FSEL R113, R83, -INF , !P6 ;  /* 0xff80000053717808 */ /* 0x000fc60007000000 */
[----:B------:R2:W-:Y:S08]  /*edf0*/  MUFU.TANH R50, R26 ;  /* 0x0000001a00327308 */ /* 0x0005f00000002400 */
[----:B------:R-:W-:Y:S01]  /*ee00*/  MUFU.TANH R53, R53 ;  /* 0x0000003500357308 */ /* 0x000fe20000002400 */
[----:B-1----:R-:W-:Y:S01]  /*ee10*/  FFMA.FTZ R34, R12, UR6, R85 ;  /* 0x000000060c227c23 */ /* 0x002fe20008010055 */
[----:B------:R-:W-:Y:S01]  /*ee20*/  I2FP.F32.S32 R12, R63 ;  /* 0x0000003f000c7245 */ /* 0x000fe20000201400 */
[----:B------:R-:W-:-:S03]  /*ee30*/  VIADD R63, R45, 0xd0 ;  /* 0x000000d02d3f7836 */ /* 0x000fc60000000000 */
[----:B------:R-:W-:Y:S01]  /*ee40*/  FSEL R34, R34, -INF , !P3 ;  /* 0xff80000022227808 */ /* 0x000fe20005800000 */
[----:B------:R-:W-:Y:S01]  /*ee50*/  FFMA.FTZ R79, R12, UR6, R79 ;  /* 0x000000060c4f7c23 */ /* 0x000fe2000801004f */
[----:B------:R-:W1:Y:S01]  /*ee60*/  MUFU.TANH R71, R71 ;  /* 0x0000004700477308 */ /* 0x000e620000002400 */
[----:B--2---:R-:W-:Y:S02]  /*ee70*/  I2FP.F32.S32 R26, R57 ;  /* 0x00000039001a7245 */ /* 0x004fe40000201400 */
[----:B------:R-:W-:Y:S01]  /*ee80*/  ISETP.GE.AND P3, PT, R57, R128, PT ;  /* 0x000000803900720c */ /* 0x000fe20003f66270 */
[----:B------:R-:W-:Y:S01]  /*ee90*/  VIADD R57, R45, 0xd8 ;  /* 0x000000d82d397836 */ /* 0x000fe20000000000 */
[----:B------:R-:W-:Y:S01]  /*eea0*/  FSEL R109, R79, -INF , !P5 ;  /* 0xff8000004f6d7808 */ /* 0x000fe20006800000 */
[C---:B------:R-:W-:Y:S01]  /*eeb0*/  FFMA.FTZ R75, R26.reuse, UR6, R75 ;  /* 0x000000061a4b7c23 */ /* 0x040fe2000801004b */
[----:B------:R-:W-:Y:S01]  /*eec0*/  FFMA.FTZ R101, R26, UR6, R0 ;  /* 0x000000061a657c23 */ /* 0x000fe20008010000 */
[----:B------:R2:W-:Y:S01]  /*eed0*/  MUFU.TANH R51, R30 ;  /* 0x0000001e00337308 */ /* 0x0005e20000002400 */
[----:B------:R-:W-:-:S02]  /*eee0*/  I2FP.F32.S32 R0, R63 ;  /* 0x0000003f00007245 */ /* 0x000fc40000201400 */
[-C--:B------:R-:W-:Y:S02]  /*eef0*/  ISETP.GE.AND P4, PT, R57, R130.reuse, PT ;  /* 0x000000823900720c */ /* 0x080fe40003f86270 */
[----:B------:R-:W-:Y:S01]  /*ef00*/  FSEL R26, R77, -INF , !P0 ;  /* 0xff8000004d1a7808 */ /* 0x000fe20004000000 */
[C---:B---3--:R-:W-:Y:S01]  /*ef10*/  FFMA.FTZ R67, R0.reuse, UR6, R67 ;  /* 0x0000000600437c23 */ /* 0x048fe20008010043 */
[C---:B------:R-:W-:Y:S01]  /*ef20*/  ISETP.GE.AND P5, PT, R61.reuse, R130, PT ;  /* 0x000000823d00720c */ /* 0x040fe20003fa6270 */
[----:B------:R3:W-:Y:S01]  /*ef30*/  MUFU.TANH R52, R22 ;  /* 0x0000001600347308 */ /* 0x0007e20000002400 */
[----:B------:R-:W-:Y:S01]  /*ef40*/  ISETP.GE.AND P0, PT, R61, R128, PT ;  /* 0x000000803d00720c */ /* 0x000fe20003f06270 */
[----:B-1----:R-:W-:Y:S01]  /*ef50*/  FFMA.FTZ R71, R0, UR6, R71 ;  /* 0x0000000600477c23 */ /* 0x002fe20008010047 */
[----:B------:R-:W-:Y:S02]  /*ef60*/  ISETP.GE.AND P6, PT, R63, R130, PT ;  /* 0x000000823f00720c */ /* 0x000fe40003fc6270 */
[----:B------:R-:W-:-:S03]  /*ef70*/  FSEL R101, R101, -INF , !P3 ;  /* 0xff80000065657808 */ /* 0x000fc60005800000 */
[----:B------:R-:W1:Y:S01]  /*ef80*/  MUFU.TANH R46, R46 ;  /* 0x0000002e002e7308 */ /* 0x000e620000002400 */
[----:B--2---:R-:W-:Y:S01]  /*ef90*/  FFMA.FTZ R30, R12, UR6, R81 ;  /* 0x000000060c1e7c23 */ /* 0x004fe20008010051 */
[----:B------:R-:W-:Y:S01]  /*efa0*/  I2FP.F32.S32 R12, R61 ;  /* 0x0000003d000c7245 */ /* 0x000fe20000201400 */
[----:B------:R-:W-:-:S03]  /*efb0*/  VIADD R61, R45, 0xe0 ;  /* 0x000000e02d3d7836 */ /* 0x000fc60000000000 */
[----:B------:R-:W-:Y:S01]  /*efc0*/  FSEL R30, R30, -INF , !P2 ;  /* 0xff8000001e1e7808 */ /* 0x000fe20005000000 */
[C---:B------:R-:W-:Y:S01]  /*efd0*/  FFMA.FTZ R14, R12.reuse, UR6, R69 ;  /* 0x000000060c0e7c23 */ /* 0x040fe20008010045 */
[----:B------:R-:W2:Y:S01]  /*efe0*/  MUFU.TANH R59, R59 ;  /* 0x0000003b003b7308 */ /* 0x000ea20000002400 */
[----:B---3--:R-:W-:Y:S01]  /*eff0*/  FSEL R22, R75, -INF , !P1 ;  /* 0xff8000004b167808 */ /* 0x008fe20004800000 */
[----:B------:R-:W-:Y:S01]  /*f000*/  FFMA.FTZ R8, R12, UR6, R8 ;  /* 0x000000060c087c23 */ /* 0x000fe20008010008 */
[-C--:B------:R-:W-:Y:S02]  /*f010*/  ISETP.GE.AND P1, PT, R57, R128.reuse, PT ;  /* 0x000000803900720c */ /* 0x080fe40003f26270 */
[----:B------:R-:W-:Y:S02]  /*f020*/  I2FP.F32.S32 R57, R57 ;  /* 0x0000003900397245 */ /* 0x000fe40000201400 */
[----:B------:R-:W-:Y:S01]  /*f030*/  ISETP.GE.AND P2, PT, R63, R128, PT ;  /* 0x000000803f00720c */ /* 0x000fe20003f46270 */
[----:B------:R-:W3:Y:S01]  /*f040*/  MUFU.TANH R47, R47 ;  /* 0x0000002f002f7308 */ /* 0x000ee20000002400 */
[----:B------:R-:W-:-:S02]  /*f050*/  VIADD R63, R45, 0xd9 ;  /* 0x000000d92d3f7836 */ /* 0x000fc40000000000 */
[C---:B------:R-:W-:Y:S01]  /*f060*/  FFMA.FTZ R10, R57.reuse, UR6, R10 ;  /* 0x00000006390a7c23 */ /* 0x040fe2000801000a */
[----:B------:R-:W-:Y:S01]  /*f070*/  FFMA.FTZ R53, R57, UR6, R53 ;  /* 0x0000000639357c23 */ /* 0x000fe20008010035 */
[----:B------:R-:W-:Y:S01]  /*f080*/  VIADD R57, R45, 0xe1 ;  /* 0x000000e12d397836 */ /* 0x000fe20000000000 */
[----:B------:R-:W-:Y:S02]  /*f090*/  FSEL R95, R67, -INF , !P2 ;  /* 0xff800000435f7808 */ /* 0x000fe40005000000 */
[----:B------:R-:W-:Y:S01]  /*f0a0*/  FSEL R14, R14, -INF , !P5 ;  /* 0xff8000000e0e7808 */ /* 0x000fe20006800000 */
[----:B------:R-:W4:Y:S01]  /*f0b0*/  MUFU.TANH R55, R55 ;  /* 0x0000003700377308 */ /* 0x000f220000002400 */
[C---:B------:R-:W-:Y:S02]  /*f0c0*/  ISETP.GE.AND P2, PT, R61.reuse, R130, PT ;  /* 0x000000823d00720c */ /* 0x040fe40003f46270 */
[----:B------:R-:W-:Y:S02]  /*f0d0*/  ISETP.GE.AND P5, PT, R61, R128, PT ;  /* 0x000000803d00720c */ /* 0x000fe40003fa6270 */
[----:B------:R-:W-:-:S02]  /*f0e0*/  I2FP.F32.S32 R61, R61 ;  /* 0x0000003d003d7245 */ /* 0x000fc40000201400 */
[----:B------:R-:W-:Y:S01]  /*f0f0*/  FSEL R93, R8, -INF , !P0 ;  /* 0xff800000085d7808 */ /* 0x000fe20004000000 */
[----:B------:R4:W4:Y:S01]  /*f100*/  MUFU.TANH R0, R18 ;  /* 0x0000001200007308 */ /* 0x0009220000002400 */
[----:B------:R-:W-:Y:S01]  /*f110*/  I2FP.F32.S32 R54, R63 ;  /* 0x0000003f00367245 */ /* 0x000fe20000201400 */
[C---:B-1----:R-:W-:Y:S01]  /*f120*/  FFMA.FTZ R46, R61.reuse, UR6, R46 ;  /* 0x000000063d2e7c23 */ /* 0x042fe2000801002e */
[----:B------:R-:W-:Y:S01]  /*f130*/  I2FP.F32.S32 R8, R57 ;  /* 0x0000003900087245 */ /* 0x000fe20000201400 */
[----:B------:R-:W-:Y:S01]  /*f140*/  FFMA.FTZ R3, R61, UR6, R3 ;  /* 0x000000063d037c23 */ /* 0x000fe20008010003 */
[----:B------:R-:W-:Y:S01]  /*f150*/  FSEL R12, R10, -INF , !P4 ;  /* 0xff8000000a0c7808 */ /* 0x000fe20006000000 */
[----:B--2---:R-:W-:Y:S01]  /*f160*/  FFMA.FTZ R10, R54, UR6, R59 ;  /* 0x00000006360a7c23 */ /* 0x004fe2000801003b */
[C---:B------:R-:W-:Y:S01]  /*f170*/  ISETP.GE.AND P0, PT, R57.reuse, R130, PT ;  /* 0x000000823900720c */ /* 0x040fe20003f06270 */
[----:B---3--:R-:W-:Y:S01]  /*f180*/  FFMA.FTZ R47, R8, UR6, R47 ;  /* 0x00000006082f7c23 */ /* 0x008fe2000801002f */
[----:B------:R-:W-:Y:S01]  /*f190*/  ISETP.GE.AND P4, PT, R57, R128, PT ;  /* 0x000000803900720c */ /* 0x000fe20003f86270 */
[C---:B------:R-:W-:Y:S01]  /*f1a0*/  VIADD R61, R45.reuse, 0xe8 ;  /* 0x000000e82d3d7836 */ /* 0x040fe20000000000 */
[----:B------:R-:W1:Y:S01]  /*f1b0*/  MUFU.TANH R41, R41 ;  /* 0x0000002900297308 */ /* 0x000e620000002400 */
[----:B------:R-:W-:-:S02]  /*f1c0*/  VIADD R59, R45, 0xe9 ;  /* 0x000000e92d3b7836 */ /* 0x000fc40000000000 */
[----:B----4-:R-:W-:Y:S01]  /*f1d0*/  FFMA.FTZ R83, R54, UR6, R55 ;  /* 0x0000000636537c23 */ /* 0x010fe20008010037 */
[----:B------:R-:W-:Y:S02]  /*f1e0*/  VIADD R57, R45, 0xf0 ;  /* 0x000000f02d397836 */ /* 0x000fe40000000000 */
[----:B------:R-:W-:Y:S01]  /*f1f0*/  FFMA.FTZ R48, R8, UR6, R48 ;  /* 0x0000000608307c23 */ /* 0x000fe20008010030 */
[----:B------:R-:W-:Y:S02]  /*f200*/  FSEL R87, R53, -INF , !P1 ;  /* 0xff80000035577808 */ /* 0x000fe40004800000 */
[----:B------:R-:W-:Y:S01]  /*f210*/  FSEL R18, R71, -INF , !P6 ;  /* 0xff80000047127808 */ /* 0x000fe20007000000 */
[----:B------:R2:W-:Y:S01]  /*f220*/  MUFU.TANH R54, R6 ;  /* 0x0000000600367308 */ /* 0x0005e20000002400 */
[----:B------:R-:W-:Y:S02]  /*f230*/  ISETP.GE.AND P6, PT, R63, R128, PT ;  /* 0x000000803f00720c */ /* 0x000fe40003fc6270 */
[----:B------:R-:W-:-:S02]  /*f240*/  I2FP.F32.S32 R88, R61 ;  /* 0x0000003d00587245 */ /* 0x000fc40000201400 */
[----:B------:R-:W-:Y:S02]  /*f250*/  FSEL R8, R46, -INF , !P2 ;  /* 0xff8000002e087808 */ /* 0x000fe40005000000 */
[----:B------:R-:W-:Y:S01]  /*f260*/  FSEL R53, R3, -INF , !P5 ;  /* 0xff80000003357808 */ /* 0x000fe20006800000 */
[----:B------:R3:W4:Y:S01]  /*f270*/  MUFU.TANH R55, R4 ;  /* 0x0000000400377308 */ /* 0x0007220000002400 */
[----:B------:R-:W-:Y:S02]  /*f280*/  I2FP.F32.S32 R46, R59 ;  /* 0x0000003b002e7245 */ /* 0x000fe40000201400 */
[-C--:B------:R-:W-:Y:S02]  /*f290*/  ISETP.GE.AND P5, PT, R57, R130.reuse, PT ;  /* 0x000000823900720c */ /* 0x080fe40003fa6270 */
[----:B------:R-:W-:Y:S02]  /*f2a0*/  FSEL R83, R83, -INF , !P6 ;  /* 0xff80000053537808 */ /* 0x000fe40007000000 */
[----:B------:R-:W-:Y:S01]  /*f2b0*/  ISETP.GE.AND P6, PT, R59, R130, PT ;  /* 0x000000823b00720c */ /* 0x000fe20003fc6270 */
[----:B------:R-:W4:Y:S01]  /*f2c0*/  MUFU.TANH R37, R37 ;  /* 0x0000002500257308 */ /* 0x000f220000002400 */
[----:B--2---:R-:W-:Y:S01]  /*f2d0*/  FSEL R6, R47, -INF , !P0 ;  /* 0xff8000002f067808 */ /* 0x004fe20004000000 */
[----:B------:R-:W-:Y:S01]  /*f2e0*/  FFMA.FTZ R47, R88, UR6, R50 ;  /* 0x00000006582f7c23 */ /* 0x000fe20008010032 */
[----:B------:R-:W-:Y:S01]  /*f2f0*/  ISETP.GE.AND P0, PT, R57, R128, PT ;  /* 0x000000803900720c */ /* 0x000fe20003f06270 */
[----:B------:R-:W-:Y:S01]  /*f300*/  FFMA.FTZ R50, R46, UR6, R51 ;  /* 0x000000062e327c23 */ /* 0x000fe20008010033 */
[----:B------:R-:W-:-:S02]  /*f310*/  I2FP.F32.S32 R57, R57 ;  /* 0x0000003900397245 */ /* 0x000fc40000201400 */
[----:B------:R-:W-:Y:S01]  /*f320*/  ISETP.GE.AND P2, PT, R59, R128, PT ;  /* 0x000000803b00720c */ /* 0x000fe20003f46270 */
[----:B------:R-:W-:Y:S02]  /*f330*/  VIADD R59, R45, 0xf1 ;  /* 0x000000f12d3b7836 */ /* 0x000fe40000000000 */
[----:B---3--:R-:W-:Y:S01]  /*f340*/  FFMA.FTZ R4, R88, UR6, R43 ;  /* 0x0000000658047c23 */ /* 0x008fe2000801002b */
[----:B------:R-:W-:Y:S01]  /*f350*/  FFMA.FTZ R43, R46, UR6, R49 ;  /* 0x000000062e2b7c23 */ /* 0x000fe20008010031 */
[C---:B------:R-:W-:Y:S01]  /*f360*/  FFMA.FTZ R104, R57.reuse, UR6, R52 ;  /* 0x0000000639687c23 */ /* 0x040fe20008010034 */
[----:B------:R-:W-:Y:S01]  /*f370*/  FFMA.FTZ R49, R57, UR6, R0 ;  /* 0x0000000639317c23 */ /* 0x000fe20008010000 */
[----:B------:R-:W-:Y:S01]  /*f380*/  ISETP.GE.AND P3, PT, R63, R130, PT ;  /* 0x000000823f00720c */ /* 0x000fe20003f66270 */
[----:B------:R-:W-:Y:S01]  /*f390*/  VIADD R57, R45, 0xf8 ;  /* 0x000000f82d397836 */ /* 0x000fe20000000000 */
[----:B------:R-:W-:Y:S01]  /*f3a0*/  FSEL R52, R48, -INF , !P4 ;  /* 0xff80000030347808 */ /* 0x000fe20006000000 */
[----:B------:R-:W-:Y:S01]  /*f3b0*/  MUFU.TANH R2, R2 ;  /* 0x0000000200027308 */ /* 0x000fe20000002400 */
[----:B------:R-:W-:-:S02]  /*f3c0*/  I2FP.F32.S32 R48, R59 ;  /* 0x0000003b00307245 */ /* 0x000fc40000201400 */
[C---:B------:R-:W-:Y:S02]  /*f3d0*/  ISETP.GE.AND P1, PT, R61.reuse, R130, PT ;  /* 0x000000823d00720c */ /* 0x040fe40003f26270 */
[----:B------:R-:W-:Y:S01]  /*f3e0*/  FSEL R10, R10, -INF , !P3 ;  /* 0xff8000000a0a7808 */ /* 0x000fe20005800000 */
[----:B-1----:R-:W-:Y:S01]  /*f3f0*/  FFMA.FTZ R41, R48, UR6, R41 ;  /* 0x0000000630297c23 */ /* 0x002fe20008010029 */
[----:B------:R-:W-:Y:S01]  /*f400*/  ISETP.GE.AND P3, PT, R61, R128, PT ;  /* 0x000000803d00720c */ /* 0x000fe20003f66270 */
[----:B------:R-:W1:Y:S01]  /*f410*/  MUFU.TANH R39, R39 ;  /* 0x0000002700277308 */ /* 0x000e620000002400 */
[----:B------:R-:W-:Y:S02]  /*f420*/  I2FP.F32.S32 R88, R57 ;  /* 0x0000003900587245 */ /* 0x000fe40000201400 */
[----:B------:R-:W-:Y:S02]  /*f430*/  FSEL R4, R4, -INF , !P1 ;  /* 0xff80000004047808 */ /* 0x000fe40004800000 */
[----:B------:R-:W-:Y:S01]  /*f440*/  ISETP.GE.AND P1, PT, R59, R130, PT ;  /* 0x000000823b00720c */ /* 0x000fe20003f26270 */
[C---:B----4-:R-:W-:Y:S01]  /*f450*/  FFMA.FTZ R55, R88.reuse, UR6, R55 ;  /* 0x0000000658377c23 */ /* 0x050fe20008010037 */
[----:B------:R-:W-:Y:S01]  /*f460*/  FSEL R51, R47, -INF , !P3 ;  /* 0xff8000002f337808 */ /* 0x000fe20005800000 */
[----:B------:R2:W3:Y:S01]  /*f470*/  MUFU.TANH R46, R35 ;  /* 0x00000023002e7308 */ /* 0x0004e20000002400 */
[----:B------:R-:W-:Y:S01]  /*f480*/  FFMA.FTZ R47, R88, UR6, R37 ;  /* 0x00000006582f7c23 */ /* 0x000fe20008010025 */
[----:B------:R-:W-:-:S02]  /*f490*/  ISETP.GE.AND P4, PT, R45, R128, PT ;  /* 0x000000802d00720c */ /* 0x000fc40003f86270 */
[----:B------:R-:W-:Y:S01]  /*f4a0*/  I2FP.F32.S32 R3, R45 ;  /* 0x0000002d00037245 */ /* 0x000fe20000201400 */
[----:B------:R-:W-:Y:S01]  /*f4b0*/  VIADD R45, R45, 0xf9 ;  /* 0x000000f92d2d7836 */ /* 0x000fe20000000000 */
[----:B------:R-:W-:Y:S02]  /*f4c0*/  FSEL R88, R41, -INF , !P1 ;  /* 0xff80000029587808 */ /* 0x000fe40004800000 */
[----:B------:R-:W-:Y:S01]  /*f4d0*/  PLOP3.LUT P1, PT, PT, PT, UP0, 0x80, 0x0 ;  /* 0x000000000000781c */ /* 0x000fe20003f2f008 */
[----:B-1----:R-:W-:Y:S01]  /*f4e0*/  FFMA.FTZ R48, R48, UR6, R39 ;  /* 0x0000000630307c23 */ /* 0x002fe20008010027 */
[----:B------:R-:W-:Y:S01]  /*f4f0*/  FSEL R0, R43, -INF , !P6 ;  /* 0xff8000002b007808 */ /* 0x000fe20007000000 */
[----:B------:R-:W-:Y:S01]  /*f500*/  FFMA.FTZ R2, R3, UR6, R2 ;  /* 0x0000000603027c23 */ /* 0x000fe20008010002 */
[----:B------:R-:W-:Y:S02]  /*f510*/  FSEL R50, R50, -INF , !P2 ;  /* 0xff80000032327808 */ /* 0x000fe40005000000 */
[----:B------:R-:W-:-:S02]  /*f520*/  FSEL R104, R104, -INF , !P5 ;  /* 0xff80000068687808 */ /* 0x000fc40006800000 */
[----:B------:R-:W-:Y:S02]  /*f530*/  FSEL R49, R49, -INF , !P0 ;  /* 0xff80000031317808 */ /* 0x000fe40004000000 */
[----:B--2---:R-:W-:Y:S01]  /*f540*/  I2FP.F32.S32 R35, R45 ;  /* 0x0000002d00237245 */ /* 0x004fe20000201400 */
[----:B------:R-:W-:Y:S01]  /*f550*/  BAR.SYNC.DEFER_BLOCKING 0x0 ;  /* 0x0000000000007b1d */ /* 0x000fe20000010000 */
[----:B------:R-:W-:Y:S02]  /*f560*/  ISETP.GE.AND P3, PT, R59, R128, PT ;  /* 0x000000803b00720c */ /* 0x000fe40003f66270 */
[----:B------:R-:W-:Y:S01]  /*f570*/  ISETP.GE.AND P6, PT, R57, R130, PT ;  /* 0x000000823900720c */ /* 0x000fe20003fc6270 */
[C---:B------:R-:W-:Y:S01]  /*f580*/  FFMA.FTZ R54, R35.reuse, UR6, R54 ;  /* 0x0000000623367c23 */ /* 0x040fe20008010036 */
[----:B---3--:R-:W-:Y:S01]  /*f590*/  FFMA.FTZ R46, R35, UR6, R46 ;  /* 0x00000006232e7c23 */ /* 0x008fe2000801002e */
[----:B------:R-:W-:Y:S02]  /*f5a0*/  ISETP.GE.AND P2, PT, R57, R128, PT ;  /* 0x000000803900720c */ /* 0x000fe40003f46270 */
        /* <DEDUP_REMOVED lines=76> */
.L_x_2890:
[----:B------:R-:W1:Y:S02]  /*fa70*/  LDC R39, c[0x0][0x248] ;  /* 0x00009200ff277b82 */ /* 0x000e640000000800 */
[----:B-1----:R-:W-:-:S05]  /*fa80*/  IMAD.SHL.U32 R41, R39, 0x100, RZ ;  /* 0x0000010027297824 */ /* 0x002fca00078e00ff */
[----:B------:R-:W-:-:S04]  /*fa90*/  IADD3 R41, -R41, RZ, RZ ;  /* 0x000000ff29297210 */ /* 0x000fc80007ffe1ff */
[----:B------:R-:W-:-:S07]  /*faa0*/  SHF.R.S32.HI R94, RZ, 0x1f, R41 ;  /* 0x0000001fff5e7819 */ /* 0x000fce0000011429 */
.L_x_2891:
[----:B------:R-:W-:Y:S01]  /*fab0*/  ULDC UR4, c[0x0][0x2d0] ;  /* 0x0000b40000047ab9 */ /* 0x000fe20000000800 */
[----:B------:R-:W-:Y:S01]  /*fac0*/  BSSY B0, `(.L_x_2892) ;  /* 0x0000064000007945 */ /* 0x000fe20003800000 */
[----:B------:R-:W-:Y:S01]  /*fad0*/  ISETP.GE.AND P0, PT, R148, UR4, PT ;  /* 0x0000000494007c0c */ /* 0x000fe2000bf06270 */
[----:B------:R-:W-:-:S12]  /*fae0*/  ULDC.64 UR4, c[0x0][0x218] ;  /* 0x0000860000047ab9 */ /* 0x000fd80000000a00 */
        /* <DEDUP_REMOVED lines=33> */
[----:B------:R-:W-:Y:S01]  /*fd00*/  @!P0 IMAD.MOV.U32 R99, RZ, RZ, R123 ;  /* 0x000000ffff638224 */ /* 0x000fe200078e007b */
[----:B------:R-:W-:Y:S01]  /*fd10*/  @!P0 LEA R140, P2, R96, UR4, 0x1 ;  /* 0x00000004608c8c11 */ /* 0x000fe2000f8408ff */
[----:B------:R1:W-:Y:S01]  /*fd20*/  @P0 STS.128 [R196+0x2000], RZ ;  /* 0x002000ffc4000388 */ /* 0x0003e20000000c00 */
[----:B------:R-:W-:Y:S01]  /*fd30*/  @!P0 LEA.HI.X R107, R98, UR5, R45, 0x1, P3 ;  /* 0x00000005626b8c11 */ /* 0x000fe200098f0c2d */
[----:B------:R-:W-:Y:S01]  /*fd40*/  @!P0 IMAD.MOV.U32 R98, RZ, RZ, R120 ;  /* 0x000000ffff628224 */ /* 0x000fe200078e0078 */
[----:B------:R-:W-:Y:S01]  /*fd50*/  @!P0 LEA.HI.X R141, R96, UR5, R43, 0x1, P2 ;  /* 0x00000005608d8c11 */ /* 0x000fe200090f0c2b */
[----:B----4-:R-:W-:Y:S01]  /*fd60*/  @!P0 IMAD R43, R2, 0xc0, RZ ;  /* 0x000000c0022b8824 */ /* 0x010fe200078e02ff */
[C---:B------:R-:W-:Y:S01]  /*fd70*/  @!P0 LEA R96, P5, R39.reuse, R120, 0x7 ;  /* 0x0000007827608211 */ /* 0x040fe200078a38ff */
[----:B------:R-:W-:-:S02]  /*fd80*/  @!P0 IMAD.WIDE.U32 R98, R39, 0xc0, R98 ;  /* 0x000000c027628825 */ /* 0x000fc400078e0062 */
[----:B------:R-:W-:Y:S01]  /*fd90*/  @!PT LDS RZ, [RZ] ;  /* 0x00000000fffff984 */ /* 0x000fe20000000800 */
[----:B------:R-:W-:Y:S01]  /*fda0*/  @!PT LDS RZ, [RZ] ;  /* 0x00000000fffff984 */ /* 0x000fe20000000800 */
[----:B------:R-:W-:Y:S01]  /*fdb0*/  @!PT LDS RZ, [RZ] ;  /* 0x00000000fffff984 */ /* 0x000fe20000000800 */
[----:B------:R4:W-:Y:S01]  /*fdc0*/  @!P0 LDGSTS.E.BYPASS.LTC128B.128 [R196+0x2000], desc[UR10][R140.64] ;  /* 0x020000008cc48fae */ /* 0x0009e2000b901d4a */
[----:B------:R-:W-:Y:S01]  /*fdd0*/  @!P0 IADD3 R96, P4, R41, R96, RZ ;  /* 0x0000006029608210 */ /* 0x000fe20007f9e0ff */
[----:B-----5:R-:W-:Y:S01]  /*fde0*/  @!P0 IMAD.MOV.U32 R170, RZ, RZ, R120 ;  /* 0x000000ffffaa8224 */ /* 0x020fe200078e0078 */
[----:B--2---:R-:W-:Y:S01]  /*fdf0*/  @!P0 LEA.HI.X R37, R39, R123, R37, 0x7, P5 ;  /* 0x0000007b27258211 */ /* 0x004fe200028f3c25 */
[----:B------:R-:W-:Y:S01]  /*fe00*/  @!P0 IMAD.MOV.U32 R171, RZ, RZ, R123 ;  /* 0x000000ffffab8224 */ /* 0x000fe200078e007b */
[----:B------:R-:W-:Y:S01]  /*fe10*/  @!P0 IADD3 R45, P2, R41, R98, RZ ;  /* 0x00000062292d8210 */ /* 0x000fe20007f5e0ff */
[----:B------:R4:W-:Y:S01]  /*fe20*/  @P0 STS.128 [R196+0x2800], RZ ;  /* 0x002800ffc4000388 */ /* 0x0009e20000000c00 */
[----:B-1----:R-:W-:Y:S02]  /*fe30*/  @!P0 IMAD R3, R3, 0xa0, RZ ;  /* 0x000000a003038824 */ /* 0x002fe400078e02ff */
[----:B------:R-:W-:Y:S01]  /*fe40*/  @!P0 IMAD.WIDE.U32 R170, R39, 0xa0, R170 ;  /* 0x000000a027aa8825 */ /* 0x000fe200078e00aa */
[C---:B------:R-:W-:Y:S01]  /*fe50*/  @!P0 IADD3.X R98, R94.reuse, R43, R99, P2, !PT ;  /* 0x0000002b5e628210 */ /* 0x040fe200017fe463 */
[----:B------:R-:W-:Y:S01]  /*fe60*/  @!PT LDS RZ, [RZ] ;  /* 0x00000000fffff984 */ /* 0x000fe20000000800 */
[----:B------:R-:W-:Y:S01]  /*fe70*/  @!PT LDS RZ, [RZ] ;  /* 0x00000000fffff984 */ /* 0x000fe20000000800 */
[----:B------:R-:W-:Y:S01]  /*fe80*/  @!PT LDS RZ, [RZ] ;  /* 0x00000000fffff984 */ /* 0x000fe20000000800 */
[----:B------:R4:W-:Y:S02]  /*fe90*/  @!P0 LDGSTS.E.BYPASS.LTC128B.128 [R196+0x2800], desc[UR10][R106.64] ;  /* 0x028000006ac48fae */ /* 0x0009e4000b901d4a */
[----:B------:R-:W-:Y:S01]  /*fea0*/  @!P0 IMAD.X R37, R94, 0x1, R37, P4 ;  /* 0x000000015e258824 */ /* 0x000fe200020e0625 */
[----:B------:R-:W-:Y:S01]  /*feb0*/  @!P0 IADD3 R2, P3, R41, R170, RZ ;  /* 0x000000aa29028210 */ /* 0x000fe20007f7e0ff */
[----:B------:R4:W-:Y:S01]  /*fec0*/  @P0 STS.128 [R196+0x3000], RZ ;  /* 0x003000ffc4000388 */ /* 0x0009e20000000c00 */
[----:B------:R-:W-:-:S02]  /*fed0*/  @!P0 LEA R170, P2, R96, UR4, 0x1 ;  /* 0x0000000460aa8c11 */ /* 0x000fc4000f8408ff */
[----:B------:R-:W-:Y:S02]  /*fee0*/  @!P0 IADD3.X R3, R94, R171, R3, P3, !PT ;  /* 0x000000ab5e038210 */ /* 0x000fe40001ffe403 */
[----:B------:R-:W-:Y:S02]  /*fef0*/  @!P0 LEA R202, P4, R2, UR4, 0x1 ;  /* 0x0000000402ca8c11 */ /* 0x000fe4000f8808ff */
[C---:B---3--:R-:W-:Y:S02]  /*ff00*/  @!P0 LEA R176, P3, R45.reuse, UR4, 0x1 ;  /* 0x000000042db08c11 */ /* 0x048fe4000f8608ff */
        /* <DEDUP_REMOVED lines=31> */
.L_x_2893:
[----:B------:R-:W-:Y:S05]  /*10100*/  BSYNC B0 ;  /* 0x0000000000007941 */ /* 0x000fea0003800000 */
.L_x_2892:
[----:B------:R-:W0:Y:S01]  /*10110*/  LDGDEPBAR ;  /* 0x00000000000079af */ /* 0x000e220000000000 */
[----:B------:R-:W-:-:S04]  /*10120*/  LEA R194, P0, R41, R194, 0x1 ;  /* 0x000000c229c27211 */ /* 0x000fc800078008ff */
[----:B------:R-:W-:-:S09]  /*10130*/  LEA.HI.X R195, R41, R195, R94, 0x1, P0 ;  /* 0x000000c329c37211 */ /* 0x000fd200000f0c5e */
.L_x_2889:
        /* <DEDUP_REMOVED lines=92> */
[--C-:B----4-:R-:W-:Y:S01]  /*10700*/  FFMA.FTZ R176, R24, UR7, -R81.reuse ;  /* 0x0000000718b07c23 */ /* 0x110fe20008010851 */
        /* <DEDUP_REMOVED lines=81> */
[----:B------:R-:W-:Y:S01]  /*10c20*/  FADD.FTZ R176, R211, R176 ;  /* 0x000000b0d3b07221 */ /* 0x000fe20000010000 */
[--C-:B------:R-:W-:Y:S01]  /*10c30*/  FFMA.FTZ R70, R70, UR7, -R81.reuse ;  /* 0x0000000746467c23 */ /* 0x100fe20008010851 */
[--C-:B------:R-:W-:Y:S01]  /*10c40*/  FFMA.FTZ R0, R0, UR7, -R81.reuse ;  /* 0x0000000700007c23 */ /* 0x100fe20008010851 */
[----:B------:R-:W-:Y:S01]  /*10c50*/  FMNMX.FTZ R2, R207, R2, !PT ;  /* 0x00000002cf027209 */ /* 0x000fe20007810000 */
[----:B------:R-:W-:Y:S01]  /*10c60*/  MUFU.EX2 R139, R139 ;  /* 0x0000008b008b7308 */ /* 0x000fe20000000800 */
[----:B------:R-:W-:Y:S01]  /*10c70*/  FADD.FTZ R205, R205, R176 ;  /* 0x000000b0cdcd7221 */ /* 0x000fe20000010000 */
[--C-:B------:R-:W-:Y:S01]  /*10c80*/  FFMA.FTZ R55, R55, UR7, -R81.reuse ;  /* 0x0000000737377c23 */ /* 0x100fe20008010851 */
        /* <DEDUP_REMOVED lines=56> */
[----:B-1----:R-:W-:Y:S01]  /*11010*/  FMNMX.FTZ R2, R3, R2, !PT ;  /* 0x0000000203027209 */ /* 0x002fe20007810000 */
[----:B------:R-:W-:Y:S01]  /*11020*/  FFMA.FTZ R3, R4, UR7, -R81 ;  /* 0x0000000704037c23 */ /* 0x000fe20008010851 */
[----:B------:R-:W-:-:S05]  /*11030*/  SHF.R.S32.HI R4, RZ, 0x1, R100 ;  /* 0x00000001ff047819 */ /* 0x000fca0000011464 */
        /* <DEDUP_REMOVED lines=8> */
[----:B------:R-:W-:Y:S02]  /*110c0*/  FMUL.FTZ R58, R129, UR7 ;  /* 0x00000007813a7c20 */ /* 0x000fe40008410000 */
[----:B------:R-:W-:Y:S03]  /*110d0*/  MUFU.EX2 R76, R76 ;  /* 0x0000004c004c7308 */ /* 0x000fe60000000800 */
[----:B------:R-:W-:-:S05]  /*110e0*/  FSEL R58, R58, RZ, P0 ;  /* 0x000000ff3a3a7208 */ /* 0x000fca0000000000 */
[----:B------:R-:W-:Y:S01]  /*110f0*/  FFMA.FTZ R203, R13, UR7, -R58 ;  /* 0x000000070dcb7c23 */ /* 0x000fe2000801083a */
[----:B------:R-:W-:Y:S01]  /*11100*/  SHF.R.S32.HI R13, RZ, 0x1f, R100 ;  /* 0x0000001fff0d7819 */ /* 0x000fe20000011464 */
[--C-:B------:R-:W-:Y:S01]  /*11110*/  FFMA.FTZ R172, R15, UR7, -R58.reuse ;  /* 0x000000070fac7c23 */ /* 0x100fe2000801083a */
[--C-:B------:R-:W-:Y:S01]  /*11120*/  FFMA.FTZ R209, R35, UR7, -R58.reuse ;  /* 0x0000000723d17c23 */ /* 0x100fe2000801083a */
[--C-:B------:R-:W-:Y:S01]  /*11130*/  FFMA.FTZ R146, R27, UR7, -R58.reuse ;  /* 0x000000071b927c23 */ /* 0x100fe2000801083a */
[----:B------:R-:W-:Y:S01]  /*11140*/  LEA.HI R13, R13, R4, RZ, 0x2 ;  /* 0x000000040d0d7211 */ /* 0x000fe200078f10ff */
[--C-:B------:R-:W-:Y:S01]  /*11150*/  FFMA.FTZ R183, R25, UR7, -R58.reuse ;  /* 0x0000000719b77c23 */ /* 0x100fe2000801083a */
[----:B------:R-:W-:Y:S01]  /*11160*/  MUFU.EX2 R203, R203 ;  /* 0x000000cb00cb7308 */ /* 0x000fe20000000800 */
[--C-:B------:R-:W-:Y:S01]  /*11170*/  FFMA.FTZ R126, R7, UR7, -R58.reuse ;  /* 0x00000007077e7c23 */ /* 0x100fe2000801083a */
[----:B------:R-:W-:Y:S01]  /*11180*/  LOP3.LUT R13, R13, 0xfffffffc, RZ, 0xc0, !PT ;  /* 0xfffffffc0d0d7812 */ /* 0x000fe200078ec0ff */
[--C-:B------:R-:W-:Y:S01]  /*11190*/  FFMA.FTZ R120, R5, UR7, -R58.reuse ;  /* 0x0000000705787c23 */ /* 0x100fe2000801083a */
[--C-:B------:R-:W-:Y:S01]  /*111a0*/  FFMA.FTZ R136, R31, UR7, -R58.reuse ;  /* 0x000000071f887c23 */ /* 0x100fe2000801083a */
[--C-:B------:R-:W-:Y:S01]  /*111b0*/  FFMA.FTZ R173, R29, UR7, -R58.reuse ;  /* 0x000000071dad7c23 */ /* 0x100fe2000801083a */
[----:B------:R-:W-:Y:S01]  /*111c0*/  IADD3 R13, R4, -R13, RZ ;  /* 0x8000000d040d7210 */ /* 0x000fe20007ffe0ff */
[--C-:B------:R-:W-:Y:S01]  /*111d0*/  FFMA.FTZ R108, R19, UR7, -R58.reuse ;  /* 0x00000007136c7c23 */ /* 0x100fe2000801083a */
[----:B------:R-:W-:Y:S01]  /*111e0*/  MUFU.EX2 R209, R209 ;  /* 0x000000d100d17308 */ /* 0x000fe20000000800 */
[----:B------:R-:W-:Y:S01]  /*111f0*/  LDSM.16.MT88.4 R4, [R199+0x5400] ;  /* 0x00540000c704783b */ /* 0x000fe20000004200 */
[----:B------:R-:W-:Y:S01]  /*11200*/  LOP3.LUT P0, RZ, R13, 0x2, RZ, 0xc0, !PT ;  /* 0x000000020dff7812 */ /* 0x000fe2000780c0ff */
[--C-:B------:R-:W-:Y:S01]  /*11210*/  FFMA.FTZ R121, R17, UR7, -R58.reuse ;  /* 0x0000000711797c23 */ /* 0x100fe2000801083a */
[--C-:B------:R-:W-:Y:S01]  /*11220*/  FFMA.FTZ R141, R23, UR7, -R58.reuse ;  /* 0x00000007178d7c23 */ /* 0x100fe2000801083a */
[----:B------:R-:W1:Y:S01]  /*11230*/  LDSM.16.MT88.4 R12, [R199+0x5000] ;  /* 0x00500000c70c783b */ /* 0x000e620000004200 */
[----:B------:R-:W-:Y:S01]  /*11240*/  SEL R198, R198, 0xfffffff0, !P0 ;  /* 0xfffffff0c6c67807 */ /* 0x000fe20004000000 */
[--C-:B------:R-:W-:Y:S01]  /*11250*/  FFMA.FTZ R137, R21, UR7, -R58.reuse ;  /* 0x0000000715897c23 */ /* 0x100fe2000801083a */
[----:B------:R-:W2:Y:S01]  /*11260*/  MUFU.EX2 R172, R172 ;  /* 0x000000ac00ac7308 */ /* 0x000ea20000000800 */
[----:B------:R-:W-:Y:S01]  /*11270*/  LDSM.16.MT88.4 R20, [R199+0x5800] ;  /* 0x00580000c714783b */ /* 0x000fe20000004200 */
[----:B------:R-:W-:Y:S01]  /*11280*/  LEA R198, R198, R199, 0x1 ;  /* 0x000000c7c6c67211 */ /* 0x000fe200078e08ff */
[--C-:B------:R-:W-:Y:S01]  /*11290*/  FFMA.FTZ R102, R11, UR7, -R58.reuse ;  /* 0x000000070b667c23 */ /* 0x100fe2000801083a */
        /* <DEDUP_REMOVED lines=33> */
[C---:B-1----:R-:W-:Y:S01]  /*114b0*/  HMMA.16816.F32.BF16 R16, R28.reuse, R12, RZ ;  /* 0x0000000c1c10723c */ /* 0x042fe200000418ff */
[--C-:B------:R-:W-:Y:S01]  /*114c0*/  FFMA.FTZ R186, R219, UR7, -R58.reuse ;  /* 0x00000007dbba7c23 */ /* 0x100fe2000801083a */
[--C-:B------:R-:W-:Y:S01]  /*114d0*/  FFMA.FTZ R217, R217, UR7, -R58.reuse ;  /* 0x00000007d9d97c23 */ /* 0x100fe2000801083a */
[----:B------:R-:W1:Y:S01]  /*114e0*/  MUFU.EX2 R126, R126 ;  /* 0x0000007e007e7308 */ /* 0x000e620000000800 */
[----:B--2---:R-:W-:Y:S01]  /*114f0*/  F2FP.BF16.F32.PACK_AB R37, R136, R183 ;  /* 0x000000b78825723e */ /* 0x004fe200000010ff */
[----:B------:R-:W-:Y:S01]  /*11500*/  FFMA.FTZ R188, R215, UR7, -R58 ;  /* 0x00000007d7bc7c23 */ /* 0x000fe2000801083a */
[C---:B------:R-:W-:Y:S01]  /*11510*/  HMMA.16816.F32.BF16 R12, R28.reuse, R14, RZ ;  /* 0x0000000e1c0c723c */ /* 0x040fe200000418ff */
[----:B------:R-:W-:Y:S01]  /*11520*/  FADD.FTZ R172, R209, R172 ;  /* 0x000000acd1ac7221 */ /* 0x000fe20000010000 */
[--C-:B------:R-:W-:Y:S01]  /*11530*/  FFMA.FTZ R201, R201, UR7, -R58.reuse ;  /* 0x00000007c9c97c23 */ /* 0x100fe2000801083a */
[--C-:B------:R-:W-:Y:S01]  /*11540*/  FFMA.FTZ R179, R179, UR7, -R58.reuse ;  /* 0x00000007b3b37c23 */ /* 0x100fe2000801083a */
[----:B------:R-:W-:Y:S01]  /*11550*/  FFMA.FTZ R147, R147, UR7, -R58 ;  /* 0x0000000793937c23 */ /* 0x000fe2000801083a */
[----:B------:R-:W-:Y:S01]  /*11560*/  MUFU.EX2 R141, R141 ;  /* 0x0000008d008d7308 */ /* 0x000fe20000000800 */
[C---:B---3--:R-:W-:Y:S01]  /*11570*/  HMMA.16816.F32.BF16 R8, R28.reuse, R24, RZ ;  /* 0x000000181c08723c */ /* 0x048fe200000418ff */
[----:B------:R-:W-:Y:S01]  /*11580*/  FADD.FTZ R203, R203, R172 ;  /* 0x000000accbcb7221 */ /* 0x000fe20000010000 */
[--C-:B------:R-:W-:Y:S01]  /*11590*/  FFMA.FTZ R101, R101, UR7, -R58.reuse ;  /* 0x0000000765657c23 */ /* 0x100fe2000801083a */
[--C-:B------:R-:W-:Y:S01]  /*115a0*/  FFMA.FTZ R87, R87, UR7, -R58.reuse ;  /* 0x0000000757577c23 */ /* 0x100fe2000801083a */
[--C-:B------:R-:W-:Y:S01]  /*115b0*/  FFMA.FTZ R95, R95, UR7, -R58.reuse ;  /* 0x000000075f5f7c23 */ /* 0x100fe2000801083a */
[--C-:B------:R-:W-:Y:S01]  /*115c0*/  FFMA.FTZ R83, R83, UR7, -R58.reuse ;  /* 0x0000000753537c23 */ /* 0x100fe2000801083a */
[----:B------:R-:W-:Y:S01]  /*115d0*/  HMMA.16816.F32.BF16 R28, R28, R26, RZ ;  /* 0x0000001a1c1c723c */ /* 0x000fe200000418ff */
[----:B------:R-:W2:Y:S01]  /*115e0*/  MUFU.EX2 R120, R120 ;  /* 0x0000007800787308 */ /* 0x000ea20000000800 */
[----:B-1----:R-:W-:Y:S01]  /*115f0*/  F2FP.BF16.F32.PACK_AB R39, R126, R173 ;  /* 0x000000ad7e27723e */ /* 0x002fe200000010ff */
[--C-:B------:R-:W-:Y:S01]  /*11600*/  FFMA.FTZ R53, R53, UR7, -R58.reuse ;  /* 0x0000000735357c23 */ /* 0x100fe2000801083a */
[----:B------:R-:W-:Y:S01]  /*11610*/  F2FP.BF16.F32.PACK_AB R24, R122, R171 ;  /* 0x000000ab7a18723e */ /* 0x000fe200000010ff */
[--C-:B------:R-:W-:Y:S01]  /*11620*/  FFMA.FTZ R52, R52, UR7, -R58.reuse ;  /* 0x0000000734347c23 */ /* 0x100fe2000801083a */
[--C-:B------:R-:W-:Y:S01]  /*11630*/  FFMA.FTZ R51, R51, UR7, -R58.reuse ;  /* 0x0000000733337c23 */ /* 0x100fe2000801083a */
[----:B------:R-:W-:Y:S01]  /*11640*/  F2FP.BF16.F32.PACK_AB R26, R112, R139 ;  /* 0x0000008b701a723e */ /* 0x000fe200000010ff */
[----:B------:R-:W-:Y:S01]  /*11650*/  FFMA.FTZ R50, R50, UR7, -R58 ;  /* 0x0000000732327c23 */ /* 0x000fe2000801083a */
[----:B------:R-:W-:Y:S01]  /*11660*/  MUFU.EX2 R137, R137 ;  /* 0x0000008900897308 */ /* 0x000fe20000000800 */
[C---:B------:R-:W-:Y:S06]  /*11670*/  HMMA.16816.F32.BF16 R16, R36.reuse, R4, R16 ;  /* 0x000000042410723c */ /* 0x040fec0000041810 */
        /* <DEDUP_REMOVED lines=104> */
[----:B------:R-:W2:Y:S01]  /*11d00*/  MUFU.EX2 R72, R72 ;  /* 0x0000004800487308 */ /* 0x000ea20000000800 */
        /* <DEDUP_REMOVED lines=8> */
[----:B------:R-:W5:Y:S01]  /*11d90*/  LDSM.16.MT88.4 R20, [R198+0x7800] ;  /* 0x00780000c614783b */ /* 0x000f620000004200 */
[----:B------:R-:W-:Y:S01]  /*11da0*/  FFMA.FTZ R171, R46, UR7, -R58 ;  /* 0x000000072eab7c23 */ /* 0x000fe2000801083a */
[----:B------:R-:W-:Y:S01]  /*11db0*/  FADD.FTZ R139, R139, R122 ;  /* 0x0000007a8b8b7221 */ /* 0x000fe20000010000 */
[----:B------:R-:W4:Y:S01]  /*11dc0*/  MUFU.EX2 R225, R225 ;  /* 0x000000e100e17308 */ /* 0x000f220000000800 */
[----:B--2---:R-:W-:-:S02]  /*11dd0*/  F2FP.BF16.F32.PACK_AB R38, R72, R73 ;  /* 0x000000494826723e */ /* 0x004fc400000010ff */
[----:B------:R-:W-:-:S04]  /*11de0*/  FADD.FTZ R112, R112, R139 ;  /* 0x0000008b70707221 */ /* 0x000fc80000010000 */
[----:B------:R-:W-:Y:S01]  /*11df0*/  FADD.FTZ R123, R123, R112 ;  /* 0x000000707b7b7221 */ /* 0x000fe20000010000 */
[----:B------:R-:W-:Y:S03]  /*11e00*/  MUFU.EX2 R186, R186 ;  /* 0x000000ba00ba7308 */ /* 0x000fe60000000800 */
[----:B------:R-:W-:-:S04]  /*11e10*/  FADD.FTZ R106, R106, R123 ;  /* 0x0000007b6a6a7221 */ /* 0x000fc80000010000 */
[----:B------:R-:W-:Y:S01]  /*11e20*/  FADD.FTZ R115, R115, R106 ;  /* 0x0000006a73737221 */ /* 0x000fe20000010000 */
[----:B------:R-:W2:Y:S01]  /*11e30*/  MUFU.EX2 R215, R217 ;  /* 0x000000d900d77308 */ /* 0x000ea20000000800 */
[----:B----4-:R-:W-:Y:S02]  /*11e40*/  F2FP.BF16.F32.PACK_AB R37, R225, R184 ;  /* 0x000000b8e125723e */ /* 0x010fe400000010ff */
[----:B------:R-:W-:-:S04]  /*11e50*/  FADD.FTZ R98, R98, R115 ;  /* 0x0000007362627221 */ /* 0x000fc80000010000 */
[----:B------:R-:W-:Y:S01]  /*11e60*/  FADD.FTZ R111, R111, R98 ;  /* 0x000000626f6f7221 */ /* 0x000fe20000010000 */
[----:B------:R-:W-:Y:S03]  /*11e70*/  MUFU.EX2 R71, R71 ;  /* 0x0000004700477308 */ /* 0x000fe60000000800 */
[----:B------:R-:W-:-:S04]  /*11e80*/  FADD.FTZ R96, R96, R111 ;  /* 0x0000006f60607221 */ /* 0x000fc80000010000 */
[----:B------:R-:W-:Y:S01]  /*11e90*/  FADD.FTZ R107, R107, R96 ;  /* 0x000000606b6b7221 */ /* 0x000fe20000010000 */
[----:B------:R-:W4:Y:S01]  /*11ea0*/  MUFU.EX2 R70, R70 ;  /* 0x0000004600467308 */ /* 0x000f220000000800 */
[----:B--2---:R-:W-:Y:S02]  /*11eb0*/  F2FP.BF16.F32.PACK_AB R39, R215, R186 ;  /* 0x000000bad727723e */ /* 0x004fe400000010ff */
        /* <DEDUP_REMOVED lines=8> */
[----:B------:R-:W2:Y:S01]  /*11f40*/  MUFU.EX2 R68, R68 ;  /* 0x0000004400447308 */ /* 0x000ea20000000800 */
[----:B----4-:R-:W-:Y:S01]  /*11f50*/  F2FP.BF16.F32.PACK_AB R32, R70, R71 ;  /* 0x000000474620723e */ /* 0x010fe200000010ff */
        /* <DEDUP_REMOVED lines=13> */
[----:B--2---:R-:W-:Y:S01]  /*12030*/  F2FP.BF16.F32.PACK_AB R34, R68, R69 ;  /* 0x000000454422723e */ /* 0x004fe200000010ff */
[----:B------:R-:W-:Y:S01]  /*12040*/  FADD.FTZ R137, R137, R120 ;  /* 0x0000007889897221 */ /* 0x000fe20000010000 */
[--C-:B------:R-:W-:Y:S01]  /*12050*/  FFMA.FTZ R37, R135, UR7, -R58.reuse ;  /* 0x0000000787257c23 */ /* 0x100fe2000801083a */
[--C-:B------:R-:W-:Y:S01]  /*12060*/  FFMA.FTZ R38, R127, UR7, -R58.reuse ;  /* 0x000000077f267c23 */ /* 0x100fe2000801083a */
[--C-:B------:R-:W-:Y:S01]  /*12070*/  FFMA.FTZ R39, R113, UR7, -R58.reuse ;  /* 0x0000000771277c23 */ /* 0x100fe2000801083a */
[----:B------:R-:W-:Y:S01]  /*12080*/  FADD.FTZ R108, R108, R137 ;  /* 0x000000896c6c7221 */ /* 0x000fe20000010000 */
[----:B------:R-:W-:Y:S01]  /*12090*/  FFMA.FTZ R42, R103, UR7, -R58 ;  /* 0x00000007672a7c23 */ /* 0x000fe2000801083a */
        /* <DEDUP_REMOVED lines=41> */
[----:B----4-:R-:W-:Y:S01]  /*12330*/  F2FP.BF16.F32.PACK_AB R20, R66, R67 ;  /* 0x000000434214723e */ /* 0x010fe200000010ff */
[----:B------:R-:W-:Y:S02]  /*12340*/  FADD.FTZ R75, R75, R76 ;  /* 0x0000004c4b4b7221 */ /* 0x000fe40000010000 */
        /* <DEDUP_REMOVED lines=29> */
[----:B---3--:R-:W-:Y:S01]  /*12520*/  HMMA.16816.F32.BF16 R16, R20, R4, R16 ;  /* 0x000000041410723c */ /* 0x008fe20000041810 */
[----:B------:R-:W-:Y:S01]  /*12530*/  MUFU.EX2 R61, R61 ;  /* 0x0000003d003d7308 */ /* 0x000fe20000000800 */
[----:B------:R-:W-:Y:S01]  /*12540*/  FADD.FTZ R64, R64, R65 ;  /* 0x0000004140407221 */ /* 0x000fe20000010000 */
        /* <DEDUP_REMOVED lines=87> */
[----:B------:R-:W-:-:S02]  /*12ac0*/  FFMA.FTZ R24, R47, UR7, -R58 ;  /* 0x000000072f187c23 */ /* 0x000fc4000801083a */
[----:B------:R-:W-:Y:S02]  /*12ad0*/  FADD.FTZ R42, R42, R21 ;  /* 0x000000152a2a7221 */ /* 0x000fe40000010000 */
        /* <DEDUP_REMOVED lines=75> */
[----:B------:R-:W-:-:S06]  /*12f90*/  @P4 VIADD R7, R7, 0x1 ;  /* 0x0000000107074836 */ /* 0x000fcc0000000000 */
[----:B------:R-:W-:Y:S02]  /*12fa0*/  @!P0 IMAD.MOV R7, RZ, RZ, -R7 ;  /* 0x000000ffff078224 */ /* 0x000fe400078e0a07 */
[----:B------:R-:W-:-:S04]  /*12fb0*/  @!P2 IADD3 R8, -R8, RZ, RZ ;  /* 0x000000ff0808a210 */ /* 0x000fc80007ffe1ff */
[C---:B------:R-:W-:Y:S02]  /*12fc0*/  SEL R5, R4.reuse, R8, !P1 ;  /* 0x0000000804057207 */ /* 0x040fe40004800000 */
[----:B------:R-:W-:-:S03]  /*12fd0*/  SEL R4, R4, R7, !P1 ;  /* 0x0000000704047207 */ /* 0x000fc60004800000 */
        /* <DEDUP_REMOVED lines=8> */
[----:B------:R-:W-:Y:S02]  /*13060*/  SHF.R.S32.HI R2, RZ, 0x1f, R4 ;  /* 0x0000001fff027819 */ /* 0x000fe40000011404 */
        /* <DEDUP_REMOVED lines=8> */
[----:B------:R-:W-:-:S04]  /*130f0*/  IMAD.WIDE.U32 R8, R0, UR4, R8 ;  /* 0x0000000400087c25 */ /* 0x000fc8000f8e0008 */
[----:B------:R-:W-:Y:S01]  /*13100*/  IMAD.MOV.U32 R4, RZ, RZ, R8 ;  /* 0x000000ffff047224 */ /* 0x000fe200078e0008 */
[----:B------:R-:W-:Y:S01]  /*13110*/  IADD3 R9, R9, R5, RZ ;  /* 0x0000000509097210 */ /* 0x000fe20007ffe0ff */
[----:B------:R-:W-:Y:S06]  /*13120*/  BRA `(.L_x_2896) ;  /* 0x0000000000107947 */ /* 0x000fec0003800000 */
.L_x_2895:
[----:B------:R-:W1:Y:S02]  /*13130*/  LDC R7, c[0x0][0x250] ;  /* 0x00009400ff077b82 */ /* 0x000e640000000800 */
[----:B-1----:R-:W-:-:S05]  /*13140*/  IMAD.SHL.U32 R4, R7, 0x100, RZ ;  /* 0x0000010007047824 */ /* 0x002fca00078e00ff */
[----:B------:R-:W-:-:S04]  /*13150*/  IADD3 R4, -R4, RZ, RZ ;  /* 0x000000ff04047210 */ /* 0x000fc80007ffe1ff */
[----:B------:R-:W-:-:S07]  /*13160*/  SHF.R.S32.HI R9, RZ, 0x1f, R4 ;  /* 0x0000001fff097819 */ /* 0x000fce0000011404 */
.L_x_2896:
[----:B------:R-:W-:Y:S01]  /*13170*/  ULDC UR4, c[0x0][0x2d0] ;  /* 0x0000b40000047ab9 */ /* 0x000fe20000000800 */
[----:B------:R-:W-:Y:S01]  /*13180*/  LEA R220, P1, R4, R220, 0x1 ;  /* 0x000000dc04dc7211 */ /* 0x000fe200078208ff */
[----:B------:R-:W-:Y:S01]  /*13190*/  UISETP.GT.AND UP0, UPT, UR8, UR18, UPT ;  /* 0x000000120800728c */ /* 0x000fe2000bf04270 */
[----:B------:R-:W-:Y:S01]  /*131a0*/  ISETP.GE.AND P0, PT, R148, UR4, PT ;  /* 0x0000000494007c0c */ /* 0x000fe2000bf06270 */
[----:B------:R-:W-:Y:S01]  /*131b0*/  ULDC.64 UR4, c[0x0][0x220] ;  /* 0x0000880000047ab9 */ /* 0x000fe20000000a00 */
[----:B------:R-:W-:-:S11]  /*131c0*/  LEA.HI.X R221, R4, R221, R9, 0x1, P1 ;  /* 0x000000dd04dd7211 */ /* 0x000fd600008f0c09 */
        /* <DEDUP_REMOVED lines=37> */
[----:B------:R-:W-:-:S03]  /*13420*/  @!P0 IADD3 R11, P1, R4, R12, RZ ;  /* 0x0000000c040b8210 */ /* 0x000fc60007f3e0ff */
[----:B------:R-:W-:Y:S01]  /*13430*/  @!PT LDS RZ, [RZ] ;  /* 0x00000000fffff984 */ /* 0x000fe20000000800 */
[----:B------:R-:W-:Y:S01]  /*13440*/  @!PT LDS RZ, [RZ] ;  /* 0x00000000fffff984 */ /* 0x000fe20000000800 */
[----:B------:R-:W-:Y:S01]  /*13450*/  @!PT LDS RZ, [RZ] ;  /* 0x00000000fffff984 */ /* 0x000fe20000000800 */
[----:B------:R-:W-:Y:S01]  /*13460*/  @!P0 LDGSTS.E.BYPASS.LTC128B.128 [R196+0x6000], desc[UR10][R20.64] ;  /* 0x0600000014c48fae */ /* 0x000fe2000b901d4a */
[----:B------:R-:W-:Y:S01]  /*13470*/  @!P0 IADD3.X R6, R9, R13, R6, P1, !PT ;  /* 0x0000000d09068210 */ /* 0x000fe20000ffe406 */
[----:B------:R-:W2:Y:S01]  /*13480*/  @!P0 LDC R0, c[0x0][0x254] ;  /* 0x00009500ff008b82 */ /* 0x000ea20000000800 */
[C---:B------:R-:W-:Y:S01]  /*13490*/  @!P0 LEA R12, P1, R11.reuse, UR4, 0x1 ;  /* 0x000000040b0c8c11 */ /* 0x040fe2000f8208ff */
[----:B------:R-:W-:Y:S03]  /*134a0*/  @P0 STS.128 [R196+0x6800], RZ ;  /* 0x006800ffc4000388 */ /* 0x000fe60000000c00 */
[----:B------:R-:W-:Y:S02]  /*134b0*/  @!P0 LEA.HI.X R13, R11, UR5, R6, 0x1, P1 ;  /* 0x000000050b0d8c11 */ /* 0x000fe400088f0c06 */
[----:B------:R-:W-:Y:S01]  /*134c0*/  @!P0 LEA R11, P1, R7, R116, 0x7 ;  /* 0x00000074070b8211 */ /* 0x000fe200078238ff */
[----:B----4-:R-:W-:-:S02]  /*134d0*/  @!P0 IMAD.MOV.U32 R14, RZ, RZ, R116 ;  /* 0x000000ffff0e8224 */ /* 0x010fc400078e0074 */
[----:B------:R-:W-:Y:S01]  /*134e0*/  @!P0 IMAD.MOV.U32 R15, RZ, RZ, R119 ;  /* 0x000000ffff0f8224 */ /* 0x000fe200078e0077 */
[----:B---3--:R-:W-:Y:S01]  /*134f0*/  @!P0 LEA.HI.X R118, R7, R119, R5, 0x7, P1 ;  /* 0x0000007707768211 */ /* 0x008fe200008f3c05 */
[----:B-1----:R-:W-:Y:S01]  /*13500*/  @!P0 IMAD R6, R3, 0xa0, RZ ;  /* 0x000000a003068824 */ /* 0x002fe200078e02ff */
[C---:B------:R-:W-:Y:S01]  /*13510*/  @!P0 IADD3 R11, P1, R4.reuse, R11, RZ ;  /* 0x0000000b040b8210 */ /* 0x040fe20007f3e0ff */
[----:B------:R-:W-:Y:S01]  /*13520*/  @!P0 IMAD.WIDE.U32 R14, R7, 0xe0, R14 ;  /* 0x000000e0070e8825 */ /* 0x000fe200078e000e */
[C---:B------:R-:W-:Y:S01]  /*13530*/  @!P0 IADD3 R3, P3, R4.reuse, R18, RZ ;  /* 0x0000001204038210 */ /* 0x040fe20007f7e0ff */
[----:B------:R-:W-:Y:S01]  /*13540*/  @!PT LDS RZ, [RZ] ;  /* 0x00000000fffff984 */ /* 0x000fe20000000800 */
[----:B------:R-:W-:Y:S01]  /*13550*/  @!PT LDS RZ, [RZ] ;  /* 0x00000000fffff984 */ /* 0x000fe20000000800 */
[----:B------:R-:W-:Y:S01]  /*13560*/  @!PT LDS RZ, [RZ] ;  /* 0x00000000fffff984 */ /* 0x000fe20000000800 */
[----:B------:R-:W-:Y:S01]  /*13570*/  @!P0 LDGSTS.E.BYPASS.LTC128B.128 [R196+0x6800], desc[UR10][R12.64] ;  /* 0x068000000cc48fae */ /* 0x000fe2000b901d4a */
[----:B------:R-:W-:Y:S01]  /*13580*/  @!P0 IADD3 R5, P2, R4, R16, RZ ;  /* 0x0000001004058210 */ /* 0x000fe20007f5e0ff */
[----:B-----5:R-:W-:Y:S01]  /*13590*/  @!P0 IMAD R2, R2, 0xc0, RZ ;  /* 0x000000c002028824 */ /* 0x020fe200078e02ff */
[----:B------:R-:W-:Y:S01]  /*135a0*/  @!P0 LEA R10, P4, R11, UR4, 0x1 ;  /* 0x000000040b0a8c11 */ /* 0x000fe2000f8808ff */
[C---:B------:R-:W-:Y:S01]  /*135b0*/  @!P0 IMAD.X R118, R9.reuse, 0x1, R118, P1 ;  /* 0x0000000109768824 */ /* 0x040fe200008e0676 */
[----:B------:R-:W-:Y:S01]  /*135c0*/  @!P0 IADD3 R4, P1, R4, R14, RZ ;  /* 0x0000000e04048210 */ /* 0x000fe20007f3e0ff */
[----:B------:R-:W-:Y:S01]  /*135d0*/  @P0 STS.128 [R196+0x7000], RZ ;  /* 0x007000ffc4000388 */ /* 0x000fe20000000c00 */
[----:B------:R-:W-:Y:S01]  /*135e0*/  @!P0 IADD3.X R6, R9, R19, R6, P3, !PT ;  /* 0x0000001309068210 */ /* 0x000fe20001ffe406 */
[----:B--2---:R-:W-:Y:S01]  /*135f0*/  @!P0 IMAD R0, R0, 0xe0, RZ ;  /* 0x000000e000008824 */ /* 0x004fe200078e02ff */
        /* <DEDUP_REMOVED lines=9> */
[----:B------:R-:W-:Y:S01]  /*13690*/  @!P0 LEA R8, P1, R4, UR4, 0x1 ;  /* 0x0000000404088c11 */ /* 0x000fe2000f8208ff */
[----:B------:R-:W-:Y:S01]  /*136a0*/  ULDC UR4, c[0x0][0x39c] ;  /* 0x0000e70000047ab9 */ /* 0x000fe20000000800 */
[----:B------:R-:W-:Y:S01]  /*136b0*/  @!P0 LEA.HI.X R17, R3, UR5, R6, 0x1, P3 ;  /* 0x0000000503118c11 */ /* 0x000fe200098f0c06 */
[----:B------:R-:W-:Y:S01]  /*136c0*/  @P0 STS.128 [R196+0x7800], RZ ;  /* 0x007800ffc4000388 */ /* 0x000fe20000000c00 */
[----:B------:R-:W-:-:S02]  /*136d0*/  @!P0 LEA.HI.X R15, R5, UR5, R2, 0x1, P2 ;  /* 0x00000005050f8c11 */ /* 0x000fc400090f0c02 */
[----:B------:R-:W-:Y:S01]  /*136e0*/  @!P0 LEA.HI.X R9, R4, UR5, R9, 0x1, P1 ;  /* 0x0000000504098c11 */ /* 0x000fe200088f0c09 */
[----:B------:R-:W-:Y:S01]  /*136f0*/  @!PT LDS RZ, [RZ] ;  /* 0x00000000fffff984 */ /* 0x000fe20000000800 */
[----:B------:R-:W-:Y:S01]  /*13700*/  @!PT LDS RZ, [RZ] ;  /* 0x00000000fffff984 */ /* 0x000fe20000000800 */
[----:B------:R-:W-:Y:S01]  /*13710*/  @!PT LDS RZ, [RZ] ;  /* 0x00000000fffff984 */ /* 0x000fe20000000800 */
[----:B------:R1:W-:Y:S01]  /*13720*/  @!P0 LDGSTS.E.BYPASS.LTC128B.128 [R196+0x7800], desc[UR10][R16.64] ;  /* 0x0780000010c48fae */ /* 0x0003e2000b901d4a */
[----:B------:R-:W-:-:S03]  /*13730*/  USHF.L.U32 UR5, UR8, 0x8, URZ ;  /* 0x0000000808057899 */ /* 0x000fc6000800063f */
        /* <DEDUP_REMOVED lines=15> */
[----:B------:R-:W2:Y:S04]  /*13830*/  LDSM.16.M88.4 R140, [R162] ;  /* 0x00000000a28c783b */ /* 0x000ea80000000200 */
[----:B------:R-:W2:Y:S04]  /*13840*/  LDSM.16.M88.4 R120, [R166+0x1000] ;  /* 0x00100000a678783b */ /* 0x000ea80000000200 */
[----:B------:R-:W2:Y:S04]  /*13850*/  LDSM.16.M88.4 R56, [R166+0x3000] ;  /* 0x00300000a638783b */ /* 0x000ea80000000200 */
[----:B------:R-:W2:Y:S04]  /*13860*/  LDSM.16.M88.4 R132, [R158] ;  /* 0x000000009e84783b */ /* 0x000ea80000000200 */
[----:B------:R-:W2:Y:S04]  /*13870*/  LDSM.16.M88.4 R136, [R161] ;  /* 0x00000000a188783b */ /* 0x000ea80000000200 */
[----:B------:R-:W2:Y:S01]  /*13880*/  LDSM.16.M88.4 R204, [R165] ;  /* 0x00000000a5cc783b */ /* 0x000ea20000000200 */
[C---:B---3--:R-:W-:Y:S03]  /*13890*/  HMMA.16816.F32.BF16 R100, R212.reuse, R96, RZ ;  /* 0x00000060d464723c */ /* 0x048fe600000418ff */
[----:B------:R-:W3:Y:S04]  /*138a0*/  LDSM.16.M88.4 R112, [R166+0x1400] ;  /* 0x00140000a670783b */ /* 0x000ee80000000200 */
[----:B------:R-:W3:Y:S01]  /*138b0*/  LDSM.16.M88.4 R48, [R166+0x3400] ;  /* 0x00340000a630783b */ /* 0x000ee20000000200 */
[C---:B------:R-:W-:Y:S03]  /*138c0*/  HMMA.16816.F32.BF16 R96, R212.reuse, R98, RZ ;  /* 0x00000062d460723c */ /* 0x040fe600000418ff */
[----:B------:R-:W3:Y:S03]  /*138d0*/  LDSM.16.M88.4 R40, [R166+0x3800] ;  /* 0x00380000a628783b */ /* 0x000ee60000000200 */
[C---:B----4-:R-:W-:Y:S01]  /*138e0*/  HMMA.16816.F32.BF16 R68, R212.reuse, R64, RZ ;  /* 0x00000040d444723c */ /* 0x050fe200000418ff */
[----:B------:R-:W-:Y:S04]  /*138f0*/  LDSM.16.M88.4 R200, [R164] ;  /* 0x00000000a4c8783b */ /* 0x000fe80000000200 */
[----:B------:R-:W-:Y:S01]  /*13900*/  LDSM.16.M88.4 R32, [R166+0x3c00] ;  /* 0x003c0000a620783b */ /* 0x000fe20000000200 */
[C---:B------:R-:W-:Y:S03]  /*13910*/  HMMA.16816.F32.BF16 R64, R212.reuse, R66, RZ ;  /* 0x00000042d440723c */ /* 0x040fe600000418ff */
[----:B------:R-:W-:Y:S03]  /*13920*/  LDSM.16.M88.4 R24, [R166+0x4000] ;  /* 0x00400000a618783b */ /* 0x000fe60000000200 */
[----:B-----5:R-:W-:Y:S01]  /*13930*/  HMMA.16816.F32.BF16 R92, R212, R88, RZ ;  /* 0x00000058d45c723c */ /* 0x020fe200000418ff */
[----:B-1----:R-:W-:Y:S04]  /*13940*/  LDSM.16.M88.4 R16, [R166+0x4400] ;  /* 0x00440000a610783b */ /* 0x002fe80000000200 */
[----:B------:R-:W-:Y:S01]  /*13950*/  LDSM.16.M88.4 R104, [R166+0x1800] ;  /* 0x00180000a668783b */ /* 0x000fe20000000200 */
[C---:B--2---:R-:W-:Y:S03]  /*13960*/  HMMA.16816.F32.BF16 R100, R208.reuse, R140, R100 ;  /* 0x0000008cd064723c */ /* 0x044fe60000041864 */
[----:B------:R-:W-:Y:S03]  /*13970*/  LDSM.16.M88.4 R80, [R166+0x2400] ;  /* 0x00240000a650783b */ /* 0x000fe60000000200 */
[----:B------:R-:W-:Y:S01]  /*13980*/  HMMA.16816.F32.BF16 R96, R208, R142, R96 ;  /* 0x0000008ed060723c */ /* 0x000fe20000041860 */
[----:B------:R-:W1:Y:S04]  /*13990*/  LDSM.16.M88.4 R140, [R157] ;  /* 0x000000009d8c783b */ /* 0x000e680000000200 */
[----:B------:R-:W-:Y:S01]  /*139a0*/  LDSM.16.M88.4 R72, [R166+0x2800] ;  /* 0x00280000a648783b */ /* 0x000fe20000000200 */
[C---:B------:R-:W-:Y:S03]  /*139b0*/  HMMA.16816.F32.BF16 R88, R212.reuse, R90, RZ ;  /* 0x0000005ad458723c */ /* 0x040fe600000418ff */
[----:B------:R-:W-:Y:S03]  /*139c0*/  LDSM.16.M88.4 R8, [R166+0x4800] ;  /* 0x00480000a608783b */ /* 0x000fe60000000200 */
[C---:B------:R-:W-:Y:S01]  /*139d0*/  HMMA.16816.F32.BF16 R124, R212.reuse, R120, RZ ;  /* 0x00000078d47c723c */ /* 0x040fe200000418ff */
[----:B------:R-:W-:Y:S04]  /*139e0*/  LDSM.16.M88.4 R216, [R166+0x4c00] ;  /* 0x004c0000a6d8783b */ /* 0x000fe80000000200 */
[----:B------:R-:W-:Y:S01]  /*139f0*/  LDSM.16.M88.4 R144, [R163] ;  /* 0x00000000a390783b */ /* 0x000fe20000000200 */
[C---:B------:R-:W-:Y:S01]  /*13a00*/  HMMA.16816.F32.BF16 R120, R212.reuse, R122, RZ ;  /* 0x0000007ad478723c */ /* 0x040fe200000418ff */
[----:B------:R-:W-:Y:S01]  /*13a10*/  FMUL.FTZ R100, R100, UR4 ;  /* 0x0000000464647c20 */ /* 0x000fe20008410000 */
[----:B------:R-:W-:Y:S01]  /*13a20*/  FMUL.FTZ R102, R102, UR4 ;  /* 0x0000000466667c20 */ /* 0x000fe20008410000 */
[----:B------:R-:W-:Y:S01]  /*13a30*/  FMUL.FTZ R103, R103, UR4 ;  /* 0x0000000467677c20 */ /* 0x000fe20008410000 */
[----:B------:R-:W0:Y:S02]  /*13a40*/  LDGDEPBAR ;  /* 0x00000000000079af */ /* 0x000e240000000000 */
[----:B------:R-:W-:Y:S01]  /*13a50*/  HMMA.16816.F32.BF16 R60, R212, R56, RZ ;  /* 0x00000038d43c723c */ /* 0x000fe200000418ff */
[----:B------:R-:W-:Y:S01]  /*13a60*/  FMUL.FTZ R96, R96, UR4 ;  /* 0x0000000460607c20 */ /* 0x000fe20008410000 */
[----:B------:R-:W-:Y:S01]  /*13a70*/  MUFU.TANH R100, R100 ;  /* 0x0000006400647308 */ /* 0x000fe20000002400 */
[----:B------:R-:W-:Y:S01]  /*13a80*/  FMUL.FTZ R98, R98, UR4 ;  /* 0x0000000462627c20 */ /* 0x000fe20008410000 */
[----:B------:R-:W-:-:S02]  /*13a90*/  FMUL.FTZ R99, R99, UR4 ;  /* 0x0000000463637c20 */ /* 0x000fc40008410000 */
[C---:B------:R-:W-:Y:S04]  /*13aa0*/  HMMA.16816.F32.BF16 R68, R208.reuse, R132, R68 ;  /* 0x00000084d044723c */ /* 0x040fe80000041844 */
[----:B------:R-:W-:Y:S02]  /*13ab0*/  MUFU.TANH R96, R96 ;  /* 0x0000006000607308 */ /* 0x000fe40000002400 */
[C---:B------:R-:W-:Y:S01]  /*13ac0*/  HMMA.16816.F32.BF16 R64, R208.reuse, R134, R64 ;  /* 0x00000086d040723c */ /* 0x040fe20000041840 */
[----:B------:R-:W2:Y:S05]  /*13ad0*/  LDSM.16.M88.4 R132, [R156] ;  /* 0x000000009c84783b */ /* 0x000eaa0000000200 */
[C---:B------:R-:W-:Y:S01]  /*13ae0*/  HMMA.16816.F32.BF16 R92, R208.reuse, R136, R92 ;  /* 0x00000088d05c723c */ /* 0x040fe2000004185c */
[----:B------:R-:W-:Y:S05]  /*13af0*/  MUFU.TANH R98, R98 ;  /* 0x0000006200627308 */ /* 0x000fea0000002400 */
[C---:B------:R-:W-:Y:S01]  /*13b00*/  HMMA.16816.F32.BF16 R88, R208.reuse, R138, R88 ;  /* 0x0000008ad058723c */ /* 0x040fe20000041858 */
[----:B------:R-:W4:Y:S02]  /*13b10*/  LDSM.16.M88.4 R136, [R155] ;  /* 0x000000009b88783b */ /* 0x000f240000000200 */
[----:B------:R-:W-:Y:S03]  /*13b20*/  MUFU.TANH R102, R102 ;  /* 0x0000006600667308 */ /* 0x000fe60000002400 */
[----:B------:R-:W-:Y:S01]  /*13b30*/  HMMA.16816.F32.BF16 R120, R208, R206, R120 ;  /* 0x000000ced078723c */ /* 0x000fe20000041878 */
[----:B------:R-:W-:Y:S01]  /*13b40*/  FMUL.FTZ R0, R69, UR4 ;  /* 0x0000000445007c20 */ /* 0x000fe20008410000 */
[----:B------:R-:W-:-:S03]  /*13b50*/  FMUL.FTZ R2, R71, UR4 ;  /* 0x0000000447027c20 */ /* 0x000fc60008410000 */
[----:B------:R-:W-:Y:S01]  /*13b60*/  MUFU.TANH R103, R103 ;  /* 0x0000006700677308 */ /* 0x000fe20000002400 */
[----:B---3--:R-:W-:Y:S01]  /*13b70*/  HMMA.16816.F32.BF16 R116, R212, R112, RZ ;  /* 0x00000070d474723c */ /* 0x008fe200000418ff */
[----:B------:R-:W-:Y:S01]  /*13b80*/  FMUL.FTZ R3, R64, UR4 ;  /* 0x0000000440037c20 */ /* 0x000fe20008410000 */
[----:B------:R-:W-:Y:S01]  /*13b90*/  FMUL.FTZ R69, R65, UR4 ;  /* 0x0000000441457c20 */ /* 0x000fe20008410000 */
[----:B------:R-:W-:-:S03]  /*13ba0*/  FMUL.FTZ R71, R66, UR4 ;  /* 0x0000000442477c20 */ /* 0x000fc60008410000 */
[----:B------:R-:W-:Y:S01]  /*13bb0*/  HMMA.16816.F32.BF16 R112, R212, R114, RZ ;  /* 0x00000072d470723c */ /* 0x000fe200000418ff */
[----:B------:R-:W3:Y:S01]  /*13bc0*/  MUFU.TANH R0, R0 ;  /* 0x0000000000007308 */ /* 0x000ee20000002400 */
[----:B------:R-:W-:Y:S01]  /*13bd0*/  FMUL.FTZ R94, R94, UR4 ;  /* 0x000000045e5e7c20 */ /* 0x000fe20008410000 */
[----:B------:R-:W-:-:S03]  /*13be0*/  FMUL.FTZ R95, R95, UR4 ;  /* 0x000000045f5f7c20 */ /* 0x000fc60008410000 */
[C---:B------:R-:W-:Y:S01]  /*13bf0*/  HMMA.16816.F32.BF16 R52, R212.reuse, R48, RZ ;  /* 0x00000030d434723c */ /* 0x040fe200000418ff */
[----:B------:R-:W-:Y:S01]  /*13c00*/  FMUL.FTZ R91, R91, UR4 ;  /* 0x000000045b5b7c20 */ /* 0x000fe20008410000 */
[----:B------:R-:W-:Y:S01]  /*13c10*/  FMUL.FTZ R90, R90, UR4 ;  /* 0x000000045a5a7c20 */ /* 0x000fe20008410000 */
[----:B------:R-:W5:Y:S03]  /*13c20*/  MUFU.TANH R2, R2 ;  /* 0x0000000200027308 */ /* 0x000f660000002400 */
[----:B------:R-:W-:Y:S01]  /*13c30*/  HMMA.16816.F32.BF16 R48, R212, R50, RZ ;  /* 0x00000032d430723c */ /* 0x000fe200000418ff */
[----:B------:R-:W-:Y:S01]  /*13c40*/  FMUL.FTZ R120, R120, UR4 ;  /* 0x0000000478787c20 */ /* 0x000fe20008410000 */
[----:B------:R-:W-:-:S03]  /*13c50*/  FMUL.FTZ R123, R123, UR4 ;  /* 0x000000047b7b7c20 */ /* 0x000fc60008410000 */
[----:B------:R1:W-:Y:S01]  /*13c60*/  MUFU.TANH R173, R120 ;  /* 0x0000007800ad7308 */ /* 0x0003e20000002400 */
[----:B------:R-:W-:Y:S01]  /*13c70*/  HMMA.16816.F32.BF16 R124, R208, R204, R124 ;  /* 0x000000ccd07c723c */ /* 0x000fe2000004187c */
[----:B------:R-:W-:Y:S05]  /*13c80*/  LDSM.16.M88.4 R204, [R160] ;  /* 0x00000000a0cc783b */ /* 0x000fea0000000200 */
[C---:B------:R-:W-:Y:S01]  /*13c90*/  HMMA.16816.F32.BF16 R56, R212.reuse, R58, RZ ;  /* 0x0000003ad438723c */ /* 0x040fe200000418ff */
[----:B------:R-:W-:Y:S05]  /*13ca0*/  MUFU.TANH R3, R3 ;  /* 0x0000000300037308 */ /* 0x000fea0000002400 */
[----:B------:R-:W-:Y:S03]  /*13cb0*/  HMMA.16816.F32.BF16 R44, R212, R40, RZ ;  /* 0x00000028d42c723c */ /* 0x000fe600000418ff */
[----:B------:R-:W-:Y:S01]  /*13cc0*/  MUFU.TANH R71, R71 ;  /* 0x0000004700477308 */ /* 0x000fe20000002400 */
[----:B-1----:R-:W-:-:S02]  /*13cd0*/  FMUL.FTZ R120, R67, UR4 ;  /* 0x0000000443787c20 */ /* 0x002fc40008410000 */
[----:B------:R-:W-:Y:S01]  /*13ce0*/  HMMA.16816.F32.BF16 R60, R208, R140, R60 ;  /* 0x0000008cd03c723c */ /* 0x000fe2000004183c */
[----:B------:R-:W-:Y:S04]  /*13cf0*/  LDSM.16.M88.4 R64, [R153] ;  /* 0x000000009940783b */ /* 0x000fe80000000200 */
[----:B------:R-:W-:Y:S01]  /*13d00*/  MUFU.TANH R69, R69 ;  /* 0x0000004500457308 */ /* 0x000fe20000002400 */
[----:B------:R-:W-:Y:S01]  /*13d10*/  HMMA.16816.F32.BF16 R40, R212, R42, RZ ;  /* 0x0000002ad428723c */ /* 0x000fe200000418ff */
[----:B------:R-:W-:Y:S01]  /*13d20*/  FMUL.FTZ R124, R124, UR4 ;  /* 0x000000047c7c7c20 */ /* 0x000fe20008410000 */
[----:B------:R-:W-:Y:S01]  /*13d30*/  FMUL.FTZ R125, R125, UR4 ;  /* 0x000000047d7d7c20 */ /* 0x000fe20008410000 */
[----:B------:R-:W-:Y:S01]  /*13d40*/  FMUL.FTZ R126, R126, UR4 ;  /* 0x000000047e7e7c20 */ /* 0x000fe20008410000 */
[----:B------:R-:W-:-:S02]  /*13d50*/  FMUL.FTZ R127, R127, UR4 ;  /* 0x000000047f7f7c20 */ /* 0x000fc40008410000 */
[C---:B------:R-:W-:Y:S01]  /*13d60*/  HMMA.16816.F32.BF16 R116, R208.reuse, R200, R116 ;  /* 0x000000c8d074723c */ /* 0x040fe20000041874 */
[----:B------:R1:W-:Y:S05]  /*13d70*/  MUFU.TANH R172, R124 ;  /* 0x0000007c00ac7308 */ /* 0x0003ea0000002400 */
[C---:B------:R-:W-:Y:S01]  /*13d80*/  HMMA.16816.F32.BF16 R112, R208.reuse, R202, R112 ;  /* 0x000000cad070723c */ /* 0x040fe20000041870 */
[----:B------:R-:W3:Y:S02]  /*13d90*/  LDSM.16.M88.4 R200, [R154] ;  /* 0x000000009ac8783b */ /* 0x000ee40000000200 */
[----:B------:R-:W-:Y:S03]  /*13da0*/  MUFU.TANH R120, R120 ;  /* 0x0000007800787308 */ /* 0x000fe60000002400 */
[----:B--2---:R-:W-:Y:S01]  /*13db0*/  HMMA.16816.F32.BF16 R52, R208, R132, R52 ;  /* 0x00000084d034723c */ /* 0x004fe20000041834 */
[----:B------:R-:W-:Y:S01]  /*13dc0*/  FMUL.FTZ R140, R61, UR4 ;  /* 0x000000043d8c7c20 */ /* 0x000fe20008410000 */
[----:B------:R-:W-:-:S03]  /*13dd0*/  FMUL.FTZ R141, R62, UR4 ;  /* 0x000000043e8d7c20 */ /* 0x000fc60008410000 */
[----:B------:R-:W-:Y:S01]  /*13de0*/  MUFU.TANH R125, R125 ;  /* 0x0000007d007d7308 */ /* 0x000fe20000002400 */
[----:B------:R-:W-:Y:S01]  /*13df0*/  HMMA.16816.F32.BF16 R48, R208, R134, R48 ;  /* 0x00000086d030723c */ /* 0x000fe20000041830 */
[----:B------:R-:W2:Y:S01]  /*13e00*/  LDSM.16.M88.4 R132, [R152] ;  /* 0x000000009884783b */ /* 0x000ea20000000200 */
[----:B-1----:R-:W-:-:S04]  /*13e10*/  FMUL.FTZ R124, R60, UR4 ;  /* 0x000000043c7c7c20 */ /* 0x002fc80008410000 */
[C---:B------:R-:W-:Y:S01]  /*13e20*/  HMMA.16816.F32.BF16 R56, R208.reuse, R142, R56 ;  /* 0x0000008ed038723c */ /* 0x040fe20000041838 */
[----:B------:R-:W-:Y:S01]  /*13e30*/  MUFU.TANH R141, R141 ;  /* 0x0000008d008d7308 */ /* 0x000fe20000002400 */
[----:B------:R-:W-:Y:S01]  /*13e40*/  FMUL.FTZ R117, R117, UR4 ;  /* 0x0000000475757c20 */ /* 0x000fe20008410000 */
[----:B------:R-:W-:Y:S01]  /*13e50*/  FMUL.FTZ R118, R118, UR4 ;  /* 0x0000000476767c20 */ /* 0x000fe20008410000 */
[----:B------:R-:W-:Y:S02]  /*13e60*/  FMUL.FTZ R119, R119, UR4 ;  /* 0x0000000477777c20 */ /* 0x000fe40008410000 */
[C---:B----4-:R-:W-:Y:S01]  /*13e70*/  HMMA.16816.F32.BF16 R44, R208.reuse, R136, R44 ;  /* 0x00000088d02c723c */ /* 0x050fe2000004182c */
[----:B------:R-:W-:Y:S01]  /*13e80*/  FMUL.FTZ R142, R63, UR4 ;  /* 0x000000043f8e7c20 */ /* 0x000fe20008410000 */
[----:B------:R-:W-:Y:S01]  /*13e90*/  FMUL.FTZ R113, R113, UR4 ;  /* 0x0000000471717c20 */ /* 0x000fe20008410000 */
[----:B------:R-:W1:Y:S01]  /*13ea0*/  LDSM.16.M88.4 R60, [R151] ;  /* 0x00000000973c783b */ /* 0x000e620000000200 */
[----:B------:R-:W-:Y:S01]  /*13eb0*/  MUFU.TANH R124, R124 ;  /* 0x0000007c007c7308 */ /* 0x000fe20000002400 */
[----:B------:R-:W-:Y:S01]  /*13ec0*/  FMUL.FTZ R114, R114, UR4 ;  /* 0x0000000472727c20 */ /* 0x000fe20008410000 */
[----:B------:R-:W-:Y:S01]  /*13ed0*/  HMMA.16816.F32.BF16 R40, R208, R138, R40 ;  /* 0x0000008ad028723c */ /* 0x000fe20000041828 */
[----:B------:R-:W4:Y:S01]  /*13ee0*/  LDSM.16.M88.4 R136, [R150] ;  /* 0x000000009688783b */ /* 0x000f220000000200 */
        /* <DEDUP_REMOVED lines=39> */
[----:B------:R-:W-:Y:S06]  /*14160*/  HMMA.16816.F32.BF16 R212, R212, R218, RZ ;  /* 0x000000dad4d4723c */ /* 0x000fec00000418ff */
[C---:B---3--:R-:W-:Y:S01]  /*14170*/  HMMA.16816.F32.BF16 R32, R208.reuse, R202, R32 ;  /* 0x000000cad020723c */ /* 0x048fe20000041820 */
[----:B------:R-:W-:Y:S01]  /*14180*/  IMAD.U32 R218, RZ, RZ, UR5 ;  /* 0x00000005ffda7e24 */ /* 0x000fe2000f8e00ff */
[----:B------:R-:W-:Y:S04]  /*14190*/  MUFU.TANH R91, R91 ;  /* 0x0000005b005b7308 */ /* 0x000fe80000002400 */
[C---:B------:R-:W-:Y:S04]  /*141a0*/  HMMA.16816.F32.BF16 R24, R208.reuse, R66, R24 ;  /* 0x00000042d018723c */ /* 0x040fe80000041818 */
[----:B------:R-:W-:Y:S02]  /*141b0*/  MUFU.TANH R94, R94 ;  /* 0x0000005e005e7308 */ /* 0x000fe40000002400 */
[----:B------:R-:W-:Y:S01]  /*141c0*/  HMMA.16816.F32.BF16 R36, R208, R200, R36 ;  /* 0x000000c8d024723c */ /* 0x000fe20000041824 */
[----:B------:R-:W-:Y:S01]  /*141d0*/  FMUL.FTZ R67, R47, UR4 ;  /* 0x000000042f437c20 */ /* 0x000fe20008410000 */
[----:B------:R-:W-:-:S04]  /*141e0*/  FMUL.FTZ R66, R42, UR4 ;  /* 0x000000042a427c20 */ /* 0x000fc80008410000 */
[C---:B--2---:R-:W-:Y:S01]  /*141f0*/  HMMA.16816.F32.BF16 R16, R208.reuse, R134, R16 ;  /* 0x00000086d010723c */ /* 0x044fe20000041810 */
[----:B------:R-:W-:Y:S05]  /*14200*/  MUFU.TANH R67, R67 ;  /* 0x0000004300437308 */ /* 0x000fea0000002400 */
[C---:B------:R-:W-:Y:S01]  /*14210*/  HMMA.16816.F32.BF16 R28, R208.reuse, R64, R28 ;  /* 0x00000040d01c723c */ /* 0x040fe2000004181c */
[----:B------:R-:W-:Y:S02]  /*14220*/  IMAD.U32 R134, RZ, RZ, UR5 ;  /* 0x00000005ff867e24 */ /* 0x000fe4000f8e00ff */
[----:B------:R-:W-:Y:S01]  /*14230*/  FMUL.FTZ R42, R33, UR4 ;  /* 0x00000004212a7c20 */ /* 0x000fe20008410000 */
[----:B------:R2:W-:Y:S02]  /*14240*/  MUFU.TANH R64, R53 ;  /* 0x0000003500407308 */ /* 0x0005e40000002400 */
[----:B------:R-:W-:Y:S01]  /*14250*/  HMMA.16816.F32.BF16 R108, R208, R144, R108 ;  /* 0x00000090d06c723c */ /* 0x000fe2000004186c */
[----:B------:R-:W-:Y:S01]  /*14260*/  FMUL.FTZ R65, R43, UR4 ;  /* 0x000000042b417c20 */ /* 0x000fe20008410000 */
[----:B------:R-:W-:Y:S01]  /*14270*/  FMUL.FTZ R43, R34, UR4 ;  /* 0x00000004222b7c20 */ /* 0x000fe20008410000 */
[----:B------:R-:W-:-:S03]  /*14280*/  FMUL.FTZ R33, R25, UR4 ;  /* 0x0000000419217c20 */ /* 0x000fc60008410000 */
[----:B------:R-:W-:Y:S01]  /*14290*/  MUFU.TANH R66, R66 ;  /* 0x0000004200427308 */ /* 0x000fe20000002400 */
[----:B------:R-:W-:Y:S01]  /*142a0*/  HMMA.16816.F32.BF16 R20, R208, R132, R20 ;  /* 0x00000084d014723c */ /* 0x000fe20000041814 */
[----:B------:R-:W-:-:S05]  /*142b0*/  FMUL.FTZ R47, R39, UR4 ;  /* 0x00000004272f7c20 */ /* 0x000fca0008410000 */
[C---:B-1----:R-:W-:Y:S01]  /*142c0*/  HMMA.16816.F32.BF16 R12, R208.reuse, R60, R12 ;  /* 0x0000003cd00c723c */ /* 0x042fe2000004180c */
[----:B------:R1:W-:Y:S01]  /*142d0*/  MUFU.TANH R61, R55 ;  /* 0x00000037003d7308 */ /* 0x0003e20000002400 */
[----:B--2---:R-:W-:Y:S01]  /*142e0*/  FMUL.FTZ R53, R112, UR4 ;  /* 0x0000000470357c20 */ /* 0x004fe20008410000 */
[----:B------:R-:W-:Y:S01]  /*142f0*/  FMUL.FTZ R132, R51, UR4 ;  /* 0x0000000433847c20 */ /* 0x000fe20008410000 */
[----:B------:R-:W-:Y:S01]  /*14300*/  FMUL.FTZ R112, R44, UR4 ;  /* 0x000000042c707c20 */ /* 0x000fe20008410000 */
[----:B------:R-:W-:Y:S01]  /*14310*/  FMUL.FTZ R51, R36, UR4 ;  /* 0x0000000424337c20 */ /* 0x000fe20008410000 */
[----:B----4-:R-:W-:Y:S01]  /*14320*/  HMMA.16816.F32.BF16 R212, R208, R138, R212 ;  /* 0x0000008ad0d4723c */ /* 0x010fe200000418d4 */
[----:B------:R-:W-:Y:S01]  /*14330*/  FMUL.FTZ R39, R28, UR4 ;  /* 0x000000041c277c20 */ /* 0x000fe20008410000 */
[----:B------:R-:W-:Y:S01]  /*14340*/  FMUL.FTZ R36, R30, UR4 ;  /* 0x000000041e247c20 */ /* 0x000fe20008410000 */
[----:B------:R-:W-:Y:S01]  /*14350*/  MUFU.TANH R44, R50 ;  /* 0x00000032002c7308 */ /* 0x000fe20000002400 */
[----:B------:R-:W-:-:S02]  /*14360*/  FMUL.FTZ R25, R17, UR4 ;  /* 0x0000000411197c20 */ /* 0x000fc40008410000 */
[C---:B------:R-:W-:Y:S01]  /*14370*/  HMMA.16816.F32.BF16 R8, R208.reuse, R62, R8 ;  /* 0x0000003ed008723c */ /* 0x040fe20000041808 */
[----:B------:R-:W-:Y:S01]  /*14380*/  FMUL.FTZ R60, R110, UR4 ;  /* 0x000000046e3c7c20 */ /* 0x000fe20008410000 */
[----:B------:R-:W-:Y:S01]  /*14390*/  FMUL.FTZ R110, R45, UR4 ;  /* 0x000000042d6e7c20 */ /* 0x000fe20008410000 */
[----:B------:R-:W-:Y:S01]  /*143a0*/  FMUL.FTZ R45, R32, UR4 ;  /* 0x00000004202d7c20 */ /* 0x000fe20008410000 */
[----:B------:R-:W-:Y:S01]  /*143b0*/  FMUL.FTZ R109, R109, UR4 ;  /* 0x000000046d6d7c20 */ /* 0x000fe20008410000 */
[----:B------:R2:W-:Y:S01]  /*143c0*/  MUFU.TANH R32, R112 ;  /* 0x0000007000207308 */ /* 0x0005e20000002400 */
[----:B------:R-:W-:Y:S01]  /*143d0*/  HMMA.16816.F32.BF16 R4, R208, R136, R4 ;  /* 0x00000088d004723c */ /* 0x000fe20000041804 */
[----:B------:R-:W-:Y:S01]  /*143e0*/  FMUL.FTZ R63, R41, UR4 ;  /* 0x00000004293f7c20 */ /* 0x000fe20008410000 */
[----:B------:R-:W-:Y:S01]  /*143f0*/  FMUL.FTZ R41, R35, UR4 ;  /* 0x0000000423297c20 */ /* 0x000fe20008410000 */
[----:B------:R-:W-:Y:S01]  /*14400*/  FMUL.FTZ R35, R24, UR4 ;  /* 0x0000000418237c20 */ /* 0x000fe20008410000 */
[----:B------:R-:W-:Y:S01]  /*14410*/  FMUL.FTZ R62, R37, UR4 ;  /* 0x00000004253e7c20 */ /* 0x000fe20008410000 */
[----:B------:R-:W-:Y:S01]  /*14420*/  FMUL.FTZ R24, R16, UR4 ;  /* 0x0000000410187c20 */ /* 0x000fe20008410000 */
[----:B------:R-:W-:Y:S01]  /*14430*/  FMUL.FTZ R37, R31, UR4 ;  /* 0x000000041f257c20 */ /* 0x000fe20008410000 */
[----:B------:R-:W-:-:S02]  /*14440*/  IMAD.SHL.U32 R16, R197, 0x2, RZ ;  /* 0x00000002c5107824 */ /* 0x000fc400078e00ff */
[----:B-1----:R-:W-:Y:S01]  /*14450*/  FMUL.FTZ R55, R108, UR4 ;  /* 0x000000046c377c20 */ /* 0x002fe20008410000 */
[----:B------:R-:W-:Y:S01]  /*14460*/  FMUL.FTZ R31, R26, UR4 ;  /* 0x000000041a1f7c20 */ /* 0x000fe20008410000 */
[----:B------:R-:W-:Y:S01]  /*14470*/  FMUL.FTZ R108, R46, UR4 ;  /* 0x000000042e6c7c20 */ /* 0x000fe20008410000 */
[----:B------:R-:W-:Y:S01]  /*14480*/  FMUL.FTZ R26, R23, UR4 ;  /* 0x00000004171a7c20 */ /* 0x000fe20008410000 */
[----:B------:R-:W-:Y:S01]  /*14490*/  FMUL.FTZ R46, R40, UR4 ;  /* 0x00000004282e7c20 */ /* 0x000fe20008410000 */
[----:B------:R-:W-:Y:S01]  /*144a0*/  FMUL.FTZ R23, R18, UR4 ;  /* 0x0000000412177c20 */ /* 0x000fe20008410000 */
[----:B------:R1:W-:Y:S01]  /*144b0*/  MUFU.TANH R40, R132 ;  /* 0x0000008400287308 */ /* 0x0003e20000002400 */
[----:B------:R-:W-:Y:S01]  /*144c0*/  FMUL.FTZ R18, R15, UR4 ;  /* 0x000000040f127c20 */ /* 0x000fe20008410000 */
[----:B--2---:R-:W-:Y:S01]  /*144d0*/  FMUL.FTZ R112, R213, UR4 ;  /* 0x00000004d5707c20 */ /* 0x004fe20008410000 */
[----:B------:R-:W-:Y:S01]  /*144e0*/  LOP3.LUT R15, R16, 0x6, RZ, 0xc0, !PT ;  /* 0x00000006100f7812 */ /* 0x000fe200078ec0ff */
[----:B------:R-:W-:Y:S01]  /*144f0*/  FMUL.FTZ R16, R8, UR4 ;  /* 0x0000000408107c20 */ /* 0x000fe20008410000 */
[----:B------:R-:W-:Y:S01]  /*14500*/  FMUL.FTZ R28, R21, UR4 ;  /* 0x00000004151c7c20 */ /* 0x000fe20008410000 */
[----:B------:R-:W-:Y:S01]  /*14510*/  FMUL.FTZ R21, R14, UR4 ;  /* 0x000000040e157c20 */ /* 0x000fe20008410000 */
[----:B------:R-:W-:Y:S01]  /*14520*/  FMUL.FTZ R14, R9, UR4 ;  /* 0x00000004090e7c20 */ /* 0x000fe20008410000 */
[----:B------:R-:W2:Y:S01]  /*14530*/  MUFU.TANH R112, R112 ;  /* 0x0000007000707308 */ /* 0x000ea20000002400 */
[----:B------:R-:W-:-:S02]  /*14540*/  IMAD.U32 R136, RZ, RZ, UR5 ;  /* 0x00000005ff887e24 */ /* 0x000fc4000f8e00ff */
[----:B------:R-:W-:Y:S01]  /*14550*/  FMUL.FTZ R8, R4, UR4 ;  /* 0x0000000404087c20 */ /* 0x000fe20008410000 */
[----:B------:R-:W-:Y:S01]  /*14560*/  FMUL.FTZ R4, R5, UR4 ;  /* 0x0000000405047c20 */ /* 0x000fe20008410000 */
[--C-:B------:R-:W-:Y:S01]  /*14570*/  LOP3.LUT R5, R134, 0x71, R15.reuse, 0xfe, !PT ;  /* 0x0000007186057812 */ /* 0x100fe200078efe0f */
[----:B------:R-:W-:Y:S01]  /*14580*/  FMUL.FTZ R30, R20, UR4 ;  /* 0x00000004141e7c20 */ /* 0x000fe20008410000 */
[----:B------:R-:W-:Y:S01]  /*14590*/  FMUL.FTZ R20, R19, UR4 ;  /* 0x0000000413147c20 */ /* 0x000fe20008410000 */
[----:B------:R-:W-:Y:S01]  /*145a0*/  FMUL.FTZ R19, R13, UR4 ;  /* 0x000000040d137c20 */ /* 0x000fe20008410000 */
[----:B------:R3:W-:Y:S01]  /*145b0*/  MUFU.TANH R34, R110 ;  /* 0x0000006e00227308 */ /* 0x0007e20000002400 */
[----:B-1----:R-:W-:Y:S01]  /*145c0*/  FMUL.FTZ R132, R215, UR4 ;  /* 0x00000004d7847c20 */ /* 0x002fe20008410000 */
[----:B------:R-:W-:Y:S01]  /*145d0*/  ISETP.GE.AND P1, PT, R5, R130, PT ;  /* 0x000000820500720c */ /* 0x000fe20003f26270 */
[----:B------:R-:W-:Y:S01]  /*145e0*/  FMUL.FTZ R13, R7, UR4 ;  /* 0x00000004070d7c20 */ /* 0x000fe20008410000 */
[----:B------:R-:W-:Y:S01]  /*145f0*/  ISETP.GE.AND P6, PT, R5, R128, PT ;  /* 0x000000800500720c */ /* 0x000fe20003fc6270 */
[----:B------:R-:W-:Y:S01]  /*14600*/  HMMA.16816.F32.BF16 R104, R208, R146, R104 ;  /* 0x00000092d068723c */ /* 0x000fe20000041868 */
[----:B------:R-:W-:Y:S01]  /*14610*/  I2FP.F32.S32 R5, R5 ;  /* 0x0000000500057245 */ /* 0x000fe20000201400 */
[----:B------:R-:W1:Y:S01]  /*14620*/  LDSM.16.M88.4 R144, [R159] ;  /* 0x000000009f90783b */ /* 0x000e620000000200 */
[----:B------:R-:W4:Y:S01]  /*14630*/  MUFU.TANH R132, R132 ;  /* 0x0000008400847308 */ /* 0x000f220000002400 */
[----:B------:R-:W-:Y:S01]  /*14640*/  LOP3.LUT R7, R136, 0x78, R15, 0xfe, !PT ;  /* 0x0000007888077812 */ /* 0x000fe200078efe0f */
[----:B------:R-:W-:Y:S01]  /*14650*/  FMUL.FTZ R50, R38, UR4 ;  /* 0x0000000426327c20 */ /* 0x000fe20008410000 */
[----:B------:R-:W-:Y:S01]  /*14660*/  FFMA.FTZ R200, R5, UR6, R0 ;  /* 0x0000000605c87c23 */ /* 0x000fe20008010000 */
[----:B------:R-:W-:-:S02]  /*14670*/  IMAD.U32 R0, RZ, RZ, UR5 ;  /* 0x00000005ff007e24 */ /* 0x000fc4000f8e00ff */
[----:B-----5:R-:W-:Y:S01]  /*14680*/  FFMA.FTZ R2, R5, UR6, R2 ;  /* 0x0000000605027c23 */ /* 0x020fe20008010002 */
[----:B------:R-:W-:Y:S01]  /*14690*/  ISETP.GE.AND P5, PT, R7, R130, PT ;  /* 0x000000820700720c */ /* 0x000fe20003fa6270 */
[----:B------:R-:W-:Y:S01]  /*146a0*/  FMUL.FTZ R38, R29, UR4 ;  /* 0x000000041d267c20 */ /* 0x000fe20008410000 */
[----:B------:R-:W-:Y:S01]  /*146b0*/  FSEL R200, R200, -INF , !P1 ;  /* 0xff800000c8c87808 */ /* 0x000fe20004800000 */
[----:B---3--:R-:W-:Y:S01]  /*146c0*/  IMAD.U32 R110, RZ, RZ, UR5 ;  /* 0x00000005ff6e7e24 */ /* 0x008fe2000f8e00ff */
[--C-:B------:R-:W-:Y:S01]  /*146d0*/  LOP3.LUT R5, R0, 0x80, R15.reuse, 0xfe, !PT ;  /* 0x0000008000057812 */ /* 0x100fe200078efe0f */
[----:B------:R-:W-:Y:S01]  /*146e0*/  FMUL.FTZ R29, R27, UR4 ;  /* 0x000000041b1d7c20 */ /* 0x000fe20008410000 */
[----:B------:R-:W-:Y:S01]  /*146f0*/  FSEL R228, R2, -INF , !P6 ;  /* 0xff80000002e47808 */ /* 0x000fe20007000000 */
[----:B------:R-:W-:Y:S01]  /*14700*/  IMAD.U32 R2, RZ, RZ, UR5 ;  /* 0x00000005ff027e24 */ /* 0x000fe2000f8e00ff */
[--C-:B------:R-:W-:Y:S01]  /*14710*/  LOP3.LUT R9, R110, 0xf9, R15.reuse, 0xfe, !PT ;  /* 0x000000f96e097812 */ /* 0x100fe200078efe0f */
[----:B------:R-:W-:Y:S01]  /*14720*/  FMUL.FTZ R27, R22, UR4 ;  /* 0x00000004161b7c20 */ /* 0x000fe20008410000 */
[----:B------:R3:W-:Y:S01]  /*14730*/  MUFU.TANH R110, R46 ;  /* 0x0000002e006e7308 */ /* 0x0007e20000002400 */
[----:B------:R-:W-:Y:S01]  /*14740*/  ISETP.GE.AND P4, PT, R7, R128, PT ;  /* 0x000000800700720c */ /* 0x000fe20003f86270 */
[----:B------:R-:W-:Y:S01]  /*14750*/  FMUL.FTZ R22, R12, UR4 ;  /* 0x000000040c167c20 */ /* 0x000fe20008410000 */
[C---:B------:R-:W-:Y:S01]  /*14760*/  ISETP.GE.AND P3, PT, R9.reuse, R130, PT ;  /* 0x000000820900720c */ /* 0x040fe20003f66270 */
[----:B------:R-:W-:Y:S01]  /*14770*/  FMUL.FTZ R12, R10, UR4 ;  /* 0x000000040a0c7c20 */ /* 0x000fe20008410000 */
[----:B------:R-:W-:Y:S01]  /*14780*/  ISETP.GE.AND P2, PT, R9, R128, PT ;  /* 0x000000800900720c */ /* 0x000fe20003f46270 */
[----:B------:R-:W-:Y:S01]  /*14790*/  FMUL.FTZ R10, R212, UR4 ;  /* 0x00000004d40a7c20 */ /* 0x000fe20008410000 */
[----:B------:R-:W-:Y:S01]  /*147a0*/  I2FP.F32.S32 R9, R9 ;  /* 0x0000000900097245 */ /* 0x000fe20000201400 */
[C---:B------:R-:W-:Y:S01]  /*147b0*/  HMMA.16816.F32.BF16 R84, R208.reuse, R204, R84 ;  /* 0x000000ccd054723c */ /* 0x040fe20000041854 */
[C---:B------:R-:W-:Y:S01]  /*147c0*/  ISETP.GE.AND P1, PT, R5.reuse, R130, PT ;  /* 0x000000820500720c */ /* 0x040fe20003f26270 */
[----:B------:R-:W5:Y:S01]  /*147d0*/  MUFU.TANH R108, R108 ;  /* 0x0000006c006c7308 */ /* 0x000f620000002400 */
[----:B------:R-:W-:Y:S01]  /*147e0*/  ISETP.GE.AND P6, PT, R5, R128, PT ;  /* 0x000000800500720c */ /* 0x000fe20003fc6270 */
[C---:B--2---:R-:W-:Y:S01]  /*147f0*/  FFMA.FTZ R112, R9.reuse, UR6, R112 ;  /* 0x0000000609707c23 */ /* 0x044fe20008010070 */
[----:B----4-:R-:W-:Y:S01]  /*14800*/  FFMA.FTZ R132, R9, UR6, R132 ;  /* 0x0000000609847c23 */ /* 0x010fe20008010084 */
[----:B------:R-:W-:Y:S01]  /*14810*/  I2FP.F32.S32 R5, R5 ;  /* 0x0000000500057245 */ /* 0x000fe20000201400 */
[C---:B------:R-:W-:Y:S01]  /*14820*/  HMMA.16816.F32.BF16 R80, R208.reuse, R206, R80 ;  /* 0x000000ced050723c */ /* 0x040fe20000041850 */
[----:B------:R-:W-:Y:S01]  /*14830*/  LOP3.LUT R9, R2, 0x81, R15, 0xfe, !PT ;  /* 0x0000008102097812 */ /* 0x000fe200078efe0f */
[----:B------:R-:W-:Y:S01]  /*14840*/  FMUL.FTZ R17, R11, UR4 ;  /* 0x000000040b117c20 */ /* 0x000fe20008410000 */
[----:B---3--:R-:W-:Y:S01]  /*14850*/  I2FP.F32.S32 R46, R7 ;  /* 0x00000007002e7245 */ /* 0x008fe20000201400 */
[----:B------:R-:W-:Y:S01]  /*14860*/  FFMA.FTZ R141, R5, UR6, R141 ;  /* 0x00000006058d7c23 */ /* 0x000fe2000801008d */
[----:B------:R-:W-:Y:S01]  /*14870*/  LOP3.LUT R7, R134, 0x79, R15, 0xfe, !PT ;  /* 0x0000007986077812 */ /* 0x000fe200078efe0f */
[----:B------:R2:W-:Y:S01]  /*14880*/  MUFU.TANH R2, R62 ;  /* 0x0000003e00027308 */ /* 0x0005e20000002400 */
[----:B------:R-:W-:Y:S01]  /*14890*/  FSEL R0, R132, -INF , !P2 ;  /* 0xff80000084007808 */ /* 0x000fe20005000000 */
[C---:B------:R-:W-:Y:S01]  /*148a0*/  FFMA.FTZ R3, R46.reuse, UR6, R3 ;  /* 0x000000062e037c23 */ /* 0x040fe20008010003 */
[----:B------:R-:W-:Y:S01]  /*148b0*/  FFMA.FTZ R71, R46, UR6, R71 ;  /* 0x000000062e477c23 */ /* 0x000fe20008010047 */
[----:B------:R-:W-:Y:S01]  /*148c0*/  FSEL R46, R112, -INF , !P3 ;  /* 0xff800000702e7808 */ /* 0x000fe20005800000 */
[C---:B-1----:R-:W-:Y:S01]  /*148d0*/  HMMA.16816.F32.BF16 R76, R208.reuse, R144, R76 ;  /* 0x00000090d04c723c */ /* 0x042fe2000004184c */
[C---:B------:R-:W-:Y:S01]  /*148e0*/  ISETP.GE.AND P3, PT, R7.reuse, R130, PT ;  /* 0x000000820700720c */ /* 0x040fe20003f66270 */
[----:B------:R-:W-:Y:S01]  /*148f0*/  FMUL.FTZ R11, R214, UR4 ;  /* 0x00000004d60b7c20 */ /* 0x000fe20008410000 */
[----:B------:R-:W-:Y:S01]  /*14900*/  ISETP.GE.AND P2, PT, R7, R128, PT ;  /* 0x000000800700720c */ /* 0x000fe20003f46270 */
[----:B------:R-:W1:Y:S01]  /*14910*/  MUFU.TANH R63, R63 ;  /* 0x0000003f003f7308 */ /* 0x000e620000002400 */
[----:B------:R-:W-:Y:S01]  /*14920*/  I2FP.F32.S32 R112, R7 ;  /* 0x0000000700707245 */ /* 0x000fe20000201400 */
[----:B------:R-:W-:Y:S01]  /*14930*/  FFMA.FTZ R7, R5, UR6, R124 ;  /* 0x0000000605077c23 */ /* 0x000fe2000801007c */
[----:B------:R-:W-:Y:S01]  /*14940*/  IMAD.U32 R124, RZ, RZ, UR5 ;  /* 0x00000005ff7c7e24 */ /* 0x000fe2000f8e00ff */
[----:B------:R-:W-:Y:S01]  /*14950*/  FSEL R248, R3, -INF , !P5 ;  /* 0xff80000003f87808 */ /* 0x000fe20006800000 */
[----:B------:R-:W-:Y:S01]  /*14960*/  HMMA.16816.F32.BF16 R72, R208, R146, R72 ;  /* 0x00000092d048723c */ /* 0x000fe20000041848 */
[C---:B------:R-:W-:Y:S01]  /*14970*/  FFMA.FTZ R69, R112.reuse, UR6, R69 ;  /* 0x0000000670457c23 */ /* 0x040fe20008010045 */
[----:B------:R-:W-:Y:S01]  /*14980*/  FFMA.FTZ R120, R112, UR6, R120 ;  /* 0x0000000670787c23 */ /* 0x000fe20008010078 */
[--C-:B------:R-:W-:Y:S01]  /*14990*/  LOP3.LUT R5, R124, 0x88, R15.reuse, 0xfe, !PT ;  /* 0x000000887c057812 */ /* 0x100fe200078efe0f */
[----:B------:R-:W-:Y:S01]  /*149a0*/  IMAD.U32 R112, RZ, RZ, UR5 ;  /* 0x00000005ff707e24 */ /* 0x000fe2000f8e00ff */
[----:B------:R-:W-:Y:S01]  /*149b0*/  I2FP.F32.S32 R3, R9 ;  /* 0x0000000900037245 */ /* 0x000fe20000201400 */
[----:B--2---:R-:W-:Y:S01]  /*149c0*/  IMAD.U32 R62, RZ, RZ, UR5 ;  /* 0x00000005ff3e7e24 */ /* 0x004fe2000f8e00ff */
[----:B------:R-:W-:Y:S01]  /*149d0*/  FSEL R244, R69, -INF , !P3 ;  /* 0xff80000045f47808 */ /* 0x000fe20005800000 */
[----:B------:R-:W2:Y:S01]  /*149e0*/  MUFU.TANH R65, R65 ;  /* 0x0000004100417308 */ /* 0x000ea20000002400 */
[----:B------:R-:W-:Y:S01]  /*149f0*/  FSEL R224, R120, -INF , !P2 ;  /* 0xff80000078e07808 */ /* 0x000fe20005000000 */
[----:B------:R-:W-:Y:S01]  /*14a00*/  FFMA.FTZ R140, R3, UR6, R140 ;  /* 0x00000006038c7c23 */ /* 0x000fe2000801008c */
[----:B------:R-:W-:Y:S01]  /*14a10*/  ISETP.GE.AND P3, PT, R5, R130, PT ;  /* 0x000000820500720c */ /* 0x000fe20003f66270 */
[----:B------:R-:W-:Y:S01]  /*14a20*/  FFMA.FTZ R142, R3, UR6, R142 ;  /* 0x00000006038e7c23 */ /* 0x000fe2000801008e */
[----:B------:R-:W-:Y:S01]  /*14a30*/  ISETP.GE.AND P2, PT, R5, R128, PT ;  /* 0x000000800500720c */ /* 0x000fe20003f46270 */
[----:B------:R-:W-:Y:S01]  /*14a40*/  FMUL.FTZ R6, R6, UR4 ;  /* 0x0000000406067c20 */ /* 0x000fe20008410000 */
[----:B------:R-:W-:Y:S01]  /*14a50*/  I2FP.F32.S32 R5, R5 ;  /* 0x0000000500057245 */ /* 0x000fe20000201400 */
[----:B------:R-:W3:Y:S01]  /*14a60*/  MUFU.TANH R51, R51 ;  /* 0x0000003300337308 */ /* 0x000ee20000002400 */
[--C-:B------:R-:W-:Y:S01]  /*14a70*/  LOP3.LUT R3, R112, 0x89, R15.reuse, 0xfe, !PT ;  /* 0x0000008970037812 */ /* 0x100fe200078efe0f */
[----:B------:R-:W-:Y:S01]  /*14a80*/  FMUL.FTZ R69, R93, UR4 ;  /* 0x000000045d457c20 */ /* 0x000fe20008410000 */
[----:B------:R-:W-:Y:S01]  /*14a90*/  FSEL R226, R71, -INF , !P4 ;  /* 0xff80000047e27808 */ /* 0x000fe20006000000 */
[----:B------:R-:W-:Y:S01]  /*14aa0*/  FFMA.FTZ R58, R5, UR6, R58 ;  /* 0x00000006053a7c23 */ /* 0x000fe2000801003a */
[----:B------:R-:W-:Y:S01]  /*14ab0*/  ISETP.GE.AND P5, PT, R9, R130, PT ;  /* 0x000000820900720c */ /* 0x000fe20003fa6270 */
[----:B------:R-:W-:Y:S01]  /*14ac0*/  FMUL.FTZ R85, R85, UR4 ;  /* 0x0000000455557c20 */ /* 0x000fe20008410000 */
[----:B------:R-:W-:Y:S01]  /*14ad0*/  ISETP.GE.AND P4, PT, R9, R128, PT ;  /* 0x000000800900720c */ /* 0x000fe20003f86270 */
[----:B------:R-:W-:Y:S01]  /*14ae0*/  FFMA.FTZ R9, R5, UR6, R56 ;  /* 0x0000000605097c23 */ /* 0x000fe20008010038 */
[----:B------:R-:W-:Y:S01]  /*14af0*/  LOP3.LUT R5, R62, 0x90, R15, 0xfe, !PT ;  /* 0x000000903e057812 */ /* 0x000fe200078efe0f */
[----:B------:R-:W4:Y:S01]  /*14b00*/  MUFU.TANH R50, R50 ;  /* 0x0000003200327308 */ /* 0x000f220000002400 */
[----:B------:R-:W-:Y:S01]  /*14b10*/  I2FP.F32.S32 R56, R3 ;  /* 0x0000000300387245 */ /* 0x000fe20000201400 */
[----:B------:R-:W-:Y:S01]  /*14b20*/  FMUL.FTZ R84, R84, UR4 ;  /* 0x0000000454547c20 */ /* 0x000fe20008410000 */
[----:B------:R-:W-:Y:S01]  /*14b30*/  FSEL R7, R7, -INF , !P1 ;  /* 0xff80000007077808 */ /* 0x000fe20004800000 */
[----:B------:R-:W-:Y:S01]  /*14b40*/  FMUL.FTZ R80, R80, UR4 ;  /* 0x0000000450507c20 */ /* 0x000fe20008410000 */
[----:B------:R-:W-:Y:S01]  /*14b50*/  FSEL R222, R141, -INF , !P6 ;  /* 0xff8000008dde7808 */ /* 0x000fe20007000000 */
[----:B------:R-:W-:Y:S01]  /*14b60*/  FFMA.FTZ R59, R56, UR6, R59 ;  /* 0x00000006383b7c23 */ /* 0x000fe2000801003b */
[C---:B------:R-:W-:Y:S01]  /*14b70*/  ISETP.GE.AND P1, PT, R3.reuse, R130, PT ;  /* 0x000000820300720c */ /* 0x040fe20003f26270 */
[----:B------:R-:W-:Y:S01]  /*14b80*/  MUFU.TANH R45, R45 ;  /* 0x0000002d002d7308 */ /* 0x000fe20000002400 */
[----:B------:R-:W-:Y:S01]  /*14b90*/  ISETP.GE.AND P6, PT, R3, R128, PT ;  /* 0x000000800300720c */ /* 0x000fe20003fc6270 */
[----:B------:R-:W-:Y:S01]  /*14ba0*/  IMAD.U32 R144, RZ, RZ, UR5 ;  /* 0x00000005ff907e24 */ /* 0x000fe2000f8e00ff */
[----:B------:R-:W-:Y:S01]  /*14bb0*/  FSEL R252, R140, -INF , !P5 ;  /* 0xff8000008cfc7808 */ /* 0x000fe20006800000 */
[----:B------:R-:W-:Y:S01]  /*14bc0*/  FMUL.FTZ R111, R111, UR4 ;  /* 0x000000046f6f7c20 */ /* 0x000fe20008410000 */
[----:B------:R-:W-:Y:S01]  /*14bd0*/  FSEL R216, R142, -INF , !P4 ;  /* 0xff8000008ed87808 */ /* 0x000fe20006000000 */
[----:B------:R-:W-:Y:S01]  /*14be0*/  FMUL.FTZ R106, R106, UR4 ;  /* 0x000000046a6a7c20 */ /* 0x000fe20008410000 */
[C---:B------:R-:W-:Y:S01]  /*14bf0*/  ISETP.GE.AND P5, PT, R5.reuse, R130, PT ;  /* 0x000000820500720c */ /* 0x040fe20003fa6270 */
[----:B------:R-:W-:Y:S01]  /*14c00*/  MUFU.TANH R43, R43 ;  /* 0x0000002b002b7308 */ /* 0x000fe20000002400 */
[----:B------:R-:W-:Y:S01]  /*14c10*/  ISETP.GE.AND P4, PT, R5, R128, PT ;  /* 0x000000800500720c */ /* 0x000fe20003f86270 */
[----:B------:R-:W-:Y:S01]  /*14c20*/  FMUL.FTZ R107, R107, UR4 ;  /* 0x000000046b6b7c20 */ /* 0x000fe20008410000 */
[----:B------:R-:W-:Y:S01]  /*14c30*/  I2FP.F32.S32 R3, R5 ;  /* 0x0000000500037245 */ /* 0x000fe20000201400 */
[----:B------:R-:W-:Y:S01]  /*14c40*/  FFMA.FTZ R5, R56, UR6, R57 ;  /* 0x0000000638057c23 */ /* 0x000fe20008010039 */
[----:B------:R-:W-:Y:S01]  /*14c50*/  IMAD.U32 R56, RZ, RZ, UR5 ;  /* 0x00000005ff387e24 */ /* 0x000fe2000f8e00ff */
[----:B------:R-:W-:Y:S01]  /*14c60*/  FSEL R9, R9, -INF , !P3 ;  /* 0xff80000009097808 */ /* 0x000fe20005800000 */
[----:B------:R-:W-:Y:S01]  /*14c70*/  FMUL.FTZ R87, R87, UR4 ;  /* 0x0000000457577c20 */ /* 0x000fe20008410000 */
[----:B------:R-:W-:Y:S01]  /*14c80*/  FSEL R212, R58, -INF , !P2 ;  /* 0xff8000003ad47808 */ /* 0x000fe20005000000 */
[C---:B------:R-:W-:Y:S01]  /*14c90*/  FFMA.FTZ R52, R3.reuse, UR6, R52 ;  /* 0x0000000603347c23 */ /* 0x040fe20008010034 */
[--C-:B------:R-:W-:Y:S01]  /*14ca0*/  LOP3.LUT R57, R56, 0x91, R15.reuse, 0xfe, !PT ;  /* 0x0000009138397812 */ /* 0x100fe200078efe0f */
[----:B------:R-:W-:Y:S01]  /*14cb0*/  FFMA.FTZ R54, R3, UR6, R54 ;  /* 0x0000000603367c23 */ /* 0x000fe20008010036 */
[----:B------:R-:W-:Y:S01]  /*14cc0*/  LOP3.LUT R3, R62, 0x98, R15, 0xfe, !PT ;  /* 0x000000983e037812 */ /* 0x000fe200078efe0f */
[----:B------:R-:W-:Y:S01]  /*14cd0*/  IMAD.U32 R58, RZ, RZ, UR5 ;  /* 0x00000005ff3a7e24 */ /* 0x000fe2000f8e00ff */
[C---:B------:R-:W-:Y:S01]  /*14ce0*/  ISETP.GE.AND P3, PT, R57.reuse, R130, PT ;  /* 0x000000823900720c */ /* 0x040fe20003f66270 */
[----:B------:R-:W-:Y:S01]  /*14cf0*/  MUFU.TANH R42, R42 ;  /* 0x0000002a002a7308 */ /* 0x000fe20000002400 */
[----:B------:R-:W-:Y:S01]  /*14d00*/  ISETP.GE.AND P2, PT, R57, R128, PT ;  /* 0x000000803900720c */ /* 0x000fe20003f46270 */
[----:B------:R-:W-:Y:S01]  /*14d10*/  FMUL.FTZ R86, R86, UR4 ;  /* 0x0000000456567c20 */ /* 0x000fe20008410000 */
[----:B------:R-:W-:Y:S01]  /*14d20*/  I2FP.F32.S32 R57, R57 ;  /* 0x0000003900397245 */ /* 0x000fe20000201400 */
[----:B------:R-:W-:Y:S01]  /*14d30*/  FMUL.FTZ R83, R83, UR4 ;  /* 0x0000000453537c20 */ /* 0x000fe20008410000 */
[----:B------:R-:W-:Y:S01]  /*14d40*/  FSEL R5, R5, -INF , !P1 ;  /* 0xff80000005057808 */ /* 0x000fe20004800000 */
[----:B------:R-:W-:Y:S01]  /*14d50*/  FMUL.FTZ R75, R75, UR4 ;  /* 0x000000044b4b7c20 */ /* 0x000fe20008410000 */
[----:B------:R-:W-:Y:S01]  /*14d60*/  FSEL R210, R59, -INF , !P6 ;  /* 0xff8000003bd27808 */ /* 0x000fe20007000000 */
[----:B------:R-:W-:Y:S01]  /*14d70*/  FFMA.FTZ R64, R57, UR6, R64 ;  /* 0x0000000639407c23 */ /* 0x000fe20008010040 */
[----:B------:R-:W-:Y:S01]  /*14d80*/  ISETP.GE.AND P1, PT, R3, R130, PT ;  /* 0x000000820300720c */ /* 0x000fe20003f26270 */
[----:B------:R-:W-:Y:S01]  /*14d90*/  FFMA.FTZ R61, R57, UR6, R61 ;  /* 0x00000006393d7c23 */ /* 0x000fe2000801003d */
[----:B------:R-:W-:Y:S01]  /*14da0*/  ISETP.GE.AND P6, PT, R3, R128, PT ;  /* 0x000000800300720c */ /* 0x000fe20003fc6270 */
[----:B------:R-:W4:Y:S01]  /*14db0*/  MUFU.TANH R47, R47 ;  /* 0x0000002f002f7308 */ /* 0x000f220000002400 */
[----:B------:R-:W-:Y:S01]  /*14dc0*/  I2FP.F32.S32 R3, R3 ;  /* 0x0000000300037245 */ /* 0x000fe20000201400 */
[----:B------:R-:W-:Y:S01]  /*14dd0*/  FMUL.FTZ R59, R105, UR4 ;  /* 0x00000004693b7c20 */ /* 0x000fe20008410000 */
[--C-:B------:R-:W-:Y:S01]  /*14de0*/  LOP3.LUT R57, R56, 0x99, R15.reuse, 0xfe, !PT ;  /* 0x0000009938397812 */ /* 0x100fe200078efe0f */
[----:B------:R-:W-:Y:S01]  /*14df0*/  FMUL.FTZ R79, R79, UR4 ;  /* 0x000000044f4f7c20 */ /* 0x000fe20008410000 */
[----:B------:R-:W-:Y:S01]  /*14e00*/  FSEL R246, R64, -INF , !P3 ;  /* 0xff80000040f67808 */ /* 0x000fe20005800000 */
[C---:B------:R-:W-:Y:S01]  /*14e10*/  FFMA.FTZ R48, R3.reuse, UR6, R48 ;  /* 0x0000000603307c23 */ /* 0x040fe20008010030 */
[----:B------:R-:W-:Y:S01]  /*14e20*/  I2FP.F32.S32 R142, R57 ;  /* 0x00000039008e7245 */ /* 0x000fe20000201400 */
[----:B------:R-:W-:Y:S01]  /*14e30*/  FFMA.FTZ R44, R3, UR6, R44 ;  /* 0x00000006032c7c23 */ /* 0x000fe2000801002c */
[----:B------:R-:W-:Y:S01]  /*14e40*/  LOP3.LUT R3, R58, 0xa0, R15, 0xfe, !PT ;  /* 0x000000a03a037812 */ /* 0x000fe200078efe0f */
[----:B------:R-:W4:Y:S01]  /*14e50*/  MUFU.TANH R41, R41 ;  /* 0x0000002900297308 */ /* 0x000f220000002400 */
[----:B------:R-:W-:Y:S01]  /*14e60*/  FSEL R170, R61, -INF , !P2 ;  /* 0xff8000003daa7808 */ /* 0x000fe20005000000 */
[C---:B------:R-:W-:Y:S01]  /*14e70*/  FFMA.FTZ R49, R142.reuse, UR6, R49 ;  /* 0x000000068e317c23 */ /* 0x040fe20008010031 */
[C---:B------:R-:W-:Y:S01]  /*14e80*/  ISETP.GE.AND P3, PT, R3.reuse, R130, PT ;  /* 0x000000820300720c */ /* 0x040fe20003f66270 */
[----:B------:R-:W-:Y:S01]  /*14e90*/  FFMA.FTZ R142, R142, UR6, R40 ;  /* 0x000000068e8e7c23 */ /* 0x000fe20008010028 */
[----:B------:R-:W-:Y:S01]  /*14ea0*/  ISETP.GE.AND P2, PT, R3, R128, PT ;  /* 0x000000800300720c */ /* 0x000fe20003f46270 */
[----:B------:R-:W-:Y:S01]  /*14eb0*/  IMAD.U32 R40, RZ, RZ, UR5 ;  /* 0x00000005ff287e24 */ /* 0x000fe2000f8e00ff */
[----:B------:R-:W-:Y:S01]  /*14ec0*/  FSEL R250, R52, -INF , !P5 ;  /* 0xff80000034fa7808 */ /* 0x000fe20006800000 */
[----:B------:R-:W-:Y:S01]  /*14ed0*/  IMAD.U32 R52, RZ, RZ, UR5 ;  /* 0x00000005ff347e24 */ /* 0x000fe2000f8e00ff */
[----:B------:R-:W-:Y:S01]  /*14ee0*/  I2FP.F32.S32 R3, R3 ;  /* 0x0000000300037245 */ /* 0x000fe20000201400 */
[----:B------:R-:W-:Y:S01]  /*14ef0*/  MUFU.TANH R39, R39 ;  /* 0x0000002700277308 */ /* 0x000fe20000002400 */
[----:B------:R-:W-:Y:S01]  /*14f00*/  FSEL R204, R54, -INF , !P4 ;  /* 0xff80000036cc7808 */ /* 0x000fe20006000000 */
[----:B------:R-:W-:Y:S01]  /*14f10*/  FMUL.FTZ R61, R104, UR4 ;  /* 0x00000004683d7c20 */ /* 0x000fe20008410000 */
[----:B------:R-:W-:Y:S01]  /*14f20*/  ISETP.GE.AND P5, PT, R57, R130, PT ;  /* 0x000000823900720c */ /* 0x000fe20003fa6270 */
[----:B------:R-:W-:Y:S01]  /*14f30*/  FFMA.FTZ R32, R3, UR6, R32 ;  /* 0x0000000603207c23 */ /* 0x000fe20008010020 */
[----:B------:R-:W-:Y:S01]  /*14f40*/  ISETP.GE.AND P4, PT, R57, R128, PT ;  /* 0x000000803900720c */ /* 0x000fe20003f86270 */
[----:B-----5:R-:W-:Y:S01]  /*14f50*/  FFMA.FTZ R108, R3, UR6, R108 ;  /* 0x00000006036c7c23 */ /* 0x020fe2000801006c */
[--C-:B------:R-:W-:Y:S01]  /*14f60*/  LOP3.LUT R57, R40, 0xa1, R15.reuse, 0xfe, !PT ;  /* 0x000000a128397812 */ /* 0x100fe200078efe0f */
[----:B------:R-:W-:Y:S01]  /*14f70*/  MUFU.TANH R36, R36 ;  /* 0x0000002400247308 */ /* 0x000fe20000002400 */
[----:B------:R-:W-:Y:S01]  /*14f80*/  LOP3.LUT R3, R52, 0xa8, R15, 0xfe, !PT ;  /* 0x000000a834037812 */ /* 0x000fe200078efe0f */
[----:B------:R-:W-:-:S04]  /*14f90*/  DEPBAR.LE SB0, 0x0 ;  /* 0x000080000000791a */ /* 0x000fc80000000000 */
[----:B------:R-:W-:Y:S02]  /*14fa0*/  FSEL R214, R48, -INF , !P1 ;  /* 0xff80000030d67808 */ /* 0x000fe40004800000 */
[----:B------:R-:W-:Y:S01]  /*14fb0*/  FSEL R146, R44, -INF , !P6 ;  /* 0xff8000002c927808 */ /* 0x000fe20007000000 */
[----:B------:R-:W-:Y:S01]  /*14fc0*/  IMAD.U32 R44, RZ, RZ, UR5 ;  /* 0x00000005ff2c7e24 */ /* 0x000fe2000f8e00ff */
[C---:B------:R-:W-:Y:S01]  /*14fd0*/  ISETP.GE.AND P1, PT, R57.reuse, R130, PT ;  /* 0x000000823900720c */ /* 0x040fe20003f26270 */
[----:B------:R-:W5:Y:S01]  /*14fe0*/  MUFU.TANH R38, R38 ;  /* 0x0000002600267308 */ /* 0x000f620000002400 */
[----:B------:R-:W-:Y:S02]  /*14ff0*/  ISETP.GE.AND P6, PT, R57, R128, PT ;  /* 0x000000803900720c */ /* 0x000fe40003fc6270 */
[----:B------:R-:W-:Y:S02]  /*15000*/  FSEL R206, R49, -INF , !P5 ;  /* 0xff80000031ce7808 */ /* 0x000fe40006800000 */
[----:B------:R-:W-:-:S02]  /*15010*/  FSEL R142, R142, -INF , !P4 ;  /* 0xff8000008e8e7808 */ /* 0x000fc40006000000 */
[----:B------:R-:W-:Y:S01]  /*15020*/  I2FP.F32.S32 R57, R57 ;  /* 0x0000003900397245 */ /* 0x000fe20000201400 */
[----:B------:R-:W-:Y:S01]  /*15030*/  MUFU.TANH R33, R33 ;  /* 0x0000002100217308 */ /* 0x000fe20000002400 */
[C---:B------:R-:W-:Y:S02]  /*15040*/  ISETP.GE.AND P5, PT, R3.reuse, R130, PT ;  /* 0x000000820300720c */ /* 0x040fe40003fa6270 */
[----:B------:R-:W-:Y:S01]  /*15050*/  ISETP.GE.AND P4, PT, R3, R128, PT ;  /* 0x000000800300720c */ /* 0x000fe20003f86270 */
[C---:B------:R-:W-:Y:S01]  /*15060*/  FFMA.FTZ R34, R57.reuse, UR6, R34 ;  /* 0x0000000639227c23 */ /* 0x040fe20008010022 */
[----:B------:R-:W-:Y:S01]  /*15070*/  I2FP.F32.S32 R3, R3 ;  /* 0x0000000300037245 */ /* 0x000fe20000201400 */
[----:B------:R-:W-:Y:S01]  /*15080*/  FFMA.FTZ R67, R57, UR6, R67 ;  /* 0x0000000639437c23 */ /* 0x000fe20008010043 */
[----:B------:R-:W-:Y:S01]  /*15090*/  LOP3.LUT R49, R40, 0xa9, R15, 0xfe, !PT ;  /* 0x000000a928317812 */ /* 0x000fe200078efe0f */
[----:B------:R-:W-:Y:S01]  /*150a0*/  MUFU.TANH R29, R29 ;  /* 0x0000001d001d7308 */ /* 0x000fe20000002400 */
[----:B------:R-:W-:Y:S01]  /*150b0*/  FSEL R138, R32, -INF , !P3 ;  /* 0xff800000208a7808 */ /* 0x000fe20005800000 */
[C---:B------:R-:W-:Y:S01]  /*150c0*/  FFMA.FTZ R64, R3.reuse, UR6, R110 ;  /* 0x0000000603407c23 */ /* 0x040fe2000801006e */
[----:B------:R-:W-:Y:S01]  /*150d0*/  FFMA.FTZ R124, R3, UR6, R66 ;  /* 0x00000006037c7c23 */ /* 0x000fe20008010042 */
[----:B------:R-:W-:-:S02]  /*150e0*/  I2FP.F32.S32 R32, R49 ;  /* 0x0000003100207245 */ /* 0x000fc40000201400 */
[----:B------:R-:W-:Y:S02]  /*150f0*/  LOP3.LUT R3, R44, 0xb0, R15, 0xfe, !PT ;  /* 0x000000b02c037812 */ /* 0x000fe400078efe0f */
[----:B------:R-:W-:Y:S01]  /*15100*/  FSEL R66, R34, -INF , !P1 ;  /* 0xff80000022427808 */ /* 0x000fe20004800000 */
[C---:B-1----:R-:W-:Y:S01]  /*15110*/  FFMA.FTZ R62, R32.reuse, UR6, R63 ;  /* 0x00000006203e7c23 */ /* 0x042fe2000801003f */
[----:B------:R-:W-:Y:S01]  /*15120*/  I2FP.F32.S32 R34, R3 ;  /* 0x0000000300227245 */ /* 0x000fe20000201400 */
[----:B--2---:R-:W-:Y:S01]  /*15130*/  FFMA.FTZ R65, R32, UR6, R65 ;  /* 0x0000000620417c23 */ /* 0x004fe20008010041 */
[----:B------:R-:W-:Y:S01]  /*15140*/  IMAD.U32 R32, RZ, RZ, UR5 ;  /* 0x00000005ff207e24 */ /* 0x000fe2000f8e00ff */
[----:B------:R-:W-:Y:S01]  /*15150*/  LOP3.LUT R57, R40, 0xb1, R15, 0xfe, !PT ;  /* 0x000000b128397812 */ /* 0x000fe200078efe0f */
[----:B------:R-:W-:Y:S01]  /*15160*/  MUFU.TANH R31, R31 ;  /* 0x0000001f001f7308 */ /* 0x000fe20000002400 */
[----:B------:R-:W-:Y:S01]  /*15170*/  FSEL R134, R108, -INF , !P2 ;  /* 0xff8000006c867808 */ /* 0x000fe20005000000 */
[C---:B---3--:R-:W-:Y:S01]  /*15180*/  FFMA.FTZ R51, R34.reuse, UR6, R51 ;  /* 0x0000000622337c23 */ /* 0x048fe20008010033 */
[C---:B------:R-:W-:Y:S01]  /*15190*/  ISETP.GE.AND P3, PT, R49.reuse, R130, PT ;  /* 0x000000823100720c */ /* 0x040fe20003f66270 */
[----:B----4-:R-:W-:Y:S01]  /*151a0*/  FFMA.FTZ R50, R34, UR6, R50 ;  /* 0x0000000622327c23 */ /* 0x010fe20008010032 */
[----:B------:R-:W-:Y:S01]  /*151b0*/  ISETP.GE.AND P2, PT, R49, R128, PT ;  /* 0x000000803100720c */ /* 0x000fe20003f46270 */
[----:B------:R-:W-:Y:S01]  /*151c0*/  IMAD.U32 R34, RZ, RZ, UR5 ;  /* 0x00000005ff227e24 */ /* 0x000fe2000f8e00ff */
[----:B------:R-:W-:Y:S01]  /*151d0*/  FSEL R64, R64, -INF , !P5 ;  /* 0xff80000040407808 */ /* 0x000fe20006800000 */
[----:B------:R-:W1:Y:S01]  /*151e0*/  MUFU.TANH R37, R37 ;  /* 0x0000002500257308 */ /* 0x000e620000002400 */
[----:B------:R-:W-:-:S02]  /*151f0*/  FSEL R124, R124, -INF , !P4 ;  /* 0xff8000007c7c7808 */ /* 0x000fc40006000000 */
[----:B------:R-:W-:Y:S02]  /*15200*/  LOP3.LUT R49, R32, 0xb8, R15, 0xfe, !PT ;  /* 0x000000b820317812 */ /* 0x000fe400078efe0f */
[C---:B------:R-:W-:Y:S02]  /*15210*/  ISETP.GE.AND P5, PT, R57.reuse, R130, PT ;  /* 0x000000823900720c */ /* 0x040fe40003fa6270 */
[----:B------:R-:W-:Y:S01]  /*15220*/  ISETP.GE.AND P4, PT, R57, R128, PT ;  /* 0x000000803900720c */ /* 0x000fe20003f86270 */
[----:B------:R-:W-:Y:S01]  /*15230*/  MUFU.TANH R32, R27 ;  /* 0x0000001b00207308 */ /* 0x000fe20000002400 */
[----:B------:R-:W-:Y:S02]  /*15240*/  FSEL R132, R67, -INF , !P6 ;  /* 0xff80000043847808 */ /* 0x000fe40007000000 */
[----:B------:R-:W-:Y:S02]  /*15250*/  I2FP.F32.S32 R57, R57 ;  /* 0x0000003900397245 */ /* 0x000fe40000201400 */
[----:B------:R-:W-:-:S02]  /*15260*/  ISETP.GE.AND P1, PT, R3, R130, PT ;  /* 0x000000820300720c */ /* 0x000fc40003f26270 */
[----:B------:R-:W-:Y:S01]  /*15270*/  ISETP.GE.AND P6, PT, R3, R128, PT ;  /* 0x000000800300720c */ /* 0x000fe20003fc6270 */
[----:B------:R-:W-:Y:S01]  /*15280*/  FFMA.FTZ R56, R57, UR6, R2 ;  /* 0x0000000639387c23 */ /* 0x000fe20008010002 */
[----:B------:R2:W-:Y:S01]  /*15290*/  MUFU.TANH R3, R30 ;  /* 0x0000001e00037308 */ /* 0x0005e20000002400 */
[----:B------:R-:W-:Y:S01]  /*152a0*/  FSEL R62, R62, -INF , !P3 ;  /* 0xff8000003e3e7808 */ /* 0x000fe20005800000 */
[----:B------:R-:W-:Y:S01]  /*152b0*/  IMAD.U32 R2, RZ, RZ, UR5 ;  /* 0x00000005ff027e24 */ /* 0x000fe2000f8e00ff */
[----:B------:R-:W-:Y:S01]  /*152c0*/  FSEL R120, R65, -INF , !P2 ;  /* 0xff80000041787808 */ /* 0x000fe20005000000 */
[----:B------:R-:W-:Y:S01]  /*152d0*/  FFMA.FTZ R47, R57, UR6, R47 ;  /* 0x00000006392f7c23 */ /* 0x000fe2000801002f */
[----:B------:R-:W-:Y:S01]  /*152e0*/  ISETP.GE.AND P3, PT, R49, R130, PT ;  /* 0x000000823100720c */ /* 0x000fe20003f66270 */
[----:B------:R-:W-:Y:S01]  /*152f0*/  FMUL.FTZ R57, R101, UR4 ;  /* 0x0000000465397c20 */ /* 0x000fe20008410000 */
[----:B------:R-:W-:Y:S01]  /*15300*/  ISETP.GE.AND P2, PT, R49, R128, PT ;  /* 0x000000803100720c */ /* 0x000fe20003f46270 */
[----:B------:R-:W3:Y:S01]  /*15310*/  MUFU.TANH R35, R35 ;  /* 0x0000002300237308 */ /* 0x000ee20000002400 */
[----:B------:R-:W-:-:S02]  /*15320*/  FSEL R58, R51, -INF , !P1 ;  /* 0xff800000333a7808 */ /* 0x000fc40004800000 */
[----:B------:R-:W-:Y:S01]  /*15330*/  FSEL R110, R50, -INF , !P6 ;  /* 0xff800000326e7808 */ /* 0x000fe20007000000 */
[----:B------:R-:W-:Y:S01]  /*15340*/  IMAD.U32 R50, RZ, RZ, UR5 ;  /* 0x00000005ff327e24 */ /* 0x000fe2000f8e00ff */
[----:B------:R-:W-:Y:S02]  /*15350*/  FSEL R56, R56, -INF , !P5 ;  /* 0xff80000038387808 */ /* 0x000fe40006800000 */
[----:B------:R-:W-:Y:S01]  /*15360*/  FSEL R108, R47, -INF , !P4 ;  /* 0xff8000002f6c7808 */ /* 0x000fe20006000000 */
[----:B------:R5:W-:Y:S01]  /*15370*/  MUFU.TANH R27, R24 ;  /* 0x00000018001b7308 */ /* 0x000be20000002400 */
[----:B--2---:R-:W-:Y:S02]  /*15380*/  I2FP.F32.S32 R30, R49 ;  /* 0x00000031001e7245 */ /* 0x004fe40000201400 */
[----:B------:R-:W-:-:S03]  /*15390*/  LOP3.LUT R49, R34, 0xb9, R15, 0xfe, !PT ;  /* 0x000000b922317812 */ /* 0x000fc600078efe0f */
[C---:B------:R-:W-:Y:S01]  /*153a0*/  FFMA.FTZ R34, R30.reuse, UR6, R45 ;  /* 0x000000061e227c23 */ /* 0x040fe2000801002d */
[C---:B------:R-:W-:Y:S01]  /*153b0*/  ISETP.GE.AND P1, PT, R49.reuse, R130, PT ;  /* 0x000000823100720c */ /* 0x040fe20003f26270 */
[----:B------:R-:W-:Y:S01]  /*153c0*/  FFMA.FTZ R43, R30, UR6, R43 ;  /* 0x000000061e2b7c23 */ /* 0x000fe2000801002b */
[----:B------:R-:W-:Y:S01]  /*153d0*/  ISETP.GE.AND P6, PT, R49, R128, PT ;  /* 0x000000803100720c */ /* 0x000fe20003fc6270 */
[----:B------:R-:W2:Y:S01]  /*153e0*/  MUFU.TANH R28, R28 ;  /* 0x0000001c001c7308 */ /* 0x000ea20000002400 */
[----:B------:R-:W-:Y:S02]  /*153f0*/  I2FP.F32.S32 R49, R49 ;  /* 0x0000003100317245 */ /* 0x000fe40000201400 */
[----:B------:R-:W-:Y:S02]  /*15400*/  LOP3.LUT R45, R2, 0xc0, R15, 0xfe, !PT ;  /* 0x000000c0022d7812 */ /* 0x000fe400078efe0f */
[----:B------:R-:W-:Y:S01]  /*15410*/  FSEL R34, R34, -INF , !P3 ;  /* 0xff80000022227808 */ /* 0x000fe20005800000 */
[C---:B------:R-:W-:Y:S01]  /*15420*/  FFMA.FTZ R30, R49.reuse, UR6, R42 ;  /* 0x00000006311e7c23 */ /* 0x040fe2000801002a */
[----:B------:R-:W-:Y:S01]  /*15430*/  I2FP.F32.S32 R40, R45 ;  /* 0x0000002d00287245 */ /* 0x000fe20000201400 */
[----:B------:R-:W-:Y:S01]  /*15440*/  IMAD.U32 R42, RZ, RZ, UR5 ;  /* 0x00000005ff2a7e24 */ /* 0x000fe2000f8e00ff */
[----:B------:R4:W2:Y:S01]  /*15450*/  MUFU.TANH R2, R26 ;  /* 0x0000001a00027308 */ /* 0x0008a20000002400 */
[----:B------:R-:W-:Y:S01]  /*15460*/  FFMA.FTZ R41, R49, UR6, R41 ;  /* 0x0000000631297c23 */ /* 0x000fe20008010029 */
[----:B------:R-:W-:-:S02]  /*15470*/  ISETP.GE.AND P5, PT, R45, R130, PT ;  /* 0x000000822d00720c */ /* 0x000fc40003fa6270 */
[----:B------:R-:W-:Y:S02]  /*15480*/  LOP3.LUT R49, R42, 0xc1, R15, 0xfe, !PT ;  /* 0x000000c12a317812 */ /* 0x000fe400078efe0f */
[----:B------:R-:W-:Y:S02]  /*15490*/  ISETP.GE.AND P4, PT, R45, R128, PT ;  /* 0x000000802d00720c */ /* 0x000fe40003f86270 */
[----:B------:R-:W-:Y:S01]  /*154a0*/  FSEL R45, R43, -INF , !P2 ;  /* 0xff8000002b2d7808 */ /* 0x000fe20005000000 */
[----:B------:R-:W2:Y:S01]  /*154b0*/  MUFU.TANH R23, R23 ;  /* 0x0000001700177308 */ /* 0x000ea20000002400 */
[----:B------:R-:W-:Y:S02]  /*154c0*/  I2FP.F32.S32 R43, R49 ;  /* 0x00000031002b7245 */ /* 0x000fe40000201400 */
[----:B------:R-:W-:Y:S02]  /*154d0*/  FSEL R30, R30, -INF , !P1 ;  /* 0xff8000001e1e7808 */ /* 0x000fe40004800000 */
[----:B------:R-:W-:Y:S01]  /*154e0*/  FSEL R44, R41, -INF , !P6 ;  /* 0xff800000292c7808 */ /* 0x000fe20007000000 */
[----:B-----5:R-:W-:Y:S01]  /*154f0*/  FFMA.FTZ R24, R43, UR6, R38 ;  /* 0x000000062b187c23 */ /* 0x020fe20008010026 */
[----:B------:R-:W-:-:S02]  /*15500*/  IMAD.U32 R38, RZ, RZ, UR5 ;  /* 0x00000005ff267e24 */ /* 0x000fc4000f8e00ff */
[C---:B----4-:R-:W-:Y:S01]  /*15510*/  FFMA.FTZ R26, R40.reuse, UR6, R39 ;  /* 0x00000006281a7c23 */ /* 0x050fe20008010027 */
[----:B------:R-:W-:Y:S01]  /*15520*/  FFMA.FTZ R39, R40, UR6, R36 ;  /* 0x0000000628277c23 */ /* 0x000fe20008010024 */
[----:B------:R-:W-:Y:S01]  /*15530*/  IMAD.U32 R36, RZ, RZ, UR5 ;  /* 0x00000005ff247e24 */ /* 0x000fe2000f8e00ff */
[C---:B------:R-:W-:Y:S01]  /*15540*/  ISETP.GE.AND P3, PT, R49.reuse, R130, PT ;  /* 0x000000823100720c */ /* 0x040fe20003f66270 */
[----:B------:R-:W-:Y:S01]  /*15550*/  IMAD.U32 R40, RZ, RZ, UR5 ;  /* 0x00000005ff287e24 */ /* 0x000fe2000f8e00ff */
[----:B------:R-:W-:Y:S01]  /*15560*/  ISETP.GE.AND P2, PT, R49, R128, PT ;  /* 0x000000803100720c */ /* 0x000fe20003f46270 */
[----:B-1----:R-:W-:Y:S01]  /*15570*/  FFMA.FTZ R37, R43, UR6, R37 ;  /* 0x000000062b257c23 */ /* 0x002fe20008010025 */
[--C-:B------:R-:W-:Y:S01]  /*15580*/  LOP3.LUT R47, R36, 0xc8, R15.reuse, 0xfe, !PT ;  /* 0x000000c8242f7812 */ /* 0x100fe200078efe0f */
[----:B------:R-:W1:Y:S01]  /*15590*/  MUFU.TANH R25, R25 ;  /* 0x0000001900197308 */ /* 0x000e620000002400 */
[----:B------:R-:W-:Y:S02]  /*155a0*/  LOP3.LUT R49, R38, 0xd0, R15, 0xfe, !PT ;  /* 0x000000d026317812 */ /* 0x000fe400078efe0f */
[----:B------:R-:W-:-:S02]  /*155b0*/  ISETP.GE.AND P1, PT, R47, R130, PT ;  /* 0x000000822f00720c */ /* 0x000fc40003f26270 */
[-C--:B------:R-:W-:Y:S02]  /*155c0*/  ISETP.GE.AND P6, PT, R47, R128.reuse, PT ;  /* 0x000000802f00720c */ /* 0x080fe40003fc6270 */
[----:B------:R-:W-:Y:S01]  /*155d0*/  I2FP.F32.S32 R42, R47 ;  /* 0x0000002f002a7245 */ /* 0x000fe20000201400 */
[----:B------:R4:W5:Y:S01]  /*155e0*/  MUFU.TANH R36, R20 ;  /* 0x0000001400247308 */ /* 0x0009620000002400 */
[----:B------:R-:W-:Y:S02]  /*155f0*/  LOP3.LUT R47, R40, 0xc9, R15, 0xfe, !PT ;  /* 0x000000c9282f7812 */ /* 0x000fe400078efe0f */
[----:B------:R-:W-:Y:S01]  /*15600*/  I2FP.F32.S32 R40, R49 ;  /* 0x0000003100287245 */ /* 0x000fe20000201400 */
[C---:B------:R-:W-:Y:S01]  /*15610*/  FFMA.FTZ R41, R42.reuse, UR6, R31 ;  /* 0x000000062a297c23 */ /* 0x040fe2000801001f */
[----:B------:R-:W-:Y:S01]  /*15620*/  I2FP.F32.S32 R38, R47 ;  /* 0x0000002f00267245 */ /* 0x000fe20000201400 */
[----:B---3--:R-:W-:Y:S01]  /*15630*/  FFMA.FTZ R35, R42, UR6, R35 ;  /* 0x000000062a237c23 */ /* 0x008fe20008010023 */
[----:B------:R-:W-:Y:S01]  /*15640*/  FSEL R42, R37, -INF , !P2 ;  /* 0xff800000252a7808 */ /* 0x000fe20005000000 */
[----:B------:R3:W5:Y:S01]  /*15650*/  MUFU.TANH R31, R22 ;  /* 0x00000016001f7308 */ /* 0x0007620000002400 */
[----:B------:R-:W-:Y:S01]  /*15660*/  FSEL R43, R39, -INF , !P4 ;  /* 0xff800000272b7808 */ /* 0x000fe20006000000 */
[----:B------:R-:W-:Y:S01]  /*15670*/  FFMA.FTZ R29, R38, UR6, R29 ;  /* 0x00000006261d7c23 */ /* 0x000fe2000801001d */
[-C--:B------:R-:W-:Y:S01]  /*15680*/  ISETP.GE.AND P4, PT, R47, R128.reuse, PT ;  /* 0x000000802f00720c */ /* 0x080fe20003f86270 */
[----:B------:R-:W-:Y:S01]  /*15690*/  FFMA.FTZ R32, R40, UR6, R32 ;  /* 0x0000000628207c23 */ /* 0x000fe20008010020 */
[----:B------:R-:W-:-:S02]  /*156a0*/  ISETP.GE.AND P2, PT, R49, R128, PT ;  /* 0x000000803100720c */ /* 0x000fc40003f46270 */
[----:B------:R-:W-:Y:S01]  /*156b0*/  FSEL R26, R26, -INF , !P5 ;  /* 0xff8000001a1a7808 */ /* 0x000fe20006800000 */
[----:B------:R-:W5:Y:S01]  /*156c0*/  MUFU.TANH R21, R21 ;  /* 0x0000001500157308 */ /* 0x000f620000002400 */
[----:B----4-:R-:W-:Y:S01]  /*156d0*/  FFMA.FTZ R20, R38, UR6, R33 ;  /* 0x0000000626147c23 */ /* 0x010fe20008010021 */
[----:B------:R-:W-:Y:S02]  /*156e0*/  IMAD.U32 R38, RZ, RZ, UR5 ;  /* 0x00000005ff267e24 */ /* 0x000fe4000f8e00ff */
[----:B------:R-:W-:Y:S01]  /*156f0*/  FFMA.FTZ R33, R40, UR6, R3 ;  /* 0x0000000628217c23 */ /* 0x000fe20008010003 */
[----:B------:R-:W-:Y:S02]  /*15700*/  FSEL R40, R29, -INF , !P4 ;  /* 0xff8000001d287808 */ /* 0x000fe40006000000 */
[----:B------:R-:W-:Y:S02]  /*15710*/  ISETP.GE.AND P5, PT, R47, R130, PT ;  /* 0x000000822f00720c */ /* 0x000fe40003fa6270 */
[----:B------:R-:W-:Y:S01]  /*15720*/  LOP3.LUT R3, R38, 0xd1, R15, 0xfe, !PT ;  /* 0x000000d126037812 */ /* 0x000fe200078efe0f */
[----:B---3--:R-:W-:Y:S01]  /*15730*/  IMAD.U32 R22, RZ, RZ, UR5 ;  /* 0x00000005ff167e24 */ /* 0x008fe2000f8e00ff */
[----:B------:R-:W-:Y:S01]  /*15740*/  FSEL R39, R32, -INF , !P2 ;  /* 0xff80000020277808 */ /* 0x000fe20005000000 */
[----:B------:R-:W3:Y:S01]  /*15750*/  MUFU.TANH R19, R19 ;  /* 0x0000001300137308 */ /* 0x000ee20000002400 */
[----:B------:R-:W-:-:S02]  /*15760*/  FSEL R41, R41, -INF , !P6 ;  /* 0xff80000029297808 */ /* 0x000fc40007000000 */
[--C-:B------:R-:W-:Y:S02]  /*15770*/  LOP3.LUT R37, R22, 0xd8, R15.reuse, 0xfe, !PT ;  /* 0x000000d816257812 */ /* 0x100fe400078efe0f */
[----:B------:R-:W-:Y:S02]  /*15780*/  FSEL R22, R35, -INF , !P1 ;  /* 0xff80000023167808 */ /* 0x000fe40004800000 */
[----:B------:R-:W-:Y:S01]  /*15790*/  I2FP.F32.S32 R35, R3 ;  /* 0x0000000300237245 */ /* 0x000fe20000201400 */
[----:B------:R-:W-:Y:S01]  /*157a0*/  MUFU.TANH R17, R17 ;  /* 0x0000001100117308 */ /* 0x000fe20000002400 */
[----:B------:R-:W-:Y:S02]  /*157b0*/  I2FP.F32.S32 R48, R37 ;  /* 0x0000002500307245 */ /* 0x000fe40000201400 */
[----:B------:R-:W-:Y:S01]  /*157c0*/  ISETP.GE.AND P6, PT, R3, R128, PT ;  /* 0x000000800300720c */ /* 0x000fe20003fc6270 */
[C---:B--2---:R-:W-:Y:S01]  /*157d0*/  FFMA.FTZ R29, R35.reuse, UR6, R28 ;  /* 0x00000006231d7c23 */ /* 0x044fe2000801001c */
[----:B------:R-:W-:Y:S01]  /*157e0*/  FFMA.FTZ R28, R35, UR6, R2 ;  /* 0x00000006231c7c23 */ /* 0x000fe20008010002 */
[----:B------:R-:W-:Y:S01]  /*157f0*/  LOP3.LUT R35, R38, 0xd9, R15, 0xfe, !PT ;  /* 0x000000d926237812 */ /* 0x000fe200078efe0f */
[----:B------:R-:W-:Y:S01]  /*15800*/  FFMA.FTZ R27, R48, UR6, R27 ;  /* 0x00000006301b7c23 */ /* 0x000fe2000801001b */
[----:B------:R-:W-:Y:S01]  /*15810*/  FSEL R20, R20, -INF , !P5 ;  /* 0xff80000014147808 */ /* 0x000fe20006800000 */
[----:B------:R2:W-:Y:S01]  /*15820*/  MUFU.TANH R2, R16 ;  /* 0x0000001000027308 */ /* 0x0005e20000002400 */
[----:B------:R-:W-:-:S02]  /*15830*/  I2FP.F32.S32 R32, R35 ;  /* 0x0000002300207245 */ /* 0x000fc40000201400 */
[C---:B------:R-:W-:Y:S02]  /*15840*/  ISETP.GE.AND P5, PT, R37.reuse, R130, PT ;  /* 0x000000822500720c */ /* 0x040fe40003fa6270 */
[----:B------:R-:W-:Y:S01]  /*15850*/  ISETP.GE.AND P4, PT, R37, R128, PT ;  /* 0x000000802500720c */ /* 0x000fe20003f86270 */
[----:B------:R-:W-:Y:S01]  /*15860*/  FFMA.FTZ R37, R48, UR6, R23 ;  /* 0x0000000630257c23 */ /* 0x000fe20008010017 */
[-C--:B------:R-:W-:Y:S01]  /*15870*/  ISETP.GE.AND P1, PT, R3, R130.reuse, PT ;  /* 0x000000820300720c */ /* 0x080fe20003f26270 */
[----:B------:R4:W-:Y:S01]  /*15880*/  MUFU.TANH R23, R14 ;  /* 0x0000000e00177308 */ /* 0x0009e20000002400 */
[----:B------:R-:W-:Y:S01]  /*15890*/  FSEL R24, R24, -INF , !P3 ;  /* 0xff80000018187808 */ /* 0x000fe20005800000 */
[C---:B-1----:R-:W-:Y:S01]  /*158a0*/  FFMA.FTZ R25, R32.reuse, UR6, R25 ;  /* 0x0000000620197c23 */ /* 0x042fe20008010019 */
[----:B-----5:R-:W-:Y:S01]  /*158b0*/  FFMA.FTZ R36, R32, UR6, R36 ;  /* 0x0000000620247c23 */ /* 0x020fe20008010024 */
[----:B------:R-:W-:Y:S01]  /*158c0*/  ISETP.GE.AND P3, PT, R49, R130, PT ;  /* 0x000000823100720c */ /* 0x000fe20003f66270 */
[----:B------:R-:W-:Y:S01]  /*158d0*/  IMAD.U32 R32, RZ, RZ, UR5 ;  /* 0x00000005ff207e24 */ /* 0x000fe2000f8e00ff */
[----:B------:R-:W-:-:S02]  /*158e0*/  FSEL R38, R28, -INF , !P6 ;  /* 0xff8000001c267808 */ /* 0x000fc40007000000 */
[----:B------:R1:W5:Y:S01]  /*158f0*/  MUFU.TANH R3, R18 ;  /* 0x0000001200037308 */ /* 0x0003620000002400 */
[----:B------:R-:W-:Y:S02]  /*15900*/  LOP3.LUT R47, R50, 0xe0, R15, 0xfe, !PT ;  /* 0x000000e0322f7812 */ /* 0x000fe400078efe0f */
[----:B--2---:R-:W-:Y:S02]  /*15910*/  FSEL R16, R29, -INF , !P1 ;  /* 0xff8000001d107808 */ /* 0x004fe40004800000 */
[----:B------:R-:W-:Y:S02]  /*15920*/  ISETP.GE.AND P2, PT, R35, R128, PT ;  /* 0x000000802300720c */ /* 0x000fe40003f46270 */
[----:B------:R-:W-:Y:S01]  /*15930*/  I2FP.F32.S32 R48, R47 ;  /* 0x0000002f00307245 */ /* 0x000fe20000201400 */
[----:B------:R2:W5:Y:S01]  /*15940*/  MUFU.TANH R28, R12 ;  /* 0x0000000c001c7308 */ /* 0x0005620000002400 */
[----:B----4-:R-:W-:Y:S01]  /*15950*/  IMAD.U32 R14, RZ, RZ, UR5 ;  /* 0x00000005ff0e7e24 */ /* 0x010fe2000f8e00ff */
[----:B------:R-:W-:-:S02]  /*15960*/  FSEL R37, R37, -INF , !P4 ;  /* 0xff80000025257808 */ /* 0x000fc40006000000 */
[----:B------:R-:W-:Y:S01]  /*15970*/  FSEL R36, R36, -INF , !P2 ;  /* 0xff80000024247808 */ /* 0x000fe20005000000 */
[----:B------:R-:W-:Y:S01]  /*15980*/  FFMA.FTZ R31, R48, UR6, R31 ;  /* 0x00000006301f7c23 */ /* 0x000fe2000801001f */
[----:B------:R-:W-:Y:S01]  /*15990*/  LOP3.LUT R29, R14, 0xe8, R15, 0xfe, !PT ;  /* 0x000000e80e1d7812 */ /* 0x000fe200078efe0f */
[----:B------:R-:W-:Y:S01]  /*159a0*/  FFMA.FTZ R21, R48, UR6, R21 ;  /* 0x0000000630157c23 */ /* 0x000fe20008010015 */
[----:B------:R-:W-:Y:S01]  /*159b0*/  FSEL R14, R27, -INF , !P5 ;  /* 0xff8000001b0e7808 */ /* 0x000fe20006800000 */
[----:B------:R-:W-:Y:S01]  /*159c0*/  IMAD.U32 R48, RZ, RZ, UR5 ;  /* 0x00000005ff307e24 */ /* 0x000fe2000f8e00ff */
[----:B-1----:R-:W-:Y:S01]  /*159d0*/  FSEL R18, R33, -INF , !P3 ;  /* 0xff80000021127808 */ /* 0x002fe20005800000 */
[----:B------:R-:W-:Y:S01]  /*159e0*/  MUFU.TANH R13, R13 ;  /* 0x0000000d000d7308 */ /* 0x000fe20000002400 */
[----:B------:R-:W-:Y:S02]  /*159f0*/  ISETP.GE.AND P3, PT, R35, R130, PT ;  /* 0x000000822300720c */ /* 0x000fe40003f66270 */
[----:B------:R-:W-:-:S02]  /*15a00*/  LOP3.LUT R33, R32, 0xe1, R15, 0xfe, !PT ;  /* 0x000000e120217812 */ /* 0x000fc400078efe0f */
[----:B------:R-:W-:Y:S02]  /*15a10*/  ISETP.GE.AND P2, PT, R29, R128, PT ;  /* 0x000000801d00720c */ /* 0x000fe40003f46270 */
[C---:B------:R-:W-:Y:S01]  /*15a20*/  ISETP.GE.AND P5, PT, R33.reuse, R130, PT ;  /* 0x000000822100720c */ /* 0x040fe20003fa6270 */
[----:B------:R-:W-:Y:S01]  /*15a30*/  MUFU.TANH R10, R10 ;  /* 0x0000000a000a7308 */ /* 0x000fe20000002400 */
[----:B------:R-:W-:Y:S02]  /*15a40*/  ISETP.GE.AND P4, PT, R33, R128, PT ;  /* 0x000000802100720c */ /* 0x000fe40003f86270 */
[----:B------:R-:W-:Y:S02]  /*15a50*/  I2FP.F32.S32 R32, R33 ;  /* 0x0000002100207245 */ /* 0x000fe40000201400 */
[----:B--2---:R-:W-:Y:S02]  /*15a60*/  FSEL R12, R25, -INF , !P3 ;  /* 0xff800000190c7808 */ /* 0x004fe40005800000 */
[-C--:B------:R-:W-:Y:S01]  /*15a70*/  ISETP.GE.AND P3, PT, R29, R130.reuse, PT ;  /* 0x000000821d00720c */ /* 0x080fe20003f66270 */
[----:B------:R1:W2:Y:S01]  /*15a80*/  MUFU.TANH R25, R8 ;  /* 0x0000000800197308 */ /* 0x0002a20000002400 */
[----:B------:R-:W-:Y:S01]  /*15a90*/  I2FP.F32.S32 R33, R29 ;  /* 0x0000001d00217245 */ /* 0x000fe20000201400 */
[C---:B---3--:R-:W-:Y:S01]  /*15aa0*/  FFMA.FTZ R27, R32.reuse, UR6, R19 ;  /* 0x00000006201b7c23 */ /* 0x048fe20008010013 */
[----:B------:R-:W-:Y:S01]  /*15ab0*/  ISETP.GE.AND P1, PT, R47, R130, PT ;  /* 0x000000822f00720c */ /* 0x000fe20003f26270 */
[----:B-----5:R-:W-:Y:S01]  /*15ac0*/  FFMA.FTZ R19, R32, UR6, R3 ;  /* 0x0000000620137c23 */ /* 0x020fe20008010003 */
[--C-:B------:R-:W-:Y:S01]  /*15ad0*/  LOP3.LUT R35, R48, 0xe9, R15.reuse, 0xfe, !PT ;  /* 0x000000e930237812 */ /* 0x100fe200078efe0f */
[C---:B------:R-:W-:Y:S01]  /*15ae0*/  FFMA.FTZ R32, R33.reuse, UR6, R2 ;  /* 0x0000000621207c23 */ /* 0x040fe20008010002 */
[----:B------:R-:W-:Y:S01]  /*15af0*/  FFMA.FTZ R28, R33, UR6, R28 ;  /* 0x00000006211c7c23 */ /* 0x000fe2000801001c */
[----:B------:R-:W3:Y:S01]  /*15b00*/  MUFU.TANH R29, R6 ;  /* 0x00000006001d7308 */ /* 0x000ee20000002400 */
[----:B------:R-:W-:-:S02]  /*15b10*/  LOP3.LUT R33, R50, 0xf0, R15, 0xfe, !PT ;  /* 0x000000f032217812 */ /* 0x000fc400078efe0f */
[----:B------:R-:W-:Y:S02]  /*15b20*/  I2FP.F32.S32 R50, R35 ;  /* 0x0000002300327245 */ /* 0x000fe40000201400 */
[----:B------:R-:W-:Y:S02]  /*15b30*/  ISETP.GE.AND P6, PT, R47, R128, PT ;  /* 0x000000802f00720c */ /* 0x000fe40003fc6270 */
[----:B------:R-:W-:Y:S01]  /*15b40*/  FSEL R2, R19, -INF , !P4 ;  /* 0xff80000013027808 */ /* 0x000fe20006000000 */
[C---:B------:R-:W-:Y:S01]  /*15b50*/  FFMA.FTZ R23, R50.reuse, UR6, R23 ;  /* 0x0000000632177c23 */ /* 0x040fe20008010017 */
[----:B-1----:R-:W-:Y:S01]  /*15b60*/  FSEL R8, R31, -INF , !P1 ;  /* 0xff8000001f087808 */ /* 0x002fe20004800000 */
[----:B------:R-:W-:Y:S01]  /*15b70*/  FFMA.FTZ R47, R50, UR6, R17 ;  /* 0x00000006322f7c23 */ /* 0x000fe20008010011 */
[----:B------:R1:W4:Y:S01]  /*15b80*/  MUFU.TANH R31, R4 ;  /* 0x00000004001f7308 */ /* 0x0003220000002400 */
[----:B------:R-:W-:Y:S01]  /*15b90*/  I2FP.F32.S32 R52, R33 ;  /* 0x0000002100347245 */ /* 0x000fe20000201400 */
[----:B------:R-:W-:Y:S01]  /*15ba0*/  FMUL.FTZ R17, R121, UR4 ;  /* 0x0000000479117c20 */ /* 0x000fe20008410000 */
[----:B------:R-:W-:Y:S01]  /*15bb0*/  LOP3.LUT R19, R48, 0xf1, R15, 0xfe, !PT ;  /* 0x000000f130137812 */ /* 0x000fe200078efe0f */
[----:B------:R-:W-:Y:S01]  /*15bc0*/  IMAD.U32 R50, RZ, RZ, UR5 ;  /* 0x00000005ff327e24 */ /* 0x000fe2000f8e00ff */
[----:B------:R-:W-:Y:S01]  /*15bd0*/  FSEL R48, R28, -INF , !P2 ;  /* 0xff8000001c307808 */ /* 0x000fe20005000000 */
[----:B------:R-:W-:Y:S01]  /*15be0*/  IMAD.U32 R28, RZ, RZ, UR5 ;  /* 0x00000005ff1c7e24 */ /* 0x000fe2000f8e00ff */
[----:B------:R-:W-:Y:S01]  /*15bf0*/  ISETP.GE.AND P1, PT, R35, R130, PT ;  /* 0x000000822300720c */ /* 0x000fe20003f26270 */
[C---:B--2---:R-:W-:Y:S01]  /*15c00*/  FFMA.FTZ R25, R52.reuse, UR6, R25 ;  /* 0x0000000634197c23 */ /* 0x044fe20008010019 */
[----:B------:R-:W-:Y:S01]  /*15c10*/  FSEL R3, R21, -INF , !P6 ;  /* 0xff80000015037808 */ /* 0x000fe20007000000 */
[----:B---3--:R-:W-:Y:S01]  /*15c20*/  FFMA.FTZ R29, R52, UR6, R29 ;  /* 0x00000006341d7c23 */ /* 0x008fe2000801001d */
[----:B------:R-:W-:Y:S01]  /*15c30*/  I2FP.F32.S32 R52, R19 ;  /* 0x0000001300347245 */ /* 0x000fe20000201400 */
[----:B------:R-:W-:Y:S01]  /*15c40*/  MUFU.TANH R17, R17 ;  /* 0x0000001100117308 */ /* 0x000fe20000002400 */
[----:B------:R-:W-:-:S02]  /*15c50*/  ISETP.GE.AND P2, PT, R19, R128, PT ;  /* 0x000000801300720c */ /* 0x000fc40003f46270 */
[----:B------:R-:W-:Y:S01]  /*15c60*/  FSEL R112, R23, -INF , !P1 ;  /* 0xff80000017707808 */ /* 0x000fe20004800000 */
[----:B------:R-:W-:Y:S01]  /*15c70*/  FMUL.FTZ R23, R116, UR4 ;  /* 0x0000000474177c20 */ /* 0x000fe20008410000 */
[----:B-1----:R-:W-:Y:S01]  /*15c80*/  FSEL R4, R32, -INF , !P3 ;  /* 0xff80000020047808 */ /* 0x002fe20005800000 */
[----:B------:R-:W-:Y:S01]  /*15c90*/  IMAD.U32 R32, RZ, RZ, UR5 ;  /* 0x00000005ff207e24 */ /* 0x000fe2000f8e00ff */
[----:B------:R-:W-:Y:S01]  /*15ca0*/  ISETP.GE.AND P3, PT, R19, R130, PT ;  /* 0x000000821300720c */ /* 0x000fe20003f66270 */
[----:B------:R-:W1:Y:S01]  /*15cb0*/  MUFU.TANH R11, R11 ;  /* 0x0000000b000b7308 */ /* 0x000e620000002400 */
[----:B------:R-:W-:Y:S01]  /*15cc0*/  FSEL R6, R27, -INF , !P5 ;  /* 0xff8000001b067808 */ /* 0x000fe20006800000 */
[----:B----4-:R-:W-:Y:S01]  /*15cd0*/  FFMA.FTZ R31, R52, UR6, R31 ;  /* 0x00000006341f7c23 */ /* 0x010fe2000801001f */
[--C-:B------:R-:W-:Y:S01]  /*15ce0*/  LOP3.LUT R21, R32, 0x1, R15.reuse, 0xfe, !PT ;  /* 0x0000000120157812 */ /* 0x100fe200078efe0f */
[----:B------:R-:W-:Y:S01]  /*15cf0*/  IMAD.U32 R116, RZ, RZ, UR5 ;  /* 0x00000005ff747e24 */ /* 0x000fe2000f8e00ff */
[----:B------:R-:W-:Y:S01]  /*15d00*/  LOP3.LUT R19, R28, 0x8, R15, 0xfe, !PT ;  /* 0x000000081c137812 */ /* 0x000fe200078efe0f */
[----:B------:R-:W-:Y:S01]  /*15d10*/  FFMA.FTZ R13, R52, UR6, R13 ;  /* 0x00000006340d7c23 */ /* 0x000fe2000801000d */
[----:B------:R-:W-:Y:S01]  /*15d20*/  ISETP.GE.AND P6, PT, R35, R128, PT ;  /* 0x000000802300720c */ /* 0x000fe20003fc6270 */
[----:B------:R2:W3:Y:S01]  /*15d30*/  MUFU.TANH R65, R53 ;  /* 0x0000003500417308 */ /* 0x0004e20000002400 */
[C---:B------:R-:W-:Y:S01]  /*15d40*/  ISETP.GE.AND P5, PT, R33.reuse, R130, PT ;  /* 0x000000822100720c */ /* 0x040fe20003fa6270 */
[----:B------:R-:W-:Y:S01]  /*15d50*/  IMAD.U32 R52, RZ, RZ, UR5 ;  /* 0x00000005ff347e24 */ /* 0x000fe2000f8e00ff */
[----:B------:R-:W-:Y:S01]  /*15d60*/  ISETP.GE.AND P4, PT, R33, R128, PT ;  /* 0x000000802100720c */ /* 0x000fe20003f86270 */
[----:B------:R-:W-:Y:S01]  /*15d70*/  FMUL.FTZ R35, R72, UR4 ;  /* 0x0000000448237c20 */ /* 0x000fe20008410000 */
[----:B------:R-:W-:Y:S01]  /*15d80*/  I2FP.F32.S32 R28, R21 ;  /* 0x00000015001c7245 */ /* 0x000fe20000201400 */
[----:B------:R-:W-:Y:S01]  /*15d90*/  FMUL.FTZ R72, R73, UR4 ;  /* 0x0000000449487c20 */ /* 0x000fe20008410000 */
[----:B------:R-:W-:Y:S01]  /*15da0*/  LOP3.LUT R33, R50, 0xf8, R15, 0xfe, !PT ;  /* 0x000000f832217812 */ /* 0x000fe200078efe0f */
[----:B------:R-:W4:Y:S01]  /*15db0*/  MUFU.TANH R23, R23 ;  /* 0x0000001700177308 */ /* 0x000f220000002400 */
        /* <DEDUP_REMOVED lines=9> */
[----:B------:R-:W-:Y:S01]  /*15e50*/  MUFU.TANH R61, R61 ;  /* 0x0000003d003d7308 */ /* 0x000fe20000002400 */
[----:B------:R-:W-:Y:S01]  /*15e60*/  ISETP.GE.AND P4, PT, R21, R130, PT ;  /* 0x000000821500720c */ /* 0x000fe20003f86270 */
[----:B------:R-:W-:Y:S01]  /*15e70*/  FMUL.FTZ R73, R78, UR4 ;  /* 0x000000044e497c20 */ /* 0x000fe20008410000 */
[----:B------:R-:W-:Y:S01]  /*15e80*/  I2FP.F32.S32 R33, R33 ;  /* 0x0000002100217245 */ /* 0x000fe20000201400 */
[----:B------:R-:W-:Y:S01]  /*15e90*/  IMAD.U32 R78, RZ, RZ, UR5 ;  /* 0x00000005ff4e7e24 */ /* 0x000fe2000f8e00ff */
[----:B------:R-:W-:-:S02]  /*15ea0*/  FSEL R54, R31, -INF , !P3 ;  /* 0xff8000001f367808 */ /* 0x000fc40005800000 */
[--C-:B------:R-:W-:Y:S01]  /*15eb0*/  LOP3.LUT R31, R116, 0x9, R15.reuse, 0xfe, !PT ;  /* 0x00000009741f7812 */ /* 0x100fe200078efe0f */
[----:B------:R-:W5:Y:S01]  /*15ec0*/  MUFU.TANH R21, R117 ;  /* 0x0000007500157308 */ /* 0x000f620000002400 */
[----:B------:R-:W-:Y:S01]  /*15ed0*/  ISETP.GE.AND P3, PT, R19, R130, PT ;  /* 0x000000821300720c */ /* 0x000fe20003f66270 */
[C---:B------:R-:W-:Y:S01]  /*15ee0*/  FFMA.FTZ R10, R33.reuse, UR6, R10 ;  /* 0x00000006210a7c23 */ /* 0x040fe2000801000a */
[----:B------:R-:W-:Y:S01]  /*15ef0*/  LOP3.LUT R19, R28, 0x18, R15, 0xfe, !PT ;  /* 0x000000181c137812 */ /* 0x000fe200078efe0f */
[----:B-1----:R-:W-:Y:S01]  /*15f00*/  FFMA.FTZ R11, R33, UR6, R11 ;  /* 0x00000006210b7c23 */ /* 0x002fe2000801000b */
[----:B------:R-:W-:Y:S01]  /*15f10*/  LOP3.LUT R27, R15, UR5, RZ, 0xfc, !PT ;  /* 0x000000050f1b7c12 */ /* 0x000fe2000f8efcff */
[----:B------:R-:W-:Y:S01]  /*15f20*/  FMUL.FTZ R33, R74, UR4 ;  /* 0x000000044a217c20 */ /* 0x000fe20008410000 */
[----:B------:R-:W-:Y:S01]  /*15f30*/  I2FP.F32.S32 R28, R31 ;  /* 0x0000001f001c7245 */ /* 0x000fe20000201400 */
[----:B------:R-:W1:Y:S01]  /*15f40*/  MUFU.TANH R63, R113 ;  /* 0x00000071003f7308 */ /* 0x000e620000002400 */
[----:B------:R-:W-:-:S02]  /*15f50*/  FSEL R50, R25, -INF , !P5 ;  /* 0xff80000019327808 */ /* 0x000fc40006800000 */
[----:B------:R-:W-:Y:S01]  /*15f60*/  LOP3.LUT R29, R52, 0x10, R15, 0xfe, !PT ;  /* 0x00000010341d7812 */ /* 0x000fe200078efe0f */
[----:B------:R-:W-:Y:S01]  /*15f70*/  FFMA.FTZ R17, R28, UR6, R17 ;  /* 0x000000061c117c23 */ /* 0x000fe20008010011 */
[----:B------:R-:W-:Y:S01]  /*15f80*/  LOP3.LUT R25, R32, 0x11, R15, 0xfe, !PT ;  /* 0x0000001120197812 */ /* 0x000fe200078efe0f */
[----:B------:R-:W-:Y:S01]  /*15f90*/  IMAD.U32 R28, RZ, RZ, UR5 ;  /* 0x00000005ff1c7e24 */ /* 0x000fe2000f8e00ff */
[----:B------:R-:W-:Y:S01]  /*15fa0*/  I2FP.F32.S32 R32, R19 ;  /* 0x0000001300207245 */ /* 0x000fe20000201400 */
[----:B------:R-:W1:Y:S01]  /*15fb0*/  MUFU.TANH R55, R55 ;  /* 0x0000003700377308 */ /* 0x000e620000002400 */
[----:B------:R-:W-:Y:S02]  /*15fc0*/  ISETP.GE.AND P5, PT, R27, R130, PT ;  /* 0x000000821b00720c */ /* 0x000fe40003fa6270 */
[----:B--2---:R-:W-:Y:S01]  /*15fd0*/  FSEL R53, R10, -INF , !P1 ;  /* 0xff8000000a357808 */ /* 0x004fe20004800000 */
[----:B---3--:R-:W-:Y:S01]  /*15fe0*/  FFMA.FTZ R65, R32, UR6, R65 ;  /* 0x0000000620417c23 */ /* 0x008fe20008010041 */
[----:B------:R-:W-:Y:S01]  /*15ff0*/  I2FP.F32.S32 R27, R27 ;  /* 0x0000001b001b7245 */ /* 0x000fe20000201400 */
[----:B------:R-:W-:Y:S01]  /*16000*/  IMAD.U32 R32, RZ, RZ, UR5 ;  /* 0x00000005ff207e24 */ /* 0x000fe2000f8e00ff */
[----:B------:R-:W-:Y:S01]  /*16010*/  I2FP.F32.S32 R10, R29 ;  /* 0x0000001d000a7245 */ /* 0x000fe20000201400 */
[----:B------:R-:W2:Y:S01]  /*16020*/  MUFU.TANH R71, R109 ;  /* 0x0000006d00477308 */ /* 0x000ea20000002400 */
[----:B------:R-:W-:Y:S01]  /*16030*/  I2FP.F32.S32 R116, R25 ;  /* 0x0000001900747245 */ /* 0x000fe20000201400 */
[----:B------:R-:W-:Y:S01]  /*16040*/  FFMA.FTZ R27, R27, UR6, R172 ;  /* 0x000000061b1b7c23 */ /* 0x000fe200080100ac */
[----:B------:R-:W-:Y:S01]  /*16050*/  FSEL R51, R11, -INF , !P6 ;  /* 0xff8000000b337808 */ /* 0x000fe20007000000 */
[----:B----4-:R-:W-:Y:S01]  /*16060*/  FFMA.FTZ R23, R10, UR6, R23 ;  /* 0x000000060a177c23 */ /* 0x010fe20008010017 */
[----:B------:R-:W-:Y:S01]  /*16070*/  LOP3.LUT R11, R28, 0x28, R15, 0xfe, !PT ;  /* 0x000000281c0b7812 */ /* 0x000fe200078efe0f */
[----:B-----5:R-:W-:Y:S01]  /*16080*/  FFMA.FTZ R10, R116, UR6, R21 ;  /* 0x00000006740a7c23 */ /* 0x020fe20008010015 */
[----:B------:R-:W-:Y:S01]  /*16090*/  IMAD.U32 R116, RZ, RZ, UR5 ;  /* 0x00000005ff747e24 */ /* 0x000fe2000f8e00ff */
[----:B------:R-:W-:Y:S01]  /*160a0*/  FSEL R52, R13, -INF , !P2 ;  /* 0xff8000000d347808 */ /* 0x000fe20005000000 */
[----:B------:R-:W3:Y:S01]  /*160b0*/  MUFU.TANH R57, R57 ;  /* 0x0000003900397308 */ /* 0x000ee20000002400 */
[--C-:B------:R-:W-:Y:S01]  /*160c0*/  LOP3.LUT R21, R136, 0x19, R15.reuse, 0xfe, !PT ;  /* 0x0000001988157812 */ /* 0x100fe200078efe0f */
[----:B------:R-:W-:Y:S01]  /*160d0*/  IMAD.U32 R172, RZ, RZ, UR5 ;  /* 0x00000005ffac7e24 */ /* 0x000fe2000f8e00ff */
[----:B------:R-:W-:-:S02]  /*160e0*/  LOP3.LUT R13, R32, 0x21, R15, 0xfe, !PT ;  /* 0x00000021200d7812 */ /* 0x000fc400078efe0f */
[----:B------:R-:W-:Y:S01]  /*160f0*/  FSEL R202, R27, -INF , !P5 ;  /* 0xff8000001bca7808 */ /* 0x000fe20006800000 */
[----:B------:R-:W-:Y:S01]  /*16100*/  FMUL.FTZ R27, R81, UR4 ;  /* 0x00000004511b7c20 */ /* 0x000fe20008410000 */
[----:B------:R-:W-:Y:S01]  /*16110*/  I2FP.F32.S32 R32, R11 ;  /* 0x0000000b00207245 */ /* 0x000fe20000201400 */
[----:B------:R-:W4:Y:S01]  /*16120*/  MUFU.TANH R59, R59 ;  /* 0x0000003b003b7308 */ /* 0x000f220000002400 */
[-C--:B------:R-:W-:Y:S02]  /*16130*/  ISETP.GE.AND P5, PT, R19, R130.reuse, PT ;  /* 0x000000821300720c */ /* 0x080fe40003fa6270 */
[----:B------:R-:W-:Y:S01]  /*16140*/  LOP3.LUT R19, R116, 0x20, R15, 0xfe, !PT ;  /* 0x0000002074137812 */ /* 0x000fe200078efe0f */
[----:B------:R-:W-:Y:S01]  /*16150*/  FFMA.FTZ R61, R32, UR6, R61 ;  /* 0x00000006203d7c23 */ /* 0x000fe2000801003d */
[----:B------:R-:W-:Y:S01]  /*16160*/  I2FP.F32.S32 R28, R21 ;  /* 0x00000015001c7245 */ /* 0x000fe20000201400 */
[----:B------:R-:W-:Y:S01]  /*16170*/  IMAD.U32 R32, RZ, RZ, UR5 ;  /* 0x00000005ff207e24 */ /* 0x000fe2000f8e00ff */
[-C--:B------:R-:W-:Y:S01]  /*16180*/  ISETP.GE.AND P2, PT, R31, R130.reuse, PT ;  /* 0x000000821f00720c */ /* 0x080fe20003f46270 */
[----:B------:R-:W-:Y:S01]  /*16190*/  MUFU.TANH R69, R69 ;  /* 0x0000004500457308 */ /* 0x000fe20000002400 */
[----:B------:R-:W-:Y:S01]  /*161a0*/  I2FP.F32.S32 R136, R19 ;  /* 0x0000001300887245 */ /* 0x000fe20000201400 */
[----:B-1----:R-:W-:Y:S01]  /*161b0*/  FFMA.FTZ R63, R28, UR6, R63 ;  /* 0x000000061c3f7c23 */ /* 0x002fe2000801003f */
[----:B------:R-:W-:Y:S01]  /*161c0*/  I2FP.F32.S32 R104, R13 ;  /* 0x0000000d00687245 */ /* 0x000fe20000201400 */
[----:B------:R-:W-:Y:S01]  /*161d0*/  IMAD.U32 R28, RZ, RZ, UR5 ;  /* 0x00000005ff1c7e24 */ /* 0x000fe2000f8e00ff */
[-C--:B------:R-:W-:Y:S01]  /*161e0*/  ISETP.GE.AND P1, PT, R29, R130.reuse, PT ;  /* 0x000000821d00720c */ /* 0x080fe20003f26270 */
[----:B------:R-:W-:Y:S01]  /*161f0*/  FFMA.FTZ R136, R136, UR6, R55 ;  /* 0x0000000688887c23 */ /* 0x000fe20008010037 */
[----:B------:R-:W-:Y:S01]  /*16200*/  FSEL R105, R125, -INF , !P4 ;  /* 0xff8000007d697808 */ /* 0x000fe20006000000 */
[----:B--2---:R-:W-:Y:S01]  /*16210*/  FFMA.FTZ R71, R104, UR6, R71 ;  /* 0x0000000668477c23 */ /* 0x004fe20008010047 */
[-C--:B------:R-:W-:Y:S01]  /*16220*/  ISETP.GE.AND P4, PT, R21, R130.reuse, PT ;  /* 0x000000821500720c */ /* 0x080fe20003f86270 */
[----:B------:R-:W-:Y:S01]  /*16230*/  FMUL.FTZ R21, R92, UR4 ;  /* 0x000000045c157c20 */ /* 0x000fe20008410000 */
[----:B------:R-:W-:Y:S01]  /*16240*/  FSEL R67, R17, -INF , !P2 ;  /* 0xff80000011437808 */ /* 0x000fe20005000000 */
[----:B------:R-:W-:Y:S01]  /*16250*/  IMAD.U32 R104, RZ, RZ, UR5 ;  /* 0x00000005ff687e24 */ /* 0x000fe2000f8e00ff */
[--C-:B------:R-:W-:Y:S01]  /*16260*/  LOP3.LUT R17, R32, 0x31, R15.reuse, 0xfe, !PT ;  /* 0x0000003120117812 */ /* 0x100fe200078efe0f */
[----:B------:R-:W-:Y:S01]  /*16270*/  FMUL.FTZ R55, R88, UR4 ;  /* 0x0000000458377c20 */ /* 0x000fe20008410000 */
[----:B------:R-:W-:Y:S01]  /*16280*/  FSEL R140, R23, -INF , !P1 ;  /* 0xff800000178c7808 */ /* 0x000fe20004800000 */
[----:B------:R-:W1:Y:S01]  /*16290*/  MUFU.TANH R21, R21 ;  /* 0x0000001500157308 */ /* 0x000e620000002400 */
[----:B------:R-:W-:Y:S01]  /*162a0*/  FSEL R208, R173, -INF , !P3 ;  /* 0xff800000add07808 */ /* 0x000fe20005800000 */
[----:B------:R-:W-:Y:S01]  /*162b0*/  FMUL.FTZ R23, R97, UR4 ;  /* 0x0000000461177c20 */ /* 0x000fe20008410000 */
[-C--:B------:R-:W-:Y:S01]  /*162c0*/  ISETP.GE.AND P1, PT, R11, R130.reuse, PT ;  /* 0x000000820b00720c */ /* 0x080fe20003f26270 */
[----:B------:R-:W-:Y:S01]  /*162d0*/  IMAD.U32 R92, RZ, RZ, UR5 ;  /* 0x00000005ff5c7e24 */ /* 0x000fe2000f8e00ff */
[-C--:B------:R-:W-:Y:S01]  /*162e0*/  ISETP.GE.AND P3, PT, R19, R130.reuse, PT ;  /* 0x000000821300720c */ /* 0x080fe20003f66270 */
[----:B------:R-:W-:Y:S01]  /*162f0*/  FMUL.FTZ R88, R89, UR4 ;  /* 0x0000000459587c20 */ /* 0x000fe20008410000 */
[----:B------:R-:W-:Y:S01]  /*16300*/  LOP3.LUT R11, R28, 0x38, R15, 0xfe, !PT ;  /* 0x000000381c0b7812 */ /* 0x000fe200078efe0f */
[----:B------:R-:W2:Y:S01]  /*16310*/  MUFU.TANH R55, R55 ;  /* 0x0000003700377308 */ /* 0x000ea20000002400 */
[----:B------:R-:W-:Y:S01]  /*16320*/  I2FP.F32.S32 R28, R17 ;  /* 0x00000011001c7245 */ /* 0x000fe20000201400 */
[----:B------:R-:W-:Y:S01]  /*16330*/  FMUL.FTZ R29, R77, UR4 ;  /* 0x000000044d1d7c20 */ /* 0x000fe20008410000 */
[-C--:B------:R-:W-:Y:S01]  /*16340*/  ISETP.GE.AND P6, PT, R25, R130.reuse, PT ;  /* 0x000000821900720c */ /* 0x080fe20003fc6270 */
[----:B------:R-:W-:Y:S01]  /*16350*/  FMUL.FTZ R77, R68, UR4 ;  /* 0x00000004444d7c20 */ /* 0x000fe20008410000 */
[-C--:B------:R-:W-:Y:S01]  /*16360*/  ISETP.GE.AND P2, PT, R13, R130.reuse, PT ;  /* 0x000000820d00720c */ /* 0x080fe20003f46270 */
[----:B---3--:R-:W-:Y:S01]  /*16370*/  FFMA.FTZ R57, R28, UR6, R57 ;  /* 0x000000061c397c23 */ /* 0x008fe20008010039 */
[--C-:B------:R-:W-:Y:S01]  /*16380*/  LOP3.LUT R13, R104, 0x30, R15.reuse, 0xfe, !PT ;  /* 0x00000030680d7812 */ /* 0x100fe200078efe0f */
[----:B------:R-:W-:Y:S01]  /*16390*/  IMAD.U32 R28, RZ, RZ, UR5 ;  /* 0x00000005ff1c7e24 */ /* 0x000fe2000f8e00ff */
[----:B------:R-:W-:Y:S01]  /*163a0*/  FSEL R136, R136, -INF , !P3 ;  /* 0xff80000088887808 */ /* 0x000fe20005800000 */
[----:B------:R-:W-:Y:S01]  /*163b0*/  MUFU.TANH R84, R84 ;  /* 0x0000005400547308 */ /* 0x000fe20000002400 */
[----:B------:R-:W-:Y:S01]  /*163c0*/  LOP3.LUT R19, R116, 0x29, R15, 0xfe, !PT ;  /* 0x0000002974137812 */ /* 0x000fe200078efe0f */
[----:B------:R-:W-:Y:S01]  /*163d0*/  FMUL.FTZ R31, R76, UR4 ;  /* 0x000000044c1f7c20 */ /* 0x000fe20008410000 */
[----:B------:R-:W-:-:S02]  /*163e0*/  ISETP.GE.AND P3, PT, R11, R130, PT ;  /* 0x000000820b00720c */ /* 0x000fc40003f66270 */
[----:B------:R-:W-:Y:S02]  /*163f0*/  FSEL R97, R10, -INF , !P6 ;  /* 0xff8000000a617808 */ /* 0x000fe40007000000 */
[----:B------:R-:W-:Y:S01]  /*16400*/  FSEL R65, R65, -INF , !P5 ;  /* 0xff80000041417808 */ /* 0x000fe20006800000 */
[----:B------:R-:W3:Y:S01]  /*16410*/  MUFU.TANH R10, R23 ;  /* 0x00000017000a7308 */ /* 0x000ee20000002400 */
[----:B------:R-:W-:Y:S02]  /*16420*/  I2FP.F32.S32 R11, R11 ;  /* 0x0000000b000b7245 */ /* 0x000fe40000201400 */
[-C--:B------:R-:W-:Y:S02]  /*16430*/  ISETP.GE.AND P5, PT, R13, R130.reuse, PT ;  /* 0x000000820d00720c */ /* 0x080fe40003fa6270 */
[----:B------:R-:W-:Y:S01]  /*16440*/  I2FP.F32.S32 R13, R13 ;  /* 0x0000000d000d7245 */ /* 0x000fe20000201400 */
[----:B------:R-:W-:Y:S01]  /*16450*/  FFMA.FTZ R96, R11, UR6, R96 ;  /* 0x000000060b607c23 */ /* 0x000fe20008010060 */
[----:B------:R-:W-:Y:S01]  /*16460*/  ISETP.GE.AND P6, PT, R19, R130, PT ;  /* 0x000000821300720c */ /* 0x000fe20003fc6270 */
[----:B------:R-:W-:Y:S01]  /*16470*/  MUFU.TANH R88, R88 ;  /* 0x0000005800587308 */ /* 0x000fe20000002400 */
[----:B------:R-:W-:Y:S01]  /*16480*/  I2FP.F32.S32 R32, R19 ;  /* 0x0000001300207245 */ /* 0x000fe20000201400 */
[----:B------:R-:W-:Y:S01]  /*16490*/  FFMA.FTZ R100, R13, UR6, R100 ;  /* 0x000000060d647c23 */ /* 0x000fe20008010064 */
[----:B------:R-:W-:-:S02]  /*164a0*/  LOP3.LUT R19, R92, 0x40, R15, 0xfe, !PT ;  /* 0x000000405c137812 */ /* 0x000fc400078efe0f */
[----:B------:R-:W-:Y:S01]  /*164b0*/  LOP3.LUT R11, R28, 0x48, R15, 0xfe, !PT ;  /* 0x000000481c0b7812 */ /* 0x000fe200078efe0f */
[----:B----4-:R-:W-:Y:S01]  /*164c0*/  FFMA.FTZ R59, R32, UR6, R59 ;  /* 0x00000006203b7c23 */ /* 0x010fe2000801003b */
[----:B------:R-:W-:Y:S01]  /*164d0*/  LOP3.LUT R13, R104, 0x39, R15, 0xfe, !PT ;  /* 0x00000039680d7812 */ /* 0x000fe200078efe0f */
[----:B------:R-:W-:Y:S01]  /*164e0*/  IMAD.U32 R32, RZ, RZ, UR5 ;  /* 0x00000005ff207e24 */ /* 0x000fe2000f8e00ff */
[----:B------:R-:W-:Y:S01]  /*164f0*/  I2FP.F32.S32 R28, R19 ;  /* 0x00000013001c7245 */ /* 0x000fe20000201400 */
[----:B------:R-:W-:Y:S01]  /*16500*/  MUFU.TANH R27, R27 ;  /* 0x0000001b001b7308 */ /* 0x000fe20000002400 */
[----:B------:R-:W-:Y:S02]  /*16510*/  I2FP.F32.S32 R104, R11 ;  /* 0x0000000b00687245 */ /* 0x000fe40000201400 */
[----:B------:R-:W-:Y:S01]  /*16520*/  FSEL R71, R71, -INF , !P2 ;  /* 0xff80000047477808 */ /* 0x000fe20005000000 */
[----:B-1----:R-:W-:Y:S01]  /*16530*/  FFMA.FTZ R21, R28, UR6, R21 ;  /* 0x000000061c157c23 */ /* 0x002fe20008010015 */
[-C--:B------:R-:W-:Y:S01]  /*16540*/  ISETP.GE.AND P2, PT, R13, R130.reuse, PT ;  /* 0x000000820d00720c */ /* 0x080fe20003f46270 */
[----:B--2---:R-:W-:Y:S01]  /*16550*/  FFMA.FTZ R55, R104, UR6, R55 ;  /* 0x0000000668377c23 */ /* 0x004fe20008010037 */
[----:B------:R-:W-:Y:S01]  /*16560*/  I2FP.F32.S32 R13, R13 ;  /* 0x0000000d000d7245 */ /* 0x000fe20000201400 */
[----:B------:R-:W1:Y:S01]  /*16570*/  MUFU.TANH R28, R85 ;  /* 0x00000055001c7308 */ /* 0x000e620000002400 */
[----:B------:R-:W-:Y:S01]  /*16580*/  FSEL R63, R63, -INF , !P4 ;  /* 0xff8000003f3f7808 */ /* 0x000fe20006000000 */
[----:B------:R-:W-:Y:S01]  /*16590*/  IMAD.U32 R104, RZ, RZ, UR5 ;  /* 0x00000005ff687e24 */ /* 0x000fe2000f8e00ff */
[----:B------:R-:W-:Y:S01]  /*165a0*/  ISETP.GE.AND P4, PT, R17, R130, PT ;  /* 0x000000821100720c */ /* 0x000fe20003f86270 */
[----:B---3--:R-:W-:Y:S01]  /*165b0*/  FFMA.FTZ R92, R13, UR6, R10 ;  /* 0x000000060d5c7c23 */ /* 0x008fe2000801000a */
[----:B------:R-:W-:Y:S01]  /*165c0*/  LOP3.LUT R17, R32, 0x41, R15, 0xfe, !PT ;  /* 0x0000004120117812 */ /* 0x000fe200078efe0f */
[----:B------:R-:W-:Y:S01]  /*165d0*/  IMAD.U32 R10, RZ, RZ, UR5 ;  /* 0x00000005ff0a7e24 */ /* 0x000fe2000f8e00ff */
[----:B------:R-:W-:Y:S01]  /*165e0*/  FSEL R61, R61, -INF , !P1 ;  /* 0xff8000003d3d7808 */ /* 0x000fe20004800000 */
[----:B------:R-:W-:Y:S01]  /*165f0*/  MUFU.TANH R35, R35 ;  /* 0x0000002300237308 */ /* 0x000fe20000002400 */
[----:B------:R-:W-:-:S02]  /*16600*/  I2FP.F32.S32 R32, R17 ;  /* 0x0000001100207245 */ /* 0x000fc40000201400 */
[----:B------:R-:W-:Y:S02]  /*16610*/  LOP3.LUT R13, R104, 0x51, R15, 0xfe, !PT ;  /* 0x00000051680d7812 */ /* 0x000fe400078efe0f */
[-C--:B------:R-:W-:Y:S01]  /*16620*/  ISETP.GE.AND P1, PT, R19, R130.reuse, PT ;  /* 0x000000821300720c */ /* 0x080fe20003f26270 */
[----:B------:R-:W-:Y:S01]  /*16630*/  FFMA.FTZ R69, R32, UR6, R69 ;  /* 0x0000000620457c23 */ /* 0x000fe20008010045 */
[----:B------:R-:W-:Y:S01]  /*16640*/  FSEL R59, R59, -INF , !P6 ;  /* 0xff8000003b3b7808 */ /* 0x000fe20007000000 */
[----:B------:R-:W-:Y:S01]  /*16650*/  IMAD.U32 R32, RZ, RZ, UR5 ;  /* 0x00000005ff207e24 */ /* 0x000fe2000f8e00ff */
[----:B------:R-:W-:Y:S01]  /*16660*/  ISETP.GE.AND P6, PT, R17, R130, PT ;  /* 0x000000821100720c */ /* 0x000fe20003fc6270 */
[----:B------:R-:W-:Y:S01]  /*16670*/  MUFU.TANH R72, R72 ;  /* 0x0000004800487308 */ /* 0x000fe20000002400 */
[----:B------:R-:W-:Y:S02]  /*16680*/  LOP3.LUT R17, R10, 0x50, R15, 0xfe, !PT ;  /* 0x000000500a117812 */ /* 0x000fe400078efe0f */
[----:B------:R-:W-:-:S02]  /*16690*/  FSEL R92, R92, -INF , !P2 ;  /* 0xff8000005c5c7808 */ /* 0x000fc40005000000 */
[-C--:B------:R-:W-:Y:S02]  /*166a0*/  ISETP.GE.AND P2, PT, R13, R130.reuse, PT ;  /* 0x000000820d00720c */ /* 0x080fe40003f46270 */
[----:B------:R-:W-:Y:S01]  /*166b0*/  I2FP.F32.S32 R13, R13 ;  /* 0x0000000d000d7245 */ /* 0x000fe20000201400 */
[----:B------:R2:W3:Y:S01]  /*166c0*/  MUFU.TANH R10, R80 ;  /* 0x00000050000a7308 */ /* 0x0004e20000002400 */
[----:B------:R-:W-:Y:S02]  /*166d0*/  FSEL R69, R69, -INF , !P6 ;  /* 0xff80000045457808 */ /* 0x000fe40007000000 */
[----:B------:R-:W-:Y:S01]  /*166e0*/  LOP3.LUT R19, R116, 0x49, R15, 0xfe, !PT ;  /* 0x0000004974137812 */ /* 0x000fe200078efe0f */
[----:B-1----:R-:W-:Y:S01]  /*166f0*/  FFMA.FTZ R28, R13, UR6, R28 ;  /* 0x000000060d1c7c23 */ /* 0x002fe2000801001c */
[----:B------:R-:W-:Y:S02]  /*16700*/  FSEL R100, R100, -INF , !P5 ;  /* 0xff80000064647808 */ /* 0x000fe40006800000 */
[----:B------:R-:W-:Y:S01]  /*16710*/  FSEL R96, R96, -INF , !P3 ;  /* 0xff80000060607808 */ /* 0x000fe20005800000 */
[----:B------:R-:W-:Y:S01]  /*16720*/  MUFU.TANH R29, R29 ;  /* 0x0000001d001d7308 */ /* 0x000fe20000002400 */
[----:B------:R-:W-:-:S02]  /*16730*/  ISETP.GE.AND P5, PT, R11, R130, PT ;  /* 0x000000820b00720c */ /* 0x000fc40003fa6270 */
[----:B------:R-:W-:Y:S02]  /*16740*/  FSEL R57, R57, -INF , !P4 ;  /* 0xff80000039397808 */ /* 0x000fe40006000000 */
[----:B------:R-:W-:Y:S02]  /*16750*/  ISETP.GE.AND P3, PT, R17, R130, PT ;  /* 0x000000821100720c */ /* 0x000fe40003f66270 */
[----:B------:R-:W-:Y:S01]  /*16760*/  FSEL R76, R28, -INF , !P2 ;  /* 0xff8000001c4c7808 */ /* 0x000fe20005000000 */
[----:B------:R-:W-:Y:S01]  /*16770*/  MUFU.TANH R111, R111 ;  /* 0x0000006f006f7308 */ /* 0x000fe20000002400 */
[----:B--2---:R-:W-:Y:S02]  /*16780*/  FSEL R80, R21, -INF , !P1 ;  /* 0xff80000015507808 */ /* 0x004fe40004800000 */
[--C-:B------:R-:W-:Y:S02]  /*16790*/  LOP3.LUT R21, R218, 0x59, R15.reuse, 0xfe, !PT ;  /* 0x00000059da157812 */ /* 0x100fe400078efe0f */
[----:B------:R-:W-:-:S02]  /*167a0*/  LOP3.LUT R11, R32, 0x58, R15, 0xfe, !PT ;  /* 0x00000058200b7812 */ /* 0x000fc400078efe0f */
[-C--:B------:R-:W-:Y:S01]  /*167b0*/  ISETP.GE.AND P6, PT, R21, R130.reuse, PT ;  /* 0x000000821500720c */ /* 0x080fe20003fc6270 */
[----:B------:R1:W-:Y:S01]  /*167c0*/  MUFU.TANH R28, R31 ;  /* 0x0000001f001c7308 */ /* 0x0003e20000002400 */
[----:B------:R-:W-:Y:S02]  /*167d0*/  I2FP.F32.S32 R68, R21 ;  /* 0x0000001500447245 */ /* 0x000fe40000201400 */
[-C--:B------:R-:W-:Y:S02]  /*167e0*/  ISETP.GE.AND P4, PT, R19, R130.reuse, PT ;  /* 0x000000821300720c */ /* 0x080fe40003f86270 */
[----:B------:R-:W-:Y:S01]  /*167f0*/  I2FP.F32.S32 R17, R17 ;  /* 0x0000001100117245 */ /* 0x000fe20000201400 */
[----:B------:R-:W-:Y:S01]  /*16800*/  FFMA.FTZ R27, R68, UR6, R27 ;  /* 0x00000006441b7c23 */ /* 0x000fe2000801001b */
[----:B------:R-:W-:Y:S01]  /*16810*/  I2FP.F32.S32 R19, R19 ;  /* 0x0000001300137245 */ /* 0x000fe20000201400 */
[----:B------:R-:W2:Y:S01]  /*16820*/  MUFU.TANH R21, R77 ;  /* 0x0000004d00157308 */ /* 0x000ea20000002400 */
[--C-:B------:R-:W-:Y:S01]  /*16830*/  LOP3.LUT R13, R116, 0x68, R15.reuse, 0xfe, !PT ;  /* 0x00000068740d7812 */ /* 0x100fe200078efe0f */
[----:B------:R-:W-:Y:S01]  /*16840*/  FFMA.FTZ R84, R17, UR6, R84 ;  /* 0x0000000611547c23 */ /* 0x000fe20008010054 */
[----:B------:R-:W-:Y:S01]  /*16850*/  LOP3.LUT R25, R104, 0x69, R15, 0xfe, !PT ;  /* 0x0000006968197812 */ /* 0x000fe200078efe0f */
[----:B------:R-:W-:Y:S01]  /*16860*/  FFMA.FTZ R88, R19, UR6, R88 ;  /* 0x0000000613587c23 */ /* 0x000fe20008010058 */
[----:B------:R-:W-:-:S02]  /*16870*/  ISETP.GE.AND P1, PT, R11, R130, PT ;  /* 0x000000820b00720c */ /* 0x000fc40003f26270 */
[--C-:B------:R-:W-:Y:S01]  /*16880*/  LOP3.LUT R23, R32, 0x70, R15.reuse, 0xfe, !PT ;  /* 0x0000007020177812 */ /* 0x100fe200078efe0f */
[----:B------:R-:W-:Y:S01]  /*16890*/  FMUL.FTZ R32, R82, UR4 ;  /* 0x0000000452207c20 */ /* 0x000fe20008410000 */
[----:B------:R-:W-:Y:S01]  /*168a0*/  I2FP.F32.S32 R11, R11 ;  /* 0x0000000b000b7245 */ /* 0x000fe20000201400 */
[----:B-1----:R-:W-:Y:S01]  /*168b0*/  FMUL.FTZ R31, R70, UR4 ;  /* 0x00000004461f7c20 */ /* 0x002fe20008410000 */
[--C-:B------:R-:W-:Y:S01]  /*168c0*/  LOP3.LUT R17, R144, 0x61, R15.reuse, 0xfe, !PT ;  /* 0x0000006190117812 */ /* 0x100fe200078efe0f */
[----:B------:R-:W-:Y:S01]  /*168d0*/  MUFU.TANH R106, R106 ;  /* 0x0000006a006a7308 */ /* 0x000fe20000002400 */
[----:B------:R-:W-:Y:S01]  /*168e0*/  LOP3.LUT R19, R172, 0x60, R15, 0xfe, !PT ;  /* 0x00000060ac137812 */ /* 0x000fe200078efe0f */
[----:B---3--:R-:W-:Y:S01]  /*168f0*/  FFMA.FTZ R10, R11, UR6, R10 ;  /* 0x000000060b0a7c23 */ /* 0x008fe2000801000a */
[----:B------:R-:W-:Y:S02]  /*16900*/  ISETP.GE.AND P2, PT, R25, R130, PT ;  /* 0x000000821900720c */ /* 0x000fe40003f46270 */
[----:B------:R-:W-:-:S02]  /*16910*/  I2FP.F32.S32 R70, R13 ;  /* 0x0000000d00467245 */ /* 0x000fc40000201400 */
[----:B------:R-:W-:Y:S01]  /*16920*/  I2FP.F32.S32 R25, R25 ;  /* 0x0000001900197245 */ /* 0x000fe20000201400 */
[----:B------:R1:W3:Y:S01]  /*16930*/  MUFU.TANH R11, R60 ;  /* 0x0000003c000b7308 */ /* 0x0002e20000002400 */
[----:B------:R-:W-:Y:S01]  /*16940*/  I2FP.F32.S32 R74, R23 ;  /* 0x00000017004a7245 */ /* 0x000fe20000201400 */
[----:B------:R-:W-:Y:S01]  /*16950*/  FFMA.FTZ R35, R70, UR6, R35 ;  /* 0x0000000646237c23 */ /* 0x000fe20008010023 */
[----:B------:R-:W-:Y:S01]  /*16960*/  FSEL R55, R55, -INF , !P5 ;  /* 0xff80000037377808 */ /* 0x000fe20006800000 */
[----:B------:R-:W-:Y:S01]  /*16970*/  FFMA.FTZ R70, R25, UR6, R72 ;  /* 0x0000000619467c23 */ /* 0x000fe20008010048 */
[----:B------:R-:W-:Y:S01]  /*16980*/  I2FP.F32.S32 R68, R17 ;  /* 0x0000001100447245 */ /* 0x000fe20000201400 */
[----:B--2---:R-:W-:Y:S01]  /*16990*/  FFMA.FTZ R21, R74, UR6, R21 ;  /* 0x000000064a157c23 */ /* 0x004fe20008010015 */
[----:B------:R-:W-:Y:S01]  /*169a0*/  ISETP.GE.AND P5, PT, R19, R130, PT ;  /* 0x000000821300720c */ /* 0x000fe20003fa6270 */
[----:B------:R-:W-:Y:S01]  /*169b0*/  IMAD.U32 R74, RZ, RZ, UR5 ;  /* 0x00000005ff4a7e24 */ /* 0x000fe2000f8e00ff */
[----:B------:R-:W-:Y:S01]  /*169c0*/  I2FP.F32.S32 R19, R19 ;  /* 0x0000001300137245 */ /* 0x000fe20000201400 */
[----:B------:R-:W-:-:S02]  /*169d0*/  IMAD.U32 R72, RZ, RZ, UR5 ;  /* 0x00000005ff487e24 */ /* 0x000fc4000f8e00ff */
[----:B------:R-:W-:Y:S01]  /*169e0*/  FFMA.FTZ R29, R68, UR6, R29 ;  /* 0x00000006441d7c23 */ /* 0x000fe2000801001d */
[----:B------:R-:W-:Y:S01]  /*169f0*/  IMAD.U32 R68, RZ, RZ, UR5 ;  /* 0x00000005ff447e24 */ /* 0x000fe2000f8e00ff */
[----:B------:R-:W-:Y:S01]  /*16a00*/  FSEL R88, R88, -INF , !P4 ;  /* 0xff80000058587808 */ /* 0x000fe20006000000 */
[----:B------:R-:W-:Y:S01]  /*16a10*/  FFMA.FTZ R28, R19, UR6, R28 ;  /* 0x00000006131c7c23 */ /* 0x000fe2000801001c */
[-C--:B------:R-:W-:Y:S01]  /*16a20*/  ISETP.GE.AND P4, PT, R17, R130.reuse, PT ;  /* 0x000000821100720c */ /* 0x080fe20003f86270 */
[----:B------:R-:W2:Y:S01]  /*16a30*/  MUFU.TANH R107, R107 ;  /* 0x0000006b006b7308 */ /* 0x000ea20000002400 */
[----:B-1----:R-:W-:Y:S01]  /*16a40*/  FSEL R60, R10, -INF , !P1 ;  /* 0xff8000000a3c7808 */ /* 0x002fe20004800000 */
[----:B------:R-:W-:Y:S01]  /*16a50*/  FMUL.FTZ R10, R122, UR4 ;  /* 0x000000047a0a7c20 */ /* 0x000fe20008410000 */
[----:B------:R-:W-:Y:S02]  /*16a60*/  ISETP.GE.AND P1, PT, R23, R130, PT ;  /* 0x000000821700720c */ /* 0x000fe40003f26270 */
[----:B------:R-:W-:-:S02]  /*16a70*/  LOP3.LUT R23, R78, 0x18, R15, 0xfe, !PT ;  /* 0x000000184e177812 */ /* 0x000fc400078efe0f */
[----:B------:R-:W-:Y:S01]  /*16a80*/  FSEL R84, R84, -INF , !P3 ;  /* 0xff80000054547808 */ /* 0x000fe20005800000 */
[----:B------:R-:W1:Y:S01]  /*16a90*/  MUFU.TANH R90, R90 ;  /* 0x0000005a005a7308 */ /* 0x000e620000002400 */
[--C-:B------:R-:W-:Y:S02]  /*16aa0*/  LOP3.LUT R19, R74, 0x19, R15.reuse, 0xfe, !PT ;  /* 0x000000194a137812 */ /* 0x100fe400078efe0f */
[--C-:B------:R-:W-:Y:S02]  /*16ab0*/  LOP3.LUT R17, R72, 0x20, R15.reuse, 0xfe, !PT ;  /* 0x0000002048117812 */ /* 0x100fe400078efe0f */
[----:B------:R-:W-:Y:S02]  /*16ac0*/  ISETP.GE.AND P3, PT, R13, R130, PT ;  /* 0x000000820d00720c */ /* 0x000fe40003f66270 */
[----:B------:R-:W-:Y:S01]  /*16ad0*/  FSEL R82, R27, -INF , !P6 ;  /* 0xff8000001b527808 */ /* 0x000fe20007000000 */
[----:B------:R-:W4:Y:S01]  /*16ae0*/  MUFU.TANH R99, R99 ;  /* 0x0000006300637308 */ /* 0x000f220000002400 */
[----:B------:R-:W-:-:S02]  /*16af0*/  LOP3.LUT R13, R68, 0x21, R15, 0xfe, !PT ;  /* 0x00000021440d7812 */ /* 0x000fc400078efe0f */
[----:B------:R-:W-:Y:S02]  /*16b00*/  I2FP.F32.S32 R27, R23 ;  /* 0x00000017001b7245 */ /* 0x000fe40000201400 */
[----:B------:R-:W-:Y:S02]  /*16b10*/  FSEL R78, R28, -INF , !P5 ;  /* 0xff8000001c4e7808 */ /* 0x000fe40006800000 */
[----:B------:R-:W-:Y:S01]  /*16b20*/  I2FP.F32.S32 R68, R19 ;  /* 0x0000001300447245 */ /* 0x000fe20000201400 */
[----:B------:R-:W-:Y:S01]  /*16b30*/  FFMA.FTZ R27, R27, UR6, R114 ;  /* 0x000000061b1b7c23 */ /* 0x000fe20008010072 */
[----:B------:R-:W-:Y:S01]  /*16b40*/  I2FP.F32.S32 R28, R17 ;  /* 0x00000011001c7245 */ /* 0x000fe20000201400 */
[----:B------:R-:W-:Y:S01]  /*16b50*/  IMAD.U32 R114, RZ, RZ, UR5 ;  /* 0x00000005ff727e24 */ /* 0x000fe2000f8e00ff */
[----:B------:R-:W-:Y:S01]  /*16b60*/  I2FP.F32.S32 R104, R13 ;  /* 0x0000000d00687245 */ /* 0x000fe20000201400 */
[----:B------:R-:W-:Y:S01]  /*16b70*/  FFMA.FTZ R25, R68, UR6, R115 ;  /* 0x0000000644197c23 */ /* 0x000fe20008010073 */
[----:B------:R-:W-:-:S02]  /*16b80*/  IMAD.U32 R68, RZ, RZ, UR5 ;  /* 0x00000005ff447e24 */ /* 0x000fc4000f8e00ff */
[----:B---3--:R-:W-:Y:S01]  /*16b90*/  FFMA.FTZ R11, R28, UR6, R11 ;  /* 0x000000061c0b7c23 */ /* 0x008fe2000801000b */
[----:B------:R-:W-:Y:S02]  /*16ba0*/  IMAD.U32 R28, RZ, RZ, UR5 ;  /* 0x00000005ff1c7e24 */ /* 0x000fe4000f8e00ff */
[----:B------:R-:W-:Y:S01]  /*16bb0*/  FFMA.FTZ R111, R104, UR6, R111 ;  /* 0x00000006686f7c23 */ /* 0x000fe2000801006f */
[----:B------:R-:W-:Y:S01]  /*16bc0*/  ISETP.GE.AND P6, PT, R23, R128, PT ;  /* 0x000000801700720c */ /* 0x000fe20003fc6270 */
[----:B------:R-:W-:Y:S01]  /*16bd0*/  IMAD.U32 R104, RZ, RZ, UR5 ;  /* 0x00000005ff687e24 */ /* 0x000fe2000f8e00ff */
[----:B------:R-:W-:Y:S01]  /*16be0*/  FSEL R74, R29, -INF , !P4 ;  /* 0xff8000001d4a7808 */ /* 0x000fe20006000000 */
[----:B------:R-:W-:Y:S01]  /*16bf0*/  MUFU.TANH R87, R87 ;  /* 0x0000005700577308 */ /* 0x000fe20000002400 */
[----:B------:R-:W-:Y:S02]  /*16c00*/  FSEL R72, R35, -INF , !P3 ;  /* 0xff80000023487808 */ /* 0x000fe40005800000 */
[----:B------:R-:W-:-:S02]  /*16c10*/  LOP3.LUT R23, R114, 0x29, R15, 0xfe, !PT ;  /* 0x0000002972177812 */ /* 0x000fc400078efe0f */
[-C--:B------:R-:W-:Y:S02]  /*16c20*/  ISETP.GE.AND P4, PT, R17, R128.reuse, PT ;  /* 0x000000801100720c */ /* 0x080fe40003f86270 */
[-C--:B------:R-:W-:Y:S01]  /*16c30*/  ISETP.GE.AND P3, PT, R13, R128.reuse, PT ;  /* 0x000000800d00720c */ /* 0x080fe20003f66270 */
[----:B------:R-:W3:Y:S01]  /*16c40*/  MUFU.TANH R95, R95 ;  /* 0x0000005f005f7308 */ /* 0x000ee20000002400 */
[--C-:B------:R-:W-:Y:S02]  /*16c50*/  LOP3.LUT R17, R68, 0x31, R15.reuse, 0xfe, !PT ;  /* 0x0000003144117812 */ /* 0x100fe400078efe0f */
[--C-:B------:R-:W-:Y:S02]  /*16c60*/  LOP3.LUT R13, R28, 0x38, R15.reuse, 0xfe, !PT ;  /* 0x000000381c0d7812 */ /* 0x100fe400078efe0f */
[----:B------:R-:W-:Y:S02]  /*16c70*/  ISETP.GE.AND P5, PT, R19, R128, PT ;  /* 0x000000801300720c */ /* 0x000fe40003fa6270 */
[----:B------:R-:W-:Y:S01]  /*16c80*/  FSEL R68, R21, -INF , !P1 ;  /* 0xff80000015447808 */ /* 0x000fe20004800000 */
[----:B------:R-:W5:Y:S01]  /*16c90*/  MUFU.TANH R32, R32 ;  /* 0x0000002000207308 */ /* 0x000f620000002400 */
[----:B------:R-:W-:-:S02]  /*16ca0*/  LOP3.LUT R19, R104, 0x30, R15, 0xfe, !PT ;  /* 0x0000003068137812 */ /* 0x000fc400078efe0f */
[-C--:B------:R-:W-:Y:S02]  /*16cb0*/  ISETP.GE.AND P1, PT, R23, R128.reuse, PT ;  /* 0x000000801700720c */ /* 0x080fe40003f26270 */
[----:B------:R-:W-:Y:S02]  /*16cc0*/  I2FP.F32.S32 R28, R23 ;  /* 0x00000017001c7245 */ /* 0x000fe40000201400 */
[----:B------:R-:W-:Y:S01]  /*16cd0*/  LOP3.LUT R29, R116, 0x28, R15, 0xfe, !PT ;  /* 0x00000028741d7812 */ /* 0x000fe200078efe0f */
[----:B------:R-:W5:Y:S01]  /*16ce0*/  MUFU.TANH R86, R86 ;  /* 0x0000005600567308 */ /* 0x000f620000002400 */
[----:B------:R-:W-:Y:S01]  /*16cf0*/  FSEL R23, R11, -INF , !P4 ;  /* 0xff8000000b177808 */ /* 0x000fe20006000000 */
[----:B--2---:R-:W-:Y:S01]  /*16d00*/  FFMA.FTZ R28, R28, UR6, R107 ;  /* 0x000000061c1c7c23 */ /* 0x004fe2000801006b */
[----:B------:R-:W-:Y:S02]  /*16d10*/  ISETP.GE.AND P4, PT, R13, R128, PT ;  /* 0x000000800d00720c */ /* 0x000fe40003f86270 */
[----:B------:R-:W-:-:S02]  /*16d20*/  FSEL R27, R27, -INF , !P6 ;  /* 0xff8000001b1b7808 */ /* 0x000fc40007000000 */
[----:B------:R-:W-:Y:S01]  /*16d30*/  I2FP.F32.S32 R13, R13 ;  /* 0x0000000d000d7245 */ /* 0x000fe20000201400 */
[----:B------:R-:W2:Y:S01]  /*16d40*/  MUFU.TANH R83, R83 ;  /* 0x0000005300537308 */ /* 0x000ea20000002400 */
[----:B------:R-:W-:Y:S02]  /*16d50*/  FSEL R70, R70, -INF , !P2 ;  /* 0xff80000046467808 */ /* 0x000fe40005000000 */
[-C--:B------:R-:W-:Y:S01]  /*16d60*/  ISETP.GE.AND P6, PT, R19, R128.reuse, PT ;  /* 0x000000801300720c */ /* 0x080fe20003fc6270 */
[----:B------:R-:W-:Y:S01]  /*16d70*/  FFMA.FTZ R13, R13, UR6, R98 ;  /* 0x000000060d0d7c23 */ /* 0x000fe20008010062 */
[----:B------:R-:W-:Y:S01]  /*16d80*/  ISETP.GE.AND P2, PT, R29, R128, PT ;  /* 0x000000801d00720c */ /* 0x000fe20003f46270 */
[----:B------:R-:W-:Y:S01]  /*16d90*/  IMAD.U32 R98, RZ, RZ, UR5 ;  /* 0x00000005ff627e24 */ /* 0x000fe2000f8e00ff */
[----:B------:R-:W-:Y:S01]  /*16da0*/  I2FP.F32.S32 R19, R19 ;  /* 0x0000001300137245 */ /* 0x000fe20000201400 */
[----:B------:R-:W2:Y:S01]  /*16db0*/  MUFU.TANH R73, R73 ;  /* 0x0000004900497308 */ /* 0x000ea20000002400 */
[----:B------:R-:W-:-:S02]  /*16dc0*/  I2FP.F32.S32 R29, R29 ;  /* 0x0000001d001d7245 */ /* 0x000fc40000201400 */
[----:B------:R-:W-:Y:S02]  /*16dd0*/  FSEL R25, R25, -INF , !P5 ;  /* 0xff80000019197808 */ /* 0x000fe40006800000 */
[----:B------:R-:W-:Y:S01]  /*16de0*/  ISETP.GE.AND P5, PT, R17, R128, PT ;  /* 0x000000801100720c */ /* 0x000fe20003fa6270 */
[----:B------:R-:W-:Y:S01]  /*16df0*/  FFMA.FTZ R29, R29, UR6, R106 ;  /* 0x000000061d1d7c23 */ /* 0x000fe2000801006a */
[----:B------:R-:W-:Y:S01]  /*16e00*/  I2FP.F32.S32 R104, R17 ;  /* 0x0000001100687245 */ /* 0x000fe20000201400 */
[----:B------:R-:W-:Y:S01]  /*16e10*/  FFMA.FTZ R17, R19, UR6, R102 ;  /* 0x0000000613117c23 */ /* 0x000fe20008010066 */
[----:B------:R-:W-:Y:S01]  /*16e20*/  IMAD.U32 R102, RZ, RZ, UR5 ;  /* 0x00000005ff667e24 */ /* 0x000fe2000f8e00ff */
[----:B------:R-:W-:Y:S01]  /*16e30*/  LOP3.LUT R11, R98, 0x49, R15, 0xfe, !PT ;  /* 0x00000049620b7812 */ /* 0x000fe200078efe0f */
[----:B------:R-:W-:Y:S01]  /*16e40*/  IMAD.U32 R106, RZ, RZ, UR5 ;  /* 0x00000005ff6a7e24 */ /* 0x000fe2000f8e00ff */
[----:B------:R-:W-:Y:S01]  /*16e50*/  FSEL R122, R29, -INF , !P2 ;  /* 0xff8000001d7a7808 */ /* 0x000fe20005000000 */
[----:B------:R-:W-:Y:S01]  /*16e60*/  FFMA.FTZ R103, R104, UR6, R103 ;  /* 0x0000000668677c23 */ /* 0x000fe20008010067 */
[--C-:B------:R-:W-:Y:S01]  /*16e70*/  LOP3.LUT R35, R102, 0x48, R15.reuse, 0xfe, !PT ;  /* 0x0000004866237812 */ /* 0x100fe200078efe0f */
[----:B------:R-:W-:Y:S01]  /*16e80*/  IMAD.U32 R104, RZ, RZ, UR5 ;  /* 0x00000005ff687e24 */ /* 0x000fe2000f8e00ff */
[----:B------:R-:W-:Y:S01]  /*16e90*/  LOP3.LUT R19, R106, 0x40, R15, 0xfe, !PT ;  /* 0x000000406a137812 */ /* 0x000fe200078efe0f */
[----:B------:R-:W2:Y:S01]  /*16ea0*/  MUFU.TANH R33, R33 ;  /* 0x0000002100217308 */ /* 0x000ea20000002400 */
[----:B------:R-:W-:-:S02]  /*16eb0*/  I2FP.F32.S32 R102, R11 ;  /* 0x0000000b00667245 */ /* 0x000fc40000201400 */
[----:B------:R-:W-:Y:S02]  /*16ec0*/  FSEL R17, R17, -INF , !P6 ;  /* 0xff80000011117808 */ /* 0x000fe40007000000 */
[-C--:B------:R-:W-:Y:S01]  /*16ed0*/  ISETP.GE.AND P6, PT, R35, R128.reuse, PT ;  /* 0x000000802300720c */ /* 0x080fe20003fc6270 */
[----:B------:R-:W-:Y:S01]  /*16ee0*/  FFMA.FTZ R91, R102, UR6, R91 ;  /* 0x00000006665b7c23 */ /* 0x000fe2000801005b */
[----:B------:R-:W-:Y:S01]  /*16ef0*/  I2FP.F32.S32 R29, R19 ;  /* 0x00000013001d7245 */ /* 0x000fe20000201400 */
[----:B------:R-:W-:Y:S01]  /*16f00*/  IMAD.U32 R102, RZ, RZ, UR5 ;  /* 0x00000005ff667e24 */ /* 0x000fe2000f8e00ff */
[----:B------:R-:W-:Y:S01]  /*16f10*/  I2FP.F32.S32 R35, R35 ;  /* 0x0000002300237245 */ /* 0x000fe20000201400 */
[----:B------:R-:W2:Y:S01]  /*16f20*/  MUFU.TANH R75, R75 ;  /* 0x0000004b004b7308 */ /* 0x000ea20000002400 */
[--C-:B------:R-:W-:Y:S01]  /*16f30*/  LOP3.LUT R81, R114, 0x39, R15.reuse, 0xfe, !PT ;  /* 0x0000003972517812 */ /* 0x100fe200078efe0f */
[----:B------:R-:W-:Y:S01]  /*16f40*/  FFMA.FTZ R29, R29, UR6, R94 ;  /* 0x000000061d1d7c23 */ /* 0x000fe2000801005e */
[--C-:B------:R-:W-:Y:S01]  /*16f50*/  LOP3.LUT R77, R104, 0x41, R15.reuse, 0xfe, !PT ;  /* 0x00000041684d7812 */ /* 0x100fe200078efe0f */
[----:B-1----:R-:W-:Y:S01]  /*16f60*/  FFMA.FTZ R35, R35, UR6, R90 ;  /* 0x0000000623237c23 */ /* 0x002fe2000801005a */
[----:B------:R-:W-:Y:S01]  /*16f70*/  IMAD.U32 R94, RZ, RZ, UR5 ;  /* 0x00000005ff5e7e24 */ /* 0x000fe2000f8e00ff */
[----:B------:R-:W-:Y:S01]  /*16f80*/  I2FP.F32.S32 R98, R81 ;  /* 0x0000005100627245 */ /* 0x000fe20000201400 */
[----:B------:R-:W-:Y:S01]  /*16f90*/  IMAD.U32 R90, RZ, RZ, UR5 ;  /* 0x00000005ff5a7e24 */ /* 0x000fe2000f8e00ff */
[----:B------:R-:W-:Y:S01]  /*16fa0*/  ISETP.GE.AND P2, PT, R19, R128, PT ;  /* 0x000000801300720c */ /* 0x000fe20003f46270 */
[----:B------:R-:W1:Y:S01]  /*16fb0*/  MUFU.TANH R126, R126 ;  /* 0x0000007e007e7308 */ /* 0x000e620000002400 */
[----:B------:R-:W-:Y:S01]  /*16fc0*/  LOP3.LUT R85, R102, 0x51, R15, 0xfe, !PT ;  /* 0x0000005166557812 */ /* 0x000fe200078efe0f */
[----:B----4-:R-:W-:Y:S01]  /*16fd0*/  FFMA.FTZ R98, R98, UR6, R99 ;  /* 0x0000000662627c23 */ /* 0x010fe20008010063 */
[----:B------:R-:W-:-:S02]  /*16fe0*/  FSEL R19, R28, -INF , !P1 ;  /* 0xff8000001c137808 */ /* 0x000fc40004800000 */
[----:B------:R-:W-:Y:S02]  /*16ff0*/  FSEL R116, R103, -INF , !P5 ;  /* 0xff80000067747808 */ /* 0x000fe40006800000 */
[----:B------:R-:W-:Y:S01]  /*17000*/  FSEL R21, R111, -INF , !P3 ;  /* 0xff8000006f157808 */ /* 0x000fe20005800000 */
[----:B------:R-:W4:Y:S01]  /*17010*/  MUFU.TANH R79, R79 ;  /* 0x0000004f004f7308 */ /* 0x000f220000002400 */
[-C--:B------:R-:W-:Y:S02]  /*17020*/  ISETP.GE.AND P1, PT, R77, R128.reuse, PT ;  /* 0x000000804d00720c */ /* 0x080fe40003f26270 */
[----:B------:R-:W-:Y:S02]  /*17030*/  I2FP.F32.S32 R28, R77 ;  /* 0x0000004d001c7245 */ /* 0x000fe40000201400 */
[-C--:B------:R-:W-:Y:S02]  /*17040*/  ISETP.GE.AND P5, PT, R11, R128.reuse, PT ;  /* 0x000000800b00720c */ /* 0x080fe40003fa6270 */
[----:B------:R-:W-:Y:S01]  /*17050*/  ISETP.GE.AND P3, PT, R81, R128, PT ;  /* 0x000000805100720c */ /* 0x000fe20003f66270 */
[----:B---3--:R-:W-:Y:S01]  /*17060*/  FFMA.FTZ R28, R28, UR6, R95 ;  /* 0x000000061c1c7c23 */ /* 0x008fe2000801005f */
[--C-:B------:R-:W-:Y:S01]  /*17070*/  LOP3.LUT R77, R94, 0x58, R15.reuse, 0xfe, !PT ;  /* 0x000000585e4d7812 */ /* 0x100fe200078efe0f */
[----:B------:R-:W3:Y:S01]  /*17080*/  MUFU.TANH R118, R118 ;  /* 0x0000007600767308 */ /* 0x000ee20000002400 */
[----:B------:R-:W-:-:S02]  /*17090*/  LOP3.LUT R11, R90, 0x59, R15, 0xfe, !PT ;  /* 0x000000595a0b7812 */ /* 0x000fc400078efe0f */
[----:B------:R-:W-:Y:S02]  /*170a0*/  LOP3.LUT R81, R104, 0x50, R15, 0xfe, !PT ;  /* 0x0000005068517812 */ /* 0x000fe400078efe0f */
[----:B------:R-:W-:Y:S02]  /*170b0*/  I2FP.F32.S32 R90, R85 ;  /* 0x00000055005a7245 */ /* 0x000fe40000201400 */
[----:B------:R-:W-:Y:S01]  /*170c0*/  FSEL R104, R29, -INF , !P2 ;  /* 0xff8000001d687808 */ /* 0x000fe20005000000 */
[----:B------:R1:W3:Y:S01]  /*170d0*/  MUFU.TANH R230, R31 ;  /* 0x0000001f00e67308 */ /* 0x0002e20000002400 */
[----:B------:R-:W-:Y:S01]  /*170e0*/  FSEL R106, R13, -INF , !P4 ;  /* 0xff8000000d6a7808 */ /* 0x000fe20006000000 */
[----:B------:R-:W-:Y:S01]  /*170f0*/  FFMA.FTZ R87, R90, UR6, R87 ;  /* 0x000000065a577c23 */ /* 0x000fe20008010057 */
[-C--:B------:R-:W-:Y:S01]  /*17100*/  ISETP.GE.AND P2, PT, R77, R128.reuse, PT ;  /* 0x000000804d00720c */ /* 0x080fe20003f46270 */
[----:B------:R-:W-:Y:S01]  /*17110*/  IMAD.U32 R90, RZ, RZ, UR5 ;  /* 0x00000005ff5a7e24 */ /* 0x000fe2000f8e00ff */
[----:B------:R-:W-:-:S02]  /*17120*/  ISETP.GE.AND P4, PT, R81, R128, PT ;  /* 0x000000805100720c */ /* 0x000fc40003f86270 */
[----:B------:R-:W-:Y:S01]  /*17130*/  I2FP.F32.S32 R77, R77 ;  /* 0x0000004d004d7245 */ /* 0x000fe20000201400 */
[----:B------:R-:W3:Y:S01]  /*17140*/  MUFU.TANH R10, R10 ;  /* 0x0000000a000a7308 */ /* 0x000ee20000002400 */
[----:B------:R-:W-:Y:S02]  /*17150*/  I2FP.F32.S32 R81, R81 ;  /* 0x0000005100517245 */ /* 0x000fe40000201400 */
[----:B------:R-:W-:Y:S01]  /*17160*/  FSEL R13, R98, -INF , !P3 ;  /* 0xff800000620d7808 */ /* 0x000fe20005800000 */
[----:B------:R-:W-:Y:S02]  /*17170*/  IMAD.U32 R98, RZ, RZ, UR5 ;  /* 0x00000005ff627e24 */ /* 0x000fe4000f8e00ff */
[----:B-----5:R-:W-:Y:S01]  /*17180*/  FFMA.FTZ R240, R77, UR6, R32 ;  /* 0x000000064df07c23 */ /* 0x020fe20008010020 */
[----:B------:R-:W-:Y:S01]  /*17190*/  FFMA.FTZ R86, R81, UR6, R86 ;  /* 0x0000000651567c23 */ /* 0x000fe20008010056 */
[----:B------:R-:W-:Y:S01]  /*171a0*/  IMAD.U32 R32, RZ, RZ, UR5 ;  /* 0x00000005ff207e24 */ /* 0x000fe2000f8e00ff */
[--C-:B------:R-:W-:Y:S01]  /*171b0*/  LOP3.LUT R29, R90, 0x68, R15.reuse, 0xfe, !PT ;  /* 0x000000685a1d7812 */ /* 0x100fe200078efe0f */
[----:B------:R-:W5:Y:S01]  /*171c0*/  MUFU.TANH R127, R127 ;  /* 0x0000007f007f7308 */ /* 0x000f620000002400 */
[----:B------:R-:W-:-:S02]  /*171d0*/  LOP3.LUT R81, R98, 0x60, R15, 0xfe, !PT ;  /* 0x0000006062517812 */ /* 0x000fc400078efe0f */
[----:B------:R-:W-:Y:S02]  /*171e0*/  FSEL R28, R28, -INF , !P1 ;  /* 0xff8000001c1c7808 */ /* 0x000fe40004800000 */
[-C--:B------:R-:W-:Y:S02]  /*171f0*/  ISETP.GE.AND P1, PT, R11, R128.reuse, PT ;  /* 0x000000800b00720c */ /* 0x080fe40003f26270 */
[----:B------:R-:W-:Y:S01]  /*17200*/  I2FP.F32.S32 R172, R11 ;  /* 0x0000000b00ac7245 */ /* 0x000fe20000201400 */
[----:B------:R-:W5:Y:S01]  /*17210*/  MUFU.TANH R123, R123 ;  /* 0x0000007b007b7308 */ /* 0x000f620000002400 */
[----:B------:R-:W-:Y:S02]  /*17220*/  ISETP.GE.AND P3, PT, R85, R128, PT ;  /* 0x000000805500720c */ /* 0x000fe40003f66270 */
[----:B------:R-:W-:Y:S01]  /*17230*/  LOP3.LUT R11, R32, 0x69, R15, 0xfe, !PT ;  /* 0x00000069200b7812 */ /* 0x000fe200078efe0f */
[----:B--2---:R-:W-:Y:S01]  /*17240*/  FFMA.FTZ R172, R172, UR6, R83 ;  /* 0x00000006acac7c23 */ /* 0x004fe20008010053 */
[----:B------:R-:W-:-:S02]  /*17250*/  I2FP.F32.S32 R238, R81 ;  /* 0x0000005100ee7245 */ /* 0x000fc40000201400 */
[----:B------:R-:W-:Y:S01]  /*17260*/  FSEL R242, R86, -INF , !P4 ;  /* 0xff80000056f27808 */ /* 0x000fe20006000000 */
[----:B------:R-:W-:Y:S01]  /*17270*/  IMAD.U32 R86, RZ, RZ, UR5 ;  /* 0x00000005ff567e24 */ /* 0x000fe2000f8e00ff */
[----:B------:R-:W-:Y:S01]  /*17280*/  I2FP.F32.S32 R234, R29 ;  /* 0x0000001d00ea7245 */ /* 0x000fe20000201400 */
[----:B------:R-:W-:Y:S01]  /*17290*/  FFMA.FTZ R238, R238, UR6, R73 ;  /* 0x00000006eeee7c23 */ /* 0x000fe20008010049 */
[----:B------:R-:W-:Y:S01]  /*172a0*/  FSEL R144, R87, -INF , !P3 ;  /* 0xff80000057907808 */ /* 0x000fe20005800000 */
[----:B------:R-:W2:Y:S01]  /*172b0*/  MUFU.TANH R119, R119 ;  /* 0x0000007700777308 */ /* 0x000ea20000002400 */
[----:B------:R-:W-:Y:S01]  /*172c0*/  I2FP.F32.S32 R232, R11 ;  /* 0x0000000b00e87245 */ /* 0x000fe20000201400 */
[----:B------:R-:W-:Y:S01]  /*172d0*/  FFMA.FTZ R234, R234, UR6, R33 ;  /* 0x00000006eaea7c23 */ /* 0x000fe20008010021 */
[----:B------:R-:W-:Y:S02]  /*172e0*/  FSEL R32, R35, -INF , !P6 ;  /* 0xff80000023207808 */ /* 0x000fe40007000000 */
[-C--:B------:R-:W-:Y:S01]  /*172f0*/  ISETP.GE.AND P4, PT, R29, R128.reuse, PT ;  /* 0x000000801d00720c */ /* 0x080fe20003f86270 */
[----:B------:R-:W-:Y:S01]  /*17300*/  FFMA.FTZ R232, R232, UR6, R75 ;  /* 0x00000006e8e87c23 */ /* 0x000fe2000801004b */
[----:B------:R-:W-:-:S02]  /*17310*/  ISETP.GE.AND P3, PT, R11, R128, PT ;  /* 0x000000800b00720c */ /* 0x000fc40003f66270 */
[--C-:B------:R-:W-:Y:S02]  /*17320*/  LOP3.LUT R77, R94, 0x61, R15.reuse, 0xfe, !PT ;  /* 0x000000615e4d7812 */ /* 0x100fe400078efe0f */
[--C-:B------:R-:W-:Y:S02]  /*17330*/  LOP3.LUT R73, R114, 0x70, R15.reuse, 0xfe, !PT ;  /* 0x0000007072497812 */ /* 0x100fe400078efe0f */
[--C-:B-1----:R-:W-:Y:S02]  /*17340*/  LOP3.LUT R31, R102, 0x1, R15.reuse, 0xfe, !PT ;  /* 0x00000001661f7812 */ /* 0x102fe400078efe0f */
[--C-:B------:R-:W-:Y:S02]  /*17350*/  LOP3.LUT R29, R98, 0x8, R15.reuse, 0xfe, !PT ;  /* 0x00000008621d7812 */ /* 0x100fe400078efe0f */
[--C-:B------:R-:W-:Y:S02]  /*17360*/  LOP3.LUT R11, R94, 0x9, R15.reuse, 0xfe, !PT ;  /* 0x000000095e0b7812 */ /* 0x100fe400078efe0f */
[----:B------:R-:W-:-:S02]  /*17370*/  LOP3.LUT R35, R90, 0x10, R15, 0xfe, !PT ;  /* 0x000000105a237812 */ /* 0x000fc400078efe0f */
[----:B------:R-:W-:Y:S02]  /*17380*/  LOP3.LUT R33, R86, 0x11, R15, 0xfe, !PT ;  /* 0x0000001156217812 */ /* 0x000fe400078efe0f */
[----:B------:R-:W-:Y:S02]  /*17390*/  LOP3.LUT R15, R15, UR5, RZ, 0xfc, !PT ;  /* 0x000000050f0f7c12 */ /* 0x000fe4000f8efcff */
[----:B------:R-:W-:Y:S02]  /*173a0*/  FSEL R172, R172, -INF , !P1 ;  /* 0xff800000acac7808 */ /* 0x000fe40004800000 */
[----:B------:R-:W-:Y:S02]  /*173b0*/  ISETP.GE.AND P1, PT, R15, R128, PT ;  /* 0x000000800f00720c */ /* 0x000fe40003f26270 */
[----:B------:R-:W-:Y:S02]  /*173c0*/  I2FP.F32.S32 R15, R15 ;  /* 0x0000000f000f7245 */ /* 0x000fe40000201400 */
[----:B------:R-:W-:-:S02]  /*173d0*/  FSEL R232, R232, -INF , !P3 ;  /* 0xff800000e8e87808 */ /* 0x000fc40005800000 */
[----:B------:R-:W-:Y:S01]  /*173e0*/  I2FP.F32.S32 R236, R77 ;  /* 0x0000004d00ec7245 */ /* 0x000fe20000201400 */
[----:B------:R-:W-:Y:S01]  /*173f0*/  FFMA.FTZ R15, R15, UR6, R126 ;  /* 0x000000060f0f7c23 */ /* 0x000fe2000801007e */
[-C--:B------:R-:W-:Y:S02]  /*17400*/  ISETP.GE.AND P3, PT, R35, R128.reuse, PT ;  /* 0x000000802300720c */ /* 0x080fe40003f66270 */
[----:B------:R-:W-:Y:S01]  /*17410*/  I2FP.F32.S32 R35, R35 ;  /* 0x0000002300237245 */ /* 0x000fe20000201400 */
[----:B----4-:R-:W-:Y:S01]  /*17420*/  FFMA.FTZ R236, R236, UR6, R79 ;  /* 0x00000006ecec7c23 */ /* 0x010fe2000801004f */
[----:B------:R-:W-:Y:S02]  /*17430*/  FSEL R130, R91, -INF , !P5 ;  /* 0xff8000005b827808 */ /* 0x000fe40006800000 */
[----:B------:R-:W-:Y:S01]  /*17440*/  ISETP.GE.AND P5, PT, R77, R128, PT ;  /* 0x000000804d00720c */ /* 0x000fe20003fa6270 */
[----:B---3--:R-:W-:Y:S01]  /*17450*/  FFMA.FTZ R118, R35, UR6, R118 ;  /* 0x0000000623767c23 */ /* 0x008fe20008010076 */
[----:B------:R-:W-:-:S02]  /*17460*/  FSEL R240, R240, -INF , !P2 ;  /* 0xff800000f0f07808 */ /* 0x000fc40005000000 */
[-C--:B------:R-:W-:Y:S02]  /*17470*/  ISETP.GE.AND P2, PT, R73, R128.reuse, PT ;  /* 0x000000804900720c */ /* 0x080fe40003f46270 */
[----:B------:R-:W-:Y:S02]  /*17480*/  FSEL R35, R15, -INF , !P1 ;  /* 0xff8000000f237808 */ /* 0x000fe40004800000 */
[----:B------:R-:W-:Y:S02]  /*17490*/  I2FP.F32.S32 R73, R73 ;  /* 0x0000004900497245 */ /* 0x000fe40000201400 */
[----:B------:R-:W-:Y:S02]  /*174a0*/  PLOP3.LUT P1, PT, PT, PT, UP0, 0x80, 0x0 ;  /* 0x000000000000781c */ /* 0x000fe40003f2f008 */
[----:B------:R-:W-:Y:S01]  /*174b0*/  FSEL R236, R236, -INF , !P5 ;  /* 0xff800000ecec7808 */ /* 0x000fe20006800000 */
[----:B------:R-:W-:Y:S01]  /*174c0*/  FFMA.FTZ R230, R73, UR6, R230 ;  /* 0x0000000649e67c23 */ /* 0x000fe200080100e6 */
[----:B------:R-:W-:-:S02]  /*174d0*/  ISETP.GE.AND P5, PT, R29, R128, PT ;  /* 0x000000801d00720c */ /* 0x000fc40003fa6270 */
[----:B------:R-:W-:Y:S02]  /*174e0*/  I2FP.F32.S32 R29, R29 ;  /* 0x0000001d001d7245 */ /* 0x000fe40000201400 */
[----:B------:R-:W-:Y:S02]  /*174f0*/  I2FP.F32.S32 R86, R31 ;  /* 0x0000001f00567245 */ /* 0x000fe40000201400 */
[----:B------:R-:W-:Y:S01]  /*17500*/  I2FP.F32.S32 R90, R11 ;  /* 0x0000000b005a7245 */ /* 0x000fe20000201400 */
[----:B------:R-:W-:Y:S01]  /*17510*/  FFMA.FTZ R10, R29, UR6, R10 ;  /* 0x000000061d0a7c23 */ /* 0x000fe2000801000a */
[----:B------:R-:W-:Y:S01]  /*17520*/  I2FP.F32.S32 R94, R33 ;  /* 0x00000021005e7245 */ /* 0x000fe20000201400 */
[----:B-----5:R-:W-:Y:S01]  /*17530*/  FFMA.FTZ R86, R86, UR6, R127 ;  /* 0x0000000656567c23 */ /* 0x020fe2000801007f */
[----:B------:R-:W-:Y:S01]  /*17540*/  BAR.SYNC.DEFER_BLOCKING 0x0 ;  /* 0x0000000000007b1d */ /* 0x000fe20000010000 */
[----:B------:R-:W-:Y:S01]  /*17550*/  ISETP.GE.AND P6, PT, R81, R128, PT ;  /* 0x000000805100720c */ /* 0x000fe20003fc6270 */
[----:B------:R-:W-:Y:S01]  /*17560*/  FFMA.FTZ R29, R90, UR6, R123 ;  /* 0x000000065a1d7c23 */ /* 0x000fe2000801007b */
[----:B------:R-:W-:Y:S01]  /*17570*/  FSEL R234, R234, -INF , !P4 ;  /* 0xff800000eaea7808 */ /* 0x000fe20006000000 */
[----:B--2---:R-:W-:Y:S01]  /*17580*/  FFMA.FTZ R94, R94, UR6, R119 ;  /* 0x000000065e5e7c23 */ /* 0x004fe20008010077 */
[----:B------:R-:W-:-:S02]  /*17590*/  FSEL R238, R238, -INF , !P6 ;  /* 0xff800000eeee7808 */ /* 0x000fc40007000000 */
[----:B------:R-:W-:Y:S02]  /*175a0*/  FSEL R230, R230, -INF , !P2 ;  /* 0xff800000e6e67808 */ /* 0x000fe40005000000 */
[-C--:B------:R-:W-:Y:S02]  /*175b0*/  ISETP.GE.AND P6, PT, R31, R128.reuse, PT ;  /* 0x000000801f00720c */ /* 0x080fe40003fc6270 */
[-C--:B------:R-:W-:Y:S02]  /*175c0*/  ISETP.GE.AND P4, PT, R11, R128.reuse, PT ;  /* 0x000000800b00720c */ /* 0x080fe40003f86270 */
[----:B------:R-:W-:Y:S02]  /*175d0*/  ISETP.GE.AND P2, PT, R33, R128, PT ;  /* 0x000000802100720c */ /* 0x000fe40003f46270 */
        /* <DEDUP_REMOVED lines=13> */
[-C--:B-1----:R-:W-:Y:S02]  /*176b0*/  IABS R10, R73.reuse ;  /* 0x00000049000a7213 */ /* 0x082fe40000000000 */
[----:B------:R-:W-:Y:S02]  /*176c0*/  LOP3.LUT R94, RZ, R73, RZ, 0x33, !PT ;  /* 0x00000049ff5e7212 */ /* 0x000fe400078e33ff */
        /* <DEDUP_REMOVED lines=38> */
[----:B------:R-:W-:Y:S02]  /*17930*/  IMAD.IADD R94, R11, 0x1, -R94 ;  /* 0x000000010b5e7824 */ /* 0x000fe400078e0a5e */
[----:B------:R-:W1:Y:S02]  /*17940*/  LDC.64 R10, c[0x0][0x230] ;  /* 0x00008c00ff0a7b82 */ /* 0x000e640000000a00 */
[----:B------:R-:W-:Y:S01]  /*17950*/  IMAD R94, R94, R73, -0x100 ;  /* 0xffffff005e5e7424 */ /* 0x000fe200078e0249 */
[----:B------:R-:W-:-:S04]  /*17960*/  MOV R73, UR4 ;  /* 0x0000000400497c02 */ /* 0x000fc80008000f00 */
[----:B------:R-:W-:-:S05]  /*17970*/  SHF.R.S32.HI R90, RZ, 0x1f, R94 ;  /* 0x0000001fff5a7819 */ /* 0x000fca000001145e */
[----:B------:R-:W-:-:S04]  /*17980*/  IMAD R77, R90, R73, RZ ;  /* 0x000000495a4d7224 */ /* 0x000fc800078e02ff */
[C---:B------:R-:W-:Y:S02]  /*17990*/  IMAD R77, R94.reuse, UR5, R77 ;  /* 0x000000055e4d7c24 */ /* 0x040fe4000f8e024d */
[----:B------:R-:W-:-:S05]  /*179a0*/  IMAD.WIDE.U32 R94, R94, R73, RZ ;  /* 0x000000495e5e7225 */ /* 0x000fca00078e00ff */
[----:B------:R-:W-:Y:S01]  /*179b0*/  IADD3 R95, R95, R77, RZ ;  /* 0x0000004d5f5f7210 */ /* 0x000fe20007ffe0ff */
[----:B--2---:R-:W-:-:S04]  /*179c0*/  IMAD.IADD R75, R75, 0x1, -R86 ;  /* 0x000000014b4b7824 */ /* 0x004fc800078e0a56 */
[----:B-1----:R-:W-:Y:S01]  /*179d0*/  IMAD.WIDE.U32 R90, R75, R10, R94 ;  /* 0x0000000a4b5a7225 */ /* 0x002fe200078e005e */
[----:B------:R-:W-:-:S05]  /*179e0*/  SHF.R.S32.HI R79, RZ, 0x1f, R75 ;  /* 0x0000001fff4f7819 */ /* 0x000fca000001144b */
[----:B------:R-:W-:-:S04]  /*179f0*/  IMAD R86, R79, R10, RZ ;  /* 0x0000000a4f567224 */ /* 0x000fc800078e02ff */
[----:B------:R-:W-:-:S04]  /*17a00*/  IMAD R11, R75, R11, R86 ;  /* 0x0000000b4b0b7224 */ /* 0x000fc800078e0256 */
[----:B------:R-:W-:Y:S01]  /*17a10*/  IMAD.IADD R75, R91, 0x1, R11 ;  /* 0x000000015b4b7824 */ /* 0x000fe200078e020b */
[----:B------:R-:W-:Y:S06]  /*17a20*/  BRA `(.L_x_2899) ;  /* 0x0000000000107947 */ /* 0x000fec0003800000 */
.L_x_2898:
[----:B------:R-:W1:Y:S02]  /*17a30*/  LDC R73, c[0x0][0x248] ;  /* 0x00009200ff497b82 */ /* 0x000e640000000800 */
[----:B-1----:R-:W-:-:S05]  /*17a40*/  IMAD.SHL.U32 R90, R73, 0x100, RZ ;  /* 0x00000100495a7824 */ /* 0x002fca00078e00ff */
[----:B------:R-:W-:-:S04]  /*17a50*/  IADD3 R90, -R90, RZ, RZ ;  /* 0x000000ff5a5a7210 */ /* 0x000fc80007ffe1ff */
[----:B------:R-:W-:-:S07]  /*17a60*/  SHF.R.S32.HI R75, RZ, 0x1f, R90 ;  /* 0x0000001fff4b7819 */ /* 0x000fce000001145a */
.L_x_2899:
[----:B------:R-:W1:Y:S01]  /*17a70*/  @!P0 LDC R77, c[0x0][0x24c] ;  /* 0x00009300ff4d8b82 */ /* 0x000e620000000800 */
[----:B------:R-:W-:Y:S01]  /*17a80*/  @!P0 IADD3 R11, P2, R90, UR20, RZ ;  /* 0x000000145a0b8c10 */ /* 0x000fe2000ff5e0ff */
[--C-:B------:R-:W-:Y:S01]  /*17a90*/  @!P0 IMAD.MOV.U32 R91, RZ, RZ, R75.reuse ;  /* 0x000000ffff5b8224 */ /* 0x100fe200078e004b */
[----:B------:R2:W-:Y:S01]  /*17aa0*/  @P0 STS [R196+0x1004], RZ ;  /* 0x001004ffc4000388 */ /* 0x0005e20000000800 */
[----:B------:R-:W-:Y:S01]  /*17ab0*/  @!P0 IMAD.MOV.U32 R95, RZ, RZ, R75 ;  /* 0x000000ffff5f8224 */ /* 0x000fe200078e004b */
[----:B------:R-:W-:Y:S01]  /*17ac0*/  @!P0 IADD3.X R10, R75, UR19, RZ, P2, !PT ;  /* 0x000000134b0a8c10 */ /* 0x000fe200097fe4ff */
[----:B------:R-:W-:Y:S01]  /*17ad0*/  @!P0 IMAD.WIDE.U32 R102, R73, 0x60, R90 ;  /* 0x0000006049668825 */ /* 0x000fe200078e005a */
[C---:B------:R-:W-:Y:S01]  /*17ae0*/  @!P0 LEA R126, P2, R11.reuse, R194, 0x1 ;  /* 0x000000c20b7e8211 */ /* 0x040fe200078408ff */
[----:B------:R-:W3:Y:S01]  /*17af0*/  @!P0 LDC R94, c[0x0][0x24c] ;  /* 0x00009300ff5e8b82 */ /* 0x000ee20000000800 */
[----:B------:R2:W-:Y:S01]  /*17b00*/  @P0 STS.64 [R196+0x1008], RZ ;  /* 0x001008ffc4000388 */ /* 0x0005e20000000a00 */
[----:B------:R-:W-:Y:S01]  /*17b10*/  BSSY B0, `(.L_x_2900) ;  /* 0x000004e000007945 */ /* 0x000fe20003800000 */
        /* <DEDUP_REMOVED lines=18> */
[----:B------:R1:W-:Y:S02]  /*17c40*/  @!P0 LDGSTS.E.BYPASS.LTC128B.128 [R196+0x1800], desc[UR10][R126.64] ;  /* 0x018000007ec48fae */ /* 0x0003e4000b901d4a */
[----:B------:R-:W1:Y:S01]  /*17c50*/  @!P0 LDC R86, c[0x0][0x24c] ;  /* 0x00009300ff568b82 */ /* 0x000e620000000800 */
[----:B---3--:R-:W-:Y:S01]  /*17c60*/  @!P0 LEA.HI.X R94, R73, R75, R94, 0x6, P2 ;  /* 0x0000004b495e8211 */ /* 0x008fe200010f345e */
[----:B------:R3:W-:Y:S01]  /*17c70*/  @P0 STS.128 [R196+0x2000], RZ ;  /* 0x002000ffc4000388 */ /* 0x0007e20000000c00 */
[----:B------:R-:W-:-:S02]  /*17c80*/  @!P0 LEA R114, P2, R102, R194, 0x1 ;  /* 0x000000c266728211 */ /* 0x000fc400078408ff */
[-C--:B------:R-:W-:Y:S01]  /*17c90*/  @!P0 LEA.HI.X R119, R79, R195.reuse, R94, 0x1, P3 ;  /* 0x000000c34f778211 */ /* 0x080fe200018f0c5e */
[----:B------:R-:W-:Y:S01]  /*17ca0*/  @!P0 IMAD.MOV.U32 R94, RZ, RZ, R90 ;  /* 0x000000ffff5e8224 */ /* 0x000fe200078e005a */
[----:B------:R-:W-:Y:S01]  /*17cb0*/  @!P0 LEA.HI.X R115, R102, R195, R98, 0x1, P2 ;  /* 0x000000c366738211 */ /* 0x000fe200010f0c62 */
[----:B----4-:R-:W-:Y:S01]  /*17cc0*/  @!P0 IMAD R11, R11, 0xa0, RZ ;  /* 0x000000a00b0b8824 */ /* 0x010fe200078e02ff */
[C---:B------:R-:W-:Y:S01]  /*17cd0*/  @!P0 LEA R77, P2, R73.reuse, R90, 0x7 ;  /* 0x0000005a494d8211 */ /* 0x040fe200078438ff */
[----:B------:R-:W-:Y:S01]  /*17ce0*/  @!P0 IMAD.WIDE.U32 R98, R73, 0xa0, R94 ;  /* 0x000000a049628825 */ /* 0x000fe200078e005e */
[----:B------:R-:W-:Y:S01]  /*17cf0*/  @!PT LDS RZ, [RZ] ;  /* 0x00000000fffff984 */ /* 0x000fe20000000800 */
[----:B------:R-:W-:Y:S01]  /*17d00*/  @!PT LDS RZ, [RZ] ;  /* 0x00000000fffff984 */ /* 0x000fe20000000800 */
[----:B------:R-:W-:Y:S01]  /*17d10*/  @!PT LDS RZ, [RZ] ;  /* 0x00000000fffff984 */ /* 0x000fe20000000800 */
[----:B------:R3:W-:Y:S02]  /*17d20*/  @!P0 LDGSTS.E.BYPASS.LTC128B.128 [R196+0x2000], desc[UR10][R118.64] ;  /* 0x0200000076c48fae */ /* 0x0007e4000b901d4a */
[-C--:B------:R-:W-:Y:S01]  /*17d30*/  @!P0 LEA R102, P4, R77, R194.reuse, 0x1 ;  /* 0x000000c24d668211 */ /* 0x080fe200078808ff */
[----:B------:R-:W-:Y:S01]  /*17d40*/  @!P0 IMAD.WIDE.U32 R94, R73, 0xc0, R90 ;  /* 0x000000c0495e8825 */ /* 0x000fe200078e005a */
[----:B------:R3:W-:Y:S01]  /*17d50*/  @P0 STS.128 [R196+0x2800], RZ ;  /* 0x002800ffc4000388 */ /* 0x0007e20000000c00 */
[----:B-----5:R-:W-:-:S02]  /*17d60*/  @!P0 LEA R218, P3, R98, R194, 0x1 ;  /* 0x000000c262da8211 */ /* 0x020fc400078608ff */
[----:B--2---:R-:W-:Y:S01]  /*17d70*/  @!P0 IMAD R10, R10, 0xc0, RZ ;  /* 0x000000c00a0a8824 */ /* 0x004fe200078e02ff */
[----:B------:R-:W-:Y:S01]  /*17d80*/  @!PT LDS RZ, [RZ] ;  /* 0x00000000fffff984 */ /* 0x000fe20000000800 */
[----:B------:R-:W-:Y:S01]  /*17d90*/  @!PT LDS RZ, [RZ] ;  /* 0x00000000fffff984 */ /* 0x000fe20000000800 */
[----:B------:R-:W-:Y:S01]  /*17da0*/  @!PT LDS RZ, [RZ] ;  /* 0x00000000fffff984 */ /* 0x000fe20000000800 */
[----:B------:R3:W-:Y:S01]  /*17db0*/  @!P0 LDGSTS.E.BYPASS.LTC128B.128 [R196+0x2800], desc[UR10][R114.64] ;  /* 0x0280000072c48fae */ /* 0x0007e2000b901d4a */
[----:B------:R-:W-:Y:S02]  /*17dc0*/  @!P0 IMAD.IADD R11, R11, 0x1, R99 ;  /* 0x000000010b0b8824 */ /* 0x000fe400078e0263 */
[----:B------:R-:W-:Y:S01]  /*17dd0*/  @!P0 IMAD.IADD R10, R10, 0x1, R95 ;  /* 0x000000010a0a8824 */ /* 0x000fe200078e025f */
[----:B------:R3:W-:Y:S01]  /*17de0*/  @P0 STS.128 [R196+0x3000], RZ ;  /* 0x003000ffc4000388 */ /* 0x0007e20000000c00 */
[----:B-1----:R-:W-:Y:S02]  /*17df0*/  @!P0 LEA.HI.X R86, R73, R75, R86, 0x7, P2 ;  /* 0x0000004b49568211 */ /* 0x002fe400010f3c56 */
[----:B------:R-:W-:Y:S02]  /*17e00*/  @!P0 LEA R126, P2, R94, R194, 0x1 ;  /* 0x000000c25e7e8211 */ /* 0x000fe400078408ff */
[----:B------:R-:W-:-:S02]  /*17e10*/  @!P0 LEA.HI.X R103, R77, R195, R86, 0x1, P4 ;  /* 0x000000c34d678211 */ /* 0x000fc400020f0c56 */
        /* <DEDUP_REMOVED lines=21> */
[----:B------:R-:W-:-:S05]  /*17f70*/  IMAD.WIDE.U32 R94, R73, 0xe0, R90 ;  /* 0x000000e0495e7825 */ /* 0x000fca00078e005a */
[----:B------:R-:W-:Y:S02]  /*17f80*/  IADD3 R10, R95, UR4, RZ ;  /* 0x000000045f0a7c10 */ /* 0x000fe4000fffe0ff */
[----:B------:R-:W-:-:S04]  /*17f90*/  LEA R86, P0, R94, R194, 0x1 ;  /* 0x000000c25e567211 */ /* 0x000fc800078008ff */
[----:B------:R-:W-:-:S05]  /*17fa0*/  LEA.HI.X R87, R94, R195, R10, 0x1, P0 ;  /* 0x000000c35e577211 */ /* 0x000fca00000f0c0a */
[----:B------:R-:W-:Y:S01]  /*17fb0*/  @!PT LDS RZ, [RZ] ;  /* 0x00000000fffff984 */ /* 0x000fe20000000800 */
[----:B------:R-:W-:Y:S01]  /*17fc0*/  @!PT LDS RZ, [RZ] ;  /* 0x00000000fffff984 */ /* 0x000fe20000000800 */
[----:B------:R-:W-:Y:S01]  /*17fd0*/  @!PT LDS RZ, [RZ] ;  /* 0x00000000fffff984 */ /* 0x000fe20000000800 */
[----:B------:R1:W-:Y:S04]  /*17fe0*/  LDGSTS.E.BYPASS.LTC128B.128 [R196+0x4800], desc[UR10][R86.64] ;  /* 0x0480000056c47fae */ /* 0x0003e8000b901d4a */
.L_x_2901:
[----:B------:R-:W-:Y:S05]  /*17ff0*/  BSYNC B0 ;  /* 0x0000000000007941 */ /* 0x000fea0003800000 */
.L_x_2900:
[----:B------:R-:W0:Y:S01]  /*18000*/  LDGDEPBAR ;  /* 0x00000000000079af */ /* 0x000e220000000000 */
[----:B------:R-:W-:-:S04]  /*18010*/  LEA R194, P0, R90, R194, 0x1 ;  /* 0x000000c25ac27211 */ /* 0x000fc800078008ff */
[----:B------:R-:W-:-:S09]  /*18020*/  LEA.HI.X R195, R90, R195, R75, 0x1, P0 ;  /* 0x000000c35ac37211 */ /* 0x000fd200000f0c4b */
.L_x_2897:
        /* <DEDUP_REMOVED lines=83> */
[--C-:B---3--:R-:W-:Y:S01]  /*18560*/  FFMA.FTZ R103, R92, UR7, -R93.reuse ;  /* 0x000000075c677c23 */ /* 0x108fe2000801085d */
[----:B------:R-:W-:Y:S01]  /*18570*/  FMNMX.FTZ R11, R21, R10, !PT ;  /* 0x0000000a150b7209 */ /* 0x000fe20007810000 */
[--C-:B-1----:R-:W-:Y:S01]  /*18580*/  FFMA.FTZ R87, R70, UR7, -R93.reuse ;  /* 0x0000000746577c23 */ /* 0x102fe2000801085d */
        /* <DEDUP_REMOVED lines=27> */
[----:B------:R-:W-:Y:S01]  /*18740*/  FMUL.FTZ R173, R4, UR7 ;  /* 0x0000000704ad7c20 */ /* 0x000fe20008410000 */
        /* <DEDUP_REMOVED lines=67> */
[--C-:B------:R-:W-:Y:S01]  /*18b80*/  FFMA.FTZ R81, R252, UR7, -R93.reuse ;  /* 0x00000007fc517c23 */ /* 0x100fe2000801085d */
[--C-:B------:R-:W-:Y:S01]  /*18b90*/  FFMA.FTZ R78, R250, UR7, -R93.reuse ;  /* 0x00000007fa4e7c23 */ /* 0x100fe2000801085d */
[--C-:B------:R-:W-:Y:S01]  /*18ba0*/  FFMA.FTZ R77, R246, UR7, -R93.reuse ;  /* 0x00000007f64d7c23 */ /* 0x100fe2000801085d */
[----:B------:R-:W-:Y:S01]  /*18bb0*/  FMNMX.FTZ R11, R212, R11, !PT ;  /* 0x0000000bd40b7209 */ /* 0x000fe20007810000 */
[----:B------:R-:W1:Y:S01]  /*18bc0*/  MUFU.EX2 R125, R125 ;  /* 0x0000007d007d7308 */ /* 0x000e620000000800 */
[----:B------:R-:W-:Y:S01]  /*18bd0*/  FFMA.FTZ R218, R169, R173, R218 ;  /* 0x000000ada9da7223 */ /* 0x000fe200000100da */
[----:B------:R-:W-:Y:S01]  /*18be0*/  FFMA.FTZ R169, R46, UR7, -R93 ;  /* 0x000000072ea97c23 */ /* 0x000fe2000801085d */
[----:B------:R-:W-:-:S04]  /*18bf0*/  FMNMX.FTZ R11, R210, R11, !PT ;  /* 0x0000000bd20b7209 */ /* 0x000fc80007810000 */
        /* <DEDUP_REMOVED lines=49> */
[----:B------:R-:W-:Y:S04]  /*18f10*/  LDSM.16.MT88.4 R8, [R198+0x5000] ;  /* 0x00500000c608783b */ /* 0x000fe80000004200 */
[----:B------:R-:W1:Y:S03]  /*18f20*/  SHFL.BFLY PT, R92, R5, 0x1, 0x1f ;  /* 0x0c201f00055c7f89 */ /* 0x000e6600000e0000 */
[----:B------:R-:W-:Y:S08]  /*18f30*/  MUFU.EX2 R88, R88 ;  /* 0x0000005800587308 */ /* 0x000ff00000000800 */
[----:B------:R-:W-:Y:S08]  /*18f40*/  MUFU.EX2 R87, R87 ;  /* 0x0000005700577308 */ /* 0x000ff00000000800 */
[----:B------:R-:W-:Y:S01]  /*18f50*/  MUFU.EX2 R86, R86 ;  /* 0x0000005600567308 */ /* 0x000fe20000000800 */
[----:B-1----:R-:W-:-:S07]  /*18f60*/  FMNMX.FTZ R92, R5, R92, !PT ;  /* 0x0000005c055c7209 */ /* 0x002fce0007810000 */
[----:B------:R-:W-:Y:S01]  /*18f70*/  MUFU.EX2 R85, R85 ;  /* 0x0000005500557308 */ /* 0x000fe20000000800 */
[C---:B------:R-:W-:Y:S01]  /*18f80*/  FSETP.NEU.FTZ.AND P0, PT, R92.reuse, -INF , PT ;  /* 0xff8000005c00780b */ /* 0x040fe20003f1d000 */
[----:B------:R-:W-:-:S03]  /*18f90*/  FMUL.FTZ R55, R92, UR7 ;  /* 0x000000075c377c20 */ /* 0x000fc60008410000 */
[----:B------:R-:W-:Y:S02]  /*18fa0*/  FSEL R6, R92, RZ, P0 ;  /* 0x000000ff5c067208 */ /* 0x000fe40000000000 */
[----:B------:R-:W-:Y:S01]  /*18fb0*/  FSEL R55, R55, RZ, P0 ;  /* 0x000000ff37377208 */ /* 0x000fe20000000000 */
[----:B------:R-:W-:Y:S02]  /*18fc0*/  MUFU.EX2 R84, R84 ;  /* 0x0000005400547308 */ /* 0x000fe40000000800 */
[----:B------:R-:W-:Y:S02]  /*18fd0*/  FADD.FTZ R6, R129, -R6 ;  /* 0x8000000681067221 */ /* 0x000fe40000010000 */
        /* <DEDUP_REMOVED lines=8> */
[----:B------:R-:W1:Y:S01]  /*19060*/  LDSM.16.MT88.4 R16, [R199+0x5000] ;  /* 0x00500000c710783b */ /* 0x000e620000004200 */
[--C-:B------:R-:W-:Y:S01]  /*19070*/  FFMA.FTZ R138, R27, UR7, -R55.reuse ;  /* 0x000000071b8a7c23 */ /* 0x100fe20008010837 */
[--C-:B------:R-:W-:Y:S01]  /*19080*/  FFMA.FTZ R123, R25, UR7, -R55.reuse ;  /* 0x00000007197b7c23 */ /* 0x100fe20008010837 */
[--C-:B------:R-:W-:Y:S01]  /*19090*/  FFMA.FTZ R200, R15, UR7, -R55.reuse ;  /* 0x000000070fc87c23 */ /* 0x100fe20008010837 */
[----:B------:R-:W2:Y:S01]  /*190a0*/  LDSM.16.MT88.4 R24, [R198+0x5400] ;  /* 0x00540000c618783b */ /* 0x000ea20000004200 */
[--C-:B------:R-:W-:Y:S01]  /*190b0*/  FFMA.FTZ R101, R13, UR7, -R55.reuse ;  /* 0x000000070d657c23 */ /* 0x100fe20008010837 */
[--C-:B------:R-:W-:Y:S01]  /*190c0*/  FFMA.FTZ R127, R128, UR7, -R55.reuse ;  /* 0x00000007807f7c23 */ /* 0x100fe20008010837 */
[----:B------:R-:W3:Y:S01]  /*190d0*/  MUFU.EX2 R139, R139 ;  /* 0x0000008b008b7308 */ /* 0x000ee20000000800 */
[----:B------:R-:W4:Y:S01]  /*190e0*/  LDSM.16.MT88.4 R4, [R199+0x5400] ;  /* 0x00540000c704783b */ /* 0x000f220000004200 */
[--C-:B------:R-:W-:Y:S01]  /*190f0*/  FFMA.FTZ R128, R23, UR7, -R55.reuse ;  /* 0x0000000717807c23 */ /* 0x100fe20008010837 */
[--C-:B------:R-:W-:Y:S01]  /*19100*/  FFMA.FTZ R115, R21, UR7, -R55.reuse ;  /* 0x0000000715737c23 */ /* 0x100fe20008010837 */
[----:B------:R-:W-:Y:S01]  /*19110*/  FMUL.FTZ R21, R189, R173 ;  /* 0x000000adbd157220 */ /* 0x000fe20000410000 */
[--C-:B------:R-:W-:Y:S01]  /*19120*/  FFMA.FTZ R119, R32, UR7, -R55.reuse ;  /* 0x0000000720777c23 */ /* 0x100fe20008010837 */
[----:B------:R-:W-:Y:S01]  /*19130*/  F2FP.BF16.F32.PACK_AB R32, R133, R202 ;  /* 0x000000ca8520723e */ /* 0x000fe200000010ff */
[--C-:B------:R-:W-:Y:S01]  /*19140*/  FFMA.FTZ R122, R122, UR7, -R55.reuse ;  /* 0x000000077a7a7c23 */ /* 0x100fe20008010837 */
[----:B------:R-:W-:Y:S01]  /*19150*/  MUFU.EX2 R206, R206 ;  /* 0x000000ce00ce7308 */ /* 0x000fe20000000800 */
[--C-:B------:R-:W-:Y:S01]  /*19160*/  FFMA.FTZ R113, R28, UR7, -R55.reuse ;  /* 0x000000071c717c23 */ /* 0x100fe20008010837 */
[--C-:B------:R-:W-:Y:S01]  /*19170*/  FFMA.FTZ R116, R116, UR7, -R55.reuse ;  /* 0x0000000774747c23 */ /* 0x100fe20008010837 */
[----:B------:R-:W-:Y:S01]  /*19180*/  LDSM.16.MT88.4 R28, [R199+0x5800] ;  /* 0x00580000c71c783b */ /* 0x000fe20000004200 */
        /* <DEDUP_REMOVED lines=21> */
[----:B-----5:R-:W-:Y:S01]  /*192e0*/  F2FP.BF16.F32.PACK_AB R15, R135, R206 ;  /* 0x000000ce870f723e */ /* 0x020fe200000010ff */
[--C-:B------:R-:W-:Y:S01]  /*192f0*/  FFMA.FTZ R134, R134, UR7, -R55.reuse ;  /* 0x0000000786867c23 */ /* 0x100fe20008010837 */
[--C-:B------:R-:W-:Y:S01]  /*19300*/  FFMA.FTZ R124, R124, UR7, -R55.reuse ;  /* 0x000000077c7c7c23 */ /* 0x100fe20008010837 */
[--C-:B------:R-:W-:Y:S01]  /*19310*/  FFMA.FTZ R132, R132, UR7, -R55.reuse ;  /* 0x0000000784847c23 */ /* 0x100fe20008010837 */
[--C-:B------:R-:W-:Y:S01]  /*19320*/  FFMA.FTZ R110, R110, UR7, -R55.reuse ;  /* 0x000000076e6e7c23 */ /* 0x100fe20008010837 */
[--C-:B------:R-:W-:Y:S01]  /*19330*/  FFMA.FTZ R37, R37, UR7, -R55.reuse ;  /* 0x0000000725257c23 */ /* 0x100fe20008010837 */
[--C-:B------:R-:W-:Y:S01]  /*19340*/  FFMA.FTZ R3, R3, UR7, -R55.reuse ;  /* 0x0000000703037c23 */ /* 0x100fe20008010837 */
[----:B------:R-:W5:Y:S01]  /*19350*/  MUFU.EX2 R127, R127 ;  /* 0x0000007f007f7308 */ /* 0x000f620000000800 */
[-C--:B---3--:R-:W-:Y:S01]  /*19360*/  FMUL.FTZ R182, R182, R147.reuse ;  /* 0x00000093b6b67220 */ /* 0x088fe20000410000 */
        /* <DEDUP_REMOVED lines=14> */
[----:B------:R-:W3:Y:S01]  /*19450*/  MUFU.EX2 R123, R123 ;  /* 0x0000007b007b7308 */ /* 0x000ee20000000800 */
[----:B------:R-:W4:Y:S01]  /*19460*/  LDSM.16.MT88.4 R8, [R198+0x5800] ;  /* 0x00580000c608783b */ /* 0x000f220000004200 */
[----:B-----5:R-:W-:Y:S01]  /*19470*/  F2FP.BF16.F32.PACK_AB R33, R127, R200 ;  /* 0x000000c87f21723e */ /* 0x020fe200000010ff */
[----:B------:R-:W-:Y:S01]  /*19480*/  FADD.FTZ R139, R139, R214 ;  /* 0x000000d68b8b7221 */ /* 0x000fe20000010000 */
[----:B------:R-:W-:Y:S01]  /*19490*/  FADD.FTZ R208, R208, R147 ;  /* 0x00000093d0d07221 */ /* 0x000fe20000010000 */
[C---:B-1----:R-:W-:Y:S01]  /*194a0*/  HMMA.16816.F32.BF16 R20, R12.reuse, R16, R20 ;  /* 0x000000100c14723c */ /* 0x042fe20000041814 */
[----:B------:R-:W-:Y:S01]  /*194b0*/  FFMA.FTZ R2, R2, UR7, -R55 ;  /* 0x0000000702027c23 */ /* 0x000fe20008010837 */
[----:B------:R-:W-:Y:S01]  /*194c0*/  FADD.FTZ R206, R206, R139 ;  /* 0x0000008bcece7221 */ /* 0x000fe20000010000 */
[----:B------:R-:W-:Y:S01]  /*194d0*/  MUFU.EX2 R128, R128 ;  /* 0x0000008000807308 */ /* 0x000fe20000000800 */
[----:B------:R-:W-:Y:S01]  /*194e0*/  FADD.FTZ R137, R137, R208 ;  /* 0x000000d089897221 */ /* 0x000fe20000010000 */
[----:B------:R-:W-:Y:S01]  /*194f0*/  FFMA.FTZ R171, R0, UR7, -R55 ;  /* 0x0000000700ab7c23 */ /* 0x000fe20008010837 */
[----:B------:R-:W-:Y:S01]  /*19500*/  HMMA.16816.F32.BF16 R16, R12, R18, R184 ;  /* 0x000000120c10723c */ /* 0x000fe200000418b8 */
[----:B------:R-:W-:Y:S01]  /*19510*/  FADD.FTZ R135, R135, R206 ;  /* 0x000000ce87877221 */ /* 0x000fe20000010000 */
[----:B------:R-:W-:-:S03]  /*19520*/  FADD.FTZ R202, R202, R137 ;  /* 0x00000089caca7221 */ /* 0x000fc60000010000 */
[----:B------:R-:W1:Y:S01]  /*19530*/  MUFU.EX2 R115, R115 ;  /* 0x0000007300737308 */ /* 0x000e620000000800 */
        /* <DEDUP_REMOVED lines=8> */
[----:B--2---:R-:W-:Y:S01]  /*195c0*/  HMMA.16816.F32.BF16 R180, R32, R24, R180 ;  /* 0x0000001820b4723c */ /* 0x004fe200000418b4 */
[----:B------:R-:W-:Y:S01]  /*195d0*/  FADD.FTZ R200, R200, R135 ;  /* 0x00000087c8c87221 */ /* 0x000fe20000010000 */
[----:B------:R-:W-:Y:S01]  /*195e0*/  FFMA.FTZ R135, R120, UR7, -R55 ;  /* 0x0000000778877c23 */ /* 0x000fe20008010837 */
[----:B------:R-:W-:-:S03]  /*195f0*/  FADD.FTZ R133, R133, R202 ;  /* 0x000000ca85857221 */ /* 0x000fc60000010000 */
[C---:B------:R-:W-:Y:S01]  /*19600*/  HMMA.16816.F32.BF16 R176, R32.reuse, R26, R176 ;  /* 0x0000001a20b0723c */ /* 0x040fe200000418b0 */
[----:B------:R-:W2:Y:S01]  /*19610*/  MUFU.EX2 R109, R109 ;  /* 0x0000006d006d7308 */ /* 0x000ea20000000800 */
[----:B------:R-:W3:Y:S01]  /*19620*/  LDSM.16.MT88.4 R24, [R198+0x5c00] ;  /* 0x005c0000c618783b */ /* 0x000ee20000004200 */
[----:B-1----:R-:W-:Y:S01]  /*19630*/  F2FP.BF16.F32.PACK_AB R13, R115, R128 ;  /* 0x00000080730d723e */ /* 0x002fe200000010ff */
[----:B------:R-:W-:Y:S02]  /*19640*/  FADD.FTZ R140, R140, R133 ;  /* 0x000000858c8c7221 */ /* 0x000fe40000010000 */
[C---:B----4-:R-:W-:Y:S02]  /*19650*/  HMMA.16816.F32.BF16 R20, R32.reuse, R4, R20 ;  /* 0x000000042014723c */ /* 0x050fe40000041814 */
        /* <DEDUP_REMOVED lines=77> */
[----:B------:R-:W1:Y:S03]  /*19b30*/  MUFU.EX2 R83, R83 ;  /* 0x0000005300537308 */ /* 0x000e660000000800 */
[----:B------:R-:W-:Y:S01]  /*19b40*/  HMMA.16816.F32.BF16 R28, R32, R6, R28 ;  /* 0x00000006201c723c */ /* 0x000fe2000004181c */
[----:B------:R-:W3:Y:S04]  /*19b50*/  LDSM.16.MT88.4 R4, [R199+0x6c00] ;  /* 0x006c0000c704783b */ /* 0x000ee80000004200 */
[----:B------:R-:W-:Y:S01]  /*19b60*/  MUFU.EX2 R145, R145 ;  /* 0x0000009100917308 */ /* 0x000fe20000000800 */
[----:B--2---:R-:W-:-:S02]  /*19b70*/  F2FP.BF16.F32.PACK_AB R15, R186, R141 ;  /* 0x0000008dba0f723e */ /* 0x004fc400000010ff */
[----:B------:R-:W-:Y:S01]  /*19b80*/  F2FP.BF16.F32.PACK_AB R32, R85, R86 ;  /* 0x000000565520723e */ /* 0x000fe200000010ff */
[----:B------:R-:W-:-:S04]  /*19b90*/  FADD.FTZ R86, R86, R87 ;  /* 0x0000005756567221 */ /* 0x000fc80000010000 */
[----:B------:R-:W2:Y:S01]  /*19ba0*/  MUFU.EX2 R188, R188 ;  /* 0x000000bc00bc7308 */ /* 0x000ea20000000800 */
[----:B-----5:R-:W-:Y:S01]  /*19bb0*/  HMMA.16816.F32.BF16 R180, R12, R8, R180 ;  /* 0x000000080cb4723c */ /* 0x020fe200000418b4 */
[----:B-1----:R-:W-:Y:S01]  /*19bc0*/  F2FP.BF16.F32.PACK_AB R34, R83, R84 ;  /* 0x000000545322723e */ /* 0x002fe200000010ff */
[----:B------:R-:W-:-:S04]  /*19bd0*/  FADD.FTZ R85, R85, R86 ;  /* 0x0000005655557221 */ /* 0x000fc80000010000 */
[----:B------:R-:W-:Y:S01]  /*19be0*/  HMMA.16816.F32.BF16 R176, R12, R10, R176 ;  /* 0x0000000a0cb0723c */ /* 0x000fe200000418b0 */
[----:B------:R-:W-:Y:S01]  /*19bf0*/  MUFU.EX2 R185, R185 ;  /* 0x000000b900b97308 */ /* 0x000fe20000000800 */
[----:B------:R-:W1:Y:S01]  /*19c00*/  LDSM.16.MT88.4 R8, [R198+0x7000] ;  /* 0x00700000c608783b */ /* 0x000e620000004200 */
[----:B------:R-:W-:-:S03]  /*19c10*/  FADD.FTZ R84, R84, R85 ;  /* 0x0000005554547221 */ /* 0x000fc60000010000 */
[C---:B----4-:R-:W-:Y:S01]  /*19c20*/  HMMA.16816.F32.BF16 R20, R12.reuse, R16, R20 ;  /* 0x000000100c14723c */ /* 0x050fe20000041814 */
[----:B------:R-:W-:Y:S02]  /*19c30*/  FADD.FTZ R83, R83, R84 ;  /* 0x0000005453537221 */ /* 0x000fe40000010000 */
[----:B------:R-:W4:Y:S01]  /*19c40*/  MUFU.EX2 R190, R190 ;  /* 0x000000be00be7308 */ /* 0x000f220000000800 */
[----:B--2---:R-:W-:Y:S02]  /*19c50*/  F2FP.BF16.F32.PACK_AB R33, R188, R145 ;  /* 0x00000091bc21723e */ /* 0x004fe400000010ff */
[----:B------:R-:W-:Y:S01]  /*19c60*/  HMMA.16816.F32.BF16 R28, R12, R18, R28 ;  /* 0x000000120c1c723c */ /* 0x000fe2000004181c */
[----:B------:R-:W2:Y:S04]  /*19c70*/  LDSM.16.MT88.4 R16, [R199+0x7000] ;  /* 0x00700000c710783b */ /* 0x000ea80000004200 */
[----:B------:R-:W-:Y:S08]  /*19c80*/  MUFU.EX2 R82, R82 ;  /* 0x0000005200527308 */ /* 0x000ff00000000800 */
[----:B------:R-:W5:Y:S01]  /*19c90*/  MUFU.EX2 R81, R81 ;  /* 0x0000005100517308 */ /* 0x000f620000000800 */
[----:B----4-:R-:W-:-:S07]  /*19ca0*/  F2FP.BF16.F32.PACK_AB R35, R190, R185 ;  /* 0x000000b9be23723e */ /* 0x010fce00000010ff */
[----:B------:R-:W-:Y:S01]  /*19cb0*/  MUFU.EX2 R80, R80 ;  /* 0x0000005000507308 */ /* 0x000fe20000000800 */
[C---:B---3--:R-:W-:Y:S06]  /*19cc0*/  HMMA.16816.F32.BF16 R180, R32.reuse, R24, R180 ;  /* 0x0000001820b4723c */ /* 0x048fec00000418b4 */
[----:B------:R-:W-:Y:S01]  /*19cd0*/  HMMA.16816.F32.BF16 R176, R32, R26, R176 ;  /* 0x0000001a20b0723c */ /* 0x000fe200000418b0 */
[----:B------:R-:W3:Y:S01]  /*19ce0*/  MUFU.EX2 R79, R79 ;  /* 0x0000004f004f7308 */ /* 0x000ee20000000800 */
        /* <DEDUP_REMOVED lines=18> */
[----:B------:R-:W-:Y:S01]  /*19e10*/  MUFU.EX2 R76, R76 ;  /* 0x0000004c004c7308 */ /* 0x000fe20000000800 */
[C---:B------:R-:W-:Y:S06]  /*19e20*/  HMMA.16816.F32.BF16 R180, R12.reuse, R8, R180 ;  /* 0x000000080cb4723c */ /* 0x040fec00000418b4 */
[----:B------:R-:W-:Y:S01]  /*19e30*/  HMMA.16816.F32.BF16 R176, R12, R10, R176 ;  /* 0x0000000a0cb0723c */ /* 0x000fe200000418b0 */
[----:B------:R-:W3:Y:S01]  /*19e40*/  MUFU.EX2 R75, R75 ;  /* 0x0000004b004b7308 */ /* 0x000ee20000000800 */
[----:B------:R-:W5:Y:S01]  /*19e50*/  LDSM.16.MT88.4 R8, [R198+0x7800] ;  /* 0x00780000c608783b */ /* 0x000f620000004200 */
[----:B-1----:R-:W-:Y:S01]  /*19e60*/  F2FP.BF16.F32.PACK_AB R32, R77, R78 ;  /* 0x0000004e4d20723e */ /* 0x002fe200000010ff */
[----:B------:R-:W-:-:S02]  /*19e70*/  FADD.FTZ R78, R78, R79 ;  /* 0x0000004f4e4e7221 */ /* 0x000fc40000010000 */
[C---:B--2---:R-:W-:Y:S02]  /*19e80*/  HMMA.16816.F32.BF16 R20, R12.reuse, R16, R20 ;  /* 0x000000100c14723c */ /* 0x044fe40000041814 */
[----:B------:R-:W-:Y:S01]  /*19e90*/  FADD.FTZ R77, R77, R78 ;  /* 0x0000004e4d4d7221 */ /* 0x000fe20000010000 */
[----:B------:R-:W-:Y:S03]  /*19ea0*/  MUFU.EX2 R191, R191 ;  /* 0x000000bf00bf7308 */ /* 0x000fe60000000800 */
[----:B------:R-:W-:Y:S01]  /*19eb0*/  HMMA.16816.F32.BF16 R28, R12, R18, R28 ;  /* 0x000000120c1c723c */ /* 0x000fe2000004181c */
[----:B------:R-:W1:Y:S04]  /*19ec0*/  LDSM.16.MT88.4 R16, [R199+0x7800] ;  /* 0x00780000c710783b */ /* 0x000e680000004200 */
[----:B------:R-:W2:Y:S01]  /*19ed0*/  MUFU.EX2 R170, R170 ;  /* 0x000000aa00aa7308 */ /* 0x000ea20000000800 */
[----:B---3--:R-:W-:Y:S01]  /*19ee0*/  F2FP.BF16.F32.PACK_AB R34, R75, R76 ;  /* 0x0000004c4b22723e */ /* 0x008fe200000010ff */
[----:B------:R-:W-:Y:S01]  /*19ef0*/  FADD.FTZ R13, R127, R200 ;  /* 0x000000c87f0d7221 */ /* 0x000fe20000010000 */
[----:B------:R-:W-:Y:S01]  /*19f00*/  FADD.FTZ R76, R76, R77 ;  /* 0x0000004d4c4c7221 */ /* 0x000fe20000010000 */
[----:B------:R-:W-:-:S02]  /*19f10*/  FFMA.FTZ R127, R112, UR7, -R93 ;  /* 0x00000007707f7c23 */ /* 0x000fc4000801085d */
[----:B------:R-:W-:Y:S01]  /*19f20*/  FADD.FTZ R138, R138, R13 ;  /* 0x0000000d8a8a7221 */ /* 0x000fe20000010000 */
[----:B------:R-:W-:Y:S01]  /*19f30*/  FADD.FTZ R75, R75, R76 ;  /* 0x0000004c4b4b7221 */ /* 0x000fe20000010000 */
[----:B------:R-:W-:Y:S01]  /*19f40*/  MUFU.EX2 R146, R146 ;  /* 0x0000009200927308 */ /* 0x000fe20000000800 */
[----:B------:R-:W3:Y:S01]  /*19f50*/  LDSM.16.MT88.4 R12, [R199+0x7c00] ;  /* 0x007c0000c70c783b */ /* 0x000ee20000004200 */
[----:B------:R-:W-:-:S04]  /*19f60*/  FADD.FTZ R123, R123, R138 ;  /* 0x0000008a7b7b7221 */ /* 0x000fc80000010000 */
[----:B------:R-:W-:Y:S02]  /*19f70*/  FADD.FTZ R128, R128, R123 ;  /* 0x0000007b80807221 */ /* 0x000fe40000010000 */
[----:B------:R-:W4:Y:S01]  /*19f80*/  MUFU.EX2 R143, R142 ;  /* 0x0000008e008f7308 */ /* 0x000f220000000800 */
[----:B--2---:R-:W-:Y:S01]  /*19f90*/  F2FP.BF16.F32.PACK_AB R33, R170, R191 ;  /* 0x000000bfaa21723e */ /* 0x004fe200000010ff */
[----:B------:R-:W-:-:S04]  /*19fa0*/  FADD.FTZ R115, R115, R128 ;  /* 0x0000008073737221 */ /* 0x000fc80000010000 */
[----:B------:R-:W-:Y:S02]  /*19fb0*/  FADD.FTZ R122, R122, R115 ;  /* 0x000000737a7a7221 */ /* 0x000fe40000010000 */
[----:B------:R-:W-:Y:S02]  /*19fc0*/  MUFU.EX2 R74, R74 ;  /* 0x0000004a004a7308 */ /* 0x000fe40000000800 */
[----:B------:R-:W-:-:S06]  /*19fd0*/  FADD.FTZ R122, R109, R122 ;  /* 0x0000007a6d7a7221 */ /* 0x000fcc0000010000 */
[----:B------:R-:W2:Y:S01]  /*19fe0*/  MUFU.EX2 R73, R73 ;  /* 0x0000004900497308 */ /* 0x000ea20000000800 */
[----:B----4-:R-:W-:-:S07]  /*19ff0*/  F2FP.BF16.F32.PACK_AB R35, R143, R146 ;  /* 0x000000928f23723e */ /* 0x010fce00000010ff */
[----:B------:R-:W-:Y:S01]  /*1a000*/  MUFU.EX2 R72, R72 ;  /* 0x0000004800487308 */ /* 0x000fe20000000800 */
[C---:B------:R-:W-:Y:S06]  /*1a010*/  HMMA.16816.F32.BF16 R180, R32.reuse, R24, R180 ;  /* 0x0000001820b4723c */ /* 0x040fec00000418b4 */
[----:B-----5:R-:W-:Y:S01]  /*1a020*/  HMMA.16816.F32.BF16 R20, R32, R4, R20 ;  /* 0x000000042014723c */ /* 0x020fe20000041814 */
[----:B------:R-:W4:Y:S01]  /*1a030*/  MUFU.EX2 R71, R71 ;  /* 0x0000004700477308 */ /* 0x000f220000000800 */
        /* <DEDUP_REMOVED lines=22> */
[----:B------:R-:W-:Y:S01]  /*1a1a0*/  FFMA.FTZ R35, R54, UR7, -R93 ;  /* 0x0000000736237c23 */ /* 0x000fe2000801085d */
[----:B------:R-:W-:Y:S01]  /*1a1b0*/  FADD.FTZ R71, R71, R72 ;  /* 0x0000004847477221 */ /* 0x000fe20000010000 */
[----:B------:R-:W4:Y:S01]  /*1a1c0*/  MUFU.EX2 R135, R135 ;  /* 0x0000008700877308 */ /* 0x000f220000000800 */
[----:B--2---:R-:W-:Y:S01]  /*1a1d0*/  F2FP.BF16.F32.PACK_AB R5, R139, R134 ;  /* 0x000000868b05723e */ /* 0x004fe200000010ff */
[--C-:B------:R-:W-:Y:S01]  /*1a1e0*/  FFMA.FTZ R44, R49, UR7, -R55.reuse ;  /* 0x00000007312c7c23 */ /* 0x100fe20008010837 */
[----:B------:R-:W-:-:S05]  /*1a1f0*/  FFMA.FTZ R45, R52, UR7, -R55 ;  /* 0x00000007342d7c23 */ /* 0x000fca0008010837 */
[----:B------:R-:W-:Y:S08]  /*1a200*/  MUFU.EX2 R70, R70 ;  /* 0x0000004600467308 */ /* 0x000ff00000000800 */
[----:B------:R-:W2:Y:S01]  /*1a210*/  MUFU.EX2 R69, R69 ;  /* 0x0000004500457308 */ /* 0x000ea20000000800 */
[----:B----4-:R-:W-:-:S07]  /*1a220*/  F2FP.BF16.F32.PACK_AB R7, R135, R124 ;  /* 0x0000007c8707723e */ /* 0x010fce00000010ff */
[C---:B------:R-:W-:Y:S01]  /*1a230*/  HMMA.16816.F32.BF16 R180, R4.reuse, R8, R180 ;  /* 0x0000000804b4723c */ /* 0x040fe200000418b4 */
[----:B------:R-:W-:Y:S05]  /*1a240*/  MUFU.EX2 R68, R68 ;  /* 0x0000004400447308 */ /* 0x000fea0000000800 */
[C---:B-1----:R-:W-:Y:S01]  /*1a250*/  HMMA.16816.F32.BF16 R20, R4.reuse, R16, R20 ;  /* 0x000000100414723c */ /* 0x042fe20000041814 */
        /* <DEDUP_REMOVED lines=11> */
[----:B------:R-:W3:Y:S01]  /*1a310*/  MUFU.EX2 R25, R25 ;  /* 0x0000001900197308 */ /* 0x000ee20000000800 */
[----:B--2---:R-:W-:Y:S01]  /*1a320*/  F2FP.BF16.F32.PACK_AB R4, R69, R70 ;  /* 0x000000464504723e */ /* 0x004fe200000010ff */
[----:B------:R-:W-:Y:S01]  /*1a330*/  FADD.FTZ R104, R113, R104 ;  /* 0x0000006871687221 */ /* 0x000fe20000010000 */
[----:B-1----:R-:W-:Y:S01]  /*1a340*/  F2FP.BF16.F32.PACK_AB R6, R67, R68 ;  /* 0x000000444306723e */ /* 0x002fe200000010ff */
[----:B------:R-:W-:-:S02]  /*1a350*/  FADD.FTZ R70, R70, R71 ;  /* 0x0000004746467221 */ /* 0x000fc40000010000 */
[----:B------:R-:W-:Y:S02]  /*1a360*/  FADD.FTZ R119, R119, R104 ;  /* 0x0000006877777221 */ /* 0x000fe40000010000 */
        /* <DEDUP_REMOVED lines=11> */
[----:B------:R-:W-:Y:S01]  /*1a420*/  FADD.FTZ R172, R172, R129 ;  /* 0x00000081acac7221 */ /* 0x000fe20000010000 */
[----:B------:R-:W-:-:S03]  /*1a430*/  MOV R129, R92 ;  /* 0x0000005c00817202 */ /* 0x000fc60000000f00 */
[----:B------:R-:W-:Y:S02]  /*1a440*/  FADD.FTZ R131, R131, R172 ;  /* 0x000000ac83837221 */ /* 0x000fe40000010000 */
[----:B------:R-:W2:Y:S01]  /*1a450*/  MUFU.EX2 R65, R65 ;  /* 0x0000004100417308 */ /* 0x000ea20000000800 */
[----:B-1----:R-:W-:Y:S01]  /*1a460*/  F2FP.BF16.F32.PACK_AB R7, R27, R26 ;  /* 0x0000001a1b07723e */ /* 0x002fe200000010ff */
        /* <DEDUP_REMOVED lines=8> */
[----:B------:R-:W1:Y:S01]  /*1a4f0*/  LDSM.16.MT88.4 R12, [R198+0x8000] ;  /* 0x00800000c60c783b */ /* 0x000e620000004200 */
        /* <DEDUP_REMOVED lines=11> */
[----:B--2---:R-:W-:Y:S01]  /*1a5b0*/  F2FP.BF16.F32.PACK_AB R4, R65, R66 ;  /* 0x000000424104723e */ /* 0x004fe200000010ff */
        /* <DEDUP_REMOVED lines=10> */
[----:B------:R-:W2:Y:S01]  /*1a660*/  MUFU.EX2 R41, R41 ;  /* 0x0000002900297308 */ /* 0x000ea20000000800 */
[----:B-----5:R-:W-:Y:S01]  /*1a670*/  F2FP.BF16.F32.PACK_AB R5, R33, R32 ;  /* 0x000000202105723e */ /* 0x020fe200000010ff */
[----:B------:R-:W-:-:S04]  /*1a680*/  FADD.FTZ R191, R170, R191 ;  /* 0x000000bfaabf7221 */ /* 0x000fc80000010000 */
[----:B------:R-:W-:Y:S02]  /*1a690*/  FADD.FTZ R146, R146, R191 ;  /* 0x000000bf92927221 */ /* 0x000fe40000010000 */
[----:B------:R3:W-:Y:S02]  /*1a6a0*/  MUFU.EX2 R38, R40 ;  /* 0x0000002800267308 */ /* 0x0007e40000000800 */
[----:B------:R-:W-:-:S04]  /*1a6b0*/  FADD.FTZ R143, R143, R146 ;  /* 0x000000928f8f7221 */ /* 0x000fc80000010000 */
[----:B------:R-:W-:Y:S02]  /*1a6c0*/  FADD.FTZ R134, R134, R143 ;  /* 0x0000008f86867221 */ /* 0x000fe40000010000 */
[----:B------:R-:W-:Y:S01]  /*1a6d0*/  MUFU.EX2 R62, R62 ;  /* 0x0000003e003e7308 */ /* 0x000fe20000000800 */
[----:B--2---:R-:W-:Y:S01]  /*1a6e0*/  F2FP.BF16.F32.PACK_AB R7, R41, R34 ;  /* 0x000000222907723e */ /* 0x004fe200000010ff */
[----:B------:R-:W-:-:S04]  /*1a6f0*/  FADD.FTZ R139, R139, R134 ;  /* 0x000000868b8b7221 */ /* 0x000fc80000010000 */
[----:B------:R-:W-:Y:S02]  /*1a700*/  FADD.FTZ R124, R124, R139 ;  /* 0x0000008b7c7c7221 */ /* 0x000fe40000010000 */
[----:B------:R-:W2:Y:S01]  /*1a710*/  MUFU.EX2 R61, R61 ;  /* 0x0000003d003d7308 */ /* 0x000ea20000000800 */
[----:B---3--:R-:W-:Y:S01]  /*1a720*/  FFMA.FTZ R40, R36, UR7, -R55 ;  /* 0x0000000724287c23 */ /* 0x008fe20008010837 */
[----:B------:R-:W-:Y:S01]  /*1a730*/  HMMA.16816.F32.BF16 R20, R4, R8, R20 ;  /* 0x000000080414723c */ /* 0x000fe20000041814 */
[----:B------:R-:W-:Y:S01]  /*1a740*/  FADD.FTZ R135, R135, R124 ;  /* 0x0000007c87877221 */ /* 0x000fe20000010000 */
[----:B------:R-:W-:-:S03]  /*1a750*/  FFMA.FTZ R36, R53, UR7, -R93 ;  /* 0x0000000735247c23 */ /* 0x000fc6000801085d */
[----:B------:R-:W-:Y:S01]  /*1a760*/  FADD.FTZ R110, R110, R135 ;  /* 0x000000876e6e7221 */ /* 0x000fe20000010000 */
[----:B------:R-:W-:Y:S01]  /*1a770*/  MUFU.EX2 R60, R60 ;  /* 0x0000003c003c7308 */ /* 0x000fe20000000800 */
[----:B------:R-:W-:Y:S01]  /*1a780*/  HMMA.16816.F32.BF16 R28, R4, R10, R28 ;  /* 0x0000000a041c723c */ /* 0x000fe2000004181c */
[----:B------:R-:W3:Y:S01]  /*1a790*/  LDSM.16.MT88.4 R8, [R198+0x8400] ;  /* 0x00840000c608783b */ /* 0x000ee20000004200 */
[----:B------:R-:W-:-:S04]  /*1a7a0*/  FADD.FTZ R25, R25, R110 ;  /* 0x0000006e19197221 */ /* 0x000fc80000010000 */
[----:B-1----:R-:W-:Y:S01]  /*1a7b0*/  HMMA.16816.F32.BF16 R180, R4, R12, R180 ;  /* 0x0000000c04b4723c */ /* 0x002fe200000418b4 */
[----:B------:R-:W1:Y:S01]  /*1a7c0*/  MUFU.EX2 R59, R59 ;  /* 0x0000003b003b7308 */ /* 0x000e620000000800 */
[----:B------:R-:W-:-:S04]  /*1a7d0*/  FADD.FTZ R26, R26, R25 ;  /* 0x000000191a1a7221 */ /* 0x000fc80000010000 */
[----:B------:R-:W-:Y:S01]  /*1a7e0*/  HMMA.16816.F32.BF16 R176, R4, R14, R176 ;  /* 0x0000000e04b0723c */ /* 0x000fe200000418b0 */
[----:B------:R-:W5:Y:S01]  /*1a7f0*/  LDSM.16.MT88.4 R12, [R199+0x8800] ;  /* 0x00880000c70c783b */ /* 0x000f620000004200 */
[----:B------:R-:W-:Y:S01]  /*1a800*/  FADD.FTZ R27, R27, R26 ;  /* 0x0000001a1b1b7221 */ /* 0x000fe20000010000 */
[----:B------:R-:W4:Y:S03]  /*1a810*/  MUFU.EX2 R39, R39 ;  /* 0x0000002700277308 */ /* 0x000f260000000800 */
[----:B------:R-:W-:Y:S01]  /*1a820*/  FADD.FTZ R32, R32, R27 ;  /* 0x0000001b20207221 */ /* 0x000fe20000010000 */
[----:B--2---:R-:W-:Y:S01]  /*1a830*/  F2FP.BF16.F32.PACK_AB R4, R61, R62 ;  /* 0x0000003e3d04723e */ /* 0x004fe200000010ff */
[----:B------:R-:W-:Y:S02]  /*1a840*/  FADD.FTZ R62, R62, R63 ;  /* 0x0000003f3e3e7221 */ /* 0x000fe40000010000 */
[----:B------:R-:W-:Y:S01]  /*1a850*/  FADD.FTZ R33, R33, R32 ;  /* 0x0000002021217221 */ /* 0x000fe20000010000 */
[----:B------:R-:W-:Y:S01]  /*1a860*/  MUFU.EX2 R37, R37 ;  /* 0x0000002500257308 */ /* 0x000fe20000000800 */
[----:B-1----:R-:W-:Y:S01]  /*1a870*/  F2FP.BF16.F32.PACK_AB R6, R59, R60 ;  /* 0x0000003c3b06723e */ /* 0x002fe200000010ff */
[----:B------:R-:W-:Y:S01]  /*1a880*/  FADD.FTZ R61, R61, R62 ;  /* 0x0000003e3d3d7221 */ /* 0x000fe20000010000 */
[----:B------:R-:W-:-:S03]  /*1a890*/  FADD.FTZ R34, R34, R33 ;  /* 0x0000002122227221 */ /* 0x000fc60000010000 */
[----:B------:R-:W-:Y:S01]  /*1a8a0*/  FADD.FTZ R60, R60, R61 ;  /* 0x0000003d3c3c7221 */ /* 0x000fe20000010000 */
[----:B------:R-:W-:Y:S01]  /*1a8b0*/  FADD.FTZ R41, R41, R34 ;  /* 0x0000002229297221 */ /* 0x000fe20000010000 */
[----:B------:R-:W1:Y:S01]  /*1a8c0*/  MUFU.EX2 R40, R40 ;  /* 0x0000002800287308 */ /* 0x000e620000000800 */
[----:B----4-:R-:W-:Y:S01]  /*1a8d0*/  F2FP.BF16.F32.PACK_AB R5, R39, R38 ;  /* 0x000000262705723e */ /* 0x010fe200000010ff */
[----:B------:R-:W-:Y:S01]  /*1a8e0*/  FADD.FTZ R59, R59, R60 ;  /* 0x0000003c3b3b7221 */ /* 0x000fe20000010000 */
[----:B------:R-:W-:-:S04]  /*1a8f0*/  FADD.FTZ R0, R38, R41 ;  /* 0x0000002926007221 */ /* 0x000fc80000010000 */
[----:B------:R-:W-:Y:S01]  /*1a900*/  FADD.FTZ R0, R39, R0 ;  /* 0x0000000027007221 */ /* 0x000fe20000010000 */
        /* <DEDUP_REMOVED lines=13> */
[----:B------:R-:W3:Y:S06]  /*1a9e0*/  LDSM.16.MT88.4 R8, [R198+0x8c00] ;  /* 0x008c0000c608783b */ /* 0x000eec0000004200 */
[----:B------:R-:W5:Y:S01]  /*1a9f0*/  MUFU.EX2 R2, R2 ;  /* 0x0000000200027308 */ /* 0x000f620000000800 */
[----:B--2---:R-:W-:Y:S01]  /*1aa00*/  F2FP.BF16.F32.PACK_AB R4, R57, R58 ;  /* 0x0000003a3904723e */ /* 0x004fe200000010ff */
[----:B------:R-:W-:Y:S01]  /*1aa10*/  FADD.FTZ R58, R58, R59 ;  /* 0x0000003b3a3a7221 */ /* 0x000fe20000010000 */
[----:B----4-:R-:W-:-:S03]  /*1aa20*/  F2FP.BF16.F32.PACK_AB R6, R127, R56 ;  /* 0x000000387f06723e */ /* 0x010fc600000010ff */
        /* <DEDUP_REMOVED lines=8> */
[----:B------:R-:W-:Y:S08]  /*1aab0*/  MUFU.EX2 R24, R24 ;  /* 0x0000001800187308 */ /* 0x000ff00000000800 */
[----:B------:R-:W4:Y:S01]  /*1aac0*/  MUFU.EX2 R35, R35 ;  /* 0x0000002300237308 */ /* 0x000f220000000800 */
[----:B--2---:R-:W-:Y:S01]  /*1aad0*/  F2FP.BF16.F32.PACK_AB R7, R43, R42 ;  /* 0x0000002a2b07723e */ /* 0x004fe200000010ff */
[----:B------:R-:W-:-:S04]  /*1aae0*/  FADD.FTZ R42, R42, R3 ;  /* 0x000000032a2a7221 */ /* 0x000fc80000010000 */
[----:B------:R-:W-:Y:S02]  /*1aaf0*/  FADD.FTZ R43, R43, R42 ;  /* 0x0000002a2b2b7221 */ /* 0x000fe40000010000 */
[C---:B------:R-:W-:Y:S01]  /*1ab00*/  HMMA.16816.F32.BF16 R20, R4.reuse, R12, R20 ;  /* 0x0000000c0414723c */ /* 0x040fe20000041814 */
[----:B------:R-:W-:Y:S05]  /*1ab10*/  MUFU.EX2 R36, R36 ;  /* 0x0000002400247308 */ /* 0x000fea0000000800 */
[C---:B------:R-:W-:Y:S01]  /*1ab20*/  HMMA.16816.F32.BF16 R28, R4.reuse, R14, R28 ;  /* 0x0000000e041c723c */ /* 0x040fe2000004181c */
[----:B------:R-:W-:Y:S02]  /*1ab30*/  FFMA.FTZ R12, R51, UR7, -R55 ;  /* 0x00000007330c7c23 */ /* 0x000fe40008010837 */
[----:B------:R-:W2:Y:S03]  /*1ab40*/  MUFU.EX2 R169, R169 ;  /* 0x000000a900a97308 */ /* 0x000ea60000000800 */
[C---:B-1----:R-:W-:Y:S05]  /*1ab50*/  HMMA.16816.F32.BF16 R180, R4.reuse, R16, R180 ;  /* 0x0000001004b4723c */ /* 0x042fea00000418b4 */
[----:B------:R-:W-:Y:S01]  /*1ab60*/  MUFU.EX2 R44, R44 ;  /* 0x0000002c002c7308 */ /* 0x000fe20000000800 */
[----:B------:R-:W-:Y:S07]  /*1ab70*/  HMMA.16816.F32.BF16 R176, R4, R18, R176 ;  /* 0x0000001204b0723c */ /* 0x000fee00000418b0 */
[----:B------:R-:W1:Y:S01]  /*1ab80*/  MUFU.EX2 R45, R45 ;  /* 0x0000002d002d7308 */ /* 0x000e620000000800 */
[----:B----4-:R-:W-:Y:S01]  /*1ab90*/  F2FP.BF16.F32.PACK_AB R4, R35, R24 ;  /* 0x000000182304723e */ /* 0x010fe200000010ff */
[----:B------:R-:W-:Y:S01]  /*1aba0*/  FADD.FTZ R24, R24, R127 ;  /* 0x0000007f18187221 */ /* 0x000fe20000010000 */
[----:B--2---:R-:W-:-:S03]  /*1abb0*/  F2FP.BF16.F32.PACK_AB R6, R169, R36 ;  /* 0x00000024a906723e */ /* 0x004fc600000010ff */
[----:B------:R-:W-:Y:S02]  /*1abc0*/  FADD.FTZ R35, R35, R24 ;  /* 0x0000001823237221 */ /* 0x000fe40000010000 */
[----:B------:R-:W-:Y:S02]  /*1abd0*/  MUFU.EX2 R12, R12 ;  /* 0x0000000c000c7308 */ /* 0x000fe40000000800 */
[----:B------:R-:W-:-:S04]  /*1abe0*/  FADD.FTZ R36, R36, R35 ;  /* 0x0000002324247221 */ /* 0x000fc80000010000 */
[----:B------:R-:W-:Y:S02]  /*1abf0*/  FADD.FTZ R169, R169, R36 ;  /* 0x00000024a9a97221 */ /* 0x000fe40000010000 */
        /* <DEDUP_REMOVED lines=9> */
[C---:B---3--:R-:W-:Y:S06]  /*1ac90*/  HMMA.16816.F32.BF16 R180, R4.reuse, R8, R180 ;  /* 0x0000000804b4723c */ /* 0x048fec00000418b4 */
[----:B------:R-:W-:-:S15]  /*1aca0*/  HMMA.16816.F32.BF16 R176, R4, R10, R176 ;  /* 0x0000000a04b0723c */ /* 0x000fde00000418b0 */
[----:B------:R-:W-:-:S09]  /*1acb0*/  NOP ;  /* 0x0000000000007918 */ /* 0x000fd20000000000 */
.L_x_2894:
[----:B------:R-:W-:Y:S05]  /*1acc0*/  @!P1 BRA `(.L_x_2902) ;  /* 0x0000006400f09947 */ /* 0x000fea0003800000 */
[----:B------:R-:W-:Y:S01]  /*1acd0*/  ULDC UR5, c[0x0][0x250] ;  /* 0x0000940000057ab9 */ /* 0x000fe20000000800 */
[----:B------:R-:W-:Y:S01]  /*1ace0*/  SHF.L.U32 R0, R197, 0x1, RZ ;  /* 0x00000001c5007819 */ /* 0x000fe200000006ff */
[----:B------:R-:W-:Y:S01]  /*1acf0*/  ULEA UR5, -UR5, URZ, 0x8 ;  /* 0x0000003f05057291 */ /* 0x000fe2000f8e413f */
[----:B------:R-:W-:Y:S01]  /*1ad00*/  IMAD.MOV.U32 R172, RZ, RZ, R129 ;  /* 0x000000ffffac7224 */ /* 0x000fe200078e0081 */
[----:B------:R-:W-:Y:S01]  /*1ad10*/  ULDC UR9, c[0x0][0x2d0] ;  /* 0x0000b40000097ab9 */ /* 0x000fe20000000800 */
[----:B------:R-:W-:Y:S01]  /*1ad20*/  IMAD.MOV.U32 R173, RZ, RZ, R131 ;  /* 0x000000ffffad7224 */ /* 0x000fe200078e0083 */
[----:B------:R-:W-:Y:S01]  /*1ad30*/  USHF.R.S32.HI UR4, URZ, 0x1f, UR5 ;  /* 0x0000001f3f047899 */ /* 0x000fe20008011405 */
[----:B------:R-:W-:Y:S02]  /*1ad40*/  LOP3.LUT R170, R0, 0x6, RZ, 0xc0, !PT ;  /* 0x0000000600aa7812 */ /* 0x000fe400078ec0ff */
[----:B------:R-:W-:Y:S01]  /*1ad50*/  MOV R201, UR5 ;  /* 0x0000000500c97c02 */ /* 0x000fe20008000f00 */
[----:B------:R-:W-:-:S02]  /*1ad60*/  ULDC UR5, c[0x0][0x39c] ;  /* 0x0000e70000057ab9 */ /* 0x000fc40000000800 */
[----:B------:R-:W-:Y:S01]  /*1ad70*/  IMAD.U32 R200, RZ, RZ, UR4 ;  /* 0x00000004ffc87e24 */ /* 0x000fe2000f8e00ff */
[----:B------:R-:W-:-:S06]  /*1ad80*/  ULDC UR4, c[0x0][0x2ec] ;  /* 0x0000bb0000047ab9 */ /* 0x000fcc0000000800 */
.L_x_2906:
        /* <DEDUP_REMOVED lines=13> */
[----:B------:R-:W-:Y:S06]  /*1ae60*/  UIADD3 UR12, UR7, 0x100, URZ ;  /* 0x00000100070c7890 */ /* 0x000fec000fffe03f */
        /* <DEDUP_REMOVED lines=60> */
.L_x_2903:
[----:B------:R-:W4:Y:S01]  /*1b230*/  @!P1 LDC.64 R112, c[0x0][0x250] ;  /* 0x00009400ff709b82 */ /* 0x000f220000000a00 */
[----:B------:R-:W-:Y:S01]  /*1b240*/  @P1 STS.64 [R196+0x5008], RZ ;  /* 0x005008ffc4001388 */ /* 0x000fe20000000a00 */
[----:B------:R-:W-:Y:S01]  /*1b250*/  LEA R202, P2, R114, R220, 0x1 ;  /* 0x000000dc72ca7211 */ /* 0x000fe200078408ff */
[----:B--2---:R-:W-:Y:S01]  /*1b260*/  @!P1 IMAD.WIDE.U32 R120, R106, 0x60, R114 ;  /* 0x000000606a789825 */ /* 0x004fe200078e0072 */
[----:B------:R-:W-:Y:S01]  /*1b270*/  @!P1 IADD3 R111, P0, R175, R114, RZ ;  /* 0x00000072af6f9210 */ /* 0x000fe20007f1e0ff */
[----:B------:R-:W-:Y:S01]  /*1b280*/  UISETP.GT.AND UP0, UPT, UR8, UR18, UPT ;  /* 0x000000120800728c */ /* 0x000fe2000bf04270 */
        /* <DEDUP_REMOVED lines=505> */
.L_x_2905:
        /* <DEDUP_REMOVED lines=91> */
.L_x_2904:
[----:B--2---:R-:W-:Y:S01]  /*1d7d0*/  MOV R133, UR8 ;  /* 0x0000000800857c02 */ /* 0x004fe20008000f00 */
[----:B------:R-:W-:Y:S03]  /*1d7e0*/  UISETP.GT.AND UP0, UPT, UR8, UR18, UPT ;  /* 0x000000120800728c */ /* 0x000fe6000bf04270 */
        /* <DEDUP_REMOVED lines=109> */
[----:B------:R-:W-:Y:S02]  /*1dec0*/  FMNMX.FTZ R129, R4, R129, !PT ;  /* 0x0000008104817209 */ /* 0x000fe40007810000 */
        /* <DEDUP_REMOVED lines=269> */
[----:B------:R-:W-:Y:S03]  /*1efa0*/  FMNMX.FTZ R129, R120, R129, !PT ;  /* 0x0000008178817209 */ /* 0x000fe60007810000 */
[----:B------:R-:W-:Y:S01]  /*1efb0*/  SHFL.BFLY PT, R130, R135, 0x2, 0x1f ;  /* 0x0c401f0087827f89 */ /* 0x000fe200000e0000 */
[----:B------:R-:W-:Y:S04]  /*1efc0*/  FMNMX.FTZ R129, R122, R129, !PT ;  /* 0x000000817a817209 */ /* 0x000fe80007810000 */
[----:B------:R-:W-:Y:S04]  /*1efd0*/  FMNMX.FTZ R129, R124, R129, !PT ;  /* 0x000000817c817209 */ /* 0x000fe80007810000 */
[----:B------:R-:W-:Y:S04]  /*1efe0*/  FMNMX.FTZ R129, R126, R129, !PT ;  /* 0x000000817e817209 */ /* 0x000fe80007810000 */
[----:B------:R-:W-:Y:S05]  /*1eff0*/  FMNMX.FTZ R134, R128, R129, !PT ;  /* 0x0000008180867209 */ /* 0x000fea0007810000 */
        /* <DEDUP_REMOVED lines=8> */
[C---:B------:R-:W-:Y:S03]  /*1f080*/  FSETP.NEU.FTZ.AND P0, PT, R131.reuse, -INF , PT ;  /* 0xff8000008300780b */ /* 0x040fe60003f1d000 */
[----:B------:R-:W-:Y:S01]  /*1f090*/  FMUL.FTZ R136, R134, UR4 ;  /* 0x0000000486887c20 */ /* 0x000fe20008410000 */
[C---:B------:R-:W-:Y:S01]  /*1f0a0*/  FMUL.FTZ R130, R131.reuse, UR4 ;  /* 0x0000000483827c20 */ /* 0x040fe20008410000 */
[----:B------:R-:W-:Y:S01]  /*1f0b0*/  FADD.FTZ R133, -R131, R173 ;  /* 0x000000ad83857221 */ /* 0x000fe20000010100 */
[----:B------:R-:W-:Y:S01]  /*1f0c0*/  MOV R173, R131 ;  /* 0x0000008300ad7202 */ /* 0x000fe20000000f00 */
[----:B------:R-:W1:Y:S02]  /*1f0d0*/  MUFU.EX2 R132, R136 ;  /* 0x0000008800847308 */ /* 0x000e640000000800 */
[----:B------:R-:W-:Y:S01]  /*1f0e0*/  FSEL R130, R130, RZ, P0 ;  /* 0x000000ff82827208 */ /* 0x000fe20000000000 */
[----:B------:R-:W-:Y:S01]  /*1f0f0*/  FMUL.FTZ R135, R133, UR4 ;  /* 0x0000000485877c20 */ /* 0x000fe20008410000 */
[----:B------:R-:W-:Y:S03]  /*1f100*/  FSETP.NEU.FTZ.AND P0, PT, R129, -INF , PT ;  /* 0xff8000008100780b */ /* 0x000fe60003f1d000 */
[--C-:B------:R-:W-:Y:S03]  /*1f110*/  FFMA.FTZ R244, R5, UR4, -R130.reuse ;  /* 0x0000000405f47c23 */ /* 0x100fe60008010882 */
[----:B------:R2:W3:Y:S01]  /*1f120*/  MUFU.EX2 R133, R135 ;  /* 0x0000008700857308 */ /* 0x0004e20000000800 */
        /* <DEDUP_REMOVED lines=16> */
[--C-:B--2---:R-:W-:Y:S01]  /*1f230*/  FFMA.FTZ R135, R15, UR4, -R130.reuse ;  /* 0x000000040f877c23 */ /* 0x104fe20008010882 */
[C---:B---3--:R-:W-:Y:S01]  /*1f240*/  FMUL.FTZ R188, R133.reuse, R188 ;  /* 0x000000bc85bc7220 */ /* 0x048fe20000410000 */
[C---:B------:R-:W-:Y:S01]  /*1f250*/  FMUL.FTZ R189, R133.reuse, R189 ;  /* 0x000000bd85bd7220 */ /* 0x040fe20000410000 */
[C---:B------:R-:W-:Y:S01]  /*1f260*/  FMUL.FTZ R184, R133.reuse, R184 ;  /* 0x000000b885b87220 */ /* 0x040fe20000410000 */
[C---:B------:R-:W-:Y:S01]  /*1f270*/  FMUL.FTZ R185, R133.reuse, R185 ;  /* 0x000000b985b97220 */ /* 0x040fe20000410000 */
[C---:B------:R-:W-:Y:S01]  /*1f280*/  FMUL.FTZ R180, R133.reuse, R180 ;  /* 0x000000b485b47220 */ /* 0x040fe20000410000 */
[C---:B------:R-:W-:Y:S03]  /*1f290*/  FMUL.FTZ R181, R133.reuse, R181 ;  /* 0x000000b585b57220 */ /* 0x040fe60000410000 */
[----:B------:R-:W-:Y:S01]  /*1f2a0*/  MUFU.EX2 R242, R242 ;  /* 0x000000f200f27308 */ /* 0x000fe20000000800 */
[C---:B------:R-:W-:Y:S01]  /*1f2b0*/  FMUL.FTZ R176, R133.reuse, R176 ;  /* 0x000000b085b07220 */ /* 0x040fe20000410000 */
[----:B------:R-:W-:Y:S01]  /*1f2c0*/  FMUL.FTZ R177, R133, R177 ;  /* 0x000000b185b17220 */ /* 0x000fe20000410000 */
        /* <DEDUP_REMOVED lines=21> */
[----:B------:R-:W2:Y:S01]  /*1f420*/  MUFU.EX2 R135, R135 ;  /* 0x0000008700877308 */ /* 0x000ea20000000800 */
        /* <DEDUP_REMOVED lines=25> */
[----:B-1----:R-:W-:Y:S01]  /*1f5c0*/  F2FP.BF16.F32.PACK_AB R18, R145, R244 ;  /* 0x000000f49112723e */ /* 0x002fe200000010ff */
[--C-:B------:R-:W-:Y:S01]  /*1f5d0*/  FFMA.FTZ R111, R72, UR4, -R3.reuse ;  /* 0x00000004486f7c23 */ /* 0x100fe20008010803 */
[----:B------:R-:W1:Y:S01]  /*1f5e0*/  LDSM.16.MT88.4 R8, [R199+0x5400] ;  /* 0x00540000c708783b */ /* 0x000e620000004200 */
        /* <DEDUP_REMOVED lines=8> */
[----:B--2---:R-:W-:Y:S01]  /*1f670*/  F2FP.BF16.F32.PACK_AB R26, R135, R134 ;  /* 0x00000086871a723e */ /* 0x004fe200000010ff */
[--C-:B------:R-:W-:Y:S01]  /*1f680*/  FFMA.FTZ R53, R77, UR4, -R130.reuse ;  /* 0x000000044d357c23 */ /* 0x100fe20008010882 */
[--C-:B------:R-:W-:Y:S03]  /*1f690*/  FFMA.FTZ R77, R24, UR4, -R3.reuse ;  /* 0x00000004184d7c23 */ /* 0x100fe60008010803 */
[----:B------:R-:W2:Y:S01]  /*1f6a0*/  MUFU.EX2 R0, R0 ;  /* 0x0000000000007308 */ /* 0x000ea20000000800 */
[----:B------:R-:W-:Y:S01]  /*1f6b0*/  F2FP.BF16.F32.PACK_AB R24, R143, R242 ;  /* 0x000000f28f18723e */ /* 0x000fe200000010ff */
[--C-:B------:R-:W-:Y:S01]  /*1f6c0*/  FFMA.FTZ R218, R79, UR4, -R130.reuse ;  /* 0x000000044fda7c23 */ /* 0x100fe20008010882 */
[--C-:B------:R-:W-:Y:S01]  /*1f6d0*/  FFMA.FTZ R79, R32, UR4, -R3.reuse ;  /* 0x00000004204f7c23 */ /* 0x100fe20008010803 */
[--C-:B------:R-:W-:Y:S01]  /*1f6e0*/  FFMA.FTZ R172, R43, UR4, -R130.reuse ;  /* 0x000000042bac7c23 */ /* 0x100fe20008010882 */
[--C-:B------:R-:W-:Y:S01]  /*1f6f0*/  FFMA.FTZ R43, R57, UR4, -R130.reuse ;  /* 0x00000004392b7c23 */ /* 0x100fe20008010882 */
[--C-:B------:R-:W-:Y:S01]  /*1f700*/  FFMA.FTZ R57, R85, UR4, -R130.reuse ;  /* 0x0000000455397c23 */ /* 0x100fe20008010882 */
[--C-:B------:R-:W-:Y:S03]  /*1f710*/  FFMA.FTZ R32, R34, UR4, -R3.reuse ;  /* 0x0000000422207c23 */ /* 0x100fe60008010803 */
[----:B------:R-:W3:Y:S01]  /*1f720*/  MUFU.EX2 R2, R2 ;  /* 0x0000000200027308 */ /* 0x000ee20000000800 */
[----:B-----5:R-:W5:Y:S01]  /*1f730*/  LDSM.16.MT88.4 R20, [R198+0x5400] ;  /* 0x00540000c614783b */ /* 0x020f620000004200 */
[--C-:B------:R-:W-:Y:S01]  /*1f740*/  FFMA.FTZ R146, R39, UR4, -R130.reuse ;  /* 0x0000000427927c23 */ /* 0x100fe20008010882 */
[--C-:B------:R-:W-:Y:S01]  /*1f750*/  FFMA.FTZ R85, R36, UR4, -R3.reuse ;  /* 0x0000000424557c23 */ /* 0x100fe20008010803 */
[--C-:B------:R-:W-:Y:S01]  /*1f760*/  FFMA.FTZ R34, R38, UR4, -R3.reuse ;  /* 0x0000000426227c23 */ /* 0x100fe20008010803 */
[--C-:B------:R-:W-:Y:S01]  /*1f770*/  FFMA.FTZ R91, R40, UR4, -R3.reuse ;  /* 0x00000004285b7c23 */ /* 0x100fe20008010803 */
[--C-:B------:R-:W-:Y:S01]  /*1f780*/  FFMA.FTZ R230, R99, UR4, -R130.reuse ;  /* 0x0000000463e67c23 */ /* 0x100fe20008010882 */
[--C-:B------:R-:W-:Y:S03]  /*1f790*/  FFMA.FTZ R202, R47, UR4, -R130.reuse ;  /* 0x000000042fca7c23 */ /* 0x100fe60008010882 */
[----:B------:R-:W4:Y:S01]  /*1f7a0*/  MUFU.EX2 R89, R89 ;  /* 0x0000005900597308 */ /* 0x000f220000000800 */
        /* <DEDUP_REMOVED lines=28> */
[----:B------:R-:W3:Y:S01]  /*1f970*/  MUFU.EX2 R83, R83 ;  /* 0x0000005300537308 */ /* 0x000ee20000000800 */
        /* <DEDUP_REMOVED lines=8> */
[----:B---3--:R-:W-:Y:S01]  /*1fa00*/  F2FP.BF16.F32.PACK_AB R27, R83, R250 ;  /* 0x000000fa531b723e */ /* 0x008fe200000010ff */
[--C-:B------:R-:W-:Y:S01]  /*1fa10*/  FFMA.FTZ R212, R67, UR4, -R130.reuse ;  /* 0x0000000443d47c23 */ /* 0x100fe20008010882 */
[----:B------:R-:W-:Y:S01]  /*1fa20*/  FFMA.FTZ R67, R105, UR4, -R130 ;  /* 0x0000000469437c23 */ /* 0x000fe20008010882 */
[--C-:B------:R-:W-:Y:S01]  /*1fa30*/  FFMA.FTZ R44, R58, UR4, -R3.reuse ;  /* 0x000000043a2c7c23 */ /* 0x100fe20008010803 */
[--C-:B------:R-:W-:Y:S03]  /*1fa40*/  FFMA.FTZ R105, R60, UR4, -R3.reuse ;  /* 0x000000043c697c23 */ /* 0x100fe60008010803 */
[----:B------:R-:W-:Y:S01]  /*1fa50*/  MUFU.EX2 R138, R138 ;  /* 0x0000008a008a7308 */ /* 0x000fe20000000800 */
[C---:B-1----:R-:W-:Y:S05]  /*1fa60*/  HMMA.16816.F32.BF16 R188, R24.reuse, R8, R188 ;  /* 0x0000000818bc723c */ /* 0x042fea00000418bc */
[--C-:B------:R-:W-:Y:S01]  /*1fa70*/  FFMA.FTZ R46, R62, UR4, -R3.reuse ;  /* 0x000000043e2e7c23 */ /* 0x100fe20008010803 */
[C---:B------:R-:W-:Y:S03]  /*1fa80*/  HMMA.16816.F32.BF16 R184, R24.reuse, R10, R184 ;  /* 0x0000000a18b8723c */ /* 0x040fe600000418b8 */
[----:B------:R-:W1:Y:S01]  /*1fa90*/  MUFU.EX2 R139, R139 ;  /* 0x0000008b008b7308 */ /* 0x000e620000000800 */
[----:B------:R-:W3:Y:S01]  /*1faa0*/  LDSM.16.MT88.4 R8, [R199+0x5c00] ;  /* 0x005c0000c708783b */ /* 0x000ee20000004200 */
[----:B-----5:R-:W-:Y:S01]  /*1fab0*/  F2FP.BF16.F32.PACK_AB R16, R137, R136 ;  /* 0x000000888910723e */ /* 0x020fe200000010ff */
[C---:B------:R-:W-:Y:S07]  /*1fac0*/  HMMA.16816.F32.BF16 R180, R24.reuse, R20, R180 ;  /* 0x0000001418b4723c */ /* 0x040fee00000418b4 */
[----:B------:R-:W-:Y:S01]  /*1fad0*/  MUFU.EX2 R248, R248 ;  /* 0x000000f800f87308 */ /* 0x000fe20000000800 */
[--C-:B------:R-:W-:Y:S01]  /*1fae0*/  FFMA.FTZ R107, R64, UR4, -R3.reuse ;  /* 0x00000004406b7c23 */ /* 0x100fe20008010803 */
[----:B------:R-:W-:Y:S01]  /*1faf0*/  HMMA.16816.F32.BF16 R176, R24, R22, R176 ;  /* 0x0000001618b0723c */ /* 0x000fe200000418b0 */
[----:B------:R-:W5:Y:S07]  /*1fb00*/  LDSM.16.MT88.4 R20, [R198+0x5c00] ;  /* 0x005c0000c614783b */ /* 0x000f6e0000004200 */
[----:B------:R-:W4:Y:S03]  /*1fb10*/  MUFU.EX2 R81, R81 ;  /* 0x0000005100517308 */ /* 0x000f260000000800 */
[----:B-1----:R-:W-:Y:S01]  /*1fb20*/  F2FP.BF16.F32.PACK_AB R18, R139, R138 ;  /* 0x0000008a8b12723e */ /* 0x002fe200000010ff */
[----:B------:R-:W-:Y:S01]  /*1fb30*/  FFMA.FTZ R0, R169, R133, R0 ;  /* 0x00000085a9007223 */ /* 0x000fe20000010000 */
[----:B------:R-:W-:Y:S03]  /*1fb40*/  FFMA.FTZ R51, R73, UR4, -R130 ;  /* 0x0000000449337c23 */ /* 0x000fe60008010882 */
[----:B------:R-:W-:Y:S01]  /*1fb50*/  FADD.FTZ R147, R147, R0 ;  /* 0x0000000093937221 */ /* 0x000fe20000010000 */
[--C-:B------:R-:W-:Y:S01]  /*1fb60*/  FFMA.FTZ R52, R74, UR4, -R3.reuse ;  /* 0x000000044a347c23 */ /* 0x100fe20008010803 */
[----:B------:R-:W-:Y:S01]  /*1fb70*/  MUFU.EX2 R246, R246 ;  /* 0x000000f600f67308 */ /* 0x000fe20000000800 */
[--C-:B------:R-:W-:Y:S01]  /*1fb80*/  FFMA.FTZ R78, R78, UR4, -R3.reuse ;  /* 0x000000044e4e7c23 */ /* 0x100fe20008010803 */
[--C-:B------:R-:W-:Y:S01]  /*1fb90*/  FFMA.FTZ R80, R80, UR4, -R3.reuse ;  /* 0x0000000450507c23 */ /* 0x100fe20008010803 */
[----:B------:R-:W-:Y:S01]  /*1fba0*/  FFMA.FTZ R71, R113, UR4, -R130 ;  /* 0x0000000471477c23 */ /* 0x000fe20008010882 */
[----:B------:R-:W-:Y:S01]  /*1fbb0*/  FFMA.FTZ R113, R76, UR4, -R3 ;  /* 0x000000044c717c23 */ /* 0x000fe20008010803 */
[----:B------:R-:W-:Y:S01]  /*1fbc0*/  FFMA.FTZ R2, R171, R132, R2 ;  /* 0x00000084ab027223 */ /* 0x000fe20000010002 */
[----:B------:R-:W-:Y:S01]  /*1fbd0*/  FADD.FTZ R244, R244, R147 ;  /* 0x00000093f4f47221 */ /* 0x000fe20000010000 */
[----:B------:R-:W-:Y:S03]  /*1fbe0*/  FFMA.FTZ R238, R115, UR4, -R130 ;  /* 0x0000000473ee7c23 */ /* 0x000fe60008010882 */
        /* <DEDUP_REMOVED lines=11> */
[----:B------:R-:W-:Y:S03]  /*1fca0*/  FADD.FTZ R143, R143, R242 ;  /* 0x000000f28f8f7221 */ /* 0x000fe60000010000 */
[----:B------:R-:W-:Y:S01]  /*1fcb0*/  FADD.FTZ R89, R87, R2 ;  /* 0x0000000257597221 */ /* 0x000fe20000010000 */
[----:B------:R-:W-:Y:S03]  /*1fcc0*/  FFMA.FTZ R87, R84, UR4, -R3 ;  /* 0x0000000454577c23 */ /* 0x000fe60008010803 */
[----:B------:R-:W4:Y:S01]  /*1fcd0*/  MUFU.EX2 R141, R141 ;  /* 0x0000008d008d7308 */ /* 0x000f220000000800 */
[----:B-1----:R-:W-:Y:S01]  /*1fce0*/  F2FP.BF16.F32.PACK_AB R19, R77, R246 ;  /* 0x000000f64d13723e */ /* 0x002fe200000010ff */
[----:B------:R-:W-:Y:S01]  /*1fcf0*/  FADD.FTZ R89, R252, R89 ;  /* 0x00000059fc597221 */ /* 0x000fe20000010000 */
[----:B------:R-:W-:Y:S01]  /*1fd00*/  FADD.FTZ R134, R134, R143 ;  /* 0x0000008f86867221 */ /* 0x000fe20000010000 */
[----:B------:R-:W-:Y:S02]  /*1fd10*/  FFMA.FTZ R2, R121, UR4, -R130 ;  /* 0x0000000479027c23 */ /* 0x000fe40008010882 */
[----:B------:R-:W-:Y:S01]  /*1fd20*/  FADD.FTZ R250, R250, R89 ;  /* 0x00000059fafa7221 */ /* 0x000fe20000010000 */
[----:B------:R-:W-:Y:S03]  /*1fd30*/  FFMA.FTZ R89, R88, UR4, -R3 ;  /* 0x0000000458597c23 */ /* 0x000fe60008010803 */
[----:B------:R-:W-:Y:S01]  /*1fd40*/  MUFU.EX2 R29, R29 ;  /* 0x0000001d001d7308 */ /* 0x000fe20000000800 */
[C---:B------:R-:W-:Y:S05]  /*1fd50*/  HMMA.16816.F32.BF16 R188, R16.reuse, R4, R188 ;  /* 0x0000000410bc723c */ /* 0x040fea00000418bc */
[----:B------:R-:W-:Y:S01]  /*1fd60*/  FADD.FTZ R135, R135, R134 ;  /* 0x0000008687877221 */ /* 0x000fe20000010000 */
[C---:B------:R-:W-:Y:S03]  /*1fd70*/  HMMA.16816.F32.BF16 R184, R16.reuse, R6, R184 ;  /* 0x0000000610b8723c */ /* 0x040fe600000418b8 */
[----:B------:R-:W1:Y:S01]  /*1fd80*/  MUFU.EX2 R142, R142 ;  /* 0x0000008e008e7308 */ /* 0x000e620000000800 */
[----:B------:R-:W5:Y:S01]  /*1fd90*/  LDSM.16.MT88.4 R4, [R199+0x6000] ;  /* 0x00600000c704783b */ /* 0x000f620000004200 */
[----:B----4-:R-:W-:Y:S01]  /*1fda0*/  F2FP.BF16.F32.PACK_AB R24, R141, R140 ;  /* 0x0000008c8d18723e */ /* 0x010fe200000010ff */
[C---:B--2---:R-:W-:Y:S07]  /*1fdb0*/  HMMA.16816.F32.BF16 R180, R16.reuse, R12, R180 ;  /* 0x0000000c10b4723c */ /* 0x044fee00000418b4 */
[----:B------:R-:W2:Y:S01]  /*1fdc0*/  MUFU.EX2 R75, R75 ;  /* 0x0000004b004b7308 */ /* 0x000ea20000000800 */
[----:B------:R-:W-:Y:S01]  /*1fdd0*/  FADD.FTZ R136, R136, R135 ;  /* 0x0000008788887221 */ /* 0x000fe20000010000 */
[----:B------:R-:W-:Y:S01]  /*1fde0*/  HMMA.16816.F32.BF16 R176, R16, R14, R176 ;  /* 0x0000000e10b0723c */ /* 0x000fe200000418b0 */
[----:B------:R-:W4:Y:S07]  /*1fdf0*/  LDSM.16.MT88.4 R12, [R198+0x6000] ;  /* 0x00600000c60c783b */ /* 0x000f2e0000004200 */
[----:B------:R-:W-:Y:S03]  /*1fe00*/  MUFU.EX2 R28, R28 ;  /* 0x0000001c001c7308 */ /* 0x000fe60000000800 */
[----:B-1----:R-:W-:Y:S01]  /*1fe10*/  F2FP.BF16.F32.PACK_AB R26, R142, R29 ;  /* 0x0000001d8e1a723e */ /* 0x002fe200000010ff */
[----:B------:R-:W-:Y:S01]  /*1fe20*/  FADD.FTZ R137, R137, R136 ;  /* 0x0000008889897221 */ /* 0x000fe20000010000 */
[----:B------:R-:W-:Y:S03]  /*1fe30*/  FADD.FTZ R83, R83, R250 ;  /* 0x000000fa53537221 */ /* 0x000fe60000010000 */
[----:B------:R-:W-:Y:S01]  /*1fe40*/  FADD.FTZ R138, R138, R137 ;  /* 0x000000898a8a7221 */ /* 0x000fe20000010000 */
[----:B------:R-:W-:Y:S01]  /*1fe50*/  FADD.FTZ R248, R248, R83 ;  /* 0x00000053f8f87221 */ /* 0x000fe20000010000 */
[----:B------:R-:W1:Y:S01]  /*1fe60*/  MUFU.EX2 R79, R79 ;  /* 0x0000004f004f7308 */ /* 0x000e620000000800 */
[----:B--2---:R-:W-:Y:S01]  /*1fe70*/  F2FP.BF16.F32.PACK_AB R25, R30, R75 ;  /* 0x0000004b1e19723e */ /* 0x004fe200000010ff */
[----:B------:R-:W-:Y:S01]  /*1fe80*/  FADD.FTZ R139, R139, R138 ;  /* 0x0000008a8b8b7221 */ /* 0x000fe20000010000 */
[----:B------:R-:W-:Y:S04]  /*1fe90*/  FADD.FTZ R81, R81, R248 ;  /* 0x000000f851517221 */ /* 0x000fe80000010000 */
[----:B------:R-:W-:Y:S03]  /*1fea0*/  FADD.FTZ R246, R246, R81 ;  /* 0x00000051f6f67221 */ /* 0x000fe60000010000 */
[----:B------:R-:W-:Y:S01]  /*1feb0*/  MUFU.EX2 R31, R31 ;  /* 0x0000001f001f7308 */ /* 0x000fe20000000800 */
[----:B------:R-:W-:Y:S04]  /*1fec0*/  FADD.FTZ R246, R77, R246 ;  /* 0x000000f64df67221 */ /* 0x000fe80000010000 */
[----:B------:R-:W-:Y:S05]  /*1fed0*/  FADD.FTZ R75, R75, R246 ;  /* 0x000000f64b4b7221 */ /* 0x000fea0000010000 */
[----:B------:R-:W2:Y:S01]  /*1fee0*/  MUFU.EX2 R144, R144 ;  /* 0x0000009000907308 */ /* 0x000ea20000000800 */
[C---:B-1----:R-:W-:Y:S01]  /*1fef0*/  F2FP.BF16.F32.PACK_AB R27, R79.reuse, R28 ;  /* 0x0000001c4f1b723e */ /* 0x042fe200000010ff */
[----:B------:R-:W-:Y:S01]  /*1ff00*/  FADD.FTZ R75, R30, R75 ;  /* 0x0000004b1e4b7221 */ /* 0x000fe20000010000 */
[----:B------:R-:W-:Y:S03]  /*1ff10*/  FFMA.FTZ R30, R108, UR4, -R3 ;  /* 0x000000046c1e7c23 */ /* 0x000fe60008010803 */
[----:B------:R-:W-:Y:S04]  /*1ff20*/  FADD.FTZ R28, R28, R75 ;  /* 0x0000004b1c1c7221 */ /* 0x000fe80000010000 */
[----:B------:R-:W-:Y:S01]  /*1ff30*/  MUFU.EX2 R33, R33 ;  /* 0x0000002100217308 */ /* 0x000fe20000000800 */
[C---:B---3--:R-:W-:Y:S05]  /*1ff40*/  HMMA.16816.F32.BF16 R188, R24.reuse, R8, R188 ;  /* 0x0000000818bc723c */ /* 0x048fea00000418bc */
[----:B------:R-:W-:Y:S01]  /*1ff50*/  FADD.FTZ R79, R79, R28 ;  /* 0x0000001c4f4f7221 */ /* 0x000fe20000010000 */
[C---:B------:R-:W-:Y:S03]  /*1ff60*/  HMMA.16816.F32.BF16 R184, R24.reuse, R10, R184 ;  /* 0x0000000a18b8723c */ /* 0x040fe600000418b8 */
[----:B------:R-:W1:Y:S01]  /*1ff70*/  MUFU.EX2 R146, R146 ;  /* 0x0000009200927308 */ /* 0x000e620000000800 */
[----:B------:R-:W3:Y:S01]  /*1ff80*/  LDSM.16.MT88.4 R8, [R199+0x6400] ;  /* 0x00640000c708783b */ /* 0x000ee20000004200 */
[----:B--2---:R-:W-:Y:S01]  /*1ff90*/  F2FP.BF16.F32.PACK_AB R16, R144, R31 ;  /* 0x0000001f9010723e */ /* 0x004fe200000010ff */
[C---:B-----5:R-:W-:Y:S07]  /*1ffa0*/  HMMA.16816.F32.BF16 R180, R24.reuse, R20, R180 ;  /* 0x0000001418b4723c */ /* 0x060fee00000418b4 */
[----:B------:R-:W-:Y:S01]  /*1ffb0*/  MUFU.EX2 R32, R32 ;  /* 0x0000002000207308 */ /* 0x000fe20000000800 */
[----:B------:R-:W-:Y:S01]  /*1ffc0*/  FFMA.FTZ R28, R102, UR4, -R3 ;  /* 0x00000004661c7c23 */ /* 0x000fe20008010803 */
[----:B------:R-:W-:Y:S01]  /*1ffd0*/  HMMA.16816.F32.BF16 R176, R24, R22, R176 ;  /* 0x0000001618b0723c */ /* 0x000fe200000418b0 */
[----:B------:R-:W2:Y:S07]  /*1ffe0*/  LDSM.16.MT88.4 R20, [R198+0x6400] ;  /* 0x00640000c614783b */ /* 0x000eae0000004200 */
[----:B------:R-:W5:Y:S03]  /*1fff0*/  MUFU.EX2 R85, R85 ;  /* 0x0000005500557308 */ /* 0x000f660000000800 */
[----:B-1----:R-:W-:Y:S07]  /*20000*/  F2FP.BF16.F32.PACK_AB R18, R146, R33 ;  /* 0x000000219212723e */ /* 0x002fee00000010ff */
[----:B------:R-:W-:Y:S10]  /*20010*/  MUFU.EX2 R34, R34 ;  /* 0x0000002200227308 */ /* 0x000ff40000000800 */
        /* <DEDUP_REMOVED lines=15> */
[----:B------:R-:W2:Y:S01]  /*20110*/  LDSM.16.MT88.4 R4, [R199+0x6800] ;  /* 0x00680000c704783b */ /* 0x000ea20000004200 */
[----:B-----5:R-:W-:Y:S01]  /*20120*/  F2FP.BF16.F32.PACK_AB R24, R172, R35 ;  /* 0x00000023ac18723e */ /* 0x020fe200000010ff */
[C---:B----4-:R-:W-:Y:S07]  /*20130*/  HMMA.16816.F32.BF16 R180, R16.reuse, R12, R180 ;  /* 0x0000000c10b4723c */ /* 0x050fee00000418b4 */
[----:B------:R-:W-:Y:S01]  /*20140*/  MUFU.EX2 R36, R36 ;  /* 0x0000002400247308 */ /* 0x000fe20000000800 */
[----:B------:R-:W-:Y:S01]  /*20150*/  HMMA.16816.F32.BF16 R176, R16, R14, R176 ;  /* 0x0000000e10b0723c */ /* 0x000fe200000418b0 */
[----:B------:R-:W4:Y:S08]  /*20160*/  LDSM.16.MT88.4 R12, [R198+0x6800] ;  /* 0x00680000c60c783b */ /* 0x000f300000004200 */
[----:B------:R-:W5:Y:S02]  /*20170*/  MUFU.EX2 R95, R95 ;  /* 0x0000005f005f7308 */ /* 0x000f640000000800 */
[----:B-1----:R-:W-:Y:S08]  /*20180*/  F2FP.BF16.F32.PACK_AB R26, R202, R37 ;  /* 0x00000025ca1a723e */ /* 0x002ff000000010ff */
        /* <DEDUP_REMOVED lines=13> */
[C---:B---3--:R-:W-:Y:S06]  /*20260*/  HMMA.16816.F32.BF16 R188, R24.reuse, R8, R188 ;  /* 0x0000000818bc723c */ /* 0x048fec00000418bc */
        /* <DEDUP_REMOVED lines=72> */
[----:B------:R-:W-:Y:S09]  /*206f0*/  HMMA.16816.F32.BF16 R176, R16, R14, R176 ;  /* 0x0000000e10b0723c */ /* 0x000ff200000418b0 */
[----:B------:R-:W4:Y:S02]  /*20700*/  MUFU.EX2 R113, R113 ;  /* 0x0000007100717308 */ /* 0x000f240000000800 */
[----:B-1----:R-:W-:Y:S01]  /*20710*/  F2FP.BF16.F32.PACK_AB R26, R218, R53 ;  /* 0x00000035da1a723e */ /* 0x002fe200000010ff */
[----:B------:R-:W-:Y:S04]  /*20720*/  FADD.FTZ R16, R140, R139 ;  /* 0x0000008b8c107221 */ /* 0x000fe80000010000 */
[----:B------:R-:W-:Y:S03]  /*20730*/  FADD.FTZ R16, R141, R16 ;  /* 0x000000108d107221 */ /* 0x000fe60000010000 */
[----:B------:R-:W-:Y:S01]  /*20740*/  MUFU.EX2 R0, R78 ;  /* 0x0000004e00007308 */ /* 0x000fe20000000800 */
[----:B------:R-:W-:Y:S02]  /*20750*/  FADD.FTZ R29, R29, R16 ;  /* 0x000000101d1d7221 */ /* 0x000fe40000010000 */
[----:B------:R-:W-:Y:S02]  /*20760*/  LDSM.16.MT88.4 R16, [R199+0x7c00] ;  /* 0x007c0000c710783b */ /* 0x000fe40000004200 */
[----:B------:R-:W-:Y:S01]  /*20770*/  FADD.FTZ R142, R142, R29 ;  /* 0x0000001d8e8e7221 */ /* 0x000fe20000010000 */
[----:B------:R-:W-:Y:S04]  /*20780*/  FFMA.FTZ R29, R104, UR4, -R3 ;  /* 0x00000004681d7c23 */ /* 0x000fe80008010803 */
[----:B------:R-:W1:Y:S01]  /*20790*/  MUFU.EX2 R93, R80 ;  /* 0x00000050005d7308 */ /* 0x000e620000000800 */
[----:B----4-:R-:W-:Y:S01]  /*207a0*/  F2FP.BF16.F32.PACK_AB R25, R113, R52 ;  /* 0x000000347119723e */ /* 0x010fe200000010ff */
        /* <DEDUP_REMOVED lines=9> */
[----:B------:R-:W4:Y:S01]  /*20840*/  MUFU.EX2 R222, R222 ;  /* 0x000000de00de7308 */ /* 0x000f220000000800 */
[----:B-1----:R-:W-:Y:S01]  /*20850*/  F2FP.BF16.F32.PACK_AB R27, R93, R0 ;  /* 0x000000005d1b723e */ /* 0x002fe200000010ff */
        /* <DEDUP_REMOVED lines=8> */
[----:B------:R-:W1:Y:S01]  /*208e0*/  MUFU.EX2 R224, R224 ;  /* 0x000000e000e07308 */ /* 0x000e620000000800 */
[----:B------:R-:W3:Y:S01]  /*208f0*/  LDSM.16.MT88.4 R8, [R198+0x7800] ;  /* 0x00780000c608783b */ /* 0x000ee20000004200 */
[----:B----4-:R-:W-:Y:S01]  /*20900*/  F2FP.BF16.F32.PACK_AB R12, R222, R55 ;  /* 0x00000037de0c723e */ /* 0x010fe200000010ff */
[C---:B--2---:R-:W-:Y:S07]  /*20910*/  HMMA.16816.F32.BF16 R180, R24.reuse, R20, R180 ;  /* 0x0000001418b4723c */ /* 0x044fee00000418b4 */
[----:B------:R-:W-:Y:S01]  /*20920*/  MUFU.EX2 R54, R54 ;  /* 0x0000003600367308 */ /* 0x000fe20000000800 */
[----:B------:R-:W-:Y:S01]  /*20930*/  MOV R172, R129 ;  /* 0x0000008100ac7202 */ /* 0x000fe20000000f00 */
        /* <DEDUP_REMOVED lines=15> */
[----:B------:R-:W1:Y:S01]  /*20a30*/  MUFU.EX2 R89, R89 ;  /* 0x0000005900597308 */ /* 0x000e620000000800 */
        /* <DEDUP_REMOVED lines=12> */
[----:B------:R-:W2:Y:S01]  /*20b00*/  MUFU.EX2 R226, R226 ;  /* 0x000000e200e27308 */ /* 0x000ea20000000800 */
[C---:B-1----:R-:W-:Y:S01]  /*20b10*/  F2FP.BF16.F32.PACK_AB R15, R89.reuse, R56 ;  /* 0x00000038590f723e */ /* 0x042fe200000010ff */
        /* <DEDUP_REMOVED lines=9> */
[----:B------:R-:W4:Y:S01]  /*20bb0*/  LDSM.16.MT88.4 R4, [R198+0x7c00] ;  /* 0x007c0000c604783b */ /* 0x000f220000004200 */
[----:B------:R-:W-:Y:S01]  /*20bc0*/  FADD.FTZ R47, R47, R210 ;  /* 0x000000d22f2f7221 */ /* 0x000fe20000010000 */
        /* <DEDUP_REMOVED lines=35> */
[C---:B----4-:R-:W-:Y:S07]  /*20e00*/  HMMA.16816.F32.BF16 R180, R8.reuse, R4, R180 ;  /* 0x0000000408b4723c */ /* 0x050fee00000418b4 */
[----:B------:R-:W-:Y:S01]  /*20e10*/  MUFU.EX2 R24, R24 ;  /* 0x0000001800187308 */ /* 0x000fe20000000800 */
[----:B------:R-:W-:Y:S01]  /*20e20*/  FADD.FTZ R61, R61, R226 ;  /* 0x000000e23d3d7221 */ /* 0x000fe20000010000 */
[----:B------:R-:W-:Y:S01]  /*20e30*/  HMMA.16816.F32.BF16 R176, R8, R6, R176 ;  /* 0x0000000608b0723c */ /* 0x000fe200000418b0 */
[----:B------:R-:W4:Y:S07]  /*20e40*/  LDSM.16.MT88.4 R8, [R199+0x8400] ;  /* 0x00840000c708783b */ /* 0x000f2e0000004200 */
[----:B------:R-:W3:Y:S03]  /*20e50*/  MUFU.EX2 R27, R27 ;  /* 0x0000001b001b7308 */ /* 0x000ee60000000800 */
        /* <DEDUP_REMOVED lines=8> */
[C---:B---3--:R-:W-:Y:S01]  /*20ee0*/  F2FP.BF16.F32.PACK_AB R5, R27.reuse, R24 ;  /* 0x000000181b05723e */ /* 0x048fe200000010ff */
        /* <DEDUP_REMOVED lines=27> */
[C---:B----4-:R-:W-:Y:S01]  /*210a0*/  F2FP.BF16.F32.PACK_AB R5, R30.reuse, R31 ;  /* 0x0000001f1e05723e */ /* 0x050fe200000010ff */
        /* <DEDUP_REMOVED lines=38> */
[C---:B----4-:R-:W-:Y:S07]  /*21310*/  HMMA.16816.F32.BF16 R180, R12.reuse, R8, R180 ;  /* 0x000000080cb4723c */ /* 0x050fee00000418b4 */
        /* <DEDUP_REMOVED lines=16> */
[C---:B---3--:R-:W-:Y:S06]  /*21420*/  HMMA.16816.F32.BF16 R188, R16.reuse, R4, R188 ;  /* 0x0000000410bc723c */ /* 0x048fec00000418bc */
[C---:B------:R-:W-:Y:S06]  /*21430*/  HMMA.16816.F32.BF16 R184, R16.reuse, R6, R184 ;  /* 0x0000000610b8723c */ /* 0x040fec00000418b8 */
[C---:B------:R-:W-:Y:S06]  /*21440*/  HMMA.16816.F32.BF16 R180, R16.reuse, R20, R180 ;  /* 0x0000001410b4723c */ /* 0x040fec00000418b4 */
[----:B------:R-:W-:Y:S01]  /*21450*/  HMMA.16816.F32.BF16 R176, R16, R22, R176 ;  /* 0x0000001610b0723c */ /* 0x000fe200000418b0 */
[----:B------:R-:W-:Y:S11]  /*21460*/  @!UPT UIADD3 URZ, URZ, URZ, URZ ;  /* 0x0000003f3f3ff290 */ /* 0x000ff6000fffe03f */
[----:B------:R-:W-:Y:S01]  /*21470*/  @!UPT UIADD3 URZ, URZ, URZ, URZ ;  /* 0x0000003f3f3ff290 */ /* 0x000fe2000fffe03f */
[----:B------:R-:W-:Y:S11]  /*21480*/  @P0 BRA `(.L_x_2906) ;  /* 0xffffff9800400947 */ /* 0x000ff6000383ffff */
.L_x_2902:
[----:B------:R-:W1:Y:S01]  /*21490*/  SHFL.BFLY PT, R2, R169, 0x2, 0x1f ;  /* 0x0c401f00a9027f89 */ /* 0x000e6200000e0000 */
[----:B------:R-:W2:Y:S01]  /*214a0*/  S2UR UR5, SR_CgaCtaId ;  /* 0x00000000000579c3 */ /* 0x000ea20000008800 */
[----:B------:R-:W-:Y:S01]  /*214b0*/  IMAD.MOV.U32 R6, RZ, RZ, 0x3f800000 ;  /* 0x3f800000ff067424 */ /* 0x000fe200078e00ff */
[----:B------:R-:W-:Y:S01]  /*214c0*/  UMOV UR4, 0x400 ;  /* 0x0000040000047882 */ /* 0x000fe20000000000 */
[----:B------:R-:W3:Y:S01]  /*214d0*/  SHFL.BFLY PT, R0, R171, 0x2, 0x1f ;  /* 0x0c401f00ab007f89 */ /* 0x000ee200000e0000 */
[----:B------:R-:W-:Y:S01]  /*214e0*/  IMAD.MOV.U32 R5, RZ, RZ, 0x3f800000 ;  /* 0x3f800000ff057424 */ /* 0x000fe200078e00ff */
[----:B------:R-:W-:Y:S03]  /*214f0*/  BSSY B0, `(.L_x_2907) ;  /* 0x0000095000007945 */ /* 0x000fe60003800000 */
[----:B------:R-:W-:Y:S08]  /*21500*/  BAR.SYNC.DEFER_BLOCKING 0x0 ;  /* 0x0000000000007b1d */ /* 0x000ff00000010000 */
[----:B------:R-:W4:Y:S01]  /*21510*/  S2UR UR6, SR_CTAID.X ;  /* 0x00000000000679c3 */ /* 0x000f220000002500 */
[----:B-1----:R-:W-:Y:S01]  /*21520*/  FADD.FTZ R7, R2, R169 ;  /* 0x000000a902077221 */ /* 0x002fe20000010000 */
[----:B--2---:R-:W-:Y:S01]  /*21530*/  ULEA UR5, UR5, UR4, 0x18 ;  /* 0x0000000405057291 */ /* 0x004fe2000f8ec03f */
[----:B------:R-:W1:Y:S05]  /*21540*/  S2R R2, SR_TID.X ;  /* 0x0000000000027919 */ /* 0x000e6a0000002100 */
[----:B------:R-:W2:Y:S01]  /*21550*/  S2UR UR4, SR_CTAID.Z ;  /* 0x00000000000479c3 */ /* 0x000ea20000002700 */
[----:B---3--:R-:W-:Y:S01]  /*21560*/  FADD.FTZ R0, R0, R171 ;  /* 0x000000ab00007221 */ /* 0x008fe20000010000 */
[----:B------:R-:W3:Y:S04]  /*21570*/  SHFL.BFLY PT, R4, R7, 0x1, 0x1f ;  /* 0x0c201f0007047f89 */ /* 0x000ee800000e0000 */
[----:B------:R-:W5:Y:S01]  /*21580*/  SHFL.BFLY PT, R3, R0, 0x1, 0x1f ;  /* 0x0c201f0000037f89 */ /* 0x000f6200000e0000 */
[----:B---3--:R-:W-:Y:S01]  /*21590*/  FADD.FTZ R4, R7, R4 ;  /* 0x0000000407047221 */ /* 0x008fe20000010000 */
[----:B-1----:R-:W-:Y:S01]  /*215a0*/  SHF.R.S32.HI R11, RZ, 0x1f, R2 ;  /* 0x0000001fff0b7819 */ /* 0x002fe20000011402 */
[----:B-----5:R-:W-:-:S03]  /*215b0*/  FADD.FTZ R3, R0, R3 ;  /* 0x0000000300037221 */ /* 0x020fc60000010000 */
[----:B------:R-:W-:Y:S02]  /*215c0*/  FSETP.NE.FTZ.AND P3, PT, R4, RZ, PT ;  /* 0x000000ff0400720b */ /* 0x000fe40003f75000 */
[CC--:B------:R-:W-:Y:S02]  /*215d0*/  LEA.HI R7, R11.reuse, R2.reuse, RZ, 0x2 ;  /* 0x000000020b077211 */ /* 0x0c0fe400078f10ff */
[----:B------:R-:W-:Y:S02]  /*215e0*/  LEA.HI R9, R11, R2, RZ, 0x3 ;  /* 0x000000020b097211 */ /* 0x000fe400078f18ff */
[----:B------:R-:W-:Y:S02]  /*215f0*/  SHF.R.S32.HI R8, RZ, 0x2, R7 ;  /* 0x00000002ff087819 */ /* 0x000fe40000011407 */
[----:B------:R-:W-:Y:S02]  /*21600*/  SHF.R.S32.HI R0, RZ, 0x3, R9 ;  /* 0x00000003ff007819 */ /* 0x000fe40000011409 */
[----:B------:R-:W-:-:S02]  /*21610*/  SHF.R.S32.HI R15, RZ, 0x1f, R8 ;  /* 0x0000001fff0f7819 */ /* 0x000fc40000011408 */
[----:B------:R-:W-:Y:S01]  /*21620*/  LEA.HI R13, R9, R0, RZ, 0x1 ;  /* 0x00000000090d7211 */ /* 0x000fe200078f08ff */
[----:B------:R-:W1:Y:S01]  /*21630*/  @P3 MUFU.RCP R6, R4 ;  /* 0x0000000400063308 */ /* 0x000e620000001000 */
[----:B------:R-:W-:Y:S02]  /*21640*/  LEA.HI R15, R15, R8, RZ, 0x3 ;  /* 0x000000080f0f7211 */ /* 0x000fe400078f18ff */
[----:B------:R-:W-:Y:S02]  /*21650*/  LOP3.LUT R13, R13, 0xfffffffe, RZ, 0xc0, !PT ;  /* 0xfffffffe0d0d7812 */ /* 0x000fe400078ec0ff */
[----:B------:R-:W-:Y:S02]  /*21660*/  LOP3.LUT R15, R15, 0xfffffff8, RZ, 0xc0, !PT ;  /* 0xfffffff80f0f7812 */ /* 0x000fe400078ec0ff */
[----:B------:R-:W-:Y:S01]  /*21670*/  LOP3.LUT R19, R9, 0xfffffff8, RZ, 0xc0, !PT ;  /* 0xfffffff809137812 */ /* 0x000fe200078ec0ff */
[----:B------:R-:W-:Y:S01]  /*21680*/  IMAD.IADD R17, R0, 0x1, -R13 ;  /* 0x0000000100117824 */ /* 0x000fe200078e0a0d */
[CC--:B------:R-:W-:Y:S01]  /*21690*/  LEA.HI R10, R11.reuse, R2.reuse, RZ, 0x6 ;  /* 0x000000020b0a7211 */ /* 0x0c0fe200078f30ff */
[----:B------:R-:W-:Y:S01]  /*216a0*/  IMAD.IADD R12, R8, 0x1, -R15 ;  /* 0x00000001080c7824 */ /* 0x000fe200078e0a0f */
[CC--:B------:R-:W-:Y:S01]  /*216b0*/  LEA.HI R9, R11.reuse, R2.reuse, RZ, 0x4 ;  /* 0x000000020b097211 */ /* 0x0c0fe200078f20ff */
[----:B------:R-:W-:Y:S01]  /*216c0*/  @P3 MUFU.LG2 R4, R4 ;  /* 0x0000000400043308 */ /* 0x000fe20000000c00 */
[----:B------:R-:W-:Y:S01]  /*216d0*/  LEA.HI R11, R11, R2, RZ, 0x5 ;  /* 0x000000020b0b7211 */ /* 0x000fe200078f28ff */
[----:B------:R-:W-:Y:S01]  /*216e0*/  IMAD.SHL.U32 R8, R10, 0x4, RZ ;  /* 0x000000040a087824 */ /* 0x000fe200078e00ff */
[----:B------:R-:W-:-:S02]  /*216f0*/  LEA.HI R15, R12, R12, RZ, 0x1 ;  /* 0x0000000c0c0f7211 */ /* 0x000fc400078f08ff */
[----:B------:R-:W-:Y:S01]  /*21700*/  FSETP.NE.FTZ.AND P2, PT, R3, RZ, PT ;  /* 0x000000ff0300720b */ /* 0x000fe20003f55000 */
[C---:B-1----:R-:W-:Y:S01]  /*21710*/  FMUL.FTZ R188, R6.reuse, R188 ;  /* 0x000000bc06bc7220 */ /* 0x042fe20000410000 */
[----:B------:R-:W-:Y:S01]  /*21720*/  LOP3.LUT R13, R15, 0x1fffffe, RZ, 0xc0, !PT ;  /* 0x01fffffe0f0d7812 */ /* 0x000fe200078ec0ff */
[C---:B------:R-:W-:Y:S01]  /*21730*/  FMUL.FTZ R189, R6.reuse, R189 ;  /* 0x000000bd06bd7220 */ /* 0x040fe20000410000 */
[----:B------:R-:W-:Y:S01]  /*21740*/  SHF.R.S32.HI R15, RZ, 0x1, R15 ;  /* 0x00000001ff0f7819 */ /* 0x000fe2000001140f */
[----:B------:R-:W-:Y:S01]  /*21750*/  FMUL.FTZ R184, R6, R184 ;  /* 0x000000b806b87220 */ /* 0x000fe20000410000 */
[----:B------:R-:W-:Y:S01]  /*21760*/  LOP3.LUT R8, R8, 0x3fffff00, RZ, 0xc0, !PT ;  /* 0x3fffff0008087812 */ /* 0x000fe200078ec0ff */
[----:B------:R-:W-:Y:S01]  /*21770*/  IMAD.IADD R12, R12, 0x1, -R13 ;  /* 0x000000010c0c7824 */ /* 0x000fe200078e0a0d */
[----:B------:R-:W-:Y:S01]  /*21780*/  LOP3.LUT R13, R7, 0xfffffffc, RZ, 0xc0, !PT ;  /* 0xfffffffc070d7812 */ /* 0x000fe200078ec0ff */
[----:B------:R-:W-:Y:S01]  /*21790*/  IMAD.SHL.U32 R14, R15, 0x40, RZ ;  /* 0x000000400f0e7824 */ /* 0x000fe200078e00ff */
[----:B------:R-:W-:Y:S01]  /*217a0*/  SHF.R.S32.HI R7, RZ, 0x5, R11 ;  /* 0x00000005ff077819 */ /* 0x000fe2000001140b */
[----:B------:R-:W-:Y:S01]  /*217b0*/  FMUL.FTZ R185, R6, R185 ;  /* 0x000000b906b97220 */ /* 0x000fe20000410000 */
[----:B------:R-:W-:Y:S01]  /*217c0*/  IADD3 R18, -R13, R2, RZ ;  /* 0x000000020d127210 */ /* 0x000fe20007ffe1ff */
[----:B------:R-:W1:Y:S01]  /*217d0*/  @P2 MUFU.RCP R5, R3 ;  /* 0x0000000300052308 */ /* 0x000e620000001000 */
[----:B------:R-:W-:Y:S01]  /*217e0*/  LOP3.LUT R14, R14, 0xc0, RZ, 0xc0, !PT ;  /* 0x000000c00e0e7812 */ /* 0x000fe200078ec0ff */
[----:B------:R-:W-:Y:S01]  /*217f0*/  FMUL.FTZ R180, R6, R180 ;  /* 0x000000b406b47220 */ /* 0x000fe20000410000 */
[----:B------:R-:W-:Y:S01]  /*21800*/  LOP3.LUT P0, RZ, R15, 0x2, RZ, 0xc0, !PT ;  /* 0x000000020fff7812 */ /* 0x000fe2000780c0ff */
[----:B------:R-:W-:Y:S01]  /*21810*/  IMAD R13, R7, 0x100, R18 ;  /* 0x00000100070d7824 */ /* 0x000fe200078e0212 */
[----:B------:R-:W-:Y:S01]  /*21820*/  LEA.HI R14, R14, R14, RZ, 0x1d ;  /* 0x0000000e0e0e7211 */ /* 0x000fe200078fe8ff */
[----:B------:R-:W-:Y:S01]  /*21830*/  FMUL.FTZ R181, R6, R181 ;  /* 0x000000b506b57220 */ /* 0x000fe20000410000 */
[----:B------:R-:W-:Y:S01]  /*21840*/  LEA R10, R17, R8, 0x5 ;  /* 0x00000008110a7211 */ /* 0x000fe200078e28ff */
[----:B------:R-:W-:Y:S01]  /*21850*/  IMAD.IADD R8, R2, 0x1, -R19 ;  /* 0x0000000102087824 */ /* 0x000fe200078e0a13 */
[----:B------:R-:W-:Y:S01]  /*21860*/  LEA R13, R12, R13, 0x4 ;  /* 0x0000000d0c0d7211 */ /* 0x000fe200078e20ff */
[C---:B------:R-:W-:Y:S01]  /*21870*/  FMUL.FTZ R176, R6.reuse, R176 ;  /* 0x000000b006b07220 */ /* 0x040fe20000410000 */
[----:B------:R-:W-:Y:S01]  /*21880*/  LOP3.LUT R12, R15, 0x1, RZ, 0xc0, !PT ;  /* 0x000000010f0c7812 */ /* 0x000fe200078ec0ff */
[----:B------:R-:W-:Y:S01]  /*21890*/  FMUL.FTZ R177, R6, R177 ;  /* 0x000000b106b17220 */ /* 0x000fe20000410000 */
[----:B------:R-:W-:Y:S01]  /*218a0*/  SHF.R.S32.HI R9, RZ, 0x4, R9 ;  /* 0x00000004ff097819 */ /* 0x000fe20000011409 */
[----:B------:R-:W-:Y:S01]  /*218b0*/  IMAD.U32 R13, R13, 0x2, R14 ;  /* 0x000000020d0d7824 */ /* 0x000fe200078e000e */
[----:B------:R-:W-:Y:S01]  /*218c0*/  ISETP.NE.U32.AND P1, PT, R12, 0x1, PT ;  /* 0x000000010c00780c */ /* 0x000fe20003f25070 */
[----:B------:R-:W-:Y:S01]  /*218d0*/  IMAD.MOV.U32 R12, RZ, RZ, -0x20 ;  /* 0xffffffe0ff0c7424 */ /* 0x000fe200078e00ff */
[----:B------:R-:W-:Y:S01]  /*218e0*/  LEA.HI R17, R8, R8, RZ, 0x1 ;  /* 0x0000000808117211 */ /* 0x000fe200078f08ff */
[----:B-1----:R-:W-:Y:S01]  /*218f0*/  FMUL.FTZ R191, R5, R191 ;  /* 0x000000bf05bf7220 */ /* 0x002fe20000410000 */
[----:B------:R-:W-:Y:S01]  /*21900*/  LEA R13, R13, UR5, 0x2 ;  /* 0x000000050d0d7c11 */ /* 0x000fe2000f8e10ff */
[C---:B------:R-:W-:Y:S01]  /*21910*/  FMUL.FTZ R190, R5.reuse, R190 ;  /* 0x000000be05be7220 */ /* 0x040fe20000410000 */
[----:B------:R-:W-:Y:S01]  /*21920*/  SEL R12, R12, 0x20, !P1 ;  /* 0x000000200c0c7807 */ /* 0x000fe20004800000 */
[C---:B------:R-:W-:Y:S01]  /*21930*/  FMUL.FTZ R187, R5.reuse, R187 ;  /* 0x000000bb05bb7220 */ /* 0x040fe20000410000 */
[----:B------:R-:W-:Y:S01]  /*21940*/  FMUL.FTZ R186, R5, R186 ;  /* 0x000000ba05ba7220 */ /* 0x000fe20000410000 */
[C---:B------:R-:W-:Y:S01]  /*21950*/  VIADD R15, R13.reuse, 0x40 ;  /* 0x000000400d0f7836 */ /* 0x040fe20000000000 */
[C---:B------:R-:W-:Y:S01]  /*21960*/  IADD3 R6, R13.reuse, R12, RZ ;  /* 0x0000000c0d067210 */ /* 0x040fe20007ffe0ff */
[----:B------:R-:W-:-:S02]  /*21970*/  @P0 VIADD R15, R13, 0xffffffc0 ;  /* 0xffffffc00d0f0836 */ /* 0x000fc40000000000 */
[C---:B------:R-:W-:Y:S01]  /*21980*/  FMUL.FTZ R183, R5.reuse, R183 ;  /* 0x000000b705b77220 */ /* 0x040fe20000410000 */
[C---:B------:R-:W-:Y:S01]  /*21990*/  FMUL.FTZ R182, R5.reuse, R182 ;  /* 0x000000b605b67220 */ /* 0x040fe20000410000 */
[----:B------:R-:W-:Y:S01]  /*219a0*/  SHF.R.S32.HI R16, RZ, 0x1, R17 ;  /* 0x00000001ff107819 */ /* 0x000fe20000011411 */
[C---:B------:R-:W-:Y:S01]  /*219b0*/  FMUL.FTZ R179, R5.reuse, R179 ;  /* 0x000000b305b37220 */ /* 0x040fe20000410000 */
[----:B------:R-:W-:Y:S01]  /*219c0*/  FMUL.FTZ R178, R5, R178 ;  /* 0x000000b205b27220 */ /* 0x000fe20000410000 */
[----:B------:R-:W-:Y:S01]  /*219d0*/  IMAD.IADD R14, R12, 0x1, R15 ;  /* 0x000000010c0e7824 */ /* 0x000fe200078e020f */
[----:B------:R-:W-:Y:S01]  /*219e0*/  STS.64 [R13], R188 ;  /* 0x000000bc0d007388 */ /* 0x000fe20000000a00 */
[----:B------:R-:W-:Y:S01]  /*219f0*/  IMAD.SHL.U32 R9, R9, 0x40, RZ ;  /* 0x0000004009097824 */ /* 0x000fe200078e00ff */
[----:B------:R-:W-:Y:S01]  /*21a00*/  LOP3.LUT R17, R17, 0xfffffffe, RZ, 0xc0, !PT ;  /* 0xfffffffe11117812 */ /* 0x000fe200078ec0ff */
[----:B------:R-:W-:Y:S01]  /*21a10*/  IMAD.SHL.U32 R16, R16, 0x8, RZ ;  /* 0x0000000810107824 */ /* 0x000fe200078e00ff */
[----:B------:R1:W-:Y:S01]  /*21a20*/  STS.64 [R13+0x400], R190 ;  /* 0x000400be0d007388 */ /* 0x0003e20000000a00 */
[----:B------:R-:W-:Y:S01]  /*21a30*/  SHF.R.S32.HI R28, RZ, 0x1f, R7 ;  /* 0x0000001fff1c7819 */ /* 0x000fe20000011407 */
[----:B------:R-:W3:Y:S01]  /*21a40*/  @P2 MUFU.LG2 R3, R3 ;  /* 0x0000000300032308 */ /* 0x000ee20000000c00 */
[----:B------:R-:W-:Y:S01]  /*21a50*/  LOP3.LUT R9, R9, 0xc0, RZ, 0xc0, !PT ;  /* 0x000000c009097812 */ /* 0x000fe200078ec0ff */
[----:B------:R-:W-:Y:S01]  /*21a60*/  STS.64 [R6], R184 ;  /* 0x000000b806007388 */ /* 0x000fe20000000a00 */
[----:B------:R-:W-:Y:S01]  /*21a70*/  IMAD.IADD R17, R8, 0x1, -R17 ;  /* 0x0000000108117824 */ /* 0x000fe200078e0a11 */
[----:B------:R-:W-:Y:S01]  /*21a80*/  LOP3.LUT R11, R11, 0xffffffe0, RZ, 0xc0, !PT ;  /* 0xffffffe00b0b7812 */ /* 0x000fe200078ec0ff */
[----:B------:R-:W-:Y:S01]  /*21a90*/  @P3 FMUL.FTZ R4, R4, 0.69314718246459960938 ;  /* 0x3f31721804043820 */ /* 0x000fe20000410000 */
[----:B------:R5:W-:Y:S01]  /*21aa0*/  STS.64 [R6+0x400], R186 ;  /* 0x000400ba06007388 */ /* 0x000be20000000a00 */
[----:B------:R-:W-:Y:S01]  /*21ab0*/  LOP3.LUT R16, R9, 0x18, R16, 0xf8, !PT ;  /* 0x0000001809107812 */ /* 0x000fe200078ef810 */
[----:B------:R-:W-:Y:S01]  /*21ac0*/  IMAD R10, R17, 0x4, R10 ;  /* 0x00000004110a7824 */ /* 0x000fe200078e020a */
[----:B------:R-:W-:Y:S01]  /*21ad0*/  SHF.R.U32.HI R9, RZ, 0x3, R9 ;  /* 0x00000003ff097819 */ /* 0x000fe20000011609 */
[----:B------:R-:W-:Y:S01]  /*21ae0*/  STS.64 [R15], R180 ;  /* 0x000000b40f007388 */ /* 0x000fe20000000a00 */
[----:B------:R-:W-:-:S02]  /*21af0*/  IADD3 R11, R2, -R11, RZ ;  /* 0x8000000b020b7210 */ /* 0x000fc40007ffe0ff */
[----:B------:R-:W-:Y:S01]  /*21b00*/  LOP3.LUT R9, R16, R9, RZ, 0x3c, !PT ;  /* 0x0000000910097212 */ /* 0x000fe200078e3cff */
[----:B------:R2:W-:Y:S01]  /*21b10*/  STS.64 [R15+0x400], R182 ;  /* 0x000400b60f007388 */ /* 0x0005e20000000a00 */
[----:B------:R-:W-:Y:S01]  /*21b20*/  LOP3.LUT P0, RZ, R11, 0x3, RZ, 0xc0, !PT ;  /* 0x000000030bff7812 */ /* 0x000fe2000780c0ff */
[----:B------:R-:W-:Y:S02]  /*21b30*/  IMAD.MOV.U32 R11, RZ, RZ, -0x800000 ;  /* 0xff800000ff0b7424 */ /* 0x000fe400078e00ff */
[----:B------:R-:W-:Y:S01]  /*21b40*/  STS.64 [R14], R176 ;  /* 0x000000b00e007388 */ /* 0x000fe20000000a00 */
[----:B------:R-:W-:Y:S01]  /*21b50*/  IMAD.IADD R9, R10, 0x1, R9 ;  /* 0x000000010a097824 */ /* 0x000fe200078e0209 */
[----:B------:R-:W-:Y:S02]  /*21b60*/  SHF.R.S32.HI R10, RZ, 0x1f, R197 ;  /* 0x0000001fff0a7819 */ /* 0x000fe400000114c5 */
[----:B------:R3:W-:Y:S02]  /*21b70*/  STS.64 [R14+0x400], R178 ;  /* 0x000400b20e007388 */ /* 0x0007e40000000a00 */
[----:B------:R-:W-:Y:S01]  /*21b80*/  LEA R9, R9, UR5, 0x2 ;  /* 0x0000000509097c11 */ /* 0x000fe2000f8e10ff */
[----:B-1----:R-:W1:Y:S08]  /*21b90*/  LDC.64 R12, c[0x0][0x2c0] ;  /* 0x0000b000ff0c7b82 */ /* 0x002e700000000a00 */
[----:B------:R-:W-:Y:S01]  /*21ba0*/  BAR.SYNC.DEFER_BLOCKING 0x0 ;  /* 0x0000000000007b1d */ /* 0x000fe20000010000 */
[----:B------:R-:W-:Y:S01]  /*21bb0*/  LEA.HI R10, R10, R197, RZ, 0x5 ;  /* 0x000000c50a0a7211 */ /* 0x000fe200078f28ff */
[----:B----4-:R-:W-:-:S03]  /*21bc0*/  USHF.L.U32 UR5, UR6, 0x6, URZ ;  /* 0x0000000606057899 */ /* 0x010fc6000800063f */
[----:B------:R-:W-:-:S03]  /*21bd0*/  LOP3.LUT R10, R10, 0xffffffe0, RZ, 0xc0, !PT ;  /* 0xffffffe00a0a7812 */ /* 0x000fc600078ec0ff */
[----:B-----5:R-:W4:Y:S01]  /*21be0*/  LDC R6, c[0x0][0x270] ;  /* 0x00009c00ff067b82 */ /* 0x020f220000000800 */
[----:B------:R-:W1:Y:S01]  /*21bf0*/  S2R R5, SR_CTAID.Y ;  /* 0x0000000000057919 */ /* 0x000e620000002600 */
[----:B------:R-:W-:-:S06]  /*21c00*/  IMAD.IADD R197, R197, 0x1, -R10 ;  /* 0x00000001c5c57824 */ /* 0x000fcc00078e0a0a */
[----:B------:R-:W5:Y:S01]  /*21c10*/  @P2 LDC R10, c[0x0][0x2e8] ;  /* 0x0000ba00ff0a2b82 */ /* 0x000f620000000800 */
[----:B--2---:R-:W-:Y:S02]  /*21c20*/  LEA.HI R15, R28, R7, RZ, 0x2 ;  /* 0x000000071c0f7211 */ /* 0x004fe400078f10ff */
[----:B------:R-:W-:Y:S02]  /*21c30*/  SHF.R.S32.HI R28, RZ, 0x1f, R197 ;  /* 0x0000001fff1c7819 */ /* 0x000fe400000114c5 */
[----:B------:R-:W-:Y:S02]  /*21c40*/  LOP3.LUT R2, R15, 0xffffffc, RZ, 0xc0, !PT ;  /* 0x0ffffffc0f027812 */ /* 0x000fe400078ec0ff */
[----:B------:R-:W-:Y:S01]  /*21c50*/  LEA.HI R28, R28, R197, RZ, 0x2 ;  /* 0x000000c51c1c7211 */ /* 0x000fe200078f10ff */
[----:B---3--:R-:W2:Y:S01]  /*21c60*/  @P3 LDC R14, c[0x0][0x2e8] ;  /* 0x0000ba00ff0e3b82 */ /* 0x008ea20000000800 */
[----:B------:R3:W2:Y:S01]  /*21c70*/  LDS.128 R24, [R9] ;  /* 0x0000000009187984 */ /* 0x0006a20000000c00 */
[----:B------:R-:W-:Y:S01]  /*21c80*/  IMAD.IADD R2, R7, 0x1, -R2 ;  /* 0x0000000107027824 */ /* 0x000fe200078e0a02 */
[----:B------:R-:W-:Y:S01]  /*21c90*/  SHF.R.S32.HI R15, RZ, 0x2, R28 ;  /* 0x00000002ff0f7819 */ /* 0x000fe2000001141c */
[----:B------:R-:W-:Y:S01]  /*21ca0*/  IMAD R7, RZ, RZ, -UR23 ;  /* 0x80000017ff077e24 */ /* 0x000fe2000f8e02ff */
[----:B------:R3:W2:Y:S01]  /*21cb0*/  LDS.128 R20, [R9+0x800] ;  /* 0x0008000009147984 */ /* 0x0006a20000000c00 */
[----:B------:R-:W-:-:S02]  /*21cc0*/  @P2 FMUL.FTZ R28, R3, 0.69314718246459960938 ;  /* 0x3f317218031c2820 */ /* 0x000fc40000410000 */
[----:B----4-:R-:W-:Y:S01]  /*21cd0*/  IMAD R7, R6, R7, UR4 ;  /* 0x0000000406077e24 */ /* 0x010fe2000f8e0207 */
[----:B------:R3:W4:Y:S01]  /*21ce0*/  LDS.128 R16, [R9+0x1000] ;  /* 0x0010000009107984 */ /* 0x0007220000000c00 */
[----:B------:R-:W-:Y:S02]  /*21cf0*/  IMAD R2, R2, 0x10, R15 ;  /* 0x0000001002027824 */ /* 0x000fe400078e020f */
[----:B-1----:R-:W-:Y:S01]  /*21d00*/  IMAD R5, R5, R12, UR23 ;  /* 0x0000001705057e24 */ /* 0x002fe2000f8e020c */
[----:B------:R-:W-:Y:S01]  /*21d10*/  MOV R12, 0xff800000 ;  /* 0xff800000000c7802 */ /* 0x000fe20000000f00 */
[----:B-----5:R-:W-:Y:S01]  /*21d20*/  @P2 FFMA.FTZ R12, R129, R10, R28 ;  /* 0x0000000a810c2223 */ /* 0x020fe2000001001c */
[----:B------:R-:W-:Y:S02]  /*21d30*/  IMAD.SHL.U32 R10, R8, 0x4, RZ ;  /* 0x00000004080a7824 */ /* 0x000fe400078e00ff */
[----:B------:R-:W-:Y:S02]  /*21d40*/  IMAD R6, R5, R6, R7 ;  /* 0x0000000605067224 */ /* 0x000fe400078e0207 */
[----:B--2---:R-:W-:-:S02]  /*21d50*/  @P3 FFMA.FTZ R11, R131, R14, R4 ;  /* 0x0000000e830b3223 */ /* 0x004fc40000010004 */
[----:B------:R-:W-:Y:S01]  /*21d60*/  IMAD R3, R6, R13, UR5 ;  /* 0x0000000506037e24 */ /* 0x000fe2000f8e020d */
[----:B------:R-:W-:Y:S06]  /*21d70*/  @P0 BRA `(.L_x_2908) ;  /* 0x0000000000300947 */ /* 0x000fec0003800000 */
[----:B------:R-:W-:Y:S01]  /*21d80*/  UIMAD UR4, UR6, -0x40, UR21 ;  /* 0xffffffc0060478a4 */ /* 0x000fe2000f8e0215 */
[C---:B------:R-:W-:Y:S01]  /*21d90*/  VIADD R5, R2.reuse, 0x8 ;  /* 0x0000000802057836 */ /* 0x040fe20000000000 */
[----:B------:R-:W-:Y:S02]  /*21da0*/  SHF.R.S32.HI R6, RZ, 0x1f, R2 ;  /* 0x0000001fff067819 */ /* 0x000fe40000011402 */
[----:B------:R-:W-:Y:S02]  /*21db0*/  IADD3 R4, P0, R3, R2, RZ ;  /* 0x0000000203047210 */ /* 0x000fe40007f1e0ff */
        /* <DEDUP_REMOVED lines=8> */
.L_x_2908:
[----:B------:R-:W-:Y:S05]  /*21e40*/  BSYNC B0 ;  /* 0x0000000000007941 */ /* 0x000fea0003800000 */
.L_x_2907:
[----:B-1----:R1:W2:Y:S01]  /*21e50*/  LDS.128 R4, [R9+0x1800] ;  /* 0x0018000009047984 */ /* 0x0022a20000000c00 */
[----:B------:R-:W-:Y:S01]  /*21e60*/  ULDC UR4, c[0x0][0x2d0] ;  /* 0x0000b40000047ab9 */ /* 0x000fe20000000800 */
[----:B------:R-:W-:Y:S01]  /*21e70*/  UIMAD UR7, UR6, -0x40, UR21 ;  /* 0xffffffc0060778a4 */ /* 0x000fe2000f8e0215 */
[--C-:B------:R-:W-:Y:S01]  /*21e80*/  SHF.R.S32.HI R11, RZ, 0x1f, R10.reuse ;  /* 0x0000001fff0b7819 */ /* 0x100fe2000001140a */
[----:B------:R-:W-:Y:S01]  /*21e90*/  VIADD R2, R0, 0x10 ;  /* 0x0000001000027836 */ /* 0x000fe20000000000 */
[----:B------:R-:W-:Y:S01]  /*21ea0*/  ISETP.GE.AND P1, PT, R10, UR4, PT ;  /* 0x000000040a007c0c */ /* 0x000fe2000bf26270 */
[----:B------:R-:W-:Y:S01]  /*21eb0*/  ULDC UR4, c[0x0][0x2dc] ;  /* 0x0000b70000047ab9 */ /* 0x000fe20000000800 */
[----:B------:R-:W-:Y:S02]  /*21ec0*/  IMAD.WIDE R10, R0, 0x20, R10 ;  /* 0x00000020000a7825 */ /* 0x000fe400078e020a */
[----:B------:R-:W-:Y:S02]  /*21ed0*/  ISETP.GE.OR P3, PT, R2, UR7, P1 ;  /* 0x0000000702007c0c */ /* 0x000fe40008f66670 */
[C---:B------:R-:W-:Y:S01]  /*21ee0*/  ISETP.GE.OR P4, PT, R0.reuse, UR7, P1 ;  /* 0x0000000700007c0c */ /* 0x040fe20008f86670 */
[----:B------:R-:W-:Y:S01]  /*21ef0*/  IMAD R3, R3, UR4, RZ ;  /* 0x0000000403037c24 */ /* 0x000fe2000f8e02ff */
[----:B------:R-:W-:Y:S01]  /*21f00*/  ULDC.64 UR4, c[0x0][0x288] ;  /* 0x0000a20000047ab9 */ /* 0x000fe20000000a00 */
[----:B------:R-:W-:-:S02]  /*21f10*/  VIADD R2, R0, 0x20 ;  /* 0x0000002000027836 */ /* 0x000fc40000000000 */
[----:B------:R-:W-:Y:S01]  /*21f20*/  VIADD R0, R0, 0x30 ;  /* 0x0000003000007836 */ /* 0x000fe20000000000 */
[C---:B------:R-:W-:Y:S02]  /*21f30*/  IADD3 R8, P0, R3.reuse, R10, RZ ;  /* 0x0000000a03087210 */ /* 0x040fe40007f1e0ff */
        /* <DEDUP_REMOVED lines=8> */
[----:B----4-:R1:W-:Y:S01]  /*21fc0*/  @!P2 STG.E.128 desc[UR10][R10.64+0x1000], R16 ;  /* 0x001000100a00a986 */ /* 0x0103e2000c101d0a */
[----:B--2---:R-:W-:Y:S05]  /*21fd0*/  @P1 EXIT ;  /* 0x000000000000194d */ /* 0x004fea0003800000 */
[----:B------:R-:W-:Y:S01]  /*21fe0*/  STG.E.128 desc[UR10][R10.64+0x1800], R4 ;  /* 0x001800040a007986 */ /* 0x000fe2000c101d0a */
[----:B------:R-:W-:Y:S05]  /*21ff0*/  EXIT ;  /* 0x000000000000794d */ /* 0x000fea0003800000 */
.L_x_2909:
        /* <DEDUP_REMOVED lines=16> */
.L_x_5345:


//--------------------- .text._ZN5flash32flash_fwd_splitkv_combine_kernelI23Flash_fwd_kernel_traitsILi32ELi64ELi128ELi4ELb0ELb0EN7cutlass10bfloat16_tE19Flash_kernel_traitsILi32ELi64ELi128ELi4ES3_EELi16ELi7ELb0EEEvNS_16Flash_fwd_paramsE --------------------------
	.section	.text._ZN5flash32flash_fwd_splitkv_combine_kernelI23Flash_fwd_kernel_traitsILi32ELi64ELi128ELi4ELb0ELb0EN7cutlass10bfloat16_tE19Flash_kernel_traitsILi32ELi64ELi128ELi4ES3_EELi16ELi7ELb0EEEvNS_16Flash_fwd_paramsE,"ax",@progbits
	.align	128
        .global         _ZN5flash32flash_fwd_splitkv_combine_kernelI23Flash_fwd_kernel_traitsILi32ELi64ELi128ELi4ELb0ELb0EN7cutlass10bfloat16_tE19Flash_kernel_traitsILi32ELi64ELi128ELi4ES3_EELi16ELi7ELb0EEEvNS_16Flash_fwd_paramsE
        .type           _ZN5flash32flash_fwd_splitkv_combine_kernelI23Flash_fwd_kernel_traitsILi32ELi64ELi128ELi4ELb0ELb0EN7cutlass10bfloat16_tE19Flash_kernel_traitsILi32ELi64ELi128ELi4ES3_EELi16ELi7ELb0EEEvNS_16Flash_fwd_paramsE,@function
        .size           _ZN5flash32flash_fwd_splitkv_combine_kernelI23Flash_fwd_kernel_traitsILi32ELi64ELi128ELi4ELb0ELb0EN7cutlass10bfloat16_tE19Flash_kernel_traitsILi32ELi64ELi128ELi4ES3_EELi16ELi7ELb0EEEvNS_16Flash_fwd_paramsE,(.L_x_5290 - _ZN5flash32flash_fwd_splitkv_combine_kernelI23Flash_fwd_kernel_traitsILi32ELi64ELi128ELi4ELb0ELb0EN7cutlass10bfloat16_tE19Flash_kernel_traitsILi32ELi64ELi128ELi4ES3_EELi16ELi7ELb0EEEvNS_16Flash_fwd_paramsE)
        .other          _ZN5flash32flash_fwd_splitkv_combine_kernelI23Flash_fwd_kernel_traitsILi32ELi64ELi128ELi4ELb0ELb0EN7cutlass10bfloat16_tE19Flash_kernel_traitsILi32ELi64ELi128ELi4ES3_EELi16ELi7ELb0EEEvNS_16Flash_fwd_paramsE,@"STO_CUDA_ENTRY STV_DEFAULT"
_ZN5flash32flash_fwd_splitkv_combine_kernelI23Flash_fwd_kernel_traitsILi32ELi64ELi128ELi4ELb0ELb0EN7cutlass10bfloat16_tE19Flash_kernel_traitsILi32ELi64ELi128ELi4ES3_EELi16ELi7ELb0EEEvNS_16Flash_fwd_paramsE:
.text._ZN5flash32flash_fwd_splitkv_combine_kernelI23Flash_fwd_kernel_traitsILi32ELi64ELi128ELi4ELb0ELb0EN7cutlass10bfloat16_tE19Flash_kernel_traitsILi32ELi64ELi128ELi4ES3_EELi16ELi7ELb0EEEvNS_16Flash_fwd_paramsE:
        /* <DEDUP_REMOVED lines=23> */
[----:B------:R-:W-:Y:S05]  /*0170*/  CALL.REL.NOINC `($__internal_14_$__cuda_sm20_div_s64) ;  /* 0x0000005c00807944 */ /* 0x000fea0003c00000 */
[----:B------:R-:W-:Y:S02]  /*0180*/  MOV R8, R0 ;  /* 0x0000000000087202 */ /* 0x000fe40000000f00 */
[----:B------:R-:W-:Y:S01]  /*0190*/  MOV R9, R25 ;  /* 0x0000001900097202 */ /* 0x000fe20000000f00 */
[----:B------:R-:W-:Y:S06]  /*01a0*/  BRA `(.L_x_2911) ;  /* 0x00000000004c7947 */ /* 0x000fec0003800000 */
.L_x_2910:
        /* <DEDUP_REMOVED lines=19> */
.L_x_2911:
        /* <DEDUP_REMOVED lines=17> */
[----:B------:R-:W-:Y:S05]  /*03f0*/  BRA `(.L_x_2914) ;  /* 0x0000000000507947 */ /* 0x000fea0003800000 */
.L_x_2913:
        /* <DEDUP_REMOVED lines=20> */
.L_x_2914:
[----:B------:R-:W-:Y:S05]  /*0540*/  BSYNC B0 ;  /* 0x0000000000007941 */ /* 0x000fea0003800000 */
.L_x_2912:
        /* <DEDUP_REMOVED lines=57> */
.L_x_2916:
        /* <DEDUP_REMOVED lines=19> */
.L_x_2917:
[----:B------:R-:W-:Y:S05]  /*0a10*/  BSYNC B0 ;  /* 0x0000000000007941 */ /* 0x000fea0003800000 */
.L_x_2915:
        /* <DEDUP_REMOVED lines=105> */
.L_x_2919:
        /* <DEDUP_REMOVED lines=20> */
.L_x_2920:
[----:B------:R-:W-:Y:S05]  /*11f0*/  BSYNC B0 ;  /* 0x0000000000007941 */ /* 0x000fea0003800000 */
.L_x_2918:
        /* <DEDUP_REMOVED lines=309> */
.L_x_2922:
        /* <DEDUP_REMOVED lines=19> */
.L_x_2923:
[----:B------:R-:W-:Y:S05]  /*2680*/  BSYNC B0 ;  /* 0x0000000000007941 */ /* 0x000fea0003800000 */
.L_x_2921:
        /* <DEDUP_REMOVED lines=257> */
.L_x_2928:
        /* <DEDUP_REMOVED lines=22> */
.L_x_2929:
[----:B------:R-:W-:Y:S05]  /*3800*/  BSYNC B0 ;  /* 0x0000000000007941 */ /* 0x000fea0003800000 */
.L_x_2927:
        /* <DEDUP_REMOVED lines=8> */
[----:B------:R-:W-:Y:S05]  /*3890*/  CALL.REL.NOINC `($__internal_14_$__cuda_sm20_div_s64) ;  /* 0x0000002400b87944 */ /* 0x000fea0003c00000 */
        /* <DEDUP_REMOVED lines=11> */
.L_x_2931:
        /* <DEDUP_REMOVED lines=22> */
.L_x_2932:
[----:B------:R-:W-:Y:S05]  /*3ab0*/  BSYNC B0 ;  /* 0x0000000000007941 */ /* 0x000fea0003800000 */
.L_x_2930:
        /* <DEDUP_REMOVED lines=11> */
[----:B------:R-:W-:Y:S05]  /*3b70*/  CALL.REL.NOINC `($__internal_14_$__cuda_sm20_div_s64) ;  /* 0x0000002400007944 */ /* 0x000fea0003c00000 */
        /* <DEDUP_REMOVED lines=12> */
.L_x_2934:
        /* <DEDUP_REMOVED lines=22> */
.L_x_2935:
[----:B------:R-:W-:Y:S05]  /*3da0*/  BSYNC B0 ;  /* 0x0000000000007941 */ /* 0x000fea0003800000 */
.L_x_2933:
        /* <DEDUP_REMOVED lines=52> */
.L_x_2937:
        /* <DEDUP_REMOVED lines=23> */
.L_x_2938:
[----:B------:R-:W-:Y:S05]  /*4260*/  BSYNC B0 ;  /* 0x0000000000007941 */ /* 0x000fea0003800000 */
.L_x_2936:
        /* <DEDUP_REMOVED lines=20> */
.L_x_2940:
        /* <DEDUP_REMOVED lines=22> */
.L_x_2941:
[----:B------:R-:W-:Y:S05]  /*4510*/  BSYNC B0 ;  /* 0x0000000000007941 */ /* 0x000fea0003800000 */
.L_x_2939:
        /* <DEDUP_REMOVED lines=22> */
.L_x_2943:
        /* <DEDUP_REMOVED lines=23> */
.L_x_2944:
[----:B------:R-:W-:Y:S05]  /*47f0*/  BSYNC B0 ;  /* 0x0000000000007941 */ /* 0x000fea0003800000 */
.L_x_2942:
        /* <DEDUP_REMOVED lines=39> */
.L_x_2946:
        /* <DEDUP_REMOVED lines=23> */
.L_x_2947:
[----:B------:R-:W-:Y:S05]  /*4be0*/  BSYNC B0 ;  /* 0x0000000000007941 */ /* 0x000fea0003800000 */
.L_x_2945:
        /* <DEDUP_REMOVED lines=31> */
.L_x_2949:
        /* <DEDUP_REMOVED lines=23> */
.L_x_2950:
[----:B------:R-:W-:Y:S05]  /*4f50*/  BSYNC B0 ;  /* 0x0000000000007941 */ /* 0x000fea0003800000 */
.L_x_2948:
        /* <DEDUP_REMOVED lines=21> */
.L_x_2926:
[----:B------:R-:W-:Y:S02]  /*50b0*/  ULDC.64 UR4, c[0x0][0x2b0] ;  /* 0x0000ac0000047ab9 */ /* 0x000fe40000000a00 */
[----:B------:R-:W-:-:S04]  /*50c0*/  LEA R2, P0, R52, UR4, 0x2 ;  /* 0x0000000434027c11 */ /* 0x000fc8000f8010ff */
[----:B------:R-:W-:-:S05]  /*50d0*/  LEA.HI.X R3, R52, UR5, R53, 0x2, P0 ;  /* 0x0000000534037c11 */ /* 0x000fca00080f1435 */
[----:B------:R0:W-:Y:S04]  /*50e0*/  STG.E desc[UR8][R2.64], R29 ;  /* 0x0000001d02007986 */ /* 0x0001e8000c101908 */
.L_x_2925:
[----:B------:R-:W-:Y:S05]  /*50f0*/  BSYNC B1 ;  /* 0x0000000000017941 */ /* 0x000fea0003800000 */
.L_x_2924:
        /* <DEDUP_REMOVED lines=126> */
.L_x_2954:
        /* <DEDUP_REMOVED lines=12> */
.L_x_2953:
[----:B------:R-:W-:Y:S05]  /*59a0*/  BSYNC B0 ;  /* 0x0000000000007941 */ /* 0x000fea0003800000 */
.L_x_2952:
        /* <DEDUP_REMOVED lines=8> */
.L_x_2951:
        /* <DEDUP_REMOVED lines=85> */
        .weak           $__internal_14_$__cuda_sm20_div_s64
        .type           $__internal_14_$__cuda_sm20_div_s64,@function
        .size           $__internal_14_$__cuda_sm20_div_s64,(.L_x_5290 - $__internal_14_$__cuda_sm20_div_s64)
$__internal_14_$__cuda_sm20_div_s64:
        /* <DEDUP_REMOVED lines=83> */
[----:B------:R-:W-:Y:S06]  /*64b0*/  RET.REL.NODEC R22 `(_ZN5flash32flash_fwd_splitkv_combine_kernelI23Flash_fwd_kernel_traitsILi32ELi64ELi128ELi4ELb0ELb0EN7cutlass10bfloat16_tE19Flash_kernel_traitsILi32ELi64ELi128ELi4ES3_EELi16ELi7ELb0EEEvNS_16Flash_fwd_paramsE) ;  /* 0xffffff9816d07950 */ /* 0x000fec0003c3ffff */
.L_x_2955:
        /* <DEDUP_REMOVED lines=12> */
.L_x_5290:


//--------------------- .text._ZN5flash32flash_fwd_splitkv_combine_kernelI23Flash_fwd_kernel_traitsILi32ELi64ELi128ELi4ELb0ELb0EN7cutlass10bfloat16_tE19Flash_kernel_traitsILi32ELi64ELi128ELi4ES3_EELi16ELi6ELb0EEEvNS_16Flash_fwd_paramsE --------------------------
	.section	.text._ZN5flash32flash_fwd_splitkv_combine_kernelI23Flash_fwd_kernel_traitsILi32ELi64ELi128ELi4ELb0ELb0EN7cutlass10bfloat16_tE19Flash_kernel_traitsILi32ELi64ELi128ELi4ES3_EELi16ELi6ELb0EEEvNS_16Flash_fwd_paramsE,"ax",@progbits
	.align	128
        .global         _ZN5flash32flash_fwd_splitkv_combine_kernelI23Flash_fwd_kernel_traitsILi32ELi64ELi128ELi4ELb0ELb0EN7cutlass10bfloat16_tE19Flash_kernel_traitsILi32ELi64ELi128ELi4ES3_EELi16ELi6ELb0EEEvNS_16Flash_fwd_paramsE
        .type           _ZN5flash32flash_fwd_splitkv_combine_kernelI23Flash_fwd_kernel_traitsILi32ELi64ELi128ELi4ELb0ELb0EN7cutlass10bfloat16_tE19Flash_kernel_traitsILi32ELi64ELi128ELi4ES3_EELi16ELi6ELb0EEEvNS_16Flash_fwd_paramsE,@function
        .size           _ZN5flash32flash_fwd_splitkv_combine_kernelI23Flash_fwd_kernel_traitsILi32ELi64ELi128ELi4ELb0ELb0EN7cutlass10bfloat16_tE19Flash_kernel_traitsILi32ELi64ELi128ELi4ES3_EELi16ELi6ELb0EEEvNS_16Flash_fwd_paramsE,(.L_x_5291 - _ZN5flash32flash_fwd_splitkv_combine_kernelI23Flash_fwd_kernel_traitsILi32ELi64ELi128ELi4ELb0ELb0EN7cutlass10bfloat16_tE19Flash_kernel_traitsILi32ELi64ELi128ELi4ES3_EELi16ELi6ELb0EEEvNS_16Flash_fwd_paramsE)
        .other          _ZN5flash32flash_fwd_splitkv_combine_kernelI23Flash_fwd_kernel_traitsILi32ELi64ELi128ELi4ELb0ELb0EN7cutlass10bfloat16_tE19Flash_kernel_traitsILi32ELi64ELi128ELi4ES3_EELi16ELi6ELb0EEEvNS_16Flash_fwd_paramsE,@"STO_CUDA_ENTRY STV_DEFAULT"
_ZN5flash32flash_fwd_splitkv_combine_kernelI23Flash_fwd_kernel_traitsILi32ELi64ELi128ELi4ELb0ELb0EN7cutlass10bfloat16_tE19Flash_kernel_traitsILi32ELi64ELi128ELi4ES3_EELi16ELi6ELb0EEEvNS_16Flash_fwd_paramsE:
.text._ZN5flash32flash_fwd_splitkv_combine_kernelI23Flash_fwd_kernel_traitsILi32ELi64ELi128ELi4ELb0ELb0EN7cutlass10bfloat16_tE19Flash_kernel_traitsILi32ELi64ELi128ELi4ES3_EELi16ELi6ELb0EEEvNS_16Flash_fwd_paramsE:
        /* <DEDUP_REMOVED lines=23> */
[----:B------:R-:W-:Y:S05]  /*0170*/  CALL.REL.NOINC `($__internal_15_$__cuda_sm20_div_s64) ;  /* 0x0000004c00e07944 */ /* 0x000fea0003c00000 */
[----:B------:R-:W-:Y:S02]  /*0180*/  MOV R8, R0 ;  /* 0x0000000000087202 */ /* 0x000fe40000000f00 */
[----:B------:R-:W-:Y:S01]  /*0190*/  MOV R9, R25 ;  /* 0x0000001900097202 */ /* 0x000fe20000000f00 */
[----:B------:R-:W-:Y:S06]  /*01a0*/  BRA `(.L_x_2957) ;  /* 0x00000000004c7947 */ /* 0x000fec0003800000 */
.L_x_2956:
        /* <DEDUP_REMOVED lines=19> */
.L_x_2957:
        /* <DEDUP_REMOVED lines=17> */
[----:B------:R-:W-:Y:S05]  /*03f0*/  BRA `(.L_x_2960) ;  /* 0x0000000000507947 */ /* 0x000fea0003800000 */
.L_x_2959:
        /* <DEDUP_REMOVED lines=20> */
.L_x_2960:
[----:B------:R-:W-:Y:S05]  /*0540*/  BSYNC B0 ;  /* 0x0000000000007941 */ /* 0x000fea0003800000 */
.L_x_2958:
        /* <DEDUP_REMOVED lines=57> */
.L_x_2962:
        /* <DEDUP_REMOVED lines=19> */
.L_x_2963:
[----:B------:R-:W-:Y:S05]  /*0a10*/  BSYNC B0 ;  /* 0x0000000000007941 */ /* 0x000fea0003800000 */
.L_x_2961:
        /* <DEDUP_REMOVED lines=105> */
.L_x_2965:
        /* <DEDUP_REMOVED lines=20> */
.L_x_2966:
[----:B------:R-:W-:Y:S05]  /*11f0*/  BSYNC B0 ;  /* 0x0000000000007941 */ /* 0x000fea0003800000 */
.L_x_2964:
        /* <DEDUP_REMOVED lines=181> */
.L_x_2968:
        /* <DEDUP_REMOVED lines=19> */
.L_x_2969:
[----:B------:R-:W-:Y:S05]  /*1e80*/  BSYNC B0 ;  /* 0x0000000000007941 */ /* 0x000fea0003800000 */
.L_x_2967:
        /* <DEDUP_REMOVED lines=201> */
.L_x_2974:
        /* <DEDUP_REMOVED lines=22> */
.L_x_2975:
[----:B------:R-:W-:Y:S05]  /*2c80*/  BSYNC B0 ;  /* 0x0000000000007941 */ /* 0x000fea0003800000 */
.L_x_2973:
        /* <DEDUP_REMOVED lines=8> */
[----:B------:R-:W-:Y:S05]  /*2d10*/  CALL.REL.NOINC `($__internal_15_$__cuda_sm20_div_s64) ;  /* 0x0000002000f87944 */ /* 0x000fea0003c00000 */
        /* <DEDUP_REMOVED lines=11> */
.L_x_2977:
        /* <DEDUP_REMOVED lines=22> */
.L_x_2978:
[----:B------:R-:W-:Y:S05]  /*2f30*/  BSYNC B0 ;  /* 0x0000000000007941 */ /* 0x000fea0003800000 */
.L_x_2976:
        /* <DEDUP_REMOVED lines=11> */
[----:B------:R-:W-:Y:S05]  /*2ff0*/  CALL.REL.NOINC `($__internal_15_$__cuda_sm20_div_s64) ;  /* 0x0000002000407944 */ /* 0x000fea0003c00000 */
        /* <DEDUP_REMOVED lines=12> */
.L_x_2980:
        /* <DEDUP_REMOVED lines=22> */
.L_x_2981:
[----:B------:R-:W-:Y:S05]  /*3220*/  BSYNC B0 ;  /* 0x0000000000007941 */ /* 0x000fea0003800000 */
.L_x_2979:
        /* <DEDUP_REMOVED lines=52> */
.L_x_2983:
        /* <DEDUP_REMOVED lines=23> */
.L_x_2984:
[----:B------:R-:W-:Y:S05]  /*36e0*/  BSYNC B0 ;  /* 0x0000000000007941 */ /* 0x000fea0003800000 */
.L_x_2982:
        /* <DEDUP_REMOVED lines=20> */
.L_x_2986:
        /* <DEDUP_REMOVED lines=22> */
.L_x_2987:
[----:B------:R-:W-:Y:S05]  /*3990*/  BSYNC B0 ;  /* 0x0000000000007941 */ /* 0x000fea0003800000 */
.L_x_2985:
        /* <DEDUP_REMOVED lines=22> */
.L_x_2989:
        /* <DEDUP_REMOVED lines=23> */
.L_x_2990:
[----:B------:R-:W-:Y:S05]  /*3c70*/  BSYNC B0 ;  /* 0x0000000000007941 */ /* 0x000fea0003800000 */
.L_x_2988:
        /* <DEDUP_REMOVED lines=39> */
.L_x_2992:
        /* <DEDUP_REMOVED lines=23> */
.L_x_2993:
[----:B------:R-:W-:Y:S05]  /*4060*/  BSYNC B0 ;  /* 0x0000000000007941 */ /* 0x000fea0003800000 */
.L_x_2991:
        /* <DEDUP_REMOVED lines=31> */
.L_x_2995:
        /* <DEDUP_REMOVED lines=23> */
.L_x_2996:
[----:B------:R-:W-:Y:S05]  /*43d0*/  BSYNC B0 ;  /* 0x0000000000007941 */ /* 0x000fea0003800000 */
.L_x_2994:
        /* <DEDUP_REMOVED lines=21> */
.L_x_2972:
[----:B------:R-:W-:Y:S02]  /*4530*/  ULDC.64 UR4, c[0x0][0x2b0] ;  /* 0x0000ac0000047ab9 */ /* 0x000fe40000000a00 */
[----:B------:R-:W-:-:S04]  /*4540*/  LEA R2, P0, R44, UR4, 0x2 ;  /* 0x000000042c027c11 */ /* 0x000fc8000f8010ff */
[----:B------:R-:W-:-:S05]  /*4550*/  LEA.HI.X R3, R44, UR5, R45, 0x2, P0 ;  /* 0x000000052c037c11 */ /* 0x000fca00080f142d */
[----:B------:R0:W-:Y:S04]  /*4560*/  STG.E desc[UR8][R2.64], R29 ;  /* 0x0000001d02007986 */ /* 0x0001e8000c101908 */
.L_x_2971:
[----:B------:R-:W-:Y:S05]  /*4570*/  BSYNC B1 ;  /* 0x0000000000017941 */ /* 0x000fea0003800000 */
.L_x_2970:
        /* <DEDUP_REMOVED lines=78> */
.L_x_3000:
        /* <DEDUP_REMOVED lines=12> */
.L_x_2999:
[----:B------:R-:W-:Y:S05]  /*4b20*/  BSYNC B0 ;  /* 0x0000000000007941 */ /* 0x000fea0003800000 */
.L_x_2998:
        /* <DEDUP_REMOVED lines=8> */
.L_x_2997:
        /* <DEDUP_REMOVED lines=85> */
        .weak           $__internal_15_$__cuda_sm20_div_s64
        .type           $__internal_15_$__cuda_sm20_div_s64,@function
        .size           $__internal_15_$__cuda_sm20_div_s64,(.L_x_5291 - $__internal_15_$__cuda_sm20_div_s64)
$__internal_15_$__cuda_sm20_div_s64:
        /* <DEDUP_REMOVED lines=83> */
[----:B------:R-:W-:Y:S06]  /*5630*/  RET.REL.NODEC R22 `(_ZN5flash32flash_fwd_splitkv_combine_kernelI23Flash_fwd_kernel_traitsILi32ELi64ELi128ELi4ELb0ELb0EN7cutlass10bfloat16_tE19Flash_kernel_traitsILi32ELi64ELi128ELi4ES3_EELi16ELi6ELb0EEEvNS_16Flash_fwd_paramsE) ;  /* 0xffffffa816707950 */ /* 0x000fec0003c3ffff */
.L_x_3001:
        /* <DEDUP_REMOVED lines=12> */
.L_x_5291:


//--------------------- .text._ZN5flash32flash_fwd_splitkv_combine_kernelI23Flash_fwd_kernel_traitsILi32ELi64ELi128ELi4ELb0ELb0EN7cutlass10bfloat16_tE19Flash_kernel_traitsILi32ELi64ELi128ELi4ES3_EELi16ELi5ELb0EEEvNS_16Flash_fwd_paramsE --------------------------
	.section	.text._ZN5flash32flash_fwd_splitkv_combine_kernelI23Flash_fwd_kernel_traitsILi32ELi64ELi128ELi4ELb0ELb0EN7cutlass10bfloat16_tE19Flash_kernel_traitsILi32ELi64ELi128ELi4ES3_EELi16ELi5ELb0EEEvNS_16Flash_fwd_paramsE,"ax",@progbits
	.align	128
        .global         _ZN5flash32flash_fwd_splitkv_combine_kernelI23Flash_fwd_kernel_traitsILi32ELi64ELi128ELi4ELb0ELb0EN7cutlass10bfloat16_tE19Flash_kernel_traitsILi32ELi64ELi128ELi4ES3_EELi16ELi5ELb0EEEvNS_16Flash_fwd_paramsE
        .type           _ZN5flash32flash_fwd_splitkv_combine_kernelI23Flash_fwd_kernel_traitsILi32ELi64ELi128ELi4ELb0ELb0EN7cutlass10bfloat16_tE19Flash_kernel_traitsILi32ELi64ELi128ELi4ES3_EELi16ELi5ELb0EEEvNS_16Flash_fwd_paramsE,@function
        .size           _ZN5flash32flash_fwd_splitkv_combine_kernelI23Flash_fwd_kernel_traitsILi32ELi64ELi128ELi4ELb0ELb0EN7cutlass10bfloat16_tE19Flash_kernel_traitsILi32ELi64ELi128ELi4ES3_EELi16ELi5ELb0EEEvNS_16Flash_fwd_paramsE,(.L_x_5292 - _ZN5flash32flash_fwd_splitkv_combine_kernelI23Flash_fwd_kernel_traitsILi32ELi64ELi128ELi4ELb0ELb0EN7cutlass10bfloat16_tE19Flash_kernel_traitsILi32ELi64ELi128ELi4ES3_EELi16ELi5ELb0EEEvNS_16Flash_fwd_paramsE)
        .other          _ZN5flash32flash_fwd_splitkv_combine_kernelI23Flash_fwd_kernel_traitsILi32ELi64ELi128ELi4ELb0ELb0EN7cutlass10bfloat16_tE19Flash_kernel_traitsILi32ELi64ELi128ELi4ES3_EELi16ELi5ELb0EEEvNS_16Flash_fwd_paramsE,@"STO_CUDA_ENTRY STV_DEFAULT"
_ZN5flash32flash_fwd_splitkv_combine_kernelI23Flash_fwd_kernel_traitsILi32ELi64ELi128ELi4ELb0ELb0EN7cutlass10bfloat16_tE19Flash_kernel_traitsILi32ELi64ELi128ELi4ES3_EELi16ELi5ELb0EEEvNS_16Flash_fwd_paramsE:
.text._ZN5flash32flash_fwd_splitkv_combine_kernelI23Flash_fwd_kernel_traitsILi32ELi64ELi128ELi4ELb0ELb0EN7cutlass10bfloat16_tE19Flash_kernel_traitsILi32ELi64ELi128ELi4ES3_EELi16ELi5ELb0EEEvNS_16Flash_fwd_paramsE:
        /* <DEDUP_REMOVED lines=23> */
[----:B------:R-:W-:Y:S05]  /*0170*/  CALL.REL.NOINC `($__internal_16_$__cuda_sm20_div_s64) ;  /* 0x0000004400c47944 */ /* 0x000fea0003c00000 */
[----:B------:R-:W-:Y:S05]  /*0180*/  BRA `(.L_x_3003) ;  /* 0x00000000004c7947 */ /* 0x000fea0003800000 */
.L_x_3002:
        /* <DEDUP_REMOVED lines=19> */
.L_x_3003:
        /* <DEDUP_REMOVED lines=12> */
[----:B------:R-:W-:Y:S05]  /*0380*/  CALL.REL.NOINC `($__internal_16_$__cuda_sm20_div_s64) ;  /* 0x0000004400407944 */ /* 0x000fea0003c00000 */
[----:B------:R-:W-:Y:S02]  /*0390*/  MOV R6, R20 ;  /* 0x0000001400067202 */ /* 0x000fe40000000f00 */
[----:B------:R-:W-:Y:S01]  /*03a0*/  MOV R7, R21 ;  /* 0x0000001500077202 */ /* 0x000fe20000000f00 */
[----:B------:R-:W-:Y:S05]  /*03b0*/  BRA `(.L_x_3006) ;  /* 0x00000000004c7947 */ /* 0x000fea0003800000 */
.L_x_3005:
        /* <DEDUP_REMOVED lines=19> */
.L_x_3006:
[----:B------:R-:W-:Y:S05]  /*04f0*/  BSYNC B0 ;  /* 0x0000000000007941 */ /* 0x000fea0003800000 */
.L_x_3004:
        /* <DEDUP_REMOVED lines=53> */
[----:B------:R-:W-:Y:S02]  /*0850*/  MOV R32, R20 ;  /* 0x0000001400207202 */ /* 0x000fe40000000f00 */
[----:B------:R-:W-:Y:S01]  /*0860*/  MOV R33, R21 ;  /* 0x0000001500217202 */ /* 0x000fe20000000f00 */
[----:B------:R-:W-:Y:S05]  /*0870*/  BRA `(.L_x_3009) ;  /* 0x00000000004c7947 */ /* 0x000fea0003800000 */
.L_x_3008:
        /* <DEDUP_REMOVED lines=19> */
.L_x_3009:
[----:B------:R-:W-:Y:S05]  /*09b0*/  BSYNC B0 ;  /* 0x0000000000007941 */ /* 0x000fea0003800000 */
.L_x_3007:
        /* <DEDUP_REMOVED lines=105> */
.L_x_3011:
        /* <DEDUP_REMOVED lines=19> */
.L_x_3012:
[----:B------:R-:W-:Y:S05]  /*1180*/  BSYNC B0 ;  /* 0x0000000000007941 */ /* 0x000fea0003800000 */
.L_x_3010:
        /* <DEDUP_REMOVED lines=113> */
[----:B------:R-:W-:Y:S05]  /*18a0*/  CALL.REL.NOINC `($__internal_16_$__cuda_sm20_div_s64) ;  /* 0x0000002c00f87944 */ /* 0x000fea0003c00000 */
[----:B------:R-:W-:Y:S02]  /*18b0*/  MOV R40, R20 ;  /* 0x0000001400287202 */ /* 0x000fe40000000f00 */
[----:B------:R-:W-:Y:S01]  /*18c0*/  MOV R41, R21 ;  /* 0x0000001500297202 */ /* 0x000fe20000000f00 */
[----:B------:R-:W-:Y:S05]  /*18d0*/  BRA `(.L_x_3015) ;  /* 0x00000000004c7947 */ /* 0x000fea0003800000 */
.L_x_3014:
        /* <DEDUP_REMOVED lines=19> */
.L_x_3015:
[----:B------:R-:W-:Y:S05]  /*1a10*/  BSYNC B0 ;  /* 0x0000000000007941 */ /* 0x000fea0003800000 */
.L_x_3013:
        /* <DEDUP_REMOVED lines=163> */
[----:B------:R-:W-:Y:S05]  /*2450*/  CALL.REL.NOINC `($__internal_16_$__cuda_sm20_div_s64) ;  /* 0x00000024000c7944 */ /* 0x000fea0003c00000 */
        /* <DEDUP_REMOVED lines=9> */
.L_x_3020:
        /* <DEDUP_REMOVED lines=22> */
.L_x_3021:
[----:B------:R-:W-:Y:S05]  /*2650*/  BSYNC B0 ;  /* 0x0000000000007941 */ /* 0x000fea0003800000 */
.L_x_3019:
        /* <DEDUP_REMOVED lines=19> */
.L_x_3023:
        /* <DEDUP_REMOVED lines=22> */
.L_x_3024:
[----:B------:R-:W-:Y:S05]  /*28f0*/  BSYNC B0 ;  /* 0x0000000000007941 */ /* 0x000fea0003800000 */
.L_x_3022:
        /* <DEDUP_REMOVED lines=11> */
[----:B------:R-:W-:Y:S05]  /*29b0*/  CALL.REL.NOINC `($__internal_16_$__cuda_sm20_div_s64) ;  /* 0x0000001c00b47944 */ /* 0x000fea0003c00000 */
[----:B------:R-:W-:-:S04]  /*29c0*/  IADD3 R19, P0, RZ, -R20, RZ ;  /* 0x80000014ff137210 */ /* 0x000fc80007f1e0ff */
[----:B------:R-:W-:Y:S01]  /*29d0*/  IADD3.X R18, RZ, ~R21, RZ, P0, !PT ;  /* 0x80000015ff127210 */ /* 0x000fe200007fe4ff */
[----:B------:R-:W-:-:S04]  /*29e0*/  IMAD.WIDE.U32 R42, R5, R19, R42 ;  /* 0x00000013052a7225 */ /* 0x000fc800078e002a */
[----:B------:R-:W-:-:S04]  /*29f0*/  IMAD R18, R18, R5, RZ ;  /* 0x0000000512127224 */ /* 0x000fc800078e02ff */
[----:B------:R-:W-:-:S05]  /*2a00*/  IMAD R4, R4, R19, R18 ;  /* 0x0000001304047224 */ /* 0x000fca00078e0212 */
[----:B------:R-:W-:Y:S01]  /*2a10*/  IADD3 R4, R43, R4, RZ ;  /* 0x000000042b047210 */ /* 0x000fe20007ffe0ff */
[----:B------:R-:W-:Y:S05]  /*2a20*/  BRA `(.L_x_3027) ;  /* 0x0000000000587947 */ /* 0x000fea0003800000 */
.L_x_3026:
        /* <DEDUP_REMOVED lines=22> */
.L_x_3027:
[----:B------:R-:W-:Y:S05]  /*2b90*/  BSYNC B0 ;  /* 0x0000000000007941 */ /* 0x000fea0003800000 */
.L_x_3025:
        /* <DEDUP_REMOVED lines=38> */
[----:B------:R-:W-:Y:S05]  /*2e00*/  CALL.REL.NOINC `($__internal_16_$__cuda_sm20_div_s64) ;  /* 0x0000001800a07944 */ /* 0x000fea0003c00000 */
        /* <DEDUP_REMOVED lines=12> */
.L_x_3029:
        /* <DEDUP_REMOVED lines=23> */
.L_x_3030:
[----:B------:R-:W-:Y:S05]  /*3040*/  BSYNC B0 ;  /* 0x0000000000007941 */ /* 0x000fea0003800000 */
.L_x_3028:
        /* <DEDUP_REMOVED lines=18> */
.L_x_3032:
        /* <DEDUP_REMOVED lines=22> */
.L_x_3033:
[----:B------:R-:W-:Y:S05]  /*32d0*/  BSYNC B0 ;  /* 0x0000000000007941 */ /* 0x000fea0003800000 */
.L_x_3031:
        /* <DEDUP_REMOVED lines=22> */
.L_x_3035:
        /* <DEDUP_REMOVED lines=23> */
.L_x_3036:
[----:B------:R-:W-:Y:S05]  /*35b0*/  BSYNC B0 ;  /* 0x0000000000007941 */ /* 0x000fea0003800000 */
.L_x_3034:
        /* <DEDUP_REMOVED lines=39> */
.L_x_3038:
        /* <DEDUP_REMOVED lines=23> */
.L_x_3039:
[----:B------:R-:W-:Y:S05]  /*39a0*/  BSYNC B0 ;  /* 0x0000000000007941 */ /* 0x000fea0003800000 */
.L_x_3037:
        /* <DEDUP_REMOVED lines=29> */
.L_x_3041:
        /* <DEDUP_REMOVED lines=23> */
.L_x_3042:
[----:B------:R-:W-:Y:S05]  /*3cf0*/  BSYNC B0 ;  /* 0x0000000000007941 */ /* 0x000fea0003800000 */
.L_x_3040:
        /* <DEDUP_REMOVED lines=21> */
.L_x_3018:
[----:B------:R-:W-:Y:S02]  /*3e50*/  ULDC.64 UR4, c[0x0][0x2b0] ;  /* 0x0000ac0000047ab9 */ /* 0x000fe40000000a00 */
[----:B------:R-:W-:-:S04]  /*3e60*/  LEA R2, P0, R38, UR4, 0x2 ;  /* 0x0000000426027c11 */ /* 0x000fc8000f8010ff */
[----:B------:R-:W-:-:S05]  /*3e70*/  LEA.HI.X R3, R38, UR5, R39, 0x2, P0 ;  /* 0x0000000526037c11 */ /* 0x000fca00080f1427 */
[----:B------:R0:W-:Y:S04]  /*3e80*/  STG.E desc[UR8][R2.64], R29 ;  /* 0x0000001d02007986 */ /* 0x0001e8000c101908 */
.L_x_3017:
[----:B------:R-:W-:Y:S05]  /*3e90*/  BSYNC B1 ;  /* 0x0000000000017941 */ /* 0x000fea0003800000 */
.L_x_3016:
        /* <DEDUP_REMOVED lines=54> */
.L_x_3046:
        /* <DEDUP_REMOVED lines=10> */
.L_x_3045:
[----:B------:R-:W-:Y:S05]  /*42a0*/  BSYNC B0 ;  /* 0x0000000000007941 */ /* 0x000fea0003800000 */
.L_x_3044:
        /* <DEDUP_REMOVED lines=8> */
.L_x_3043:
        /* <DEDUP_REMOVED lines=86> */
        .weak           $__internal_16_$__cuda_sm20_div_s64
        .type           $__internal_16_$__cuda_sm20_div_s64,@function
        .size           $__internal_16_$__cuda_sm20_div_s64,(.L_x_5292 - $__internal_16_$__cuda_sm20_div_s64)
$__internal_16_$__cuda_sm20_div_s64:
        /* <DEDUP_REMOVED lines=83> */
[----:B------:R-:W-:Y:S05]  /*4dc0*/  RET.REL.NODEC R22 `(_ZN5flash32flash_fwd_splitkv_combine_kernelI23Flash_fwd_kernel_traitsILi32ELi64ELi128ELi4ELb0ELb0EN7cutlass10bfloat16_tE19Flash_kernel_traitsILi32ELi64ELi128ELi4ES3_EELi16ELi5ELb0EEEvNS_16Flash_fwd_paramsE) ;  /* 0xffffffb0168c7950 */ /* 0x000fea0003c3ffff */
.L_x_3047:
        /* <DEDUP_REMOVED lines=11> */
.L_x_5292:


//--------------------- .text._ZN5flash32flash_fwd_splitkv_combine_kernelI23Flash_fwd_kernel_traitsILi32ELi64ELi128ELi4ELb0ELb0EN7cutlass10bfloat16_tE19Flash_kernel_traitsILi32ELi64ELi128ELi4ES3_EELi16ELi4ELb0EEEvNS_16Flash_fwd_paramsE --------------------------
	.section	.text._ZN5flash32flash_fwd_splitkv_combine_kernelI23Flash_fwd_kernel_traitsILi32ELi64ELi128ELi4ELb0ELb0EN7cutlass10bfloat16_tE19Flash_kernel_traitsILi32ELi64ELi128ELi4ES3_EELi16ELi4ELb0EEEvNS_16Flash_fwd_paramsE,"ax",@progbits
	.align	128
        .global         _ZN5flash32flash_fwd_splitkv_combine_kernelI23Flash_fwd_kernel_traitsILi32ELi64ELi128ELi4ELb0ELb0EN7cutlass10bfloat16_tE19Flash_kernel_traitsILi32ELi64ELi128ELi4ES3_EELi16ELi4ELb0EEEvNS_16Flash_fwd_paramsE
        .type           _ZN5flash32flash_fwd_splitkv_combine_kernelI23Flash_fwd_kernel_traitsILi32ELi64ELi128ELi4ELb0ELb0EN7cutlass10bfloat16_tE19Flash_kernel_traitsILi32ELi64ELi128ELi4ES3_EELi16ELi4ELb0EEEvNS_16Flash_fwd_paramsE,@function
        .size           _ZN5flash32flash_fwd_splitkv_combine_kernelI23Flash_fwd_kernel_traitsILi32ELi64ELi128ELi4ELb0ELb0EN7cutlass10bfloat16_tE19Flash_kernel_traitsILi32ELi64ELi128ELi4ES3_EELi16ELi4ELb0EEEvNS_16Flash_fwd_paramsE,(.L_x_5293 - _ZN5flash32flash_fwd_splitkv_combine_kernelI23Flash_fwd_kernel_traitsILi32ELi64ELi128ELi4ELb0ELb0EN7cutlass10bfloat16_tE19Flash_kernel_traitsILi32ELi64ELi128ELi4ES3_EELi16ELi4ELb0EEEvNS_16Flash_fwd_paramsE)
        .other          _ZN5flash32flash_fwd_splitkv_combine_kernelI23Flash_fwd_kernel_traitsILi32ELi64ELi128ELi4ELb0ELb0EN7cutlass10bfloat16_tE19Flash_kernel_traitsILi32ELi64ELi128ELi4ES3_EELi16ELi4ELb0EEEvNS_16Flash_fwd_paramsE,@"STO_CUDA_ENTRY STV_DEFAULT"
_ZN5flash32flash_fwd_splitkv_combine_kernelI23Flash_fwd_kernel_traitsILi32ELi64ELi128ELi4ELb0ELb0EN7cutlass10bfloat16_tE19Flash_kernel_traitsILi32ELi64ELi128ELi4ES3_EELi16ELi4ELb0EEEvNS_16Flash_fwd_paramsE:
.text._ZN5flash32flash_fwd_splitkv_combine_kernelI23Flash_fwd_kernel_traitsILi32ELi64ELi128ELi4ELb0ELb0EN7cutlass10bfloat16_tE19Flash_kernel_traitsILi32ELi64ELi128ELi4ES3_EELi16ELi4ELb0EEEvNS_16Flash_fwd_paramsE:
        /* <DEDUP_REMOVED lines=23> */
[----:B------:R-:W-:Y:S05]  /*0170*/  CALL.REL.NOINC `($__internal_17_$__cuda_sm20_div_s64) ;  /* 0x0000004000d87944 */ /* 0x000fea0003c00000 */
[----:B------:R-:W-:Y:S05]  /*0180*/  BRA `(.L_x_3049) ;  /* 0x00000000004c7947 */ /* 0x000fea0003800000 */
.L_x_3048:
        /* <DEDUP_REMOVED lines=19> */
.L_x_3049:
        /* <DEDUP_REMOVED lines=12> */
[----:B------:R-:W-:Y:S05]  /*0380*/  CALL.REL.NOINC `($__internal_17_$__cuda_sm20_div_s64) ;  /* 0x0000004000547944 */ /* 0x000fea0003c00000 */
[----:B------:R-:W-:Y:S02]  /*0390*/  MOV R8, R22 ;  /* 0x0000001600087202 */ /* 0x000fe40000000f00 */
[----:B------:R-:W-:Y:S01]  /*03a0*/  MOV R9, R23 ;  /* 0x0000001700097202 */ /* 0x000fe20000000f00 */
[----:B------:R-:W-:Y:S05]  /*03b0*/  BRA `(.L_x_3052) ;  /* 0x00000000004c7947 */ /* 0x000fea0003800000 */
.L_x_3051:
        /* <DEDUP_REMOVED lines=19> */
.L_x_3052:
[----:B------:R-:W-:Y:S05]  /*04f0*/  BSYNC B0 ;  /* 0x0000000000007941 */ /* 0x000fea0003800000 */
.L_x_3050:
        /* <DEDUP_REMOVED lines=42> */
.L_x_3054:
        /* <DEDUP_REMOVED lines=19> */
.L_x_3055:
[----:B------:R-:W-:Y:S05]  /*08d0*/  BSYNC B0 ;  /* 0x0000000000007941 */ /* 0x000fea0003800000 */
.L_x_3053:
        /* <DEDUP_REMOVED lines=72> */
[----:B------:R-:W-:Y:S05]  /*0d60*/  CALL.REL.NOINC `($__internal_17_$__cuda_sm20_div_s64) ;  /* 0x0000003400dc7944 */ /* 0x000fea0003c00000 */
[----:B------:R-:W-:Y:S02]  /*0d70*/  MOV R38, R22 ;  /* 0x0000001600267202 */ /* 0x000fe40000000f00 */
[----:B------:R-:W-:Y:S01]  /*0d80*/  MOV R39, R23 ;  /* 0x0000001700277202 */ /* 0x000fe20000000f00 */
[----:B------:R-:W-:Y:S05]  /*0d90*/  BRA `(.L_x_3058) ;  /* 0x00000000004c7947 */ /* 0x000fea0003800000 */
.L_x_3057:
        /* <DEDUP_REMOVED lines=19> */
.L_x_3058:
[----:B------:R-:W-:Y:S05]  /*0ed0*/  BSYNC B0 ;  /* 0x0000000000007941 */ /* 0x000fea0003800000 */
.L_x_3056:
        /* <DEDUP_REMOVED lines=41> */
.L_x_3060:
        /* <DEDUP_REMOVED lines=19> */
.L_x_3061:
[----:B------:R-:W-:Y:S05]  /*12a0*/  BSYNC B0 ;  /* 0x0000000000007941 */ /* 0x000fea0003800000 */
.L_x_3059:
        /* <DEDUP_REMOVED lines=235> */
[----:B------:R-:W-:Y:S05]  /*2160*/  CALL.REL.NOINC `($__internal_17_$__cuda_sm20_div_s64) ;  /* 0x0000002000dc7944 */ /* 0x000fea0003c00000 */
        /* <DEDUP_REMOVED lines=9> */
.L_x_3066:
        /* <DEDUP_REMOVED lines=22> */
.L_x_3067:
[----:B------:R-:W-:Y:S05]  /*2360*/  BSYNC B0 ;  /* 0x0000000000007941 */ /* 0x000fea0003800000 */
.L_x_3065:
        /* <DEDUP_REMOVED lines=19> */
.L_x_3069:
        /* <DEDUP_REMOVED lines=22> */
.L_x_3070:
[----:B------:R-:W-:Y:S05]  /*2600*/  BSYNC B0 ;  /* 0x0000000000007941 */ /* 0x000fea0003800000 */
.L_x_3068:
        /* <DEDUP_REMOVED lines=11> */
[----:B------:R-:W-:Y:S05]  /*26c0*/  CALL.REL.NOINC `($__internal_17_$__cuda_sm20_div_s64) ;  /* 0x0000001c00847944 */ /* 0x000fea0003c00000 */
[----:B------:R-:W-:-:S04]  /*26d0*/  IADD3 R19, P0, RZ, -R22, RZ ;  /* 0x80000016ff137210 */ /* 0x000fc80007f1e0ff */
[----:B------:R-:W-:Y:S01]  /*26e0*/  IADD3.X R18, RZ, ~R23, RZ, P0, !PT ;  /* 0x80000017ff127210 */ /* 0x000fe200007fe4ff */
[----:B------:R-:W-:-:S04]  /*26f0*/  IMAD.WIDE.U32 R42, R5, R19, R42 ;  /* 0x00000013052a7225 */ /* 0x000fc800078e002a */
[----:B------:R-:W-:-:S04]  /*2700*/  IMAD R18, R18, R5, RZ ;  /* 0x0000000512127224 */ /* 0x000fc800078e02ff */
[----:B------:R-:W-:-:S05]  /*2710*/  IMAD R4, R4, R19, R18 ;  /* 0x0000001304047224 */ /* 0x000fca00078e0212 */
[----:B------:R-:W-:Y:S01]  /*2720*/  IADD3 R4, R43, R4, RZ ;  /* 0x000000042b047210 */ /* 0x000fe20007ffe0ff */
[----:B------:R-:W-:Y:S05]  /*2730*/  BRA `(.L_x_3073) ;  /* 0x0000000000587947 */ /* 0x000fea0003800000 */
.L_x_3072:
        /* <DEDUP_REMOVED lines=22> */
.L_x_3073:
[----:B------:R-:W-:Y:S05]  /*28a0*/  BSYNC B0 ;  /* 0x0000000000007941 */ /* 0x000fea0003800000 */
.L_x_3071:
        /* <DEDUP_REMOVED lines=38> */
[----:B------:R-:W-:Y:S05]  /*2b10*/  CALL.REL.NOINC `($__internal_17_$__cuda_sm20_div_s64) ;  /* 0x0000001800707944 */ /* 0x000fea0003c00000 */
        /* <DEDUP_REMOVED lines=12> */
.L_x_3075:
        /* <DEDUP_REMOVED lines=23> */
.L_x_3076:
[----:B------:R-:W-:Y:S05]  /*2d50*/  BSYNC B0 ;  /* 0x0000000000007941 */ /* 0x000fea0003800000 */
.L_x_3074:
        /* <DEDUP_REMOVED lines=18> */
.L_x_3078:
        /* <DEDUP_REMOVED lines=22> */
.L_x_3079:
[----:B------:R-:W-:Y:S05]  /*2fe0*/  BSYNC B0 ;  /* 0x0000000000007941 */ /* 0x000fea0003800000 */
.L_x_3077:
        /* <DEDUP_REMOVED lines=22> */
.L_x_3081:
        /* <DEDUP_REMOVED lines=23> */
.L_x_3082:
[----:B------:R-:W-:Y:S05]  /*32c0*/  BSYNC B0 ;  /* 0x0000000000007941 */ /* 0x000fea0003800000 */
.L_x_3080:
        /* <DEDUP_REMOVED lines=39> */
.L_x_3084:
        /* <DEDUP_REMOVED lines=23> */
.L_x_3085:
[----:B------:R-:W-:Y:S05]  /*36b0*/  BSYNC B0 ;  /* 0x0000000000007941 */ /* 0x000fea0003800000 */
.L_x_3083:
        /* <DEDUP_REMOVED lines=29> */
.L_x_3087:
        /* <DEDUP_REMOVED lines=23> */
.L_x_3088:
[----:B------:R-:W-:Y:S05]  /*3a00*/  BSYNC B0 ;  /* 0x0000000000007941 */ /* 0x000fea0003800000 */
.L_x_3086:
        /* <DEDUP_REMOVED lines=21> */
.L_x_3064:
[----:B------:R-:W-:Y:S02]  /*3b60*/  ULDC.64 UR4, c[0x0][0x2b0] ;  /* 0x0000ac0000047ab9 */ /* 0x000fe40000000a00 */
[----:B------:R-:W-:-:S04]  /*3b70*/  LEA R2, P0, R36, UR4, 0x2 ;  /* 0x0000000424027c11 */ /* 0x000fc8000f8010ff */
[----:B------:R-:W-:-:S05]  /*3b80*/  LEA.HI.X R3, R36, UR5, R37, 0x2, P0 ;  /* 0x0000000524037c11 */ /* 0x000fca00080f1425 */
[----:B------:R0:W-:Y:S04]  /*3b90*/  STG.E desc[UR8][R2.64], R30 ;  /* 0x0000001e02007986 */ /* 0x0001e8000c101908 */
.L_x_3063:
[----:B------:R-:W-:Y:S05]  /*3ba0*/  BSYNC B1 ;  /* 0x0000000000017941 */ /* 0x000fea0003800000 */
.L_x_3062:
        /* <DEDUP_REMOVED lines=42> */
.L_x_3092:
        /* <DEDUP_REMOVED lines=10> */
.L_x_3091:
[----:B------:R-:W-:Y:S05]  /*3ef0*/  BSYNC B0 ;  /* 0x0000000000007941 */ /* 0x000fea0003800000 */
.L_x_3090:
        /* <DEDUP_REMOVED lines=8> */
.L_x_3089:
        /* <DEDUP_REMOVED lines=86> */
        .weak           $__internal_17_$__cuda_sm20_div_s64
        .type           $__internal_17_$__cuda_sm20_div_s64,@function
        .size           $__internal_17_$__cuda_sm20_div_s64,(.L_x_5293 - $__internal_17_$__cuda_sm20_div_s64)
$__internal_17_$__cuda_sm20_div_s64:
        /* <DEDUP_REMOVED lines=83> */
[----:B------:R-:W-:Y:S05]  /*4a10*/  RET.REL.NODEC R20 `(_ZN5flash32flash_fwd_splitkv_combine_kernelI23Flash_fwd_kernel_traitsILi32ELi64ELi128ELi4ELb0ELb0EN7cutlass10bfloat16_tE19Flash_kernel_traitsILi32ELi64ELi128ELi4ES3_EELi16ELi4ELb0EEEvNS_16Flash_fwd_paramsE) ;  /* 0xffffffb414787950 */ /* 0x000fea0003c3ffff */
.L_x_3093:
        /* <DEDUP_REMOVED lines=14> */
.L_x_5293:


//--------------------- .text._ZN5flash32flash_fwd_splitkv_combine_kernelI23Flash_fwd_kernel_traitsILi32ELi64ELi128ELi4ELb0ELb0EN7cutlass10bfloat16_tE19Flash_kernel_traitsILi32ELi64ELi128ELi4ES3_EELi16ELi3ELb0EEEvNS_16Flash_fwd_paramsE --------------------------
	.section	.text._ZN5flash32flash_fwd_splitkv_combine_kernelI23Flash_fwd_kernel_traitsILi32ELi64ELi128ELi4ELb0ELb0EN7cutlass10bfloat16_tE19Flash_kernel_traitsILi32ELi64ELi128ELi4ES3_EELi16ELi3ELb0EEEvNS_16Flash_fwd_paramsE,"ax",@progbits
	.align	128
        .global         _ZN5flash32flash_fwd_splitkv_combine_kernelI23Flash_fwd_kernel_traitsILi32ELi64ELi128ELi4ELb0ELb0EN7cutlass10bfloat16_tE19Flash_kernel_traitsILi32ELi64ELi128ELi4ES3_EELi16ELi3ELb0EEEvNS_16Flash_fwd_paramsE
        .type           _ZN5flash32flash_fwd_splitkv_combine_kernelI23Flash_fwd_kernel_traitsILi32ELi64ELi128ELi4ELb0ELb0EN7cutlass10bfloat16_tE19Flash_kernel_traitsILi32ELi64ELi128ELi4ES3_EELi16ELi3ELb0EEEvNS_16Flash_fwd_paramsE,@function
        .size           _ZN5flash32flash_fwd_splitkv_combine_kernelI23Flash_fwd_kernel_traitsILi32ELi64ELi128ELi4ELb0ELb0EN7cutlass10bfloat16_tE19Flash_kernel_traitsILi32ELi64ELi128ELi4ES3_EELi16ELi3ELb0EEEvNS_16Flash_fwd_paramsE,(.L_x_5294 - _ZN5flash32flash_fwd_splitkv_combine_kernelI23Flash_fwd_kernel_traitsILi32ELi64ELi128ELi4ELb0ELb0EN7cutlass10bfloat16_tE19Flash_kernel_traitsILi32ELi64ELi128ELi4ES3_EELi16ELi3ELb0EEEvNS_16Flash_fwd_paramsE)
        .other          _ZN5flash32flash_fwd_splitkv_combine_kernelI23Flash_fwd_kernel_traitsILi32ELi64ELi128ELi4ELb0ELb0EN7cutlass10bfloat16_tE19Flash_kernel_traitsILi32ELi64ELi128ELi4ES3_EELi16ELi3ELb0EEEvNS_16Flash_fwd_paramsE,@"STO_CUDA_ENTRY STV_DEFAULT"
_ZN5flash32flash_fwd_splitkv_combine_kernelI23Flash_fwd_kernel_traitsILi32ELi64ELi128ELi4ELb0ELb0EN7cutlass10bfloat16_tE19Flash_kernel_traitsILi32ELi64ELi128ELi4ES3_EELi16ELi3ELb0EEEvNS_16Flash_fwd_paramsE:
.text._ZN5flash32flash_fwd_splitkv_combine_kernelI23Flash_fwd_kernel_traitsILi32ELi64ELi128ELi4ELb0ELb0EN7cutlass10bfloat16_tE19Flash_kernel_traitsILi32ELi64ELi128ELi4ES3_EELi16ELi3ELb0EEEvNS_16Flash_fwd_paramsE:
        /* <DEDUP_REMOVED lines=23> */
[----:B------:R-:W-:Y:S05]  /*0170*/  CALL.REL.NOINC `($__internal_18_$__cuda_sm20_div_s64) ;  /* 0x0000004000e47944 */ /* 0x000fea0003c00000 */
[----:B------:R-:W-:Y:S05]  /*0180*/  BRA `(.L_x_3095) ;  /* 0x00000000004c7947 */ /* 0x000fea0003800000 */
.L_x_3094:
        /* <DEDUP_REMOVED lines=19> */
.L_x_3095:
        /* <DEDUP_REMOVED lines=13> */
[----:B------:R-:W-:Y:S05]  /*0390*/  CALL.REL.NOINC `($__internal_18_$__cuda_sm20_div_s64) ;  /* 0x00000040005c7944 */ /* 0x000fea0003c00000 */
[----:B------:R-:W-:Y:S02]  /*03a0*/  MOV R8, R20 ;  /* 0x0000001400087202 */ /* 0x000fe40000000f00 */
[----:B------:R-:W-:Y:S01]  /*03b0*/  MOV R9, R21 ;  /* 0x0000001500097202 */ /* 0x000fe20000000f00 */
[----:B------:R-:W-:Y:S05]  /*03c0*/  BRA `(.L_x_3098) ;  /* 0x00000000004c7947 */ /* 0x000fea0003800000 */
.L_x_3097:
        /* <DEDUP_REMOVED lines=19> */
.L_x_3098:
[----:B------:R-:W-:Y:S05]  /*0500*/  BSYNC B0 ;  /* 0x0000000000007941 */ /* 0x000fea0003800000 */
.L_x_3096:
        /* <DEDUP_REMOVED lines=43> */
.L_x_3100:
        /* <DEDUP_REMOVED lines=19> */
.L_x_3101:
[----:B------:R-:W-:Y:S05]  /*08f0*/  BSYNC B0 ;  /* 0x0000000000007941 */ /* 0x000fea0003800000 */
.L_x_3099:
        /* <DEDUP_REMOVED lines=74> */
[----:B------:R-:W-:Y:S02]  /*0da0*/  MOV R32, R20 ;  /* 0x0000001400207202 */ /* 0x000fe40000000f00 */
[----:B------:R-:W-:Y:S01]  /*0db0*/  MOV R33, R21 ;  /* 0x0000001500217202 */ /* 0x000fe20000000f00 */
[----:B------:R-:W-:Y:S05]  /*0dc0*/  BRA `(.L_x_3104) ;  /* 0x00000000004c7947 */ /* 0x000fea0003800000 */
.L_x_3103:
        /* <DEDUP_REMOVED lines=19> */
.L_x_3104:
[----:B------:R-:W-:Y:S05]  /*0f00*/  BSYNC B0 ;  /* 0x0000000000007941 */ /* 0x000fea0003800000 */
.L_x_3102:
        /* <DEDUP_REMOVED lines=43> */
.L_x_3106:
        /* <DEDUP_REMOVED lines=19> */
.L_x_3107:
[----:B------:R-:W-:Y:S05]  /*12f0*/  BSYNC B0 ;  /* 0x0000000000007941 */ /* 0x000fea0003800000 */
.L_x_3105:
        /* <DEDUP_REMOVED lines=67> */
.L_x_3109:
[----:B------:R-:W-:Y:S05]  /*1730*/  BSYNC B0 ;  /* 0x0000000000007941 */ /* 0x000fea0003800000 */
.L_x_3108:
        /* <DEDUP_REMOVED lines=14> */
.L_x_3111:
[----:B------:R-:W-:Y:S05]  /*1820*/  BSYNC B0 ;  /* 0x0000000000007941 */ /* 0x000fea0003800000 */
.L_x_3110:
        /* <DEDUP_REMOVED lines=154> */
.L_x_3116:
        /* <DEDUP_REMOVED lines=22> */
.L_x_3117:
[----:B------:R-:W-:Y:S05]  /*2330*/  BSYNC B0 ;  /* 0x0000000000007941 */ /* 0x000fea0003800000 */
.L_x_3115:
[----:B------:R-:W-:Y:S01]  /*2340*/  LOP3.LUT R19, R17, R0, RZ, 0xfc, !PT ;  /* 0x0000000011137212 */ /* 0x000fe200078efcff */
[----:B------:R-:W-:Y:S03]  /*2350*/  BSSY B0, `(.L_x_3118) ;  /* 0x0000028000007945 */ /* 0x000fe60003800000 */
[----:B------:R-:W-:-:S13]  /*2360*/  ISETP.NE.U32.AND P0, PT, R19, RZ, PT ;  /* 0x000000ff1300720c */ /* 0x000fda0003f05070 */
[----:B------:R-:W-:Y:S05]  /*2370*/  @!P0 BRA `(.L_x_3119) ;  /* 0x00000000003c8947 */ /* 0x000fea0003800000 */
[----:B------:R-:W-:Y:S01]  /*2380*/  IMAD.MOV.U32 R24, RZ, RZ, R25 ;  /* 0x000000ffff187224 */ /* 0x000fe200078e0019 */
[----:B------:R-:W-:Y:S02]  /*2390*/  MOV R23, R0 ;  /* 0x0000000000177202 */ /* 0x000fe40000000f00 */
[----:B------:R-:W-:Y:S02]  /*23a0*/  MOV R22, 0x23c0 ;  /* 0x000023c000167802 */ /* 0x000fe40000000f00 */
[----:B------:R-:W-:Y:S05]  /*23b0*/  CALL.REL.NOINC `($__internal_18_$__cuda_sm20_div_s64) ;  /* 0x0000002000547944 */ /* 0x000fea0003c00000 */
        /* <DEDUP_REMOVED lines=11> */
.L_x_3119:
        /* <DEDUP_REMOVED lines=22> */
.L_x_3120:
[----:B------:R-:W-:Y:S05]  /*25d0*/  BSYNC B0 ;  /* 0x0000000000007941 */ /* 0x000fea0003800000 */
.L_x_3118:
        /* <DEDUP_REMOVED lines=11> */
[----:B------:R-:W-:Y:S05]  /*2690*/  CALL.REL.NOINC `($__internal_18_$__cuda_sm20_div_s64) ;  /* 0x0000001c009c7944 */ /* 0x000fea0003c00000 */
[----:B------:R-:W-:-:S04]  /*26a0*/  IADD3 R17, P0, RZ, -R20, RZ ;  /* 0x80000014ff117210 */ /* 0x000fc80007f1e0ff */
[----:B------:R-:W-:Y:S01]  /*26b0*/  IADD3.X R18, RZ, ~R21, RZ, P0, !PT ;  /* 0x80000015ff127210 */ /* 0x000fe200007fe4ff */
[----:B------:R-:W-:-:S04]  /*26c0*/  IMAD.WIDE.U32 R36, R5, R17, R36 ;  /* 0x0000001105247225 */ /* 0x000fc800078e0024 */
[----:B------:R-:W-:-:S04]  /*26d0*/  IMAD R18, R18, R5, RZ ;  /* 0x0000000512127224 */ /* 0x000fc800078e02ff */
[----:B------:R-:W-:-:S05]  /*26e0*/  IMAD R4, R4, R17, R18 ;  /* 0x0000001104047224 */ /* 0x000fca00078e0212 */
[----:B------:R-:W-:Y:S01]  /*26f0*/  IADD3 R4, R37, R4, RZ ;  /* 0x0000000425047210 */ /* 0x000fe20007ffe0ff */
[----:B------:R-:W-:Y:S05]  /*2700*/  BRA `(.L_x_3123) ;  /* 0x0000000000587947 */ /* 0x000fea0003800000 */
.L_x_3122:
        /* <DEDUP_REMOVED lines=22> */
.L_x_3123:
[----:B------:R-:W-:Y:S05]  /*2870*/  BSYNC B0 ;  /* 0x0000000000007941 */ /* 0x000fea0003800000 */
.L_x_3121:
        /* <DEDUP_REMOVED lines=38> */
[----:B------:R-:W-:Y:S05]  /*2ae0*/  CALL.REL.NOINC `($__internal_18_$__cuda_sm20_div_s64) ;  /* 0x0000001800887944 */ /* 0x000fea0003c00000 */
        /* <DEDUP_REMOVED lines=12> */
.L_x_3125:
        /* <DEDUP_REMOVED lines=23> */
.L_x_3126:
[----:B------:R-:W-:Y:S05]  /*2d20*/  BSYNC B0 ;  /* 0x0000000000007941 */ /* 0x000fea0003800000 */
.L_x_3124:
        /* <DEDUP_REMOVED lines=19> */
.L_x_3128:
        /* <DEDUP_REMOVED lines=22> */
.L_x_3129:
[----:B------:R-:W-:Y:S05]  /*2fc0*/  BSYNC B0 ;  /* 0x0000000000007941 */ /* 0x000fea0003800000 */
.L_x_3127:
        /* <DEDUP_REMOVED lines=20> */
.L_x_3131:
        /* <DEDUP_REMOVED lines=23> */
.L_x_3132:
[----:B------:R-:W-:Y:S05]  /*3280*/  BSYNC B0 ;  /* 0x0000000000007941 */ /* 0x000fea0003800000 */
.L_x_3130:
        /* <DEDUP_REMOVED lines=39> */
.L_x_3134:
        /* <DEDUP_REMOVED lines=23> */
.L_x_3135:
[----:B------:R-:W-:Y:S05]  /*3670*/  BSYNC B0 ;  /* 0x0000000000007941 */ /* 0x000fea0003800000 */
.L_x_3133:
        /* <DEDUP_REMOVED lines=26> */
.L_x_3137:
        /* <DEDUP_REMOVED lines=23> */
.L_x_3138:
[----:B------:R-:W-:Y:S05]  /*3990*/  BSYNC B0 ;  /* 0x0000000000007941 */ /* 0x000fea0003800000 */
.L_x_3136:
        /* <DEDUP_REMOVED lines=21> */
.L_x_3114:
[----:B------:R-:W-:Y:S02]  /*3af0*/  ULDC.64 UR4, c[0x0][0x2b0] ;  /* 0x0000ac0000047ab9 */ /* 0x000fe40000000a00 */
[----:B------:R-:W-:-:S04]  /*3b00*/  LEA R2, P0, R30, UR4, 0x2 ;  /* 0x000000041e027c11 */ /* 0x000fc8000f8010ff */
[----:B------:R-:W-:-:S05]  /*3b10*/  LEA.HI.X R3, R30, UR5, R31, 0x2, P0 ;  /* 0x000000051e037c11 */ /* 0x000fca00080f141f */
[----:B------:R0:W-:Y:S04]  /*3b20*/  STG.E desc[UR8][R2.64], R28 ;  /* 0x0000001c02007986 */ /* 0x0001e8000c101908 */
.L_x_3113:
[----:B------:R-:W-:Y:S05]  /*3b30*/  BSYNC B1 ;  /* 0x0000000000017941 */ /* 0x000fea0003800000 */
.L_x_3112:
        /* <DEDUP_REMOVED lines=20> */
.L_x_3140:
[----:B------:R-:W-:Y:S05]  /*3c80*/  BSYNC B0 ;  /* 0x0000000000007941 */ /* 0x000fea0003800000 */
.L_x_3139:
        /* <DEDUP_REMOVED lines=31> */
.L_x_3144:
        /* <DEDUP_REMOVED lines=10> */
.L_x_3143:
[----:B------:R-:W-:Y:S05]  /*3f20*/  BSYNC B0 ;  /* 0x0000000000007941 */ /* 0x000fea0003800000 */
.L_x_3142:
        /* <DEDUP_REMOVED lines=8> */
.L_x_3141:
        /* <DEDUP_REMOVED lines=86> */
        .weak           $__internal_18_$__cuda_sm20_div_s64
        .type           $__internal_18_$__cuda_sm20_div_s64,@function
        .size           $__internal_18_$__cuda_sm20_div_s64,(.L_x_5294 - $__internal_18_$__cuda_sm20_div_s64)
$__internal_18_$__cuda_sm20_div_s64:
        /* <DEDUP_REMOVED lines=83> */
[----:B------:R-:W-:Y:S06]  /*4a40*/  RET.REL.NODEC R26 `(_ZN5flash32flash_fwd_splitkv_combine_kernelI23Flash_fwd_kernel_traitsILi32ELi64ELi128ELi4ELb0ELb0EN7cutlass10bfloat16_tE19Flash_kernel_traitsILi32ELi64ELi128ELi4ES3_EELi16ELi3ELb0EEEvNS_16Flash_fwd_paramsE) ;  /* 0xffffffb41a6c7950 */ /* 0x000fec0003c3ffff */
.L_x_3145:
        /* <DEDUP_REMOVED lines=11> */
.L_x_5294:


//--------------------- .text._ZN5flash32flash_fwd_splitkv_combine_kernelI23Flash_fwd_kernel_traitsILi32ELi64ELi128ELi4ELb0ELb0EN7cutlass10bfloat16_tE19Flash_kernel_traitsILi32ELi64ELi128ELi4ES3_EELi16ELi2ELb0EEEvNS_16Flash_fwd_paramsE --------------------------
	.section	.text._ZN5flash32flash_fwd_splitkv_combine_kernelI23Flash_fwd_kernel_traitsILi32ELi64ELi128ELi4ELb0ELb0EN7cutlass10bfloat16_tE19Flash_kernel_traitsILi32ELi64ELi128ELi4ES3_EELi16ELi2ELb0EEEvNS_16Flash_fwd_paramsE,"ax",@progbits
	.align	128
        .global         _ZN5flash32flash_fwd_splitkv_combine_kernelI23Flash_fwd_kernel_traitsILi32ELi64ELi128ELi4ELb0ELb0EN7cutlass10bfloat16_tE19Flash_kernel_traitsILi32ELi64ELi128ELi4ES3_EELi16ELi2ELb0EEEvNS_16Flash_fwd_paramsE
        .type           _ZN5flash32flash_fwd_splitkv_combine_kernelI23Flash_fwd_kernel_traitsILi32ELi64ELi128ELi4ELb0ELb0EN7cutlass10bfloat16_tE19Flash_kernel_traitsILi32ELi64ELi128ELi4ES3_EELi16ELi2ELb0EEEvNS_16Flash_fwd_paramsE,@function
        .size           _ZN5flash32flash_fwd_splitkv_combine_kernelI23Flash_fwd_kernel_traitsILi32ELi64ELi128ELi4ELb0ELb0EN7cutlass10bfloat16_tE19Flash_kernel_traitsILi32ELi64ELi128ELi4ES3_EELi16ELi2ELb0EEEvNS_16Flash_fwd_paramsE,(.L_x_5295 - _ZN5flash32flash_fwd_splitkv_combine_kernelI23Flash_fwd_kernel_traitsILi32ELi64ELi128ELi4ELb0ELb0EN7cutlass10bfloat16_tE19Flash_kernel_traitsILi32ELi64ELi128ELi4ES3_EELi16ELi2ELb0EEEvNS_16Flash_fwd_paramsE)
        .other          _ZN5flash32flash_fwd_splitkv_combine_kernelI23Flash_fwd_kernel_traitsILi32ELi64ELi128ELi4ELb0ELb0EN7cutlass10bfloat16_tE19Flash_kernel_traitsILi32ELi64ELi128ELi4ES3_EELi16ELi2ELb0EEEvNS_16Flash_fwd_paramsE,@"STO_CUDA_ENTRY STV_DEFAULT"
_ZN5flash32flash_fwd_splitkv_combine_kernelI23Flash_fwd_kernel_traitsILi32ELi64ELi128ELi4ELb0ELb0EN7cutlass10bfloat16_tE19Flash_kernel_traitsILi32ELi64ELi128ELi4ES3_EELi16ELi2ELb0EEEvNS_16Flash_fwd_paramsE:
.text._ZN5flash32flash_fwd_splitkv_combine_kernelI23Flash_fwd_kernel_traitsILi32ELi64ELi128ELi4ELb0ELb0EN7cutlass10bfloat16_tE19Flash_kernel_traitsILi32ELi64ELi128ELi4ES3_EELi16ELi2ELb0EEEvNS_16Flash_fwd_paramsE:
        /* <DEDUP_REMOVED lines=23> */
[----:B------:R-:W-:Y:S05]  /*0170*/  CALL.REL.NOINC `($__internal_19_$__cuda_sm20_div_s64) ;  /* 0x0000004000d47944 */ /* 0x000fea0003c00000 */
[----:B------:R-:W-:Y:S02]  /*0180*/  MOV R20, R0 ;  /* 0x0000000000147202 */ /* 0x000fe40000000f00 */
[----:B------:R-:W-:Y:S01]  /*0190*/  MOV R21, R23 ;  /* 0x0000001700157202 */ /* 0x000fe20000000f00 */
[----:B------:R-:W-:Y:S06]  /*01a0*/  BRA `(.L_x_3147) ;  /* 0x00000000004c7947 */ /* 0x000fec0003800000 */
.L_x_3146:
        /* <DEDUP_REMOVED lines=19> */
.L_x_3147:
        /* <DEDUP_REMOVED lines=11> */
[----:B------:R-:W-:Y:S05]  /*0390*/  CALL.REL.NOINC `($__internal_19_$__cuda_sm20_div_s64) ;  /* 0x00000040004c7944 */ /* 0x000fea0003c00000 */
[----:B------:R-:W-:Y:S02]  /*03a0*/  MOV R30, R0 ;  /* 0x00000000001e7202 */ /* 0x000fe40000000f00 */
[----:B------:R-:W-:Y:S01]  /*03b0*/  MOV R31, R23 ;  /* 0x00000017001f7202 */ /* 0x000fe20000000f00 */
[----:B------:R-:W-:Y:S05]  /*03c0*/  BRA `(.L_x_3150) ;  /* 0x00000000004c7947 */ /* 0x000fea0003800000 */
.L_x_3149:
        /* <DEDUP_REMOVED lines=19> */
.L_x_3150:
[----:B------:R-:W-:Y:S05]  /*0500*/  BSYNC B0 ;  /* 0x0000000000007941 */ /* 0x000fea0003800000 */
.L_x_3148:
        /* <DEDUP_REMOVED lines=42> */
[----:B------:R-:W-:Y:S01]  /*07b0*/  MOV R22, R0 ;  /* 0x0000000000167202 */ /* 0x000fe20000000f00 */
[----:B------:R-:W-:Y:S05]  /*07c0*/  BRA `(.L_x_3153) ;  /* 0x00000000004c7947 */ /* 0x000fea0003800000 */
.L_x_3152:
        /* <DEDUP_REMOVED lines=19> */
.L_x_3153:
[----:B------:R-:W-:Y:S05]  /*0900*/  BSYNC B0 ;  /* 0x0000000000007941 */ /* 0x000fea0003800000 */
.L_x_3151:
        /* <DEDUP_REMOVED lines=75> */
[----:B------:R-:W-:Y:S05]  /*0dc0*/  BRA `(.L_x_3156) ;  /* 0x00000000004c7947 */ /* 0x000fea0003800000 */
.L_x_3155:
        /* <DEDUP_REMOVED lines=19> */
.L_x_3156:
[----:B------:R-:W-:Y:S05]  /*0f00*/  BSYNC B0 ;  /* 0x0000000000007941 */ /* 0x000fea0003800000 */
.L_x_3154:
        /* <DEDUP_REMOVED lines=42> */
.L_x_3158:
        /* <DEDUP_REMOVED lines=19> */
.L_x_3159:
[----:B------:R-:W-:Y:S05]  /*12e0*/  BSYNC B0 ;  /* 0x0000000000007941 */ /* 0x000fea0003800000 */
.L_x_3157:
        /* <DEDUP_REMOVED lines=68> */
.L_x_3161:
[----:B------:R-:W-:Y:S05]  /*1730*/  BSYNC B0 ;  /* 0x0000000000007941 */ /* 0x000fea0003800000 */
.L_x_3160:
        /* <DEDUP_REMOVED lines=13> */
.L_x_3163:
[----:B------:R-:W-:Y:S05]  /*1810*/  BSYNC B0 ;  /* 0x0000000000007941 */ /* 0x000fea0003800000 */
.L_x_3162:
        /* <DEDUP_REMOVED lines=138> */
[----:B------:R-:W-:Y:S05]  /*20c0*/  CALL.REL.NOINC `($__internal_19_$__cuda_sm20_div_s64) ;  /* 0x0000002400007944 */ /* 0x000fea0003c00000 */
        /* <DEDUP_REMOVED lines=10> */
.L_x_3168:
        /* <DEDUP_REMOVED lines=22> */
.L_x_3169:
[----:B------:R-:W-:Y:S05]  /*22d0*/  BSYNC B0 ;  /* 0x0000000000007941 */ /* 0x000fea0003800000 */
.L_x_3167:
[----:B------:R-:W-:Y:S01]  /*22e0*/  LOP3.LUT R0, R21, R5, RZ, 0xfc, !PT ;  /* 0x0000000515007212 */ /* 0x000fe200078efcff */
[----:B------:R-:W-:Y:S03]  /*22f0*/  BSSY B0, `(.L_x_3170) ;  /* 0x0000028000007945 */ /* 0x000fe60003800000 */
[----:B------:R-:W-:-:S13]  /*2300*/  ISETP.NE.U32.AND P0, PT, R0, RZ, PT ;  /* 0x000000ff0000720c */ /* 0x000fda0003f05070 */
[----:B------:R-:W-:Y:S05]  /*2310*/  @!P0 BRA `(.L_x_3171) ;  /* 0x00000000003c8947 */ /* 0x000fea0003800000 */
[----:B------:R-:W-:Y:S01]  /*2320*/  IMAD.MOV.U32 R24, RZ, RZ, R3 ;  /* 0x000000ffff187224 */ /* 0x000fe200078e0003 */
[----:B------:R-:W-:Y:S02]  /*2330*/  MOV R6, R5 ;  /* 0x0000000500067202 */ /* 0x000fe40000000f00 */
[----:B------:R-:W-:Y:S02]  /*2340*/  MOV R22, 0x2360 ;  /* 0x0000236000167802 */ /* 0x000fe40000000f00 */
[----:B------:R-:W-:Y:S05]  /*2350*/  CALL.REL.NOINC `($__internal_19_$__cuda_sm20_div_s64) ;  /* 0x00000020005c7944 */ /* 0x000fea0003c00000 */
        /* <DEDUP_REMOVED lines=11> */
.L_x_3171:
        /* <DEDUP_REMOVED lines=22> */
.L_x_3172:
[----:B------:R-:W-:Y:S05]  /*2570*/  BSYNC B0 ;  /* 0x0000000000007941 */ /* 0x000fea0003800000 */
.L_x_3170:
        /* <DEDUP_REMOVED lines=12> */
[----:B------:R-:W-:Y:S05]  /*2640*/  CALL.REL.NOINC `($__internal_19_$__cuda_sm20_div_s64) ;  /* 0x0000001c00a07944 */ /* 0x000fea0003c00000 */
        /* <DEDUP_REMOVED lines=8> */
.L_x_3174:
        /* <DEDUP_REMOVED lines=22> */
.L_x_3175:
[----:B------:R-:W-:Y:S05]  /*2830*/  BSYNC B0 ;  /* 0x0000000000007941 */ /* 0x000fea0003800000 */
.L_x_3173:
        /* <DEDUP_REMOVED lines=37> */
[----:B------:R-:W-:Y:S05]  /*2a90*/  CALL.REL.NOINC `($__internal_19_$__cuda_sm20_div_s64) ;  /* 0x00000018008c7944 */ /* 0x000fea0003c00000 */
        /* <DEDUP_REMOVED lines=12> */
.L_x_3177:
        /* <DEDUP_REMOVED lines=23> */
.L_x_3178:
[----:B------:R-:W-:Y:S05]  /*2cd0*/  BSYNC B0 ;  /* 0x0000000000007941 */ /* 0x000fea0003800000 */
.L_x_3176:
        /* <DEDUP_REMOVED lines=19> */
.L_x_3180:
        /* <DEDUP_REMOVED lines=22> */
.L_x_3181:
[----:B------:R-:W-:Y:S05]  /*2f70*/  BSYNC B0 ;  /* 0x0000000000007941 */ /* 0x000fea0003800000 */
.L_x_3179:
        /* <DEDUP_REMOVED lines=21> */
.L_x_3183:
        /* <DEDUP_REMOVED lines=23> */
.L_x_3184:
[----:B------:R-:W-:Y:S05]  /*3240*/  BSYNC B0 ;  /* 0x0000000000007941 */ /* 0x000fea0003800000 */
.L_x_3182:
        /* <DEDUP_REMOVED lines=39> */
.L_x_3186:
        /* <DEDUP_REMOVED lines=23> */
.L_x_3187:
[----:B------:R-:W-:Y:S05]  /*3630*/  BSYNC B0 ;  /* 0x0000000000007941 */ /* 0x000fea0003800000 */
.L_x_3185:
        /* <DEDUP_REMOVED lines=27> */
.L_x_3189:
        /* <DEDUP_REMOVED lines=23> */
.L_x_3190:
[----:B------:R-:W-:Y:S05]  /*3960*/  BSYNC B0 ;  /* 0x0000000000007941 */ /* 0x000fea0003800000 */
.L_x_3188:
        /* <DEDUP_REMOVED lines=21> */
.L_x_3166:
[----:B------:R-:W-:Y:S02]  /*3ac0*/  ULDC.64 UR4, c[0x0][0x2b0] ;  /* 0x0000ac0000047ab9 */ /* 0x000fe40000000a00 */
[----:B------:R-:W-:-:S04]  /*3ad0*/  LEA R2, P0, R32, UR4, 0x2 ;  /* 0x0000000420027c11 */ /* 0x000fc8000f8010ff */
[----:B------:R-:W-:-:S05]  /*3ae0*/  LEA.HI.X R3, R32, UR5, R33, 0x2, P0 ;  /* 0x0000000520037c11 */ /* 0x000fca00080f1421 */
[----:B------:R0:W-:Y:S04]  /*3af0*/  STG.E desc[UR8][R2.64], R27 ;  /* 0x0000001b02007986 */ /* 0x0001e8000c101908 */
.L_x_3165:
[----:B------:R-:W-:Y:S05]  /*3b00*/  BSYNC B1 ;  /* 0x0000000000017941 */ /* 0x000fea0003800000 */
.L_x_3164:
        /* <DEDUP_REMOVED lines=18> */
.L_x_3192:
[----:B------:R-:W-:Y:S05]  /*3c30*/  BSYNC B0 ;  /* 0x0000000000007941 */ /* 0x000fea0003800000 */
.L_x_3191:
        /* <DEDUP_REMOVED lines=34> */
.L_x_3196:
        /* <DEDUP_REMOVED lines=10> */
.L_x_3195:
[----:B------:R-:W-:Y:S05]  /*3f00*/  BSYNC B0 ;  /* 0x0000000000007941 */ /* 0x000fea0003800000 */
.L_x_3194:
        /* <DEDUP_REMOVED lines=8> */
.L_x_3193:
        /* <DEDUP_REMOVED lines=84> */
        .weak           $__internal_19_$__cuda_sm20_div_s64
        .type           $__internal_19_$__cuda_sm20_div_s64,@function
        .size           $__internal_19_$__cuda_sm20_div_s64,(.L_x_5295 - $__internal_19_$__cuda_sm20_div_s64)
$__internal_19_$__cuda_sm20_div_s64:
        /* <DEDUP_REMOVED lines=83> */
[----:B------:R-:W-:Y:S06]  /*4a00*/  RET.REL.NODEC R40 `(_ZN5flash32flash_fwd_splitkv_combine_kernelI23Flash_fwd_kernel_traitsILi32ELi64ELi128ELi4ELb0ELb0EN7cutlass10bfloat16_tE19Flash_kernel_traitsILi32ELi64ELi128ELi4ES3_EELi16ELi2ELb0EEEvNS_16Flash_fwd_paramsE) ;  /* 0xffffffb4287c7950 */ /* 0x000fec0003c3ffff */
.L_x_3197:
        /* <DEDUP_REMOVED lines=15> */
.L_x_5295:


//--------------------- .text._ZN5flash32flash_fwd_splitkv_combine_kernelI23Flash_fwd_kernel_traitsILi32ELi64ELi128ELi4ELb0ELb0EN7cutlass10bfloat16_tE19Flash_kernel_traitsILi32ELi64ELi128ELi4ES3_EELi16ELi1ELb0EEEvNS_16Flash_fwd_paramsE --------------------------
	.section	.text._ZN5flash32flash_fwd_splitkv_combine_kernelI23Flash_fwd_kernel_traitsILi32ELi64ELi128ELi4ELb0ELb0EN7cutlass10bfloat16_tE19Flash_kernel_traitsILi32ELi64ELi128ELi4ES3_EELi16ELi1ELb0EEEvNS_16Flash_fwd_paramsE,"ax",@progbits
	.align	128
        .global         _ZN5flash32flash_fwd_splitkv_combine_kernelI23Flash_fwd_kernel_traitsILi32ELi64ELi128ELi4ELb0ELb0EN7cutlass10bfloat16_tE19Flash_kernel_traitsILi32ELi64ELi128ELi4ES3_EELi16ELi1ELb0EEEvNS_16Flash_fwd_paramsE
        .type           _ZN5flash32flash_fwd_splitkv_combine_kernelI23Flash_fwd_kernel_traitsILi32ELi64ELi128ELi4ELb0ELb0EN7cutlass10bfloat16_tE19Flash_kernel_traitsILi32ELi64ELi128ELi4ES3_EELi16ELi1ELb0EEEvNS_16Flash_fwd_paramsE,@function
        .size           _ZN5flash32flash_fwd_splitkv_combine_kernelI23Flash_fwd_kernel_traitsILi32ELi64ELi128ELi4ELb0ELb0EN7cutlass10bfloat16_tE19Flash_kernel_traitsILi32ELi64ELi128ELi4ES3_EELi16ELi1ELb0EEEvNS_16Flash_fwd_paramsE,(.L_x_5296 - _ZN5flash32flash_fwd_splitkv_combine_kernelI23Flash_fwd_kernel_traitsILi32ELi64ELi128ELi4ELb0ELb0EN7cutlass10bfloat16_tE19Flash_kernel_traitsILi32ELi64ELi128ELi4ES3_EELi16ELi1ELb0EEEvNS_16Flash_fwd_paramsE)
        .other          _ZN5flash32flash_fwd_splitkv_combine_kernelI23Flash_fwd_kernel_traitsILi32ELi64ELi128ELi4ELb0ELb0EN7cutlass10bfloat16_tE19Flash_kernel_traitsILi32ELi64ELi128ELi4ES3_EELi16ELi1ELb0EEEvNS_16Flash_fwd_paramsE,@"STO_CUDA_ENTRY STV_DEFAULT"
_ZN5flash32flash_fwd_splitkv_combine_kernelI23Flash_fwd_kernel_traitsILi32ELi64ELi128ELi4ELb0ELb0EN7cutlass10bfloat16_tE19Flash_kernel_traitsILi32ELi64ELi128ELi4ES3_EELi16ELi1ELb0EEEvNS_16Flash_fwd_paramsE:
.text._ZN5flash32flash_fwd_splitkv_combine_kernelI23Flash_fwd_kernel_traitsILi32ELi64ELi128ELi4ELb0ELb0EN7cutlass10bfloat16_tE19Flash_kernel_traitsILi32ELi64ELi128ELi4ES3_EELi16ELi1ELb0EEEvNS_16Flash_fwd_paramsE:
        /* <DEDUP_REMOVED lines=23> */
[----:B------:R-:W-:Y:S05]  /*0170*/  CALL.REL.NOINC `($__internal_20_$__cuda_sm20_div_s64) ;  /* 0x0000004000f87944 */ /* 0x000fea0003c00000 */
[----:B------:R-:W-:Y:S02]  /*0180*/  MOV R8, R0 ;  /* 0x0000000000087202 */ /* 0x000fe40000000f00 */
[----:B------:R-:W-:Y:S01]  /*0190*/  MOV R9, R23 ;  /* 0x0000001700097202 */ /* 0x000fe20000000f00 */
[----:B------:R-:W-:Y:S06]  /*01a0*/  BRA `(.L_x_3199) ;  /* 0x00000000004c7947 */ /* 0x000fec0003800000 */
.L_x_3198:
        /* <DEDUP_REMOVED lines=19> */
.L_x_3199:
        /* <DEDUP_REMOVED lines=13> */
[----:B------:R-:W-:Y:S05]  /*03b0*/  CALL.REL.NOINC `($__internal_20_$__cuda_sm20_div_s64) ;  /* 0x0000004000687944 */ /* 0x000fea0003c00000 */
[----:B------:R-:W-:Y:S02]  /*03c0*/  MOV R10, R0 ;  /* 0x00000000000a7202 */ /* 0x000fe40000000f00 */
[----:B------:R-:W-:Y:S01]  /*03d0*/  MOV R11, R23 ;  /* 0x00000017000b7202 */ /* 0x000fe20000000f00 */
[----:B------:R-:W-:Y:S05]  /*03e0*/  BRA `(.L_x_3202) ;  /* 0x00000000004c7947 */ /* 0x000fea0003800000 */
.L_x_3201:
        /* <DEDUP_REMOVED lines=19> */
.L_x_3202:
[----:B------:R-:W-:Y:S05]  /*0520*/  BSYNC B0 ;  /* 0x0000000000007941 */ /* 0x000fea0003800000 */
.L_x_3200:
        /* <DEDUP_REMOVED lines=44> */
[----:B------:R-:W-:Y:S05]  /*07f0*/  BRA `(.L_x_3205) ;  /* 0x00000000004c7947 */ /* 0x000fea0003800000 */
.L_x_3204:
        /* <DEDUP_REMOVED lines=19> */
.L_x_3205:
[----:B------:R-:W-:Y:S05]  /*0930*/  BSYNC B0 ;  /* 0x0000000000007941 */ /* 0x000fea0003800000 */
.L_x_3203:
        /* <DEDUP_REMOVED lines=78> */
.L_x_3207:
        /* <DEDUP_REMOVED lines=19> */
.L_x_3208:
[----:B------:R-:W-:Y:S05]  /*0f50*/  BSYNC B0 ;  /* 0x0000000000007941 */ /* 0x000fea0003800000 */
.L_x_3206:
        /* <DEDUP_REMOVED lines=43> */
.L_x_3210:
        /* <DEDUP_REMOVED lines=20> */
.L_x_3211:
[----:B------:R-:W-:Y:S05]  /*1350*/  BSYNC B0 ;  /* 0x0000000000007941 */ /* 0x000fea0003800000 */
.L_x_3209:
        /* <DEDUP_REMOVED lines=72> */
.L_x_3213:
[----:B------:R-:W-:Y:S05]  /*17e0*/  BSYNC B0 ;  /* 0x0000000000007941 */ /* 0x000fea0003800000 */
.L_x_3212:
        /* <DEDUP_REMOVED lines=16> */
.L_x_3215:
[----:B------:R-:W-:Y:S05]  /*18f0*/  BSYNC B0 ;  /* 0x0000000000007941 */ /* 0x000fea0003800000 */
.L_x_3214:
        /* <DEDUP_REMOVED lines=141> */
.L_x_3220:
        /* <DEDUP_REMOVED lines=23> */
.L_x_3221:
[----:B------:R-:W-:Y:S05]  /*2340*/  BSYNC B0 ;  /* 0x0000000000007941 */ /* 0x000fea0003800000 */
.L_x_3219:
        /* <DEDUP_REMOVED lines=22> */
.L_x_3223:
        /* <DEDUP_REMOVED lines=22> */
.L_x_3224:
[----:B------:R-:W-:Y:S05]  /*2610*/  BSYNC B0 ;  /* 0x0000000000007941 */ /* 0x000fea0003800000 */
.L_x_3222:
        /* <DEDUP_REMOVED lines=22> */
.L_x_3226:
        /* <DEDUP_REMOVED lines=22> */
.L_x_3227:
[----:B------:R-:W-:Y:S05]  /*28e0*/  BSYNC B0 ;  /* 0x0000000000007941 */ /* 0x000fea0003800000 */
.L_x_3225:
        /* <DEDUP_REMOVED lines=33> */
[----:B------:R-:W-:Y:S05]  /*2b00*/  CALL.REL.NOINC `($__internal_20_$__cuda_sm20_div_s64) ;  /* 0x0000001800947944 */ /* 0x000fea0003c00000 */
        /* <DEDUP_REMOVED lines=11> */
.L_x_3229:
        /* <DEDUP_REMOVED lines=23> */
.L_x_3230:
[----:B------:R-:W-:Y:S05]  /*2d30*/  BSYNC B0 ;  /* 0x0000000000007941 */ /* 0x000fea0003800000 */
.L_x_3228:
        /* <DEDUP_REMOVED lines=20> */
.L_x_3232:
        /* <DEDUP_REMOVED lines=23> */
.L_x_3233:
[----:B------:R-:W-:Y:S05]  /*2ff0*/  BSYNC B0 ;  /* 0x0000000000007941 */ /* 0x000fea0003800000 */
.L_x_3231:
        /* <DEDUP_REMOVED lines=19> */
.L_x_3235:
        /* <DEDUP_REMOVED lines=23> */
.L_x_3236:
[----:B------:R-:W-:Y:S05]  /*32a0*/  BSYNC B0 ;  /* 0x0000000000007941 */ /* 0x000fea0003800000 */
.L_x_3234:
        /* <DEDUP_REMOVED lines=26> */
[----:B------:R-:W-:Y:S05]  /*3450*/  CALL.REL.NOINC `($__internal_20_$__cuda_sm20_div_s64) ;  /* 0x0000001000407944 */ /* 0x000fea0003c00000 */
        /* <DEDUP_REMOVED lines=12> */
.L_x_3238:
        /* <DEDUP_REMOVED lines=23> */
.L_x_3239:
[----:B------:R-:W-:Y:S05]  /*3690*/  BSYNC B0 ;  /* 0x0000000000007941 */ /* 0x000fea0003800000 */
.L_x_3237:
        /* <DEDUP_REMOVED lines=28> */
.L_x_3241:
        /* <DEDUP_REMOVED lines=23> */
.L_x_3242:
[----:B------:R-:W-:Y:S05]  /*39d0*/  BSYNC B0 ;  /* 0x0000000000007941 */ /* 0x000fea0003800000 */
.L_x_3240:
        /* <DEDUP_REMOVED lines=21> */
.L_x_3218:
[----:B------:R-:W-:Y:S02]  /*3b30*/  ULDC.64 UR4, c[0x0][0x2b0] ;  /* 0x0000ac0000047ab9 */ /* 0x000fe40000000a00 */
[----:B------:R-:W-:-:S04]  /*3b40*/  LEA R2, P0, R38, UR4, 0x2 ;  /* 0x0000000426027c11 */ /* 0x000fc8000f8010ff */
[----:B------:R-:W-:-:S05]  /*3b50*/  LEA.HI.X R3, R38, UR5, R39, 0x2, P0 ;  /* 0x0000000526037c11 */ /* 0x000fca00080f1427 */
[----:B------:R0:W-:Y:S04]  /*3b60*/  STG.E desc[UR8][R2.64], R29 ;  /* 0x0000001d02007986 */ /* 0x0001e8000c101908 */
.L_x_3217:
[----:B------:R-:W-:Y:S05]  /*3b70*/  BSYNC B1 ;  /* 0x0000000000017941 */ /* 0x000fea0003800000 */
.L_x_3216:
        /* <DEDUP_REMOVED lines=18> */
.L_x_3244:
[----:B------:R-:W-:Y:S05]  /*3ca0*/  BSYNC B0 ;  /* 0x0000000000007941 */ /* 0x000fea0003800000 */
.L_x_3243:
        /* <DEDUP_REMOVED lines=34> */
.L_x_3248:
        /* <DEDUP_REMOVED lines=12> */
.L_x_3247:
[----:B------:R-:W-:Y:S05]  /*3f90*/  BSYNC B0 ;  /* 0x0000000000007941 */ /* 0x000fea0003800000 */
.L_x_3246:
        /* <DEDUP_REMOVED lines=8> */
.L_x_3245:
        /* <DEDUP_REMOVED lines=84> */
        .weak           $__internal_20_$__cuda_sm20_div_s64
        .type           $__internal_20_$__cuda_sm20_div_s64,@function
        .size           $__internal_20_$__cuda_sm20_div_s64,(.L_x_5296 - $__internal_20_$__cuda_sm20_div_s64)
$__internal_20_$__cuda_sm20_div_s64:
        /* <DEDUP_REMOVED lines=83> */
[----:B------:R-:W-:Y:S06]  /*4a90*/  RET.REL.NODEC R20 `(_ZN5flash32flash_fwd_splitkv_combine_kernelI23Flash_fwd_kernel_traitsILi32ELi64ELi128ELi4ELb0ELb0EN7cutlass10bfloat16_tE19Flash_kernel_traitsILi32ELi64ELi128ELi4ES3_EELi16ELi1ELb0EEEvNS_16Flash_fwd_paramsE) ;  /* 0xffffffb414587950 */ /* 0x000fec0003c3ffff */
.L_x_3249:
        /* <DEDUP_REMOVED lines=14> */
.L_x_5296:


//--------------------- .text._ZN5flash32flash_fwd_splitkv_combine_kernelI23Flash_fwd_kernel_traitsILi32ELi64ELi128ELi4ELb0ELb0EN7cutlass10bfloat16_tE19Flash_kernel_traitsILi32ELi64ELi128ELi4ES3_EELi16ELi7ELb1EEEvNS_16Flash_fwd_paramsE --------------------------
	.section	.text._ZN5flash32flash_fwd_splitkv_combine_kernelI23Flash_fwd_kernel_traitsILi32ELi64ELi128ELi4ELb0ELb0EN7cutlass10bfloat16_tE19Flash_kernel_traitsILi32ELi64ELi128ELi4ES3_EELi16ELi7ELb1EEEvNS_16Flash_fwd_paramsE,"ax",@progbits
	.align	128
        .global         _ZN5flash32flash_fwd_splitkv_combine_kernelI23Flash_fwd_kernel_traitsILi32ELi64ELi128ELi4ELb0ELb0EN7cutlass10bfloat16_tE19Flash_kernel_traitsILi32ELi64ELi128ELi4ES3_EELi16ELi7ELb1EEEvNS_16Flash_fwd_paramsE
        .type           _ZN5flash32flash_fwd_splitkv_combine_kernelI23Flash_fwd_kernel_traitsILi32ELi64ELi128ELi4ELb0ELb0EN7cutlass10bfloat16_tE19Flash_kernel_traitsILi32ELi64ELi128ELi4ES3_EELi16ELi7ELb1EEEvNS_16Flash_fwd_paramsE,@function
        .size           _ZN5flash32flash_fwd_splitkv_combine_kernelI23Flash_fwd_kernel_traitsILi32ELi64ELi128ELi4ELb0ELb0EN7cutlass10bfloat16_tE19Flash_kernel_traitsILi32ELi64ELi128ELi4ES3_EELi16ELi7ELb1EEEvNS_16Flash_fwd_paramsE,(.L_x_5297 - _ZN5flash32flash_fwd_splitkv_combine_kernelI23Flash_fwd_kernel_traitsILi32ELi64ELi128ELi4ELb0ELb0EN7cutlass10bfloat16_tE19Flash_kernel_traitsILi32ELi64ELi128ELi4ES3_EELi16ELi7ELb1EEEvNS_16Flash_fwd_paramsE)
        .other          _ZN5flash32flash_fwd_splitkv_combine_kernelI23Flash_fwd_kernel_traitsILi32ELi64ELi128ELi4ELb0ELb0EN7cutlass10bfloat16_tE19Flash_kernel_traitsILi32ELi64ELi128ELi4ES3_EELi16ELi7ELb1EEEvNS_16Flash_fwd_paramsE,@"STO_CUDA_ENTRY STV_DEFAULT"
_ZN5flash32flash_fwd_splitkv_combine_kernelI23Flash_fwd_kernel_traitsILi32ELi64ELi128ELi4ELb0ELb0EN7cutlass10bfloat16_tE19Flash_kernel_traitsILi32ELi64ELi128ELi4ES3_EELi16ELi7ELb1EEEvNS_16Flash_fwd_paramsE:
.text._ZN5flash32flash_fwd_splitkv_combine_kernelI23Flash_fwd_kernel_traitsILi32ELi64ELi128ELi4ELb0ELb0EN7cutlass10bfloat16_tE19Flash_kernel_traitsILi32ELi64ELi128ELi4ES3_EELi16ELi7ELb1EEEvNS_16Flash_fwd_paramsE:
        /* <DEDUP_REMOVED lines=23> */
[----:B------:R-:W-:Y:S05]  /*0170*/  CALL.REL.NOINC `($__internal_21_$__cuda_sm20_div_s64) ;  /* 0x00000060005c7944 */ /* 0x000fea0003c00000 */
[----:B------:R-:W-:Y:S02]  /*0180*/  MOV R8, R0 ;  /* 0x0000000000087202 */ /* 0x000fe40000000f00 */
[----:B------:R-:W-:Y:S01]  /*0190*/  MOV R9, R25 ;  /* 0x0000001900097202 */ /* 0x000fe20000000f00 */
[----:B------:R-:W-:Y:S06]  /*01a0*/  BRA `(.L_x_3251) ;  /* 0x00000000004c7947 */ /* 0x000fec0003800000 */
.L_x_3250:
        /* <DEDUP_REMOVED lines=19> */
.L_x_3251:
        /* <DEDUP_REMOVED lines=17> */
[----:B------:R-:W-:Y:S05]  /*03f0*/  BRA `(.L_x_3254) ;  /* 0x0000000000507947 */ /* 0x000fea0003800000 */
.L_x_3253:
        /* <DEDUP_REMOVED lines=20> */
.L_x_3254:
[----:B------:R-:W-:Y:S05]  /*0540*/  BSYNC B0 ;  /* 0x0000000000007941 */ /* 0x000fea0003800000 */
.L_x_3252:
        /* <DEDUP_REMOVED lines=57> */
.L_x_3256:
        /* <DEDUP_REMOVED lines=19> */
.L_x_3257:
[----:B------:R-:W-:Y:S05]  /*0a10*/  BSYNC B0 ;  /* 0x0000000000007941 */ /* 0x000fea0003800000 */
.L_x_3255:
        /* <DEDUP_REMOVED lines=105> */
.L_x_3259:
        /* <DEDUP_REMOVED lines=20> */
.L_x_3260:
[----:B------:R-:W-:Y:S05]  /*11f0*/  BSYNC B0 ;  /* 0x0000000000007941 */ /* 0x000fea0003800000 */
.L_x_3258:
        /* <DEDUP_REMOVED lines=309> */
.L_x_3262:
        /* <DEDUP_REMOVED lines=19> */
.L_x_3263:
[----:B------:R-:W-:Y:S05]  /*2680*/  BSYNC B0 ;  /* 0x0000000000007941 */ /* 0x000fea0003800000 */
.L_x_3261:
        /* <DEDUP_REMOVED lines=257> */
.L_x_3268:
        /* <DEDUP_REMOVED lines=22> */
.L_x_3269:
[----:B------:R-:W-:Y:S05]  /*3800*/  BSYNC B0 ;  /* 0x0000000000007941 */ /* 0x000fea0003800000 */
.L_x_3267:
        /* <DEDUP_REMOVED lines=8> */
[----:B------:R-:W-:Y:S05]  /*3890*/  CALL.REL.NOINC `($__internal_21_$__cuda_sm20_div_s64) ;  /* 0x0000002800947944 */ /* 0x000fea0003c00000 */
        /* <DEDUP_REMOVED lines=11> */
.L_x_3271:
        /* <DEDUP_REMOVED lines=22> */
.L_x_3272:
[----:B------:R-:W-:Y:S05]  /*3ab0*/  BSYNC B0 ;  /* 0x0000000000007941 */ /* 0x000fea0003800000 */
.L_x_3270:
        /* <DEDUP_REMOVED lines=11> */
[----:B------:R-:W-:Y:S05]  /*3b70*/  CALL.REL.NOINC `($__internal_21_$__cuda_sm20_div_s64) ;  /* 0x0000002400dc7944 */ /* 0x000fea0003c00000 */
        /* <DEDUP_REMOVED lines=12> */
.L_x_3274:
        /* <DEDUP_REMOVED lines=22> */
.L_x_3275:
[----:B------:R-:W-:Y:S05]  /*3da0*/  BSYNC B0 ;  /* 0x0000000000007941 */ /* 0x000fea0003800000 */
.L_x_3273:
        /* <DEDUP_REMOVED lines=52> */
.L_x_3277:
        /* <DEDUP_REMOVED lines=23> */
.L_x_3278:
[----:B------:R-:W-:Y:S05]  /*4260*/  BSYNC B0 ;  /* 0x0000000000007941 */ /* 0x000fea0003800000 */
.L_x_3276:
        /* <DEDUP_REMOVED lines=20> */
.L_x_3280:
        /* <DEDUP_REMOVED lines=22> */
.L_x_3281:
[----:B------:R-:W-:Y:S05]  /*4510*/  BSYNC B0 ;  /* 0x0000000000007941 */ /* 0x000fea0003800000 */
.L_x_3279:
        /* <DEDUP_REMOVED lines=22> */
.L_x_3283:
        /* <DEDUP_REMOVED lines=23> */
.L_x_3284:
[----:B------:R-:W-:Y:S05]  /*47f0*/  BSYNC B0 ;  /* 0x0000000000007941 */ /* 0x000fea0003800000 */
.L_x_3282:
        /* <DEDUP_REMOVED lines=39> */
.L_x_3286:
        /* <DEDUP_REMOVED lines=23> */
.L_x_3287:
[----:B------:R-:W-:Y:S05]  /*4be0*/  BSYNC B0 ;  /* 0x0000000000007941 */ /* 0x000fea0003800000 */
.L_x_3285:
        /* <DEDUP_REMOVED lines=31> */
.L_x_3289:
        /* <DEDUP_REMOVED lines=23> */
.L_x_3290:
[----:B------:R-:W-:Y:S05]  /*4f50*/  BSYNC B0 ;  /* 0x0000000000007941 */ /* 0x000fea0003800000 */
.L_x_3288:
        /* <DEDUP_REMOVED lines=21> */
.L_x_3266:
[----:B------:R-:W-:Y:S02]  /*50b0*/  ULDC.64 UR4, c[0x0][0x2b0] ;  /* 0x0000ac0000047ab9 */ /* 0x000fe40000000a00 */
[----:B------:R-:W-:-:S04]  /*50c0*/  LEA R2, P0, R52, UR4, 0x2 ;  /* 0x0000000434027c11 */ /* 0x000fc8000f8010ff */
[----:B------:R-:W-:-:S05]  /*50d0*/  LEA.HI.X R3, R52, UR5, R53, 0x2, P0 ;  /* 0x0000000534037c11 */ /* 0x000fca00080f1435 */
[----:B------:R0:W-:Y:S04]  /*50e0*/  STG.E desc[UR8][R2.64], R29 ;  /* 0x0000001d02007986 */ /* 0x0001e8000c101908 */
.L_x_3265:
[----:B------:R-:W-:Y:S05]  /*50f0*/  BSYNC B1 ;  /* 0x0000000000017941 */ /* 0x000fea0003800000 */
.L_x_3264:
        /* <DEDUP_REMOVED lines=131> */
.L_x_3293:
        /* <DEDUP_REMOVED lines=37> */
.L_x_3292:
        /* <DEDUP_REMOVED lines=25> */
.L_x_3294:
[----:B------:R-:W-:-:S13]  /*5d10*/  ISETP.GT.OR P4, PT, R13, UR5, P4 ;  /* 0x000000050d007c0c */ /* 0x000fda000a784670 */
[----:B------:R-:W-:Y:S05]  /*5d20*/  @!P4 BRA `(.L_x_3291) ;  /* 0x000000000028c947 */ /* 0x000fea0003800000 */
[----:B------:R-:W0:Y:S01]  /*5d30*/  LDS R6, [R6] ;  /* 0x0000000006067984 */ /* 0x000e220000000800 */
[----:B------:R-:W-:Y:S01]  /*5d40*/  ISETP.GE.AND P0, PT, R7, R14, PT ;  /* 0x0000000e0700720c */ /* 0x000fe20003f06270 */
[----:B------:R-:W-:-:S12]  /*5d50*/  BSSY B0, `(.L_x_3295) ;  /* 0x0000003000007945 */ /* 0x000fd80003800000 */
[----:B------:R-:W-:Y:S05]  /*5d60*/  @P0 BRA `(.L_x_3296) ;  /* 0x0000000000040947 */ /* 0x000fea0003800000 */
[----:B------:R1:W5:Y:S02]  /*5d70*/  LDG.E.128 R8, desc[UR8][R20.64] ;  /* 0x0000000814087981 */ /* 0x000364000c1e1d00 */
.L_x_3296:
[----:B------:R-:W-:Y:S05]  /*5d80*/  BSYNC B0 ;  /* 0x0000000000007941 */ /* 0x000fea0003800000 */
.L_x_3295:
[C---:B0----5:R-:W-:Y:S01]  /*5d90*/  FFMA.FTZ R4, R6.reuse, R8, R4 ;  /* 0x0000000806047223 */ /* 0x061fe20000010004 */
[C---:B------:R-:W-:Y:S01]  /*5da0*/  FFMA.FTZ R3, R6.reuse, R9, R3 ;  /* 0x0000000906037223 */ /* 0x040fe20000010003 */
[C---:B------:R-:W-:Y:S01]  /*5db0*/  FFMA.FTZ R2, R6.reuse, R10, R2 ;  /* 0x0000000a06027223 */ /* 0x040fe20000010002 */
[----:B------:R-:W-:Y:S01]  /*5dc0*/  FFMA.FTZ R0, R6, R11, R0 ;  /* 0x0000000b06007223 */ /* 0x000fe20000010000 */
.L_x_3291:
        /* <DEDUP_REMOVED lines=82> */
        .weak           $__internal_21_$__cuda_sm20_div_s64
        .type           $__internal_21_$__cuda_sm20_div_s64,@function
        .size           $__internal_21_$__cuda_sm20_div_s64,(.L_x_5297 - $__internal_21_$__cuda_sm20_div_s64)
$__internal_21_$__cuda_sm20_div_s64:
        /* <DEDUP_REMOVED lines=83> */
[----:B------:R-:W-:Y:S06]  /*6820*/  RET.REL.NODEC R22 `(_ZN5flash32flash_fwd_splitkv_combine_kernelI23Flash_fwd_kernel_traitsILi32ELi64ELi128ELi4ELb0ELb0EN7cutlass10bfloat16_tE19Flash_kernel_traitsILi32ELi64ELi128ELi4ES3_EELi16ELi7ELb1EEEvNS_16Flash_fwd_paramsE) ;  /* 0xffffff9416f47950 */ /* 0x000fec0003c3ffff */
.L_x_3297:
        /* <DEDUP_REMOVED lines=13> */
.L_x_5297:


//--------------------- .text._ZN5flash32flash_fwd_splitkv_combine_kernelI23Flash_fwd_kernel_traitsILi32ELi64ELi128ELi4ELb0ELb0EN7cutlass10bfloat16_tE19Flash_kernel_traitsILi32ELi64ELi128ELi4ES3_EELi16ELi6ELb1EEEvNS_16Flash_fwd_paramsE --------------------------
	.section	.text._ZN5flash32flash_fwd_splitkv_combine_kernelI23Flash_fwd_kernel_traitsILi32ELi64ELi128ELi4ELb0ELb0EN7cutlass10bfloat16_tE19Flash_kernel_traitsILi32ELi64ELi128ELi4ES3_EELi16ELi6ELb1EEEvNS_16Flash_fwd_paramsE,"ax",@progbits
	.align	128
        .global         _ZN5flash32flash_fwd_splitkv_combine_kernelI23Flash_fwd_kernel_traitsILi32ELi64ELi128ELi4ELb0ELb0EN7cutlass10bfloat16_tE19Flash_kernel_traitsILi32ELi64ELi128ELi4ES3_EELi16ELi6ELb1EEEvNS_16Flash_fwd_paramsE
        .type           _ZN5flash32flash_fwd_splitkv_combine_kernelI23Flash_fwd_kernel_traitsILi32ELi64ELi128ELi4ELb0ELb0EN7cutlass10bfloat16_tE19Flash_kernel_traitsILi32ELi64ELi128ELi4ES3_EELi16ELi6ELb1EEEvNS_16Flash_fwd_paramsE,@function
        .size           _ZN5flash32flash_fwd_splitkv_combine_kernelI23Flash_fwd_kernel_traitsILi32ELi64ELi128ELi4ELb0ELb0EN7cutlass10bfloat16_tE19Flash_kernel_traitsILi32ELi64ELi128ELi4ES3_EELi16ELi6ELb1EEEvNS_16Flash_fwd_paramsE,(.L_x_5298 - _ZN5flash32flash_fwd_splitkv_combine_kernelI23Flash_fwd_kernel_traitsILi32ELi64ELi128ELi4ELb0ELb0EN7cutlass10bfloat16_tE19Flash_kernel_traitsILi32ELi64ELi128ELi4ES3_EELi16ELi6ELb1EEEvNS_16Flash_fwd_paramsE)
        .other          _ZN5flash32flash_fwd_splitkv_combine_kernelI23Flash_fwd_kernel_traitsILi32ELi64ELi128ELi4ELb0ELb0EN7cutlass10bfloat16_tE19Flash_kernel_traitsILi32ELi64ELi128ELi4ES3_EELi16ELi6ELb1EEEvNS_16Flash_fwd_paramsE,@"STO_CUDA_ENTRY STV_DEFAULT"
_ZN5flash32flash_fwd_splitkv_combine_kernelI23Flash_fwd_kernel_traitsILi32ELi64ELi128ELi4ELb0ELb0EN7cutlass10bfloat16_tE19Flash_kernel_traitsILi32ELi64ELi128ELi4ES3_EELi16ELi6ELb1EEEvNS_16Flash_fwd_paramsE:
.text._ZN5flash32flash_fwd_splitkv_combine_kernelI23Flash_fwd_kernel_traitsILi32ELi64ELi128ELi4ELb0ELb0EN7cutlass10bfloat16_tE19Flash_kernel_traitsILi32ELi64ELi128ELi4ES3_EELi16ELi6ELb1EEEvNS_16Flash_fwd_paramsE:
        /* <DEDUP_REMOVED lines=23> */
[----:B------:R-:W-:Y:S05]  /*0170*/  CALL.REL.NOINC `($__internal_22_$__cuda_sm20_div_s64) ;  /* 0x0000005000bc7944 */ /* 0x000fea0003c00000 */
[----:B------:R-:W-:Y:S02]  /*0180*/  MOV R8, R0 ;  /* 0x0000000000087202 */ /* 0x000fe40000000f00 */
[----:B------:R-:W-:Y:S01]  /*0190*/  MOV R9, R25 ;  /* 0x0000001900097202 */ /* 0x000fe20000000f00 */
[----:B------:R-:W-:Y:S06]  /*01a0*/  BRA `(.L_x_3299) ;  /* 0x00000000004c7947 */ /* 0x000fec0003800000 */
.L_x_3298:
        /* <DEDUP_REMOVED lines=19> */
.L_x_3299:
        /* <DEDUP_REMOVED lines=17> */
[----:B------:R-:W-:Y:S05]  /*03f0*/  BRA `(.L_x_3302) ;  /* 0x0000000000507947 */ /* 0x000fea0003800000 */
.L_x_3301:
        /* <DEDUP_REMOVED lines=20> */
.L_x_3302:
[----:B------:R-:W-:Y:S05]  /*0540*/  BSYNC B0 ;  /* 0x0000000000007941 */ /* 0x000fea0003800000 */
.L_x_3300:
        /* <DEDUP_REMOVED lines=57> */
.L_x_3304:
        /* <DEDUP_REMOVED lines=19> */
.L_x_3305:
[----:B------:R-:W-:Y:S05]  /*0a10*/  BSYNC B0 ;  /* 0x0000000000007941 */ /* 0x000fea0003800000 */
.L_x_3303:
        /* <DEDUP_REMOVED lines=105> */
.L_x_3307:
        /* <DEDUP_REMOVED lines=20> */
.L_x_3308:
[----:B------:R-:W-:Y:S05]  /*11f0*/  BSYNC B0 ;  /* 0x0000000000007941 */ /* 0x000fea0003800000 */
.L_x_3306:
        /* <DEDUP_REMOVED lines=181> */
.L_x_3310:
        /* <DEDUP_REMOVED lines=19> */
.L_x_3311:
[----:B------:R-:W-:Y:S05]  /*1e80*/  BSYNC B0 ;  /* 0x0000000000007941 */ /* 0x000fea0003800000 */
.L_x_3309:
        /* <DEDUP_REMOVED lines=201> */
.L_x_3316:
        /* <DEDUP_REMOVED lines=22> */
.L_x_3317:
[----:B------:R-:W-:Y:S05]  /*2c80*/  BSYNC B0 ;  /* 0x0000000000007941 */ /* 0x000fea0003800000 */
.L_x_3315:
        /* <DEDUP_REMOVED lines=8> */
[----:B------:R-:W-:Y:S05]  /*2d10*/  CALL.REL.NOINC `($__internal_22_$__cuda_sm20_div_s64) ;  /* 0x0000002400d47944 */ /* 0x000fea0003c00000 */
        /* <DEDUP_REMOVED lines=11> */
.L_x_3319:
        /* <DEDUP_REMOVED lines=22> */
.L_x_3320:
[----:B------:R-:W-:Y:S05]  /*2f30*/  BSYNC B0 ;  /* 0x0000000000007941 */ /* 0x000fea0003800000 */
.L_x_3318:
        /* <DEDUP_REMOVED lines=11> */
[----:B------:R-:W-:Y:S05]  /*2ff0*/  CALL.REL.NOINC `($__internal_22_$__cuda_sm20_div_s64) ;  /* 0x00000024001c7944 */ /* 0x000fea0003c00000 */
        /* <DEDUP_REMOVED lines=12> */
.L_x_3322:
        /* <DEDUP_REMOVED lines=22> */
.L_x_3323:
[----:B------:R-:W-:Y:S05]  /*3220*/  BSYNC B0 ;  /* 0x0000000000007941 */ /* 0x000fea0003800000 */
.L_x_3321:
        /* <DEDUP_REMOVED lines=52> */
.L_x_3325:
        /* <DEDUP_REMOVED lines=23> */
.L_x_3326:
[----:B------:R-:W-:Y:S05]  /*36e0*/  BSYNC B0 ;  /* 0x0000000000007941 */ /* 0x000fea0003800000 */
.L_x_3324:
        /* <DEDUP_REMOVED lines=20> */
.L_x_3328:
        /* <DEDUP_REMOVED lines=22> */
.L_x_3329:
[----:B------:R-:W-:Y:S05]  /*3990*/  BSYNC B0 ;  /* 0x0000000000007941 */ /* 0x000fea0003800000 */
.L_x_3327:
        /* <DEDUP_REMOVED lines=22> */
.L_x_3331:
        /* <DEDUP_REMOVED lines=23> */
.L_x_3332:
[----:B------:R-:W-:Y:S05]  /*3c70*/  BSYNC B0 ;  /* 0x0000000000007941 */ /* 0x000fea0003800000 */
.L_x_3330:
        /* <DEDUP_REMOVED lines=39> */
.L_x_3334:
        /* <DEDUP_REMOVED lines=23> */
.L_x_3335:
[----:B------:R-:W-:Y:S05]  /*4060*/  BSYNC B0 ;  /* 0x0000000000007941 */ /* 0x000fea0003800000 */
.L_x_3333:
        /* <DEDUP_REMOVED lines=31> */
.L_x_3337:
        /* <DEDUP_REMOVED lines=23> */
.L_x_3338:
[----:B------:R-:W-:Y:S05]  /*43d0*/  BSYNC B0 ;  /* 0x0000000000007941 */ /* 0x000fea0003800000 */
.L_x_3336:
        /* <DEDUP_REMOVED lines=21> */
.L_x_3314:
[----:B------:R-:W-:Y:S02]  /*4530*/  ULDC.64 UR4, c[0x0][0x2b0] ;  /* 0x0000ac0000047ab9 */ /* 0x000fe40000000a00 */
[----:B------:R-:W-:-:S04]  /*4540*/  LEA R2, P0, R44, UR4, 0x2 ;  /* 0x000000042c027c11 */ /* 0x000fc8000f8010ff */
[----:B------:R-:W-:-:S05]  /*4550*/  LEA.HI.X R3, R44, UR5, R45, 0x2, P0 ;  /* 0x000000052c037c11 */ /* 0x000fca00080f142d */
[----:B------:R0:W-:Y:S04]  /*4560*/  STG.E desc[UR8][R2.64], R29 ;  /* 0x0000001d02007986 */ /* 0x0001e8000c101908 */
.L_x_3313:
[----:B------:R-:W-:Y:S05]  /*4570*/  BSYNC B1 ;  /* 0x0000000000017941 */ /* 0x000fea0003800000 */
.L_x_3312:
        /* <DEDUP_REMOVED lines=83> */
.L_x_3341:
        /* <DEDUP_REMOVED lines=37> */
.L_x_3340:
        /* <DEDUP_REMOVED lines=25> */
.L_x_3342:
[----:B------:R-:W-:-:S13]  /*4e90*/  ISETP.GT.OR P4, PT, R13, UR5, P4 ;  /* 0x000000050d007c0c */ /* 0x000fda000a784670 */
[----:B------:R-:W-:Y:S05]  /*4ea0*/  @!P4 BRA `(.L_x_3339) ;  /* 0x000000000028c947 */ /* 0x000fea0003800000 */
[----:B------:R-:W0:Y:S01]  /*4eb0*/  LDS R6, [R6] ;  /* 0x0000000006067984 */ /* 0x000e220000000800 */
[----:B------:R-:W-:Y:S01]  /*4ec0*/  ISETP.GE.AND P0, PT, R7, R15, PT ;  /* 0x0000000f0700720c */ /* 0x000fe20003f06270 */
[----:B------:R-:W-:-:S12]  /*4ed0*/  BSSY B0, `(.L_x_3343) ;  /* 0x0000003000007945 */ /* 0x000fd80003800000 */
[----:B------:R-:W-:Y:S05]  /*4ee0*/  @P0 BRA `(.L_x_3344) ;  /* 0x0000000000040947 */ /* 0x000fea0003800000 */
[----:B------:R1:W5:Y:S02]  /*4ef0*/  LDG.E.128 R8, desc[UR8][R20.64] ;  /* 0x0000000814087981 */ /* 0x000364000c1e1d00 */
.L_x_3344:
[----:B------:R-:W-:Y:S05]  /*4f00*/  BSYNC B0 ;  /* 0x0000000000007941 */ /* 0x000fea0003800000 */
.L_x_3343:
[C---:B0----5:R-:W-:Y:S01]  /*4f10*/  FFMA.FTZ R4, R6.reuse, R8, R4 ;  /* 0x0000000806047223 */ /* 0x061fe20000010004 */
[C---:B------:R-:W-:Y:S01]  /*4f20*/  FFMA.FTZ R3, R6.reuse, R9, R3 ;  /* 0x0000000906037223 */ /* 0x040fe20000010003 */
[C---:B------:R-:W-:Y:S01]  /*4f30*/  FFMA.FTZ R2, R6.reuse, R10, R2 ;  /* 0x0000000a06027223 */ /* 0x040fe20000010002 */
[----:B------:R-:W-:Y:S01]  /*4f40*/  FFMA.FTZ R0, R6, R11, R0 ;  /* 0x0000000b06007223 */ /* 0x000fe20000010000 */
.L_x_3339:
        /* <DEDUP_REMOVED lines=82> */
        .weak           $__internal_22_$__cuda_sm20_div_s64
        .type           $__internal_22_$__cuda_sm20_div_s64,@function
        .size           $__internal_22_$__cuda_sm20_div_s64,(.L_x_5298 - $__internal_22_$__cuda_sm20_div_s64)
$__internal_22_$__cuda_sm20_div_s64:
        /* <DEDUP_REMOVED lines=83> */
[----:B------:R-:W-:Y:S06]  /*59a0*/  RET.REL.NODEC R22 `(_ZN5flash32flash_fwd_splitkv_combine_kernelI23Flash_fwd_kernel_traitsILi32ELi64ELi128ELi4ELb0ELb0EN7cutlass10bfloat16_tE19Flash_kernel_traitsILi32ELi64ELi128ELi4ES3_EELi16ELi6ELb1EEEvNS_16Flash_fwd_paramsE) ;  /* 0xffffffa416947950 */ /* 0x000fec0003c3ffff */
.L_x_3345:
        /* <DEDUP_REMOVED lines=13> */
.L_x_5298:


//--------------------- .text._ZN5flash32flash_fwd_splitkv_combine_kernelI23Flash_fwd_kernel_traitsILi32ELi64ELi128ELi4ELb0ELb0EN7cutlass10bfloat16_tE19Flash_kernel_traitsILi32ELi64ELi128ELi4ES3_EELi16ELi5ELb1EEEvNS_16Flash_fwd_paramsE --------------------------
	.section	.text._ZN5flash32flash_fwd_splitkv_combine_kernelI23Flash_fwd_kernel_traitsILi32ELi64ELi128ELi4ELb0ELb0EN7cutlass10bfloat16_tE19Flash_kernel_traitsILi32ELi64ELi128ELi4ES3_EELi16ELi5ELb1EEEvNS_16Flash_fwd_paramsE,"ax",@progbits
	.align	128
        .global         _ZN5flash32flash_fwd_splitkv_combine_kernelI23Flash_fwd_kernel_traitsILi32ELi64ELi128ELi4ELb0ELb0EN7cutlass10bfloat16_tE19Flash_kernel_traitsILi32ELi64ELi128ELi4ES3_EELi16ELi5ELb1EEEvNS_16Flash_fwd_paramsE
        .type           _ZN5flash32flash_fwd_splitkv_combine_kernelI23Flash_fwd_kernel_traitsILi32ELi64ELi128ELi4ELb0ELb0EN7cutlass10bfloat16_tE19Flash_kernel_traitsILi32ELi64ELi128ELi4ES3_EELi16ELi5ELb1EEEvNS_16Flash_fwd_paramsE,@function
        .size           _ZN5flash32flash_fwd_splitkv_combine_kernelI23Flash_fwd_kernel_traitsILi32ELi64ELi128ELi4ELb0ELb0EN7cutlass10bfloat16_tE19Flash_kernel_traitsILi32ELi64ELi128ELi4ES3_EELi16ELi5ELb1EEEvNS_16Flash_fwd_paramsE,(.L_x_5299 - _ZN5flash32flash_fwd_splitkv_combine_kernelI23Flash_fwd_kernel_traitsILi32ELi64ELi128ELi4ELb0ELb0EN7cutlass10bfloat16_tE19Flash_kernel_traitsILi32ELi64ELi128ELi4ES3_EELi16ELi5ELb1EEEvNS_16Flash_fwd_paramsE)
        .other          _ZN5flash32flash_fwd_splitkv_combine_kernelI23Flash_fwd_kernel_traitsILi32ELi64ELi128ELi4ELb0ELb0EN7cutlass10bfloat16_tE19Flash_kernel_traitsILi32ELi64ELi128ELi4ES3_EELi16ELi5ELb1EEEvNS_16Flash_fwd_paramsE,@"STO_CUDA_ENTRY STV_DEFAULT"
_ZN5flash32flash_fwd_splitkv_combine_kernelI23Flash_fwd_kernel_traitsILi32ELi64ELi128ELi4ELb0ELb0EN7cutlass10bfloat16_tE19Flash_kernel_traitsILi32ELi64ELi128ELi4ES3_EELi16ELi5ELb1EEEvNS_16Flash_fwd_paramsE:
.text._ZN5flash32flash_fwd_splitkv_combine_kernelI23Flash_fwd_kernel_traitsILi32ELi64ELi128ELi4ELb0ELb0EN7cutlass10bfloat16_tE19Flash_kernel_traitsILi32ELi64ELi128ELi4ES3_EELi16ELi5ELb1EEEvNS_16Flash_fwd_paramsE:
        /* <DEDUP_REMOVED lines=23> */
[----:B------:R-:W-:Y:S05]  /*0170*/  CALL.REL.NOINC `($__internal_23_$__cuda_sm20_div_s64) ;  /* 0x0000004800a87944 */ /* 0x000fea0003c00000 */
[----:B------:R-:W-:Y:S05]  /*0180*/  BRA `(.L_x_3347) ;  /* 0x00000000004c7947 */ /* 0x000fea0003800000 */
.L_x_3346:
        /* <DEDUP_REMOVED lines=19> */
.L_x_3347:
        /* <DEDUP_REMOVED lines=12> */
[----:B------:R-:W-:Y:S05]  /*0380*/  CALL.REL.NOINC `($__internal_23_$__cuda_sm20_div_s64) ;  /* 0x0000004800247944 */ /* 0x000fea0003c00000 */
[----:B------:R-:W-:Y:S02]  /*0390*/  MOV R6, R20 ;  /* 0x0000001400067202 */ /* 0x000fe40000000f00 */
[----:B------:R-:W-:Y:S01]  /*03a0*/  MOV R7, R21 ;  /* 0x0000001500077202 */ /* 0x000fe20000000f00 */
[----:B------:R-:W-:Y:S05]  /*03b0*/  BRA `(.L_x_3350) ;  /* 0x00000000004c7947 */ /* 0x000fea0003800000 */
.L_x_3349:
        /* <DEDUP_REMOVED lines=19> */
.L_x_3350:
[----:B------:R-:W-:Y:S05]  /*04f0*/  BSYNC B0 ;  /* 0x0000000000007941 */ /* 0x000fea0003800000 */
.L_x_3348:
        /* <DEDUP_REMOVED lines=53> */
[----:B------:R-:W-:Y:S02]  /*0850*/  MOV R32, R20 ;  /* 0x0000001400207202 */ /* 0x000fe40000000f00 */
[----:B------:R-:W-:Y:S01]  /*0860*/  MOV R33, R21 ;  /* 0x0000001500217202 */ /* 0x000fe20000000f00 */
[----:B------:R-:W-:Y:S05]  /*0870*/  BRA `(.L_x_3353) ;  /* 0x00000000004c7947 */ /* 0x000fea0003800000 */
.L_x_3352:
        /* <DEDUP_REMOVED lines=19> */
.L_x_3353:
[----:B------:R-:W-:Y:S05]  /*09b0*/  BSYNC B0 ;  /* 0x0000000000007941 */ /* 0x000fea0003800000 */
.L_x_3351:
        /* <DEDUP_REMOVED lines=105> */
.L_x_3355:
        /* <DEDUP_REMOVED lines=19> */
.L_x_3356:
[----:B------:R-:W-:Y:S05]  /*1180*/  BSYNC B0 ;  /* 0x0000000000007941 */ /* 0x000fea0003800000 */
.L_x_3354:
        /* <DEDUP_REMOVED lines=113> */
[----:B------:R-:W-:Y:S05]  /*18a0*/  CALL.REL.NOINC `($__internal_23_$__cuda_sm20_div_s64) ;  /* 0x0000003000dc7944 */ /* 0x000fea0003c00000 */
[----:B------:R-:W-:Y:S02]  /*18b0*/  MOV R40, R20 ;  /* 0x0000001400287202 */ /* 0x000fe40000000f00 */
[----:B------:R-:W-:Y:S01]  /*18c0*/  MOV R41, R21 ;  /* 0x0000001500297202 */ /* 0x000fe20000000f00 */
[----:B------:R-:W-:Y:S05]  /*18d0*/  BRA `(.L_x_3359) ;  /* 0x00000000004c7947 */ /* 0x000fea0003800000 */
.L_x_3358:
        /* <DEDUP_REMOVED lines=19> */
.L_x_3359:
[----:B------:R-:W-:Y:S05]  /*1a10*/  BSYNC B0 ;  /* 0x0000000000007941 */ /* 0x000fea0003800000 */
.L_x_3357:
        /* <DEDUP_REMOVED lines=163> */
[----:B------:R-:W-:Y:S05]  /*2450*/  CALL.REL.NOINC `($__internal_23_$__cuda_sm20_div_s64) ;  /* 0x0000002400f07944 */ /* 0x000fea0003c00000 */
        /* <DEDUP_REMOVED lines=9> */
.L_x_3364:
        /* <DEDUP_REMOVED lines=22> */
.L_x_3365:
[----:B------:R-:W-:Y:S05]  /*2650*/  BSYNC B0 ;  /* 0x0000000000007941 */ /* 0x000fea0003800000 */
.L_x_3363:
        /* <DEDUP_REMOVED lines=19> */
.L_x_3367:
        /* <DEDUP_REMOVED lines=22> */
.L_x_3368:
[----:B------:R-:W-:Y:S05]  /*28f0*/  BSYNC B0 ;  /* 0x0000000000007941 */ /* 0x000fea0003800000 */
.L_x_3366:
        /* <DEDUP_REMOVED lines=11> */
[----:B------:R-:W-:Y:S05]  /*29b0*/  CALL.REL.NOINC `($__internal_23_$__cuda_sm20_div_s64) ;  /* 0x0000002000987944 */ /* 0x000fea0003c00000 */
[----:B------:R-:W-:-:S04]  /*29c0*/  IADD3 R19, P0, RZ, -R20, RZ ;  /* 0x80000014ff137210 */ /* 0x000fc80007f1e0ff */
[----:B------:R-:W-:Y:S01]  /*29d0*/  IADD3.X R18, RZ, ~R21, RZ, P0, !PT ;  /* 0x80000015ff127210 */ /* 0x000fe200007fe4ff */
[----:B------:R-:W-:-:S04]  /*29e0*/  IMAD.WIDE.U32 R42, R5, R19, R42 ;  /* 0x00000013052a7225 */ /* 0x000fc800078e002a */
[----:B------:R-:W-:-:S04]  /*29f0*/  IMAD R18, R18, R5, RZ ;  /* 0x0000000512127224 */ /* 0x000fc800078e02ff */
[----:B------:R-:W-:-:S05]  /*2a00*/  IMAD R4, R4, R19, R18 ;  /* 0x0000001304047224 */ /* 0x000fca00078e0212 */
[----:B------:R-:W-:Y:S01]  /*2a10*/  IADD3 R4, R43, R4, RZ ;  /* 0x000000042b047210 */ /* 0x000fe20007ffe0ff */
[----:B------:R-:W-:Y:S05]  /*2a20*/  BRA `(.L_x_3371) ;  /* 0x0000000000587947 */ /* 0x000fea0003800000 */
.L_x_3370:
        /* <DEDUP_REMOVED lines=22> */
.L_x_3371:
[----:B------:R-:W-:Y:S05]  /*2b90*/  BSYNC B0 ;  /* 0x0000000000007941 */ /* 0x000fea0003800000 */
.L_x_3369:
        /* <DEDUP_REMOVED lines=38> */
[----:B------:R-:W-:Y:S05]  /*2e00*/  CALL.REL.NOINC `($__internal_23_$__cuda_sm20_div_s64) ;  /* 0x0000001c00847944 */ /* 0x000fea0003c00000 */
        /* <DEDUP_REMOVED lines=12> */
.L_x_3373:
        /* <DEDUP_REMOVED lines=23> */
.L_x_3374:
[----:B------:R-:W-:Y:S05]  /*3040*/  BSYNC B0 ;  /* 0x0000000000007941 */ /* 0x000fea0003800000 */
.L_x_3372:
        /* <DEDUP_REMOVED lines=18> */
.L_x_3376:
        /* <DEDUP_REMOVED lines=22> */
.L_x_3377:
[----:B------:R-:W-:Y:S05]  /*32d0*/  BSYNC B0 ;  /* 0x0000000000007941 */ /* 0x000fea0003800000 */
.L_x_3375:
        /* <DEDUP_REMOVED lines=22> */
.L_x_3379:
        /* <DEDUP_REMOVED lines=23> */
.L_x_3380:
[----:B------:R-:W-:Y:S05]  /*35b0*/  BSYNC B0 ;  /* 0x0000000000007941 */ /* 0x000fea0003800000 */
.L_x_3378:
        /* <DEDUP_REMOVED lines=39> */
.L_x_3382:
        /* <DEDUP_REMOVED lines=23> */
.L_x_3383:
[----:B------:R-:W-:Y:S05]  /*39a0*/  BSYNC B0 ;  /* 0x0000000000007941 */ /* 0x000fea0003800000 */
.L_x_3381:
        /* <DEDUP_REMOVED lines=29> */
.L_x_3385:
        /* <DEDUP_REMOVED lines=23> */
.L_x_3386:
[----:B------:R-:W-:Y:S05]  /*3cf0*/  BSYNC B0 ;  /* 0x0000000000007941 */ /* 0x000fea0003800000 */
.L_x_3384:
        /* <DEDUP_REMOVED lines=21> */
.L_x_3362:
[----:B------:R-:W-:Y:S02]  /*3e50*/  ULDC.64 UR4, c[0x0][0x2b0] ;  /* 0x0000ac0000047ab9 */ /* 0x000fe40000000a00 */
[----:B------:R-:W-:-:S04]  /*3e60*/  LEA R2, P0, R38, UR4, 0x2 ;  /* 0x0000000426027c11 */ /* 0x000fc8000f8010ff */
[----:B------:R-:W-:-:S05]  /*3e70*/  LEA.HI.X R3, R38, UR5, R39, 0x2, P0 ;  /* 0x0000000526037c11 */ /* 0x000fca00080f1427 */
[----:B------:R0:W-:Y:S04]  /*3e80*/  STG.E desc[UR8][R2.64], R29 ;  /* 0x0000001d02007986 */ /* 0x0001e8000c101908 */
.L_x_3361:
[----:B------:R-:W-:Y:S05]  /*3e90*/  BSYNC B1 ;  /* 0x0000000000017941 */ /* 0x000fea0003800000 */
.L_x_3360:
        /* <DEDUP_REMOVED lines=59> */
.L_x_3389:
        /* <DEDUP_REMOVED lines=37> */
.L_x_3388:
        /* <DEDUP_REMOVED lines=25> */
.L_x_3390:
[----:B------:R-:W-:-:S13]  /*4630*/  ISETP.GT.OR P4, PT, R13, UR5, P4 ;  /* 0x000000050d007c0c */ /* 0x000fda000a784670 */
[----:B------:R-:W-:Y:S05]  /*4640*/  @!P4 BRA `(.L_x_3387) ;  /* 0x000000000028c947 */ /* 0x000fea0003800000 */
[----:B------:R-:W0:Y:S01]  /*4650*/  LDS R6, [R6] ;  /* 0x0000000006067984 */ /* 0x000e220000000800 */
[----:B------:R-:W-:Y:S01]  /*4660*/  ISETP.GE.AND P0, PT, R7, R16, PT ;  /* 0x000000100700720c */ /* 0x000fe20003f06270 */
[----:B------:R-:W-:-:S12]  /*4670*/  BSSY B0, `(.L_x_3391) ;  /* 0x0000003000007945 */ /* 0x000fd80003800000 */
[----:B------:R-:W-:Y:S05]  /*4680*/  @P0 BRA `(.L_x_3392) ;  /* 0x0000000000040947 */ /* 0x000fea0003800000 */
[----:B------:R1:W5:Y:S02]  /*4690*/  LDG.E.128 R8, desc[UR8][R24.64] ;  /* 0x0000000818087981 */ /* 0x000364000c1e1d00 */
.L_x_3392:
[----:B------:R-:W-:Y:S05]  /*46a0*/  BSYNC B0 ;  /* 0x0000000000007941 */ /* 0x000fea0003800000 */
.L_x_3391:
[C---:B0----5:R-:W-:Y:S01]  /*46b0*/  FFMA.FTZ R5, R6.reuse, R8, R5 ;  /* 0x0000000806057223 */ /* 0x061fe20000010005 */
[C---:B------:R-:W-:Y:S01]  /*46c0*/  FFMA.FTZ R2, R6.reuse, R9, R2 ;  /* 0x0000000906027223 */ /* 0x040fe20000010002 */
[C---:B------:R-:W-:Y:S01]  /*46d0*/  FFMA.FTZ R3, R6.reuse, R10, R3 ;  /* 0x0000000a06037223 */ /* 0x040fe20000010003 */
[----:B------:R-:W-:Y:S01]  /*46e0*/  FFMA.FTZ R0, R6, R11, R0 ;  /* 0x0000000b06007223 */ /* 0x000fe20000010000 */
.L_x_3387:
        /* <DEDUP_REMOVED lines=83> */
        .weak           $__internal_23_$__cuda_sm20_div_s64
        .type           $__internal_23_$__cuda_sm20_div_s64,@function
        .size           $__internal_23_$__cuda_sm20_div_s64,(.L_x_5299 - $__internal_23_$__cuda_sm20_div_s64)
$__internal_23_$__cuda_sm20_div_s64:
        /* <DEDUP_REMOVED lines=83> */
[----:B------:R-:W-:Y:S05]  /*5150*/  RET.REL.NODEC R22 `(_ZN5flash32flash_fwd_splitkv_combine_kernelI23Flash_fwd_kernel_traitsILi32ELi64ELi128ELi4ELb0ELb0EN7cutlass10bfloat16_tE19Flash_kernel_traitsILi32ELi64ELi128ELi4ES3_EELi16ELi5ELb1EEEvNS_16Flash_fwd_paramsE) ;  /* 0xffffffac16a87950 */ /* 0x000fea0003c3ffff */
.L_x_3393:
        /* <DEDUP_REMOVED lines=10> */
.L_x_5299:


//--------------------- .text._ZN5flash32flash_fwd_splitkv_combine_kernelI23Flash_fwd_kernel_traitsILi32ELi64ELi128ELi4ELb0ELb0EN7cutlass10bfloat16_tE19Flash_kernel_traitsILi32ELi64ELi128ELi4ES3_EELi16ELi4ELb1EEEvNS_16Flash_fwd_paramsE --------------------------
	.section	.text._ZN5flash32flash_fwd_splitkv_combine_kernelI23Flash_fwd_kernel_traitsILi32ELi64ELi128ELi4ELb0ELb0EN7cutlass10bfloat16_tE19Flash_kernel_traitsILi32ELi64ELi128ELi4ES3_EELi16ELi4ELb1EEEvNS_16Flash_fwd_paramsE,"ax",@progbits
	.align	128
        .global         _ZN5flash32flash_fwd_splitkv_combine_kernelI23Flash_fwd_kernel_traitsILi32ELi64ELi128ELi4ELb0ELb0EN7cutlass10bfloat16_tE19Flash_kernel_traitsILi32ELi64ELi128ELi4ES3_EELi16ELi4ELb1EEEvNS_16Flash_fwd_paramsE
        .type           _ZN5flash32flash_fwd_splitkv_combine_kernelI23Flash_fwd_kernel_traitsILi32ELi64ELi128ELi4ELb0ELb0EN7cutlass10bfloat16_tE19Flash_kernel_traitsILi32ELi64ELi128ELi4ES3_EELi16ELi4ELb1EEEvNS_16Flash_fwd_paramsE,@function
        .size           _ZN5flash32flash_fwd_splitkv_combine_kernelI23Flash_fwd_kernel_traitsILi32ELi64ELi128ELi4ELb0ELb0EN7cutlass10bfloat16_tE19Flash_kernel_traitsILi32ELi64ELi128ELi4ES3_EELi16ELi4ELb1EEEvNS_16Flash_fwd_paramsE,(.L_x_5300 - _ZN5flash32flash_fwd_splitkv_combine_kernelI23Flash_fwd_kernel_traitsILi32ELi64ELi128ELi4ELb0ELb0EN7cutlass10bfloat16_tE19Flash_kernel_traitsILi32ELi64ELi128ELi4ES3_EELi16ELi4ELb1EEEvNS_16Flash_fwd_paramsE)
        .other          _ZN5flash32flash_fwd_splitkv_combine_kernelI23Flash_fwd_kernel_traitsILi32ELi64ELi128ELi4ELb0ELb0EN7cutlass10bfloat16_tE19Flash_kernel_traitsILi32ELi64ELi128ELi4ES3_EELi16ELi4ELb1EEEvNS_16Flash_fwd_paramsE,@"STO_CUDA_ENTRY STV_DEFAULT"
_ZN5flash32flash_fwd_splitkv_combine_kernelI23Flash_fwd_kernel_traitsILi32ELi64ELi128ELi4ELb0ELb0EN7cutlass10bfloat16_tE19Flash_kernel_traitsILi32ELi64ELi128ELi4ES3_EELi16ELi4ELb1EEEvNS_16Flash_fwd_paramsE:
.text._ZN5flash32flash_fwd_splitkv_combine_kernelI23Flash_fwd_kernel_traitsILi32ELi64ELi128ELi4ELb0ELb0EN7cutlass10bfloat16_tE19Flash_kernel_traitsILi32ELi64ELi128ELi4ES3_EELi16ELi4ELb1EEEvNS_16Flash_fwd_paramsE:
        /* <DEDUP_REMOVED lines=23> */
[----:B------:R-:W-:Y:S05]  /*0170*/  CALL.REL.NOINC `($__internal_24_$__cuda_sm20_div_s64) ;  /* 0x0000004400bc7944 */ /* 0x000fea0003c00000 */
[----:B------:R-:W-:Y:S05]  /*0180*/  BRA `(.L_x_3395) ;  /* 0x00000000004c7947 */ /* 0x000fea0003800000 */
.L_x_3394:
        /* <DEDUP_REMOVED lines=19> */
.L_x_3395:
        /* <DEDUP_REMOVED lines=12> */
[----:B------:R-:W-:Y:S05]  /*0380*/  CALL.REL.NOINC `($__internal_24_$__cuda_sm20_div_s64) ;  /* 0x0000004400387944 */ /* 0x000fea0003c00000 */
[----:B------:R-:W-:Y:S02]  /*0390*/  MOV R8, R22 ;  /* 0x0000001600087202 */ /* 0x000fe40000000f00 */
[----:B------:R-:W-:Y:S01]  /*03a0*/  MOV R9, R23 ;  /* 0x0000001700097202 */ /* 0x000fe20000000f00 */
[----:B------:R-:W-:Y:S05]  /*03b0*/  BRA `(.L_x_3398) ;  /* 0x00000000004c7947 */ /* 0x000fea0003800000 */
.L_x_3397:
        /* <DEDUP_REMOVED lines=19> */
.L_x_3398:
[----:B------:R-:W-:Y:S05]  /*04f0*/  BSYNC B0 ;  /* 0x0000000000007941 */ /* 0x000fea0003800000 */
.L_x_3396:
        /* <DEDUP_REMOVED lines=42> */
.L_x_3400:
        /* <DEDUP_REMOVED lines=19> */
.L_x_3401:
[----:B------:R-:W-:Y:S05]  /*08d0*/  BSYNC B0 ;  /* 0x0000000000007941 */ /* 0x000fea0003800000 */
.L_x_3399:
        /* <DEDUP_REMOVED lines=72> */
[----:B------:R-:W-:Y:S05]  /*0d60*/  CALL.REL.NOINC `($__internal_24_$__cuda_sm20_div_s64) ;  /* 0x0000003800c07944 */ /* 0x000fea0003c00000 */
[----:B------:R-:W-:Y:S02]  /*0d70*/  MOV R38, R22 ;  /* 0x0000001600267202 */ /* 0x000fe40000000f00 */
[----:B------:R-:W-:Y:S01]  /*0d80*/  MOV R39, R23 ;  /* 0x0000001700277202 */ /* 0x000fe20000000f00 */
[----:B------:R-:W-:Y:S05]  /*0d90*/  BRA `(.L_x_3404) ;  /* 0x00000000004c7947 */ /* 0x000fea0003800000 */
.L_x_3403:
        /* <DEDUP_REMOVED lines=19> */
.L_x_3404:
[----:B------:R-:W-:Y:S05]  /*0ed0*/  BSYNC B0 ;  /* 0x0000000000007941 */ /* 0x000fea0003800000 */
.L_x_3402:
        /* <DEDUP_REMOVED lines=41> */
.L_x_3406:
        /* <DEDUP_REMOVED lines=19> */
.L_x_3407:
[----:B------:R-:W-:Y:S05]  /*12a0*/  BSYNC B0 ;  /* 0x0000000000007941 */ /* 0x000fea0003800000 */
.L_x_3405:
        /* <DEDUP_REMOVED lines=235> */
[----:B------:R-:W-:Y:S05]  /*2160*/  CALL.REL.NOINC `($__internal_24_$__cuda_sm20_div_s64) ;  /* 0x0000002400c07944 */ /* 0x000fea0003c00000 */
        /* <DEDUP_REMOVED lines=9> */
.L_x_3412:
        /* <DEDUP_REMOVED lines=22> */
.L_x_3413:
[----:B------:R-:W-:Y:S05]  /*2360*/  BSYNC B0 ;  /* 0x0000000000007941 */ /* 0x000fea0003800000 */
.L_x_3411:
        /* <DEDUP_REMOVED lines=19> */
.L_x_3415:
        /* <DEDUP_REMOVED lines=22> */
.L_x_3416:
[----:B------:R-:W-:Y:S05]  /*2600*/  BSYNC B0 ;  /* 0x0000000000007941 */ /* 0x000fea0003800000 */
.L_x_3414:
        /* <DEDUP_REMOVED lines=11> */
[----:B------:R-:W-:Y:S05]  /*26c0*/  CALL.REL.NOINC `($__internal_24_$__cuda_sm20_div_s64) ;  /* 0x0000002000687944 */ /* 0x000fea0003c00000 */
[----:B------:R-:W-:-:S04]  /*26d0*/  IADD3 R19, P0, RZ, -R22, RZ ;  /* 0x80000016ff137210 */ /* 0x000fc80007f1e0ff */
[----:B------:R-:W-:Y:S01]  /*26e0*/  IADD3.X R18, RZ, ~R23, RZ, P0, !PT ;  /* 0x80000017ff127210 */ /* 0x000fe200007fe4ff */
[----:B------:R-:W-:-:S04]  /*26f0*/  IMAD.WIDE.U32 R42, R5, R19, R42 ;  /* 0x00000013052a7225 */ /* 0x000fc800078e002a */
[----:B------:R-:W-:-:S04]  /*2700*/  IMAD R18, R18, R5, RZ ;  /* 0x0000000512127224 */ /* 0x000fc800078e02ff */
[----:B------:R-:W-:-:S05]  /*2710*/  IMAD R4, R4, R19, R18 ;  /* 0x0000001304047224 */ /* 0x000fca00078e0212 */
[----:B------:R-:W-:Y:S01]  /*2720*/  IADD3 R4, R43, R4, RZ ;  /* 0x000000042b047210 */ /* 0x000fe20007ffe0ff */
[----:B------:R-:W-:Y:S05]  /*2730*/  BRA `(.L_x_3419) ;  /* 0x0000000000587947 */ /* 0x000fea0003800000 */
.L_x_3418:
        /* <DEDUP_REMOVED lines=22> */
.L_x_3419:
[----:B------:R-:W-:Y:S05]  /*28a0*/  BSYNC B0 ;  /* 0x0000000000007941 */ /* 0x000fea0003800000 */
.L_x_3417:
        /* <DEDUP_REMOVED lines=38> */
[----:B------:R-:W-:Y:S05]  /*2b10*/  CALL.REL.NOINC `($__internal_24_$__cuda_sm20_div_s64) ;  /* 0x0000001c00547944 */ /* 0x000fea0003c00000 */
        /* <DEDUP_REMOVED lines=12> */
.L_x_3421:
        /* <DEDUP_REMOVED lines=23> */
.L_x_3422:
[----:B------:R-:W-:Y:S05]  /*2d50*/  BSYNC B0 ;  /* 0x0000000000007941 */ /* 0x000fea0003800000 */
.L_x_3420:
        /* <DEDUP_REMOVED lines=18> */
.L_x_3424:
        /* <DEDUP_REMOVED lines=22> */
.L_x_3425:
[----:B------:R-:W-:Y:S05]  /*2fe0*/  BSYNC B0 ;  /* 0x0000000000007941 */ /* 0x000fea0003800000 */
.L_x_3423:
        /* <DEDUP_REMOVED lines=22> */
.L_x_3427:
        /* <DEDUP_REMOVED lines=23> */
.L_x_3428:
[----:B------:R-:W-:Y:S05]  /*32c0*/  BSYNC B0 ;  /* 0x0000000000007941 */ /* 0x000fea0003800000 */
.L_x_3426:
        /* <DEDUP_REMOVED lines=39> */
.L_x_3430:
        /* <DEDUP_REMOVED lines=23> */
.L_x_3431:
[----:B------:R-:W-:Y:S05]  /*36b0*/  BSYNC B0 ;  /* 0x0000000000007941 */ /* 0x000fea0003800000 */
.L_x_3429:
        /* <DEDUP_REMOVED lines=29> */
.L_x_3433:
        /* <DEDUP_REMOVED lines=23> */
.L_x_3434:
[----:B------:R-:W-:Y:S05]  /*3a00*/  BSYNC B0 ;  /* 0x0000000000007941 */ /* 0x000fea0003800000 */
.L_x_3432:
        /* <DEDUP_REMOVED lines=21> */
.L_x_3410:
[----:B------:R-:W-:Y:S02]  /*3b60*/  ULDC.64 UR4, c[0x0][0x2b0] ;  /* 0x0000ac0000047ab9 */ /* 0x000fe40000000a00 */
[----:B------:R-:W-:-:S04]  /*3b70*/  LEA R2, P0, R36, UR4, 0x2 ;  /* 0x0000000424027c11 */ /* 0x000fc8000f8010ff */
[----:B------:R-:W-:-:S05]  /*3b80*/  LEA.HI.X R3, R36, UR5, R37, 0x2, P0 ;  /* 0x0000000524037c11 */ /* 0x000fca00080f1425 */
[----:B------:R0:W-:Y:S04]  /*3b90*/  STG.E desc[UR8][R2.64], R30 ;  /* 0x0000001e02007986 */ /* 0x0001e8000c101908 */
.L_x_3409:
[----:B------:R-:W-:Y:S05]  /*3ba0*/  BSYNC B1 ;  /* 0x0000000000017941 */ /* 0x000fea0003800000 */
.L_x_3408:
        /* <DEDUP_REMOVED lines=47> */
.L_x_3437:
        /* <DEDUP_REMOVED lines=37> */
.L_x_3436:
        /* <DEDUP_REMOVED lines=25> */
.L_x_3438:
[----:B------:R-:W-:-:S13]  /*4280*/  ISETP.GT.OR P4, PT, R13, UR5, P4 ;  /* 0x000000050d007c0c */ /* 0x000fda000a784670 */
[----:B------:R-:W-:Y:S05]  /*4290*/  @!P4 BRA `(.L_x_3435) ;  /* 0x000000000028c947 */ /* 0x000fea0003800000 */
[----:B------:R-:W0:Y:S01]  /*42a0*/  LDS R6, [R6] ;  /* 0x0000000006067984 */ /* 0x000e220000000800 */
[----:B------:R-:W-:Y:S01]  /*42b0*/  ISETP.GE.AND P0, PT, R7, R16, PT ;  /* 0x000000100700720c */ /* 0x000fe20003f06270 */
[----:B------:R-:W-:-:S12]  /*42c0*/  BSSY B0, `(.L_x_3439) ;  /* 0x0000003000007945 */ /* 0x000fd80003800000 */
[----:B------:R-:W-:Y:S05]  /*42d0*/  @P0 BRA `(.L_x_3440) ;  /* 0x0000000000040947 */ /* 0x000fea0003800000 */
[----:B------:R1:W5:Y:S02]  /*42e0*/  LDG.E.128 R8, desc[UR8][R24.64] ;  /* 0x0000000818087981 */ /* 0x000364000c1e1d00 */
.L_x_3440:
[----:B------:R-:W-:Y:S05]  /*42f0*/  BSYNC B0 ;  /* 0x0000000000007941 */ /* 0x000fea0003800000 */
.L_x_3439:
[C---:B0----5:R-:W-:Y:S01]  /*4300*/  FFMA.FTZ R5, R6.reuse, R8, R5 ;  /* 0x0000000806057223 */ /* 0x061fe20000010005 */
[C---:B------:R-:W-:Y:S01]  /*4310*/  FFMA.FTZ R2, R6.reuse, R9, R2 ;  /* 0x0000000906027223 */ /* 0x040fe20000010002 */
[C---:B------:R-:W-:Y:S01]  /*4320*/  FFMA.FTZ R3, R6.reuse, R10, R3 ;  /* 0x0000000a06037223 */ /* 0x040fe20000010003 */
[----:B------:R-:W-:Y:S01]  /*4330*/  FFMA.FTZ R0, R6, R11, R0 ;  /* 0x0000000b06007223 */ /* 0x000fe20000010000 */
.L_x_3435:
        /* <DEDUP_REMOVED lines=83> */
        .weak           $__internal_24_$__cuda_sm20_div_s64
        .type           $__internal_24_$__cuda_sm20_div_s64,@function
        .size           $__internal_24_$__cuda_sm20_div_s64,(.L_x_5300 - $__internal_24_$__cuda_sm20_div_s64)
$__internal_24_$__cuda_sm20_div_s64:
        /* <DEDUP_REMOVED lines=83> */
[----:B------:R-:W-:Y:S05]  /*4da0*/  RET.REL.NODEC R20 `(_ZN5flash32flash_fwd_splitkv_combine_kernelI23Flash_fwd_kernel_traitsILi32ELi64ELi128ELi4ELb0ELb0EN7cutlass10bfloat16_tE19Flash_kernel_traitsILi32ELi64ELi128ELi4ES3_EELi16ELi4ELb1EEEvNS_16Flash_fwd_paramsE) ;  /* 0xffffffb014947950 */ /* 0x000fea0003c3ffff */
.L_x_3441:
        /* <DEDUP_REMOVED lines=13> */
.L_x_5300:


//--------------------- .text._ZN5flash32flash_fwd_splitkv_combine_kernelI23Flash_fwd_kernel_traitsILi32ELi64ELi128ELi4ELb0ELb0EN7cutlass10bfloat16_tE19Flash_kernel_traitsILi32ELi64ELi128ELi4ES3_EELi16ELi3ELb1EEEvNS_16Flash_fwd_paramsE --------------------------
	.section	.text._ZN5flash32flash_fwd_splitkv_combine_kernelI23Flash_fwd_kernel_traitsILi32ELi64ELi128ELi4ELb0ELb0EN7cutlass10bfloat16_tE19Flash_kernel_traitsILi32ELi64ELi128ELi4ES3_EELi16ELi3ELb1EEEvNS_16Flash_fwd_paramsE,"ax",@progbits
	.align	128
        .global         _ZN5flash32flash_fwd_splitkv_combine_kernelI23Flash_fwd_kernel_traitsILi32ELi64ELi128ELi4ELb0ELb0EN7cutlass10bfloat16_tE19Flash_kernel_traitsILi32ELi64ELi128ELi4ES3_EELi16ELi3ELb1EEEvNS_16Flash_fwd_paramsE
        .type           _ZN5flash32flash_fwd_splitkv_combine_kernelI23Flash_fwd_kernel_traitsILi32ELi64ELi128ELi4ELb0ELb0EN7cutlass10bfloat16_tE19Flash_kernel_traitsILi32ELi64ELi128ELi4ES3_EELi16ELi3ELb1EEEvNS_16Flash_fwd_paramsE,@function
        .size           _ZN5flash32flash_fwd_splitkv_combine_kernelI23Flash_fwd_kernel_traitsILi32ELi64ELi128ELi4ELb0ELb0EN7cutlass10bfloat16_tE19Flash_kernel_traitsILi32ELi64ELi128ELi4ES3_EELi16ELi3ELb1EEEvNS_16Flash_fwd_paramsE,(.L_x_5301 - _ZN5flash32flash_fwd_splitkv_combine_kernelI23Flash_fwd_kernel_traitsILi32ELi64ELi128ELi4ELb0ELb0EN7cutlass10bfloat16_tE19Flash_kernel_traitsILi32ELi64ELi128ELi4ES3_EELi16ELi3ELb1EEEvNS_16Flash_fwd_paramsE)
        .other          _ZN5flash32flash_fwd_splitkv_combine_kernelI23Flash_fwd_kernel_traitsILi32ELi64ELi128ELi4ELb0ELb0EN7cutlass10bfloat16_tE19Flash_kernel_traitsILi32ELi64ELi128ELi4ES3_EELi16ELi3ELb1EEEvNS_16Flash_fwd_paramsE,@"STO_CUDA_ENTRY STV_DEFAULT"
_ZN5flash32flash_fwd_splitkv_combine_kernelI23Flash_fwd_kernel_traitsILi32ELi64ELi128ELi4ELb0ELb0EN7cutlass10bfloat16_tE19Flash_kernel_traitsILi32ELi64ELi128ELi4ES3_EELi16ELi3ELb1EEEvNS_16Flash_fwd_paramsE:
.text._ZN5flash32flash_fwd_splitkv_combine_kernelI23Flash_fwd_kernel_traitsILi32ELi64ELi128ELi4ELb0ELb0EN7cutlass10bfloat16_tE19Flash_kernel_traitsILi32ELi64ELi128ELi4ES3_EELi16ELi3ELb1EEEvNS_16Flash_fwd_paramsE:
        /* <DEDUP_REMOVED lines=23> */
[----:B------:R-:W-:Y:S05]  /*0170*/  CALL.REL.NOINC `($__internal_25_$__cuda_sm20_div_s64) ;  /* 0x0000004400c87944 */ /* 0x000fea0003c00000 */
[----:B------:R-:W-:Y:S05]  /*0180*/  BRA `(.L_x_3443) ;  /* 0x00000000004c7947 */ /* 0x000fea0003800000 */
.L_x_3442:
        /* <DEDUP_REMOVED lines=19> */
.L_x_3443:
        /* <DEDUP_REMOVED lines=13> */
[----:B------:R-:W-:Y:S05]  /*0390*/  CALL.REL.NOINC `($__internal_25_$__cuda_sm20_div_s64) ;  /* 0x0000004400407944 */ /* 0x000fea0003c00000 */
[----:B------:R-:W-:Y:S02]  /*03a0*/  MOV R8, R20 ;  /* 0x0000001400087202 */ /* 0x000fe40000000f00 */
[----:B------:R-:W-:Y:S01]  /*03b0*/  MOV R9, R21 ;  /* 0x0000001500097202 */ /* 0x000fe20000000f00 */
[----:B------:R-:W-:Y:S05]  /*03c0*/  BRA `(.L_x_3446) ;  /* 0x00000000004c7947 */ /* 0x000fea0003800000 */
.L_x_3445:
        /* <DEDUP_REMOVED lines=19> */
.L_x_3446:
[----:B------:R-:W-:Y:S05]  /*0500*/  BSYNC B0 ;  /* 0x0000000000007941 */ /* 0x000fea0003800000 */
.L_x_3444:
        /* <DEDUP_REMOVED lines=43> */
.L_x_3448:
        /* <DEDUP_REMOVED lines=19> */
.L_x_3449:
[----:B------:R-:W-:Y:S05]  /*08f0*/  BSYNC B0 ;  /* 0x0000000000007941 */ /* 0x000fea0003800000 */
.L_x_3447:
        /* <DEDUP_REMOVED lines=74> */
[----:B------:R-:W-:Y:S02]  /*0da0*/  MOV R32, R20 ;  /* 0x0000001400207202 */ /* 0x000fe40000000f00 */
[----:B------:R-:W-:Y:S01]  /*0db0*/  MOV R33, R21 ;  /* 0x0000001500217202 */ /* 0x000fe20000000f00 */
[----:B------:R-:W-:Y:S05]  /*0dc0*/  BRA `(.L_x_3452) ;  /* 0x00000000004c7947 */ /* 0x000fea0003800000 */
.L_x_3451:
        /* <DEDUP_REMOVED lines=19> */
.L_x_3452:
[----:B------:R-:W-:Y:S05]  /*0f00*/  BSYNC B0 ;  /* 0x0000000000007941 */ /* 0x000fea0003800000 */
.L_x_3450:
        /* <DEDUP_REMOVED lines=43> */
.L_x_3454:
        /* <DEDUP_REMOVED lines=19> */
.L_x_3455:
[----:B------:R-:W-:Y:S05]  /*12f0*/  BSYNC B0 ;  /* 0x0000000000007941 */ /* 0x000fea0003800000 */
.L_x_3453:
        /* <DEDUP_REMOVED lines=67> */
.L_x_3457:
[----:B------:R-:W-:Y:S05]  /*1730*/  BSYNC B0 ;  /* 0x0000000000007941 */ /* 0x000fea0003800000 */
.L_x_3456:
        /* <DEDUP_REMOVED lines=14> */
.L_x_3459:
[----:B------:R-:W-:Y:S05]  /*1820*/  BSYNC B0 ;  /* 0x0000000000007941 */ /* 0x000fea0003800000 */
.L_x_3458:
        /* <DEDUP_REMOVED lines=154> */
.L_x_3464:
        /* <DEDUP_REMOVED lines=22> */
.L_x_3465:
[----:B------:R-:W-:Y:S05]  /*2330*/  BSYNC B0 ;  /* 0x0000000000007941 */ /* 0x000fea0003800000 */
.L_x_3463:
[----:B------:R-:W-:Y:S01]  /*2340*/  LOP3.LUT R19, R17, R0, RZ, 0xfc, !PT ;  /* 0x0000000011137212 */ /* 0x000fe200078efcff */
[----:B------:R-:W-:Y:S03]  /*2350*/  BSSY B0, `(.L_x_3466) ;  /* 0x0000028000007945 */ /* 0x000fe60003800000 */
[----:B------:R-:W-:-:S13]  /*2360*/  ISETP.NE.U32.AND P0, PT, R19, RZ, PT ;  /* 0x000000ff1300720c */ /* 0x000fda0003f05070 */
[----:B------:R-:W-:Y:S05]  /*2370*/  @!P0 BRA `(.L_x_3467) ;  /* 0x00000000003c8947 */ /* 0x000fea0003800000 */
[----:B------:R-:W-:Y:S01]  /*2380*/  IMAD.MOV.U32 R24, RZ, RZ, R25 ;  /* 0x000000ffff187224 */ /* 0x000fe200078e0019 */
[----:B------:R-:W-:Y:S02]  /*2390*/  MOV R23, R0 ;  /* 0x0000000000177202 */ /* 0x000fe40000000f00 */
[----:B------:R-:W-:Y:S02]  /*23a0*/  MOV R22, 0x23c0 ;  /* 0x000023c000167802 */ /* 0x000fe40000000f00 */
[----:B------:R-:W-:Y:S05]  /*23b0*/  CALL.REL.NOINC `($__internal_25_$__cuda_sm20_div_s64) ;  /* 0x0000002400387944 */ /* 0x000fea0003c00000 */
        /* <DEDUP_REMOVED lines=11> */
.L_x_3467:
        /* <DEDUP_REMOVED lines=22> */
.L_x_3468:
[----:B------:R-:W-:Y:S05]  /*25d0*/  BSYNC B0 ;  /* 0x0000000000007941 */ /* 0x000fea0003800000 */
.L_x_3466:
        /* <DEDUP_REMOVED lines=11> */
[----:B------:R-:W-:Y:S05]  /*2690*/  CALL.REL.NOINC `($__internal_25_$__cuda_sm20_div_s64) ;  /* 0x0000002000807944 */ /* 0x000fea0003c00000 */
[----:B------:R-:W-:-:S04]  /*26a0*/  IADD3 R17, P0, RZ, -R20, RZ ;  /* 0x80000014ff117210 */ /* 0x000fc80007f1e0ff */
[----:B------:R-:W-:Y:S01]  /*26b0*/  IADD3.X R18, RZ, ~R21, RZ, P0, !PT ;  /* 0x80000015ff127210 */ /* 0x000fe200007fe4ff */
[----:B------:R-:W-:-:S04]  /*26c0*/  IMAD.WIDE.U32 R36, R5, R17, R36 ;  /* 0x0000001105247225 */ /* 0x000fc800078e0024 */
[----:B------:R-:W-:-:S04]  /*26d0*/  IMAD R18, R18, R5, RZ ;  /* 0x0000000512127224 */ /* 0x000fc800078e02ff */
[----:B------:R-:W-:-:S05]  /*26e0*/  IMAD R4, R4, R17, R18 ;  /* 0x0000001104047224 */ /* 0x000fca00078e0212 */
[----:B------:R-:W-:Y:S01]  /*26f0*/  IADD3 R4, R37, R4, RZ ;  /* 0x0000000425047210 */ /* 0x000fe20007ffe0ff */
[----:B------:R-:W-:Y:S05]  /*2700*/  BRA `(.L_x_3471) ;  /* 0x0000000000587947 */ /* 0x000fea0003800000 */
.L_x_3470:
        /* <DEDUP_REMOVED lines=22> */
.L_x_3471:
[----:B------:R-:W-:Y:S05]  /*2870*/  BSYNC B0 ;  /* 0x0000000000007941 */ /* 0x000fea0003800000 */
.L_x_3469:
        /* <DEDUP_REMOVED lines=38> */
[----:B------:R-:W-:Y:S05]  /*2ae0*/  CALL.REL.NOINC `($__internal_25_$__cuda_sm20_div_s64) ;  /* 0x0000001c006c7944 */ /* 0x000fea0003c00000 */
        /* <DEDUP_REMOVED lines=12> */
.L_x_3473:
        /* <DEDUP_REMOVED lines=23> */
.L_x_3474:
[----:B------:R-:W-:Y:S05]  /*2d20*/  BSYNC B0 ;  /* 0x0000000000007941 */ /* 0x000fea0003800000 */
.L_x_3472:
        /* <DEDUP_REMOVED lines=19> */
.L_x_3476:
        /* <DEDUP_REMOVED lines=22> */
.L_x_3477:
[----:B------:R-:W-:Y:S05]  /*2fc0*/  BSYNC B0 ;  /* 0x0000000000007941 */ /* 0x000fea0003800000 */
.L_x_3475:
        /* <DEDUP_REMOVED lines=20> */
.L_x_3479:
        /* <DEDUP_REMOVED lines=23> */
.L_x_3480:
[----:B------:R-:W-:Y:S05]  /*3280*/  BSYNC B0 ;  /* 0x0000000000007941 */ /* 0x000fea0003800000 */
.L_x_3478:
        /* <DEDUP_REMOVED lines=39> */
.L_x_3482:
        /* <DEDUP_REMOVED lines=23> */
.L_x_3483:
[----:B------:R-:W-:Y:S05]  /*3670*/  BSYNC B0 ;  /* 0x0000000000007941 */ /* 0x000fea0003800000 */
.L_x_3481:
        /* <DEDUP_REMOVED lines=26> */
.L_x_3485:
        /* <DEDUP_REMOVED lines=23> */
.L_x_3486:
[----:B------:R-:W-:Y:S05]  /*3990*/  BSYNC B0 ;  /* 0x0000000000007941 */ /* 0x000fea0003800000 */
.L_x_3484:
        /* <DEDUP_REMOVED lines=21> */
.L_x_3462:
[----:B------:R-:W-:Y:S02]  /*3af0*/  ULDC.64 UR4, c[0x0][0x2b0] ;  /* 0x0000ac0000047ab9 */ /* 0x000fe40000000a00 */
[----:B------:R-:W-:-:S04]  /*3b00*/  LEA R2, P0, R30, UR4, 0x2 ;  /* 0x000000041e027c11 */ /* 0x000fc8000f8010ff */
[----:B------:R-:W-:-:S05]  /*3b10*/  LEA.HI.X R3, R30, UR5, R31, 0x2, P0 ;  /* 0x000000051e037c11 */ /* 0x000fca00080f141f */
[----:B------:R0:W-:Y:S04]  /*3b20*/  STG.E desc[UR8][R2.64], R28 ;  /* 0x0000001c02007986 */ /* 0x0001e8000c101908 */
.L_x_3461:
[----:B------:R-:W-:Y:S05]  /*3b30*/  BSYNC B1 ;  /* 0x0000000000017941 */ /* 0x000fea0003800000 */
.L_x_3460:
        /* <DEDUP_REMOVED lines=20> */
.L_x_3488:
[----:B------:R-:W-:Y:S05]  /*3c80*/  BSYNC B0 ;  /* 0x0000000000007941 */ /* 0x000fea0003800000 */
.L_x_3487:
        /* <DEDUP_REMOVED lines=36> */
.L_x_3491:
        /* <DEDUP_REMOVED lines=37> */
.L_x_3490:
        /* <DEDUP_REMOVED lines=25> */
.L_x_3492:
[----:B------:R-:W-:-:S13]  /*42b0*/  ISETP.GT.OR P4, PT, R7, UR5, P4 ;  /* 0x0000000507007c0c */ /* 0x000fda000a784670 */
[----:B------:R-:W-:Y:S05]  /*42c0*/  @!P4 BRA `(.L_x_3489) ;  /* 0x000000000028c947 */ /* 0x000fea0003800000 */
[----:B------:R-:W0:Y:S01]  /*42d0*/  LDS R6, [R6] ;  /* 0x0000000006067984 */ /* 0x000e220000000800 */
[----:B------:R-:W-:Y:S01]  /*42e0*/  ISETP.GE.AND P0, PT, R13, R16, PT ;  /* 0x000000100d00720c */ /* 0x000fe20003f06270 */
[----:B------:R-:W-:-:S12]  /*42f0*/  BSSY B0, `(.L_x_3493) ;  /* 0x0000003000007945 */ /* 0x000fd80003800000 */
[----:B------:R-:W-:Y:S05]  /*4300*/  @P0 BRA `(.L_x_3494) ;  /* 0x0000000000040947 */ /* 0x000fea0003800000 */
[----:B------:R1:W5:Y:S02]  /*4310*/  LDG.E.128 R8, desc[UR8][R24.64] ;  /* 0x0000000818087981 */ /* 0x000364000c1e1d00 */
.L_x_3494:
[----:B------:R-:W-:Y:S05]  /*4320*/  BSYNC B0 ;  /* 0x0000000000007941 */ /* 0x000fea0003800000 */
.L_x_3493:
[C---:B0----5:R-:W-:Y:S01]  /*4330*/  FFMA.FTZ R5, R6.reuse, R8, R5 ;  /* 0x0000000806057223 */ /* 0x061fe20000010005 */
[C---:B------:R-:W-:Y:S01]  /*4340*/  FFMA.FTZ R2, R6.reuse, R9, R2 ;  /* 0x0000000906027223 */ /* 0x040fe20000010002 */
[C---:B------:R-:W-:Y:S01]  /*4350*/  FFMA.FTZ R3, R6.reuse, R10, R3 ;  /* 0x0000000a06037223 */ /* 0x040fe20000010003 */
[----:B------:R-:W-:Y:S01]  /*4360*/  FFMA.FTZ R0, R6, R11, R0 ;  /* 0x0000000b06007223 */ /* 0x000fe20000010000 */
.L_x_3489:
        /* <DEDUP_REMOVED lines=83> */
        .weak           $__internal_25_$__cuda_sm20_div_s64
        .type           $__internal_25_$__cuda_sm20_div_s64,@function
        .size           $__internal_25_$__cuda_sm20_div_s64,(.L_x_5301 - $__internal_25_$__cuda_sm20_div_s64)
$__internal_25_$__cuda_sm20_div_s64:
        /* <DEDUP_REMOVED lines=83> */
[----:B------:R-:W-:Y:S06]  /*4dd0*/  RET.REL.NODEC R26 `(_ZN5flash32flash_fwd_splitkv_combine_kernelI23Flash_fwd_kernel_traitsILi32ELi64ELi128ELi4ELb0ELb0EN7cutlass10bfloat16_tE19Flash_kernel_traitsILi32ELi64ELi128ELi4ES3_EELi16ELi3ELb1EEEvNS_16Flash_fwd_paramsE) ;  /* 0xffffffb01a887950 */ /* 0x000fec0003c3ffff */
.L_x_3495:
        /* <DEDUP_REMOVED lines=10> */
.L_x_5301:


//--------------------- .text._ZN5flash32flash_fwd_splitkv_combine_kernelI23Flash_fwd_kernel_traitsILi32ELi64ELi128ELi4ELb0ELb0EN7cutlass10bfloat16_tE19Flash_kernel_traitsILi32ELi64ELi128ELi4ES3_EELi16ELi2ELb1EEEvNS_16Flash_fwd_paramsE --------------------------
	.section	.text._ZN5flash32flash_fwd_splitkv_combine_kernelI23Flash_fwd_kernel_traitsILi32ELi64ELi128ELi4ELb0ELb0EN7cutlass10bfloat16_tE19Flash_kernel_traitsILi32ELi64ELi128ELi4ES3_EELi16ELi2ELb1EEEvNS_16Flash_fwd_paramsE,"ax",@progbits
	.align	128
        .global         _ZN5flash32flash_fwd_splitkv_combine_kernelI23Flash_fwd_kernel_traitsILi32ELi64ELi128ELi4ELb0ELb0EN7cutlass10bfloat16_tE19Flash_kernel_traitsILi32ELi64ELi128ELi4ES3_EELi16ELi2ELb1EEEvNS_16Flash_fwd_paramsE
        .type           _ZN5flash32flash_fwd_splitkv_combine_kernelI23Flash_fwd_kernel_traitsILi32ELi64ELi128ELi4ELb0ELb0EN7cutlass10bfloat16_tE19Flash_kernel_traitsILi32ELi64ELi128ELi4ES3_EELi16ELi2ELb1EEEvNS_16Flash_fwd_paramsE,@function
        .size           _ZN5flash32flash_fwd_splitkv_combine_kernelI23Flash_fwd_kernel_traitsILi32ELi64ELi128ELi4ELb0ELb0EN7cutlass10bfloat16_tE19Flash_kernel_traitsILi32ELi64ELi128ELi4ES3_EELi16ELi2ELb1EEEvNS_16Flash_fwd_paramsE,(.L_x_5302 - _ZN5flash32flash_fwd_splitkv_combine_kernelI23Flash_fwd_kernel_traitsILi32ELi64ELi128ELi4ELb0ELb0EN7cutlass10bfloat16_tE19Flash_kernel_traitsILi32ELi64ELi128ELi4ES3_EELi16ELi2ELb1EEEvNS_16Flash_fwd_paramsE)
        .other          _ZN5flash32flash_fwd_splitkv_combine_kernelI23Flash_fwd_kernel_traitsILi32ELi64ELi128ELi4ELb0ELb0EN7cutlass10bfloat16_tE19Flash_kernel_traitsILi32ELi64ELi128ELi4ES3_EELi16ELi2ELb1EEEvNS_16Flash_fwd_paramsE,@"STO_CUDA_ENTRY STV_DEFAULT"
_ZN5flash32flash_fwd_splitkv_combine_kernelI23Flash_fwd_kernel_traitsILi32ELi64ELi128ELi4ELb0ELb0EN7cutlass10bfloat16_tE19Flash_kernel_traitsILi32ELi64ELi128ELi4ES3_EELi16ELi2ELb1EEEvNS_16Flash_fwd_paramsE:
.text._ZN5flash32flash_fwd_splitkv_combine_kernelI23Flash_fwd_kernel_traitsILi32ELi64ELi128ELi4ELb0ELb0EN7cutlass10bfloat16_tE19Flash_kernel_traitsILi32ELi64ELi128ELi4ES3_EELi16ELi2ELb1EEEvNS_16Flash_fwd_paramsE:
        /* <DEDUP_REMOVED lines=23> */
[----:B------:R-:W-:Y:S05]  /*0170*/  CALL.REL.NOINC `($__internal_26_$__cuda_sm20_div_s64) ;  /* 0x0000004400ac7944 */ /* 0x000fea0003c00000 */
[----:B------:R-:W-:Y:S01]  /*0180*/  MOV R20, R0 ;  /* 0x0000000000147202 */ /* 0x000fe20000000f00 */
[----:B------:R-:W-:Y:S06]  /*0190*/  BRA `(.L_x_3497) ;  /* 0x00000000004c7947 */ /* 0x000fec0003800000 */
.L_x_3496:
        /* <DEDUP_REMOVED lines=19> */
.L_x_3497:
        /* <DEDUP_REMOVED lines=11> */
[----:B------:R-:W-:Y:S05]  /*0380*/  CALL.REL.NOINC `($__internal_26_$__cuda_sm20_div_s64) ;  /* 0x0000004400287944 */ /* 0x000fea0003c00000 */
[----:B------:R-:W-:Y:S02]  /*0390*/  MOV R8, R0 ;  /* 0x0000000000087202 */ /* 0x000fe40000000f00 */
[----:B------:R-:W-:Y:S01]  /*03a0*/  MOV R9, R21 ;  /* 0x0000001500097202 */ /* 0x000fe20000000f00 */
[----:B------:R-:W-:Y:S05]  /*03b0*/  BRA `(.L_x_3500) ;  /* 0x00000000004c7947 */ /* 0x000fea0003800000 */
.L_x_3499:
        /* <DEDUP_REMOVED lines=19> */
.L_x_3500:
[----:B------:R-:W-:Y:S05]  /*04f0*/  BSYNC B0 ;  /* 0x0000000000007941 */ /* 0x000fea0003800000 */
.L_x_3498:
        /* <DEDUP_REMOVED lines=42> */
[----:B------:R-:W-:Y:S05]  /*07a0*/  BRA `(.L_x_3503) ;  /* 0x00000000004c7947 */ /* 0x000fea0003800000 */
.L_x_3502:
        /* <DEDUP_REMOVED lines=19> */
.L_x_3503:
[----:B------:R-:W-:Y:S05]  /*08e0*/  BSYNC B0 ;  /* 0x0000000000007941 */ /* 0x000fea0003800000 */
.L_x_3501:
        /* <DEDUP_REMOVED lines=71> */
[----:B------:R-:W-:Y:S05]  /*0d60*/  CALL.REL.NOINC `($__internal_26_$__cuda_sm20_div_s64) ;  /* 0x0000003800b07944 */ /* 0x000fea0003c00000 */
[----:B------:R-:W-:Y:S02]  /*0d70*/  MOV R38, R0 ;  /* 0x0000000000267202 */ /* 0x000fe40000000f00 */
[----:B------:R-:W-:Y:S01]  /*0d80*/  MOV R39, R21 ;  /* 0x0000001500277202 */ /* 0x000fe20000000f00 */
[----:B------:R-:W-:Y:S05]  /*0d90*/  BRA `(.L_x_3506) ;  /* 0x00000000004c7947 */ /* 0x000fea0003800000 */
.L_x_3505:
        /* <DEDUP_REMOVED lines=19> */
.L_x_3506:
[----:B------:R-:W-:Y:S05]  /*0ed0*/  BSYNC B0 ;  /* 0x0000000000007941 */ /* 0x000fea0003800000 */
.L_x_3504:
        /* <DEDUP_REMOVED lines=40> */
[----:B------:R-:W-:Y:S02]  /*1160*/  MOV R10, R0 ;  /* 0x00000000000a7202 */ /* 0x000fe40000000f00 */
[----:B------:R-:W-:Y:S01]  /*1170*/  MOV R11, R21 ;  /* 0x00000015000b7202 */ /* 0x000fe20000000f00 */
[----:B------:R-:W-:Y:S05]  /*1180*/  BRA `(.L_x_3509) ;  /* 0x00000000004c7947 */ /* 0x000fea0003800000 */
.L_x_3508:
        /* <DEDUP_REMOVED lines=19> */
.L_x_3509:
[----:B------:R-:W-:Y:S05]  /*12c0*/  BSYNC B0 ;  /* 0x0000000000007941 */ /* 0x000fea0003800000 */
.L_x_3507:
        /* <DEDUP_REMOVED lines=67> */
.L_x_3511:
[----:B------:R-:W-:Y:S05]  /*1700*/  BSYNC B0 ;  /* 0x0000000000007941 */ /* 0x000fea0003800000 */
.L_x_3510:
        /* <DEDUP_REMOVED lines=13> */
.L_x_3513:
[----:B------:R-:W-:Y:S05]  /*17e0*/  BSYNC B0 ;  /* 0x0000000000007941 */ /* 0x000fea0003800000 */
.L_x_3512:
        /* <DEDUP_REMOVED lines=149> */
.L_x_3518:
        /* <DEDUP_REMOVED lines=23> */
.L_x_3519:
[----:B------:R-:W-:Y:S05]  /*22b0*/  BSYNC B0 ;  /* 0x0000000000007941 */ /* 0x000fea0003800000 */
.L_x_3517:
        /* <DEDUP_REMOVED lines=8> */
[----:B------:R-:W-:Y:S05]  /*2340*/  CALL.REL.NOINC `($__internal_26_$__cuda_sm20_div_s64) ;  /* 0x0000002400387944 */ /* 0x000fea0003c00000 */
        /* <DEDUP_REMOVED lines=10> */
.L_x_3521:
        /* <DEDUP_REMOVED lines=22> */
.L_x_3522:
[----:B------:R-:W-:Y:S05]  /*2550*/  BSYNC B0 ;  /* 0x0000000000007941 */ /* 0x000fea0003800000 */
.L_x_3520:
        /* <DEDUP_REMOVED lines=12> */
[----:B------:R-:W-:Y:S05]  /*2620*/  CALL.REL.NOINC `($__internal_26_$__cuda_sm20_div_s64) ;  /* 0x0000002000807944 */ /* 0x000fea0003c00000 */
        /* <DEDUP_REMOVED lines=12> */
.L_x_3524:
        /* <DEDUP_REMOVED lines=22> */
.L_x_3525:
[----:B------:R-:W-:Y:S05]  /*2850*/  BSYNC B0 ;  /* 0x0000000000007941 */ /* 0x000fea0003800000 */
.L_x_3523:
        /* <DEDUP_REMOVED lines=33> */
[----:B------:R-:W-:Y:S05]  /*2a70*/  CALL.REL.NOINC `($__internal_26_$__cuda_sm20_div_s64) ;  /* 0x0000001c006c7944 */ /* 0x000fea0003c00000 */
        /* <DEDUP_REMOVED lines=11> */
.L_x_3527:
        /* <DEDUP_REMOVED lines=23> */
.L_x_3528:
[----:B------:R-:W-:Y:S05]  /*2ca0*/  BSYNC B0 ;  /* 0x0000000000007941 */ /* 0x000fea0003800000 */
.L_x_3526:
        /* <DEDUP_REMOVED lines=19> */
.L_x_3530:
        /* <DEDUP_REMOVED lines=22> */
.L_x_3531:
[----:B------:R-:W-:Y:S05]  /*2f40*/  BSYNC B0 ;  /* 0x0000000000007941 */ /* 0x000fea0003800000 */
.L_x_3529:
        /* <DEDUP_REMOVED lines=22> */
.L_x_3533:
        /* <DEDUP_REMOVED lines=23> */
.L_x_3534:
[----:B------:R-:W-:Y:S05]  /*3220*/  BSYNC B0 ;  /* 0x0000000000007941 */ /* 0x000fea0003800000 */
.L_x_3532:
        /* <DEDUP_REMOVED lines=39> */
.L_x_3536:
        /* <DEDUP_REMOVED lines=23> */
.L_x_3537:
[----:B------:R-:W-:Y:S05]  /*3610*/  BSYNC B0 ;  /* 0x0000000000007941 */ /* 0x000fea0003800000 */
.L_x_3535:
        /* <DEDUP_REMOVED lines=27> */
.L_x_3539:
        /* <DEDUP_REMOVED lines=23> */
.L_x_3540:
[----:B------:R-:W-:Y:S05]  /*3940*/  BSYNC B0 ;  /* 0x0000000000007941 */ /* 0x000fea0003800000 */
.L_x_3538:
        /* <DEDUP_REMOVED lines=21> */
.L_x_3516:
[----:B------:R-:W-:Y:S02]  /*3aa0*/  ULDC.64 UR4, c[0x0][0x2b0] ;  /* 0x0000ac0000047ab9 */ /* 0x000fe40000000a00 */
[----:B------:R-:W-:-:S04]  /*3ab0*/  LEA R2, P0, R32, UR4, 0x2 ;  /* 0x0000000420027c11 */ /* 0x000fc8000f8010ff */
[----:B------:R-:W-:-:S05]  /*3ac0*/  LEA.HI.X R3, R32, UR5, R33, 0x2, P0 ;  /* 0x0000000520037c11 */ /* 0x000fca00080f1421 */
[----:B------:R0:W-:Y:S04]  /*3ad0*/  STG.E desc[UR8][R2.64], R28 ;  /* 0x0000001c02007986 */ /* 0x0001e8000c101908 */
.L_x_3515:
[----:B------:R-:W-:Y:S05]  /*3ae0*/  BSYNC B1 ;  /* 0x0000000000017941 */ /* 0x000fea0003800000 */
.L_x_3514:
        /* <DEDUP_REMOVED lines=17> */
.L_x_3542:
[----:B------:R-:W-:Y:S05]  /*3c00*/  BSYNC B0 ;  /* 0x0000000000007941 */ /* 0x000fea0003800000 */
.L_x_3541:
        /* <DEDUP_REMOVED lines=39> */
.L_x_3545:
        /* <DEDUP_REMOVED lines=37> */
.L_x_3544:
        /* <DEDUP_REMOVED lines=25> */
.L_x_3546:
[----:B------:R-:W-:-:S13]  /*4260*/  ISETP.GT.OR P4, PT, R13, UR5, P4 ;  /* 0x000000050d007c0c */ /* 0x000fda000a784670 */
[----:B------:R-:W-:Y:S05]  /*4270*/  @!P4 BRA `(.L_x_3543) ;  /* 0x000000000028c947 */ /* 0x000fea0003800000 */
[----:B------:R-:W0:Y:S01]  /*4280*/  LDS R6, [R6] ;  /* 0x0000000006067984 */ /* 0x000e220000000800 */
[----:B------:R-:W-:Y:S01]  /*4290*/  ISETP.GE.AND P0, PT, R16, R15, PT ;  /* 0x0000000f1000720c */ /* 0x000fe20003f06270 */
[----:B------:R-:W-:-:S12]  /*42a0*/  BSSY B0, `(.L_x_3547) ;  /* 0x0000003000007945 */ /* 0x000fd80003800000 */
[----:B------:R-:W-:Y:S05]  /*42b0*/  @P0 BRA `(.L_x_3548) ;  /* 0x0000000000040947 */ /* 0x000fea0003800000 */
[----:B------:R1:W5:Y:S02]  /*42c0*/  LDG.E.128 R8, desc[UR8][R24.64] ;  /* 0x0000000818087981 */ /* 0x000364000c1e1d00 */
.L_x_3548:
[----:B------:R-:W-:Y:S05]  /*42d0*/  BSYNC B0 ;  /* 0x0000000000007941 */ /* 0x000fea0003800000 */
.L_x_3547:
[C---:B0----5:R-:W-:Y:S01]  /*42e0*/  FFMA.FTZ R5, R6.reuse, R8, R5 ;  /* 0x0000000806057223 */ /* 0x061fe20000010005 */
[C---:B------:R-:W-:Y:S01]  /*42f0*/  FFMA.FTZ R2, R6.reuse, R9, R2 ;  /* 0x0000000906027223 */ /* 0x040fe20000010002 */
[C---:B------:R-:W-:Y:S01]  /*4300*/  FFMA.FTZ R3, R6.reuse, R10, R3 ;  /* 0x0000000a06037223 */ /* 0x040fe20000010003 */
[----:B------:R-:W-:Y:S01]  /*4310*/  FFMA.FTZ R0, R6, R11, R0 ;  /* 0x0000000b06007223 */ /* 0x000fe20000010000 */
.L_x_3543:
        /* <DEDUP_REMOVED lines=81> */
        .weak           $__internal_26_$__cuda_sm20_div_s64
        .type           $__internal_26_$__cuda_sm20_div_s64,@function
        .size           $__internal_26_$__cuda_sm20_div_s64,(.L_x_5302 - $__internal_26_$__cuda_sm20_div_s64)
$__internal_26_$__cuda_sm20_div_s64:
        /* <DEDUP_REMOVED lines=83> */
[----:B------:R-:W-:Y:S06]  /*4d60*/  RET.REL.NODEC R40 `(_ZN5flash32flash_fwd_splitkv_combine_kernelI23Flash_fwd_kernel_traitsILi32ELi64ELi128ELi4ELb0ELb0EN7cutlass10bfloat16_tE19Flash_kernel_traitsILi32ELi64ELi128ELi4ES3_EELi16ELi2ELb1EEEvNS_16Flash_fwd_paramsE) ;  /* 0xffffffb028a47950 */ /* 0x000fec0003c3ffff */
.L_x_3549:
        /* <DEDUP_REMOVED lines=9> */
.L_x_5302:


//--------------------- .text._ZN5flash32flash_fwd_splitkv_combine_kernelI23Flash_fwd_kernel_traitsILi32ELi64ELi128ELi4ELb0ELb0EN7cutlass10bfloat16_tE19Flash_kernel_traitsILi32ELi64ELi128ELi4ES3_EELi16ELi1ELb1EEEvNS_16Flash_fwd_paramsE --------------------------
	.section	.text._ZN5flash32flash_fwd_splitkv_combine_kernelI23Flash_fwd_kernel_traitsILi32ELi64ELi128ELi4ELb0ELb0EN7cutlass10bfloat16_tE19Flash_kernel_traitsILi32ELi64ELi128ELi4ES3_EELi16ELi1ELb1EEEvNS_16Flash_fwd_paramsE,"ax",@progbits
	.align	128
        .global         _ZN5flash32flash_fwd_splitkv_combine_kernelI23Flash_fwd_kernel_traitsILi32ELi64ELi128ELi4ELb0ELb0EN7cutlass10bfloat16_tE19Flash_kernel_traitsILi32ELi64ELi128ELi4ES3_EELi16ELi1ELb1EEEvNS_16Flash_fwd_paramsE
        .type           _ZN5flash32flash_fwd_splitkv_combine_kernelI23Flash_fwd_kernel_traitsILi32ELi64ELi128ELi4ELb0ELb0EN7cutlass10bfloat16_tE19Flash_kernel_traitsILi32ELi64ELi128ELi4ES3_EELi16ELi1ELb1EEEvNS_16Flash_fwd_paramsE,@function
        .size           _ZN5flash32flash_fwd_splitkv_combine_kernelI23Flash_fwd_kernel_traitsILi32ELi64ELi128ELi4ELb0ELb0EN7cutlass10bfloat16_tE19Flash_kernel_traitsILi32ELi64ELi128ELi4ES3_EELi16ELi1ELb1EEEvNS_16Flash_fwd_paramsE,(.L_x_5303 - _ZN5flash32flash_fwd_splitkv_combine_kernelI23Flash_fwd_kernel_traitsILi32ELi64ELi128ELi4ELb0ELb0EN7cutlass10bfloat16_tE19Flash_kernel_traitsILi32ELi64ELi128ELi4ES3_EELi16ELi1ELb1EEEvNS_16Flash_fwd_paramsE)
        .other          _ZN5flash32flash_fwd_splitkv_combine_kernelI23Flash_fwd_kernel_traitsILi32ELi64ELi128ELi4ELb0ELb0EN7cutlass10bfloat16_tE19Flash_kernel_traitsILi32ELi64ELi128ELi4ES3_EELi16ELi1ELb1EEEvNS_16Flash_fwd_paramsE,@"STO_CUDA_ENTRY STV_DEFAULT"
_ZN5flash32flash_fwd_splitkv_combine_kernelI23Flash_fwd_kernel_traitsILi32ELi64ELi128ELi4ELb0ELb0EN7cutlass10bfloat16_tE19Flash_kernel_traitsILi32ELi64ELi128ELi4ES3_EELi16ELi1ELb1EEEvNS_16Flash_fwd_paramsE:
.text._ZN5flash32flash_fwd_splitkv_combine_kernelI23Flash_fwd_kernel_traitsILi32ELi64ELi128ELi4ELb0ELb0EN7cutlass10bfloat16_tE19Flash_kernel_traitsILi32ELi64ELi128ELi4ES3_EELi16ELi1ELb1EEEvNS_16Flash_fwd_paramsE:
        /* <DEDUP_REMOVED lines=23> */
[----:B------:R-:W-:Y:S05]  /*0170*/  CALL.REL.NOINC `($__internal_27_$__cuda_sm20_div_s64) ;  /* 0x0000004400ec7944 */ /* 0x000fea0003c00000 */
[----:B------:R-:W-:Y:S02]  /*0180*/  MOV R8, R0 ;  /* 0x0000000000087202 */ /* 0x000fe40000000f00 */
[----:B------:R-:W-:Y:S01]  /*0190*/  MOV R9, R23 ;  /* 0x0000001700097202 */ /* 0x000fe20000000f00 */
[----:B------:R-:W-:Y:S06]  /*01a0*/  BRA `(.L_x_3551) ;  /* 0x00000000004c7947 */ /* 0x000fec0003800000 */
.L_x_3550:
        /* <DEDUP_REMOVED lines=19> */
.L_x_3551:
        /* <DEDUP_REMOVED lines=13> */
[----:B------:R-:W-:Y:S05]  /*03b0*/  CALL.REL.NOINC `($__internal_27_$__cuda_sm20_div_s64) ;  /* 0x00000044005c7944 */ /* 0x000fea0003c00000 */
[----:B------:R-:W-:Y:S02]  /*03c0*/  MOV R10, R0 ;  /* 0x00000000000a7202 */ /* 0x000fe40000000f00 */
[----:B------:R-:W-:Y:S01]  /*03d0*/  MOV R11, R23 ;  /* 0x00000017000b7202 */ /* 0x000fe20000000f00 */
[----:B------:R-:W-:Y:S05]  /*03e0*/  BRA `(.L_x_3554) ;  /* 0x00000000004c7947 */ /* 0x000fea0003800000 */
.L_x_3553:
        /* <DEDUP_REMOVED lines=19> */
.L_x_3554:
[----:B------:R-:W-:Y:S05]  /*0520*/  BSYNC B0 ;  /* 0x0000000000007941 */ /* 0x000fea0003800000 */
.L_x_3552:
        /* <DEDUP_REMOVED lines=44> */
[----:B------:R-:W-:Y:S05]  /*07f0*/  BRA `(.L_x_3557) ;  /* 0x00000000004c7947 */ /* 0x000fea0003800000 */
.L_x_3556:
        /* <DEDUP_REMOVED lines=19> */
.L_x_3557:
[----:B------:R-:W-:Y:S05]  /*0930*/  BSYNC B0 ;  /* 0x0000000000007941 */ /* 0x000fea0003800000 */
.L_x_3555:
        /* <DEDUP_REMOVED lines=78> */
.L_x_3559:
        /* <DEDUP_REMOVED lines=19> */
.L_x_3560:
[----:B------:R-:W-:Y:S05]  /*0f50*/  BSYNC B0 ;  /* 0x0000000000007941 */ /* 0x000fea0003800000 */
.L_x_3558:
        /* <DEDUP_REMOVED lines=43> */
.L_x_3562:
        /* <DEDUP_REMOVED lines=20> */
.L_x_3563:
[----:B------:R-:W-:Y:S05]  /*1350*/  BSYNC B0 ;  /* 0x0000000000007941 */ /* 0x000fea0003800000 */
.L_x_3561:
        /* <DEDUP_REMOVED lines=72> */
.L_x_3565:
[----:B------:R-:W-:Y:S05]  /*17e0*/  BSYNC B0 ;  /* 0x0000000000007941 */ /* 0x000fea0003800000 */
.L_x_3564:
        /* <DEDUP_REMOVED lines=16> */
.L_x_3567:
[----:B------:R-:W-:Y:S05]  /*18f0*/  BSYNC B0 ;  /* 0x0000000000007941 */ /* 0x000fea0003800000 */
.L_x_3566:
        /* <DEDUP_REMOVED lines=141> */
.L_x_3572:
        /* <DEDUP_REMOVED lines=23> */
.L_x_3573:
[----:B------:R-:W-:Y:S05]  /*2340*/  BSYNC B0 ;  /* 0x0000000000007941 */ /* 0x000fea0003800000 */
.L_x_3571:
        /* <DEDUP_REMOVED lines=22> */
.L_x_3575:
        /* <DEDUP_REMOVED lines=22> */
.L_x_3576:
[----:B------:R-:W-:Y:S05]  /*2610*/  BSYNC B0 ;  /* 0x0000000000007941 */ /* 0x000fea0003800000 */
.L_x_3574:
        /* <DEDUP_REMOVED lines=22> */
.L_x_3578:
        /* <DEDUP_REMOVED lines=22> */
.L_x_3579:
[----:B------:R-:W-:Y:S05]  /*28e0*/  BSYNC B0 ;  /* 0x0000000000007941 */ /* 0x000fea0003800000 */
.L_x_3577:
        /* <DEDUP_REMOVED lines=33> */
[----:B------:R-:W-:Y:S05]  /*2b00*/  CALL.REL.NOINC `($__internal_27_$__cuda_sm20_div_s64) ;  /* 0x0000001c00887944 */ /* 0x000fea0003c00000 */
        /* <DEDUP_REMOVED lines=11> */
.L_x_3581:
        /* <DEDUP_REMOVED lines=23> */
.L_x_3582:
[----:B------:R-:W-:Y:S05]  /*2d30*/  BSYNC B0 ;  /* 0x0000000000007941 */ /* 0x000fea0003800000 */
.L_x_3580:
        /* <DEDUP_REMOVED lines=20> */
.L_x_3584:
        /* <DEDUP_REMOVED lines=23> */
.L_x_3585:
[----:B------:R-:W-:Y:S05]  /*2ff0*/  BSYNC B0 ;  /* 0x0000000000007941 */ /* 0x000fea0003800000 */
.L_x_3583:
        /* <DEDUP_REMOVED lines=19> */
.L_x_3587:
        /* <DEDUP_REMOVED lines=23> */
.L_x_3588:
[----:B------:R-:W-:Y:S05]  /*32a0*/  BSYNC B0 ;  /* 0x0000000000007941 */ /* 0x000fea0003800000 */
.L_x_3586:
        /* <DEDUP_REMOVED lines=26> */
[----:B------:R-:W-:Y:S05]  /*3450*/  CALL.REL.NOINC `($__internal_27_$__cuda_sm20_div_s64) ;  /* 0x0000001400347944 */ /* 0x000fea0003c00000 */
        /* <DEDUP_REMOVED lines=12> */
.L_x_3590:
        /* <DEDUP_REMOVED lines=23> */
.L_x_3591:
[----:B------:R-:W-:Y:S05]  /*3690*/  BSYNC B0 ;  /* 0x0000000000007941 */ /* 0x000fea0003800000 */
.L_x_3589:
        /* <DEDUP_REMOVED lines=28> */
.L_x_3593:
        /* <DEDUP_REMOVED lines=23> */
.L_x_3594:
[----:B------:R-:W-:Y:S05]  /*39d0*/  BSYNC B0 ;  /* 0x0000000000007941 */ /* 0x000fea0003800000 */
.L_x_3592:
        /* <DEDUP_REMOVED lines=21> */
.L_x_3570:
[----:B------:R-:W-:Y:S02]  /*3b30*/  ULDC.64 UR4, c[0x0][0x2b0] ;  /* 0x0000ac0000047ab9 */ /* 0x000fe40000000a00 */
[----:B------:R-:W-:-:S04]  /*3b40*/  LEA R2, P0, R38, UR4, 0x2 ;  /* 0x0000000426027c11 */ /* 0x000fc8000f8010ff */
[----:B------:R-:W-:-:S05]  /*3b50*/  LEA.HI.X R3, R38, UR5, R39, 0x2, P0 ;  /* 0x0000000526037c11 */ /* 0x000fca00080f1427 */
[----:B------:R0:W-:Y:S04]  /*3b60*/  STG.E desc[UR8][R2.64], R29 ;  /* 0x0000001d02007986 */ /* 0x0001e8000c101908 */
.L_x_3569:
[----:B------:R-:W-:Y:S05]  /*3b70*/  BSYNC B1 ;  /* 0x0000000000017941 */ /* 0x000fea0003800000 */
.L_x_3568:
        /* <DEDUP_REMOVED lines=18> */
.L_x_3596:
[----:B------:R-:W-:Y:S05]  /*3ca0*/  BSYNC B0 ;  /* 0x0000000000007941 */ /* 0x000fea0003800000 */
.L_x_3595:
        /* <DEDUP_REMOVED lines=39> */
.L_x_3599:
        /* <DEDUP_REMOVED lines=39> */
.L_x_3598:
        /* <DEDUP_REMOVED lines=27> */
.L_x_3600:
        /* <DEDUP_REMOVED lines=9> */
.L_x_3602:
[----:B------:R-:W-:Y:S05]  /*43d0*/  BSYNC B0 ;  /* 0x0000000000007941 */ /* 0x000fea0003800000 */
.L_x_3601:
[C---:B0----5:R-:W-:Y:S01]  /*43e0*/  FFMA.FTZ R4, R6.reuse, R8, R4 ;  /* 0x0000000806047223 */ /* 0x061fe20000010004 */
[C---:B------:R-:W-:Y:S01]  /*43f0*/  FFMA.FTZ R3, R6.reuse, R9, R3 ;  /* 0x0000000906037223 */ /* 0x040fe20000010003 */
[C---:B------:R-:W-:Y:S01]  /*4400*/  FFMA.FTZ R2, R6.reuse, R10, R2 ;  /* 0x0000000a06027223 */ /* 0x040fe20000010002 */
[----:B------:R-:W-:Y:S01]  /*4410*/  FFMA.FTZ R0, R6, R11, R0 ;  /* 0x0000000b06007223 */ /* 0x000fe20000010000 */
.L_x_3597:
        /* <DEDUP_REMOVED lines=81> */
        .weak           $__internal_27_$__cuda_sm20_div_s64
        .type           $__internal_27_$__cuda_sm20_div_s64,@function
        .size           $__internal_27_$__cuda_sm20_div_s64,(.L_x_5303 - $__internal_27_$__cuda_sm20_div_s64)
$__internal_27_$__cuda_sm20_div_s64:
        /* <DEDUP_REMOVED lines=83> */
[----:B------:R-:W-:Y:S06]  /*4e60*/  RET.REL.NODEC R20 `(_ZN5flash32flash_fwd_splitkv_combine_kernelI23Flash_fwd_kernel_traitsILi32ELi64ELi128ELi4ELb0ELb0EN7cutlass10bfloat16_tE19Flash_kernel_traitsILi32ELi64ELi128ELi4ES3_EELi16ELi1ELb1EEEvNS_16Flash_fwd_paramsE) ;  /* 0xffffffb014647950 */ /* 0x000fec0003c3ffff */
.L_x_3603:
        /* <DEDUP_REMOVED lines=9> */
.L_x_5303:


//--------------------- .text._ZN5flash24flash_fwd_splitkv_kernelI23Flash_fwd_kernel_traitsILi32ELi64ELi128ELi4ELb0ELb0EN7cutlass10bfloat16_tE19Flash_kernel_traitsILi32ELi64ELi128ELi4ES3_EELb1ELb0ELb0ELb0ELb0ELb0ELb0ELb0EEEvNS_16Flash_fwd_paramsE --------------------------
	.section	.text._ZN5flash24flash_fwd_splitkv_kernelI23Flash_fwd_kernel_traitsILi32ELi64ELi128ELi4ELb0ELb0EN7cutlass10bfloat16_tE19Flash_kernel_traitsILi32ELi64ELi128ELi4ES3_EELb1ELb0ELb0ELb0ELb0ELb0ELb0ELb0EEEvNS_16Flash_fwd_paramsE,"ax",@progbits
	.align	128
        .global         _ZN5flash24flash_fwd_splitkv_kernelI23Flash_fwd_kernel_traitsILi32ELi64ELi128ELi4ELb0ELb0EN7cutlass10bfloat16_tE19Flash_kernel_traitsILi32ELi64ELi128ELi4ES3_EELb1ELb0ELb0ELb0ELb0ELb0ELb0ELb0EEEvNS_16Flash_fwd_paramsE
        .type           _ZN5flash24flash_fwd_splitkv_kernelI23Flash_fwd_kernel_traitsILi32ELi64ELi128ELi4ELb0ELb0EN7cutlass10bfloat16_tE19Flash_kernel_traitsILi32ELi64ELi128ELi4ES3_EELb1ELb0ELb0ELb0ELb0ELb0ELb0ELb0EEEvNS_16Flash_fwd_paramsE,@function
        .size           _ZN5flash24flash_fwd_splitkv_kernelI23Flash_fwd_kernel_traitsILi32ELi64ELi128ELi4ELb0ELb0EN7cutlass10bfloat16_tE19Flash_kernel_traitsILi32ELi64ELi128ELi4ES3_EELb1ELb0ELb0ELb0ELb0ELb0ELb0ELb0EEEvNS_16Flash_fwd_paramsE,(.L_x_5360 - _ZN5flash24flash_fwd_splitkv_kernelI23Flash_fwd_kernel_traitsILi32ELi64ELi128ELi4ELb0ELb0EN7cutlass10bfloat16_tE19Flash_kernel_traitsILi32ELi64ELi128ELi4ES3_EELb1ELb0ELb0ELb0ELb0ELb0ELb0ELb0EEEvNS_16Flash_fwd_paramsE)
        .other          _ZN5flash24flash_fwd_splitkv_kernelI23Flash_fwd_kernel_traitsILi32ELi64ELi128ELi4ELb0ELb0EN7cutlass10bfloat16_tE19Flash_kernel_traitsILi32ELi64ELi128ELi4ES3_EELb1ELb0ELb0ELb0ELb0ELb0ELb0ELb0EEEvNS_16Flash_fwd_paramsE,@"STO_CUDA_ENTRY STV_DEFAULT"
_ZN5flash24flash_fwd_splitkv_kernelI23Flash_fwd_kernel_traitsILi32ELi64ELi128ELi4ELb0ELb0EN7cutlass10bfloat16_tE19Flash_kernel_traitsILi32ELi64ELi128ELi4ES3_EELb1ELb0ELb0ELb0ELb0ELb0ELb0ELb0EEEvNS_16Flash_fwd_paramsE:
.text._ZN5flash24flash_fwd_splitkv_kernelI23Flash_fwd_kernel_traitsILi32ELi64ELi128ELi4ELb0ELb0EN7cutlass10bfloat16_tE19Flash_kernel_traitsILi32ELi64ELi128ELi4ES3_EELb1ELb0ELb0ELb0ELb0ELb0ELb0ELb0EEEvNS_16Flash_fwd_paramsE:
        /* <DEDUP_REMOVED lines=17> */
[----:B------:R-:W2:Y:S06]  /*0110*/  @P2 LDG.E R137, desc[UR10][R8.64+0x4] ;  /* 0x0000040a08892981 */ /* 0x000eac000c1e1900 */
        /* <DEDUP_REMOVED lines=20> */
.L_x_3604:
[----:B------:R-:W1:Y:S02]  /*0260*/  LDC R4, c[0x0][0x2c8] ;  /* 0x0000b200ff047b82 */ /* 0x000e640000000800 */
.L_x_3605:
[----:B------:R-:W4:Y:S02]  /*0270*/  LDC.64 R2, c[0x0][0x308] ;  /* 0x0000c200ff027b82 */ /* 0x000f240000000a00 */
[----:B----4-:R-:W-:-:S04]  /*0280*/  ISETP.NE.U32.AND P1, PT, R2, RZ, PT ;  /* 0x000000ff0200720c */ /* 0x010fc80003f25070 */
[----:B------:R-:W-:-:S13]  /*0290*/  ISETP.NE.AND.EX P1, PT, R3, RZ, PT, P1 ;  /* 0x000000ff0300720c */ /* 0x000fda0003f25310 */
[----:B------:R-:W3:Y:S01]  /*02a0*/  @P1 LDC.64 R2, c[0x0][0x308] ;  /* 0x0000c200ff021b82 */ /* 0x000ee20000000a00 */
[----:B------:R-:W-:-:S07]  /*02b0*/  IMAD.SHL.U32 R104, R12, 0x40, RZ ;  /* 0x000000400c687824 */ /* 0x000fce00078e00ff */
[----:B------:R-:W4:Y:S01]  /*02c0*/  @!P1 LDC R5, c[0x0][0x2cc] ;  /* 0x0000b300ff059b82 */ /* 0x000f220000000800 */
[----:B---3--:R-:W-:-:S07]  /*02d0*/  @P1 IMAD.WIDE R6, R19, 0x4, R2 ;  /* 0x0000000413061825 */ /* 0x008fce00078e0202 */
[----:B------:R-:W3:Y:S01]  /*02e0*/  @!P1 LDC.64 R2, c[0x0][0x318] ;  /* 0x0000c600ff029b82 */ /* 0x000ee20000000a00 */
[----:B------:R1:W5:Y:S01]  /*02f0*/  @P1 LDG.E R6, desc[UR10][R6.64] ;  /* 0x0000000a06061981 */ /* 0x000362000c1e1900 */
[----:B--2---:R-:W-:-:S13]  /*0300*/  ISETP.GT.AND P0, PT, R137, R104, PT ;  /* 0x000000688900720c */ /* 0x004fda0003f04270 */
[----:B----4-:R-:W-:Y:S05]  /*0310*/  @!P0 EXIT ;  /* 0x000000000000894d */ /* 0x010fea0003800000 */
[----:B------:R-:W2:Y:S01]  /*0320*/  LDC R0, c[0x0][0x398] ;  /* 0x0000e600ff007b82 */ /* 0x000ea20000000800 */
[----:B---3--:R-:W-:Y:S01]  /*0330*/  @!P1 ISETP.NE.U32.AND P0, PT, R2, RZ, PT ;  /* 0x000000ff0200920c */ /* 0x008fe20003f05070 */
[----:B-----5:R-:W-:Y:S01]  /*0340*/  @P1 IMAD.IADD R99, R6, 0x1, -R15 ;  /* 0x0000000106631824 */ /* 0x020fe200078e0a0f */
[----:B------:R-:W-:Y:S02]  /*0350*/  ULDC UR5, c[0x0][0x2c8] ;  /* 0x0000b20000057ab9 */ /* 0x000fe40000000800 */
[----:B------:R-:W-:Y:S01]  /*0360*/  @!P1 ISETP.NE.AND.EX P0, PT, R3, RZ, PT, P0 ;  /* 0x000000ff0300920c */ /* 0x000fe20003f05300 */
[----:B------:R-:W-:Y:S01]  /*0370*/  UIADD3 UR5, UR5, 0x7f, URZ ;  /* 0x0000007f05057890 */ /* 0x000fe2000fffe03f */
[----:B------:R-:W-:Y:S02]  /*0380*/  IADD3 R3, -R137, 0xbf, R104 ;  /* 0x000000bf89037810 */ /* 0x000fe40007ffe168 */
[----:B------:R-:W-:Y:S01]  /*0390*/  @!P1 SEL R5, R5, RZ, P0 ;  /* 0x000000ff05059207 */ /* 0x000fe20000000000 */
[----:B------:R-:W-:-:S03]  /*03a0*/  USHF.R.S32.HI UR4, URZ, 0x1f, UR5 ;  /* 0x0000001f3f047899 */ /* 0x000fc60008011405 */
[----:B-1----:R-:W-:Y:S01]  /*03b0*/  @!P1 IADD3 R99, R5, R4, -R15 ;  /* 0x0000000405639210 */ /* 0x002fe20007ffe80f */
[----:B------:R-:W-:Y:S01]  /*03c0*/  ULEA.HI UR4, UR4, UR5, URZ, 0x7 ;  /* 0x0000000504047291 */ /* 0x000fe2000f8f383f */
[----:B------:R-:W1:Y:S03]  /*03d0*/  S2R R5, SR_TID.X ;  /* 0x0000000000057919 */ /* 0x000e660000002100 */
        /* <DEDUP_REMOVED lines=11> */
[----:B-1----:R-:W-:Y:S05]  /*0490*/  @P0 BRA `(.L_x_3606) ;  /* 0x00000004004c0947 */ /* 0x002fea0003800000 */
        /* <DEDUP_REMOVED lines=9> */
[----:B------:R-:W-:-:S02]  /*0530*/  LOP3.LUT R12, R0, 0xfffffffc, RZ, 0xc0, !PT ;  /* 0xfffffffc000c7812 */ /* 0x000fc400078ec0ff */
[----:B------:R-:W-:Y:S01]  /*0540*/  SHF.R.S32.HI R0, RZ, 0x2, R0 ;  /* 0x00000002ff007819 */ /* 0x000fe20000011400 */
[----:B------:R-:W2:Y:S01]  /*0550*/  @!P0 LDC.64 R2, c[0x0][0x290] ;  /* 0x0000a400ff028b82 */ /* 0x000ea20000000a00 */
[----:B------:R-:W-:Y:S01]  /*0560*/  @!P0 SHF.R.S32.HI R11, RZ, 0x1f, R19 ;  /* 0x0000001fff0b8819 */ /* 0x000fe20000011413 */
[----:B------:R-:W-:-:S05]  /*0570*/  IMAD.IADD R5, R5, 0x1, -R12 ;  /* 0x0000000105057824 */ /* 0x000fca00078e0a0c */
[----:B------:R-:W-:-:S04]  /*0580*/  ISETP.NE.AND P3, PT, R5, RZ, PT ;  /* 0x000000ff0500720c */ /* 0x000fc80003f65270 */
[----:B------:R-:W-:Y:S01]  /*0590*/  ISETP.GE.OR P3, PT, R0, R137, P3 ;  /* 0x000000890000720c */ /* 0x000fe20001f66670 */
[----:B-1----:R-:W-:-:S04]  /*05a0*/  @P0 IMAD.WIDE.U32 R8, R134, R6, RZ ;  /* 0x0000000686080225 */ /* 0x002fc800078e00ff */
[----:B------:R-:W-:Y:S01]  /*05b0*/  @P0 IMAD R134, R134, R7, R9 ;  /* 0x0000000786860224 */ /* 0x000fe200078e0209 */
[----:B------:R-:W-:Y:S01]  /*05c0*/  SHF.R.S32.HI R9, RZ, 0x1f, R104 ;  /* 0x0000001fff097819 */ /* 0x000fe20000011468 */
[-C--:B--2---:R-:W-:Y:S02]  /*05d0*/  @!P0 IMAD R4, R11, R2.reuse, RZ ;  /* 0x000000020b048224 */ /* 0x084fe400078e02ff */
[----:B------:R-:W-:-:S04]  /*05e0*/  @!P0 IMAD.WIDE.U32 R12, R19, R2, RZ ;  /* 0x00000002130c8225 */ /* 0x000fc800078e00ff */
        /* <DEDUP_REMOVED lines=9> */
[----:B------:R-:W-:Y:S01]  /*0680*/  SHF.R.S32.HI R3, RZ, 0x1f, R10 ;  /* 0x0000001fff037819 */ /* 0x000fe2000001140a */
[----:B------:R-:W-:Y:S01]  /*0690*/  IMAD.WIDE.U32 R8, R104, R6, R8 ;  /* 0x0000000668087225 */ /* 0x000fe200078e0008 */
[----:B------:R-:W-:-:S03]  /*06a0*/  IADD3 R2, R0, 0x20, RZ ;  /* 0x0000002000027810 */ /* 0x000fc60007ffe0ff */
[----:B------:R-:W-:Y:S01]  /*06b0*/  IMAD R19, R19, UR6, R10 ;  /* 0x0000000613137c24 */ /* 0x000fe2000f8e020a */
[----:B------:R-:W-:Y:S02]  /*06c0*/  IADD3 R8, P2, R4, R8, RZ ;  /* 0x0000000804087210 */ /* 0x000fe40007f5e0ff */
[----:B------:R-:W-:Y:S01]  /*06d0*/  ISETP.GE.AND P0, PT, R2, R137, PT ;  /* 0x000000890200720c */ /* 0x000fe20003f06270 */
[----:B------:R-:W-:Y:S01]  /*06e0*/  IMAD R19, R19, UR5, R104 ;  /* 0x0000000513137c24 */ /* 0x000fe2000f8e0268 */
[----:B------:R-:W-:Y:S01]  /*06f0*/  IADD3.X R9, R134, R9, R11, P2, !PT ;  /* 0x0000000986097210 */ /* 0x000fe200017fe40b */
[----:B------:R-:W-:Y:S01]  /*0700*/  ULDC.64 UR4, c[0x0][0x2a0] ;  /* 0x0000a80000047ab9 */ /* 0x000fe20000000a00 */
[-C--:B------:R-:W-:Y:S01]  /*0710*/  ISETP.GE.OR P2, PT, R0, R137.reuse, P1 ;  /* 0x000000890000720c */ /* 0x080fe20000f46670 */
[----:B------:R-:W-:Y:S01]  /*0720*/  IMAD R3, R3, UR4, RZ ;  /* 0x0000000403037c24 */ /* 0x000fe2000f8e02ff */
[----:B------:R-:W-:Y:S01]  /*0730*/  ISETP.GE.OR P4, PT, R2, R137, P1 ;  /* 0x000000890200720c */ /* 0x000fe20000f86670 */
[----:B------:R-:W-:Y:S01]  /*0740*/  IMAD.WIDE.U32 R8, R10, UR4, R8 ;  /* 0x000000040a087c25 */ /* 0x000fe2000f8e0008 */
[----:B------:R-:W-:-:S02]  /*0750*/  IADD3 R2, P1, R19, R0, RZ ;  /* 0x0000000013027210 */ /* 0x000fc40007f3e0ff */
[----:B------:R-:W-:Y:S01]  /*0760*/  SHF.R.S32.HI R4, RZ, 0x1f, R0 ;  /* 0x0000001fff047819 */ /* 0x000fe20000011400 */
[----:B------:R-:W-:-:S05]  /*0770*/  IMAD R3, R10, UR5, R3 ;  /* 0x000000050a037c24 */ /* 0x000fca000f8e0203 */
        /* <DEDUP_REMOVED lines=11> */
.L_x_3608:
[----:B------:R-:W-:Y:S05]  /*0830*/  BSYNC B0 ;  /* 0x0000000000007941 */ /* 0x000fea0003800000 */
.L_x_3607:
[----:B------:R-:W-:Y:S04]  /*0840*/  BSSY B0, `(.L_x_3609) ;  /* 0x000000d000007945 */ /* 0x000fe80003800000 */
[----:B------:R-:W-:Y:S05]  /*0850*/  @P4 BRA `(.L_x_3610) ;  /* 0x00000000002c4947 */ /* 0x000fea0003800000 */
[----:B------:R-:W-:Y:S01]  /*0860*/  IADD3 R3, P2, R0, 0x20, RZ ;  /* 0x0000002000037810 */ /* 0x000fe20007f5e0ff */
[----:B------:R-:W-:-:S03]  /*0870*/  ULDC.64 UR4, c[0x0][0x280] ;  /* 0x0000a00000047ab9 */ /* 0x000fc60000000a00 */
[----:B------:R-:W-:-:S05]  /*0880*/  IADD3.X R9, RZ, R4, RZ, P2, !PT ;  /* 0x00000004ff097210 */ /* 0x000fca00017fe4ff */
[----:B------:R-:W-:Y:S01]  /*0890*/  IMAD R0, R9, R6, RZ ;  /* 0x0000000609007224 */ /* 0x000fe200078e02ff */
[----:B------:R-:W-:-:S03]  /*08a0*/  MOV R9, R11 ;  /* 0x0000000b00097202 */ /* 0x000fc60000000f00 */
[----:B------:R-:W-:-:S04]  /*08b0*/  IMAD.WIDE.U32 R8, R3, R6, R8 ;  /* 0x0000000603087225 */ /* 0x000fc800078e0008 */
[----:B------:R-:W-:Y:S01]  /*08c0*/  IMAD R3, R3, R7, R0 ;  /* 0x0000000703037224 */ /* 0x000fe200078e0200 */
[----:B------:R-:W-:-:S04]  /*08d0*/  LEA R6, P2, R8, UR4, 0x1 ;  /* 0x0000000408067c11 */ /* 0x000fc8000f8408ff */
[----:B------:R-:W-:-:S04]  /*08e0*/  IADD3 R3, R9, R3, RZ ;  /* 0x0000000309037210 */ /* 0x000fc80007ffe0ff */
[----:B------:R-:W-:-:S05]  /*08f0*/  LEA.HI.X R7, R8, UR5, R3, 0x1, P2 ;  /* 0x0000000508077c11 */ /* 0x000fca00090f0c03 */
[----:B------:R2:W-:Y:S02]  /*0900*/  STG.E.128 desc[UR10][R6.64], RZ ;  /* 0x000000ff06007986 */ /* 0x0005e4000c101d0a */
.L_x_3610:
[----:B------:R-:W-:Y:S05]  /*0910*/  BSYNC B0 ;  /* 0x0000000000007941 */ /* 0x000fea0003800000 */
.L_x_3609:
[----:B------:R-:W-:Y:S01]  /*0920*/  ISETP.NE.OR P0, PT, R5, RZ, P0 ;  /* 0x000000ff0500720c */ /* 0x000fe20000705670 */
[----:B------:R-:W-:Y:S01]  /*0930*/  ULDC.64 UR4, c[0x0][0x2b0] ;  /* 0x0000ac0000047ab9 */ /* 0x000fe20000000a00 */
[----:B------:R-:W-:Y:S01]  /*0940*/  LEA.HI.X.SX32 R19, R19, R4, 0x1, P1 ;  /* 0x0000000413137211 */ /* 0x000fe200008f0eff */
[----:B------:R-:W-:Y:S01]  /*0950*/  @!P3 IMAD.MOV.U32 R3, RZ, RZ, 0x7f800000 ;  /* 0x7f800000ff03b424 */ /* 0x000fe200078e00ff */
[----:B------:R-:W-:-:S04]  /*0960*/  LEA R4, P1, R2, UR4, 0x2 ;  /* 0x0000000402047c11 */ /* 0x000fc8000f8210ff */
[----:B------:R-:W-:-:S05]  /*0970*/  LEA.HI.X R5, R2, UR5, R19, 0x2, P1 ;  /* 0x0000000502057c11 */ /* 0x000fca00088f1413 */
[----:B------:R3:W-:Y:S01]  /*0980*/  @!P3 STG.E desc[UR10][R4.64], R3 ;  /* 0x000000030400b986 */ /* 0x0007e2000c10190a */
[----:B------:R-:W-:Y:S05]  /*0990*/  @P0 EXIT ;  /* 0x000000000000094d */ /* 0x000fea0003800000 */
[----:B---3--:R-:W-:-:S05]  /*09a0*/  MOV R3, 0x7f800000 ;  /* 0x7f80000000037802 */ /* 0x008fca0000000f00 */
[----:B------:R-:W-:Y:S01]  /*09b0*/  STG.E desc[UR10][R4.64+0x80], R3 ;  /* 0x0000800304007986 */ /* 0x000fe2000c10190a */
[----:B------:R-:W-:Y:S05]  /*09c0*/  EXIT ;  /* 0x000000000000794d */ /* 0x000fea0003800000 */
.L_x_3606:
        /* <DEDUP_REMOVED lines=24> */
.L_x_3611:
        /* <DEDUP_REMOVED lines=32> */
[----:B--2---:R-:W-:Y:S01]  /*0d50*/  IABS R2, R9 ;  /* 0x0000000900027213 */ /* 0x004fe20000000000 */
[----:B------:R-:W-:-:S03]  /*0d60*/  IMAD.MOV R13, RZ, RZ, -R13 ;  /* 0x000000ffff0d7224 */ /* 0x000fc600078e0a0d */
[----:B------:R-:W2:Y:S01]  /*0d70*/  I2F.RP R8, R2 ;  /* 0x0000000200087306 */ /* 0x000ea20000209400 */
[----:B------:R-:W-:-:S07]  /*0d80*/  IMAD R4, R15, R13, R4 ;  /* 0x0000000d0f047224 */ /* 0x000fce00078e0204 */
[----:B--2---:R-:W2:Y:S02]  /*0d90*/  MUFU.RCP R17, R8 ;  /* 0x0000000800117308 */ /* 0x004ea40000001000 */
[----:B--2---:R-:W-:-:S06]  /*0da0*/  IADD3 R17, R17, 0xffffffe, RZ ;  /* 0x0ffffffe11117810 */ /* 0x004fcc0007ffe0ff */
[----:B------:R-:W2:Y:S02]  /*0db0*/  F2I.FTZ.U32.TRUNC.NTZ R17, R17 ;  /* 0x0000001100117305 */ /* 0x000ea4000021f000 */
        /* <DEDUP_REMOVED lines=21> */
[----:B-----5:R-:W-:-:S04]  /*0f10*/  IMAD.WIDE.U32 R14, R6, UR4, RZ ;  /* 0x00000004060e7c25 */ /* 0x020fc8000f8e00ff */
[C---:B------:R-:W-:Y:S02]  /*0f20*/  IMAD R11, R7.reuse, UR4, RZ ;  /* 0x00000004070b7c24 */ /* 0x040fe4000f8e02ff */
[----:B--2---:R-:W-:Y:S02]  /*0f30*/  IMAD R7, R7, R2, RZ ;  /* 0x0000000207077224 */ /* 0x004fe400078e02ff */
[C---:B------:R-:W-:Y:S01]  /*0f40*/  IMAD R8, R6.reuse, UR5, R11 ;  /* 0x0000000506087c24 */ /* 0x040fe2000f8e020b */
[----:B------:R-:W-:Y:S01]  /*0f50*/  SHF.R.S32.HI R11, RZ, 0x1f, R4 ;  /* 0x0000001fff0b7819 */ /* 0x000fe20000011404 */
[----:B------:R-:W-:Y:S01]  /*0f60*/  ULDC.64 UR4, c[0x0][0x260] ;  /* 0x0000980000047ab9 */ /* 0x000fe20000000a00 */
[----:B------:R-:W-:Y:S02]  /*0f70*/  IMAD R3, R6, R3, R7 ;  /* 0x0000000306037224 */ /* 0x000fe400078e0207 */
[----:B------:R-:W-:Y:S01]  /*0f80*/  IADD3 R15, R15, R8, RZ ;  /* 0x000000080f0f7210 */ /* 0x000fe20007ffe0ff */
[----:B-1----:R-:W-:-:S02]  /*0f90*/  IMAD R8, R11, R92, RZ ;  /* 0x0000005c0b087224 */ /* 0x002fc400078e02ff */
[----:B------:R-:W-:Y:S02]  /*0fa0*/  IMAD R9, R13, UR4, RZ ;  /* 0x000000040d097c24 */ /* 0x000fe4000f8e02ff */
[C---:B------:R-:W-:Y:S02]  /*0fb0*/  IMAD R8, R4.reuse, R93, R8 ;  /* 0x0000005d04087224 */ /* 0x040fe400078e0208 */
[----:B------:R-:W-:-:S04]  /*0fc0*/  IMAD.WIDE.U32 R14, R4, R92, R14 ;  /* 0x0000005c040e7225 */ /* 0x000fc800078e000e */
[----:B------:R-:W-:Y:S02]  /*0fd0*/  IMAD.IADD R15, R15, 0x1, R8 ;  /* 0x000000010f0f7824 */ /* 0x000fe400078e0208 */
[----:B------:R-:W-:-:S04]  /*0fe0*/  IMAD.WIDE.U32 R22, R6, R2, RZ ;  /* 0x0000000206167225 */ /* 0x000fc800078e00ff */
[C---:B------:R-:W-:Y:S01]  /*0ff0*/  IMAD R9, R16.reuse, UR5, R9 ;  /* 0x0000000510097c24 */ /* 0x040fe2000f8e0209 */
[----:B------:R-:W-:Y:S01]  /*1000*/  IADD3 R17, R23, R3, RZ ;  /* 0x0000000317117210 */ /* 0x000fe20007ffe0ff */
[----:B------:R-:W-:-:S05]  /*1010*/  IMAD.WIDE.U32 R20, R16, UR4, R14 ;  /* 0x0000000410147c25 */ /* 0x000fca000f8e000e */
[----:B------:R-:W-:Y:S01]  /*1020*/  IADD3 R9, R21, R9, RZ ;  /* 0x0000000915097210 */ /* 0x000fe20007ffe0ff */
[----:B------:R-:W-:Y:S06]  /*1030*/  BRA `(.L_x_3613) ;  /* 0x0000000400307947 */ /* 0x000fec0003800000 */
.L_x_3612:
[----:B------:R-:W1:Y:S01]  /*1040*/  LDC R13, c[0x0][0x278] ;  /* 0x00009e00ff0d7b82 */ /* 0x000e620000000800 */
[----:B------:R-:W-:-:S13]  /*1050*/  ISETP.NE.AND P3, PT, R18, -0x1, PT ;  /* 0xffffffff1200780c */ /* 0x000fda0003f65270 */
[----:B------:R-:W2:Y:S01]  /*1060*/  @P3 LDC.64 R92, c[0x0][0x248] ;  /* 0x00009200ff5c3b82 */ /* 0x000ea20000000a00 */
[----:B-1----:R-:W-:-:S04]  /*1070*/  IABS R3, R13 ;  /* 0x0000000d00037213 */ /* 0x002fc80000000000 */
[----:B------:R-:W1:Y:S08]  /*1080*/  I2F.RP R8, R3 ;  /* 0x0000000300087306 */ /* 0x000e700000209400 */
[----:B-1----:R-:W1:Y:S02]  /*1090*/  MUFU.RCP R6, R8 ;  /* 0x0000000800067308 */ /* 0x002e640000001000 */
[----:B-1----:R-:W-:Y:S01]  /*10a0*/  VIADD R6, R6, 0xffffffe ;  /* 0x0ffffffe06067836 */ /* 0x002fe20000000000 */
[----:B------:R-:W1:Y:S05]  /*10b0*/  @P3 LDC.64 R8, c[0x0][0x250] ;  /* 0x00009400ff083b82 */ /* 0x000e6a0000000a00 */
[----:B------:R-:W3:Y:S02]  /*10c0*/  F2I.FTZ.U32.TRUNC.NTZ R7, R6 ;  /* 0x0000000600077305 */ /* 0x000ee4000021f000 */
[----:B---3--:R-:W-:Y:S01]  /*10d0*/  IMAD.MOV R2, RZ, RZ, -R7 ;  /* 0x000000ffff027224 */ /* 0x008fe200078e0a07 */
[----:B------:R-:W-:-:S03]  /*10e0*/  MOV R6, RZ ;  /* 0x000000ff00067202 */ /* 0x000fc60000000f00 */
[----:B------:R-:W-:Y:S01]  /*10f0*/  IMAD R4, R2, R3, RZ ;  /* 0x0000000302047224 */ /* 0x000fe200078e02ff */
[----:B------:R-:W-:-:S03]  /*1100*/  IABS R2, R10 ;  /* 0x0000000a00027213 */ /* 0x000fc60000000000 */
[----:B------:R-:W-:Y:S01]  /*1110*/  IMAD.HI.U32 R7, R7, R4, R6 ;  /* 0x0000000407077227 */ /* 0x000fe200078e0006 */
[----:B------:R-:W-:-:S03]  /*1120*/  @P3 IADD3 R6, R15, R18, RZ ;  /* 0x000000120f063210 */ /* 0x000fc60007ffe0ff */
[----:B------:R-:W-:Y:S02]  /*1130*/  IMAD.MOV.U32 R4, RZ, RZ, R2 ;  /* 0x000000ffff047224 */ /* 0x000fe400078e0002 */
[----:B--2---:R-:W-:Y:S02]  /*1140*/  @P3 IMAD R17, R6, R93, RZ ;  /* 0x0000005d06113224 */ /* 0x004fe400078e02ff */
[----:B------:R-:W-:-:S04]  /*1150*/  IMAD.HI.U32 R16, R7, R4, RZ ;  /* 0x0000000407107227 */ /* 0x000fc800078e00ff */
[----:B------:R-:W-:Y:S01]  /*1160*/  @P3 IMAD.WIDE.U32 R6, R6, R92, RZ ;  /* 0x0000005c06063225 */ /* 0x000fe200078e00ff */
[----:B------:R-:W-:-:S03]  /*1170*/  IADD3 R2, -R16, RZ, RZ ;  /* 0x000000ff10027210 */ /* 0x000fc60007ffe1ff */
[----:B------:R-:W-:Y:S02]  /*1180*/  @P3 IMAD.IADD R17, R7, 0x1, R17 ;  /* 0x0000000107113824 */ /* 0x000fe400078e0211 */
[----:B------:R-:W-:Y:S01]  /*1190*/  IMAD R2, R3, R2, R4 ;  /* 0x0000000203027224 */ /* 0x000fe200078e0204 */
[----:B------:R-:W-:-:S04]  /*11a0*/  LOP3.LUT R4, R10, R13, RZ, 0x3c, !PT ;  /* 0x0000000d0a047212 */ /* 0x000fc800078e3cff */
[----:B------:R-:W-:Y:S02]  /*11b0*/  ISETP.GT.U32.AND P0, PT, R3, R2, PT ;  /* 0x000000020300720c */ /* 0x000fe40003f04070 */
[----:B------:R-:W-:Y:S02]  /*11c0*/  ISETP.GE.AND P1, PT, R4, RZ, PT ;  /* 0x000000ff0400720c */ /* 0x000fe40003f26270 */
[----:B------:R-:W-:-:S04]  /*11d0*/  LEA R4, R98, 0xffffff80, 0x7 ;  /* 0xffffff8062047811 */ /* 0x000fc800078e38ff */
[----:B------:R-:W-:-:S05]  /*11e0*/  SHF.R.S32.HI R11, RZ, 0x1f, R4 ;  /* 0x0000001fff0b7819 */ /* 0x000fca0000011404 */
        /* <DEDUP_REMOVED lines=21> */
.L_x_3614:
[----:B------:R-:W-:Y:S01]  /*1340*/  MOV R20, R6 ;  /* 0x0000000600147202 */ /* 0x000fe20000000f00 */
[----:B------:R-:W-:Y:S01]  /*1350*/  IMAD R7, R11, R92, RZ ;  /* 0x0000005c0b077224 */ /* 0x000fe200078e02ff */
[----:B------:R-:W-:Y:S02]  /*1360*/  MOV R21, R17 ;  /* 0x0000001100157202 */ /* 0x000fe40000000f00 */
[----:B------:R-:W-:Y:S01]  /*1370*/  @!P0 LOP3.LUT R16, RZ, R13, RZ, 0x33, !PT ;  /* 0x0000000dff108212 */ /* 0x000fe200078e33ff */
[----:B------:R-:W-:Y:S01]  /*1380*/  IMAD R7, R93, R4, R7 ;  /* 0x000000045d077224 */ /* 0x000fe200078e0207 */
[----:B------:R-:W-:Y:S01]  /*1390*/  @P3 IADD3 R17, R15, R18, RZ ;  /* 0x000000120f113210 */ /* 0x000fe20007ffe0ff */
[----:B------:R-:W-:Y:S01]  /*13a0*/  IMAD.WIDE.U32 R20, R92, R4, R20 ;  /* 0x000000045c147225 */ /* 0x000fe200078e0014 */
[----:B------:R-:W-:-:S03]  /*13b0*/  SHF.R.S32.HI R13, RZ, 0x1f, R16 ;  /* 0x0000001fff0d7819 */ /* 0x000fc60000011410 */
[----:B------:R-:W-:Y:S01]  /*13c0*/  @P3 IMAD.WIDE.U32 R22, R17, R8, RZ ;  /* 0x0000000811163225 */ /* 0x000fe200078e00ff */
[----:B------:R-:W-:-:S03]  /*13d0*/  IADD3 R21, R21, R7, RZ ;  /* 0x0000000715157210 */ /* 0x000fc60007ffe0ff */
[-C--:B--2---:R-:W-:Y:S02]  /*13e0*/  IMAD R6, R13, R2.reuse, RZ ;  /* 0x000000020d067224 */ /* 0x084fe400078e02ff */
        /* <DEDUP_REMOVED lines=17> */
.L_x_3613:
[----:B------:R-:W-:Y:S01]  /*1500*/  ISETP.NE.AND P0, PT, R134, -0x1, PT ;  /* 0xffffffff8600780c */ /* 0x000fe20003f05270 */
[----:B------:R-:W-:Y:S01]  /*1510*/  VIADD R135, R98, 0xffffffff ;  /* 0xffffffff62877836 */ /* 0x000fe20000000000 */
[----:B------:R-:W-:Y:S01]  /*1520*/  SHF.R.S32.HI R8, RZ, 0x1f, R5 ;  /* 0x0000001fff087819 */ /* 0x000fe20000011405 */
[----:B------:R-:W1:Y:S01]  /*1530*/  S2UR UR4, SR_CgaCtaId ;  /* 0x00000000000479c3 */ /* 0x000e620000008800 */
[----:B------:R-:W-:Y:S01]  /*1540*/  ULDC.64 UR6, c[0x0][0x258] ;  /* 0x0000960000067ab9 */ /* 0x000fe20000000a00 */
[----:B------:R-:W-:Y:S01]  /*1550*/  IMAD.SHL.U32 R102, R135, 0x80, RZ ;  /* 0x0000008087667824 */ /* 0x000fe200078e00ff */
[CC--:B------:R-:W-:Y:S01]  /*1560*/  LEA.HI R15, R8.reuse, R5.reuse, RZ, 0x2 ;  /* 0x00000005080f7211 */ /* 0x0c0fe200078f10ff */
[----:B------:R-:W-:Y:S01]  /*1570*/  ULDC.64 UR8, c[0x0][0x268] ;  /* 0x00009a0000087ab9 */ /* 0x000fe20000000a00 */
[----:B------:R-:W-:Y:S01]  /*1580*/  LEA.HI R106, R8, R5, RZ, 0x5 ;  /* 0x00000005086a7211 */ /* 0x000fe200078f28ff */
[----:B------:R-:W-:Y:S01]  /*1590*/  UMOV UR5, 0x400 ;  /* 0x0000040000057882 */ /* 0x000fe20000000000 */
[----:B------:R-:W-:Y:S01]  /*15a0*/  LOP3.LUT R138, R15, 0xfffffffc, RZ, 0xc0, !PT ;  /* 0xfffffffc0f8a7812 */ /* 0x000fe200078ec0ff */
[----:B------:R-:W-:Y:S01]  /*15b0*/  IMAD R13, R13, UR8, RZ ;  /* 0x000000080d0d7c24 */ /* 0x000fe2000f8e02ff */
[----:B------:R-:W-:Y:S01]  /*15c0*/  SHF.R.S32.HI R18, RZ, 0x2, R15 ;  /* 0x00000002ff127819 */ /* 0x000fe2000001140f */
[----:B------:R-:W2:Y:S01]  /*15d0*/  @!P0 LDC.64 R2, c[0x0][0x228] ;  /* 0x00008a00ff028b82 */ /* 0x000ea20000000a00 */
[----:B------:R-:W-:Y:S01]  /*15e0*/  @!P0 SHF.R.S32.HI R21, RZ, 0x1f, R19 ;  /* 0x0000001fff158819 */ /* 0x000fe20000011413 */
[----:B------:R-:W-:Y:S01]  /*15f0*/  IMAD.IADD R138, R5, 0x1, -R138 ;  /* 0x00000001058a7824 */ /* 0x000fe200078e0a8a */
[----:B------:R-:W-:Y:S01]  /*1600*/  SHF.R.S32.HI R105, RZ, 0x5, R106 ;  /* 0x00000005ff697819 */ /* 0x000fe2000001146a */
[----:B------:R-:W-:Y:S02]  /*1610*/  BSSY B0, `(.L_x_3615) ;  /* 0x0000047000007945 */ /* 0x000fe40003800000 */
[----:B------:R-:W-:-:S02]  /*1620*/  IMAD.SHL.U32 R138, R138, 0x8, RZ ;  /* 0x000000088a8a7824 */ /* 0x000fc400078e00ff */
[----:B------:R-:W3:Y:S03]  /*1630*/  @P0 LDC.64 R6, c[0x0][0x240] ;  /* 0x00009000ff060b82 */ /* 0x000ee60000000a00 */
[C---:B------:R-:W-:Y:S02]  /*1640*/  IADD3 R20, P2, R138.reuse, R20, RZ ;  /* 0x000000148a147210 */ /* 0x040fe40007f5e0ff */
[----:B------:R-:W-:Y:S01]  /*1650*/  IADD3 R22, P3, R138, R22, RZ ;  /* 0x000000168a167210 */ /* 0x000fe20007f7e0ff */
[----:B-1----:R-:W-:Y:S01]  /*1660*/  ULEA UR4, UR4, UR5, 0x18 ;  /* 0x0000000504047291 */ /* 0x002fe2000f8ec03f */
[-C--:B--2--5:R-:W-:Y:S02]  /*1670*/  @!P0 IMAD R14, R21, R2.reuse, RZ ;  /* 0x00000002150e8224 */ /* 0x0a4fe400078e02ff */
[----:B------:R-:W-:-:S04]  /*1680*/  @!P0 IMAD.WIDE.U32 R24, R19, R2, RZ ;  /* 0x0000000213188225 */ /* 0x000fc800078e00ff */
[----:B------:R-:W-:Y:S01]  /*1690*/  @!P0 IMAD R14, R19, R3, R14 ;  /* 0x00000003130e8224 */ /* 0x000fe200078e020e */
[----:B------:R-:W-:Y:S01]  /*16a0*/  SHF.R.S32.HI R19, RZ, 0x1f, R18 ;  /* 0x0000001fff137819 */ /* 0x000fe20000011412 */
[----:B---3--:R-:W-:-:S04]  /*16b0*/  @P0 IMAD.WIDE.U32 R26, R134, R6, RZ ;  /* 0x00000006861a0225 */ /* 0x008fc800078e00ff */
[----:B------:R-:W-:Y:S02]  /*16c0*/  @P0 IMAD.MOV.U32 R6, RZ, RZ, R26 ;  /* 0x000000ffff060224 */ /* 0x000fe400078e001a */
[----:B------:R-:W-:Y:S02]  /*16d0*/  IMAD.IADD R2, R137, 0x1, -R104 ;  /* 0x0000000189027824 */ /* 0x000fe400078e0a68 */
[----:B------:R-:W-:Y:S02]  /*16e0*/  VIADD R3, R18, 0x20 ;  /* 0x0000002012037836 */ /* 0x000fe40000000000 */
[----:B------:R-:W-:Y:S01]  /*16f0*/  @!P0 IMAD.MOV.U32 R6, RZ, RZ, R24 ;  /* 0x000000ffff068224 */ /* 0x000fe200078e0018 */
[----:B------:R-:W-:Y:S01]  /*1700*/  SHF.R.S32.HI R24, RZ, 0x1f, R138 ;  /* 0x0000001fff187819 */ /* 0x000fe2000001148a */
[----:B------:R-:W-:Y:S01]  /*1710*/  @P0 IMAD R7, R134, R7, R27 ;  /* 0x0000000786070224 */ /* 0x000fe200078e021b */
[-C--:B------:R-:W-:Y:S01]  /*1720*/  ISETP.GE.AND P5, PT, R18, R2.reuse, PT ;  /* 0x000000021200720c */ /* 0x080fe20003fa6270 */
[----:B------:R-:W-:Y:S01]  /*1730*/  @!P0 IMAD.IADD R7, R25, 0x1, R14 ;  /* 0x0000000119078824 */ /* 0x000fe200078e020e */
[----:B------:R-:W-:Y:S01]  /*1740*/  LEA.HI R14, R8, R5, RZ, 0x3 ;  /* 0x00000005080e7211 */ /* 0x000fe200078f18ff */
[C---:B------:R-:W-:Y:S01]  /*1750*/  IMAD.X R21, R24.reuse, 0x1, R9, P2 ;  /* 0x0000000118157824 */ /* 0x040fe200010e0609 */
[----:B------:R-:W-:Y:S01]  /*1760*/  ISETP.GE.AND P4, PT, R3, R2, PT ;  /* 0x000000020300720c */ /* 0x000fe20003f86270 */
[----:B------:R-:W-:Y:S01]  /*1770*/  IMAD.X R23, R24, 0x1, R17, P3 ;  /* 0x0000000118177824 */ /* 0x000fe200018e0611 */
[----:B------:R-:W-:Y:S01]  /*1780*/  IADD3 R2, -R102, R99, RZ ;  /* 0x0000006366027210 */ /* 0x000fe20007ffe1ff */
[----:B------:R-:W-:Y:S01]  /*1790*/  VIADD R17, R18, 0x40 ;  /* 0x0000004012117836 */ /* 0x000fe20000000000 */
[----:B------:R-:W-:-:S02]  /*17a0*/  SHF.R.S32.HI R9, RZ, 0x3, R14 ;  /* 0x00000003ff097819 */ /* 0x000fc4000001140e */
[CC--:B------:R-:W-:Y:S02]  /*17b0*/  ISETP.GE.AND P1, PT, R3.reuse, R2.reuse, PT ;  /* 0x000000020300720c */ /* 0x0c0fe40003f26270 */
[----:B------:R-:W-:Y:S02]  /*17c0*/  ISETP.GE.AND P3, PT, R3, R2, PT ;  /* 0x000000020300720c */ /* 0x000fe40003f66270 */
[----:B------:R-:W-:Y:S01]  /*17d0*/  LEA.HI R3, R15, R18, RZ, 0x1 ;  /* 0x000000120f037211 */ /* 0x000fe200078f08ff */
[----:B------:R-:W-:Y:S01]  /*17e0*/  IMAD.SHL.U32 R15, R9, 0x40, RZ ;  /* 0x00000040090f7824 */ /* 0x000fe200078e00ff */
[----:B------:R-:W-:Y:S02]  /*17f0*/  IADD3 R6, P0, R138, R6, RZ ;  /* 0x000000068a067210 */ /* 0x000fe40007f1e0ff */
[----:B------:R-:W-:Y:S02]  /*1800*/  LOP3.LUT R3, R3, 0x7fffffe, RZ, 0xc0, !PT ;  /* 0x07fffffe03037812 */ /* 0x000fe400078ec0ff */
[----:B------:R-:W-:Y:S01]  /*1810*/  LOP3.LUT R15, R15, 0xc0, RZ, 0xc0, !PT ;  /* 0x000000c00f0f7812 */ /* 0x000fe200078ec0ff */
[----:B------:R-:W-:Y:S01]  /*1820*/  IMAD.X R7, R24, 0x1, R7, P0 ;  /* 0x0000000118077824 */ /* 0x000fe200000e0607 */
[----:B------:R-:W-:Y:S01]  /*1830*/  IADD3 R136, R18, -R3, RZ ;  /* 0x8000000312887210 */ /* 0x000fe20007ffe0ff */
[----:B------:R-:W-:Y:S01]  /*1840*/  IMAD.WIDE R24, R12, 0x40, R18 ;  /* 0x000000400c187825 */ /* 0x000fe200078e0212 */
[----:B------:R-:W-:-:S02]  /*1850*/  LOP3.LUT R26, R15, 0x18, R138, 0xf8, !PT ;  /* 0x000000180f1a7812 */ /* 0x000fc400078ef88a */
[----:B------:R-:W-:Y:S01]  /*1860*/  SHF.R.U32.HI R15, RZ, 0x3, R15 ;  /* 0x00000003ff0f7819 */ /* 0x000fe2000001160f */
[----:B------:R-:W-:Y:S01]  /*1870*/  IMAD R136, R105, 0x8, R136 ;  /* 0x0000000869887824 */ /* 0x000fe200078e0288 */
[----:B------:R-:W-:Y:S02]  /*1880*/  SHF.R.S32.HI R3, RZ, 0x1f, R10 ;  /* 0x0000001fff037819 */ /* 0x000fe4000001140a */
[----:B------:R-:W-:Y:S01]  /*1890*/  LOP3.LUT R15, R26, R15, RZ, 0x3c, !PT ;  /* 0x0000000f1a0f7212 */ /* 0x000fe200078e3cff */
[----:B------:R-:W-:Y:S01]  /*18a0*/  IMAD.WIDE.U32 R26, R10, UR6, R6 ;  /* 0x000000060a1a7c25 */ /* 0x000fe2000f8e0006 */
[CC--:B------:R-:W-:Y:S02]  /*18b0*/  ISETP.GE.AND P0, PT, R17.reuse, R2.reuse, PT ;  /* 0x000000021100720c */ /* 0x0c0fe40003f06270 */
[----:B------:R-:W-:Y:S01]  /*18c0*/  ISETP.GE.AND P2, PT, R17, R2, PT ;  /* 0x000000021100720c */ /* 0x000fe20003f46270 */
[----:B------:R-:W-:Y:S02]  /*18d0*/  IMAD R3, R3, UR6, RZ ;  /* 0x0000000603037c24 */ /* 0x000fe4000f8e02ff */
[----:B------:R-:W-:-:S02]  /*18e0*/  IMAD.U32 R136, R136, 0x20, R15 ;  /* 0x0000002088887824 */ /* 0x000fc400078e000f */
        /* <DEDUP_REMOVED lines=25> */
.L_x_3616:
[----:B------:R-:W-:Y:S05]  /*1a80*/  BSYNC B0 ;  /* 0x0000000000007941 */ /* 0x000fea0003800000 */
.L_x_3615:
[----:B------:R-:W-:Y:S01]  /*1a90*/  BSSY B0, `(.L_x_3617) ;  /* 0x0000016000007945 */ /* 0x000fe20003800000 */
[----:B------:R-:W-:-:S03]  /*1aa0*/  IADD3 R6, P5, R18, R4, RZ ;  /* 0x0000000412067210 */ /* 0x000fc60007fbe0ff */
[----:B------:R-:W-:Y:S10]  /*1ab0*/  @P4 BRA `(.L_x_3618) ;  /* 0x00000000004c4947 */ /* 0x000ff40003800000 */
        /* <DEDUP_REMOVED lines=19> */
.L_x_3618:
[----:B------:R-:W-:Y:S05]  /*1bf0*/  BSYNC B0 ;  /* 0x0000000000007941 */ /* 0x000fea0003800000 */
.L_x_3617:
[C---:B------:R-:W-:Y:S01]  /*1c00*/  IMAD.X R3, R19.reuse, 0x1, R11, P5 ;  /* 0x0000000113037824 */ /* 0x040fe200028e060b */
[----:B------:R-:W-:Y:S01]  /*1c10*/  ISETP.GE.AND P5, PT, R18, R2, PT ;  /* 0x000000021200720c */ /* 0x000fe20003fa6270 */
[-C--:B------:R-:W-:Y:S01]  /*1c20*/  IMAD R97, R19, R92.reuse, RZ ;  /* 0x0000005c13617224 */ /* 0x080fe200078e02ff */
[----:B------:R-:W-:Y:S01]  /*1c30*/  LEA.HI R8, R8, R5, RZ, 0x4 ;  /* 0x0000000508087211 */ /* 0x000fe200078f20ff */
[C---:B------:R-:W-:Y:S01]  /*1c40*/  IMAD.WIDE.U32 R20, R18.reuse, R92, R20 ;  /* 0x0000005c12147225 */ /* 0x040fe200078e0014 */
[----:B------:R-:W-:Y:S01]  /*1c50*/  BSSY B0, `(.L_x_3619) ;  /* 0x0000016000007945 */ /* 0x000fe20003800000 */
[C---:B------:R-:W-:Y:S02]  /*1c60*/  ISETP.GE.AND P4, PT, R18.reuse, R2, PT ;  /* 0x000000021200720c */ /* 0x040fe40003f86270 */
[----:B------:R-:W-:Y:S01]  /*1c70*/  IMAD R97, R18, R93, R97 ;  /* 0x0000005d12617224 */ /* 0x000fe200078e0261 */
[----:B------:R-:W-:Y:S01]  /*1c80*/  LOP3.LUT R4, R8, 0xfffffff0, RZ, 0xc0, !PT ;  /* 0xfffffff008047812 */ /* 0x000fe200078ec0ff */
[----:B------:R-:W-:Y:S01]  /*1c90*/  VIADD R19, R18, 0x60 ;  /* 0x0000006012137836 */ /* 0x000fe20000000000 */
[----:B------:R-:W-:Y:S01]  /*1ca0*/  SHF.R.S32.HI R11, RZ, 0x4, R8 ;  /* 0x00000004ff0b7819 */ /* 0x000fe20000011408 */
[----:B------:R-:W-:Y:S01]  /*1cb0*/  IMAD.MOV.U32 R96, RZ, RZ, R20 ;  /* 0x000000ffff607224 */ /* 0x000fe200078e0014 */
[----:B------:R-:W-:Y:S01]  /*1cc0*/  IADD3 R97, R21, R97, RZ ;  /* 0x0000006115617210 */ /* 0x000fe20007ffe0ff */
[----:B------:R-:W-:Y:S06]  /*1cd0*/  @P5 BRA `(.L_x_3620) ;  /* 0x0000000000345947 */ /* 0x000fec0003800000 */
        /* <DEDUP_REMOVED lines=13> */
.L_x_3620:
[----:B------:R-:W-:Y:S05]  /*1db0*/  BSYNC B0 ;  /* 0x0000000000007941 */ /* 0x000fea0003800000 */
.L_x_3619:
[----:B------:R-:W-:Y:S01]  /*1dc0*/  LOP3.LUT R10, R14, 0xfffffff8, RZ, 0xc0, !PT ;  /* 0xfffffff80e0a7812 */ /* 0x000fe200078ec0ff */
[----:B------:R-:W-:Y:S01]  /*1dd0*/  BSSY B0, `(.L_x_3621) ;  /* 0x0000016000007945 */ /* 0x000fe20003800000 */
[----:B------:R-:W-:Y:S01]  /*1de0*/  LEA.HI R8, R8, R11, RZ, 0x1 ;  /* 0x0000000b08087211 */ /* 0x000fe200078f08ff */
[----:B------:R-:W-:Y:S01]  /*1df0*/  IMAD.IADD R14, R5, 0x1, -R4 ;  /* 0x00000001050e7824 */ /* 0x000fe200078e0a04 */
[----:B------:R-:W-:Y:S01]  /*1e00*/  ISETP.GE.AND P5, PT, R19, R2, PT ;  /* 0x000000021300720c */ /* 0x000fe20003fa6270 */
[----:B-1----:R-:W-:Y:S01]  /*1e10*/  IMAD.IADD R13, R5, 0x1, -R10 ;  /* 0x00000001050d7824 */ /* 0x002fe200078e0a0a */
[C---:B------:R-:W-:Y:S01]  /*1e20*/  SHF.L.U64.HI R130, R92.reuse, 0x5, R93 ;  /* 0x000000055c827819 */ /* 0x040fe2000001025d */
[----:B------:R-:W-:Y:S01]  /*1e30*/  IMAD.SHL.U32 R131, R92, 0x20, RZ ;  /* 0x000000205c837824 */ /* 0x000fe200078e00ff */
[----:B------:R-:W-:Y:S01]  /*1e40*/  LOP3.LUT R8, R8, 0xfffffffe, RZ, 0xc0, !PT ;  /* 0xfffffffe08087812 */ /* 0x000fe200078ec0ff */
[----:B------:R-:W-:Y:S05]  /*1e50*/  @P1 BRA `(.L_x_3622) ;  /* 0x0000000000341947 */ /* 0x000fea0003800000 */
[----:B------:R-:W-:Y:S02]  /*1e60*/  ULDC UR5, c[0x0][0x2d0] ;  /* 0x0000b40000057ab9 */ /* 0x000fe40000000800 */
[----:B------:R-:W-:-:S13]  /*1e70*/  ISETP.GE.AND P1, PT, R138, UR5, PT ;  /* 0x000000058a007c0c */ /* 0x000fda000bf26270 */
[----:B------:R1:W-:Y:S01]  /*1e80*/  @P1 STS.128 [R136+0x1800], RZ ;  /* 0x001800ff88001388 */ /* 0x0003e20000000c00 */
[----:B------:R-:W-:Y:S05]  /*1e90*/  @P1 BRA `(.L_x_3622) ;  /* 0x0000000000241947 */ /* 0x000fea0003800000 */
[----:B------:R-:W-:Y:S01]  /*1ea0*/  IADD3 R15, P1, R131, R96, RZ ;  /* 0x00000060830f7210 */ /* 0x000fe20007f3e0ff */
        /* <DEDUP_REMOVED lines=8> */
.L_x_3622:
[----:B------:R-:W-:Y:S05]  /*1f30*/  BSYNC B0 ;  /* 0x0000000000007941 */ /* 0x000fea0003800000 */
.L_x_3621:
[----:B------:R-:W-:Y:S01]  /*1f40*/  LEA.HI R4, R13, R13, RZ, 0x1 ;  /* 0x0000000d0d047211 */ /* 0x000fe200078f08ff */
[----:B------:R-:W1:Y:S01]  /*1f50*/  LDC.64 R94, c[0x0][0x250] ;  /* 0x00009400ff5e7b82 */ /* 0x000e620000000a00 */
[----:B------:R-:W-:Y:S01]  /*1f60*/  LEA.HI R101, R14, R14, RZ, 0x1 ;  /* 0x0000000e0e657211 */ /* 0x000fe200078f08ff */
[----:B------:R-:W-:Y:S01]  /*1f70*/  IMAD.IADD R11, R11, 0x1, -R8 ;  /* 0x000000010b0b7824 */ /* 0x000fe200078e0a08 */
[----:B------:R-:W-:Y:S01]  /*1f80*/  ISETP.GE.AND P1, PT, R19, R2, PT ;  /* 0x000000021300720c */ /* 0x000fe20003f26270 */
[----:B------:R-:W-:Y:S01]  /*1f90*/  IMAD.SHL.U32 R9, R9, 0x8, RZ ;  /* 0x0000000809097824 */ /* 0x000fe200078e00ff */
[----:B------:R-:W-:Y:S01]  /*1fa0*/  SHF.R.S32.HI R2, RZ, 0x1, R4 ;  /* 0x00000001ff027819 */ /* 0x000fe20000011404 */
[----:B------:R-:W-:Y:S01]  /*1fb0*/  BSSY B0, `(.L_x_3623) ;  /* 0x0000024000007945 */ /* 0x000fe20003800000 */
[----:B------:R-:W-:Y:S01]  /*1fc0*/  SHF.R.S32.HI R15, RZ, 0x1, R101 ;  /* 0x00000001ff0f7819 */ /* 0x000fe20000011465 */
[----:B------:R-:W-:Y:S01]  /*1fd0*/  IMAD.IADD R17, R17, 0x1, R7 ;  /* 0x0000000111117824 */ /* 0x000fe200078e0207 */
[----:B------:R-:W-:Y:S01]  /*1fe0*/  SHF.R.S32.HI R12, RZ, 0x1f, R101 ;  /* 0x0000001fff0c7819 */ /* 0x000fe20000011465 */
[----:B------:R-:W-:Y:S01]  /*1ff0*/  IMAD.SHL.U32 R8, R2, 0x40, RZ ;  /* 0x0000004002087824 */ /* 0x000fe200078e00ff */
[----:B------:R-:W-:-:S02]  /*2000*/  LOP3.LUT R101, R101, 0x7fffffe, RZ, 0xc0, !PT ;  /* 0x07fffffe65657812 */ /* 0x000fc400078ec0ff */
[----:B------:R-:W-:Y:S02]  /*2010*/  LEA.HI R12, R12, R15, RZ, 0x2 ;  /* 0x0000000f0c0c7211 */ /* 0x000fe400078f10ff */
[----:B------:R-:W-:Y:S01]  /*2020*/  SHF.R.S32.HI R19, RZ, 0x1f, R14 ;  /* 0x0000001fff137819 */ /* 0x000fe2000001140e */
[----:B------:R-:W-:Y:S01]  /*2030*/  IMAD.IADD R101, R14, 0x1, -R101 ;  /* 0x000000010e657824 */ /* 0x000fe200078e0a65 */
[----:B------:R-:W-:Y:S02]  /*2040*/  LOP3.LUT R4, R4, 0x7fffffe, RZ, 0xc0, !PT ;  /* 0x07fffffe04047812 */ /* 0x000fe400078ec0ff */
[----:B------:R-:W-:Y:S02]  /*2050*/  LOP3.LUT R8, R8, 0xc0, RZ, 0xc0, !PT ;  /* 0x000000c008087812 */ /* 0x000fe400078ec0ff */
[----:B------:R-:W-:Y:S02]  /*2060*/  LOP3.LUT R12, R12, 0xfffffffc, RZ, 0xc0, !PT ;  /* 0xfffffffc0c0c7812 */ /* 0x000fe400078ec0ff */
[----:B------:R-:W-:Y:S01]  /*2070*/  LEA.HI R10, R19, R14, RZ, 0x3 ;  /* 0x0000000e130a7211 */ /* 0x000fe200078f18ff */
[----:B------:R-:W-:Y:S01]  /*2080*/  IMAD.IADD R14, R13, 0x1, -R4 ;  /* 0x000000010d0e7824 */ /* 0x000fe200078e0a04 */
[----:B------:R-:W-:Y:S01]  /*2090*/  LOP3.LUT R9, R8, 0x8, R9, 0xf8, !PT ;  /* 0x0000000808097812 */ /* 0x000fe200078ef809 */
[----:B------:R-:W-:Y:S01]  /*20a0*/  IMAD.IADD R4, R15, 0x1, -R12 ;  /* 0x000000010f047824 */ /* 0x000fe200078e0a0c */
[----:B------:R-:W-:Y:S01]  /*20b0*/  SHF.R.U32.HI R8, RZ, 0x3, R8 ;  /* 0x00000003ff087819 */ /* 0x000fe20000011608 */
[----:B------:R-:W-:-:S02]  /*20c0*/  IMAD R127, R11, 0x8, R14 ;  /* 0x000000080b7f7824 */ /* 0x000fc400078e020e */
[----:B------:R-:W-:Y:S01]  /*20d0*/  IMAD.SHL.U32 R10, R10, 0x20, RZ ;  /* 0x000000200a0a7824 */ /* 0x000fe200078e00ff */
[----:B------:R-:W-:Y:S01]  /*20e0*/  LOP3.LUT R8, R9, R8, RZ, 0x3c, !PT ;  /* 0x0000000809087212 */ /* 0x000fe200078e3cff */
[----:B------:R-:W-:Y:S02]  /*20f0*/  IMAD.SHL.U32 R11, R11, 0x8, RZ ;  /* 0x000000080b0b7824 */ /* 0x000fe400078e00ff */
[----:B------:R-:W-:Y:S01]  /*2100*/  IMAD.SHL.U32 R12, R4, 0x40, RZ ;  /* 0x00000040040c7824 */ /* 0x000fe200078e00ff */
[----:B------:R-:W-:Y:S05]  /*2110*/  @P0 BRA `(.L_x_3624) ;  /* 0x0000000000340947 */ /* 0x000fea0003800000 */
[----:B------:R-:W-:Y:S02]  /*2120*/  ULDC UR5, c[0x0][0x2d0] ;  /* 0x0000b40000057ab9 */ /* 0x000fe40000000800 */
[----:B------:R-:W-:-:S13]  /*2130*/  ISETP.GE.AND P0, PT, R138, UR5, PT ;  /* 0x000000058a007c0c */ /* 0x000fda000bf06270 */
[----:B------:R1:W-:Y:S01]  /*2140*/  @P0 STS.128 [R136+0x2000], RZ ;  /* 0x002000ff88000388 */ /* 0x0003e20000000c00 */
[----:B------:R-:W-:Y:S05]  /*2150*/  @P0 BRA `(.L_x_3624) ;  /* 0x0000000000240947 */ /* 0x000fea0003800000 */
[----:B------:R-:W-:Y:S01]  /*2160*/  LEA R14, P0, R92, R96, 0x6 ;  /* 0x000000605c0e7211 */ /* 0x000fe200078030ff */
        /* <DEDUP_REMOVED lines=8> */
.L_x_3624:
[----:B------:R-:W-:Y:S05]  /*21f0*/  BSYNC B0 ;  /* 0x0000000000007941 */ /* 0x000fea0003800000 */
.L_x_3623:
[----:B------:R-:W-:Y:S04]  /*2200*/  BSSY B0, `(.L_x_3625) ;  /* 0x0000010000007945 */ /* 0x000fe80003800000 */
[----:B------:R-:W-:Y:S05]  /*2210*/  @P5 BRA `(.L_x_3626) ;  /* 0x0000000000385947 */ /* 0x000fea0003800000 */
[----:B------:R-:W-:Y:S02]  /*2220*/  ULDC UR5, c[0x0][0x2d0] ;  /* 0x0000b40000057ab9 */ /* 0x000fe40000000800 */
[----:B------:R-:W-:-:S13]  /*2230*/  ISETP.GE.AND P0, PT, R138, UR5, PT ;  /* 0x000000058a007c0c */ /* 0x000fda000bf06270 */
[----:B------:R1:W-:Y:S01]  /*2240*/  @P0 STS.128 [R136+0x2800], RZ ;  /* 0x002800ff88000388 */ /* 0x0003e20000000c00 */
[----:B------:R-:W-:Y:S05]  /*2250*/  @P0 BRA `(.L_x_3626) ;  /* 0x0000000000280947 */ /* 0x000fea0003800000 */
[----:B------:R-:W-:Y:S01]  /*2260*/  IMAD R7, R93, 0x60, RZ ;  /* 0x000000605d077824 */ /* 0x000fe200078e02ff */
[----:B------:R-:W-:Y:S01]  /*2270*/  ULDC.64 UR6, c[0x0][0x218] ;  /* 0x0000860000067ab9 */ /* 0x000fe20000000a00 */
[----:B------:R-:W-:-:S05]  /*2280*/  IMAD.WIDE.U32 R14, R92, 0x60, R96 ;  /* 0x000000605c0e7825 */ /* 0x000fca00078e0060 */
[----:B------:R-:W-:Y:S02]  /*2290*/  IADD3 R7, R15, R7, RZ ;  /* 0x000000070f077210 */ /* 0x000fe40007ffe0ff */
[----:B-1----:R-:W-:-:S04]  /*22a0*/  LEA R18, P0, R14, UR6, 0x1 ;  /* 0x000000060e127c11 */ /* 0x002fc8000f8008ff */
[----:B------:R-:W-:-:S05]  /*22b0*/  LEA.HI.X R19, R14, UR7, R7, 0x1, P0 ;  /* 0x000000070e137c11 */ /* 0x000fca00080f0c07 */
[----:B------:R-:W-:Y:S01]  /*22c0*/  @!PT LDS RZ, [RZ] ;  /* 0x00000000fffff984 */ /* 0x000fe20000000800 */
[----:B------:R-:W-:Y:S01]  /*22d0*/  @!PT LDS RZ, [RZ] ;  /* 0x00000000fffff984 */ /* 0x000fe20000000800 */
[----:B------:R-:W-:Y:S01]  /*22e0*/  @!PT LDS RZ, [RZ] ;  /* 0x00000000fffff984 */ /* 0x000fe20000000800 */
[----:B------:R1:W-:Y:S04]  /*22f0*/  LDGSTS.E.BYPASS.LTC128B.128 [R136+0x2800], desc[UR10][R18.64] ;  /* 0x0280000012887fae */ /* 0x0003e8000b901d4a */
.L_x_3626:
[----:B------:R-:W-:Y:S05]  /*2300*/  BSYNC B0 ;  /* 0x0000000000007941 */ /* 0x000fea0003800000 */
.L_x_3625:
[----:B------:R-:W0:Y:S01]  /*2310*/  LDGDEPBAR ;  /* 0x00000000000079af */ /* 0x000e220000000000 */
[----:B------:R-:W-:Y:S01]  /*2320*/  LOP3.LUT R12, R12, 0xc0, RZ, 0xc0, !PT ;  /* 0x000000c00c0c7812 */ /* 0x000fe200078ec0ff */
[-C--:B-1----:R-:W-:Y:S01]  /*2330*/  IMAD R103, R3, R94.reuse, RZ ;  /* 0x0000005e03677224 */ /* 0x082fe200078e02ff */
[----:B------:R-:W-:Y:S01]  /*2340*/  LOP3.LUT R100, R10, 0xffffff00, RZ, 0xc0, !PT ;  /* 0xffffff000a647812 */ /* 0x000fe200078ec0ff */
[----:B------:R-:W-:Y:S01]  /*2350*/  IMAD.U32 R127, R127, 0x20, R8 ;  /* 0x000000207f7f7824 */ /* 0x000fe200078e0008 */
[----:B------:R-:W-:Y:S01]  /*2360*/  LOP3.LUT R3, R12, 0x8, R11, 0xf8, !PT ;  /* 0x000000080c037812 */ /* 0x000fe200078ef80b */
[C---:B------:R-:W-:Y:S01]  /*2370*/  IMAD R103, R6.reuse, R95, R103 ;  /* 0x0000005f06677224 */ /* 0x040fe200078e0267 */
[----:B------:R-:W-:Y:S01]  /*2380*/  SHF.R.U32.HI R12, RZ, 0x3, R12 ;  /* 0x00000003ff0c7819 */ /* 0x000fe2000001160c */
[----:B------:R-:W-:Y:S01]  /*2390*/  IMAD R8, R105, 0x200, R100 ;  /* 0x0000020069087824 */ /* 0x000fe200078e0264 */
[----:B------:R-:W-:Y:S01]  /*23a0*/  ULDC.64 UR6, c[0x0][0x220] ;  /* 0x0000880000067ab9 */ /* 0x000fe20000000a00 */
[----:B------:R-:W-:Y:S01]  /*23b0*/  IMAD.WIDE.U32 R6, R6, R94, R16 ;  /* 0x0000005e06067225 */ /* 0x000fe200078e0010 */
[----:B------:R-:W-:Y:S01]  /*23c0*/  LOP3.LUT R3, R3, R12, RZ, 0x3c, !PT ;  /* 0x0000000c03037212 */ /* 0x000fe200078e3cff */
[----:B------:R-:W-:Y:S01]  /*23d0*/  BSSY B0, `(.L_x_3627) ;  /* 0x000001a000007945 */ /* 0x000fe20003800000 */
[----:B------:R-:W-:Y:S01]  /*23e0*/  SHF.L.U64.HI R132, R94, 0x5, R95 ;  /* 0x000000055e847819 */ /* 0x000fe2000001025f */
[----:B------:R-:W-:Y:S01]  /*23f0*/  IMAD R8, R101, 0x20, R8 ;  /* 0x0000002065087824 */ /* 0x000fe200078e0208 */
[----:B------:R-:W-:Y:S01]  /*2400*/  LEA R148, P0, R6, UR6, 0x1 ;  /* 0x0000000606947c11 */ /* 0x000fe2000f8008ff */
[----:B------:R-:W-:Y:S01]  /*2410*/  IMAD.IADD R103, R7, 0x1, R103 ;  /* 0x0000000107677824 */ /* 0x000fe200078e0267 */
[----:B------:R-:W-:Y:S01]  /*2420*/  LEA R127, R127, UR4, 0x1 ;  /* 0x000000047f7f7c11 */ /* 0x000fe2000f8e08ff */
[----:B------:R-:W-:-:S02]  /*2430*/  IMAD.IADD R129, R3, 0x1, R8 ;  /* 0x0000000103817824 */ /* 0x000fc400078e0208 */
[----:B------:R-:W-:Y:S01]  /*2440*/  IMAD.SHL.U32 R133, R94, 0x20, RZ ;  /* 0x000000205e857824 */ /* 0x000fe200078e00ff */
[----:B------:R-:W-:Y:S02]  /*2450*/  LEA.HI.X R149, R6, UR7, R103, 0x1, P0 ;  /* 0x0000000706957c11 */ /* 0x000fe400080f0c67 */
[----:B------:R-:W-:Y:S01]  /*2460*/  LEA R129, R129, UR4, 0x1 ;  /* 0x0000000481817c11 */ /* 0x000fe2000f8e08ff */
        /* <DEDUP_REMOVED lines=16> */
.L_x_3628:
[----:B------:R-:W-:Y:S05]  /*2570*/  BSYNC B0 ;  /* 0x0000000000007941 */ /* 0x000fea0003800000 */
.L_x_3627:
[----:B------:R1:W-:Y:S01]  /*2580*/  @P3 STS.128 [R136+0x3800], RZ ;  /* 0x003800ff88003388 */ /* 0x0003e20000000c00 */
[----:B------:R-:W-:Y:S04]  /*2590*/  BSSY B0, `(.L_x_3629) ;  /* 0x000000c000007945 */ /* 0x000fe80003800000 */
        /* <DEDUP_REMOVED lines=11> */
.L_x_3630:
[----:B------:R-:W-:Y:S05]  /*2650*/  BSYNC B0 ;  /* 0x0000000000007941 */ /* 0x000fea0003800000 */
.L_x_3629:
        /* <DEDUP_REMOVED lines=13> */
.L_x_3632:
[----:B------:R-:W-:Y:S05]  /*2730*/  BSYNC B0 ;  /* 0x0000000000007941 */ /* 0x000fea0003800000 */
.L_x_3631:
[----:B------:R1:W-:Y:S01]  /*2740*/  @P1 STS.128 [R136+0x4800], RZ ;  /* 0x004800ff88001388 */ /* 0x0003e20000000c00 */
[----:B------:R-:W-:Y:S04]  /*2750*/  BSSY B0, `(.L_x_3633) ;  /* 0x000000d000007945 */ /* 0x000fe80003800000 */
[----:B------:R-:W-:Y:S05]  /*2760*/  @P1 BRA `(.L_x_3634) ;  /* 0x00000000002c1947 */ /* 0x000fea0003800000 */
[----:B------:R-:W-:Y:S02]  /*2770*/  ULDC UR5, c[0x0][0x2d0] ;  /* 0x0000b40000057ab9 */ /* 0x000fe40000000800 */
[----:B------:R-:W-:-:S13]  /*2780*/  ISETP.GE.AND P0, PT, R138, UR5, PT ;  /* 0x000000058a007c0c */ /* 0x000fda000bf06270 */
[----:B------:R1:W-:Y:S01]  /*2790*/  @P0 STS.128 [R136+0x4800], RZ ;  /* 0x004800ff88000388 */ /* 0x0003e20000000c00 */
[----:B------:R-:W-:Y:S05]  /*27a0*/  @P0 BRA `(.L_x_3634) ;  /* 0x00000000001c0947 */ /* 0x000fea0003800000 */
[----:B-1----:R-:W-:Y:S02]  /*27b0*/  IMAD R8, R95, 0xc0, RZ ;  /* 0x000000c05f087824 */ /* 0x002fe400078e02ff */
[----:B------:R-:W-:-:S05]  /*27c0*/  IMAD.WIDE.U32 R10, R94, 0xc0, R148 ;  /* 0x000000c05e0a7825 */ /* 0x000fca00078e0094 */
[----:B------:R-:W-:-:S05]  /*27d0*/  IADD3 R11, R11, R8, RZ ;  /* 0x000000080b0b7210 */ /* 0x000fca0007ffe0ff */
[----:B------:R-:W-:Y:S01]  /*27e0*/  @!PT LDS RZ, [RZ] ;  /* 0x00000000fffff984 */ /* 0x000fe20000000800 */
[----:B------:R-:W-:Y:S01]  /*27f0*/  @!PT LDS RZ, [RZ] ;  /* 0x00000000fffff984 */ /* 0x000fe20000000800 */
[----:B------:R-:W-:Y:S01]  /*2800*/  @!PT LDS RZ, [RZ] ;  /* 0x00000000fffff984 */ /* 0x000fe20000000800 */
[----:B------:R1:W-:Y:S02]  /*2810*/  LDGSTS.E.BYPASS.LTC128B.128 [R136+0x4800], desc[UR10][R10.64] ;  /* 0x048000000a887fae */ /* 0x0003e4000b901d4a */
.L_x_3634:
[----:B------:R-:W-:Y:S05]  /*2820*/  BSYNC B0 ;  /* 0x0000000000007941 */ /* 0x000fea0003800000 */
.L_x_3633:
[----:B------:R-:W-:Y:S01]  /*2830*/  LDSM.16.M88.4 R52, [R129] ;  /* 0x000000008134783b */ /* 0x000fe20000000200 */
[----:B------:R-:W-:Y:S01]  /*2840*/  LOP3.LUT P0, RZ, R2, 0x2, RZ, 0xc0, !PT ;  /* 0x0000000202ff7812 */ /* 0x000fe2000780c0ff */
[----:B------:R-:W-:Y:S01]  /*2850*/  IMAD.MOV.U32 R2, RZ, RZ, 0x10 ;  /* 0x00000010ff027424 */ /* 0x000fe200078e00ff */
[----:B------:R-:W-:Y:S01]  /*2860*/  LOP3.LUT P1, RZ, R4, 0x2, RZ, 0xc0, !PT ;  /* 0x0000000204ff7812 */ /* 0x000fe2000782c0ff */
[----:B--2---:R-:W2:Y:S01]  /*2870*/  LDSM.16.M88.4 R28, [R127+0x1800] ;  /* 0x001800007f1c783b */ /* 0x004ea20000000200 */
[----:B------:R-:W-:Y:S01]  /*2880*/  LOP3.LUT R106, R106, 0xffffffe0, RZ, 0xc0, !PT ;  /* 0xffffffe06a6a7812 */ /* 0x000fe200078ec0ff */
[----:B------:R-:W-:Y:S01]  /*2890*/  IMAD R105, R105, 0x10, R104 ;  /* 0x0000001069697824 */ /* 0x000fe200078e0268 */
[C---:B------:R-:W-:Y:S01]  /*28a0*/  SEL R4, R2.reuse, 0xfffffff0, !P1 ;  /* 0xfffffff002047807 */ /* 0x040fe20004800000 */
[----:B----4-:R-:W4:Y:S01]  /*28b0*/  LDSM.16.M88.4 R20, [R127+0x1c00] ;  /* 0x001c00007f14783b */ /* 0x010f220000000200 */
[----:B------:R-:W-:Y:S02]  /*28c0*/  SEL R2, R2, 0xfffffff0, !P0 ;  /* 0xfffffff002027807 */ /* 0x000fe40004000000 */
[----:B------:R-:W-:Y:S01]  /*28d0*/  ISETP.GE.AND P2, PT, R98, 0x2, PT ;  /* 0x000000026200780c */ /* 0x000fe20003f46270 */
[----:B------:R-:W-:Y:S01]  /*28e0*/  IMAD R128, R4, 0x2, R129 ;  /* 0x0000000204807824 */ /* 0x000fe200078e0281 */
[----:B------:R-:W-:Y:S01]  /*28f0*/  LDSM.16.M88.4 R44, [R127+0x1000] ;  /* 0x001000007f2c783b */ /* 0x000fe20000000200 */
[----:B------:R-:W-:-:S03]  /*2900*/  IMAD R107, R2, 0x2, R127 ;  /* 0x00000002026b7824 */ /* 0x000fc600078e027f */
[----:B------:R-:W-:Y:S04]  /*2910*/  LDSM.16.M88.4 R80, [R128] ;  /* 0x000000008050783b */ /* 0x000fe80000000200 */
[----:B------:R-:W5:Y:S04]  /*2920*/  LDSM.16.M88.4 R76, [R107+0x1800] ;  /* 0x001800006b4c783b */ /* 0x000f680000000200 */
[----:B------:R-:W3:Y:S04]  /*2930*/  LDSM.16.M88.4 R36, [R127+0x1400] ;  /* 0x001400007f24783b */ /* 0x000ee80000000200 */
[----:B------:R-:W3:Y:S04]  /*2940*/  LDSM.16.M88.4 R60, [R127+0x2800] ;  /* 0x002800007f3c783b */ /* 0x000ee80000000200 */
[----:B------:R-:W3:Y:S04]  /*2950*/  LDSM.16.M88.4 R72, [R107+0x1c00] ;  /* 0x001c00006b48783b */ /* 0x000ee80000000200 */
[----:B------:R-:W3:Y:S04]  /*2960*/  LDSM.16.M88.4 R16, [R107+0x1000] ;  /* 0x001000006b10783b */ /* 0x000ee80000000200 */
[----:B-1----:R-:W1:Y:S01]  /*2970*/  LDSM.16.M88.4 R8, [R107+0x1400] ;  /* 0x001400006b08783b */ /* 0x002e620000000200 */
[C---:B--2---:R-:W-:Y:S03]  /*2980*/  HMMA.16816.F32.BF16 R32, R52.reuse, R28, RZ ;  /* 0x0000001c3420723c */ /* 0x044fe600000418ff */
[----:B------:R-:W2:Y:S04]  /*2990*/  LDSM.16.M88.4 R12, [R127+0x2000] ;  /* 0x002000007f0c783b */ /* 0x000ea80000000200 */
[----:B------:R-:W2:Y:S01]  /*29a0*/  LDSM.16.M88.4 R68, [R127+0x2400] ;  /* 0x002400007f44783b */ /* 0x000ea20000000200 */
[C---:B------:R-:W-:Y:S03]  /*29b0*/  HMMA.16816.F32.BF16 R28, R52.reuse, R30, RZ ;  /* 0x0000001e341c723c */ /* 0x040fe600000418ff */
[----:B------:R-:W2:Y:S03]  /*29c0*/  LDSM.16.M88.4 R84, [R127+0x2c00] ;  /* 0x002c00007f54783b */ /* 0x000ea60000000200 */
[C---:B----4-:R-:W-:Y:S01]  /*29d0*/  HMMA.16816.F32.BF16 R24, R52.reuse, R20, RZ ;  /* 0x000000143418723c */ /* 0x050fe200000418ff */
[----:B------:R-:W-:Y:S04]  /*29e0*/  LDSM.16.M88.4 R88, [R107+0x2000] ;  /* 0x002000006b58783b */ /* 0x000fe80000000200 */
[----:B------:R-:W0:Y:S01]  /*29f0*/  LDGDEPBAR ;  /* 0x00000000000079af */ /* 0x000e220000000000 */
[----:B------:R-:W-:Y:S06]  /*2a00*/  HMMA.16816.F32.BF16 R20, R52, R22, RZ ;  /* 0x000000163414723c */ /* 0x000fec00000418ff */
[C---:B-----5:R-:W-:Y:S06]  /*2a10*/  HMMA.16816.F32.BF16 R32, R80.reuse, R76, R32 ;  /* 0x0000004c5020723c */ /* 0x060fec0000041820 */
[----:B------:R-:W-:Y:S01]  /*2a20*/  HMMA.16816.F32.BF16 R28, R80, R78, R28 ;  /* 0x0000004e501c723c */ /* 0x000fe2000004181c */
[----:B------:R-:W4:Y:S05]  /*2a30*/  LDSM.16.M88.4 R76, [R107+0x2800] ;  /* 0x002800006b4c783b */ /* 0x000f2a0000000200 */
[C---:B------:R-:W-:Y:S06]  /*2a40*/  HMMA.16816.F32.BF16 R48, R52.reuse, R44, RZ ;  /* 0x0000002c3430723c */ /* 0x040fec00000418ff */
[C---:B---3--:R-:W-:Y:S06]  /*2a50*/  HMMA.16816.F32.BF16 R40, R52.reuse, R36, RZ ;  /* 0x000000243428723c */ /* 0x048fec00000418ff */
[C---:B------:R-:W-:Y:S06]  /*2a60*/  HMMA.16816.F32.BF16 R44, R52.reuse, R46, RZ ;  /* 0x0000002e342c723c */ /* 0x040fec00000418ff */
[C---:B------:R-:W-:Y:S06]  /*2a70*/  HMMA.16816.F32.BF16 R36, R52.reuse, R38, RZ ;  /* 0x000000263424723c */ /* 0x040fec00000418ff */
[----:B------:R-:W-:Y:S06]  /*2a80*/  HMMA.16816.F32.BF16 R64, R52, R60, RZ ;  /* 0x0000003c3440723c */ /* 0x000fec00000418ff */
[C---:B------:R-:W-:Y:S06]  /*2a90*/  HMMA.16816.F32.BF16 R24, R80.reuse, R72, R24 ;  /* 0x000000485018723c */ /* 0x040fec0000041818 */
[C---:B------:R-:W-:Y:S01]  /*2aa0*/  HMMA.16816.F32.BF16 R20, R80.reuse, R74, R20 ;  /* 0x0000004a5014723c */ /* 0x040fe20000041814 */
[----:B------:R-:W3:Y:S05]  /*2ab0*/  LDSM.16.M88.4 R72, [R107+0x2c00] ;  /* 0x002c00006b48783b */ /* 0x000eea0000000200 */
[C---:B------:R-:W-:Y:S06]  /*2ac0*/  HMMA.16816.F32.BF16 R48, R80.reuse, R16, R48 ;  /* 0x000000105030723c */ /* 0x040fec0000041830 */
[C---:B------:R-:W-:Y:S06]  /*2ad0*/  HMMA.16816.F32.BF16 R44, R80.reuse, R18, R44 ;  /* 0x00000012502c723c */ /* 0x040fec000004182c */
[C---:B-1----:R-:W-:Y:S06]  /*2ae0*/  HMMA.16816.F32.BF16 R40, R80.reuse, R8, R40 ;  /* 0x000000085028723c */ /* 0x042fec0000041828 */
[----:B------:R-:W-:Y:S06]  /*2af0*/  HMMA.16816.F32.BF16 R36, R80, R10, R36 ;  /* 0x0000000a5024723c */ /* 0x000fec0000041824 */
[C---:B--2---:R-:W-:Y:S06]  /*2b00*/  HMMA.16816.F32.BF16 R16, R52.reuse, R12, RZ ;  /* 0x0000000c3410723c */ /* 0x044fec00000418ff */
[C---:B------:R-:W-:Y:S06]  /*2b10*/  HMMA.16816.F32.BF16 R8, R52.reuse, R68, RZ ;  /* 0x000000443408723c */ /* 0x040fec00000418ff */
[C---:B------:R-:W-:Y:S06]  /*2b20*/  HMMA.16816.F32.BF16 R12, R52.reuse, R14, RZ ;  /* 0x0000000e340c723c */ /* 0x040fec00000418ff */
[C---:B------:R-:W-:Y:S06]  /*2b30*/  HMMA.16816.F32.BF16 R68, R52.reuse, R70, RZ ;  /* 0x000000463444723c */ /* 0x040fec00000418ff */
[C---:B------:R-:W-:Y:S06]  /*2b40*/  HMMA.16816.F32.BF16 R60, R52.reuse, R62, RZ ;  /* 0x0000003e343c723c */ /* 0x040fec00000418ff */
[C---:B------:R-:W-:Y:S06]  /*2b50*/  HMMA.16816.F32.BF16 R56, R52.reuse, R84, RZ ;  /* 0x000000543438723c */ /* 0x040fec00000418ff */
[----:B------:R-:W-:Y:S01]  /*2b60*/  HMMA.16816.F32.BF16 R52, R52, R86, RZ ;  /* 0x000000563434723c */ /* 0x000fe200000418ff */
[----:B------:R-:W1:Y:S01]  /*2b70*/  LDSM.16.M88.4 R84, [R107+0x2400] ;  /* 0x002400006b54783b */ /* 0x000e620000000200 */
[----:B------:R-:W-:-:S04]  /*2b80*/  DEPBAR.LE SB0, 0x0 ;  /* 0x000080000000791a */ /* 0x000fc80000000000 */
[C---:B----4-:R-:W-:Y:S06]  /*2b90*/  HMMA.16816.F32.BF16 R64, R80.reuse, R76, R64 ;  /* 0x0000004c5040723c */ /* 0x050fec0000041840 */
[----:B------:R-:W-:Y:S01]  /*2ba0*/  HMMA.16816.F32.BF16 R16, R80, R88, R16 ;  /* 0x000000585010723c */ /* 0x000fe20000041810 */
[----:B------:R-:W-:-:S05]  /*2bb0*/  IMAD.IADD R76, R5, 0x1, -R106 ;  /* 0x00000001054c7824 */ /* 0x000fca00078e0a6a */
[----:B------:R-:W-:Y:S01]  /*2bc0*/  SHF.R.S32.HI R77, RZ, 0x1f, R76 ;  /* 0x0000001fff4d7819 */ /* 0x000fe2000001144c */
[----:B---3--:R-:W-:Y:S03]  /*2bd0*/  HMMA.16816.F32.BF16 R56, R80, R72, R56 ;  /* 0x000000485038723c */ /* 0x008fe60000041838 */
[----:B------:R-:W-:-:S03]  /*2be0*/  LEA.HI R77, R77, R76, RZ, 0x2 ;  /* 0x0000004c4d4d7211 */ /* 0x000fc600078f10ff */
[----:B------:R-:W-:Y:S01]  /*2bf0*/  HMMA.16816.F32.BF16 R52, R80, R74, R52 ;  /* 0x0000004a5034723c */ /* 0x000fe20000041834 */
[----:B------:R-:W-:-:S04]  /*2c00*/  SHF.R.S32.HI R142, RZ, 0x2, R77 ;  /* 0x00000002ff8e7819 */ /* 0x000fc8000001144d */
[----:B------:R-:W-:Y:S01]  /*2c10*/  IADD3 R72, R105, 0x1, R142 ;  /* 0x0000000169487810 */ /* 0x000fe20007ffe08e */
[C---:B------:R-:W-:Y:S03]  /*2c20*/  HMMA.16816.F32.BF16 R12, R80.reuse, R90, R12 ;  /* 0x0000005a500c723c */ /* 0x040fe6000004180c */
[----:B------:R-:W-:Y:S01]  /*2c30*/  IADD3 R73, R99, R72, -R137 ;  /* 0x0000004863497210 */ /* 0x000fe20007ffe889 */
[----:B------:R-:W-:Y:S02]  /*2c40*/  IMAD R72, R101, 0x20, R100 ;  /* 0x0000002065487824 */ /* 0x000fe400078e0264 */
[----:B------:R-:W-:Y:S01]  /*2c50*/  IMAD.SHL.U32 R101, R5, 0x2, RZ ;  /* 0x0000000205657824 */ /* 0x000fe200078e00ff */
[C---:B------:R-:W-:Y:S01]  /*2c60*/  HMMA.16816.F32.BF16 R60, R80.reuse, R78, R60 ;  /* 0x0000004e503c723c */ /* 0x040fe2000004183c */
[----:B------:R-:W-:Y:S02]  /*2c70*/  IMAD.IADD R74, R73, 0x1, R0 ;  /* 0x00000001494a7824 */ /* 0x000fe400078e0200 */
[----:B------:R-:W-:Y:S01]  /*2c80*/  VIADD R0, R127, 0x1000 ;  /* 0x000010007f007836 */ /* 0x000fe20000000000 */
[----:B------:R-:W-:Y:S01]  /*2c90*/  LOP3.LUT R101, R101, 0x6, RZ, 0xc0, !PT ;  /* 0x0000000665657812 */ /* 0x000fe200078ec0ff */
[----:B------:R-:W-:Y:S01]  /*2ca0*/  IMAD.IADD R3, R3, 0x1, R72 ;  /* 0x0000000103037824 */ /* 0x000fe200078e0248 */
[----:B-1----:R-:W-:Y:S01]  /*2cb0*/  HMMA.16816.F32.BF16 R8, R80, R84, R8 ;  /* 0x000000545008723c */ /* 0x002fe20000041808 */
[----:B------:R-:W-:Y:S01]  /*2cc0*/  VIMNMX R100, R74, R99, PT ;  /* 0x000000634a647248 */ /* 0x000fe20003fe0100 */
[----:B------:R-:W-:Y:S01]  /*2cd0*/  IMAD R126, R2, 0x2, R0 ;  /* 0x00000002027e7824 */ /* 0x000fe200078e0200 */
[----:B------:R-:W-:-:S03]  /*2ce0*/  VIADDMNMX R99, R74, 0x8, R99, PT ;  /* 0x000000084a637846 */ /* 0x000fc60003800163 */
[----:B------:R-:W-:Y:S01]  /*2cf0*/  HMMA.16816.F32.BF16 R68, R80, R86, R68 ;  /* 0x000000565044723c */ /* 0x000fe20000041844 */
[----:B------:R-:W-:Y:S06]  /*2d00*/  BAR.SYNC.DEFER_BLOCKING 0x0 ;  /* 0x0000000000007b1d */ /* 0x000fec0000010000 */
[----:B------:R-:W-:-:S02]  /*2d10*/  NOP ;  /* 0x0000000000007918 */ /* 0x000fc40000000000 */
[----:B------:R-:W-:-:S15]  /*2d20*/  @!P2 BRA `(.L_x_3635) ;  /* 0x0000000400d0a947 */ /* 0x000fde0003800000 */
        /* <DEDUP_REMOVED lines=34> */
[----:B------:R-:W-:-:S03]  /*2f50*/  ISETP.NE.AND P1, PT, R5, RZ, PT ;  /* 0x000000ff0500720c */ /* 0x000fc60003f25270 */
[----:B------:R-:W-:Y:S02]  /*2f60*/  @P4 IADD3 R74, R74, 0x1, RZ ;  /* 0x000000014a4a4810 */ /* 0x000fe40007ffe0ff */
[----:B------:R-:W-:-:S04]  /*2f70*/  @P5 VIADD R77, R77, 0x1 ;  /* 0x000000014d4d5836 */ /* 0x000fc80000000000 */
[----:B------:R-:W-:Y:S02]  /*2f80*/  @!P0 IADD3 R74, -R74, RZ, RZ ;  /* 0x000000ff4a4a8210 */ /* 0x000fe40007ffe1ff */
        /* <DEDUP_REMOVED lines=22> */
.L_x_3636:
[----:B------:R-:W-:-:S04]  /*30f0*/  LEA R5, -R92, RZ, 0x7 ;  /* 0x000000ff5c057211 */ /* 0x000fc800078e39ff */
[----:B------:R-:W-:-:S07]  /*3100*/  SHF.R.S32.HI R2, RZ, 0x1f, R5 ;  /* 0x0000001fff027819 */ /* 0x000fce0000011405 */
.L_x_3637:
[----:B------:R-:W-:Y:S01]  /*3110*/  ULDC UR5, c[0x0][0x2d0] ;  /* 0x0000b40000057ab9 */ /* 0x000fe20000000800 */
[----:B------:R-:W-:Y:S01]  /*3120*/  BSSY B0, `(.L_x_3638) ;  /* 0x0000031000007945 */ /* 0x000fe20003800000 */
[----:B------:R-:W-:-:S13]  /*3130*/  ISETP.GE.AND P1, PT, R138, UR5, PT ;  /* 0x000000058a007c0c */ /* 0x000fda000bf26270 */
[----:B------:R-:W1:Y:S01]  /*3140*/  @!P1 LDC.64 R76, c[0x0][0x218] ;  /* 0x00008600ff4c9b82 */ /* 0x000e620000000a00 */
[CC--:B------:R-:W-:Y:S01]  /*3150*/  @!P1 IADD3 R79, P3, R5.reuse, R96.reuse, RZ ;  /* 0x00000060054f9210 */ /* 0x0c0fe20007f7e0ff */
[----:B------:R2:W-:Y:S01]  /*3160*/  @P1 STS [R136+0x1000], RZ ;  /* 0x001000ff88001388 */ /* 0x0005e20000000800 */
[-C--:B------:R-:W-:Y:S02]  /*3170*/  @!P1 LEA R82, P0, R92, R96.reuse, 0x6 ;  /* 0x000000605c529211 */ /* 0x080fe400078030ff */
[C---:B------:R-:W-:Y:S01]  /*3180*/  @!P1 IADD3 R81, P5, P4, R5.reuse, R96, R131 ;  /* 0x0000006005519210 */ /* 0x040fe20007cbe083 */
[----:B------:R-:W-:Y:S01]  /*3190*/  @!P1 IMAD.X R78, R2, 0x1, R97, P3 ;  /* 0x00000001024e9824 */ /* 0x000fe200018e0661 */
[----:B------:R-:W-:Y:S01]  /*31a0*/  @!P1 IADD3 R82, P3, R5, R82, RZ ;  /* 0x0000005205529210 */ /* 0x000fe20007f7e0ff */
[----:B------:R-:W3:Y:S01]  /*31b0*/  @!P1 LDC.64 R74, c[0x0][0x218] ;  /* 0x00008600ff4a9b82 */ /* 0x000ee20000000a00 */
[-C--:B------:R-:W-:Y:S01]  /*31c0*/  @!P1 LEA.HI.X R0, R92, R97.reuse, R93, 0x6, P0 ;  /* 0x000000615c009211 */ /* 0x080fe200000f345d */
[----:B------:R2:W-:Y:S01]  /*31d0*/  @P1 STS [R136+0x1004], RZ ;  /* 0x001004ff88001388 */ /* 0x0005e20000000800 */
[----:B------:R-:W-:-:S03]  /*31e0*/  @!P1 IADD3.X R80, R2, R97, R130, P5, P4 ;  /* 0x0000006102509210 */ /* 0x000fc60002fe8482 */
[----:B------:R-:W-:Y:S01]  /*31f0*/  @!P1 IMAD.X R0, R2, 0x1, R0, P3 ;  /* 0x0000000102009824 */ /* 0x000fe200018e0600 */
[----:B------:R2:W-:Y:S01]  /*3200*/  @P1 STS.64 [R136+0x1008], RZ ;  /* 0x001008ff88001388 */ /* 0x0005e20000000a00 */
[----:B------:R-:W4:Y:S01]  /*3210*/  @!P1 LDC.64 R72, c[0x0][0x218] ;  /* 0x00008600ff489b82 */ /* 0x000f220000000a00 */
[----:B-1----:R-:W-:-:S04]  /*3220*/  @!P1 LEA R76, P4, R79, R76, 0x1 ;  /* 0x0000004c4f4c9211 */ /* 0x002fc800078808ff */
[----:B------:R-:W-:Y:S02]  /*3230*/  @!P1 LEA.HI.X R77, R79, R77, R78, 0x1, P4 ;  /* 0x0000004d4f4d9211 */ /* 0x000fe400020f0c4e */
[----:B---3--:R-:W-:-:S03]  /*3240*/  @!P1 LEA R74, P0, R81, R74, 0x1 ;  /* 0x0000004a514a9211 */ /* 0x008fc600078008ff */
[----:B------:R-:W-:Y:S01]  /*3250*/  @!PT LDS RZ, [RZ] ;  /* 0x00000000fffff984 */ /* 0x000fe20000000800 */
[----:B------:R-:W-:Y:S01]  /*3260*/  @!PT LDS RZ, [RZ] ;  /* 0x00000000fffff984 */ /* 0x000fe20000000800 */
[----:B------:R-:W-:Y:S01]  /*3270*/  @!PT LDS RZ, [RZ] ;  /* 0x00000000fffff984 */ /* 0x000fe20000000800 */
[----:B------:R2:W-:Y:S01]  /*3280*/  @!P1 LDGSTS.E.BYPASS.LTC128B.128 [R136+0x1000], desc[UR10][R76.64] ;  /* 0x010000004c889fae */ /* 0x0005e2000b901d4a */
[----:B------:R-:W-:-:S03]  /*3290*/  @!P1 LEA.HI.X R75, R81, R75, R80, 0x1, P0 ;  /* 0x0000004b514b9211 */ /* 0x000fc600000f0c50 */
[----:B------:R2:W-:Y:S01]  /*32a0*/  @P1 STS.128 [R136+0x1800], RZ ;  /* 0x001800ff88001388 */ /* 0x0005e20000000c00 */
[----:B----4-:R-:W-:-:S03]  /*32b0*/  @!P1 LEA R72, P3, R82, R72, 0x1 ;  /* 0x0000004852489211 */ /* 0x010fc600078608ff */
        /* <DEDUP_REMOVED lines=10> */
[----:B------:R2:W-:Y:S01]  /*3360*/  @P1 STS.128 [R136+0x2800], RZ ;  /* 0x002800ff88001388 */ /* 0x0005e20000000c00 */
[----:B------:R-:W-:Y:S05]  /*3370*/  @P1 BRA `(.L_x_3639) ;  /* 0x00000000002c1947 */ /* 0x000fea0003800000 */
[----:B--2---:R-:W-:Y:S01]  /*3380*/  IMAD.WIDE.U32 R74, R92, 0x60, R96 ;  /* 0x000000605c4a7825 */ /* 0x004fe200078e0060 */
[----:B------:R-:W-:-:S03]  /*3390*/  ULDC.64 UR8, c[0x0][0x218] ;  /* 0x0000860000087ab9 */ /* 0x000fc60000000a00 */
        /* <DEDUP_REMOVED lines=9> */
.L_x_3639:
[----:B------:R-:W-:Y:S05]  /*3430*/  BSYNC B0 ;  /* 0x0000000000007941 */ /* 0x000fea0003800000 */
.L_x_3638:
[----:B------:R-:W0:Y:S01]  /*3440*/  LDGDEPBAR ;  /* 0x00000000000079af */ /* 0x000e220000000000 */
[----:B------:R-:W-:-:S04]  /*3450*/  IADD3 R96, P0, R5, R96, RZ ;  /* 0x0000006005607210 */ /* 0x000fc80007f1e0ff */
[----:B------:R-:W-:-:S09]  /*3460*/  IADD3.X R97, R2, R97, RZ, P0, !PT ;  /* 0x0000006102617210 */ /* 0x000fd200007fe4ff */
.L_x_3635:
[----:B------:R-:W-:Y:S01]  /*3470*/  IMAD.IADD R2, R102, 0x1, R101 ;  /* 0x0000000166027824 */ /* 0x000fe200078e0265 */
[----:B------:R-:W-:Y:S01]  /*3480*/  ULDC UR12, c[0x0][0x2ec] ;  /* 0x0000bb00000c7ab9 */ /* 0x000fe20000000800 */
[----:B------:R-:W-:Y:S01]  /*3490*/  LEA R125, R3, UR4, 0x1 ;  /* 0x00000004037d7c11 */ /* 0x000fe2000f8e08ff */
[----:B------:R-:W-:Y:S01]  /*34a0*/  ULDC.64 UR8, c[0x0][0x218] ;  /* 0x0000860000087ab9 */ /* 0x000fe20000000a00 */
[C---:B------:R-:W-:Y:S02]  /*34b0*/  VIADD R5, R2.reuse, 0x1 ;  /* 0x0000000102057836 */ /* 0x040fe40000000000 */
[C---:B------:R-:W-:Y:S02]  /*34c0*/  VIADD R0, R2.reuse, 0x8 ;  /* 0x0000000802007836 */ /* 0x040fe40000000000 */
[----:B-12---:R-:W-:Y:S01]  /*34d0*/  VIADD R73, R2, 0x10 ;  /* 0x0000001002497836 */ /* 0x006fe20000000000 */
[CC--:B------:R-:W-:Y:S01]  /*34e0*/  ISETP.GE.AND P0, PT, R5.reuse, R100.reuse, PT ;  /* 0x000000640500720c */ /* 0x0c0fe20003f06270 */
[----:B------:R-:W-:Y:S01]  /*34f0*/  IMAD R124, R4, 0x2, R125 ;  /* 0x00000002047c7824 */ /* 0x000fe200078e027d */
[----:B------:R-:W-:Y:S01]  /*3500*/  ISETP.GE.AND P1, PT, R5, R99, PT ;  /* 0x000000630500720c */ /* 0x000fe20003f26270 */
[----:B------:R-:W-:Y:S01]  /*3510*/  VIADD R5, R2, 0x9 ;  /* 0x0000000902057836 */ /* 0x000fe20000000000 */
[----:B------:R-:W-:-:S02]  /*3520*/  ISETP.GE.AND P4, PT, R0, R100, PT ;  /* 0x000000640000720c */ /* 0x000fc40003f86270 */
[-C--:B------:R-:W-:Y:S02]  /*3530*/  ISETP.GE.AND P5, PT, R0, R99.reuse, PT ;  /* 0x000000630000720c */ /* 0x080fe40003fa6270 */
[----:B------:R-:W-:Y:S01]  /*3540*/  FSEL R0, R44, -INF , !P4 ;  /* 0xff8000002c007808 */ /* 0x000fe20006000000 */
[C---:B------:R-:W-:Y:S01]  /*3550*/  VIADD R44, R2.reuse, 0x18 ;  /* 0x00000018022c7836 */ /* 0x040fe20000000000 */
[CC--:B------:R-:W-:Y:S02]  /*3560*/  ISETP.GE.AND P3, PT, R5.reuse, R100.reuse, PT ;  /* 0x000000640500720c */ /* 0x0c0fe40003f66270 */
[----:B------:R-:W-:Y:S01]  /*3570*/  ISETP.GE.AND P4, PT, R5, R99, PT ;  /* 0x000000630500720c */ /* 0x000fe20003f86270 */
[----:B------:R-:W-:Y:S01]  /*3580*/  VIADD R5, R2, 0x11 ;  /* 0x0000001102057836 */ /* 0x000fe20000000000 */
[----:B------:R-:W-:Y:S02]  /*3590*/  FSEL R81, R46, -INF , !P5 ;  /* 0xff8000002e517808 */ /* 0x000fe40006800000 */
[----:B------:R-:W-:-:S02]  /*35a0*/  ISETP.GE.AND P5, PT, R73, R100, PT ;  /* 0x000000644900720c */ /* 0x000fc40003fa6270 */
[----:B------:R-:W-:Y:S02]  /*35b0*/  FSEL R72, R45, -INF , !P3 ;  /* 0xff8000002d487808 */ /* 0x000fe40005800000 */
[-C--:B------:R-:W-:Y:S02]  /*35c0*/  ISETP.GE.AND P3, PT, R73, R99.reuse, PT ;  /* 0x000000634900720c */ /* 0x080fe40003f66270 */
[----:B------:R-:W-:Y:S02]  /*35d0*/  FSEL R45, R47, -INF , !P4 ;  /* 0xff8000002f2d7808 */ /* 0x000fe40006000000 */
[C---:B------:R-:W-:Y:S02]  /*35e0*/  ISETP.GE.AND P4, PT, R5.reuse, R100, PT ;  /* 0x000000640500720c */ /* 0x040fe40003f86270 */
[----:B------:R-:W-:Y:S01]  /*35f0*/  FSEL R76, R40, -INF , !P5 ;  /* 0xff800000284c7808 */ /* 0x000fe20006800000 */
[C---:B------:R-:W-:Y:S01]  /*3600*/  VIADD R40, R2.reuse, 0x20 ;  /* 0x0000002002287836 */ /* 0x040fe20000000000 */
[----:B------:R-:W-:Y:S01]  /*3610*/  ISETP.GE.AND P5, PT, R5, R99, PT ;  /* 0x000000630500720c */ /* 0x000fe20003fa6270 */
[----:B------:R-:W-:Y:S01]  /*3620*/  VIADD R5, R2, 0x19 ;  /* 0x0000001902057836 */ /* 0x000fe20000000000 */
[----:B------:R-:W-:-:S02]  /*3630*/  FSEL R83, R42, -INF , !P3 ;  /* 0xff8000002a537808 */ /* 0x000fc40005800000 */
[CC--:B------:R-:W-:Y:S02]  /*3640*/  ISETP.GE.AND P3, PT, R44.reuse, R100.reuse, PT ;  /* 0x000000642c00720c */ /* 0x0c0fe40003f66270 */
[----:B------:R-:W-:Y:S02]  /*3650*/  FSEL R74, R41, -INF , !P4 ;  /* 0xff800000294a7808 */ /* 0x000fe40006000000 */
[----:B------:R-:W-:Y:S02]  /*3660*/  ISETP.GE.AND P4, PT, R44, R99, PT ;  /* 0x000000632c00720c */ /* 0x000fe40003f86270 */
[----:B------:R-:W-:Y:S02]  /*3670*/  FSEL R89, R43, -INF , !P5 ;  /* 0xff8000002b597808 */ /* 0x000fe40006800000 */
[----:B------:R-:W-:Y:S02]  /*3680*/  ISETP.GE.AND P5, PT, R5, R100, PT ;  /* 0x000000640500720c */ /* 0x000fe40003fa6270 */
[----:B------:R-:W-:-:S02]  /*3690*/  FSEL R78, R36, -INF , !P3 ;  /* 0xff800000244e7808 */ /* 0x000fc40005800000 */
[-C--:B------:R-:W-:Y:S01]  /*36a0*/  ISETP.GE.AND P3, PT, R5, R99.reuse, PT ;  /* 0x000000630500720c */ /* 0x080fe20003f66270 */
[----:B------:R-:W-:Y:S01]  /*36b0*/  VIADD R5, R2, 0x21 ;  /* 0x0000002102057836 */ /* 0x000fe20000000000 */
[----:B------:R-:W-:Y:S02]  /*36c0*/  FSEL R79, R38, -INF , !P4 ;  /* 0xff800000264f7808 */ /* 0x000fe40006000000 */
[----:B------:R-:W-:Y:S02]  /*36d0*/  ISETP.GE.AND P4, PT, R40, R100, PT ;  /* 0x000000642800720c */ /* 0x000fe40003f86270 */
[----:B------:R-:W-:Y:S01]  /*36e0*/  FSEL R36, R37, -INF , !P5 ;  /* 0xff80000025247808 */ /* 0x000fe20006800000 */
[----:B------:R-:W-:Y:S01]  /*36f0*/  VIADD R37, R2, 0x28 ;  /* 0x0000002802257836 */ /* 0x000fe20000000000 */
[----:B------:R-:W-:Y:S02]  /*3700*/  ISETP.GE.AND P5, PT, R40, R99, PT ;  /* 0x000000632800720c */ /* 0x000fe40003fa6270 */
[----:B------:R-:W-:-:S02]  /*3710*/  FSEL R77, R39, -INF , !P3 ;  /* 0xff800000274d7808 */ /* 0x000fc40005800000 */
[----:B------:R-:W-:Y:S01]  /*3720*/  FSEL R46, R32, -INF , !P4 ;  /* 0xff800000202e7808 */ /* 0x000fe20006000000 */
[C---:B------:R-:W-:Y:S01]  /*3730*/  VIADD R32, R2.reuse, 0x30 ;  /* 0x0000003002207836 */ /* 0x040fe20000000000 */
[CC--:B------:R-:W-:Y:S02]  /*3740*/  ISETP.GE.AND P3, PT, R5.reuse, R100.reuse, PT ;  /* 0x000000640500720c */ /* 0x0c0fe40003f66270 */
[----:B------:R-:W-:Y:S01]  /*3750*/  ISETP.GE.AND P4, PT, R5, R99, PT ;  /* 0x000000630500720c */ /* 0x000fe20003f86270 */
[----:B------:R-:W-:Y:S01]  /*3760*/  VIADD R5, R2, 0x29 ;  /* 0x0000002902057836 */ /* 0x000fe20000000000 */
[----:B------:R-:W-:Y:S02]  /*3770*/  FSEL R119, R34, -INF , !P5 ;  /* 0xff80000022777808 */ /* 0x000fe40006800000 */
[----:B------:R-:W-:Y:S02]  /*3780*/  ISETP.GE.AND P5, PT, R37, R100, PT ;  /* 0x000000642500720c */ /* 0x000fe40003fa6270 */
[----:B------:R-:W-:-:S02]  /*3790*/  FSEL R121, R35, -INF , !P4 ;  /* 0xff80000023797808 */ /* 0x000fc40006000000 */
[----:B------:R-:W-:Y:S02]  /*37a0*/  ISETP.GE.AND P4, PT, R5, R100, PT ;  /* 0x000000640500720c */ /* 0x000fe40003f86270 */
[----:B------:R-:W-:Y:S02]  /*37b0*/  FSEL R104, R28, -INF , !P5 ;  /* 0xff8000001c687808 */ /* 0x000fe40006800000 */
[----:B------:R-:W-:Y:S02]  /*37c0*/  FSEL R90, R33, -INF , !P3 ;  /* 0xff800000215a7808 */ /* 0x000fe40005800000 */
[-C--:B------:R-:W-:Y:S01]  /*37d0*/  ISETP.GE.AND P5, PT, R5, R99.reuse, PT ;  /* 0x000000630500720c */ /* 0x080fe20003fa6270 */
[----:B------:R-:W-:Y:S01]  /*37e0*/  VIADD R5, R2, 0x31 ;  /* 0x0000003102057836 */ /* 0x000fe20000000000 */
[----:B------:R-:W-:Y:S02]  /*37f0*/  ISETP.GE.AND P3, PT, R37, R99, PT ;  /* 0x000000632500720c */ /* 0x000fe40003f66270 */
[----:B------:R-:W-:-:S02]  /*3800*/  FSEL R106, R29, -INF , !P4 ;  /* 0xff8000001d6a7808 */ /* 0x000fc40006000000 */
[----:B------:R-:W-:Y:S02]  /*3810*/  ISETP.GE.AND P4, PT, R32, R99, PT ;  /* 0x000000632000720c */ /* 0x000fe40003f86270 */
[----:B------:R-:W-:Y:S02]  /*3820*/  FSEL R123, R30, -INF , !P3 ;  /* 0xff8000001e7b7808 */ /* 0x000fe40005800000 */
[----:B------:R-:W-:Y:S02]  /*3830*/  FSEL R117, R31, -INF , !P5 ;  /* 0xff8000001f757808 */ /* 0x000fe40006800000 */
[-C--:B------:R-:W-:Y:S02]  /*3840*/  ISETP.GE.AND P3, PT, R32, R100.reuse, PT ;  /* 0x000000642000720c */ /* 0x080fe40003f66270 */
[----:B------:R-:W-:Y:S02]  /*3850*/  ISETP.GE.AND P5, PT, R5, R100, PT ;  /* 0x000000640500720c */ /* 0x000fe40003fa6270 */
[----:B------:R-:W-:-:S02]  /*3860*/  FSEL R85, R26, -INF , !P4 ;  /* 0xff8000001a557808 */ /* 0x000fc40006000000 */
[----:B------:R-:W-:Y:S02]  /*3870*/  ISETP.GE.AND P4, PT, R2, R100, PT ;  /* 0x000000640200720c */ /* 0x000fe40003f86270 */
[----:B------:R-:W-:Y:S02]  /*3880*/  FSEL R44, R24, -INF , !P3 ;  /* 0xff800000182c7808 */ /* 0x000fe40005800000 */
[----:B------:R-:W-:Y:S01]  /*3890*/  FSEL R84, R25, -INF , !P5 ;  /* 0xff80000019547808 */ /* 0x000fe20006800000 */
[C---:B------:R-:W-:Y:S01]  /*38a0*/  VIADD R25, R2.reuse, 0x39 ;  /* 0x0000003902197836 */ /* 0x040fe20000000000 */
[----:B------:R-:W-:Y:S01]  /*38b0*/  ISETP.GE.AND P3, PT, R5, R99, PT ;  /* 0x000000630500720c */ /* 0x000fe20003f66270 */
[----:B------:R-:W-:Y:S01]  /*38c0*/  VIADD R5, R2, 0x38 ;  /* 0x0000003802057836 */ /* 0x000fe20000000000 */
[----:B------:R-:W-:Y:S02]  /*38d0*/  FSEL R48, R48, -INF , !P4 ;  /* 0xff80000030307808 */ /* 0x000fe40006000000 */
[----:B------:R-:W-:-:S02]  /*38e0*/  FSEL R24, R49, -INF , !P0 ;  /* 0xff80000031187808 */ /* 0x000fc40004000000 */
[----:B------:R-:W-:Y:S02]  /*38f0*/  FSEL R87, R27, -INF , !P3 ;  /* 0xff8000001b577808 */ /* 0x000fe40005800000 */
[CC--:B------:R-:W-:Y:S02]  /*3900*/  ISETP.GE.AND P4, PT, R25.reuse, R100.reuse, PT ;  /* 0x000000641900720c */ /* 0x0c0fe40003f86270 */
[-C--:B------:R-:W-:Y:S02]  /*3910*/  ISETP.GE.AND P0, PT, R25, R99.reuse, PT ;  /* 0x000000631900720c */ /* 0x080fe40003f06270 */
[C---:B------:R-:W-:Y:S02]  /*3920*/  ISETP.GE.AND P5, PT, R5.reuse, R100, PT ;  /* 0x000000640500720c */ /* 0x040fe40003fa6270 */
[----:B------:R-:W-:Y:S01]  /*3930*/  ISETP.GE.AND P3, PT, R5, R99, PT ;  /* 0x000000630500720c */ /* 0x000fe20003f66270 */
[----:B------:R-:W-:Y:S01]  /*3940*/  VIADD R5, R2, 0x40 ;  /* 0x0000004002057836 */ /* 0x000fe20000000000 */
[----:B------:R-:W-:-:S02]  /*3950*/  FMNMX.FTZ R25, R48, R24, !PT ;  /* 0x0000001830197209 */ /* 0x000fc40007810000 */
[----:B------:R-:W-:Y:S01]  /*3960*/  FSEL R86, R20, -INF , !P5 ;  /* 0xff80000014567808 */ /* 0x000fe20006800000 */
[----:B------:R-:W-:Y:S01]  /*3970*/  VIADD R20, R2, 0x48 ;  /* 0x0000004802147836 */ /* 0x000fe20000000000 */
[----:B------:R-:W-:Y:S02]  /*3980*/  FMNMX.FTZ R25, R0, R25, !PT ;  /* 0x0000001900197209 */ /* 0x000fe40007810000 */
[----:B------:R-:W-:Y:S01]  /*3990*/  FSEL R105, R22, -INF , !P3 ;  /* 0xff80000016697808 */ /* 0x000fe20005800000 */
[C---:B------:R-:W-:Y:S01]  /*39a0*/  VIADD R22, R2.reuse, 0x59 ;  /* 0x0000005902167836 */ /* 0x040fe20000000000 */
[C---:B------:R-:W-:Y:S02]  /*39b0*/  ISETP.GE.AND P5, PT, R5.reuse, R100, PT ;  /* 0x000000640500720c */ /* 0x040fe40003fa6270 */
[----:B------:R-:W-:Y:S01]  /*39c0*/  ISETP.GE.AND P3, PT, R5, R99, PT ;  /* 0x000000630500720c */ /* 0x000fe20003f66270 */
[----:B------:R-:W-:Y:S01]  /*39d0*/  VIADD R5, R2, 0x41 ;  /* 0x0000004102057836 */ /* 0x000fe20000000000 */
[----:B------:R-:W-:-:S02]  /*39e0*/  FSEL R88, R21, -INF , !P4 ;  /* 0xff80000015587808 */ /* 0x000fc40006000000 */
[----:B------:R-:W-:Y:S02]  /*39f0*/  FMNMX.FTZ R21, R72, R25, !PT ;  /* 0x0000001948157209 */ /* 0x000fe40007810000 */
[----:B------:R-:W-:Y:S02]  /*3a00*/  FSEL R91, R23, -INF , !P0 ;  /* 0xff800000175b7808 */ /* 0x000fe40004000000 */
[----:B------:R-:W-:Y:S02]  /*3a10*/  FMNMX.FTZ R21, R76, R21, !PT ;  /* 0x000000154c157209 */ /* 0x000fe40007810000 */
[C---:B------:R-:W-:Y:S02]  /*3a20*/  ISETP.GE.AND P0, PT, R5.reuse, R99, PT ;  /* 0x000000630500720c */ /* 0x040fe40003f06270 */
[----:B------:R-:W-:Y:S02]  /*3a30*/  ISETP.GE.AND P4, PT, R5, R100, PT ;  /* 0x000000640500720c */ /* 0x000fe40003f86270 */
[----:B------:R-:W-:Y:S01]  /*3a40*/  FMNMX.FTZ R5, R74, R21, !PT ;  /* 0x000000154a057209 */ /* 0x000fe20007810000 */
[----:B------:R-:W-:Y:S01]  /*3a50*/  VIADD R21, R2, 0x60 ;  /* 0x0000006002157836 */ /* 0x000fe20000000000 */
[----:B------:R-:W-:-:S02]  /*3a60*/  FSEL R47, R19, -INF , !P0 ;  /* 0xff800000132f7808 */ /* 0x000fc40004000000 */
[----:B------:R-:W-:Y:S02]  /*3a70*/  ISETP.GE.AND P0, PT, R2, R99, PT ;  /* 0x000000630200720c */ /* 0x000fe40003f06270 */
[----:B------:R-:W-:Y:S02]  /*3a80*/  FSEL R38, R17, -INF , !P4 ;  /* 0xff80000011267808 */ /* 0x000fe40006000000 */
[----:B------:R-:W-:Y:S01]  /*3a90*/  FMNMX.FTZ R17, R78, R5, !PT ;  /* 0x000000054e117209 */ /* 0x000fe20007810000 */
[----:B------:R-:W-:Y:S01]  /*3aa0*/  VIADD R5, R2, 0x49 ;  /* 0x0000004902057836 */ /* 0x000fe20000000000 */
[----:B------:R-:W-:Y:S02]  /*3ab0*/  FSEL R73, R51, -INF , !P1 ;  /* 0xff80000033497808 */ /* 0x000fe40004800000 */
[----:B------:R-:W-:Y:S02]  /*3ac0*/  FSEL R75, R50, -INF , !P0 ;  /* 0xff800000324b7808 */ /* 0x000fe40004000000 */
[----:B------:R-:W-:Y:S01]  /*3ad0*/  FSEL R26, R16, -INF , !P5 ;  /* 0xff800000101a7808 */ /* 0x000fe20006800000 */
[----:B------:R-:W-:Y:S01]  /*3ae0*/  VIADD R16, R2, 0x50 ;  /* 0x0000005002107836 */ /* 0x000fe20000000000 */
[----:B------:R-:W-:-:S02]  /*3af0*/  FSEL R43, R18, -INF , !P3 ;  /* 0xff800000122b7808 */ /* 0x000fc40005800000 */
[C---:B------:R-:W-:Y:S02]  /*3b00*/  ISETP.GE.AND P5, PT, R20.reuse, R100, PT ;  /* 0x000000641400720c */ /* 0x040fe40003fa6270 */
[----:B------:R-:W-:Y:S02]  /*3b10*/  ISETP.GE.AND P3, PT, R20, R99, PT ;  /* 0x000000631400720c */ /* 0x000fe40003f66270 */
        /* <DEDUP_REMOVED lines=16> */
[----:B------:R-:W-:Y:S01]  /*3c20*/  FSEL R51, R14, -INF , !P3 ;  /* 0xff8000000e337808 */ /* 0x000fe20005800000 */
[----:B------:R-:W-:Y:S01]  /*3c30*/  VIADD R14, R2, 0x68 ;  /* 0x00000068020e7836 */ /* 0x000fe20000000000 */
[----:B------:R-:W-:Y:S02]  /*3c40*/  ISETP.GE.AND P3, PT, R16, R99, PT ;  /* 0x000000631000720c */ /* 0x000fe40003f66270 */
[----:B------:R-:W-:Y:S02]  /*3c50*/  FMNMX.FTZ R19, R88, R19, !PT ;  /* 0x0000001358137209 */ /* 0x000fe40007810000 */
[----:B------:R-:W-:Y:S02]  /*3c60*/  FMNMX.FTZ R20, R121, R20, !PT ;  /* 0x0000001479147209 */ /* 0x000fe40007810000 */
[----:B------:R-:W-:Y:S02]  /*3c70*/  FMNMX.FTZ R19, R26, R19, !PT ;  /* 0x000000131a137209 */ /* 0x000fe40007810000 */
[----:B------:R-:W-:-:S02]  /*3c80*/  FSEL R17, R10, -INF , !P3 ;  /* 0xff8000000a117808 */ /* 0x000fc40005800000 */
[----:B------:R-:W-:Y:S02]  /*3c90*/  FMNMX.FTZ R10, R123, R20, !PT ;  /* 0x000000147b0a7209 */ /* 0x000fe40007810000 */
[C---:B------:R-:W-:Y:S02]  /*3ca0*/  ISETP.GE.AND P1, PT, R5.reuse, R100, PT ;  /* 0x000000640500720c */ /* 0x040fe40003f26270 */
[----:B------:R-:W-:Y:S01]  /*3cb0*/  ISETP.GE.AND P4, PT, R5, R99, PT ;  /* 0x000000630500720c */ /* 0x000fe20003f86270 */
[----:B------:R-:W-:Y:S01]  /*3cc0*/  VIADD R5, R2, 0x51 ;  /* 0x0000005102057836 */ /* 0x000fe20000000000 */
[----:B------:R-:W-:Y:S01]  /*3cd0*/  FSEL R40, R12, -INF , !P5 ;  /* 0xff8000000c287808 */ /* 0x000fe20006800000 */
[----:B------:R-:W-:Y:S01]  /*3ce0*/  VIADD R12, R2, 0x70 ;  /* 0x00000070020c7836 */ /* 0x000fe20000000000 */
[----:B------:R-:W-:Y:S02]  /*3cf0*/  FMNMX.FTZ R19, R38, R19, !PT ;  /* 0x0000001326137209 */ /* 0x000fe40007810000 */
[----:B------:R-:W-:-:S02]  /*3d00*/  FMNMX.FTZ R10, R117, R10, !PT ;  /* 0x0000000a750a7209 */ /* 0x000fc40007810000 */
[----:B------:R-:W-:Y:S02]  /*3d10*/  ISETP.GE.AND P0, PT, R16, R100, PT ;  /* 0x000000641000720c */ /* 0x000fe40003f06270 */
[----:B------:R-:W-:Y:S01]  /*3d20*/  FSEL R42, R13, -INF , !P1 ;  /* 0xff8000000d2a7808 */ /* 0x000fe20004800000 */
[----:B------:R-:W-:Y:S01]  /*3d30*/  VIADD R13, R2, 0x69 ;  /* 0x00000069020d7836 */ /* 0x000fe20000000000 */
[----:B------:R-:W-:Y:S02]  /*3d40*/  FMNMX.FTZ R19, R40, R19, !PT ;  /* 0x0000001328137209 */ /* 0x000fe40007810000 */
[----:B------:R-:W-:Y:S02]  /*3d50*/  FMNMX.FTZ R10, R85, R10, !PT ;  /* 0x0000000a550a7209 */ /* 0x000fe40007810000 */
[C---:B------:R-:W-:Y:S02]  /*3d60*/  ISETP.GE.AND P5, PT, R5.reuse, R100, PT ;  /* 0x000000640500720c */ /* 0x040fe40003fa6270 */
[----:B------:R-:W-:Y:S01]  /*3d70*/  ISETP.GE.AND P1, PT, R5, R99, PT ;  /* 0x000000630500720c */ /* 0x000fe20003f26270 */
[----:B------:R-:W-:Y:S01]  /*3d80*/  VIADD R5, R2, 0x58 ;  /* 0x0000005802057836 */ /* 0x000fe20000000000 */
[----:B------:R-:W-:Y:S01]  /*3d90*/  FSEL R16, R8, -INF , !P0 ;  /* 0xff80000008107808 */ /* 0x000fe20004000000 */
[----:B------:R-:W-:Y:S01]  /*3da0*/  VIADD R8, R2, 0x71 ;  /* 0x0000007102087836 */ /* 0x000fe20000000000 */
[----:B------:R-:W-:-:S02]  /*3db0*/  FMNMX.FTZ R19, R42, R19, !PT ;  /* 0x000000132a137209 */ /* 0x000fc40007810000 */
[----:B------:R-:W-:Y:S02]  /*3dc0*/  FMNMX.FTZ R10, R87, R10, !PT ;  /* 0x0000000a570a7209 */ /* 0x000fe40007810000 */
[----:B------:R-:W-:Y:S01]  /*3dd0*/  FSEL R49, R15, -INF , !P4 ;  /* 0xff8000000f317808 */ /* 0x000fe20006000000 */
[----:B------:R-:W-:Y:S01]  /*3de0*/  VIADD R15, R2, 0x61 ;  /* 0x00000061020f7836 */ /* 0x000fe20000000000 */
[----:B------:R-:W-:Y:S02]  /*3df0*/  FSEL R18, R9, -INF , !P5 ;  /* 0xff80000009127808 */ /* 0x000fe40006800000 */
[----:B------:R-:W-:Y:S02]  /*3e00*/  ISETP.GE.AND P4, PT, R5, R100, PT ;  /* 0x000000640500720c */ /* 0x000fe40003f86270 */
[----:B------:R-:W-:Y:S02]  /*3e10*/  FMNMX.FTZ R9, R16, R19, !PT ;  /* 0x0000001310097209 */ /* 0x000fe40007810000 */
[----:B------:R-:W-:-:S02]  /*3e20*/  FMNMX.FTZ R10, R105, R10, !PT ;  /* 0x0000000a690a7209 */ /* 0x000fc40007810000 */
[----:B------:R-:W-:Y:S02]  /*3e30*/  ISETP.GE.AND P3, PT, R22, R100, PT ;  /* 0x000000641600720c */ /* 0x000fe40003f66270 */
[----:B------:R-:W-:Y:S02]  /*3e40*/  FSEL R19, R68, -INF , !P4 ;  /* 0xff80000044137808 */ /* 0x000fe40006000000 */
[----:B------:R-:W-:Y:S02]  /*3e50*/  FMNMX.FTZ R28, R18, R9, !PT ;  /* 0x00000009121c7209 */ /* 0x000fe40007810000 */
[----:B------:R-:W-:Y:S02]  /*3e60*/  FMNMX.FTZ R10, R91, R10, !PT ;  /* 0x0000000a5b0a7209 */ /* 0x000fe40007810000 */
[----:B------:R-:W-:Y:S02]  /*3e70*/  ISETP.GE.AND P4, PT, R21, R100, PT ;  /* 0x000000641500720c */ /* 0x000fe40003f86270 */
[----:B------:R-:W-:-:S02]  /*3e80*/  FSEL R20, R69, -INF , !P3 ;  /* 0xff80000045147808 */ /* 0x000fc40005800000 */
[----:B------:R-:W-:Y:S02]  /*3e90*/  FMNMX.FTZ R9, R19, R28, !PT ;  /* 0x0000001c13097209 */ /* 0x000fe40007810000 */
[----:B------:R-:W-:Y:S02]  /*3ea0*/  FMNMX.FTZ R10, R43, R10, !PT ;  /* 0x0000000a2b0a7209 */ /* 0x000fe40007810000 */
[----:B------:R-:W-:Y:S02]  /*3eb0*/  ISETP.GE.AND P3, PT, R15, R100, PT ;  /* 0x000000640f00720c */ /* 0x000fe40003f66270 */
[----:B------:R-:W-:Y:S02]  /*3ec0*/  FSEL R64, R64, -INF , !P4 ;  /* 0xff80000040407808 */ /* 0x000fe40006000000 */
        /* <DEDUP_REMOVED lines=13> */
[----:B------:R-:W-:Y:S01]  /*3fa0*/  ISETP.GE.AND P0, PT, R5, R99, PT ;  /* 0x000000630500720c */ /* 0x000fe20003f06270 */
[C---:B------:R-:W-:Y:S01]  /*3fb0*/  VIADD R5, R2.reuse, 0x78 ;  /* 0x0000007802057836 */ /* 0x040fe20000000000 */
        /* <DEDUP_REMOVED lines=21> */
[----:B------:R-:W-:Y:S02]  /*4110*/  FSEL R53, R53, -INF , !P3 ;  /* 0xff80000035357808 */ /* 0x000fe40005800000 */
[----:B------:R-:W-:Y:S02]  /*4120*/  FMNMX.FTZ R28, R52, R9, !PT ;  /* 0x00000009341c7209 */ /* 0x000fe40007810000 */
[----:B------:R-:W-:Y:S02]  /*4130*/  ISETP.GE.AND P0, PT, R14, R99, PT ;  /* 0x000000630e00720c */ /* 0x000fe40003f06270 */
[----:B------:R-:W-:Y:S02]  /*4140*/  FSEL R67, R67, -INF , !P1 ;  /* 0xff80000043437808 */ /* 0x000fe40004800000 */
[----:B------:R-:W-:Y:S02]  /*4150*/  FMNMX.FTZ R22, R27, R22, !PT ;  /* 0x000000161b167209 */ /* 0x000fe40007810000 */
[----:B------:R-:W-:-:S02]  /*4160*/  FMNMX.FTZ R9, R53, R28, !PT ;  /* 0x0000001c35097209 */ /* 0x000fc40007810000 */
[-C--:B------:R-:W-:Y:S02]  /*4170*/  ISETP.GE.AND P1, PT, R13, R99.reuse, PT ;  /* 0x000000630d00720c */ /* 0x080fe40003f26270 */
[----:B------:R-:W-:Y:S01]  /*4180*/  FSEL R25, R62, -INF , !P0 ;  /* 0xff8000003e197808 */ /* 0x000fe20004000000 */
[----:B------:R-:W1:Y:S01]  /*4190*/  SHFL.BFLY PT, R10, R9, 0x2, 0x1f ;  /* 0x0c401f00090a7f89 */ /* 0x000e6200000e0000 */
[----:B------:R-:W-:Y:S02]  /*41a0*/  FMNMX.FTZ R22, R67, R22, !PT ;  /* 0x0000001643167209 */ /* 0x000fe40007810000 */
[----:B------:R-:W-:Y:S02]  /*41b0*/  ISETP.GE.AND P0, PT, R12, R99, PT ;  /* 0x000000630c00720c */ /* 0x000fe40003f06270 */
[----:B------:R-:W-:Y:S01]  /*41c0*/  FSEL R63, R63, -INF , !P1 ;  /* 0xff8000003f3f7808 */ /* 0x000fe20004800000 */
[----:B------:R-:W-:Y:S01]  /*41d0*/  LDSM.16.MT88.4 R12, [R125+0x3400] ;  /* 0x003400007d0c783b */ /* 0x000fe20000004200 */
[----:B------:R-:W-:-:S02]  /*41e0*/  FMNMX.FTZ R22, R25, R22, !PT ;  /* 0x0000001619167209 */ /* 0x000fc40007810000 */
[-C--:B------:R-:W-:Y:S02]  /*41f0*/  ISETP.GE.AND P1, PT, R8, R99.reuse, PT ;  /* 0x000000630800720c */ /* 0x080fe40003f26270 */
        /* <DEDUP_REMOVED lines=10> */
[----:B-1----:R-:W-:-:S02]  /*42a0*/  FMNMX.FTZ R10, R9, R10, !PT ;  /* 0x0000000a090a7209 */ /* 0x002fc40007810000 */
[----:B------:R-:W-:-:S03]  /*42b0*/  FMNMX.FTZ R11, R29, R22, !PT ;  /* 0x000000161d0b7209 */ /* 0x000fc60007810000 */
[----:B------:R-:W1:Y:S04]  /*42c0*/  SHFL.BFLY PT, R9, R10, 0x1, 0x1f ;  /* 0x0c201f000a097f89 */ /* 0x000e6800000e0000 */
[----:B------:R-:W2:Y:S01]  /*42d0*/  SHFL.BFLY PT, R8, R11, 0x2, 0x1f ;  /* 0x0c401f000b087f89 */ /* 0x000ea200000e0000 */
[----:B-1----:R-:W-:Y:S02]  /*42e0*/  FMNMX.FTZ R2, R10, R9, !PT ;  /* 0x000000090a027209 */ /* 0x002fe40007810000 */
[----:B--2---:R-:W-:-:S03]  /*42f0*/  FMNMX.FTZ R8, R11, R8, !PT ;  /* 0x000000080b087209 */ /* 0x004fc60007810000 */
[C---:B------:R-:W-:Y:S01]  /*4300*/  FMUL.FTZ R41, R2.reuse, UR12 ;  /* 0x0000000c02297c20 */ /* 0x040fe20008410000 */
[----:B------:R-:W-:Y:S01]  /*4310*/  FSETP.NEU.FTZ.AND P0, PT, R2, -INF , PT ;  /* 0xff8000000200780b */ /* 0x000fe20003f1d000 */
[----:B------:R-:W1:Y:S03]  /*4320*/  SHFL.BFLY PT, R9, R8, 0x1, 0x1f ;  /* 0x0c201f0008097f89 */ /* 0x000e6600000e0000 */
        /* <DEDUP_REMOVED lines=19> */
[----:B-1----:R-:W-:-:S04]  /*4460*/  FMNMX.FTZ R0, R8, R9, !PT ;  /* 0x0000000908007209 */ /* 0x002fc80007810000 */
[C---:B------:R-:W-:Y:S01]  /*4470*/  FSETP.NEU.FTZ.AND P0, PT, R0.reuse, -INF , PT ;  /* 0xff8000000000780b */ /* 0x040fe20003f1d000 */
[----:B------:R-:W-:Y:S01]  /*4480*/  FMUL.FTZ R28, R0, UR12 ;  /* 0x0000000c001c7c20 */ /* 0x000fe20008410000 */
[----:B------:R-:W1:Y:S04]  /*4490*/  MUFU.EX2 R54, R54 ;  /* 0x0000003600367308 */ /* 0x000e680000000800 */
[----:B------:R-:W-:Y:S02]  /*44a0*/  FSEL R28, R28, RZ, P0 ;  /* 0x000000ff1c1c7208 */ /* 0x000fe40000000000 */
[----:B------:R-:W-:Y:S02]  /*44b0*/  LEA R146, P0, R96, UR8, 0x1 ;  /* 0x0000000860927c11 */ /* 0x000fe4000f8008ff */
[----:B------:R-:W2:Y:S01]  /*44c0*/  MUFU.EX2 R32, R32 ;  /* 0x0000002000207308 */ /* 0x000ea20000000800 */
[--C-:B------:R-:W-:Y:S01]  /*44d0*/  FFMA.FTZ R115, R75, UR12, -R28.reuse ;  /* 0x0000000c4b737c23 */ /* 0x100fe2000801081c */
[--C-:B------:R-:W-:Y:S01]  /*44e0*/  FFMA.FTZ R58, R73, UR12, -R28.reuse ;  /* 0x0000000c493a7c23 */ /* 0x100fe2000801081c */
[--C-:B------:R-:W-:Y:S01]  /*44f0*/  FFMA.FTZ R113, R81, UR12, -R28.reuse ;  /* 0x0000000c51717c23 */ /* 0x100fe2000801081c */
[----:B------:R-:W3:Y:S01]  /*4500*/  LDSM.16.MT88.4 R72, [R125+0x3000] ;  /* 0x003000007d48783b */ /* 0x000ee20000004200 */
        /* <DEDUP_REMOVED lines=29> */
[--C-:B------:R-:W-:Y:S01]  /*46e0*/  FFMA.FTZ R40, R51, UR12, -R28.reuse ;  /* 0x0000000c33287c23 */ /* 0x100fe2000801081c */
[----:B------:R-:W-:Y:S01]  /*46f0*/  FFMA.FTZ R43, R49, UR12, -R28 ;  /* 0x0000000c312b7c23 */ /* 0x000fe2000801081c */
[----:B------:R-:W-:Y:S01]  /*4700*/  FADD.FTZ R54, R111, R54 ;  /* 0x000000366f367221 */ /* 0x000fe20000010000 */
        /* <DEDUP_REMOVED lines=8> */
[--C-:B------:R-:W-:Y:S01]  /*4790*/  FFMA.FTZ R33, R33, UR12, -R28.reuse ;  /* 0x0000000c21217c23 */ /* 0x100fe2000801081c */
[--C-:B------:R-:W-:Y:S01]  /*47a0*/  FFMA.FTZ R56, R35, UR12, -R28.reuse ;  /* 0x0000000c23387c23 */ /* 0x100fe2000801081c */
[----:B------:R-:W-:Y:S01]  /*47b0*/  FFMA.FTZ R31, R31, UR12, -R28 ;  /* 0x0000000c1f1f7c23 */ /* 0x000fe2000801081c */
[----:B------:R-:W1:Y:S01]  /*47c0*/  MUFU.EX2 R30, R30 ;  /* 0x0000001e001e7308 */ /* 0x000e620000000800 */
[----:B--2---:R-:W-:Y:S01]  /*47d0*/  F2FP.BF16.F32.PACK_AB R11, R36, R113 ;  /* 0x00000071240b723e */ /* 0x004fe200000010ff */
[----:B------:R-:W-:Y:S01]  /*47e0*/  FADD.FTZ R113, R113, R58 ;  /* 0x0000003a71717221 */ /* 0x000fe20000010000 */
[----:B------:R-:W-:Y:S01]  /*47f0*/  FFMA.FTZ R58, R20, UR12, -R41 ;  /* 0x0000000c143a7c23 */ /* 0x000fe20008010829 */
[----:B------:R-:W-:Y:S01]  /*4800*/  FADD.FTZ R32, R32, R115 ;  /* 0x0000007320207221 */ /* 0x000fe20000010000 */
[----:B------:R-:W-:Y:S01]  /*4810*/  LDSM.16.MT88.4 R16, [R124+0x4400] ;  /* 0x004400007c10783b */ /* 0x000fe20000004200 */
[----:B------:R-:W-:Y:S01]  /*4820*/  FADD.FTZ R36, R36, R113 ;  /* 0x0000007124247221 */ /* 0x000fe20000010000 */
[--C-:B------:R-:W-:Y:S01]  /*4830*/  FFMA.FTZ R51, R65, UR12, -R41.reuse ;  /* 0x0000000c41337c23 */ /* 0x100fe20008010829 */
[C---:B---3--:R-:W-:Y:S01]  /*4840*/  HMMA.16816.F32.BF16 R68, R8.reuse, R72, RZ ;  /* 0x000000480844723c */ /* 0x048fe200000418ff */
[----:B------:R-:W-:Y:S01]  /*4850*/  MUFU.EX2 R37, R37 ;  /* 0x0000002500257308 */ /* 0x000fe20000000800 */
[----:B------:R-:W-:Y:S01]  /*4860*/  FFMA.FTZ R54, R61, UR12, -R41 ;  /* 0x0000000c3d367c23 */ /* 0x000fe20008010829 */
[--C-:B------:R-:W-:Y:S01]  /*4870*/  FFMA.FTZ R5, R5, UR12, -R28.reuse ;  /* 0x0000000c05057c23 */ /* 0x100fe2000801081c */
[----:B------:R-:W-:Y:S01]  /*4880*/  FFMA.FTZ R150, R29, UR12, -R28 ;  /* 0x0000000c1d967c23 */ /* 0x000fe2000801081c */
[----:B------:R-:W-:Y:S01]  /*4890*/  LEA.HI.X R145, R96, UR9, R97, 0x1, P0 ;  /* 0x0000000960917c11 */ /* 0x000fe200080f0c61 */
[----:B------:R-:W-:Y:S03]  /*48a0*/  HMMA.16816.F32.BF16 R72, R8, R74, RZ ;  /* 0x0000004a0848723c */ /* 0x000fe600000418ff */
[----:B------:R-:W2:Y:S01]  /*48b0*/  MUFU.EX2 R22, R22 ;  /* 0x0000001600167308 */ /* 0x000ea20000000800 */
[----:B-1----:R-:W-:Y:S01]  /*48c0*/  F2FP.BF16.F32.PACK_AB R80, R30, R39 ;  /* 0x000000271e50723e */ /* 0x002fe200000010ff */
[----:B------:R-:W-:Y:S01]  /*48d0*/  FADD.FTZ R39, R39, R32 ;  /* 0x0000002027277221 */ /* 0x000fe20000010000 */
[----:B------:R-:W-:-:S05]  /*48e0*/  FFMA.FTZ R32, R57, UR12, -R41 ;  /* 0x0000000c39207c23 */ /* 0x000fca0008010829 */
[----:B------:R-:W1:Y:S08]  /*48f0*/  MUFU.EX2 R45, R45 ;  /* 0x0000002d002d7308 */ /* 0x000e700000000800 */
[----:B------:R-:W3:Y:S01]  /*4900*/  MUFU.EX2 R34, R34 ;  /* 0x0000002200227308 */ /* 0x000ee20000000800 */
[----:B--2---:R-:W-:-:S07]  /*4910*/  F2FP.BF16.F32.PACK_AB R82, R22, R37 ;  /* 0x000000251652723e */ /* 0x004fce00000010ff */
[----:B------:R-:W-:Y:S01]  /*4920*/  MUFU.EX2 R24, R24 ;  /* 0x0000001800187308 */ /* 0x000fe20000000800 */
[----:B-1----:R-:W-:Y:S01]  /*4930*/  FADD.FTZ R35, R45, R36 ;  /* 0x000000242d237221 */ /* 0x002fe20000010000 */
[----:B------:R-:W-:-:S06]  /*4940*/  FFMA.FTZ R36, R63, UR12, -R28 ;  /* 0x0000000c3f247c23 */ /* 0x000fcc000801081c */
[----:B------:R-:W1:Y:S01]  /*4950*/  MUFU.EX2 R3, R3 ;  /* 0x0000000300037308 */ /* 0x000e620000000800 */
[C---:B---3--:R-:W-:Y:S01]  /*4960*/  F2FP.BF16.F32.PACK_AB R81, R34.reuse, R45 ;  /* 0x0000002d2251723e */ /* 0x048fe200000010ff */
[----:B------:R-:W-:Y:S01]  /*4970*/  FADD.FTZ R35, R34, R35 ;  /* 0x0000002322237221 */ /* 0x000fe20000010000 */
[----:B------:R-:W-:-:S05]  /*4980*/  FFMA.FTZ R34, R27, UR12, -R28 ;  /* 0x0000000c1b227c23 */ /* 0x000fca000801081c */
[----:B------:R-:W-:Y:S08]  /*4990*/  MUFU.EX2 R107, R107 ;  /* 0x0000006b006b7308 */ /* 0x000ff00000000800 */
[----:B------:R-:W2:Y:S01]  /*49a0*/  MUFU.EX2 R50, R50 ;  /* 0x0000003200327308 */ /* 0x000ea20000000800 */
[----:B-1----:R-:W-:Y:S01]  /*49b0*/  F2FP.BF16.F32.PACK_AB R83, R3, R24 ;  /* 0x000000180353723e */ /* 0x002fe200000010ff */
[----:B------:R-:W-:Y:S01]  /*49c0*/  FADD.FTZ R24, R24, R35 ;  /* 0x0000002318187221 */ /* 0x000fe20000010000 */
[----:B------:R-:W-:-:S03]  /*49d0*/  FFMA.FTZ R35, R67, UR12, -R28 ;  /* 0x0000000c43237c23 */ /* 0x000fc6000801081c */
[----:B------:R-:W-:Y:S01]  /*49e0*/  FADD.FTZ R24, R3, R24 ;  /* 0x0000001803187221 */ /* 0x000fe20000010000 */
[----:B------:R-:W-:Y:S01]  /*49f0*/  FFMA.FTZ R3, R25, UR12, -R28 ;  /* 0x0000000c19037c23 */ /* 0x000fe2000801081c */
[C---:B------:R-:W-:Y:S01]  /*4a00*/  HMMA.16816.F32.BF16 R68, R80.reuse, R12, R68 ;  /* 0x0000000c5044723c */ /* 0x040fe20000041844 */
[----:B------:R-:W-:Y:S05]  /*4a10*/  MUFU.EX2 R89, R89 ;  /* 0x0000005900597308 */ /* 0x000fea0000000800 */
[----:B------:R-:W-:Y:S01]  /*4a20*/  HMMA.16816.F32.BF16 R72, R80, R14, R72 ;  /* 0x0000000e5048723c */ /* 0x000fe20000041848 */
[----:B------:R-:W1:Y:S02]  /*4a30*/  LDSM.16.MT88.4 R12, [R124+0x3000] ;  /* 0x003000007c0c783b */ /* 0x000e640000004200 */
[----:B------:R-:W3:Y:S08]  /*4a40*/  MUFU.EX2 R46, R46 ;  /* 0x0000002e002e7308 */ /* 0x000ef00000000800 */
[----:B------:R-:W-:Y:S08]  /*4a50*/  MUFU.EX2 R59, R59 ;  /* 0x0000003b003b7308 */ /* 0x000ff00000000800 */
[----:B------:R-:W4:Y:S08]  /*4a60*/  MUFU.EX2 R48, R48 ;  /* 0x0000003000307308 */ /* 0x000f300000000800 */
[----:B------:R-:W-:Y:S08]  /*4a70*/  MUFU.EX2 R55, R55 ;  /* 0x0000003700377308 */ /* 0x000ff00000000800 */
[----:B------:R-:W5:Y:S01]  /*4a80*/  MUFU.EX2 R4, R4 ;  /* 0x0000000400047308 */ /* 0x000f620000000800 */
[C---:B-1----:R-:W-:Y:S07]  /*4a90*/  HMMA.16816.F32.BF16 R76, R8.reuse, R12, RZ ;  /* 0x0000000c084c723c */ /* 0x042fee00000418ff */
[----:B------:R-:W-:Y:S01]  /*4aa0*/  MUFU.EX2 R66, R66 ;  /* 0x0000004200427308 */ /* 0x000fe20000000800 */
[----:B------:R-:W-:Y:S01]  /*4ab0*/  HMMA.16816.F32.BF16 R8, R8, R14, RZ ;  /* 0x0000000e0808723c */ /* 0x000fe200000418ff */
[----:B------:R-:W1:Y:S06]  /*4ac0*/  LDSM.16.MT88.4 R12, [R124+0x3400] ;  /* 0x003400007c0c783b */ /* 0x000e6c0000004200 */
[----:B------:R-:W-:Y:S08]  /*4ad0*/  MUFU.EX2 R119, R119 ;  /* 0x0000007700777308 */ /* 0x000ff00000000800 */
[----:B------:R-:W-:Y:S08]  /*4ae0*/  MUFU.EX2 R117, R117 ;  /* 0x0000007500757308 */ /* 0x000ff00000000800 */
[----:B------:R-:W-:Y:S08]  /*4af0*/  MUFU.EX2 R44, R44 ;  /* 0x0000002c002c7308 */ /* 0x000ff00000000800 */
[----:B------:R-:W5:Y:S08]  /*4b00*/  MUFU.EX2 R84, R84 ;  /* 0x0000005400547308 */ /* 0x000f700000000800 */
[----:B------:R-:W5:Y:S01]  /*4b10*/  MUFU.EX2 R87, R87 ;  /* 0x0000005700577308 */ /* 0x000f620000000800 */
[C---:B-1----:R-:W-:Y:S07]  /*4b20*/  HMMA.16816.F32.BF16 R76, R80.reuse, R12, R76 ;  /* 0x0000000c504c723c */ /* 0x042fee000004184c */
[----:B------:R-:W-:Y:S01]  /*4b30*/  MUFU.EX2 R85, R85 ;  /* 0x0000005500557308 */ /* 0x000fe20000000800 */
[----:B------:R-:W-:Y:S01]  /*4b40*/  HMMA.16816.F32.BF16 R80, R80, R14, R8 ;  /* 0x0000000e5050723c */ /* 0x000fe20000041808 */
[----:B------:R-:W1:Y:S06]  /*4b50*/  LDSM.16.MT88.4 R12, [R125+0x3800] ;  /* 0x003800007d0c783b */ /* 0x000e6c0000004200 */
[----:B------:R-:W1:Y:S01]  /*4b60*/  MUFU.EX2 R62, R62 ;  /* 0x0000003e003e7308 */ /* 0x000e620000000800 */
[----:B--2---:R-:W-:-:S02]  /*4b70*/  F2FP.BF16.F32.PACK_AB R8, R50, R107 ;  /* 0x0000006b3208723e */ /* 0x004fc400000010ff */
[----:B---3--:R-:W-:Y:S02]  /*4b80*/  F2FP.BF16.F32.PACK_AB R10, R46, R89 ;  /* 0x000000592e0a723e */ /* 0x008fe400000010ff */
[----:B----4-:R-:W-:Y:S01]  /*4b90*/  F2FP.BF16.F32.PACK_AB R9, R48, R59 ;  /* 0x0000003b3009723e */ /* 0x010fe200000010ff */
[----:B------:R-:W-:Y:S01]  /*4ba0*/  FADD.FTZ R59, R59, R24 ;  /* 0x000000183b3b7221 */ /* 0x000fe20000010000 */
[----:B-----5:R-:W-:Y:S01]  /*4bb0*/  F2FP.BF16.F32.PACK_AB R11, R4, R55 ;  /* 0x00000037040b723e */ /* 0x020fe200000010ff */
[----:B------:R-:W-:Y:S01]  /*4bc0*/  MUFU.EX2 R121, R121 ;  /* 0x0000007900797308 */ /* 0x000fe20000000800 */
[----:B------:R-:W-:Y:S01]  /*4bd0*/  LDSM.16.MT88.4 R24, [R124+0x4800] ;  /* 0x004800007c18783b */ /* 0x000fe20000004200 */
[----:B------:R-:W-:-:S04]  /*4be0*/  FADD.FTZ R48, R48, R59 ;  /* 0x0000003b30307221 */ /* 0x000fc80000010000 */
[----:B------:R-:W-:Y:S02]  /*4bf0*/  FADD.FTZ R55, R55, R48 ;  /* 0x0000003037377221 */ /* 0x000fe40000010000 */
[----:B------:R-:W-:Y:S02]  /*4c00*/  MUFU.EX2 R86, R86 ;  /* 0x0000005600567308 */ /* 0x000fe40000000800 */
[----:B------:R-:W-:Y:S01]  /*4c10*/  FADD.FTZ R55, R4, R55 ;  /* 0x0000003704377221 */ /* 0x000fe20000010000 */
[----:B------:R-:W-:-:S03]  /*4c20*/  FFMA.FTZ R4, R23, UR12, -R28 ;  /* 0x0000000c17047c23 */ /* 0x000fc6000801081c */
[----:B------:R-:W-:Y:S02]  /*4c30*/  FADD.FTZ R20, R84, R55 ;  /* 0x0000003754147221 */ /* 0x000fe40000010000 */
[----:B------:R-:W-:Y:S02]  /*4c40*/  MUFU.EX2 R91, R91 ;  /* 0x0000005b005b7308 */ /* 0x000fe40000000800 */
[----:B------:R-:W-:-:S06]  /*4c50*/  FADD.FTZ R20, R87, R20 ;  /* 0x0000001457147221 */ /* 0x000fcc0000010000 */
[----:B------:R-:W-:Y:S01]  /*4c60*/  MUFU.EX2 R38, R38 ;  /* 0x0000002600267308 */ /* 0x000fe20000000800 */
[C---:B-1----:R-:W-:Y:S07]  /*4c70*/  HMMA.16816.F32.BF16 R68, R8.reuse, R12, R68 ;  /* 0x0000000c0844723c */ /* 0x042fee0000041844 */
[----:B------:R-:W-:Y:S01]  /*4c80*/  MUFU.EX2 R105, R105 ;  /* 0x0000006900697308 */ /* 0x000fe20000000800 */
[C---:B------:R-:W-:Y:S01]  /*4c90*/  HMMA.16816.F32.BF16 R72, R8.reuse, R14, R72 ;  /* 0x0000000e0848723c */ /* 0x040fe20000041848 */
[----:B------:R-:W1:Y:S06]  /*4ca0*/  LDSM.16.MT88.4 R12, [R124+0x3800] ;  /* 0x003800007c0c783b */ /* 0x000e6c0000004200 */
[----:B------:R-:W-:Y:S08]  /*4cb0*/  MUFU.EX2 R42, R42 ;  /* 0x0000002a002a7308 */ /* 0x000ff00000000800 */
[----:B------:R-:W-:Y:S08]  /*4cc0*/  MUFU.EX2 R40, R40 ;  /* 0x0000002800287308 */ /* 0x000ff00000000800 */
[----:B------:R-:W-:Y:S08]  /*4cd0*/  MUFU.EX2 R43, R43 ;  /* 0x0000002b002b7308 */ /* 0x000ff00000000800 */
[----:B------:R-:W-:Y:S08]  /*4ce0*/  MUFU.EX2 R111, R111 ;  /* 0x0000006f006f7308 */ /* 0x000ff00000000800 */
[----:B------:R-:W-:Y:S01]  /*4cf0*/  MUFU.EX2 R88, R88 ;  /* 0x0000005800587308 */ /* 0x000fe20000000800 */
[C---:B-1----:R-:W-:Y:S06]  /*4d00*/  HMMA.16816.F32.BF16 R76, R8.reuse, R12, R76 ;  /* 0x0000000c084c723c */ /* 0x042fec000004184c */
[----:B------:R-:W-:Y:S01]  /*4d10*/  HMMA.16816.F32.BF16 R80, R8, R14, R80 ;  /* 0x0000000e0850723c */ /* 0x000fe20000041850 */
[----:B------:R-:W1:Y:S01]  /*4d20*/  LDSM.16.MT88.4 R12, [R125+0x3c00] ;  /* 0x003c00007d0c783b */ /* 0x000e620000004200 */
[----:B------:R-:W-:Y:S05]  /*4d30*/  MUFU.EX2 R109, R109 ;  /* 0x0000006d006d7308 */ /* 0x000fea0000000800 */
[----:B------:R-:W-:-:S02]  /*4d40*/  F2FP.BF16.F32.PACK_AB R8, R119, R66 ;  /* 0x000000427708723e */ /* 0x000fc400000010ff */
[----:B------:R-:W-:Y:S01]  /*4d50*/  F2FP.BF16.F32.PACK_AB R10, R44, R117 ;  /* 0x000000752c0a723e */ /* 0x000fe200000010ff */
[----:B------:R-:W-:Y:S01]  /*4d60*/  MUFU.EX2 R58, R58 ;  /* 0x0000003a003a7308 */ /* 0x000fe20000000800 */
[----:B------:R-:W-:Y:S02]  /*4d70*/  F2FP.BF16.F32.PACK_AB R9, R87, R84 ;  /* 0x000000545709723e */ /* 0x000fe400000010ff */
[----:B------:R-:W-:Y:S01]  /*4d80*/  F2FP.BF16.F32.PACK_AB R11, R62, R85 ;  /* 0x000000553e0b723e */ /* 0x000fe200000010ff */
[----:B------:R-:W-:-:S04]  /*4d90*/  FADD.FTZ R85, R85, R20 ;  /* 0x0000001455557221 */ /* 0x000fc80000010000 */
[----:B------:R-:W-:Y:S01]  /*4da0*/  MUFU.EX2 R60, R60 ;  /* 0x0000003c003c7308 */ /* 0x000fe20000000800 */
[----:B------:R-:W-:-:S07]  /*4db0*/  FADD.FTZ R62, R62, R85 ;  /* 0x000000553e3e7221 */ /* 0x000fce0000010000 */
[----:B------:R-:W-:Y:S08]  /*4dc0*/  MUFU.EX2 R33, R33 ;  /* 0x0000002100217308 */ /* 0x000ff00000000800 */
[----:B------:R-:W-:Y:S01]  /*4dd0*/  MUFU.EX2 R56, R56 ;  /* 0x0000003800387308 */ /* 0x000fe20000000800 */
[C---:B-1----:R-:W-:Y:S07]  /*4de0*/  HMMA.16816.F32.BF16 R68, R8.reuse, R12, R68 ;  /* 0x0000000c0844723c */ /* 0x042fee0000041844 */
[----:B------:R-:W-:Y:S01]  /*4df0*/  MUFU.EX2 R31, R31 ;  /* 0x0000001f001f7308 */ /* 0x000fe20000000800 */
[----:B------:R-:W-:Y:S01]  /*4e00*/  HMMA.16816.F32.BF16 R72, R8, R14, R72 ;  /* 0x0000000e0848723c */ /* 0x000fe20000041848 */
[----:B------:R-:W1:Y:S06]  /*4e10*/  LDSM.16.MT88.4 R12, [R124+0x3c00] ;  /* 0x003c00007c0c783b */ /* 0x000e6c0000004200 */
[----:B------:R-:W-:Y:S08]  /*4e20*/  MUFU.EX2 R64, R64 ;  /* 0x0000004000407308 */ /* 0x000ff00000000800 */
[----:B------:R-:W2:Y:S08]  /*4e30*/  MUFU.EX2 R51, R51 ;  /* 0x0000003300337308 */ /* 0x000eb00000000800 */
[----:B------:R-:W-:Y:S08]  /*4e40*/  MUFU.EX2 R49, R49 ;  /* 0x0000003100317308 */ /* 0x000ff00000000800 */
[----:B------:R-:W-:Y:S01]  /*4e50*/  MUFU.EX2 R54, R54 ;  /* 0x0000003600367308 */ /* 0x000fe20000000800 */
[----:B--2---:R-:W-:-:S07]  /*4e60*/  F2FP.BF16.F32.PACK_AB R20, R51, R64 ;  /* 0x000000403314723e */ /* 0x004fce00000010ff */
[----:B------:R-:W-:Y:S01]  /*4e70*/  MUFU.EX2 R34, R34 ;  /* 0x0000002200227308 */ /* 0x000fe20000000800 */
[C---:B-1----:R-:W-:Y:S07]  /*4e80*/  HMMA.16816.F32.BF16 R76, R8.reuse, R12, R76 ;  /* 0x0000000c084c723c */ /* 0x042fee000004184c */
[----:B------:R-:W-:Y:S01]  /*4e90*/  MUFU.EX2 R35, R35 ;  /* 0x0000002300237308 */ /* 0x000fe20000000800 */
[----:B------:R-:W-:Y:S01]  /*4ea0*/  HMMA.16816.F32.BF16 R80, R8, R14, R80 ;  /* 0x0000000e0850723c */ /* 0x000fe20000041850 */
[----:B------:R-:W1:Y:S06]  /*4eb0*/  LDSM.16.MT88.4 R12, [R125+0x4000] ;  /* 0x004000007d0c783b */ /* 0x000e6c0000004200 */
[----:B------:R-:W-:Y:S01]  /*4ec0*/  MUFU.EX2 R3, R3 ;  /* 0x0000000300037308 */ /* 0x000fe20000000800 */
[----:B------:R-:W-:-:S02]  /*4ed0*/  F2FP.BF16.F32.PACK_AB R8, R86, R121 ;  /* 0x000000795608723e */ /* 0x000fc400000010ff */
[----:B------:R-:W-:Y:S02]  /*4ee0*/  F2FP.BF16.F32.PACK_AB R10, R38, R91 ;  /* 0x0000005b260a723e */ /* 0x000fe400000010ff */
[----:B------:R-:W-:-:S03]  /*4ef0*/  F2FP.BF16.F32.PACK_AB R9, R42, R105 ;  /* 0x000000692a09723e */ /* 0x000fc600000010ff */
[----:B------:R-:W2:Y:S01]  /*4f00*/  MUFU.EX2 R36, R36 ;  /* 0x0000002400247308 */ /* 0x000ea20000000800 */
[----:B------:R-:W-:-:S07]  /*4f10*/  F2FP.BF16.F32.PACK_AB R11, R43, R40 ;  /* 0x000000282b0b723e */ /* 0x000fce00000010ff */
[----:B------:R-:W-:Y:S08]  /*4f20*/  MUFU.EX2 R47, R47 ;  /* 0x0000002f002f7308 */ /* 0x000ff00000000800 */
[----:B------:R-:W3:Y:S01]  /*4f30*/  MUFU.EX2 R32, R32 ;  /* 0x0000002000207308 */ /* 0x000ee20000000800 */
[----:B--2---:R-:W-:-:S07]  /*4f40*/  F2FP.BF16.F32.PACK_AB R23, R36, R3 ;  /* 0x000000032417723e */ /* 0x004fce00000010ff */
[----:B------:R-:W-:Y:S01]  /*4f50*/  MUFU.EX2 R147, R147 ;  /* 0x0000009300937308 */ /* 0x000fe20000000800 */
[C---:B-1----:R-:W-:Y:S07]  /*4f60*/  HMMA.16816.F32.BF16 R68, R8.reuse, R12, R68 ;  /* 0x0000000c0844723c */ /* 0x042fee0000041844 */
[----:B------:R-:W-:Y:S01]  /*4f70*/  MUFU.EX2 R4, R4 ;  /* 0x0000000400047308 */ /* 0x000fe20000000800 */
[C---:B------:R-:W-:Y:S01]  /*4f80*/  HMMA.16816.F32.BF16 R72, R8.reuse, R14, R72 ;  /* 0x0000000e0848723c */ /* 0x040fe20000041848 */
[----:B------:R-:W1:Y:S06]  /*4f90*/  LDSM.16.MT88.4 R12, [R124+0x4000] ;  /* 0x004000007c0c783b */ /* 0x000e6c0000004200 */
[----:B------:R-:W-:Y:S08]  /*4fa0*/  MUFU.EX2 R5, R5 ;  /* 0x0000000500057308 */ /* 0x000ff00000000800 */
[----:B------:R-:W-:Y:S01]  /*4fb0*/  MUFU.EX2 R150, R150 ;  /* 0x0000009600967308 */ /* 0x000fe20000000800 */
[C---:B-1----:R-:W-:Y:S06]  /*4fc0*/  HMMA.16816.F32.BF16 R76, R8.reuse, R12, R76 ;  /* 0x0000000c084c723c */ /* 0x042fec000004184c */
[----:B------:R-:W-:Y:S01]  /*4fd0*/  HMMA.16816.F32.BF16 R80, R8, R14, R80 ;  /* 0x0000000e0850723c */ /* 0x000fe20000041850 */
[----:B------:R-:W1:Y:S01]  /*4fe0*/  LDSM.16.MT88.4 R8, [R125+0x4400] ;  /* 0x004400007d08783b */ /* 0x000e620000004200 */
[----:B------:R-:W-:Y:S01]  /*4ff0*/  FADD.FTZ R12, R30, R39 ;  /* 0x000000271e0c7221 */ /* 0x000fe20000010000 */
[----:B------:R-:W-:Y:S01]  /*5000*/  F2FP.BF16.F32.PACK_AB R13, R33, R60 ;  /* 0x0000003c210d723e */ /* 0x000fe200000010ff */
[----:B------:R-:W-:-:S02]  /*5010*/  FFMA.FTZ R30, R52, UR12, -R41 ;  /* 0x0000000c341e7c23 */ /* 0x000fc40008010829 */
[----:B------:R-:W-:Y:S01]  /*5020*/  FADD.FTZ R37, R37, R12 ;  /* 0x0000000c25257221 */ /* 0x000fe20000010000 */
[----:B------:R-:W-:Y:S02]  /*5030*/  F2FP.BF16.F32.PACK_AB R12, R88, R111 ;  /* 0x0000006f580c723e */ /* 0x000fe400000010ff */
[----:B------:R-:W-:Y:S01]  /*5040*/  F2FP.BF16.F32.PACK_AB R14, R58, R109 ;  /* 0x0000006d3a0e723e */ /* 0x000fe200000010ff */
[----:B------:R-:W-:Y:S01]  /*5050*/  FADD.FTZ R22, R22, R37 ;  /* 0x0000002516167221 */ /* 0x000fe20000010000 */
[----:B------:R-:W-:Y:S01]  /*5060*/  F2FP.BF16.F32.PACK_AB R15, R31, R56 ;  /* 0x000000381f0f723e */ /* 0x000fe200000010ff */
[----:B------:R-:W-:Y:S01]  /*5070*/  FFMA.FTZ R37, R21, UR12, -R28 ;  /* 0x0000000c15257c23 */ /* 0x000fe2000801081c */
[----:B------:R-:W-:Y:S01]  /*5080*/  F2FP.BF16.F32.PACK_AB R21, R35, R34 ;  /* 0x000000222315723e */ /* 0x000fe200000010ff */
[----:B------:R-:W-:Y:S01]  /*5090*/  FADD.FTZ R107, R107, R22 ;  /* 0x000000166b6b7221 */ /* 0x000fe20000010000 */
[----:B------:R-:W-:Y:S01]  /*50a0*/  F2FP.BF16.F32.PACK_AB R22, R54, R49 ;  /* 0x000000313616723e */ /* 0x000fe200000010ff */
[----:B------:R-:W2:Y:S02]  /*50b0*/  MUFU.EX2 R30, R30 ;  /* 0x0000001e001e7308 */ /* 0x000ea40000000800 */
[----:B------:R-:W-:Y:S01]  /*50c0*/  FADD.FTZ R50, R50, R107 ;  /* 0x0000006b32327221 */ /* 0x000fe20000010000 */
[----:B------:R-:W-:Y:S03]  /*50d0*/  HMMA.16816.F32.BF16 R76, R12, R16, R76 ;  /* 0x000000100c4c723c */ /* 0x000fe6000004184c */
[----:B------:R-:W-:-:S02]  /*50e0*/  FADD.FTZ R89, R89, R50 ;  /* 0x0000003259597221 */ /* 0x000fc40000010000 */
[----:B------:R-:W4:Y:S01]  /*50f0*/  MUFU.EX2 R37, R37 ;  /* 0x0000002500257308 */ /* 0x000f220000000800 */
[----:B------:R-:W-:Y:S01]  /*5100*/  HMMA.16816.F32.BF16 R80, R12, R18, R80 ;  /* 0x000000120c50723c */ /* 0x000fe20000041850 */
[----:B------:R-:W-:-:S04]  /*5110*/  FADD.FTZ R89, R46, R89 ;  /* 0x000000592e597221 */ /* 0x000fc80000010000 */
[----:B------:R-:W-:-:S04]  /*5120*/  FADD.FTZ R16, R66, R89 ;  /* 0x0000005942107221 */ /* 0x000fc80000010000 */
[----:B------:R-:W-:-:S04]  /*5130*/  FADD.FTZ R16, R119, R16 ;  /* 0x0000001077107221 */ /* 0x000fc80000010000 */
[----:B------:R-:W-:Y:S02]  /*5140*/  FADD.FTZ R117, R117, R16 ;  /* 0x0000001075757221 */ /* 0x000fe40000010000 */
[----:B------:R-:W-:Y:S01]  /*5150*/  LDSM.16.MT88.4 R16, [R125+0x4c00] ;  /* 0x004c00007d10783b */ /* 0x000fe20000004200 */
[----:B-1----:R-:W-:Y:S01]  /*5160*/  HMMA.16816.F32.BF16 R68, R12, R8, R68 ;  /* 0x000000080c44723c */ /* 0x002fe20000041844 */
[----:B------:R-:W-:-:S04]  /*5170*/  FADD.FTZ R44, R44, R117 ;  /* 0x000000752c2c7221 */ /* 0x000fc80000010000 */
[----:B------:R-:W-:Y:S01]  /*5180*/  FADD.FTZ R121, R121, R44 ;  /* 0x0000002c79797221 */ /* 0x000fe20000010000 */
[----:B------:R-:W-:Y:S01]  /*5190*/  HMMA.16816.F32.BF16 R72, R12, R10, R72 ;  /* 0x0000000a0c48723c */ /* 0x000fe20000041848 */
[----:B------:R-:W1:Y:S02]  /*51a0*/  LDSM.16.MT88.4 R8, [R125+0x4800] ;  /* 0x004800007d08783b */ /* 0x000e640000004200 */
[----:B------:R-:W-:Y:S02]  /*51b0*/  FADD.FTZ R86, R86, R121 ;  /* 0x0000007956567221 */ /* 0x000fe40000010000 */
[----:B------:R-:W5:Y:S01]  /*51c0*/  LDSM.16.MT88.4 R12, [R124+0x4c00] ;  /* 0x004c00007c0c783b */ /* 0x000f620000004200 */
[----:B------:R-:W-:Y:S01]  /*51d0*/  HMMA.16816.F32.BF16 R76, R20, R24, R76 ;  /* 0x00000018144c723c */ /* 0x000fe2000004184c */
[----:B------:R-:W-:-:S04]  /*51e0*/  FADD.FTZ R91, R91, R86 ;  /* 0x000000565b5b7221 */ /* 0x000fc80000010000 */
[----:B------:R-:W-:Y:S01]  /*51f0*/  FADD.FTZ R38, R38, R91 ;  /* 0x0000005b26267221 */ /* 0x000fe20000010000 */
[----:B------:R-:W-:Y:S03]  /*5200*/  HMMA.16816.F32.BF16 R80, R20, R26, R80 ;  /* 0x0000001a1450723c */ /* 0x000fe60000041850 */
[----:B------:R-:W-:-:S04]  /*5210*/  FADD.FTZ R111, R111, R38 ;  /* 0x000000266f6f7221 */ /* 0x000fc80000010000 */
[----:B------:R-:W-:-:S04]  /*5220*/  FADD.FTZ R88, R88, R111 ;  /* 0x0000006f58587221 */ /* 0x000fc80000010000 */
[----:B------:R-:W-:-:S04]  /*5230*/  FADD.FTZ R109, R109, R88 ;  /* 0x000000586d6d7221 */ /* 0x000fc80000010000 */
[----:B------:R-:W-:-:S04]  /*5240*/  FADD.FTZ R109, R58, R109 ;  /* 0x0000006d3a6d7221 */ /* 0x000fc80000010000 */
[----:B------:R-:W-:-:S04]  /*5250*/  FADD.FTZ R64, R64, R109 ;  /* 0x0000006d40407221 */ /* 0x000fc80000010000 */
[----:B------:R-:W-:-:S04]  /*5260*/  FADD.FTZ R64, R51, R64 ;  /* 0x0000004033407221 */ /* 0x000fc80000010000 */
[----:B------:R-:W-:Y:S01]  /*5270*/  FADD.FTZ R49, R49, R64 ;  /* 0x0000004031317221 */ /* 0x000fe20000010000 */
[----:B-1----:R-:W-:Y:S03]  /*5280*/  HMMA.16816.F32.BF16 R68, R20, R8, R68 ;  /* 0x000000081444723c */ /* 0x002fe60000041844 */
[----:B------:R-:W-:-:S03]  /*5290*/  FADD.FTZ R54, R54, R49 ;  /* 0x0000003136367221 */ /* 0x000fc60000010000 */
[----:B------:R-:W-:Y:S01]  /*52a0*/  HMMA.16816.F32.BF16 R72, R20, R10, R72 ;  /* 0x0000000a1448723c */ /* 0x000fe20000041848 */
[----:B------:R-:W-:Y:S01]  /*52b0*/  FADD.FTZ R9, R105, R62 ;  /* 0x0000003e69097221 */ /* 0x000fe20000010000 */
[----:B---3--:R-:W-:Y:S01]  /*52c0*/  F2FP.BF16.F32.PACK_AB R8, R32, R47 ;  /* 0x0000002f2008723e */ /* 0x008fe200000010ff */
[----:B------:R-:W-:Y:S02]  /*52d0*/  FADD.FTZ R47, R47, R54 ;  /* 0x000000362f2f7221 */ /* 0x000fe40000010000 */
[----:B------:R-:W-:Y:S02]  /*52e0*/  FADD.FTZ R9, R42, R9 ;  /* 0x000000092a097221 */ /* 0x000fe40000010000 */
[----:B--2---:R-:W-:Y:S01]  /*52f0*/  F2FP.BF16.F32.PACK_AB R10, R147, R30 ;  /* 0x0000001e930a723e */ /* 0x004fe200000010ff */
[----:B------:R-:W-:Y:S01]  /*5300*/  FADD.FTZ R47, R32, R47 ;  /* 0x0000002f202f7221 */ /* 0x000fe20000010000 */
[----:B------:R-:W-:Y:S01]  /*5310*/  FADD.FTZ R40, R40, R9 ;  /* 0x0000000928287221 */ /* 0x000fe20000010000 */
[----:B----4-:R-:W-:-:S02]  /*5320*/  F2FP.BF16.F32.PACK_AB R9, R37, R4 ;  /* 0x000000042509723e */ /* 0x010fc400000010ff */
[----:B------:R-:W-:Y:S01]  /*5330*/  F2FP.BF16.F32.PACK_AB R11, R150, R5 ;  /* 0x00000005960b723e */ /* 0x000fe200000010ff */
[----:B------:R-:W-:Y:S01]  /*5340*/  FADD.FTZ R43, R43, R40 ;  /* 0x000000282b2b7221 */ /* 0x000fe20000010000 */
[----:B------:R-:W-:-:S03]  /*5350*/  FADD.FTZ R30, R30, R47 ;  /* 0x0000002f1e1e7221 */ /* 0x000fc60000010000 */
[----:B------:R-:W-:Y:S01]  /*5360*/  FADD.FTZ R60, R60, R43 ;  /* 0x0000002b3c3c7221 */ /* 0x000fe20000010000 */
[----:B------:R-:W-:Y:S01]  /*5370*/  FADD.FTZ R147, R147, R30 ;  /* 0x0000001e93937221 */ /* 0x000fe20000010000 */
[----:B------:R-:W-:Y:S02]  /*5380*/  HMMA.16816.F32.BF16 R68, R8, R16, R68 ;  /* 0x000000100844723c */ /* 0x000fe40000041844 */
[----:B------:R-:W-:-:S04]  /*5390*/  FADD.FTZ R33, R33, R60 ;  /* 0x0000003c21217221 */ /* 0x000fc80000010000 */
[----:B------:R-:W-:Y:S01]  /*53a0*/  FADD.FTZ R56, R56, R33 ;  /* 0x0000002138387221 */ /* 0x000fe20000010000 */
[----:B------:R-:W-:Y:S03]  /*53b0*/  HMMA.16816.F32.BF16 R72, R8, R18, R72 ;  /* 0x000000120848723c */ /* 0x000fe60000041848 */
[----:B------:R-:W-:-:S03]  /*53c0*/  FADD.FTZ R31, R31, R56 ;  /* 0x000000381f1f7221 */ /* 0x000fc60000010000 */
[----:B-----5:R-:W-:Y:S01]  /*53d0*/  HMMA.16816.F32.BF16 R76, R8, R12, R76 ;  /* 0x0000000c084c723c */ /* 0x020fe2000004184c */
        /* <DEDUP_REMOVED lines=8> */
[----:B------:R-:W-:Y:S01]  /*5460*/  FADD.FTZ R150, R150, R5 ;  /* 0x0000000596967221 */ /* 0x000fe20000010000 */
[----:B------:R-:W-:Y:S06]  /*5470*/  @!P2 BRA `(.L_x_3640) ;  /* 0x0000003000aca947 */ /* 0x000fec0003800000 */
[----:B------:R-:W-:-:S04]  /*5480*/  DEPBAR.LE SB0, 0x0 ;  /* 0x000080000000791a */ /* 0x000fc80000000000 */
[----:B------:R-:W-:Y:S01]  /*5490*/  IADD3 R135, R98, -0x2, RZ ;  /* 0xfffffffe62877810 */ /* 0x000fe20007ffe0ff */
[----:B------:R-:W-:Y:S06]  /*54a0*/  BAR.SYNC.DEFER_BLOCKING 0x0 ;  /* 0x0000000000007b1d */ /* 0x000fec0000010000 */
[----:B------:R-:W-:Y:S05]  /*54b0*/  @!P6 BRA `(.L_x_3641) ;  /* 0x0000000000ece947 */ /* 0x000fea0003800000 */
        /* <DEDUP_REMOVED lines=47> */
[----:B------:R-:W-:Y:S01]  /*57b0*/  IMAD.WIDE.U32 R10, R4, R94, RZ ;  /* 0x0000005e040a7225 */ /* 0x000fe200078e00ff */
[----:B------:R-:W-:-:S05]  /*57c0*/  SHF.R.S32.HI R3, RZ, 0x1f, R4 ;  /* 0x0000001fff037819 */ /* 0x000fca0000011404 */
[----:B------:R-:W-:-:S04]  /*57d0*/  IMAD R3, R3, R94, RZ ;  /* 0x0000005e03037224 */ /* 0x000fc800078e02ff */
[----:B------:R-:W-:-:S05]  /*57e0*/  IMAD R3, R4, R95, R3 ;  /* 0x0000005f04037224 */ /* 0x000fca00078e0203 */
        /* <DEDUP_REMOVED lines=8> */
.L_x_3641:
[----:B------:R-:W-:-:S04]  /*5870*/  LEA R4, -R94, RZ, 0x7 ;  /* 0x000000ff5e047211 */ /* 0x000fc800078e39ff */
[----:B------:R-:W-:-:S07]  /*5880*/  SHF.R.S32.HI R3, RZ, 0x1f, R4 ;  /* 0x0000001fff037819 */ /* 0x000fce0000011404 */
.L_x_3642:
[----:B------:R-:W-:Y:S01]  /*5890*/  ULDC UR4, c[0x0][0x2d0] ;  /* 0x0000b40000047ab9 */ /* 0x000fe20000000800 */
[----:B------:R-:W-:Y:S01]  /*58a0*/  LEA R148, P4, R4, R148, 0x1 ;  /* 0x0000009404947211 */ /* 0x000fe200078808ff */
[----:B------:R-:W-:Y:S01]  /*58b0*/  IMAD.SHL.U32 R118, R135, 0x80, RZ ;  /* 0x0000008087767824 */ /* 0x000fe200078e00ff */
[----:B------:R-:W-:Y:S02]  /*58c0*/  ISETP.GE.AND P0, PT, R138, UR4, PT ;  /* 0x000000048a007c0c */ /* 0x000fe4000bf06270 */
[----:B------:R-:W-:-:S11]  /*58d0*/  LEA.HI.X R149, R4, R149, R3, 0x1, P4 ;  /* 0x0000009504957211 */ /* 0x000fd600020f0c03 */
[----:B------:R-:W-:Y:S01]  /*58e0*/  @!P0 IMAD.MOV.U32 R102, RZ, RZ, R6 ;  /* 0x000000ffff668224 */ /* 0x000fe200078e0006 */
[-C--:B------:R-:W-:Y:S01]  /*58f0*/  @!P0 IADD3 R5, P3, P2, R4, R6.reuse, R133 ;  /* 0x0000000604058210 */ /* 0x080fe20007a7e085 */
[----:B------:R-:W-:Y:S01]  /*5900*/  @P0 STS [R136+0x3000], RZ ;  /* 0x003000ff88000388 */ /* 0x000fe20000000800 */
[C---:B------:R-:W-:Y:S01]  /*5910*/  @!P0 LEA R7, P1, R94.reuse, R6, 0x6 ;  /* 0x000000065e078211 */ /* 0x040fe200078230ff */
[C---:B------:R-:W-:Y:S01]  /*5920*/  @!P0 IMAD.WIDE.U32 R10, R94.reuse, 0x60, R102 ;  /* 0x000000605e0a8825 */ /* 0x040fe200078e0066 */
[-C--:B------:R-:W-:Y:S01]  /*5930*/  @!P0 IADD3.X R102, R3, R103.reuse, R132, P3, P2 ;  /* 0x0000006703668210 */ /* 0x080fe20001fe4484 */
[----:B------:R-:W-:Y:S01]  /*5940*/  @P0 STS [R136+0x3004], RZ ;  /* 0x003004ff88000388 */ /* 0x000fe20000000800 */
[----:B------:R-:W-:Y:S01]  /*5950*/  @!P0 LEA.HI.X R8, R94, R103, R95, 0x6, P1 ;  /* 0x000000675e088211 */ /* 0x000fe200008f345f */
[----:B------:R-:W-:Y:S01]  /*5960*/  @!P0 IMAD R6, R95, 0x60, RZ ;  /* 0x000000605f068824 */ /* 0x000fe200078e02ff */
[C---:B------:R-:W-:Y:S01]  /*5970*/  @!P0 IADD3 R7, P2, R4.reuse, R7, RZ ;  /* 0x0000000704078210 */ /* 0x040fe20007f5e0ff */
[----:B------:R-:W-:Y:S01]  /*5980*/  @P0 STS.64 [R136+0x3008], RZ ;  /* 0x003008ff88000388 */ /* 0x000fe20000000a00 */
[----:B------:R-:W-:-:S02]  /*5990*/  @!P0 IADD3 R9, P1, R4, R10, RZ ;  /* 0x0000000a04098210 */ /* 0x000fc40007f3e0ff */
[----:B------:R-:W-:Y:S01]  /*59a0*/  @!P0 LEA R12, P3, R5, UR6, 0x1 ;  /* 0x00000006050c8c11 */ /* 0x000fe2000f8608ff */
[----:B------:R-:W-:Y:S01]  /*59b0*/  @!P0 IMAD.X R8, R3, 0x1, R8, P2 ;  /* 0x0000000103088824 */ /* 0x000fe200010e0608 */
        /* <DEDUP_REMOVED lines=8> */
[----:B------:R-:W-:Y:S02]  /*5a40*/  @!P0 LEA R4, P1, R9, UR6, 0x1 ;  /* 0x0000000609048c11 */ /* 0x000fe4000f8208ff */
[----:B------:R-:W-:Y:S01]  /*5a50*/  @!P0 LEA.HI.X R11, R7, UR7, R8, 0x1, P2 ;  /* 0x00000007070b8c11 */ /* 0x000fe200090f0c08 */
[----:B------:R-:W-:Y:S01]  /*5a60*/  @!PT LDS RZ, [RZ] ;  /* 0x00000000fffff984 */ /* 0x000fe20000000800 */
[----:B------:R-:W-:Y:S01]  /*5a70*/  @!PT LDS RZ, [RZ] ;  /* 0x00000000fffff984 */ /* 0x000fe20000000800 */
[----:B------:R-:W-:Y:S01]  /*5a80*/  @!PT LDS RZ, [RZ] ;  /* 0x00000000fffff984 */ /* 0x000fe20000000800 */
[----:B------:R1:W-:Y:S01]  /*5a90*/  @!P0 LDGSTS.E.BYPASS.LTC128B.128 [R136+0x3800], desc[UR10][R12.64] ;  /* 0x038000000c888fae */ /* 0x0003e2000b901d4a */
[----:B------:R-:W-:-:S02]  /*5aa0*/  @!P0 LEA.HI.X R5, R9, UR7, R6, 0x1, P1 ;  /* 0x0000000709058c11 */ /* 0x000fc400088f0c06 */
[--C-:B------:R-:W-:Y:S01]  /*5ab0*/  LOP3.LUT R3, R118, 0x8, R101.reuse, 0xfe, !PT ;  /* 0x0000000876037812 */ /* 0x100fe200078efe65 */
[----:B------:R-:W-:Y:S01]  /*5ac0*/  @P0 STS.128 [R136+0x4000], RZ ;  /* 0x004000ff88000388 */ /* 0x000fe20000000c00 */
[----:B------:R-:W-:Y:S02]  /*5ad0*/  ISETP.GE.AND P1, PT, R98, 0x3, PT ;  /* 0x000000036200780c */ /* 0x000fe40003f26270 */
[CC--:B------:R-:W-:Y:S01]  /*5ae0*/  ISETP.GE.AND P5, PT, R3.reuse, R100.reuse, PT ;  /* 0x000000640300720c */ /* 0x0c0fe20003fa6270 */
[----:B------:R-:W-:Y:S01]  /*5af0*/  @!PT LDS RZ, [RZ] ;  /* 0x00000000fffff984 */ /* 0x000fe20000000800 */
[----:B------:R-:W-:Y:S01]  /*5b00*/  @!PT LDS RZ, [RZ] ;  /* 0x00000000fffff984 */ /* 0x000fe20000000800 */
[----:B------:R-:W-:Y:S01]  /*5b10*/  @!PT LDS RZ, [RZ] ;  /* 0x00000000fffff984 */ /* 0x000fe20000000800 */
[----:B------:R2:W-:Y:S01]  /*5b20*/  @!P0 LDGSTS.E.BYPASS.LTC128B.128 [R136+0x4000], desc[UR10][R10.64] ;  /* 0x040000000a888fae */ /* 0x0005e2000b901d4a */
[-C--:B------:R-:W-:Y:S02]  /*5b30*/  ISETP.GE.AND P2, PT, R3, R99.reuse, PT ;  /* 0x000000630300720c */ /* 0x080fe40003f46270 */
[----:B------:R-:W-:Y:S01]  /*5b40*/  LOP3.LUT R3, R118, 0x10, R101, 0xfe, !PT ;  /* 0x0000001076037812 */ /* 0x000fe200078efe65 */
[----:B------:R-:W-:Y:S03]  /*5b50*/  @P0 STS.128 [R136+0x4800], RZ ;  /* 0x004800ff88000388 */ /* 0x000fe60000000c00 */
[C---:B------:R-:W-:Y:S01]  /*5b60*/  ISETP.GE.AND P4, PT, R3.reuse, R100, PT ;  /* 0x000000640300720c */ /* 0x040fe20003f86270 */
[----:B------:R-:W-:Y:S01]  /*5b70*/  @!PT LDS RZ, [RZ] ;  /* 0x00000000fffff984 */ /* 0x000fe20000000800 */
[----:B------:R-:W-:Y:S01]  /*5b80*/  @!PT LDS RZ, [RZ] ;  /* 0x00000000fffff984 */ /* 0x000fe20000000800 */
[----:B------:R-:W-:Y:S01]  /*5b90*/  @!PT LDS RZ, [RZ] ;  /* 0x00000000fffff984 */ /* 0x000fe20000000800 */
[----:B------:R3:W-:Y:S01]  /*5ba0*/  @!P0 LDGSTS.E.BYPASS.LTC128B.128 [R136+0x4800], desc[UR10][R4.64] ;  /* 0x0480000004888fae */ /* 0x0007e2000b901d4a */
[----:B------:R-:W-:-:S02]  /*5bb0*/  ISETP.GE.AND P3, PT, R3, R99, PT ;  /* 0x000000630300720c */ /* 0x000fc40003f66270 */
[----:B------:R-:W-:Y:S01]  /*5bc0*/  LOP3.LUT R3, R118, R101, RZ, 0xfc, !PT ;  /* 0x0000006576037212 */ /* 0x000fe200078efcff */
[----:B------:R-:W-:Y:S04]  /*5bd0*/  LDSM.16.M88.4 R84, [R129] ;  /* 0x000000008154783b */ /* 0x000fe80000000200 */
[----:B------:R-:W4:Y:S04]  /*5be0*/  LDSM.16.M88.4 R36, [R127+0x1000] ;  /* 0x001000007f24783b */ /* 0x000f280000000200 */
[----:B------:R-:W-:Y:S04]  /*5bf0*/  LDSM.16.M88.4 R64, [R128] ;  /* 0x000000008040783b */ /* 0x000fe80000000200 */
[----:B------:R-:W-:Y:S04]  /*5c00*/  LDSM.16.M88.4 R16, [R126] ;  /* 0x000000007e10783b */ /* 0x000fe80000000200 */
[----:B-1----:R-:W-:Y:S04]  /*5c10*/  LDSM.16.M88.4 R12, [R127+0x1c00] ;  /* 0x001c00007f0c783b */ /* 0x002fe80000000200 */
[----:B------:R-:W1:Y:S04]  /*5c20*/  LDSM.16.M88.4 R28, [R127+0x1400] ;  /* 0x001400007f1c783b */ /* 0x000e680000000200 */
[----:B------:R-:W5:Y:S04]  /*5c30*/  LDSM.16.M88.4 R20, [R127+0x1800] ;  /* 0x001800007f14783b */ /* 0x000f680000000200 */
[----:B------:R-:W5:Y:S04]  /*5c40*/  LDSM.16.M88.4 R52, [R126+0xc00] ;  /* 0x000c00007e34783b */ /* 0x000f680000000200 */
[----:B------:R-:W5:Y:S04]  /*5c50*/  LDSM.16.M88.4 R48, [R127+0x2400] ;  /* 0x002400007f30783b */ /* 0x000f680000000200 */
[----:B--2---:R-:W2:Y:S04]  /*5c60*/  LDSM.16.M88.4 R8, [R126+0x400] ;  /* 0x000400007e08783b */ /* 0x004ea80000000200 */
[----:B---3--:R-:W3:Y:S01]  /*5c70*/  LDSM.16.M88.4 R4, [R126+0x800] ;  /* 0x000800007e04783b */ /* 0x008ee20000000200 */
[C---:B----4-:R-:W-:Y:S03]  /*5c80*/  HMMA.16816.F32.BF16 R40, R84.reuse, R36, RZ ;  /* 0x000000245428723c */ /* 0x050fe600000418ff */
[----:B------:R-:W4:Y:S04]  /*5c90*/  LDSM.16.M88.4 R56, [R127+0x2000] ;  /* 0x002000007f38783b */ /* 0x000f280000000200 */
[----:B------:R-:W4:Y:S01]  /*5ca0*/  LDSM.16.M88.4 R60, [R126+0x1400] ;  /* 0x001400007e3c783b */ /* 0x000f220000000200 */
[C---:B------:R-:W-:Y:S03]  /*5cb0*/  HMMA.16816.F32.BF16 R36, R84.reuse, R38, RZ ;  /* 0x000000265424723c */ /* 0x040fe600000418ff */
[----:B------:R-:W4:Y:S04]  /*5cc0*/  LDSM.16.M88.4 R44, [R126+0x1000] ;  /* 0x001000007e2c783b */ /* 0x000f280000000200 */
[----:B------:R-:W4:Y:S01]  /*5cd0*/  LDSM.16.M88.4 R88, [R127+0x2800] ;  /* 0x002800007f58783b */ /* 0x000f220000000200 */
[C---:B-1----:R-:W-:Y:S03]  /*5ce0*/  HMMA.16816.F32.BF16 R32, R84.reuse, R28, RZ ;  /* 0x0000001c5420723c */ /* 0x042fe600000418ff */
[----:B------:R-:W0:Y:S03]  /*5cf0*/  LDGDEPBAR ;  /* 0x00000000000079af */ /* 0x000e260000000000 */
[----:B-----5:R-:W-:Y:S06]  /*5d00*/  HMMA.16816.F32.BF16 R24, R84, R20, RZ ;  /* 0x000000145418723c */ /* 0x020fec00000418ff */
[C---:B------:R-:W-:Y:S06]  /*5d10*/  HMMA.16816.F32.BF16 R40, R64.reuse, R16, R40 ;  /* 0x000000104028723c */ /* 0x040fec0000041828 */
[----:B------:R-:W-:Y:S06]  /*5d20*/  HMMA.16816.F32.BF16 R36, R64, R18, R36 ;  /* 0x000000124024723c */ /* 0x000fec0000041824 */
[C---:B------:R-:W-:Y:S06]  /*5d30*/  HMMA.16816.F32.BF16 R16, R84.reuse, R12, RZ ;  /* 0x0000000c5410723c */ /* 0x040fec00000418ff */
[C---:B------:R-:W-:Y:S06]  /*5d40*/  HMMA.16816.F32.BF16 R12, R84.reuse, R14, RZ ;  /* 0x0000000e540c723c */ /* 0x040fec00000418ff */
[C---:B------:R-:W-:Y:S06]  /*5d50*/  HMMA.16816.F32.BF16 R28, R84.reuse, R30, RZ ;  /* 0x0000001e541c723c */ /* 0x040fec00000418ff */
[----:B------:R-:W-:Y:S01]  /*5d60*/  HMMA.16816.F32.BF16 R20, R84, R22, RZ ;  /* 0x000000165414723c */ /* 0x000fe200000418ff */
[----:B------:R-:W-:-:S02]  /*5d70*/  FSEL R119, R36, -INF , !P5 ;  /* 0xff80000024777808 */ /* 0x000fc40006800000 */
[----:B------:R-:W-:Y:S02]  /*5d80*/  FSEL R152, R38, -INF , !P2 ;  /* 0xff80000026987808 */ /* 0x000fe40005000000 */
[----:B------:R-:W-:Y:S01]  /*5d90*/  LOP3.LUT R36, R118, 0x18, R101, 0xfe, !PT ;  /* 0x0000001876247812 */ /* 0x000fe200078efe65 */
[C---:B------:R-:W-:Y:S06]  /*5da0*/  HMMA.16816.F32.BF16 R16, R64.reuse, R52, R16 ;  /* 0x000000344010723c */ /* 0x040fec0000041810 */
[----:B------:R-:W-:Y:S06]  /*5db0*/  HMMA.16816.F32.BF16 R12, R64, R54, R12 ;  /* 0x00000036400c723c */ /* 0x000fec000004180c */
[C---:B------:R-:W-:Y:S06]  /*5dc0*/  HMMA.16816.F32.BF16 R52, R84.reuse, R48, RZ ;  /* 0x000000305434723c */ /* 0x040fec00000418ff */
[----:B------:R-:W-:Y:S06]  /*5dd0*/  HMMA.16816.F32.BF16 R48, R84, R50, RZ ;  /* 0x000000325430723c */ /* 0x000fec00000418ff */
[C---:B--2---:R-:W-:Y:S06]  /*5de0*/  HMMA.16816.F32.BF16 R32, R64.reuse, R8, R32 ;  /* 0x000000084020723c */ /* 0x044fec0000041820 */
[C---:B------:R-:W-:Y:S06]  /*5df0*/  HMMA.16816.F32.BF16 R28, R64.reuse, R10, R28 ;  /* 0x0000000a401c723c */ /* 0x040fec000004181c */
[C---:B---3--:R-:W-:Y:S06]  /*5e00*/  HMMA.16816.F32.BF16 R24, R64.reuse, R4, R24 ;  /* 0x000000044018723c */ /* 0x048fec0000041818 */
[----:B------:R-:W-:Y:S06]  /*5e10*/  HMMA.16816.F32.BF16 R20, R64, R6, R20 ;  /* 0x000000064014723c */ /* 0x000fec0000041814 */
[----:B----4-:R-:W-:Y:S01]  /*5e20*/  HMMA.16816.F32.BF16 R8, R84, R56, RZ ;  /* 0x000000385408723c */ /* 0x010fe200000418ff */
[----:B------:R-:W-:-:S02]  /*5e30*/  FSEL R121, R32, -INF , !P4 ;  /* 0xff80000020797808 */ /* 0x000fc40006000000 */
[----:B------:R-:W-:Y:S02]  /*5e40*/  FSEL R120, R34, -INF , !P3 ;  /* 0xff80000022787808 */ /* 0x000fe40005800000 */
[----:B------:R-:W-:Y:S01]  /*5e50*/  LOP3.LUT R32, R118, 0x20, R101, 0xfe, !PT ;  /* 0x0000002076207812 */ /* 0x000fe200078efe65 */
[----:B------:R-:W-:Y:S01]  /*5e60*/  HMMA.16816.F32.BF16 R4, R84, R58, RZ ;  /* 0x0000003a5404723c */ /* 0x000fe200000418ff */
[----:B------:R-:W1:Y:S05]  /*5e70*/  LDSM.16.M88.4 R56, [R126+0x1800] ;  /* 0x001800007e38783b */ /* 0x000e6a0000000200 */
[C---:B------:R-:W-:Y:S06]  /*5e80*/  HMMA.16816.F32.BF16 R52, R64.reuse, R60, R52 ;  /* 0x0000003c4034723c */ /* 0x040fec0000041834 */
[C---:B------:R-:W-:Y:S01]  /*5e90*/  HMMA.16816.F32.BF16 R48, R64.reuse, R62, R48 ;  /* 0x0000003e4030723c */ /* 0x040fe20000041830 */
[----:B------:R-:W2:Y:S05]  /*5ea0*/  LDSM.16.M88.4 R60, [R127+0x2c00] ;  /* 0x002c00007f3c783b */ /* 0x000eaa0000000200 */
[C---:B------:R-:W-:Y:S06]  /*5eb0*/  HMMA.16816.F32.BF16 R8, R64.reuse, R44, R8 ;  /* 0x0000002c4008723c */ /* 0x040fec0000041808 */
[----:B------:R-:W-:Y:S06]  /*5ec0*/  HMMA.16816.F32.BF16 R4, R64, R46, R4 ;  /* 0x0000002e4004723c */ /* 0x000fec0000041804 */
[C---:B------:R-:W-:Y:S06]  /*5ed0*/  HMMA.16816.F32.BF16 R44, R84.reuse, R88, RZ ;  /* 0x00000058542c723c */ /* 0x040fec00000418ff */
[----:B------:R-:W-:-:S15]  /*5ee0*/  HMMA.16816.F32.BF16 R88, R84, R90, RZ ;  /* 0x0000005a5458723c */ /* 0x000fde00000418ff */
[----:B------:R-:W-:-:S03]  /*5ef0*/  NOP ;  /* 0x0000000000007918 */ /* 0x000fc60000000000 */
[C---:B-1----:R-:W-:Y:S06]  /*5f00*/  HMMA.16816.F32.BF16 R44, R64.reuse, R56, R44 ;  /* 0x00000038402c723c */ /* 0x042fec000004182c */
[----:B------:R-:W-:Y:S06]  /*5f10*/  HMMA.16816.F32.BF16 R56, R64, R58, R88 ;  /* 0x0000003a4038723c */ /* 0x000fec0000041858 */
[C---:B--2---:R-:W-:Y:S06]  /*5f20*/  HMMA.16816.F32.BF16 R88, R84.reuse, R60, RZ ;  /* 0x0000003c5458723c */ /* 0x044fec00000418ff */
[----:B------:R-:W-:Y:S01]  /*5f30*/  HMMA.16816.F32.BF16 R60, R84, R62, RZ ;  /* 0x0000003e543c723c */ /* 0x000fe200000418ff */
[----:B------:R-:W1:Y:S01]  /*5f40*/  LDSM.16.M88.4 R84, [R126+0x1c00] ;  /* 0x001c00007e54783b */ /* 0x000e620000000200 */
[----:B------:R-:W-:-:S15]  /*5f50*/  DEPBAR.LE SB0, 0x0 ;  /* 0x000080000000791a */ /* 0x000fde0000000000 */
[----:B------:R-:W-:-:S01]  /*5f60*/  NOP ;  /* 0x0000000000007918 */ /* 0x000fc20000000000 */
[C---:B-1----:R-:W-:Y:S06]  /*5f70*/  HMMA.16816.F32.BF16 R88, R64.reuse, R84, R88 ;  /* 0x000000544058723c */ /* 0x042fec0000041858 */
[----:B------:R-:W-:Y:S07]  /*5f80*/  HMMA.16816.F32.BF16 R60, R64, R86, R60 ;  /* 0x00000056403c723c */ /* 0x000fee000004183c */
[----:B------:R-:W-:Y:S01]  /*5f90*/  VIADD R64, R3, 0x9 ;  /* 0x0000000903407836 */ /* 0x000fe20000000000 */
[----:B------:R-:W-:Y:S04]  /*5fa0*/  BAR.SYNC.DEFER_BLOCKING 0x0 ;  /* 0x0000000000007b1d */ /* 0x000fe80000010000 */
[----:B------:R-:W-:-:S02]  /*5fb0*/  ISETP.GE.AND P5, PT, R64, R100, PT ;  /* 0x000000644000720c */ /* 0x000fc40003fa6270 */
[-C--:B------:R-:W-:Y:S02]  /*5fc0*/  ISETP.GE.AND P2, PT, R64, R99.reuse, PT ;  /* 0x000000634000720c */ /* 0x080fe40003f46270 */
[----:B------:R-:W-:Y:S02]  /*5fd0*/  FSEL R37, R37, -INF , !P5 ;  /* 0xff80000025257808 */ /* 0x000fe40006800000 */
[----:B------:R-:W-:Y:S02]  /*5fe0*/  FSEL R154, R39, -INF , !P2 ;  /* 0xff800000279a7808 */ /* 0x000fe40005000000 */
[C---:B------:R-:W-:Y:S02]  /*5ff0*/  ISETP.GE.AND P5, PT, R36.reuse, R100, PT ;  /* 0x000000642400720c */ /* 0x040fe40003fa6270 */
[----:B------:R-:W-:Y:S01]  /*6000*/  ISETP.GE.AND P2, PT, R36, R99, PT ;  /* 0x000000632400720c */ /* 0x000fe20003f46270 */
[----:B------:R-:W-:Y:S01]  /*6010*/  VIADD R36, R3, 0x11 ;  /* 0x0000001103247836 */ /* 0x000fe20000000000 */
[----:B------:R-:W-:-:S02]  /*6020*/  FSEL R143, R28, -INF , !P5 ;  /* 0xff8000001c8f7808 */ /* 0x000fc40006800000 */
[----:B------:R-:W-:Y:S02]  /*6030*/  FSEL R30, R30, -INF , !P2 ;  /* 0xff8000001e1e7808 */ /* 0x000fe40005000000 */
[CC--:B------:R-:W-:Y:S02]  /*6040*/  ISETP.GE.AND P4, PT, R36.reuse, R100.reuse, PT ;  /* 0x000000642400720c */ /* 0x0c0fe40003f86270 */
[----:B------:R-:W-:Y:S02]  /*6050*/  ISETP.GE.AND P3, PT, R36, R99, PT ;  /* 0x000000632400720c */ /* 0x000fe40003f66270 */
[----:B------:R-:W-:Y:S02]  /*6060*/  FSEL R123, R33, -INF , !P4 ;  /* 0xff800000217b7808 */ /* 0x000fe40006000000 */
[----:B------:R-:W-:Y:S02]  /*6070*/  FSEL R122, R35, -INF , !P3 ;  /* 0xff800000237a7808 */ /* 0x000fe40005800000 */
[----:B------:R-:W-:-:S02]  /*6080*/  ISETP.GE.AND P4, PT, R32, R100, PT ;  /* 0x000000642000720c */ /* 0x000fc40003f86270 */
[-C--:B------:R-:W-:Y:S01]  /*6090*/  ISETP.GE.AND P3, PT, R32, R99.reuse, PT ;  /* 0x000000632000720c */ /* 0x080fe20003f66270 */
[----:B------:R-:W-:Y:S01]  /*60a0*/  VIADD R32, R3, 0x19 ;  /* 0x0000001903207836 */ /* 0x000fe20000000000 */
[----:B------:R-:W-:Y:S02]  /*60b0*/  FSEL R111, R24, -INF , !P4 ;  /* 0xff800000186f7808 */ /* 0x000fe40006000000 */
[----:B------:R-:W-:Y:S02]  /*60c0*/  FSEL R112, R26, -INF , !P3 ;  /* 0xff8000001a707808 */ /* 0x000fe40005800000 */
[C---:B------:R-:W-:Y:S02]  /*60d0*/  ISETP.GE.AND P2, PT, R32.reuse, R99, PT ;  /* 0x000000632000720c */ /* 0x040fe40003f46270 */
[----:B------:R-:W-:Y:S02]  /*60e0*/  ISETP.GE.AND P5, PT, R32, R100, PT ;  /* 0x000000642000720c */ /* 0x000fe40003fa6270 */
[----:B------:R-:W-:Y:S01]  /*60f0*/  FSEL R28, R31, -INF , !P2 ;  /* 0xff8000001f1c7808 */ /* 0x000fe20005000000 */
[----:B------:R-:W-:Y:S01]  /*6100*/  VIADD R31, R3, 0x21 ;  /* 0x00000021031f7836 */ /* 0x000fe20000000000 */
[----:B------:R-:W-:-:S02]  /*6110*/  LOP3.LUT R24, R118, 0x30, R101, 0xfe, !PT ;  /* 0x0000003076187812 */ /* 0x000fc400078efe65 */
[----:B------:R-:W-:Y:S02]  /*6120*/  LOP3.LUT R32, R118, 0x28, R101, 0xfe, !PT ;  /* 0x0000002876207812 */ /* 0x000fe400078efe65 */
[C---:B------:R-:W-:Y:S02]  /*6130*/  ISETP.GE.AND P4, PT, R31.reuse, R100, PT ;  /* 0x000000641f00720c */ /* 0x040fe40003f86270 */
[----:B------:R-:W-:Y:S02]  /*6140*/  ISETP.GE.AND P3, PT, R31, R99, PT ;  /* 0x000000631f00720c */ /* 0x000fe40003f66270 */
[----:B------:R-:W-:Y:S02]  /*6150*/  FSEL R113, R25, -INF , !P4 ;  /* 0xff80000019717808 */ /* 0x000fe40006000000 */
[----:B------:R-:W-:Y:S02]  /*6160*/  FSEL R114, R27, -INF , !P3 ;  /* 0xff8000001b727808 */ /* 0x000fe40005800000 */
        /* <DEDUP_REMOVED lines=8> */
[CC--:B------:R-:W-:Y:S02]  /*61f0*/  ISETP.GE.AND P5, PT, R24.reuse, R100.reuse, PT ;  /* 0x000000641800720c */ /* 0x0c0fe40003fa6270 */
[----:B------:R-:W-:Y:S02]  /*6200*/  ISETP.GE.AND P2, PT, R24, R99, PT ;  /* 0x000000631800720c */ /* 0x000fe40003f46270 */
[----:B------:R-:W-:Y:S02]  /*6210*/  LOP3.LUT R20, R118, 0x38, R101, 0xfe, !PT ;  /* 0x0000003876147812 */ /* 0x000fe400078efe65 */
        /* <DEDUP_REMOVED lines=9> */
[----:B------:R-:W-:-:S02]  /*62b0*/  LOP3.LUT R16, R118, 0x40, R101, 0xfe, !PT ;  /* 0x0000004076107812 */ /* 0x000fc400078efe65 */
[----:B------:R-:W-:Y:S02]  /*62c0*/  FSEL R67, R17, -INF , !P4 ;  /* 0xff80000011437808 */ /* 0x000fe40006000000 */
[----:B------:R-:W-:Y:S02]  /*62d0*/  FSEL R102, R19, -INF , !P3 ;  /* 0xff80000013667808 */ /* 0x000fe40005800000 */
[C---:B------:R-:W-:Y:S02]  /*62e0*/  ISETP.GE.AND P4, PT, R16.reuse, R100, PT ;  /* 0x000000641000720c */ /* 0x040fe40003f86270 */
[----:B------:R-:W-:Y:S01]  /*62f0*/  ISETP.GE.AND P3, PT, R16, R99, PT ;  /* 0x000000631000720c */ /* 0x000fe20003f66270 */
[----:B------:R-:W-:Y:S01]  /*6300*/  VIADD R16, R3, 0x39 ;  /* 0x0000003903107836 */ /* 0x000fe20000000000 */
        /* <DEDUP_REMOVED lines=17> */
[CC--:B------:R-:W-:Y:S02]  /*6420*/  ISETP.GE.AND P4, PT, R8.reuse, R100.reuse, PT ;  /* 0x000000640800720c */ /* 0x0c0fe40003f86270 */
[----:B------:R-:W-:Y:S01]  /*6430*/  ISETP.GE.AND P3, PT, R8, R99, PT ;  /* 0x000000630800720c */ /* 0x000fe20003f66270 */
[C---:B------:R-:W-:Y:S01]  /*6440*/  VIADD R8, R3.reuse, 0x49 ;  /* 0x0000004903087836 */ /* 0x040fe20000000000 */
[----:B------:R-:W-:Y:S02]  /*6450*/  FSEL R107, R4, -INF , !P5 ;  /* 0xff800000046b7808 */ /* 0x000fe40006800000 */
[----:B------:R-:W-:Y:S01]  /*6460*/  FSEL R84, R6, -INF , !P2 ;  /* 0xff80000006547808 */ /* 0x000fe20005000000 */
[----:B------:R-:W-:Y:S01]  /*6470*/  VIADD R6, R3, 0x71 ;  /* 0x0000007103067836 */ /* 0x000fe20000000000 */
[----:B------:R-:W-:-:S02]  /*6480*/  ISETP.GE.AND P5, PT, R8, R100, PT ;  /* 0x000000640800720c */ /* 0x000fc40003fa6270 */
[-C--:B------:R-:W-:Y:S02]  /*6490*/  ISETP.GE.AND P2, PT, R8, R99.reuse, PT ;  /* 0x000000630800720c */ /* 0x080fe40003f46270 */
[----:B------:R-:W-:Y:S02]  /*64a0*/  LOP3.LUT R4, R118, 0x58, R101, 0xfe, !PT ;  /* 0x0000005876047812 */ /* 0x000fe400078efe65 */
[----:B------:R-:W-:Y:S02]  /*64b0*/  FSEL R95, R5, -INF , !P5 ;  /* 0xff800000055f7808 */ /* 0x000fe40006800000 */
[----:B------:R-:W-:Y:S01]  /*64c0*/  FSEL R86, R7, -INF , !P2 ;  /* 0xff80000007567808 */ /* 0x000fe20005000000 */
[C---:B------:R-:W-:Y:S01]  /*64d0*/  VIADD R7, R3.reuse, 0x79 ;  /* 0x0000007903077836 */ /* 0x040fe20000000000 */
[C---:B------:R-:W-:Y:S02]  /*64e0*/  ISETP.GE.AND P5, PT, R4.reuse, R100, PT ;  /* 0x000000640400720c */ /* 0x040fe40003fa6270 */
[----:B------:R-:W-:Y:S01]  /*64f0*/  ISETP.GE.AND P2, PT, R4, R99, PT ;  /* 0x000000630400720c */ /* 0x000fe20003f46270 */
[----:B------:R-:W-:Y:S01]  /*6500*/  VIADD R4, R3, 0x51 ;  /* 0x0000005103047836 */ /* 0x000fe20000000000 */
[----:B------:R-:W-:-:S02]  /*6510*/  FSEL R85, R52, -INF , !P4 ;  /* 0xff80000034557808 */ /* 0x000fc40006000000 */
[----:B------:R-:W-:Y:S02]  /*6520*/  FSEL R64, R54, -INF , !P3 ;  /* 0xff80000036407808 */ /* 0x000fe40005800000 */
[C---:B------:R-:W-:Y:S02]  /*6530*/  ISETP.GE.AND P4, PT, R4.reuse, R100, PT ;  /* 0x000000640400720c */ /* 0x040fe40003f86270 */
[----:B------:R-:W-:Y:S02]  /*6540*/  ISETP.GE.AND P3, PT, R4, R99, PT ;  /* 0x000000630400720c */ /* 0x000fe40003f66270 */
[----:B------:R-:W-:Y:S02]  /*6550*/  LOP3.LUT R4, R118, 0x60, R101, 0xfe, !PT ;  /* 0x0000006076047812 */ /* 0x000fe400078efe65 */
[----:B------:R-:W-:Y:S02]  /*6560*/  FSEL R53, R53, -INF , !P4 ;  /* 0xff80000035357808 */ /* 0x000fe40006000000 */
[----:B------:R-:W-:-:S02]  /*6570*/  FSEL R54, R55, -INF , !P3 ;  /* 0xff80000037367808 */ /* 0x000fc40005800000 */
[CC--:B------:R-:W-:Y:S02]  /*6580*/  ISETP.GE.AND P4, PT, R4.reuse, R100.reuse, PT ;  /* 0x000000640400720c */ /* 0x0c0fe40003f86270 */
[-C--:B------:R-:W-:Y:S01]  /*6590*/  ISETP.GE.AND P3, PT, R4, R99.reuse, PT ;  /* 0x000000630400720c */ /* 0x080fe20003f66270 */
[----:B------:R-:W-:Y:S01]  /*65a0*/  VIADD R4, R3, 0x59 ;  /* 0x0000005903047836 */ /* 0x000fe20000000000 */
[----:B------:R-:W-:Y:S02]  /*65b0*/  FSEL R55, R48, -INF , !P5 ;  /* 0xff80000030377808 */ /* 0x000fe40006800000 */
[----:B------:R-:W-:Y:S02]  /*65c0*/  FSEL R50, R50, -INF , !P2 ;  /* 0xff80000032327808 */ /* 0x000fe40005000000 */
[C---:B------:R-:W-:Y:S02]  /*65d0*/  ISETP.GE.AND P5, PT, R4.reuse, R100, PT ;  /* 0x000000640400720c */ /* 0x040fe40003fa6270 */
[----:B------:R-:W-:-:S02]  /*65e0*/  ISETP.GE.AND P2, PT, R4, R99, PT ;  /* 0x000000630400720c */ /* 0x000fc40003f46270 */
[----:B------:R-:W-:Y:S02]  /*65f0*/  LOP3.LUT R4, R118, 0x68, R101, 0xfe, !PT ;  /* 0x0000006876047812 */ /* 0x000fe400078efe65 */
[----:B------:R-:W-:Y:S02]  /*6600*/  FSEL R49, R49, -INF , !P5 ;  /* 0xff80000031317808 */ /* 0x000fe40006800000 */
[----:B------:R-:W-:Y:S02]  /*6610*/  FSEL R52, R51, -INF , !P2 ;  /* 0xff80000033347808 */ /* 0x000fe40005000000 */
        /* <DEDUP_REMOVED lines=12> */
[C---:B------:R-:W-:Y:S01]  /*66e0*/  VIADD R4, R3.reuse, 0x69 ;  /* 0x0000006903047836 */ /* 0x040fe20000000000 */
[----:B------:R-:W-:Y:S02]  /*66f0*/  FSEL R44, R58, -INF , !P2 ;  /* 0xff8000003a2c7808 */ /* 0x000fe40005000000 */
[----:B------:R-:W-:Y:S02]  /*6700*/  FSEL R47, R56, -INF , !P5 ;  /* 0xff800000382f7808 */ /* 0x000fe40006800000 */
[C---:B------:R-:W-:Y:S02]  /*6710*/  ISETP.GE.AND P2, PT, R4.reuse, R99, PT ;  /* 0x000000630400720c */ /* 0x040fe40003f46270 */
[----:B------:R-:W-:Y:S01]  /*6720*/  ISETP.GE.AND P5, PT, R4, R100, PT ;  /* 0x000000640400720c */ /* 0x000fe20003fa6270 */
[----:B------:R-:W-:Y:S01]  /*6730*/  VIADD R4, R3, 0x1 ;  /* 0x0000000103047836 */ /* 0x000fe20000000000 */
[----:B------:R-:W-:-:S02]  /*6740*/  FSEL R38, R59, -INF , !P2 ;  /* 0xff8000003b267808 */ /* 0x000fc40005000000 */
[----:B------:R-:W-:Y:S02]  /*6750*/  FSEL R59, R88, -INF , !P3 ;  /* 0xff800000583b7808 */ /* 0x000fe40005800000 */
[----:B------:R-:W-:Y:S02]  /*6760*/  ISETP.GE.AND P3, PT, R6, R100, PT ;  /* 0x000000640600720c */ /* 0x000fe40003f66270 */
[----:B------:R-:W-:Y:S02]  /*6770*/  FSEL R35, R90, -INF , !P4 ;  /* 0xff8000005a237808 */ /* 0x000fe40006000000 */
[----:B------:R-:W-:Y:S02]  /*6780*/  FSEL R89, R89, -INF , !P3 ;  /* 0xff80000059597808 */ /* 0x000fe40005800000 */
[-C--:B------:R-:W-:Y:S02]  /*6790*/  ISETP.GE.AND P4, PT, R4, R99.reuse, PT ;  /* 0x000000630400720c */ /* 0x080fe40003f86270 */
[----:B------:R-:W-:-:S02]  /*67a0*/  ISETP.GE.AND P3, PT, R6, R99, PT ;  /* 0x000000630600720c */ /* 0x000fc40003f66270 */
[----:B------:R-:W-:Y:S02]  /*67b0*/  FSEL R57, R57, -INF , !P5 ;  /* 0xff80000039397808 */ /* 0x000fe40006800000 */
[-C--:B------:R-:W-:Y:S02]  /*67c0*/  ISETP.GE.AND P5, PT, R4, R100.reuse, PT ;  /* 0x000000640400720c */ /* 0x080fe40003fa6270 */
[----:B------:R-:W-:Y:S02]  /*67d0*/  FSEL R36, R91, -INF , !P3 ;  /* 0xff8000005b247808 */ /* 0x000fe40005800000 */
[----:B------:R-:W-:Y:S02]  /*67e0*/  FSEL R4, R43, -INF , !P4 ;  /* 0xff8000002b047808 */ /* 0x000fe40006000000 */
[C---:B------:R-:W-:Y:S02]  /*67f0*/  ISETP.GE.AND P4, PT, R3.reuse, R100, PT ;  /* 0x000000640300720c */ /* 0x040fe40003f86270 */
[----:B------:R-:W-:-:S02]  /*6800*/  ISETP.GE.AND P3, PT, R3, R99, PT ;  /* 0x000000630300720c */ /* 0x000fc40003f66270 */
[----:B------:R-:W-:Y:S02]  /*6810*/  LOP3.LUT R101, R118, 0x78, R101, 0xfe, !PT ;  /* 0x0000007876657812 */ /* 0x000fe400078efe65 */
        /* <DEDUP_REMOVED lines=14> */
[----:B------:R-:W-:Y:S01]  /*6900*/  MOV R10, RZ ;  /* 0x000000ff000a7202 */ /* 0x000fe20000000f00 */
[----:B------:R-:W-:Y:S01]  /*6910*/  VIADD R14, R118, 0xffffff80 ;  /* 0xffffff80760e7836 */ /* 0x000fe20000000000 */
[----:B------:R-:W-:Y:S01]  /*6920*/  ULDC.64 UR4, c[0x0][0x230] ;  /* 0x00008c0000047ab9 */ /* 0x000fe20000000a00 */
[----:B-1----:R-:W-:-:S04]  /*6930*/  IABS R7, R9 ;  /* 0x0000000900077213 */ /* 0x002fc80000000000 */
[----:B------:R-:W1:Y:S08]  /*6940*/  I2F.RP R15, R7 ;  /* 0x00000007000f7306 */ /* 0x000e700000209400 */
[----:B-1----:R-:W1:Y:S02]  /*6950*/  MUFU.RCP R12, R15 ;  /* 0x0000000f000c7308 */ /* 0x002e640000001000 */
[----:B-1----:R-:W-:-:S06]  /*6960*/  VIADD R12, R12, 0xffffffe ;  /* 0x0ffffffe0c0c7836 */ /* 0x002fcc0000000000 */
[----:B------:R-:W1:Y:S02]  /*6970*/  F2I.FTZ.U32.TRUNC.NTZ R11, R12 ;  /* 0x0000000c000b7305 */ /* 0x000e64000021f000 */
[----:B-1----:R-:W-:-:S04]  /*6980*/  IMAD.MOV R8, RZ, RZ, -R11 ;  /* 0x000000ffff087224 */ /* 0x002fc800078e0a0b */
[----:B------:R-:W-:-:S04]  /*6990*/  IMAD R8, R8, R7, RZ ;  /* 0x0000000708087224 */ /* 0x000fc800078e02ff */
[----:B------:R-:W-:Y:S01]  /*69a0*/  IMAD.HI.U32 R13, R11, R8, R10 ;  /* 0x000000080b0d7227 */ /* 0x000fe200078e000a */
[----:B------:R-:W-:Y:S02]  /*69b0*/  IABS R11, R118 ;  /* 0x00000076000b7213 */ /* 0x000fe40000000000 */
[----:B------:R-:W-:Y:S02]  /*69c0*/  IABS R10, R14 ;  /* 0x0000000e000a7213 */ /* 0x000fe40000000000 */
[----:B------:R-:W-:Y:S01]  /*69d0*/  LOP3.LUT R118, R118, R9, RZ, 0x3c, !PT ;  /* 0x0000000976767212 */ /* 0x000fe200078e3cff */
[C---:B------:R-:W-:Y:S01]  /*69e0*/  IMAD.HI.U32 R15, R13.reuse, R11, RZ ;  /* 0x0000000b0d0f7227 */ /* 0x040fe200078e00ff */
[----:B------:R-:W-:Y:S02]  /*69f0*/  LOP3.LUT R14, R14, R9, RZ, 0x3c, !PT ;  /* 0x000000090e0e7212 */ /* 0x000fe400078e3cff */
[----:B------:R-:W-:Y:S01]  /*6a00*/  ISETP.GE.AND P3, PT, R118, RZ, PT ;  /* 0x000000ff7600720c */ /* 0x000fe20003f66270 */
        /* <DEDUP_REMOVED lines=31> */
[----:B------:R-:W-:Y:S02]  /*6c00*/  IMAD R10, R9, R93, R10 ;  /* 0x0000005d090a7224 */ /* 0x000fe400078e020a */
[----:B--2---:R-:W-:-:S03]  /*6c10*/  IMAD.IADD R8, R8, 0x1, -R11 ;  /* 0x0000000108087824 */ /* 0x004fc600078e0a0b */
[----:B------:R-:W-:Y:S01]  /*6c20*/  IADD3 R11, R13, R10, RZ ;  /* 0x0000000a0d0b7210 */ /* 0x000fe20007ffe0ff */
[----:B------:R-:W-:Y:S01]  /*6c30*/  IMAD.MOV.U32 R10, RZ, RZ, R12 ;  /* 0x000000ffff0a7224 */ /* 0x000fe200078e000c */
[----:B------:R-:W-:-:S03]  /*6c40*/  SHF.R.S32.HI R7, RZ, 0x1f, R8 ;  /* 0x0000001fff077819 */ /* 0x000fc60000011408 */
[----:B------:R-:W-:-:S04]  /*6c50*/  IMAD.WIDE.U32 R10, R8, UR4, R10 ;  /* 0x00000004080a7c25 */ /* 0x000fc8000f8e000a */
[----:B------:R-:W-:-:S04]  /*6c60*/  IMAD R7, R7, UR4, RZ ;  /* 0x0000000407077c24 */ /* 0x000fc8000f8e02ff */
[----:B------:R-:W-:-:S05]  /*6c70*/  IMAD R7, R8, UR5, R7 ;  /* 0x0000000508077c24 */ /* 0x000fca000f8e0207 */
[----:B------:R-:W-:Y:S01]  /*6c80*/  IADD3 R8, R11, R7, RZ ;  /* 0x000000070b087210 */ /* 0x000fe20007ffe0ff */
[----:B------:R-:W-:Y:S01]  /*6c90*/  IMAD.MOV.U32 R7, RZ, RZ, R10 ;  /* 0x000000ffff077224 */ /* 0x000fe200078e000a */
[----:B------:R-:W-:Y:S06]  /*6ca0*/  BRA `(.L_x_3645) ;  /* 0x0000000000087947 */ /* 0x000fec0003800000 */
.L_x_3644:
[----:B------:R-:W-:-:S04]  /*6cb0*/  LEA R7, -R92, RZ, 0x7 ;  /* 0x000000ff5c077211 */ /* 0x000fc800078e39ff */
[----:B------:R-:W-:-:S07]  /*6cc0*/  SHF.R.S32.HI R8, RZ, 0x1f, R7 ;  /* 0x0000001fff087819 */ /* 0x000fce0000011407 */
.L_x_3645:
[C---:B------:R-:W-:Y:S01]  /*6cd0*/  @!P0 LEA R16, P1, R7.reuse, R146, 0x1 ;  /* 0x0000009207108211 */ /* 0x040fe200078208ff */
[----:B------:R1:W-:Y:S01]  /*6ce0*/  @P0 STS [R136+0x1000], RZ ;  /* 0x001000ff88000388 */ /* 0x0003e20000000800 */
[----:B------:R-:W-:Y:S02]  /*6cf0*/  BSSY B0, `(.L_x_3646) ;  /* 0x0000028000007945 */ /* 0x000fe40003800000 */
[C---:B------:R-:W-:Y:S01]  /*6d00*/  @!P0 LEA.HI.X R17, R7.reuse, R145, R8, 0x1, P1 ;  /* 0x0000009107118211 */ /* 0x040fe200008f0c08 */
[----:B------:R1:W-:Y:S01]  /*6d10*/  @P0 STS [R136+0x1004], RZ ;  /* 0x001004ff88000388 */ /* 0x0003e20000000800 */
[----:B------:R-:W-:-:S03]  /*6d20*/  @!P0 IADD3 R10, P2, P1, R7, R96, R131 ;  /* 0x00000060070a8210 */ /* 0x000fc6000795e083 */
[----:B------:R1:W-:Y:S01]  /*6d30*/  @P0 STS.64 [R136+0x1008], RZ ;  /* 0x001008ff88000388 */ /* 0x0003e20000000a00 */
[----:B------:R-:W-:Y:S02]  /*6d40*/  @!P0 IADD3.X R9, R8, R97, R130, P2, P1 ;  /* 0x0000006108098210 */ /* 0x000fe400017e2482 */
[C---:B------:R-:W-:Y:S01]  /*6d50*/  @!P0 LEA R12, P1, R10.reuse, UR8, 0x1 ;  /* 0x000000080a0c8c11 */ /* 0x040fe2000f8208ff */
[----:B------:R-:W-:Y:S01]  /*6d60*/  @!PT LDS RZ, [RZ] ;  /* 0x00000000fffff984 */ /* 0x000fe20000000800 */
[----:B------:R-:W-:Y:S01]  /*6d70*/  @!PT LDS RZ, [RZ] ;  /* 0x00000000fffff984 */ /* 0x000fe20000000800 */
[----:B------:R-:W-:Y:S01]  /*6d80*/  @!PT LDS RZ, [RZ] ;  /* 0x00000000fffff984 */ /* 0x000fe20000000800 */
[----:B------:R1:W-:Y:S03]  /*6d90*/  @!P0 LDGSTS.E.BYPASS.LTC128B.128 [R136+0x1000], desc[UR10][R16.64] ;  /* 0x0100000010888fae */ /* 0x0003e6000b901d4a */
[----:B------:R-:W-:Y:S01]  /*6da0*/  @!P0 LEA.HI.X R13, R10, UR9, R9, 0x1, P1 ;  /* 0x000000090a0d8c11 */ /* 0x000fe200088f0c09 */
[----:B------:R1:W-:Y:S01]  /*6db0*/  @P0 STS.128 [R136+0x1800], RZ ;  /* 0x001800ff88000388 */ /* 0x0003e20000000c00 */
[----:B------:R-:W-:-:S03]  /*6dc0*/  @!P0 LEA R10, P2, R92, R96, 0x6 ;  /* 0x000000605c0a8211 */ /* 0x000fc600078430ff */
[----:B------:R-:W-:Y:S01]  /*6dd0*/  @!PT LDS RZ, [RZ] ;  /* 0x00000000fffff984 */ /* 0x000fe20000000800 */
[----:B------:R-:W-:Y:S01]  /*6de0*/  @!PT LDS RZ, [RZ] ;  /* 0x00000000fffff984 */ /* 0x000fe20000000800 */
[----:B------:R-:W-:Y:S01]  /*6df0*/  @!PT LDS RZ, [RZ] ;  /* 0x00000000fffff984 */ /* 0x000fe20000000800 */
[----:B------:R1:W-:Y:S01]  /*6e00*/  @!P0 LDGSTS.E.BYPASS.LTC128B.128 [R136+0x1800], desc[UR10][R12.64] ;  /* 0x018000000c888fae */ /* 0x0003e2000b901d4a */
[----:B------:R-:W-:Y:S02]  /*6e10*/  @!P0 IADD3 R10, P1, R7, R10, RZ ;  /* 0x0000000a070a8210 */ /* 0x000fe40007f3e0ff */
[----:B------:R-:W-:Y:S01]  /*6e20*/  @!P0 LEA.HI.X R9, R92, R97, R93, 0x6, P2 ;  /* 0x000000615c098211 */ /* 0x000fe200010f345d */
[----:B------:R1:W-:Y:S04]  /*6e30*/  @P0 STS.128 [R136+0x2000], RZ ;  /* 0x002000ff88000388 */ /* 0x0003e80000000c00 */
[----:B------:R-:W-:Y:S01]  /*6e40*/  @!P0 IMAD.X R9, R8, 0x1, R9, P1 ;  /* 0x0000000108098824 */ /* 0x000fe200008e0609 */
[----:B------:R-:W-:-:S04]  /*6e50*/  @!P0 LEA R14, P1, R10, UR8, 0x1 ;  /* 0x000000080a0e8c11 */ /* 0x000fc8000f8208ff */
[----:B------:R-:W-:-:S05]  /*6e60*/  @!P0 LEA.HI.X R15, R10, UR9, R9, 0x1, P1 ;  /* 0x000000090a0f8c11 */ /* 0x000fca00088f0c09 */
[----:B------:R-:W-:Y:S01]  /*6e70*/  @!PT LDS RZ, [RZ] ;  /* 0x00000000fffff984 */ /* 0x000fe20000000800 */
[----:B------:R-:W-:Y:S01]  /*6e80*/  @!PT LDS RZ, [RZ] ;  /* 0x00000000fffff984 */ /* 0x000fe20000000800 */
[----:B------:R-:W-:Y:S01]  /*6e90*/  @!PT LDS RZ, [RZ] ;  /* 0x00000000fffff984 */ /* 0x000fe20000000800 */
[----:B------:R1:W-:Y:S04]  /*6ea0*/  @!P0 LDGSTS.E.BYPASS.LTC128B.128 [R136+0x2000], desc[UR10][R14.64] ;  /* 0x020000000e888fae */ /* 0x0003e8000b901d4a */
[----:B------:R1:W-:Y:S01]  /*6eb0*/  @P0 STS.128 [R136+0x2800], RZ ;  /* 0x002800ff88000388 */ /* 0x0003e20000000c00 */
[----:B------:R-:W-:Y:S05]  /*6ec0*/  @P0 BRA `(.L_x_3647) ;  /* 0x0000000000280947 */ /* 0x000fea0003800000 */
[----:B------:R-:W-:-:S04]  /*6ed0*/  IMAD.WIDE.U32 R10, R92, 0x60, R96 ;  /* 0x000000605c0a7825 */ /* 0x000fc800078e0060 */
[----:B------:R-:W-:Y:S01]  /*6ee0*/  IMAD R93, R93, 0x60, RZ ;  /* 0x000000605d5d7824 */ /* 0x000fe200078e02ff */
[----:B------:R-:W-:-:S04]  /*6ef0*/  IADD3 R9, P0, R7, R10, RZ ;  /* 0x0000000a07097210 */ /* 0x000fc80007f1e0ff */
[----:B------:R-:W-:Y:S02]  /*6f00*/  IADD3.X R10, R8, R93, R11, P0, !PT ;  /* 0x0000005d080a7210 */ /* 0x000fe400007fe40b */
[----:B-1----:R-:W-:-:S04]  /*6f10*/  LEA R12, P0, R9, UR8, 0x1 ;  /* 0x00000008090c7c11 */ /* 0x002fc8000f8008ff */
[----:B------:R-:W-:-:S05]  /*6f20*/  LEA.HI.X R13, R9, UR9, R10, 0x1, P0 ;  /* 0x00000009090d7c11 */ /* 0x000fca00080f0c0a */
[----:B------:R-:W-:Y:S01]  /*6f30*/  @!PT LDS RZ, [RZ] ;  /* 0x00000000fffff984 */ /* 0x000fe20000000800 */
[----:B------:R-:W-:Y:S01]  /*6f40*/  @!PT LDS RZ, [RZ] ;  /* 0x00000000fffff984 */ /* 0x000fe20000000800 */
[----:B------:R-:W-:Y:S01]  /*6f50*/  @!PT LDS RZ, [RZ] ;  /* 0x00000000fffff984 */ /* 0x000fe20000000800 */
[----:B------:R2:W-:Y:S04]  /*6f60*/  LDGSTS.E.BYPASS.LTC128B.128 [R136+0x2800], desc[UR10][R12.64] ;  /* 0x028000000c887fae */ /* 0x0005e8000b901d4a */
.L_x_3647:
[----:B------:R-:W-:Y:S05]  /*6f70*/  BSYNC B0 ;  /* 0x0000000000007941 */ /* 0x000fea0003800000 */
.L_x_3646:
[----:B------:R-:W0:Y:S01]  /*6f80*/  LDGDEPBAR ;  /* 0x00000000000079af */ /* 0x000e220000000000 */
[----:B------:R-:W-:-:S04]  /*6f90*/  LEA R146, P0, R7, R146, 0x1 ;  /* 0x0000009207927211 */ /* 0x000fc800078008ff */
[----:B------:R-:W-:-:S09]  /*6fa0*/  LEA.HI.X R145, R7, R145, R8, 0x1, P0 ;  /* 0x0000009107917211 */ /* 0x000fd200000f0c08 */
.L_x_3643:
[----:B------:R-:W-:Y:S01]  /*6fb0*/  FMNMX.FTZ R10, R2, R3, !PT ;  /* 0x00000003020a7209 */ /* 0x000fe20007810000 */
[----:B------:R-:W-:Y:S01]  /*6fc0*/  LDSM.16.MT88.4 R24, [R125+0x3400] ;  /* 0x003400007d18783b */ /* 0x000fe20000004200 */
        /* <DEDUP_REMOVED lines=62> */
[----:B------:R-:W-:-:S03]  /*73b0*/  FMNMX.FTZ R11, R34, R11, !PT ;  /* 0x0000000b220b7209 */ /* 0x000fc60007810000 */
[----:B------:R-:W3:Y:S04]  /*73c0*/  SHFL.BFLY PT, R9, R10, 0x2, 0x1f ;  /* 0x0c401f000a097f89 */ /* 0x000ee800000e0000 */
[----:B------:R-:W4:Y:S01]  /*73d0*/  SHFL.BFLY PT, R8, R11, 0x2, 0x1f ;  /* 0x0c401f000b087f89 */ /* 0x000f2200000e0000 */
[----:B---3--:R-:W-:Y:S02]  /*73e0*/  FMNMX.FTZ R9, R10, R9, !PT ;  /* 0x000000090a097209 */ /* 0x008fe40007810000 */
[----:B----4-:R-:W-:-:S03]  /*73f0*/  FMNMX.FTZ R8, R11, R8, !PT ;  /* 0x000000080b087209 */ /* 0x010fc60007810000 */
[----:B------:R-:W3:Y:S04]  /*7400*/  SHFL.BFLY PT, R32, R9, 0x1, 0x1f ;  /* 0x0c201f0009207f89 */ /* 0x000ee800000e0000 */
[----:B------:R-:W4:Y:S01]  /*7410*/  SHFL.BFLY PT, R7, R8, 0x1, 0x1f ;  /* 0x0c201f0008077f89 */ /* 0x000f2200000e0000 */
[----:B---3--:R-:W-:-:S04]  /*7420*/  FMNMX.FTZ R32, R9, R32, !PT ;  /* 0x0000002009207209 */ /* 0x008fc80007810000 */
[C---:B------:R-:W-:Y:S01]  /*7430*/  FSETP.NEU.FTZ.AND P1, PT, R32.reuse, -INF , PT ;  /* 0xff8000002000780b */ /* 0x040fe20003f3d000 */
[----:B------:R-:W-:-:S05]  /*7440*/  FMUL.FTZ R40, R32, UR12 ;  /* 0x0000000c20287c20 */ /* 0x000fca0008410000 */
[----:B------:R-:W-:-:S05]  /*7450*/  FSEL R40, R40, RZ, P1 ;  /* 0x000000ff28287208 */ /* 0x000fca0000800000 */
[--C-:B------:R-:W-:Y:S01]  /*7460*/  FFMA.FTZ R144, R3, UR12, -R40.reuse ;  /* 0x0000000c03907c23 */ /* 0x100fe20008010828 */
[----:B----4-:R-:W-:Y:S01]  /*7470*/  FMNMX.FTZ R3, R8, R7, !PT ;  /* 0x0000000708037209 */ /* 0x010fe20007810000 */
[--C-:B------:R-:W-:Y:S01]  /*7480*/  FFMA.FTZ R96, R5, UR12, -R40.reuse ;  /* 0x0000000c05607c23 */ /* 0x100fe20008010828 */
[--C-:B------:R-:W-:Y:S01]  /*7490*/  FFMA.FTZ R42, R37, UR12, -R40.reuse ;  /* 0x0000000c252a7c23 */ /* 0x100fe20008010828 */
[--C-:B------:R-:W-:Y:S01]  /*74a0*/  FFMA.FTZ R43, R119, UR12, -R40.reuse ;  /* 0x0000000c772b7c23 */ /* 0x100fe20008010828 */
[C---:B------:R-:W-:Y:S01]  /*74b0*/  FSETP.NEU.FTZ.AND P0, PT, R3.reuse, -INF , PT ;  /* 0xff8000000300780b */ /* 0x040fe20003f1d000 */
[C---:B------:R-:W-:Y:S01]  /*74c0*/  FMUL.FTZ R5, R3.reuse, UR12 ;  /* 0x0000000c03057c20 */ /* 0x040fe20008410000 */
[----:B------:R-:W-:Y:S01]  /*74d0*/  LDSM.16.MT88.4 R8, [R124+0x3000] ;  /* 0x003000007c08783b */ /* 0x000fe20000004200 */
[----:B------:R-:W-:Y:S01]  /*74e0*/  MUFU.EX2 R144, R144 ;  /* 0x0000009000907308 */ /* 0x000fe20000000800 */
[----:B------:R-:W-:Y:S01]  /*74f0*/  FSEL R7, R3, RZ, P0 ;  /* 0x000000ff03077208 */ /* 0x000fe20000000000 */
[--C-:B------:R-:W-:Y:S01]  /*7500*/  FFMA.FTZ R97, R121, UR12, -R40.reuse ;  /* 0x0000000c79617c23 */ /* 0x100fe20008010828 */
[----:B------:R-:W-:Y:S01]  /*7510*/  FSEL R37, R5, RZ, P0 ;  /* 0x000000ff05257208 */ /* 0x000fe20000000000 */
[--C-:B------:R-:W-:Y:S01]  /*7520*/  FFMA.FTZ R60, R123, UR12, -R40.reuse ;  /* 0x0000000c7b3c7c23 */ /* 0x100fe20008010828 */
[----:B------:R-:W-:Y:S01]  /*7530*/  FSEL R5, R32, RZ, P1 ;  /* 0x000000ff20057208 */ /* 0x000fe20000800000 */
[----:B------:R-:W-:Y:S01]  /*7540*/  FADD.FTZ R7, R0, -R7 ;  /* 0x8000000700077221 */ /* 0x000fe20000010000 */
[--C-:B------:R-:W-:Y:S01]  /*7550*/  FFMA.FTZ R91, R143, UR12, -R40.reuse ;  /* 0x0000000c8f5b7c23 */ /* 0x100fe20008010828 */
[--C-:B------:R-:W-:Y:S01]  /*7560*/  FFMA.FTZ R119, R6, UR12, -R37.reuse ;  /* 0x0000000c06777c23 */ /* 0x100fe20008010825 */
[----:B------:R-:W-:Y:S01]  /*7570*/  FFMA.FTZ R100, R4, UR12, -R37 ;  /* 0x0000000c04647c23 */ /* 0x000fe20008010825 */
[----:B------:R-:W-:Y:S01]  /*7580*/  FADD.FTZ R5, R2, -R5 ;  /* 0x8000000502057221 */ /* 0x000fe20000010000 */
[----:B------:R-:W-:Y:S01]  /*7590*/  FMUL.FTZ R118, R7, UR12 ;  /* 0x0000000c07767c20 */ /* 0x000fe20008410000 */
[--C-:B------:R-:W-:Y:S01]  /*75a0*/  FFMA.FTZ R61, R152, UR12, -R37.reuse ;  /* 0x0000000c983d7c23 */ /* 0x100fe20008010825 */
[--C-:B------:R-:W-:Y:S01]  /*75b0*/  FFMA.FTZ R2, R154, UR12, -R37.reuse ;  /* 0x0000000c9a027c23 */ /* 0x100fe20008010825 */
[----:B------:R-:W-:Y:S01]  /*75c0*/  FMUL.FTZ R151, R5, UR12 ;  /* 0x0000000c05977c20 */ /* 0x000fe20008410000 */
[----:B------:R-:W1:Y:S01]  /*75d0*/  MUFU.EX2 R96, R96 ;  /* 0x0000006000607308 */ /* 0x000e620000000800 */
        /* <DEDUP_REMOVED lines=16> */
[----:B-12---:R-:W-:Y:S01]  /*76e0*/  F2FP.BF16.F32.PACK_AB R12, R96, R144 ;  /* 0x00000090600c723e */ /* 0x006fe200000010ff */
        /* <DEDUP_REMOVED lines=10> */
[--C-:B------:R-:W-:Y:S01]  /*7790*/  FFMA.FTZ R44, R44, UR12, -R37.reuse ;  /* 0x0000000c2c2c7c23 */ /* 0x100fe20008010825 */
[--C-:B------:R-:W-:Y:S01]  /*77a0*/  FFMA.FTZ R38, R38, UR12, -R37.reuse ;  /* 0x0000000c26267c23 */ /* 0x100fe20008010825 */
[--C-:B------:R-:W-:Y:S01]  /*77b0*/  FFMA.FTZ R33, R33, UR12, -R37.reuse ;  /* 0x0000000c21217c23 */ /* 0x100fe20008010825 */
[----:B------:R-:W-:Y:S01]  /*77c0*/  FFMA.FTZ R34, R34, UR12, -R37 ;  /* 0x0000000c22227c23 */ /* 0x000fe20008010825 */
[----:B------:R-:W1:Y:S01]  /*77d0*/  MUFU.EX2 R100, R100 ;  /* 0x0000006400647308 */ /* 0x000e620000000800 */
[----:B----4-:R-:W-:-:S07]  /*77e0*/  F2FP.BF16.F32.PACK_AB R14, R42, R43 ;  /* 0x0000002b2a0e723e */ /* 0x010fce00000010ff */
[----:B------:R-:W2:Y:S08]  /*77f0*/  MUFU.EX2 R151, R151 ;  /* 0x0000009700977308 */ /* 0x000eb00000000800 */
[----:B------:R-:W4:Y:S01]  /*7800*/  MUFU.EX2 R118, R118 ;  /* 0x0000007600767308 */ /* 0x000f220000000800 */
[----:B-1----:R-:W-:-:S07]  /*7810*/  F2FP.BF16.F32.PACK_AB R13, R100, R119 ;  /* 0x00000077640d723e */ /* 0x002fce00000010ff */
        /* <DEDUP_REMOVED lines=16> */
[-C--:B------:R-:W-:Y:S01]  /*7920*/  FMUL.FTZ R82, R82, R118.reuse ;  /* 0x0000007652527220 */ /* 0x080fe20000410000 */
[-C--:B------:R-:W-:Y:S01]  /*7930*/  FMUL.FTZ R83, R83, R118.reuse ;  /* 0x0000007653537220 */ /* 0x080fe20000410000 */
[----:B------:R-:W-:Y:S01]  /*7940*/  MUFU.EX2 R97, R97 ;  /* 0x0000006100617308 */ /* 0x000fe20000000800 */
[----:B------:R-:W-:Y:S01]  /*7950*/  FFMA.FTZ R147, R147, R151, R144 ;  /* 0x0000009793937223 */ /* 0x000fe20000010090 */
[----:B------:R-:W-:-:S03]  /*7960*/  FFMA.FTZ R119, R150, R118, R119 ;  /* 0x0000007696777223 */ /* 0x000fc60000010077 */
[----:B------:R-:W-:Y:S01]  /*7970*/  FADD.FTZ R68, R96, R147 ;  /* 0x0000009360447221 */ /* 0x000fe20000010000 */
[----:B------:R-:W-:Y:S01]  /*7980*/  FADD.FTZ R70, R100, R119 ;  /* 0x0000007764467221 */ /* 0x000fe20000010000 */
[----:B-1----:R-:W-:Y:S01]  /*7990*/  F2FP.BF16.F32.PACK_AB R15, R2, R61 ;  /* 0x0000003d020f723e */ /* 0x002fe200000010ff */
[----:B------:R-:W1:Y:S01]  /*79a0*/  MUFU.EX2 R60, R60 ;  /* 0x0000003c003c7308 */ /* 0x000e620000000800 */
[----:B------:R-:W-:Y:S01]  /*79b0*/  FADD.FTZ R43, R43, R68 ;  /* 0x000000442b2b7221 */ /* 0x000fe20000010000 */
[----:B------:R-:W-:Y:S01]  /*79c0*/  FADD.FTZ R61, R61, R70 ;  /* 0x000000463d3d7221 */ /* 0x000fe20000010000 */
[--C-:B------:R-:W-:Y:S01]  /*79d0*/  FFMA.FTZ R100, R49, UR12, -R40.reuse ;  /* 0x0000000c31647c23 */ /* 0x100fe20008010828 */
[--C-:B------:R-:W-:Y:S01]  /*79e0*/  FFMA.FTZ R96, R45, UR12, -R40.reuse ;  /* 0x0000000c2d607c23 */ /* 0x100fe20008010828 */
[--C-:B------:R-:W-:Y:S01]  /*79f0*/  FFMA.FTZ R49, R51, UR12, -R40.reuse ;  /* 0x0000000c33317c23 */ /* 0x100fe20008010828 */
[----:B---3--:R-:W-:Y:S01]  /*7a00*/  HMMA.16816.F32.BF16 R16, R12, R4, R16 ;  /* 0x000000040c10723c */ /* 0x008fe20000041810 */
[--C-:B------:R-:W-:Y:S01]  /*7a10*/  FFMA.FTZ R45, R57, UR12, -R40.reuse ;  /* 0x0000000c392d7c23 */ /* 0x100fe20008010828 */
[----:B------:R-:W-:Y:S01]  /*7a20*/  MUFU.EX2 R91, R91 ;  /* 0x0000005b005b7308 */ /* 0x000fe20000000800 */
[----:B------:R-:W-:-:S03]  /*7a30*/  FFMA.FTZ R147, R39, UR12, -R40 ;  /* 0x0000000c27937c23 */ /* 0x000fc60008010828 */
[C---:B------:R-:W-:Y:S04]  /*7a40*/  HMMA.16816.F32.BF16 R20, R12.reuse, R8, R20 ;  /* 0x000000080c14723c */ /* 0x040fe80000041814 */
[----:B------:R-:W2:Y:S01]  /*7a50*/  MUFU.EX2 R56, R56 ;  /* 0x0000003800387308 */ /* 0x000ea20000000800 */
[----:B-1----:R-:W-:Y:S01]  /*7a60*/  F2FP.BF16.F32.PACK_AB R28, R60, R97 ;  /* 0x000000613c1c723e */ /* 0x002fe200000010ff */
[C---:B------:R-:W-:Y:S01]  /*7a70*/  HMMA.16816.F32.BF16 R4, R12.reuse, R6, R72 ;  /* 0x000000060c04723c */ /* 0x040fe20000041848 */
[----:B------:R-:W-:Y:S05]  /*7a80*/  LDSM.16.MT88.4 R72, [R125+0x3c00] ;  /* 0x003c00007d48783b */ /* 0x000fea0000004200 */
[----:B------:R-:W-:Y:S01]  /*7a90*/  HMMA.16816.F32.BF16 R8, R12, R10, R80 ;  /* 0x0000000a0c08723c */ /* 0x000fe20000041850 */
[----:B------:R-:W1:Y:S01]  /*7aa0*/  LDSM.16.MT88.4 R12, [R124+0x3400] ;  /* 0x003400007c0c783b */ /* 0x000e620000004200 */
[----:B------:R-:W-:Y:S01]  /*7ab0*/  MUFU.EX2 R93, R93 ;  /* 0x0000005d005d7308 */ /* 0x000fe20000000800 */
[----:B--2---:R-:W-:-:S07]  /*7ac0*/  F2FP.BF16.F32.PACK_AB R30, R56, R91 ;  /* 0x0000005b381e723e */ /* 0x004fce00000010ff */
[----:B------:R-:W2:Y:S08]  /*7ad0*/  MUFU.EX2 R58, R58 ;  /* 0x0000003a003a7308 */ /* 0x000eb00000000800 */
[----:B------:R-:W-:Y:S08]  /*7ae0*/  MUFU.EX2 R63, R63 ;  /* 0x0000003f003f7308 */ /* 0x000ff00000000800 */
[----:B------:R-:W3:Y:S01]  /*7af0*/  MUFU.EX2 R0, R0 ;  /* 0x0000000000007308 */ /* 0x000ee20000000800 */
[----:B--2---:R-:W-:-:S07]  /*7b00*/  F2FP.BF16.F32.PACK_AB R29, R58, R93 ;  /* 0x0000005d3a1d723e */ /* 0x004fce00000010ff */
[----:B------:R-:W-:Y:S08]  /*7b10*/  MUFU.EX2 R111, R111 ;  /* 0x0000006f006f7308 */ /* 0x000ff00000000800 */
[----:B------:R-:W2:Y:S01]  /*7b20*/  MUFU.EX2 R88, R88 ;  /* 0x0000005800587308 */ /* 0x000ea20000000800 */
[----:B---3--:R-:W-:-:S07]  /*7b30*/  F2FP.BF16.F32.PACK_AB R31, R0, R63 ;  /* 0x0000003f001f723e */ /* 0x008fce00000010ff */
[C---:B------:R-:W-:Y:S01]  /*7b40*/  HMMA.16816.F32.BF16 R16, R28.reuse, R24, R16 ;  /* 0x000000181c10723c */ /* 0x040fe20000041810 */
[----:B------:R-:W-:Y:S05]  /*7b50*/  MUFU.EX2 R99, R99 ;  /* 0x0000006300637308 */ /* 0x000fea0000000800 */
[C---:B------:R-:W-:Y:S01]  /*7b60*/  HMMA.16816.F32.BF16 R4, R28.reuse, R26, R4 ;  /* 0x0000001a1c04723c */ /* 0x040fe20000041804 */
[----:B------:R-:W3:Y:S02]  /*7b70*/  LDSM.16.MT88.4 R24, [R125+0x3800] ;  /* 0x003800007d18783b */ /* 0x000ee40000004200 */
[----:B------:R-:W4:Y:S03]  /*7b80*/  MUFU.EX2 R62, R62 ;  /* 0x0000003e003e7308 */ /* 0x000f260000000800 */
[C---:B-1----:R-:W-:Y:S05]  /*7b90*/  HMMA.16816.F32.BF16 R20, R28.reuse, R12, R20 ;  /* 0x0000000c1c14723c */ /* 0x042fea0000041814 */
[----:B------:R-:W-:Y:S01]  /*7ba0*/  MUFU.EX2 R113, R113 ;  /* 0x0000007100717308 */ /* 0x000fe20000000800 */
[----:B------:R-:W-:Y:S01]  /*7bb0*/  HMMA.16816.F32.BF16 R8, R28, R14, R8 ;  /* 0x0000000e1c08723c */ /* 0x000fe20000041808 */
[----:B------:R-:W1:Y:S06]  /*7bc0*/  LDSM.16.MT88.4 R12, [R124+0x3800] ;  /* 0x003800007c0c783b */ /* 0x000e6c0000004200 */
[----:B------:R-:W5:Y:S01]  /*7bd0*/  MUFU.EX2 R92, R92 ;  /* 0x0000005c005c7308 */ /* 0x000f620000000800 */
[----:B--2---:R-:W-:-:S02]  /*7be0*/  F2FP.BF16.F32.PACK_AB R28, R88, R111 ;  /* 0x0000006f581c723e */ /* 0x004fc400000010ff */
[----:B----4-:R-:W-:-:S05]  /*7bf0*/  F2FP.BF16.F32.PACK_AB R30, R62, R99 ;  /* 0x000000633e1e723e */ /* 0x010fca00000010ff */
[----:B------:R-:W-:Y:S08]  /*7c00*/  MUFU.EX2 R101, R101 ;  /* 0x0000006500657308 */ /* 0x000ff00000000800 */
[----:B------:R-:W2:Y:S01]  /*7c10*/  MUFU.EX2 R90, R90 ;  /* 0x0000005a005a7308 */ /* 0x000ea20000000800 */
[----:B-----5:R-:W-:-:S07]  /*7c20*/  F2FP.BF16.F32.PACK_AB R29, R92, R113 ;  /* 0x000000715c1d723e */ /* 0x020fce00000010ff */
[----:B------:R-:W-:Y:S08]  /*7c30*/  MUFU.EX2 R110, R110 ;  /* 0x0000006e006e7308 */ /* 0x000ff00000000800 */
[----:B------:R-:W4:Y:S01]  /*7c40*/  MUFU.EX2 R65, R65 ;  /* 0x0000004100417308 */ /* 0x000f220000000800 */
[----:B--2---:R-:W-:-:S07]  /*7c50*/  F2FP.BF16.F32.PACK_AB R31, R90, R101 ;  /* 0x000000655a1f723e */ /* 0x004fce00000010ff */
[C---:B---3--:R-:W-:Y:S01]  /*7c60*/  HMMA.16816.F32.BF16 R4, R28.reuse, R26, R4 ;  /* 0x0000001a1c04723c */ /* 0x048fe20000041804 */
[----:B------:R-:W-:Y:S05]  /*7c70*/  MUFU.EX2 R106, R106 ;  /* 0x0000006a006a7308 */ /* 0x000fea0000000800 */
[C---:B------:R-:W-:Y:S01]  /*7c80*/  HMMA.16816.F32.BF16 R16, R28.reuse, R24, R16 ;  /* 0x000000181c10723c */ /* 0x040fe20000041810 */
[--C-:B------:R-:W-:Y:S01]  /*7c90*/  FFMA.FTZ R26, R87, UR12, -R40.reuse ;  /* 0x0000000c571a7c23 */ /* 0x100fe20008010828 */
[--C-:B------:R-:W-:Y:S01]  /*7ca0*/  FFMA.FTZ R87, R102, UR12, -R37.reuse ;  /* 0x0000000c66577c23 */ /* 0x100fe20008010825 */
[----:B------:R-:W-:Y:S01]  /*7cb0*/  FFMA.FTZ R102, R108, UR12, -R37 ;  /* 0x0000000c6c667c23 */ /* 0x000fe20008010825 */
[----:B------:R-:W-:Y:S01]  /*7cc0*/  MUFU.EX2 R67, R67 ;  /* 0x0000004300437308 */ /* 0x000fe20000000800 */
[----:B----4-:R-:W-:Y:S01]  /*7cd0*/  F2FP.BF16.F32.PACK_AB R80, R65, R110 ;  /* 0x0000006e4150723e */ /* 0x010fe200000010ff */
[----:B-1----:R-:W-:Y:S01]  /*7ce0*/  HMMA.16816.F32.BF16 R20, R28, R12, R20 ;  /* 0x0000000c1c14723c */ /* 0x002fe20000041814 */
[--C-:B------:R-:W-:Y:S01]  /*7cf0*/  FFMA.FTZ R24, R109, UR12, -R40.reuse ;  /* 0x0000000c6d187c23 */ /* 0x100fe20008010828 */
[--C-:B------:R-:W-:Y:S01]  /*7d00*/  FFMA.FTZ R27, R103, UR12, -R40.reuse ;  /* 0x0000000c671b7c23 */ /* 0x100fe20008010828 */
[----:B------:R-:W-:-:S03]  /*7d10*/  FFMA.FTZ R25, R59, UR12, -R40 ;  /* 0x0000000c3b197c23 */ /* 0x000fc60008010828 */
[----:B------:R-:W-:Y:S01]  /*7d20*/  HMMA.16816.F32.BF16 R8, R28, R14, R8 ;  /* 0x0000000e1c08723c */ /* 0x000fe20000041808 */
[----:B------:R-:W-:Y:S01]  /*7d30*/  MUFU.EX2 R26, R26 ;  /* 0x0000001a001a7308 */ /* 0x000fe20000000800 */
[----:B------:R-:W-:Y:S05]  /*7d40*/  LDSM.16.MT88.4 R12, [R125+0x4000] ;  /* 0x004000007d0c783b */ /* 0x000fea0000004200 */
[--C-:B------:R-:W-:Y:S01]  /*7d50*/  FFMA.FTZ R31, R105, UR12, -R40.reuse ;  /* 0x0000000c691f7c23 */ /* 0x100fe20008010828 */
[--C-:B------:R-:W-:Y:S01]  /*7d60*/  FFMA.FTZ R28, R47, UR12, -R40.reuse ;  /* 0x0000000c2f1c7c23 */ /* 0x100fe20008010828 */
[----:B------:R-:W1:Y:S01]  /*7d70*/  MUFU.EX2 R87, R87 ;  /* 0x0000005700577308 */ /* 0x000e620000000800 */
[--C-:B------:R-:W-:Y:S01]  /*7d80*/  FFMA.FTZ R29, R107, UR12, -R40.reuse ;  /* 0x0000000c6b1d7c23 */ /* 0x100fe20008010828 */
[----:B------:R-:W-:Y:S01]  /*7d90*/  FFMA.FTZ R30, R95, UR12, -R40 ;  /* 0x0000000c5f1e7c23 */ /* 0x000fe20008010828 */
[----:B------:R-:W-:Y:S01]  /*7da0*/  FFMA.FTZ R47, R84, UR12, -R37 ;  /* 0x0000000c542f7c23 */ /* 0x000fe20008010825 */
[----:B------:R-:W-:-:S04]  /*7db0*/  FADD.FTZ R84, R2, R61 ;  /* 0x0000003d02547221 */ /* 0x000fc80000010000 */
[----:B------:R-:W2:Y:S01]  /*7dc0*/  MUFU.EX2 R31, R31 ;  /* 0x0000001f001f7308 */ /* 0x000ea20000000800 */
[----:B------:R-:W-:-:S04]  /*7dd0*/  FADD.FTZ R93, R93, R84 ;  /* 0x000000545d5d7221 */ /* 0x000fc80000010000 */
[----:B------:R-:W-:-:S03]  /*7de0*/  FADD.FTZ R58, R58, R93 ;  /* 0x0000005d3a3a7221 */ /* 0x000fc60000010000 */
[----:B------:R-:W3:Y:S01]  /*7df0*/  MUFU.EX2 R102, R102 ;  /* 0x0000006600667308 */ /* 0x000ee20000000800 */
[----:B-1----:R-:W-:Y:S01]  /*7e00*/  F2FP.BF16.F32.PACK_AB R81, R87, R106 ;  /* 0x0000006a5751723e */ /* 0x002fe200000010ff */
[----:B------:R-:W-:-:S04]  /*7e10*/  FADD.FTZ R63, R63, R58 ;  /* 0x0000003a3f3f7221 */ /* 0x000fc80000010000 */
[----:B------:R-:W-:Y:S02]  /*7e20*/  FADD.FTZ R0, R0, R63 ;  /* 0x0000003f00007221 */ /* 0x000fe40000010000 */
[----:B------:R-:W-:Y:S01]  /*7e30*/  MUFU.EX2 R24, R24 ;  /* 0x0000001800187308 */ /* 0x000fe20000000800 */
[----:B--2---:R-:W-:Y:S01]  /*7e40*/  F2FP.BF16.F32.PACK_AB R82, R31, R26 ;  /* 0x0000001a1f52723e */ /* 0x004fe200000010ff */
[----:B------:R-:W-:Y:S01]  /*7e50*/  FADD.FTZ R113, R113, R0 ;  /* 0x0000000071717221 */ /* 0x000fe20000010000 */
[--C-:B------:R-:W-:Y:S01]  /*7e60*/  FFMA.FTZ R0, R35, UR12, -R37.reuse ;  /* 0x0000000c23007c23 */ /* 0x100fe20008010825 */
[----:B------:R-:W-:Y:S02]  /*7e70*/  FFMA.FTZ R35, R36, UR12, -R37 ;  /* 0x0000000c24237c23 */ /* 0x000fe40008010825 */
[----:B------:R-:W-:Y:S02]  /*7e80*/  FADD.FTZ R92, R92, R113 ;  /* 0x000000715c5c7221 */ /* 0x000fe40000010000 */
[----:B------:R-:W1:Y:S01]  /*7e90*/  MUFU.EX2 R27, R27 ;  /* 0x0000001b001b7308 */ /* 0x000e620000000800 */
[----:B---3--:R-:W-:Y:S01]  /*7ea0*/  F2FP.BF16.F32.PACK_AB R83, R102, R67 ;  /* 0x000000436653723e */ /* 0x008fe200000010ff */
[----:B------:R-:W-:-:S04]  /*7eb0*/  FADD.FTZ R101, R101, R92 ;  /* 0x0000005c65657221 */ /* 0x000fc80000010000 */
[----:B------:R-:W-:Y:S02]  /*7ec0*/  FADD.FTZ R101, R90, R101 ;  /* 0x000000655a657221 */ /* 0x000fe40000010000 */
[----:B------:R-:W-:Y:S01]  /*7ed0*/  HMMA.16816.F32.BF16 R16, R80, R72, R16 ;  /* 0x000000485010723c */ /* 0x000fe20000041810 */
[----:B------:R-:W-:Y:S01]  /*7ee0*/  MUFU.EX2 R29, R29 ;  /* 0x0000001d001d7308 */ /* 0x000fe20000000800 */
[----:B------:R-:W-:-:S04]  /*7ef0*/  FADD.FTZ R36, R106, R101 ;  /* 0x000000656a247221 */ /* 0x000fc80000010000 */
[----:B------:R-:W-:Y:S01]  /*7f00*/  HMMA.16816.F32.BF16 R72, R80, R74, R4 ;  /* 0x0000004a5048723c */ /* 0x000fe20000041804 */
[----:B------:R-:W2:Y:S01]  /*7f10*/  LDSM.16.MT88.4 R4, [R124+0x3c00] ;  /* 0x003c00007c04783b */ /* 0x000ea20000004200 */
[----:B------:R-:W-:Y:S01]  /*7f20*/  FADD.FTZ R36, R87, R36 ;  /* 0x0000002457247221 */ /* 0x000fe20000010000 */
[----:B------:R-:W3:Y:S03]  /*7f30*/  MUFU.EX2 R30, R30 ;  /* 0x0000001e001e7308 */ /* 0x000ee60000000800 */
[----:B------:R-:W-:-:S04]  /*7f40*/  FADD.FTZ R67, R67, R36 ;  /* 0x0000002443437221 */ /* 0x000fc80000010000 */
[----:B------:R-:W-:Y:S01]  /*7f50*/  FADD.FTZ R102, R102, R67 ;  /* 0x0000004366667221 */ /* 0x000fe20000010000 */
[----:B------:R-:W-:Y:S08]  /*7f60*/  MUFU.EX2 R66, R66 ;  /* 0x0000004200427308 */ /* 0x000ff00000000800 */
[----:B------:R-:W-:Y:S08]  /*7f70*/  MUFU.EX2 R47, R47 ;  /* 0x0000002f002f7308 */ /* 0x000ff00000000800 */
[----:B------:R4:W-:Y:S08]  /*7f80*/  MUFU.EX2 R2, R41 ;  /* 0x0000002900027308 */ /* 0x0009f00000000800 */
[----:B------:R-:W-:Y:S01]  /*7f90*/  MUFU.EX2 R85, R85 ;  /* 0x0000005500557308 */ /* 0x000fe20000000800 */
[C---:B--2---:R-:W-:Y:S07]  /*7fa0*/  HMMA.16816.F32.BF16 R76, R80.reuse, R4, R20 ;  /* 0x00000004504c723c */ /* 0x044fee0000041814 */
[----:B------:R-:W-:Y:S01]  /*7fb0*/  MUFU.EX2 R104, R104 ;  /* 0x0000006800687308 */ /* 0x000fe20000000800 */
[--C-:B----4-:R-:W-:Y:S01]  /*7fc0*/  FFMA.FTZ R41, R50, UR12, -R37.reuse ;  /* 0x0000000c32297c23 */ /* 0x110fe20008010825 */
[--C-:B------:R-:W-:Y:S01]  /*7fd0*/  FFMA.FTZ R50, R52, UR12, -R37.reuse ;  /* 0x0000000c34327c23 */ /* 0x100fe20008010825 */
[----:B------:R-:W-:Y:S01]  /*7fe0*/  HMMA.16816.F32.BF16 R80, R80, R6, R8 ;  /* 0x000000065050723c */ /* 0x000fe20000041808 */
[--C-:B------:R-:W-:Y:S01]  /*7ff0*/  FFMA.FTZ R21, R98, UR12, -R37.reuse ;  /* 0x0000000c62157c23 */ /* 0x100fe20008010825 */
[----:B------:R-:W-:Y:S01]  /*8000*/  FFMA.FTZ R22, R86, UR12, -R37 ;  /* 0x0000000c56167c23 */ /* 0x000fe20008010825 */
[----:B------:R-:W2:Y:S01]  /*8010*/  LDSM.16.MT88.4 R8, [R124+0x4000] ;  /* 0x004000007c08783b */ /* 0x000ea20000004200 */
[----:B-1----:R-:W-:Y:S01]  /*8020*/  F2FP.BF16.F32.PACK_AB R4, R27, R24 ;  /* 0x000000181b04723e */ /* 0x002fe200000010ff */
[----:B------:R-:W-:Y:S01]  /*8030*/  FADD.FTZ R86, R42, R43 ;  /* 0x0000002b2a567221 */ /* 0x000fe20000010000 */
[--C-:B------:R-:W-:Y:S01]  /*8040*/  FFMA.FTZ R23, R64, UR12, -R37.reuse ;  /* 0x0000000c40177c23 */ /* 0x100fe20008010825 */
[----:B------:R-:W1:Y:S01]  /*8050*/  MUFU.EX2 R21, R21 ;  /* 0x0000001500157308 */ /* 0x000e620000000800 */
[----:B---3--:R-:W-:Y:S01]  /*8060*/  F2FP.BF16.F32.PACK_AB R6, R30, R29 ;  /* 0x0000001d1e06723e */ /* 0x008fe200000010ff */
[--C-:B------:R-:W-:Y:S01]  /*8070*/  FFMA.FTZ R42, R54, UR12, -R37.reuse ;  /* 0x0000000c362a7c23 */ /* 0x100fe20008010825 */
[----:B------:R-:W-:Y:S01]  /*8080*/  FADD.FTZ R97, R97, R86 ;  /* 0x0000005661617221 */ /* 0x000fe20000010000 */
[--C-:B------:R-:W-:Y:S01]  /*8090*/  FFMA.FTZ R43, R46, UR12, -R37.reuse ;  /* 0x0000000c2e2b7c23 */ /* 0x100fe20008010825 */
[----:B------:R-:W-:Y:S01]  /*80a0*/  FFMA.FTZ R46, R48, UR12, -R37 ;  /* 0x0000000c302e7c23 */ /* 0x000fe20008010825 */
[----:B------:R-:W-:Y:S01]  /*80b0*/  FFMA.FTZ R20, R89, UR12, -R40 ;  /* 0x0000000c59147c23 */ /* 0x000fe20008010828 */
[----:B------:R-:W-:Y:S01]  /*80c0*/  FADD.FTZ R60, R60, R97 ;  /* 0x000000613c3c7221 */ /* 0x000fe20000010000 */
[----:B------:R-:W3:Y:S03]  /*80d0*/  MUFU.EX2 R22, R22 ;  /* 0x0000001600167308 */ /* 0x000ee60000000800 */
[----:B------:R-:W-:-:S04]  /*80e0*/  FADD.FTZ R91, R91, R60 ;  /* 0x0000003c5b5b7221 */ /* 0x000fc80000010000 */
[----:B------:R-:W-:Y:S01]  /*80f0*/  FADD.FTZ R56, R56, R91 ;  /* 0x0000005b38387221 */ /* 0x000fe20000010000 */
[----:B------:R-:W-:Y:S01]  /*8100*/  MUFU.EX2 R53, R53 ;  /* 0x0000003500357308 */ /* 0x000fe20000000800 */
[----:B-1----:R-:W-:Y:S02]  /*8110*/  F2FP.BF16.F32.PACK_AB R5, R66, R21 ;  /* 0x000000154205723e */ /* 0x002fe400000010ff */
[----:B------:R-:W-:-:S04]  /*8120*/  FADD.FTZ R111, R111, R56 ;  /* 0x000000386f6f7221 */ /* 0x000fc80000010000 */
[----:B------:R-:W-:Y:S01]  /*8130*/  FADD.FTZ R88, R88, R111 ;  /* 0x0000006f58587221 */ /* 0x000fe20000010000 */
[----:B------:R-:W-:Y:S01]  /*8140*/  MUFU.EX2 R100, R100 ;  /* 0x0000006400647308 */ /* 0x000fe20000000800 */
[----:B---3--:R-:W-:Y:S02]  /*8150*/  F2FP.BF16.F32.PACK_AB R7, R22, R47 ;  /* 0x0000002f1607723e */ /* 0x008fe400000010ff */
[----:B------:R-:W-:-:S04]  /*8160*/  FADD.FTZ R99, R99, R88 ;  /* 0x0000005863637221 */ /* 0x000fc80000010000 */
[----:B------:R-:W-:Y:S01]  /*8170*/  FADD.FTZ R99, R62, R99 ;  /* 0x000000633e637221 */ /* 0x000fe20000010000 */
[----:B------:R-:W-:Y:S01]  /*8180*/  HMMA.16816.F32.BF16 R68, R4, R12, R16 ;  /* 0x0000000c0444723c */ /* 0x000fe20000041810 */
[----:B------:R-:W1:Y:S01]  /*8190*/  LDSM.16.MT88.4 R16, [R125+0x4400] ;  /* 0x004400007d10783b */ /* 0x000e620000004200 */
[----:B------:R-:W-:Y:S01]  /*81a0*/  MUFU.EX2 R23, R23 ;  /* 0x0000001700177308 */ /* 0x000fe20000000800 */
[----:B------:R-:W-:-:S03]  /*81b0*/  FADD.FTZ R110, R110, R99 ;  /* 0x000000636e6e7221 */ /* 0x000fc60000010000 */
[C---:B------:R-:W-:Y:S01]  /*81c0*/  HMMA.16816.F32.BF16 R72, R4.reuse, R14, R72 ;  /* 0x0000000e0448723c */ /* 0x040fe20000041848 */
[----:B------:R-:W3:Y:S01]  /*81d0*/  LDSM.16.MT88.4 R12, [R124+0x4400] ;  /* 0x004400007c0c783b */ /* 0x000ee20000004200 */
[----:B------:R-:W-:Y:S02]  /*81e0*/  FADD.FTZ R65, R65, R110 ;  /* 0x0000006e41417221 */ /* 0x000fe40000010000 */
[----:B------:R-:W4:Y:S02]  /*81f0*/  MUFU.EX2 R42, R42 ;  /* 0x0000002a002a7308 */ /* 0x000f240000000800 */
[C---:B--2---:R-:W-:Y:S06]  /*8200*/  HMMA.16816.F32.BF16 R76, R4.reuse, R8, R76 ;  /* 0x00000008044c723c */ /* 0x044fec000004184c */
[----:B------:R-:W-:Y:S01]  /*8210*/  MUFU.EX2 R41, R41 ;  /* 0x0000002900297308 */ /* 0x000fe20000000800 */
[----:B------:R-:W-:Y:S01]  /*8220*/  HMMA.16816.F32.BF16 R80, R4, R10, R80 ;  /* 0x0000000a0450723c */ /* 0x000fe20000041850 */
[----:B------:R-:W2:Y:S06]  /*8230*/  LDSM.16.MT88.4 R8, [R125+0x4800] ;  /* 0x004800007d08783b */ /* 0x000eac0000004200 */
[----:B------:R-:W5:Y:S01]  /*8240*/  MUFU.EX2 R50, R50 ;  /* 0x0000003200327308 */ /* 0x000f620000000800 */
[----:B------:R-:W-:-:S02]  /*8250*/  F2FP.BF16.F32.PACK_AB R4, R104, R85 ;  /* 0x000000556804723e */ /* 0x000fc400000010ff */
[----:B----4-:R-:W-:Y:S02]  /*8260*/  F2FP.BF16.F32.PACK_AB R5, R42, R23 ;  /* 0x000000172a05723e */ /* 0x010fe400000010ff */
[----:B------:R-:W-:-:S03]  /*8270*/  F2FP.BF16.F32.PACK_AB R6, R100, R53 ;  /* 0x000000356406723e */ /* 0x000fc600000010ff */
[----:B------:R-:W-:Y:S08]  /*8280*/  MUFU.EX2 R49, R49 ;  /* 0x0000003100317308 */ /* 0x000ff00000000800 */
[----:B------:R-:W4:Y:S01]  /*8290*/  MUFU.EX2 R96, R96 ;  /* 0x0000006000607308 */ /* 0x000f220000000800 */
[----:B-----5:R-:W-:-:S07]  /*82a0*/  F2FP.BF16.F32.PACK_AB R7, R50, R41 ;  /* 0x000000293207723e */ /* 0x020fce00000010ff */
[----:B------:R-:W-:Y:S01]  /*82b0*/  MUFU.EX2 R28, R28 ;  /* 0x0000001c001c7308 */ /* 0x000fe20000000800 */
[C---:B-1----:R-:W-:Y:S06]  /*82c0*/  HMMA.16816.F32.BF16 R68, R4.reuse, R16, R68 ;  /* 0x000000100444723c */ /* 0x042fec0000041844 */
        /* <DEDUP_REMOVED lines=8> */
[----:B----4-:R-:W-:-:S02]  /*8350*/  F2FP.BF16.F32.PACK_AB R4, R96, R49 ;  /* 0x000000316004723e */ /* 0x010fc400000010ff */
[----:B-1----:R-:W-:-:S04]  /*8360*/  F2FP.BF16.F32.PACK_AB R6, R45, R28 ;  /* 0x0000001c2d06723e */ /* 0x002fc800000010ff */
[----:B------:R-:W-:Y:S08]  /*8370*/  MUFU.EX2 R44, R44 ;  /* 0x0000002c002c7308 */ /* 0x000ff00000000800 */
[----:B------:R-:W1:Y:S01]  /*8380*/  MUFU.EX2 R39, R38 ;  /* 0x0000002600277308 */ /* 0x000e620000000800 */
[----:B--2---:R-:W-:-:S07]  /*8390*/  F2FP.BF16.F32.PACK_AB R5, R46, R43 ;  /* 0x0000002b2e05723e */ /* 0x004fce00000010ff */
[----:B------:R-:W-:Y:S08]  /*83a0*/  MUFU.EX2 R25, R25 ;  /* 0x0000001900197308 */ /* 0x000ff00000000800 */
[----:B------:R-:W2:Y:S01]  /*83b0*/  MUFU.EX2 R20, R20 ;  /* 0x0000001400147308 */ /* 0x000ea20000000800 */
[----:B-1----:R-:W-:-:S07]  /*83c0*/  F2FP.BF16.F32.PACK_AB R7, R39, R44 ;  /* 0x0000002c2707723e */ /* 0x002fce00000010ff */
[C---:B------:R-:W-:Y:S01]  /*83d0*/  HMMA.16816.F32.BF16 R68, R4.reuse, R8, R68 ;  /* 0x000000080444723c */ /* 0x040fe20000041844 */
[----:B------:R-:W1:Y:S05]  /*83e0*/  MUFU.EX2 R147, R147 ;  /* 0x0000009300937308 */ /* 0x000e6a0000000800 */
[C---:B------:R-:W-:Y:S01]  /*83f0*/  HMMA.16816.F32.BF16 R72, R4.reuse, R10, R72 ;  /* 0x0000000a0448723c */ /* 0x040fe20000041848 */
[----:B------:R-:W-:Y:S02]  /*8400*/  FADD.FTZ R8, R26, R65 ;  /* 0x000000411a087221 */ /* 0x000fe40000010000 */
[----:B------:R-:W-:Y:S02]  /*8410*/  MUFU.EX2 R0, R0 ;  /* 0x0000000000007308 */ /* 0x000fe40000000800 */
[----:B------:R-:W-:Y:S01]  /*8420*/  FADD.FTZ R31, R31, R8 ;  /* 0x000000081f1f7221 */ /* 0x000fe20000010000 */
[C---:B-----5:R-:W-:Y:S01]  /*8430*/  HMMA.16816.F32.BF16 R76, R4.reuse, R16, R76 ;  /* 0x00000010044c723c */ /* 0x060fe2000004184c */
[----:B------:R-:W4:Y:S02]  /*8440*/  LDSM.16.MT88.4 R8, [R124+0x4c00] ;  /* 0x004c00007c08783b */ /* 0x000f240000004200 */
[----:B------:R-:W-:Y:S01]  /*8450*/  FADD.FTZ R24, R24, R31 ;  /* 0x0000001f18187221 */ /* 0x000fe20000010000 */
[----:B------:R-:W-:Y:S01]  /*8460*/  FADD.FTZ R31, R21, R102 ;  /* 0x00000066151f7221 */ /* 0x000fe20000010000 */
[----:B------:R-:W5:Y:S01]  /*8470*/  MUFU.EX2 R35, R35 ;  /* 0x0000002300237308 */ /* 0x000f620000000800 */
[----:B------:R-:W-:Y:S01]  /*8480*/  HMMA.16816.F32.BF16 R80, R4, R18, R80 ;  /* 0x000000120450723c */ /* 0x000fe20000041850 */
[----:B------:R-:W-:Y:S01]  /*8490*/  FADD.FTZ R24, R27, R24 ;  /* 0x000000181b187221 */ /* 0x000fe20000010000 */
[----:B------:R-:W-:-:S03]  /*84a0*/  FADD.FTZ R66, R66, R31 ;  /* 0x0000001f42427221 */ /* 0x000fc60000010000 */
[----:B------:R-:W-:Y:S01]  /*84b0*/  FADD.FTZ R29, R29, R24 ;  /* 0x000000181d1d7221 */ /* 0x000fe20000010000 */
[----:B------:R-:W-:Y:S01]  /*84c0*/  FADD.FTZ R47, R47, R66 ;  /* 0x000000422f2f7221 */ /* 0x000fe20000010000 */
[----:B------:R-:W-:Y:S01]  /*84d0*/  MUFU.EX2 R26, R33 ;  /* 0x00000021001a7308 */ /* 0x000fe20000000800 */
[----:B--2---:R-:W-:Y:S01]  /*84e0*/  F2FP.BF16.F32.PACK_AB R4, R20, R25 ;  /* 0x000000191404723e */ /* 0x004fe200000010ff */
[----:B------:R-:W-:Y:S01]  /*84f0*/  FADD.FTZ R30, R30, R29 ;  /* 0x0000001d1e1e7221 */ /* 0x000fe20000010000 */
[----:B------:R-:W-:Y:S01]  /*8500*/  FADD.FTZ R22, R22, R47 ;  /* 0x0000002f16167221 */ /* 0x000fe20000010000 */
[----:B-1----:R-:W-:Y:S02]  /*8510*/  F2FP.BF16.F32.PACK_AB R6, R147, R2 ;  /* 0x000000029306723e */ /* 0x002fe400000010ff */
[----:B------:R-:W-:Y:S01]  /*8520*/  FADD.FTZ R85, R85, R30 ;  /* 0x0000001e55557221 */ /* 0x000fe20000010000 */
[----:B------:R-:W-:Y:S01]  /*8530*/  FADD.FTZ R23, R23, R22 ;  /* 0x0000001617177221 */ /* 0x000fe20000010000 */
[----:B------:R-:W1:Y:S01]  /*8540*/  MUFU.EX2 R21, R34 ;  /* 0x0000002200157308 */ /* 0x000e620000000800 */
[----:B-----5:R-:W-:Y:S01]  /*8550*/  F2FP.BF16.F32.PACK_AB R5, R35, R0 ;  /* 0x000000002305723e */ /* 0x020fe200000010ff */
[----:B------:R-:W-:Y:S01]  /*8560*/  FADD.FTZ R104, R104, R85 ;  /* 0x0000005568687221 */ /* 0x000fe20000010000 */
[----:B------:R-:W-:-:S03]  /*8570*/  FADD.FTZ R42, R42, R23 ;  /* 0x000000172a2a7221 */ /* 0x000fc60000010000 */
[----:B------:R-:W-:Y:S01]  /*8580*/  FADD.FTZ R53, R53, R104 ;  /* 0x0000006835357221 */ /* 0x000fe20000010000 */
[----:B------:R-:W-:-:S03]  /*8590*/  FADD.FTZ R41, R41, R42 ;  /* 0x0000002a29297221 */ /* 0x000fc60000010000 */
[----:B------:R-:W-:Y:S01]  /*85a0*/  FADD.FTZ R100, R100, R53 ;  /* 0x0000003564647221 */ /* 0x000fe20000010000 */
[----:B------:R-:W-:Y:S01]  /*85b0*/  FADD.FTZ R50, R50, R41 ;  /* 0x0000002932327221 */ /* 0x000fe20000010000 */
[----:B-1----:R-:W-:-:S07]  /*85c0*/  F2FP.BF16.F32.PACK_AB R7, R21, R26 ;  /* 0x0000001a1507723e */ /* 0x002fce00000010ff */
[C---:B---3--:R-:W-:Y:S06]  /*85d0*/  HMMA.16816.F32.BF16 R68, R4.reuse, R12, R68 ;  /* 0x0000000c0444723c */ /* 0x048fec0000041844 */
[----:B------:R-:W-:Y:S01]  /*85e0*/  HMMA.16816.F32.BF16 R72, R4, R14, R72 ;  /* 0x0000000e0448723c */ /* 0x000fe20000041848 */
[----:B------:R-:W-:-:S04]  /*85f0*/  FADD.FTZ R13, R49, R100 ;  /* 0x00000064310d7221 */ /* 0x000fc80000010000 */
[----:B------:R-:W-:Y:S01]  /*8600*/  FADD.FTZ R13, R96, R13 ;  /* 0x0000000d600d7221 */ /* 0x000fe20000010000 */
[----:B----4-:R-:W-:Y:S01]  /*8610*/  HMMA.16816.F32.BF16 R76, R4, R8, R76 ;  /* 0x00000008044c723c */ /* 0x010fe2000004184c */
[----:B------:R-:W-:-:S04]  /*8620*/  FADD.FTZ R15, R43, R50 ;  /* 0x000000322b0f7221 */ /* 0x000fc80000010000 */
[----:B------:R-:W-:Y:S01]  /*8630*/  FADD.FTZ R15, R46, R15 ;  /* 0x0000000f2e0f7221 */ /* 0x000fe20000010000 */
[----:B------:R-:W-:Y:S01]  /*8640*/  HMMA.16816.F32.BF16 R80, R4, R10, R80 ;  /* 0x0000000a0450723c */ /* 0x000fe20000041850 */
[----:B------:R-:W-:Y:S02]  /*8650*/  FADD.FTZ R8, R28, R13 ;  /* 0x0000000d1c087221 */ /* 0x000fe40000010000 */
[----:B------:R-:W-:Y:S02]  /*8660*/  FADD.FTZ R44, R44, R15 ;  /* 0x0000000f2c2c7221 */ /* 0x000fe40000010000 */
[----:B------:R-:W-:Y:S02]  /*8670*/  FADD.FTZ R8, R45, R8 ;  /* 0x000000082d087221 */ /* 0x000fe40000010000 */
[----:B------:R-:W-:Y:S02]  /*8680*/  FADD.FTZ R39, R39, R44 ;  /* 0x0000002c27277221 */ /* 0x000fe40000010000 */
[----:B------:R-:W-:-:S02]  /*8690*/  FADD.FTZ R25, R25, R8 ;  /* 0x0000000819197221 */ /* 0x000fc40000010000 */
[----:B------:R-:W-:Y:S02]  /*86a0*/  FADD.FTZ R0, R0, R39 ;  /* 0x0000002700007221 */ /* 0x000fe40000010000 */
[----:B------:R-:W-:Y:S02]  /*86b0*/  FADD.FTZ R25, R20, R25 ;  /* 0x0000001914197221 */ /* 0x000fe40000010000 */
[----:B------:R-:W-:Y:S01]  /*86c0*/  FADD.FTZ R35, R35, R0 ;  /* 0x0000000023237221 */ /* 0x000fe20000010000 */
[----:B------:R-:W-:Y:S01]  /*86d0*/  MOV R0, R3 ;  /* 0x0000000300007202 */ /* 0x000fe20000000f00 */
[----:B------:R-:W-:Y:S02]  /*86e0*/  FADD.FTZ R2, R2, R25 ;  /* 0x0000001902027221 */ /* 0x000fe40000010000 */
[----:B------:R-:W-:Y:S02]  /*86f0*/  FADD.FTZ R26, R26, R35 ;  /* 0x000000231a1a7221 */ /* 0x000fe40000010000 */
[----:B------:R-:W-:Y:S01]  /*8700*/  FADD.FTZ R147, R147, R2 ;  /* 0x0000000293937221 */ /* 0x000fe20000010000 */
[----:B------:R-:W-:Y:S01]  /*8710*/  MOV R2, R32 ;  /* 0x0000002000027202 */ /* 0x000fe20000000f00 */
[----:B------:R-:W-:-:S07]  /*8720*/  FADD.FTZ R150, R21, R26 ;  /* 0x0000001a15967221 */ /* 0x000fce0000010000 */
.L_x_3640:
[----:B------:R-:W-:-:S13]  /*8730*/  ISETP.GE.AND P0, PT, R135, 0x1, PT ;  /* 0x000000018700780c */ /* 0x000fda0003f06270 */
[----:B------:R-:W-:Y:S05]  /*8740*/  @!P0 BRA `(.L_x_3648) ;  /* 0x00000028004c8947 */ /* 0x000fea0003800000 */
[----:B------:R-:W-:Y:S01]  /*8750*/  IMAD.U32 R144, R94, -0x80, RZ ;  /* 0xffffff805e907824 */ /* 0x000fe200078e00ff */
[----:B------:R-:W-:Y:S01]  /*8760*/  MOV R3, R0 ;  /* 0x0000000000037202 */ /* 0x000fe20000000f00 */
[----:B------:R-:W-:Y:S01]  /*8770*/  IMAD.MOV.U32 R85, RZ, RZ, R2 ;  /* 0x000000ffff557224 */ /* 0x000fe200078e0002 */
[----:B------:R-:W-:Y:S01]  /*8780*/  ULDC UR5, c[0x0][0x2d0] ;  /* 0x0000b40000057ab9 */ /* 0x000fe20000000800 */
[----:B------:R-:W-:Y:S01]  /*8790*/  ULDC UR4, c[0x0][0x2ec] ;  /* 0x0000bb0000047ab9 */ /* 0x000fe20000000800 */
[----:B------:R-:W-:-:S07]  /*87a0*/  SHF.R.S32.HI R143, RZ, 0x1f, R144 ;  /* 0x0000001fff8f7819 */ /* 0x000fce0000011490 */
.L_x_3652:
[----:B------:R-:W-:Y:S01]  /*87b0*/  ISETP.GE.AND P0, PT, R138, UR5, PT ;  /* 0x000000058a007c0c */ /* 0x000fe2000bf06270 */
[----:B------:R-:W-:Y:S04]  /*87c0*/  DEPBAR.LE SB0, 0x0 ;  /* 0x000080000000791a */ /* 0x000fe80000000000 */
[----:B------:R-:W-:Y:S01]  /*87d0*/  BAR.SYNC.DEFER_BLOCKING 0x0 ;  /* 0x0000000000007b1d */ /* 0x000fe20000010000 */
[----:B------:R-:W-:Y:S01]  /*87e0*/  IMAD.MOV.U32 R8, RZ, RZ, R144 ;  /* 0x000000ffff087224 */ /* 0x000fe200078e0090 */
[----:B------:R-:W-:Y:S06]  /*87f0*/  MOV R9, R143 ;  /* 0x0000008f00097202 */ /* 0x000fec0000000f00 */
[----:B------:R-:W1:Y:S08]  /*8800*/  @!P0 LDC.64 R152, c[0x0][0x250] ;  /* 0x00009400ff988b82 */ /* 0x000e700000000a00 */
[----:B------:R-:W2:Y:S01]  /*8810*/  @!P0 LDC.64 R86, c[0x0][0x250] ;  /* 0x00009400ff568b82 */ /* 0x000ea20000000a00 */
[----:B------:R-:W-:Y:S05]  /*8820*/  @!P6 BRA `(.L_x_3649) ;  /* 0x0000000000f4e947 */ /* 0x000fea0003800000 */
[----:B------:R-:W3:Y:S01]  /*8830*/  LDC R0, c[0x0][0x380] ;  /* 0x0000e000ff007b82 */ /* 0x000ee20000000800 */
[----:B------:R-:W-:Y:S04]  /*8840*/  SHF.L.U32 R11, R135, 0x7, RZ ;  /* 0x00000007870b7819 */ /* 0x000fe800000006ff */
[----:B------:R-:W-:Y:S01]  /*8850*/  IABS R6, R11 ;  /* 0x0000000b00067213 */ /* 0x000fe20000000000 */
[C---:B------:R-:W-:Y:S01]  /*8860*/  VIADD R5, R11.reuse, 0xffffff80 ;  /* 0xffffff800b057836 */ /* 0x040fe20000000000 */
[-C--:B---3--:R-:W-:Y:S02]  /*8870*/  IABS R2, R0.reuse ;  /* 0x0000000000027213 */ /* 0x088fe40000000000 */
[-C--:B------:R-:W-:Y:S02]  /*8880*/  LOP3.LUT R11, R11, R0.reuse, RZ, 0x3c, !PT ;  /* 0x000000000b0b7212 */ /* 0x080fe400078e3cff */
[----:B------:R-:W3:Y:S10]  /*8890*/  I2F.RP R10, R2 ;  /* 0x00000002000a7306 */ /* 0x000ef40000209400 */
[----:B---3--:R-:W3:Y:S02]  /*88a0*/  MUFU.RCP R4, R10 ;  /* 0x0000000a00047308 */ /* 0x008ee40000001000 */
[----:B---3--:R-:W-:Y:S01]  /*88b0*/  VIADD R8, R4, 0xffffffe ;  /* 0x0ffffffe04087836 */ /* 0x008fe20000000000 */
[----:B------:R-:W-:Y:S02]  /*88c0*/  IABS R4, R5 ;  /* 0x0000000500047213 */ /* 0x000fe40000000000 */
[----:B------:R-:W-:Y:S05]  /*88d0*/  LOP3.LUT R5, R5, R0, RZ, 0x3c, !PT ;  /* 0x0000000005057212 */ /* 0x000fea00078e3cff */
[----:B------:R-:W3:Y:S01]  /*88e0*/  F2I.FTZ.U32.TRUNC.NTZ R9, R8 ;  /* 0x0000000800097305 */ /* 0x000ee2000021f000 */
[----:B------:R-:W-:Y:S01]  /*88f0*/  ISETP.GE.AND P1, PT, R5, RZ, PT ;  /* 0x000000ff0500720c */ /* 0x000fe20003f26270 */
[--C-:B---3--:R-:W-:Y:S02]  /*8900*/  IMAD.MOV R7, RZ, RZ, -R9.reuse ;  /* 0x000000ffff077224 */ /* 0x108fe400078e0a09 */
        /* <DEDUP_REMOVED lines=18> */
[----:B------:R-:W-:Y:S01]  /*8a30*/  ISETP.NE.AND P3, PT, R0, RZ, PT ;  /* 0x000000ff0000720c */ /* 0x000fe20003f65270 */
[----:B------:R-:W3:Y:S01]  /*8a40*/  LDC.64 R6, c[0x0][0x250] ;  /* 0x00009400ff067b82 */ /* 0x000ee20000000a00 */
        /* <DEDUP_REMOVED lines=14> */
[----:B------:R-:W-:Y:S02]  /*8b30*/  IMAD R11, R11, R0, -0x80 ;  /* 0xffffff800b0b7424 */ /* 0x000fe400078e0200 */
[----:B------:R-:W4:Y:S03]  /*8b40*/  LDG.E R9, desc[UR10][R14.64] ;  /* 0x0000000a0e097981 */ /* 0x000f26000c1e1900 */
[----:B------:R-:W-:Y:S05]  /*8b50*/  SHF.R.S32.HI R13, RZ, 0x1f, R11 ;  /* 0x0000001fff0d7819 */ /* 0x000fea000001140b */
[----:B---3--:R-:W-:Y:S04]  /*8b60*/  IMAD R0, R13, R6, RZ ;  /* 0x000000060d007224 */ /* 0x008fe800078e02ff */
[----:B------:R-:W-:Y:S01]  /*8b70*/  IMAD R0, R11, R7, R0 ;  /* 0x000000070b007224 */ /* 0x000fe200078e0200 */
[----:B----4-:R-:W-:Y:S01]  /*8b80*/  IADD3 R2, -R9, R2, RZ ;  /* 0x0000000209027210 */ /* 0x010fe20007ffe1ff */
[----:B------:R-:W-:Y:S03]  /*8b90*/  IMAD.WIDE.U32 R8, R11, R6, RZ ;  /* 0x000000060b087225 */ /* 0x000fe600078e00ff */
[----:B------:R-:W-:Y:S01]  /*8ba0*/  SHF.R.S32.HI R7, RZ, 0x1f, R2 ;  /* 0x0000001fff077819 */ /* 0x000fe20000011402 */
[----:B------:R-:W-:Y:S04]  /*8bb0*/  IMAD.IADD R9, R9, 0x1, R0 ;  /* 0x0000000109097824 */ /* 0x000fe800078e0200 */
[-C--:B-----5:R-:W-:Y:S02]  /*8bc0*/  IMAD R7, R7, R4.reuse, RZ ;  /* 0x0000000407077224 */ /* 0x0a0fe400078e02ff */
[C---:B------:R-:W-:Y:S04]  /*8bd0*/  IMAD.WIDE.U32 R8, R2.reuse, R4, R8 ;  /* 0x0000000402087225 */ /* 0x040fe800078e0008 */
[----:B------:R-:W-:Y:S05]  /*8be0*/  IMAD R7, R2, R5, R7 ;  /* 0x0000000502077224 */ /* 0x000fea00078e0207 */
[----:B------:R-:W-:Y:S07]  /*8bf0*/  IADD3 R9, R9, R7, RZ ;  /* 0x0000000709097210 */ /* 0x000fee0007ffe0ff */
.L_x_3649:
[-C--:B-1----:R-:W-:Y:S01]  /*8c00*/  @!P0 LEA R0, P2, R152, R8.reuse, 0x6 ;  /* 0x0000000898008211 */ /* 0x082fe200078430ff */
[----:B--2---:R-:W-:Y:S01]  /*8c10*/  @!P0 IMAD R87, R87, 0x60, RZ ;  /* 0x0000006057578824 */ /* 0x004fe200078e02ff */
[----:B------:R-:W-:Y:S01]  /*8c20*/  @!P0 IADD3 R2, P1, R133, R8, RZ ;  /* 0x0000000885028210 */ /* 0x000fe20007f3e0ff */
[----:B------:R-:W-:Y:S01]  /*8c30*/  @!P0 IMAD.WIDE.U32 R154, R86, 0x60, R8 ;  /* 0x00000060569a8825 */ /* 0x000fe200078e0008 */
[-C--:B------:R-:W-:Y:S01]  /*8c40*/  LEA R86, P4, R8, R148.reuse, 0x1 ;  /* 0x0000009408567211 */ /* 0x080fe200078808ff */
[----:B------:R-:W-:Y:S01]  /*8c50*/  @P0 STS [R136+0x3000], RZ ;  /* 0x003000ff88000388 */ /* 0x000fe20000000800 */
[----:B------:R-:W-:Y:S01]  /*8c60*/  @!P0 LEA.HI.X R153, R152, R9, R153, 0x6, P2 ;  /* 0x0000000998998211 */ /* 0x000fe200010f3499 */
[----:B------:R-:W-:Y:S01]  /*8c70*/  @!P0 IMAD.IADD R152, R87, 0x1, R155 ;  /* 0x0000000157988824 */ /* 0x000fe200078e029b */
[-CC-:B------:R-:W-:Y:S01]  /*8c80*/  LEA.HI.X R87, R8, R149.reuse, R9.reuse, 0x1, P4 ;  /* 0x0000009508577211 */ /* 0x180fe200020f0c09 */
[----:B------:R-:W-:Y:S01]  /*8c90*/  @P0 STS [R136+0x3004], RZ ;  /* 0x003004ff88000388 */ /* 0x000fe20000000800 */
[----:B------:R-:W-:Y:S01]  /*8ca0*/  @!P0 IMAD.X R84, R132, 0x1, R9, P1 ;  /* 0x0000000184548824 */ /* 0x000fe200008e0609 */
[-C--:B------:R-:W-:Y:S02]  /*8cb0*/  @!P0 LEA R158, P3, R2, R148.reuse, 0x1 ;  /* 0x00000094029e8211 */ /* 0x080fe400078608ff */
[----:B------:R-:W-:Y:S01]  /*8cc0*/  @P0 STS.64 [R136+0x3008], RZ ;  /* 0x003008ff88000388 */ /* 0x000fe20000000a00 */
[-C--:B------:R-:W-:Y:S02]  /*8cd0*/  @!P0 LEA R156, P2, R0, R148.reuse, 0x1 ;  /* 0x00000094009c8211 */ /* 0x080fe400078408ff */
[-C--:B------:R-:W-:Y:S01]  /*8ce0*/  @!P0 LEA.HI.X R159, R2, R149.reuse, R84, 0x1, P3 ;  /* 0x00000095029f8211 */ /* 0x080fe200018f0c54 */
[----:B------:R-:W-:Y:S01]  /*8cf0*/  @!PT LDS RZ, [RZ] ;  /* 0x00000000fffff984 */ /* 0x000fe20000000800 */
[----:B------:R-:W-:Y:S01]  /*8d00*/  @!PT LDS RZ, [RZ] ;  /* 0x00000000fffff984 */ /* 0x000fe20000000800 */
[----:B------:R-:W-:Y:S01]  /*8d10*/  @!PT LDS RZ, [RZ] ;  /* 0x00000000fffff984 */ /* 0x000fe20000000800 */
[----:B------:R-:W-:Y:S01]  /*8d20*/  @!P0 LDGSTS.E.BYPASS.LTC128B.128 [R136+0x3000], desc[UR10][R86.64] ;  /* 0x0300000056888fae */ /* 0x000fe2000b901d4a */
[-C--:B------:R-:W-:Y:S02]  /*8d30*/  @!P0 LEA.HI.X R157, R0, R149.reuse, R153, 0x1, P2 ;  /* 0x00000095009d8211 */ /* 0x080fe400010f0c99 */
[C---:B------:R-:W-:Y:S01]  /*8d40*/  @!P0 LEA R148, P1, R154.reuse, R148, 0x1 ;  /* 0x000000949a948211 */ /* 0x040fe200078208ff */
[----:B------:R-:W-:Y:S03]  /*8d50*/  @P0 STS.128 [R136+0x3800], RZ ;  /* 0x003800ff88000388 */ /* 0x000fe60000000c00 */
[----:B------:R-:W-:Y:S01]  /*8d60*/  @!P0 LEA.HI.X R149, R154, R149, R152, 0x1, P1 ;  /* 0x000000959a958211 */ /* 0x000fe200008f0c98 */
[----:B------:R-:W-:Y:S01]  /*8d70*/  @!PT LDS RZ, [RZ] ;  /* 0x00000000fffff984 */ /* 0x000fe20000000800 */
[----:B------:R-:W-:Y:S01]  /*8d80*/  @!PT LDS RZ, [RZ] ;  /* 0x00000000fffff984 */ /* 0x000fe20000000800 */
[----:B------:R-:W-:Y:S01]  /*8d90*/  @!PT LDS RZ, [RZ] ;  /* 0x00000000fffff984 */ /* 0x000fe20000000800 */
[----:B------:R-:W-:Y:S01]  /*8da0*/  @!P0 LDGSTS.E.BYPASS.LTC128B.128 [R136+0x3800], desc[UR10][R158.64] ;  /* 0x038000009e888fae */ /* 0x000fe2000b901d4a */
[----:B------:R-:W-:Y:S03]  /*8db0*/  ISETP.GE.AND P1, PT, R135, 0x2, PT ;  /* 0x000000028700780c */ /* 0x000fe60003f26270 */
        /* <DEDUP_REMOVED lines=11> */
[----:B------:R-:W2:Y:S04]  /*8e70*/  LDSM.16.M88.4 R92, [R127+0x1000] ;  /* 0x001000007f5c783b */ /* 0x000ea80000000200 */
[----:B------:R-:W3:Y:S04]  /*8e80*/  LDSM.16.M88.4 R96, [R127+0x1400] ;  /* 0x001400007f60783b */ /* 0x000ee80000000200 */
[----:B------:R-:W4:Y:S04]  /*8e90*/  LDSM.16.M88.4 R100, [R127+0x1800] ;  /* 0x001800007f64783b */ /* 0x000f280000000200 */
[----:B------:R-:W5:Y:S04]  /*8ea0*/  LDSM.16.M88.4 R104, [R127+0x1c00] ;  /* 0x001c00007f68783b */ /* 0x000f680000000200 */
[----:B------:R-:W0:Y:S01]  /*8eb0*/  LDGDEPBAR ;  /* 0x00000000000079af */ /* 0x000e220000000000 */
[----:B-1----:R-:W-:Y:S03]  /*8ec0*/  IMAD.MOV.U32 R148, RZ, RZ, R86 ;  /* 0x000000ffff947224 */ /* 0x002fe600078e0056 */
[----:B------:R-:W1:Y:S01]  /*8ed0*/  LDSM.16.M88.4 R108, [R127+0x2000] ;  /* 0x002000007f6c783b */ /* 0x000e620000000200 */
[----:B------:R-:W-:Y:S03]  /*8ee0*/  IMAD.MOV.U32 R149, RZ, RZ, R87 ;  /* 0x000000ffff957224 */ /* 0x000fe600078e0057 */
[----:B------:R-:W1:Y:S04]  /*8ef0*/  LDSM.16.M88.4 R112, [R127+0x2400] ;  /* 0x002400007f70783b */ /* 0x000e680000000200 */
[----:B------:R-:W1:Y:S04]  /*8f00*/  LDSM.16.M88.4 R116, [R127+0x2800] ;  /* 0x002800007f74783b */ /* 0x000e680000000200 */
[----:B------:R-:W1:Y:S01]  /*8f10*/  LDSM.16.M88.4 R120, [R127+0x2c00] ;  /* 0x002c00007f78783b */ /* 0x000e620000000200 */
[C---:B--2---:R-:W-:Y:S06]  /*8f20*/  HMMA.16816.F32.BF16 R4, R88.reuse, R92, RZ ;  /* 0x0000005c5804723c */ /* 0x044fec00000418ff */
[C---:B------:R-:W-:Y:S01]  /*8f30*/  HMMA.16816.F32.BF16 R8, R88.reuse, R94, RZ ;  /* 0x0000005e5808723c */ /* 0x040fe200000418ff */
[----:B------:R-:W-:Y:S05]  /*8f40*/  LDSM.16.M88.4 R92, [R128] ;  /* 0x00000000805c783b */ /* 0x000fea0000000200 */
[C---:B---3--:R-:W-:Y:S06]  /*8f50*/  HMMA.16816.F32.BF16 R12, R88.reuse, R96, RZ ;  /* 0x00000060580c723c */ /* 0x048fec00000418ff */
[C---:B------:R-:W-:Y:S01]  /*8f60*/  HMMA.16816.F32.BF16 R16, R88.reuse, R98, RZ ;  /* 0x000000625810723c */ /* 0x040fe200000418ff */
[----:B------:R-:W2:Y:S05]  /*8f70*/  LDSM.16.M88.4 R96, [R126] ;  /* 0x000000007e60783b */ /* 0x000eaa0000000200 */
[C---:B----4-:R-:W-:Y:S06]  /*8f80*/  HMMA.16816.F32.BF16 R20, R88.reuse, R100, RZ ;  /* 0x000000645814723c */ /* 0x050fec00000418ff */
[C---:B------:R-:W-:Y:S06]  /*8f90*/  HMMA.16816.F32.BF16 R24, R88.reuse, R102, RZ ;  /* 0x000000665818723c */ /* 0x040fec00000418ff */
[C---:B-----5:R-:W-:Y:S06]  /*8fa0*/  HMMA.16816.F32.BF16 R28, R88.reuse, R104, RZ ;  /* 0x00000068581c723c */ /* 0x060fec00000418ff */
        /* <DEDUP_REMOVED lines=10> */
[C---:B--2---:R-:W-:Y:S06]  /*9050*/  HMMA.16816.F32.BF16 R4, R92.reuse, R96, R4 ;  /* 0x000000605c04723c */ /* 0x044fec0000041804 */
[C---:B------:R-:W-:Y:S01]  /*9060*/  HMMA.16816.F32.BF16 R8, R92.reuse, R98, R8 ;  /* 0x000000625c08723c */ /* 0x040fe20000041808 */
[----:B------:R-:W2:Y:S05]  /*9070*/  LDSM.16.M88.4 R96, [R126+0x800] ;  /* 0x000800007e60783b */ /* 0x000eaa0000000200 */
[C---:B-1----:R-:W-:Y:S06]  /*9080*/  HMMA.16816.F32.BF16 R12, R92.reuse, R88, R12 ;  /* 0x000000585c0c723c */ /* 0x042fec000004180c */
[C---:B------:R-:W-:Y:S01]  /*9090*/  HMMA.16816.F32.BF16 R16, R92.reuse, R90, R16 ;  /* 0x0000005a5c10723c */ /* 0x040fe20000041810 */
        /* <DEDUP_REMOVED lines=12> */
[----:B------:R-:W1:Y:S01]  /*9160*/  LDSM.16.M88.4 R88, [R126+0x1c00] ;  /* 0x001c00007e58783b */ /* 0x000e620000000200 */
[----:B------:R-:W-:Y:S04]  /*9170*/  DEPBAR.LE SB0, 0x0 ;  /* 0x000080000000791a */ /* 0x000fe80000000000 */
[C---:B--2---:R-:W-:Y:S01]  /*9180*/  HMMA.16816.F32.BF16 R52, R92.reuse, R96, R52 ;  /* 0x000000605c34723c */ /* 0x044fe20000041834 */
[----:B------:R-:W-:Y:S05]  /*9190*/  BAR.SYNC.DEFER_BLOCKING 0x0 ;  /* 0x0000000000007b1d */ /* 0x000fea0000010000 */
        /* <DEDUP_REMOVED lines=18> */
[----:B------:R-:W1:Y:S10]  /*92c0*/  I2F.RP R92, R84 ;  /* 0x00000054005c7306 */ /* 0x000e740000209400 */
        /* <DEDUP_REMOVED lines=26> */
[----:B------:R-:W1:Y:S01]  /*9470*/  LDC R84, c[0x0][0x24c] ;  /* 0x00009300ff547b82 */ /* 0x000e620000000800 */
[----:B------:R-:W-:Y:S08]  /*9480*/  ISETP.NE.AND P3, PT, R2, RZ, PT ;  /* 0x000000ff0200720c */ /* 0x000ff00003f65270 */
        /* <DEDUP_REMOVED lines=11> */
[----:B------:R-:W3:Y:S01]  /*9540*/  LDG.E R88, desc[UR10][R98.64] ;  /* 0x0000000a62587981 */ /* 0x000ee2000c1e1900 */
[----:B------:R-:W4:Y:S03]  /*9550*/  LDC.64 R86, c[0x0][0x230] ;  /* 0x00008c00ff567b82 */ /* 0x000f260000000a00 */
[----:B------:R-:W-:Y:S01]  /*9560*/  IMAD R2, R93, R2, -0x80 ;  /* 0xffffff805d027424 */ /* 0x000fe200078e0202 */
[----:B------:R-:W3:Y:S03]  /*9570*/  LDG.E R91, desc[UR10][R96.64] ;  /* 0x0000000a605b7981 */ /* 0x000ee6000c1e1900 */
[-C--:B------:R-:W-:Y:S01]  /*9580*/  IMAD.WIDE.U32 R94, R2, R89.reuse, RZ ;  /* 0x00000059025e7225 */ /* 0x080fe200078e00ff */
[----:B------:R-:W-:Y:S05]  /*9590*/  SHF.R.S32.HI R90, RZ, 0x1f, R2 ;  /* 0x0000001fff5a7819 */ /* 0x000fea0000011402 */
[----:B------:R-:W-:Y:S04]  /*95a0*/  IMAD R93, R90, R89, RZ ;  /* 0x000000595a5d7224 */ /* 0x000fe800078e02ff */
[----:B-1----:R-:W-:Y:S05]  /*95b0*/  IMAD R93, R2, R84, R93 ;  /* 0x00000054025d7224 */ /* 0x002fea00078e025d */
[----:B------:R-:W-:Y:S01]  /*95c0*/  IADD3 R95, R95, R93, RZ ;  /* 0x0000005d5f5f7210 */ /* 0x000fe20007ffe0ff */
[----:B---3--:R-:W-:Y:S04]  /*95d0*/  IMAD.IADD R88, R88, 0x1, -R91 ;  /* 0x0000000158587824 */ /* 0x008fe800078e0a5b */
[CC--:B----4-:R-:W-:Y:S01]  /*95e0*/  IMAD.WIDE.U32 R94, R88.reuse, R86.reuse, R94 ;  /* 0x00000056585e7225 */ /* 0x0d0fe200078e005e */
[----:B------:R-:W-:Y:S05]  /*95f0*/  SHF.R.S32.HI R91, RZ, 0x1f, R88 ;  /* 0x0000001fff5b7819 */ /* 0x000fea0000011458 */
[----:B------:R-:W-:Y:S01]  /*9600*/  IMAD R91, R91, R86, RZ ;  /* 0x000000565b5b7224 */ /* 0x000fe200078e02ff */
[----:B------:R-:W-:Y:S03]  /*9610*/  MOV R86, R94 ;  /* 0x0000005e00567202 */ /* 0x000fe60000000f00 */
[----:B------:R-:W-:Y:S04]  /*9620*/  IMAD R91, R88, R87, R91 ;  /* 0x00000057585b7224 */ /* 0x000fe800078e025b */
[----:B------:R-:W-:Y:S07]  /*9630*/  IMAD.IADD R87, R95, 0x1, R91 ;  /* 0x000000015f577824 */ /* 0x000fee00078e025b */
.L_x_3651:
[----:B------:R1:W-:Y:S01]  /*9640*/  @P0 STS [R136+0x1000], RZ ;  /* 0x001000ff88000388 */ /* 0x0003e20000000800 */
[----:B------:R-:W3:Y:S01]  /*9650*/  @!P0 LDC R2, c[0x0][0x24c] ;  /* 0x00009300ff028b82 */ /* 0x000ee20000000800 */
[C---:B------:R-:W-:Y:S01]  /*9660*/  LEA R96, P4, R86.reuse, R146, 0x1 ;  /* 0x0000009256607211 */ /* 0x040fe200078808ff */
[C---:B------:R-:W-:Y:S01]  /*9670*/  @!P0 IMAD.WIDE.U32 R90, R89.reuse, 0x60, R86 ;  /* 0x00000060595a8825 */ /* 0x040fe200078e0056 */
[----:B------:R1:W-:Y:S02]  /*9680*/  @P0 STS [R136+0x1004], RZ ;  /* 0x001004ff88000388 */ /* 0x0003e40000000800 */
[-C--:B------:R-:W-:Y:S02]  /*9690*/  @!P0 LEA R88, P2, R89, R86.reuse, 0x6 ;  /* 0x0000005659588211 */ /* 0x080fe400078430ff */
[----:B------:R1:W-:Y:S01]  /*96a0*/  @P0 STS.64 [R136+0x1008], RZ ;  /* 0x001008ff88000388 */ /* 0x0003e20000000a00 */
[----:B------:R-:W-:Y:S02]  /*96b0*/  @!P0 IADD3 R84, P1, R131, R86, RZ ;  /* 0x0000005683548210 */ /* 0x000fe40007f3e0ff */
[--C-:B------:R-:W-:Y:S02]  /*96c0*/  LEA.HI.X R97, R86, R145, R87.reuse, 0x1, P4 ;  /* 0x0000009156617211 */ /* 0x100fe400020f0c57 */
[----:B--2---:R-:W-:Y:S01]  /*96d0*/  @!P0 LEA.HI.X R0, R89, R87, R0, 0x6, P2 ;  /* 0x0000005759008211 */ /* 0x004fe200010f3400 */
[----:B------:R-:W-:Y:S01]  /*96e0*/  @!P0 IMAD.X R89, R130, 0x1, R87, P1 ;  /* 0x0000000182598824 */ /* 0x000fe200008e0657 */
[-C--:B------:R-:W-:Y:S01]  /*96f0*/  @!P0 LEA R94, P3, R84, R146.reuse, 0x1 ;  /* 0x00000092545e8211 */ /* 0x080fe200078608ff */
[----:B------:R-:W-:Y:S01]  /*9700*/  @!PT LDS RZ, [RZ] ;  /* 0x00000000fffff984 */ /* 0x000fe20000000800 */
[----:B------:R-:W-:Y:S01]  /*9710*/  @!PT LDS RZ, [RZ] ;  /* 0x00000000fffff984 */ /* 0x000fe20000000800 */
[----:B------:R-:W-:Y:S01]  /*9720*/  @!PT LDS RZ, [RZ] ;  /* 0x00000000fffff984 */ /* 0x000fe20000000800 */
[----:B------:R1:W-:Y:S01]  /*9730*/  @!P0 LDGSTS.E.BYPASS.LTC128B.128 [R136+0x1000], desc[UR10][R96.64] ;  /* 0x0100000060888fae */ /* 0x0003e2000b901d4a */
[-C--:B------:R-:W-:Y:S02]  /*9740*/  @!P0 LEA R92, P2, R88, R146.reuse, 0x1 ;  /* 0x00000092585c8211 */ /* 0x080fe400078408ff */
[-C--:B------:R-:W-:Y:S01]  /*9750*/  @!P0 LEA.HI.X R95, R84, R145.reuse, R89, 0x1, P3 ;  /* 0x00000091545f8211 */ /* 0x080fe200018f0c59 */
[----:B------:R1:W-:Y:S01]  /*9760*/  @P0 STS.128 [R136+0x1800], RZ ;  /* 0x001800ff88000388 */ /* 0x0003e20000000c00 */
[-C--:B------:R-:W-:Y:S02]  /*9770*/  @!P0 LEA.HI.X R93, R88, R145.reuse, R0, 0x1, P2 ;  /* 0x00000091585d8211 */ /* 0x080fe400010f0c00 */
[----:B------:R-:W-:Y:S01]  /*9780*/  @!P0 LEA R98, P1, R90, R146, 0x1 ;  /* 0x000000925a628211 */ /* 0x000fe200078208ff */
[----:B------:R-:W-:Y:S01]  /*9790*/  @!PT LDS RZ, [RZ] ;  /* 0x00000000fffff984 */ /* 0x000fe20000000800 */
[----:B------:R-:W-:Y:S01]  /*97a0*/  @!PT LDS RZ, [RZ] ;  /* 0x00000000fffff984 */ /* 0x000fe20000000800 */
[----:B------:R-:W-:Y:S01]  /*97b0*/  @!PT LDS RZ, [RZ] ;  /* 0x00000000fffff984 */ /* 0x000fe20000000800 */
[----:B------:R1:W-:Y:S01]  /*97c0*/  @!P0 LDGSTS.E.BYPASS.LTC128B.128 [R136+0x1800], desc[UR10][R94.64] ;  /* 0x018000005e888fae */ /* 0x0003e2000b901d4a */
[----:B---3--:R-:W-:Y:S02]  /*97d0*/  @!P0 IMAD R2, R2, 0x60, RZ ;  /* 0x0000006002028824 */ /* 0x008fe400078e02ff */
[----:B------:R-:W-:Y:S01]  /*97e0*/  IMAD.MOV.U32 R146, RZ, RZ, R96 ;  /* 0x000000ffff927224 */ /* 0x000fe200078e0060 */
[----:B------:R1:W-:Y:S01]  /*97f0*/  @P0 STS.128 [R136+0x2000], RZ ;  /* 0x002000ff88000388 */ /* 0x0003e20000000c00 */
[----:B------:R-:W-:Y:S03]  /*9800*/  @!P0 IMAD.IADD R2, R2, 0x1, R91 ;  /* 0x0000000102028824 */ /* 0x000fe600078e025b */
[----:B------:R-:W-:Y:S01]  /*9810*/  @!PT LDS RZ, [RZ] ;  /* 0x00000000fffff984 */ /* 0x000fe20000000800 */
[----:B------:R-:W-:Y:S01]  /*9820*/  @!PT LDS RZ, [RZ] ;  /* 0x00000000fffff984 */ /* 0x000fe20000000800 */
[----:B------:R-:W-:Y:S01]  /*9830*/  @!PT LDS RZ, [RZ] ;  /* 0x00000000fffff984 */ /* 0x000fe20000000800 */
[----:B------:R1:W-:Y:S02]  /*9840*/  @!P0 LDGSTS.E.BYPASS.LTC128B.128 [R136+0x2000], desc[UR10][R92.64] ;  /* 0x020000005c888fae */ /* 0x0003e4000b901d4a */
[----:B------:R-:W-:Y:S01]  /*9850*/  @!P0 LEA.HI.X R99, R90, R145, R2, 0x1, P1 ;  /* 0x000000915a638211 */ /* 0x000fe200008f0c02 */
[----:B------:R-:W-:Y:S01]  /*9860*/  IMAD.MOV.U32 R145, RZ, RZ, R97 ;  /* 0x000000ffff917224 */ /* 0x000fe200078e0061 */
[----:B------:R1:W-:Y:S04]  /*9870*/  @P0 STS.128 [R136+0x2800], RZ ;  /* 0x002800ff88000388 */ /* 0x0003e80000000c00 */
[----:B------:R-:W-:Y:S01]  /*9880*/  @!PT LDS RZ, [RZ] ;  /* 0x00000000fffff984 */ /* 0x000fe20000000800 */
[----:B------:R-:W-:Y:S01]  /*9890*/  @!PT LDS RZ, [RZ] ;  /* 0x00000000fffff984 */ /* 0x000fe20000000800 */
[----:B------:R-:W-:Y:S01]  /*98a0*/  @!PT LDS RZ, [RZ] ;  /* 0x00000000fffff984 */ /* 0x000fe20000000800 */
[----:B------:R1:W-:Y:S04]  /*98b0*/  @!P0 LDGSTS.E.BYPASS.LTC128B.128 [R136+0x2800], desc[UR10][R98.64] ;  /* 0x0280000062888fae */ /* 0x0003e8000b901d4a */
[----:B------:R-:W0:Y:S02]  /*98c0*/  LDGDEPBAR ;  /* 0x00000000000079af */ /* 0x000e240000000000 */
.L_x_3650:
[----:B------:R-:W-:Y:S01]  /*98d0*/  FMNMX.FTZ R0, R4, R85, !PT ;  /* 0x0000005504007209 */ /* 0x000fe20007810000 */
[----:B-1----:R-:W-:Y:S01]  /*98e0*/  LDSM.16.MT88.4 R96, [R124+0x3400] ;  /* 0x003400007c60783b */ /* 0x002fe20000004200 */
        /* <DEDUP_REMOVED lines=72> */
[----:B------:R-:W-:Y:S01]  /*9d70*/  FMUL.FTZ R87, R0, UR4 ;  /* 0x0000000400577c20 */ /* 0x000fe20008410000 */
[C---:B------:R-:W-:Y:S01]  /*9d80*/  FSETP.NEU.FTZ.AND P0, PT, R2.reuse, -INF , PT ;  /* 0xff8000000200780b */ /* 0x040fe20003f1d000 */
[C---:B------:R-:W-:Y:S01]  /*9d90*/  FMUL.FTZ R112, R2.reuse, UR4 ;  /* 0x0000000402707c20 */ /* 0x040fe20008410000 */
[----:B------:R-:W-:Y:S01]  /*9da0*/  FADD.FTZ R84, -R2, R85 ;  /* 0x0000005502547221 */ /* 0x000fe20000010100 */
[----:B------:R-:W-:Y:S03]  /*9db0*/  FMUL.FTZ R86, R3, UR4 ;  /* 0x0000000403567c20 */ /* 0x000fe60008410000 */
[----:B------:R-:W-:Y:S01]  /*9dc0*/  FSEL R112, R112, RZ, P0 ;  /* 0x000000ff70707208 */ /* 0x000fe20000000000 */
[----:B------:R-:W1:Y:S01]  /*9dd0*/  MUFU.EX2 R3, R86 ;  /* 0x0000005600037308 */ /* 0x000e620000000800 */
[----:B------:R-:W-:Y:S01]  /*9de0*/  FMUL.FTZ R85, R84, UR4 ;  /* 0x0000000454557c20 */ /* 0x000fe20008410000 */
[----:B------:R-:W-:Y:S02]  /*9df0*/  FSETP.NEU.FTZ.AND P0, PT, R0, -INF , PT ;  /* 0xff8000000000780b */ /* 0x000fe40003f1d000 */
[--C-:B------:R-:W-:Y:S01]  /*9e00*/  FFMA.FTZ R92, R16, UR4, -R112.reuse ;  /* 0x00000004105c7c23 */ /* 0x100fe20008010870 */
[--C-:B------:R-:W-:Y:S01]  /*9e10*/  FFMA.FTZ R100, R5, UR4, -R112.reuse ;  /* 0x0000000405647c23 */ /* 0x100fe20008010870 */
[--C-:B------:R-:W-:Y:S01]  /*9e20*/  FFMA.FTZ R104, R9, UR4, -R112.reuse ;  /* 0x0000000409687c23 */ /* 0x100fe20008010870 */
        /* <DEDUP_REMOVED lines=15> */
[C---:B-1----:R-:W-:Y:S01]  /*9f20*/  FMUL.FTZ R70, R3.reuse, R70 ;  /* 0x0000004603467220 */ /* 0x042fe20000410000 */
[C---:B------:R-:W-:Y:S03]  /*9f30*/  FMUL.FTZ R71, R3.reuse, R71 ;  /* 0x0000004703477220 */ /* 0x040fe60000410000 */
[----:B------:R1:W-:Y:S01]  /*9f40*/  MUFU.EX2 R14, R92 ;  /* 0x0000005c000e7308 */ /* 0x0003e20000000800 */
[C---:B--2---:R-:W-:Y:S01]  /*9f50*/  FMUL.FTZ R68, R84.reuse, R68 ;  /* 0x0000004454447220 */ /* 0x044fe20000410000 */
[C---:B------:R-:W-:Y:S01]  /*9f60*/  FMUL.FTZ R69, R84.reuse, R69 ;  /* 0x0000004554457220 */ /* 0x040fe20000410000 */
[C---:B------:R-:W-:Y:S01]  /*9f70*/  FMUL.FTZ R72, R84.reuse, R72 ;  /* 0x0000004854487220 */ /* 0x040fe20000410000 */
[C---:B------:R-:W-:Y:S01]  /*9f80*/  FMUL.FTZ R73, R84.reuse, R73 ;  /* 0x0000004954497220 */ /* 0x040fe20000410000 */
[C---:B------:R-:W-:Y:S01]  /*9f90*/  FMUL.FTZ R74, R3.reuse, R74 ;  /* 0x0000004a034a7220 */ /* 0x040fe20000410000 */
[----:B------:R-:W-:Y:S01]  /*9fa0*/  FMUL.FTZ R75, R3, R75 ;  /* 0x0000004b034b7220 */ /* 0x000fe20000410000 */
[C---:B------:R-:W-:Y:S03]  /*9fb0*/  FMUL.FTZ R76, R84.reuse, R76 ;  /* 0x0000004c544c7220 */ /* 0x040fe60000410000 */
[----:B------:R-:W-:Y:S01]  /*9fc0*/  MUFU.EX2 R101, R101 ;  /* 0x0000006500657308 */ /* 0x000fe20000000800 */
[--C-:B---3--:R-:W-:Y:S01]  /*9fd0*/  FFMA.FTZ R88, R19, UR4, -R87.reuse ;  /* 0x0000000413587c23 */ /* 0x108fe20008010857 */
[C---:B------:R-:W-:Y:S01]  /*9fe0*/  FMUL.FTZ R77, R84.reuse, R77 ;  /* 0x0000004d544d7220 */ /* 0x040fe20000410000 */
[C---:B------:R-:W-:Y:S01]  /*9ff0*/  FMUL.FTZ R78, R3.reuse, R78 ;  /* 0x0000004e034e7220 */ /* 0x040fe20000410000 */
[C---:B------:R-:W-:Y:S01]  /*a000*/  FMUL.FTZ R79, R3.reuse, R79 ;  /* 0x0000004f034f7220 */ /* 0x040fe20000410000 */
[C---:B------:R-:W-:Y:S01]  /*a010*/  FMUL.FTZ R80, R84.reuse, R80 ;  /* 0x0000005054507220 */ /* 0x040fe20000410000 */
[----:B------:R-:W-:Y:S01]  /*a020*/  FMUL.FTZ R81, R84, R81 ;  /* 0x0000005154517220 */ /* 0x000fe20000410000 */
[C---:B------:R-:W-:Y:S03]  /*a030*/  FMUL.FTZ R82, R3.reuse, R82 ;  /* 0x0000005203527220 */ /* 0x040fe60000410000 */
[----:B------:R-:W-:Y:S01]  /*a040*/  MUFU.EX2 R100, R100 ;  /* 0x0000006400647308 */ /* 0x000fe20000000800 */
[----:B-1----:R-:W1:Y:S01]  /*a050*/  LDSM.16.MT88.4 R92, [R125+0x3000] ;  /* 0x003000007d5c783b */ /* 0x002e620000004200 */
        /* <DEDUP_REMOVED lines=23> */
[----:B--2---:R-:W-:Y:S01]  /*a1d0*/  FFMA.FTZ R111, R3, R150, R102 ;  /* 0x00000096036f7223 */ /* 0x004fe20000010066 */
[--C-:B------:R-:W-:Y:S01]  /*a1e0*/  FFMA.FTZ R116, R41, UR4, -R112.reuse ;  /* 0x0000000429747c23 */ /* 0x100fe20008010870 */
[--C-:B------:R-:W-:Y:S01]  /*a1f0*/  FFMA.FTZ R162, R42, UR4, -R87.reuse ;  /* 0x000000042aa27c23 */ /* 0x100fe20008010857 */
[--C-:B------:R-:W-:Y:S01]  /*a200*/  FFMA.FTZ R157, R43, UR4, -R87.reuse ;  /* 0x000000042b9d7c23 */ /* 0x100fe20008010857 */
[--C-:B------:R-:W-:Y:S01]  /*a210*/  FFMA.FTZ R161, R44, UR4, -R112.reuse ;  /* 0x000000042ca17c23 */ /* 0x100fe20008010870 */
[--C-:B------:R-:W-:Y:S01]  /*a220*/  FFMA.FTZ R154, R45, UR4, -R112.reuse ;  /* 0x000000042d9a7c23 */ /* 0x100fe20008010870 */
[----:B------:R-:W-:Y:S03]  /*a230*/  FFMA.FTZ R156, R46, UR4, -R87 ;  /* 0x000000042e9c7c23 */ /* 0x000fe60008010857 */
[----:B------:R-:W-:Y:S01]  /*a240*/  MUFU.EX2 R104, R104 ;  /* 0x0000006800687308 */ /* 0x000fe20000000800 */
[----:B---3--:R-:W-:Y:S01]  /*a250*/  FADD.FTZ R111, R105, R111 ;  /* 0x0000006f696f7221 */ /* 0x008fe20000010000 */
[--C-:B------:R-:W-:Y:S01]  /*a260*/  FFMA.FTZ R163, R47, UR4, -R87.reuse ;  /* 0x000000042fa37c23 */ /* 0x100fe20008010857 */
[--C-:B------:R-:W-:Y:S01]  /*a270*/  FFMA.FTZ R150, R50, UR4, -R87.reuse ;  /* 0x0000000432967c23 */ /* 0x100fe20008010857 */
[--C-:B------:R-:W-:Y:S01]  /*a280*/  FFMA.FTZ R165, R51, UR4, -R87.reuse ;  /* 0x0000000433a57c23 */ /* 0x100fe20008010857 */
[--C-:B------:R-:W-:Y:S01]  /*a290*/  FFMA.FTZ R5, R52, UR4, -R112.reuse ;  /* 0x0000000434057c23 */ /* 0x100fe20008010870 */
[----:B------:R-:W-:Y:S01]  /*a2a0*/  ISETP.GT.AND P0, PT, R135, 0x1, PT ;  /* 0x000000018700780c */ /* 0x000fe20003f04270 */
[--C-:B------:R-:W-:Y:S03]  /*a2b0*/  FFMA.FTZ R6, R53, UR4, -R112.reuse ;  /* 0x0000000435067c23 */ /* 0x100fe60008010870 */
[----:B------:R-:W2:Y:S01]  /*a2c0*/  MUFU.EX2 R106, R106 ;  /* 0x0000006a006a7308 */ /* 0x000ea20000000800 */
[--C-:B------:R-:W-:Y:S01]  /*a2d0*/  FFMA.FTZ R13, R55, UR4, -R87.reuse ;  /* 0x00000004370d7c23 */ /* 0x100fe20008010857 */
[----:B------:R-:W-:Y:S01]  /*a2e0*/  FFMA.FTZ R17, R56, UR4, -R112 ;  /* 0x0000000438117c23 */ /* 0x000fe20008010870 */
[--C-:B------:R-:W-:Y:S01]  /*a2f0*/  FFMA.FTZ R54, R54, UR4, -R87.reuse ;  /* 0x0000000436367c23 */ /* 0x100fe20008010857 */
[----:B------:R-:W-:Y:S01]  /*a300*/  FFMA.FTZ R58, R58, UR4, -R87 ;  /* 0x000000043a3a7c23 */ /* 0x000fe20008010857 */
[----:B------:R-:W-:Y:S05]  /*a310*/  MOV R3, R0 ;  /* 0x0000000000037202 */ /* 0x000fea0000000f00 */
[----:B------:R-:W3:Y:S10]  /*a320*/  MUFU.EX2 R109, R109 ;  /* 0x0000006d006d7308 */ /* 0x000ef40000000800 */
[----:B------:R3:W-:Y:S01]  /*a330*/  MUFU.EX2 R9, R91 ;  /* 0x0000005b00097308 */ /* 0x0007e20000000800 */
[----:B--2---:R-:W-:Y:S09]  /*a340*/  FADD.FTZ R26, R106, R111 ;  /* 0x0000006f6a1a7221 */ /* 0x004ff20000010000 */
[----:B------:R2:W-:Y:S10]  /*a350*/  MUFU.EX2 R18, R89 ;  /* 0x0000005900127308 */ /* 0x0005f40000000800 */
[----:B------:R4:W-:Y:S01]  /*a360*/  MUFU.EX2 R11, R88 ;  /* 0x00000058000b7308 */ /* 0x0009e20000000800 */
[C---:B---3--:R-:W-:Y:S01]  /*a370*/  F2FP.BF16.F32.PACK_AB R91, R109.reuse, R106 ;  /* 0x0000006a6d5b723e */ /* 0x048fe200000010ff */
[----:B------:R-:W-:Y:S01]  /*a380*/  FADD.FTZ R109, R109, R26 ;  /* 0x0000001a6d6d7221 */ /* 0x000fe20000010000 */
[--C-:B------:R-:W-:Y:S07]  /*a390*/  FFMA.FTZ R26, R57, UR4, -R112.reuse ;  /* 0x00000004391a7c23 */ /* 0x100fee0008010870 */
[----:B------:R3:W-:Y:S01]  /*a3a0*/  MUFU.EX2 R7, R90 ;  /* 0x0000005a00077308 */ /* 0x0007e20000000800 */
[----:B--2---:R-:W-:Y:S09]  /*a3b0*/  F2FP.BF16.F32.PACK_AB R89, R105, R102 ;  /* 0x000000666959723e */ /* 0x004ff200000010ff */
[----:B------:R-:W-:Y:S01]  /*a3c0*/  MUFU.EX2 R108, R108 ;  /* 0x0000006c006c7308 */ /* 0x000fe20000000800 */
[----:B----4-:R-:W-:Y:S01]  /*a3d0*/  F2FP.BF16.F32.PACK_AB R88, R100, R101 ;  /* 0x000000656458723e */ /* 0x010fe200000010ff */
[----:B------:R-:W-:Y:S01]  /*a3e0*/  FFMA.FTZ R101, R84, R147, R101 ;  /* 0x0000009354657223 */ /* 0x000fe20000010065 */
[--C-:B------:R-:W-:Y:S01]  /*a3f0*/  FFMA.FTZ R147, R48, UR4, -R112.reuse ;  /* 0x0000000430937c23 */ /* 0x100fe20008010870 */
[----:B------:R-:W-:Y:S06]  /*a400*/  FFMA.FTZ R84, R49, UR4, -R112 ;  /* 0x0000000431547c23 */ /* 0x000fec0008010870 */
[----:B------:R-:W2:Y:S01]  /*a410*/  MUFU.EX2 R110, R110 ;  /* 0x0000006e006e7308 */ /* 0x000ea20000000800 */
[----:B---3--:R-:W-:Y:S09]  /*a420*/  F2FP.BF16.F32.PACK_AB R90, R104, R107 ;  /* 0x0000006b685a723e */ /* 0x008ff200000010ff */
[----:B------:R3:W4:Y:S01]  /*a430*/  MUFU.EX2 R15, R86 ;  /* 0x00000056000f7308 */ /* 0x0007220000000800 */
[C---:B-1----:R-:W-:Y:S06]  /*a440*/  HMMA.16816.F32.BF16 R68, R88.reuse, R92, R68 ;  /* 0x0000005c5844723c */ /* 0x042fec0000041844 */
[C---:B------:R-:W-:Y:S03]  /*a450*/  HMMA.16816.F32.BF16 R72, R88.reuse, R94, R72 ;  /* 0x0000005e5848723c */ /* 0x040fe60000041848 */
[----:B------:R-:W1:Y:S01]  /*a460*/  MUFU.EX2 R164, R164 ;  /* 0x000000a400a47308 */ /* 0x000e620000000800 */
[----:B------:R-:W5:Y:S01]  /*a470*/  LDSM.16.MT88.4 R92, [R124+0x3000] ;  /* 0x003000007c5c783b */ /* 0x000f620000004200 */
[----:B--2---:R-:W-:Y:S08]  /*a480*/  FADD.FTZ R30, R110, R109 ;  /* 0x0000006d6e1e7221 */ /* 0x004ff00000010000 */
[----:B------:R-:W-:Y:S01]  /*a490*/  MUFU.EX2 R159, R159 ;  /* 0x0000009f009f7308 */ /* 0x000fe20000000800 */
[----:B---3--:R-:W-:Y:S01]  /*a4a0*/  FFMA.FTZ R86, R22, UR4, -R87 ;  /* 0x0000000416567c23 */ /* 0x008fe20008010857 */
[----:B------:R-:W-:Y:S02]  /*a4b0*/  FADD.FTZ R22, R100, R101 ;  /* 0x0000006564167221 */ /* 0x000fe40000010000 */
[----:B------:R-:W-:Y:S02]  /*a4c0*/  LDSM.16.MT88.4 R100, [R124+0x3800] ;  /* 0x003800007c64783b */ /* 0x000fe40000004200 */
[----:B------:R-:W-:Y:S04]  /*a4d0*/  FADD.FTZ R107, R107, R22 ;  /* 0x000000166b6b7221 */ /* 0x000fe80000010000 */
[----:B------:R2:W3:Y:S01]  /*a4e0*/  MUFU.EX2 R10, R86 ;  /* 0x00000056000a7308 */ /* 0x0004e20000000800 */
[----:B------:R-:W-:Y:S02]  /*a4f0*/  FADD.FTZ R111, R104, R107 ;  /* 0x0000006b686f7221 */ /* 0x000fe40000010000 */
[----:B------:R-:W-:Y:S07]  /*a500*/  LDSM.16.MT88.4 R104, [R124+0x3c00] ;  /* 0x003c00007c68783b */ /* 0x000fee0000004200 */
[----:B------:R-:W-:Y:S10]  /*a510*/  MUFU.EX2 R160, R160 ;  /* 0x000000a000a07308 */ /* 0x000ff40000000800 */
[----:B------:R-:W3:Y:S01]  /*a520*/  MUFU.EX2 R151, R151 ;  /* 0x0000009700977308 */ /* 0x000ee20000000800 */
[----:B--2---:R-:W-:Y:S09]  /*a530*/  FFMA.FTZ R86, R39, UR4, -R87 ;  /* 0x0000000427567c23 */ /* 0x004ff20008010857 */
[----:B------:R-:W-:Y:S01]  /*a540*/  MUFU.EX2 R152, R152 ;  /* 0x0000009800987308 */ /* 0x000fe20000000800 */
[C---:B-----5:R-:W-:Y:S06]  /*a550*/  HMMA.16816.F32.BF16 R76, R88.reuse, R92, R76 ;  /* 0x0000005c584c723c */ /* 0x060fec000004184c */
[----:B------:R-:W-:Y:S03]  /*a560*/  HMMA.16816.F32.BF16 R80, R88, R94, R80 ;  /* 0x0000005e5850723c */ /* 0x000fe60000041850 */
[----:B------:R-:W2:Y:S01]  /*a570*/  MUFU.EX2 R155, R155 ;  /* 0x0000009b009b7308 */ /* 0x000ea20000000800 */
[----:B------:R-:W5:Y:S03]  /*a580*/  LDSM.16.MT88.4 R92, [R125+0x3400] ;  /* 0x003400007d5c783b */ /* 0x000f660000004200 */
[----:B------:R-:W-:Y:S06]  /*a590*/  F2FP.BF16.F32.PACK_AB R88, R85, R108 ;  /* 0x0000006c5558723e */ /* 0x000fec00000010ff */
[----:B------:R-:W-:Y:S01]  /*a5a0*/  MUFU.EX2 R122, R122 ;  /* 0x0000007a007a7308 */ /* 0x000fe20000000800 */
[----:B----4-:R-:W-:Y:S02]  /*a5b0*/  F2FP.BF16.F32.PACK_AB R89, R15, R110 ;  /* 0x0000006e0f59723e */ /* 0x010fe400000010ff */
[----:B------:R-:W-:Y:S02]  /*a5c0*/  F2FP.BF16.F32.PACK_AB R90, R9, R14 ;  /* 0x0000000e095a723e */ /* 0x000fe400000010ff */
[----:B------:R-:W-:Y:S05]  /*a5d0*/  F2FP.BF16.F32.PACK_AB R91, R11, R18 ;  /* 0x000000120b5b723e */ /* 0x000fea00000010ff */
[----:B------:R-:W-:Y:S10]  /*a5e0*/  MUFU.EX2 R119, R119 ;  /* 0x0000007700777308 */ /* 0x000ff40000000800 */
[----:B------:R-:W-:Y:S10]  /*a5f0*/  MUFU.EX2 R120, R120 ;  /* 0x0000007800787308 */ /* 0x000ff40000000800 */
[----:B------:R-:W4:Y:S10]  /*a600*/  MUFU.EX2 R115, R115 ;  /* 0x0000007300737308 */ /* 0x000f340000000800 */
[----:B------:R-:W-:Y:S01]  /*a610*/  MUFU.EX2 R114, R114 ;  /* 0x0000007200727308 */ /* 0x000fe20000000800 */
[C---:B-----5:R-:W-:Y:S06]  /*a620*/  HMMA.16816.F32.BF16 R68, R88.reuse, R92, R68 ;  /* 0x0000005c5844723c */ /* 0x060fec0000041844 */
[C---:B------:R-:W-:Y:S03]  /*a630*/  HMMA.16816.F32.BF16 R72, R88.reuse, R94, R72 ;  /* 0x0000005e5848723c */ /* 0x040fe60000041848 */
[----:B------:R-:W5:Y:S01]  /*a640*/  MUFU.EX2 R117, R117 ;  /* 0x0000007500757308 */ /* 0x000f620000000800 */
[----:B------:R-:W4:Y:S02]  /*a650*/  LDSM.16.MT88.4 R92, [R125+0x3800] ;  /* 0x003800007d5c783b */ /* 0x000f240000004200 */
[C---:B------:R-:W-:Y:S07]  /*a660*/  HMMA.16816.F32.BF16 R76, R88.reuse, R96, R76 ;  /* 0x00000060584c723c */ /* 0x040fee000004184c */
[----:B------:R-:W-:Y:S01]  /*a670*/  MUFU.EX2 R158, R158 ;  /* 0x0000009e009e7308 */ /* 0x000fe20000000800 */
[----:B------:R-:W-:Y:S01]  /*a680*/  HMMA.16816.F32.BF16 R80, R88, R98, R80 ;  /* 0x000000625850723c */ /* 0x000fe20000041850 */
[----:B------:R-:W5:Y:S08]  /*a690*/  LDSM.16.MT88.4 R96, [R125+0x3c00] ;  /* 0x003c00007d60783b */ /* 0x000f700000004200 */
[----:B------:R-:W5:Y:S02]  /*a6a0*/  MUFU.EX2 R153, R153 ;  /* 0x0000009900997308 */ /* 0x000f640000000800 */
[----:B-1----:R-:W-:Y:S02]  /*a6b0*/  F2FP.BF16.F32.PACK_AB R88, R164, R7 ;  /* 0x00000007a458723e */ /* 0x002fe400000010ff */
[----:B---3--:R-:W-:Y:S06]  /*a6c0*/  F2FP.BF16.F32.PACK_AB R89, R159, R10 ;  /* 0x0000000a9f59723e */ /* 0x008fec00000010ff */
[----:B------:R-:W-:Y:S01]  /*a6d0*/  MUFU.EX2 R123, R123 ;  /* 0x0000007b007b7308 */ /* 0x000fe20000000800 */
[----:B------:R-:W-:Y:S02]  /*a6e0*/  F2FP.BF16.F32.PACK_AB R90, R151, R160 ;  /* 0x000000a0975a723e */ /* 0x000fe400000010ff */
[----:B--2---:R-:W-:Y:S07]  /*a6f0*/  F2FP.BF16.F32.PACK_AB R91, R155, R152 ;  /* 0x000000989b5b723e */ /* 0x004fee00000010ff */
[----:B------:R-:W-:Y:S10]  /*a700*/  MUFU.EX2 R118, R118 ;  /* 0x0000007600767308 */ /* 0x000ff40000000800 */
[----:B------:R-:W-:Y:S01]  /*a710*/  MUFU.EX2 R121, R121 ;  /* 0x0000007900797308 */ /* 0x000fe20000000800 */
[C---:B----4-:R-:W-:Y:S06]  /*a720*/  HMMA.16816.F32.BF16 R68, R88.reuse, R92, R68 ;  /* 0x0000005c5844723c */ /* 0x050fec0000041844 */
[C---:B------:R-:W-:Y:S03]  /*a730*/  HMMA.16816.F32.BF16 R72, R88.reuse, R94, R72 ;  /* 0x0000005e5848723c */ /* 0x040fe60000041848 */
[----:B------:R-:W-:Y:S02]  /*a740*/  MUFU.EX2 R86, R86 ;  /* 0x0000005600567308 */ /* 0x000fe40000000800 */
[----:B------:R-:W-:Y:S01]  /*a750*/  FADD.FTZ R92, R108, R111 ;  /* 0x0000006f6c5c7221 */ /* 0x000fe20000010000 */
[C---:B------:R-:W-:Y:S01]  /*a760*/  HMMA.16816.F32.BF16 R76, R88.reuse, R100, R76 ;  /* 0x00000064584c723c */ /* 0x040fe2000004184c */
[----:B------:R-:W1:Y:S06]  /*a770*/  LDSM.16.MT88.4 R108, [R125+0x4000] ;  /* 0x004000007d6c783b */ /* 0x000e6c0000004200 */
[----:B------:R-:W-:Y:S01]  /*a780*/  MUFU.EX2 R113, R113 ;  /* 0x0000007100717308 */ /* 0x000fe20000000800 */
[----:B------:R-:W-:Y:S01]  /*a790*/  F2FP.BF16.F32.PACK_AB R93, R115, R120 ;  /* 0x00000078735d723e */ /* 0x000fe200000010ff */
[----:B------:R-:W-:Y:S01]  /*a7a0*/  HMMA.16816.F32.BF16 R80, R88, R102, R80 ;  /* 0x000000665850723c */ /* 0x000fe20000041850 */
[----:B------:R-:W2:Y:S07]  /*a7b0*/  LDSM.16.MT88.4 R100, [R124+0x4000] ;  /* 0x004000007c64783b */ /* 0x000eae0000004200 */
[----:B------:R-:W3:Y:S03]  /*a7c0*/  MUFU.EX2 R116, R116 ;  /* 0x0000007400747308 */ /* 0x000ee60000000800 */
[----:B-----5:R-:W-:Y:S01]  /*a7d0*/  F2FP.BF16.F32.PACK_AB R94, R117, R114 ;  /* 0x00000072755e723e */ /* 0x020fe200000010ff */
[----:B------:R-:W-:Y:S01]  /*a7e0*/  FADD.FTZ R19, R85, R92 ;  /* 0x0000005c55137221 */ /* 0x000fe20000010000 */
[----:B------:R-:W-:Y:S02]  /*a7f0*/  F2FP.BF16.F32.PACK_AB R92, R119, R122 ;  /* 0x0000007a775c723e */ /* 0x000fe400000010ff */
[----:B------:R-:W-:Y:S01]  /*a800*/  F2FP.BF16.F32.PACK_AB R95, R153, R158 ;  /* 0x0000009e995f723e */ /* 0x000fe200000010ff */
[----:B------:R-:W-:Y:S02]  /*a810*/  FFMA.FTZ R91, R59, UR4, -R87 ;  /* 0x000000043b5b7c23 */ /* 0x000fe40008010857 */
[----:B------:R-:W-:Y:S01]  /*a820*/  MUFU.EX2 R162, R162 ;  /* 0x000000a200a27308 */ /* 0x000fe20000000800 */
[----:B------:R-:W-:Y:S01]  /*a830*/  FADD.FTZ R88, R14, R19 ;  /* 0x000000130e587221 */ /* 0x000fe20000010000 */
[----:B------:R-:W-:Y:S01]  /*a840*/  FADD.FTZ R89, R15, R30 ;  /* 0x0000001e0f597221 */ /* 0x000fe20000010000 */
[----:B------:R-:W-:Y:S01]  /*a850*/  MOV R85, R2 ;  /* 0x0000000200557202 */ /* 0x000fe20000000f00 */
[C---:B------:R-:W-:Y:S06]  /*a860*/  HMMA.16816.F32.BF16 R68, R92.reuse, R96, R68 ;  /* 0x000000605c44723c */ /* 0x040fec0000041844 */
[----:B------:R-:W4:Y:S01]  /*a870*/  MUFU.EX2 R157, R157 ;  /* 0x0000009d009d7308 */ /* 0x000f220000000800 */
[----:B------:R-:W-:Y:S01]  /*a880*/  FADD.FTZ R90, R18, R89 ;  /* 0x00000059125a7221 */ /* 0x000fe20000010000 */
[C---:B------:R-:W-:Y:S01]  /*a890*/  HMMA.16816.F32.BF16 R72, R92.reuse, R98, R72 ;  /* 0x000000625c48723c */ /* 0x040fe20000041848 */
[----:B------:R-:W5:Y:S07]  /*a8a0*/  LDSM.16.MT88.4 R96, [R125+0x4400] ;  /* 0x004400007d60783b */ /* 0x000f6e0000004200 */
[----:B------:R4:W-:Y:S01]  /*a8b0*/  MUFU.EX2 R14, R91 ;  /* 0x0000005b000e7308 */ /* 0x0009e20000000800 */
[C---:B------:R-:W-:Y:S03]  /*a8c0*/  HMMA.16816.F32.BF16 R76, R92.reuse, R104, R76 ;  /* 0x000000685c4c723c */ /* 0x040fe6000004184c */
[----:B------:R-:W-:Y:S03]  /*a8d0*/  FADD.FTZ R89, R11, R90 ;  /* 0x0000005a0b597221 */ /* 0x000fe60000010000 */
[----:B------:R-:W-:Y:S03]  /*a8e0*/  HMMA.16816.F32.BF16 R80, R92, R106, R80 ;  /* 0x0000006a5c50723c */ /* 0x000fe60000041850 */
[----:B------:R-:W-:Y:S01]  /*a8f0*/  MUFU.EX2 R161, R161 ;  /* 0x000000a100a17308 */ /* 0x000fe20000000800 */
[----:B------:R-:W5:Y:S01]  /*a900*/  LDSM.16.MT88.4 R104, [R124+0x4400] ;  /* 0x004400007c68783b */ /* 0x000f620000004200 */
[----:B---3--:R-:W-:Y:S01]  /*a910*/  F2FP.BF16.F32.PACK_AB R90, R116, R113 ;  /* 0x00000071745a723e */ /* 0x008fe200000010ff */
[----:B------:R-:W-:Y:S01]  /*a920*/  FADD.FTZ R10, R10, R89 ;  /* 0x000000590a0a7221 */ /* 0x000fe20000010000 */
[----:B------:R-:W-:Y:S01]  /*a930*/  F2FP.BF16.F32.PACK_AB R89, R86, R121 ;  /* 0x000000795659723e */ /* 0x000fe200000010ff */
[----:B------:R-:W-:Y:S05]  /*a940*/  FFMA.FTZ R92, R61, UR4, -R112 ;  /* 0x000000043d5c7c23 */ /* 0x000fea0008010870 */
[----:B------:R-:W-:Y:S01]  /*a950*/  MUFU.EX2 R154, R154 ;  /* 0x0000009a009a7308 */ /* 0x000fe20000000800 */
[----:B----4-:R-:W-:Y:S01]  /*a960*/  F2FP.BF16.F32.PACK_AB R91, R157, R162 ;  /* 0x000000a29d5b723e */ /* 0x010fe200000010ff */
[----:B------:R-:W-:Y:S01]  /*a970*/  FFMA.FTZ R94, R62, UR4, -R87 ;  /* 0x000000043e5e7c23 */ /* 0x000fe20008010857 */
[----:B------:R-:W-:Y:S01]  /*a980*/  FADD.FTZ R88, R9, R88 ;  /* 0x0000005809587221 */ /* 0x000fe20000010000 */
[----:B------:R-:W-:Y:S01]  /*a990*/  FADD.FTZ R93, R159, R10 ;  /* 0x0000000a9f5d7221 */ /* 0x000fe20000010000 */
[----:B------:R-:W-:Y:S05]  /*a9a0*/  FFMA.FTZ R9, R60, UR4, -R112 ;  /* 0x000000043c097c23 */ /* 0x000fea0008010870 */
[----:B------:R-:W-:Y:S01]  /*a9b0*/  MUFU.EX2 R156, R156 ;  /* 0x0000009c009c7308 */ /* 0x000fe20000000800 */
[----:B------:R-:W-:Y:S01]  /*a9c0*/  FADD.FTZ R88, R7, R88 ;  /* 0x0000005807587221 */ /* 0x000fe20000010000 */
[----:B------:R-:W-:Y:S03]  /*a9d0*/  FADD.FTZ R152, R152, R93 ;  /* 0x0000005d98987221 */ /* 0x000fe60000010000 */
[----:B------:R-:W-:Y:S01]  /*a9e0*/  FADD.FTZ R7, R164, R88 ;  /* 0x00000058a4077221 */ /* 0x000fe20000010000 */
[----:B------:R-:W-:Y:S01]  /*a9f0*/  F2FP.BF16.F32.PACK_AB R88, R118, R123 ;  /* 0x0000007b7658723e */ /* 0x000fe200000010ff */
[----:B------:R-:W-:Y:S03]  /*aa00*/  FADD.FTZ R155, R155, R152 ;  /* 0x000000989b9b7221 */ /* 0x000fe60000010000 */
[----:B------:R-:W3:Y:S01]  /*aa10*/  MUFU.EX2 R163, R163 ;  /* 0x000000a300a37308 */ /* 0x000ee20000000800 */
[----:B------:R-:W-:Y:S01]  /*aa20*/  FADD.FTZ R160, R160, R7 ;  /* 0x00000007a0a07221 */ /* 0x000fe20000010000 */
[----:B------:R-:W-:Y:S01]  /*aa30*/  FFMA.FTZ R152, R63, UR4, -R87 ;  /* 0x000000043f987c23 */ /* 0x000fe20008010857 */
[--C-:B------:R-:W-:Y:S01]  /*aa40*/  FFMA.FTZ R63, R64, UR4, -R112.reuse ;  /* 0x00000004403f7c23 */ /* 0x100fe20008010870 */
[----:B------:R-:W-:Y:S01]  /*aa50*/  FFMA.FTZ R112, R65, UR4, -R112 ;  /* 0x0000000441707c23 */ /* 0x000fe20008010870 */
[C---:B-1----:R-:W-:Y:S05]  /*aa60*/  HMMA.16816.F32.BF16 R68, R88.reuse, R108, R68 ;  /* 0x0000006c5844723c */ /* 0x042fea0000041844 */
[----:B------:R-:W-:Y:S01]  /*aa70*/  MUFU.EX2 R147, R147 ;  /* 0x0000009300937308 */ /* 0x000fe20000000800 */
[----:B------:R-:W-:Y:S01]  /*aa80*/  FADD.FTZ R93, R151, R160 ;  /* 0x000000a0975d7221 */ /* 0x000fe20000010000 */
[C---:B------:R-:W-:Y:S01]  /*aa90*/  HMMA.16816.F32.BF16 R72, R88.reuse, R110, R72 ;  /* 0x0000006e5848723c */ /* 0x040fe20000041848 */
[----:B------:R-:W1:Y:S07]  /*aaa0*/  LDSM.16.MT88.4 R108, [R125+0x4800] ;  /* 0x004800007d6c783b */ /* 0x000e6e0000004200 */
[----:B------:R-:W-:Y:S01]  /*aab0*/  MUFU.EX2 R84, R84 ;  /* 0x0000005400547308 */ /* 0x000fe20000000800 */
[C---:B--2---:R-:W-:Y:S03]  /*aac0*/  HMMA.16816.F32.BF16 R76, R88.reuse, R100, R76 ;  /* 0x00000064584c723c */ /* 0x044fe6000004184c */
[----:B------:R-:W-:Y:S03]  /*aad0*/  FADD.FTZ R160, R122, R93 ;  /* 0x0000005d7aa07221 */ /* 0x000fe60000010000 */
[----:B------:R-:W-:Y:S03]  /*aae0*/  HMMA.16816.F32.BF16 R80, R88, R102, R80 ;  /* 0x000000665850723c */ /* 0x000fe60000041850 */
[----:B------:R-:W-:Y:S01]  /*aaf0*/  MUFU.EX2 R150, R150 ;  /* 0x0000009600967308 */ /* 0x000fe20000000800 */
[----:B------:R-:W2:Y:S01]  /*ab00*/  LDSM.16.MT88.4 R100, [R124+0x4800] ;  /* 0x004800007c64783b */ /* 0x000ea20000004200 */
[----:B---3--:R-:W-:Y:S01]  /*ab10*/  F2FP.BF16.F32.PACK_AB R93, R163, R156 ;  /* 0x0000009ca35d723e */ /* 0x008fe200000010ff */
[----:B------:R-:W-:Y:S01]  /*ab20*/  FADD.FTZ R122, R120, R155 ;  /* 0x0000009b787a7221 */ /* 0x000fe20000010000 */
[----:B------:R-:W-:Y:S01]  /*ab30*/  FADD.FTZ R119, R119, R160 ;  /* 0x000000a077777221 */ /* 0x000fe20000010000 */
[----:B------:R-:W-:Y:S05]  /*ab40*/  FFMA.FTZ R65, R66, UR4, -R87 ;  /* 0x0000000442417c23 */ /* 0x000fea0008010857 */
[----:B------:R-:W3:Y:S01]  /*ab50*/  MUFU.EX2 R165, R165 ;  /* 0x000000a500a57308 */ /* 0x000ee20000000800 */
[----:B------:R-:W-:Y:S01]  /*ab60*/  FADD.FTZ R115, R115, R122 ;  /* 0x0000007a73737221 */ /* 0x000fe20000010000 */
[----:B------:R-:W-:Y:S01]  /*ab70*/  FADD.FTZ R114, R114, R119 ;  /* 0x0000007772727221 */ /* 0x000fe20000010000 */
[----:B------:R-:W-:Y:S02]  /*ab80*/  FFMA.FTZ R87, R67, UR4, -R87 ;  /* 0x0000000443577c23 */ /* 0x000fe40008010857 */
[----:B------:R-:W-:Y:S01]  /*ab90*/  FADD.FTZ R158, R158, R115 ;  /* 0x000000739e9e7221 */ /* 0x000fe20000010000 */
[----:B------:R-:W-:Y:S04]  /*aba0*/  FADD.FTZ R114, R117, R114 ;  /* 0x0000007275727221 */ /* 0x000fe80000010000 */
[----:B------:R4:W-:Y:S01]  /*abb0*/  MUFU.EX2 R159, R92 ;  /* 0x0000005c009f7308 */ /* 0x0009e20000000800 */
[----:B------:R-:W-:Y:S01]  /*abc0*/  FADD.FTZ R158, R153, R158 ;  /* 0x0000009e999e7221 */ /* 0x000fe20000010000 */
[----:B------:R-:W-:Y:S03]  /*abd0*/  FADD.FTZ R123, R123, R114 ;  /* 0x000000727b7b7221 */ /* 0x000fe60000010000 */
[----:B------:R-:W-:Y:S01]  /*abe0*/  FADD.FTZ R121, R121, R158 ;  /* 0x0000009e79797221 */ /* 0x000fe20000010000 */
[----:B------:R-:W-:Y:S04]  /*abf0*/  FADD.FTZ R118, R118, R123 ;  /* 0x0000007b76767221 */ /* 0x000fe80000010000 */
[----:B------:R5:W-:Y:S01]  /*ac00*/  MUFU.EX2 R151, R94 ;  /* 0x0000005e00977308 */ /* 0x000be20000000800 */
[----:B---3--:R-:W-:Y:S01]  /*ac10*/  F2FP.BF16.F32.PACK_AB R95, R165, R150 ;  /* 0x00000096a55f723e */ /* 0x008fe200000010ff */
[----:B------:R-:W-:Y:S01]  /*ac20*/  FADD.FTZ R121, R86, R121 ;  /* 0x0000007956797221 */ /* 0x000fe20000010000 */
[----:B------:R-:W-:Y:S03]  /*ac30*/  FADD.FTZ R113, R113, R118 ;  /* 0x0000007671717221 */ /* 0x000fe60000010000 */
[----:B------:R-:W-:Y:S01]  /*ac40*/  FADD.FTZ R162, R162, R121 ;  /* 0x00000079a2a27221 */ /* 0x000fe20000010000 */
[----:B------:R-:W-:Y:S03]  /*ac50*/  FADD.FTZ R116, R116, R113 ;  /* 0x0000007174747221 */ /* 0x000fe60000010000 */
[----:B------:R-:W-:Y:S01]  /*ac60*/  MUFU.EX2 R5, R5 ;  /* 0x0000000500057308 */ /* 0x000fe20000000800 */
[----:B----4-:R-:W-:Y:S01]  /*ac70*/  F2FP.BF16.F32.PACK_AB R92, R154, R161 ;  /* 0x000000a19a5c723e */ /* 0x010fe200000010ff */
[----:B------:R-:W-:Y:S01]  /*ac80*/  FADD.FTZ R157, R157, R162 ;  /* 0x000000a29d9d7221 */ /* 0x000fe20000010000 */
[----:B------:R-:W-:Y:S03]  /*ac90*/  FADD.FTZ R161, R161, R116 ;  /* 0x00000074a1a17221 */ /* 0x000fe60000010000 */
[----:B------:R-:W-:Y:S01]  /*aca0*/  FADD.FTZ R156, R156, R157 ;  /* 0x0000009d9c9c7221 */ /* 0x000fe20000010000 */
[----:B------:R-:W-:Y:S03]  /*acb0*/  FADD.FTZ R154, R154, R161 ;  /* 0x000000a19a9a7221 */ /* 0x000fe60000010000 */
[----:B------:R-:W3:Y:S01]  /*acc0*/  MUFU.EX2 R6, R6 ;  /* 0x0000000600067308 */ /* 0x000ee20000000800 */
[----:B-----5:R-:W-:Y:S01]  /*acd0*/  F2FP.BF16.F32.PACK_AB R94, R84, R147 ;  /* 0x00000093545e723e */ /* 0x020fe200000010ff */
        /* <DEDUP_REMOVED lines=10> */
[----:B---3--:R-:W-:Y:S01]  /*ad80*/  F2FP.BF16.F32.PACK_AB R88, R6, R5 ;  /* 0x000000050658723e */ /* 0x008fe200000010ff */
[C---:B------:R-:W-:Y:S07]  /*ad90*/  HMMA.16816.F32.BF16 R76, R92.reuse, R104, R76 ;  /* 0x000000685c4c723c */ /* 0x040fee000004184c */
[----:B------:R-:W3:Y:S01]  /*ada0*/  MUFU.EX2 R17, R17 ;  /* 0x0000001100117308 */ /* 0x000ee20000000800 */
[----:B------:R-:W-:Y:S01]  /*adb0*/  FADD.FTZ R67, R5, R84 ;  /* 0x0000005405437221 */ /* 0x000fe20000010000 */
[----:B------:R-:W-:Y:S01]  /*adc0*/  HMMA.16816.F32.BF16 R80, R92, R106, R80 ;  /* 0x0000006a5c50723c */ /* 0x000fe20000041850 */
[----:B------:R-:W5:Y:S07]  /*add0*/  LDSM.16.MT88.4 R104, [R124+0x4c00] ;  /* 0x004c00007c68783b */ /* 0x000f6e0000004200 */
[----:B------:R-:W1:Y:S03]  /*ade0*/  MUFU.EX2 R26, R26 ;  /* 0x0000001a001a7308 */ /* 0x000e660000000800 */
[C---:B----4-:R-:W-:Y:S01]  /*adf0*/  F2FP.BF16.F32.PACK_AB R89, R13.reuse, R22 ;  /* 0x000000160d59723e */ /* 0x050fe200000010ff */
[----:B------:R-:W-:Y:S01]  /*ae00*/  FADD.FTZ R84, R22, R165 ;  /* 0x000000a516547221 */ /* 0x000fe20000010000 */
[----:B------:R-:W-:Y:S03]  /*ae10*/  FADD.FTZ R86, R6, R67 ;  /* 0x0000004306567221 */ /* 0x000fe60000010000 */
[----:B------:R-:W-:Y:S02]  /*ae20*/  FADD.FTZ R84, R13, R84 ;  /* 0x000000540d547221 */ /* 0x000fe40000010000 */
[----:B------:R-:W4:Y:S01]  /*ae30*/  MUFU.EX2 R15, R58 ;  /* 0x0000003a000f7308 */ /* 0x000f220000000800 */
[----:B---3--:R-:W-:Y:S09]  /*ae40*/  FADD.FTZ R67, R17, R86 ;  /* 0x0000005611437221 */ /* 0x008ff20000010000 */
[----:B------:R-:W3:Y:S01]  /*ae50*/  MUFU.EX2 R164, R9 ;  /* 0x0000000900a47308 */ /* 0x000ee20000000800 */
[C---:B-1----:R-:W-:Y:S01]  /*ae60*/  F2FP.BF16.F32.PACK_AB R90, R26.reuse, R17 ;  /* 0x000000111a5a723e */ /* 0x042fe200000010ff */
[----:B------:R-:W-:Y:S08]  /*ae70*/  FADD.FTZ R67, R26, R67 ;  /* 0x000000431a437221 */ /* 0x000ff00000010000 */
[----:B------:R-:W1:Y:S01]  /*ae80*/  MUFU.EX2 R120, R152 ;  /* 0x0000009800787308 */ /* 0x000e620000000800 */
[----:B----4-:R-:W-:Y:S07]  /*ae90*/  F2FP.BF16.F32.PACK_AB R91, R14, R15 ;  /* 0x0000000f0e5b723e */ /* 0x010fee00000010ff */
[C---:B------:R-:W-:Y:S02]  /*aea0*/  HMMA.16816.F32.BF16 R68, R88.reuse, R108, R68 ;  /* 0x0000006c5844723c */ /* 0x040fe40000041844 */
[----:B------:R-:W-:Y:S03]  /*aeb0*/  MUFU.EX2 R63, R63 ;  /* 0x0000003f003f7308 */ /* 0x000fe60000000800 */
[C---:B---3--:R-:W-:Y:S01]  /*aec0*/  F2FP.BF16.F32.PACK_AB R92, R159.reuse, R164 ;  /* 0x000000a49f5c723e */ /* 0x048fe200000010ff */
[C---:B------:R-:W-:Y:S06]  /*aed0*/  HMMA.16816.F32.BF16 R72, R88.reuse, R110, R72 ;  /* 0x0000006e5848723c */ /* 0x040fec0000041848 */
[----:B------:R-:W3:Y:S01]  /*aee0*/  MUFU.EX2 R112, R112 ;  /* 0x0000007000707308 */ /* 0x000ee20000000800 */
[----:B-1----:R-:W-:Y:S01]  /*aef0*/  F2FP.BF16.F32.PACK_AB R93, R120, R151 ;  /* 0x00000097785d723e */ /* 0x002fe200000010ff */
[C---:B--2---:R-:W-:Y:S08]  /*af00*/  HMMA.16816.F32.BF16 R76, R88.reuse, R100, R76 ;  /* 0x00000064584c723c */ /* 0x044ff0000004184c */
[----:B------:R-:W-:Y:S01]  /*af10*/  MUFU.EX2 R65, R65 ;  /* 0x0000004100417308 */ /* 0x000fe20000000800 */
[----:B------:R-:W-:Y:S03]  /*af20*/  HMMA.16816.F32.BF16 R80, R88, R102, R80 ;  /* 0x000000665850723c */ /* 0x000fe60000041850 */
[----:B------:R-:W-:Y:S06]  /*af30*/  FADD.FTZ R164, R164, R67 ;  /* 0x00000043a4a47221 */ /* 0x000fec0000010000 */
[----:B------:R-:W1:Y:S02]  /*af40*/  MUFU.EX2 R66, R87 ;  /* 0x0000005700427308 */ /* 0x000e640000000800 */
[C---:B---3--:R-:W-:Y:S01]  /*af50*/  F2FP.BF16.F32.PACK_AB R94, R112.reuse, R63 ;  /* 0x0000003f705e723e */ /* 0x048fe200000010ff */
[----:B------:R-:W-:Y:S04]  /*af60*/  FADD.FTZ R164, R159, R164 ;  /* 0x000000a49fa47221 */ /* 0x000fe80000010000 */
[----:B------:R-:W-:Y:S01]  /*af70*/  FADD.FTZ R147, R63, R164 ;  /* 0x000000a43f937221 */ /* 0x000fe20000010000 */
[----:B------:R-:W-:Y:S03]  /*af80*/  IADD3 R63, R135, -0x1, RZ ;  /* 0xffffffff873f7810 */ /* 0x000fe60007ffe0ff */
[----:B------:R-:W-:Y:S01]  /*af90*/  FADD.FTZ R147, R112, R147 ;  /* 0x0000009370937221 */ /* 0x000fe20000010000 */
[----:B------:R-:W-:Y:S02]  /*afa0*/  MOV R135, R63 ;  /* 0x0000003f00877202 */ /* 0x000fe40000000f00 */
[----:B-1----:R-:W-:Y:S01]  /*afb0*/  F2FP.BF16.F32.PACK_AB R95, R66, R65 ;  /* 0x00000041425f723e */ /* 0x002fe200000010ff */
[----:B------:R-:W-:Y:S04]  /*afc0*/  FADD.FTZ R87, R15, R84 ;  /* 0x000000540f577221 */ /* 0x000fe80000010000 */
[----:B------:R-:W-:Y:S02]  /*afd0*/  FADD.FTZ R84, R14, R87 ;  /* 0x000000570e547221 */ /* 0x000fe40000010000 */
[C---:B-----5:R-:W-:Y:S05]  /*afe0*/  HMMA.16816.F32.BF16 R68, R92.reuse, R96, R68 ;  /* 0x000000605c44723c */ /* 0x060fea0000041844 */
[----:B------:R-:W-:Y:S01]  /*aff0*/  FADD.FTZ R151, R151, R84 ;  /* 0x0000005497977221 */ /* 0x000fe20000010000 */
[C---:B------:R-:W-:Y:S05]  /*b000*/  HMMA.16816.F32.BF16 R72, R92.reuse, R98, R72 ;  /* 0x000000625c48723c */ /* 0x040fea0000041848 */
[----:B------:R-:W-:Y:S01]  /*b010*/  FADD.FTZ R120, R120, R151 ;  /* 0x0000009778787221 */ /* 0x000fe20000010000 */
[C---:B------:R-:W-:Y:S05]  /*b020*/  HMMA.16816.F32.BF16 R76, R92.reuse, R104, R76 ;  /* 0x000000685c4c723c */ /* 0x040fea000004184c */
[----:B------:R-:W-:Y:S01]  /*b030*/  FADD.FTZ R65, R65, R120 ;  /* 0x0000007841417221 */ /* 0x000fe20000010000 */
[----:B------:R-:W-:Y:S05]  /*b040*/  HMMA.16816.F32.BF16 R80, R92, R106, R80 ;  /* 0x0000006a5c50723c */ /* 0x000fea0000041850 */
[----:B------:R-:W-:Y:S01]  /*b050*/  FADD.FTZ R150, R66, R65 ;  /* 0x0000004142967221 */ /* 0x000fe20000010000 */
[----:B------:R-:W-:Y:S07]  /*b060*/  @!UPT UIADD3 URZ, URZ, URZ, URZ ;  /* 0x0000003f3f3ff290 */ /* 0x000fee000fffe03f */
[----:B------:R-:W-:Y:S11]  /*b070*/  @P0 BRA `(.L_x_3652) ;  /* 0xffffffd400cc0947 */ /* 0x000ff6000383ffff */
.L_x_3648:
[----:B------:R-:W1:Y:S01]  /*b080*/  SHFL.BFLY PT, R5, R150, 0x2, 0x1f ;  /* 0x0c401f0096057f89 */ /* 0x000e6200000e0000 */
[----:B------:R-:W-:Y:S01]  /*b090*/  IMAD.MOV.U32 R11, RZ, RZ, 0x3f800000 ;  /* 0x3f800000ff0b7424 */ /* 0x000fe200078e00ff */
[----:B------:R-:W2:Y:S01]  /*b0a0*/  S2UR UR4, SR_CgaCtaId ;  /* 0x00000000000479c3 */ /* 0x000ea20000008800 */
[----:B------:R-:W-:Y:S01]  /*b0b0*/  IMAD.MOV.U32 R9, RZ, RZ, 0x3f800000 ;  /* 0x3f800000ff097424 */ /* 0x000fe200078e00ff */
[----:B------:R-:W3:Y:S01]  /*b0c0*/  SHFL.BFLY PT, R4, R147, 0x2, 0x1f ;  /* 0x0c401f0093047f89 */ /* 0x000ee200000e0000 */
[----:B------:R-:W-:Y:S01]  /*b0d0*/  ISETP.NE.AND P0, PT, R134, -0x1, PT ;  /* 0xffffffff8600780c */ /* 0x000fe20003f05270 */
[----:B------:R-:W-:Y:S01]  /*b0e0*/  UMOV UR5, 0x400 ;  /* 0x0000040000057882 */ /* 0x000fe20000000000 */
        /* <DEDUP_REMOVED lines=8> */
[-C--:B------:R-:W-:Y:S02]  /*b170*/  LEA.HI R5, R5, R6.reuse, RZ, 0x5 ;  /* 0x0000000605057211 */ /* 0x080fe400078f28ff */
[----:B------:R-:W-:Y:S02]  /*b180*/  LOP3.LUT R13, R4, 0xfffffffc, RZ, 0xc0, !PT ;  /* 0xfffffffc040d7812 */ /* 0x000fe400078ec0ff */
[----:B------:R-:W-:Y:S02]  /*b190*/  SHF.R.S32.HI R12, RZ, 0x5, R5 ;  /* 0x00000005ff0c7819 */ /* 0x000fe40000011405 */
[----:B------:R-:W-:Y:S01]  /*b1a0*/  IADD3 R13, -R13, R6, RZ ;  /* 0x000000060d0d7210 */ /* 0x000fe20007ffe1ff */
[----:B-1----:R-:W-:Y:S01]  /*b1b0*/  FADD.FTZ R7, R10, R7 ;  /* 0x000000070a077221 */ /* 0x002fe20000010000 */
[----:B------:R-:W-:Y:S01]  /*b1c0*/  SHF.R.S32.HI R23, RZ, 0x1f, R12 ;  /* 0x0000001fff177819 */ /* 0x000fe2000001140c */
[----:B--2---:R-:W-:-:S03]  /*b1d0*/  FADD.FTZ R8, R3, R8 ;  /* 0x0000000803087221 */ /* 0x004fc60000010000 */
[----:B------:R-:W-:Y:S01]  /*b1e0*/  FSETP.NE.FTZ.AND P3, PT, R7, RZ, PT ;  /* 0x000000ff0700720b */ /* 0x000fe20003f75000 */
[----:B------:R-:W-:Y:S01]  /*b1f0*/  IMAD R14, R12, 0x100, R13 ;  /* 0x000001000c0e7824 */ /* 0x000fe200078e020d */
[----:B------:R-:W-:Y:S02]  /*b200*/  SHF.R.S32.HI R3, RZ, 0x2, R4 ;  /* 0x00000002ff037819 */ /* 0x000fe40000011404 */
[----:B------:R-:W-:Y:S02]  /*b210*/  FSETP.NE.FTZ.AND P4, PT, R8, RZ, PT ;  /* 0x000000ff0800720b */ /* 0x000fe40003f95000 */
[----:B------:R-:W-:-:S04]  /*b220*/  SHF.R.S32.HI R10, RZ, 0x1f, R3 ;  /* 0x0000001fff0a7819 */ /* 0x000fc80000011403 */
[----:B------:R-:W-:-:S03]  /*b230*/  LEA.HI R10, R10, R3, RZ, 0x3 ;  /* 0x000000030a0a7211 */ /* 0x000fc600078f18ff */
[----:B------:R-:W1:Y:S01]  /*b240*/  @P3 MUFU.RCP R11, R7 ;  /* 0x00000007000b3308 */ /* 0x000e620000001000 */
[----:B------:R-:W-:Y:S01]  /*b250*/  LOP3.LUT R10, R10, 0xfffffff8, RZ, 0xc0, !PT ;  /* 0xfffffff80a0a7812 */ /* 0x000fe200078ec0ff */
[----:B------:R-:W2:Y:S04]  /*b260*/  @P3 LDC R19, c[0x0][0x2e8] ;  /* 0x0000ba00ff133b82 */ /* 0x000ea80000000800 */
[----:B------:R-:W-:Y:S02]  /*b270*/  IMAD.IADD R10, R3, 0x1, -R10 ;  /* 0x00000001030a7824 */ /* 0x000fe400078e0a0a */
[----:B------:R-:W3:Y:S02]  /*b280*/  @P4 MUFU.RCP R9, R8 ;  /* 0x0000000800094308 */ /* 0x000ee40000001000 */
[----:B------:R-:W4:Y:S06]  /*b290*/  @P4 LDC R21, c[0x0][0x2e8] ;  /* 0x0000ba00ff154b82 */ /* 0x000f2c0000000800 */
[----:B------:R5:W2:Y:S01]  /*b2a0*/  @P3 MUFU.LG2 R16, R7 ;  /* 0x0000000700103308 */ /* 0x000aa20000000c00 */
        /* <DEDUP_REMOVED lines=8> */
[C---:B------:R-:W-:Y:S01]  /*b330*/  LEA.HI R11, R10.reuse, R10, RZ, 0x1 ;  /* 0x0000000a0a0b7211 */ /* 0x040fe200078f08ff */
[C---:B---3--:R-:W-:Y:S01]  /*b340*/  FMUL.FTZ R68, R9.reuse, R68 ;  /* 0x0000004409447220 */ /* 0x048fe20000410000 */
[----:B------:R-:W-:Y:S01]  /*b350*/  FMUL.FTZ R69, R9, R69 ;  /* 0x0000004509457220 */ /* 0x000fe20000410000 */
[----:B------:R-:W1:Y:S01]  /*b360*/  @P4 MUFU.LG2 R8, R8 ;  /* 0x0000000800084308 */ /* 0x000e620000000c00 */
[----:B------:R-:W-:Y:S01]  /*b370*/  LOP3.LUT R15, R11, 0x3fffffe, RZ, 0xc0, !PT ;  /* 0x03fffffe0b0f7812 */ /* 0x000fe200078ec0ff */
[C---:B------:R-:W-:Y:S01]  /*b380*/  FMUL.FTZ R72, R9.reuse, R72 ;  /* 0x0000004809487220 */ /* 0x040fe20000410000 */
[----:B------:R-:W-:Y:S01]  /*b390*/  SHF.R.S32.HI R11, RZ, 0x1, R11 ;  /* 0x00000001ff0b7819 */ /* 0x000fe2000001140b */
[----:B------:R-:W-:Y:S01]  /*b3a0*/  FMUL.FTZ R73, R9, R73 ;  /* 0x0000004909497220 */ /* 0x000fe20000410000 */
[----:B------:R-:W-:Y:S01]  /*b3b0*/  F2FP.BF16.F32.PACK_AB R68, R69, R68 ;  /* 0x000000444544723e */ /* 0x000fe200000010ff */
[----:B------:R-:W-:Y:S01]  /*b3c0*/  IMAD.IADD R15, R10, 0x1, -R15 ;  /* 0x000000010a0f7824 */ /* 0x000fe200078e0a0f */
[C---:B------:R-:W-:Y:S01]  /*b3d0*/  LOP3.LUT P1, RZ, R11.reuse, 0x2, RZ, 0xc0, !PT ;  /* 0x000000020bff7812 */ /* 0x040fe2000782c0ff */
[----:B------:R-:W-:Y:S01]  /*b3e0*/  IMAD.SHL.U32 R10, R11, 0x40, RZ ;  /* 0x000000400b0a7824 */ /* 0x000fe200078e00ff */
[----:B------:R-:W-:Y:S01]  /*b3f0*/  F2FP.BF16.F32.PACK_AB R70, R71, R70 ;  /* 0x000000464746723e */ /* 0x000fe200000010ff */
[----:B------:R-:W-:Y:S01]  /*b400*/  FMUL.FTZ R76, R9, R76 ;  /* 0x0000004c094c7220 */ /* 0x000fe20000410000 */
[----:B------:R-:W-:Y:S01]  /*b410*/  LEA R14, R15, R14, 0x4 ;  /* 0x0000000e0f0e7211 */ /* 0x000fe200078e20ff */
[C---:B------:R-:W-:Y:S01]  /*b420*/  FMUL.FTZ R77, R9.reuse, R77 ;  /* 0x0000004d094d7220 */ /* 0x040fe20000410000 */
[----:B------:R-:W-:Y:S01]  /*b430*/  LOP3.LUT R10, R10, 0xc0, RZ, 0xc0, !PT ;  /* 0x000000c00a0a7812 */ /* 0x000fe200078ec0ff */
[C---:B------:R-:W-:Y:S01]  /*b440*/  FMUL.FTZ R80, R9.reuse, R80 ;  /* 0x0000005009507220 */ /* 0x040fe20000410000 */
[----:B------:R-:W-:Y:S01]  /*b450*/  FMUL.FTZ R9, R9, R81 ;  /* 0x0000005109097220 */ /* 0x000fe20000410000 */
[----:B------:R-:W-:-:S02]  /*b460*/  F2FP.BF16.F32.PACK_AB R72, R73, R72 ;  /* 0x000000484948723e */ /* 0x000fc400000010ff */
[----:B------:R-:W-:Y:S02]  /*b470*/  LEA.HI R13, R10, R10, RZ, 0x1d ;  /* 0x0000000a0a0d7211 */ /* 0x000fe400078fe8ff */
[----:B------:R-:W-:Y:S02]  /*b480*/  LOP3.LUT R10, R11, 0x1, RZ, 0xc0, !PT ;  /* 0x000000010b0a7812 */ /* 0x000fe400078ec0ff */
[----:B------:R-:W-:Y:S01]  /*b490*/  F2FP.BF16.F32.PACK_AB R74, R75, R74 ;  /* 0x0000004a4b4a723e */ /* 0x000fe200000010ff */
[----:B------:R-:W-:Y:S01]  /*b4a0*/  IMAD.U32 R13, R14, 0x2, R13 ;  /* 0x000000020e0d7824 */ /* 0x000fe200078e000d */
[----:B------:R-:W-:Y:S01]  /*b4b0*/  ISETP.NE.U32.AND P2, PT, R10, 0x1, PT ;  /* 0x000000010a00780c */ /* 0x000fe20003f45070 */
[----:B------:R-:W-:Y:S01]  /*b4c0*/  IMAD.MOV.U32 R10, RZ, RZ, 0x10 ;  /* 0x00000010ff0a7424 */ /* 0x000fe200078e00ff */
[----:B------:R-:W-:Y:S02]  /*b4d0*/  F2FP.BF16.F32.PACK_AB R76, R77, R76 ;  /* 0x0000004c4d4c723e */ /* 0x000fe400000010ff */
[----:B------:R-:W-:Y:S01]  /*b4e0*/  LEA R13, R13, UR4, 0x1 ;  /* 0x000000040d0d7c11 */ /* 0x000fe2000f8e08ff */
[----:B------:R-:W-:Y:S01]  /*b4f0*/  ULDC.U8 UR4, c[0x0][0x3d8] ;  /* 0x0000f60000047ab9 */ /* 0x000fe20000000000 */
[----:B------:R-:W-:-:S02]  /*b500*/  SEL R14, R10, 0xfffffff0, P2 ;  /* 0xfffffff00a0e7807 */ /* 0x000fc40001000000 */
[----:B------:R-:W3:Y:S01]  /*b510*/  @P0 LDC.64 R10, c[0x0][0x298] ;  /* 0x0000a600ff0a0b82 */ /* 0x000ee20000000a00 */
[C---:B------:R-:W-:Y:S01]  /*b520*/  IADD3 R15, R13.reuse, 0x20, RZ ;  /* 0x000000200d0f7810 */ /* 0x040fe20007ffe0ff */
[C---:B------:R-:W-:Y:S01]  /*b530*/  @P1 VIADD R15, R13.reuse, 0xffffffe0 ;  /* 0xffffffe00d0f1836 */ /* 0x040fe20000000000 */
[----:B------:R-:W-:Y:S01]  /*b540*/  STS [R13], R68 ;  /* 0x000000440d007388 */ /* 0x000fe20000000800 */
[----:B------:R-:W-:Y:S01]  /*b550*/  IMAD.IADD R17, R13, 0x1, R14 ;  /* 0x000000010d117824 */ /* 0x000fe200078e020e */
[----:B------:R-:W-:Y:S02]  /*b560*/  F2FP.BF16.F32.PACK_AB R78, R79, R78 ;  /* 0x0000004e4f4e723e */ /* 0x000fe400000010ff */
[----:B------:R1:W-:Y:S01]  /*b570*/  STS [R13+0x200], R70 ;  /* 0x000200460d007388 */ /* 0x0003e20000000800 */
[----:B------:R-:W-:Y:S02]  /*b580*/  F2FP.BF16.F32.PACK_AB R9, R9, R80 ;  /* 0x000000500909723e */ /* 0x000fe400000010ff */
[----:B------:R-:W-:Y:S01]  /*b590*/  F2FP.BF16.F32.PACK_AB R82, R83, R82 ;  /* 0x000000525352723e */ /* 0x000fe200000010ff */
[----:B------:R-:W-:Y:S01]  /*b5a0*/  STS [R17], R72 ;  /* 0x0000004811007388 */ /* 0x000fe20000000800 */
[----:B------:R-:W-:-:S02]  /*b5b0*/  IADD3 R14, R14, R15, RZ ;  /* 0x0000000f0e0e7210 */ /* 0x000fc40007ffe0ff */
[----:B------:R-:W-:Y:S01]  /*b5c0*/  ISETP.NE.AND P1, PT, RZ, UR4, PT ;  /* 0x00000004ff007c0c */ /* 0x000fe2000bf25270 */
[----:B------:R-:W-:Y:S01]  /*b5d0*/  STS [R17+0x200], R74 ;  /* 0x0002004a11007388 */ /* 0x000fe20000000800 */
[----:B-----5:R-:W-:-:S03]  /*b5e0*/  MOV R7, 0x7f800000 ;  /* 0x7f80000000077802 */ /* 0x020fc60000000f00 */
[----:B------:R-:W-:Y:S04]  /*b5f0*/  STS [R15], R76 ;  /* 0x0000004c0f007388 */ /* 0x000fe80000000800 */
[----:B------:R2:W-:Y:S04]  /*b600*/  STS [R15+0x200], R78 ;  /* 0x0002004e0f007388 */ /* 0x0005e80000000800 */
[----:B------:R-:W-:Y:S04]  /*b610*/  STS [R14], R9 ;  /* 0x000000090e007388 */ /* 0x000fe80000000800 */
[----:B------:R5:W-:Y:S01]  /*b620*/  STS [R14+0x200], R82 ;  /* 0x000200520e007388 */ /* 0x000be20000000800 */
[----:B-1----:R-:W-:Y:S01]  /*b630*/  LEA.HI R13, R23, R12, RZ, 0x2 ;  /* 0x0000000c170d7211 */ /* 0x002fe200078f10ff */
[----:B---3--:R-:W-:-:S03]  /*b640*/  @P0 IMAD.WIDE.U32 R22, R134, R10, RZ ;  /* 0x0000000a86160225 */ /* 0x008fc600078e00ff */
[----:B------:R-:W-:-:S05]  /*b650*/  LOP3.LUT R13, R13, 0xfffffffc, RZ, 0xc0, !PT ;  /* 0xfffffffc0d0d7812 */ /* 0x000fca00078ec0ff */
[----:B------:R-:W-:Y:S02]  /*b660*/  IMAD.IADD R13, R12, 0x1, -R13 ;  /* 0x000000010c0d7824 */ /* 0x000fe400078e0a0d */
[----:B------:R-:W-:Y:S02]  /*b670*/  IMAD.MOV.U32 R12, RZ, RZ, 0x7f800000 ;  /* 0x7f800000ff0c7424 */ /* 0x000fe400078e00ff */
[----:B--2---:R-:W-:Y:S01]  /*b680*/  @P3 FMUL.FTZ R15, R16, 0.69314718246459960938 ;  /* 0x3f317218100f3820 */ /* 0x004fe20000410000 */
[----:B------:R-:W-:Y:S02]  /*b690*/  @P0 IMAD.MOV.U32 R16, RZ, RZ, R22 ;  /* 0x000000ffff100224 */ /* 0x000fe400078e0016 */
[----:B-----5:R-:W-:Y:S02]  /*b6a0*/  @P0 IMAD R14, R134, R11, R23 ;  /* 0x0000000b860e0224 */ /* 0x020fe400078e0217 */
[----:B------:R-:W-:Y:S01]  /*b6b0*/  @P4 FMUL.FTZ R11, R8, 0.69314718246459960938 ;  /* 0x3f317218080b4820 */ /* 0x000fe20000410000 */
[----:B----4-:R-:W-:Y:S06]  /*b6c0*/  @P0 BRA `(.L_x_3653) ;  /* 0x0000000000200947 */ /* 0x010fec0003800000 */
[----:B------:R-:W1:Y:S01]  /*b6d0*/  S2R R17, SR_CTAID.Y ;  /* 0x0000000000117919 */ /* 0x000e620000002600 */
[----:B------:R-:W2:Y:S01]  /*b6e0*/  LDC.64 R8, c[0x0][0x290] ;  /* 0x0000a400ff087b82 */ /* 0x000ea20000000a00 */
[----:B-1----:R-:W-:-:S05]  /*b6f0*/  SHF.R.S32.HI R23, RZ, 0x1f, R17 ;  /* 0x0000001fff177819 */ /* 0x002fca0000011411 */
[-C--:B--2---:R-:W-:Y:S02]  /*b700*/  IMAD R10, R23, R8.reuse, RZ ;  /* 0x00000008170a7224 */ /* 0x084fe400078e02ff */
[----:B------:R-:W-:-:S04]  /*b710*/  IMAD.WIDE.U32 R22, R17, R8, RZ ;  /* 0x0000000811167225 */ /* 0x000fc800078e00ff */
[----:B------:R-:W-:Y:S01]  /*b720*/  IMAD R9, R17, R9, R10 ;  /* 0x0000000911097224 */ /* 0x000fe200078e020a */
[----:B------:R-:W-:-:S04]  /*b730*/  MOV R16, R22 ;  /* 0x0000001600107202 */ /* 0x000fc80000000f00 */
[----:B------:R-:W-:Y:S02]  /*b740*/  IADD3 R14, R23, R9, RZ ;  /* 0x00000009170e7210 */ /* 0x000fe40007ffe0ff */
.L_x_3653:
[----:B------:R-:W-:Y:S01]  /*b750*/  @P4 FFMA.FTZ R12, R2, R21, R11 ;  /* 0x00000015020c4223 */ /* 0x000fe2000001000b */
[----:B------:R-:W-:Y:S01]  /*b760*/  @P3 FFMA.FTZ R7, R0, R19, R15 ;  /* 0x0000001300073223 */ /* 0x000fe2000001000f */
        /* <DEDUP_REMOVED lines=8> */
.L_x_3654:
[----:B------:R-:W1:Y:S01]  /*b7f0*/  S2R R15, SR_CTAID.Z ;  /* 0x00000000000f7919 */ /* 0x000e620000002700 */
[----:B------:R-:W1:Y:S01]  /*b800*/  LDC R0, c[0x0][0x270] ;  /* 0x00009c00ff007b82 */ /* 0x000e620000000800 */
[----:B------:R-:W1:Y:S07]  /*b810*/  S2R R2, SR_CTAID.Y ;  /* 0x0000000000027919 */ /* 0x000e6e0000002600 */
[----:B------:R-:W2:Y:S01]  /*b820*/  LDC R134, c[0x0][0x2c4] ;  /* 0x0000b100ff867b82 */ /* 0x000ea20000000800 */
[----:B-1----:R-:W-:-:S04]  /*b830*/  IMAD R9, R2, R0, R15 ;  /* 0x0000000002097224 */ /* 0x002fc800078e020f */
[----:B--2---:R-:W-:-:S07]  /*b840*/  IMAD R134, R9, R134, RZ ;  /* 0x0000008609867224 */ /* 0x004fce00078e02ff */
.L_x_3655:
        /* <DEDUP_REMOVED lines=8> */
[----:B------:R-:W2:Y:S01]  /*b8d0*/  S2R R0, SR_TID.X ;  /* 0x0000000000007919 */ /* 0x000ea20000002100 */
[----:B------:R3:W4:Y:S01]  /*b8e0*/  LDS.128 R8, [R136+0x800] ;  /* 0x0008000088087984 */ /* 0x0007220000000c00 */
[----:B-1----:R-:W-:-:S05]  /*b8f0*/  IMAD.SHL.U32 R6, R2, 0x40, RZ ;  /* 0x0000004002067824 */ /* 0x002fca00078e00ff */
[----:B------:R-:W-:-:S05]  /*b900*/  SHF.R.S32.HI R5, RZ, 0x1f, R6 ;  /* 0x0000001fff057819 */ /* 0x000fca0000011406 */
[----:B--23--:R-:W-:Y:S05]  /*b910*/  @P0 BRA `(.L_x_3657) ;  /* 0x0000000000380947 */ /* 0x00cfea0003800000 */
        /* <DEDUP_REMOVED lines=14> */
.L_x_3657:
[----:B------:R-:W-:Y:S05]  /*ba00*/  BSYNC B0 ;  /* 0x0000000000007941 */ /* 0x000fea0003800000 */
.L_x_3656:
[----:B------:R-:W-:Y:S01]  /*ba10*/  ULDC.64 UR6, c[0x0][0x298] ;  /* 0x0000a60000067ab9 */ /* 0x000fe20000000a00 */
[----:B------:R-:W-:Y:S01]  /*ba20*/  ULDC UR4, c[0x0][0x2d0] ;  /* 0x0000b40000047ab9 */ /* 0x000fe20000000800 */
[----:B------:R-:W-:Y:S01]  /*ba30*/  IMAD R2, R2, -0x40, R137 ;  /* 0xffffffc002027824 */ /* 0x000fe200078e0289 */
[----:B------:R-:W-:Y:S01]  /*ba40*/  ISETP.GE.AND P0, PT, R138, UR4, PT ;  /* 0x000000048a007c0c */ /* 0x000fe2000bf06270 */
[----:B------:R-:W-:Y:S01]  /*ba50*/  IMAD.WIDE.U32 R18, R6, UR6, R138 ;  /* 0x0000000606127c25 */ /* 0x000fe2000f8e008a */
[----:B------:R-:W-:Y:S01]  /*ba60*/  LEA.HI.SX32 R13, R4, 0x20, 0x1e ;  /* 0x00000020040d7811 */ /* 0x000fe200078ff2ff */
[----:B------:R-:W-:Y:S01]  /*ba70*/  ULDC.64 UR4, c[0x0][0x2a0] ;  /* 0x0000a80000047ab9 */ /* 0x000fe20000000a00 */
[----:B-1----:R-:W-:Y:S01]  /*ba80*/  SHF.R.S32.HI R7, RZ, 0x1f, R0 ;  /* 0x0000001fff077819 */ /* 0x002fe20000011400 */
[----:B------:R-:W-:Y:S01]  /*ba90*/  IMAD.IADD R12, R137, 0x1, -R6 ;  /* 0x00000001890c7824 */ /* 0x000fe200078e0a06 */
[----:B------:R-:W-:Y:S01]  /*baa0*/  IADD3 R16, P1, R16, R18, RZ ;  /* 0x0000001210107210 */ /* 0x000fe20007f3e0ff */
[----:B------:R-:W1:Y:S01]  /*bab0*/  LDS.128 R136, [R136] ;  /* 0x0000000088887984 */ /* 0x000e620000000c00 */
[----:B------:R-:W-:Y:S01]  /*bac0*/  IMAD R5, R5, UR6, RZ ;  /* 0x0000000605057c24 */ /* 0x000fe2000f8e02ff */
[----:B------:R-:W-:Y:S01]  /*bad0*/  SHF.R.S32.HI R4, RZ, 0x1f, R15 ;  /* 0x0000001fff047819 */ /* 0x000fe2000001140f */
[----:B------:R-:W-:Y:S01]  /*bae0*/  BSSY B0, `(.L_x_3658) ;  /* 0x0000016000007945 */ /* 0x000fe20003800000 */
[----:B------:R-:W-:Y:S01]  /*baf0*/  LEA.HI R7, R7, R0, RZ, 0x2 ;  /* 0x0000000007077211 */ /* 0x000fe200078f10ff */
[----:B------:R-:W-:-:S02]  /*bb00*/  IMAD R5, R6, UR7, R5 ;  /* 0x0000000706057c24 */ /* 0x000fc4000f8e0205 */
[----:B------:R-:W-:Y:S01]  /*bb10*/  IMAD R0, R4, UR4, RZ ;  /* 0x0000000404007c24 */ /* 0x000fe2000f8e02ff */
[----:B------:R-:W-:Y:S02]  /*bb20*/  SHF.R.S32.HI R7, RZ, 0x2, R7 ;  /* 0x00000002ff077819 */ /* 0x000fe40000011407 */
[----:B------:R-:W-:Y:S01]  /*bb30*/  IADD3.X R17, R14, R19, R5, P1, !PT ;  /* 0x000000130e117210 */ /* 0x000fe20000ffe405 */
[----:B------:R-:W-:Y:S01]  /*bb40*/  IMAD R0, R15, UR5, R0 ;  /* 0x000000050f007c24 */ /* 0x000fe2000f8e0200 */
[----:B------:R-:W-:Y:S02]  /*bb50*/  ISETP.GE.OR P1, PT, R13, R2, P0 ;  /* 0x000000020d00720c */ /* 0x000fe40000726670 */
[----:B------:R-:W-:Y:S01]  /*bb60*/  ISETP.GE.OR P0, PT, R3, R12, P0 ;  /* 0x0000000c0300720c */ /* 0x000fe20000706670 */
[----:B------:R-:W-:Y:S01]  /*bb70*/  IMAD.WIDE.U32 R16, R15, UR4, R16 ;  /* 0x000000040f107c25 */ /* 0x000fe2000f8e0010 */
[----:B------:R-:W-:-:S03]  /*bb80*/  SHF.R.S32.HI R7, RZ, 0x1f, R7 ;  /* 0x0000001fff077819 */ /* 0x000fc60000011407 */
[----:B------:R-:W-:-:S08]  /*bb90*/  IMAD.IADD R5, R0, 0x1, R17 ;  /* 0x0000000100057824 */ /* 0x000fd000078e0211 */
        /* <DEDUP_REMOVED lines=10> */
.L_x_3659:
[----:B------:R-:W-:Y:S05]  /*bc40*/  BSYNC B0 ;  /* 0x0000000000007941 */ /* 0x000fea0003800000 */
.L_x_3658:
        /* <DEDUP_REMOVED lines=11> */
[----:B----4-:R-:W-:Y:S01]  /*bd00*/  STG.E.128 desc[UR10][R2.64], R8 ;  /* 0x0000000802007986 */ /* 0x010fe2000c101d0a */
[----:B------:R-:W-:Y:S05]  /*bd10*/  EXIT ;  /* 0x000000000000794d */ /* 0x000fea0003800000 */
.L_x_3660:
        /* <DEDUP_REMOVED lines=14> */
.L_x_5360:


//--------------------- .text._ZN5flash24flash_fwd_splitkv_kernelI23Flash_fwd_kernel_traitsILi32ELi64ELi128ELi4ELb0ELb0EN7cutlass10bfloat16_tE19Flash_kernel_traitsILi32ELi64ELi128ELi4ES3_EELb1ELb0ELb0ELb0ELb0ELb1ELb0ELb0EEEvNS_16Flash_fwd_paramsE --------------------------
	.section	.text._ZN5flash24flash_fwd_splitkv_kernelI23Flash_fwd_kernel_traitsILi32ELi64ELi128ELi4ELb0ELb0EN7cutlass10bfloat16_tE19Flash_kernel_traitsILi32ELi64ELi128ELi4ES3_EELb1ELb0ELb0ELb0ELb0ELb1ELb0ELb0EEEvNS_16Flash_fwd_paramsE,"ax",@progbits
	.align	128
        .global         _ZN5flash24flash_fwd_splitkv_kernelI23Flash_fwd_kernel_traitsILi32ELi64ELi128ELi4ELb0ELb0EN7cutlass10bfloat16_tE19Flash_kernel_traitsILi32ELi64ELi128ELi4ES3_EELb1ELb0ELb0ELb0ELb0ELb1ELb0ELb0EEEvNS_16Flash_fwd_paramsE
        .type           _ZN5flash24flash_fwd_splitkv_kernelI23Flash_fwd_kernel_traitsILi32ELi64ELi128ELi4ELb0ELb0EN7cutlass10bfloat16_tE19Flash_kernel_traitsILi32ELi64ELi128ELi4ES3_EELb1ELb0ELb0ELb0ELb0ELb1ELb0ELb0EEEvNS_16Flash_fwd_paramsE,@function
        .size           _ZN5flash24flash_fwd_splitkv_kernelI23Flash_fwd_kernel_traitsILi32ELi64ELi128ELi4ELb0ELb0EN7cutlass10bfloat16_tE19Flash_kernel_traitsILi32ELi64ELi128ELi4ES3_EELb1ELb0ELb0ELb0ELb0ELb1ELb0ELb0EEEvNS_16Flash_fwd_paramsE,(.L_x_5361 - _ZN5flash24flash_fwd_splitkv_kernelI23Flash_fwd_kernel_traitsILi32ELi64ELi128ELi4ELb0ELb0EN7cutlass10bfloat16_tE19Flash_kernel_traitsILi32ELi64ELi128ELi4ES3_EELb1ELb0ELb0ELb0ELb0ELb1ELb0ELb0EEEvNS_16Flash_fwd_paramsE)
        .other          _ZN5flash24flash_fwd_splitkv_kernelI23Flash_fwd_kernel_traitsILi32ELi64ELi128ELi4ELb0ELb0EN7cutlass10bfloat16_tE19Flash_kernel_traitsILi32ELi64ELi128ELi4ES3_EELb1ELb0ELb0ELb0ELb0ELb1ELb0ELb0EEEvNS_16Flash_fwd_paramsE,@"STO_CUDA_ENTRY STV_DEFAULT"
_ZN5flash24flash_fwd_splitkv_kernelI23Flash_fwd_kernel_traitsILi32ELi64ELi128ELi4ELb0ELb0EN7cutlass10bfloat16_tE19Flash_kernel_traitsILi32ELi64ELi128ELi4ES3_EELb1ELb0ELb0ELb0ELb0ELb1ELb0ELb0EEEvNS_16Flash_fwd_paramsE:
.text._ZN5flash24flash_fwd_splitkv_kernelI23Flash_fwd_kernel_traitsILi32ELi64ELi128ELi4ELb0ELb0EN7cutlass10bfloat16_tE19Flash_kernel_traitsILi32ELi64ELi128ELi4ES3_EELb1ELb0ELb0ELb0ELb0ELb1ELb0ELb0EEEvNS_16Flash_fwd_paramsE:
        /* <DEDUP_REMOVED lines=38> */
.L_x_3661:
[----:B------:R-:W1:Y:S02]  /*0260*/  LDC R4, c[0x0][0x2c8] ;  /* 0x0000b200ff047b82 */ /* 0x000e640000000800 */
.L_x_3662:
        /* <DEDUP_REMOVED lines=44> */
[----:B------:R-:W-:-:S03]  /*0530*/  LOP3.LUT R7, R6, 0xfffffffc, RZ, 0xc0, !PT ;  /* 0xfffffffc06077812 */ /* 0x000fc600078ec0ff */
[----:B------:R-:W2:Y:S01]  /*0540*/  @!P0 LDC.64 R2, c[0x0][0x290] ;  /* 0x0000a400ff028b82 */ /* 0x000ea20000000a00 */
[----:B------:R-:W-:Y:S01]  /*0550*/  @!P0 SHF.R.S32.HI R9, RZ, 0x1f, R17 ;  /* 0x0000001fff098819 */ /* 0x000fe20000011411 */
[----:B------:R-:W-:Y:S01]  /*0560*/  IMAD.IADD R46, R46, 0x1, -R7 ;  /* 0x000000012e2e7824 */ /* 0x000fe200078e0a07 */
[----:B------:R-:W-:-:S04]  /*0570*/  SHF.R.S32.HI R7, RZ, 0x1f, R51 ;  /* 0x0000001fff077819 */ /* 0x000fc80000011433 */
[----:B------:R-:W-:Y:S01]  /*0580*/  ISETP.NE.AND P3, PT, R46, RZ, PT ;  /* 0x000000ff2e00720c */ /* 0x000fe20003f65270 */
[----:B-1----:R-:W-:-:S04]  /*0590*/  @P0 IMAD.WIDE.U32 R10, R141, R4, RZ ;  /* 0x000000048d0a0225 */ /* 0x002fc800078e00ff */
[----:B------:R-:W-:Y:S02]  /*05a0*/  @P0 IMAD R141, R141, R5, R11 ;  /* 0x000000058d8d0224 */ /* 0x000fe400078e020b */
[----:B------:R-:W-:Y:S01]  /*05b0*/  IMAD R14, R7, R4, RZ ;  /* 0x00000004070e7224 */ /* 0x000fe200078e02ff */
[----:B------:R-:W-:-:S03]  /*05c0*/  SHF.R.S32.HI R7, RZ, 0x2, R6 ;  /* 0x00000002ff077819 */ /* 0x000fc60000011406 */
[----:B------:R-:W-:Y:S01]  /*05d0*/  IMAD R14, R51, R5, R14 ;  /* 0x00000005330e7224 */ /* 0x000fe200078e020e */
[----:B------:R-:W-:Y:S01]  /*05e0*/  ISETP.GE.OR P3, PT, R7, R144, P3 ;  /* 0x000000900700720c */ /* 0x000fe20001f66670 */
[-C--:B--2---:R-:W-:Y:S01]  /*05f0*/  @!P0 IMAD R8, R9, R2.reuse, RZ ;  /* 0x0000000209088224 */ /* 0x084fe200078e02ff */
[----:B------:R-:W-:Y:S01]  /*0600*/  IADD3 R9, R7, 0x20, RZ ;  /* 0x0000002007097810 */ /* 0x000fe20007ffe0ff */
[----:B------:R-:W-:-:S04]  /*0610*/  @!P0 IMAD.WIDE.U32 R12, R17, R2, RZ ;  /* 0x00000002110c8225 */ /* 0x000fc800078e00ff */
[----:B------:R-:W-:Y:S02]  /*0620*/  @!P0 IMAD R3, R17, R3, R8 ;  /* 0x0000000311038224 */ /* 0x000fe400078e0208 */
[----:B------:R-:W-:Y:S02]  /*0630*/  @P0 IMAD.MOV.U32 R8, RZ, RZ, R10 ;  /* 0x000000ffff080224 */ /* 0x000fe400078e000a */
[----:B------:R-:W-:Y:S02]  /*0640*/  IMAD.SHL.U32 R10, R46, 0x8, RZ ;  /* 0x000000082e0a7824 */ /* 0x000fe400078e00ff */
[----:B------:R-:W-:Y:S02]  /*0650*/  @!P0 IMAD.MOV.U32 R8, RZ, RZ, R12 ;  /* 0x000000ffff088224 */ /* 0x000fe400078e000c */
[----:B------:R-:W-:Y:S01]  /*0660*/  @!P0 IMAD.IADD R141, R13, 0x1, R3 ;  /* 0x000000010d8d8824 */ /* 0x000fe200078e0203 */
[----:B------:R-:W-:Y:S01]  /*0670*/  SHF.R.S32.HI R11, RZ, 0x1f, R10 ;  /* 0x0000001fff0b7819 */ /* 0x000fe2000001140a */
[----:B------:R-:W-:Y:S01]  /*0680*/  IMAD R2, R17, UR6, R0 ;  /* 0x0000000611027c24 */ /* 0x000fe2000f8e0200 */
[----:B------:R-:W-:-:S02]  /*0690*/  ISETP.GE.AND P1, PT, R10, UR4, PT ;  /* 0x000000040a007c0c */ /* 0x000fc4000bf26270 */
[----:B------:R-:W-:Y:S01]  /*06a0*/  ISETP.GE.AND P0, PT, R9, R144, PT ;  /* 0x000000900900720c */ /* 0x000fe20003f06270 */
[----:B------:R-:W-:Y:S01]  /*06b0*/  IMAD.WIDE.U32 R10, R51, R4, R10 ;  /* 0x00000004330a7225 */ /* 0x000fe200078e000a */
[----:B------:R-:W-:Y:S02]  /*06c0*/  ISETP.GE.OR P4, PT, R9, R144, P1 ;  /* 0x000000900900720c */ /* 0x000fe40000f86670 */
[----:B------:R-:W-:Y:S01]  /*06d0*/  SHF.R.S32.HI R3, RZ, 0x1f, R0 ;  /* 0x0000001fff037819 */ /* 0x000fe20000011400 */
[----:B------:R-:W-:Y:S01]  /*06e0*/  IMAD R2, R2, UR5, R51 ;  /* 0x0000000502027c24 */ /* 0x000fe2000f8e0233 */
[----:B------:R-:W-:Y:S01]  /*06f0*/  IADD3 R8, P2, R8, R10, RZ ;  /* 0x0000000a08087210 */ /* 0x000fe20007f5e0ff */
[----:B------:R-:W-:Y:S02]  /*0700*/  ULDC.64 UR4, c[0x0][0x2a0] ;  /* 0x0000a80000047ab9 */ /* 0x000fe40000000a00 */
[----:B------:R-:W-:Y:S01]  /*0710*/  IMAD R3, R3, UR4, RZ ;  /* 0x0000000403037c24 */ /* 0x000fe2000f8e02ff */
[----:B------:R-:W-:-:S02]  /*0720*/  IADD3.X R9, R141, R11, R14, P2, !PT ;  /* 0x0000000b8d097210 */ /* 0x000fc400017fe40e */
[----:B------:R-:W-:Y:S01]  /*0730*/  ISETP.GE.OR P2, PT, R7, R144, P1 ;  /* 0x000000900700720c */ /* 0x000fe20000f46670 */
[----:B------:R-:W-:Y:S01]  /*0740*/  IMAD R13, R0, UR5, R3 ;  /* 0x00000005000d7c24 */ /* 0x000fe2000f8e0203 */
[----:B------:R-:W-:Y:S01]  /*0750*/  IADD3 R3, P1, R2, R7, RZ ;  /* 0x0000000702037210 */ /* 0x000fe20007f3e0ff */
[----:B------:R-:W-:Y:S01]  /*0760*/  IMAD.WIDE.U32 R10, R0, UR4, R8 ;  /* 0x00000004000a7c25 */ /* 0x000fe2000f8e0008 */
[----:B------:R-:W-:-:S04]  /*0770*/  SHF.R.S32.HI R9, RZ, 0x1f, R7 ;  /* 0x0000001fff097819 */ /* 0x000fc80000011407 */
[----:B------:R-:W-:-:S05]  /*0780*/  IADD3 R13, R11, R13, RZ ;  /* 0x0000000d0b0d7210 */ /* 0x000fca0007ffe0ff */
[----:B------:R-:W-:Y:S05]  /*0790*/  @P2 BRA `(.L_x_3665) ;  /* 0x0000000000242947 */ /* 0x000fea0003800000 */
        /* <DEDUP_REMOVED lines=9> */
.L_x_3665:
[----:B------:R-:W-:Y:S05]  /*0830*/  BSYNC B0 ;  /* 0x0000000000007941 */ /* 0x000fea0003800000 */
.L_x_3664:
        /* <DEDUP_REMOVED lines=13> */
.L_x_3667:
[----:B------:R-:W-:Y:S05]  /*0910*/  BSYNC B0 ;  /* 0x0000000000007941 */ /* 0x000fea0003800000 */
.L_x_3666:
        /* <DEDUP_REMOVED lines=11> */
.L_x_3663:
        /* <DEDUP_REMOVED lines=24> */
.L_x_3668:
[----:B------:R-:W-:Y:S05]  /*0b50*/  @!P6 BRA `(.L_x_3669) ;  /* 0x00000004003ce947 */ /* 0x000fea0003800000 */
[----:B-----5:R-:W2:Y:S01]  /*0b60*/  LDC R13, c[0x0][0x380] ;  /* 0x0000e000ff0d7b82 */ /* 0x020ea20000000800 */
        /* <DEDUP_REMOVED lines=55> */
[----:B------:R-:W-:Y:S02]  /*0ee0*/  @!P1 LOP3.LUT R14, RZ, R7, RZ, 0x33, !PT ;  /* 0x00000007ff0e9212 */ /* 0x000fe400078e33ff */
[----:B---3--:R-:W-:Y:S01]  /*0ef0*/  SHF.R.S32.HI R5, RZ, 0x1f, R4 ;  /* 0x0000001fff057819 */ /* 0x008fe20000011404 */
[----:B------:R-:W-:-:S04]  /*0f00*/  IMAD.WIDE.U32 R10, R4, UR4, RZ ;  /* 0x00000004040a7c25 */ /* 0x000fc8000f8e00ff */
        /* <DEDUP_REMOVED lines=8> */
[----:B------:R-:W-:-:S04]  /*0f90*/  IMAD.WIDE.U32 R20, R4, R2, RZ ;  /* 0x0000000204147225 */ /* 0x000fc800078e00ff */
[C---:B------:R-:W-:Y:S02]  /*0fa0*/  IMAD R6, R24.reuse, R85, R6 ;  /* 0x0000005518067224 */ /* 0x040fe400078e0206 */
[----:B------:R-:W-:Y:S01]  /*0fb0*/  IMAD.WIDE.U32 R12, R24, R84, R10 ;  /* 0x00000054180c7225 */ /* 0x000fe200078e000a */
[----:B------:R-:W-:-:S04]  /*0fc0*/  SHF.R.S32.HI R11, RZ, 0x1f, R14 ;  /* 0x0000001fff0b7819 */ /* 0x000fc8000001140e */
[----:B------:R-:W-:Y:S01]  /*0fd0*/  IADD3 R13, R13, R6, RZ ;  /* 0x000000060d0d7210 */ /* 0x000fe20007ffe0ff */
[----:B------:R-:W-:-:S04]  /*0fe0*/  IMAD R7, R11, UR4, RZ ;  /* 0x000000040b077c24 */ /* 0x000fc8000f8e02ff */
[C---:B------:R-:W-:Y:S02]  /*0ff0*/  IMAD R7, R14.reuse, UR5, R7 ;  /* 0x000000050e077c24 */ /* 0x040fe4000f8e0207 */
[----:B------:R-:W-:-:S04]  /*1000*/  IMAD.WIDE.U32 R4, R14, UR4, R12 ;  /* 0x000000040e047c25 */ /* 0x000fc8000f8e000c */
[----:B------:R-:W-:Y:S01]  /*1010*/  IMAD.IADD R12, R21, 0x1, R3 ;  /* 0x00000001150c7824 */ /* 0x000fe200078e0203 */
[----:B------:R-:W-:Y:S02]  /*1020*/  IADD3 R7, R5, R7, RZ ;  /* 0x0000000705077210 */ /* 0x000fe40007ffe0ff */
[----:B------:R-:W-:Y:S01]  /*1030*/  MOV R10, R4 ;  /* 0x00000004000a7202 */ /* 0x000fe20000000f00 */
[----:B------:R-:W-:Y:S06]  /*1040*/  BRA `(.L_x_3670) ;  /* 0x00000004002c7947 */ /* 0x000fec0003800000 */
.L_x_3669:
[----:B------:R-:W1:Y:S01]  /*1050*/  LDC R11, c[0x0][0x278] ;  /* 0x00009e00ff0b7b82 */ /* 0x000e620000000800 */
[----:B------:R-:W-:Y:S02]  /*1060*/  ISETP.NE.AND P3, PT, R10, -0x1, PT ;  /* 0xffffffff0a00780c */ /* 0x000fe40003f65270 */
[----:B------:R-:W-:-:S04]  /*1070*/  LEA R24, R102, 0xffffff80, 0x7 ;  /* 0xffffff8066187811 */ /* 0x000fc800078e38ff */
[----:B------:R-:W-:-:S07]  /*1080*/  SHF.R.S32.HI R9, RZ, 0x1f, R24 ;  /* 0x0000001fff097819 */ /* 0x000fce0000011418 */
[----:B------:R-:W2:Y:S01]  /*1090*/  @P3 LDC.64 R84, c[0x0][0x248] ;  /* 0x00009200ff543b82 */ /* 0x000ea20000000a00 */
        /* <DEDUP_REMOVED lines=17> */
[----:B------:R-:W-:Y:S01]  /*11b0*/  ISETP.GE.AND P1, PT, R4, RZ, PT ;  /* 0x000000ff0400720c */ /* 0x000fe20003f26270 */
[----:B------:R-:W-:-:S04]  /*11c0*/  @P3 IMAD.IADD R4, R15, 0x1, R10 ;  /* 0x000000010f043824 */ /* 0x000fc800078e020a */
[C---:B--2---:R-:W-:Y:S02]  /*11d0*/  @P3 IMAD R19, R4.reuse, R85, RZ ;  /* 0x0000005504133224 */ /* 0x044fe400078e02ff */
[----:B------:R-:W-:-:S04]  /*11e0*/  @P3 IMAD.WIDE.U32 R4, R4, R84, RZ ;  /* 0x0000005404043225 */ /* 0x000fc800078e00ff */
[-C--:B------:R-:W-:Y:S02]  /*11f0*/  @!P0 IADD3 R2, R2, -R3.reuse, RZ ;  /* 0x8000000302028210 */ /* 0x080fe40007ffe0ff */
[----:B------:R-:W-:Y:S02]  /*1200*/  @!P0 IADD3 R14, R14, 0x1, RZ ;  /* 0x000000010e0e8810 */ /* 0x000fe40007ffe0ff */
[----:B------:R-:W-:Y:S02]  /*1210*/  ISETP.GE.U32.AND P2, PT, R2, R3, PT ;  /* 0x000000030200720c */ /* 0x000fe40003f46070 */
[----:B------:R-:W2:Y:S01]  /*1220*/  LDC.64 R2, c[0x0][0x260] ;  /* 0x00009800ff027b82 */ /* 0x000ea20000000a00 */
[----:B------:R-:W-:Y:S02]  /*1230*/  ISETP.NE.AND P0, PT, R11, RZ, PT ;  /* 0x000000ff0b00720c */ /* 0x000fe40003f05270 */
[----:B------:R-:W-:Y:S02]  /*1240*/  @P3 IADD3 R19, R5, R19, RZ ;  /* 0x0000001305133210 */ /* 0x000fe40007ffe0ff */
[----:B------:R-:W-:-:S06]  /*1250*/  @P3 MOV R18, R4 ;  /* 0x0000000400123202 */ /* 0x000fcc0000000f00 */
        /* <DEDUP_REMOVED lines=15> */
.L_x_3671:
        /* <DEDUP_REMOVED lines=11> */
[----:B------:R-:W-:Y:S01]  /*1400*/  IMAD R3, R14, R3, R4 ;  /* 0x000000030e037224 */ /* 0x000fe200078e0204 */
[----:B------:R-:W-:-:S04]  /*1410*/  MOV R10, R18 ;  /* 0x00000012000a7202 */ /* 0x000fc80000000f00 */
        /* <DEDUP_REMOVED lines=14> */
.L_x_3670:
[----:B------:R-:W-:Y:S01]  /*1500*/  ISETP.NE.AND P0, PT, R141, -0x1, PT ;  /* 0xffffffff8d00780c */ /* 0x000fe20003f05270 */
[----:B------:R-:W-:Y:S01]  /*1510*/  VIADD R142, R102, 0xffffffff ;  /* 0xffffffff668e7836 */ /* 0x000fe20000000000 */
[----:B-----5:R-:W-:Y:S01]  /*1520*/  SHF.R.S32.HI R13, RZ, 0x1f, R46 ;  /* 0x0000001fff0d7819 */ /* 0x020fe2000001142e */
[----:B------:R-:W1:Y:S01]  /*1530*/  S2UR UR4, SR_CgaCtaId ;  /* 0x00000000000479c3 */ /* 0x000e620000008800 */
[----:B------:R-:W-:Y:S01]  /*1540*/  ULDC.64 UR6, c[0x0][0x258] ;  /* 0x0000960000067ab9 */ /* 0x000fe20000000a00 */
[----:B------:R-:W-:Y:S01]  /*1550*/  ULDC.64 UR8, c[0x0][0x268] ;  /* 0x00009a0000087ab9 */ /* 0x000fe20000000a00 */
[CC--:B------:R-:W-:Y:S01]  /*1560*/  LEA.HI R15, R13.reuse, R46.reuse, RZ, 0x2 ;  /* 0x0000002e0d0f7211 */ /* 0x0c0fe200078f10ff */
[----:B------:R-:W-:Y:S01]  /*1570*/  UMOV UR5, 0x400 ;  /* 0x0000040000057882 */ /* 0x000fe20000000000 */
[----:B------:R-:W-:Y:S01]  /*1580*/  LEA.HI R49, R13, R46, RZ, 0x5 ;  /* 0x0000002e0d317211 */ /* 0x000fe200078f28ff */
[----:B------:R-:W-:Y:S01]  /*1590*/  IMAD R11, R11, UR8, RZ ;  /* 0x000000080b0b7c24 */ /* 0x000fe2000f8e02ff */
[----:B------:R-:W-:Y:S01]  /*15a0*/  SHF.R.S32.HI R16, RZ, 0x2, R15 ;  /* 0x00000002ff107819 */ /* 0x000fe2000001140f */
[----:B------:R-:W-:Y:S01]  /*15b0*/  BSSY B0, `(.L_x_3672) ;  /* 0x000004c000007945 */ /* 0x000fe20003800000 */
[----:B------:R-:W-:Y:S01]  /*15c0*/  SHF.R.S32.HI R50, RZ, 0x5, R49 ;  /* 0x00000005ff327819 */ /* 0x000fe20000011431 */
[----:B------:R-:W2:Y:S01]  /*15d0*/  @!P0 LDC.64 R2, c[0x0][0x228] ;  /* 0x00008a00ff028b82 */ /* 0x000ea20000000a00 */
[----:B------:R-:W-:-:S02]  /*15e0*/  @!P0 SHF.R.S32.HI R19, RZ, 0x1f, R17 ;  /* 0x0000001fff138819 */ /* 0x000fc40000011411 */
[----:B------:R-:W-:-:S04]  /*15f0*/  LEA.HI R143, R15, R16, RZ, 0x1 ;  /* 0x000000100f8f7211 */ /* 0x000fc800078f08ff */
[----:B------:R-:W-:Y:S01]  /*1600*/  LOP3.LUT R143, R143, 0x7fffffe, RZ, 0xc0, !PT ;  /* 0x07fffffe8f8f7812 */ /* 0x000fe200078ec0ff */
[----:B------:R-:W3:Y:S03]  /*1610*/  @P0 LDC.64 R4, c[0x0][0x240] ;  /* 0x00009000ff040b82 */ /* 0x000ee60000000a00 */
[----:B------:R-:W-:Y:S01]  /*1620*/  IADD3 R143, R16, -R143, RZ ;  /* 0x8000008f108f7210 */ /* 0x000fe20007ffe0ff */
[----:B-1----:R-:W-:-:S04]  /*1630*/  ULEA UR4, UR4, UR5, 0x18 ;  /* 0x0000000504047291 */ /* 0x002fc8000f8ec03f */
[----:B------:R-:W-:Y:S02]  /*1640*/  IMAD R143, R50, 0x8, R143 ;  /* 0x00000008328f7824 */ /* 0x000fe400078e028f */
[-C--:B--2---:R-:W-:Y:S02]  /*1650*/  @!P0 IMAD R6, R19, R2.reuse, RZ ;  /* 0x0000000213068224 */ /* 0x084fe400078e02ff */
[----:B------:R-:W-:-:S04]  /*1660*/  @!P0 IMAD.WIDE.U32 R18, R17, R2, RZ ;  /* 0x0000000211128225 */ /* 0x000fc800078e00ff */
[----:B------:R-:W-:Y:S01]  /*1670*/  @!P0 IMAD R3, R17, R3, R6 ;  /* 0x0000000311038224 */ /* 0x000fe200078e0206 */
[----:B------:R-:W-:Y:S01]  /*1680*/  LOP3.LUT R17, R15, 0xfffffffc, RZ, 0xc0, !PT ;  /* 0xfffffffc0f117812 */ /* 0x000fe200078ec0ff */
[----:B---3--:R-:W-:Y:S01]  /*1690*/  @P0 IMAD.WIDE.U32 R22, R141, R4, RZ ;  /* 0x000000048d160225 */ /* 0x008fe200078e00ff */
[----:B------:R-:W-:-:S03]  /*16a0*/  LEA.HI R6, R13, R46, RZ, 0x3 ;  /* 0x0000002e0d067211 */ /* 0x000fc600078f18ff */
[----:B------:R-:W-:Y:S01]  /*16b0*/  IMAD.IADD R146, R46, 0x1, -R17 ;  /* 0x000000012e927824 */ /* 0x000fe200078e0a11 */
[----:B------:R-:W-:Y:S01]  /*16c0*/  SHF.R.S32.HI R17, RZ, 0x1f, R16 ;  /* 0x0000001fff117819 */ /* 0x000fe20000011410 */
[----:B------:R-:W-:Y:S02]  /*16d0*/  @P0 IMAD R26, R141, R5, R23 ;  /* 0x000000058d1a0224 */ /* 0x000fe400078e0217 */
[----:B------:R-:W-:Y:S02]  /*16e0*/  IMAD.IADD R5, R144, 0x1, -R51 ;  /* 0x0000000190057824 */ /* 0x000fe400078e0a33 */
[----:B------:R-:W-:Y:S02]  /*16f0*/  VIADD R4, R16, 0x20 ;  /* 0x0000002010047836 */ /* 0x000fe40000000000 */
[----:B------:R-:W-:Y:S01]  /*1700*/  IMAD.SHL.U32 R146, R146, 0x8, RZ ;  /* 0x0000000892927824 */ /* 0x000fe200078e00ff */
[-C--:B------:R-:W-:Y:S01]  /*1710*/  ISETP.GE.AND P5, PT, R16, R5.reuse, PT ;  /* 0x000000051000720c */ /* 0x080fe20003fa6270 */
[----:B------:R-:W-:Y:S01]  /*1720*/  @!P0 IMAD.MOV.U32 R22, RZ, RZ, R18 ;  /* 0x000000ffff168224 */ /* 0x000fe200078e0012 */
[----:B------:R-:W-:Y:S01]  /*1730*/  ISETP.GE.AND P4, PT, R4, R5, PT ;  /* 0x000000050400720c */ /* 0x000fe20003f86270 */
[----:B------:R-:W-:Y:S01]  /*1740*/  IMAD.SHL.U32 R2, R142, 0x80, RZ ;  /* 0x000000808e027824 */ /* 0x000fe200078e00ff */
[----:B------:R-:W-:Y:S01]  /*1750*/  SHF.R.S32.HI R5, RZ, 0x1f, R146 ;  /* 0x0000001fff057819 */ /* 0x000fe20000011492 */
[----:B------:R-:W-:Y:S01]  /*1760*/  @!P0 IMAD.IADD R26, R19, 0x1, R3 ;  /* 0x00000001131a8824 */ /* 0x000fe200078e0203 */
[C---:B------:R-:W-:Y:S01]  /*1770*/  IADD3 R18, P2, R146.reuse, R10, RZ ;  /* 0x0000000a92127210 */ /* 0x040fe20007f5e0ff */
[----:B------:R-:W-:Y:S01]  /*1780*/  IMAD.IADD R3, R45, 0x1, -R2 ;  /* 0x000000012d037824 */ /* 0x000fe200078e0a02 */
[----:B------:R-:W-:-:S02]  /*1790*/  IADD3 R20, P3, R146, R20, RZ ;  /* 0x0000001492147210 */ /* 0x000fc40007f7e0ff */
[----:B------:R-:W-:Y:S01]  /*17a0*/  IADD3 R22, P0, R146, R22, RZ ;  /* 0x0000001692167210 */ /* 0x000fe20007f1e0ff */
[C---:B------:R-:W-:Y:S01]  /*17b0*/  IMAD.X R19, R5.reuse, 0x1, R7, P2 ;  /* 0x0000000105137824 */ /* 0x040fe200010e0607 */
[----:B------:R-:W-:Y:S02]  /*17c0*/  SHF.R.S32.HI R7, RZ, 0x3, R6 ;  /* 0x00000003ff077819 */ /* 0x000fe40000011406 */
[C---:B------:R-:W-:Y:S01]  /*17d0*/  IADD3.X R21, R5.reuse, R12, RZ, P3, !PT ;  /* 0x0000000c05157210 */ /* 0x040fe20001ffe4ff */
[----:B------:R-:W-:Y:S01]  /*17e0*/  IMAD.X R23, R5, 0x1, R26, P0 ;  /* 0x0000000105177824 */ /* 0x000fe200000e061a */
[CC--:B------:R-:W-:Y:S01]  /*17f0*/  ISETP.GE.AND P1, PT, R4.reuse, R3.reuse, PT ;  /* 0x000000030400720c */ /* 0x0c0fe20003f26270 */
[----:B------:R-:W-:Y:S01]  /*1800*/  IMAD.SHL.U32 R15, R7, 0x40, RZ ;  /* 0x00000040070f7824 */ /* 0x000fe200078e00ff */
[----:B------:R-:W-:Y:S01]  /*1810*/  ISETP.GE.AND P3, PT, R4, R3, PT ;  /* 0x000000030400720c */ /* 0x000fe20003f66270 */
[----:B------:R-:W-:Y:S02]  /*1820*/  VIADD R4, R16, 0x40 ;  /* 0x0000004010047836 */ /* 0x000fe40000000000 */
[----:B------:R-:W-:Y:S01]  /*1830*/  IMAD.WIDE.U32 R22, R0, UR6, R22 ;  /* 0x0000000600167c25 */ /* 0x000fe2000f8e0016 */
[----:B------:R-:W-:-:S02]  /*1840*/  LOP3.LUT R15, R15, 0xc0, RZ, 0xc0, !PT ;  /* 0x000000c00f0f7812 */ /* 0x000fc400078ec0ff */
[-C--:B------:R-:W-:Y:S01]  /*1850*/  ISETP.GE.AND P0, PT, R4, R3.reuse, PT ;  /* 0x000000030400720c */ /* 0x080fe20003f06270 */
[----:B------:R-:W-:Y:S01]  /*1860*/  IMAD.WIDE R26, R8, 0x40, R16 ;  /* 0x00000040081a7825 */ /* 0x000fe200078e0210 */
[----:B------:R-:W-:Y:S02]  /*1870*/  ISETP.GE.AND P2, PT, R4, R3, PT ;  /* 0x000000030400720c */ /* 0x000fe40003f46270 */
[----:B------:R-:W-:Y:S02]  /*1880*/  LOP3.LUT R5, R15, 0x18, R146, 0xf8, !PT ;  /* 0x000000180f057812 */ /* 0x000fe400078ef892 */
[----:B------:R-:W-:-:S04]  /*1890*/  SHF.R.U32.HI R4, RZ, 0x3, R15 ;  /* 0x00000003ff047819 */ /* 0x000fc8000001160f */
[----:B------:R-:W-:Y:S02]  /*18a0*/  LOP3.LUT R4, R5, R4, RZ, 0x3c, !PT ;  /* 0x0000000405047212 */ /* 0x000fe400078e3cff */
[----:B------:R-:W-:-:S03]  /*18b0*/  SHF.R.S32.HI R5, RZ, 0x1f, R0 ;  /* 0x0000001fff057819 */ /* 0x000fc60000011400 */
[----:B------:R-:W-:Y:S02]  /*18c0*/  IMAD.U32 R143, R143, 0x20, R4 ;  /* 0x000000208f8f7824 */ /* 0x000fe400078e0004 */
[----:B------:R-:W-:Y:S02]  /*18d0*/  IMAD R5, R5, UR6, RZ ;  /* 0x0000000605057c24 */ /* 0x000fe4000f8e02ff */
[----:B------:R-:W-:Y:S01]  /*18e0*/  IMAD R4, R14, UR9, R11 ;  /* 0x000000090e047c24 */ /* 0x000fe2000f8e020b */
[----:B------:R-:W-:Y:S01]  /*18f0*/  LEA R143, R143, UR4, 0x1 ;  /* 0x000000048f8f7c11 */ /* 0x000fe2000f8e08ff */
[----:B------:R-:W-:Y:S02]  /*1900*/  IMAD R5, R0, UR7, R5 ;  /* 0x0000000700057c24 */ /* 0x000fe4000f8e0205 */
        /* <DEDUP_REMOVED lines=22> */
.L_x_3673:
[----:B------:R-:W-:Y:S05]  /*1a70*/  BSYNC B0 ;  /* 0x0000000000007941 */ /* 0x000fea0003800000 */
.L_x_3672:
        /* <DEDUP_REMOVED lines=22> */
.L_x_3675:
[----:B------:R-:W-:Y:S05]  /*1be0*/  BSYNC B0 ;  /* 0x0000000000007941 */ /* 0x000fea0003800000 */
.L_x_3674:
[C---:B------:R-:W-:Y:S01]  /*1bf0*/  IMAD.X R5, R17.reuse, 0x1, R9, P5 ;  /* 0x0000000111057824 */ /* 0x040fe200028e0609 */
[CC--:B------:R-:W-:Y:S01]  /*1c00*/  ISETP.GE.AND P5, PT, R16.reuse, R3.reuse, PT ;  /* 0x000000031000720c */ /* 0x0c0fe20003fa6270 */
[----:B------:R-:W-:Y:S01]  /*1c10*/  IMAD R87, R17, R84, RZ ;  /* 0x0000005411577224 */ /* 0x000fe200078e02ff */
[----:B------:R-:W-:Y:S01]  /*1c20*/  LEA.HI R0, R13, R46, RZ, 0x4 ;  /* 0x0000002e0d007211 */ /* 0x000fe200078f20ff */
[C---:B------:R-:W-:Y:S01]  /*1c30*/  IMAD.WIDE.U32 R98, R16.reuse, R84, R18 ;  /* 0x0000005410627225 */ /* 0x040fe200078e0012 */
[----:B------:R-:W-:Y:S01]  /*1c40*/  BSSY B0, `(.L_x_3676) ;  /* 0x0000015000007945 */ /* 0x000fe20003800000 */
[C---:B------:R-:W-:Y:S02]  /*1c50*/  ISETP.GE.AND P4, PT, R16.reuse, R3, PT ;  /* 0x000000031000720c */ /* 0x040fe40003f86270 */
[----:B------:R-:W-:Y:S01]  /*1c60*/  IMAD R87, R16, R85, R87 ;  /* 0x0000005510577224 */ /* 0x000fe200078e0257 */
[----:B------:R-:W-:Y:S02]  /*1c70*/  LOP3.LUT R13, R0, 0xfffffff0, RZ, 0xc0, !PT ;  /* 0xfffffff0000d7812 */ /* 0x000fe400078ec0ff */
[----:B------:R-:W-:Y:S01]  /*1c80*/  SHF.R.S32.HI R9, RZ, 0x4, R0 ;  /* 0x00000004ff097819 */ /* 0x000fe20000011400 */
[----:B------:R-:W-:Y:S01]  /*1c90*/  IMAD.IADD R87, R99, 0x1, R87 ;  /* 0x0000000163577824 */ /* 0x000fe200078e0257 */
[----:B------:R-:W-:Y:S01]  /*1ca0*/  IADD3 R16, R16, 0x60, RZ ;  /* 0x0000006010107810 */ /* 0x000fe20007ffe0ff */
        /* <DEDUP_REMOVED lines=14> */
.L_x_3677:
[----:B------:R-:W-:Y:S05]  /*1d90*/  BSYNC B0 ;  /* 0x0000000000007941 */ /* 0x000fea0003800000 */
.L_x_3676:
[----:B-1----:R-:W-:Y:S01]  /*1da0*/  LOP3.LUT R11, R6, 0xfffffff8, RZ, 0xc0, !PT ;  /* 0xfffffff8060b7812 */ /* 0x002fe200078ec0ff */
[----:B------:R-:W-:Y:S01]  /*1db0*/  BSSY B0, `(.L_x_3678) ;  /* 0x0000016000007945 */ /* 0x000fe20003800000 */
[----:B------:R-:W-:Y:S01]  /*1dc0*/  LEA.HI R0, R0, R9, RZ, 0x1 ;  /* 0x0000000900007211 */ /* 0x000fe200078f08ff */
[----:B------:R-:W-:Y:S01]  /*1dd0*/  IMAD.IADD R13, R46, 0x1, -R13 ;  /* 0x000000012e0d7824 */ /* 0x000fe200078e0a0d */
[----:B------:R-:W-:Y:S01]  /*1de0*/  ISETP.GE.AND P5, PT, R16, R3, PT ;  /* 0x000000031000720c */ /* 0x000fe20003fa6270 */
[----:B------:R-:W-:Y:S01]  /*1df0*/  IMAD.IADD R10, R46, 0x1, -R11 ;  /* 0x000000012e0a7824 */ /* 0x000fe200078e0a0b */
        /* <DEDUP_REMOVED lines=17> */
.L_x_3679:
[----:B------:R-:W-:Y:S05]  /*1f10*/  BSYNC B0 ;  /* 0x0000000000007941 */ /* 0x000fea0003800000 */
.L_x_3678:
[----:B------:R-:W-:Y:S01]  /*1f20*/  ISETP.GE.AND P1, PT, R16, R3, PT ;  /* 0x000000031000720c */ /* 0x000fe20003f26270 */
[----:B------:R-:W-:Y:S01]  /*1f30*/  IMAD.IADD R9, R9, 0x1, -R0 ;  /* 0x0000000109097824 */ /* 0x000fe200078e0a00 */
[----:B------:R-:W-:Y:S01]  /*1f40*/  LEA.HI R3, R10, R10, RZ, 0x1 ;  /* 0x0000000a0a037211 */ /* 0x000fe200078f08ff */
[----:B------:R-:W1:Y:S01]  /*1f50*/  LDC.64 R96, c[0x0][0x250] ;  /* 0x00009400ff607b82 */ /* 0x000e620000000a00 */
[----:B------:R-:W-:Y:S01]  /*1f60*/  LEA.HI R48, R13, R13, RZ, 0x1 ;  /* 0x0000000d0d307211 */ /* 0x000fe200078f08ff */
        /* <DEDUP_REMOVED lines=9> */
[----:B------:R-:W-:Y:S01]  /*2000*/  LOP3.LUT R6, R6, 0xc0, RZ, 0xc0, !PT ;  /* 0x000000c006067812 */ /* 0x000fe200078ec0ff */
[----:B------:R-:W-:Y:S01]  /*2010*/  IMAD.IADD R10, R10, 0x1, -R3 ;  /* 0x000000010a0a7824 */ /* 0x000fe200078e0a03 */
[----:B------:R-:W-:Y:S02]  /*2020*/  SHF.R.S32.HI R8, RZ, 0x1f, R13 ;  /* 0x0000001fff087819 */ /* 0x000fe4000001140d */
[----:B------:R-:W-:Y:S02]  /*2030*/  LOP3.LUT R11, R11, 0xfffffffc, RZ, 0xc0, !PT ;  /* 0xfffffffc0b0b7812 */ /* 0x000fe400078ec0ff */
[----:B------:R-:W-:Y:S02]  /*2040*/  LOP3.LUT R7, R6, 0x8, R7, 0xf8, !PT ;  /* 0x0000000806077812 */ /* 0x000fe400078ef807 */
[----:B------:R-:W-:Y:S01]  /*2050*/  SHF.R.U32.HI R6, RZ, 0x3, R6 ;  /* 0x00000003ff067819 */ /* 0x000fe20000011606 */
[----:B------:R-:W-:Y:S01]  /*2060*/  IMAD.IADD R3, R12, 0x1, -R11 ;  /* 0x000000010c037824 */ /* 0x000fe200078e0a0b */
[----:B------:R-:W-:-:S02]  /*2070*/  LOP3.LUT R48, R48, 0x7fffffe, RZ, 0xc0, !PT ;  /* 0x07fffffe30307812 */ /* 0x000fc400078ec0ff */
[----:B------:R-:W-:Y:S01]  /*2080*/  LEA.HI R8, R8, R13, RZ, 0x3 ;  /* 0x0000000d08087211 */ /* 0x000fe200078f18ff */
[----:B------:R-:W-:Y:S01]  /*2090*/  IMAD.SHL.U32 R4, R3, 0x40, RZ ;  /* 0x0000004003047824 */ /* 0x000fe200078e00ff */
[----:B------:R-:W-:Y:S01]  /*20a0*/  LOP3.LUT R6, R7, R6, RZ, 0x3c, !PT ;  /* 0x0000000607067212 */ /* 0x000fe200078e3cff */
[----:B------:R-:W-:Y:S02]  /*20b0*/  IMAD R7, R9, 0x8, R10 ;  /* 0x0000000809077824 */ /* 0x000fe400078e020a */
[----:B------:R-:W-:Y:S02]  /*20c0*/  IMAD.IADD R48, R13, 0x1, -R48 ;  /* 0x000000010d307824 */ /* 0x000fe400078e0a30 */
        /* <DEDUP_REMOVED lines=16> */
.L_x_3681:
[----:B------:R-:W-:Y:S05]  /*21d0*/  BSYNC B0 ;  /* 0x0000000000007941 */ /* 0x000fea0003800000 */
.L_x_3680:
[----:B------:R-:W-:Y:S04]  /*21e0*/  BSSY B0, `(.L_x_3682) ;  /* 0x0000011000007945 */ /* 0x000fe80003800000 */
[----:B------:R-:W-:Y:S05]  /*21f0*/  @P5 BRA `(.L_x_3683) ;  /* 0x00000000003c5947 */ /* 0x000fea0003800000 */
[----:B------:R-:W-:Y:S02]  /*2200*/  ULDC UR5, c[0x0][0x2d0] ;  /* 0x0000b40000057ab9 */ /* 0x000fe40000000800 */
[----:B------:R-:W-:-:S13]  /*2210*/  ISETP.GE.AND P0, PT, R146, UR5, PT ;  /* 0x0000000592007c0c */ /* 0x000fda000bf06270 */
[----:B------:R1:W-:Y:S01]  /*2220*/  @P0 STS.128 [R143+0x2800], RZ ;  /* 0x002800ff8f000388 */ /* 0x0003e20000000c00 */
[----:B------:R-:W-:Y:S05]  /*2230*/  @P0 BRA `(.L_x_3683) ;  /* 0x00000000002c0947 */ /* 0x000fea0003800000 */
[----:B------:R-:W-:Y:S01]  /*2240*/  MOV R86, R98 ;  /* 0x0000006200567202 */ /* 0x000fe20000000f00 */
[----:B------:R-:W-:Y:S01]  /*2250*/  IMAD R10, R85, 0x60, RZ ;  /* 0x00000060550a7824 */ /* 0x000fe200078e02ff */
[----:B------:R-:W-:-:S03]  /*2260*/  ULDC.64 UR6, c[0x0][0x218] ;  /* 0x0000860000067ab9 */ /* 0x000fc60000000a00 */
[----:B-1----:R-:W-:-:S05]  /*2270*/  IMAD.WIDE.U32 R12, R84, 0x60, R86 ;  /* 0x00000060540c7825 */ /* 0x002fca00078e0056 */
[----:B------:R-:W-:Y:S02]  /*2280*/  IADD3 R10, R13, R10, RZ ;  /* 0x0000000a0d0a7210 */ /* 0x000fe40007ffe0ff */
[----:B------:R-:W-:-:S04]  /*2290*/  LEA R16, P0, R12, UR6, 0x1 ;  /* 0x000000060c107c11 */ /* 0x000fc8000f8008ff */
[----:B------:R-:W-:-:S05]  /*22a0*/  LEA.HI.X R17, R12, UR7, R10, 0x1, P0 ;  /* 0x000000070c117c11 */ /* 0x000fca00080f0c0a */
[----:B------:R-:W-:Y:S01]  /*22b0*/  @!PT LDS RZ, [RZ] ;  /* 0x00000000fffff984 */ /* 0x000fe20000000800 */
[----:B------:R-:W-:Y:S01]  /*22c0*/  @!PT LDS RZ, [RZ] ;  /* 0x00000000fffff984 */ /* 0x000fe20000000800 */
[----:B------:R-:W-:Y:S01]  /*22d0*/  @!PT LDS RZ, [RZ] ;  /* 0x00000000fffff984 */ /* 0x000fe20000000800 */
[----:B------:R1:W-:Y:S04]  /*22e0*/  LDGSTS.E.BYPASS.LTC128B.128 [R143+0x2800], desc[UR12][R16.64] ;  /* 0x02800000108f7fae */ /* 0x0003e8000b901d4c */
.L_x_3683:
[----:B------:R-:W-:Y:S05]  /*22f0*/  BSYNC B0 ;  /* 0x0000000000007941 */ /* 0x000fea0003800000 */
.L_x_3682:
[----:B------:R-:W0:Y:S01]  /*2300*/  LDGDEPBAR ;  /* 0x00000000000079af */ /* 0x000e220000000000 */
[----:B------:R-:W-:Y:S01]  /*2310*/  LOP3.LUT R4, R4, 0xc0, RZ, 0xc0, !PT ;  /* 0x000000c004047812 */ /* 0x000fe200078ec0ff */
[-C--:B-1----:R-:W-:Y:S01]  /*2320*/  IMAD R5, R5, R96.reuse, RZ ;  /* 0x0000006005057224 */ /* 0x082fe200078e02ff */
[----:B------:R-:W-:Y:S01]  /*2330*/  LOP3.LUT R47, R8, 0xffffff00, RZ, 0xc0, !PT ;  /* 0xffffff00082f7812 */ /* 0x000fe200078ec0ff */
[----:B------:R-:W-:Y:S01]  /*2340*/  ULDC.64 UR6, c[0x0][0x220] ;  /* 0x0000880000067ab9 */ /* 0x000fe20000000a00 */
[----:B------:R-:W-:Y:S01]  /*2350*/  LOP3.LUT R9, R4, 0x8, R9, 0xf8, !PT ;  /* 0x0000000804097812 */ /* 0x000fe200078ef809 */
[----:B------:R-:W-:Y:S01]  /*2360*/  IMAD R27, R24, R97, R5 ;  /* 0x00000061181b7224 */ /* 0x000fe200078e0205 */
[----:B------:R-:W-:Y:S01]  /*2370*/  SHF.R.U32.HI R26, RZ, 0x3, R4 ;  /* 0x00000003ff1a7819 */ /* 0x000fe20000011604 */
[----:B------:R-:W-:Y:S01]  /*2380*/  IMAD R5, R50, 0x200, R47 ;  /* 0x0000020032057824 */ /* 0x000fe200078e022f */
[----:B------:R-:W-:Y:S01]  /*2390*/  BSSY B0, `(.L_x_3684) ;  /* 0x000001d000007945 */ /* 0x000fe20003800000 */
[----:B------:R-:W-:Y:S01]  /*23a0*/  IMAD.WIDE.U32 R24, R24, R96, R14 ;  /* 0x0000006018187225 */ /* 0x000fe200078e000e */
[----:B------:R-:W-:-:S02]  /*23b0*/  LOP3.LUT R26, R9, R26, RZ, 0x3c, !PT ;  /* 0x0000001a091a7212 */ /* 0x000fc400078e3cff */
[----:B------:R-:W-:Y:S01]  /*23c0*/  SHF.L.U64.HI R139, R96, 0x5, R97 ;  /* 0x00000005608b7819 */ /* 0x000fe20000010261 */
[----:B------:R-:W-:Y:S01]  /*23d0*/  IMAD R5, R48, 0x20, R5 ;  /* 0x0000002030057824 */ /* 0x000fe200078e0205 */
[----:B------:R-:W-:Y:S01]  /*23e0*/  LEA R156, P0, R24, UR6, 0x1 ;  /* 0x00000006189c7c11 */ /* 0x000fe2000f8008ff */
[----:B------:R-:W-:Y:S02]  /*23f0*/  IMAD.U32 R134, R7, 0x20, R6 ;  /* 0x0000002007867824 */ /* 0x000fe400078e0006 */
[----:B------:R-:W-:Y:S02]  /*2400*/  IMAD.IADD R27, R25, 0x1, R27 ;  /* 0x00000001191b7824 */ /* 0x000fe400078e021b */
[----:B------:R-:W-:Y:S01]  /*2410*/  IMAD.IADD R136, R26, 0x1, R5 ;  /* 0x000000011a887824 */ /* 0x000fe200078e0205 */
[----:B------:R-:W-:Y:S01]  /*2420*/  LEA R134, R134, UR4, 0x1 ;  /* 0x0000000486867c11 */ /* 0x000fe2000f8e08ff */
[----:B------:R-:W-:Y:S01]  /*2430*/  IMAD.SHL.U32 R140, R96, 0x20, RZ ;  /* 0x00000020608c7824 */ /* 0x000fe200078e00ff */
[----:B------:R-:W-:Y:S01]  /*2440*/  LEA.HI.X R157, R24, UR7, R27, 0x1, P0 ;  /* 0x00000007189d7c11 */ /* 0x000fe200080f0c1b */
[----:B------:R-:W-:-:S04]  /*2450*/  DEPBAR.LE SB0, 0x0 ;  /* 0x000080000000791a */ /* 0x000fc80000000000 */
[----:B------:R-:W-:Y:S01]  /*2460*/  BAR.SYNC.DEFER_BLOCKING 0x0 ;  /* 0x0000000000007b1d */ /* 0x000fe20000010000 */
[----:B------:R-:W-:-:S05]  /*2470*/  LEA R136, R136, UR4, 0x1 ;  /* 0x0000000488887c11 */ /* 0x000fca000f8e08ff */
        /* <DEDUP_REMOVED lines=14> */
.L_x_3685:
[----:B------:R-:W-:Y:S05]  /*2560*/  BSYNC B0 ;  /* 0x0000000000007941 */ /* 0x000fea0003800000 */
.L_x_3684:
        /* <DEDUP_REMOVED lines=13> */
.L_x_3687:
[----:B------:R-:W-:Y:S05]  /*2640*/  BSYNC B0 ;  /* 0x0000000000007941 */ /* 0x000fea0003800000 */
.L_x_3686:
        /* <DEDUP_REMOVED lines=13> */
.L_x_3689:
[----:B------:R-:W-:Y:S05]  /*2720*/  BSYNC B0 ;  /* 0x0000000000007941 */ /* 0x000fea0003800000 */
.L_x_3688:
        /* <DEDUP_REMOVED lines=14> */
.L_x_3691:
[----:B------:R-:W-:Y:S05]  /*2810*/  BSYNC B0 ;  /* 0x0000000000007941 */ /* 0x000fea0003800000 */
.L_x_3690:
[----:B------:R-:W-:Y:S01]  /*2820*/  LDSM.16.M88.4 R32, [R136] ;  /* 0x000000008820783b */ /* 0x000fe20000000200 */
[----:B------:R-:W-:Y:S01]  /*2830*/  LOP3.LUT P1, RZ, R3, 0x2, RZ, 0xc0, !PT ;  /* 0x0000000203ff7812 */ /* 0x000fe2000782c0ff */
[----:B------:R-:W-:Y:S01]  /*2840*/  ULDC UR10, c[0x0][0x39c] ;  /* 0x0000e700000a7ab9 */ /* 0x000fe20000000800 */
[----:B------:R-:W-:Y:S01]  /*2850*/  MOV R8, 0x10 ;  /* 0x0000001000087802 */ /* 0x000fe20000000f00 */
[----:B-1----:R-:W1:Y:S01]  /*2860*/  LDSM.16.M88.4 R4, [R134+0x1000] ;  /* 0x001000008604783b */ /* 0x002e620000000200 */
[----:B------:R-:W-:Y:S02]  /*2870*/  LOP3.LUT P0, RZ, R0, 0x2, RZ, 0xc0, !PT ;  /* 0x0000000200ff7812 */ /* 0x000fe4000780c0ff */
[C---:B------:R-:W-:Y:S01]  /*2880*/  SEL R3, R8.reuse, 0xfffffff0, !P1 ;  /* 0xfffffff008037807 */ /* 0x040fe20004800000 */
[----:B------:R-:W5:Y:S01]  /*2890*/  LDSM.16.M88.4 R36, [R134+0x1400] ;  /* 0x001400008624783b */ /* 0x000f620000000200 */
[----:B------:R-:W-:Y:S02]  /*28a0*/  SEL R0, R8, 0xfffffff0, !P0 ;  /* 0xfffffff008007807 */ /* 0x000fe40004000000 */
[----:B------:R-:W-:Y:S01]  /*28b0*/  LEA R135, R3, R136, 0x1 ;  /* 0x0000008803877211 */ /* 0x000fe200078e08ff */
[----:B--2---:R-:W-:Y:S01]  /*28c0*/  LDSM.16.M88.4 R28, [R134+0x1800] ;  /* 0x00180000861c783b */ /* 0x004fe20000000200 */
[----:B------:R-:W-:-:S02]  /*28d0*/  LEA R55, R0, R134, 0x1 ;  /* 0x0000008600377211 */ /* 0x000fc400078e08ff */
[----:B------:R-:W-:Y:S01]  /*28e0*/  LEA R50, R50, R51, 0x4 ;  /* 0x0000003332327211 */ /* 0x000fe200078e20ff */
[----:B----4-:R-:W-:Y:S01]  /*28f0*/  LDSM.16.M88.4 R20, [R135] ;  /* 0x000000008714783b */ /* 0x010fe20000000200 */
[----:B------:R-:W-:Y:S02]  /*2900*/  ISETP.GE.AND P2, PT, R102, 0x2, PT ;  /* 0x000000026600780c */ /* 0x000fe40003f46270 */
[----:B------:R-:W-:Y:S01]  /*2910*/  LEA R47, R48, R47, 0x5 ;  /* 0x0000002f302f7211 */ /* 0x000fe200078e28ff */
[----:B------:R-:W2:Y:S01]  /*2920*/  LDSM.16.M88.4 R40, [R55+0x1000] ;  /* 0x001000003728783b */ /* 0x000ea20000000200 */
[----:B------:R-:W-:Y:S02]  /*2930*/  SHF.L.U32 R101, R46, 0x1, RZ ;  /* 0x000000012e657819 */ /* 0x000fe400000006ff */
[----:B------:R-:W-:Y:S01]  /*2940*/  IADD3 R133, R134, 0x1000, RZ ;  /* 0x0000100086857810 */ /* 0x000fe20007ffe0ff */
[----:B------:R-:W4:Y:S01]  /*2950*/  LDSM.16.M88.4 R16, [R55+0x1400] ;  /* 0x001400003710783b */ /* 0x000f220000000200 */
[----:B------:R-:W-:-:S02]  /*2960*/  IADD3 R132, R26, R47, RZ ;  /* 0x0000002f1a847210 */ /* 0x000fc40007ffe0ff */
[----:B------:R-:W-:Y:S01]  /*2970*/  LEA R133, R0, R133, 0x1 ;  /* 0x0000008500857211 */ /* 0x000fe200078e08ff */
[----:B------:R-:W0:Y:S01]  /*2980*/  LDGDEPBAR ;  /* 0x00000000000079af */ /* 0x000e220000000000 */
[----:B------:R-:W-:Y:S01]  /*2990*/  LOP3.LUT R101, R101, 0x6, RZ, 0xc0, !PT ;  /* 0x0000000665657812 */ /* 0x000fe200078ec0ff */
[C---:B-1----:R-:W-:Y:S06]  /*29a0*/  HMMA.16816.F32.BF16 R8, R32.reuse, R4, RZ ;  /* 0x000000042008723c */ /* 0x042fec00000418ff */
[C---:B------:R-:W-:Y:S06]  /*29b0*/  HMMA.16816.F32.BF16 R4, R32.reuse, R6, RZ ;  /* 0x000000062004723c */ /* 0x040fec00000418ff */
[C---:B-----5:R-:W-:Y:S06]  /*29c0*/  HMMA.16816.F32.BF16 R12, R32.reuse, R36, RZ ;  /* 0x00000024200c723c */ /* 0x060fec00000418ff */
[----:B------:R-:W-:Y:S06]  /*29d0*/  HMMA.16816.F32.BF16 R36, R32, R38, RZ ;  /* 0x000000262024723c */ /* 0x000fec00000418ff */
[C---:B--2---:R-:W-:Y:S06]  /*29e0*/  HMMA.16816.F32.BF16 R8, R20.reuse, R40, R8 ;  /* 0x000000281408723c */ /* 0x044fec0000041808 */
[C---:B------:R-:W-:Y:S06]  /*29f0*/  HMMA.16816.F32.BF16 R4, R20.reuse, R42, R4 ;  /* 0x0000002a1404723c */ /* 0x040fec0000041804 */
[----:B----4-:R-:W-:Y:S06]  /*2a00*/  HMMA.16816.F32.BF16 R12, R20, R16, R12 ;  /* 0x00000010140c723c */ /* 0x010fec000004180c */
[----:B------:R-:W-:Y:S06]  /*2a10*/  HMMA.16816.F32.BF16 R40, R32, R28, RZ ;  /* 0x0000001c2028723c */ /* 0x000fec00000418ff */
[----:B------:R-:W-:Y:S01]  /*2a20*/  FMUL.FTZ R52, R8, UR10 ;  /* 0x0000000a08347c20 */ /* 0x000fe20008410000 */
[----:B------:R-:W-:Y:S01]  /*2a30*/  FMUL.FTZ R53, R9, UR10 ;  /* 0x0000000a09357c20 */ /* 0x000fe20008410000 */
[----:B------:R-:W-:Y:S01]  /*2a40*/  FMUL.FTZ R54, R10, UR10 ;  /* 0x0000000a0a367c20 */ /* 0x000fe20008410000 */
[----:B------:R-:W-:Y:S01]  /*2a50*/  FMUL.FTZ R56, R11, UR10 ;  /* 0x0000000a0b387c20 */ /* 0x000fe20008410000 */
[----:B------:R-:W-:Y:S01]  /*2a60*/  HMMA.16816.F32.BF16 R36, R20, R18, R36 ;  /* 0x000000121424723c */ /* 0x000fe20000041824 */
[----:B------:R-:W1:Y:S01]  /*2a70*/  LDSM.16.M88.4 R8, [R55+0x1800] ;  /* 0x001800003708783b */ /* 0x000e620000000200 */
[----:B------:R-:W-:Y:S01]  /*2a80*/  FMUL.FTZ R57, R4, UR10 ;  /* 0x0000000a04397c20 */ /* 0x000fe20008410000 */
[----:B------:R-:W-:Y:S01]  /*2a90*/  FMUL.FTZ R58, R5, UR10 ;  /* 0x0000000a053a7c20 */ /* 0x000fe20008410000 */
[----:B------:R-:W-:Y:S01]  /*2aa0*/  FMUL.FTZ R59, R6, UR10 ;  /* 0x0000000a063b7c20 */ /* 0x000fe20008410000 */
[----:B------:R-:W-:Y:S01]  /*2ab0*/  FMUL.FTZ R60, R7, UR10 ;  /* 0x0000000a073c7c20 */ /* 0x000fe20008410000 */
[----:B------:R-:W-:Y:S01]  /*2ac0*/  HMMA.16816.F32.BF16 R28, R32, R30, RZ ;  /* 0x0000001e201c723c */ /* 0x000fe200000418ff */
[----:B------:R-:W2:Y:S01]  /*2ad0*/  LDSM.16.M88.4 R4, [R134+0x1c00] ;  /* 0x001c00008604783b */ /* 0x000ea20000000200 */
[----:B------:R-:W-:Y:S01]  /*2ae0*/  FMUL.FTZ R61, R12, UR10 ;  /* 0x0000000a0c3d7c20 */ /* 0x000fe20008410000 */
[----:B------:R-:W-:Y:S01]  /*2af0*/  FMUL.FTZ R62, R13, UR10 ;  /* 0x0000000a0d3e7c20 */ /* 0x000fe20008410000 */
[----:B------:R-:W-:Y:S01]  /*2b00*/  FMUL.FTZ R63, R14, UR10 ;  /* 0x0000000a0e3f7c20 */ /* 0x000fe20008410000 */
[----:B------:R-:W-:Y:S01]  /*2b10*/  FMUL.FTZ R64, R15, UR10 ;  /* 0x0000000a0f407c20 */ /* 0x000fe20008410000 */
[----:B------:R-:W4:Y:S01]  /*2b20*/  MUFU.TANH R52, R52 ;  /* 0x0000003400347308 */ /* 0x000f220000002400 */
[----:B------:R-:W5:Y:S07]  /*2b30*/  LDSM.16.M88.4 R12, [R55+0x1c00] ;  /* 0x001c0000370c783b */ /* 0x000f6e0000000200 */
[----:B------:R-:W1:Y:S04]  /*2b40*/  MUFU.TANH R53, R53 ;  /* 0x0000003500357308 */ /* 0x000e680000002400 */
[----:B------:R-:W-:Y:S01]  /*2b50*/  FMUL.FTZ R65, R36, UR10 ;  /* 0x0000000a24417c20 */ /* 0x000fe20008410000 */
[----:B------:R-:W-:Y:S01]  /*2b60*/  FMUL.FTZ R66, R37, UR10 ;  /* 0x0000000a25427c20 */ /* 0x000fe20008410000 */
[----:B------:R-:W-:Y:S01]  /*2b70*/  FMUL.FTZ R67, R38, UR10 ;  /* 0x0000000a26437c20 */ /* 0x000fe20008410000 */
[----:B------:R-:W-:Y:S01]  /*2b80*/  FMUL.FTZ R68, R39, UR10 ;  /* 0x0000000a27447c20 */ /* 0x000fe20008410000 */
[----:B------:R-:W2:Y:S01]  /*2b90*/  MUFU.TANH R54, R54 ;  /* 0x0000003600367308 */ /* 0x000ea20000002400 */
[----:B------:R-:W3:Y:S07]  /*2ba0*/  LDSM.16.M88.4 R36, [R134+0x2000] ;  /* 0x002000008624783b */ /* 0x000eee0000000200 */
[----:B------:R-:W3:Y:S01]  /*2bb0*/  MUFU.TANH R56, R56 ;  /* 0x0000003800387308 */ /* 0x000ee20000002400 */
[----:B-1----:R-:W-:Y:S07]  /*2bc0*/  HMMA.16816.F32.BF16 R28, R20, R10, R28 ;  /* 0x0000000a141c723c */ /* 0x002fee000004181c */
[----:B------:R-:W1:Y:S01]  /*2bd0*/  MUFU.TANH R57, R57 ;  /* 0x0000003900397308 */ /* 0x000e620000002400 */
[C---:B--2---:R-:W-:Y:S07]  /*2be0*/  HMMA.16816.F32.BF16 R16, R32.reuse, R4, RZ ;  /* 0x000000042010723c */ /* 0x044fee00000418ff */
[----:B------:R-:W2:Y:S01]  /*2bf0*/  MUFU.TANH R58, R58 ;  /* 0x0000003a003a7308 */ /* 0x000ea20000002400 */
[----:B------:R-:W-:Y:S06]  /*2c00*/  HMMA.16816.F32.BF16 R4, R32, R6, RZ ;  /* 0x000000062004723c */ /* 0x000fec00000418ff */
[----:B------:R-:W-:Y:S01]  /*2c10*/  HMMA.16816.F32.BF16 R40, R20, R8, R40 ;  /* 0x000000081428723c */ /* 0x000fe20000041828 */
[----:B------:R-:W4:Y:S01]  /*2c20*/  LDSM.16.M88.4 R8, [R55+0x2000] ;  /* 0x002000003708783b */ /* 0x000f220000000200 */
[----:B------:R-:W1:Y:S01]  /*2c30*/  MUFU.TANH R59, R59 ;  /* 0x0000003b003b7308 */ /* 0x000e620000002400 */
[----:B------:R-:W-:Y:S01]  /*2c40*/  FMUL.FTZ R73, R28, UR10 ;  /* 0x0000000a1c497c20 */ /* 0x000fe20008410000 */
[----:B------:R-:W-:Y:S01]  /*2c50*/  FMUL.FTZ R74, R29, UR10 ;  /* 0x0000000a1d4a7c20 */ /* 0x000fe20008410000 */
[----:B------:R-:W-:Y:S01]  /*2c60*/  FMUL.FTZ R75, R30, UR10 ;  /* 0x0000000a1e4b7c20 */ /* 0x000fe20008410000 */
[----:B------:R-:W-:-:S04]  /*2c70*/  FMUL.FTZ R76, R31, UR10 ;  /* 0x0000000a1f4c7c20 */ /* 0x000fc80008410000 */
[----:B------:R-:W1:Y:S01]  /*2c80*/  MUFU.TANH R60, R60 ;  /* 0x0000003c003c7308 */ /* 0x000e620000002400 */
[----:B------:R-:W2:Y:S01]  /*2c90*/  LDSM.16.M88.4 R28, [R134+0x2400] ;  /* 0x00240000861c783b */ /* 0x000ea20000000200 */
[C---:B-----5:R-:W-:Y:S06]  /*2ca0*/  HMMA.16816.F32.BF16 R16, R20.reuse, R12, R16 ;  /* 0x0000000c1410723c */ /* 0x060fec0000041810 */
[----:B------:R-:W-:Y:S01]  /*2cb0*/  HMMA.16816.F32.BF16 R4, R20, R14, R4 ;  /* 0x0000000e1404723c */ /* 0x000fe20000041804 */
[----:B------:R-:W5:Y:S01]  /*2cc0*/  LDSM.16.M88.4 R12, [R55+0x2400] ;  /* 0x00240000370c783b */ /* 0x000f620000000200 */
[----:B------:R-:W1:Y:S04]  /*2cd0*/  MUFU.TANH R61, R61 ;  /* 0x0000003d003d7308 */ /* 0x000e680000002400 */
[----:B------:R-:W-:Y:S01]  /*2ce0*/  FMUL.FTZ R40, R40, UR10 ;  /* 0x0000000a28287c20 */ /* 0x000fe20008410000 */
[----:B------:R-:W-:Y:S01]  /*2cf0*/  FMUL.FTZ R41, R41, UR10 ;  /* 0x0000000a29297c20 */ /* 0x000fe20008410000 */
[----:B------:R-:W-:Y:S01]  /*2d00*/  FMUL.FTZ R42, R42, UR10 ;  /* 0x0000000a2a2a7c20 */ /* 0x000fe20008410000 */
[----:B------:R-:W-:Y:S01]  /*2d10*/  FMUL.FTZ R72, R43, UR10 ;  /* 0x0000000a2b487c20 */ /* 0x000fe20008410000 */
[----:B------:R-:W1:Y:S08]  /*2d20*/  MUFU.TANH R69, R40 ;  /* 0x0000002800457308 */ /* 0x000e700000002400 */
[----:B------:R-:W1:Y:S01]  /*2d30*/  MUFU.TANH R70, R41 ;  /* 0x0000002900467308 */ /* 0x000e620000002400 */
[----:B------:R-:W-:Y:S01]  /*2d40*/  FMUL.FTZ R16, R16, UR10 ;  /* 0x0000000a10107c20 */ /* 0x000fe20008410000 */
[----:B------:R-:W-:Y:S01]  /*2d50*/  FMUL.FTZ R17, R17, UR10 ;  /* 0x0000000a11117c20 */ /* 0x000fe20008410000 */
[----:B------:R-:W-:Y:S01]  /*2d60*/  FMUL.FTZ R18, R18, UR10 ;  /* 0x0000000a12127c20 */ /* 0x000fe20008410000 */
[----:B------:R-:W-:-:S02]  /*2d70*/  FMUL.FTZ R159, R19, UR10 ;  /* 0x0000000a139f7c20 */ /* 0x000fc40008410000 */
[----:B------:R-:W-:Y:S01]  /*2d80*/  FMUL.FTZ R131, R4, UR10 ;  /* 0x0000000a04837c20 */ /* 0x000fe20008410000 */
[----:B------:R-:W-:Y:S01]  /*2d90*/  FMUL.FTZ R161, R5, UR10 ;  /* 0x0000000a05a17c20 */ /* 0x000fe20008410000 */
[----:B------:R3:W1:Y:S01]  /*2da0*/  MUFU.TANH R71, R42 ;  /* 0x0000002a00477308 */ /* 0x0006620000002400 */
[----:B------:R-:W-:Y:S01]  /*2db0*/  FMUL.FTZ R129, R6, UR10 ;  /* 0x0000000a06817c20 */ /* 0x000fe20008410000 */
[----:B------:R-:W-:Y:S02]  /*2dc0*/  FMUL.FTZ R155, R7, UR10 ;  /* 0x0000000a079b7c20 */ /* 0x000fe40008410000 */
[----:B------:R-:W1:Y:S04]  /*2dd0*/  LDSM.16.M88.4 R4, [R134+0x2800] ;  /* 0x002800008604783b */ /* 0x000e680000000200 */
[----:B------:R-:W1:Y:S08]  /*2de0*/  MUFU.TANH R153, R16 ;  /* 0x0000001000997308 */ /* 0x000e700000002400 */
[----:B------:R-:W1:Y:S01]  /*2df0*/  MUFU.TANH R163, R17 ;  /* 0x0000001100a37308 */ /* 0x000e620000002400 */
[C---:B---3--:R-:W-:Y:S06]  /*2e00*/  HMMA.16816.F32.BF16 R40, R32.reuse, R36, RZ ;  /* 0x000000242028723c */ /* 0x048fec00000418ff */
[----:B------:R-:W-:Y:S01]  /*2e10*/  HMMA.16816.F32.BF16 R36, R32, R38, RZ ;  /* 0x000000262024723c */ /* 0x000fe200000418ff */
[----:B------:R2:W3:Y:S08]  /*2e20*/  MUFU.TANH R151, R18 ;  /* 0x0000001200977308 */ /* 0x0004f00000002400 */
[----:B------:R-:W1:Y:S08]  /*2e30*/  MUFU.TANH R62, R62 ;  /* 0x0000003e003e7308 */ /* 0x000e700000002400 */
[----:B------:R-:W1:Y:S01]  /*2e40*/  MUFU.TANH R63, R63 ;  /* 0x0000003f003f7308 */ /* 0x000e620000002400 */
[----:B----4-:R-:W-:Y:S06]  /*2e50*/  HMMA.16816.F32.BF16 R40, R20, R8, R40 ;  /* 0x000000081428723c */ /* 0x010fec0000041828 */
[C---:B--2---:R-:W-:Y:S01]  /*2e60*/  HMMA.16816.F32.BF16 R16, R32.reuse, R28, RZ ;  /* 0x0000001c2010723c */ /* 0x044fe200000418ff */
[----:B------:R-:W2:Y:S05]  /*2e70*/  MUFU.TANH R64, R64 ;  /* 0x0000004000407308 */ /* 0x000eaa0000002400 */
[----:B------:R-:W-:Y:S03]  /*2e80*/  HMMA.16816.F32.BF16 R28, R32, R30, RZ ;  /* 0x0000001e201c723c */ /* 0x000fe600000418ff */
[----:B------:R-:W4:Y:S03]  /*2e90*/  MUFU.TANH R65, R65 ;  /* 0x0000004100417308 */ /* 0x000f260000002400 */
[----:B------:R-:W-:Y:S01]  /*2ea0*/  HMMA.16816.F32.BF16 R36, R20, R10, R36 ;  /* 0x0000000a1424723c */ /* 0x000fe20000041824 */
[----:B------:R-:W3:Y:S04]  /*2eb0*/  LDSM.16.M88.4 R8, [R55+0x2800] ;  /* 0x002800003708783b */ /* 0x000ee80000000200 */
[----:B------:R-:W1:Y:S01]  /*2ec0*/  MUFU.TANH R66, R66 ;  /* 0x0000004200427308 */ /* 0x000e620000002400 */
[----:B------:R-:W-:Y:S01]  /*2ed0*/  FMUL.FTZ R40, R40, UR10 ;  /* 0x0000000a28287c20 */ /* 0x000fe20008410000 */
[----:B------:R-:W-:Y:S01]  /*2ee0*/  FMUL.FTZ R41, R41, UR10 ;  /* 0x0000000a29297c20 */ /* 0x000fe20008410000 */
[----:B------:R-:W-:Y:S01]  /*2ef0*/  FMUL.FTZ R42, R42, UR10 ;  /* 0x0000000a2a2a7c20 */ /* 0x000fe20008410000 */
[----:B------:R-:W-:-:S03]  /*2f00*/  FMUL.FTZ R115, R43, UR10 ;  /* 0x0000000a2b737c20 */ /* 0x000fc60008410000 */
[C---:B-----5:R-:W-:Y:S01]  /*2f10*/  HMMA.16816.F32.BF16 R16, R20.reuse, R12, R16 ;  /* 0x0000000c1410723c */ /* 0x060fe20000041810 */
[----:B------:R-:W1:Y:S05]  /*2f20*/  MUFU.TANH R123, R40 ;  /* 0x00000028007b7308 */ /* 0x000e6a0000002400 */
[----:B------:R-:W-:Y:S01]  /*2f30*/  HMMA.16816.F32.BF16 R28, R20, R14, R28 ;  /* 0x0000000e141c723c */ /* 0x000fe2000004181c */
[----:B------:R-:W5:Y:S02]  /*2f40*/  LDSM.16.M88.4 R12, [R134+0x2c00] ;  /* 0x002c0000860c783b */ /* 0x000f640000000200 */
[----:B------:R-:W1:Y:S03]  /*2f50*/  MUFU.TANH R121, R41 ;  /* 0x0000002900797308 */ /* 0x000e660000002400 */
[----:B------:R-:W-:Y:S01]  /*2f60*/  FMUL.FTZ R36, R36, UR10 ;  /* 0x0000000a24247c20 */ /* 0x000fe20008410000 */
[----:B------:R-:W-:Y:S01]  /*2f70*/  FMUL.FTZ R37, R37, UR10 ;  /* 0x0000000a25257c20 */ /* 0x000fe20008410000 */
[----:B------:R-:W-:Y:S01]  /*2f80*/  FMUL.FTZ R38, R38, UR10 ;  /* 0x0000000a26267c20 */ /* 0x000fe20008410000 */
[----:B------:R-:W-:-:S02]  /*2f90*/  FMUL.FTZ R39, R39, UR10 ;  /* 0x0000000a27277c20 */ /* 0x000fc40008410000 */
[----:B------:R1:W1:Y:S07]  /*2fa0*/  MUFU.TANH R117, R42 ;  /* 0x0000002a00757308 */ /* 0x00026e0000002400 */
[----:B------:R-:W-:Y:S01]  /*2fb0*/  FMUL.FTZ R16, R16, UR10 ;  /* 0x0000000a10107c20 */ /* 0x000fe20008410000 */
[----:B------:R-:W-:Y:S01]  /*2fc0*/  FMUL.FTZ R89, R17, UR10 ;  /* 0x0000000a11597c20 */ /* 0x000fe20008410000 */
[----:B------:R-:W-:Y:S01]  /*2fd0*/  FMUL.FTZ R77, R18, UR10 ;  /* 0x0000000a124d7c20 */ /* 0x000fe20008410000 */
[----:B------:R-:W2:Y:S03]  /*2fe0*/  MUFU.TANH R119, R36 ;  /* 0x0000002400777308 */ /* 0x000ea60000002400 */
[----:B------:R-:W-:Y:S01]  /*2ff0*/  FMUL.FTZ R78, R28, UR10 ;  /* 0x0000000a1c4e7c20 */ /* 0x000fe20008410000 */
[----:B------:R-:W-:Y:S01]  /*3000*/  FMUL.FTZ R28, R31, UR10 ;  /* 0x0000000a1f1c7c20 */ /* 0x000fe20008410000 */
[----:B------:R-:W-:Y:S01]  /*3010*/  FMUL.FTZ R29, R29, UR10 ;  /* 0x0000000a1d1d7c20 */ /* 0x000fe20008410000 */
[C---:B-1----:R-:W-:Y:S02]  /*3020*/  HMMA.16816.F32.BF16 R40, R32.reuse, R4, RZ ;  /* 0x000000042028723c */ /* 0x042fe400000418ff */
[----:B------:R1:W1:Y:S04]  /*3030*/  MUFU.TANH R91, R16 ;  /* 0x00000010005b7308 */ /* 0x0002680000002400 */
[----:B------:R-:W-:Y:S04]  /*3040*/  HMMA.16816.F32.BF16 R4, R32, R6, RZ ;  /* 0x000000062004723c */ /* 0x000fe800000418ff */
[----:B------:R-:W1:Y:S08]  /*3050*/  MUFU.TANH R127, R37 ;  /* 0x00000025007f7308 */ /* 0x000e700000002400 */
[----:B------:R-:W2:Y:S06]  /*3060*/  MUFU.TANH R125, R38 ;  /* 0x00000026007d7308 */ /* 0x000eac0000002400 */
[C---:B---3--:R-:W-:Y:S02]  /*3070*/  HMMA.16816.F32.BF16 R40, R20.reuse, R8, R40 ;  /* 0x000000081428723c */ /* 0x048fe40000041828 */
[----:B------:R5:W3:Y:S04]  /*3080*/  MUFU.TANH R109, R39 ;  /* 0x00000027006d7308 */ /* 0x000ae80000002400 */
[----:B------:R-:W-:Y:S01]  /*3090*/  HMMA.16816.F32.BF16 R4, R20, R10, R4 ;  /* 0x0000000a1404723c */ /* 0x000fe20000041804 */
[----:B------:R-:W-:Y:S01]  /*30a0*/  FMUL.FTZ R8, R19, UR10 ;  /* 0x0000000a13087c20 */ /* 0x000fe20008410000 */
[----:B------:R-:W-:Y:S01]  /*30b0*/  FMUL.FTZ R9, R30, UR10 ;  /* 0x0000000a1e097c20 */ /* 0x000fe20008410000 */
[----:B-1----:R-:W1:Y:S01]  /*30c0*/  LDSM.16.M88.4 R16, [R55+0x2c00] ;  /* 0x002c00003710783b */ /* 0x002e620000000200 */
[----:B------:R-:W1:Y:S01]  /*30d0*/  MUFU.TANH R67, R67 ;  /* 0x0000004300437308 */ /* 0x000e620000002400 */
[----:B------:R-:W-:-:S04]  /*30e0*/  DEPBAR.LE SB0, 0x0 ;  /* 0x000080000000791a */ /* 0x000fc80000000000 */
[C---:B-----5:R-:W-:Y:S03]  /*30f0*/  HMMA.16816.F32.BF16 R36, R32.reuse, R12, RZ ;  /* 0x0000000c2024723c */ /* 0x060fe600000418ff */
[----:B------:R-:W1:Y:S03]  /*3100*/  MUFU.TANH R68, R68 ;  /* 0x0000004400447308 */ /* 0x000e660000002400 */
[----:B------:R-:W-:Y:S03]  /*3110*/  HMMA.16816.F32.BF16 R12, R32, R14, RZ ;  /* 0x0000000e200c723c */ /* 0x000fe600000418ff */
[----:B------:R-:W-:Y:S01]  /*3120*/  FMUL.FTZ R31, R41, UR10 ;  /* 0x0000000a291f7c20 */ /* 0x000fe20008410000 */
[----:B------:R-:W-:Y:S01]  /*3130*/  FMUL.FTZ R40, R40, UR10 ;  /* 0x0000000a28287c20 */ /* 0x000fe20008410000 */
[----:B------:R-:W-:Y:S01]  /*3140*/  FMUL.FTZ R30, R42, UR10 ;  /* 0x0000000a2a1e7c20 */ /* 0x000fe20008410000 */
[----:B------:R-:W1:Y:S03]  /*3150*/  MUFU.TANH R72, R72 ;  /* 0x0000004800487308 */ /* 0x000e660000002400 */
[----:B------:R-:W-:Y:S01]  /*3160*/  FMUL.FTZ R5, R5, UR10 ;  /* 0x0000000a05057c20 */ /* 0x000fe20008410000 */
[----:B------:R-:W-:Y:S01]  /*3170*/  FMUL.FTZ R4, R4, UR10 ;  /* 0x0000000a04047c20 */ /* 0x000fe20008410000 */
[----:B------:R-:W-:Y:S01]  /*3180*/  FMUL.FTZ R33, R43, UR10 ;  /* 0x0000000a2b217c20 */ /* 0x000fe20008410000 */
[----:B------:R-:W-:Y:S01]  /*3190*/  FMUL.FTZ R6, R6, UR10 ;  /* 0x0000000a06067c20 */ /* 0x000fe20008410000 */
[----:B------:R-:W-:Y:S01]  /*31a0*/  FMUL.FTZ R7, R7, UR10 ;  /* 0x0000000a07077c20 */ /* 0x000fe20008410000 */
[----:B------:R5:W2:Y:S08]  /*31b0*/  MUFU.TANH R35, R5 ;  /* 0x0000000500237308 */ /* 0x000ab00000002400 */
[----:B------:R4:W2:Y:S02]  /*31c0*/  MUFU.TANH R41, R4 ;  /* 0x0000000400297308 */ /* 0x0008a40000002400 */
[C---:B-1----:R-:W-:Y:S06]  /*31d0*/  HMMA.16816.F32.BF16 R12, R20.reuse, R18, R12 ;  /* 0x00000012140c723c */ /* 0x042fec000004180c */
[----:B------:R-:W1:Y:S01]  /*31e0*/  MUFU.TANH R73, R73 ;  /* 0x0000004900497308 */ /* 0x000e620000002400 */
[----:B-----5:R-:W-:Y:S01]  /*31f0*/  LOP3.LUT R5, R49, 0xffffffe0, RZ, 0xc0, !PT ;  /* 0xffffffe031057812 */ /* 0x020fe200078ec0ff */
[----:B------:R-:W-:Y:S03]  /*3200*/  HMMA.16816.F32.BF16 R36, R20, R16, R36 ;  /* 0x000000101424723c */ /* 0x000fe60000041824 */
[----:B------:R-:W-:-:S03]  /*3210*/  IADD3 R5, -R5, R46, RZ ;  /* 0x0000002e05057210 */ /* 0x000fc60007ffe1ff */
[----:B------:R-:W1:Y:S01]  /*3220*/  MUFU.TANH R74, R74 ;  /* 0x0000004a004a7308 */ /* 0x000e620000002400 */
[----:B----4-:R-:W-:-:S04]  /*3230*/  SHF.R.S32.HI R4, RZ, 0x1f, R5 ;  /* 0x0000001fff047819 */ /* 0x010fc80000011405 */
[----:B------:R-:W-:-:S03]  /*3240*/  LEA.HI R4, R4, R5, RZ, 0x2 ;  /* 0x0000000504047211 */ /* 0x000fc600078f10ff */
[----:B------:R-:W4:Y:S01]  /*3250*/  MUFU.TANH R75, R75 ;  /* 0x0000004b004b7308 */ /* 0x000f220000002400 */
[----:B------:R-:W-:Y:S01]  /*3260*/  SHF.R.S32.HI R145, RZ, 0x2, R4 ;  /* 0x00000002ff917819 */ /* 0x000fe20000011404 */
[----:B------:R-:W-:Y:S01]  /*3270*/  FMUL.FTZ R12, R12, UR10 ;  /* 0x0000000a0c0c7c20 */ /* 0x000fe20008410000 */
[----:B------:R-:W-:Y:S01]  /*3280*/  FMUL.FTZ R21, R13, UR10 ;  /* 0x0000000a0d157c20 */ /* 0x000fe20008410000 */
[----:B------:R-:W-:-:S04]  /*3290*/  FMUL.FTZ R13, R14, UR10 ;  /* 0x0000000a0e0d7c20 */ /* 0x000fc80008410000 */
[----:B------:R-:W1:Y:S01]  /*32a0*/  MUFU.TANH R76, R76 ;  /* 0x0000004c004c7308 */ /* 0x000e620000002400 */
[----:B------:R-:W-:Y:S01]  /*32b0*/  IADD3 R5, R50, 0x1, R145 ;  /* 0x0000000132057810 */ /* 0x000fe20007ffe091 */
[----:B------:R-:W-:Y:S01]  /*32c0*/  FMUL.FTZ R20, R37, UR10 ;  /* 0x0000000a25147c20 */ /* 0x000fe20008410000 */
[----:B------:R-:W-:Y:S01]  /*32d0*/  FMUL.FTZ R19, R38, UR10 ;  /* 0x0000000a26137c20 */ /* 0x000fe20008410000 */
[----:B------:R-:W-:Y:S01]  /*32e0*/  FMUL.FTZ R18, R39, UR10 ;  /* 0x0000000a27127c20 */ /* 0x000fe20008410000 */
[----:B------:R-:W-:Y:S01]  /*32f0*/  FMUL.FTZ R36, R36, UR10 ;  /* 0x0000000a24247c20 */ /* 0x000fe20008410000 */
[----:B------:R-:W-:Y:S02]  /*3300*/  IADD3 R5, R45, R5, -R144 ;  /* 0x000000052d057210 */ /* 0x000fe40007ffe890 */
[----:B------:R5:W1:Y:S02]  /*3310*/  MUFU.TANH R43, R12 ;  /* 0x0000000c002b7308 */ /* 0x000a640000002400 */
[----:B------:R-:W-:-:S04]  /*3320*/  IADD3 R44, R5, R44, RZ ;  /* 0x0000002c052c7210 */ /* 0x000fc80007ffe0ff */
[C---:B------:R-:W-:Y:S02]  /*3330*/  VIMNMX R100, R44.reuse, R45, PT ;  /* 0x0000002d2c647248 */ /* 0x040fe40003fe0100 */
[----:B------:R-:W1:Y:S01]  /*3340*/  MUFU.TANH R159, R159 ;  /* 0x0000009f009f7308 */ /* 0x000e620000002400 */
[----:B------:R-:W-:-:S07]  /*3350*/  VIADDMNMX R99, R44, 0x8, R45, PT ;  /* 0x000000082c637846 */ /* 0x000fce000380012d */
[----:B------:R-:W1:Y:S01]  /*3360*/  MUFU.TANH R131, R131 ;  /* 0x0000008300837308 */ /* 0x000e620000002400 */
[----:B-----5:R-:W-:-:S07]  /*3370*/  FMUL.FTZ R12, R15, UR10 ;  /* 0x0000000a0f0c7c20 */ /* 0x020fce0008410000 */
        /* <DEDUP_REMOVED lines=16> */
[----:B------:R1:W1:Y:S08]  /*3480*/  MUFU.TANH R16, R7 ;  /* 0x0000000700107308 */ /* 0x0002700000002400 */
[----:B------:R1:W1:Y:S08]  /*3490*/  MUFU.TANH R55, R36 ;  /* 0x0000002400377308 */ /* 0x0002700000002400 */
[----:B------:R-:W1:Y:S08]  /*34a0*/  MUFU.TANH R20, R20 ;  /* 0x0000001400147308 */ /* 0x000e700000002400 */
[----:B------:R-:W1:Y:S08]  /*34b0*/  MUFU.TANH R19, R19 ;  /* 0x0000001300137308 */ /* 0x000e700000002400 */
[----:B------:R-:W1:Y:S08]  /*34c0*/  MUFU.TANH R18, R18 ;  /* 0x0000001200127308 */ /* 0x000e700000002400 */
[----:B------:R-:W1:Y:S08]  /*34d0*/  MUFU.TANH R21, R21 ;  /* 0x0000001500157308 */ /* 0x000e700000002400 */
[----:B------:R-:W1:Y:S08]  /*34e0*/  MUFU.TANH R13, R13 ;  /* 0x0000000d000d7308 */ /* 0x000e700000002400 */
[----:B------:R-:W1:Y:S01]  /*34f0*/  MUFU.TANH R12, R12 ;  /* 0x0000000c000c7308 */ /* 0x000e620000002400 */
        /* <DEDUP_REMOVED lines=62> */
.L_x_3693:
[----:B------:R-:W-:-:S04]  /*38e0*/  LEA R15, -R84, RZ, 0x7 ;  /* 0x000000ff540f7211 */ /* 0x000fc800078e39ff */
[----:B------:R-:W-:-:S07]  /*38f0*/  SHF.R.S32.HI R14, RZ, 0x1f, R15 ;  /* 0x0000001fff0e7819 */ /* 0x000fce000001140f */
.L_x_3694:
[----:B------:R-:W-:Y:S01]  /*3900*/  ULDC UR5, c[0x0][0x2d0] ;  /* 0x0000b40000057ab9 */ /* 0x000fe20000000800 */
[----:B------:R-:W-:Y:S01]  /*3910*/  BSSY B0, `(.L_x_3695) ;  /* 0x0000032000007945 */ /* 0x000fe20003800000 */
[----:B------:R-:W-:-:S13]  /*3920*/  ISETP.GE.AND P1, PT, R146, UR5, PT ;  /* 0x0000000592007c0c */ /* 0x000fda000bf26270 */
[----:B------:R-:W2:Y:S01]  /*3930*/  @!P1 LDC.64 R10, c[0x0][0x218] ;  /* 0x00008600ff0a9b82 */ /* 0x000ea20000000a00 */
[CC--:B------:R-:W-:Y:S01]  /*3940*/  @!P1 IADD3 R23, P3, R15.reuse, R98.reuse, RZ ;  /* 0x000000620f179210 */ /* 0x0c0fe20007f7e0ff */
[----:B------:R3:W-:Y:S01]  /*3950*/  @P1 STS [R143+0x1000], RZ ;  /* 0x001000ff8f001388 */ /* 0x0007e20000000800 */
[-C--:B------:R-:W-:Y:S02]  /*3960*/  @!P1 LEA R34, P0, R84, R98.reuse, 0x6 ;  /* 0x0000006254229211 */ /* 0x080fe400078030ff */
[C---:B------:R-:W-:Y:S01]  /*3970*/  @!P1 IADD3 R37, P5, P4, R15.reuse, R98, R138 ;  /* 0x000000620f259210 */ /* 0x040fe20007cbe08a */
[----:B------:R-:W-:Y:S01]  /*3980*/  @!P1 IMAD.X R22, R14, 0x1, R87, P3 ;  /* 0x000000010e169824 */ /* 0x000fe200018e0657 */
[----:B------:R-:W-:Y:S01]  /*3990*/  @!P1 IADD3 R34, P3, R15, R34, RZ ;  /* 0x000000220f229210 */ /* 0x000fe20007f7e0ff */
[----:B-1----:R-:W1:Y:S01]  /*39a0*/  @!P1 LDC.64 R6, c[0x0][0x218] ;  /* 0x00008600ff069b82 */ /* 0x002e620000000a00 */
[-C--:B------:R-:W-:Y:S01]  /*39b0*/  @!P1 LEA.HI.X R0, R84, R87.reuse, R85, 0x6, P0 ;  /* 0x0000005754009211 */ /* 0x080fe200000f3455 */
[----:B------:R3:W-:Y:S01]  /*39c0*/  @P1 STS [R143+0x1004], RZ ;  /* 0x001004ff8f001388 */ /* 0x0007e20000000800 */
[----:B------:R-:W-:-:S03]  /*39d0*/  @!P1 IADD3.X R32, R14, R87, R137, P5, P4 ;  /* 0x000000570e209210 */ /* 0x000fc60002fe8489 */
[----:B------:R-:W-:Y:S01]  /*39e0*/  @!P1 IMAD.X R0, R14, 0x1, R0, P3 ;  /* 0x000000010e009824 */ /* 0x000fe200018e0600 */
[----:B------:R3:W-:Y:S01]  /*39f0*/  @P1 STS.64 [R143+0x1008], RZ ;  /* 0x001008ff8f001388 */ /* 0x0007e20000000a00 */
[----:B------:R-:W4:Y:S01]  /*3a00*/  @!P1 LDC.64 R4, c[0x0][0x218] ;  /* 0x00008600ff049b82 */ /* 0x000f220000000a00 */
[----:B--2---:R-:W-:-:S04]  /*3a10*/  @!P1 LEA R10, P4, R23, R10, 0x1 ;  /* 0x0000000a170a9211 */ /* 0x004fc800078808ff */
[----:B------:R-:W-:Y:S02]  /*3a20*/  @!P1 LEA.HI.X R11, R23, R11, R22, 0x1, P4 ;  /* 0x0000000b170b9211 */ /* 0x000fe400020f0c16 */
[----:B-1----:R-:W-:-:S03]  /*3a30*/  @!P1 LEA R6, P0, R37, R6, 0x1 ;  /* 0x0000000625069211 */ /* 0x002fc600078008ff */
        /* <DEDUP_REMOVED lines=20> */
[----:B------:R-:W-:Y:S01]  /*3b80*/  ULDC.64 UR8, c[0x0][0x218] ;  /* 0x0000860000087ab9 */ /* 0x000fe20000000a00 */
[----:B---3--:R-:W-:Y:S02]  /*3b90*/  IMAD R5, R85, 0x60, RZ ;  /* 0x0000006055057824 */ /* 0x008fe400078e02ff */
        /* <DEDUP_REMOVED lines=9> */
.L_x_3696:
[----:B------:R-:W-:Y:S05]  /*3c30*/  BSYNC B0 ;  /* 0x0000000000007941 */ /* 0x000fea0003800000 */
.L_x_3695:
[----:B------:R-:W0:Y:S01]  /*3c40*/  LDGDEPBAR ;  /* 0x00000000000079af */ /* 0x000e220000000000 */
[----:B------:R-:W-:-:S04]  /*3c50*/  IADD3 R98, P0, R15, R98, RZ ;  /* 0x000000620f627210 */ /* 0x000fc80007f1e0ff */
[----:B------:R-:W-:-:S09]  /*3c60*/  IADD3.X R87, R14, R87, RZ, P0, !PT ;  /* 0x000000570e577210 */ /* 0x000fd200007fe4ff */
.L_x_3692:
[----:B------:R-:W-:Y:S01]  /*3c70*/  IMAD.IADD R2, R2, 0x1, R101 ;  /* 0x0000000102027824 */ /* 0x000fe200078e0265 */
[----:B------:R-:W-:Y:S01]  /*3c80*/  ULDC UR11, c[0x0][0x2ec] ;  /* 0x0000bb00000b7ab9 */ /* 0x000fe20000000800 */
[----:B------:R-:W-:Y:S01]  /*3c90*/  LEA R132, R132, UR4, 0x1 ;  /* 0x0000000484847c11 */ /* 0x000fe2000f8e08ff */
[----:B------:R-:W-:Y:S01]  /*3ca0*/  ULDC.64 UR8, c[0x0][0x218] ;  /* 0x0000860000087ab9 */ /* 0x000fe20000000a00 */
[C---:B------:R-:W-:Y:S02]  /*3cb0*/  VIADD R0, R2.reuse, 0x1 ;  /* 0x0000000102007836 */ /* 0x040fe40000000000 */
[C---:B-1-3--:R-:W-:Y:S02]  /*3cc0*/  VIADD R4, R2.reuse, 0x8 ;  /* 0x0000000802047836 */ /* 0x04afe40000000000 */
[----:B------:R-:W-:Y:S01]  /*3cd0*/  VIADD R5, R2, 0x20 ;  /* 0x0000002002057836 */ /* 0x000fe20000000000 */
[-C--:B------:R-:W-:Y:S01]  /*3ce0*/  ISETP.GE.AND P3, PT, R0, R100.reuse, PT ;  /* 0x000000640000720c */ /* 0x080fe20003f66270 */
[----:B------:R-:W-:Y:S01]  /*3cf0*/  VIADD R6, R2, 0x28 ;  /* 0x0000002802067836 */ /* 0x000fe20000000000 */
[-C--:B------:R-:W-:Y:S01]  /*3d00*/  ISETP.GE.AND P5, PT, R0, R99.reuse, PT ;  /* 0x000000630000720c */ /* 0x080fe20003fa6270 */
[----:B------:R-:W-:Y:S01]  /*3d10*/  VIADD R0, R2, 0x9 ;  /* 0x0000000902007836 */ /* 0x000fe20000000000 */
[-C--:B------:R-:W-:Y:S01]  /*3d20*/  ISETP.GE.AND P1, PT, R4, R100.reuse, PT ;  /* 0x000000640400720c */ /* 0x080fe20003f26270 */
[----:B------:R-:W-:Y:S01]  /*3d30*/  VIADD R10, R2, 0x40 ;  /* 0x00000040020a7836 */ /* 0x000fe20000000000 */
[-C--:B------:R-:W-:Y:S01]  /*3d40*/  ISETP.GE.AND P4, PT, R4, R99.reuse, PT ;  /* 0x000000630400720c */ /* 0x080fe20003f86270 */
[C---:B------:R-:W-:Y:S01]  /*3d50*/  VIADD R4, R2.reuse, 0x10 ;  /* 0x0000001002047836 */ /* 0x040fe20000000000 */
[----:B------:R-:W-:Y:S01]  /*3d60*/  FSEL R15, R53, -INF , !P3 ;  /* 0xff800000350f7808 */ /* 0x000fe20005800000 */
[----:B------:R-:W-:Y:S01]  /*3d70*/  VIADD R39, R2, 0x59 ;  /* 0x0000005902277836 */ /* 0x000fe20000000000 */
[-C--:B------:R-:W-:Y:S01]  /*3d80*/  ISETP.GE.AND P0, PT, R0, R100.reuse, PT ;  /* 0x000000640000720c */ /* 0x080fe20003f06270 */
[----:B------:R-:W-:Y:S01]  /*3d90*/  VIADD R38, R2, 0x60 ;  /* 0x0000006002267836 */ /* 0x000fe20000000000 */
[-C--:B------:R-:W-:Y:S01]  /*3da0*/  ISETP.GE.AND P3, PT, R0, R99.reuse, PT ;  /* 0x000000630000720c */ /* 0x080fe20003f66270 */
[----:B------:R-:W-:Y:S01]  /*3db0*/  VIADD R0, R2, 0x11 ;  /* 0x0000001102007836 */ /* 0x000fe20000000000 */
[----:B------:R-:W-:Y:S01]  /*3dc0*/  FSEL R47, R56, -INF , !P5 ;  /* 0xff800000382f7808 */ /* 0x000fe20006800000 */
[C---:B------:R-:W-:Y:S01]  /*3dd0*/  VIADD R14, R2.reuse, 0x69 ;  /* 0x00000069020e7836 */ /* 0x040fe20000000000 */
[----:B------:R-:W-:Y:S01]  /*3de0*/  FSEL R79, R57, -INF , !P1 ;  /* 0xff800000394f7808 */ /* 0x000fe20004800000 */
[----:B------:R-:W-:Y:S01]  /*3df0*/  VIADD R22, R2, 0x68 ;  /* 0x0000006802167836 */ /* 0x000fe20000000000 */
[C---:B------:R-:W-:Y:S01]  /*3e00*/  ISETP.GE.AND P5, PT, R4.reuse, R100, PT ;  /* 0x000000640400720c */ /* 0x040fe20003fa6270 */
[----:B------:R-:W-:Y:S01]  /*3e10*/  IMAD R86, R3, 0x2, R132 ;  /* 0x0000000203567824 */ /* 0x000fe200078e0284 */
[----:B------:R-:W-:Y:S01]  /*3e20*/  ISETP.GE.AND P1, PT, R4, R99, PT ;  /* 0x000000630400720c */ /* 0x000fe20003f26270 */
[----:B------:R-:W-:Y:S01]  /*3e30*/  VIADD R4, R2, 0x18 ;  /* 0x0000001802047836 */ /* 0x000fe20000000000 */
[----:B------:R-:W-:-:S02]  /*3e40*/  FSEL R7, R59, -INF , !P4 ;  /* 0xff8000003b077808 */ /* 0x000fc40006000000 */
[----:B------:R-:W-:Y:S02]  /*3e50*/  FSEL R103, R58, -INF , !P0 ;  /* 0xff8000003a677808 */ /* 0x000fe40004000000 */
[CC--:B------:R-:W-:Y:S02]  /*3e60*/  ISETP.GE.AND P4, PT, R0.reuse, R100.reuse, PT ;  /* 0x000000640000720c */ /* 0x0c0fe40003f86270 */
[----:B------:R-:W-:Y:S01]  /*3e70*/  ISETP.GE.AND P0, PT, R0, R99, PT ;  /* 0x000000630000720c */ /* 0x000fe20003f06270 */
[----:B------:R-:W-:Y:S01]  /*3e80*/  VIADD R0, R2, 0x19 ;  /* 0x0000001902007836 */ /* 0x000fe20000000000 */
[----:B------:R-:W-:Y:S02]  /*3e90*/  FSEL R11, R60, -INF , !P3 ;  /* 0xff8000003c0b7808 */ /* 0x000fe40005800000 */
        /* <DEDUP_REMOVED lines=26> */
[----:B------:R-:W-:Y:S02]  /*4040*/  FSEL R44, R73, -INF , !P4 ;  /* 0xff800000492c7808 */ /* 0x000fe40006000000 */
[-C--:B------:R-:W-:Y:S02]  /*4050*/  ISETP.GE.AND P5, PT, R2, R100.reuse, PT ;  /* 0x000000640200720c */ /* 0x080fe40003fa6270 */
[C---:B------:R-:W-:Y:S02]  /*4060*/  ISETP.GE.AND P1, PT, R6.reuse, R100, PT ;  /* 0x000000640600720c */ /* 0x040fe40003f26270 */
[----:B------:R-:W-:Y:S01]  /*4070*/  ISETP.GE.AND P4, PT, R6, R99, PT ;  /* 0x000000630600720c */ /* 0x000fe20003f86270 */
[----:B------:R-:W-:Y:S01]  /*4080*/  VIADD R6, R2, 0x38 ;  /* 0x0000003802067836 */ /* 0x000fe20000000000 */
[----:B------:R-:W-:-:S02]  /*4090*/  FSEL R69, R52, -INF , !P5 ;  /* 0xff80000034457808 */ /* 0x000fc40006800000 */
[----:B------:R-:W-:Y:S02]  /*40a0*/  FSEL R153, R153, -INF , !P1 ;  /* 0xff80000099997808 */ /* 0x000fe40004800000 */
[----:B------:R-:W-:Y:S02]  /*40b0*/  FSEL R151, R151, -INF , !P4 ;  /* 0xff80000097977808 */ /* 0x000fe40006000000 */
[----:B------:R-:W-:Y:S02]  /*40c0*/  FSEL R93, R71, -INF , !P3 ;  /* 0xff800000475d7808 */ /* 0x000fe40005800000 */
[CC--:B------:R-:W-:Y:S02]  /*40d0*/  ISETP.GE.AND P1, PT, R6.reuse, R100.reuse, PT ;  /* 0x000000640600720c */ /* 0x0c0fe40003f26270 */
[----:B------:R-:W-:Y:S02]  /*40e0*/  ISETP.GE.AND P4, PT, R6, R99, PT ;  /* 0x000000630600720c */ /* 0x000fe40003f86270 */
[----:B------:R-:W-:Y:S01]  /*40f0*/  ISETP.GE.AND P3, PT, R0, R100, PT ;  /* 0x000000640000720c */ /* 0x000fe20003f66270 */
[----:B------:R-:W-:Y:S01]  /*4100*/  VIADD R0, R2, 0x31 ;  /* 0x0000003102007836 */ /* 0x000fe20000000000 */
[----:B------:R-:W-:-:S02]  /*4110*/  FMNMX.FTZ R6, R69, R15, !PT ;  /* 0x0000000f45067209 */ /* 0x000fc40007810000 */
[----:B------:R-:W-:Y:S02]  /*4120*/  FSEL R46, R74, -INF , !P3 ;  /* 0xff8000004a2e7808 */ /* 0x000fe40005800000 */
[----:B------:R-:W-:Y:S02]  /*4130*/  FMNMX.FTZ R6, R79, R6, !PT ;  /* 0x000000064f067209 */ /* 0x000fe40007810000 */
[----:B------:R-:W-:Y:S02]  /*4140*/  ISETP.GE.AND P3, PT, R0, R99, PT ;  /* 0x000000630000720c */ /* 0x000fe40003f66270 */
[----:B------:R-:W-:Y:S02]  /*4150*/  FMNMX.FTZ R6, R103, R6, !PT ;  /* 0x0000000667067209 */ /* 0x000fe40007810000 */
[----:B------:R-:W-:Y:S02]  /*4160*/  FSEL R159, R159, -INF , !P3 ;  /* 0xff8000009f9f7808 */ /* 0x000fe40005800000 */
[----:B------:R-:W-:-:S02]  /*4170*/  FSEL R131, R131, -INF , !P1 ;  /* 0xff80000083837808 */ /* 0x000fc40004800000 */
[----:B------:R-:W-:Y:S02]  /*4180*/  FSEL R36, R75, -INF , !P0 ;  /* 0xff8000004b247808 */ /* 0x000fe40004000000 */
[CC--:B------:R-:W-:Y:S02]  /*4190*/  ISETP.GE.AND P3, PT, R10.reuse, R100.reuse, PT ;  /* 0x000000640a00720c */ /* 0x0c0fe40003f66270 */
[----:B------:R-:W-:Y:S02]  /*41a0*/  ISETP.GE.AND P1, PT, R10, R99, PT ;  /* 0x000000630a00720c */ /* 0x000fe40003f26270 */
[----:B------:R-:W-:Y:S01]  /*41b0*/  ISETP.GE.AND P0, PT, R0, R100, PT ;  /* 0x000000640000720c */ /* 0x000fe20003f06270 */
[C---:B------:R-:W-:Y:S01]  /*41c0*/  VIADD R0, R2.reuse, 0x39 ;  /* 0x0000003902007836 */ /* 0x040fe20000000000 */
[----:B------:R-:W-:Y:S01]  /*41d0*/  FMNMX.FTZ R10, R113, R6, !PT ;  /* 0x00000006710a7209 */ /* 0x000fe20007810000 */
[----:B------:R-:W-:Y:S01]  /*41e0*/  VIADD R6, R2, 0x48 ;  /* 0x0000004802067836 */ /* 0x000fe20000000000 */
[----:B------:R-:W-:-:S02]  /*41f0*/  FSEL R163, R163, -INF , !P0 ;  /* 0xff800000a3a37808 */ /* 0x000fc40004000000 */
[----:B------:R-:W-:Y:S01]  /*4200*/  FMNMX.FTZ R23, R111, R10, !PT ;  /* 0x0000000a6f177209 */ /* 0x000fe20007810000 */
[----:B------:R-:W-:Y:S01]  /*4210*/  VIADD R10, R2, 0x70 ;  /* 0x00000070020a7836 */ /* 0x000fe20000000000 */
[C---:B------:R-:W-:Y:S02]  /*4220*/  ISETP.GE.AND P5, PT, R0.reuse, R100, PT ;  /* 0x000000640000720c */ /* 0x040fe40003fa6270 */
[----:B------:R-:W-:Y:S01]  /*4230*/  ISETP.GE.AND P0, PT, R0, R99, PT ;  /* 0x000000630000720c */ /* 0x000fe20003f06270 */
[----:B------:R-:W-:Y:S01]  /*4240*/  VIADD R0, R2, 0x41 ;  /* 0x0000004102007836 */ /* 0x000fe20000000000 */
[----:B------:R-:W-:Y:S02]  /*4250*/  FMNMX.FTZ R23, R4, R23, !PT ;  /* 0x0000001704177209 */ /* 0x000fe40007810000 */
[----:B------:R-:W-:Y:S02]  /*4260*/  FSEL R155, R155, -INF , !P0 ;  /* 0xff8000009b9b7808 */ /* 0x000fe40004000000 */
[----:B------:R-:W-:-:S02]  /*4270*/  FSEL R123, R123, -INF , !P3 ;  /* 0xff8000007b7b7808 */ /* 0x000fc40005800000 */
[----:B------:R-:W-:Y:S02]  /*4280*/  FSEL R161, R161, -INF , !P5 ;  /* 0xff800000a1a17808 */ /* 0x000fe40006800000 */
[C---:B------:R-:W-:Y:S02]  /*4290*/  ISETP.GE.AND P0, PT, R6.reuse, R100, PT ;  /* 0x000000640600720c */ /* 0x040fe40003f06270 */
[-C--:B------:R-:W-:Y:S02]  /*42a0*/  ISETP.GE.AND P3, PT, R6, R99.reuse, PT ;  /* 0x000000630600720c */ /* 0x080fe40003f66270 */
[----:B------:R-:W-:Y:S02]  /*42b0*/  ISETP.GE.AND P5, PT, R0, R99, PT ;  /* 0x000000630000720c */ /* 0x000fe40003fa6270 */
[----:B------:R-:W-:Y:S02]  /*42c0*/  FMNMX.FTZ R6, R66, R23, !PT ;  /* 0x0000001742067209 */ /* 0x000fe40007810000 */
[----:B------:R-:W-:-:S02]  /*42d0*/  FSEL R115, R115, -INF , !P5 ;  /* 0xff80000073737808 */ /* 0x000fc40006800000 */
[----:B------:R-:W-:Y:S01]  /*42e0*/  FMNMX.FTZ R23, R95, R6, !PT ;  /* 0x000000065f177209 */ /* 0x000fe20007810000 */
[C---:B------:R-:W-:Y:S01]  /*42f0*/  VIADD R6, R2.reuse, 0x50 ;  /* 0x0000005002067836 */ /* 0x040fe20000000000 */
[----:B------:R-:W-:Y:S02]  /*4300*/  ISETP.GE.AND P5, PT, R2, R99, PT ;  /* 0x000000630200720c */ /* 0x000fe40003fa6270 */
[----:B------:R-:W-:Y:S02]  /*4310*/  FMNMX.FTZ R23, R32, R23, !PT ;  /* 0x0000001720177209 */ /* 0x000fe40007810000 */
[----:B------:R-:W-:Y:S02]  /*4320*/  FSEL R129, R129, -INF , !P4 ;  /* 0xff80000081817808 */ /* 0x000fe40006000000 */
[----:B------:R-:W-:Y:S02]  /*4330*/  FSEL R71, R54, -INF , !P5 ;  /* 0xff80000036477808 */ /* 0x000fe40006800000 */
[----:B------:R-:W-:Y:S01]  /*4340*/  ISETP.GE.AND P4, PT, R0, R100, PT ;  /* 0x000000640000720c */ /* 0x000fe20003f86270 */
[----:B------:R-:W-:Y:S01]  /*4350*/  VIADD R0, R2, 0x49 ;  /* 0x0000004902007836 */ /* 0x000fe20000000000 */
[----:B------:R-:W-:-:S02]  /*4360*/  FSEL R119, R119, -INF , !P0 ;  /* 0xff80000077777808 */ /* 0x000fc40004000000 */
[----:B------:R-:W-:Y:S02]  /*4370*/  FSEL R125, R125, -INF , !P3 ;  /* 0xff8000007d7d7808 */ /* 0x000fe40005800000 */
[----:B------:R-:W-:Y:S02]  /*4380*/  ISETP.GE.AND P0, PT, R6, R100, PT ;  /* 0x000000640600720c */ /* 0x000fe40003f06270 */
[----:B------:R-:W-:Y:S02]  /*4390*/  FMNMX.FTZ R23, R44, R23, !PT ;  /* 0x000000172c177209 */ /* 0x000fe40007810000 */
[----:B------:R-:W-:Y:S02]  /*43a0*/  ISETP.GE.AND P3, PT, R6, R99, PT ;  /* 0x000000630600720c */ /* 0x000fe40003f66270 */
[----:B------:R-:W-:Y:S02]  /*43b0*/  FMNMX.FTZ R6, R71, R47, !PT ;  /* 0x0000002f47067209 */ /* 0x000fe40007810000 */
[----:B------:R-:W-:-:S02]  /*43c0*/  FSEL R117, R117, -INF , !P1 ;  /* 0xff80000075757808 */ /* 0x000fc40004800000 */
[----:B------:R-:W-:Y:S02]  /*43d0*/  FSEL R121, R121, -INF , !P4 ;  /* 0xff80000079797808 */ /* 0x000fe40006000000 */
[C---:B------:R-:W-:Y:S02]  /*43e0*/  ISETP.GE.AND P1, PT, R0.reuse, R100, PT ;  /* 0x000000640000720c */ /* 0x040fe40003f26270 */
[----:B------:R-:W-:Y:S01]  /*43f0*/  ISETP.GE.AND P4, PT, R0, R99, PT ;  /* 0x000000630000720c */ /* 0x000fe20003f86270 */
[----:B------:R-:W-:Y:S01]  /*4400*/  VIADD R0, R2, 0x51 ;  /* 0x0000005102007836 */ /* 0x000fe20000000000 */
[----:B------:R-:W-:Y:S01]  /*4410*/  FMNMX.FTZ R42, R46, R23, !PT ;  /* 0x000000172e2a7209 */ /* 0x000fe20007810000 */
[----:B------:R-:W-:Y:S01]  /*4420*/  VIADD R23, R2, 0x61 ;  /* 0x0000006102177836 */ /* 0x000fe20000000000 */
[----:B------:R-:W-:Y:S02]  /*4430*/  FMNMX.FTZ R6, R7, R6, !PT ;  /* 0x0000000607067209 */ /* 0x000fe40007810000 */
[----:B------:R-:W-:-:S02]  /*4440*/  FMNMX.FTZ R42, R153, R42, !PT ;  /* 0x0000002a992a7209 */ /* 0x000fc40007810000 */
[----:B------:R-:W-:Y:S02]  /*4450*/  FSEL R127, R127, -INF , !P1 ;  /* 0xff8000007f7f7808 */ /* 0x000fe40004800000 */
[----:B------:R-:W-:Y:S02]  /*4460*/  FMNMX.FTZ R6, R11, R6, !PT ;  /* 0x000000060b067209 */ /* 0x000fe40007810000 */
[C---:B------:R-:W-:Y:S02]  /*4470*/  ISETP.GE.AND P5, PT, R0.reuse, R100, PT ;  /* 0x000000640000720c */ /* 0x040fe40003fa6270 */
[----:B------:R-:W-:Y:S01]  /*4480*/  ISETP.GE.AND P1, PT, R0, R99, PT ;  /* 0x000000630000720c */ /* 0x000fe20003f26270 */
[----:B------:R-:W-:Y:S01]  /*4490*/  VIADD R0, R2, 0x58 ;  /* 0x0000005802007836 */ /* 0x000fe20000000000 */
[----:B------:R-:W-:Y:S02]  /*44a0*/  FMNMX.FTZ R42, R163, R42, !PT ;  /* 0x0000002aa32a7209 */ /* 0x000fe40007810000 */
[----:B------:R-:W-:-:S02]  /*44b0*/  FMNMX.FTZ R6, R37, R6, !PT ;  /* 0x0000000625067209 */ /* 0x000fc40007810000 */
[----:B------:R-:W-:Y:S02]  /*44c0*/  FSEL R109, R109, -INF , !P4 ;  /* 0xff8000006d6d7808 */ /* 0x000fe40006000000 */
[----:B------:R-:W-:Y:S02]  /*44d0*/  FSEL R91, R91, -INF , !P0 ;  /* 0xff8000005b5b7808 */ /* 0x000fe40004000000 */
[C---:B------:R-:W-:Y:S02]  /*44e0*/  ISETP.GE.AND P4, PT, R0.reuse, R100, PT ;  /* 0x000000640000720c */ /* 0x040fe40003f86270 */
[----:B------:R-:W-:Y:S02]  /*44f0*/  FMNMX.FTZ R42, R131, R42, !PT ;  /* 0x0000002a832a7209 */ /* 0x000fe40007810000 */
[----:B------:R-:W-:Y:S02]  /*4500*/  ISETP.GE.AND P0, PT, R0, R99, PT ;  /* 0x000000630000720c */ /* 0x000fe40003f06270 */
[----:B------:R-:W-:Y:S01]  /*4510*/  FMNMX.FTZ R0, R83, R6, !PT ;  /* 0x0000000653007209 */ /* 0x000fe20007810000 */
[----:B------:R-:W-:Y:S01]  /*4520*/  VIADD R6, R2, 0x71 ;  /* 0x0000007102067836 */ /* 0x000fe20000000000 */
[----:B------:R-:W-:-:S02]  /*4530*/  FMNMX.FTZ R42, R161, R42, !PT ;  /* 0x0000002aa12a7209 */ /* 0x000fc40007810000 */
[----:B------:R-:W-:Y:S02]  /*4540*/  FMNMX.FTZ R0, R5, R0, !PT ;  /* 0x0000000005007209 */ /* 0x000fe40007810000 */
[----:B------:R-:W-:Y:S02]  /*4550*/  FMNMX.FTZ R42, R123, R42, !PT ;  /* 0x0000002a7b2a7209 */ /* 0x000fe40007810000 */
[----:B------:R-:W-:Y:S02]  /*4560*/  FMNMX.FTZ R0, R81, R0, !PT ;  /* 0x0000000051007209 */ /* 0x000fe40007810000 */
[----:B------:R-:W-:Y:S02]  /*4570*/  FMNMX.FTZ R42, R121, R42, !PT ;  /* 0x0000002a792a7209 */ /* 0x000fe40007810000 */
[----:B------:R-:W-:Y:S01]  /*4580*/  FMNMX.FTZ R45, R93, R0, !PT ;  /* 0x000000005d2d7209 */ /* 0x000fe20007810000 */
[C---:B------:R-:W-:Y:S01]  /*4590*/  VIADD R0, R2.reuse, 0x78 ;  /* 0x0000007802007836 */ /* 0x040fe20000000000 */
[----:B------:R-:W-:Y:S01]  /*45a0*/  FMNMX.FTZ R42, R119, R42, !PT ;  /* 0x0000002a772a7209 */ /* 0x000fe20007810000 */
[----:B------:R-:W-:Y:S01]  /*45b0*/  VIADD R2, R2, 0x79 ;  /* 0x0000007902027836 */ /* 0x000fe20000000000 */
[----:B------:R-:W-:-:S02]  /*45c0*/  FMNMX.FTZ R45, R34, R45, !PT ;  /* 0x0000002d222d7209 */ /* 0x000fc40007810000 */
[----:B------:R-:W-:Y:S02]  /*45d0*/  FMNMX.FTZ R42, R127, R42, !PT ;  /* 0x0000002a7f2a7209 */ /* 0x000fe40007810000 */
[----:B------:R-:W-:Y:S02]  /*45e0*/  FMNMX.FTZ R48, R36, R45, !PT ;  /* 0x0000002d24307209 */ /* 0x000fe40007810000 */
[----:B------:R-:W-:Y:S02]  /*45f0*/  FMNMX.FTZ R50, R91, R42, !PT ;  /* 0x0000002a5b327209 */ /* 0x000fe40007810000 */
[----:B------:R-:W-:Y:S02]  /*4600*/  FMNMX.FTZ R42, R165, R48, !PT ;  /* 0x00000030a52a7209 */ /* 0x000fe40007810000 */
[----:B------:R-:W-:Y:S02]  /*4610*/  FSEL R53, R77, -INF , !P3 ;  /* 0xff8000004d357808 */ /* 0x000fe40005800000 */
[----:B------:R-:W-:-:S02]  /*4620*/  FMNMX.FTZ R42, R151, R42, !PT ;  /* 0x0000002a972a7209 */ /* 0x000fc40007810000 */
[----:B------:R-:W-:Y:S02]  /*4630*/  ISETP.GE.AND P3, PT, R39, R100, PT ;  /* 0x000000642700720c */ /* 0x000fe40003f66270 */
[----:B------:R-:W-:Y:S02]  /*4640*/  FMNMX.FTZ R42, R159, R42, !PT ;  /* 0x0000002a9f2a7209 */ /* 0x000fe40007810000 */
[----:B------:R-:W-:Y:S02]  /*4650*/  FSEL R89, R89, -INF , !P5 ;  /* 0xff80000059597808 */ /* 0x000fe40006800000 */
[----:B------:R-:W-:Y:S02]  /*4660*/  FSEL R65, R29, -INF , !P3 ;  /* 0xff8000001d417808 */ /* 0x000fe40005800000 */
[----:B------:R-:W-:Y:S02]  /*4670*/  FMNMX.FTZ R42, R129, R42, !PT ;  /* 0x0000002a812a7209 */ /* 0x000fe40007810000 */
[----:B------:R-:W-:-:S02]  /*4680*/  ISETP.GE.AND P3, PT, R23, R100, PT ;  /* 0x000000641700720c */ /* 0x000fc40003f66270 */
[----:B------:R-:W-:Y:S02]  /*4690*/  FSEL R67, R78, -INF , !P4 ;  /* 0xff8000004e437808 */ /* 0x000fe40006000000 */
[----:B------:R-:W-:Y:S02]  /*46a0*/  FMNMX.FTZ R48, R89, R50, !PT ;  /* 0x0000003259307209 */ /* 0x000fe40007810000 */
[----:B------:R-:W-:Y:S02]  /*46b0*/  FMNMX.FTZ R42, R155, R42, !PT ;  /* 0x0000002a9b2a7209 */ /* 0x000fe40007810000 */
[----:B------:R-:W-:Y:S02]  /*46c0*/  FSEL R61, R31, -INF , !P3 ;  /* 0xff8000001f3d7808 */ /* 0x000fe40005800000 */
[-C--:B------:R-:W-:Y:S02]  /*46d0*/  ISETP.GE.AND P4, PT, R38, R100.reuse, PT ;  /* 0x000000642600720c */ /* 0x080fe40003f86270 */
[----:B------:R-:W-:-:S02]  /*46e0*/  ISETP.GE.AND P3, PT, R14, R100, PT ;  /* 0x000000640e00720c */ /* 0x000fc40003f66270 */
[----:B------:R-:W-:Y:S02]  /*46f0*/  FMNMX.FTZ R48, R67, R48, !PT ;  /* 0x0000003043307209 */ /* 0x000fe40007810000 */
[----:B------:R-:W-:Y:S02]  /*4700*/  FMNMX.FTZ R42, R117, R42, !PT ;  /* 0x0000002a752a7209 */ /* 0x000fe40007810000 */
[----:B------:R-:W-:Y:S02]  /*4710*/  FSEL R63, R40, -INF , !P4 ;  /* 0xff800000283f7808 */ /* 0x000fe40006000000 */
[----:B------:R-:W-:Y:S02]  /*4720*/  FSEL R57, R35, -INF , !P3 ;  /* 0xff80000023397808 */ /* 0x000fe40005800000 */
[----:B------:R-:W-:Y:S02]  /*4730*/  FMNMX.FTZ R40, R65, R48, !PT ;  /* 0x0000003041287209 */ /* 0x000fe40007810000 */
[----:B------:R-:W-:-:S02]  /*4740*/  ISETP.GE.AND P3, PT, R6, R100, PT ;  /* 0x000000640600720c */ /* 0x000fc40003f66270 */
[----:B------:R-:W-:Y:S02]  /*4750*/  FMNMX.FTZ R42, R115, R42, !PT ;  /* 0x0000002a732a7209 */ /* 0x000fe40007810000 */
[----:B------:R-:W-:Y:S02]  /*4760*/  ISETP.GE.AND P4, PT, R22, R100, PT ;  /* 0x000000641600720c */ /* 0x000fe40003f86270 */
[----:B------:R-:W-:Y:S02]  /*4770*/  FMNMX.FTZ R40, R63, R40, !PT ;  /* 0x000000283f287209 */ /* 0x000fe40007810000 */
[----:B------:R-:W-:Y:S02]  /*4780*/  FSEL R45, R20, -INF , !P3 ;  /* 0xff800000142d7808 */ /* 0x000fe40005800000 */
[----:B------:R-:W-:Y:S02]  /*4790*/  FMNMX.FTZ R20, R125, R42, !PT ;  /* 0x0000002a7d147209 */ /* 0x000fe40007810000 */
[----:B------:R-:W-:-:S02]  /*47a0*/  FSEL R59, R41, -INF , !P4 ;  /* 0xff800000293b7808 */ /* 0x000fc40006000000 */
[----:B------:R-:W-:Y:S02]  /*47b0*/  FMNMX.FTZ R40, R61, R40, !PT ;  /* 0x000000283d287209 */ /* 0x000fe40007810000 */
[----:B------:R-:W-:Y:S02]  /*47c0*/  FMNMX.FTZ R20, R109, R20, !PT ;  /* 0x000000146d147209 */ /* 0x000fe40007810000 */
[----:B------:R-:W-:Y:S02]  /*47d0*/  ISETP.GE.AND P4, PT, R10, R100, PT ;  /* 0x000000640a00720c */ /* 0x000fe40003f86270 */
[----:B------:R-:W-:Y:S02]  /*47e0*/  FMNMX.FTZ R40, R59, R40, !PT ;  /* 0x000000283b287209 */ /* 0x000fe40007810000 */
[----:B------:R-:W-:Y:S02]  /*47f0*/  FSEL R51, R8, -INF , !P1 ;  /* 0xff80000008337808 */ /* 0x000fe40004800000 */
[----:B------:R-:W-:-:S02]  /*4800*/  FMNMX.FTZ R20, R53, R20, !PT ;  /* 0x0000001435147209 */ /* 0x000fc40007810000 */
[----:B------:R-:W-:Y:S02]  /*4810*/  FSEL R55, R55, -INF , !P4 ;  /* 0xff80000037377808 */ /* 0x000fe40006000000 */
[----:B------:R-:W-:Y:S02]  /*4820*/  FMNMX.FTZ R40, R57, R40, !PT ;  /* 0x0000002839287209 */ /* 0x000fe40007810000 */
[----:B------:R-:W-:Y:S02]  /*4830*/  ISETP.GE.AND P1, PT, R39, R99, PT ;  /* 0x000000632700720c */ /* 0x000fe40003f26270 */
[----:B------:R-:W-:Y:S02]  /*4840*/  FSEL R49, R9, -INF , !P0 ;  /* 0xff80000009317808 */ /* 0x000fe40004000000 */
[----:B------:R-:W-:Y:S02]  /*4850*/  FMNMX.FTZ R20, R51, R20, !PT ;  /* 0x0000001433147209 */ /* 0x000fe40007810000 */
[----:B------:R-:W-:-:S02]  /*4860*/  ISETP.GE.AND P4, PT, R0, R100, PT ;  /* 0x000000640000720c */ /* 0x000fc40003f86270 */
[----:B------:R-:W-:Y:S02]  /*4870*/  FMNMX.FTZ R40, R55, R40, !PT ;  /* 0x0000002837287209 */ /* 0x000fe40007810000 */
        /* <DEDUP_REMOVED lines=8> */
[----:B------:R-:W-:Y:S02]  /*4900*/  FMNMX.FTZ R20, R39, R20, !PT ;  /* 0x0000001427147209 */ /* 0x000fe40007810000 */
[----:B------:R-:W-:Y:S02]  /*4910*/  FSEL R41, R21, -INF , !P3 ;  /* 0xff80000015297808 */ /* 0x000fe40005800000 */
[----:B------:R-:W-:-:S02]  /*4920*/  FMNMX.FTZ R8, R43, R40, !PT ;  /* 0x000000282b087209 */ /* 0x000fc40007810000 */
[-C--:B------:R-:W-:Y:S02]  /*4930*/  ISETP.GE.AND P0, PT, R22, R99.reuse, PT ;  /* 0x000000631600720c */ /* 0x080fe40003f06270 */
[----:B------:R-:W-:Y:S02]  /*4940*/  FSEL R33, R33, -INF , !P1 ;  /* 0xff80000021217808 */ /* 0x000fe40004800000 */
[----:B------:R-:W-:Y:S02]  /*4950*/  FMNMX.FTZ R20, R35, R20, !PT ;  /* 0x0000001423147209 */ /* 0x000fe40007810000 */
[----:B------:R-:W-:Y:S02]  /*4960*/  FMNMX.FTZ R8, R41, R8, !PT ;  /* 0x0000000829087209 */ /* 0x000fe40007810000 */
[----:B------:R-:W-:Y:S02]  /*4970*/  ISETP.GE.AND P1, PT, R14, R99, PT ;  /* 0x000000630e00720c */ /* 0x000fe40003f26270 */
[----:B------:R-:W-:Y:S01]  /*4980*/  FSEL R23, R17, -INF , !P0 ;  /* 0xff80000011177808 */ /* 0x000fe20004000000 */
[----:B------:R-:W1:Y:S01]  /*4990*/  SHFL.BFLY PT, R9, R8, 0x2, 0x1f ;  /* 0x0c401f0008097f89 */ /* 0x000e6200000e0000 */
[----:B------:R-:W-:-:S02]  /*49a0*/  FMNMX.FTZ R20, R33, R20, !PT ;  /* 0x0000001421147209 */ /* 0x000fc40007810000 */
[-C--:B------:R-:W-:Y:S02]  /*49b0*/  ISETP.GE.AND P0, PT, R10, R99.reuse, PT ;  /* 0x000000630a00720c */ /* 0x080fe40003f06270 */
[----:B------:R-:W-:Y:S02]  /*49c0*/  FSEL R21, R16, -INF , !P1 ;  /* 0xff80000010157808 */ /* 0x000fe40004800000 */
[----:B------:R-:W-:Y:S02]  /*49d0*/  FMNMX.FTZ R20, R23, R20, !PT ;  /* 0x0000001417147209 */ /* 0x000fe40007810000 */
[----:B------:R-:W-:Y:S02]  /*49e0*/  ISETP.GE.AND P1, PT, R6, R99, PT ;  /* 0x000000630600720c */ /* 0x000fe40003f26270 */
[----:B------:R-:W-:Y:S02]  /*49f0*/  FSEL R19, R19, -INF , !P0 ;  /* 0xff80000013137808 */ /* 0x000fe40004000000 */
[----:B------:R-:W-:-:S02]  /*4a00*/  FMNMX.FTZ R20, R21, R20, !PT ;  /* 0x0000001415147209 */ /* 0x000fc40007810000 */
[-C--:B------:R-:W-:Y:S02]  /*4a10*/  ISETP.GE.AND P0, PT, R0, R99.reuse, PT ;  /* 0x000000630000720c */ /* 0x080fe40003f06270 */
[----:B------:R-:W-:Y:S02]  /*4a20*/  FSEL R17, R18, -INF , !P1 ;  /* 0xff80000012117808 */ /* 0x000fe40004800000 */
[----:B------:R-:W-:Y:S02]  /*4a30*/  FMNMX.FTZ R20, R19, R20, !PT ;  /* 0x0000001413147209 */ /* 0x000fe40007810000 */
[----:B------:R-:W-:Y:S02]  /*4a40*/  ISETP.GE.AND P1, PT, R2, R99, PT ;  /* 0x000000630200720c */ /* 0x000fe40003f26270 */
[----:B------:R-:W-:Y:S02]  /*4a50*/  FSEL R31, R13, -INF , !P0 ;  /* 0xff8000000d1f7808 */ /* 0x000fe40004000000 */
[----:B------:R-:W-:-:S02]  /*4a60*/  FMNMX.FTZ R20, R17, R20, !PT ;  /* 0x0000001411147209 */ /* 0x000fc40007810000 */
[----:B------:R-:W-:Y:S02]  /*4a70*/  FSEL R29, R12, -INF , !P1 ;  /* 0xff8000000c1d7808 */ /* 0x000fe40004800000 */
[----:B------:R-:W-:Y:S02]  /*4a80*/  FMNMX.FTZ R20, R31, R20, !PT ;  /* 0x000000141f147209 */ /* 0x000fe40007810000 */
[----:B-1----:R-:W-:Y:S02]  /*4a90*/  FMNMX.FTZ R9, R8, R9, !PT ;  /* 0x0000000908097209 */ /* 0x002fe40007810000 */
        /* <DEDUP_REMOVED lines=11> */
[----:B------:R-:W2:Y:S01]  /*4b50*/  LDSM.16.MT88.4 R76, [R132+0x3000] ;  /* 0x00300000844c783b */ /* 0x000ea20000004200 */
        /* <DEDUP_REMOVED lines=15> */
[----:B-1----:R-:W-:Y:S01]  /*4c50*/  FMNMX.FTZ R0, R6, R9, !PT ;  /* 0x0000000906007209 */ /* 0x002fe20007810000 */
[--C-:B------:R-:W-:Y:S01]  /*4c60*/  FFMA.FTZ R46, R161, UR11, -R20.reuse ;  /* 0x0000000ba12e7c23 */ /* 0x100fe20008010814 */
[--C-:B------:R-:W-:Y:S01]  /*4c70*/  FFMA.FTZ R123, R123, UR11, -R20.reuse ;  /* 0x0000000b7b7b7c23 */ /* 0x100fe20008010814 */
[--C-:B------:R-:W-:Y:S01]  /*4c80*/  FFMA.FTZ R54, R121, UR11, -R20.reuse ;  /* 0x0000000b79367c23 */ /* 0x100fe20008010814 */
[C---:B------:R-:W-:Y:S01]  /*4c90*/  FSETP.NEU.FTZ.AND P0, PT, R0.reuse, -INF , PT ;  /* 0xff8000000000780b */ /* 0x040fe20003f1d000 */
[----:B------:R-:W-:Y:S01]  /*4ca0*/  FMUL.FTZ R28, R0, UR11 ;  /* 0x0000000b001c7c20 */ /* 0x000fe20008410000 */
[----:B------:R-:W-:Y:S01]  /*4cb0*/  MUFU.EX2 R105, R105 ;  /* 0x0000006900697308 */ /* 0x000fe20000000800 */
[--C-:B------:R-:W-:Y:S01]  /*4cc0*/  FFMA.FTZ R119, R119, UR11, -R20.reuse ;  /* 0x0000000b77777c23 */ /* 0x100fe20008010814 */
[--C-:B------:R-:W-:Y:S01]  /*4cd0*/  FFMA.FTZ R52, R127, UR11, -R20.reuse ;  /* 0x0000000b7f347c23 */ /* 0x100fe20008010814 */
[--C-:B------:R-:W-:Y:S01]  /*4ce0*/  FFMA.FTZ R91, R91, UR11, -R20.reuse ;  /* 0x0000000b5b5b7c23 */ /* 0x100fe20008010814 */
[----:B------:R-:W-:Y:S01]  /*4cf0*/  FSEL R28, R28, RZ, P0 ;  /* 0x000000ff1c1c7208 */ /* 0x000fe20000000000 */
[--C-:B------:R-:W-:Y:S01]  /*4d00*/  FFMA.FTZ R64, R89, UR11, -R20.reuse ;  /* 0x0000000b59407c23 */ /* 0x100fe20008010814 */
[--C-:B------:R-:W-:Y:S01]  /*4d10*/  FFMA.FTZ R67, R67, UR11, -R20.reuse ;  /* 0x0000000b43437c23 */ /* 0x100fe20008010814 */
[----:B------:R-:W-:Y:S01]  /*4d20*/  FFMA.FTZ R62, R65, UR11, -R20 ;  /* 0x0000000b413e7c23 */ /* 0x000fe20008010814 */
[----:B------:R-:W1:Y:S01]  /*4d30*/  MUFU.EX2 R14, R14 ;  /* 0x0000000e000e7308 */ /* 0x000e620000000800 */
[--C-:B------:R-:W-:Y:S01]  /*4d40*/  FFMA.FTZ R113, R71, UR11, -R28.reuse ;  /* 0x0000000b47717c23 */ /* 0x100fe2000801081c */
[--C-:B------:R-:W-:Y:S01]  /*4d50*/  FFMA.FTZ R42, R47, UR11, -R28.reuse ;  /* 0x0000000b2f2a7c23 */ /* 0x100fe2000801081c */
[--C-:B------:R-:W-:Y:S01]  /*4d60*/  FFMA.FTZ R111, R7, UR11, -R28.reuse ;  /* 0x0000000b076f7c23 */ /* 0x100fe2000801081c */
[--C-:B------:R-:W-:Y:S01]  /*4d70*/  FFMA.FTZ R30, R11, UR11, -R28.reuse ;  /* 0x0000000b0b1e7c23 */ /* 0x100fe2000801081c */
[--C-:B------:R-:W-:Y:S01]  /*4d80*/  FFMA.FTZ R47, R37, UR11, -R28.reuse ;  /* 0x0000000b252f7c23 */ /* 0x100fe2000801081c */
[----:B------:R-:W4:Y:S01]  /*4d90*/  LDSM.16.MT88.4 R8, [R132+0x3400] ;  /* 0x003400008408783b */ /* 0x000f220000004200 */
        /* <DEDUP_REMOVED lines=22> */
[----:B------:R-:W-:Y:S01]  /*4f00*/  FFMA.FTZ R49, R39, UR11, -R28 ;  /* 0x0000000b27317c23 */ /* 0x000fe2000801081c */
[----:B------:R-:W-:Y:S01]  /*4f10*/  FADD.FTZ R40, R107, R40 ;  /* 0x000000286b287221 */ /* 0x000fe20000010000 */
[----:B------:R-:W-:Y:S01]  /*4f20*/  FFMA.FTZ R90, R33, UR11, -R28 ;  /* 0x0000000b215a7c23 */ /* 0x000fe2000801081c */
[----:B------:R-:W1:Y:S01]  /*4f30*/  MUFU.EX2 R30, R30 ;  /* 0x0000001e001e7308 */ /* 0x000e620000000800 */
[----:B---3--:R-:W-:Y:S01]  /*4f40*/  F2FP.BF16.F32.PACK_AB R5, R42, R113 ;  /* 0x000000712a05723e */ /* 0x008fe200000010ff */
[----:B------:R-:W-:Y:S01]  /*4f50*/  FADD.FTZ R42, R113, R42 ;  /* 0x0000002a712a7221 */ /* 0x000fe20000010000 */
[----:B------:R-:W-:Y:S01]  /*4f60*/  FADD.FTZ R105, R105, R40 ;  /* 0x0000002869697221 */ /* 0x000fe20000010000 */
[--C-:B------:R-:W-:Y:S01]  /*4f70*/  FFMA.FTZ R63, R63, UR11, -R20.reuse ;  /* 0x0000000b3f3f7c23 */ /* 0x100fe20008010814 */
[--C-:B------:R-:W-:Y:S01]  /*4f80*/  FFMA.FTZ R60, R61, UR11, -R20.reuse ;  /* 0x0000000b3d3c7c23 */ /* 0x100fe20008010814 */
[----:B------:R-:W-:Y:S01]  /*4f90*/  FFMA.FTZ R57, R57, UR11, -R20 ;  /* 0x0000000b39397c23 */ /* 0x000fe20008010814 */
[----:B------:R-:W-:Y:S01]  /*4fa0*/  FADD.FTZ R14, R14, R105 ;  /* 0x000000690e0e7221 */ /* 0x000fe20000010000 */
[----:B------:R-:W-:Y:S01]  /*4fb0*/  MUFU.EX2 R15, R15 ;  /* 0x0000000f000f7308 */ /* 0x000fe20000000800 */
[--C-:B------:R-:W-:Y:S01]  /*4fc0*/  FFMA.FTZ R35, R35, UR11, -R28.reuse ;  /* 0x0000000b23237c23 */ /* 0x100fe2000801081c */
[----:B------:R-:W-:Y:S01]  /*4fd0*/  FFMA.FTZ R33, R23, UR11, -R28 ;  /* 0x0000000b17217c23 */ /* 0x000fe2000801081c */
[--C-:B------:R-:W-:Y:S01]  /*4fe0*/  FFMA.FTZ R40, R55, UR11, -R20.reuse ;  /* 0x0000000b37287c23 */ /* 0x100fe20008010814 */
[--C-:B------:R-:W-:Y:S01]  /*4ff0*/  FFMA.FTZ R39, R45, UR11, -R20.reuse ;  /* 0x0000000b2d277c23 */ /* 0x100fe20008010814 */
[----:B------:R-:W-:Y:S01]  /*5000*/  FFMA.FTZ R41, R41, UR11, -R20 ;  /* 0x0000000b29297c23 */ /* 0x000fe20008010814 */
[----:B------:R-:W-:Y:S01]  /*5010*/  FFMA.FTZ R31, R31, UR11, -R28 ;  /* 0x0000000b1f1f7c23 */ /* 0x000fe2000801081c */
[----:B------:R-:W-:Y:S01]  /*5020*/  LEA R152, P0, R98, UR8, 0x1 ;  /* 0x0000000862987c11 */ /* 0x000fe2000f8008ff */
[----:B------:R-:W3:Y:S01]  /*5030*/  MUFU.EX2 R12, R12 ;  /* 0x0000000c000c7308 */ /* 0x000ee20000000800 */
[----:B-1----:R-:W-:Y:S01]  /*5040*/  F2FP.BF16.F32.PACK_AB R7, R30, R111 ;  /* 0x0000006f1e07723e */ /* 0x002fe200000010ff */
[----:B------:R-:W-:Y:S01]  /*5050*/  FADD.FTZ R111, R111, R42 ;  /* 0x0000002a6f6f7221 */ /* 0x000fe20000010000 */
[----:B------:R-:W-:-:S03]  /*5060*/  FFMA.FTZ R42, R59, UR11, -R20 ;  /* 0x0000000b3b2a7c23 */ /* 0x000fc60008010814 */
[----:B------:R-:W-:Y:S02]  /*5070*/  FADD.FTZ R30, R30, R111 ;  /* 0x0000006f1e1e7221 */ /* 0x000fe40000010000 */
[C---:B--2---:R-:W-:Y:S01]  /*5080*/  HMMA.16816.F32.BF16 R80, R4.reuse, R76, RZ ;  /* 0x0000004c0450723c */ /* 0x044fe200000418ff */
[----:B------:R-:W-:Y:S05]  /*5090*/  MUFU.EX2 R13, R13 ;  /* 0x0000000d000d7308 */ /* 0x000fea0000000800 */
[----:B------:R-:W-:Y:S03]  /*50a0*/  HMMA.16816.F32.BF16 R76, R4, R78, RZ ;  /* 0x0000004e044c723c */ /* 0x000fe600000418ff */
[----:B------:R-:W1:Y:S01]  /*50b0*/  MUFU.EX2 R18, R18 ;  /* 0x0000001200127308 */ /* 0x000e620000000800 */
[----:B---3--:R-:W-:Y:S01]  /*50c0*/  F2FP.BF16.F32.PACK_AB R68, R12, R15 ;  /* 0x0000000f0c44723e */ /* 0x008fe200000010ff */
[----:B------:R-:W-:-:S04]  /*50d0*/  FADD.FTZ R15, R15, R14 ;  /* 0x0000000e0f0f7221 */ /* 0x000fc80000010000 */
[----:B------:R-:W-:Y:S02]  /*50e0*/  FADD.FTZ R12, R12, R15 ;  /* 0x0000000f0c0c7221 */ /* 0x000fe40000010000 */
[----:B------:R-:W-:Y:S08]  /*50f0*/  MUFU.EX2 R47, R47 ;  /* 0x0000002f002f7308 */ /* 0x000ff00000000800 */
[----:B------:R-:W2:Y:S01]  /*5100*/  MUFU.EX2 R22, R22 ;  /* 0x0000001600167308 */ /* 0x000ea20000000800 */
[----:B-1----:R-:W-:-:S07]  /*5110*/  F2FP.BF16.F32.PACK_AB R70, R18, R13 ;  /* 0x0000000d1246723e */ /* 0x002fce00000010ff */
[----:B------:R-:W-:Y:S08]  /*5120*/  MUFU.EX2 R37, R37 ;  /* 0x0000002500257308 */ /* 0x000ff00000000800 */
[----:B------:R-:W1:Y:S01]  /*5130*/  MUFU.EX2 R16, R16 ;  /* 0x0000001000107308 */ /* 0x000e620000000800 */
[----:B--2---:R-:W-:Y:S01]  /*5140*/  F2FP.BF16.F32.PACK_AB R69, R22, R47 ;  /* 0x0000002f1645723e */ /* 0x004fe200000010ff */
[----:B------:R-:W-:Y:S01]  /*5150*/  FADD.FTZ R47, R47, R30 ;  /* 0x0000001e2f2f7221 */ /* 0x000fe20000010000 */
[----:B------:R-:W-:Y:S01]  /*5160*/  FFMA.FTZ R30, R43, UR11, -R20 ;  /* 0x0000000b2b1e7c23 */ /* 0x000fe20008010814 */
[----:B------:R-:W-:-:S02]  /*5170*/  FADD.FTZ R43, R13, R12 ;  /* 0x0000000c0d2b7221 */ /* 0x000fc40000010000 */
[----:B------:R-:W-:Y:S01]  /*5180*/  FADD.FTZ R22, R22, R47 ;  /* 0x0000002f16167221 */ /* 0x000fe20000010000 */
[----:B------:R-:W-:Y:S01]  /*5190*/  LDSM.16.MT88.4 R12, [R86+0x4400] ;  /* 0x00440000560c783b */ /* 0x000fe20000004200 */
[----:B------:R-:W-:Y:S01]  /*51a0*/  MUFU.EX2 R103, R103 ;  /* 0x0000006700677308 */ /* 0x000fe20000000800 */
[----:B------:R-:W-:-:S07]  /*51b0*/  FADD.FTZ R18, R18, R43 ;  /* 0x0000002b12127221 */ /* 0x000fce0000010000 */
[----:B------:R-:W2:Y:S01]  /*51c0*/  MUFU.EX2 R38, R38 ;  /* 0x0000002600267308 */ /* 0x000ea20000000800 */
[----:B-1----:R-:W-:Y:S01]  /*51d0*/  F2FP.BF16.F32.PACK_AB R71, R16, R37 ;  /* 0x000000251047723e */ /* 0x002fe200000010ff */
[----:B------:R-:W-:-:S04]  /*51e0*/  FADD.FTZ R37, R37, R22 ;  /* 0x0000001625257221 */ /* 0x000fc80000010000 */
[----:B------:R-:W-:Y:S02]  /*51f0*/  FADD.FTZ R16, R16, R37 ;  /* 0x0000002510107221 */ /* 0x000fe40000010000 */
[C---:B----4-:R-:W-:Y:S01]  /*5200*/  HMMA.16816.F32.BF16 R80, R68.reuse, R8, R80 ;  /* 0x000000084450723c */ /* 0x050fe20000041850 */
[----:B------:R-:W-:Y:S05]  /*5210*/  MUFU.EX2 R95, R95 ;  /* 0x0000005f005f7308 */ /* 0x000fea0000000800 */
[----:B------:R-:W-:Y:S01]  /*5220*/  HMMA.16816.F32.BF16 R76, R68, R10, R76 ;  /* 0x0000000a444c723c */ /* 0x000fe2000004184c */
[----:B------:R-:W1:Y:S02]  /*5230*/  LDSM.16.MT88.4 R8, [R86+0x3000] ;  /* 0x003000005608783b */ /* 0x000e640000004200 */
[----:B------:R-:W3:Y:S08]  /*5240*/  MUFU.EX2 R32, R32 ;  /* 0x0000002000207308 */ /* 0x000ef00000000800 */
[----:B------:R-:W-:Y:S08]  /*5250*/  MUFU.EX2 R93, R93 ;  /* 0x0000005d005d7308 */ /* 0x000ff00000000800 */
[----:B------:R4:W5:Y:S08]  /*5260*/  MUFU.EX2 R36, R44 ;  /* 0x0000002c00247308 */ /* 0x0009700000000800 */
[----:B------:R-:W-:Y:S08]  /*5270*/  MUFU.EX2 R34, R34 ;  /* 0x0000002200227308 */ /* 0x000ff00000000800 */
[----:B------:R-:W5:Y:S01]  /*5280*/  MUFU.EX2 R3, R3 ;  /* 0x0000000300037308 */ /* 0x000f620000000800 */
[--C-:B----4-:R-:W-:Y:S01]  /*5290*/  FFMA.FTZ R44, R155, UR11, -R28.reuse ;  /* 0x0000000b9b2c7c23 */ /* 0x110fe2000801081c */
[----:B------:R-:W-:Y:S01]  /*52a0*/  FFMA.FTZ R155, R29, UR11, -R28 ;  /* 0x0000000b1d9b7c23 */ /* 0x000fe2000801081c */
[C---:B-1----:R-:W-:Y:S05]  /*52b0*/  HMMA.16816.F32.BF16 R72, R4.reuse, R8, RZ ;  /* 0x000000080448723c */ /* 0x042fea00000418ff */
[----:B------:R-:W-:Y:S01]  /*52c0*/  MUFU.EX2 R153, R153 ;  /* 0x0000009900997308 */ /* 0x000fe20000000800 */
[----:B------:R-:W-:Y:S01]  /*52d0*/  HMMA.16816.F32.BF16 R4, R4, R10, RZ ;  /* 0x0000000a0404723c */ /* 0x000fe200000418ff */
[----:B------:R-:W1:Y:S06]  /*52e0*/  LDSM.16.MT88.4 R8, [R86+0x3400] ;  /* 0x003400005608783b */ /* 0x000e6c0000004200 */
[----:B------:R-:W4:Y:S08]  /*52f0*/  MUFU.EX2 R50, R50 ;  /* 0x0000003200327308 */ /* 0x000f300000000800 */
[----:B------:R-:W-:Y:S08]  /*5300*/  MUFU.EX2 R131, R131 ;  /* 0x0000008300837308 */ /* 0x000ff00000000800 */
[----:B------:R-:W4:Y:S08]  /*5310*/  MUFU.EX2 R46, R46 ;  /* 0x0000002e002e7308 */ /* 0x000f300000000800 */
[----:B------:R-:W-:Y:S08]  /*5320*/  MUFU.EX2 R151, R151 ;  /* 0x0000009700977308 */ /* 0x000ff00000000800 */
[----:B------:R-:W4:Y:S01]  /*5330*/  MUFU.EX2 R48, R48 ;  /* 0x0000003000307308 */ /* 0x000f220000000800 */
[C---:B-1----:R-:W-:Y:S07]  /*5340*/  HMMA.16816.F32.BF16 R72, R68.reuse, R8, R72 ;  /* 0x000000084448723c */ /* 0x042fee0000041848 */
[----:B------:R-:W-:Y:S01]  /*5350*/  MUFU.EX2 R129, R129 ;  /* 0x0000008100817308 */ /* 0x000fe20000000800 */
[----:B------:R-:W-:Y:S01]  /*5360*/  HMMA.16816.F32.BF16 R68, R68, R10, R4 ;  /* 0x0000000a4444723c */ /* 0x000fe20000041804 */
[----:B------:R-:W1:Y:S06]  /*5370*/  LDSM.16.MT88.4 R8, [R132+0x3800] ;  /* 0x003800008408783b */ /* 0x000e6c0000004200 */
[----:B------:R-:W4:Y:S01]  /*5380*/  MUFU.EX2 R44, R44 ;  /* 0x0000002c002c7308 */ /* 0x000f220000000800 */
[----:B--2---:R-:W-:Y:S01]  /*5390*/  F2FP.BF16.F32.PACK_AB R4, R38, R103 ;  /* 0x000000672604723e */ /* 0x004fe200000010ff */
[----:B------:R-:W-:Y:S01]  /*53a0*/  FADD.FTZ R103, R103, R18 ;  /* 0x0000001267677221 */ /* 0x000fe20000010000 */
[----:B---3--:R-:W-:-:S02]  /*53b0*/  F2FP.BF16.F32.PACK_AB R6, R32, R95 ;  /* 0x0000005f2006723e */ /* 0x008fc400000010ff */
[C---:B-----5:R-:W-:Y:S01]  /*53c0*/  F2FP.BF16.F32.PACK_AB R5, R36.reuse, R93 ;  /* 0x0000005d2405723e */ /* 0x060fe200000010ff */
[----:B------:R-:W-:Y:S01]  /*53d0*/  FADD.FTZ R93, R93, R16 ;  /* 0x000000105d5d7221 */ /* 0x000fe20000010000 */
[----:B------:R-:W-:Y:S01]  /*53e0*/  F2FP.BF16.F32.PACK_AB R7, R3, R34 ;  /* 0x000000220307723e */ /* 0x000fe200000010ff */
[----:B------:R-:W-:Y:S01]  /*53f0*/  MUFU.EX2 R123, R123 ;  /* 0x0000007b007b7308 */ /* 0x000fe20000000800 */
[----:B------:R-:W-:Y:S01]  /*5400*/  FFMA.FTZ R16, R21, UR11, -R28 ;  /* 0x0000000b15107c23 */ /* 0x000fe2000801081c */
[----:B------:R-:W-:Y:S01]  /*5410*/  FADD.FTZ R93, R36, R93 ;  /* 0x0000005d245d7221 */ /* 0x000fe20000010000 */
[----:B------:R-:W-:Y:S01]  /*5420*/  FADD.FTZ R38, R38, R103 ;  /* 0x0000006726267221 */ /* 0x000fe20000010000 */
[----:B------:R-:W-:Y:S02]  /*5430*/  LDSM.16.MT88.4 R20, [R86+0x4800] ;  /* 0x004800005614783b */ /* 0x000fe40000004200 */
[----:B------:R-:W-:Y:S01]  /*5440*/  FADD.FTZ R18, R34, R93 ;  /* 0x0000005d22127221 */ /* 0x000fe20000010000 */
[----:B------:R-:W-:Y:S01]  /*5450*/  FADD.FTZ R95, R95, R38 ;  /* 0x000000265f5f7221 */ /* 0x000fe20000010000 */
[----:B------:R-:W-:Y:S02]  /*5460*/  MUFU.EX2 R54, R54 ;  /* 0x0000003600367308 */ /* 0x000fe40000000800 */
[----:B------:R-:W-:Y:S01]  /*5470*/  FADD.FTZ R18, R3, R18 ;  /* 0x0000001203127221 */ /* 0x000fe20000010000 */
[----:B------:R-:W-:Y:S01]  /*5480*/  FADD.FTZ R32, R32, R95 ;  /* 0x0000005f20207221 */ /* 0x000fe20000010000 */
[----:B------:R-:W-:-:S04]  /*5490*/  FFMA.FTZ R3, R19, UR11, -R28 ;  /* 0x0000000b13037c23 */ /* 0x000fc8000801081c */
[----:B------:R-:W-:Y:S08]  /*54a0*/  MUFU.EX2 R119, R119 ;  /* 0x0000007700777308 */ /* 0x000ff00000000800 */
        /* <DEDUP_REMOVED lines=14> */
[----:B----4-:R-:W-:Y:S01]  /*5590*/  F2FP.BF16.F32.PACK_AB R4, R50, R153 ;  /* 0x000000993204723e */ /* 0x010fe200000010ff */
[----:B------:R-:W-:Y:S01]  /*55a0*/  FADD.FTZ R153, R153, R32 ;  /* 0x0000002099997221 */ /* 0x000fe20000010000 */
[----:B------:R-:W-:Y:S01]  /*55b0*/  F2FP.BF16.F32.PACK_AB R6, R46, R131 ;  /* 0x000000832e06723e */ /* 0x000fe200000010ff */
[----:B------:R-:W-:Y:S01]  /*55c0*/  MUFU.EX2 R62, R62 ;  /* 0x0000003e003e7308 */ /* 0x000fe20000000800 */
[----:B------:R-:W-:Y:S01]  /*55d0*/  F2FP.BF16.F32.PACK_AB R5, R48, R151 ;  /* 0x000000973005723e */ /* 0x000fe200000010ff */
[----:B------:R-:W-:Y:S01]  /*55e0*/  FADD.FTZ R151, R151, R18 ;  /* 0x0000001297977221 */ /* 0x000fe20000010000 */
[----:B------:R-:W-:Y:S01]  /*55f0*/  F2FP.BF16.F32.PACK_AB R7, R44, R129 ;  /* 0x000000812c07723e */ /* 0x000fe200000010ff */
[----:B------:R-:W-:Y:S01]  /*5600*/  FADD.FTZ R50, R50, R153 ;  /* 0x0000009932327221 */ /* 0x000fe20000010000 */
[----:B------:R-:W-:Y:S01]  /*5610*/  FFMA.FTZ R32, R17, UR11, -R28 ;  /* 0x0000000b11207c23 */ /* 0x000fe2000801081c */
[----:B------:R-:W-:Y:S01]  /*5620*/  FADD.FTZ R48, R48, R151 ;  /* 0x0000009730307221 */ /* 0x000fe20000010000 */
[----:B------:R-:W-:Y:S01]  /*5630*/  LEA.HI.X R153, R98, UR9, R87, 0x1, P0 ;  /* 0x0000000962997c11 */ /* 0x000fe200080f0c57 */
[----:B------:R-:W-:Y:S01]  /*5640*/  MUFU.EX2 R88, R88 ;  /* 0x0000005800587308 */ /* 0x000fe20000000800 */
[----:B------:R-:W-:Y:S01]  /*5650*/  FADD.FTZ R131, R131, R50 ;  /* 0x0000003283837221 */ /* 0x000fe20000010000 */
[----:B------:R-:W-:-:S03]  /*5660*/  FADD.FTZ R129, R129, R48 ;  /* 0x0000003081817221 */ /* 0x000fc60000010000 */
[----:B------:R-:W-:Y:S01]  /*5670*/  FADD.FTZ R46, R46, R131 ;  /* 0x000000832e2e7221 */ /* 0x000fe20000010000 */
[----:B------:R-:W-:Y:S02]  /*5680*/  FADD.FTZ R44, R44, R129 ;  /* 0x000000812c2c7221 */ /* 0x000fe40000010000 */
        /* <DEDUP_REMOVED lines=9> */
[----:B------:R-:W2:Y:S08]  /*5720*/  MUFU.EX2 R57, R57 ;  /* 0x0000003900397308 */ /* 0x000eb00000000800 */
[----:B------:R-:W-:Y:S01]  /*5730*/  MUFU.EX2 R35, R35 ;  /* 0x0000002300237308 */ /* 0x000fe20000000800 */
[C---:B-1----:R-:W-:Y:S07]  /*5740*/  HMMA.16816.F32.BF16 R72, R4.reuse, R8, R72 ;  /* 0x000000080448723c */ /* 0x042fee0000041848 */
[----:B------:R-:W1:Y:S01]  /*5750*/  MUFU.EX2 R90, R90 ;  /* 0x0000005a005a7308 */ /* 0x000e620000000800 */
[----:B--2---:R-:W-:Y:S01]  /*5760*/  F2FP.BF16.F32.PACK_AB R18, R57, R42 ;  /* 0x0000002a3912723e */ /* 0x004fe200000010ff */
[----:B------:R-:W-:Y:S01]  /*5770*/  HMMA.16816.F32.BF16 R68, R4, R10, R68 ;  /* 0x0000000a0444723c */ /* 0x000fe20000041844 */
[----:B------:R-:W2:Y:S05]  /*5780*/  LDSM.16.MT88.4 R8, [R132+0x4000] ;  /* 0x004000008408783b */ /* 0x000eaa0000004200 */
[----:B------:R-:W-:Y:S01]  /*5790*/  MUFU.EX2 R33, R33 ;  /* 0x0000002100217308 */ /* 0x000fe20000000800 */
[----:B------:R-:W-:Y:S01]  /*57a0*/  F2FP.BF16.F32.PACK_AB R4, R54, R123 ;  /* 0x0000007b3604723e */ /* 0x000fe200000010ff */
[----:B------:R-:W-:Y:S01]  /*57b0*/  FADD.FTZ R123, R123, R46 ;  /* 0x0000002e7b7b7221 */ /* 0x000fe20000010000 */
[----:B------:R-:W-:-:S02]  /*57c0*/  F2FP.BF16.F32.PACK_AB R6, R52, R119 ;  /* 0x000000773406723e */ /* 0x000fc400000010ff */
[----:B------:R-:W-:-:S03]  /*57d0*/  F2FP.BF16.F32.PACK_AB R5, R58, R117 ;  /* 0x000000753a05723e */ /* 0x000fc600000010ff */
[----:B------:R3:W4:Y:S01]  /*57e0*/  MUFU.EX2 R34, R16 ;  /* 0x0000001000227308 */ /* 0x0007220000000800 */
[----:B------:R-:W-:Y:S01]  /*57f0*/  F2FP.BF16.F32.PACK_AB R7, R109, R56 ;  /* 0x000000386d07723e */ /* 0x000fe200000010ff */
[----:B------:R-:W-:Y:S01]  /*5800*/  FADD.FTZ R54, R54, R123 ;  /* 0x0000007b36367221 */ /* 0x000fe20000010000 */
[----:B-1----:R-:W-:-:S03]  /*5810*/  F2FP.BF16.F32.PACK_AB R17, R90, R35 ;  /* 0x000000235a11723e */ /* 0x002fc600000010ff */
[----:B------:R-:W-:Y:S02]  /*5820*/  FADD.FTZ R119, R119, R54 ;  /* 0x0000003677777221 */ /* 0x000fe40000010000 */
[----:B------:R-:W-:Y:S02]  /*5830*/  MUFU.EX2 R40, R40 ;  /* 0x0000002800287308 */ /* 0x000fe40000000800 */
[----:B------:R-:W-:-:S06]  /*5840*/  FADD.FTZ R52, R52, R119 ;  /* 0x0000007734347221 */ /* 0x000fcc0000010000 */
[----:B------:R-:W1:Y:S01]  /*5850*/  MUFU.EX2 R39, R39 ;  /* 0x0000002700277308 */ /* 0x000e620000000800 */
[----:B---3--:R-:W-:Y:S02]  /*5860*/  F2FP.BF16.F32.PACK_AB R16, R60, R63 ;  /* 0x0000003f3c10723e */ /* 0x008fe400000010ff */
[----:B----4-:R-:W-:-:S05]  /*5870*/  F2FP.BF16.F32.PACK_AB R19, R34, R33 ;  /* 0x000000212213723e */ /* 0x010fca00000010ff */
[----:B------:R-:W-:Y:S01]  /*5880*/  MUFU.EX2 R3, R3 ;  /* 0x0000000300037308 */ /* 0x000fe20000000800 */
[C---:B--2---:R-:W-:Y:S07]  /*5890*/  HMMA.16816.F32.BF16 R80, R4.reuse, R8, R80 ;  /* 0x000000080450723c */ /* 0x044fee0000041850 */
[----:B------:R-:W-:Y:S01]  /*58a0*/  MUFU.EX2 R32, R32 ;  /* 0x0000002000207308 */ /* 0x000fe20000000800 */
[C---:B------:R-:W-:Y:S01]  /*58b0*/  HMMA.16816.F32.BF16 R76, R4.reuse, R10, R76 ;  /* 0x0000000a044c723c */ /* 0x040fe2000004184c */
[----:B------:R-:W2:Y:S06]  /*58c0*/  LDSM.16.MT88.4 R8, [R86+0x4000] ;  /* 0x004000005608783b */ /* 0x000eac0000004200 */
[----:B------:R-:W-:Y:S08]  /*58d0*/  MUFU.EX2 R30, R30 ;  /* 0x0000001e001e7308 */ /* 0x000ff00000000800 */
[----:B------:R-:W3:Y:S08]  /*58e0*/  MUFU.EX2 R41, R41 ;  /* 0x0000002900297308 */ /* 0x000ef00000000800 */
[----:B------:R-:W-:Y:S08]  /*58f0*/  MUFU.EX2 R28, R31 ;  /* 0x0000001f001c7308 */ /* 0x000ff00000000800 */
[----:B------:R-:W4:Y:S01]  /*5900*/  MUFU.EX2 R155, R155 ;  /* 0x0000009b009b7308 */ /* 0x000f220000000800 */
[C---:B--2---:R-:W-:Y:S06]  /*5910*/  HMMA.16816.F32.BF16 R72, R4.reuse, R8, R72 ;  /* 0x000000080448723c */ /* 0x044fec0000041848 */
[----:B------:R-:W-:Y:S01]  /*5920*/  HMMA.16816.F32.BF16 R68, R4, R10, R68 ;  /* 0x0000000a0444723c */ /* 0x000fe20000041844 */
[----:B------:R-:W2:Y:S01]  /*5930*/  LDSM.16.MT88.4 R4, [R132+0x4400] ;  /* 0x004400008404783b */ /* 0x000ea20000004200 */
[----:B------:R-:W-:Y:S01]  /*5940*/  F2FP.BF16.F32.PACK_AB R8, R64, R91 ;  /* 0x0000005b4008723e */ /* 0x000fe200000010ff */
[----:B------:R-:W-:Y:S01]  /*5950*/  FADD.FTZ R91, R91, R52 ;  /* 0x000000345b5b7221 */ /* 0x000fe20000010000 */
[----:B------:R-:W-:-:S03]  /*5960*/  F2FP.BF16.F32.PACK_AB R9, R51, R88 ;  /* 0x000000583309723e */ /* 0x000fc600000010ff */
[----:B------:R-:W-:Y:S01]  /*5970*/  F2FP.BF16.F32.PACK_AB R10, R62, R67 ;  /* 0x000000433e0a723e */ /* 0x000fe200000010ff */
[----:B------:R-:W-:Y:S01]  /*5980*/  FADD.FTZ R64, R64, R91 ;  /* 0x0000005b40407221 */ /* 0x000fe20000010000 */
[----:B------:R-:W-:-:S03]  /*5990*/  F2FP.BF16.F32.PACK_AB R11, R49, R66 ;  /* 0x00000042310b723e */ /* 0x000fc600000010ff */
[----:B------:R-:W-:-:S04]  /*59a0*/  FADD.FTZ R67, R67, R64 ;  /* 0x0000004043437221 */ /* 0x000fc80000010000 */
[----:B------:R-:W-:Y:S02]  /*59b0*/  FADD.FTZ R62, R62, R67 ;  /* 0x000000433e3e7221 */ /* 0x000fe40000010000 */
[----:B------:R-:W-:Y:S02]  /*59c0*/  HMMA.16816.F32.BF16 R72, R8, R12, R72 ;  /* 0x0000000c0848723c */ /* 0x000fe40000041848 */
[----:B------:R-:W-:-:S04]  /*59d0*/  FADD.FTZ R63, R63, R62 ;  /* 0x0000003e3f3f7221 */ /* 0x000fc80000010000 */
[----:B------:R-:W-:Y:S01]  /*59e0*/  HMMA.16816.F32.BF16 R68, R8, R14, R68 ;  /* 0x0000000e0844723c */ /* 0x000fe20000041844 */
[----:B------:R-:W-:Y:S01]  /*59f0*/  LDSM.16.MT88.4 R12, [R132+0x4c00] ;  /* 0x004c0000840c783b */ /* 0x000fe20000004200 */
[----:B------:R-:W-:-:S04]  /*5a00*/  FADD.FTZ R63, R60, R63 ;  /* 0x0000003f3c3f7221 */ /* 0x000fc80000010000 */
[----:B------:R-:W-:-:S04]  /*5a10*/  FADD.FTZ R42, R42, R63 ;  /* 0x0000003f2a2a7221 */ /* 0x000fc80000010000 */
[----:B------:R-:W-:Y:S01]  /*5a20*/  FADD.FTZ R57, R57, R42 ;  /* 0x0000002a39397221 */ /* 0x000fe20000010000 */
[C---:B--2---:R-:W-:Y:S06]  /*5a30*/  HMMA.16816.F32.BF16 R80, R8.reuse, R4, R80 ;  /* 0x000000040850723c */ /* 0x044fec0000041850 */
[----:B------:R-:W-:Y:S01]  /*5a40*/  HMMA.16816.F32.BF16 R76, R8, R6, R76 ;  /* 0x00000006084c723c */ /* 0x000fe2000004184c */
[----:B------:R-:W2:Y:S04]  /*5a50*/  LDSM.16.MT88.4 R4, [R132+0x4800] ;  /* 0x004800008404783b */ /* 0x000ea80000004200 */
[----:B------:R-:W5:Y:S01]  /*5a60*/  LDSM.16.MT88.4 R8, [R86+0x4c00] ;  /* 0x004c00005608783b */ /* 0x000f620000004200 */
[C---:B------:R-:W-:Y:S06]  /*5a70*/  HMMA.16816.F32.BF16 R72, R16.reuse, R20, R72 ;  /* 0x000000141048723c */ /* 0x040fec0000041848 */
[C---:B------:R-:W-:Y:S06]  /*5a80*/  HMMA.16816.F32.BF16 R68, R16.reuse, R22, R68 ;  /* 0x000000161044723c */ /* 0x040fec0000041844 */
[C---:B--2---:R-:W-:Y:S06]  /*5a90*/  HMMA.16816.F32.BF16 R80, R16.reuse, R4, R80 ;  /* 0x000000041050723c */ /* 0x044fec0000041850 */
[----:B------:R-:W-:Y:S01]  /*5aa0*/  HMMA.16816.F32.BF16 R76, R16, R6, R76 ;  /* 0x00000006104c723c */ /* 0x000fe2000004184c */
[----:B------:R-:W-:Y:S01]  /*5ab0*/  FADD.FTZ R5, R117, R44 ;  /* 0x0000002c75057221 */ /* 0x000fe20000010000 */
[----:B-1----:R-:W-:Y:S01]  /*5ac0*/  F2FP.BF16.F32.PACK_AB R4, R39, R40 ;  /* 0x000000282704723e */ /* 0x002fe200000010ff */
[----:B------:R-:W-:-:S02]  /*5ad0*/  FADD.FTZ R40, R40, R57 ;  /* 0x0000003928287221 */ /* 0x000fc40000010000 */
[----:B------:R-:W-:Y:S02]  /*5ae0*/  FADD.FTZ R5, R58, R5 ;  /* 0x000000053a057221 */ /* 0x000fe40000010000 */
[----:B---3--:R-:W-:Y:S01]  /*5af0*/  F2FP.BF16.F32.PACK_AB R6, R41, R30 ;  /* 0x0000001e2906723e */ /* 0x008fe200000010ff */
[----:B------:R-:W-:Y:S01]  /*5b00*/  FADD.FTZ R39, R39, R40 ;  /* 0x0000002827277221 */ /* 0x000fe20000010000 */
[----:B------:R-:W-:Y:S01]  /*5b10*/  FADD.FTZ R56, R56, R5 ;  /* 0x0000000538387221 */ /* 0x000fe20000010000 */
[----:B------:R-:W-:Y:S02]  /*5b20*/  F2FP.BF16.F32.PACK_AB R5, R32, R3 ;  /* 0x000000032005723e */ /* 0x000fe400000010ff */
[----:B----4-:R-:W-:Y:S01]  /*5b30*/  F2FP.BF16.F32.PACK_AB R7, R155, R28 ;  /* 0x0000001c9b07723e */ /* 0x010fe200000010ff */
        /* <DEDUP_REMOVED lines=84> */
.L_x_3698:
[----:B------:R-:W-:-:S04]  /*6080*/  LEA R3, -R96, RZ, 0x7 ;  /* 0x000000ff60037211 */ /* 0x000fc800078e39ff */
[----:B------:R-:W-:-:S07]  /*6090*/  SHF.R.S32.HI R4, RZ, 0x1f, R3 ;  /* 0x0000001fff047819 */ /* 0x000fce0000011403 */
.L_x_3699:
[----:B------:R-:W-:Y:S01]  /*60a0*/  ULDC UR4, c[0x0][0x2d0] ;  /* 0x0000b40000047ab9 */ /* 0x000fe20000000800 */
[C---:B------:R-:W-:Y:S02]  /*60b0*/  LEA R156, P4, R3.reuse, R156, 0x1 ;  /* 0x0000009c039c7211 */ /* 0x040fe400078808ff */
[----:B------:R-:W-:Y:S02]  /*60c0*/  ISETP.GE.AND P0, PT, R146, UR4, PT ;  /* 0x0000000492007c0c */ /* 0x000fe4000bf06270 */
[----:B------:R-:W-:-:S11]  /*60d0*/  LEA.HI.X R157, R3, R157, R4, 0x1, P4 ;  /* 0x0000009d039d7211 */ /* 0x000fd600020f0c04 */
[----:B------:R-:W-:Y:S01]  /*60e0*/  @!P0 IMAD.MOV.U32 R26, RZ, RZ, R24 ;  /* 0x000000ffff1a8224 */ /* 0x000fe200078e0018 */
[-C--:B------:R-:W-:Y:S01]  /*60f0*/  @!P0 IADD3 R5, P3, P2, R3, R24.reuse, R140 ;  /* 0x0000001803058210 */ /* 0x080fe20007a7e08c */
[----:B------:R-:W-:Y:S01]  /*6100*/  @!P0 IMAD R7, R97, 0x60, RZ ;  /* 0x0000006061078824 */ /* 0x000fe200078e02ff */
[C---:B------:R-:W-:Y:S01]  /*6110*/  @!P0 LEA R6, P1, R96.reuse, R24, 0x6 ;  /* 0x0000001860068211 */ /* 0x040fe200078230ff */
[----:B------:R-:W-:Y:S01]  /*6120*/  @!P0 IMAD.WIDE.U32 R8, R96, 0x60, R26 ;  /* 0x0000006060088825 */ /* 0x000fe200078e001a */
[-C--:B------:R-:W-:Y:S01]  /*6130*/  @!P0 IADD3.X R26, R4, R27.reuse, R139, P3, P2 ;  /* 0x0000001b041a8210 */ /* 0x080fe20001fe448b */
[----:B------:R-:W-:Y:S01]  /*6140*/  @P0 STS [R143+0x3000], RZ ;  /* 0x003000ff8f000388 */ /* 0x000fe20000000800 */
[----:B------:R-:W-:Y:S02]  /*6150*/  @!P0 LEA.HI.X R97, R96, R27, R97, 0x6, P1 ;  /* 0x0000001b60618211 */ /* 0x000fe400008f3461 */
[C---:B------:R-:W-:Y:S01]  /*6160*/  @!P0 IADD3 R6, P2, R3.reuse, R6, RZ ;  /* 0x0000000603068210 */ /* 0x040fe20007f5e0ff */
[----:B------:R-:W-:Y:S01]  /*6170*/  @P0 STS [R143+0x3004], RZ ;  /* 0x003004ff8f000388 */ /* 0x000fe20000000800 */
[----:B------:R-:W-:-:S02]  /*6180*/  @!P0 IADD3 R8, P1, R3, R8, RZ ;  /* 0x0000000803088210 */ /* 0x000fc40007f3e0ff */
[C---:B------:R-:W-:Y:S01]  /*6190*/  @!P0 LEA R10, P3, R5.reuse, UR6, 0x1 ;  /* 0x00000006050a8c11 */ /* 0x040fe2000f8608ff */
[----:B------:R-:W-:Y:S01]  /*61a0*/  @!P0 IMAD.X R97, R4, 0x1, R97, P2 ;  /* 0x0000000104618824 */ /* 0x000fe200010e0661 */
[----:B------:R-:W-:Y:S01]  /*61b0*/  @!P0 LEA R24, P2, R6, UR6, 0x1 ;  /* 0x0000000606188c11 */ /* 0x000fe2000f8408ff */
[----:B------:R-:W-:Y:S01]  /*61c0*/  @P0 STS.64 [R143+0x3008], RZ ;  /* 0x003008ff8f000388 */ /* 0x000fe20000000a00 */
[----:B------:R-:W-:Y:S02]  /*61d0*/  @!P0 IADD3.X R7, R4, R9, R7, P1, !PT ;  /* 0x0000000904078210 */ /* 0x000fe40000ffe407 */
[----:B------:R-:W-:Y:S01]  /*61e0*/  @!P0 LEA.HI.X R11, R5, UR7, R26, 0x1, P3 ;  /* 0x00000007050b8c11 */ /* 0x000fe200098f0c1a */
[----:B------:R-:W-:Y:S01]  /*61f0*/  @!PT LDS RZ, [RZ] ;  /* 0x00000000fffff984 */ /* 0x000fe20000000800 */
[----:B------:R-:W-:Y:S01]  /*6200*/  @!PT LDS RZ, [RZ] ;  /* 0x00000000fffff984 */ /* 0x000fe20000000800 */
[----:B------:R-:W-:Y:S01]  /*6210*/  @!PT LDS RZ, [RZ] ;  /* 0x00000000fffff984 */ /* 0x000fe20000000800 */
[----:B------:R-:W-:Y:S01]  /*6220*/  @!P0 LDGSTS.E.BYPASS.LTC128B.128 [R143+0x3000], desc[UR12][R156.64] ;  /* 0x030000009c8f8fae */ /* 0x000fe2000b901d4c */
[----:B------:R-:W-:Y:S02]  /*6230*/  @!P0 LEA R4, P1, R8, UR6, 0x1 ;  /* 0x0000000608048c11 */ /* 0x000fe4000f8208ff */
[----:B------:R-:W-:Y:S01]  /*6240*/  @!P0 LEA.HI.X R25, R6, UR7, R97, 0x1, P2 ;  /* 0x0000000706198c11 */ /* 0x000fe200090f0c61 */
[----:B------:R-:W-:Y:S01]  /*6250*/  @P0 STS.128 [R143+0x3800], RZ ;  /* 0x003800ff8f000388 */ /* 0x000fe20000000c00 */
[----:B------:R-:W-:-:S02]  /*6260*/  @!P0 LEA.HI.X R5, R8, UR7, R7, 0x1, P1 ;  /* 0x0000000708058c11 */ /* 0x000fc400088f0c07 */
[----:B------:R-:W-:Y:S01]  /*6270*/  ISETP.GE.AND P1, PT, R102, 0x3, PT ;  /* 0x000000036600780c */ /* 0x000fe20003f26270 */
        /* <DEDUP_REMOVED lines=18> */
[----:B------:R-:W-:Y:S04]  /*63a0*/  LDSM.16.M88.4 R12, [R134+0x1c00] ;  /* 0x001c0000860c783b */ /* 0x000fe80000000200 */
[----:B------:R-:W4:Y:S04]  /*63b0*/  LDSM.16.M88.4 R28, [R134+0x1400] ;  /* 0x00140000861c783b */ /* 0x000f280000000200 */
[----:B------:R-:W5:Y:S04]  /*63c0*/  LDSM.16.M88.4 R20, [R134+0x1800] ;  /* 0x001800008614783b */ /* 0x000f680000000200 */
[----:B------:R-:W5:Y:S04]  /*63d0*/  LDSM.16.M88.4 R52, [R133+0xc00] ;  /* 0x000c00008534783b */ /* 0x000f680000000200 */
[----:B------:R-:W5:Y:S04]  /*63e0*/  LDSM.16.M88.4 R48, [R134+0x2400] ;  /* 0x002400008630783b */ /* 0x000f680000000200 */
[----:B-1----:R-:W1:Y:S04]  /*63f0*/  LDSM.16.M88.4 R8, [R133+0x400] ;  /* 0x000400008508783b */ /* 0x002e680000000200 */
[----:B--2---:R-:W2:Y:S01]  /*6400*/  LDSM.16.M88.4 R4, [R133+0x800] ;  /* 0x000800008504783b */ /* 0x004ea20000000200 */
[C---:B---3--:R-:W-:Y:S03]  /*6410*/  HMMA.16816.F32.BF16 R40, R88.reuse, R36, RZ ;  /* 0x000000245828723c */ /* 0x048fe600000418ff */
[----:B------:R-:W3:Y:S04]  /*6420*/  LDSM.16.M88.4 R56, [R134+0x2000] ;  /* 0x002000008638783b */ /* 0x000ee80000000200 */
[----:B------:R-:W3:Y:S01]  /*6430*/  LDSM.16.M88.4 R60, [R133+0x1400] ;  /* 0x00140000853c783b */ /* 0x000ee20000000200 */
[C---:B------:R-:W-:Y:S03]  /*6440*/  HMMA.16816.F32.BF16 R36, R88.reuse, R38, RZ ;  /* 0x000000265824723c */ /* 0x040fe600000418ff */
[----:B------:R-:W3:Y:S04]  /*6450*/  LDSM.16.M88.4 R44, [R133+0x1000] ;  /* 0x00100000852c783b */ /* 0x000ee80000000200 */
[----:B------:R-:W3:Y:S01]  /*6460*/  LDSM.16.M88.4 R92, [R134+0x2800] ;  /* 0x00280000865c783b */ /* 0x000ee20000000200 */
[C---:B----4-:R-:W-:Y:S03]  /*6470*/  HMMA.16816.F32.BF16 R32, R88.reuse, R28, RZ ;  /* 0x0000001c5820723c */ /* 0x050fe600000418ff */
[----:B------:R-:W0:Y:S03]  /*6480*/  LDGDEPBAR ;  /* 0x00000000000079af */ /* 0x000e260000000000 */
[----:B-----5:R-:W-:Y:S06]  /*6490*/  HMMA.16816.F32.BF16 R24, R88, R20, RZ ;  /* 0x000000145818723c */ /* 0x020fec00000418ff */
[C---:B------:R-:W-:Y:S06]  /*64a0*/  HMMA.16816.F32.BF16 R40, R64.reuse, R16, R40 ;  /* 0x000000104028723c */ /* 0x040fec0000041828 */
[----:B------:R-:W-:Y:S06]  /*64b0*/  HMMA.16816.F32.BF16 R36, R64, R18, R36 ;  /* 0x000000124024723c */ /* 0x000fec0000041824 */
[C---:B------:R-:W-:Y:S06]  /*64c0*/  HMMA.16816.F32.BF16 R16, R88.reuse, R12, RZ ;  /* 0x0000000c5810723c */ /* 0x040fec00000418ff */
[C---:B------:R-:W-:Y:S06]  /*64d0*/  HMMA.16816.F32.BF16 R12, R88.reuse, R14, RZ ;  /* 0x0000000e580c723c */ /* 0x040fec00000418ff */
[----:B------:R-:W-:Y:S01]  /*64e0*/  HMMA.16816.F32.BF16 R28, R88, R30, RZ ;  /* 0x0000001e581c723c */ /* 0x000fe200000418ff */
[----:B------:R-:W-:Y:S01]  /*64f0*/  FMUL.FTZ R3, R40, UR10 ;  /* 0x0000000a28037c20 */ /* 0x000fe20008410000 */
[----:B------:R-:W-:Y:S01]  /*6500*/  FMUL.FTZ R40, R41, UR10 ;  /* 0x0000000a29287c20 */ /* 0x000fe20008410000 */
[----:B------:R-:W-:Y:S01]  /*6510*/  FMUL.FTZ R43, R43, UR10 ;  /* 0x0000000a2b2b7c20 */ /* 0x000fe20008410000 */
[----:B------:R-:W-:-:S02]  /*6520*/  FMUL.FTZ R41, R42, UR10 ;  /* 0x0000000a2a297c20 */ /* 0x000fc40008410000 */
[----:B------:R-:W-:Y:S01]  /*6530*/  HMMA.16816.F32.BF16 R20, R88, R22, RZ ;  /* 0x000000165814723c */ /* 0x000fe200000418ff */
[----:B------:R-:W-:Y:S01]  /*6540*/  FMUL.FTZ R42, R36, UR10 ;  /* 0x0000000a242a7c20 */ /* 0x000fe20008410000 */
[----:B------:R-:W-:Y:S01]  /*6550*/  MUFU.TANH R40, R40 ;  /* 0x0000002800287308 */ /* 0x000fe20000002400 */
[----:B------:R-:W-:-:S03]  /*6560*/  FMUL.FTZ R36, R37, UR10 ;  /* 0x0000000a25247c20 */ /* 0x000fc60008410000 */
[C---:B------:R-:W-:Y:S04]  /*6570*/  HMMA.16816.F32.BF16 R16, R64.reuse, R52, R16 ;  /* 0x000000344010723c */ /* 0x040fe80000041810 */
[----:B------:R-:W-:Y:S02]  /*6580*/  MUFU.TANH R43, R43 ;  /* 0x0000002b002b7308 */ /* 0x000fe40000002400 */
[----:B------:R-:W-:Y:S06]  /*6590*/  HMMA.16816.F32.BF16 R12, R64, R54, R12 ;  /* 0x00000036400c723c */ /* 0x000fec000004180c */
[C---:B------:R-:W-:Y:S01]  /*65a0*/  HMMA.16816.F32.BF16 R52, R88.reuse, R48, RZ ;  /* 0x000000305834723c */ /* 0x040fe200000418ff */
[----:B------:R-:W4:Y:S05]  /*65b0*/  MUFU.TANH R42, R42 ;  /* 0x0000002a002a7308 */ /* 0x000f2a0000002400 */
[----:B------:R-:W-:Y:S03]  /*65c0*/  HMMA.16816.F32.BF16 R48, R88, R50, RZ ;  /* 0x000000325830723c */ /* 0x000fe600000418ff */
[----:B------:R-:W-:Y:S03]  /*65d0*/  MUFU.TANH R36, R36 ;  /* 0x0000002400247308 */ /* 0x000fe60000002400 */
[C---:B-1----:R-:W-:Y:S01]  /*65e0*/  HMMA.16816.F32.BF16 R32, R64.reuse, R8, R32 ;  /* 0x000000084020723c */ /* 0x042fe20000041820 */
[----:B------:R-:W-:Y:S01]  /*65f0*/  FMUL.FTZ R16, R16, UR10 ;  /* 0x0000000a10107c20 */ /* 0x000fe20008410000 */
[----:B------:R-:W-:Y:S01]  /*6600*/  FMUL.FTZ R18, R18, UR10 ;  /* 0x0000000a12127c20 */ /* 0x000fe20008410000 */
[----:B------:R-:W-:Y:S01]  /*6610*/  FMUL.FTZ R17, R17, UR10 ;  /* 0x0000000a11117c20 */ /* 0x000fe20008410000 */
[----:B------:R-:W-:Y:S01]  /*6620*/  FMUL.FTZ R19, R19, UR10 ;  /* 0x0000000a13137c20 */ /* 0x000fe20008410000 */
[----:B------:R1:W-:Y:S01]  /*6630*/  MUFU.TANH R97, R16 ;  /* 0x0000001000617308 */ /* 0x0003e20000002400 */
[----:B------:R-:W-:Y:S01]  /*6640*/  HMMA.16816.F32.BF16 R28, R64, R10, R28 ;  /* 0x0000000a401c723c */ /* 0x000fe2000004181c */
[----:B------:R-:W-:Y:S01]  /*6650*/  FMUL.FTZ R104, R14, UR10 ;  /* 0x0000000a0e687c20 */ /* 0x000fe20008410000 */
[----:B------:R-:W-:-:S02]  /*6660*/  IMAD.SHL.U32 R14, R142, 0x80, RZ ;  /* 0x000000808e0e7824 */ /* 0x000fc400078e00ff */
[----:B------:R-:W-:Y:S01]  /*6670*/  FMUL.FTZ R106, R15, UR10 ;  /* 0x0000000a0f6a7c20 */ /* 0x000fe20008410000 */
[----:B------:R-:W-:Y:S01]  /*6680*/  FMUL.FTZ R109, R12, UR10 ;  /* 0x0000000a0c6d7c20 */ /* 0x000fe20008410000 */
[----:B------:R-:W-:Y:S01]  /*6690*/  FMUL.FTZ R13, R13, UR10 ;  /* 0x0000000a0d0d7c20 */ /* 0x000fe20008410000 */
[----:B--2---:R-:W-:Y:S01]  /*66a0*/  HMMA.16816.F32.BF16 R24, R64, R4, R24 ;  /* 0x000000044018723c */ /* 0x004fe20000041818 */
[C---:B------:R-:W-:Y:S01]  /*66b0*/  LOP3.LUT R15, R14.reuse, R101, RZ, 0xfc, !PT ;  /* 0x000000650e0f7212 */ /* 0x040fe200078efcff */
[----:B------:R-:W-:Y:S01]  /*66c0*/  MUFU.TANH R108, R18 ;  /* 0x00000012006c7308 */ /* 0x000fe20000002400 */
[----:B------:R-:W-:-:S03]  /*66d0*/  LOP3.LUT R12, R14, 0x8, R101, 0xfe, !PT ;  /* 0x000000080e0c7812 */ /* 0x000fc600078efe65 */
[----:B------:R-:W-:Y:S01]  /*66e0*/  HMMA.16816.F32.BF16 R20, R64, R6, R20 ;  /* 0x000000064014723c */ /* 0x000fe20000041814 */
[C---:B------:R-:W-:Y:S02]  /*66f0*/  ISETP.GE.AND P5, PT, R12.reuse, R100, PT ;  /* 0x000000640c00720c */ /* 0x040fe40003fa6270 */
[----:B------:R-:W-:Y:S01]  /*6700*/  ISETP.GE.AND P3, PT, R12, R99, PT ;  /* 0x000000630c00720c */ /* 0x000fe20003f66270 */
[----:B------:R2:W-:Y:S02]  /*6710*/  MUFU.TANH R111, R13 ;  /* 0x0000000d006f7308 */ /* 0x0005e40000002400 */
[----:B---3--:R-:W-:Y:S01]  /*6720*/  HMMA.16816.F32.BF16 R8, R88, R56, RZ ;  /* 0x000000385808723c */ /* 0x008fe200000418ff */
[----:B------:R-:W-:Y:S01]  /*6730*/  FMUL.FTZ R37, R32, UR10 ;  /* 0x0000000a20257c20 */ /* 0x000fe20008410000 */
[----:B------:R-:W-:Y:S01]  /*6740*/  FMUL.FTZ R32, R33, UR10 ;  /* 0x0000000a21207c20 */ /* 0x000fe20008410000 */
[----:B------:R-:W-:-:S03]  /*6750*/  FMUL.FTZ R35, R35, UR10 ;  /* 0x0000000a23237c20 */ /* 0x000fc60008410000 */
[----:B------:R-:W-:Y:S01]  /*6760*/  HMMA.16816.F32.BF16 R4, R88, R58, RZ ;  /* 0x0000003a5804723c */ /* 0x000fe200000418ff */
[----:B------:R-:W3:Y:S01]  /*6770*/  LDSM.16.M88.4 R56, [R133+0x1800] ;  /* 0x001800008538783b */ /* 0x000ee20000000200 */
[----:B------:R-:W5:Y:S01]  /*6780*/  MUFU.TANH R37, R37 ;  /* 0x0000002500257308 */ /* 0x000f620000002400 */
[----:B------:R-:W-:Y:S01]  /*6790*/  FMUL.FTZ R30, R30, UR10 ;  /* 0x0000000a1e1e7c20 */ /* 0x000fe20008410000 */
[----:B------:R-:W-:Y:S02]  /*67a0*/  FMUL.FTZ R31, R31, UR10 ;  /* 0x0000000a1f1f7c20 */ /* 0x000fe40008410000 */
[C---:B------:R-:W-:Y:S01]  /*67b0*/  HMMA.16816.F32.BF16 R52, R64.reuse, R60, R52 ;  /* 0x0000003c4034723c */ /* 0x040fe20000041834 */
[----:B------:R-:W-:Y:S01]  /*67c0*/  FMUL.FTZ R26, R26, UR10 ;  /* 0x0000000a1a1a7c20 */ /* 0x000fe20008410000 */
[----:B------:R-:W-:Y:S01]  /*67d0*/  FMUL.FTZ R24, R24, UR10 ;  /* 0x0000000a18187c20 */ /* 0x000fe20008410000 */
[----:B------:R-:W-:Y:S01]  /*67e0*/  FMUL.FTZ R27, R27, UR10 ;  /* 0x0000000a1b1b7c20 */ /* 0x000fe20008410000 */
[----:B------:R-:W-:Y:S01]  /*67f0*/  MUFU.TANH R32, R32 ;  /* 0x0000002000207308 */ /* 0x000fe20000002400 */
[----:B------:R-:W-:Y:S01]  /*6800*/  FMUL.FTZ R25, R25, UR10 ;  /* 0x0000000a19197c20 */ /* 0x000fe20008410000 */
[C---:B------:R-:W-:Y:S01]  /*6810*/  HMMA.16816.F32.BF16 R48, R64.reuse, R62, R48 ;  /* 0x0000003e4030723c */ /* 0x040fe20000041830 */
[----:B------:R-:W5:Y:S01]  /*6820*/  LDSM.16.M88.4 R60, [R134+0x2c00] ;  /* 0x002c0000863c783b */ /* 0x000f620000000200 */
[----:B------:R-:W-:Y:S01]  /*6830*/  FMUL.FTZ R20, R20, UR10 ;  /* 0x0000000a14147c20 */ /* 0x000fe20008410000 */
[----:B------:R-:W-:Y:S01]  /*6840*/  FMUL.FTZ R22, R22, UR10 ;  /* 0x0000000a16167c20 */ /* 0x000fe20008410000 */
[----:B------:R-:W-:Y:S01]  /*6850*/  FMUL.FTZ R21, R21, UR10 ;  /* 0x0000000a15157c20 */ /* 0x000fe20008410000 */
[----:B------:R-:W-:Y:S01]  /*6860*/  FMUL.FTZ R23, R23, UR10 ;  /* 0x0000000a17177c20 */ /* 0x000fe20008410000 */
[C---:B------:R-:W-:Y:S01]  /*6870*/  HMMA.16816.F32.BF16 R8, R64.reuse, R44, R8 ;  /* 0x0000002c4008723c */ /* 0x040fe20000041808 */
[----:B------:R-:W-:Y:S05]  /*6880*/  MUFU.TANH R35, R35 ;  /* 0x0000002300237308 */ /* 0x000fea0000002400 */
[----:B------:R-:W-:Y:S03]  /*6890*/  HMMA.16816.F32.BF16 R4, R64, R46, R4 ;  /* 0x0000002e4004723c */ /* 0x000fe60000041804 */
[----:B------:R5:W-:Y:S03]  /*68a0*/  MUFU.TANH R33, R31 ;  /* 0x0000001f00217308 */ /* 0x000be60000002400 */
[----:B------:R-:W-:Y:S01]  /*68b0*/  HMMA.16816.F32.BF16 R44, R88, R92, RZ ;  /* 0x0000005c582c723c */ /* 0x000fe200000418ff */
[----:B------:R-:W-:-:S04]  /*68c0*/  FMUL.FTZ R52, R52, UR10 ;  /* 0x0000000a34347c20 */ /* 0x000fc80008410000 */
[----:B------:R-:W-:Y:S01]  /*68d0*/  MUFU.TANH R120, R26 ;  /* 0x0000001a00787308 */ /* 0x000fe20000002400 */
[----:B------:R-:W-:Y:S01]  /*68e0*/  HMMA.16816.F32.BF16 R92, R88, R94, RZ ;  /* 0x0000005e585c723c */ /* 0x000fe200000418ff */
[----:B------:R-:W-:Y:S01]  /*68f0*/  FMUL.FTZ R50, R50, UR10 ;  /* 0x0000000a32327c20 */ /* 0x000fe20008410000 */
[----:B------:R-:W-:Y:S01]  /*6900*/  FMUL.FTZ R49, R49, UR10 ;  /* 0x0000000a31317c20 */ /* 0x000fe20008410000 */
[----:B------:R-:W-:-:S03]  /*6910*/  FMUL.FTZ R51, R51, UR10 ;  /* 0x0000000a33337c20 */ /* 0x000fc60008410000 */
[----:B------:R-:W-:Y:S01]  /*6920*/  FMUL.FTZ R113, R8, UR10 ;  /* 0x0000000a08717c20 */ /* 0x000fe20008410000 */
[----:B------:R-:W-:Y:S02]  /*6930*/  VIADD R8, R15, 0x1 ;  /* 0x000000010f087836 */ /* 0x000fe40000000000 */
[----:B-1----:R-:W-:Y:S01]  /*6940*/  FMUL.FTZ R16, R11, UR10 ;  /* 0x0000000a0b107c20 */ /* 0x002fe20008410000 */
[----:B------:R-:W-:Y:S01]  /*6950*/  FMUL.FTZ R9, R9, UR10 ;  /* 0x0000000a09097c20 */ /* 0x000fe20008410000 */
[----:B----4-:R-:W-:Y:S01]  /*6960*/  FSEL R11, R42, -INF , !P5 ;  /* 0xff8000002a0b7808 */ /* 0x010fe20006800000 */
[----:B------:R-:W-:Y:S01]  /*6970*/  MUFU.TANH R123, R24 ;  /* 0x00000018007b7308 */ /* 0x000fe20000002400 */
[-C--:B------:R-:W-:Y:S01]  /*6980*/  ISETP.GE.AND P4, PT, R8, R100.reuse, PT ;  /* 0x000000640800720c */ /* 0x080fe20003f86270 */
[----:B------:R-:W-:Y:S01]  /*6990*/  FMUL.FTZ R107, R4, UR10 ;  /* 0x0000000a046b7c20 */ /* 0x000fe20008410000 */
[-C--:B------:R-:W-:Y:S01]  /*69a0*/  ISETP.GE.AND P2, PT, R8, R99.reuse, PT ;  /* 0x000000630800720c */ /* 0x080fe20003f46270 */
[----:B------:R-:W-:Y:S01]  /*69b0*/  FMUL.FTZ R5, R5, UR10 ;  /* 0x0000000a05057c20 */ /* 0x000fe20008410000 */
[--C-:B------:R-:W-:Y:S01]  /*69c0*/  LOP3.LUT R8, R14, 0x10, R101.reuse, 0xfe, !PT ;  /* 0x000000100e087812 */ /* 0x100fe200078efe65 */
[----:B------:R-:W-:Y:S01]  /*69d0*/  FMUL.FTZ R6, R6, UR10 ;  /* 0x0000000a06067c20 */ /* 0x000fe20008410000 */
[C---:B---3--:R-:W-:Y:S01]  /*69e0*/  HMMA.16816.F32.BF16 R44, R64.reuse, R56, R44 ;  /* 0x00000038402c723c */ /* 0x048fe2000004182c */
[----:B--2---:R-:W-:Y:S01]  /*69f0*/  FSEL R13, R40, -INF , !P4 ;  /* 0xff800000280d7808 */ /* 0x004fe20006000000 */
[----:B------:R1:W-:Y:S01]  /*6a00*/  MUFU.TANH R103, R9 ;  /* 0x0000000900677308 */ /* 0x0003e20000002400 */
[----:B------:R-:W-:Y:S01]  /*6a10*/  FSEL R12, R43, -INF , !P2 ;  /* 0xff8000002b0c7808 */ /* 0x000fe20005000000 */
[----:B------:R-:W-:Y:S01]  /*6a20*/  FMUL.FTZ R7, R7, UR10 ;  /* 0x0000000a07077c20 */ /* 0x000fe20008410000 */
[CC--:B------:R-:W-:Y:S01]  /*6a30*/  ISETP.GE.AND P4, PT, R8.reuse, R100.reuse, PT ;  /* 0x000000640800720c */ /* 0x0c0fe20003f86270 */
[----:B------:R-:W-:Y:S01]  /*6a40*/  HMMA.16816.F32.BF16 R56, R64, R58, R92 ;  /* 0x0000003a4038723c */ /* 0x000fe2000004185c */
[----:B------:R-:W-:Y:S01]  /*6a50*/  ISETP.GE.AND P2, PT, R8, R99, PT ;  /* 0x000000630800720c */ /* 0x000fe20003f46270 */
[----:B------:R-:W-:Y:S01]  /*6a60*/  VIADD R8, R15, 0x9 ;  /* 0x000000090f087836 */ /* 0x000fe20000000000 */
[----:B------:R-:W-:Y:S01]  /*6a70*/  LOP3.LUT R4, R14, 0x18, R101, 0xfe, !PT ;  /* 0x000000180e047812 */ /* 0x000fe200078efe65 */
[----:B------:R-:W-:Y:S01]  /*6a80*/  MUFU.TANH R118, R27 ;  /* 0x0000001b00767308 */ /* 0x000fe20000002400 */
[----:B-----5:R-:W-:Y:S01]  /*6a90*/  FSEL R31, R37, -INF , !P4 ;  /* 0xff800000251f7808 */ /* 0x020fe20006000000 */
[----:B------:R-:W-:Y:S01]  /*6aa0*/  HMMA.16816.F32.BF16 R92, R88, R60, RZ ;  /* 0x0000003c585c723c */ /* 0x000fe200000418ff */
[----:B------:R-:W-:Y:S01]  /*6ab0*/  ISETP.GE.AND P5, PT, R8, R100, PT ;  /* 0x000000640800720c */ /* 0x000fe20003fa6270 */
[----:B------:R-:W-:-:S04]  /*6ac0*/  FMUL.FTZ R43, R53, UR10 ;  /* 0x0000000a352b7c20 */ /* 0x000fc80008410000 */
[----:B------:R-:W-:Y:S01]  /*6ad0*/  HMMA.16816.F32.BF16 R60, R88, R62, RZ ;  /* 0x0000003e583c723c */ /* 0x000fe200000418ff */
[----:B------:R-:W2:Y:S01]  /*6ae0*/  LDSM.16.M88.4 R88, [R133+0x1c00] ;  /* 0x001c00008558783b */ /* 0x000ea20000000200 */
[----:B-1----:R-:W-:Y:S01]  /*6af0*/  FSEL R9, R36, -INF , !P5 ;  /* 0xff80000024097808 */ /* 0x002fe20006800000 */
[----:B------:R-:W-:Y:S01]  /*6b00*/  MUFU.TANH R121, R25 ;  /* 0x0000001900797308 */ /* 0x000fe20000002400 */
[----:B------:R-:W-:Y:S01]  /*6b10*/  ISETP.GE.AND P5, PT, R4, R100, PT ;  /* 0x000000640400720c */ /* 0x000fe20003fa6270 */
[----:B------:R-:W-:-:S04]  /*6b20*/  DEPBAR.LE SB0, 0x0 ;  /* 0x000080000000791a */ /* 0x000fc80000000000 */
        /* <DEDUP_REMOVED lines=8> */
[----:B------:R-:W-:Y:S08]  /*6bb0*/  MUFU.TANH R117, R21 ;  /* 0x0000001500757308 */ /* 0x000ff00000002400 */
[----:B------:R-:W-:Y:S01]  /*6bc0*/  MUFU.TANH R112, R23 ;  /* 0x0000001700707308 */ /* 0x000fe20000002400 */
[C---:B--2---:R-:W-:Y:S07]  /*6bd0*/  HMMA.16816.F32.BF16 R92, R64.reuse, R88, R92 ;  /* 0x00000058405c723c */ /* 0x044fee000004185c */
[----:B------:R-:W-:Y:S01]  /*6be0*/  MUFU.TANH R105, R17 ;  /* 0x0000001100697308 */ /* 0x000fe20000002400 */
[----:B------:R-:W-:Y:S07]  /*6bf0*/  HMMA.16816.F32.BF16 R60, R64, R90, R60 ;  /* 0x0000005a403c723c */ /* 0x000fee000004183c */
[----:B------:R1:W-:Y:S01]  /*6c00*/  MUFU.TANH R91, R5 ;  /* 0x00000005005b7308 */ /* 0x0003e20000002400 */
[----:B------:R-:W-:Y:S01]  /*6c10*/  FMUL.FTZ R65, R38, UR10 ;  /* 0x0000000a26417c20 */ /* 0x000fe20008410000 */
[----:B------:R-:W-:Y:S01]  /*6c20*/  FMUL.FTZ R38, R39, UR10 ;  /* 0x0000000a27267c20 */ /* 0x000fe20008410000 */
[----:B------:R-:W-:Y:S01]  /*6c30*/  FMUL.FTZ R64, R34, UR10 ;  /* 0x0000000a22407c20 */ /* 0x000fe20008410000 */
[----:B------:R-:W-:Y:S01]  /*6c40*/  FMUL.FTZ R34, R28, UR10 ;  /* 0x0000000a1c227c20 */ /* 0x000fe20008410000 */
[----:B------:R-:W-:Y:S01]  /*6c50*/  FMUL.FTZ R90, R10, UR10 ;  /* 0x0000000a0a5a7c20 */ /* 0x000fe20008410000 */
[----:B------:R-:W-:-:S02]  /*6c60*/  FMUL.FTZ R28, R29, UR10 ;  /* 0x0000000a1d1c7c20 */ /* 0x000fc40008410000 */
[----:B------:R-:W2:Y:S01]  /*6c70*/  MUFU.TANH R65, R65 ;  /* 0x0000004100417308 */ /* 0x000ea20000002400 */
[----:B------:R-:W-:Y:S01]  /*6c80*/  FMUL.FTZ R89, R92, UR10 ;  /* 0x0000000a5c597c20 */ /* 0x000fe20008410000 */
[----:B------:R-:W-:-:S06]  /*6c90*/  FMUL.FTZ R36, R94, UR10 ;  /* 0x0000000a5e247c20 */ /* 0x000fcc0008410000 */
[----:B------:R-:W3:Y:S01]  /*6ca0*/  MUFU.TANH R38, R38 ;  /* 0x0000002600267308 */ /* 0x000ee20000002400 */
[----:B-1----:R-:W-:Y:S01]  /*6cb0*/  LOP3.LUT R5, R14, 0x30, R101, 0xfe, !PT ;  /* 0x000000300e057812 */ /* 0x002fe200078efe65 */
[----:B------:R-:W-:-:S06]  /*6cc0*/  FMUL.FTZ R37, R61, UR10 ;  /* 0x0000000a3d257c20 */ /* 0x000fcc0008410000 */
[----:B------:R-:W-:Y:S01]  /*6cd0*/  MUFU.TANH R64, R64 ;  /* 0x0000004000407308 */ /* 0x000fe20000002400 */
[----:B--2---:R-:W-:Y:S02]  /*6ce0*/  FSEL R10, R65, -INF , !P3 ;  /* 0xff800000410a7808 */ /* 0x004fe40005800000 */
[----:B------:R-:W-:-:S05]  /*6cf0*/  ISETP.GE.AND P3, PT, R8, R99, PT ;  /* 0x000000630800720c */ /* 0x000fca0003f66270 */
[----:B------:R-:W1:Y:S01]  /*6d00*/  MUFU.TANH R34, R34 ;  /* 0x0000002200227308 */ /* 0x000e620000002400 */
[----:B---3--:R-:W-:Y:S01]  /*6d10*/  FSEL R8, R38, -INF , !P3 ;  /* 0xff80000026087808 */ /* 0x008fe20005800000 */
[----:B------:R-:W-:Y:S01]  /*6d20*/  FMUL.FTZ R38, R95, UR10 ;  /* 0x0000000a5f267c20 */ /* 0x000fe20008410000 */
[----:B------:R-:W-:Y:S01]  /*6d30*/  ISETP.GE.AND P3, PT, R4, R99, PT ;  /* 0x000000630400720c */ /* 0x000fe20003f66270 */
[----:B------:R-:W-:-:S04]  /*6d40*/  VIADD R4, R15, 0x11 ;  /* 0x000000110f047836 */ /* 0x000fc80000000000 */
[----:B------:R2:W3:Y:S01]  /*6d50*/  MUFU.TANH R39, R30 ;  /* 0x0000001e00277308 */ /* 0x0004e20000002400 */
[----:B------:R-:W-:-:S04]  /*6d60*/  ISETP.GE.AND P4, PT, R4, R100, PT ;  /* 0x000000640400720c */ /* 0x000fc80003f86270 */
[----:B------:R-:W-:-:S03]  /*6d70*/  FSEL R29, R32, -INF , !P4 ;  /* 0xff800000201d7808 */ /* 0x000fc60006000000 */
[----:B------:R-:W4:Y:S01]  /*6d80*/  MUFU.TANH R28, R28 ;  /* 0x0000001c001c7308 */ /* 0x000f220000002400 */
[----:B-1----:R-:W-:Y:S01]  /*6d90*/  FSEL R27, R34, -INF , !P5 ;  /* 0xff800000221b7808 */ /* 0x002fe20006800000 */
[----:B------:R-:W-:-:S06]  /*6da0*/  FMUL.FTZ R34, R62, UR10 ;  /* 0x0000000a3e227c20 */ /* 0x000fcc0008410000 */
[----:B------:R-:W1:Y:S01]  /*6db0*/  MUFU.TANH R102, R19 ;  /* 0x0000001300667308 */ /* 0x000e620000002400 */
[----:B--2---:R-:W-:Y:S02]  /*6dc0*/  FSEL R30, R64, -INF , !P2 ;  /* 0xff800000401e7808 */ /* 0x004fe40005000000 */
[-C--:B------:R-:W-:Y:S02]  /*6dd0*/  ISETP.GE.AND P2, PT, R4, R99.reuse, PT ;  /* 0x000000630400720c */ /* 0x080fe40003f46270 */
[----:B------:R-:W-:Y:S02]  /*6de0*/  LOP3.LUT R4, R14, 0x20, R101, 0xfe, !PT ;  /* 0x000000200e047812 */ /* 0x000fe400078efe65 */
[----:B------:R-:W-:Y:S01]  /*6df0*/  FSEL R26, R35, -INF , !P2 ;  /* 0xff800000231a7808 */ /* 0x000fe20005000000 */
[----:B------:R2:W-:Y:S01]  /*6e00*/  MUFU.TANH R66, R6 ;  /* 0x0000000600427308 */ /* 0x0005e20000002400 */
[CC--:B------:R-:W-:Y:S02]  /*6e10*/  ISETP.GE.AND P4, PT, R4.reuse, R100.reuse, PT ;  /* 0x000000640400720c */ /* 0x0c0fe40003f86270 */
[----:B------:R-:W-:Y:S01]  /*6e20*/  ISETP.GE.AND P2, PT, R4, R99, PT ;  /* 0x000000630400720c */ /* 0x000fe20003f46270 */
[----:B------:R-:W-:Y:S01]  /*6e30*/  VIADD R4, R15, 0x19 ;  /* 0x000000190f047836 */ /* 0x000fe20000000000 */
[----:B---3--:R-:W-:Y:S01]  /*6e40*/  FSEL R24, R39, -INF , !P3 ;  /* 0xff80000027187808 */ /* 0x008fe20005800000 */
[----:B------:R-:W-:Y:S01]  /*6e50*/  FMUL.FTZ R39, R93, UR10 ;  /* 0x0000000a5d277c20 */ /* 0x000fe20008410000 */
[----:B------:R-:W-:Y:S01]  /*6e60*/  FSEL R123, R123, -INF , !P4 ;  /* 0xff8000007b7b7808 */ /* 0x000fe20006000000 */
[----:B------:R-:W3:Y:S01]  /*6e70*/  MUFU.TANH R113, R113 ;  /* 0x0000007100717308 */ /* 0x000ee20000002400 */
[----:B------:R-:W-:-:S02]  /*6e80*/  ISETP.GE.AND P5, PT, R4, R100, PT ;  /* 0x000000640400720c */ /* 0x000fc40003fa6270 */
[-C--:B------:R-:W-:Y:S02]  /*6e90*/  ISETP.GE.AND P3, PT, R4, R99.reuse, PT ;  /* 0x000000630400720c */ /* 0x080fe40003f66270 */
[----:B------:R-:W-:Y:S02]  /*6ea0*/  LOP3.LUT R4, R14, 0x28, R101, 0xfe, !PT ;  /* 0x000000280e047812 */ /* 0x000fe400078efe65 */
[----:B----4-:R-:W-:Y:S01]  /*6eb0*/  FSEL R25, R28, -INF , !P5 ;  /* 0xff8000001c197808 */ /* 0x010fe20006800000 */
[----:B------:R-:W4:Y:S01]  /*6ec0*/  MUFU.TANH R90, R90 ;  /* 0x0000005a005a7308 */ /* 0x000f220000002400 */
[----:B------:R-:W-:Y:S01]  /*6ed0*/  FSEL R28, R33, -INF , !P3 ;  /* 0xff800000211c7808 */ /* 0x000fe20005800000 */
[----:B------:R-:W-:Y:S01]  /*6ee0*/  FMUL.FTZ R33, R63, UR10 ;  /* 0x0000000a3f217c20 */ /* 0x000fe20008410000 */
[C---:B------:R-:W-:Y:S02]  /*6ef0*/  ISETP.GE.AND P5, PT, R4.reuse, R100, PT ;  /* 0x000000640400720c */ /* 0x040fe40003fa6270 */
[----:B------:R-:W-:Y:S01]  /*6f00*/  ISETP.GE.AND P3, PT, R4, R99, PT ;  /* 0x000000630400720c */ /* 0x000fe20003f66270 */
[----:B------:R-:W-:Y:S01]  /*6f10*/  VIADD R4, R15, 0x21 ;  /* 0x000000210f047836 */ /* 0x000fe20000000000 */
[----:B------:R-:W-:Y:S01]  /*6f20*/  FSEL R120, R120, -INF , !P2 ;  /* 0xff80000078787808 */ /* 0x000fe20005000000 */
[----:B------:R-:W5:Y:S01]  /*6f30*/  MUFU.TANH R109, R109 ;  /* 0x0000006d006d7308 */ /* 0x000f620000002400 */
[----:B------:R-:W-:-:S02]  /*6f40*/  FSEL R119, R119, -INF , !P5 ;  /* 0xff80000077777808 */ /* 0x000fc40006800000 */
[CC--:B------:R-:W-:Y:S02]  /*6f50*/  ISETP.GE.AND P4, PT, R4.reuse, R100.reuse, PT ;  /* 0x000000640400720c */ /* 0x0c0fe40003f86270 */
[-C--:B------:R-:W-:Y:S01]  /*6f60*/  ISETP.GE.AND P2, PT, R4, R99.reuse, PT ;  /* 0x000000630400720c */ /* 0x080fe20003f46270 */
[----:B------:R-:W-:Y:S01]  /*6f70*/  FMUL.FTZ R4, R54, UR10 ;  /* 0x0000000a36047c20 */ /* 0x000fe20008410000 */
[----:B------:R-:W-:Y:S01]  /*6f80*/  FSEL R121, R121, -INF , !P4 ;  /* 0xff80000079797808 */ /* 0x000fe20006000000 */
[----:B------:R-:W5:Y:S01]  /*6f90*/  MUFU.TANH R104, R104 ;  /* 0x0000006800687308 */ /* 0x000f620000002400 */
[----:B------:R-:W-:Y:S01]  /*6fa0*/  FSEL R118, R118, -INF , !P2 ;  /* 0xff80000076767808 */ /* 0x000fe20005000000 */
[----:B------:R-:W-:Y:S01]  /*6fb0*/  FMUL.FTZ R54, R55, UR10 ;  /* 0x0000000a37367c20 */ /* 0x000fe20008410000 */
[C---:B------:R-:W-:Y:S02]  /*6fc0*/  ISETP.GE.AND P4, PT, R5.reuse, R100, PT ;  /* 0x000000640500720c */ /* 0x040fe40003f86270 */
[----:B------:R-:W-:Y:S01]  /*6fd0*/  ISETP.GE.AND P2, PT, R5, R99, PT ;  /* 0x000000630500720c */ /* 0x000fe20003f46270 */
[----:B------:R-:W-:Y:S01]  /*6fe0*/  VIADD R5, R15, 0x29 ;  /* 0x000000290f057836 */ /* 0x000fe20000000000 */
[----:B------:R-:W-:Y:S01]  /*6ff0*/  FSEL R114, R114, -INF , !P3 ;  /* 0xff80000072727808 */ /* 0x000fe20005800000 */
[----:B------:R-:W5:Y:S01]  /*7000*/  MUFU.TANH R16, R16 ;  /* 0x0000001000107308 */ /* 0x000f620000002400 */
[----:B--2---:R-:W-:-:S02]  /*7010*/  LOP3.LUT R6, R14, 0x38, R101, 0xfe, !PT ;  /* 0x000000380e067812 */ /* 0x004fc400078efe65 */
[CC--:B------:R-:W-:Y:S02]  /*7020*/  ISETP.GE.AND P5, PT, R5.reuse, R100.reuse, PT ;  /* 0x000000640500720c */ /* 0x0c0fe40003fa6270 */
[-C--:B------:R-:W-:Y:S01]  /*7030*/  ISETP.GE.AND P3, PT, R5, R99.reuse, PT ;  /* 0x000000630500720c */ /* 0x080fe20003f66270 */
[----:B------:R-:W-:Y:S01]  /*7040*/  FMUL.FTZ R5, R48, UR10 ;  /* 0x0000000a30057c20 */ /* 0x000fe20008410000 */
[----:B------:R-:W-:Y:S01]  /*7050*/  FSEL R117, R117, -INF , !P5 ;  /* 0xff80000075757808 */ /* 0x000fe20006800000 */
[----:B------:R-:W2:Y:S01]  /*7060*/  MUFU.TANH R106, R106 ;  /* 0x0000006a006a7308 */ /* 0x000ea20000002400 */
[----:B------:R-:W-:Y:S02]  /*7070*/  FSEL R112, R112, -INF , !P3 ;  /* 0xff80000070707808 */ /* 0x000fe40005800000 */
[C---:B------:R-:W-:Y:S02]  /*7080*/  ISETP.GE.AND P5, PT, R6.reuse, R100, PT ;  /* 0x000000640600720c */ /* 0x040fe40003fa6270 */
[----:B------:R-:W-:Y:S01]  /*7090*/  ISETP.GE.AND P3, PT, R6, R99, PT ;  /* 0x000000630600720c */ /* 0x000fe20003f66270 */
[----:B------:R-:W-:Y:S01]  /*70a0*/  VIADD R6, R15, 0x31 ;  /* 0x000000310f067836 */ /* 0x000fe20000000000 */
[----:B------:R-:W-:Y:S01]  /*70b0*/  FSEL R97, R97, -INF , !P4 ;  /* 0xff80000061617808 */ /* 0x000fe20006000000 */
[----:B------:R-:W2:Y:S01]  /*70c0*/  MUFU.TANH R107, R107 ;  /* 0x0000006b006b7308 */ /* 0x000ea20000002400 */
[----:B------:R-:W-:-:S02]  /*70d0*/  FSEL R108, R108, -INF , !P2 ;  /* 0xff8000006c6c7808 */ /* 0x000fc40005000000 */
[CC--:B------:R-:W-:Y:S02]  /*70e0*/  ISETP.GE.AND P4, PT, R6.reuse, R100.reuse, PT ;  /* 0x000000640600720c */ /* 0x0c0fe40003f86270 */
[----:B------:R-:W-:Y:S02]  /*70f0*/  ISETP.GE.AND P2, PT, R6, R99, PT ;  /* 0x000000630600720c */ /* 0x000fe40003f46270 */
[----:B------:R-:W-:Y:S01]  /*7100*/  LOP3.LUT R6, R14, 0x40, R101, 0xfe, !PT ;  /* 0x000000400e067812 */ /* 0x000fe200078efe65 */
[----:B------:R2:W2:Y:S01]  /*7110*/  MUFU.TANH R88, R7 ;  /* 0x0000000700587308 */ /* 0x0004a20000002400 */
[----:B------:R-:W-:Y:S02]  /*7120*/  FSEL R105, R105, -INF , !P4 ;  /* 0xff80000069697808 */ /* 0x000fe40006000000 */
[----:B-1----:R-:W-:Y:S02]  /*7130*/  FSEL R102, R102, -INF , !P2 ;  /* 0xff80000066667808 */ /* 0x002fe40005000000 */
[----:B------:R-:W-:-:S02]  /*7140*/  ISETP.GE.AND P4, PT, R6, R100, PT ;  /* 0x000000640600720c */ /* 0x000fc40003f86270 */
[-C--:B------:R-:W-:Y:S01]  /*7150*/  ISETP.GE.AND P2, PT, R6, R99.reuse, PT ;  /* 0x000000630600720c */ /* 0x080fe20003f46270 */
[----:B------:R-:W-:Y:S01]  /*7160*/  VIADD R6, R15, 0x39 ;  /* 0x000000390f067836 */ /* 0x000fe20000000000 */
[----:B---3--:R-:W-:Y:S01]  /*7170*/  FSEL R113, R113, -INF , !P4 ;  /* 0xff80000071717808 */ /* 0x008fe20006000000 */
[----:B------:R-:W1:Y:S01]  /*7180*/  MUFU.TANH R65, R52 ;  /* 0x0000003400417308 */ /* 0x000e620000002400 */
[----:B----4-:R-:W-:Y:S02]  /*7190*/  FSEL R90, R90, -INF , !P2 ;  /* 0xff8000005a5a7808 */ /* 0x010fe40005000000 */
[----:B-----5:R-:W-:Y:S02]  /*71a0*/  FSEL R109, R109, -INF , !P5 ;  /* 0xff8000006d6d7808 */ /* 0x020fe40006800000 */
[----:B------:R-:W-:Y:S01]  /*71b0*/  FSEL R104, R104, -INF , !P3 ;  /* 0xff80000068687808 */ /* 0x000fe20005800000 */
[----:B--2---:R-:W-:Y:S01]  /*71c0*/  VIADD R7, R15, 0x41 ;  /* 0x000000410f077836 */ /* 0x004fe20000000000 */
[C---:B------:R-:W-:Y:S01]  /*71d0*/  ISETP.GE.AND P5, PT, R6.reuse, R100, PT ;  /* 0x000000640600720c */ /* 0x040fe20003fa6270 */
[----:B------:R-:W2:Y:S01]  /*71e0*/  MUFU.TANH R4, R4 ;  /* 0x0000000400047308 */ /* 0x000ea20000002400 */
[----:B------:R-:W-:-:S02]  /*71f0*/  ISETP.GE.AND P3, PT, R6, R99, PT ;  /* 0x000000630600720c */ /* 0x000fc40003f66270 */
[C---:B------:R-:W-:Y:S02]  /*7200*/  ISETP.GE.AND P4, PT, R7.reuse, R100, PT ;  /* 0x000000640700720c */ /* 0x040fe40003f86270 */
[----:B------:R-:W-:Y:S02]  /*7210*/  ISETP.GE.AND P2, PT, R7, R99, PT ;  /* 0x000000630700720c */ /* 0x000fe40003f46270 */
[C-C-:B------:R-:W-:Y:S01]  /*7220*/  LOP3.LUT R7, R14.reuse, 0x50, R101.reuse, 0xfe, !PT ;  /* 0x000000500e077812 */ /* 0x140fe200078efe65 */
[----:B------:R-:W3:Y:S01]  /*7230*/  MUFU.TANH R43, R43 ;  /* 0x0000002b002b7308 */ /* 0x000ee20000002400 */
[----:B------:R-:W-:Y:S02]  /*7240*/  LOP3.LUT R6, R14, 0x48, R101, 0xfe, !PT ;  /* 0x000000480e067812 */ /* 0x000fe400078efe65 */
[----:B------:R-:W-:Y:S02]  /*7250*/  FSEL R103, R103, -INF , !P4 ;  /* 0xff80000067677808 */ /* 0x000fe40006000000 */
[----:B------:R-:W-:-:S02]  /*7260*/  FSEL R64, R16, -INF , !P2 ;  /* 0xff80000010407808 */ /* 0x000fc40005000000 */
[----:B------:R-:W-:Y:S01]  /*7270*/  FSEL R111, R111, -INF , !P5 ;  /* 0xff8000006f6f7808 */ /* 0x000fe20006800000 */
[----:B------:R-:W4:Y:S01]  /*7280*/  MUFU.TANH R54, R54 ;  /* 0x0000003600367308 */ /* 0x000f220000002400 */
[----:B------:R-:W-:Y:S02]  /*7290*/  FSEL R106, R106, -INF , !P3 ;  /* 0xff8000006a6a7808 */ /* 0x000fe40005800000 */
[CC--:B------:R-:W-:Y:S02]  /*72a0*/  ISETP.GE.AND P4, PT, R7.reuse, R100.reuse, PT ;  /* 0x000000640700720c */ /* 0x0c0fe40003f86270 */
[-C--:B------:R-:W-:Y:S01]  /*72b0*/  ISETP.GE.AND P2, PT, R7, R99.reuse, PT ;  /* 0x000000630700720c */ /* 0x080fe20003f46270 */
[----:B------:R-:W-:Y:S01]  /*72c0*/  VIADD R7, R15, 0x49 ;  /* 0x000000490f077836 */ /* 0x000fe20000000000 */
[C---:B------:R-:W-:Y:S01]  /*72d0*/  ISETP.GE.AND P5, PT, R6.reuse, R100, PT ;  /* 0x000000640600720c */ /* 0x040fe20003fa6270 */
[----:B------:R-:W-:Y:S01]  /*72e0*/  MUFU.TANH R5, R5 ;  /* 0x0000000500057308 */ /* 0x000fe20000002400 */
[----:B------:R-:W-:Y:S01]  /*72f0*/  ISETP.GE.AND P3, PT, R6, R99, PT ;  /* 0x000000630600720c */ /* 0x000fe20003f66270 */
[----:B------:R-:W-:Y:S01]  /*7300*/  FMUL.FTZ R6, R45, UR10 ;  /* 0x0000000a2d067c20 */ /* 0x000fe20008410000 */
[----:B------:R-:W-:-:S02]  /*7310*/  FSEL R107, R107, -INF , !P5 ;  /* 0xff8000006b6b7808 */ /* 0x000fc40006800000 */
[----:B------:R-:W-:Y:S02]  /*7320*/  FSEL R66, R66, -INF , !P3 ;  /* 0xff80000042427808 */ /* 0x000fe40005800000 */
[CC--:B------:R-:W-:Y:S01]  /*7330*/  ISETP.GE.AND P5, PT, R7.reuse, R100.reuse, PT ;  /* 0x000000640700720c */ /* 0x0c0fe20003fa6270 */
[----:B------:R-:W5:Y:S01]  /*7340*/  MUFU.TANH R50, R50 ;  /* 0x0000003200327308 */ /* 0x000f620000002400 */
[----:B------:R-:W-:Y:S01]  /*7350*/  ISETP.GE.AND P3, PT, R7, R99, PT ;  /* 0x000000630700720c */ /* 0x000fe20003f66270 */
[----:B------:R-:W-:Y:S01]  /*7360*/  FMUL.FTZ R7, R56, UR10 ;  /* 0x0000000a38077c20 */ /* 0x000fe20008410000 */
[----:B------:R-:W-:Y:S02]  /*7370*/  LOP3.LUT R16, R14, 0x58, R101, 0xfe, !PT ;  /* 0x000000580e107812 */ /* 0x000fe400078efe65 */
[----:B------:R-:W-:Y:S02]  /*7380*/  FSEL R91, R91, -INF , !P5 ;  /* 0xff8000005b5b7808 */ /* 0x000fe40006800000 */
[----:B------:R-:W-:Y:S01]  /*7390*/  FSEL R88, R88, -INF , !P3 ;  /* 0xff80000058587808 */ /* 0x000fe20005800000 */
[----:B------:R-:W-:Y:S01]  /*73a0*/  MUFU.TANH R49, R49 ;  /* 0x0000003100317308 */ /* 0x000fe20000002400 */
[----:B------:R-:W-:-:S02]  /*73b0*/  ISETP.GE.AND P5, PT, R16, R100, PT ;  /* 0x000000641000720c */ /* 0x000fc40003fa6270 */
[-C--:B------:R-:W-:Y:S01]  /*73c0*/  ISETP.GE.AND P3, PT, R16, R99.reuse, PT ;  /* 0x000000631000720c */ /* 0x080fe20003f66270 */
[----:B------:R-:W-:Y:S01]  /*73d0*/  VIADD R16, R15, 0x51 ;  /* 0x000000510f107836 */ /* 0x000fe20000000000 */
[----:B-1----:R-:W-:Y:S02]  /*73e0*/  FSEL R65, R65, -INF , !P4 ;  /* 0xff80000041417808 */ /* 0x002fe40006000000 */
[----:B--2---:R-:W-:Y:S01]  /*73f0*/  FSEL R56, R4, -INF , !P2 ;  /* 0xff80000004387808 */ /* 0x004fe20005000000 */
[----:B------:R-:W1:Y:S01]  /*7400*/  MUFU.TANH R52, R51 ;  /* 0x0000003300347308 */ /* 0x000e620000002400 */
[C---:B------:R-:W-:Y:S02]  /*7410*/  ISETP.GE.AND P4, PT, R16.reuse, R100, PT ;  /* 0x000000641000720c */ /* 0x040fe40003f86270 */
[----:B------:R-:W-:Y:S02]  /*7420*/  ISETP.GE.AND P2, PT, R16, R99, PT ;  /* 0x000000631000720c */ /* 0x000fe40003f46270 */
[----:B------:R-:W-:-:S02]  /*7430*/  LOP3.LUT R4, R14, 0x60, R101, 0xfe, !PT ;  /* 0x000000600e047812 */ /* 0x000fc400078efe65 */
[----:B---3--:R-:W-:Y:S01]  /*7440*/  FSEL R43, R43, -INF , !P4 ;  /* 0xff8000002b2b7808 */ /* 0x008fe20006000000 */
[----:B------:R-:W2:Y:S01]  /*7450*/  MUFU.TANH R55, R44 ;  /* 0x0000002c00377308 */ /* 0x000ea20000002400 */
[----:B----4-:R-:W-:Y:S02]  /*7460*/  FSEL R54, R54, -INF , !P2 ;  /* 0xff80000036367808 */ /* 0x010fe40005000000 */
[C---:B------:R-:W-:Y:S02]  /*7470*/  ISETP.GE.AND P4, PT, R4.reuse, R100, PT ;  /* 0x000000640400720c */ /* 0x040fe40003f86270 */
[-C--:B------:R-:W-:Y:S01]  /*7480*/  ISETP.GE.AND P2, PT, R4, R99.reuse, PT ;  /* 0x000000630400720c */ /* 0x080fe20003f46270 */
[----:B------:R-:W-:Y:S01]  /*7490*/  VIADD R4, R15, 0x59 ;  /* 0x000000590f047836 */ /* 0x000fe20000000000 */
[----:B-----5:R-:W-:Y:S01]  /*74a0*/  FSEL R50, R50, -INF , !P3 ;  /* 0xff80000032327808 */ /* 0x020fe20005800000 */
[----:B------:R-:W3:Y:S03]  /*74b0*/  MUFU.TANH R46, R46 ;  /* 0x0000002e002e7308 */ /* 0x000ee60000002400 */
[----:B------:R-:W-:-:S04]  /*74c0*/  ISETP.GE.AND P3, PT, R4, R99, PT ;  /* 0x000000630400720c */ /* 0x000fc80003f66270 */
[----:B-1----:R-:W-:Y:S01]  /*74d0*/  FSEL R52, R52, -INF , !P3 ;  /* 0xff80000034347808 */ /* 0x002fe20005800000 */
[----:B------:R-:W-:Y:S01]  /*74e0*/  MUFU.TANH R6, R6 ;  /* 0x0000000600067308 */ /* 0x000fe20000002400 */
[----:B--2---:R-:W-:-:S07]  /*74f0*/  FSEL R55, R55, -INF , !P4 ;  /* 0xff80000037377808 */ /* 0x004fce0006000000 */
[----:B------:R1:W-:Y:S01]  /*7500*/  MUFU.TANH R48, R47 ;  /* 0x0000002f00307308 */ /* 0x0003e20000002400 */
[----:B---3--:R-:W-:-:S07]  /*7510*/  FSEL R46, R46, -INF , !P2 ;  /* 0xff8000002e2e7808 */ /* 0x008fce0005000000 */
[----:B------:R-:W2:Y:S08]  /*7520*/  MUFU.TANH R7, R7 ;  /* 0x0000000700077308 */ /* 0x000eb00000002400 */
[----:B------:R-:W3:Y:S01]  /*7530*/  MUFU.TANH R42, R42 ;  /* 0x0000002a002a7308 */ /* 0x000ee20000002400 */
[----:B-1----:R-:W-:Y:S01]  /*7540*/  FSEL R47, R5, -INF , !P5 ;  /* 0xff800000052f7808 */ /* 0x002fe20006800000 */
[----:B------:R-:W-:Y:S01]  /*7550*/  VIADD R5, R15, 0x71 ;  /* 0x000000710f057836 */ /* 0x000fe20000000000 */
[----:B------:R-:W-:-:S02]  /*7560*/  ISETP.GE.AND P5, PT, R4, R100, PT ;  /* 0x000000640400720c */ /* 0x000fc40003fa6270 */
[----:B------:R-:W-:Y:S02]  /*7570*/  LOP3.LUT R4, R14, 0x68, R101, 0xfe, !PT ;  /* 0x000000680e047812 */ /* 0x000fe400078efe65 */
[----:B------:R-:W-:Y:S01]  /*7580*/  FSEL R49, R49, -INF , !P5 ;  /* 0xff80000031317808 */ /* 0x000fe20006800000 */
[----:B------:R-:W-:Y:S01]  /*7590*/  MUFU.TANH R89, R89 ;  /* 0x0000005900597308 */ /* 0x000fe20000002400 */
[C---:B------:R-:W-:Y:S02]  /*75a0*/  ISETP.GE.AND P5, PT, R4.reuse, R100, PT ;  /* 0x000000640400720c */ /* 0x040fe40003fa6270 */
[----:B------:R-:W-:Y:S01]  /*75b0*/  ISETP.GE.AND P3, PT, R4, R99, PT ;  /* 0x000000630400720c */ /* 0x000fe20003f66270 */
[----:B------:R-:W-:Y:S01]  /*75c0*/  VIADD R4, R15, 0x61 ;  /* 0x000000610f047836 */ /* 0x000fe20000000000 */
[----:B--2---:R-:W-:-:S03]  /*75d0*/  FSEL R59, R7, -INF , !P5 ;  /* 0xff800000073b7808 */ /* 0x004fc60006800000 */
[----:B------:R-:W1:Y:S01]  /*75e0*/  MUFU.TANH R36, R36 ;  /* 0x0000002400247308 */ /* 0x000e620000002400 */
[C---:B------:R-:W-:Y:S02]  /*75f0*/  ISETP.GE.AND P4, PT, R4.reuse, R100, PT ;  /* 0x000000640400720c */ /* 0x040fe40003f86270 */
[-C--:B------:R-:W-:Y:S02]  /*7600*/  ISETP.GE.AND P2, PT, R4, R99.reuse, PT ;  /* 0x000000630400720c */ /* 0x080fe40003f46270 */
[----:B------:R-:W-:Y:S02]  /*7610*/  LOP3.LUT R4, R14, 0x70, R101, 0xfe, !PT ;  /* 0x000000700e047812 */ /* 0x000fe400078efe65 */
[----:B------:R-:W-:Y:S01]  /*7620*/  FSEL R48, R48, -INF , !P2 ;  /* 0xff80000030307808 */ /* 0x000fe20005000000 */
[----:B------:R2:W4:Y:S01]  /*7630*/  MUFU.TANH R67, R57 ;  /* 0x0000003900437308 */ /* 0x0005220000002400 */
[----:B------:R-:W-:Y:S02]  /*7640*/  ISETP.GE.AND P2, PT, R4, R99, PT ;  /* 0x000000630400720c */ /* 0x000fe40003f46270 */
[----:B---3--:R-:W-:-:S02]  /*7650*/  FSEL R42, R42, -INF , !P3 ;  /* 0xff8000002a2a7808 */ /* 0x008fc40005800000 */
[----:B------:R-:W-:-:S03]  /*7660*/  LOP3.LUT R101, R14, 0x78, R101, 0xfe, !PT ;  /* 0x000000780e657812 */ /* 0x000fc600078efe65 */
[----:B------:R-:W3:Y:S01]  /*7670*/  MUFU.TANH R39, R39 ;  /* 0x0000002700277308 */ /* 0x000ee20000002400 */
[----:B-1----:R-:W-:Y:S02]  /*7680*/  FSEL R36, R36, -INF , !P2 ;  /* 0xff80000024247808 */ /* 0x002fe40005000000 */
[----:B------:R-:W-:-:S05]  /*7690*/  ISETP.GE.AND P2, PT, R5, R99, PT ;  /* 0x000000630500720c */ /* 0x000fca0003f46270 */
[----:B------:R-:W1:Y:S01]  /*76a0*/  MUFU.TANH R38, R38 ;  /* 0x0000002600267308 */ /* 0x000e620000002400 */
[----:B--2---:R-:W-:Y:S02]  /*76b0*/  FSEL R57, R6, -INF , !P4 ;  /* 0xff80000006397808 */ /* 0x004fe40006000000 */
[----:B------:R-:W-:Y:S01]  /*76c0*/  ISETP.GE.AND P4, PT, R4, R100, PT ;  /* 0x000000640400720c */ /* 0x000fe20003f86270 */
[----:B------:R-:W-:-:S03]  /*76d0*/  VIADD R4, R15, 0x69 ;  /* 0x000000690f047836 */ /* 0x000fc60000000000 */
[----:B------:R-:W-:Y:S01]  /*76e0*/  FSEL R89, R89, -INF , !P4 ;  /* 0xff80000059597808 */ /* 0x000fe20006000000 */
[----:B------:R-:W2:Y:S01]  /*76f0*/  MUFU.TANH R3, R3 ;  /* 0x0000000300037308 */ /* 0x000ea20000002400 */
[CC--:B------:R-:W-:Y:S02]  /*7700*/  ISETP.GE.AND P5, PT, R4.reuse, R100.reuse, PT ;  /* 0x000000640400720c */ /* 0x0c0fe40003fa6270 */
[----:B------:R-:W-:Y:S01]  /*7710*/  ISETP.GE.AND P3, PT, R4, R99, PT ;  /* 0x000000630400720c */ /* 0x000fe20003f66270 */
[----:B------:R-:W-:Y:S01]  /*7720*/  FMUL.FTZ R4, R60, UR10 ;  /* 0x0000000a3c047c20 */ /* 0x000fe20008410000 */
[----:B------:R-:W-:Y:S02]  /*7730*/  ISETP.GE.AND P4, PT, R5, R100, PT ;  /* 0x000000640500720c */ /* 0x000fe40003f86270 */
[----:B----4-:R-:W-:Y:S01]  /*7740*/  FSEL R67, R67, -INF , !P5 ;  /* 0xff80000043437808 */ /* 0x010fe20006800000 */
[----:B------:R-:W4:Y:S01]  /*7750*/  MUFU.TANH R41, R41 ;  /* 0x0000002900297308 */ /* 0x000f220000002400 */
[----:B---3--:R-:W-:-:S02]  /*7760*/  FSEL R39, R39, -INF , !P4 ;  /* 0xff80000027277808 */ /* 0x008fc40006000000 */
[----:B-1----:R-:W-:Y:S02]  /*7770*/  FSEL R38, R38, -INF , !P2 ;  /* 0xff80000026267808 */ /* 0x002fe40005000000 */
[CC--:B------:R-:W-:Y:S02]  /*7780*/  ISETP.GE.AND P4, PT, R15.reuse, R100.reuse, PT ;  /* 0x000000640f00720c */ /* 0x0c0fe40003f86270 */
[C---:B------:R-:W-:Y:S01]  /*7790*/  ISETP.GE.AND P2, PT, R15.reuse, R99, PT ;  /* 0x000000630f00720c */ /* 0x040fe20003f46270 */
[----:B------:R-:W1:Y:S01]  /*77a0*/  MUFU.TANH R40, R40 ;  /* 0x0000002800287308 */ /* 0x000e620000002400 */
[----:B------:R-:W-:Y:S01]  /*77b0*/  VIADD R15, R15, 0x79 ;  /* 0x000000790f0f7836 */ /* 0x000fe20000000000 */
[----:B--2---:R-:W-:Y:S02]  /*77c0*/  FSEL R3, R3, -INF , !P4 ;  /* 0xff80000003037808 */ /* 0x004fe40006000000 */
[-C--:B------:R-:W-:Y:S01]  /*77d0*/  ISETP.GE.AND P5, PT, R101, R100.reuse, PT ;  /* 0x000000646500720c */ /* 0x080fe20003fa6270 */
[----:B------:R-:W-:Y:S01]  /*77e0*/  BAR.SYNC.DEFER_BLOCKING 0x0 ;  /* 0x0000000000007b1d */ /* 0x000fe20000010000 */
[----:B------:R-:W-:-:S02]  /*77f0*/  ISETP.GE.AND P4, PT, R15, R100, PT ;  /* 0x000000640f00720c */ /* 0x000fc40003f86270 */
[----:B----4-:R-:W-:-:S03]  /*7800*/  FSEL R6, R41, -INF , !P2 ;  /* 0xff80000029067808 */ /* 0x010fc60005000000 */
[----:B------:R-:W2:Y:S01]  /*7810*/  MUFU.TANH R4, R4 ;  /* 0x0000000400047308 */ /* 0x000ea20000002400 */
[----:B------:R-:W-:Y:S02]  /*7820*/  ISETP.GE.AND P2, PT, R15, R99, PT ;  /* 0x000000630f00720c */ /* 0x000fe40003f46270 */
[----:B-1----:R-:W-:-:S05]  /*7830*/  FSEL R40, R40, -INF , !P3 ;  /* 0xff80000028287808 */ /* 0x002fca0005800000 */
[----:B------:R-:W1:Y:S01]  /*7840*/  MUFU.TANH R37, R37 ;  /* 0x0000002500257308 */ /* 0x000e620000002400 */
[----:B------:R-:W-:-:S07]  /*7850*/  ISETP.GE.AND P3, PT, R101, R99, PT ;  /* 0x000000636500720c */ /* 0x000fce0003f66270 */
[----:B------:R-:W3:Y:S01]  /*7860*/  MUFU.TANH R34, R34 ;  /* 0x0000002200227308 */ /* 0x000ee20000002400 */
[----:B--2---:R-:W-:-:S07]  /*7870*/  FSEL R41, R4, -INF , !P5 ;  /* 0xff80000004297808 */ /* 0x004fce0006800000 */
[----:B------:R-:W2:Y:S01]  /*7880*/  MUFU.TANH R33, R33 ;  /* 0x0000002100217308 */ /* 0x000ea20000002400 */
[----:B-1----:R-:W-:Y:S02]  /*7890*/  FSEL R37, R37, -INF , !P4 ;  /* 0xff80000025257808 */ /* 0x002fe40006000000 */
[----:B---3--:R-:W-:Y:S02]  /*78a0*/  FSEL R34, R34, -INF , !P3 ;  /* 0xff80000022227808 */ /* 0x008fe40005800000 */
[----:B--2---:R-:W-:Y:S01]  /*78b0*/  FSEL R33, R33, -INF , !P2 ;  /* 0xff80000021217808 */ /* 0x004fe20005000000 */
[----:B------:R-:W-:Y:S06]  /*78c0*/  @!P1 BRA `(.L_x_3700) ;  /* 0x0000000400b89947 */ /* 0x000fec0003800000 */
[----:B------:R-:W-:Y:S05]  /*78d0*/  @!P6 BRA `(.L_x_3701) ;  /* 0x0000000000f0e947 */ /* 0x000fea0003800000 */
[----:B------:R-:W1:Y:S01]  /*78e0*/  LDC R5, c[0x0][0x380] ;  /* 0x0000e000ff057b82 */ /* 0x000e620000000800 */
[----:B------:R-:W-:Y:S01]  /*78f0*/  MOV R18, RZ ;  /* 0x000000ff00127202 */ /* 0x000fe20000000f00 */
[----:B------:R-:W-:Y:S01]  /*7900*/  VIADD R20, R14, 0xffffff80 ;  /* 0xffffff800e147836 */ /* 0x000fe20000000000 */
[----:B------:R-:W-:Y:S01]  /*7910*/  IABS R16, R14 ;  /* 0x0000000e00107213 */ /* 0x000fe20000000000 */
[----:B------:R-:W-:-:S03]  /*7920*/  ULDC.64 UR4, c[0x0][0x230] ;  /* 0x00008c0000047ab9 */ /* 0x000fc60000000a00 */
[----:B------:R-:W-:Y:S02]  /*7930*/  IABS R15, R20 ;  /* 0x00000014000f7213 */ /* 0x000fe40000000000 */
[-C--:B-1----:R-:W-:Y:S02]  /*7940*/  IABS R4, R5.reuse ;  /* 0x0000000500047213 */ /* 0x082fe40000000000 */
[-C--:B------:R-:W-:Y:S02]  /*7950*/  LOP3.LUT R14, R14, R5.reuse, RZ, 0x3c, !PT ;  /* 0x000000050e0e7212 */ /* 0x080fe400078e3cff */
[----:B------:R-:W1:Y:S01]  /*7960*/  I2F.RP R17, R4 ;  /* 0x0000000400117306 */ /* 0x000e620000209400 */
[-C--:B------:R-:W-:Y:S02]  /*7970*/  LOP3.LUT R20, R20, R5.reuse, RZ, 0x3c, !PT ;  /* 0x0000000514147212 */ /* 0x080fe400078e3cff */
[----:B------:R-:W-:Y:S02]  /*7980*/  ISETP.GE.AND P3, PT, R14, RZ, PT ;  /* 0x000000ff0e00720c */ /* 0x000fe40003f66270 */
[----:B------:R-:W-:-:S03]  /*7990*/  LOP3.LUT R14, RZ, R5, RZ, 0x33, !PT ;  /* 0x00000005ff0e7212 */ /* 0x000fc600078e33ff */
[----:B-1----:R-:W1:Y:S02]  /*79a0*/  MUFU.RCP R19, R17 ;  /* 0x0000001100137308 */ /* 0x002e640000001000 */
[----:B-1----:R-:W-:-:S06]  /*79b0*/  VIADD R19, R19, 0xffffffe ;  /* 0x0ffffffe13137836 */ /* 0x002fcc0000000000 */
[----:B------:R-:W1:Y:S02]  /*79c0*/  F2I.FTZ.U32.TRUNC.NTZ R19, R19 ;  /* 0x0000001300137305 */ /* 0x000e64000021f000 */
[----:B-1----:R-:W-:-:S04]  /*79d0*/  IMAD.MOV R7, RZ, RZ, -R19 ;  /* 0x000000ffff077224 */ /* 0x002fc800078e0a13 */
        /* <DEDUP_REMOVED lines=44> */
.L_x_3701:
[----:B------:R-:W-:-:S04]  /*7ca0*/  LEA R5, -R84, RZ, 0x7 ;  /* 0x000000ff54057211 */ /* 0x000fc800078e39ff */
[----:B------:R-:W-:-:S07]  /*7cb0*/  SHF.R.S32.HI R4, RZ, 0x1f, R5 ;  /* 0x0000001fff047819 */ /* 0x000fce0000011405 */
.L_x_3702:
        /* <DEDUP_REMOVED lines=32> */
[----:B------:R-:W-:Y:S02]  /*7ec0*/  IMAD.MOV.U32 R99, RZ, RZ, R87 ;  /* 0x000000ffff637224 */ /* 0x000fe400078e0057 */
[----:B------:R-:W-:Y:S02]  /*7ed0*/  IMAD R85, R85, 0x60, RZ ;  /* 0x0000006055557824 */ /* 0x000fe400078e02ff */
[----:B------:R-:W-:-:S03]  /*7ee0*/  IMAD.WIDE.U32 R14, R84, 0x60, R98 ;  /* 0x00000060540e7825 */ /* 0x000fc600078e0062 */
        /* <DEDUP_REMOVED lines=8> */
.L_x_3704:
[----:B------:R-:W-:Y:S05]  /*7f70*/  BSYNC B0 ;  /* 0x0000000000007941 */ /* 0x000fea0003800000 */
.L_x_3703:
[----:B------:R-:W0:Y:S01]  /*7f80*/  LDGDEPBAR ;  /* 0x00000000000079af */ /* 0x000e220000000000 */
[----:B------:R-:W-:-:S04]  /*7f90*/  LEA R152, P0, R5, R152, 0x1 ;  /* 0x0000009805987211 */ /* 0x000fc800078008ff */
[----:B------:R-:W-:-:S09]  /*7fa0*/  LEA.HI.X R153, R5, R153, R4, 0x1, P0 ;  /* 0x0000009905997211 */ /* 0x000fd200000f0c04 */
.L_x_3700:
        /* <DEDUP_REMOVED lines=77> */
[----:B------:R-:W-:Y:S01]  /*8480*/  FSEL R5, R32, RZ, P1 ;  /* 0x000000ff20057208 */ /* 0x000fe20000800000 */
[--C-:B------:R-:W-:Y:S01]  /*8490*/  FFMA.FTZ R45, R9, UR11, -R44.reuse ;  /* 0x0000000b092d7c23 */ /* 0x100fe2000801082c */
[C---:B------:R-:W-:Y:S01]  /*84a0*/  FSETP.NEU.FTZ.AND P0, PT, R3.reuse, -INF , PT ;  /* 0xff8000000300780b */ /* 0x040fe20003f1d000 */
[----:B------:R-:W-:Y:S01]  /*84b0*/  FMUL.FTZ R35, R3, UR11 ;  /* 0x0000000b03237c20 */ /* 0x000fe20008410000 */
[--C-:B------:R-:W-:Y:S01]  /*84c0*/  FFMA.FTZ R101, R13, UR11, -R44.reuse ;  /* 0x0000000b0d657c23 */ /* 0x100fe2000801082c */
[----:B------:R-:W-:Y:S01]  /*84d0*/  FADD.FTZ R5, R2, -R5 ;  /* 0x8000000502057221 */ /* 0x000fe20000010000 */
[----:B------:R-:W-:Y:S01]  /*84e0*/  FSEL R7, R3, RZ, P0 ;  /* 0x000000ff03077208 */ /* 0x000fe20000000000 */
[----:B------:R-:W-:Y:S01]  /*84f0*/  MUFU.EX2 R125, R125 ;  /* 0x0000007d007d7308 */ /* 0x000fe20000000800 */
[----:B------:R-:W-:Y:S01]  /*8500*/  FSEL R35, R35, RZ, P0 ;  /* 0x000000ff23237208 */ /* 0x000fe20000000000 */
[----:B------:R-:W-:Y:S01]  /*8510*/  FMUL.FTZ R122, R5, UR11 ;  /* 0x0000000b057a7c20 */ /* 0x000fe20008410000 */
[--C-:B------:R-:W-:Y:S01]  /*8520*/  FFMA.FTZ R60, R27, UR11, -R44.reuse ;  /* 0x0000000b1b3c7c23 */ /* 0x100fe2000801082c */
[----:B------:R-:W-:Y:S01]  /*8530*/  FADD.FTZ R7, R0, -R7 ;  /* 0x8000000700077221 */ /* 0x000fe20000010000 */
[--C-:B------:R-:W-:Y:S01]  /*8540*/  FFMA.FTZ R53, R25, UR11, -R44.reuse ;  /* 0x0000000b19357c23 */ /* 0x100fe2000801082c */
[--C-:B------:R-:W-:Y:S01]  /*8550*/  FFMA.FTZ R110, R6, UR11, -R35.reuse ;  /* 0x0000000b066e7c23 */ /* 0x100fe20008010823 */
[--C-:B------:R-:W-:Y:S01]  /*8560*/  FFMA.FTZ R51, R10, UR11, -R35.reuse ;  /* 0x0000000b0a337c23 */ /* 0x100fe20008010823 */
[----:B------:R-:W-:Y:S01]  /*8570*/  FMUL.FTZ R116, R7, UR11 ;  /* 0x0000000b07747c20 */ /* 0x000fe20008410000 */
[--C-:B------:R-:W-:Y:S01]  /*8580*/  FFMA.FTZ R2, R8, UR11, -R35.reuse ;  /* 0x0000000b08027c23 */ /* 0x100fe20008010823 */
[----:B------:R-:W3:Y:S01]  /*8590*/  LDSM.16.MT88.4 R4, [R132+0x3000] ;  /* 0x003000008404783b */ /* 0x000ee20000004200 */
[--C-:B------:R-:W-:Y:S01]  /*85a0*/  FFMA.FTZ R115, R12, UR11, -R35.reuse ;  /* 0x0000000b0c737c23 */ /* 0x100fe20008010823 */
[----:B------:R-:W4:Y:S01]  /*85b0*/  MUFU.EX2 R101, R101 ;  /* 0x0000006500657308 */ /* 0x000f220000000800 */
[--C-:B------:R-:W-:Y:S01]  /*85c0*/  FFMA.FTZ R63, R26, UR11, -R35.reuse ;  /* 0x0000000b1a3f7c23 */ /* 0x100fe20008010823 */
[----:B------:R-:W5:Y:S01]  /*85d0*/  LDSM.16.MT88.4 R8, [R86+0x3000] ;  /* 0x003000005608783b */ /* 0x000f620000004200 */
        /* <DEDUP_REMOVED lines=28> */
[--C-:B------:R-:W-:Y:S01]  /*87a0*/  FFMA.FTZ R54, R54, UR11, -R35.reuse ;  /* 0x0000000b36367c23 */ /* 0x100fe20008010823 */
[----:B------:R-:W4:Y:S01]  /*87b0*/  MUFU.EX2 R115, R115 ;  /* 0x0000007300737308 */ /* 0x000f220000000800 */
[----:B-1----:R-:W-:Y:S01]  /*87c0*/  F2FP.BF16.F32.PACK_AB R14, R45, R58 ;  /* 0x0000003a2d0e723e */ /* 0x002fe200000010ff */
[--C-:B------:R-:W-:Y:S01]  /*87d0*/  FFMA.FTZ R42, R42, UR11, -R35.reuse ;  /* 0x0000000b2a2a7c23 */ /* 0x100fe20008010823 */
[--C-:B------:R-:W-:Y:S01]  /*87e0*/  FFMA.FTZ R40, R40, UR11, -R35.reuse ;  /* 0x0000000b28287c23 */ /* 0x100fe20008010823 */
[--C-:B------:R-:W-:Y:S01]  /*87f0*/  FFMA.FTZ R34, R34, UR11, -R35.reuse ;  /* 0x0000000b22227c23 */ /* 0x100fe20008010823 */
[----:B------:R-:W-:-:S03]  /*8800*/  FFMA.FTZ R33, R33, UR11, -R35 ;  /* 0x0000000b21217c23 */ /* 0x000fc60008010823 */
[----:B------:R-:W2:Y:S08]  /*8810*/  MUFU.EX2 R122, R122 ;  /* 0x0000007a007a7308 */ /* 0x000eb00000000800 */
[----:B------:R-:W1:Y:S01]  /*8820*/  MUFU.EX2 R116, R116 ;  /* 0x0000007400747308 */ /* 0x000e620000000800 */
[----:B----4-:R-:W-:-:S07]  /*8830*/  F2FP.BF16.F32.PACK_AB R13, R115, R110 ;  /* 0x0000006e730d723e */ /* 0x010fce00000010ff */
        /* <DEDUP_REMOVED lines=9> */
[-C--:B-1----:R-:W-:Y:S01]  /*88d0*/  FMUL.FTZ R18, R82, R116.reuse ;  /* 0x0000007452127220 */ /* 0x082fe20000410000 */
[-C--:B------:R-:W-:Y:S01]  /*88e0*/  FMUL.FTZ R19, R83, R116.reuse ;  /* 0x0000007453137220 */ /* 0x080fe20000410000 */
[-C--:B------:R-:W-:Y:S01]  /*88f0*/  FMUL.FTZ R22, R74, R116.reuse ;  /* 0x000000744a167220 */ /* 0x080fe20000410000 */
[-C--:B------:R-:W-:Y:S01]  /*8900*/  FMUL.FTZ R23, R75, R116.reuse ;  /* 0x000000744b177220 */ /* 0x080fe20000410000 */
[-C--:B------:R-:W-:Y:S01]  /*8910*/  FMUL.FTZ R78, R78, R116.reuse ;  /* 0x000000744e4e7220 */ /* 0x080fe20000410000 */
[----:B------:R-:W-:Y:S01]  /*8920*/  FMUL.FTZ R79, R79, R116 ;  /* 0x000000744f4f7220 */ /* 0x000fe20000410000 */
[----:B------:R-:W-:Y:S01]  /*8930*/  FMUL.FTZ R69, R69, R122 ;  /* 0x0000007a45457220 */ /* 0x000fe20000410000 */
[-C--:B------:R-:W-:Y:S01]  /*8940*/  FMUL.FTZ R70, R70, R116.reuse ;  /* 0x0000007446467220 */ /* 0x080fe20000410000 */
[-C--:B------:R-:W-:Y:S01]  /*8950*/  FMUL.FTZ R71, R71, R116.reuse ;  /* 0x0000007447477220 */ /* 0x080fe20000410000 */
[----:B------:R-:W-:Y:S01]  /*8960*/  MUFU.EX2 R98, R98 ;  /* 0x0000006200627308 */ /* 0x000fe20000000800 */
[----:B------:R-:W-:Y:S01]  /*8970*/  FFMA.FTZ R80, R155, R116, R110 ;  /* 0x000000749b507223 */ /* 0x000fe2000001006e */
[----:B------:R-:W-:Y:S01]  /*8980*/  FFMA.FTZ R122, R154, R122, R125 ;  /* 0x0000007a9a7a7223 */ /* 0x000fe2000001007d */
[--C-:B------:R-:W-:Y:S01]  /*8990*/  FFMA.FTZ R110, R43, UR11, -R44.reuse ;  /* 0x0000000b2b6e7c23 */ /* 0x100fe2000801082c */
[----:B------:R-:W-:Y:S01]  /*89a0*/  FFMA.FTZ R43, R55, UR11, -R44 ;  /* 0x0000000b372b7c23 */ /* 0x000fe2000801082c */
        /* <DEDUP_REMOVED lines=9> */
[----:B------:R-:W-:Y:S04]  /*8a40*/  MUFU.EX2 R60, R60 ;  /* 0x0000003c003c7308 */ /* 0x000fe80000000800 */
[C---:B-----5:R-:W-:Y:S04]  /*8a50*/  HMMA.16816.F32.BF16 R20, R12.reuse, R8, R20 ;  /* 0x000000080c14723c */ /* 0x060fe80000041814 */
[----:B------:R-:W2:Y:S01]  /*8a60*/  MUFU.EX2 R53, R53 ;  /* 0x0000003500357308 */ /* 0x000ea20000000800 */
[----:B-1----:R-:W-:Y:S01]  /*8a70*/  F2FP.BF16.F32.PACK_AB R28, R85, R98 ;  /* 0x00000062551c723e */ /* 0x002fe200000010ff */
[----:B------:R-:W-:Y:S01]  /*8a80*/  HMMA.16816.F32.BF16 R4, R12, R6, R76 ;  /* 0x000000060c04723c */ /* 0x000fe2000004184c */
[----:B------:R-:W-:Y:S01]  /*8a90*/  LDSM.16.MT88.4 R76, [R132+0x3c00] ;  /* 0x003c0000844c783b */ /* 0x000fe20000004200 */
[----:B------:R-:W-:-:S04]  /*8aa0*/  FADD.FTZ R98, R98, R45 ;  /* 0x0000002d62627221 */ /* 0x000fc80000010000 */
[----:B------:R-:W-:Y:S01]  /*8ab0*/  HMMA.16816.F32.BF16 R8, R12, R10, R68 ;  /* 0x0000000a0c08723c */ /* 0x000fe20000041844 */
[----:B------:R-:W1:Y:S01]  /*8ac0*/  LDSM.16.MT88.4 R12, [R86+0x3400] ;  /* 0x00340000560c783b */ /* 0x000e620000004200 */
[----:B------:R-:W-:Y:S01]  /*8ad0*/  MUFU.EX2 R94, R94 ;  /* 0x0000005e005e7308 */ /* 0x000fe20000000800 */
[----:B------:R-:W-:Y:S01]  /*8ae0*/  FADD.FTZ R85, R85, R98 ;  /* 0x0000006255557221 */ /* 0x000fe20000010000 */
[----:B--2---:R-:W-:-:S06]  /*8af0*/  F2FP.BF16.F32.PACK_AB R30, R53, R60 ;  /* 0x0000003c351e723e */ /* 0x004fcc00000010ff */
[----:B------:R-:W2:Y:S01]  /*8b00*/  MUFU.EX2 R63, R63 ;  /* 0x0000003f003f7308 */ /* 0x000ea20000000800 */
[----:B------:R-:W-:-:S04]  /*8b10*/  FADD.FTZ R60, R60, R85 ;  /* 0x000000553c3c7221 */ /* 0x000fc80000010000 */
[----:B------:R-:W-:-:S03]  /*8b20*/  FADD.FTZ R53, R53, R60 ;  /* 0x0000003c35357221 */ /* 0x000fc60000010000 */
[----:B------:R-:W-:Y:S08]  /*8b30*/  MUFU.EX2 R61, R61 ;  /* 0x0000003d003d7308 */ /* 0x000ff00000000800 */
[----:B------:R-:W3:Y:S01]  /*8b40*/  MUFU.EX2 R0, R0 ;  /* 0x0000000000007308 */ /* 0x000ee20000000800 */
[----:B--2---:R-:W-:Y:S01]  /*8b50*/  F2FP.BF16.F32.PACK_AB R29, R63, R94 ;  /* 0x0000005e3f1d723e */ /* 0x004fe200000010ff */
[----:B------:R-:W-:Y:S01]  /*8b60*/  FADD.FTZ R94, R94, R51 ;  /* 0x000000335e5e7221 */ /* 0x000fe20000010000 */
[----:B------:R-:W-:-:S05]  /*8b70*/  FFMA.FTZ R51, R37, UR11, -R44 ;  /* 0x0000000b25337c23 */ /* 0x000fca000801082c */
        /* <DEDUP_REMOVED lines=13> */
[----:B--2---:R-:W-:Y:S01]  /*8c50*/  F2FP.BF16.F32.PACK_AB R28, R95, R100 ;  /* 0x000000645f1c723e */ /* 0x004fe200000010ff */
[----:B------:R-:W-:Y:S01]  /*8c60*/  FADD.FTZ R100, R100, R53 ;  /* 0x0000003564647221 */ /* 0x000fe20000010000 */
[----:B----4-:R-:W-:Y:S01]  /*8c70*/  F2FP.BF16.F32.PACK_AB R30, R84, R93 ;  /* 0x0000005d541e723e */ /* 0x010fe200000010ff */
[----:B------:R-:W-:-:S02]  /*8c80*/  FFMA.FTZ R53, R38, UR11, -R35 ;  /* 0x0000000b26357c23 */ /* 0x000fc40008010823 */
[----:B------:R-:W-:Y:S02]  /*8c90*/  FADD.FTZ R100, R95, R100 ;  /* 0x000000645f647221 */ /* 0x000fe40000010000 */
[----:B------:R-:W-:Y:S02]  /*8ca0*/  MUFU.EX2 R87, R87 ;  /* 0x0000005700577308 */ /* 0x000fe40000000800 */
[----:B------:R-:W-:-:S04]  /*8cb0*/  FADD.FTZ R93, R93, R100 ;  /* 0x000000645d5d7221 */ /* 0x000fc80000010000 */
[----:B------:R-:W-:Y:S02]  /*8cc0*/  FADD.FTZ R93, R84, R93 ;  /* 0x0000005d545d7221 */ /* 0x000fe40000010000 */
[----:B------:R-:W2:Y:S01]  /*8cd0*/  MUFU.EX2 R62, R62 ;  /* 0x0000003e003e7308 */ /* 0x000ea20000000800 */
[----:B-----5:R-:W-:-:S07]  /*8ce0*/  F2FP.BF16.F32.PACK_AB R29, R92, R99 ;  /* 0x000000635c1d723e */ /* 0x020fce00000010ff */
[----:B------:R-:W-:Y:S08]  /*8cf0*/  MUFU.EX2 R114, R114 ;  /* 0x0000007200727308 */ /* 0x000ff00000000800 */
[----:B------:R-:W4:Y:S01]  /*8d00*/  MUFU.EX2 R97, R97 ;  /* 0x0000006100617308 */ /* 0x000f220000000800 */
[----:B--2---:R-:W-:-:S07]  /*8d10*/  F2FP.BF16.F32.PACK_AB R31, R62, R87 ;  /* 0x000000573e1f723e */ /* 0x004fce00000010ff */
[C---:B---3--:R-:W-:Y:S01]  /*8d20*/  HMMA.16816.F32.BF16 R16, R28.reuse, R24, R16 ;  /* 0x000000181c10723c */ /* 0x048fe20000041810 */
[----:B------:R-:W-:Y:S05]  /*8d30*/  MUFU.EX2 R112, R112 ;  /* 0x0000007000707308 */ /* 0x000fea0000000800 */
[----:B------:R-:W-:Y:S01]  /*8d40*/  HMMA.16816.F32.BF16 R4, R28, R26, R4 ;  /* 0x0000001a1c04723c */ /* 0x000fe20000041804 */
[--C-:B------:R-:W-:Y:S01]  /*8d50*/  FFMA.FTZ R25, R113, UR11, -R44.reuse ;  /* 0x0000000b71197c23 */ /* 0x100fe2000801082c */
[----:B------:R-:W-:Y:S01]  /*8d60*/  FFMA.FTZ R24, R89, UR11, -R44 ;  /* 0x0000000b59187c23 */ /* 0x000fe2000801082c */
[----:B------:R-:W-:Y:S01]  /*8d70*/  MUFU.EX2 R104, R104 ;  /* 0x0000006800687308 */ /* 0x000fe20000000800 */
[----:B----4-:R-:W-:-:S02]  /*8d80*/  F2FP.BF16.F32.PACK_AB R68, R97, R114 ;  /* 0x000000726144723e */ /* 0x010fc400000010ff */
[----:B-1----:R-:W-:Y:S01]  /*8d90*/  HMMA.16816.F32.BF16 R20, R28, R12, R20 ;  /* 0x0000000c1c14723c */ /* 0x002fe20000041814 */
[--C-:B------:R-:W-:Y:S01]  /*8da0*/  FFMA.FTZ R26, R103, UR11, -R44.reuse ;  /* 0x0000000b671a7c23 */ /* 0x100fe2000801082c */
[----:B------:R-:W-:-:S03]  /*8db0*/  FFMA.FTZ R27, R59, UR11, -R44 ;  /* 0x0000000b3b1b7c23 */ /* 0x000fc6000801082c */
[----:B------:R-:W1:Y:S01]  /*8dc0*/  MUFU.EX2 R105, R105 ;  /* 0x0000006900697308 */ /* 0x000e620000000800 */
[----:B------:R-:W-:Y:S01]  /*8dd0*/  HMMA.16816.F32.BF16 R8, R28, R14, R8 ;  /* 0x0000000e1c08723c */ /* 0x000fe20000041808 */
[----:B------:R-:W-:Y:S06]  /*8de0*/  LDSM.16.MT88.4 R12, [R132+0x4000] ;  /* 0x00400000840c783b */ /* 0x000fec0000004200 */
[--C-:B------:R-:W-:Y:S01]  /*8df0*/  FFMA.FTZ R29, R109, UR11, -R44.reuse ;  /* 0x0000000b6d1d7c23 */ /* 0x100fe2000801082c */
[--C-:B------:R-:W-:Y:S01]  /*8e00*/  FFMA.FTZ R109, R108, UR11, -R35.reuse ;  /* 0x0000000b6c6d7c23 */ /* 0x100fe20008010823 */
[----:B------:R-:W-:Y:S01]  /*8e10*/  FFMA.FTZ R108, R102, UR11, -R35 ;  /* 0x0000000b666c7c23 */ /* 0x000fe20008010823 */
[--C-:B------:R-:W-:Y:S01]  /*8e20*/  FFMA.FTZ R28, R107, UR11, -R44.reuse ;  /* 0x0000000b6b1c7c23 */ /* 0x100fe2000801082c */
[--C-:B------:R-:W-:Y:S01]  /*8e30*/  FFMA.FTZ R31, R91, UR11, -R44.reuse ;  /* 0x0000000b5b1f7c23 */ /* 0x100fe2000801082c */
[----:B------:R-:W-:Y:S01]  /*8e40*/  MUFU.EX2 R25, R25 ;  /* 0x0000001900197308 */ /* 0x000fe20000000800 */
[--C-:B------:R-:W-:Y:S01]  /*8e50*/  FFMA.FTZ R102, R57, UR11, -R44.reuse ;  /* 0x0000000b39667c23 */ /* 0x100fe2000801082c */
[----:B------:R-:W-:Y:S01]  /*8e60*/  FFMA.FTZ R30, R67, UR11, -R44 ;  /* 0x0000000b431e7c23 */ /* 0x000fe2000801082c */
[----:B-1----:R-:W-:-:S05]  /*8e70*/  F2FP.BF16.F32.PACK_AB R71, R105, R104 ;  /* 0x000000686947723e */ /* 0x002fca00000010ff */
[----:B------:R-:W1:Y:S08]  /*8e80*/  MUFU.EX2 R29, R29 ;  /* 0x0000001d001d7308 */ /* 0x000e700000000800 */
[----:B------:R-:W-:Y:S08]  /*8e90*/  MUFU.EX2 R109, R109 ;  /* 0x0000006d006d7308 */ /* 0x000ff00000000800 */
[----:B------:R-:W2:Y:S01]  /*8ea0*/  MUFU.EX2 R108, R108 ;  /* 0x0000006c006c7308 */ /* 0x000ea20000000800 */
[----:B-1----:R-:W-:-:S07]  /*8eb0*/  F2FP.BF16.F32.PACK_AB R70, R112, R29 ;  /* 0x0000001d7046723e */ /* 0x002fce00000010ff */
[----:B------:R-:W1:Y:S08]  /*8ec0*/  MUFU.EX2 R26, R26 ;  /* 0x0000001a001a7308 */ /* 0x000e700000000800 */
[----:B------:R-:W-:Y:S01]  /*8ed0*/  MUFU.EX2 R28, R28 ;  /* 0x0000001c001c7308 */ /* 0x000fe20000000800 */
[----:B--2---:R-:W-:-:S07]  /*8ee0*/  F2FP.BF16.F32.PACK_AB R69, R108, R109 ;  /* 0x0000006d6c45723e */ /* 0x004fce00000010ff */
[C---:B------:R-:W-:Y:S01]  /*8ef0*/  HMMA.16816.F32.BF16 R16, R68.reuse, R76, R16 ;  /* 0x0000004c4410723c */ /* 0x040fe20000041810 */
[----:B------:R-:W2:Y:S05]  /*8f00*/  MUFU.EX2 R31, R31 ;  /* 0x0000001f001f7308 */ /* 0x000eaa0000000800 */
[----:B------:R-:W-:Y:S01]  /*8f10*/  HMMA.16816.F32.BF16 R76, R68, R78, R4 ;  /* 0x0000004e444c723c */ /* 0x000fe20000041804 */
[----:B------:R-:W3:Y:S02]  /*8f20*/  LDSM.16.MT88.4 R4, [R86+0x3c00] ;  /* 0x003c00005604783b */ /* 0x000ee40000004200 */
[----:B------:R-:W-:Y:S08]  /*8f30*/  MUFU.EX2 R49, R49 ;  /* 0x0000003100317308 */ /* 0x000ff00000000800 */
[----:B------:R4:W-:Y:S08]  /*8f40*/  MUFU.EX2 R2, R41 ;  /* 0x0000002900027308 */ /* 0x0009f00000000800 */
[----:B------:R-:W-:Y:S08]  /*8f50*/  MUFU.EX2 R65, R65 ;  /* 0x0000004100417308 */ /* 0x000ff00000000800 */
[----:B------:R-:W-:Y:S01]  /*8f60*/  MUFU.EX2 R110, R110 ;  /* 0x0000006e006e7308 */ /* 0x000fe20000000800 */
[--C-:B----4-:R-:W-:Y:S01]  /*8f70*/  FFMA.FTZ R41, R50, UR11, -R35.reuse ;  /* 0x0000000b32297c23 */ /* 0x110fe20008010823 */
[----:B------:R-:W-:-:S06]  /*8f80*/  FFMA.FTZ R50, R52, UR11, -R35 ;  /* 0x0000000b34327c23 */ /* 0x000fcc0008010823 */
[----:B------:R-:W-:Y:S01]  /*8f90*/  MUFU.EX2 R47, R47 ;  /* 0x0000002f002f7308 */ /* 0x000fe20000000800 */
[C---:B---3--:R-:W-:Y:S07]  /*8fa0*/  HMMA.16816.F32.BF16 R72, R68.reuse, R4, R20 ;  /* 0x000000044448723c */ /* 0x048fee0000041814 */
[----:B------:R-:W-:Y:S01]  /*8fb0*/  MUFU.EX2 R106, R106 ;  /* 0x0000006a006a7308 */ /* 0x000fe20000000800 */
[----:B------:R-:W-:Y:S01]  /*8fc0*/  HMMA.16816.F32.BF16 R68, R68, R6, R8 ;  /* 0x000000064444723c */ /* 0x000fe20000041808 */
[--C-:B------:R-:W-:Y:S01]  /*8fd0*/  FFMA.FTZ R20, R90, UR11, -R35.reuse ;  /* 0x0000000b5a147c23 */ /* 0x100fe20008010823 */
[--C-:B------:R-:W-:Y:S01]  /*8fe0*/  FFMA.FTZ R23, R64, UR11, -R35.reuse ;  /* 0x0000000b40177c23 */ /* 0x100fe20008010823 */
[--C-:B------:R-:W-:Y:S01]  /*8ff0*/  FFMA.FTZ R22, R88, UR11, -R35.reuse ;  /* 0x0000000b58167c23 */ /* 0x100fe20008010823 */
[----:B------:R-:W3:Y:S01]  /*9000*/  LDSM.16.MT88.4 R8, [R86+0x4000] ;  /* 0x004000005608783b */ /* 0x000ee20000004200 */
[----:B-1----:R-:W-:Y:S01]  /*9010*/  F2FP.BF16.F32.PACK_AB R4, R26, R25 ;  /* 0x000000191a04723e */ /* 0x002fe200000010ff */
[----:B------:R-:W-:Y:S01]  /*9020*/  FFMA.FTZ R21, R39, UR11, -R44 ;  /* 0x0000000b27157c23 */ /* 0x000fe2000801082c */
[----:B------:R-:W-:Y:S01]  /*9030*/  MUFU.EX2 R20, R20 ;  /* 0x0000001400147308 */ /* 0x000fe20000000800 */
[----:B--2---:R-:W-:Y:S01]  /*9040*/  F2FP.BF16.F32.PACK_AB R6, R31, R28 ;  /* 0x0000001c1f06723e */ /* 0x004fe200000010ff */
[----:B------:R-:W-:-:S06]  /*9050*/  FFMA.FTZ R39, R56, UR11, -R35 ;  /* 0x0000000b38277c23 */ /* 0x000fcc0008010823 */
[----:B------:R-:W1:Y:S08]  /*9060*/  MUFU.EX2 R23, R23 ;  /* 0x0000001700177308 */ /* 0x000e700000000800 */
[----:B------:R-:W2:Y:S08]  /*9070*/  MUFU.EX2 R22, R22 ;  /* 0x0000001600167308 */ /* 0x000eb00000000800 */
[----:B------:R-:W-:Y:S01]  /*9080*/  MUFU.EX2 R39, R39 ;  /* 0x0000002700277308 */ /* 0x000fe20000000800 */
[----:B-1----:R-:W-:-:S07]  /*9090*/  F2FP.BF16.F32.PACK_AB R5, R23, R20 ;  /* 0x000000141705723e */ /* 0x002fce00000010ff */
[----:B------:R-:W1:Y:S01]  /*90a0*/  MUFU.EX2 R54, R54 ;  /* 0x0000003600367308 */ /* 0x000e620000000800 */
[----:B--2---:R-:W-:-:S07]  /*90b0*/  F2FP.BF16.F32.PACK_AB R7, R22, R49 ;  /* 0x000000311607723e */ /* 0x004fce00000010ff */
[C---:B------:R-:W-:Y:S01]  /*90c0*/  HMMA.16816.F32.BF16 R80, R4.reuse, R12, R16 ;  /* 0x0000000c0450723c */ /* 0x040fe20000041810 */
[----:B------:R-:W2:Y:S01]  /*90d0*/  LDSM.16.MT88.4 R16, [R132+0x4400] ;  /* 0x004400008410783b */ /* 0x000ea20000004200 */
[----:B------:R-:W-:Y:S04]  /*90e0*/  MUFU.EX2 R41, R41 ;  /* 0x0000002900297308 */ /* 0x000fe80000000800 */
[C---:B------:R-:W-:Y:S01]  /*90f0*/  HMMA.16816.F32.BF16 R76, R4.reuse, R14, R76 ;  /* 0x0000000e044c723c */ /* 0x040fe2000004184c */
[----:B------:R-:W4:Y:S03]  /*9100*/  LDSM.16.MT88.4 R12, [R86+0x4400] ;  /* 0x00440000560c783b */ /* 0x000f260000004200 */
[----:B------:R-:W5:Y:S02]  /*9110*/  MUFU.EX2 R50, R50 ;  /* 0x0000003200327308 */ /* 0x000f640000000800 */
[C---:B---3--:R-:W-:Y:S06]  /*9120*/  HMMA.16816.F32.BF16 R72, R4.reuse, R8, R72 ;  /* 0x000000080448723c */ /* 0x048fec0000041848 */
[----:B------:R-:W-:Y:S01]  /*9130*/  HMMA.16816.F32.BF16 R68, R4, R10, R68 ;  /* 0x0000000a0444723c */ /* 0x000fe20000041844 */
[--C-:B------:R-:W-:Y:S01]  /*9140*/  FFMA.FTZ R8, R46, UR11, -R35.reuse ;  /* 0x0000000b2e087c23 */ /* 0x100fe20008010823 */
[----:B------:R-:W-:Y:S01]  /*9150*/  FFMA.FTZ R46, R48, UR11, -R35 ;  /* 0x0000000b302e7c23 */ /* 0x000fe20008010823 */
[----:B------:R-:W-:Y:S01]  /*9160*/  FADD.FTZ R48, R63, R94 ;  /* 0x0000005e3f307221 */ /* 0x000fe20000010000 */
[----:B------:R-:W-:Y:S03]  /*9170*/  MUFU.EX2 R43, R43 ;  /* 0x0000002b002b7308 */ /* 0x000fe60000000800 */
[----:B------:R-:W-:Y:S01]  /*9180*/  F2FP.BF16.F32.PACK_AB R4, R110, R65 ;  /* 0x000000416e04723e */ /* 0x000fe200000010ff */
[----:B------:R-:W-:Y:S01]  /*9190*/  FADD.FTZ R61, R61, R48 ;  /* 0x000000303d3d7221 */ /* 0x000fe20000010000 */
[----:B-1----:R-:W-:-:S02]  /*91a0*/  F2FP.BF16.F32.PACK_AB R5, R54, R39 ;  /* 0x000000273605723e */ /* 0x002fc400000010ff */
[----:B------:R-:W-:Y:S01]  /*91b0*/  F2FP.BF16.F32.PACK_AB R6, R106, R47 ;  /* 0x0000002f6a06723e */ /* 0x000fe200000010ff */
[----:B------:R1:W-:Y:S01]  /*91c0*/  MUFU.EX2 R45, R8 ;  /* 0x00000008002d7308 */ /* 0x0003e20000000800 */
[----:B-----5:R-:W-:Y:S01]  /*91d0*/  F2FP.BF16.F32.PACK_AB R7, R50, R41 ;  /* 0x000000293207723e */ /* 0x020fe200000010ff */
[----:B------:R-:W-:-:S04]  /*91e0*/  FADD.FTZ R0, R0, R61 ;  /* 0x0000003d00007221 */ /* 0x000fc80000010000 */
[----:B------:R-:W-:Y:S01]  /*91f0*/  FADD.FTZ R99, R99, R0 ;  /* 0x0000000063637221 */ /* 0x000fe20000010000 */
[----:B------:R-:W-:Y:S01]  /*9200*/  FFMA.FTZ R0, R36, UR11, -R35 ;  /* 0x0000000b24007c23 */ /* 0x000fe20008010823 */
[----:B------:R-:W3:Y:S01]  /*9210*/  MUFU.EX2 R102, R102 ;  /* 0x0000006600667308 */ /* 0x000ee20000000800 */
[----:B------:R-:W-:Y:S01]  /*9220*/  FADD.FTZ R36, R114, R93 ;  /* 0x0000005d72247221 */ /* 0x000fe20000010000 */
[----:B------:R-:W-:Y:S01]  /*9230*/  FADD.FTZ R92, R92, R99 ;  /* 0x000000635c5c7221 */ /* 0x000fe20000010000 */
[C---:B--2---:R-:W-:Y:S02]  /*9240*/  HMMA.16816.F32.BF16 R80, R4.reuse, R16, R80 ;  /* 0x000000100450723c */ /* 0x044fe40000041850 */
[----:B------:R-:W-:Y:S01]  /*9250*/  FADD.FTZ R36, R97, R36 ;  /* 0x0000002461247221 */ /* 0x000fe20000010000 */
[----:B------:R-:W-:Y:S02]  /*9260*/  FADD.FTZ R87, R87, R92 ;  /* 0x0000005c57577221 */ /* 0x000fe40000010000 */
[----:B------:R-:W-:Y:S01]  /*9270*/  MUFU.EX2 R27, R27 ;  /* 0x0000001b001b7308 */ /* 0x000fe20000000800 */
[----:B-1----:R-:W1:Y:S01]  /*9280*/  LDSM.16.MT88.4 R8, [R132+0x4800] ;  /* 0x004800008408783b */ /* 0x002e620000004200 */
[----:B------:R-:W-:Y:S01]  /*9290*/  HMMA.16816.F32.BF16 R76, R4, R18, R76 ;  /* 0x00000012044c723c */ /* 0x000fe2000004184c */
[----:B------:R-:W-:-:S02]  /*92a0*/  FADD.FTZ R62, R62, R87 ;  /* 0x000000573e3e7221 */ /* 0x000fc40000010000 */
[----:B------:R-:W2:Y:S02]  /*92b0*/  LDSM.16.MT88.4 R16, [R86+0x4800] ;  /* 0x004800005610783b */ /* 0x000ea40000004200 */
[----:B------:R-:W-:Y:S01]  /*92c0*/  FADD.FTZ R55, R109, R62 ;  /* 0x0000003e6d377221 */ /* 0x000fe20000010000 */
[----:B------:R-:W5:Y:S01]  /*92d0*/  MUFU.EX2 R30, R30 ;  /* 0x0000001e001e7308 */ /* 0x000f620000000800 */
[----:B----4-:R-:W-:Y:S02]  /*92e0*/  HMMA.16816.F32.BF16 R72, R4, R12, R72 ;  /* 0x0000000c0448723c */ /* 0x010fe40000041848 */
[----:B------:R-:W-:-:S04]  /*92f0*/  FADD.FTZ R55, R108, R55 ;  /* 0x000000376c377221 */ /* 0x000fc80000010000 */
[----:B------:R-:W-:Y:S01]  /*9300*/  HMMA.16816.F32.BF16 R68, R4, R14, R68 ;  /* 0x0000000e0444723c */ /* 0x000fe20000041844 */
[----:B------:R-:W4:Y:S01]  /*9310*/  MUFU.EX2 R46, R46 ;  /* 0x0000002e002e7308 */ /* 0x000f220000000800 */
[----:B------:R-:W2:Y:S01]  /*9320*/  LDSM.16.MT88.4 R12, [R132+0x4c00] ;  /* 0x004c0000840c783b */ /* 0x000ea20000004200 */
[----:B------:R-:W-:-:S04]  /*9330*/  FADD.FTZ R104, R104, R55 ;  /* 0x0000003768687221 */ /* 0x000fc80000010000 */
[----:B---3--:R-:W-:Y:S01]  /*9340*/  F2FP.BF16.F32.PACK_AB R4, R102, R43 ;  /* 0x0000002b6604723e */ /* 0x008fe200000010ff */
[----:B------:R-:W-:Y:S01]  /*9350*/  FADD.FTZ R105, R105, R104 ;  /* 0x0000006869697221 */ /* 0x000fe20000010000 */
[----:B------:R-:W-:Y:S01]  /*9360*/  MUFU.EX2 R42, R42 ;  /* 0x0000002a002a7308 */ /* 0x000fe20000000800 */
[----:B-----5:R-:W-:-:S07]  /*9370*/  F2FP.BF16.F32.PACK_AB R6, R30, R27 ;  /* 0x0000001b1e06723e */ /* 0x020fce00000010ff */
[----:B------:R-:W3:Y:S01]  /*9380*/  MUFU.EX2 R37, R40 ;  /* 0x0000002800257308 */ /* 0x000ee20000000800 */
[----:B----4-:R-:W-:-:S07]  /*9390*/  F2FP.BF16.F32.PACK_AB R5, R46, R45 ;  /* 0x0000002d2e05723e */ /* 0x010fce00000010ff */
[----:B------:R-:W-:Y:S08]  /*93a0*/  MUFU.EX2 R24, R24 ;  /* 0x0000001800187308 */ /* 0x000ff00000000800 */
[----:B------:R-:W4:Y:S01]  /*93b0*/  MUFU.EX2 R21, R21 ;  /* 0x0000001500157308 */ /* 0x000f220000000800 */
[----:B---3--:R-:W-:-:S07]  /*93c0*/  F2FP.BF16.F32.PACK_AB R7, R37, R42 ;  /* 0x0000002a2507723e */ /* 0x008fce00000010ff */
[C---:B-1----:R-:W-:Y:S01]  /*93d0*/  HMMA.16816.F32.BF16 R80, R4.reuse, R8, R80 ;  /* 0x000000080450723c */ /* 0x042fe20000041850 */
[----:B------:R-:W1:Y:S05]  /*93e0*/  MUFU.EX2 R51, R51 ;  /* 0x0000003300337308 */ /* 0x000e6a0000000800 */
[C---:B------:R-:W-:Y:S01]  /*93f0*/  HMMA.16816.F32.BF16 R76, R4.reuse, R10, R76 ;  /* 0x0000000a044c723c */ /* 0x040fe2000004184c */
[----:B------:R-:W-:Y:S01]  /*9400*/  FADD.FTZ R9, R29, R36 ;  /* 0x000000241d097221 */ /* 0x000fe20000010000 */
[----:B------:R-:W-:Y:S01]  /*9410*/  FADD.FTZ R36, R20, R105 ;  /* 0x0000006914247221 */ /* 0x000fe20000010000 */
[----:B------:R-:W-:Y:S02]  /*9420*/  MUFU.EX2 R0, R0 ;  /* 0x0000000000007308 */ /* 0x000fe40000000800 */
[----:B------:R-:W-:Y:S01]  /*9430*/  FADD.FTZ R112, R112, R9 ;  /* 0x0000000970707221 */ /* 0x000fe20000010000 */
[----:B------:R-:W-:Y:S01]  /*9440*/  FADD.FTZ R36, R23, R36 ;  /* 0x0000002417247221 */ /* 0x000fe20000010000 */
[----:B------:R-:W3:Y:S01]  /*9450*/  LDSM.16.MT88.4 R8, [R86+0x4c00] ;  /* 0x004c00005608783b */ /* 0x000ee20000004200 */
[C---:B--2---:R-:W-:Y:S01]  /*9460*/  HMMA.16816.F32.BF16 R72, R4.reuse, R16, R72 ;  /* 0x000000100448723c */ /* 0x044fe20000041848 */
[----:B------:R-:W-:Y:S01]  /*9470*/  FADD.FTZ R25, R25, R112 ;  /* 0x0000007019197221 */ /* 0x000fe20000010000 */
[----:B------:R-:W-:Y:S01]  /*9480*/  FADD.FTZ R49, R49, R36 ;  /* 0x0000002431317221 */ /* 0x000fe20000010000 */
[----:B------:R-:W2:Y:S02]  /*9490*/  MUFU.EX2 R53, R53 ;  /* 0x0000003500357308 */ /* 0x000ea40000000800 */
[----:B------:R-:W-:Y:S01]  /*94a0*/  FADD.FTZ R25, R26, R25 ;  /* 0x000000191a197221 */ /* 0x000fe20000010000 */
[----:B------:R-:W-:Y:S01]  /*94b0*/  FADD.FTZ R22, R22, R49 ;  /* 0x0000003116167221 */ /* 0x000fe20000010000 */
[----:B------:R-:W-:Y:S02]  /*94c0*/  HMMA.16816.F32.BF16 R68, R4, R18, R68 ;  /* 0x000000120444723c */ /* 0x000fe40000041844 */
[----:B------:R-:W-:Y:S01]  /*94d0*/  FADD.FTZ R16, R28, R25 ;  /* 0x000000191c107221 */ /* 0x000fe20000010000 */
[----:B------:R-:W-:Y:S01]  /*94e0*/  FADD.FTZ R39, R39, R22 ;  /* 0x0000001627277221 */ /* 0x000fe20000010000 */
[----:B------:R-:W-:Y:S02]  /*94f0*/  MUFU.EX2 R29, R34 ;  /* 0x00000022001d7308 */ /* 0x000fe40000000800 */
[----:B------:R-:W-:Y:S01]  /*9500*/  FADD.FTZ R16, R31, R16 ;  /* 0x000000101f107221 */ /* 0x000fe20000010000 */
[----:B------:R-:W-:Y:S01]  /*9510*/  FADD.FTZ R54, R54, R39 ;  /* 0x0000002736367221 */ /* 0x000fe20000010000 */
[----:B----4-:R-:W-:-:S02]  /*9520*/  F2FP.BF16.F32.PACK_AB R4, R21, R24 ;  /* 0x000000181504723e */ /* 0x010fc400000010ff */
[----:B------:R-:W-:Y:S01]  /*9530*/  FADD.FTZ R65, R65, R16 ;  /* 0x0000001041417221 */ /* 0x000fe20000010000 */
[----:B-1----:R-:W-:Y:S01]  /*9540*/  F2FP.BF16.F32.PACK_AB R6, R51, R2 ;  /* 0x000000023306723e */ /* 0x002fe200000010ff */
        /* <DEDUP_REMOVED lines=10> */
[C---:B------:R-:W-:Y:S06]  /*95f0*/  HMMA.16816.F32.BF16 R80, R4.reuse, R12, R80 ;  /* 0x0000000c0450723c */ /* 0x040fec0000041850 */
[----:B---3--:R-:W-:Y:S01]  /*9600*/  HMMA.16816.F32.BF16 R72, R4, R8, R72 ;  /* 0x000000080448723c */ /* 0x008fe20000041848 */
[----:B------:R-:W-:-:S04]  /*9610*/  FADD.FTZ R13, R45, R50 ;  /* 0x000000322d0d7221 */ /* 0x000fc80000010000 */
[----:B------:R-:W-:Y:S01]  /*9620*/  FADD.FTZ R13, R46, R13 ;  /* 0x0000000d2e0d7221 */ /* 0x000fe20000010000 */
[C---:B------:R-:W-:Y:S01]  /*9630*/  HMMA.16816.F32.BF16 R76, R4.reuse, R14, R76 ;  /* 0x0000000e044c723c */ /* 0x040fe2000004184c */
[----:B------:R-:W-:Y:S02]  /*9640*/  FADD.FTZ R9, R27, R102 ;  /* 0x000000661b097221 */ /* 0x000fe40000010000 */
[----:B------:R-:W-:Y:S02]  /*9650*/  FADD.FTZ R42, R42, R13 ;  /* 0x0000000d2a2a7221 */ /* 0x000fe40000010000 */
[----:B------:R-:W-:Y:S01]  /*9660*/  FADD.FTZ R9, R30, R9 ;  /* 0x000000091e097221 */ /* 0x000fe20000010000 */
[----:B------:R-:W-:Y:S01]  /*9670*/  HMMA.16816.F32.BF16 R68, R4, R10, R68 ;  /* 0x0000000a0444723c */ /* 0x000fe20000041844 */
[----:B------:R-:W-:Y:S02]  /*9680*/  FADD.FTZ R37, R37, R42 ;  /* 0x0000002a25257221 */ /* 0x000fe40000010000 */
[----:B------:R-:W-:-:S02]  /*9690*/  FADD.FTZ R24, R24, R9 ;  /* 0x0000000918187221 */ /* 0x000fc40000010000 */
[----:B------:R-:W-:Y:S02]  /*96a0*/  FADD.FTZ R0, R0, R37 ;  /* 0x0000002500007221 */ /* 0x000fe40000010000 */
[----:B------:R-:W-:Y:S02]  /*96b0*/  FADD.FTZ R21, R21, R24 ;  /* 0x0000001815157221 */ /* 0x000fe40000010000 */
[----:B------:R-:W-:Y:S02]  /*96c0*/  FADD.FTZ R0, R53, R0 ;  /* 0x0000000035007221 */ /* 0x000fe40000010000 */
[----:B------:R-:W-:Y:S02]  /*96d0*/  FADD.FTZ R2, R2, R21 ;  /* 0x0000001502027221 */ /* 0x000fe40000010000 */
[----:B------:R-:W-:Y:S01]  /*96e0*/  FADD.FTZ R29, R29, R0 ;  /* 0x000000001d1d7221 */ /* 0x000fe20000010000 */
[----:B------:R-:W-:Y:S01]  /*96f0*/  MOV R0, R3 ;  /* 0x0000000300007202 */ /* 0x000fe20000000f00 */
[----:B------:R-:W-:Y:S01]  /*9700*/  FADD.FTZ R154, R51, R2 ;  /* 0x00000002339a7221 */ /* 0x000fe20000010000 */
[----:B------:R-:W-:Y:S01]  /*9710*/  MOV R2, R32 ;  /* 0x0000002000027202 */ /* 0x000fe20000000f00 */
[----:B------:R-:W-:-:S07]  /*9720*/  FADD.FTZ R155, R20, R29 ;  /* 0x0000001d149b7221 */ /* 0x000fce0000010000 */
.L_x_3697:
[----:B------:R-:W-:-:S13]  /*9730*/  ISETP.GE.AND P0, PT, R142, 0x1, PT ;  /* 0x000000018e00780c */ /* 0x000fda0003f06270 */
[----:B------:R-:W-:Y:S05]  /*9740*/  @!P0 BRA `(.L_x_3705) ;  /* 0x0000003000508947 */ /* 0x000fea0003800000 */
[----:B------:R-:W-:Y:S01]  /*9750*/  IMAD.U32 R151, R96, -0x80, RZ ;  /* 0xffffff8060977824 */ /* 0x000fe200078e00ff */
[----:B------:R-:W-:Y:S01]  /*9760*/  MOV R85, R0 ;  /* 0x0000000000557202 */ /* 0x000fe20000000f00 */
[----:B------:R-:W-:Y:S01]  /*9770*/  IMAD.MOV.U32 R87, RZ, RZ, R2 ;  /* 0x000000ffff577224 */ /* 0x000fe200078e0002 */
[----:B------:R-:W-:Y:S01]  /*9780*/  ULDC UR6, c[0x0][0x2d0] ;  /* 0x0000b40000067ab9 */ /* 0x000fe20000000800 */
[----:B------:R-:W-:Y:S01]  /*9790*/  ULDC UR5, c[0x0][0x39c] ;  /* 0x0000e70000057ab9 */ /* 0x000fe20000000800 */
[----:B------:R-:W-:Y:S01]  /*97a0*/  SHF.R.S32.HI R150, RZ, 0x1f, R151 ;  /* 0x0000001fff967819 */ /* 0x000fe20000011497 */
[----:B------:R-:W-:-:S06]  /*97b0*/  ULDC UR4, c[0x0][0x2ec] ;  /* 0x0000bb0000047ab9 */ /* 0x000fcc0000000800 */
.L_x_3709:
        /* <DEDUP_REMOVED lines=10> */
[----:B------:R-:W-:Y:S02]  /*9860*/  IABS R6, R11 ;  /* 0x0000000b00067213 */ /* 0x000fe40000000000 */
[-C--:B---3--:R-:W-:Y:S04]  /*9870*/  IABS R2, R0.reuse ;  /* 0x0000000000027213 */ /* 0x088fe80000000000 */
[----:B------:R-:W3:Y:S10]  /*9880*/  I2F.RP R7, R2 ;  /* 0x0000000200077306 */ /* 0x000ef40000209400 */
[----:B---3--:R-:W3:Y:S02]  /*9890*/  MUFU.RCP R3, R7 ;  /* 0x0000000700037308 */ /* 0x008ee40000001000 */
[----:B---3--:R-:W-:Y:S02]  /*98a0*/  VIADD R8, R3, 0xffffffe ;  /* 0x0ffffffe03087836 */ /* 0x008fe40000000000 */
[C---:B------:R-:W-:Y:S01]  /*98b0*/  VIADD R3, R11.reuse, 0xffffff80 ;  /* 0xffffff800b037836 */ /* 0x040fe20000000000 */
[-C--:B------:R-:W-:Y:S05]  /*98c0*/  LOP3.LUT R11, R11, R0.reuse, RZ, 0x3c, !PT ;  /* 0x000000000b0b7212 */ /* 0x080fea00078e3cff */
[----:B------:R-:W3:Y:S01]  /*98d0*/  F2I.FTZ.U32.TRUNC.NTZ R9, R8 ;  /* 0x0000000800097305 */ /* 0x000ee2000021f000 */
[----:B------:R-:W-:Y:S02]  /*98e0*/  IABS R4, R3 ;  /* 0x0000000300047213 */ /* 0x000fe40000000000 */
[----:B------:R-:W-:Y:S04]  /*98f0*/  LOP3.LUT R3, R3, R0, RZ, 0x3c, !PT ;  /* 0x0000000003037212 */ /* 0x000fe800078e3cff */
        /* <DEDUP_REMOVED lines=20> */
[----:B------:R-:W3:Y:S01]  /*9a40*/  LDC.64 R4, c[0x0][0x250] ;  /* 0x00009400ff047b82 */ /* 0x000ee20000000a00 */
        /* <DEDUP_REMOVED lines=18> */
[-C--:B---3--:R-:W-:Y:S02]  /*9b70*/  IMAD R0, R11, R4.reuse, RZ ;  /* 0x000000040b007224 */ /* 0x088fe400078e02ff */
[C---:B------:R-:W-:Y:S04]  /*9b80*/  IMAD.WIDE.U32 R10, R9.reuse, R4, RZ ;  /* 0x00000004090a7225 */ /* 0x040fe800078e00ff */
[----:B------:R-:W-:Y:S04]  /*9b90*/  IMAD R0, R9, R5, R0 ;  /* 0x0000000509007224 */ /* 0x000fe800078e0200 */
[----:B------:R-:W-:Y:S01]  /*9ba0*/  IMAD.IADD R11, R11, 0x1, R0 ;  /* 0x000000010b0b7824 */ /* 0x000fe200078e0200 */
[----:B----4-:R-:W-:Y:S04]  /*9bb0*/  IADD3 R6, -R7, R6, RZ ;  /* 0x0000000607067210 */ /* 0x010fe80007ffe1ff */
[----:B------:R-:W-:Y:S01]  /*9bc0*/  SHF.R.S32.HI R5, RZ, 0x1f, R6 ;  /* 0x0000001fff057819 */ /* 0x000fe20000011406 */
[CC--:B-----5:R-:W-:Y:S04]  /*9bd0*/  IMAD.WIDE.U32 R10, R6.reuse, R2.reuse, R10 ;  /* 0x00000002060a7225 */ /* 0x0e0fe800078e000a */
[----:B------:R-:W-:Y:S04]  /*9be0*/  IMAD R5, R5, R2, RZ ;  /* 0x0000000205057224 */ /* 0x000fe800078e02ff */
[----:B------:R-:W-:Y:S05]  /*9bf0*/  IMAD R5, R6, R3, R5 ;  /* 0x0000000306057224 */ /* 0x000fea00078e0205 */
[----:B------:R-:W-:Y:S07]  /*9c00*/  IADD3 R11, R11, R5, RZ ;  /* 0x000000050b0b7210 */ /* 0x000fee0007ffe0ff */
.L_x_3706:
[----:B------:R-:W-:Y:S01]  /*9c10*/  @P0 STS.64 [R143+0x3008], RZ ;  /* 0x003008ff8f000388 */ /* 0x000fe20000000a00 */
[----:B--2---:R-:W-:Y:S01]  /*9c20*/  @!P0 IMAD R159, R159, 0x60, RZ ;  /* 0x000000609f9f8824 */ /* 0x004fe200078e02ff */
[----:B-1----:R-:W-:Y:S01]  /*9c30*/  @!P0 LEA R0, P2, R160, R10, 0x6 ;  /* 0x0000000aa0008211 */ /* 0x002fe200078430ff */
[----:B------:R-:W-:Y:S01]  /*9c40*/  @!P0 IMAD.WIDE.U32 R164, R158, 0x60, R10 ;  /* 0x000000609ea48825 */ /* 0x000fe200078e000a */
[----:B------:R-:W-:Y:S02]  /*9c50*/  LEA R158, P4, R10, R156, 0x1 ;  /* 0x0000009c0a9e7211 */ /* 0x000fe400078808ff */
[----:B------:R-:W-:Y:S01]  /*9c60*/  @P0 STS [R143+0x3000], RZ ;  /* 0x003000ff8f000388 */ /* 0x000fe20000000800 */
[----:B------:R-:W-:Y:S02]  /*9c70*/  @!P0 IADD3 R2, P1, R140, R10, RZ ;  /* 0x0000000a8c028210 */ /* 0x000fe40007f3e0ff */
[----:B------:R-:W-:Y:S01]  /*9c80*/  @!P0 IADD3 R162, R159, R165, RZ ;  /* 0x000000a59fa28210 */ /* 0x000fe20007ffe0ff */
[----:B------:R-:W-:Y:S01]  /*9c90*/  @P0 STS [R143+0x3004], RZ ;  /* 0x003004ff8f000388 */ /* 0x000fe20000000800 */
[----:B------:R-:W-:Y:S02]  /*9ca0*/  LEA.HI.X R159, R10, R157, R11, 0x1, P4 ;  /* 0x0000009d0a9f7211 */ /* 0x000fe400020f0c0b */
[-C--:B------:R-:W-:Y:S02]  /*9cb0*/  @!P0 LEA R114, P3, R2, R156.reuse, 0x1 ;  /* 0x0000009c02728211 */ /* 0x080fe400078608ff */
[-C--:B------:R-:W-:Y:S01]  /*9cc0*/  @!P0 LEA.HI.X R161, R160, R11.reuse, R161, 0x6, P2 ;  /* 0x0000000ba0a18211 */ /* 0x080fe200010f34a1 */
[----:B------:R-:W-:Y:S01]  /*9cd0*/  @!PT LDS RZ, [RZ] ;  /* 0x00000000fffff984 */ /* 0x000fe20000000800 */
[----:B------:R-:W-:Y:S01]  /*9ce0*/  @!PT LDS RZ, [RZ] ;  /* 0x00000000fffff984 */ /* 0x000fe20000000800 */
[----:B------:R-:W-:Y:S01]  /*9cf0*/  @!PT LDS RZ, [RZ] ;  /* 0x00000000fffff984 */ /* 0x000fe20000000800 */
[----:B------:R-:W-:Y:S01]  /*9d00*/  @!P0 LDGSTS.E.BYPASS.LTC128B.128 [R143+0x3000], desc[UR12][R158.64] ;  /* 0x030000009e8f8fae */ /* 0x000fe2000b901d4c */
[CC--:B------:R-:W-:Y:S02]  /*9d10*/  @!P0 LEA R122, P2, R0.reuse, R156.reuse, 0x1 ;  /* 0x0000009c007a8211 */ /* 0x0c0fe400078408ff */
[----:B------:R-:W-:Y:S02]  /*9d20*/  @!P0 IADD3.X R160, R139, R11, RZ, P1, !PT ;  /* 0x0000000b8ba08210 */ /* 0x000fe40000ffe4ff */
[-C--:B------:R-:W-:Y:S02]  /*9d30*/  @!P0 LEA.HI.X R123, R0, R157.reuse, R161, 0x1, P2 ;  /* 0x0000009d007b8211 */ /* 0x080fe400010f0ca1 */
[-C--:B------:R-:W-:Y:S01]  /*9d40*/  @!P0 LEA.HI.X R115, R2, R157.reuse, R160, 0x1, P3 ;  /* 0x0000009d02738211 */ /* 0x080fe200018f0ca0 */
[----:B------:R-:W-:Y:S01]  /*9d50*/  @P0 STS.128 [R143+0x3800], RZ ;  /* 0x003800ff8f000388 */ /* 0x000fe20000000c00 */
[C---:B------:R-:W-:Y:S04]  /*9d60*/  @!P0 LEA R156, P1, R164.reuse, R156, 0x1 ;  /* 0x0000009ca49c8211 */ /* 0x040fe800078208ff */
[----:B------:R-:W-:Y:S02]  /*9d70*/  @!P0 LEA.HI.X R157, R164, R157, R162, 0x1, P1 ;  /* 0x0000009da49d8211 */ /* 0x000fe400008f0ca2 */
[----:B------:R-:W-:Y:S01]  /*9d80*/  ISETP.GE.AND P1, PT, R142, 0x2, PT ;  /* 0x000000028e00780c */ /* 0x000fe20003f26270 */
        /* <DEDUP_REMOVED lines=16> */
[----:B------:R-:W4:Y:S08]  /*9e90*/  LDSM.16.M88.4 R92, [R134+0x1000] ;  /* 0x00100000865c783b */ /* 0x000f300000000200 */
[----:B------:R-:W5:Y:S08]  /*9ea0*/  LDSM.16.M88.4 R96, [R134+0x1400] ;  /* 0x001400008660783b */ /* 0x000f700000000200 */
[----:B------:R-:W3:Y:S08]  /*9eb0*/  LDSM.16.M88.4 R100, [R134+0x1800] ;  /* 0x001800008664783b */ /* 0x000ef00000000200 */
[----:B------:R-:W3:Y:S08]  /*9ec0*/  LDSM.16.M88.4 R104, [R134+0x1c00] ;  /* 0x001c00008668783b */ /* 0x000ef00000000200 */
[----:B------:R-:W3:Y:S08]  /*9ed0*/  LDSM.16.M88.4 R108, [R134+0x2000] ;  /* 0x00200000866c783b */ /* 0x000ef00000000200 */
[----:B-1----:R-:W1:Y:S08]  /*9ee0*/  LDSM.16.M88.4 R112, [R134+0x2400] ;  /* 0x002400008670783b */ /* 0x002e700000000200 */
[----:B------:R-:W1:Y:S08]  /*9ef0*/  LDSM.16.M88.4 R116, [R134+0x2800] ;  /* 0x002800008674783b */ /* 0x000e700000000200 */
[----:B--2---:R-:W2:Y:S08]  /*9f00*/  LDSM.16.M88.4 R120, [R134+0x2c00] ;  /* 0x002c00008678783b */ /* 0x004eb00000000200 */
[----:B------:R-:W-:Y:S08]  /*9f10*/  LDSM.16.M88.4 R124, [R135] ;  /* 0x00000000877c783b */ /* 0x000ff00000000200 */
[----:B------:R-:W2:Y:S01]  /*9f20*/  LDSM.16.M88.4 R128, [R133] ;  /* 0x000000008580783b */ /* 0x000ea20000000200 */
[C---:B----4-:R-:W-:Y:S06]  /*9f30*/  HMMA.16816.F32.BF16 R4, R88.reuse, R92, RZ ;  /* 0x0000005c5804723c */ /* 0x050fec00000418ff */
[C---:B------:R-:W-:Y:S01]  /*9f40*/  HMMA.16816.F32.BF16 R8, R88.reuse, R94, RZ ;  /* 0x0000005e5808723c */ /* 0x040fe200000418ff */
[----:B------:R-:W-:Y:S05]  /*9f50*/  LDSM.16.M88.4 R92, [R133+0x800] ;  /* 0x00080000855c783b */ /* 0x000fea0000000200 */
[C---:B-----5:R-:W-:Y:S06]  /*9f60*/  HMMA.16816.F32.BF16 R12, R88.reuse, R96, RZ ;  /* 0x00000060580c723c */ /* 0x060fec00000418ff */
[C---:B------:R-:W-:Y:S06]  /*9f70*/  HMMA.16816.F32.BF16 R16, R88.reuse, R98, RZ ;  /* 0x000000625810723c */ /* 0x040fec00000418ff */
[C---:B---3--:R-:W-:Y:S06]  /*9f80*/  HMMA.16816.F32.BF16 R20, R88.reuse, R100, RZ ;  /* 0x000000645814723c */ /* 0x048fec00000418ff */
        /* <DEDUP_REMOVED lines=9> */
[C---:B--2---:R-:W-:Y:S06]  /*a020*/  HMMA.16816.F32.BF16 R60, R88.reuse, R120, RZ ;  /* 0x00000078583c723c */ /* 0x044fec00000418ff */
        /* <DEDUP_REMOVED lines=12> */
[----:B------:R1:W4:Y:S01]  /*a0f0*/  MUFU.TANH R110, R156 ;  /* 0x0000009c006e7308 */ /* 0x0003220000002400 */
[C---:B------:R-:W-:Y:S01]  /*a100*/  HMMA.16816.F32.BF16 R16, R124.reuse, R90, R16 ;  /* 0x0000005a7c10723c */ /* 0x040fe20000041810 */
[----:B------:R-:W5:Y:S08]  /*a110*/  LDSM.16.M88.4 R88, [R133+0xc00] ;  /* 0x000c00008558783b */ /* 0x000f700000000200 */
[----:B------:R3:W3:Y:S02]  /*a120*/  MUFU.TANH R103, R2 ;  /* 0x0000000200677308 */ /* 0x0006e40000002400 */
[----:B--2---:R-:W-:Y:S01]  /*a130*/  FMUL.FTZ R0, R11, UR5 ;  /* 0x000000050b007c20 */ /* 0x004fe20008410000 */
[C---:B------:R-:W-:Y:S07]  /*a140*/  HMMA.16816.F32.BF16 R20, R124.reuse, R92, R20 ;  /* 0x0000005c7c14723c */ /* 0x040fee0000041814 */
[----:B------:R2:W2:Y:S01]  /*a150*/  MUFU.TANH R121, R0 ;  /* 0x0000000000797308 */ /* 0x0004a20000002400 */
[C---:B------:R-:W-:Y:S01]  /*a160*/  HMMA.16816.F32.BF16 R24, R124.reuse, R94, R24 ;  /* 0x0000005e7c18723c */ /* 0x040fe20000041818 */
[----:B------:R-:W4:Y:S02]  /*a170*/  LDSM.16.M88.4 R92, [R133+0x1000] ;  /* 0x00100000855c783b */ /* 0x000f240000000200 */
[----:B-1----:R-:W-:Y:S01]  /*a180*/  FMUL.FTZ R156, R10, UR5 ;  /* 0x000000050a9c7c20 */ /* 0x002fe20008410000 */
[----:B------:R-:W-:Y:S05]  /*a190*/  FMUL.FTZ R162, R13, UR5 ;  /* 0x000000050da27c20 */ /* 0x000fea0008410000 */
[----:B------:R1:W1:Y:S02]  /*a1a0*/  MUFU.TANH R130, R160 ;  /* 0x000000a000827308 */ /* 0x0002640000002400 */
[----:B------:R-:W-:Y:S01]  /*a1b0*/  FMUL.FTZ R161, R14, UR5 ;  /* 0x000000050ea17c20 */ /* 0x000fe20008410000 */
[----:B------:R-:W-:Y:S01]  /*a1c0*/  FMUL.FTZ R163, R12, UR5 ;  /* 0x000000050ca37c20 */ /* 0x000fe20008410000 */
[----:B---3--:R-:W-:Y:S06]  /*a1d0*/  FMUL.FTZ R2, R16, UR5 ;  /* 0x0000000510027c20 */ /* 0x008fec0008410000 */
[----:B------:R3:W3:Y:S01]  /*a1e0*/  MUFU.TANH R114, R157 ;  /* 0x0000009d00727308 */ /* 0x0006e20000002400 */
[----:B--2---:R-:W-:Y:S09]  /*a1f0*/  FMUL.FTZ R0, R19, UR5 ;  /* 0x0000000513007c20 */ /* 0x004ff20008410000 */
[----:B------:R2:W2:Y:S01]  /*a200*/  MUFU.TANH R109, R156 ;  /* 0x0000009c006d7308 */ /* 0x0004a20000002400 */
[----:B-1----:R-:W-:Y:S01]  /*a210*/  FMUL.FTZ R160, R15, UR5 ;  /* 0x000000050fa07c20 */ /* 0x002fe20008410000 */
[C---:B-----5:R-:W-:Y:S08]  /*a220*/  HMMA.16816.F32.BF16 R28, R124.reuse, R88, R28 ;  /* 0x000000587c1c723c */ /* 0x060ff0000004181c */
[----:B------:R1:W1:Y:S03]  /*a230*/  MUFU.TANH R96, R2 ;  /* 0x0000000200607308 */ /* 0x0002660000002400 */
[----:B---3--:R-:W-:Y:S01]  /*a240*/  FMUL.FTZ R157, R9, UR5 ;  /* 0x00000005099d7c20 */ /* 0x008fe20008410000 */
[C---:B------:R-:W-:Y:S01]  /*a250*/  HMMA.16816.F32.BF16 R32, R124.reuse, R90, R32 ;  /* 0x0000005a7c20723c */ /* 0x040fe20000041820 */
[----:B------:R-:W3:Y:S05]  /*a260*/  LDSM.16.M88.4 R88, [R133+0x1400] ;  /* 0x001400008558783b */ /* 0x000eea0000000200 */
[----:B------:R5:W3:Y:S01]  /*a270*/  MUFU.TANH R13, R0 ;  /* 0x00000000000d7308 */ /* 0x000ae20000002400 */
[----:B--2---:R-:W-:Y:S01]  /*a280*/  FMUL.FTZ R156, R18, UR5 ;  /* 0x00000005129c7c20 */ /* 0x004fe20008410000 */
[C---:B----4-:R-:W-:Y:S08]  /*a290*/  HMMA.16816.F32.BF16 R36, R124.reuse, R92, R36 ;  /* 0x0000005c7c24723c */ /* 0x050ff00000041824 */
[----:B------:R2:W4:Y:S01]  /*a2a0*/  MUFU.TANH R10, R162 ;  /* 0x000000a2000a7308 */ /* 0x0005220000002400 */
[C---:B------:R-:W-:Y:S01]  /*a2b0*/  HMMA.16816.F32.BF16 R40, R124.reuse, R94, R40 ;  /* 0x0000005e7c28723c */ /* 0x040fe20000041828 */
[----:B------:R-:W4:Y:S02]  /*a2c0*/  LDSM.16.M88.4 R92, [R133+0x1800] ;  /* 0x00180000855c783b */ /* 0x000f240000000200 */
[----:B-1----:R-:W-:Y:S06]  /*a2d0*/  FMUL.FTZ R2, R22, UR5 ;  /* 0x0000000516027c20 */ /* 0x002fec0008410000 */
[----:B------:R1:W1:Y:S02]  /*a2e0*/  MUFU.TANH R9, R161 ;  /* 0x000000a100097308 */ /* 0x0002640000002400 */
[----:B-----5:R-:W-:Y:S08]  /*a2f0*/  FMUL.FTZ R0, R25, UR5 ;  /* 0x0000000519007c20 */ /* 0x020ff00008410000 */
[----:B------:R5:W4:Y:S01]  /*a300*/  MUFU.TANH R11, R160 ;  /* 0x000000a0000b7308 */ /* 0x000b220000002400 */
[----:B--2---:R-:W-:Y:S09]  /*a310*/  FMUL.FTZ R162, R20, UR5 ;  /* 0x0000000514a27c20 */ /* 0x004ff20008410000 */
[----:B------:R2:W2:Y:S01]  /*a320*/  MUFU.TANH R107, R157 ;  /* 0x0000009d006b7308 */ /* 0x0004a20000002400 */
[----:B-1----:R-:W-:Y:S01]  /*a330*/  FMUL.FTZ R161, R21, UR5 ;  /* 0x0000000515a17c20 */ /* 0x002fe20008410000 */
[C---:B---3--:R-:W-:Y:S08]  /*a340*/  HMMA.16816.F32.BF16 R44, R124.reuse, R88, R44 ;  /* 0x000000587c2c723c */ /* 0x048ff0000004182c */
[----:B------:R1:W3:Y:S03]  /*a350*/  MUFU.TANH R15, R156 ;  /* 0x0000009c000f7308 */ /* 0x0002e60000002400 */
[----:B-----5:R-:W-:Y:S01]  /*a360*/  FMUL.FTZ R160, R23, UR5 ;  /* 0x0000000517a07c20 */ /* 0x020fe20008410000 */
[C---:B------:R-:W-:Y:S01]  /*a370*/  HMMA.16816.F32.BF16 R48, R124.reuse, R90, R48 ;  /* 0x0000005a7c30723c */ /* 0x040fe20000041830 */
[----:B------:R-:W5:Y:S01]  /*a380*/  LDSM.16.M88.4 R88, [R133+0x1c00] ;  /* 0x001c00008558783b */ /* 0x000f620000000200 */
[----:B------:R-:W-:Y:S04]  /*a390*/  DEPBAR.LE SB0, 0x0 ;  /* 0x000080000000791a */ /* 0x000fe80000000000 */
[----:B------:R3:W3:Y:S01]  /*a3a0*/  MUFU.TANH R128, R2 ;  /* 0x0000000200807308 */ /* 0x0006e20000002400 */
[C---:B----4-:R-:W-:Y:S05]  /*a3b0*/  HMMA.16816.F32.BF16 R52, R124.reuse, R92, R52 ;  /* 0x0000005c7c34723c */ /* 0x050fea0000041834 */
[----:B--2---:R-:W-:Y:S04]  /*a3c0*/  FMUL.FTZ R157, R17, UR5 ;  /* 0x00000005119d7c20 */ /* 0x004fe80008410000 */
[----:B------:R2:W4:Y:S01]  /*a3d0*/  MUFU.TANH R16, R0 ;  /* 0x0000000000107308 */ /* 0x0005220000002400 */
[----:B------:R-:W-:Y:S01]  /*a3e0*/  BAR.SYNC.DEFER_BLOCKING 0x0 ;  /* 0x0000000000007b1d */ /* 0x000fe20000010000 */
[C---:B------:R-:W-:Y:S03]  /*a3f0*/  HMMA.16816.F32.BF16 R56, R124.reuse, R94, R56 ;  /* 0x0000005e7c38723c */ /* 0x040fe60000041838 */
[----:B-1----:R-:W-:Y:S05]  /*a400*/  FMUL.FTZ R156, R26, UR5 ;  /* 0x000000051a9c7c20 */ /* 0x002fea0008410000 */
[----:B------:R1:W1:Y:S03]  /*a410*/  MUFU.TANH R12, R162 ;  /* 0x000000a2000c7308 */ /* 0x0002660000002400 */
[----:B---3--:R-:W-:Y:S07]  /*a420*/  FMUL.FTZ R2, R27, UR5 ;  /* 0x000000051b027c20 */ /* 0x008fee0008410000 */
[----:B------:R3:W3:Y:S01]  /*a430*/  MUFU.TANH R8, R161 ;  /* 0x000000a100087308 */ /* 0x0006e20000002400 */
[----:B--2---:R-:W-:Y:S09]  /*a440*/  FMUL.FTZ R0, R31, UR5 ;  /* 0x000000051f007c20 */ /* 0x004ff20008410000 */
[----:B------:R2:W2:Y:S01]  /*a450*/  MUFU.TANH R120, R160 ;  /* 0x000000a000787308 */ /* 0x0004a20000002400 */
[----:B-1----:R-:W-:Y:S01]  /*a460*/  FMUL.FTZ R162, R29, UR5 ;  /* 0x000000051da27c20 */ /* 0x002fe20008410000 */
[----:B------:R-:W-:Y:S01]  /*a470*/  FMUL.FTZ R164, R59, UR5 ;  /* 0x000000053ba47c20 */ /* 0x000fe20008410000 */
[C---:B-----5:R-:W-:Y:S07]  /*a480*/  HMMA.16816.F32.BF16 R60, R124.reuse, R88, R60 ;  /* 0x000000587c3c723c */ /* 0x060fee000004183c */
[----:B------:R1:W1:Y:S01]  /*a490*/  MUFU.TANH R14, R157 ;  /* 0x0000009d000e7308 */ /* 0x0002620000002400 */
[----:B---3--:R-:W-:Y:S01]  /*a4a0*/  FMUL.FTZ R161, R30, UR5 ;  /* 0x000000051ea17c20 */ /* 0x008fe20008410000 */
[----:B------:R-:W-:Y:S08]  /*a4b0*/  HMMA.16816.F32.BF16 R64, R124, R90, R64 ;  /* 0x0000005a7c40723c */ /* 0x000ff00000041840 */
[----:B------:R3:W3:Y:S03]  /*a4c0*/  MUFU.TANH R26, R156 ;  /* 0x0000009c001a7308 */ /* 0x0006e60000002400 */
[----:B--2---:R-:W-:Y:S07]  /*a4d0*/  FMUL.FTZ R160, R32, UR5 ;  /* 0x0000000520a07c20 */ /* 0x004fee0008410000 */
[----:B------:R2:W2:Y:S01]  /*a4e0*/  MUFU.TANH R25, R2 ;  /* 0x0000000200197308 */ /* 0x0004a20000002400 */
[----:B-1----:R-:W-:Y:S01]  /*a4f0*/  FMUL.FTZ R157, R24, UR5 ;  /* 0x00000005189d7c20 */ /* 0x002fe20008410000 */
[----:B------:R-:W-:Y:S08]  /*a500*/  FMUL.FTZ R165, R62, UR5 ;  /* 0x000000053ea57c20 */ /* 0x000ff00008410000 */
[----:B------:R1:W1:Y:S01]  /*a510*/  MUFU.TANH R31, R0 ;  /* 0x00000000001f7308 */ /* 0x0002620000002400 */
[----:B---3--:R-:W-:Y:S01]  /*a520*/  FMUL.FTZ R156, R33, UR5 ;  /* 0x00000005219c7c20 */ /* 0x008fe20008410000 */
[----:B------:R-:W-:Y:S08]  /*a530*/  FMUL.FTZ R3, R67, UR5 ;  /* 0x0000000543037c20 */ /* 0x000ff00008410000 */
[----:B------:R3:W3:Y:S01]  /*a540*/  MUFU.TANH R29, R162 ;  /* 0x000000a2001d7308 */ /* 0x0006e20000002400 */
[----:B--2---:R-:W-:Y:S09]  /*a550*/  FMUL.FTZ R2, R35, UR5 ;  /* 0x0000000523027c20 */ /* 0x004ff20008410000 */
[----:B------:R2:W2:Y:S01]  /*a560*/  MUFU.TANH R27, R161 ;  /* 0x000000a1001b7308 */ /* 0x0004a20000002400 */
[----:B-1----:R-:W-:Y:S09]  /*a570*/  FMUL.FTZ R0, R38, UR5 ;  /* 0x0000000526007c20 */ /* 0x002ff20008410000 */
[----:B------:R1:W1:Y:S01]  /*a580*/  MUFU.TANH R32, R160 ;  /* 0x000000a000207308 */ /* 0x0002620000002400 */
[----:B---3--:R-:W-:Y:S09]  /*a590*/  FMUL.FTZ R162, R36, UR5 ;  /* 0x0000000524a27c20 */ /* 0x008ff20008410000 */
        /* <DEDUP_REMOVED lines=58> */
[----:B------:R-:W1:Y:S01]  /*a940*/  MUFU.TANH R164, R164 ;  /* 0x000000a400a47308 */ /* 0x000e620000002400 */
[----:B---3--:R-:W-:Y:S09]  /*a950*/  MOV R157, R159 ;  /* 0x0000009f009d7202 */ /* 0x008ff20000000f00 */
[----:B------:R3:W1:Y:S01]  /*a960*/  MUFU.TANH R98, R2 ;  /* 0x0000000200627308 */ /* 0x0006620000002400 */
[----:B--2---:R-:W-:Y:S09]  /*a970*/  MOV R156, R158 ;  /* 0x0000009e009c7202 */ /* 0x004ff20000000f00 */
[----:B------:R-:W2:Y:S10]  /*a980*/  MUFU.TANH R162, R162 ;  /* 0x000000a200a27308 */ /* 0x000eb40000002400 */
[----:B------:R-:W1:Y:S10]  /*a990*/  MUFU.TANH R165, R165 ;  /* 0x000000a500a57308 */ /* 0x000e740000002400 */
[----:B------:R-:W1:Y:S10]  /*a9a0*/  MUFU.TANH R163, R163 ;  /* 0x000000a300a37308 */ /* 0x000e740000002400 */
[----:B------:R-:W1:Y:S10]  /*a9b0*/  MUFU.TANH R161, R161 ;  /* 0x000000a100a17308 */ /* 0x000e740000002400 */
[----:B------:R-:W1:Y:S10]  /*a9c0*/  MUFU.TANH R160, R160 ;  /* 0x000000a000a07308 */ /* 0x000e740000002400 */
[----:B------:R3:W1:Y:S10]  /*a9d0*/  MUFU.TANH R84, R0 ;  /* 0x0000000000547308 */ /* 0x0006740000002400 */
[----:B------:R-:W1:Y:S01]  /*a9e0*/  MUFU.TANH R3, R3 ;  /* 0x0000000300037308 */ /* 0x000e620000002400 */
[----:B--2-4-:R-:W-:Y:S05]  /*a9f0*/  @!P1 BRA `(.L_x_3707) ;  /* 0x0000000400bc9947 */ /* 0x014fea0003800000 */
[----:B------:R-:W2:Y:S08]  /*aa00*/  LDC R7, c[0x0][0x248] ;  /* 0x00009200ff077b82 */ /* 0x000eb00000000800 */
[----:B---3--:R-:W3:Y:S01]  /*aa10*/  @!P0 LDC R0, c[0x0][0x24c] ;  /* 0x00009300ff008b82 */ /* 0x008ee20000000800 */
        /* <DEDUP_REMOVED lines=12> */
[-C--:B------:R-:W-:Y:S02]  /*aae0*/  LOP3.LUT R41, R41, R2.reuse, RZ, 0x3c, !PT ;  /* 0x0000000229297212 */ /* 0x080fe400078e3cff */
[----:B------:R-:W-:Y:S02]  /*aaf0*/  ISETP.GE.AND P1, PT, R23, RZ, PT ;  /* 0x000000ff1700720c */ /* 0x000fe40003f26270 */
[----:B------:R-:W-:Y:S05]  /*ab00*/  LOP3.LUT R23, RZ, R2, RZ, 0x33, !PT ;  /* 0x00000002ff177212 */ /* 0x000fea00078e33ff */
[----:B--2---:R-:W2:Y:S02]  /*ab10*/  MUFU.RCP R5, R21 ;  /* 0x0000001500057308 */ /* 0x004ea40000001000 */
[----:B--2---:R-:W-:Y:S08]  /*ab20*/  VIADD R42, R5, 0xffffffe ;  /* 0x0ffffffe052a7836 */ /* 0x004ff00000000000 */
[----:B------:R-:W2:Y:S02]  /*ab30*/  F2I.FTZ.U32.TRUNC.NTZ R43, R42 ;  /* 0x0000002a002b7305 */ /* 0x000ea4000021f000 */
[--C-:B--2---:R-:W-:Y:S01]  /*ab40*/  IMAD.MOV R5, RZ, RZ, -R43.reuse ;  /* 0x000000ffff057224 */ /* 0x104fe200078e0a2b */
        /* <DEDUP_REMOVED lines=17> */
[----:B------:R-:W-:Y:S01]  /*ac60*/  ISETP.GE.U32.AND P5, PT, R20, R4, PT ;  /* 0x000000041400720c */ /* 0x000fe20003fa6070 */
[----:B------:R-:W2:Y:S01]  /*ac70*/  LDC R6, c[0x0][0x24c] ;  /* 0x00009300ff067b82 */ /* 0x000ea20000000800 */
[----:B------:R-:W-:Y:S09]  /*ac80*/  ISETP.NE.AND P3, PT, R2, RZ, PT ;  /* 0x000000ff0200720c */ /* 0x000ff20003f65270 */
        /* <DEDUP_REMOVED lines=11> */
[----:B------:R-:W4:Y:S01]  /*ad40*/  LDG.E R20, desc[UR12][R44.64] ;  /* 0x0000000c2c147981 */ /* 0x000f22000c1e1900 */
[----:B------:R-:W5:Y:S03]  /*ad50*/  LDC.64 R4, c[0x0][0x230] ;  /* 0x00008c00ff047b82 */ /* 0x000f660000000a00 */
[----:B------:R-:W-:Y:S01]  /*ad60*/  IMAD R2, R23, R2, -0x80 ;  /* 0xffffff8017027424 */ /* 0x000fe200078e0202 */
[----:B------:R-:W4:Y:S03]  /*ad70*/  LDG.E R21, desc[UR12][R42.64] ;  /* 0x0000000c2a157981 */ /* 0x000f26000c1e1900 */
[-C--:B------:R-:W-:Y:S01]  /*ad80*/  IMAD.WIDE.U32 R40, R2, R7.reuse, RZ ;  /* 0x0000000702287225 */ /* 0x080fe200078e00ff */
[----:B------:R-:W-:Y:S05]  /*ad90*/  SHF.R.S32.HI R22, RZ, 0x1f, R2 ;  /* 0x0000001fff167819 */ /* 0x000fea0000011402 */
[----:B------:R-:W-:Y:S04]  /*ada0*/  IMAD R23, R22, R7, RZ ;  /* 0x0000000716177224 */ /* 0x000fe800078e02ff */
[----:B--2---:R-:W-:Y:S05]  /*adb0*/  IMAD R23, R2, R6, R23 ;  /* 0x0000000602177224 */ /* 0x004fea00078e0217 */
[----:B------:R-:W-:Y:S01]  /*adc0*/  IADD3 R41, R41, R23, RZ ;  /* 0x0000001729297210 */ /* 0x000fe20007ffe0ff */
[----:B----4-:R-:W-:Y:S04]  /*add0*/  IMAD.IADD R20, R20, 0x1, -R21 ;  /* 0x0000000114147824 */ /* 0x010fe800078e0a15 */
[CC--:B-----5:R-:W-:Y:S01]  /*ade0*/  IMAD.WIDE.U32 R40, R20.reuse, R4.reuse, R40 ;  /* 0x0000000414287225 */ /* 0x0e0fe200078e0028 */
[----:B------:R-:W-:Y:S05]  /*adf0*/  SHF.R.S32.HI R21, RZ, 0x1f, R20 ;  /* 0x0000001fff157819 */ /* 0x000fea0000011414 */
[----:B------:R-:W-:Y:S04]  /*ae00*/  IMAD R21, R21, R4, RZ ;  /* 0x0000000415157224 */ /* 0x000fe800078e02ff */
[----:B------:R-:W-:Y:S01]  /*ae10*/  IMAD R21, R20, R5, R21 ;  /* 0x0000000514157224 */ /* 0x000fe200078e0215 */
[----:B------:R-:W-:Y:S03]  /*ae20*/  MOV R5, R40 ;  /* 0x0000002800057202 */ /* 0x000fe60000000f00 */
[----:B------:R-:W-:Y:S07]  /*ae30*/  IMAD.IADD R4, R41, 0x1, R21 ;  /* 0x0000000129047824 */ /* 0x000fee00078e0215 */
.L_x_3708:
[----:B------:R2:W-:Y:S01]  /*ae40*/  @P0 STS [R143+0x1000], RZ ;  /* 0x001000ff8f000388 */ /* 0x0005e20000000800 */
[----:B------:R-:W4:Y:S01]  /*ae50*/  @!P0 LDC R2, c[0x0][0x24c] ;  /* 0x00009300ff028b82 */ /* 0x000f220000000800 */
[----:B------:R-:W-:Y:S01]  /*ae60*/  LEA R44, P4, R5, R152, 0x1 ;  /* 0x00000098052c7211 */ /* 0x000fe200078808ff */
[----:B------:R-:W-:Y:S01]  /*ae70*/  @!P0 IMAD.MOV.U32 R22, RZ, RZ, R5 ;  /* 0x000000ffff168224 */ /* 0x000fe200078e0005 */
[----:B------:R2:W-:Y:S01]  /*ae80*/  @P0 STS [R143+0x1004], RZ ;  /* 0x001004ff8f000388 */ /* 0x0005e20000000800 */
[-C--:B------:R-:W-:Y:S01]  /*ae90*/  @!P0 LEA R20, P2, R7, R5.reuse, 0x6 ;  /* 0x0000000507148211 */ /* 0x080fe200078430ff */
[--C-:B------:R-:W-:Y:S01]  /*aea0*/  @!P0 IMAD.MOV.U32 R23, RZ, RZ, R4.reuse ;  /* 0x000000ffff178224 */ /* 0x100fe200078e0004 */
[----:B------:R-:W-:Y:S01]  /*aeb0*/  @!P0 IADD3 R6, P1, R138, R5, RZ ;  /* 0x000000058a068210 */ /* 0x000fe20007f3e0ff */
[----:B------:R2:W-:Y:S01]  /*aec0*/  @P0 STS.64 [R143+0x1008], RZ ;  /* 0x001008ff8f000388 */ /* 0x0005e20000000a00 */
[-C--:B------:R-:W-:Y:S01]  /*aed0*/  LEA.HI.X R45, R5, R153.reuse, R4, 0x1, P4 ;  /* 0x00000099052d7211 */ /* 0x080fe200020f0c04 */
[C---:B------:R-:W-:Y:S01]  /*aee0*/  @!P0 IMAD.WIDE.U32 R22, R7.reuse, 0x60, R22 ;  /* 0x0000006007168825 */ /* 0x040fe200078e0016 */
[----:B---3--:R-:W-:Y:S02]  /*aef0*/  @!P0 LEA.HI.X R0, R7, R4, R0, 0x6, P2 ;  /* 0x0000000407008211 */ /* 0x008fe400010f3400 */
[-C--:B------:R-:W-:Y:S01]  /*af00*/  @!P0 LEA R42, P3, R6, R152.reuse, 0x1 ;  /* 0x00000098062a8211 */ /* 0x080fe200078608ff */
[----:B------:R-:W-:Y:S01]  /*af10*/  @!PT LDS RZ, [RZ] ;  /* 0x00000000fffff984 */ /* 0x000fe20000000800 */
[----:B------:R-:W-:Y:S01]  /*af20*/  @!PT LDS RZ, [RZ] ;  /* 0x00000000fffff984 */ /* 0x000fe20000000800 */
[----:B------:R-:W-:Y:S01]  /*af30*/  @!PT LDS RZ, [RZ] ;  /* 0x00000000fffff984 */ /* 0x000fe20000000800 */
[----:B------:R2:W-:Y:S01]  /*af40*/  @!P0 LDGSTS.E.BYPASS.LTC128B.128 [R143+0x1000], desc[UR12][R44.64] ;  /* 0x010000002c8f8fae */ /* 0x0005e2000b901d4c */
[----:B------:R-:W-:Y:S01]  /*af50*/  @!P0 IMAD.X R7, R137, 0x1, R4, P1 ;  /* 0x0000000189078824 */ /* 0x000fe200008e0604 */
[-C--:B------:R-:W-:Y:S02]  /*af60*/  @!P0 LEA R40, P2, R20, R152.reuse, 0x1 ;  /* 0x0000009814288211 */ /* 0x080fe400078408ff */
[----:B------:R2:W-:Y:S01]  /*af70*/  @P0 STS.128 [R143+0x1800], RZ ;  /* 0x001800ff8f000388 */ /* 0x0005e20000000c00 */
[----:B------:R-:W-:Y:S01]  /*af80*/  @!P0 LEA R46, P1, R22, R152, 0x1 ;  /* 0x00000098162e8211 */ /* 0x000fe200078208ff */
[----:B------:R-:W-:Y:S01]  /*af90*/  IMAD.MOV.U32 R152, RZ, RZ, R44 ;  /* 0x000000ffff987224 */ /* 0x000fe200078e002c */
[-C--:B------:R-:W-:Y:S02]  /*afa0*/  @!P0 LEA.HI.X R43, R6, R153.reuse, R7, 0x1, P3 ;  /* 0x00000099062b8211 */ /* 0x080fe400018f0c07 */
[-C--:B------:R-:W-:Y:S01]  /*afb0*/  @!P0 LEA.HI.X R41, R20, R153.reuse, R0, 0x1, P2 ;  /* 0x0000009914298211 */ /* 0x080fe200010f0c00 */
[----:B----4-:R-:W-:Y:S02]  /*afc0*/  @!P0 IMAD R2, R2, 0x60, RZ ;  /* 0x0000006002028824 */ /* 0x010fe400078e02ff */
[----:B------:R-:W-:Y:S01]  /*afd0*/  @!PT LDS RZ, [RZ] ;  /* 0x00000000fffff984 */ /* 0x000fe20000000800 */
[----:B------:R-:W-:Y:S01]  /*afe0*/  @!PT LDS RZ, [RZ] ;  /* 0x00000000fffff984 */ /* 0x000fe20000000800 */
[----:B------:R-:W-:Y:S01]  /*aff0*/  @!PT LDS RZ, [RZ] ;  /* 0x00000000fffff984 */ /* 0x000fe20000000800 */
[----:B------:R2:W-:Y:S02]  /*b000*/  @!P0 LDGSTS.E.BYPASS.LTC128B.128 [R143+0x1800], desc[UR12][R42.64] ;  /* 0x018000002a8f8fae */ /* 0x0005e4000b901d4c */
[----:B------:R-:W-:Y:S02]  /*b010*/  @!P0 IMAD.IADD R2, R2, 0x1, R23 ;  /* 0x0000000102028824 */ /* 0x000fe400078e0217 */
[----:B------:R2:W-:Y:S04]  /*b020*/  @P0 STS.128 [R143+0x2000], RZ ;  /* 0x002000ff8f000388 */ /* 0x0005e80000000c00 */
        /* <DEDUP_REMOVED lines=11> */
[----:B------:R-:W0:Y:S02]  /*b0e0*/  LDGDEPBAR ;  /* 0x00000000000079af */ /* 0x000e240000000000 */
.L_x_3707:
        /* <DEDUP_REMOVED lines=60> */
[----:B---3--:R-:W-:Y:S02]  /*b4b0*/  FMNMX.FTZ R2, R84, R5, !PT ;  /* 0x0000000554027209 */ /* 0x008fe40007810000 */
        /* <DEDUP_REMOVED lines=9> */
[----:B-1----:R-:W-:Y:S04]  /*b550*/  FMNMX.FTZ R2, R23, R20, !PT ;  /* 0x0000001417027209 */ /* 0x002fe80007810000 */
[C---:B------:R-:W-:Y:S01]  /*b560*/  FSETP.NEU.FTZ.AND P0, PT, R2.reuse, -INF , PT ;  /* 0xff8000000200780b */ /* 0x040fe20003f1d000 */
[----:B------:R-:W-:Y:S01]  /*b570*/  FMUL.FTZ R22, R2, UR4 ;  /* 0x0000000402167c20 */ /* 0x000fe20008410000 */
[----:B--2---:R-:W-:Y:S01]  /*b580*/  FMNMX.FTZ R0, R6, R5, !PT ;  /* 0x0000000506007209 */ /* 0x004fe20007810000 */
[----:B------:R-:W-:Y:S01]  /*b590*/  FADD.FTZ R4, -R2, R87 ;  /* 0x0000005702047221 */ /* 0x000fe20000010100 */
[----:B------:R-:W-:Y:S02]  /*b5a0*/  MOV R87, R2 ;  /* 0x0000000200577202 */ /* 0x000fe40000000f00 */
[----:B------:R-:W-:Y:S01]  /*b5b0*/  FSEL R23, R22, RZ, P0 ;  /* 0x000000ff16177208 */ /* 0x000fe20000000000 */
[C---:B------:R-:W-:Y:S01]  /*b5c0*/  FMUL.FTZ R22, R0.reuse, UR4 ;  /* 0x0000000400167c20 */ /* 0x040fe20008410000 */
[----:B------:R-:W-:Y:S01]  /*b5d0*/  FSETP.NEU.FTZ.AND P0, PT, R0, -INF , PT ;  /* 0xff8000000000780b */ /* 0x000fe20003f1d000 */
[----:B------:R-:W-:Y:S01]  /*b5e0*/  FMUL.FTZ R21, R4, UR4 ;  /* 0x0000000404157c20 */ /* 0x000fe20008410000 */
[----:B------:R-:W-:Y:S01]  /*b5f0*/  FADD.FTZ R4, -R0, R85 ;  /* 0x0000005500047221 */ /* 0x000fe20000010100 */
[--C-:B------:R-:W-:Y:S01]  /*b600*/  FFMA.FTZ R104, R14, UR4, -R23.reuse ;  /* 0x000000040e687c23 */ /* 0x100fe20008010817 */
[--C-:B------:R-:W-:Y:S01]  /*b610*/  FFMA.FTZ R91, R28, UR4, -R23.reuse ;  /* 0x000000041c5b7c23 */ /* 0x100fe20008010817 */
        /* <DEDUP_REMOVED lines=31> */
[----:B------:R-:W-:Y:S01]  /*b810*/  FMUL.FTZ R20, R4, UR4 ;  /* 0x0000000404147c20 */ /* 0x000fe20008410000 */
[--C-:B------:R-:W-:Y:S01]  /*b820*/  FFMA.FTZ R46, R114, UR4, -R23.reuse ;  /* 0x00000004722e7c23 */ /* 0x100fe20008010817 */
[----:B------:R-:W-:Y:S03]  /*b830*/  LDSM.16.MT88.4 R32, [R86+0x3400] ;  /* 0x003400005620783b */ /* 0x000fe60000004200 */
[----:B------:R-:W-:Y:S01]  /*b840*/  MUFU.EX2 R40, R40 ;  /* 0x0000002800287308 */ /* 0x000fe20000000800 */
[--C-:B------:R-:W-:Y:S01]  /*b850*/  FFMA.FTZ R41, R130, UR4, -R23.reuse ;  /* 0x0000000482297c23 */ /* 0x100fe20008010817 */
[--C-:B------:R-:W-:Y:S01]  /*b860*/  FFMA.FTZ R44, R121, UR4, -R22.reuse ;  /* 0x00000004792c7c23 */ /* 0x100fe20008010816 */
[--C-:B------:R-:W-:Y:S01]  /*b870*/  FFMA.FTZ R90, R25, UR4, -R22.reuse ;  /* 0x00000004195a7c23 */ /* 0x100fe20008010816 */
[C---:B-1----:R-:W-:Y:S01]  /*b880*/  FMUL.FTZ R4, R21.reuse, R80 ;  /* 0x0000005015047220 */ /* 0x042fe20000410000 */
[C---:B------:R-:W-:Y:S01]  /*b890*/  FMUL.FTZ R5, R21.reuse, R81 ;  /* 0x0000005115057220 */ /* 0x040fe20000410000 */
[C---:B------:R-:W-:Y:S01]  /*b8a0*/  FMUL.FTZ R9, R21.reuse, R77 ;  /* 0x0000004d15097220 */ /* 0x040fe20000410000 */
[--C-:B------:R-:W-:Y:S03]  /*b8b0*/  FFMA.FTZ R92, R16, UR4, -R23.reuse ;  /* 0x00000004105c7c23 */ /* 0x100fe60008010817 */
[----:B------:R-:W1:Y:S01]  /*b8c0*/  MUFU.EX2 R20, R20 ;  /* 0x0000001400147308 */ /* 0x000e620000000800 */
[----:B------:R-:W-:Y:S01]  /*b8d0*/  FMUL.FTZ R16, R21, R68 ;  /* 0x0000004415107220 */ /* 0x000fe20000410000 */
[--C-:B------:R-:W-:Y:S01]  /*b8e0*/  FFMA.FTZ R77, R17, UR4, -R22.reuse ;  /* 0x00000004114d7c23 */ /* 0x100fe20008010816 */
[----:B------:R-:W-:Y:S01]  /*b8f0*/  FMUL.FTZ R17, R21, R69 ;  /* 0x0000004515117220 */ /* 0x000fe20000410000 */
        /* <DEDUP_REMOVED lines=10> */
[C---:B------:R-:W-:Y:S01]  /*b9a0*/  FMUL.FTZ R8, R21.reuse, R76 ;  /* 0x0000004c15087220 */ /* 0x040fe20000410000 */
[--C-:B------:R-:W-:Y:S03]  /*b9b0*/  FFMA.FTZ R76, R116, UR4, -R22.reuse ;  /* 0x00000004744c7c23 */ /* 0x100fe60008010816 */
[----:B------:R-:W4:Y:S01]  /*b9c0*/  MUFU.EX2 R41, R41 ;  /* 0x0000002900297308 */ /* 0x000f220000000800 */
[C---:B-1----:R-:W-:Y:S01]  /*b9d0*/  FMUL.FTZ R10, R20.reuse, R78 ;  /* 0x0000004e140a7220 */ /* 0x042fe20000410000 */
[C---:B------:R-:W-:Y:S01]  /*b9e0*/  FMUL.FTZ R11, R20.reuse, R79 ;  /* 0x0000004f140b7220 */ /* 0x040fe20000410000 */
[C---:B------:R-:W-:Y:S01]  /*b9f0*/  FMUL.FTZ R18, R20.reuse, R70 ;  /* 0x0000004614127220 */ /* 0x040fe20000410000 */
[C---:B------:R-:W-:Y:S01]  /*ba00*/  FMUL.FTZ R19, R20.reuse, R71 ;  /* 0x0000004714137220 */ /* 0x040fe20000410000 */
[C---:B------:R-:W-:Y:S01]  /*ba10*/  FMUL.FTZ R6, R20.reuse, R82 ;  /* 0x0000005214067220 */ /* 0x040fe20000410000 */
[----:B------:R-:W-:Y:S01]  /*ba20*/  FMUL.FTZ R7, R20, R83 ;  /* 0x0000005314077220 */ /* 0x000fe20000410000 */
[----:B------:R-:W-:Y:S03]  /*ba30*/  FFMA.FTZ R101, R128, UR4, -R22 ;  /* 0x0000000480657c23 */ /* 0x000fe60008010816 */
[----:B------:R-:W1:Y:S01]  /*ba40*/  MUFU.EX2 R61, R61 ;  /* 0x0000003d003d7308 */ /* 0x000e620000000800 */
[----:B---3--:R-:W-:Y:S01]  /*ba50*/  F2FP.BF16.F32.PACK_AB R24, R36, R46 ;  /* 0x0000002e2418723e */ /* 0x008fe200000010ff */
[----:B------:R-:W-:Y:S01]  /*ba60*/  FFMA.FTZ R46, R21, R154, R46 ;  /* 0x0000009a152e7223 */ /* 0x000fe2000001002e */
[--C-:B------:R-:W-:Y:S01]  /*ba70*/  FFMA.FTZ R94, R120, UR4, -R22.reuse ;  /* 0x00000004785e7c23 */ /* 0x100fe20008010816 */
[--C-:B------:R-:W-:Y:S01]  /*ba80*/  FFMA.FTZ R63, R112, UR4, -R23.reuse ;  /* 0x00000004703f7c23 */ /* 0x100fe20008010817 */
[----:B------:R-:W-:Y:S01]  /*ba90*/  FFMA.FTZ R67, R131, UR4, -R22 ;  /* 0x0000000483437c23 */ /* 0x000fe20008010816 */
[----:B------:R-:W-:Y:S01]  /*baa0*/  FADD.FTZ R46, R36, R46 ;  /* 0x0000002e242e7221 */ /* 0x000fe20000010000 */
[--C-:B------:R-:W-:Y:S03]  /*bab0*/  FFMA.FTZ R66, R122, UR4, -R23.reuse ;  /* 0x000000047a427c23 */ /* 0x100fe60008010817 */
[----:B------:R-:W3:Y:S01]  /*bac0*/  MUFU.EX2 R43, R43 ;  /* 0x0000002b002b7308 */ /* 0x000ee20000000800 */
[----:B------:R-:W-:Y:S01]  /*bad0*/  LDSM.16.MT88.4 R36, [R86+0x3800] ;  /* 0x003800005624783b */ /* 0x000fe20000004200 */
[----:B----4-:R-:W-:Y:S01]  /*bae0*/  F2FP.BF16.F32.PACK_AB R26, R40, R41 ;  /* 0x00000029281a723e */ /* 0x010fe200000010ff */
[----:B------:R-:W-:Y:S01]  /*baf0*/  FADD.FTZ R41, R41, R46 ;  /* 0x0000002e29297221 */ /* 0x000fe20000010000 */
[--C-:B------:R-:W-:Y:S01]  /*bb00*/  FFMA.FTZ R65, R118, UR4, -R23.reuse ;  /* 0x0000000476417c23 */ /* 0x100fe20008010817 */
[----:B------:R-:W-:Y:S01]  /*bb10*/  ISETP.GT.AND P0, PT, R142, 0x1, PT ;  /* 0x000000018e00780c */ /* 0x000fe20003f04270 */
[----:B------:R-:W-:Y:S01]  /*bb20*/  FFMA.FTZ R102, R102, UR4, -R23 ;  /* 0x0000000466667c23 */ /* 0x000fe20008010817 */
[----:B------:R-:W-:Y:S03]  /*bb30*/  FADD.FTZ R46, R40, R41 ;  /* 0x00000029282e7221 */ /* 0x000fe60000010000 */
[----:B------:R-:W4:Y:S01]  /*bb40*/  MUFU.EX2 R44, R44 ;  /* 0x0000002c002c7308 */ /* 0x000f220000000800 */
[----:B-1----:R-:W-:Y:S01]  /*bb50*/  F2FP.BF16.F32.PACK_AB R25, R42, R61 ;  /* 0x0000003d2a19723e */ /* 0x002fe200000010ff */
[----:B------:R-:W-:Y:S01]  /*bb60*/  FFMA.FTZ R155, R20, R155, R61 ;  /* 0x0000009b149b7223 */ /* 0x000fe2000001003d */
[--C-:B------:R-:W-:Y:S01]  /*bb70*/  FFMA.FTZ R61, R113, UR4, -R22.reuse ;  /* 0x00000004713d7c23 */ /* 0x100fe20008010816 */
[----:B------:R-:W-:Y:S01]  /*bb80*/  FFMA.FTZ R164, R164, UR4, -R22 ;  /* 0x00000004a4a47c23 */ /* 0x000fe20008010816 */
[----:B------:R-:W-:Y:S01]  /*bb90*/  MOV R85, R0 ;  /* 0x0000000000557202 */ /* 0x000fe20000000f00 */
[----:B------:R-:W-:Y:S01]  /*bba0*/  FADD.FTZ R42, R42, R155 ;  /* 0x0000009b2a2a7221 */ /* 0x000fe20000010000 */
[--C-:B------:R-:W-:Y:S03]  /*bbb0*/  FFMA.FTZ R98, R98, UR4, -R23.reuse ;  /* 0x0000000462627c23 */ /* 0x100fe60008010817 */
[----:B------:R-:W-:Y:S01]  /*bbc0*/  MUFU.EX2 R45, R45 ;  /* 0x0000002d002d7308 */ /* 0x000fe20000000800 */
[--C-:B------:R-:W-:Y:S01]  /*bbd0*/  FFMA.FTZ R162, R162, UR4, -R23.reuse ;  /* 0x00000004a2a27c23 */ /* 0x100fe20008010817 */
[----:B---3--:R-:W-:Y:S01]  /*bbe0*/  FADD.FTZ R69, R43, R42 ;  /* 0x0000002a2b457221 */ /* 0x008fe20000010000 */
[----:B------:R-:W-:Y:S01]  /*bbf0*/  FFMA.FTZ R161, R161, UR4, -R23 ;  /* 0x00000004a1a17c23 */ /* 0x000fe20008010817 */
[----:B------:R-:W-:Y:S06]  /*bc00*/  FFMA.FTZ R165, R165, UR4, -R22 ;  /* 0x00000004a5a57c23 */ /* 0x000fec0008010816 */
[----:B------:R-:W-:Y:S01]  /*bc10*/  MUFU.EX2 R110, R110 ;  /* 0x0000006e006e7308 */ /* 0x000fe20000000800 */
[C---:B----4-:R-:W-:Y:S01]  /*bc20*/  F2FP.BF16.F32.PACK_AB R27, R44.reuse, R43 ;  /* 0x0000002b2c1b723e */ /* 0x050fe200000010ff */
[----:B------:R-:W-:Y:S01]  /*bc30*/  FADD.FTZ R44, R44, R69 ;  /* 0x000000452c2c7221 */ /* 0x000fe20000010000 */
[----:B------:R-:W-:Y:S07]  /*bc40*/  LDSM.16.MT88.4 R40, [R86+0x3c00] ;  /* 0x003c00005628783b */ /* 0x000fee0000004200 */
[----:B------:R-:W1:Y:S01]  /*bc50*/  MUFU.EX2 R47, R47 ;  /* 0x0000002f002f7308 */ /* 0x000e620000000800 */
[C---:B--2---:R-:W-:Y:S06]  /*bc60*/  HMMA.16816.F32.BF16 R4, R24.reuse, R12, R4 ;  /* 0x0000000c1804723c */ /* 0x044fec0000041804 */
[C---:B------:R-:W-:Y:S03]  /*bc70*/  HMMA.16816.F32.BF16 R8, R24.reuse, R14, R8 ;  /* 0x0000000e1808723c */ /* 0x040fe60000041808 */
[----:B------:R-:W2:Y:S02]  /*bc80*/  MUFU.EX2 R108, R108 ;  /* 0x0000006c006c7308 */ /* 0x000ea40000000800 */
[C---:B------:R-:W-:Y:S01]  /*bc90*/  FMUL.FTZ R12, R21.reuse, R72 ;  /* 0x00000048150c7220 */ /* 0x040fe20000410000 */
[----:B------:R-:W-:Y:S01]  /*bca0*/  FMUL.FTZ R13, R21, R73 ;  /* 0x00000049150d7220 */ /* 0x000fe20000410000 */
[C---:B------:R-:W-:Y:S01]  /*bcb0*/  FMUL.FTZ R14, R20.reuse, R74 ;  /* 0x0000004a140e7220 */ /* 0x040fe20000410000 */
[----:B------:R-:W-:Y:S05]  /*bcc0*/  FMUL.FTZ R15, R20, R75 ;  /* 0x0000004b140f7220 */ /* 0x000fea0000410000 */
[----:B------:R-:W3:Y:S01]  /*bcd0*/  MUFU.EX2 R109, R109 ;  /* 0x0000006d006d7308 */ /* 0x000ee20000000800 */
[----:B-1----:R-:W-:Y:S01]  /*bce0*/  FADD.FTZ R69, R47, R44 ;  /* 0x0000002c2f457221 */ /* 0x002fe20000010000 */
[--C-:B------:R-:W-:Y:S01]  /*bcf0*/  FFMA.FTZ R20, R111, UR4, -R22.reuse ;  /* 0x000000046f147c23 */ /* 0x100fe20008010816 */
[--C-:B------:R-:W-:Y:S01]  /*bd00*/  FFMA.FTZ R73, R105, UR4, -R22.reuse ;  /* 0x0000000469497c23 */ /* 0x100fe20008010816 */
[--C-:B------:R-:W-:Y:S01]  /*bd10*/  FFMA.FTZ R72, R99, UR4, -R22.reuse ;  /* 0x0000000463487c23 */ /* 0x100fe20008010816 */
[C---:B------:R-:W-:Y:S05]  /*bd20*/  HMMA.16816.F32.BF16 R12, R24.reuse, R28, R12 ;  /* 0x0000001c180c723c */ /* 0x040fea000004180c */
[----:B------:R-:W-:Y:S01]  /*bd30*/  MUFU.EX2 R107, R107 ;  /* 0x0000006b006b7308 */ /* 0x000fe20000000800 */
[--C-:B------:R-:W-:Y:S01]  /*bd40*/  FFMA.FTZ R74, R106, UR4, -R23.reuse ;  /* 0x000000046a4a7c23 */ /* 0x100fe20008010817 */
[----:B------:R-:W-:Y:S01]  /*bd50*/  FFMA.FTZ R75, R97, UR4, -R22 ;  /* 0x00000004614b7c23 */ /* 0x000fe20008010816 */
[----:B------:R-:W-:Y:S01]  /*bd60*/  FFMA.FTZ R23, R160, UR4, -R23 ;  /* 0x00000004a0177c23 */ /* 0x000fe20008010817 */
[----:B------:R-:W-:Y:S01]  /*bd70*/  HMMA.16816.F32.BF16 R16, R24, R30, R16 ;  /* 0x0000001e1810723c */ /* 0x000fe20000041810 */
[----:B------:R-:W1:Y:S05]  /*bd80*/  LDSM.16.MT88.4 R28, [R132+0x3400] ;  /* 0x00340000841c783b */ /* 0x000e6a0000004200 */
[----:B------:R-:W4:Y:S01]  /*bd90*/  MUFU.EX2 R100, R100 ;  /* 0x0000006400647308 */ /* 0x000f220000000800 */
[----:B------:R-:W-:Y:S04]  /*bda0*/  F2FP.BF16.F32.PACK_AB R24, R110, R45 ;  /* 0x0000002d6e18723e */ /* 0x000fe800000010ff */
[----:B--2---:R-:W-:Y:S05]  /*bdb0*/  F2FP.BF16.F32.PACK_AB R25, R108, R47 ;  /* 0x0000002f6c19723e */ /* 0x004fea00000010ff */
[----:B------:R-:W-:Y:S01]  /*bdc0*/  MUFU.EX2 R103, R103 ;  /* 0x0000006700677308 */ /* 0x000fe20000000800 */
[----:B---3--:R-:W-:Y:S01]  /*bdd0*/  F2FP.BF16.F32.PACK_AB R26, R104, R109 ;  /* 0x0000006d681a723e */ /* 0x008fe200000010ff */
[----:B------:R-:W-:Y:S08]  /*bde0*/  FADD.FTZ R108, R108, R69 ;  /* 0x000000456c6c7221 */ /* 0x000ff00000010000 */
[----:B------:R-:W2:Y:S01]  /*bdf0*/  MUFU.EX2 R96, R96 ;  /* 0x0000006000607308 */ /* 0x000ea20000000800 */
[----:B----4-:R-:W-:Y:S01]  /*be00*/  F2FP.BF16.F32.PACK_AB R27, R100, R107 ;  /* 0x0000006b641b723e */ /* 0x010fe200000010ff */
[----:B------:R-:W-:Y:S08]  /*be10*/  FADD.FTZ R107, R107, R108 ;  /* 0x0000006c6b6b7221 */ /* 0x000ff00000010000 */
[----:B------:R-:W-:Y:S10]  /*be20*/  MUFU.EX2 R101, R101 ;  /* 0x0000006500657308 */ /* 0x000ff40000000800 */
[----:B------:R-:W3:Y:S01]  /*be30*/  MUFU.EX2 R94, R94 ;  /* 0x0000005e005e7308 */ /* 0x000ee20000000800 */
[C---:B-1----:R-:W-:Y:S09]  /*be40*/  HMMA.16816.F32.BF16 R4, R24.reuse, R28, R4 ;  /* 0x0000001c1804723c */ /* 0x042ff20000041804 */
[----:B------:R-:W-:Y:S01]  /*be50*/  MUFU.EX2 R95, R95 ;  /* 0x0000005f005f7308 */ /* 0x000fe20000000800 */
[C---:B------:R-:W-:Y:S01]  /*be60*/  HMMA.16816.F32.BF16 R8, R24.reuse, R30, R8 ;  /* 0x0000001e1808723c */ /* 0x040fe20000041808 */
[----:B------:R-:W1:Y:S08]  /*be70*/  LDSM.16.MT88.4 R28, [R132+0x3800] ;  /* 0x00380000841c783b */ /* 0x000e700000004200 */
[----:B------:R-:W4:Y:S01]  /*be80*/  MUFU.EX2 R92, R92 ;  /* 0x0000005c005c7308 */ /* 0x000f220000000800 */
[C---:B------:R-:W-:Y:S06]  /*be90*/  HMMA.16816.F32.BF16 R12, R24.reuse, R32, R12 ;  /* 0x00000020180c723c */ /* 0x040fec000004180c */
[----:B------:R-:W-:Y:S03]  /*bea0*/  HMMA.16816.F32.BF16 R16, R24, R34, R16 ;  /* 0x000000221810723c */ /* 0x000fe60000041810 */
[----:B------:R-:W-:Y:S01]  /*beb0*/  MUFU.EX2 R93, R93 ;  /* 0x0000005d005d7308 */ /* 0x000fe20000000800 */
[----:B------:R-:W5:Y:S03]  /*bec0*/  LDSM.16.MT88.4 R32, [R132+0x3c00] ;  /* 0x003c00008420783b */ /* 0x000f660000004200 */
[----:B--2---:R-:W-:Y:S06]  /*bed0*/  F2FP.BF16.F32.PACK_AB R24, R96, R103 ;  /* 0x000000676018723e */ /* 0x004fec00000010ff */
[----:B------:R-:W2:Y:S01]  /*bee0*/  MUFU.EX2 R90, R90 ;  /* 0x0000005a005a7308 */ /* 0x000ea20000000800 */
[----:B---3--:R-:W-:Y:S02]  /*bef0*/  F2FP.BF16.F32.PACK_AB R25, R94, R101 ;  /* 0x000000655e19723e */ /* 0x008fe400000010ff */
[----:B----4-:R-:W-:Y:S07]  /*bf00*/  F2FP.BF16.F32.PACK_AB R26, R92, R95 ;  /* 0x0000005f5c1a723e */ /* 0x010fee00000010ff */
[----:B------:R-:W-:Y:S10]  /*bf10*/  MUFU.EX2 R91, R91 ;  /* 0x0000005b005b7308 */ /* 0x000ff40000000800 */
[----:B------:R-:W3:Y:S01]  /*bf20*/  MUFU.EX2 R88, R88 ;  /* 0x0000005800587308 */ /* 0x000ee20000000800 */
[----:B--2---:R-:W-:Y:S09]  /*bf30*/  F2FP.BF16.F32.PACK_AB R27, R90, R93 ;  /* 0x0000005d5a1b723e */ /* 0x004ff200000010ff */
[----:B------:R-:W-:Y:S01]  /*bf40*/  MUFU.EX2 R89, R89 ;  /* 0x0000005900597308 */ /* 0x000fe20000000800 */
[C---:B-1----:R-:W-:Y:S06]  /*bf50*/  HMMA.16816.F32.BF16 R4, R24.reuse, R28, R4 ;  /* 0x0000001c1804723c */ /* 0x042fec0000041804 */
[C---:B------:R-:W-:Y:S03]  /*bf60*/  HMMA.16816.F32.BF16 R8, R24.reuse, R30, R8 ;  /* 0x0000001e1808723c */ /* 0x040fe60000041808 */
[----:B------:R-:W1:Y:S02]  /*bf70*/  MUFU.EX2 R56, R56 ;  /* 0x0000003800387308 */ /* 0x000e640000000800 */
[----:B------:R-:W-:Y:S01]  /*bf80*/  FADD.FTZ R29, R45, R46 ;  /* 0x0000002e2d1d7221 */ /* 0x000fe20000010000 */
[C---:B------:R-:W-:Y:S01]  /*bf90*/  HMMA.16816.F32.BF16 R12, R24.reuse, R36, R12 ;  /* 0x00000024180c723c */ /* 0x040fe2000004180c */
[----:B------:R-:W2:Y:S06]  /*bfa0*/  LDSM.16.MT88.4 R44, [R132+0x4000] ;  /* 0x00400000842c783b */ /* 0x000eac0000004200 */
[----:B------:R-:W-:Y:S01]  /*bfb0*/  MUFU.EX2 R53, R53 ;  /* 0x0000003500357308 */ /* 0x000fe20000000800 */
[----:B---3--:R-:W-:Y:S01]  /*bfc0*/  F2FP.BF16.F32.PACK_AB R28, R88, R91 ;  /* 0x0000005b581c723e */ /* 0x008fe200000010ff */
[----:B------:R-:W-:Y:S01]  /*bfd0*/  HMMA.16816.F32.BF16 R16, R24, R38, R16 ;  /* 0x000000261810723c */ /* 0x000fe20000041810 */
[----:B------:R-:W3:Y:S07]  /*bfe0*/  LDSM.16.MT88.4 R36, [R86+0x4000] ;  /* 0x004000005624783b */ /* 0x000eee0000004200 */
[----:B------:R-:W4:Y:S03]  /*bff0*/  MUFU.EX2 R60, R60 ;  /* 0x0000003c003c7308 */ /* 0x000f260000000800 */
[----:B------:R-:W-:Y:S01]  /*c000*/  FADD.FTZ R110, R110, R29 ;  /* 0x0000001d6e6e7221 */ /* 0x000fe20000010000 */
[----:B-1----:R-:W-:Y:S01]  /*c010*/  F2FP.BF16.F32.PACK_AB R29, R56, R89 ;  /* 0x00000059381d723e */ /* 0x002fe200000010ff */
[----:B------:R-:W-:Y:S02]  /*c020*/  FADD.FTZ R24, R100, R107 ;  /* 0x0000006b64187221 */ /* 0x000fe40000010000 */
[----:B------:R-:W-:Y:S02]  /*c030*/  FADD.FTZ R109, R109, R110 ;  /* 0x0000006e6d6d7221 */ /* 0x000fe40000010000 */
        /* <DEDUP_REMOVED lines=8> */
[----:B------:R-:W-:Y:S08]  /*c0c0*/  FADD.FTZ R68, R96, R103 ;  /* 0x0000006760447221 */ /* 0x000ff00000010000 */
[----:B------:R-:W-:Y:S10]  /*c0d0*/  MUFU.EX2 R63, R63 ;  /* 0x0000003f003f7308 */ /* 0x000ff40000000800 */
        /* <DEDUP_REMOVED lines=8> */
[C---:B------:R-:W-:Y:S07]  /*c160*/  HMMA.16816.F32.BF16 R12, R28.reuse, R40, R12 ;  /* 0x000000281c0c723c */ /* 0x040fee000004180c */
[----:B------:R-:W-:Y:S01]  /*c170*/  MUFU.EX2 R49, R49 ;  /* 0x0000003100317308 */ /* 0x000fe20000000800 */
[----:B------:R-:W-:Y:S01]  /*c180*/  HMMA.16816.F32.BF16 R16, R28, R42, R16 ;  /* 0x0000002a1c10723c */ /* 0x000fe20000041810 */
[----:B------:R-:W4:Y:S08]  /*c190*/  LDSM.16.MT88.4 R40, [R86+0x4400] ;  /* 0x004400005628783b */ /* 0x000f300000004200 */
[----:B------:R-:W2:Y:S02]  /*c1a0*/  MUFU.EX2 R50, R50 ;  /* 0x0000003200327308 */ /* 0x000ea40000000800 */
[----:B-1----:R-:W-:Y:S01]  /*c1b0*/  F2FP.BF16.F32.PACK_AB R25, R48, R55 ;  /* 0x000000373019723e */ /* 0x002fe200000010ff */
[----:B------:R-:W-:Y:S01]  /*c1c0*/  FADD.FTZ R29, R95, R68 ;  /* 0x000000445f1d7221 */ /* 0x000fe20000010000 */
[----:B------:R-:W-:Y:S03]  /*c1d0*/  FADD.FTZ R28, R90, R93 ;  /* 0x0000005d5a1c7221 */ /* 0x000fe60000010000 */
[----:B------:R-:W-:Y:S01]  /*c1e0*/  FADD.FTZ R92, R92, R29 ;  /* 0x0000001d5c5c7221 */ /* 0x000fe20000010000 */
[----:B------:R-:W-:Y:S02]  /*c1f0*/  FADD.FTZ R69, R89, R28 ;  /* 0x0000001c59457221 */ /* 0x000fe40000010000 */
[----:B------:R-:W-:Y:S01]  /*c200*/  MUFU.EX2 R67, R67 ;  /* 0x0000004300437308 */ /* 0x000fe20000000800 */
[----:B------:R-:W-:Y:S01]  /*c210*/  FFMA.FTZ R89, R163, UR4, -R22 ;  /* 0x00000004a3597c23 */ /* 0x000fe20008010816 */
[----:B------:R-:W-:Y:S04]  /*c220*/  FADD.FTZ R91, R91, R92 ;  /* 0x0000005c5b5b7221 */ /* 0x000fe80000010000 */
[----:B------:R-:W-:Y:S04]  /*c230*/  FADD.FTZ R88, R88, R91 ;  /* 0x0000005b58587221 */ /* 0x000fe80000010000 */
[----:B------:R-:W1:Y:S01]  /*c240*/  MUFU.EX2 R62, R62 ;  /* 0x0000003e003e7308 */ /* 0x000e620000000800 */
[----:B--2---:R-:W-:Y:S01]  /*c250*/  F2FP.BF16.F32.PACK_AB R26, R50, R49 ;  /* 0x00000031321a723e */ /* 0x004fe200000010ff */
[----:B------:R-:W-:Y:S04]  /*c260*/  FADD.FTZ R53, R53, R88 ;  /* 0x0000005835357221 */ /* 0x000fe80000010000 */
[----:B------:R-:W-:Y:S04]  /*c270*/  FADD.FTZ R60, R60, R53 ;  /* 0x000000353c3c7221 */ /* 0x000fe80000010000 */
[----:B------:R-:W-:Y:S01]  /*c280*/  MUFU.EX2 R64, R64 ;  /* 0x0000004000407308 */ /* 0x000fe20000000800 */
[----:B------:R-:W-:Y:S04]  /*c290*/  FADD.FTZ R63, R63, R60 ;  /* 0x0000003c3f3f7221 */ /* 0x000fe80000010000 */
[----:B------:R-:W-:Y:S05]  /*c2a0*/  FADD.FTZ R58, R58, R63 ;  /* 0x0000003f3a3a7221 */ /* 0x000fea0000010000 */
        /* <DEDUP_REMOVED lines=17> */
[----:B------:R-:W-:Y:S01]  /*c3c0*/  FADD.FTZ R24, R56, R69 ;  /* 0x0000004538187221 */ /* 0x000fe20000010000 */
[----:B------:R-:W-:Y:S03]  /*c3d0*/  FADD.FTZ R57, R57, R64 ;  /* 0x0000004039397221 */ /* 0x000fe60000010000 */
[----:B------:R-:W-:Y:S02]  /*c3e0*/  FADD.FTZ R77, R77, R24 ;  /* 0x000000184d4d7221 */ /* 0x000fe40000010000 */
[----:B------:R-:W-:Y:S02]  /*c3f0*/  MUFU.EX2 R61, R61 ;  /* 0x0000003d003d7308 */ /* 0x000fe40000000800 */
[----:B------:R-:W-:Y:S02]  /*c400*/  FADD.FTZ R24, R76, R77 ;  /* 0x0000004d4c187221 */ /* 0x000fe40000010000 */
[----:B------:R-:W1:Y:S02]  /*c410*/  LDSM.16.MT88.4 R76, [R132+0x4c00] ;  /* 0x004c0000844c783b */ /* 0x000e640000004200 */
[----:B------:R-:W-:Y:S04]  /*c420*/  FADD.FTZ R55, R55, R24 ;  /* 0x0000001837377221 */ /* 0x000fe80000010000 */
[----:B------:R-:W5:Y:S01]  /*c430*/  MUFU.EX2 R20, R20 ;  /* 0x0000001400147308 */ /* 0x000f620000000800 */
[----:B---3--:R-:W-:Y:S01]  /*c440*/  F2FP.BF16.F32.PACK_AB R30, R51, R52 ;  /* 0x00000034331e723e */ /* 0x008fe200000010ff */
[----:B------:R-:W-:Y:S01]  /*c450*/  FADD.FTZ R48, R48, R55 ;  /* 0x0000003730307221 */ /* 0x000fe20000010000 */
[----:B------:R-:W-:Y:S03]  /*c460*/  FADD.FTZ R52, R52, R57 ;  /* 0x0000003934347221 */ /* 0x000fe60000010000 */
[----:B------:R-:W-:Y:S01]  /*c470*/  FADD.FTZ R67, R67, R48 ;  /* 0x0000003043437221 */ /* 0x000fe20000010000 */
[----:B------:R-:W-:Y:S03]  /*c480*/  FADD.FTZ R51, R51, R52 ;  /* 0x0000003433337221 */ /* 0x000fe60000010000 */
[----:B------:R-:W-:Y:S01]  /*c490*/  MUFU.EX2 R66, R66 ;  /* 0x0000004200427308 */ /* 0x000fe20000000800 */
[----:B------:R-:W-:Y:S09]  /*c4a0*/  FADD.FTZ R67, R62, R67 ;  /* 0x000000433e437221 */ /* 0x000ff20000010000 */
[----:B------:R-:W3:Y:S01]  /*c4b0*/  MUFU.EX2 R65, R65 ;  /* 0x0000004100417308 */ /* 0x000ee20000000800 */
[----:B-----5:R-:W-:Y:S09]  /*c4c0*/  F2FP.BF16.F32.PACK_AB R31, R20, R61 ;  /* 0x0000003d141f723e */ /* 0x020ff200000010ff */
[----:B------:R-:W-:Y:S01]  /*c4d0*/  MUFU.EX2 R73, R73 ;  /* 0x0000004900497308 */ /* 0x000fe20000000800 */
[C---:B------:R-:W-:Y:S06]  /*c4e0*/  HMMA.16816.F32.BF16 R4, R28.reuse, R32, R4 ;  /* 0x000000201c04723c */ /* 0x040fec0000041804 */
[C---:B------:R-:W-:Y:S03]  /*c4f0*/  HMMA.16816.F32.BF16 R8, R28.reuse, R34, R8 ;  /* 0x000000221c08723c */ /* 0x040fe60000041808 */
[----:B------:R-:W5:Y:S02]  /*c500*/  MUFU.EX2 R72, R72 ;  /* 0x0000004800487308 */ /* 0x000f640000000800 */
[----:B---3--:R-:W-:Y:S01]  /*c510*/  F2FP.BF16.F32.PACK_AB R24, R65, R66 ;  /* 0x000000424118723e */ /* 0x008fe200000010ff */
[C---:B----4-:R-:W-:Y:S07]  /*c520*/  HMMA.16816.F32.BF16 R12, R28.reuse, R40, R12 ;  /* 0x000000281c0c723c */ /* 0x050fee000004180c */
[----:B------:R-:W-:Y:S01]  /*c530*/  MUFU.EX2 R74, R74 ;  /* 0x0000004a004a7308 */ /* 0x000fe20000000800 */
[--C-:B------:R-:W-:Y:S01]  /*c540*/  FFMA.FTZ R32, R84, UR4, -R22.reuse ;  /* 0x0000000454207c23 */ /* 0x100fe20008010816 */
[----:B------:R-:W-:Y:S01]  /*c550*/  HMMA.16816.F32.BF16 R16, R28, R42, R16 ;  /* 0x0000002a1c10723c */ /* 0x000fe20000041810 */
[----:B------:R-:W3:Y:S07]  /*c560*/  LDSM.16.MT88.4 R28, [R86+0x4c00] ;  /* 0x004c0000561c783b */ /* 0x000eee0000004200 */
[----:B------:R-:W4:Y:S03]  /*c570*/  MUFU.EX2 R97, R102 ;  /* 0x0000006600617308 */ /* 0x000f260000000800 */
[----:B-----5:R-:W-:Y:S01]  /*c580*/  F2FP.BF16.F32.PACK_AB R25, R72, R73 ;  /* 0x000000494819723e */ /* 0x020fe200000010ff */
[----:B------:R-:W-:Y:S01]  /*c590*/  FFMA.FTZ R22, R3, UR4, -R22 ;  /* 0x0000000403167c23 */ /* 0x000fe20008010816 */
[----:B------:R-:W-:Y:S01]  /*c5a0*/  FADD.FTZ R34, R54, R67 ;  /* 0x0000004336227221 */ /* 0x000fe20000010000 */
[----:B------:R-:W-:Y:S03]  /*c5b0*/  FADD.FTZ R66, R66, R51 ;  /* 0x0000003342427221 */ /* 0x000fe60000010000 */
[----:B------:R-:W-:Y:S01]  /*c5c0*/  FADD.FTZ R34, R59, R34 ;  /* 0x000000223b227221 */ /* 0x000fe20000010000 */
[----:B------:R-:W-:Y:S01]  /*c5d0*/  MUFU.EX2 R75, R75 ;  /* 0x0000004b004b7308 */ /* 0x000fe20000000800 */
[----:B------:R-:W-:Y:S02]  /*c5e0*/  FADD.FTZ R65, R65, R66 ;  /* 0x0000004241417221 */ /* 0x000fe40000010000 */
[----:B------:R-:W-:Y:S04]  /*c5f0*/  FADD.FTZ R61, R61, R34 ;  /* 0x000000223d3d7221 */ /* 0x000fe80000010000 */
[----:B------:R-:W-:Y:S03]  /*c600*/  FADD.FTZ R20, R20, R61 ;  /* 0x0000003d14147221 */ /* 0x000fe60000010000 */
[----:B------:R-:W5:Y:S01]  /*c610*/  MUFU.EX2 R100, R164 ;  /* 0x000000a400647308 */ /* 0x000f620000000800 */
[----:B----4-:R-:W-:Y:S01]  /*c620*/  F2FP.BF16.F32.PACK_AB R26, R97, R74 ;  /* 0x0000004a611a723e */ /* 0x010fe200000010ff */
[----:B------:R-:W-:Y:S04]  /*c630*/  FADD.FTZ R73, R73, R20 ;  /* 0x0000001449497221 */ /* 0x000fe80000010000 */
[----:B------:R-:W-:Y:S04]  /*c640*/  FADD.FTZ R72, R72, R73 ;  /* 0x0000004948487221 */ /* 0x000fe80000010000 */
[----:B------:R-:W-:Y:S10]  /*c650*/  MUFU.EX2 R96, R98 ;  /* 0x0000006200607308 */ /* 0x000ff40000000800 */
[----:B------:R-:W4:Y:S01]  /*c660*/  MUFU.EX2 R95, R162 ;  /* 0x000000a2005f7308 */ /* 0x000f220000000800 */
[----:B-----5:R-:W-:Y:S09]  /*c670*/  F2FP.BF16.F32.PACK_AB R27, R100, R75 ;  /* 0x0000004b641b723e */ /* 0x020ff200000010ff */
[----:B------:R-:W-:Y:S01]  /*c680*/  MUFU.EX2 R90, R165 ;  /* 0x000000a5005a7308 */ /* 0x000fe20000000800 */
[C---:B------:R-:W-:Y:S06]  /*c690*/  HMMA.16816.F32.BF16 R4, R24.reuse, R44, R4 ;  /* 0x0000002c1804723c */ /* 0x040fec0000041804 */
[C---:B------:R-:W-:Y:S03]  /*c6a0*/  HMMA.16816.F32.BF16 R8, R24.reuse, R46, R8 ;  /* 0x0000002e1808723c */ /* 0x040fe60000041808 */
[----:B------:R-:W5:Y:S02]  /*c6b0*/  MUFU.EX2 R89, R89 ;  /* 0x0000005900597308 */ /* 0x000f640000000800 */
[----:B----4-:R-:W-:Y:S01]  /*c6c0*/  F2FP.BF16.F32.PACK_AB R68, R95, R96 ;  /* 0x000000605f44723e */ /* 0x010fe200000010ff */
[C---:B--2---:R-:W-:Y:S07]  /*c6d0*/  HMMA.16816.F32.BF16 R12, R24.reuse, R36, R12 ;  /* 0x00000024180c723c */ /* 0x044fee000004180c */
[----:B------:R-:W-:Y:S01]  /*c6e0*/  MUFU.EX2 R56, R161 ;  /* 0x000000a100387308 */ /* 0x000fe20000000800 */
[----:B------:R-:W-:Y:S09]  /*c6f0*/  HMMA.16816.F32.BF16 R16, R24, R38, R16 ;  /* 0x000000261810723c */ /* 0x000ff20000041810 */
[----:B------:R-:W2:Y:S02]  /*c700*/  MUFU.EX2 R23, R23 ;  /* 0x0000001700177308 */ /* 0x000ea40000000800 */
[----:B-----5:R-:W-:Y:S08]  /*c710*/  F2FP.BF16.F32.PACK_AB R69, R89, R90 ;  /* 0x0000005a5945723e */ /* 0x020ff000000010ff */
[----:B------:R-:W-:Y:S10]  /*c720*/  MUFU.EX2 R32, R32 ;  /* 0x0000002000207308 */ /* 0x000ff40000000800 */
[----:B------:R-:W4:Y:S01]  /*c730*/  MUFU.EX2 R155, R22 ;  /* 0x00000016009b7308 */ /* 0x000f220000000800 */
[----:B--2---:R-:W-:Y:S02]  /*c740*/  F2FP.BF16.F32.PACK_AB R70, R23, R56 ;  /* 0x000000381746723e */ /* 0x004fe400000010ff */
[----:B----4-:R-:W-:Y:S07]  /*c750*/  F2FP.BF16.F32.PACK_AB R71, R155, R32 ;  /* 0x000000209b47723e */ /* 0x010fee00000010ff */
[C---:B-1----:R-:W-:Y:S06]  /*c760*/  HMMA.16816.F32.BF16 R80, R68.reuse, R76, R4 ;  /* 0x0000004c4450723c */ /* 0x042fec0000041804 */
[C---:B------:R-:W-:Y:S07]  /*c770*/  HMMA.16816.F32.BF16 R76, R68.reuse, R78, R8 ;  /* 0x0000004e444c723c */ /* 0x040fee0000041808 */
[----:B------:R-:W-:Y:S01]  /*c780*/  FADD.FTZ R8, R74, R65 ;  /* 0x000000414a087221 */ /* 0x000fe20000010000 */
[----:B------:R-:W-:Y:S02]  /*c790*/  FADD.FTZ R9, R75, R72 ;  /* 0x000000484b097221 */ /* 0x000fe40000010000 */
[C---:B---3--:R-:W-:Y:S03]  /*c7a0*/  HMMA.16816.F32.BF16 R72, R68.reuse, R28, R12 ;  /* 0x0000001c4448723c */ /* 0x048fe6000004180c */
[----:B------:R-:W-:Y:S01]  /*c7b0*/  FADD.FTZ R97, R97, R8 ;  /* 0x0000000861617221 */ /* 0x000fe20000010000 */
[----:B------:R-:W-:Y:S01]  /*c7c0*/  FADD.FTZ R9, R100, R9 ;  /* 0x0000000964097221 */ /* 0x000fe20000010000 */
[----:B------:R-:W-:Y:S01]  /*c7d0*/  IADD3 R8, R142, -0x1, RZ ;  /* 0xffffffff8e087810 */ /* 0x000fe20007ffe0ff */
[----:B------:R-:W-:Y:S05]  /*c7e0*/  HMMA.16816.F32.BF16 R68, R68, R30, R16 ;  /* 0x0000001e4444723c */ /* 0x000fea0000041810 */
[----:B------:R-:W-:Y:S01]  /*c7f0*/  FADD.FTZ R96, R96, R97 ;  /* 0x0000006160607221 */ /* 0x000fe20000010000 */
[----:B------:R-:W-:Y:S01]  /*c800*/  FADD.FTZ R90, R90, R9 ;  /* 0x000000095a5a7221 */ /* 0x000fe20000010000 */
[----:B------:R-:W-:Y:S04]  /*c810*/  MOV R142, R8 ;  /* 0x00000008008e7202 */ /* 0x000fe80000000f00 */
[----:B------:R-:W-:Y:S01]  /*c820*/  FADD.FTZ R95, R95, R96 ;  /* 0x000000605f5f7221 */ /* 0x000fe20000010000 */
[----:B------:R-:W-:Y:S03]  /*c830*/  FADD.FTZ R89, R89, R90 ;  /* 0x0000005a59597221 */ /* 0x000fe60000010000 */
[----:B------:R-:W-:Y:S01]  /*c840*/  FADD.FTZ R56, R56, R95 ;  /* 0x0000005f38387221 */ /* 0x000fe20000010000 */
[----:B------:R-:W-:Y:S03]  /*c850*/  FADD.FTZ R32, R32, R89 ;  /* 0x0000005920207221 */ /* 0x000fe60000010000 */
[----:B------:R-:W-:Y:S01]  /*c860*/  FADD.FTZ R154, R23, R56 ;  /* 0x00000038179a7221 */ /* 0x000fe20000010000 */
[----:B------:R-:W-:Y:S01]  /*c870*/  FADD.FTZ R155, R155, R32 ;  /* 0x000000209b9b7221 */ /* 0x000fe20000010000 */
[----:B------:R-:W-:Y:S06]  /*c880*/  @P0 BRA `(.L_x_3709) ;  /* 0xffffffcc00cc0947 */ /* 0x000fec000383ffff */
.L_x_3705:
        /* <DEDUP_REMOVED lines=109> */
.L_x_3710:
        /* <DEDUP_REMOVED lines=10> */
.L_x_3711:
[----:B------:R-:W1:Y:S01]  /*d000*/  S2R R0, SR_CTAID.Z ;  /* 0x0000000000007919 */ /* 0x000e620000002700 */
[----:B------:R-:W1:Y:S01]  /*d010*/  LDC R9, c[0x0][0x270] ;  /* 0x00009c00ff097b82 */ /* 0x000e620000000800 */
[----:B------:R-:W1:Y:S07]  /*d020*/  S2R R2, SR_CTAID.Y ;  /* 0x0000000000027919 */ /* 0x000e6e0000002600 */
[----:B------:R-:W2:Y:S01]  /*d030*/  LDC R141, c[0x0][0x2c4] ;  /* 0x0000b100ff8d7b82 */ /* 0x000ea20000000800 */
[----:B-1----:R-:W-:-:S04]  /*d040*/  IMAD R2, R2, R9, R0 ;  /* 0x0000000902027224 */ /* 0x002fc800078e0200 */
[----:B--2---:R-:W-:-:S07]  /*d050*/  IMAD R141, R2, R141, RZ ;  /* 0x0000008d028d7224 */ /* 0x004fce00078e02ff */
.L_x_3712:
        /* <DEDUP_REMOVED lines=27> */
.L_x_3714:
[----:B------:R-:W-:Y:S05]  /*d210*/  BSYNC B0 ;  /* 0x0000000000007941 */ /* 0x000fea0003800000 */
.L_x_3713:
[----:B------:R-:W-:Y:S01]  /*d220*/  ULDC.64 UR6, c[0x0][0x298] ;  /* 0x0000a60000067ab9 */ /* 0x000fe20000000a00 */
[----:B------:R-:W-:Y:S01]  /*d230*/  IMAD R15, R15, -0x40, R144 ;  /* 0xffffffc00f0f7824 */ /* 0x000fe200078e0290 */
[----:B------:R-:W-:Y:S01]  /*d240*/  ULDC UR4, c[0x0][0x2d0] ;  /* 0x0000b40000047ab9 */ /* 0x000fe20000000800 */
[----:B------:R-:W-:Y:S01]  /*d250*/  IMAD R6, R5, UR6, RZ ;  /* 0x0000000605067c24 */ /* 0x000fe2000f8e02ff */
[----:B------:R-:W-:Y:S01]  /*d260*/  SHF.R.S32.HI R5, RZ, 0x1f, R2 ;  /* 0x0000001fff057819 */ /* 0x000fe20000011402 */
[----:B-1----:R-:W-:Y:S01]  /*d270*/  IMAD.WIDE.U32 R12, R17, UR6, R146 ;  /* 0x00000006110c7c25 */ /* 0x002fe2000f8e0092 */
[----:B------:R-:W-:Y:S01]  /*d280*/  ISETP.GE.AND P0, PT, R146, UR4, PT ;  /* 0x0000000492007c0c */ /* 0x000fe2000bf06270 */
[----:B------:R-:W-:Y:S01]  /*d290*/  ULDC.64 UR4, c[0x0][0x2a0] ;  /* 0x0000a80000047ab9 */ /* 0x000fe20000000a00 */
[----:B------:R-:W-:Y:S01]  /*d2a0*/  LEA.HI R5, R5, R2, RZ, 0x2 ;  /* 0x0000000205057211 */ /* 0x000fe200078f10ff */
[----:B------:R-:W-:Y:S01]  /*d2b0*/  IMAD.IADD R144, R144, 0x1, -R17 ;  /* 0x0000000190907824 */ /* 0x000fe200078e0a11 */
[----:B------:R-:W-:Y:S01]  /*d2c0*/  IADD3 R16, P1, R16, R12, RZ ;  /* 0x0000000c10107210 */ /* 0x000fe20007f3e0ff */
[----:B------:R-:W-:Y:S01]  /*d2d0*/  IMAD R17, R17, UR7, R6 ;  /* 0x0000000711117c24 */ /* 0x000fe2000f8e0206 */
[----:B------:R-:W-:Y:S01]  /*d2e0*/  LEA.HI.SX32 R6, R4, 0x20, 0x1e ;  /* 0x0000002004067811 */ /* 0x000fe200078ff2ff */
[----:B------:R-:W-:Y:S01]  /*d2f0*/  BSSY B0, `(.L_x_3715) ;  /* 0x0000016000007945 */ /* 0x000fe20003800000 */
[----:B------:R-:W-:-:S02]  /*d300*/  SHF.R.S32.HI R4, RZ, 0x1f, R0 ;  /* 0x0000001fff047819 */ /* 0x000fc40000011400 */
[----:B------:R-:W-:Y:S02]  /*d310*/  IADD3.X R17, R14, R13, R17, P1, !PT ;  /* 0x0000000d0e117210 */ /* 0x000fe40000ffe411 */
[----:B------:R-:W-:Y:S01]  /*d320*/  ISETP.GE.OR P1, PT, R6, R15, P0 ;  /* 0x0000000f0600720c */ /* 0x000fe20000726670 */
[----:B------:R-:W-:Y:S01]  /*d330*/  IMAD R7, R4, UR4, RZ ;  /* 0x0000000404077c24 */ /* 0x000fe2000f8e02ff */
[----:B------:R-:W-:Y:S01]  /*d340*/  SHF.R.S32.HI R2, RZ, 0x2, R5 ;  /* 0x00000002ff027819 */ /* 0x000fe20000011405 */
[C---:B------:R-:W-:Y:S01]  /*d350*/  IMAD.WIDE.U32 R16, R0.reuse, UR4, R16 ;  /* 0x0000000400107c25 */ /* 0x040fe2000f8e0010 */
[----:B------:R-:W-:Y:S02]  /*d360*/  ISETP.GE.OR P0, PT, R3, R144, P0 ;  /* 0x000000900300720c */ /* 0x000fe40000706670 */
[----:B------:R-:W-:Y:S01]  /*d370*/  SHF.R.S32.HI R2, RZ, 0x1f, R2 ;  /* 0x0000001fff027819 */ /* 0x000fe20000011402 */
[----:B------:R-:W-:Y:S02]  /*d380*/  IMAD R0, R0, UR5, R7 ;  /* 0x0000000500007c24 */ /* 0x000fe4000f8e0207 */
[----:B------:R1:W2:Y:S02]  /*d390*/  LDS.128 R4, [R143] ;  /* 0x000000008f047984 */ /* 0x0002a40000000c00 */
[----:B------:R-:W-:-:S06]  /*d3a0*/  IMAD.IADD R13, R0, 0x1, R17 ;  /* 0x00000001000d7824 */ /* 0x000fcc00078e0211 */
        /* <DEDUP_REMOVED lines=10> */
.L_x_3716:
[----:B------:R-:W-:Y:S05]  /*d450*/  BSYNC B0 ;  /* 0x0000000000007941 */ /* 0x000fea0003800000 */
.L_x_3715:
        /* <DEDUP_REMOVED lines=14> */
.L_x_3717:
        /* <DEDUP_REMOVED lines=12> */
.L_x_5361:


//--------------------- .text._ZN5flash24flash_fwd_splitkv_kernelI23Flash_fwd_kernel_traitsILi32ELi64ELi128ELi4ELb0ELb0EN7cutlass10bfloat16_tE19Flash_kernel_traitsILi32ELi64ELi128ELi4ES3_EELb1ELb0ELb0ELb0ELb0ELb0ELb0ELb1EEEvNS_16Flash_fwd_paramsE --------------------------
	.section	.text._ZN5flash24flash_fwd_splitkv_kernelI23Flash_fwd_kernel_traitsILi32ELi64ELi128ELi4ELb0ELb0EN7cutlass10bfloat16_tE19Flash_kernel_traitsILi32ELi64ELi128ELi4ES3_EELb1ELb0ELb0ELb0ELb0ELb0ELb0ELb1EEEvNS_16Flash_fwd_paramsE,"ax",@progbits
	.align	128
        .global         _ZN5flash24flash_fwd_splitkv_kernelI23Flash_fwd_kernel_traitsILi32ELi64ELi128ELi4ELb0ELb0EN7cutlass10bfloat16_tE19Flash_kernel_traitsILi32ELi64ELi128ELi4ES3_EELb1ELb0ELb0ELb0ELb0ELb0ELb0ELb1EEEvNS_16Flash_fwd_paramsE
        .type           _ZN5flash24flash_fwd_splitkv_kernelI23Flash_fwd_kernel_traitsILi32ELi64ELi128ELi4ELb0ELb0EN7cutlass10bfloat16_tE19Flash_kernel_traitsILi32ELi64ELi128ELi4ES3_EELb1ELb0ELb0ELb0ELb0ELb0ELb0ELb1EEEvNS_16Flash_fwd_paramsE,@function
        .size           _ZN5flash24flash_fwd_splitkv_kernelI23Flash_fwd_kernel_traitsILi32ELi64ELi128ELi4ELb0ELb0EN7cutlass10bfloat16_tE19Flash_kernel_traitsILi32ELi64ELi128ELi4ES3_EELb1ELb0ELb0ELb0ELb0ELb0ELb0ELb1EEEvNS_16Flash_fwd_paramsE,(.L_x_5362 - _ZN5flash24flash_fwd_splitkv_kernelI23Flash_fwd_kernel_traitsILi32ELi64ELi128ELi4ELb0ELb0EN7cutlass10bfloat16_tE19Flash_kernel_traitsILi32ELi64ELi128ELi4ES3_EELb1ELb0ELb0ELb0ELb0ELb0ELb0ELb1EEEvNS_16Flash_fwd_paramsE)
        .other          _ZN5flash24flash_fwd_splitkv_kernelI23Flash_fwd_kernel_traitsILi32ELi64ELi128ELi4ELb0ELb0EN7cutlass10bfloat16_tE19Flash_kernel_traitsILi32ELi64ELi128ELi4ES3_EELb1ELb0ELb0ELb0ELb0ELb0ELb0ELb1EEEvNS_16Flash_fwd_paramsE,@"STO_CUDA_ENTRY STV_DEFAULT"
_ZN5flash24flash_fwd_splitkv_kernelI23Flash_fwd_kernel_traitsILi32ELi64ELi128ELi4ELb0ELb0EN7cutlass10bfloat16_tE19Flash_kernel_traitsILi32ELi64ELi128ELi4ES3_EELb1ELb0ELb0ELb0ELb0ELb0ELb0ELb1EEEvNS_16Flash_fwd_paramsE:
.text._ZN5flash24flash_fwd_splitkv_kernelI23Flash_fwd_kernel_traitsILi32ELi64ELi128ELi4ELb0ELb0EN7cutlass10bfloat16_tE19Flash_kernel_traitsILi32ELi64ELi128ELi4ES3_EELb1ELb0ELb0ELb0ELb0ELb0ELb0ELb1EEEvNS_16Flash_fwd_paramsE:
        /* <DEDUP_REMOVED lines=15> */
[----:B------:R1:W2:Y:S01]  /*00f0*/  @P0 LDG.E R141, desc[UR6][R8.64+0x4] ;  /* 0x00000406088d0981 */ /* 0x0002a2000c1e1900 */
        /* <DEDUP_REMOVED lines=25> */
.L_x_3718:
[----:B------:R-:W1:Y:S02]  /*0290*/  LDC R67, c[0x0][0x2c8] ;  /* 0x0000b200ff437b82 */ /* 0x000e640000000800 */
.L_x_3719:
        /* <DEDUP_REMOVED lines=11> */
[----:B-1----:R-:W1:Y:S01]  /*0350*/  LDC R5, c[0x0][0x398] ;  /* 0x0000e600ff057b82 */ /* 0x002e620000000800 */
[----:B---3--:R-:W-:Y:S01]  /*0360*/  @!P1 ISETP.NE.U32.AND P0, PT, R2, RZ, PT ;  /* 0x000000ff0200920c */ /* 0x008fe20003f05070 */
[--C-:B-----5:R-:W-:Y:S01]  /*0370*/  IMAD.IADD R67, R67, 0x1, -R6.reuse ;  /* 0x0000000143437824 */ /* 0x120fe200078e0a06 */
        /* <DEDUP_REMOVED lines=32> */
[----:B------:R-:W2:Y:S02]  /*0580*/  @!P0 LDC.64 R2, c[0x0][0x290] ;  /* 0x0000a400ff028b82 */ /* 0x000ea40000000a00 */
[----:B------:R-:W-:-:S05]  /*0590*/  IMAD.IADD R0, R57, 0x1, -R0 ;  /* 0x0000000139007824 */ /* 0x000fca00078e0a00 */
[----:B------:R-:W-:-:S04]  /*05a0*/  ISETP.NE.AND P3, PT, R0, RZ, PT ;  /* 0x000000ff0000720c */ /* 0x000fc80003f65270 */
[----:B------:R-:W-:Y:S01]  /*05b0*/  ISETP.GE.OR P3, PT, R6, R141, P3 ;  /* 0x0000008d0600720c */ /* 0x000fe20001f66670 */
[----:B-1----:R-:W-:-:S04]  /*05c0*/  @P0 IMAD.WIDE.U32 R10, R142, R4, RZ ;  /* 0x000000048e0a0225 */ /* 0x002fc800078e00ff */
[----:B------:R-:W-:Y:S02]  /*05d0*/  @P0 IMAD R142, R142, R5, R11 ;  /* 0x000000058e8e0224 */ /* 0x000fe400078e020b */
[-C--:B--2---:R-:W-:Y:S01]  /*05e0*/  @!P0 IMAD R8, R7, R2.reuse, RZ ;  /* 0x0000000207088224 */ /* 0x084fe200078e02ff */
[----:B------:R-:W-:Y:S01]  /*05f0*/  SHF.R.S32.HI R7, RZ, 0x1f, R60 ;  /* 0x0000001fff077819 */ /* 0x000fe2000001143c */
[----:B------:R-:W-:Y:S01]  /*0600*/  @!P0 IMAD.WIDE.U32 R14, R13, R2, RZ ;  /* 0x000000020d0e8225 */ /* 0x000fe200078e00ff */
[----:B------:R-:W-:-:S03]  /*0610*/  IADD3 R2, R6, 0x20, RZ ;  /* 0x0000002006027810 */ /* 0x000fc60007ffe0ff */
[----:B------:R-:W-:Y:S02]  /*0620*/  @!P0 IMAD R3, R13, R3, R8 ;  /* 0x000000030d038224 */ /* 0x000fe400078e0208 */
        /* <DEDUP_REMOVED lines=9> */
[----:B------:R-:W-:-:S02]  /*06c0*/  ISETP.GE.AND P0, PT, R2, R141, PT ;  /* 0x0000008d0200720c */ /* 0x000fc40003f06270 */
[----:B------:R-:W-:Y:S01]  /*06d0*/  ISETP.GE.OR P4, PT, R2, R141, P1 ;  /* 0x0000008d0200720c */ /* 0x000fe20000f86670 */
[----:B------:R-:W-:Y:S01]  /*06e0*/  IMAD R13, R13, UR8, R116 ;  /* 0x000000080d0d7c24 */ /* 0x000fe2000f8e0274 */
[----:B------:R-:W-:-:S03]  /*06f0*/  IADD3 R10, P2, R10, R8, RZ ;  /* 0x000000080a0a7210 */ /* 0x000fc60007f5e0ff */
[----:B------:R-:W-:Y:S01]  /*0700*/  IMAD R13, R13, UR5, R60 ;  /* 0x000000050d0d7c24 */ /* 0x000fe2000f8e023c */
[----:B------:R-:W-:Y:S01]  /*0710*/  IADD3.X R11, R142, R9, R7, P2, !PT ;  /* 0x000000098e0b7210 */ /* 0x000fe200017fe407 */
[----:B------:R-:W-:Y:S01]  /*0720*/  ULDC.64 UR4, c[0x0][0x2a0] ;  /* 0x0000a80000047ab9 */ /* 0x000fe20000000a00 */
[----:B------:R-:W-:Y:S01]  /*0730*/  ISETP.GE.OR P2, PT, R6, R141, P1 ;  /* 0x0000008d0600720c */ /* 0x000fe20000f46670 */
[----:B------:R-:W-:Y:S01]  /*0740*/  IMAD R3, R3, UR4, RZ ;  /* 0x0000000403037c24 */ /* 0x000fe2000f8e02ff */
[----:B------:R-:W-:Y:S01]  /*0750*/  IADD3 R2, P1, R13, R6, RZ ;  /* 0x000000060d027210 */ /* 0x000fe20007f3e0ff */
[----:B------:R-:W-:Y:S01]  /*0760*/  IMAD.WIDE.U32 R10, R116, UR4, R10 ;  /* 0x00000004740a7c25 */ /* 0x000fe2000f8e000a */
[----:B------:R-:W-:-:S03]  /*0770*/  SHF.R.S32.HI R7, RZ, 0x1f, R6 ;  /* 0x0000001fff077819 */ /* 0x000fc60000011406 */
        /* <DEDUP_REMOVED lines=12> */
.L_x_3722:
[----:B------:R-:W-:Y:S05]  /*0840*/  BSYNC B0 ;  /* 0x0000000000007941 */ /* 0x000fea0003800000 */
.L_x_3721:
        /* <DEDUP_REMOVED lines=13> */
.L_x_3724:
[----:B------:R-:W-:Y:S05]  /*0920*/  BSYNC B0 ;  /* 0x0000000000007941 */ /* 0x000fea0003800000 */
.L_x_3723:
        /* <DEDUP_REMOVED lines=11> */
.L_x_3720:
[----:B------:R-:W1:Y:S01]  /*09e0*/  LDC.64 R2, c[0x0][0x368] ;  /* 0x0000da00ff027b82 */ /* 0x000e620000000a00 */
        /* <DEDUP_REMOVED lines=11> */
[----:B-1----:R-:W1:Y:S02]  /*0aa0*/  LDC.64 R2, c[0x0][0x378] ;  /* 0x0000de00ff027b82 */ /* 0x002e640000000a00 */
        /* <DEDUP_REMOVED lines=9> */
.L_x_3725:
[----:B------:R-:W-:Y:S05]  /*0b40*/  @!P2 BRA `(.L_x_3726) ;  /* 0x000000040044a947 */ /* 0x000fea0003800000 */
[----:B-----5:R-:W1:Y:S01]  /*0b50*/  LDC R13, c[0x0][0x380] ;  /* 0x0000e000ff0d7b82 */ /* 0x020e620000000800 */
[----:B------:R-:W-:Y:S01]  /*0b60*/  LEA R48, R46, 0xffffff80, 0x7 ;  /* 0xffffff802e307811 */ /* 0x000fe200078e38ff */
[----:B------:R-:W-:-:S06]  /*0b70*/  ULDC.64 UR4, c[0x0][0x230] ;  /* 0x00008c0000047ab9 */ /* 0x000fcc0000000a00 */
        /* <DEDUP_REMOVED lines=27> */
[----:B-1----:R-:W-:Y:S01]  /*0d30*/  IABS R2, R5 ;  /* 0x0000000500027213 */ /* 0x002fe20000000000 */
[----:B------:R-:W-:-:S03]  /*0d40*/  IMAD.MOV R19, RZ, RZ, -R19 ;  /* 0x000000ffff137224 */ /* 0x000fc600078e0a13 */
[----:B------:R-:W1:Y:S01]  /*0d50*/  I2F.RP R8, R2 ;  /* 0x0000000200087306 */ /* 0x000e620000209400 */
[----:B------:R-:W-:-:S05]  /*0d60*/  IMAD R19, R13, R19, R48 ;  /* 0x000000130d137224 */ /* 0x000fca00078e0230 */
[----:B------:R-:W-:Y:S02]  /*0d70*/  SHF.R.S32.HI R17, RZ, 0x1f, R19 ;  /* 0x0000001fff117819 */ /* 0x000fe40000011413 */
        /* <DEDUP_REMOVED lines=24> */
[----:B---3--:R-:W-:Y:S01]  /*0f00*/  SHF.R.S32.HI R11, RZ, 0x1f, R4 ;  /* 0x0000001fff0b7819 */ /* 0x008fe20000011404 */
        /* <DEDUP_REMOVED lines=8> */
[----:B--2---:R-:W-:Y:S01]  /*0f90*/  IMAD R6, R17, R122, RZ ;  /* 0x0000007a11067224 */ /* 0x004fe200078e02ff */
[----:B------:R-:W-:Y:S01]  /*0fa0*/  MOV R8, R10 ;  /* 0x0000000a00087202 */ /* 0x000fe20000000f00 */
[----:B------:R-:W-:-:S04]  /*0fb0*/  IMAD.WIDE.U32 R12, R19, R122, R12 ;  /* 0x0000007a130c7225 */ /* 0x000fc800078e000c */
[----:B------:R-:W-:Y:S01]  /*0fc0*/  IMAD R6, R19, R123, R6 ;  /* 0x0000007b13067224 */ /* 0x000fe200078e0206 */
[----:B------:R-:W-:Y:S01]  /*0fd0*/  MOV R14, R12 ;  /* 0x0000000c000e7202 */ /* 0x000fe20000000f00 */
[----:B------:R-:W-:Y:S02]  /*0fe0*/  IMAD.IADD R23, R11, 0x1, R3 ;  /* 0x000000010b177824 */ /* 0x000fe400078e0203 */
[----:B------:R-:W-:Y:S02]  /*0ff0*/  IMAD.IADD R15, R13, 0x1, R6 ;  /* 0x000000010d0f7824 */ /* 0x000fe400078e0206 */
[----:B------:R-:W-:Y:S02]  /*1000*/  IMAD R13, R5, UR4, RZ ;  /* 0x00000004050d7c24 */ /* 0x000fe4000f8e02ff */
[----:B------:R-:W-:-:S04]  /*1010*/  IMAD.WIDE.U32 R14, R0, UR4, R14 ;  /* 0x00000004000e7c25 */ /* 0x000fc8000f8e000e */
[----:B------:R-:W-:Y:S01]  /*1020*/  IMAD R13, R0, UR5, R13 ;  /* 0x00000005000d7c24 */ /* 0x000fe2000f8e020d */
[----:B------:R-:W-:-:S04]  /*1030*/  MOV R4, R14 ;  /* 0x0000000e00047202 */ /* 0x000fc80000000f00 */
[----:B------:R-:W-:Y:S01]  /*1040*/  IADD3 R15, R15, R13, RZ ;  /* 0x0000000d0f0f7210 */ /* 0x000fe20007ffe0ff */
[----:B------:R-:W-:Y:S06]  /*1050*/  BRA `(.L_x_3727) ;  /* 0x0000000400447947 */ /* 0x000fec0003800000 */
.L_x_3726:
[----:B------:R-:W1:Y:S01]  /*1060*/  LDC R19, c[0x0][0x278] ;  /* 0x00009e00ff137b82 */ /* 0x000e620000000800 */
[----:B------:R-:W-:Y:S02]  /*1070*/  MOV R4, RZ ;  /* 0x000000ff00047202 */ /* 0x000fe40000000f00 */
        /* <DEDUP_REMOVED lines=8> */
[----:B-1----:R-:W-:Y:S01]  /*1100*/  VIADD R8, R8, 0xffffffe ;  /* 0x0ffffffe08087836 */ /* 0x002fe20000000000 */
[----:B------:R-:W1:Y:S05]  /*1110*/  @P4 LDC.64 R10, c[0x0][0x250] ;  /* 0x00009400ff0a4b82 */ /* 0x000e6a0000000a00 */
[----:B------:R-:W3:Y:S02]  /*1120*/  F2I.FTZ.U32.TRUNC.NTZ R5, R8 ;  /* 0x0000000800057305 */ /* 0x000ee4000021f000 */
[----:B---3--:R-:W-:-:S04]  /*1130*/  IMAD.MOV R0, RZ, RZ, -R5 ;  /* 0x000000ffff007224 */ /* 0x008fc800078e0a05 */
[----:B------:R-:W-:Y:S01]  /*1140*/  IMAD R2, R0, R3, RZ ;  /* 0x0000000300027224 */ /* 0x000fe200078e02ff */
[----:B------:R-:W-:-:S03]  /*1150*/  IABS R0, R116 ;  /* 0x0000007400007213 */ /* 0x000fc60000000000 */
[----:B------:R-:W-:-:S04]  /*1160*/  IMAD.HI.U32 R5, R5, R2, R4 ;  /* 0x0000000205057227 */ /* 0x000fc800078e0004 */
[----:B------:R-:W-:-:S04]  /*1170*/  IMAD.MOV.U32 R4, RZ, RZ, R0 ;  /* 0x000000ffff047224 */ /* 0x000fc800078e0000 */
[----:B------:R-:W-:-:S04]  /*1180*/  IMAD.HI.U32 R0, R5, R4, RZ ;  /* 0x0000000405007227 */ /* 0x000fc800078e00ff */
[----:B------:R-:W-:Y:S02]  /*1190*/  IMAD.MOV R2, RZ, RZ, -R0 ;  /* 0x000000ffff027224 */ /* 0x000fe400078e0a00 */
[----:B--2---:R-:W-:Y:S02]  /*11a0*/  @P4 IMAD R5, R22, R123, RZ ;  /* 0x0000007b16054224 */ /* 0x004fe400078e02ff */
[----:B------:R-:W-:Y:S01]  /*11b0*/  IMAD R2, R3, R2, R4 ;  /* 0x0000000203027224 */ /* 0x000fe200078e0204 */
[----:B------:R-:W-:Y:S01]  /*11c0*/  LOP3.LUT R4, R116, R19, RZ, 0x3c, !PT ;  /* 0x0000001374047212 */ /* 0x000fe200078e3cff */
[----:B------:R-:W-:-:S03]  /*11d0*/  @P4 IMAD.WIDE.U32 R22, R22, R122, RZ ;  /* 0x0000007a16164225 */ /* 0x000fc600078e00ff */
[----:B------:R-:W-:Y:S02]  /*11e0*/  ISETP.GT.U32.AND P0, PT, R3, R2, PT ;  /* 0x000000020300720c */ /* 0x000fe40003f04070 */
[----:B------:R-:W-:Y:S02]  /*11f0*/  ISETP.GE.AND P1, PT, R4, RZ, PT ;  /* 0x000000ff0400720c */ /* 0x000fe40003f26270 */
[----:B------:R-:W-:Y:S02]  /*1200*/  @P4 IADD3 R5, R23, R5, RZ ;  /* 0x0000000517054210 */ /* 0x000fe40007ffe0ff */
[----:B------:R-:W-:-:S07]  /*1210*/  @P4 MOV R8, R22 ;  /* 0x0000001600084202 */ /* 0x000fce0000000f00 */
[-C--:B------:R-:W-:Y:S02]  /*1220*/  @!P0 IADD3 R2, R2, -R3.reuse, RZ ;  /* 0x8000000302028210 */ /* 0x080fe40007ffe0ff */
[----:B------:R-:W-:Y:S02]  /*1230*/  @!P0 IADD3 R0, R0, 0x1, RZ ;  /* 0x0000000100008810 */ /* 0x000fe40007ffe0ff */
[----:B------:R-:W-:Y:S02]  /*1240*/  ISETP.GE.U32.AND P3, PT, R2, R3, PT ;  /* 0x000000030200720c */ /* 0x000fe40003f66070 */
[----:B------:R-:W2:Y:S01]  /*1250*/  LDC.64 R2, c[0x0][0x260] ;  /* 0x00009800ff027b82 */ /* 0x000ea20000000a00 */
[----:B------:R-:W-:-:S10]  /*1260*/  ISETP.NE.AND P0, PT, R19, RZ, PT ;  /* 0x000000ff1300720c */ /* 0x000fd40003f05270 */
[----:B------:R-:W-:-:S04]  /*1270*/  @P3 VIADD R0, R0, 0x1 ;  /* 0x0000000100003836 */ /* 0x000fc80000000000 */
        /* <DEDUP_REMOVED lines=15> */
.L_x_3728:
        /* <DEDUP_REMOVED lines=9> */
[----:B------:R-:W-:-:S03]  /*1400*/  IADD3 R19, R19, R4, RZ ;  /* 0x0000000413137210 */ /* 0x000fc60007ffe0ff */
[----:B--2---:R-:W-:Y:S01]  /*1410*/  IMAD R4, R5, R2, RZ ;  /* 0x0000000205047224 */ /* 0x004fe200078e02ff */
[----:B------:R-:W-:Y:S01]  /*1420*/  @P4 MOV R8, R22 ;  /* 0x0000001600084202 */ /* 0x000fe20000000f00 */
[----:B------:R-:W-:-:S04]  /*1430*/  IMAD.WIDE.U32 R18, R0, R2, R18 ;  /* 0x0000000200127225 */ /* 0x000fc800078e0012 */
[----:B------:R-:W-:Y:S01]  /*1440*/  IMAD R3, R0, R3, R4 ;  /* 0x0000000300037224 */ /* 0x000fe200078e0204 */
[----:B------:R-:W-:Y:S01]  /*1450*/  MOV R4, R18 ;  /* 0x0000001200047202 */ /* 0x000fe20000000f00 */
[----:B------:R-:W-:-:S03]  /*1460*/  @P4 IMAD R23, R15, R11, R23 ;  /* 0x0000000b0f174224 */ /* 0x000fc600078e0217 */
[----:B------:R-:W-:Y:S02]  /*1470*/  IADD3 R15, R19, R3, RZ ;  /* 0x00000003130f7210 */ /* 0x000fe40007ffe0ff */
[----:B------:R-:W-:Y:S01]  /*1480*/  MOV R19, R48 ;  /* 0x0000003000137202 */ /* 0x000fe20000000f00 */
        /* <DEDUP_REMOVED lines=14> */
.L_x_3727:
[----:B------:R1:W5:Y:S01]  /*1570*/  @P5 LDG.E R11, desc[UR6][R118.64] ;  /* 0x00000006760b5981 */ /* 0x000362000c1e1900 */
[----:B------:R-:W-:Y:S01]  /*1580*/  ISETP.NE.AND P0, PT, R142, -0x1, PT ;  /* 0xffffffff8e00780c */ /* 0x000fe20003f05270 */
[----:B------:R-:W2:Y:S01]  /*1590*/  LDC.64 R2, c[0x0][0x240] ;  /* 0x00009000ff027b82 */ /* 0x000ea20000000a00 */
[----:B------:R-:W-:Y:S01]  /*15a0*/  SHF.R.S32.HI R10, RZ, 0x1f, R57 ;  /* 0x0000001fff0a7819 */ /* 0x000fe20000011439 */
[----:B------:R-:W-:Y:S01]  /*15b0*/  ULDC.64 UR4, c[0x0][0x268] ;  /* 0x00009a0000047ab9 */ /* 0x000fe20000000a00 */
[----:B------:R-:W-:Y:S01]  /*15c0*/  IMAD.MOV.U32 R47, RZ, RZ, 0x10 ;  /* 0x00000010ff2f7424 */ /* 0x000fe200078e00ff */
[C---:B------:R-:W-:Y:S01]  /*15d0*/  SHF.L.U64.HI R137, R122.reuse, 0x5, R123 ;  /* 0x000000057a897819 */ /* 0x040fe2000001027b */
[----:B------:R-:W-:Y:S01]  /*15e0*/  IMAD.SHL.U32 R138, R122, 0x20, RZ ;  /* 0x000000207a8a7824 */ /* 0x000fe200078e00ff */
[CC--:B------:R-:W-:Y:S02]  /*15f0*/  LEA.HI R27, R10.reuse, R57.reuse, RZ, 0x2 ;  /* 0x000000390a1b7211 */ /* 0x0c0fe400078f10ff */
[----:B------:R-:W-:Y:S01]  /*1600*/  LEA.HI R64, R10, R57, RZ, 0x3 ;  /* 0x000000390a407211 */ /* 0x000fe200078f18ff */
[----:B------:R-:W3:Y:S01]  /*1610*/  LDC R72, c[0x0][0x2e0] ;  /* 0x0000b800ff487b82 */ /* 0x000ee20000000800 */
[----:B------:R-:W-:-:S02]  /*1620*/  LOP3.LUT R6, R27, 0xfffffffc, RZ, 0xc0, !PT ;  /* 0xfffffffc1b067812 */ /* 0x000fc400078ec0ff */
[----:B------:R-:W-:Y:S02]  /*1630*/  SHF.R.S32.HI R59, RZ, 0x3, R64 ;  /* 0x00000003ff3b7819 */ /* 0x000fe40000011440 */
[----:B------:R-:W-:Y:S01]  /*1640*/  SHF.R.S32.HI R144, RZ, 0x2, R27 ;  /* 0x00000002ff907819 */ /* 0x000fe2000001141b */
[----:B------:R-:W-:Y:S01]  /*1650*/  IMAD.IADD R6, R57, 0x1, -R6 ;  /* 0x0000000139067824 */ /* 0x000fe200078e0a06 */
[----:B------:R-:W-:Y:S01]  /*1660*/  LEA.HI R58, R10, R57, RZ, 0x5 ;  /* 0x000000390a3a7211 */ /* 0x000fe200078f28ff */
[----:B-----5:R-:W4:Y:S01]  /*1670*/  @!P0 LDC.64 R12, c[0x0][0x228] ;  /* 0x00008a00ff0c8b82 */ /* 0x020f220000000a00 */
[----:B------:R-:W-:Y:S01]  /*1680*/  IMAD.SHL.U32 R31, R59, 0x40, RZ ;  /* 0x000000403b1f7824 */ /* 0x000fe200078e00ff */
[--C-:B------:R-:W-:Y:S01]  /*1690*/  SHF.R.S32.HI R145, RZ, 0x1f, R144.reuse ;  /* 0x0000001fff917819 */ /* 0x100fe20000011490 */
[C---:B------:R-:W-:Y:S01]  /*16a0*/  IMAD.SHL.U32 R84, R6.reuse, 0x8, RZ ;  /* 0x0000000806547824 */ /* 0x040fe200078e00ff */
[----:B------:R-:W-:Y:S01]  /*16b0*/  LEA.HI R27, R27, R144, RZ, 0x1 ;  /* 0x000000901b1b7211 */ /* 0x000fe200078f08ff */
[----:B------:R-:W-:Y:S01]  /*16c0*/  IMAD.SHL.U32 R6, R6, 0x4, RZ ;  /* 0x0000000406067824 */ /* 0x000fe200078e00ff */
[----:B------:R-:W-:Y:S01]  /*16d0*/  LOP3.LUT R31, R31, 0xc0, RZ, 0xc0, !PT ;  /* 0x000000c01f1f7812 */ /* 0x000fe200078ec0ff */
[----:B--2---:R-:W-:Y:S01]  /*16e0*/  @P0 IMAD.WIDE.U32 R28, R142, R2, RZ ;  /* 0x000000028e1c0225 */ /* 0x004fe200078e00ff */
[----:B------:R-:W-:Y:S01]  /*16f0*/  LOP3.LUT R27, R27, 0x7fffffe, RZ, 0xc0, !PT ;  /* 0x07fffffe1b1b7812 */ /* 0x000fe200078ec0ff */
[----:B------:R-:W2:Y:S01]  /*1700*/  LDC.64 R120, c[0x0][0x250] ;  /* 0x00009400ff787b82 */ /* 0x000ea20000000a00 */
[----:B------:R-:W-:Y:S01]  /*1710*/  SHF.R.U32.HI R18, RZ, 0x3, R31 ;  /* 0x00000003ff127819 */ /* 0x000fe2000001161f */
[----:B------:R-:W-:Y:S01]  /*1720*/  IMAD.WIDE R24, R21, 0x40, R144 ;  /* 0x0000004015187825 */ /* 0x000fe200078e0290 */
[----:B------:R-:W-:-:S02]  /*1730*/  SHF.R.S32.HI R85, RZ, 0x1f, R84 ;  /* 0x0000001fff557819 */ /* 0x000fc40000011454 */
[----:B------:R-:W-:Y:S01]  /*1740*/  SHF.R.S32.HI R58, RZ, 0x5, R58 ;  /* 0x00000005ff3a7819 */ /* 0x000fe2000001143a */
[----:B------:R-:W-:Y:S01]  /*1750*/  @P0 IMAD R21, R142, R3, R29 ;  /* 0x000000038e150224 */ /* 0x000fe200078e021d */
[----:B------:R-:W-:Y:S01]  /*1760*/  LOP3.LUT R29, R31, 0x18, R84, 0xf8, !PT ;  /* 0x000000181f1d7812 */ /* 0x000fe200078ef854 */
[----:B------:R-:W-:Y:S01]  /*1770*/  @P0 IMAD.MOV.U32 R14, RZ, RZ, R28 ;  /* 0x000000ffff0e0224 */ /* 0x000fe200078e001c */
[----:B------:R-:W-:Y:S01]  /*1780*/  LEA.HI R63, R10, R57, RZ, 0x4 ;  /* 0x000000390a3f7211 */ /* 0x000fe200078f20ff */
[----:B------:R-:W-:Y:S01]  /*1790*/  IMAD R10, R25, R2, RZ ;  /* 0x00000002190a7224 */ /* 0x000fe200078e02ff */
[----:B------:R-:W-:Y:S01]  /*17a0*/  LOP3.LUT R18, R29, R18, RZ, 0x3c, !PT ;  /* 0x000000121d127212 */ /* 0x000fe200078e3cff */
[----:B------:R-:W-:Y:S01]  /*17b0*/  IMAD R115, R145, R122, RZ ;  /* 0x0000007a91737224 */ /* 0x000fe200078e02ff */
[----:B------:R-:W-:Y:S01]  /*17c0*/  LOP3.LUT R62, R63, 0xfffffff0, RZ, 0xc0, !PT ;  /* 0xfffffff03f3e7812 */ /* 0x000fe200078ec0ff */
[----:B------:R-:W-:Y:S01]  /*17d0*/  IMAD R3, R24, R3, R10 ;  /* 0x0000000318037224 */ /* 0x000fe200078e020a */
[----:B---3--:R-:W-:Y:S01]  /*17e0*/  LEA.HI R72, R72, R72, RZ, 0x1 ;  /* 0x0000004848487211 */ /* 0x008fe200078f08ff */
[-C--:B----4-:R-:W-:Y:S01]  /*17f0*/  @!P0 IMAD R16, R7, R12.reuse, RZ ;  /* 0x0000000c07108224 */ /* 0x090fe200078e02ff */
[----:B------:R-:W-:Y:S01]  /*1800*/  IADD3 R62, -R62, R57, RZ ;  /* 0x000000393e3e7210 */ /* 0x000fe20007ffe1ff */
[----:B------:R-:W-:Y:S01]  /*1810*/  @!P0 IMAD.WIDE.U32 R30, R9, R12, RZ ;  /* 0x0000000c091e8225 */ /* 0x000fe200078e00ff */
[----:B------:R-:W-:-:S02]  /*1820*/  SHF.R.S32.HI R69, RZ, 0x1, R72 ;  /* 0x00000001ff457819 */ /* 0x000fc40000011448 */
[----:B------:R-:W-:Y:S01]  /*1830*/  LEA.HI R73, R62, R62, RZ, 0x1 ;  /* 0x0000003e3e497211 */ /* 0x000fe200078f08ff */
[----:B------:R-:W-:Y:S02]  /*1840*/  @!P0 IMAD R13, R9, R13, R16 ;  /* 0x0000000d090d8224 */ /* 0x000fe400078e0210 */
[----:B------:R-:W-:Y:S01]  /*1850*/  @!P0 IMAD.MOV.U32 R14, RZ, RZ, R30 ;  /* 0x000000ffff0e8224 */ /* 0x000fe200078e001e */
[----:B------:R-:W-:Y:S01]  /*1860*/  SHF.R.S32.HI R61, RZ, 0x1, R73 ;  /* 0x00000001ff3d7819 */ /* 0x000fe20000011449 */
[C---:B------:R-:W-:Y:S01]  /*1870*/  IMAD R71, R144.reuse, R69, R6 ;  /* 0x0000004590477224 */ /* 0x040fe200078e0206 */
[----:B------:R-:W-:Y:S01]  /*1880*/  @!P0 IADD3 R21, R31, R13, RZ ;  /* 0x0000000d1f158210 */ /* 0x000fe20007ffe0ff */
[----:B------:R-:W-:Y:S01]  /*1890*/  IMAD.IADD R13, R144, 0x1, -R27 ;  /* 0x00000001900d7824 */ /* 0x000fe200078e0a1b */
[----:B------:R-:W-:Y:S01]  /*18a0*/  IADD3 R20, P0, R84, R14, RZ ;  /* 0x0000000e54147210 */ /* 0x000fe20007f1e0ff */
[----:B------:R-:W-:Y:S01]  /*18b0*/  IMAD R115, R144, R123, R115 ;  /* 0x0000007b90737224 */ /* 0x000fe200078e0273 */
[----:B--2---:R-:W-:Y:S01]  /*18c0*/  SHF.L.U64.HI R139, R120, 0x5, R121 ;  /* 0x00000005788b7819 */ /* 0x004fe20000010279 */
[----:B------:R-:W-:Y:S01]  /*18d0*/  IMAD R13, R58, 0x8, R13 ;  /* 0x000000083a0d7824 */ /* 0x000fe200078e020d */
[----:B------:R-:W-:Y:S01]  /*18e0*/  SHF.L.U32 R140, R120, 0x5, RZ ;  /* 0x00000005788c7819 */ /* 0x000fe200000006ff */
[----:B------:R-:W-:Y:S01]  /*18f0*/  IMAD.X R21, R85, 0x1, R21, P0 ;  /* 0x0000000155157824 */ /* 0x000fe200000e0615 */
[----:B------:R-:W-:Y:S01]  /*1900*/  IADD3 R22, P0, R84, R8, RZ ;  /* 0x0000000854167210 */ /* 0x000fe20007f1e0ff */
[----:B------:R-:W-:Y:S01]  /*1910*/  IMAD.U32 R108, R13, 0x20, R18 ;  /* 0x000000200d6c7824 */ /* 0x000fe200078e0012 */
[----:B------:R-:W-:Y:S01]  /*1920*/  SHF.R.S32.HI R8, RZ, 0x1f, R73 ;  /* 0x0000001fff087819 */ /* 0x000fe20000011449 */
[----:B------:R-:W-:Y:S01]  /*1930*/  IMAD R13, R5, UR4, RZ ;  /* 0x00000004050d7c24 */ /* 0x000fe2000f8e02ff */
[----:B------:R-:W-:Y:S01]  /*1940*/  SHF.R.S32.HI R68, RZ, 0x1f, R71 ;  /* 0x0000001fff447819 */ /* 0x000fe20000011447 */
[----:B------:R-:W-:Y:S01]  /*1950*/  IMAD.X R23, R85, 0x1, R23, P0 ;  /* 0x0000000155177824 */ /* 0x000fe200000e0617 */
[----:B------:R-:W-:Y:S01]  /*1960*/  IADD3 R110, P0, R144, R19, RZ ;  /* 0x00000013906e7210 */ /* 0x000fe20007f1e0ff */
[----:B------:R-:W-:Y:S01]  /*1970*/  IMAD.WIDE.U32 R20, R24, R2, R20 ;  /* 0x0000000218147225 */ /* 0x000fe200078e0014 */
[----:B------:R-:W-:-:S02]  /*1980*/  SHF.R.S32.HI R2, RZ, 0x1f, R116 ;  /* 0x0000001fff027819 */ /* 0x000fc40000011474 */
[----:B------:R-:W-:Y:S01]  /*1990*/  LEA.HI R8, R8, R61, RZ, 0x2 ;  /* 0x0000003d08087211 */ /* 0x000fe200078f10ff */
[C---:B------:R-:W-:Y:S02]  /*19a0*/  IMAD R12, R0.reuse, UR5, R13 ;  /* 0x00000005000c7c24 */ /* 0x040fe4000f8e020d */
[----:B------:R-:W-:Y:S01]  /*19b0*/  IMAD.WIDE.U32 R22, R0, UR4, R22 ;  /* 0x0000000400167c25 */ /* 0x000fe2000f8e0016 */
[----:B------:R-:W-:Y:S01]  /*19c0*/  ULDC.64 UR4, c[0x0][0x258] ;  /* 0x0000960000047ab9 */ /* 0x000fe20000000a00 */
[----:B------:R-:W-:Y:S02]  /*19d0*/  LOP3.LUT R8, R8, 0xfffffffc, RZ, 0xc0, !PT ;  /* 0xfffffffc08087812 */ /* 0x000fe400078ec0ff */
[----:B------:R-:W-:Y:S01]  /*19e0*/  IMAD R65, R2, UR4, RZ ;  /* 0x0000000402417c24 */ /* 0x000fe2000f8e02ff */
[----:B------:R-:W-:Y:S01]  /*19f0*/  SHF.R.S32.HI R2, RZ, 0x1f, R67 ;  /* 0x0000001fff027819 */ /* 0x000fe20000011443 */
[----:B------:R-:W-:Y:S01]  /*1a00*/  IMAD.X R17, R145, 0x1, R17, P0 ;  /* 0x0000000191117824 */ /* 0x000fe200000e0611 */
[----:B------:R-:W-:Y:S01]  /*1a10*/  IADD3 R112, P0, R84, R4, RZ ;  /* 0x0000000454707210 */ /* 0x000fe20007f1e0ff */
[----:B------:R-:W-:Y:S01]  /*1a20*/  IMAD.IADD R13, R23, 0x1, R12 ;  /* 0x00000001170d7824 */ /* 0x000fe200078e020c */
[----:B------:R-:W-:Y:S01]  /*1a30*/  LEA.HI R81, R2, R67, RZ, 0x7 ;  /* 0x0000004302517211 */ /* 0x000fe200078f38ff */
[----:B------:R-:W-:Y:S01]  /*1a40*/  IMAD R17, R17, R120, RZ ;  /* 0x0000007811117224 */ /* 0x000fe200078e02ff */
[----:B------:R-:W-:Y:S01]  /*1a50*/  IADD3 R61, R61, -R8, RZ ;  /* 0x800000083d3d7210 */ /* 0x000fe20007ffe0ff */
[----:B------:R-:W-:Y:S01]  /*1a60*/  IMAD.X R113, R85, 0x1, R15, P0 ;  /* 0x0000000155717824 */ /* 0x000fe200000e060f */
[----:B------:R-:W-:Y:S01]  /*1a70*/  SHF.R.S32.HI R81, RZ, 0x7, R81 ;  /* 0x00000007ff517819 */ /* 0x000fe20000011451 */
[----:B------:R-:W-:Y:S01]  /*1a80*/  IMAD.IADD R21, R21, 0x1, R3 ;  /* 0x0000000115157824 */ /* 0x000fe200078e0203 */
[----:B------:R-:W-:Y:S01]  /*1a90*/  LOP3.LUT P1, RZ, R61, 0x2, RZ, 0xc0, !PT ;  /* 0x000000023dff7812 */ /* 0x000fe2000782c0ff */
[----:B------:R-:W-:Y:S01]  /*1aa0*/  IMAD.MOV.U32 R12, RZ, RZ, R22 ;  /* 0x000000ffff0c7224 */ /* 0x000fe200078e0016 */
[----:B------:R-:W-:Y:S01]  /*1ab0*/  VIMNMX R81, RZ, R81, !PT ;  /* 0x00000051ff517248 */ /* 0x000fe20007fe0100 */
[----:B------:R-:W-:Y:S01]  /*1ac0*/  IMAD R65, R116, UR5, R65 ;  /* 0x0000000574417c24 */ /* 0x000fe2000f8e0241 */
[----:B------:R-:W-:Y:S01]  /*1ad0*/  SEL R47, R47, 0xfffffff0, !P1 ;  /* 0xfffffff02f2f7807 */ /* 0x000fe20004800000 */
[----:B------:R-:W-:Y:S01]  /*1ae0*/  IMAD R109, R110, R121, R17 ;  /* 0x000000796e6d7224 */ /* 0x000fe200078e0211 */
[----:B------:R-:W-:Y:S01]  /*1af0*/  ISETP.GT.AND P0, PT, R46, R81, PT ;  /* 0x000000512e00720c */ /* 0x000fe20003f04270 */
[----:B------:R-:W-:-:S02]  /*1b00*/  IMAD.IADD R70, R6, 0x1, R71 ;  /* 0x0000000106467824 */ /* 0x000fc400078e0247 */
[----:B------:R-:W-:-:S03]  /*1b10*/  IMAD.WIDE.U32 R112, R144, R122, R112 ;  /* 0x0000007a90707225 */ /* 0x000fc600078e0070 */
[----:B------:R-:W-:Y:S01]  /*1b20*/  SHF.R.S32.HI R66, RZ, 0x1f, R70 ;  /* 0x0000001fff427819 */ /* 0x000fe20000011446 */
[----:B------:R-:W-:Y:S01]  /*1b30*/  IMAD.WIDE.U32 R116, R116, UR4, R20 ;  /* 0x0000000474747c25 */ /* 0x000fe2000f8e0014 */
[----:B------:R-:W-:-:S03]  /*1b40*/  IADD3 R115, R113, R115, RZ ;  /* 0x0000007371737210 */ /* 0x000fc60007ffe0ff */
[----:B------:R-:W-:-:S04]  /*1b50*/  IMAD.WIDE.U32 R110, R110, R120, R12 ;  /* 0x000000786e6e7225 */ /* 0x000fc800078e000c */
[----:B------:R-:W-:Y:S02]  /*1b60*/  IMAD.IADD R65, R117, 0x1, R65 ;  /* 0x0000000175417824 */ /* 0x000fe400078e0241 */
[----:B------:R-:W-:Y:S02]  /*1b70*/  IMAD.IADD R109, R111, 0x1, R109 ;  /* 0x000000016f6d7824 */ /* 0x000fe400078e026d */
[----:B------:R-:W-:Y:S01]  /*1b80*/  @!P5 IMAD.MOV.U32 R11, RZ, RZ, RZ ;  /* 0x000000ffff0bd224 */ /* 0x000fe200078e00ff */
[----:B-1----:R-:W-:Y:S06]  /*1b90*/  @!P0 BRA `(.L_x_3729) ;  /* 0x0000003800048947 */ /* 0x002fec0003800000 */
[----:B------:R-:W1:Y:S01]  /*1ba0*/  LDC.64 R2, c[0x0][0x338] ;  /* 0x0000ce00ff027b82 */ /* 0x000e620000000a00 */
[----:B------:R-:W-:Y:S01]  /*1bb0*/  ULDC.64 UR10, c[0x0][0x330] ;  /* 0x0000cc00000a7ab9 */ /* 0x000fe20000000a00 */
[----:B------:R-:W-:Y:S01]  /*1bc0*/  ULDC.64 UR4, c[0x0][0x328] ;  /* 0x0000ca0000047ab9 */ /* 0x000fe20000000a00 */
[----:B------:R-:W-:Y:S01]  /*1bd0*/  SHF.R.S32.HI R13, RZ, 0x1f, R48 ;  /* 0x0000001fff0d7819 */ /* 0x000fe20000011430 */
[C---:B------:R-:W-:Y:S01]  /*1be0*/  IMAD R4, R7.reuse, UR10, RZ ;  /* 0x0000000a07047c24 */ /* 0x040fe2000f8e02ff */
[--C-:B------:R-:W-:Y:S01]  /*1bf0*/  SHF.R.S32.HI R8, RZ, 0x1f, R67.reuse ;  /* 0x0000001fff087819 */ /* 0x100fe20000011443 */
[----:B------:R-:W-:Y:S01]  /*1c00*/  IMAD R10, R7, UR4, RZ ;  /* 0x00000004070a7c24 */ /* 0x000fe2000f8e02ff */
[----:B------:R-:W-:Y:S01]  /*1c10*/  IADD3 R6, P1, P0, R48, R144, -R67 ;  /* 0x0000009030067210 */ /* 0x000fe2000783e843 */
[----:B------:R-:W-:Y:S01]  /*1c20*/  IMAD.WIDE.U32 R14, R9, UR10, R84 ;  /* 0x0000000a090e7c25 */ /* 0x000fe2000f8e0054 */
[----:B------:R-:W-:Y:S01]  /*1c30*/  ULDC.64 UR12, c[0x0][0x350] ;  /* 0x0000d400000c7ab9 */ /* 0x000fe20000000a00 */
[----:B------:R-:W2:Y:S01]  /*1c40*/  LDC R82, c[0x0][0x340] ;  /* 0x0000d000ff527b82 */ /* 0x000ea20000000800 */
[----:B------:R-:W-:Y:S01]  /*1c50*/  IADD3.X R13, R13, R145, ~R8, P1, P0 ;  /* 0x000000910d0d7210 */ /* 0x000fe20000fe0c08 */
[C---:B------:R-:W-:Y:S01]  /*1c60*/  IMAD R4, R9.reuse, UR11, R4 ;  /* 0x0000000b09047c24 */ /* 0x040fe2000f8e0204 */
[----:B------:R-:W-:Y:S01]  /*1c70*/  ULDC.64 UR10, c[0x0][0x348] ;  /* 0x0000d200000a7ab9 */ /* 0x000fe20000000a00 */
[----:B------:R-:W-:Y:S01]  /*1c80*/  IMAD.WIDE.U32 R16, R9, UR4, R84 ;  /* 0x0000000409107c25 */ /* 0x000fe2000f8e0054 */
[----:B------:R-:W-:Y:S01]  /*1c90*/  SHF.L.U32 R87, R123, 0x6, RZ ;  /* 0x000000067b577819 */ /* 0x000fe200000006ff */
[----:B------:R-:W-:Y:S01]  /*1ca0*/  ULDC UR25, c[0x0][0x2d0] ;  /* 0x0000b40000197ab9 */ /* 0x000fe20000000800 */
[----:B------:R-:W-:Y:S01]  /*1cb0*/  SHF.L.U32 R78, R69, 0x6, RZ ;  /* 0x00000006454e7819 */ /* 0x000fe200000006ff */
[----:B------:R-:W-:Y:S01]  /*1cc0*/  IMAD R10, R9, UR5, R10 ;  /* 0x00000005090a7c24 */ /* 0x000fe2000f8e020a */
[----:B------:R-:W-:Y:S01]  /*1cd0*/  ULDC.64 UR4, c[0x0][0x340] ;  /* 0x0000d00000047ab9 */ /* 0x000fe20000000a00 */
[----:B------:R-:W-:Y:S01]  /*1ce0*/  IMAD.IADD R15, R15, 0x1, R4 ;  /* 0x000000010f0f7824 */ /* 0x000fe200078e0204 */
[----:B------:R-:W-:Y:S01]  /*1cf0*/  USHF.L.U32 UR14, UR4, 0x6, URZ ;  /* 0x00000006040e7899 */ /* 0x000fe2000800063f */
[----:B------:R-:W-:Y:S01]  /*1d00*/  IMAD R7, R13, UR4, RZ ;  /* 0x000000040d077c24 */ /* 0x000fe2000f8e02ff */
[----:B------:R-:W-:Y:S01]  /*1d10*/  USHF.L.U64.HI UR15, UR4, 0x5, UR5 ;  /* 0x00000005040f7899 */ /* 0x000fe20008010205 */
[----:B------:R-:W-:Y:S01]  /*1d20*/  IMAD.IADD R17, R17, 0x1, R10 ;  /* 0x0000000111117824 */ /* 0x000fe200078e020a */
[----:B------:R-:W-:Y:S01]  /*1d30*/  USHF.L.U32 UR20, UR4, 0x5, URZ ;  /* 0x0000000504147899 */ /* 0x000fe2000800063f */
[-C--:B-1----:R-:W-:Y:S01]  /*1d40*/  IMAD R4, R13, R2.reuse, RZ ;  /* 0x000000020d047224 */ /* 0x082fe200078e02ff */
[----:B------:R-:W-:Y:S01]  /*1d50*/  UIMAD.WIDE.U32 UR18, UR4, 0xc0, URZ ;  /* 0x000000c0041278a5 */ /* 0x000fe2000f8e003f */
[----:B------:R-:W-:Y:S01]  /*1d60*/  IMAD R7, R6, UR5, R7 ;  /* 0x0000000506077c24 */ /* 0x000fe2000f8e0207 */
[----:B------:R-:W-:Y:S01]  /*1d70*/  SHF.L.U64.HI R83, R2, 0x6, R3 ;  /* 0x0000000602537819 */ /* 0x000fe20000010203 */
[----:B------:R-:W-:Y:S01]  /*1d80*/  IMAD.WIDE.U32 R14, R6, UR4, R14 ;  /* 0x00000004060e7c25 */ /* 0x000fe2000f8e000e */
[C---:B------:R-:W-:Y:S01]  /*1d90*/  SHF.L.U64.HI R104, R2.reuse, 0x5, R3 ;  /* 0x0000000502687819 */ /* 0x040fe20000010203 */
[----:B------:R-:W-:Y:S01]  /*1da0*/  USHF.L.U64.HI UR23, UR20, 0x1, UR15 ;  /* 0x0000000114177899 */ /* 0x000fe2000801020f */
[----:B------:R-:W-:Y:S01]  /*1db0*/  SHF.L.U32 R86, R2, 0x6, RZ ;  /* 0x0000000602567819 */ /* 0x000fe200000006ff */
[----:B------:R-:W-:Y:S01]  /*1dc0*/  IMAD.WIDE.U32 R16, R6, R2, R16 ;  /* 0x0000000206107225 */ /* 0x000fe200078e0010 */
[----:B------:R-:W-:Y:S01]  /*1dd0*/  IADD3 R15, R15, R7, RZ ;  /* 0x000000070f0f7210 */ /* 0x000fe20007ffe0ff */
[----:B------:R-:W-:Y:S01]  /*1de0*/  USHF.L.U32 UR26, UR14, 0x1, URZ ;  /* 0x000000010e1a7899 */ /* 0x000fe2000800063f */
[----:B------:R-:W-:Y:S01]  /*1df0*/  IADD3 R74, R144, 0x20, RZ ;  /* 0x00000020904a7810 */ /* 0x000fe20007ffe0ff */
[----:B------:R-:W-:Y:S01]  /*1e00*/  IMAD R4, R6, R3, R4 ;  /* 0x0000000306047224 */ /* 0x000fe200078e0204 */
[----:B------:R-:W-:Y:S01]  /*1e10*/  MOV R6, R16 ;  /* 0x0000001000067202 */ /* 0x000fe20000000f00 */
[----:B------:R-:W-:Y:S01]  /*1e20*/  IMAD.IADD R48, R11, 0x1, R48 ;  /* 0x000000010b307824 */ /* 0x000fe200078e0230 */
[----:B------:R-:W-:Y:S01]  /*1e30*/  IADD3 R106, R144, 0x60, RZ ;  /* 0x00000060906a7810 */ /* 0x000fe20007ffe0ff */
[----:B------:R-:W-:Y:S01]  /*1e40*/  IMAD.IADD R7, R17, 0x1, R4 ;  /* 0x0000000111077824 */ /* 0x000fe200078e0204 */
[----:B------:R-:W-:Y:S01]  /*1e50*/  SHF.R.S32.HI R77, RZ, 0x1f, R78 ;  /* 0x0000001fff4d7819 */ /* 0x000fe2000001144e */
[----:B------:R-:W-:Y:S01]  /*1e60*/  IMAD R99, R5, UR10, RZ ;  /* 0x0000000a05637c24 */ /* 0x000fe2000f8e02ff */
[----:B--2---:R-:W-:Y:S01]  /*1e70*/  LEA R82, -R82, RZ, 0x7 ;  /* 0x000000ff52527211 */ /* 0x004fe200078e39ff */
[----:B------:R-:W-:Y:S01]  /*1e80*/  IMAD R48, R69, R48, RZ ;  /* 0x0000003045307224 */ /* 0x000fe200078e02ff */
[----:B------:R-:W-:Y:S01]  /*1e90*/  ULDC.U8 UR22, c[0x0][0x3c3] ;  /* 0x0000f0c000167ab9 */ /* 0x000fe20000000000 */
[----:B------:R-:W-:Y:S01]  /*1ea0*/  IMAD R97, R5, UR12, RZ ;  /* 0x0000000c05617c24 */ /* 0x000fe2000f8e02ff */
[----:B------:R-:W-:Y:S01]  /*1eb0*/  ULDC UR21, c[0x0][0x2e0] ;  /* 0x0000b80000157ab9 */ /* 0x000fe20000000800 */
[C---:B------:R-:W-:Y:S01]  /*1ec0*/  IMAD R99, R0.reuse, UR11, R99 ;  /* 0x0000000b00637c24 */ /* 0x040fe2000f8e0263 */
[----:B------:R-:W-:Y:S01]  /*1ed0*/  SHF.R.S32.HI R49, RZ, 0x1f, R48 ;  /* 0x0000001fff317819 */ /* 0x000fe20000011430 */
[----:B------:R-:W-:Y:S01]  /*1ee0*/  IMAD.WIDE.U32 R6, R0, UR10, R6 ;  /* 0x0000000a00067c25 */ /* 0x000fe2000f8e0006 */
[-C--:B------:R-:W-:Y:S01]  /*1ef0*/  IADD3 R102, P3, R70, R48.reuse, RZ ;  /* 0x0000003046667210 */ /* 0x080fe20007f7e0ff */
[----:B------:R-:W-:Y:S01]  /*1f00*/  ULDC.64 UR10, c[0x0][0x318] ;  /* 0x0000c600000a7ab9 */ /* 0x000fe20000000a00 */
[----:B------:R-:W-:Y:S01]  /*1f10*/  IADD3 R48, P4, R71, R48, RZ ;  /* 0x0000003047307210 */ /* 0x000fe20007f9e0ff */
[----:B------:R-:W-:Y:S01]  /*1f20*/  IMAD R97, R0, UR13, R97 ;  /* 0x0000000d00617c24 */ /* 0x000fe2000f8e0261 */
[----:B------:R-:W-:Y:S01]  /*1f30*/  LEA R98, P0, R6, UR10, 0x1 ;  /* 0x0000000a06627c11 */ /* 0x000fe2000f8008ff */
[----:B------:R-:W-:Y:S01]  /*1f40*/  IMAD.WIDE.U32 R4, R0, UR12, R14 ;  /* 0x0000000c00047c25 */ /* 0x000fe2000f8e000e */
[----:B------:R-:W-:Y:S01]  /*1f50*/  ULDC.64 UR12, c[0x0][0x320] ;  /* 0x0000c800000c7ab9 */ /* 0x000fe20000000a00 */
[----:B------:R-:W-:Y:S01]  /*1f60*/  ULDC.64 UR16, c[0x0][0x250] ;  /* 0x0000940000107ab9 */ /* 0x000fe20000000a00 */
[----:B------:R-:W-:Y:S01]  /*1f70*/  USHF.L.U32 UR20, UR20, 0x1, URZ ;  /* 0x0000000114147899 */ /* 0x000fe2000800063f */
[----:B------:R-:W-:Y:S01]  /*1f80*/  IMAD.IADD R99, R7, 0x1, R99 ;  /* 0x0000000107637824 */ /* 0x000fe200078e0263 */
[----:B------:R-:W-:Y:S01]  /*1f90*/  IADD3 R97, R5, R97, RZ ;  /* 0x0000006105617210 */ /* 0x000fe20007ffe0ff */
[--C-:B------:R-:W-:Y:S01]  /*1fa0*/  IMAD.X R103, R66, 0x1, R49.reuse, P3 ;  /* 0x0000000142677824 */ /* 0x100fe200018e0631 */
[----:B------:R-:W-:Y:S01]  /*1fb0*/  LEA R96, P1, R4, UR12, 0x1 ;  /* 0x0000000c04607c11 */ /* 0x000fe2000f8208ff */
[----:B------:R-:W-:Y:S01]  /*1fc0*/  IMAD.X R49, R68, 0x1, R49, P4 ;  /* 0x0000000144317824 */ /* 0x000fe200020e0631 */
[----:B------:R-:W-:Y:S01]  /*1fd0*/  LEA.HI.X R99, R6, UR11, R99, 0x1, P0 ;  /* 0x0000000b06637c11 */ /* 0x000fe200080f0c63 */
[----:B------:R-:W-:Y:S01]  /*1fe0*/  ULDC.64 UR10, c[0x0][0x218] ;  /* 0x00008600000a7ab9 */ /* 0x000fe20000000a00 */
[----:B------:R-:W-:Y:S01]  /*1ff0*/  LEA.HI.X R97, R4, UR13, R97, 0x1, P1 ;  /* 0x0000000d04617c11 */ /* 0x000fe200088f0c61 */
[----:B------:R-:W-:Y:S01]  /*2000*/  USHF.L.U64.HI UR13, UR4, 0x6, UR5 ;  /* 0x00000006040d7899 */ /* 0x000fe20008010205 */
[----:B------:R-:W-:Y:S01]  /*2010*/  LEA R92, P1, R112, UR10, 0x1 ;  /* 0x0000000a705c7c11 */ /* 0x000fe2000f8208ff */
[----:B------:R-:W-:Y:S01]  /*2020*/  UIMAD UR12, UR5, 0xc0, URZ ;  /* 0x000000c0050c78a4 */ /* 0x000fe2000f8e023f */
[C---:B------:R-:W-:Y:S01]  /*2030*/  SHF.L.U64.HI R49, R48.reuse, 0x1, R49 ;  /* 0x0000000130317819 */ /* 0x040fe20000010231 */
[----:B------:R-:W-:Y:S01]  /*2040*/  IMAD.SHL.U32 R48, R48, 0x2, RZ ;  /* 0x0000000230307824 */ /* 0x000fe200078e00ff */
[----:B------:R-:W-:Y:S01]  /*2050*/  ULDC.64 UR4, c[0x0][0x220] ;  /* 0x0000880000047ab9 */ /* 0x000fe20000000a00 */
[----:B------:R-:W-:Y:S01]  /*2060*/  IMAD.SHL.U32 R88, R121, 0x40, RZ ;  /* 0x0000004079587824 */ /* 0x000fe200078e00ff */
[----:B------:R-:W-:Y:S01]  /*2070*/  LEA R94, P0, R110, UR4, 0x1 ;  /* 0x000000046e5e7c11 */ /* 0x000fe2000f8008ff */
[----:B------:R-:W-:Y:S01]  /*2080*/  IMAD.WIDE.U32 R8, R120, 0x40, RZ ;  /* 0x0000004078087825 */ /* 0x000fe200078e00ff */
[----:B------:R-:W-:Y:S01]  /*2090*/  LEA.HI.X R91, R112, UR11, R115, 0x1, P1 ;  /* 0x0000000b705b7c11 */ /* 0x000fe200088f0c73 */
[----:B------:R-:W-:Y:S01]  /*20a0*/  ULDC.64 UR10, c[0x0][0x360] ;  /* 0x0000d800000a7ab9 */ /* 0x000fe20000000a00 */
[C---:B------:R-:W-:Y:S01]  /*20b0*/  SHF.L.U64.HI R103, R102.reuse, 0x1, R103 ;  /* 0x0000000166677819 */ /* 0x040fe20000010267 */
[----:B------:R-:W-:Y:S01]  /*20c0*/  IMAD.IADD R88, R9, 0x1, R88 ;  /* 0x0000000109587824 */ /* 0x000fe200078e0258 */
[----:B------:R-:W-:Y:S01]  /*20d0*/  SHF.L.U32 R102, R102, 0x1, RZ ;  /* 0x0000000166667819 */ /* 0x000fe200000006ff */
[----:B------:R-:W-:Y:S01]  /*20e0*/  IMAD.WIDE.U32 R122, R122, 0x40, RZ ;  /* 0x000000407a7a7825 */ /* 0x000fe200078e00ff */
[----:B------:R-:W-:Y:S01]  /*20f0*/  LEA.HI.X R95, R110, UR5, R109, 0x1, P0 ;  /* 0x000000056e5f7c11 */ /* 0x000fe200080f0c6d */
[----:B------:R-:W-:Y:S01]  /*2100*/  ULDC.64 UR4, c[0x0][0x358] ;  /* 0x0000d60000047ab9 */ /* 0x000fe20000000a00 */
[----:B------:R-:W-:Y:S01]  /*2110*/  IADD3 R10, P1, R48, UR10, RZ ;  /* 0x0000000a300a7c10 */ /* 0x000fe2000ff3e0ff */
[----:B------:R-:W-:Y:S01]  /*2120*/  IMAD R5, R121, 0xc0, RZ ;  /* 0x000000c079057824 */ /* 0x000fe200078e02ff */
[C---:B------:R-:W-:Y:S01]  /*2130*/  IADD3 R100, P4, R102.reuse, UR10, RZ ;  /* 0x0000000a66647c10 */ /* 0x040fe2000ff9e0ff */
[C---:B------:R-:W-:Y:S01]  /*2140*/  IMAD.SHL.U32 R80, R69.reuse, 0x20, RZ ;  /* 0x0000002045507824 */ /* 0x040fe200078e00ff */
[----:B------:R-:W-:Y:S01]  /*2150*/  IADD3 R102, P3, R102, UR4, RZ ;  /* 0x0000000466667c10 */ /* 0x000fe2000ff7e0ff */
[----:B------:R-:W-:Y:S01]  /*2160*/  IMAD R76, R69, 0x60, RZ ;  /* 0x00000060454c7824 */ /* 0x000fe200078e02ff */
[----:B------:R-:W-:Y:S01]  /*2170*/  IADD3 R48, P0, R48, UR4, RZ ;  /* 0x0000000430307c10 */ /* 0x000fe2000ff1e0ff */
[----:B------:R-:W-:Y:S01]  /*2180*/  IMAD.WIDE.U32 R120, R120, 0xc0, RZ ;  /* 0x000000c078787825 */ /* 0x000fe200078e00ff */
[----:B------:R-:W-:Y:S01]  /*2190*/  IADD3.X R9, R49, UR11, RZ, P1, !PT ;  /* 0x0000000b31097c10 */ /* 0x000fe20008ffe4ff */
[----:B------:R-:W-:Y:S01]  /*21a0*/  USHF.L.U64.HI UR24, UR14, 0x1, UR13 ;  /* 0x000000010e187899 */ /* 0x000fe2000801020d */
[C---:B------:R-:W-:Y:S01]  /*21b0*/  SHF.L.U64.HI R88, R8.reuse, 0x1, R88 ;  /* 0x0000000108587819 */ /* 0x040fe20000010258 */
[----:B------:R-:W-:Y:S01]  /*21c0*/  IMAD.SHL.U32 R89, R8, 0x2, RZ ;  /* 0x0000000208597824 */ /* 0x000fe200078e00ff */
[----:B------:R-:W-:Y:S01]  /*21d0*/  IADD3 R87, R123, R87, RZ ;  /* 0x000000577b577210 */ /* 0x000fe20007ffe0ff */
[----:B------:R-:W-:Y:S01]  /*21e0*/  IMAD.SHL.U32 R105, R2, 0x20, RZ ;  /* 0x0000002002697824 */ /* 0x000fe200078e00ff */
[----:B------:R-:W-:Y:S01]  /*21f0*/  ISETP.GE.AND P1, PT, R84, UR25, PT ;  /* 0x0000001954007c0c */ /* 0x000fe2000bf26270 */
[----:B------:R-:W-:Y:S01]  /*2200*/  VIADD R107, R144, 0x40 ;  /* 0x00000040906b7836 */ /* 0x000fe20000000000 */
[----:B------:R-:W-:Y:S01]  /*2210*/  SHF.R.S32.HI R79, RZ, 0x1f, R80 ;  /* 0x0000001fff4f7819 */ /* 0x000fe20000011450 */
[----:B------:R-:W-:Y:S01]  /*2220*/  IMAD.MOV.U32 R11, RZ, RZ, R46 ;  /* 0x000000ffff0b7224 */ /* 0x000fe200078e002e */
[----:B------:R-:W-:Y:S01]  /*2230*/  SHF.R.S32.HI R75, RZ, 0x1f, R76 ;  /* 0x0000001fff4b7819 */ /* 0x000fe2000001144c */
[----:B------:R-:W-:Y:S01]  /*2240*/  IMAD.IADD R90, R121, 0x1, R5 ;  /* 0x00000001795a7824 */ /* 0x000fe200078e0205 */
[C---:B------:R-:W-:Y:S01]  /*2250*/  IADD3.X R101, R103.reuse, UR11, RZ, P4, !PT ;  /* 0x0000000b67657c10 */ /* 0x040fe2000a7fe4ff */
[----:B------:R-:W-:Y:S01]  /*2260*/  UIADD3 UR27, UR19, UR12, URZ ;  /* 0x0000000c131b7290 */ /* 0x000fe2000fffe03f */
[----:B------:R-:W-:Y:S01]  /*2270*/  IADD3.X R103, R103, UR5, RZ, P3, !PT ;  /* 0x0000000567677c10 */ /* 0x000fe20009ffe4ff */
[----:B------:R-:W-:Y:S01]  /*2280*/  ULDC UR4, c[0x0][0x2e0] ;  /* 0x0000b80000047ab9 */ /* 0x000fe20000000800 */
[----:B------:R-:W-:Y:S01]  /*2290*/  IADD3.X R49, R49, UR5, RZ, P0, !PT ;  /* 0x0000000531317c10 */ /* 0x000fe200087fe4ff */
[----:B------:R-:W-:Y:S01]  /*22a0*/  ULDC UR5, c[0x0][0x2e0] ;  /* 0x0000b80000057ab9 */ /* 0x000fe20000000800 */
[----:B------:R-:W-:Y:S01]  /*22b0*/  ULDC.64 UR10, c[0x0][0x248] ;  /* 0x00009200000a7ab9 */ /* 0x000fe20000000a00 */
[----:B------:R-:W-:Y:S01]  /*22c0*/  ULDC.64 UR12, c[0x0][0x230] ;  /* 0x00008c00000c7ab9 */ /* 0x000fe20000000a00 */
[----:B------:R-:W-:-:S05]  /*22d0*/  ULDC.64 UR14, c[0x0][0x238] ;  /* 0x00008e00000e7ab9 */ /* 0x000fca0000000a00 */
.L_x_3759:
[----:B------:R-:W-:Y:S04]  /*22e0*/  IMAD.SHL.U32 R13, R11, 0x80, RZ ;  /* 0x000000800b0d7824 */ /* 0x000fe800078e00ff */
[----:B------:R-:W-:Y:S04]  /*22f0*/  VIADD R12, R13, 0xffffff80 ;  /* 0xffffff800d0c7836 */ /* 0x000fe80000000000 */
[--C-:B------:R-:W-:Y:S02]  /*2300*/  IMAD.IADD R15, R56, 0x1, -R12.reuse ;  /* 0x00000001380f7824 */ /* 0x100fe400078e0a0c */
[----:B------:R-:W-:Y:S03]  /*2310*/  IMAD.IADD R3, R67, 0x1, -R12 ;  /* 0x0000000143037824 */ /* 0x000fe600078e0a0c */
[-C--:B------:R-:W-:Y:S02]  /*2320*/  ISETP.GE.OR P6, PT, R144, R15.reuse, P1 ;  /* 0x0000000f9000720c */ /* 0x080fe40000fc6670 */
[----:B------:R-:W-:Y:S02]  /*2330*/  ISETP.GE.OR P5, PT, R74, R15, P1 ;  /* 0x0000000f4a00720c */ /* 0x000fe40000fa6670 */
[-C--:B------:R-:W-:Y:S02]  /*2340*/  ISETP.LT.OR P6, PT, R144, R3.reuse, P6 ;  /* 0x000000039000720c */ /* 0x080fe400037c1670 */
[----:B------:R-:W-:Y:S02]  /*2350*/  ISETP.LT.OR P5, PT, R74, R3, P5 ;  /* 0x000000034a00720c */ /* 0x000fe40002fa1670 */
[C---:B------:R-:W-:Y:S04]  /*2360*/  ISETP.GE.OR P4, PT, R107.reuse, R15, P1 ;  /* 0x0000000f6b00720c */ /* 0x040fe80000f86670 */
[----:B------:R-:W-:Y:S05]  /*2370*/  ISETP.LT.OR P4, PT, R107, R3, P4 ;  /* 0x000000036b00720c */ /* 0x000fea0002781670 */
[----:B------:R-:W2:Y:S02]  /*2380*/  @!P6 LDG.E.128 R20, desc[UR6][R96.64] ;  /* 0x000000066014e981 */ /* 0x000ea4000c1e1d00 */
[----:B------:R-:W-:Y:S02]  /*2390*/  @!P5 IADD3 R28, P0, R96, UR20, RZ ;  /* 0x00000014601cdc10 */ /* 0x000fe4000ff1e0ff */
[----:B------:R-:W-:Y:S02]  /*23a0*/  @!P5 LEA R26, P3, R140, R94, 0x1 ;  /* 0x0000005e8c1ad211 */ /* 0x000fe400078608ff */
[C---:B------:R-:W-:Y:S02]  /*23b0*/  @!P5 IADD3.X R29, R97.reuse, UR23, RZ, P0, !PT ;  /* 0x00000017611ddc10 */ /* 0x040fe400087fe4ff */
[----:B------:R-:W-:Y:S02]  /*23c0*/  @!P4 IADD3 R24, P0, R96, UR26, RZ ;  /* 0x0000001a6018cc10 */ /* 0x000fe4000ff1e0ff */
[----:B------:R-:W-:Y:S02]  /*23d0*/  @!P5 LEA.HI.X R27, R140, R95, R139, 0x1, P3 ;  /* 0x0000005f8c1bd211 */ /* 0x000fe400018f0c8b */
[----:B------:R-:W-:Y:S02]  /*23e0*/  @!P4 IADD3.X R25, R97, UR24, RZ, P0, !PT ;  /* 0x000000186119cc10 */ /* 0x000fe400087fe4ff */
[----:B------:R-:W-:Y:S02]  /*23f0*/  @!P4 IADD3 R2, P0, R94, R89, RZ ;  /* 0x000000595e02c210 */ /* 0x000fe40007f1e0ff */
[C---:B------:R-:W-:Y:S04]  /*2400*/  ISETP.GE.OR P3, PT, R106.reuse, R15, P1 ;  /* 0x0000000f6a00720c */ /* 0x040fe80000f66670 */
[----:B------:R-:W-:Y:S01]  /*2410*/  ISETP.LT.OR P3, PT, R106, R3, P3 ;  /* 0x000000036a00720c */ /* 0x000fe20001f61670 */
[----:B------:R-:W-:Y:S11]  /*2420*/  @!P4 IMAD.X R3, R95, 0x1, R88, P0 ;  /* 0x000000015f03c824 */ /* 0x000ff600000e0658 */
[----:B------:R-:W-:Y:S01]  /*2430*/  @!UPT UIADD3 URZ, URZ, URZ, URZ ;  /* 0x0000003f3f3ff290 */ /* 0x000fe2000fffe03f */
[----:B------:R-:W-:Y:S04]  /*2440*/  @!P3 IADD3 R14, P0, R96, UR18, RZ ;  /* 0x00000012600ebc10 */ /* 0x000fe8000ff1e0ff */
[----:B------:R-:W-:Y:S01]  /*2450*/  @!P3 IADD3.X R15, R97, UR27, RZ, P0, !PT ;  /* 0x0000001b610fbc10 */ /* 0x000fe200087fe4ff */
[----:B--2---:R1:W-:Y:S04]  /*2460*/  @!P6 STG.E.128 desc[UR6][R94.64], R20 ;  /* 0x000000145e00e986 */ /* 0x0043e8000c101d06 */
[----:B---34-:R2:W3:Y:S02]  /*2470*/  @!P5 LDG.E.128 R16, desc[UR6][R28.64] ;  /* 0x000000061c10d981 */ /* 0x0184e4000c1e1d00 */
[----:B--2---:R-:W-:Y:S05]  /*2480*/  @!P3 IADD3 R28, P0, R94, R120, RZ ;  /* 0x000000785e1cb210 */ /* 0x004fea0007f1e0ff */
[----:B------:R-:W-:Y:S01]  /*2490*/  @!P3 IMAD.X R29, R95, 0x1, R90, P0 ;  /* 0x000000015f1db824 */ /* 0x000fe200000e065a */
[C---:B------:R-:W-:Y:S04]  /*24a0*/  LEA R96, P0, R82.reuse, R96, 0x1 ;  /* 0x0000006052607211 */ /* 0x040fe800078008ff */
[----:B------:R-:W-:Y:S02]  /*24b0*/  LEA.HI.X.SX32 R97, R82, R97, 0x1, P0 ;  /* 0x0000006152617211 */ /* 0x000fe400000f0eff */
[----:B------:R-:W-:Y:S01]  /*24c0*/  ISETP.NE.AND P0, PT, RZ, UR4, PT ;  /* 0x00000004ff007c0c */ /* 0x000fe2000bf05270 */
[----:B---3--:R2:W-:Y:S04]  /*24d0*/  @!P5 STG.E.128 desc[UR6][R26.64], R16 ;  /* 0x000000101a00d986 */ /* 0x0085e8000c101d06 */
[----:B------:R-:W3:Y:S04]  /*24e0*/  @!P4 LDG.E.128 R4, desc[UR6][R24.64] ;  /* 0x000000061804c981 */ /* 0x000ee8000c1e1d00 */
[----:B---3--:R2:W-:Y:S04]  /*24f0*/  @!P4 STG.E.128 desc[UR6][R2.64], R4 ;  /* 0x000000040200c986 */ /* 0x0085e8000c101d06 */
[----:B-1----:R-:W3:Y:S04]  /*2500*/  @!P3 LDG.E.128 R20, desc[UR6][R14.64] ;  /* 0x000000060e14b981 */ /* 0x002ee8000c1e1d00 */
[----:B---3--:R2:W-:Y:S01]  /*2510*/  @!P3 STG.E.128 desc[UR6][R28.64], R20 ;  /* 0x000000141c00b986 */ /* 0x0085e2000c101d06 */
[----:B------:R-:W-:Y:S05]  /*2520*/  @!P0 BRA `(.L_x_3730) ;  /* 0x0000002400bc8947 */ /* 0x000fea0003800000 */
[----:B------:R-:W-:Y:S11]  /*2530*/  ISETP.NE.AND P0, PT, RZ, UR22, PT ;  /* 0x00000016ff007c0c */ /* 0x000ff6000bf05270 */
[----:B------:R-:W-:Y:S02]  /*2540*/  @!UPT UIADD3 URZ, URZ, URZ, URZ ;  /* 0x0000003f3f3ff290 */ /* 0x000fe4000fffe03f */
[----:B------:R-:W-:Y:S05]  /*2550*/  @!P0 BRA `(.L_x_3731) ;  /* 0x0000000c00c08947 */ /* 0x000fea0003800000 */
[----:B------:R-:W1:Y:S01]  /*2560*/  LDC R33, c[0x0][0x2e0] ;  /* 0x0000b800ff217b82 */ /* 0x000e620000000800 */
[----:B------:R-:W-:Y:S01]  /*2570*/  BSSY B0, `(.L_x_3732) ;  /* 0x0000034000007945 */ /* 0x000fe20003800000 */
[----:B-1----:R-:W-:Y:S03]  /*2580*/  LEA R33, -R33, RZ, 0x6 ;  /* 0x000000ff21217211 */ /* 0x002fe600078e31ff */
[----:B------:R-:W-:Y:S05]  /*2590*/  @P6 BRA `(.L_x_3733) ;  /* 0x0000000000c46947 */ /* 0x000fea0003800000 */
[----:B------:R-:W-:Y:S01]  /*25a0*/  ISETP.GE.AND P0, PT, R84, UR4, PT ;  /* 0x0000000454007c0c */ /* 0x000fe2000bf06270 */
[----:B--2---:R-:W2:Y:S01]  /*25b0*/  LDG.E.128 R16, desc[UR6][R98.64] ;  /* 0x0000000662107981 */ /* 0x004ea2000c1e1d00 */
[----:B------:R-:W-:Y:S11]  /*25c0*/  IMAD.MOV.U32 R93, RZ, RZ, R91 ;  /* 0x000000ffff5d7224 */ /* 0x000ff600078e005b */
[----:B------:R-:W-:Y:S01]  /*25d0*/  @!P0 MOV R8, R10 ;  /* 0x0000000a00088202 */ /* 0x000fe20000000f00 */
[----:B------:R-:W-:Y:S01]  /*25e0*/  @!P0 IMAD.MOV.U32 R29, RZ, RZ, R49 ;  /* 0x000000ffff1d8224 */ /* 0x000fe200078e0031 */
[----:B------:R-:W-:Y:S03]  /*25f0*/  @!P0 MOV R28, R48 ;  /* 0x00000030001c8202 */ /* 0x000fe60000000f00 */
[----:B------:R1:W3:Y:S06]  /*2600*/  @!P0 LDG.E.64 R6, desc[UR6][R8.64] ;  /* 0x0000000608068981 */ /* 0x0002ec000c1e1b00 */
[----:B------:R-:W4:Y:S01]  /*2610*/  @!P0 LDG.E.64 R24, desc[UR6][R28.64] ;  /* 0x000000061c188981 */ /* 0x000f22000c1e1b00 */
[C---:B--2---:R-:W-:Y:S01]  /*2620*/  @!P0 LOP3.LUT R21, R16.reuse, 0xffff0000, RZ, 0xc0, !PT ;  /* 0xffff000010158812 */ /* 0x044fe200078ec0ff */
[----:B------:R-:W-:Y:S01]  /*2630*/  @!P0 IMAD.U32 R15, R16, 0x10000, RZ ;  /* 0x00010000100f8824 */ /* 0x000fe200078e00ff */
[----:B-1----:R-:W-:Y:S02]  /*2640*/  @!P0 SHF.L.U32 R8, R18, 0x10, RZ ;  /* 0x0000001012088819 */ /* 0x002fe400000006ff */
        /* <DEDUP_REMOVED lines=12> */
[----:B------:R-:W-:Y:S01]  /*2710*/  @!P0 LOP3.LUT R7, R7, 0xffff0000, RZ, 0xc0, !PT ;  /* 0xffff000007078812 */ /* 0x000fe200078ec0ff */
[----:B------:R-:W-:Y:S01]  /*2720*/  @!P0 FMUL.FTZ R3, R8, R5 ;  /* 0x0000000508038220 */ /* 0x000fe20000410000 */
        /* <DEDUP_REMOVED lines=24> */
.L_x_3733:
[----:B------:R-:W-:Y:S05]  /*28b0*/  BSYNC B0 ;  /* 0x0000000000007941 */ /* 0x000fea0003800000 */
.L_x_3732:
[----:B------:R-:W-:Y:S04]  /*28c0*/  BSSY B0, `(.L_x_3734) ;  /* 0x0000039000007945 */ /* 0x000fe80003800000 */
[----:B------:R-:W-:Y:S05]  /*28d0*/  @P5 BRA `(.L_x_3735) ;  /* 0x0000000000dc5947 */ /* 0x000fea0003800000 */
[----:B------:R-:W-:Y:S02]  /*28e0*/  ISETP.GE.AND P0, PT, R84, UR4, PT ;  /* 0x0000000454007c0c */ /* 0x000fe4000bf06270 */
[C---:B------:R-:W-:Y:S04]  /*28f0*/  LEA R34, P5, R105.reuse, R98, 0x1 ;  /* 0x0000006269227211 */ /* 0x040fe800078a08ff */
[----:B------:R-:W-:Y:S05]  /*2900*/  LEA.HI.X R35, R105, R99, R104, 0x1, P5 ;  /* 0x0000006369237211 */ /* 0x000fea00028f0c68 */
[----:B-12---:R1:W2:Y:S02]  /*2910*/  LDG.E.128 R16, desc[UR6][R34.64] ;  /* 0x0000000622107981 */ /* 0x0062a4000c1e1d00 */
        /* <DEDUP_REMOVED lines=51> */
.L_x_3735:
[----:B------:R-:W-:Y:S05]  /*2c50*/  BSYNC B0 ;  /* 0x0000000000007941 */ /* 0x000fea0003800000 */
.L_x_3734:
[----:B------:R-:W-:Y:S04]  /*2c60*/  BSSY B0, `(.L_x_3736) ;  /* 0x0000039000007945 */ /* 0x000fe80003800000 */
[----:B------:R-:W-:Y:S05]  /*2c70*/  @P4 BRA `(.L_x_3737) ;  /* 0x0000000000dc4947 */ /* 0x000fea0003800000 */
[----:B------:R-:W-:Y:S02]  /*2c80*/  ISETP.GE.AND P0, PT, R84, UR4, PT ;  /* 0x0000000454007c0c */ /* 0x000fe4000bf06270 */
[C---:B---3--:R-:W-:Y:S04]  /*2c90*/  LEA R34, P6, R86.reuse, R98, 0x1 ;  /* 0x0000006256227211 */ /* 0x048fe800078c08ff */
        /* <DEDUP_REMOVED lines=53> */
.L_x_3737:
[----:B------:R-:W-:Y:S05]  /*2ff0*/  BSYNC B0 ;  /* 0x0000000000007941 */ /* 0x000fea0003800000 */
.L_x_3736:
[----:B------:R-:W-:Y:S04]  /*3000*/  BSSY B0, `(.L_x_3738) ;  /* 0x000003e000007945 */ /* 0x000fe80003800000 */
[----:B------:R-:W-:Y:S05]  /*3010*/  @P3 BRA `(.L_x_3739) ;  /* 0x0000000000f03947 */ /* 0x000fea0003800000 */
[----:B------:R-:W-:Y:S01]  /*3020*/  ISETP.GE.AND P0, PT, R84, UR4, PT ;  /* 0x0000000454007c0c */ /* 0x000fe2000bf06270 */
[----:B------:R-:W5:Y:S01]  /*3030*/  LDC.64 R30, c[0x0][0x338] ;  /* 0x0000ce00ff1e7b82 */ /* 0x000f620000000a00 */
[----:B-1----:R-:W-:Y:S11]  /*3040*/  IMAD.MOV.U32 R93, RZ, RZ, R91 ;  /* 0x000000ffff5d7224 */ /* 0x002ff600078e005b */
[C---:B---34-:R-:W-:Y:S02]  /*3050*/  @!P0 SHF.L.U32 R35, R76.reuse, 0x1, RZ ;  /* 0x000000014c238819 */ /* 0x058fe400000006ff */
[----:B------:R-:W-:Y:S02]  /*3060*/  @!P0 SHF.L.U64.HI R24, R76, 0x1, R75 ;  /* 0x000000014c188819 */ /* 0x000fe4000001024b */
[C---:B--2---:R-:W-:Y:S02]  /*3070*/  @!P0 IADD3 R6, P3, R35.reuse, R10, RZ ;  /* 0x0000000a23068210 */ /* 0x044fe40007f7e0ff */
[----:B------:R-:W-:Y:S03]  /*3080*/  @!P0 IADD3 R28, P4, R35, R48, RZ ;  /* 0x00000030231c8210 */ /* 0x000fe60007f9e0ff */
[C---:B------:R-:W-:Y:S01]  /*3090*/  @!P0 IMAD.X R7, R24.reuse, 0x1, R9, P3 ;  /* 0x0000000118078824 */ /* 0x040fe200018e0609 */
[----:B------:R-:W-:Y:S01]  /*30a0*/  @!P0 IADD3.X R29, R24, R49, RZ, P4, !PT ;  /* 0x00000031181d8210 */ /* 0x000fe200027fe4ff */
[----:B-----5:R-:W-:Y:S04]  /*30b0*/  IMAD.WIDE.U32 R36, R30, 0xc0, R98 ;  /* 0x000000c01e247825 */ /* 0x020fe800078e0062 */
[----:B------:R-:W2:Y:S01]  /*30c0*/  @!P0 LDG.E.64 R6, desc[UR6][R6.64] ;  /* 0x0000000606068981 */ /* 0x000ea2000c1e1b00 */
[----:B------:R-:W-:Y:S04]  /*30d0*/  IMAD R31, R31, 0xc0, RZ ;  /* 0x000000c01f1f7824 */ /* 0x000fe800078e02ff */
[----:B------:R-:W-:Y:S01]  /*30e0*/  IMAD.IADD R37, R37, 0x1, R31 ;  /* 0x0000000125257824 */ /* 0x000fe200078e021f */
[----:B------:R-:W3:Y:S01]  /*30f0*/  @!P0 LDG.E.64 R26, desc[UR6][R28.64] ;  /* 0x000000061c1a8981 */ /* 0x000ee2000c1e1b00 */
[----:B------:R-:W1:Y:S05]  /*3100*/  LDC.64 R30, c[0x0][0x248] ;  /* 0x00009200ff1e7b82 */ /* 0x000e6a0000000a00 */
[----:B------:R-:W4:Y:S01]  /*3110*/  LDG.E.128 R16, desc[UR6][R36.64] ;  /* 0x0000000624107981 */ /* 0x000f22000c1e1d00 */
[----:B-1----:R-:W-:Y:S04]  /*3120*/  IMAD.WIDE.U32 R40, R30, 0xc0, R92 ;  /* 0x000000c01e287825 */ /* 0x002fe800078e005c */
[----:B------:R-:W-:Y:S05]  /*3130*/  IMAD R31, R31, 0xc0, RZ ;  /* 0x000000c01f1f7824 */ /* 0x000fea00078e02ff */
[----:B------:R-:W-:Y:S02]  /*3140*/  IADD3 R41, R41, R31, RZ ;  /* 0x0000001f29297210 */ /* 0x000fe40007ffe0ff */
[C---:B--2---:R-:W-:Y:S02]  /*3150*/  @!P0 SHF.L.U32 R5, R6.reuse, 0x10, RZ ;  /* 0x0000001006058819 */ /* 0x044fe400000006ff */
[----:B------:R-:W-:Y:S02]  /*3160*/  @!P0 LOP3.LUT R8, R6, 0xffff0000, RZ, 0xc0, !PT ;  /* 0xffff000006088812 */ /* 0x000fe400078ec0ff */
[C---:B---3--:R-:W-:Y:S01]  /*3170*/  @!P0 LOP3.LUT R20, R26.reuse, 0xffff0000, RZ, 0xc0, !PT ;  /* 0xffff00001a148812 */ /* 0x048fe200078ec0ff */
[----:B------:R-:W-:Y:S02]  /*3180*/  @!P0 IMAD.U32 R23, R26, 0x10000, RZ ;  /* 0x000100001a178824 */ /* 0x000fe400078e00ff */
[C---:B------:R-:W-:Y:S01]  /*3190*/  @!P0 IMAD.U32 R25, R27.reuse, 0x10000, RZ ;  /* 0x000100001b198824 */ /* 0x040fe200078e00ff */
[----:B------:R-:W-:Y:S02]  /*31a0*/  @!P0 LOP3.LUT R27, R27, 0xffff0000, RZ, 0xc0, !PT ;  /* 0xffff00001b1b8812 */ /* 0x000fe400078ec0ff */
[C---:B----4-:R-:W-:Y:S01]  /*31b0*/  @!P0 LOP3.LUT R21, R16.reuse, 0xffff0000, RZ, 0xc0, !PT ;  /* 0xffff000010158812 */ /* 0x050fe200078ec0ff */
[----:B------:R-:W-:Y:S01]  /*31c0*/  @!P0 IMAD.U32 R15, R17, 0x10000, RZ ;  /* 0x00010000110f8824 */ /* 0x000fe200078e00ff */
[----:B------:R-:W-:Y:S02]  /*31d0*/  @!P0 SHF.L.U32 R14, R16, 0x10, RZ ;  /* 0x00000010100e8819 */ /* 0x000fe400000006ff */
[----:B------:R-:W-:Y:S01]  /*31e0*/  @!P0 LOP3.LUT R22, R18, 0xffff0000, RZ, 0xc0, !PT ;  /* 0xffff000012168812 */ /* 0x000fe200078ec0ff */
[-C--:B------:R-:W-:Y:S01]  /*31f0*/  @!P0 FMUL.FTZ R35, R21, R5.reuse ;  /* 0x0000000515238220 */ /* 0x080fe20000410000 */
[----:B------:R-:W-:Y:S01]  /*3200*/  @!P0 SHF.L.U32 R6, R19, 0x10, RZ ;  /* 0x0000001013068819 */ /* 0x000fe200000006ff */
[C---:B------:R-:W-:Y:S01]  /*3210*/  @!P0 FMUL.FTZ R0, R14.reuse, R5 ;  /* 0x000000050e008220 */ /* 0x040fe20000410000 */
[----:B------:R-:W-:Y:S01]  /*3220*/  @!P0 SHF.L.U32 R5, R7, 0x10, RZ ;  /* 0x0000001007058819 */ /* 0x000fe200000006ff */
[-C--:B------:R-:W-:Y:S01]  /*3230*/  @!P0 FFMA.FTZ R35, R14, R23.reuse, -R35 ;  /* 0x000000170e238223 */ /* 0x080fe20000010823 */
[----:B------:R-:W-:Y:S01]  /*3240*/  @!P0 SHF.L.U32 R14, R18, 0x10, RZ ;  /* 0x00000010120e8819 */ /* 0x000fe200000006ff */
[----:B------:R-:W-:Y:S01]  /*3250*/  @!P0 FFMA.FTZ R0, R21, R23, R0 ;  /* 0x0000001715008223 */ /* 0x000fe20000010000 */
        /* <DEDUP_REMOVED lines=24> */
.L_x_3739:
[----:B------:R-:W-:Y:S05]  /*33e0*/  BSYNC B0 ;  /* 0x0000000000007941 */ /* 0x000fea0003800000 */
.L_x_3738:
[C---:B------:R-:W-:Y:S01]  /*33f0*/  LEA R48, P3, R33.reuse, R48, 0x1 ;  /* 0x0000003021307211 */ /* 0x040fe200078608ff */
[----:B------:R-:W-:Y:S01]  /*3400*/  IMAD.MOV.U32 R8, RZ, RZ, R10 ;  /* 0x000000ffff087224 */ /* 0x000fe200078e000a */
[----:B------:R-:W-:Y:S02]  /*3410*/  UMOV UR4, UR21 ;  /* 0x0000001500047c82 */ /* 0x000fe40008000000 */
[C---:B------:R-:W-:Y:S02]  /*3420*/  LEA.HI.X.SX32 R49, R33.reuse, R49, 0x1, P3 ;  /* 0x0000003121317211 */ /* 0x040fe400018f0eff */
[C---:B------:R-:W-:Y:S04]  /*3430*/  LEA R10, P0, R33.reuse, R8, 0x1 ;  /* 0x00000008210a7211 */ /* 0x040fe800078008ff */
[----:B------:R-:W-:Y:S01]  /*3440*/  LEA.HI.X.SX32 R9, R33, R9, 0x1, P0 ;  /* 0x0000000921097211 */ /* 0x000fe200000f0eff */
[----:B------:R-:W-:Y:S08]  /*3450*/  BRA `(.L_x_3740) ;  /* 0x00000018005c7947 */ /* 0x000ff00003800000 */
.L_x_3731:
        /* <DEDUP_REMOVED lines=13> */
[C---:B-----5:R-:W-:Y:S01]  /*3530*/  IMAD.U32 R34, R41.reuse, 0x10000, RZ ;  /* 0x0001000029227824 */ /* 0x060fe200078e00ff */
[C---:B------:R-:W-:Y:S02]  /*3540*/  SHF.L.U32 R31, R40.reuse, 0x10, RZ ;  /* 0x00000010281f7819 */ /* 0x040fe400000006ff */
[----:B------:R-:W-:Y:S02]  /*3550*/  LOP3.LUT R33, R40, 0xffff0000, RZ, 0xc0, !PT ;  /* 0xffff000028217812 */ /* 0x000fe400078ec0ff */
[----:B------:R-:W-:Y:S02]  /*3560*/  LOP3.LUT R37, R41, 0xffff0000, RZ, 0xc0, !PT ;  /* 0xffff000029257812 */ /* 0x000fe400078ec0ff */
[C---:B------:R-:W-:Y:S02]  /*3570*/  SHF.L.U32 R38, R42.reuse, 0x10, RZ ;  /* 0x000000102a267819 */ /* 0x040fe400000006ff */
[----:B------:R-:W-:Y:S01]  /*3580*/  LOP3.LUT R41, R42, 0xffff0000, RZ, 0xc0, !PT ;  /* 0xffff00002a297812 */ /* 0x000fe200078ec0ff */
[----:B------:R-:W-:Y:S01]  /*3590*/  @P6 IMAD R129, RZ, RZ, -UR25 ;  /* 0x80000019ff816e24 */ /* 0x000fe2000f8e02ff */
[C---:B------:R-:W-:Y:S01]  /*35a0*/  LOP3.LUT R45, R43.reuse, 0xffff0000, RZ, 0xc0, !PT ;  /* 0xffff00002b2d7812 */ /* 0x040fe200078ec0ff */
[----:B------:R-:W-:Y:S02]  /*35b0*/  @P6 IMAD R127, RZ, RZ, -UR25 ;  /* 0x80000019ff7f6e24 */ /* 0x000fe4000f8e02ff */
[----:B------:R-:W-:Y:S01]  /*35c0*/  IMAD.U32 R42, R43, 0x10000, RZ ;  /* 0x000100002b2a7824 */ /* 0x000fe200078e00ff */
[C---:B------:R-:W-:Y:S04]  /*35d0*/  LEA R14, P0, R129.reuse, R98, 0x1 ;  /* 0x00000062810e7211 */ /* 0x040fe800078008ff */
[----:B------:R-:W-:Y:S02]  /*35e0*/  LEA.HI.X.SX32 R15, R129, R99, 0x1, P0 ;  /* 0x00000063810f7211 */ /* 0x000fe400000f0eff */
[C---:B------:R-:W-:Y:S03]  /*35f0*/  LEA R130, P0, R127.reuse, R100, 0x1 ;  /* 0x000000647f827211 */ /* 0x040fe600078008ff */
[----:B--2---:R-:W2:Y:S01]  /*3600*/  LDG.E.128 R16, desc[UR6][R14.64] ;  /* 0x000000060e107981 */ /* 0x004ea2000c1e1d00 */
[----:B------:R-:W-:Y:S02]  /*3610*/  LEA.HI.X.SX32 R131, R127, R101, 0x1, P0 ;  /* 0x000000657f837211 */ /* 0x000fe400000f0eff */
[----:B------:R-:W-:Y:S01]  /*3620*/  MOV R127, RZ ;  /* 0x000000ff007f7202 */ /* 0x000fe20000000f00 */
[----:B------:R-:W-:Y:S04]  /*3630*/  @P6 IMAD R127, RZ, RZ, -UR25 ;  /* 0x80000019ff7f6e24 */ /* 0x000fe8000f8e02ff */
[----:B------:R-:W3:Y:S01]  /*3640*/  LDG.E.128 R128, desc[UR6][R130.64] ;  /* 0x0000000682807981 */ /* 0x000ee2000c1e1d00 */
[C---:B------:R-:W-:Y:S04]  /*3650*/  LEA R50, P0, R127.reuse, R102, 0x1 ;  /* 0x000000667f327211 */ /* 0x040fe800078008ff */
[----:B------:R-:W-:Y:S05]  /*3660*/  LEA.HI.X.SX32 R51, R127, R103, 0x1, P0 ;  /* 0x000000677f337211 */ /* 0x000fea00000f0eff */
[----:B------:R-:W4:Y:S01]  /*3670*/  LDG.E.128 R52, desc[UR6][R50.64] ;  /* 0x0000000632347981 */ /* 0x000f22000c1e1d00 */
[C---:B--2---:R-:W-:Y:S01]  /*3680*/  SHF.L.U32 R24, R16.reuse, 0x10, RZ ;  /* 0x0000001010187819 */ /* 0x044fe200000006ff */
[----:B------:R-:W-:Y:S01]  /*3690*/  IMAD.U32 R14, R19, 0x10000, RZ ;  /* 0x00010000130e7824 */ /* 0x000fe200078e00ff */
[----:B------:R-:W-:Y:S01]  /*36a0*/  LOP3.LUT R23, R16, 0xffff0000, RZ, 0xc0, !PT ;  /* 0xffff000010177812 */ /* 0x000fe200078ec0ff */
[----:B------:R-:W-:Y:S01]  /*36b0*/  IMAD.U32 R21, R17, 0x10000, RZ ;  /* 0x0001000011157824 */ /* 0x000fe200078e00ff */
[C---:B------:R-:W-:Y:S02]  /*36c0*/  SHF.L.U32 R20, R18.reuse, 0x10, RZ ;  /* 0x0000001012147819 */ /* 0x040fe400000006ff */
[----:B------:R-:W-:Y:S02]  /*36d0*/  LOP3.LUT R16, R18, 0xffff0000, RZ, 0xc0, !PT ;  /* 0xffff000012107812 */ /* 0x000fe400078ec0ff */
[C---:B---3--:R-:W-:Y:S01]  /*36e0*/  SHF.L.U32 R29, R128.reuse, 0x10, RZ ;  /* 0x00000010801d7819 */ /* 0x048fe200000006ff */
[C---:B------:R-:W-:Y:S01]  /*36f0*/  IMAD.U32 R26, R129.reuse, 0x10000, RZ ;  /* 0x00010000811a7824 */ /* 0x040fe200078e00ff */
[----:B------:R-:W-:Y:S02]  /*3700*/  LOP3.LUT R28, R128, 0xffff0000, RZ, 0xc0, !PT ;  /* 0xffff0000801c7812 */ /* 0x000fe400078ec0ff */
        /* <DEDUP_REMOVED lines=9> */
[C---:B------:R-:W-:Y:S01]  /*37a0*/  IMAD.U32 R17, R131.reuse, 0x10000, RZ ;  /* 0x0001000083117824 */ /* 0x040fe200078e00ff */
[----:B------:R-:W-:Y:S01]  /*37b0*/  LOP3.LUT R15, R131, 0xffff0000, RZ, 0xc0, !PT ;  /* 0xffff0000830f7812 */ /* 0x000fe200078ec0ff */
[----:B------:R-:W-:Y:S01]  /*37c0*/  FMUL.FTZ R0, R24, R29 ;  /* 0x0000001d18007220 */ /* 0x000fe20000410000 */
[C---:B----4-:R-:W-:Y:S01]  /*37d0*/  SHF.L.U32 R30, R52.reuse, 0x10, RZ ;  /* 0x00000010341e7819 */ /* 0x050fe200000006ff */
        /* <DEDUP_REMOVED lines=30> */
.L_x_3744:
[----:B------:R-:W-:Y:S05]  /*39c0*/  BSYNC B0 ;  /* 0x0000000000007941 */ /* 0x000fea0003800000 */
.L_x_3743:
[----:B-----5:R3:W-:Y:S02]  /*39d0*/  STG.E.128 desc[UR6][R92.64], R40 ;  /* 0x000000285c007986 */ /* 0x0207e4000c101d06 */
.L_x_3742:
[----:B------:R-:W-:Y:S05]  /*39e0*/  BSYNC B1 ;  /* 0x0000000000017941 */ /* 0x000fea0003800000 */
.L_x_3741:
[----:B------:R-:W-:Y:S04]  /*39f0*/  BSSY B1, `(.L_x_3745) ;  /* 0x000005c000017945 */ /* 0x000fe80003800000 */
[----:B------:R-:W-:Y:S05]  /*3a00*/  @P5 BRA `(.L_x_3746) ;  /* 0x0000000400685947 */ /* 0x000fea0003800000 */
[C---:B------:R-:W-:Y:S01]  /*3a10*/  LEA R130, P0, R105.reuse, R98, 0x1 ;  /* 0x0000006269827211 */ /* 0x040fe200078008ff */
[----:B------:R-:W-:Y:S01]  /*3a20*/  BSSY B0, `(.L_x_3747) ;  /* 0x0000057000007945 */ /* 0x000fe20003800000 */
[----:B------:R-:W-:Y:S02]  /*3a30*/  ISETP.GE.AND P5, PT, R84, UR4, PT ;  /* 0x0000000454007c0c */ /* 0x000fe4000bfa6270 */
[----:B------:R-:W-:Y:S02]  /*3a40*/  LEA.HI.X R131, R105, R99, R104, 0x1, P0 ;  /* 0x0000006369837211 */ /* 0x000fe400000f0c68 */
[C---:B------:R-:W-:Y:S03]  /*3a50*/  LEA R126, P0, R138.reuse, R92, 0x1 ;  /* 0x0000005c8a7e7211 */ /* 0x040fe600078008ff */
[----:B---3--:R3:W5:Y:S01]  /*3a60*/  LDG.E.128 R40, desc[UR6][R130.64] ;  /* 0x0000000682287981 */ /* 0x008762000c1e1d00 */
        /* <DEDUP_REMOVED lines=19> */
[C---:B---3--:R-:W-:Y:S01]  /*3ba0*/  LEA R130, P0, R93.reuse, R100, 0x1 ;  /* 0x000000645d827211 */ /* 0x048fe200078008ff */
[----:B--2---:R-:W2:Y:S03]  /*3bb0*/  LDG.E.128 R16, desc[UR6][R14.64] ;  /* 0x000000060e107981 */ /* 0x004ea6000c1e1d00 */
        /* <DEDUP_REMOVED lines=9> */
[C---:B--2---:R-:W-:Y:S01]  /*3c50*/  LOP3.LUT R23, R16.reuse, 0xffff0000, RZ, 0xc0, !PT ;  /* 0xffff000010177812 */ /* 0x044fe200078ec0ff */
[----:B------:R-:W-:Y:S01]  /*3c60*/  IMAD.U32 R24, R16, 0x10000, RZ ;  /* 0x0001000010187824 */ /* 0x000fe200078e00ff */
[C---:B------:R-:W-:Y:S01]  /*3c70*/  LOP3.LUT R16, R18.reuse, 0xffff0000, RZ, 0xc0, !PT ;  /* 0xffff000012107812 */ /* 0x040fe200078ec0ff */
[----:B------:R-:W-:Y:S01]  /*3c80*/  IMAD.U32 R20, R18, 0x10000, RZ ;  /* 0x0001000012147824 */ /* 0x000fe200078e00ff */
[C---:B------:R-:W-:Y:S02]  /*3c90*/  SHF.L.U32 R14, R19.reuse, 0x10, RZ ;  /* 0x00000010130e7819 */ /* 0x040fe400000006ff */
[----:B------:R-:W-:Y:S02]  /*3ca0*/  LOP3.LUT R18, R19, 0xffff0000, RZ, 0xc0, !PT ;  /* 0xffff000013127812 */ /* 0x000fe400078ec0ff */
[----:B------:R-:W-:Y:S02]  /*3cb0*/  SHF.L.U32 R21, R17, 0x10, RZ ;  /* 0x0000001011157819 */ /* 0x000fe400000006ff */
        /* <DEDUP_REMOVED lines=45> */
.L_x_3748:
[----:B------:R-:W-:Y:S05]  /*3f90*/  BSYNC B0 ;  /* 0x0000000000007941 */ /* 0x000fea0003800000 */
.L_x_3747:
[----:B-----5:R4:W-:Y:S02]  /*3fa0*/  STG.E.128 desc[UR6][R126.64], R40 ;  /* 0x000000287e007986 */ /* 0x0209e4000c101d06 */
.L_x_3746:
[----:B------:R-:W-:Y:S05]  /*3fb0*/  BSYNC B1 ;  /* 0x0000000000017941 */ /* 0x000fea0003800000 */
.L_x_3745:
[----:B------:R-:W-:Y:S04]  /*3fc0*/  BSSY B1, `(.L_x_3749) ;  /* 0x000005c000017945 */ /* 0x000fe80003800000 */
[----:B------:R-:W-:Y:S05]  /*3fd0*/  @P4 BRA `(.L_x_3750) ;  /* 0x0000000400684947 */ /* 0x000fea0003800000 */
[----:B---3--:R-:W-:Y:S01]  /*3fe0*/  LEA R130, P0, R86, R98, 0x1 ;  /* 0x0000006256827211 */ /* 0x008fe200078008ff */
[----:B------:R-:W-:Y:S01]  /*3ff0*/  BSSY B0, `(.L_x_3751) ;  /* 0x0000057000007945 */ /* 0x000fe20003800000 */
[----:B------:R-:W-:Y:S02]  /*4000*/  ISETP.GE.AND P4, PT, R84, UR4, PT ;  /* 0x0000000454007c0c */ /* 0x000fe4000bf86270 */
[----:B------:R-:W-:Y:S02]  /*4010*/  LEA.HI.X R131, R86, R99, R83, 0x1, P0 ;  /* 0x0000006356837211 */ /* 0x000fe400000f0c53 */
[C---:B----4-:R-:W-:Y:S03]  /*4020*/  LEA R126, P0, R122.reuse, R92, 0x1 ;  /* 0x0000005c7a7e7211 */ /* 0x050fe600078008ff */
        /* <DEDUP_REMOVED lines=83> */
.L_x_3752:
[----:B------:R-:W-:Y:S05]  /*4560*/  BSYNC B0 ;  /* 0x0000000000007941 */ /* 0x000fea0003800000 */
.L_x_3751:
[----:B-----5:R4:W-:Y:S02]  /*4570*/  STG.E.128 desc[UR6][R126.64], R40 ;  /* 0x000000287e007986 */ /* 0x0209e4000c101d06 */
.L_x_3750:
[----:B------:R-:W-:Y:S05]  /*4580*/  BSYNC B1 ;  /* 0x0000000000017941 */ /* 0x000fea0003800000 */
.L_x_3749:
[----:B------:R-:W-:Y:S04]  /*4590*/  BSSY B1, `(.L_x_3753) ;  /* 0x0000060000017945 */ /* 0x000fe80003800000 */
[----:B------:R-:W-:Y:S05]  /*45a0*/  @P3 BRA `(.L_x_3754) ;  /* 0x0000000400783947 */ /* 0x000fea0003800000 */
[----:B--2---:R-:W4:Y:S01]  /*45b0*/  LDC.64 R2, c[0x0][0x338] ;  /* 0x0000ce00ff027b82 */ /* 0x004f220000000a00 */
[----:B------:R-:W-:Y:S01]  /*45c0*/  ISETP.GE.AND P0, PT, R84, UR4, PT ;  /* 0x0000000454007c0c */ /* 0x000fe2000bf06270 */
[----:B------:R-:W-:Y:S01]  /*45d0*/  BSSY B0, `(.L_x_3755) ;  /* 0x000005a000007945 */ /* 0x000fe20003800000 */
[----:B---3--:R-:W-:Y:S01]  /*45e0*/  MOV R93, R91 ;  /* 0x0000005b005d7202 */ /* 0x008fe20000000f00 */
[----:B----4-:R-:W-:Y:S04]  /*45f0*/  IMAD.WIDE.U32 R126, R2, 0xc0, R98 ;  /* 0x000000c0027e7825 */ /* 0x010fe800078e0062 */
[----:B------:R-:W-:Y:S05]  /*4600*/  IMAD R3, R3, 0xc0, RZ ;  /* 0x000000c003037824 */ /* 0x000fea00078e02ff */
[----:B------:R-:W-:Y:S02]  /*4610*/  IADD3 R127, R127, R3, RZ ;  /* 0x000000037f7f7210 */ /* 0x000fe40007ffe0ff */
[----:B------:R-:W2:Y:S03]  /*4620*/  LDC.64 R2, c[0x0][0x248] ;  /* 0x00009200ff027b82 */ /* 0x000ea60000000a00 */
[----:B------:R3:W5:Y:S01]  /*4630*/  LDG.E.128 R40, desc[UR6][R126.64] ;  /* 0x000000067e287981 */ /* 0x000762000c1e1d00 */
[----:B--2---:R-:W-:Y:S04]  /*4640*/  IMAD.WIDE.U32 R128, R2, 0xc0, R92 ;  /* 0x000000c002807825 */ /* 0x004fe800078e005c */
[----:B------:R-:W-:Y:S05]  /*4650*/  IMAD R3, R3, 0xc0, RZ ;  /* 0x000000c003037824 */ /* 0x000fea00078e02ff */
[----:B------:R-:W-:Y:S01]  /*4660*/  IADD3 R129, R129, R3, RZ ;  /* 0x0000000381817210 */ /* 0x000fe20007ffe0ff */
[----:B---3--:R-:W-:Y:S06]  /*4670*/  @P0 BRA `(.L_x_3756) ;  /* 0x00000004003c0947 */ /* 0x008fec0003800000 */
[----:B------:R-:W-:Y:S01]  /*4680*/  ISETP.GE.AND P3, PT, R84, R125, PT ;  /* 0x0000007d5400720c */ /* 0x000fe20003f66270 */
[----:B------:R-:W-:Y:S01]  /*4690*/  IMAD.MOV.U32 R124, RZ, RZ, RZ ;  /* 0x000000ffff7c7224 */ /* 0x000fe200078e00ff */
        /* <DEDUP_REMOVED lines=16> */
[C---:B------:R-:W-:Y:S01]  /*47a0*/  LEA R126, P0, R93.reuse, R100, 0x1 ;  /* 0x000000645d7e7211 */ /* 0x040fe200078008ff */
[----:B------:R-:W2:Y:S03]  /*47b0*/  LDG.E.128 R16, desc[UR6][R14.64] ;  /* 0x000000060e107981 */ /* 0x000ea6000c1e1d00 */
        /* <DEDUP_REMOVED lines=18> */
[C---:B------:R-:W-:Y:S01]  /*48e0*/  IMAD.U32 R25, R126.reuse, 0x10000, RZ ;  /* 0x000100007e197824 */ /* 0x040fe200078e00ff */
        /* <DEDUP_REMOVED lines=40> */
.L_x_3756:
[----:B------:R-:W-:Y:S05]  /*4b70*/  BSYNC B0 ;  /* 0x0000000000007941 */ /* 0x000fea0003800000 */
.L_x_3755:
[----:B-----5:R2:W-:Y:S02]  /*4b80*/  STG.E.128 desc[UR6][R128.64], R40 ;  /* 0x0000002880007986 */ /* 0x0205e4000c101d06 */
.L_x_3754:
[----:B------:R-:W-:Y:S05]  /*4b90*/  BSYNC B1 ;  /* 0x0000000000017941 */ /* 0x000fea0003800000 */
.L_x_3753:
[----:B--2---:R-:W2:Y:S01]  /*4ba0*/  LDC R3, c[0x0][0x2e0] ;  /* 0x0000b800ff037b82 */ /* 0x004ea20000000800 */
[----:B------:R-:W-:Y:S01]  /*4bb0*/  UMOV UR4, UR5 ;  /* 0x0000000500047c82 */ /* 0x000fe20008000000 */
[----:B--2---:R-:W-:Y:S05]  /*4bc0*/  IMAD.U32 R3, R3, -0x40, RZ ;  /* 0xffffffc003037824 */ /* 0x004fea00078e00ff */
[C---:B------:R-:W-:Y:S02]  /*4bd0*/  LEA R102, P3, R3.reuse, R102, 0x1 ;  /* 0x0000006603667211 */ /* 0x040fe400078608ff */
[C---:B------:R-:W-:Y:S02]  /*4be0*/  LEA R100, P0, R3.reuse, R100, 0x1 ;  /* 0x0000006403647211 */ /* 0x040fe400078008ff */
[C---:B------:R-:W-:Y:S02]  /*4bf0*/  LEA.HI.X.SX32 R103, R3.reuse, R103, 0x1, P3 ;  /* 0x0000006703677211 */ /* 0x040fe400018f0eff */
[----:B------:R-:W-:Y:S01]  /*4c00*/  LEA.HI.X.SX32 R101, R3, R101, 0x1, P0 ;  /* 0x0000006503657211 */ /* 0x000fe200000f0eff */
[----:B------:R-:W-:Y:S08]  /*4c10*/  BRA `(.L_x_3740) ;  /* 0x00000000006c7947 */ /* 0x000ff00003800000 */
.L_x_3730:
[----:B--2---:R-:W2:Y:S01]  /*4c20*/  @!P6 LDG.E.128 R20, desc[UR6][R98.64] ;  /* 0x000000066214e981 */ /* 0x004ea2000c1e1d00 */
[CC--:B------:R-:W-:Y:S01]  /*4c30*/  @!P5 LEA R26, P0, R105.reuse, R98.reuse, 0x1 ;  /* 0x00000062691ad211 */ /* 0x0c0fe200078008ff */
[----:B------:R-:W-:Y:S01]  /*4c40*/  @!P6 IMAD.MOV.U32 R93, RZ, RZ, R91 ;  /* 0x000000ffff5de224 */ /* 0x000fe200078e005b */
[----:B------:R-:W1:Y:S01]  /*4c50*/  @!P3 LDC.64 R2, c[0x0][0x338] ;  /* 0x0000ce00ff02bb82 */ /* 0x000e620000000a00 */
[----:B------:R-:W-:Y:S01]  /*4c60*/  UMOV UR4, URZ ;  /* 0x0000003f00047c82 */ /* 0x000fe20008000000 */
[-C--:B------:R-:W-:Y:S02]  /*4c70*/  @!P5 LEA.HI.X R27, R105, R99.reuse, R104, 0x1, P0 ;  /* 0x00000063691bd211 */ /* 0x080fe400000f0c68 */
[C---:B------:R-:W-:Y:S04]  /*4c80*/  @!P4 LEA R16, P0, R86.reuse, R98, 0x1 ;  /* 0x000000625610c211 */ /* 0x040fe800078008ff */
[----:B------:R-:W-:Y:S01]  /*4c90*/  @!P4 LEA.HI.X R17, R86, R99, R83, 0x1, P0 ;  /* 0x000000635611c211 */ /* 0x000fe200000f0c53 */
[----:B--2---:R2:W-:Y:S01]  /*4ca0*/  @!P6 STG.E.128 desc[UR6][R92.64], R20 ;  /* 0x000000145c00e986 */ /* 0x0045e2000c101d06 */
[----:B-1----:R-:W-:Y:S01]  /*4cb0*/  @!P3 IMAD.WIDE.U32 R14, R2, 0xc0, R98 ;  /* 0x000000c0020eb825 */ /* 0x002fe200078e0062 */
[CC--:B------:R-:W-:Y:S02]  /*4cc0*/  @!P5 LEA R24, P6, R138.reuse, R92.reuse, 0x1 ;  /* 0x0000005c8a18d211 */ /* 0x0c0fe400078c08ff */
[----:B------:R-:W3:Y:S01]  /*4cd0*/  @!P5 LDG.E.128 R4, desc[UR6][R26.64] ;  /* 0x000000061a04d981 */ /* 0x000ee2000c1e1d00 */
[----:B------:R-:W-:Y:S01]  /*4ce0*/  @!P3 IMAD R3, R3, 0xc0, RZ ;  /* 0x000000c00303b824 */ /* 0x000fe200078e02ff */
[-C--:B------:R-:W-:Y:S03]  /*4cf0*/  @!P5 LEA.HI.X R25, R138, R91.reuse, R137, 0x1, P6 ;  /* 0x0000005b8a19d211 */ /* 0x080fe600030f0c89 */
[----:B------:R-:W-:Y:S02]  /*4d00*/  @!P3 IMAD.IADD R15, R15, 0x1, R3 ;  /* 0x000000010f0fb824 */ /* 0x000fe400078e0203 */
[----:B------:R-:W1:Y:S01]  /*4d10*/  @!P3 LDC.64 R2, c[0x0][0x248] ;  /* 0x00009200ff02bb82 */ /* 0x000e620000000a00 */
[C---:B--2---:R-:W-:Y:S01]  /*4d20*/  @!P4 LEA R20, P0, R122.reuse, R92, 0x1 ;  /* 0x0000005c7a14c211 */ /* 0x044fe200078008ff */
[----:B------:R-:W-:Y:S02]  /*4d30*/  @!P3 IMAD.MOV.U32 R93, RZ, RZ, R91 ;  /* 0x000000ffff5db224 */ /* 0x000fe400078e005b */
[----:B-1----:R-:W-:Y:S01]  /*4d40*/  @!P3 IMAD R3, R3, 0xc0, RZ ;  /* 0x000000c00303b824 */ /* 0x002fe200078e02ff */
[----:B------:R-:W-:Y:S01]  /*4d50*/  @!P4 LEA.HI.X R21, R122, R91, R87, 0x1, P0 ;  /* 0x0000005b7a15c211 */ /* 0x000fe200000f0c57 */
[----:B---3--:R1:W-:Y:S04]  /*4d60*/  @!P5 STG.E.128 desc[UR6][R24.64], R4 ;  /* 0x000000041800d986 */ /* 0x0083e8000c101d06 */
[----:B------:R-:W2:Y:S04]  /*4d70*/  @!P4 LDG.E.128 R16, desc[UR6][R16.64] ;  /* 0x000000061010c981 */ /* 0x000ea8000c1e1d00 */
[----:B--2---:R2:W-:Y:S04]  /*4d80*/  @!P4 STG.E.128 desc[UR6][R20.64], R16 ;  /* 0x000000101400c986 */ /* 0x0045e8000c101d06 */
[----:B-1----:R1:W3:Y:S02]  /*4d90*/  @!P3 LDG.E.128 R4, desc[UR6][R14.64] ;  /* 0x000000060e04b981 */ /* 0x0022e4000c1e1d00 */
[----:B-1----:R-:W-:Y:S04]  /*4da0*/  @!P3 IMAD.WIDE.U32 R14, R2, 0xc0, R92 ;  /* 0x000000c0020eb825 */ /* 0x002fe800078e005c */
[----:B------:R-:W-:Y:S05]  /*4db0*/  @!P3 IMAD.IADD R15, R15, 0x1, R3 ;  /* 0x000000010f0fb824 */ /* 0x000fea00078e0203 */
[----:B---3--:R2:W-:Y:S02]  /*4dc0*/  @!P3 STG.E.128 desc[UR6][R14.64], R4 ;  /* 0x000000040e00b986 */ /* 0x0085e4000c101d06 */
.L_x_3740:
[----:B------:R-:W2:Y:S02]  /*4dd0*/  LDC R0, c[0x0][0x338] ;  /* 0x0000ce00ff007b82 */ /* 0x000ea40000000800 */
[----:B--2---:R-:W-:Y:S05]  /*4de0*/  IMAD.U32 R3, R0, -0x80, RZ ;  /* 0xffffff8000037824 */ /* 0x004fea00078e00ff */
[C---:B-1----:R-:W-:Y:S04]  /*4df0*/  LEA R98, P0, R3.reuse, R98, 0x1 ;  /* 0x0000006203627211 */ /* 0x042fe800078008ff */
[----:B------:R-:W-:Y:S01]  /*4e00*/  LEA.HI.X.SX32 R99, R3, R99, 0x1, P0 ;  /* 0x0000006303637211 */ /* 0x000fe200000f0eff */
[----:B------:R-:W-:Y:S08]  /*4e10*/  @!P2 BRA `(.L_x_3757) ;  /* 0x000000040030a947 */ /* 0x000ff00003800000 */
[----:B------:R-:W-:Y:S04]  /*4e20*/  IADD3 R0, R11, -0x1, RZ ;  /* 0xffffffff0b007810 */ /* 0x000fe80007ffe0ff */
[----:B------:R-:W-:Y:S11]  /*4e30*/  ISETP.GT.AND P0, PT, R0, R81, PT ;  /* 0x000000510000720c */ /* 0x000ff60003f04270 */
[----:B------:R-:W-:Y:S02]  /*4e40*/  @!UPT UIADD3 URZ, URZ, URZ, URZ ;  /* 0x0000003f3f3ff290 */ /* 0x000fe4000fffe03f */
[----:B------:R-:W-:Y:S05]  /*4e50*/  @!P0 BRA `(.L_x_3758) ;  /* 0x0000000400448947 */ /* 0x000fea0003800000 */
[----:B---34-:R-:W-:Y:S01]  /*4e60*/  IMAD.MOV.U32 R18, RZ, RZ, RZ ;  /* 0x000000ffff127224 */ /* 0x018fe200078e00ff */
[----:B------:R-:W1:Y:S01]  /*4e70*/  LDC R2, c[0x0][0x380] ;  /* 0x0000e000ff027b82 */ /* 0x000e620000000800 */
[----:B------:R-:W-:Y:S02]  /*4e80*/  IADD3 R13, R13, -0x100, RZ ;  /* 0xffffff000d0d7810 */ /* 0x000fe40007ffe0ff */
[----:B------:R-:W-:Y:S02]  /*4e90*/  IABS R15, R12 ;  /* 0x0000000c000f7213 */ /* 0x000fe40000000000 */
        /* <DEDUP_REMOVED lines=21> */
[----:B------:R-:W-:Y:S02]  /*4ff0*/  @!P4 IMAD.IADD R7, R7, 0x1, -R5 ;  /* 0x000000010707c824 */ /* 0x000fe400078e0a05 */
[-C--:B------:R-:W-:Y:S01]  /*5000*/  ISETP.GE.U32.AND P6, PT, R15, R5.reuse, PT ;  /* 0x000000050f00720c */ /* 0x080fe20003fc6070 */
[----:B------:R-:W-:Y:S01]  /*5010*/  @!P0 VIADD R6, R6, 0x1 ;  /* 0x0000000106068836 */ /* 0x000fe20000000000 */
[----:B------:R-:W-:Y:S02]  /*5020*/  ISETP.NE.AND P0, PT, R2, RZ, PT ;  /* 0x000000ff0200720c */ /* 0x000fe40003f05270 */
[----:B------:R-:W-:Y:S02]  /*5030*/  ISETP.GE.U32.AND P5, PT, R7, R5, PT ;  /* 0x000000050700720c */ /* 0x000fe40003fa6070 */
[-C--:B------:R-:W-:Y:S02]  /*5040*/  LOP3.LUT R5, R13, R2.reuse, RZ, 0x3c, !PT ;  /* 0x000000020d057212 */ /* 0x080fe400078e3cff */
[----:B------:R-:W-:Y:S02]  /*5050*/  LOP3.LUT R7, R12, R2, RZ, 0x3c, !PT ;  /* 0x000000020c077212 */ /* 0x000fe400078e3cff */
[----:B------:R-:W-:Y:S02]  /*5060*/  ISETP.GE.AND P3, PT, R5, RZ, PT ;  /* 0x000000ff0500720c */ /* 0x000fe40003f66270 */
[----:B------:R-:W-:Y:S01]  /*5070*/  ISETP.GE.AND P4, PT, R7, RZ, PT ;  /* 0x000000ff0700720c */ /* 0x000fe20003f86270 */
[----:B------:R-:W-:Y:S04]  /*5080*/  @P6 VIADD R6, R6, 0x1 ;  /* 0x0000000106066836 */ /* 0x000fe80000000000 */
        /* <DEDUP_REMOVED lines=37> */
.L_x_3757:
        /* <DEDUP_REMOVED lines=9> */
.L_x_3758:
[----:B------:R-:W-:Y:S04]  /*5370*/  IADD3 R11, R11, -0x1, RZ ;  /* 0xffffffff0b0b7810 */ /* 0x000fe80007ffe0ff */
[----:B------:R-:W-:Y:S11]  /*5380*/  ISETP.GT.AND P0, PT, R11, R81, PT ;  /* 0x000000510b00720c */ /* 0x000ff60003f04270 */
[----:B------:R-:W-:Y:S02]  /*5390*/  @!UPT UIADD3 URZ, URZ, URZ, URZ ;  /* 0x0000003f3f3ff290 */ /* 0x000fe4000fffe03f */
[----:B------:R-:W-:Y:S05]  /*53a0*/  @P0 BRA `(.L_x_3759) ;  /* 0xffffffcc00cc0947 */ /* 0x000fea000383ffff */
.L_x_3729:
        /* <DEDUP_REMOVED lines=16> */
[----:B------:R-:W2:Y:S01]  /*54b0*/  @P0 LDG.E R0, desc[UR6][R118.64] ;  /* 0x0000000676000981 */ /* 0x000ea2000c1e1900 */
[C---:B------:R-:W-:Y:S01]  /*54c0*/  IADD3 R3, P0, R116.reuse, UR10, RZ ;  /* 0x0000000a74037c10 */ /* 0x040fe2000ff1e0ff */
[----:B------:R-:W-:Y:S01]  /*54d0*/  ULDC.U8 UR10, c[0x0][0x3c3] ;  /* 0x0000f0c0000a7ab9 */ /* 0x000fe20000000000 */
[C---:B------:R-:W-:Y:S01]  /*54e0*/  LEA R10, P3, R116.reuse, UR8, 0x1 ;  /* 0x00000008740a7c11 */ /* 0x040fe2000f8608ff */
[----:B------:R-:W-:Y:S01]  /*54f0*/  IMAD.SHL.U32 R23, R69, 0x20, RZ ;  /* 0x0000002045177824 */ /* 0x000fe200078e00ff */
[----:B------:R-:W-:Y:S01]  /*5500*/  IADD3.X R2, R65, UR11, RZ, P0, !PT ;  /* 0x0000000b41027c10 */ /* 0x000fe200087fe4ff */
[----:B------:R-:W-:Y:S01]  /*5510*/  IMAD.IADD R21, R141, 0x1, -R60 ;  /* 0x000000018d157824 */ /* 0x000fe200078e0a3c */
[----:B------:R-:W-:Y:S02]  /*5520*/  ISETP.NE.AND P0, PT, RZ, UR10, PT ;  /* 0x0000000aff007c0c */ /* 0x000fe4000bf05270 */
[----:B------:R-:W-:Y:S02]  /*5530*/  LEA R28, P1, R3, UR8, 0x1 ;  /* 0x00000008031c7c11 */ /* 0x000fe4000f8208ff */
[----:B------:R-:W-:-:S02]  /*5540*/  LEA.HI.X R11, R116, UR9, R65, 0x1, P3 ;  /* 0x00000009740b7c11 */ /* 0x000fc400098f0c41 */
[----:B------:R-:W-:Y:S02]  /*5550*/  LEA.HI.X R29, R3, UR9, R2, 0x1, P1 ;  /* 0x00000009031d7c11 */ /* 0x000fe400088f0c02 */
[----:B--2---:R-:W-:-:S05]  /*5560*/  IADD3 R0, R0, R67, R60 ;  /* 0x0000004300007210 */ /* 0x004fca0007ffe03c */
[----:B------:R-:W-:-:S05]  /*5570*/  IMAD R4, R69, R0, RZ ;  /* 0x0000000045047224 */ /* 0x000fca00078e02ff */
[-C--:B------:R-:W-:Y:S02]  /*5580*/  IADD3 R6, P5, R71, R4.reuse, RZ ;  /* 0x0000000447067210 */ /* 0x080fe40007fbe0ff */
[----:B------:R-:W-:Y:S02]  /*5590*/  IADD3 R0, P4, R70, R4, RZ ;  /* 0x0000000446007210 */ /* 0x000fe40007f9e0ff */
[----:B------:R-:W-:-:S05]  /*55a0*/  SHF.R.S32.HI R5, RZ, 0x1f, R4 ;  /* 0x0000001fff057819 */ /* 0x000fca0000011404 */
        /* <DEDUP_REMOVED lines=32> */
[----:B------:R-:W-:-:S02]  /*57b0*/  LOP3.LUT R18, R10, 0xffff0000, RZ, 0xc0, !PT ;  /* 0xffff00000a127812 */ /* 0x000fc400078ec0ff */
[C---:B------:R-:W-:Y:S02]  /*57c0*/  SHF.L.U32 R12, R11.reuse, 0x10, RZ ;  /* 0x000000100b0c7819 */ /* 0x040fe400000006ff */
[----:B------:R-:W-:Y:S02]  /*57d0*/  LOP3.LUT R11, R11, 0xffff0000, RZ, 0xc0, !PT ;  /* 0xffff00000b0b7812 */ /* 0x000fe400078ec0ff */
[C---:B--2---:R-:W-:Y:S02]  /*57e0*/  LOP3.LUT R8, R2.reuse, 0xffff0000, RZ, 0xc0, !PT ;  /* 0xffff000002087812 */ /* 0x044fe400078ec0ff */
[----:B------:R-:W-:Y:S02]  /*57f0*/  SHF.L.U32 R2, R2, 0x10, RZ ;  /* 0x0000001002027819 */ /* 0x000fe400000006ff */
[----:B---3--:R-:W-:Y:S01]  /*5800*/  LOP3.LUT R17, R4, 0xffff0000, RZ, 0xc0, !PT ;  /* 0xffff000004117812 */ /* 0x008fe200078ec0ff */
[-C--:B------:R-:W-:Y:S01]  /*5810*/  FMUL.FTZ R10, R0, R8.reuse ;  /* 0x00000008000a7220 */ /* 0x080fe20000410000 */
[----:B------:R-:W-:Y:S01]  /*5820*/  FMUL.FTZ R25, R7, R8 ;  /* 0x0000000807197220 */ /* 0x000fe20000410000 */
[C---:B------:R-:W-:Y:S01]  /*5830*/  LOP3.LUT R15, R3.reuse, 0xffff0000, RZ, 0xc0, !PT ;  /* 0xffff0000030f7812 */ /* 0x040fe200078ec0ff */
[----:B------:R-:W-:-:S02]  /*5840*/  IMAD.U32 R3, R3, 0x10000, RZ ;  /* 0x0001000003037824 */ /* 0x000fc400078e00ff */
[-C--:B------:R-:W-:Y:S01]  /*5850*/  FFMA.FTZ R10, R7, R17.reuse, -R10 ;  /* 0x00000011070a7223 */ /* 0x080fe2000001080a */
[----:B------:R-:W-:Y:S01]  /*5860*/  FFMA.FTZ R25, R0, R17, R25 ;  /* 0x0000001100197223 */ /* 0x000fe20000010019 */
[----:B------:R-:W-:Y:S01]  /*5870*/  LOP3.LUT R16, R5, 0xffff0000, RZ, 0xc0, !PT ;  /* 0xffff000005107812 */ /* 0x000fe200078ec0ff */
[-C--:B------:R-:W-:Y:S01]  /*5880*/  FMUL.FTZ R0, R14, R2.reuse ;  /* 0x000000020e007220 */ /* 0x080fe20000410000 */
[----:B------:R-:W-:Y:S01]  /*5890*/  FMUL.FTZ R7, R9, R2 ;  /* 0x0000000209077220 */ /* 0x000fe20000410000 */
[-C--:B------:R-:W-:Y:S01]  /*58a0*/  FMUL.FTZ R19, R11, R15.reuse ;  /* 0x0000000f0b137220 */ /* 0x080fe20000410000 */
[----:B------:R-:W-:Y:S01]  /*58b0*/  FMUL.FTZ R8, R12, R15 ;  /* 0x0000000f0c087220 */ /* 0x000fe20000410000 */
[----:B------:R-:W-:Y:S01]  /*58c0*/  SHF.L.U32 R4, R4, 0x10, RZ ;  /* 0x0000001004047819 */ /* 0x000fe200000006ff */
[-C--:B------:R-:W-:Y:S01]  /*58d0*/  FMUL.FTZ R2, R18, R3.reuse ;  /* 0x0000000312027220 */ /* 0x080fe20000410000 */
[----:B------:R-:W-:Y:S02]  /*58e0*/  IMAD.U32 R5, R5, 0x10000, RZ ;  /* 0x0001000005057824 */ /* 0x000fe400078e00ff */
[----:B------:R-:W-:Y:S01]  /*58f0*/  FMUL.FTZ R3, R13, R3 ;  /* 0x000000030d037220 */ /* 0x000fe20000410000 */
[-C--:B------:R-:W-:Y:S01]  /*5900*/  FFMA.FTZ R19, R12, R16.reuse, -R19 ;  /* 0x000000100c137223 */ /* 0x080fe20000010813 */
        /* <DEDUP_REMOVED lines=9> */
.L_x_3766:
[----:B------:R-:W-:Y:S05]  /*59a0*/  BSYNC B0 ;  /* 0x0000000000007941 */ /* 0x000fea0003800000 */
.L_x_3765:
[----:B-----5:R2:W-:Y:S02]  /*59b0*/  STS.128 [R150], R8 ;  /* 0x0000000896007388 */ /* 0x0205e40000000c00 */
.L_x_3764:
[----:B------:R-:W-:Y:S05]  /*59c0*/  BSYNC B1 ;  /* 0x0000000000017941 */ /* 0x000fea0003800000 */
.L_x_3763:
        /* <DEDUP_REMOVED lines=26> */
[C---:B--2---:R-:W-:Y:S01]  /*5b70*/  LOP3.LUT R8, R31.reuse, 0xffff0000, RZ, 0xc0, !PT ;  /* 0xffff00001f087812 */ /* 0x044fe200078ec0ff */
[----:B------:R-:W-:Y:S01]  /*5b80*/  IMAD.U32 R10, R31, 0x10000, RZ ;  /* 0x000100001f0a7824 */ /* 0x000fe200078e00ff */
[C---:B------:R-:W-:Y:S02]  /*5b90*/  SHF.L.U32 R7, R28.reuse, 0x10, RZ ;  /* 0x000000101c077819 */ /* 0x040fe400000006ff */
[----:B------:R-:W-:-:S02]  /*5ba0*/  LOP3.LUT R28, R28, 0xffff0000, RZ, 0xc0, !PT ;  /* 0xffff00001c1c7812 */ /* 0x000fc400078ec0ff */
[C---:B------:R-:W-:Y:S02]  /*5bb0*/  SHF.L.U32 R11, R30.reuse, 0x10, RZ ;  /* 0x000000101e0b7819 */ /* 0x040fe400000006ff */
[----:B------:R-:W-:Y:S02]  /*5bc0*/  LOP3.LUT R30, R30, 0xffff0000, RZ, 0xc0, !PT ;  /* 0xffff00001e1e7812 */ /* 0x000fe400078ec0ff */
[C---:B---3--:R-:W-:Y:S01]  /*5bd0*/  LOP3.LUT R9, R2.reuse, 0xffff0000, RZ, 0xc0, !PT ;  /* 0xffff000002097812 */ /* 0x048fe200078ec0ff */
[----:B------:R-:W-:Y:S01]  /*5be0*/  IMAD.U32 R2, R2, 0x10000, RZ ;  /* 0x0001000002027824 */ /* 0x000fe200078e00ff */
[----:B------:R-:W-:Y:S02]  /*5bf0*/  LOP3.LUT R15, R3, 0xffff0000, RZ, 0xc0, !PT ;  /* 0xffff0000030f7812 */ /* 0x000fe400078ec0ff */
[----:B----4-:R-:W-:Y:S01]  /*5c00*/  LOP3.LUT R19, R4, 0xffff0000, RZ, 0xc0, !PT ;  /* 0xffff000004137812 */ /* 0x010fe200078ec0ff */
        /* <DEDUP_REMOVED lines=24> */
.L_x_3769:
[----:B------:R-:W-:Y:S05]  /*5d90*/  BSYNC B0 ;  /* 0x0000000000007941 */ /* 0x000fea0003800000 */
.L_x_3768:
[----:B-----5:R1:W-:Y:S01]  /*5da0*/  STS.128 [R150+0x800], R28 ;  /* 0x0008001c96007388 */ /* 0x0203e20000000c00 */
[----:B------:R-:W-:Y:S05]  /*5db0*/  BRA `(.L_x_3767) ;  /* 0x0000000c00ac7947 */ /* 0x000fea0003800000 */
.L_x_3762:
        /* <DEDUP_REMOVED lines=26> */
[----:B------:R-:W-:Y:S02]  /*5f60*/  IMAD.MOV.U32 R13, RZ, RZ, RZ ;  /* 0x000000ffff0d7224 */ /* 0x000fe400078e00ff */
        /* <DEDUP_REMOVED lines=11> */
[C---:B-----5:R-:W-:Y:S01]  /*6020*/  LOP3.LUT R3, R17.reuse, 0xffff0000, RZ, 0xc0, !PT ;  /* 0xffff000011037812 */ /* 0x060fe200078ec0ff */
[----:B------:R-:W-:Y:S01]  /*6030*/  IMAD.U32 R24, R17, 0x10000, RZ ;  /* 0x0001000011187824 */ /* 0x000fe200078e00ff */
[C---:B------:R-:W-:Y:S01]  /*6040*/  LOP3.LUT R17, R19.reuse, 0xffff0000, RZ, 0xc0, !PT ;  /* 0xffff000013117812 */ /* 0x040fe200078ec0ff */
[----:B------:R-:W-:Y:S01]  /*6050*/  IMAD.U32 R26, R19, 0x10000, RZ ;  /* 0x00010000131a7824 */ /* 0x000fe200078e00ff */
[----:B------:R-:W-:Y:S01]  /*6060*/  SHF.L.U32 R22, R18, 0x10, RZ ;  /* 0x0000001012167819 */ /* 0x000fe200000006ff */
        /* <DEDUP_REMOVED lines=30> */
[C---:B----4-:R-:W-:Y:S01]  /*6250*/  IMAD.U32 R8, R12.reuse, 0x10000, RZ ;  /* 0x000100000c087824 */ /* 0x050fe200078e00ff */
[----:B------:R-:W-:Y:S01]  /*6260*/  LOP3.LUT R6, R12, 0xffff0000, RZ, 0xc0, !PT ;  /* 0xffff00000c067812 */ /* 0x000fe200078ec0ff */
[----:B------:R-:W-:Y:S01]  /*6270*/  FMUL.FTZ R5, R5, R10 ;  /* 0x0000000a05057220 */ /* 0x000fe20000410000 */
[----:B------:R-:W-:Y:S01]  /*6280*/  SHF.L.U32 R4, R13, 0x10, RZ ;  /* 0x000000100d047819 */ /* 0x000fe200000006ff */
[C---:B------:R-:W-:Y:S01]  /*6290*/  IMAD.U32 R12, R14.reuse, 0x10000, RZ ;  /* 0x000100000e0c7824 */ /* 0x040fe200078e00ff */
[----:B------:R-:W-:Y:S01]  /*62a0*/  LOP3.LUT R11, R14, 0xffff0000, RZ, 0xc0, !PT ;  /* 0xffff00000e0b7812 */ /* 0x000fe200078ec0ff */
[----:B------:R-:W-:Y:S01]  /*62b0*/  FMUL.FTZ R25, R25, R32 ;  /* 0x0000002019197220 */ /* 0x000fe20000410000 */
[----:B------:R-:W-:Y:S01]  /*62c0*/  LOP3.LUT R13, R13, 0xffff0000, RZ, 0xc0, !PT ;  /* 0xffff00000d0d7812 */ /* 0x000fe200078ec0ff */
[----:B------:R-:W-:Y:S01]  /*62d0*/  FMUL.FTZ R30, R30, R33 ;  /* 0x000000211e1e7220 */ /* 0x000fe20000410000 */
[----:B------:R-:W-:Y:S01]  /*62e0*/  SHF.L.U32 R10, R15, 0x10, RZ ;  /* 0x000000100f0a7819 */ /* 0x000fe200000006ff */
        /* <DEDUP_REMOVED lines=15> */
.L_x_3773:
[----:B------:R-:W-:Y:S05]  /*63e0*/  BSYNC B0 ;  /* 0x0000000000007941 */ /* 0x000fea0003800000 */
.L_x_3772:
[----:B-----5:R3:W-:Y:S02]  /*63f0*/  STS.128 [R150], R16 ;  /* 0x0000001096007388 */ /* 0x0207e40000000c00 */
.L_x_3771:
[----:B------:R-:W-:Y:S05]  /*6400*/  BSYNC B1 ;  /* 0x0000000000017941 */ /* 0x000fea0003800000 */
.L_x_3770:
        /* <DEDUP_REMOVED lines=23> */
[----:B--2---:R-:W-:-:S03]  /*6580*/  IMAD.WIDE R10, R69, 0x2, R28 ;  /* 0x00000002450a7825 */ /* 0x004fc600078e021c */
[----:B------:R-:W-:Y:S02]  /*6590*/  LEA.HI.X.SX32 R12, R9, R2, 0x1, P1 ;  /* 0x00000002090c7211 */ /* 0x000fe400008f0eff */
[C---:B------:R-:W-:Y:S01]  /*65a0*/  LEA R14, P1, R3.reuse, UR8, 0x1 ;  /* 0x00000008030e7c11 */ /* 0x040fe2000f8208ff */
[----:B------:R-:W2:Y:S03]  /*65b0*/  LDG.E.128 R8, desc[UR6][R10.64] ;  /* 0x000000060a087981 */ /* 0x000ea6000c1e1d00 */
[----:B------:R-:W-:Y:S01]  /*65c0*/  LEA.HI.X R15, R3, UR9, R12, 0x1, P1 ;  /* 0x00000009030f7c11 */ /* 0x000fe200088f0c0c */
[----:B------:R-:W-:Y:S01]  /*65d0*/  ULDC.64 UR8, c[0x0][0x358] ;  /* 0x0000d60000087ab9 */ /* 0x000fe20000000a00 */
[----:B------:R-:W-:Y:S01]  /*65e0*/  MOV R3, RZ ;  /* 0x000000ff00037202 */ /* 0x000fe20000000f00 */
[----:B------:R-:W-:-:S03]  /*65f0*/  @P0 IMAD.MOV R3, RZ, RZ, -R72 ;  /* 0x000000ffff030224 */ /* 0x000fc600078e0a48 */
[----:B------:R-:W1:Y:S02]  /*6600*/  LDG.E.128 R12, desc[UR6][R14.64] ;  /* 0x000000060e0c7981 */ /* 0x000e64000c1e1d00 */
[----:B------:R-:W-:-:S04]  /*6610*/  IADD3 R0, P1, R3, R0, RZ ;  /* 0x0000000003007210 */ /* 0x000fc80007f3e0ff */
[----:B------:R-:W-:Y:S02]  /*6620*/  LEA.HI.X.SX32 R3, R3, R2, 0x1, P1 ;  /* 0x0000000203037211 */ /* 0x000fe400008f0eff */
[----:B---34-:R-:W-:-:S04]  /*6630*/  LEA R16, P1, R0, UR8, 0x1 ;  /* 0x0000000800107c11 */ /* 0x018fc8000f8208ff */
[----:B------:R-:W-:-:S06]  /*6640*/  LEA.HI.X R17, R0, UR9, R3, 0x1, P1 ;  /* 0x0000000900117c11 */ /* 0x000fcc00088f0c03 */
[----:B------:R-:W3:Y:S01]  /*6650*/  LDG.E.128 R16, desc[UR6][R16.64] ;  /* 0x0000000610107981 */ /* 0x000ee2000c1e1d00 */
        /* <DEDUP_REMOVED lines=13> */
[----:B------:R-:W-:Y:S02]  /*6730*/  LOP3.LUT R9, R10, 0xffff0000, RZ, 0xc0, !PT ;  /* 0xffff00000a097812 */ /* 0x000fe400078ec0ff */
[C---:B------:R-:W-:Y:S01]  /*6740*/  SHF.L.U32 R8, R11.reuse, 0x10, RZ ;  /* 0x000000100b087819 */ /* 0x040fe200000006ff */
[C---:B-1----:R-:W-:Y:S01]  /*6750*/  IMAD.U32 R28, R12.reuse, 0x10000, RZ ;  /* 0x000100000c1c7824 */ /* 0x042fe200078e00ff */
        /* <DEDUP_REMOVED lines=20> */
[C---:B---3--:R-:W-:Y:S01]  /*68a0*/  IMAD.U32 R9, R16.reuse, 0x10000, RZ ;  /* 0x0001000010097824 */ /* 0x048fe200078e00ff */
        /* <DEDUP_REMOVED lines=23> */
.L_x_3775:
[----:B------:R-:W-:Y:S05]  /*6a20*/  BSYNC B0 ;  /* 0x0000000000007941 */ /* 0x000fea0003800000 */
.L_x_3774:
[----:B-----5:R1:W-:Y:S01]  /*6a30*/  STS.128 [R150+0x800], R4 ;  /* 0x0008000496007388 */ /* 0x0203e20000000c00 */
[----:B------:R-:W-:Y:S05]  /*6a40*/  BRA `(.L_x_3767) ;  /* 0x0000000000887947 */ /* 0x000fea0003800000 */
.L_x_3761:
[----:B------:R-:W-:Y:S01]  /*6a50*/  IMAD.IADD R3, R141, 0x1, -R60 ;  /* 0x000000018d037824 */ /* 0x000fe200078e0a3c */
        /* <DEDUP_REMOVED lines=18> */
.L_x_3777:
[----:B------:R-:W-:Y:S05]  /*6b80*/  BSYNC B0 ;  /* 0x0000000000007941 */ /* 0x000fea0003800000 */
.L_x_3776:
        /* <DEDUP_REMOVED lines=8> */
[----:B--2---:R-:W-:-:S04]  /*6c10*/  LEA R2, P0, R116, UR8, 0x1 ;  /* 0x0000000874027c11 */ /* 0x004fc8000f8008ff */
[----:B------:R-:W-:-:S05]  /*6c20*/  LEA.HI.X R3, R116, UR9, R65, 0x1, P0 ;  /* 0x0000000974037c11 */ /* 0x000fca00080f0c41 */
[----:B------:R-:W-:Y:S01]  /*6c30*/  @!PT LDS RZ, [RZ] ;  /* 0x00000000fffff984 */ /* 0x000fe20000000800 */
[----:B------:R-:W-:Y:S01]  /*6c40*/  @!PT LDS RZ, [RZ] ;  /* 0x00000000fffff984 */ /* 0x000fe20000000800 */
[----:B------:R-:W-:Y:S01]  /*6c50*/  @!PT LDS RZ, [RZ] ;  /* 0x00000000fffff984 */ /* 0x000fe20000000800 */
[----:B------:R2:W-:Y:S04]  /*6c60*/  LDGSTS.E.BYPASS.LTC128B.128 [R150+0x800], desc[UR6][R2.64] ;  /* 0x0080000002967fae */ /* 0x0005e8000b901d46 */
.L_x_3767:
[----:B------:R-:W-:Y:S05]  /*6c70*/  BSYNC B2 ;  /* 0x0000000000027941 */ /* 0x000fea0003800000 */
.L_x_3760:
[----:B------:R-:W-:Y:S01]  /*6c80*/  VIADD R149, R46, 0xffffffff ;  /* 0xffffffff2e957836 */ /* 0x000fe20000000000 */
[----:B------:R-:W-:Y:S01]  /*6c90*/  ULDC.64 UR12, c[0x0][0x218] ;  /* 0x00008600000c7ab9 */ /* 0x000fe20000000a00 */
[----:B------:R-:W-:Y:S01]  /*6ca0*/  LOP3.LUT R73, R73, 0x7fffffe, RZ, 0xc0, !PT ;  /* 0x07fffffe49497812 */ /* 0x000fe200078ec0ff */
[----:B--2---:R-:W-:Y:S01]  /*6cb0*/  VIADD R2, R144, 0x40 ;  /* 0x0000004090027836 */ /* 0x004fe20000000000 */
[----:B------:R-:W-:Y:S01]  /*6cc0*/  LOP3.LUT R64, R64, 0xfffffff8, RZ, 0xc0, !PT ;  /* 0xfffffff840407812 */ /* 0x000fe200078ec0ff */
[----:B------:R-:W-:Y:S01]  /*6cd0*/  IMAD.SHL.U32 R45, R149, 0x80, RZ ;  /* 0x00000080952d7824 */ /* 0x000fe200078e00ff */
[----:B------:R-:W-:Y:S01]  /*6ce0*/  LEA R148, P0, R112, UR12, 0x1 ;  /* 0x0000000c70947c11 */ /* 0x000fe2000f8008ff */
[----:B------:R-:W-:Y:S01]  /*6cf0*/  IMAD.IADD R0, R62, 0x1, -R73 ;  /* 0x000000013e007824 */ /* 0x000fe200078e0a49 */
[----:B------:R-:W-:Y:S01]  /*6d00*/  SHF.R.S32.HI R3, RZ, 0x1f, R62 ;  /* 0x0000001fff037819 */ /* 0x000fe2000001143e */
[----:B-1----:R-:W-:Y:S01]  /*6d10*/  IMAD.IADD R5, R56, 0x1, -R45 ;  /* 0x0000000138057824 */ /* 0x002fe200078e0a2d */
[----:B------:R-:W-:Y:S01]  /*6d20*/  SHF.R.S32.HI R8, RZ, 0x4, R63 ;  /* 0x00000004ff087819 */ /* 0x000fe2000001143f */
[----:B------:R-:W-:Y:S01]  /*6d30*/  IMAD.IADD R7, R57, 0x1, -R64 ;  /* 0x0000000139077824 */ /* 0x000fe200078e0a40 */
[----:B------:R-:W-:Y:S01]  /*6d40*/  LEA.HI.X R143, R112, UR13, R115, 0x1, P0 ;  /* 0x0000000d708f7c11 */ /* 0x000fe200080f0c73 */
[C---:B------:R-:W-:Y:S01]  /*6d50*/  VIADD R4, R144.reuse, 0x60 ;  /* 0x0000006090047836 */ /* 0x040fe20000000000 */
[----:B------:R-:W-:Y:S01]  /*6d60*/  ISETP.GE.AND P0, PT, R144, R5, PT ;  /* 0x000000059000720c */ /* 0x000fe20003f06270 */
[----:B------:R-:W-:Y:S01]  /*6d70*/  IMAD.SHL.U32 R11, R61, 0x40, RZ ;  /* 0x000000403d0b7824 */ /* 0x000fe200078e00ff */
[----:B------:R-:W-:Y:S01]  /*6d80*/  LEA.HI R62, R3, R62, RZ, 0x3 ;  /* 0x0000003e033e7211 */ /* 0x000fe200078f18ff */
[----:B------:R-:W-:Y:S01]  /*6d90*/  BSSY B0, `(.L_x_3778) ;  /* 0x000001f000007945 */ /* 0x000fe20003800000 */
[----:B------:R-:W-:Y:S01]  /*6da0*/  LEA.HI R3, R63, R8, RZ, 0x1 ;  /* 0x000000083f037211 */ /* 0x000fe200078f08ff */
[----:B------:R-:W-:Y:S01]  /*6db0*/  IMAD.SHL.U32 R9, R59, 0x8, RZ ;  /* 0x000000083b097824 */ /* 0x000fe200078e00ff */
[----:B------:R-:W-:Y:S01]  /*6dc0*/  LEA.HI R6, R7, R7, RZ, 0x1 ;  /* 0x0000000707067211 */ /* 0x000fe200078f08ff */
[----:B------:R-:W-:Y:S01]  /*6dd0*/  IMAD.SHL.U32 R59, R62, 0x20, RZ ;  /* 0x000000203e3b7824 */ /* 0x000fe200078e00ff */
[----:B------:R-:W-:-:S02]  /*6de0*/  LOP3.LUT R3, R3, 0xfffffffe, RZ, 0xc0, !PT ;  /* 0xfffffffe03037812 */ /* 0x000fc400078ec0ff */
[CC--:B------:R-:W-:Y:S02]  /*6df0*/  ISETP.GE.AND P5, PT, R2.reuse, R5.reuse, PT ;  /* 0x000000050200720c */ /* 0x0c0fe40003fa6270 */
[-C--:B------:R-:W-:Y:S01]  /*6e00*/  ISETP.GE.AND P1, PT, R2, R5.reuse, PT ;  /* 0x000000050200720c */ /* 0x080fe20003f26270 */
[----:B------:R-:W-:Y:S01]  /*6e10*/  IMAD.IADD R8, R8, 0x1, -R3 ;  /* 0x0000000108087824 */ /* 0x000fe200078e0a03 */
[----:B------:R-:W-:Y:S02]  /*6e20*/  LOP3.LUT R2, R6, 0x3fffffe, RZ, 0xc0, !PT ;  /* 0x03fffffe06027812 */ /* 0x000fe400078ec0ff */
[----:B------:R-:W-:Y:S01]  /*6e30*/  SHF.R.S32.HI R6, RZ, 0x1, R6 ;  /* 0x00000001ff067819 */ /* 0x000fe20000011406 */
[----:B------:R-:W-:Y:S01]  /*6e40*/  IMAD.SHL.U32 R10, R8, 0x8, RZ ;  /* 0x00000008080a7824 */ /* 0x000fe200078e00ff */
[CC--:B------:R-:W-:Y:S01]  /*6e50*/  ISETP.GE.AND P6, PT, R20.reuse, R5.reuse, PT ;  /* 0x000000051400720c */ /* 0x0c0fe20003fc6270 */
[----:B------:R-:W-:Y:S01]  /*6e60*/  IMAD.IADD R7, R7, 0x1, -R2 ;  /* 0x0000000107077824 */ /* 0x000fe200078e0a02 */
[-C--:B------:R-:W-:Y:S01]  /*6e70*/  ISETP.GE.AND P3, PT, R20, R5.reuse, PT ;  /* 0x000000051400720c */ /* 0x080fe20003f66270 */
[----:B------:R-:W-:Y:S01]  /*6e80*/  IMAD.SHL.U32 R12, R6, 0x40, RZ ;  /* 0x00000040060c7824 */ /* 0x000fe200078e00ff */
[----:B------:R-:W-:-:S02]  /*6e90*/  ISETP.GE.AND P4, PT, R4, R5, PT ;  /* 0x000000050400720c */ /* 0x000fc40003f86270 */
        /* <DEDUP_REMOVED lines=14> */
.L_x_3779:
[----:B------:R-:W-:Y:S05]  /*6f80*/  BSYNC B0 ;  /* 0x0000000000007941 */ /* 0x000fea0003800000 */
.L_x_3778:
[----:B------:R-:W-:Y:S04]  /*6f90*/  BSSY B0, `(.L_x_3780) ;  /* 0x000000c000007945 */ /* 0x000fe80003800000 */
[----:B------:R-:W-:Y:S05]  /*6fa0*/  @P6 BRA `(.L_x_3781) ;  /* 0x0000000000286947 */ /* 0x000fea0003800000 */
[----:B------:R-:W-:Y:S02]  /*6fb0*/  ULDC UR5, c[0x0][0x2d0] ;  /* 0x0000b40000057ab9 */ /* 0x000fe40000000800 */
[----:B------:R-:W-:-:S13]  /*6fc0*/  ISETP.GE.AND P0, PT, R84, UR5, PT ;  /* 0x0000000554007c0c */ /* 0x000fda000bf06270 */
[----:B------:R1:W-:Y:S01]  /*6fd0*/  @P0 STS.128 [R150+0x1800], RZ ;  /* 0x001800ff96000388 */ /* 0x0003e20000000c00 */
[----:B------:R-:W-:Y:S05]  /*6fe0*/  @P0 BRA `(.L_x_3781) ;  /* 0x0000000000180947 */ /* 0x000fea0003800000 */
[----:B--2---:R-:W-:-:S04]  /*6ff0*/  LEA R2, P0, R138, R148, 0x1 ;  /* 0x000000948a027211 */ /* 0x004fc800078008ff */
[----:B------:R-:W-:-:S05]  /*7000*/  LEA.HI.X R3, R138, R143, R137, 0x1, P0 ;  /* 0x0000008f8a037211 */ /* 0x000fca00000f0c89 */
[----:B------:R-:W-:Y:S01]  /*7010*/  @!PT LDS RZ, [RZ] ;  /* 0x00000000fffff984 */ /* 0x000fe20000000800 */
[----:B------:R-:W-:Y:S01]  /*7020*/  @!PT LDS RZ, [RZ] ;  /* 0x00000000fffff984 */ /* 0x000fe20000000800 */
[----:B------:R-:W-:Y:S01]  /*7030*/  @!PT LDS RZ, [RZ] ;  /* 0x00000000fffff984 */ /* 0x000fe20000000800 */
[----:B------:R2:W-:Y:S04]  /*7040*/  LDGSTS.E.BYPASS.LTC128B.128 [R150+0x1800], desc[UR6][R2.64] ;  /* 0x0180000002967fae */ /* 0x0005e8000b901d46 */
.L_x_3781:
[----:B------:R-:W-:Y:S05]  /*7050*/  BSYNC B0 ;  /* 0x0000000000007941 */ /* 0x000fea0003800000 */
.L_x_3780:
[----:B------:R-:W-:Y:S04]  /*7060*/  BSSY B0, `(.L_x_3782) ;  /* 0x000000d000007945 */ /* 0x000fe80003800000 */
[----:B------:R-:W-:Y:S05]  /*7070*/  @P5 BRA `(.L_x_3783) ;  /* 0x00000000002c5947 */ /* 0x000fea0003800000 */
[----:B------:R-:W-:Y:S02]  /*7080*/  ULDC UR5, c[0x0][0x2d0] ;  /* 0x0000b40000057ab9 */ /* 0x000fe40000000800 */
[----:B------:R-:W-:-:S13]  /*7090*/  ISETP.GE.AND P0, PT, R84, UR5, PT ;  /* 0x0000000554007c0c */ /* 0x000fda000bf06270 */
[----:B------:R1:W-:Y:S01]  /*70a0*/  @P0 STS.128 [R150+0x2000], RZ ;  /* 0x002000ff96000388 */ /* 0x0003e20000000c00 */
[----:B------:R-:W-:Y:S05]  /*70b0*/  @P0 BRA `(.L_x_3783) ;  /* 0x00000000001c0947 */ /* 0x000fea0003800000 */
[----:B--2---:R-:W2:Y:S02]  /*70c0*/  LDC.64 R2, c[0x0][0x248] ;  /* 0x00009200ff027b82 */ /* 0x004ea40000000a00 */
[----:B--2---:R-:W-:-:S04]  /*70d0*/  LEA R14, P0, R2, R148, 0x7 ;  /* 0x00000094020e7211 */ /* 0x004fc800078038ff */
[----:B------:R-:W-:-:S05]  /*70e0*/  LEA.HI.X R15, R2, R143, R3, 0x7, P0 ;  /* 0x0000008f020f7211 */ /* 0x000fca00000f3c03 */
[----:B------:R-:W-:Y:S01]  /*70f0*/  @!PT LDS RZ, [RZ] ;  /* 0x00000000fffff984 */ /* 0x000fe20000000800 */
[----:B------:R-:W-:Y:S01]  /*7100*/  @!PT LDS RZ, [RZ] ;  /* 0x00000000fffff984 */ /* 0x000fe20000000800 */
[----:B------:R-:W-:Y:S01]  /*7110*/  @!PT LDS RZ, [RZ] ;  /* 0x00000000fffff984 */ /* 0x000fe20000000800 */
[----:B------:R2:W-:Y:S04]  /*7120*/  LDGSTS.E.BYPASS.LTC128B.128 [R150+0x2000], desc[UR6][R14.64] ;  /* 0x020000000e967fae */ /* 0x0005e8000b901d46 */
.L_x_3783:
[----:B------:R-:W-:Y:S05]  /*7130*/  BSYNC B0 ;  /* 0x0000000000007941 */ /* 0x000fea0003800000 */
.L_x_3782:
[----:B------:R-:W-:Y:S04]  /*7140*/  BSSY B0, `(.L_x_3784) ;  /* 0x0000010000007945 */ /* 0x000fe80003800000 */
[----:B------:R-:W-:Y:S05]  /*7150*/  @P4 BRA `(.L_x_3785) ;  /* 0x0000000000384947 */ /* 0x000fea0003800000 */
[----:B------:R-:W-:Y:S02]  /*7160*/  ULDC UR5, c[0x0][0x2d0] ;  /* 0x0000b40000057ab9 */ /* 0x000fe40000000800 */
[----:B------:R-:W-:-:S13]  /*7170*/  ISETP.GE.AND P0, PT, R84, UR5, PT ;  /* 0x0000000554007c0c */ /* 0x000fda000bf06270 */
[----:B------:R1:W-:Y:S01]  /*7180*/  @P0 STS.128 [R150+0x2800], RZ ;  /* 0x002800ff96000388 */ /* 0x0003e20000000c00 */
[----:B------:R-:W-:Y:S05]  /*7190*/  @P0 BRA `(.L_x_3785) ;  /* 0x0000000000280947 */ /* 0x000fea0003800000 */
[----:B--2---:R-:W2:Y:S01]  /*71a0*/  LDC.64 R2, c[0x0][0x248] ;  /* 0x00009200ff027b82 */ /* 0x004ea20000000a00 */
[----:B------:R-:W-:Y:S02]  /*71b0*/  MOV R14, R148 ;  /* 0x00000094000e7202 */ /* 0x000fe40000000f00 */
[----:B------:R-:W-:-:S03]  /*71c0*/  MOV R15, R143 ;  /* 0x0000008f000f7202 */ /* 0x000fc60000000f00 */
[----:B--2---:R-:W-:-:S04]  /*71d0*/  IMAD.WIDE.U32 R14, R2, 0xc0, R14 ;  /* 0x000000c0020e7825 */ /* 0x004fc800078e000e */
[----:B------:R-:W-:-:S05]  /*71e0*/  IMAD R3, R3, 0xc0, RZ ;  /* 0x000000c003037824 */ /* 0x000fca00078e02ff */
[----:B------:R-:W-:-:S05]  /*71f0*/  IADD3 R15, R3, R15, RZ ;  /* 0x0000000f030f7210 */ /* 0x000fca0007ffe0ff */
[----:B------:R-:W-:Y:S01]  /*7200*/  @!PT LDS RZ, [RZ] ;  /* 0x00000000fffff984 */ /* 0x000fe20000000800 */
[----:B------:R-:W-:Y:S01]  /*7210*/  @!PT LDS RZ, [RZ] ;  /* 0x00000000fffff984 */ /* 0x000fe20000000800 */
[----:B------:R-:W-:Y:S01]  /*7220*/  @!PT LDS RZ, [RZ] ;  /* 0x00000000fffff984 */ /* 0x000fe20000000800 */
[----:B------:R2:W-:Y:S02]  /*7230*/  LDGSTS.E.BYPASS.LTC128B.128 [R150+0x2800], desc[UR6][R14.64] ;  /* 0x028000000e967fae */ /* 0x0005e4000b901d46 */
.L_x_3785:
[----:B------:R-:W-:Y:S05]  /*7240*/  BSYNC B0 ;  /* 0x0000000000007941 */ /* 0x000fea0003800000 */
.L_x_3784:
[----:B------:R-:W0:Y:S01]  /*7250*/  LDGDEPBAR ;  /* 0x00000000000079af */ /* 0x000e220000000000 */
[----:B------:R-:W-:Y:S01]  /*7260*/  ISETP.GE.AND P5, PT, R144, R5, PT ;  /* 0x000000059000720c */ /* 0x000fe20003fa6270 */
[----:B------:R-:W-:Y:S01]  /*7270*/  IMAD R7, R8, 0x8, R7 ;  /* 0x0000000808077824 */ /* 0x000fe200078e0207 */
[----:B------:R-:W-:Y:S01]  /*7280*/  LOP3.LUT R12, R12, 0xc0, RZ, 0xc0, !PT ;  /* 0x000000c00c0c7812 */ /* 0x000fe200078ec0ff */
[----:B------:R-:W-:Y:S01]  /*7290*/  ULDC.64 UR10, c[0x0][0x220] ;  /* 0x00008800000a7ab9 */ /* 0x000fe20000000a00 */
[----:B------:R-:W-:Y:S01]  /*72a0*/  LOP3.LUT R59, R59, 0xffffff00, RZ, 0xc0, !PT ;  /* 0xffffff003b3b7812 */ /* 0x000fe200078ec0ff */
[----:B------:R-:W-:Y:S01]  /*72b0*/  BSSY B0, `(.L_x_3786) ;  /* 0x0000020000007945 */ /* 0x000fe20003800000 */
[----:B------:R-:W-:Y:S02]  /*72c0*/  LOP3.LUT R9, R12, 0x8, R9, 0xf8, !PT ;  /* 0x000000080c097812 */ /* 0x000fe400078ef809 */
[----:B--2---:R-:W-:Y:S02]  /*72d0*/  LOP3.LUT R3, R11, 0x8, R10, 0xf8, !PT ;  /* 0x000000080b037812 */ /* 0x004fe400078ef80a */
[----:B------:R-:W-:Y:S01]  /*72e0*/  SHF.R.U32.HI R2, RZ, 0x3, R11 ;  /* 0x00000003ff027819 */ /* 0x000fe2000001160b */
[----:B------:R-:W-:Y:S01]  /*72f0*/  IMAD R11, R58, 0x200, R59 ;  /* 0x000002003a0b7824 */ /* 0x000fe200078e023b */
[----:B------:R-:W-:-:S02]  /*7300*/  SHF.R.U32.HI R12, RZ, 0x3, R12 ;  /* 0x00000003ff0c7819 */ /* 0x000fc4000001160c */
[----:B------:R-:W-:Y:S01]  /*7310*/  LOP3.LUT R3, R3, R2, RZ, 0x3c, !PT ;  /* 0x0000000203037212 */ /* 0x000fe200078e3cff */
[----:B------:R-:W-:Y:S01]  /*7320*/  IMAD R136, R0, 0x20, R11 ;  /* 0x0000002000887824 */ /* 0x000fe200078e020b */
[----:B------:R-:W-:Y:S02]  /*7330*/  LOP3.LUT R12, R9, R12, RZ, 0x3c, !PT ;  /* 0x0000000c090c7212 */ /* 0x000fe400078e3cff */
[----:B------:R-:W-:Y:S01]  /*7340*/  LEA R154, P0, R110, UR10, 0x1 ;  /* 0x0000000a6e9a7c11 */ /* 0x000fe2000f8008ff */
[----:B------:R-:W-:Y:S01]  /*7350*/  IMAD.IADD R136, R3, 0x1, R136 ;  /* 0x0000000103887824 */ /* 0x000fe200078e0288 */
[----:B------:R-:W-:Y:S01]  /*7360*/  ISETP.GE.AND P4, PT, R4, R5, PT ;  /* 0x000000050400720c */ /* 0x000fe20003f86270 */
[----:B------:R-:W-:Y:S01]  /*7370*/  IMAD.U32 R134, R7, 0x20, R12 ;  /* 0x0000002007867824 */ /* 0x000fe200078e000c */
[----:B------:R-:W-:Y:S01]  /*7380*/  LEA.HI.X R155, R110, UR11, R109, 0x1, P0 ;  /* 0x0000000b6e9b7c11 */ /* 0x000fe200080f0c6d */
[----:B------:R-:W-:-:S04]  /*7390*/  DEPBAR.LE SB0, 0x0 ;  /* 0x000080000000791a */ /* 0x000fc80000000000 */
[----:B------:R-:W-:Y:S01]  /*73a0*/  BAR.SYNC.DEFER_BLOCKING 0x0 ;  /* 0x0000000000007b1d */ /* 0x000fe20000010000 */
[----:B------:R-:W-:Y:S02]  /*73b0*/  LEA R136, R136, UR4, 0x1 ;  /* 0x0000000488887c11 */ /* 0x000fe4000f8e08ff */
[----:B------:R-:W-:-:S03]  /*73c0*/  LEA R134, R134, UR4, 0x1 ;  /* 0x0000000486867c11 */ /* 0x000fc6000f8e08ff */
        /* <DEDUP_REMOVED lines=14> */
.L_x_3787:
[----:B------:R-:W-:Y:S05]  /*74b0*/  BSYNC B0 ;  /* 0x0000000000007941 */ /* 0x000fea0003800000 */
.L_x_3786:
        /* <DEDUP_REMOVED lines=13> */
.L_x_3789:
[----:B------:R-:W-:Y:S05]  /*7590*/  BSYNC B0 ;  /* 0x0000000000007941 */ /* 0x000fea0003800000 */
.L_x_3788:
        /* <DEDUP_REMOVED lines=14> */
.L_x_3791:
[----:B------:R-:W-:Y:S05]  /*7680*/  BSYNC B0 ;  /* 0x0000000000007941 */ /* 0x000fea0003800000 */
.L_x_3790:
        /* <DEDUP_REMOVED lines=15> */
.L_x_3793:
[----:B------:R-:W-:Y:S05]  /*7780*/  BSYNC B0 ;  /* 0x0000000000007941 */ /* 0x000fea0003800000 */
.L_x_3792:
        /* <DEDUP_REMOVED lines=8> */
[----:B------:R-:W-:Y:S02]  /*7810*/  IMAD R58, R58, 0x10, R60 ;  /* 0x000000103a3a7824 */ /* 0x000fe400078e023c */
[----:B------:R-:W-:Y:S01]  /*7820*/  IMAD.SHL.U32 R86, R57, 0x2, RZ ;  /* 0x0000000239567824 */ /* 0x000fe200078e00ff */
[----:B------:R-:W2:Y:S01]  /*7830*/  LDSM.16.M88.4 R20, [R134+0x1000] ;  /* 0x001000008614783b */ /* 0x000ea20000000200 */
[----:B------:R-:W-:-:S02]  /*7840*/  IMAD R0, R0, 0x20, R59 ;  /* 0x0000002000007824 */ /* 0x000fc400078e023b */
[----:B------:R-:W-:Y:S01]  /*7850*/  @P0 VIADD R133, R2, 0xffffffe0 ;  /* 0xffffffe002850836 */ /* 0x000fe20000000000 */
[----:B------:R-:W2:Y:S01]  /*7860*/  LDSM.16.M88.4 R12, [R134+0x1400] ;  /* 0x00140000860c783b */ /* 0x000ea20000000200 */
[----:B------:R-:W-:Y:S01]  /*7870*/  SHF.R.S32.HI R2, RZ, 0x1f, R57 ;  /* 0x0000001fff027819 */ /* 0x000fe20000011439 */
[----:B------:R-:W-:Y:S01]  /*7880*/  IMAD.IADD R3, R3, 0x1, R0 ;  /* 0x0000000103037824 */ /* 0x000fe200078e0200 */
[----:B------:R-:W-:Y:S01]  /*7890*/  LOP3.LUT R86, R86, 0x6, RZ, 0xc0, !PT ;  /* 0x0000000656567812 */ /* 0x000fe200078ec0ff */
[----:B---34-:R-:W-:Y:S01]  /*78a0*/  LDSM.16.M88.4 R32, [R135] ;  /* 0x000000008720783b */ /* 0x018fe20000000200 */
[----:B------:R-:W-:Y:S01]  /*78b0*/  LEA.HI R2, R2, R57, RZ, 0x5 ;  /* 0x0000003902027211 */ /* 0x000fe200078f28ff */
[C---:B------:R-:W-:Y:S02]  /*78c0*/  VIADD R130, R133.reuse, 0x400 ;  /* 0x0000040085827836 */ /* 0x040fe40000000000 */
[----:B------:R-:W3:Y:S01]  /*78d0*/  LDSM.16.M88.4 R96, [R133+0xc00] ;  /* 0x000c00008560783b */ /* 0x000ee20000000200 */
[----:B------:R-:W-:Y:S01]  /*78e0*/  LOP3.LUT R2, R2, 0xffffffe0, RZ, 0xc0, !PT ;  /* 0xffffffe002027812 */ /* 0x000fe200078ec0ff */
[----:B------:R-:W-:-:S02]  /*78f0*/  VIADD R129, R133, 0x800 ;  /* 0x0000080085817836 */ /* 0x000fc40000000000 */
[----:B------:R-:W4:Y:S01]  /*7900*/  LDSM.16.M88.4 R92, [R133+0x1000] ;  /* 0x00100000855c783b */ /* 0x000f220000000200 */
[----:B------:R-:W-:Y:S02]  /*7910*/  VIADD R128, R133, 0xc00 ;  /* 0x00000c0085807836 */ /* 0x000fe40000000000 */
[----:B------:R-:W-:Y:S01]  /*7920*/  IMAD.IADD R151, R57, 0x1, -R2 ;  /* 0x0000000139977824 */ /* 0x000fe200078e0a02 */
[----:B------:R-:W4:Y:S01]  /*7930*/  LDSM.16.M88.4 R48, [R133] ;  /* 0x000000008530783b */ /* 0x000f220000000200 */
[C---:B------:R-:W-:Y:S02]  /*7940*/  VIADD R127, R133.reuse, 0x1000 ;  /* 0x00001000857f7836 */ /* 0x040fe40000000000 */
[C---:B------:R-:W-:Y:S01]  /*7950*/  VIADD R126, R133.reuse, 0x1400 ;  /* 0x00001400857e7836 */ /* 0x040fe20000000000 */
[----:B------:R-:W4:Y:S01]  /*7960*/  LDSM.16.M88.4 R40, [R134+0x2800] ;  /* 0x002800008628783b */ /* 0x000f220000000200 */
[----:B------:R-:W-:Y:S01]  /*7970*/  SHF.R.S32.HI R2, RZ, 0x1f, R151 ;  /* 0x0000001fff027819 */ /* 0x000fe20000011497 */
[----:B------:R-:W-:-:S02]  /*7980*/  VIADD R125, R133, 0x1800 ;  /* 0x00001800857d7836 */ /* 0x000fc40000000000 */
[----:B-1----:R-:W1:Y:S01]  /*7990*/  LDSM.16.M88.4 R4, [R134+0x1800] ;  /* 0x001800008604783b */ /* 0x002e620000000200 */
[----:B------:R-:W-:Y:S01]  /*79a0*/  LEA.HI R151, R2, R151, RZ, 0x2 ;  /* 0x0000009702977211 */ /* 0x000fe200078f10ff */
[----:B------:R-:W-:Y:S01]  /*79b0*/  IMAD.IADD R2, R45, 0x1, R86 ;  /* 0x000000012d027824 */ /* 0x000fe200078e0256 */
[C---:B-----5:R-:W-:Y:S01]  /*79c0*/  HMMA.16816.F32.BF16 R80, R28.reuse, R76, RZ ;  /* 0x0000004c1c50723c */ /* 0x060fe200000418ff */
[----:B------:R-:W5:Y:S01]  /*79d0*/  LDSM.16.M88.4 R36, [R133+0x400] ;  /* 0x000400008524783b */ /* 0x000f620000000200 */
[----:B------:R-:W-:Y:S01]  /*79e0*/  SHF.R.S32.HI R151, RZ, 0x2, R151 ;  /* 0x00000002ff977819 */ /* 0x000fe20000011497 */
[----:B------:R-:W-:Y:S02]  /*79f0*/  VIADD R0, R2, 0x1 ;  /* 0x0000000102007836 */ /* 0x000fe40000000000 */
[----:B------:R-:W5:Y:S01]  /*7a00*/  LDSM.16.M88.4 R52, [R134+0x2400] ;  /* 0x002400008634783b */ /* 0x000f620000000200 */
[C---:B------:R-:W-:Y:S01]  /*7a10*/  HMMA.16816.F32.BF16 R76, R28.reuse, R78, RZ ;  /* 0x0000004e1c4c723c */ /* 0x040fe200000418ff */
[----:B------:R-:W-:Y:S01]  /*7a20*/  IADD3 R44, R58, 0x1, R151 ;  /* 0x000000013a2c7810 */ /* 0x000fe20007ffe097 */
[----:B------:R-:W-:Y:S01]  /*7a30*/  VIADD R124, R133, 0x1c00 ;  /* 0x00001c00857c7836 */ /* 0x000fe20000000000 */
[----:B------:R-:W5:Y:S02]  /*7a40*/  LDSM.16.M88.4 R100, [R134+0x2c00] ;  /* 0x002c00008664783b */ /* 0x000f640000000200 */
[----:B------:R-:W-:Y:S01]  /*7a50*/  IADD3 R44, R56, R44, -R141 ;  /* 0x0000002c382c7210 */ /* 0x000fe20007ffe88d */
[C---:B--2---:R-:W-:Y:S01]  /*7a60*/  HMMA.16816.F32.BF16 R72, R28.reuse, R68, RZ ;  /* 0x000000441c48723c */ /* 0x044fe200000418ff */
[----:B------:R-:W-:Y:S03]  /*7a70*/  LDSM.16.M88.4 R104, [R133+0x800] ;  /* 0x000800008568783b */ /* 0x000fe60000000200 */
[----:B------:R-:W-:Y:S01]  /*7a80*/  VIADD R57, R44, UR5 ;  /* 0x000000052c397c36 */ /* 0x000fe20008000000 */
[----:B------:R-:W-:Y:S01]  /*7a90*/  LDSM.16.M88.4 R88, [R133+0x1400] ;  /* 0x001400008558783b */ /* 0x000fe20000000200 */
[C---:B------:R-:W-:Y:S03]  /*7aa0*/  HMMA.16816.F32.BF16 R68, R28.reuse, R70, RZ ;  /* 0x000000461c44723c */ /* 0x040fe600000418ff */
[----:B------:R-:W-:Y:S01]  /*7ab0*/  VIMNMX R87, R57, R56, PT ;  /* 0x0000003839577248 */ /* 0x000fe20003fe0100 */
[----:B------:R-:W0:Y:S02]  /*7ac0*/  LDGDEPBAR ;  /* 0x00000000000079af */ /* 0x000e240000000000 */
[----:B------:R-:W-:Y:S01]  /*7ad0*/  HMMA.16816.F32.BF16 R24, R28, R20, RZ ;  /* 0x000000141c18723c */ /* 0x000fe200000418ff */
[----:B------:R-:W-:-:S05]  /*7ae0*/  ISETP.GE.AND P5, PT, R0, R87, PT ;  /* 0x000000570000720c */ /* 0x000fca0003fa6270 */
[C---:B------:R-:W-:Y:S06]  /*7af0*/  HMMA.16816.F32.BF16 R20, R28.reuse, R22, RZ ;  /* 0x000000161c14723c */ /* 0x040fec00000418ff */
[C---:B------:R-:W-:Y:S06]  /*7b00*/  HMMA.16816.F32.BF16 R16, R28.reuse, R12, RZ ;  /* 0x0000000c1c10723c */ /* 0x040fec00000418ff */
[----:B------:R-:W-:Y:S06]  /*7b10*/  HMMA.16816.F32.BF16 R12, R28, R14, RZ ;  /* 0x0000000e1c0c723c */ /* 0x000fec00000418ff */
[C---:B---3--:R-:W-:Y:S06]  /*7b20*/  HMMA.16816.F32.BF16 R80, R32.reuse, R96, R80 ;  /* 0x000000602050723c */ /* 0x048fec0000041850 */
[C---:B------:R-:W-:Y:S01]  /*7b30*/  HMMA.16816.F32.BF16 R76, R32.reuse, R98, R76 ;  /* 0x00000062204c723c */ /* 0x040fe2000004184c */
[----:B------:R-:W2:Y:S05]  /*7b40*/  LDSM.16.M88.4 R96, [R133+0x1800] ;  /* 0x001800008560783b */ /* 0x000eaa0000000200 */
[C---:B----4-:R-:W-:Y:S06]  /*7b50*/  HMMA.16816.F32.BF16 R72, R32.reuse, R92, R72 ;  /* 0x0000005c2048723c */ /* 0x050fec0000041848 */
[----:B------:R-:W-:Y:S01]  /*7b60*/  HMMA.16816.F32.BF16 R68, R32, R94, R68 ;  /* 0x0000005e2044723c */ /* 0x000fe20000041844 */
[----:B------:R-:W3:Y:S01]  /*7b70*/  LDSM.16.M88.4 R92, [R133+0x1c00] ;  /* 0x001c0000855c783b */ /* 0x000ee20000000200 */
[----:B------:R-:W-:-:S04]  /*7b80*/  DEPBAR.LE SB0, 0x0 ;  /* 0x000080000000791a */ /* 0x000fc80000000000 */
[C---:B------:R-:W-:Y:S06]  /*7b90*/  HMMA.16816.F32.BF16 R24, R32.reuse, R48, R24 ;  /* 0x000000302018723c */ /* 0x040fec0000041818 */
[----:B------:R-:W-:Y:S06]  /*7ba0*/  HMMA.16816.F32.BF16 R20, R32, R50, R20 ;  /* 0x000000322014723c */ /* 0x000fec0000041814 */
[C---:B------:R-:W-:Y:S06]  /*7bb0*/  HMMA.16816.F32.BF16 R48, R28.reuse, R40, RZ ;  /* 0x000000281c30723c */ /* 0x040fec00000418ff */
[----:B-1----:R-:W-:Y:S06]  /*7bc0*/  HMMA.16816.F32.BF16 R8, R28, R4, RZ ;  /* 0x000000041c08723c */ /* 0x002fec00000418ff */
[C---:B-----5:R-:W-:Y:S06]  /*7bd0*/  HMMA.16816.F32.BF16 R16, R32.reuse, R36, R16 ;  /* 0x000000242010723c */ /* 0x060fec0000041810 */
[----:B------:R-:W-:Y:S06]  /*7be0*/  HMMA.16816.F32.BF16 R12, R32, R38, R12 ;  /* 0x00000026200c723c */ /* 0x000fec000004180c */
[C---:B------:R-:W-:Y:S06]  /*7bf0*/  HMMA.16816.F32.BF16 R64, R28.reuse, R52, RZ ;  /* 0x000000341c40723c */ /* 0x040fec00000418ff */
[C---:B------:R-:W-:Y:S06]  /*7c00*/  HMMA.16816.F32.BF16 R4, R28.reuse, R6, RZ ;  /* 0x000000061c04723c */ /* 0x040fec00000418ff */
[C---:B------:R-:W-:Y:S06]  /*7c10*/  HMMA.16816.F32.BF16 R52, R28.reuse, R54, RZ ;  /* 0x000000361c34723c */ /* 0x040fec00000418ff */
[C---:B------:R-:W-:Y:S06]  /*7c20*/  HMMA.16816.F32.BF16 R40, R28.reuse, R42, RZ ;  /* 0x0000002a1c28723c */ /* 0x040fec00000418ff */
[C---:B------:R-:W-:Y:S06]  /*7c30*/  HMMA.16816.F32.BF16 R36, R28.reuse, R100, RZ ;  /* 0x000000641c24723c */ /* 0x040fec00000418ff */
[----:B------:R-:W-:Y:S06]  /*7c40*/  HMMA.16816.F32.BF16 R28, R28, R102, RZ ;  /* 0x000000661c1c723c */ /* 0x000fec00000418ff */
[C---:B--2---:R-:W-:Y:S06]  /*7c50*/  HMMA.16816.F32.BF16 R48, R32.reuse, R96, R48 ;  /* 0x000000602030723c */ /* 0x044fec0000041830 */
[C---:B------:R-:W-:Y:S01]  /*7c60*/  HMMA.16816.F32.BF16 R8, R32.reuse, R104, R8 ;  /* 0x000000682008723c */ /* 0x040fe20000041808 */
[----:B------:R-:W-:Y:S01]  /*7c70*/  VIADDMNMX R96, R57, 0x8, R56, PT ;  /* 0x0000000839607846 */ /* 0x000fe20003800138 */
[----:B------:R-:W-:Y:S03]  /*7c80*/  BAR.SYNC.DEFER_BLOCKING 0x0 ;  /* 0x0000000000007b1d */ /* 0x000fe60000010000 */
[----:B------:R-:W-:Y:S01]  /*7c90*/  ISETP.GE.AND P6, PT, R0, R96, PT ;  /* 0x000000600000720c */ /* 0x000fe20003fc6270 */
[----:B------:R-:W-:Y:S01]  /*7ca0*/  HMMA.16816.F32.BF16 R4, R32, R106, R4 ;  /* 0x0000006a2004723c */ /* 0x000fe20000041804 */
[----:B------:R-:W-:-:S05]  /*7cb0*/  VIADD R0, R2, 0x9 ;  /* 0x0000000902007836 */ /* 0x000fca0000000000 */
[C---:B------:R-:W-:Y:S01]  /*7cc0*/  HMMA.16816.F32.BF16 R64, R32.reuse, R88, R64 ;  /* 0x000000582040723c */ /* 0x040fe20000041840 */
[C---:B------:R-:W-:Y:S02]  /*7cd0*/  ISETP.GE.AND P0, PT, R0.reuse, R87, PT ;  /* 0x000000570000720c */ /* 0x040fe40003f06270 */
[----:B------:R-:W-:Y:S02]  /*7ce0*/  ISETP.GE.AND P4, PT, R0, R96, PT ;  /* 0x000000600000720c */ /* 0x000fe40003f86270 */
[----:B------:R-:W-:Y:S01]  /*7cf0*/  FSEL R0, R25, -INF , !P5 ;  /* 0xff80000019007808 */ /* 0x000fe20006800000 */
[----:B------:R-:W-:Y:S01]  /*7d00*/  HMMA.16816.F32.BF16 R52, R32, R90, R52 ;  /* 0x0000005a2034723c */ /* 0x000fe20000041834 */
[C---:B------:R-:W-:Y:S01]  /*7d10*/  VIADD R25, R2.reuse, 0x18 ;  /* 0x0000001802197836 */ /* 0x040fe20000000000 */
[----:B------:R-:W-:Y:S01]  /*7d20*/  FSEL R121, R23, -INF , !P4 ;  /* 0xff80000017797808 */ /* 0x000fe20006000000 */
[----:B------:R-:W-:-:S03]  /*7d30*/  VIADD R23, R2, 0x19 ;  /* 0x0000001902177836 */ /* 0x000fc60000000000 */
[----:B------:R-:W-:Y:S01]  /*7d40*/  HMMA.16816.F32.BF16 R40, R32, R98, R40 ;  /* 0x000000622028723c */ /* 0x000fe20000041828 */
[----:B------:R-:W-:-:S04]  /*7d50*/  ISETP.GE.AND P4, PT, R25, R87, PT ;  /* 0x000000571900720c */ /* 0x000fc80003f86270 */
[----:B------:R-:W-:Y:S01]  /*7d60*/  FSEL R102, R12, -INF , !P4 ;  /* 0xff8000000c667808 */ /* 0x000fe20006000000 */
[----:B---3--:R-:W-:Y:S01]  /*7d70*/  HMMA.16816.F32.BF16 R36, R32, R92, R36 ;  /* 0x0000005c2024723c */ /* 0x008fe20000041824 */
[----:B------:R-:W-:-:S05]  /*7d80*/  VIADD R12, R2, 0x28 ;  /* 0x00000028020c7836 */ /* 0x000fca0000000000 */
[----:B------:R-:W-:Y:S07]  /*7d90*/  HMMA.16816.F32.BF16 R28, R32, R94, R28 ;  /* 0x0000005e201c723c */ /* 0x000fee000004181c */
[C---:B------:R-:W-:Y:S02]  /*7da0*/  VIADD R32, R2.reuse, 0x8 ;  /* 0x0000000802207836 */ /* 0x040fe40000000000 */
[----:B------:R-:W-:-:S03]  /*7db0*/  VIADD R33, R2, 0x10 ;  /* 0x0000001002217836 */ /* 0x000fc60000000000 */
[CC--:B------:R-:W-:Y:S02]  /*7dc0*/  ISETP.GE.AND P3, PT, R32.reuse, R87.reuse, PT ;  /* 0x000000572000720c */ /* 0x0c0fe40003f66270 */
[----:B------:R-:W-:Y:S01]  /*7dd0*/  ISETP.GE.AND P1, PT, R32, R96, PT ;  /* 0x000000602000720c */ /* 0x000fe20003f26270 */
[----:B------:R-:W-:Y:S01]  /*7de0*/  VIADD R32, R2, 0x11 ;  /* 0x0000001102207836 */ /* 0x000fe20000000000 */
[----:B------:R-:W-:Y:S02]  /*7df0*/  FSEL R20, R20, -INF , !P3 ;  /* 0xff80000014147808 */ /* 0x000fe40005800000 */
[----:B------:R-:W-:Y:S02]  /*7e00*/  FSEL R95, R22, -INF , !P1 ;  /* 0xff800000165f7808 */ /* 0x000fe40004800000 */
[----:B------:R-:W-:Y:S01]  /*7e10*/  FSEL R22, R21, -INF , !P0 ;  /* 0xff80000015167808 */ /* 0x000fe20004000000 */
[----:B------:R-:W-:Y:S01]  /*7e20*/  VIADD R21, R2, 0x20 ;  /* 0x0000002002157836 */ /* 0x000fe20000000000 */
[----:B------:R-:W-:-:S02]  /*7e30*/  ISETP.GE.AND P1, PT, R32, R87, PT ;  /* 0x000000572000720c */ /* 0x000fc40003f26270 */
[-C--:B------:R-:W-:Y:S02]  /*7e40*/  ISETP.GE.AND P0, PT, R32, R96.reuse, PT ;  /* 0x000000602000720c */ /* 0x080fe40003f06270 */
[C---:B------:R-:W-:Y:S02]  /*7e50*/  ISETP.GE.AND P5, PT, R33.reuse, R87, PT ;  /* 0x000000572100720c */ /* 0x040fe40003fa6270 */
[----:B------:R-:W-:Y:S02]  /*7e60*/  ISETP.GE.AND P3, PT, R33, R96, PT ;  /* 0x000000602100720c */ /* 0x000fe40003f66270 */
[----:B------:R-:W-:Y:S02]  /*7e70*/  FSEL R32, R17, -INF , !P1 ;  /* 0xff80000011207808 */ /* 0x000fe40004800000 */
[----:B------:R-:W-:Y:S02]  /*7e80*/  FSEL R131, R19, -INF , !P0 ;  /* 0xff80000013837808 */ /* 0x000fe40004000000 */
[----:B------:R-:W-:Y:S01]  /*7e90*/  FSEL R90, R16, -INF , !P5 ;  /* 0xff800000105a7808 */ /* 0x000fe20006800000 */
[----:B------:R-:W-:Y:S01]  /*7ea0*/  VIADD R16, R2, 0x21 ;  /* 0x0000002102107836 */ /* 0x000fe20000000000 */
[----:B------:R-:W-:-:S02]  /*7eb0*/  FSEL R123, R18, -INF , !P3 ;  /* 0xff800000127b7808 */ /* 0x000fc40005800000 */
[-C--:B------:R-:W-:Y:S02]  /*7ec0*/  ISETP.GE.AND P1, PT, R23, R96.reuse, PT ;  /* 0x000000601700720c */ /* 0x080fe40003f26270 */
[-C--:B------:R-:W-:Y:S02]  /*7ed0*/  ISETP.GE.AND P0, PT, R21, R87.reuse, PT ;  /* 0x000000571500720c */ /* 0x080fe40003f06270 */
[----:B------:R-:W-:Y:S02]  /*7ee0*/  ISETP.GE.AND P5, PT, R25, R96, PT ;  /* 0x000000601900720c */ /* 0x000fe40003fa6270 */
[----:B------:R-:W-:Y:S02]  /*7ef0*/  ISETP.GE.AND P3, PT, R23, R87, PT ;  /* 0x000000571700720c */ /* 0x000fe40003f66270 */
[----:B------:R-:W-:Y:S02]  /*7f00*/  FSEL R89, R15, -INF , !P1 ;  /* 0xff8000000f597808 */ /* 0x000fe40004800000 */
[----:B------:R-:W-:Y:S01]  /*7f10*/  FSEL R34, R8, -INF , !P0 ;  /* 0xff80000008227808 */ /* 0x000fe20004000000 */
[----:B------:R-:W-:Y:S01]  /*7f20*/  VIADD R8, R2, 0x31 ;  /* 0x0000003102087836 */ /* 0x000fe20000000000 */
[----:B------:R-:W-:-:S02]  /*7f30*/  FSEL R107, R14, -INF , !P5 ;  /* 0xff8000000e6b7808 */ /* 0x000fc40006800000 */
[----:B------:R-:W-:Y:S01]  /*7f40*/  FSEL R100, R13, -INF , !P3 ;  /* 0xff8000000d647808 */ /* 0x000fe20005800000 */
[----:B------:R-:W-:Y:S01]  /*7f50*/  VIADD R13, R2, 0x29 ;  /* 0x00000029020d7836 */ /* 0x000fe20000000000 */
[CC--:B------:R-:W-:Y:S02]  /*7f60*/  ISETP.GE.AND P1, PT, R12.reuse, R87.reuse, PT ;  /* 0x000000570c00720c */ /* 0x0c0fe40003f26270 */
[-C--:B------:R-:W-:Y:S01]  /*7f70*/  ISETP.GE.AND P0, PT, R12, R96.reuse, PT ;  /* 0x000000600c00720c */ /* 0x080fe20003f06270 */
[----:B------:R-:W-:Y:S01]  /*7f80*/  VIADD R12, R2, 0x30 ;  /* 0x00000030020c7836 */ /* 0x000fe20000000000 */
[C---:B------:R-:W-:Y:S02]  /*7f90*/  ISETP.GE.AND P5, PT, R16.reuse, R87, PT ;  /* 0x000000571000720c */ /* 0x040fe40003fa6270 */
[-C--:B------:R-:W-:Y:S02]  /*7fa0*/  ISETP.GE.AND P3, PT, R16, R96.reuse, PT ;  /* 0x000000601000720c */ /* 0x080fe40003f66270 */
[----:B------:R-:W-:-:S02]  /*7fb0*/  ISETP.GE.AND P4, PT, R21, R96, PT ;  /* 0x000000601500720c */ /* 0x000fc40003f86270 */
[----:B------:R-:W-:Y:S02]  /*7fc0*/  FSEL R92, R9, -INF , !P5 ;  /* 0xff800000095c7808 */ /* 0x000fe40006800000 */
[----:B------:R-:W-:Y:S02]  /*7fd0*/  FSEL R97, R11, -INF , !P3 ;  /* 0xff8000000b617808 */ /* 0x000fe40005800000 */
[----:B------:R-:W-:Y:S01]  /*7fe0*/  FSEL R94, R4, -INF , !P1 ;  /* 0xff800000045e7808 */ /* 0x000fe20004800000 */
[----:B------:R-:W-:Y:S01]  /*7ff0*/  VIADD R4, R2, 0x38 ;  /* 0x0000003802047836 */ /* 0x000fe20000000000 */
[----:B------:R-:W-:Y:S02]  /*8000*/  FSEL R63, R10, -INF , !P4 ;  /* 0xff8000000a3f7808 */ /* 0x000fe40006000000 */
[----:B------:R-:W-:Y:S02]  /*8010*/  ISETP.GE.AND P5, PT, R13, R96, PT ;  /* 0x000000600d00720c */ /* 0x000fe40003fa6270 */
[----:B------:R-:W-:-:S02]  /*8020*/  ISETP.GE.AND P3, PT, R12, R87, PT ;  /* 0x000000570c00720c */ /* 0x000fc40003f66270 */
[-C--:B------:R-:W-:Y:S02]  /*8030*/  ISETP.GE.AND P4, PT, R13, R87.reuse, PT ;  /* 0x000000570d00720c */ /* 0x080fe40003f86270 */
[----:B------:R-:W-:Y:S02]  /*8040*/  FSEL R119, R7, -INF , !P5 ;  /* 0xff80000007777808 */ /* 0x000fe40006800000 */
[----:B------:R-:W-:Y:S02]  /*8050*/  FSEL R44, R80, -INF , !P3 ;  /* 0xff800000502c7808 */ /* 0x000fe40005800000 */
[----:B------:R-:W-:Y:S01]  /*8060*/  FSEL R98, R5, -INF , !P4 ;  /* 0xff80000005627808 */ /* 0x000fe20006000000 */
[----:B------:R-:W-:Y:S01]  /*8070*/  VIADD R5, R2, 0x39 ;  /* 0x0000003902057836 */ /* 0x000fe20000000000 */
[C---:B------:R-:W-:Y:S02]  /*8080*/  ISETP.GE.AND P5, PT, R4.reuse, R87, PT ;  /* 0x000000570400720c */ /* 0x040fe40003fa6270 */
[----:B------:R-:W-:Y:S01]  /*8090*/  ISETP.GE.AND P3, PT, R4, R96, PT ;  /* 0x000000600400720c */ /* 0x000fe20003f66270 */
[----:B------:R-:W-:Y:S01]  /*80a0*/  VIADD R4, R2, 0x40 ;  /* 0x0000004002047836 */ /* 0x000fe20000000000 */
[----:B------:R-:W-:-:S02]  /*80b0*/  FSEL R117, R6, -INF , !P0 ;  /* 0xff80000006757808 */ /* 0x000fc40004000000 */
[-C--:B------:R-:W-:Y:S02]  /*80c0*/  ISETP.GE.AND P4, PT, R8, R96.reuse, PT ;  /* 0x000000600800720c */ /* 0x080fe40003f86270 */
[----:B------:R-:W-:Y:S02]  /*80d0*/  ISETP.GE.AND P1, PT, R12, R96, PT ;  /* 0x000000600c00720c */ /* 0x000fe40003f26270 */
[----:B------:R-:W-:Y:S02]  /*80e0*/  ISETP.GE.AND P0, PT, R8, R87, PT ;  /* 0x000000570800720c */ /* 0x000fe40003f06270 */
[----:B------:R-:W-:Y:S02]  /*80f0*/  FSEL R59, R83, -INF , !P4 ;  /* 0xff800000533b7808 */ /* 0x000fe40006000000 */
[----:B------:R-:W-:Y:S02]  /*8100*/  FSEL R58, R76, -INF , !P5 ;  /* 0xff8000004c3a7808 */ /* 0x000fe40006800000 */
[----:B------:R-:W-:-:S02]  /*8110*/  FSEL R57, R82, -INF , !P1 ;  /* 0xff80000052397808 */ /* 0x000fc40004800000 */
[----:B------:R-:W-:Y:S02]  /*8120*/  FSEL R56, R81, -INF , !P0 ;  /* 0xff80000051387808 */ /* 0x000fe40004000000 */
[CC--:B------:R-:W-:Y:S02]  /*8130*/  ISETP.GE.AND P4, PT, R4.reuse, R87.reuse, PT ;  /* 0x000000570400720c */ /* 0x0c0fe40003f86270 */
[-C--:B------:R-:W-:Y:S01]  /*8140*/  ISETP.GE.AND P5, PT, R4, R96.reuse, PT ;  /* 0x000000600400720c */ /* 0x080fe20003fa6270 */
        /* <DEDUP_REMOVED lines=19> */
[-C--:B------:R-:W-:Y:S01]  /*8280*/  ISETP.GE.AND P0, PT, R4, R96.reuse, PT ;  /* 0x000000600400720c */ /* 0x080fe20003f06270 */
        /* <DEDUP_REMOVED lines=47> */
[----:B------:R-:W-:Y:S02]  /*8580*/  ISETP.GE.AND P1, PT, R46, 0x2, PT ;  /* 0x000000022e00780c */ /* 0x000fe40003f26270 */
[----:B------:R-:W-:Y:S02]  /*8590*/  FSEL R36, R36, -INF , !P0 ;  /* 0xff80000024247808 */ /* 0x000fe40004000000 */
[----:B------:R-:W-:Y:S02]  /*85a0*/  FSEL R21, R38, -INF , !P4 ;  /* 0xff80000026157808 */ /* 0x000fe40006000000 */
[----:B------:R-:W-:-:S02]  /*85b0*/  FSEL R17, R42, -INF , !P5 ;  /* 0xff8000002a117808 */ /* 0x000fc40006800000 */
[CC--:B------:R-:W-:Y:S02]  /*85c0*/  ISETP.GE.AND P0, PT, R2.reuse, R87.reuse, PT ;  /* 0x000000570200720c */ /* 0x0c0fe40003f06270 */
[CC--:B------:R-:W-:Y:S01]  /*85d0*/  ISETP.GE.AND P4, PT, R2.reuse, R96.reuse, PT ;  /* 0x000000600200720c */ /* 0x0c0fe20003f86270 */
[----:B------:R-:W-:Y:S01]  /*85e0*/  VIADD R2, R2, 0x79 ;  /* 0x0000007902027836 */ /* 0x000fe20000000000 */
[----:B------:R-:W-:Y:S02]  /*85f0*/  ISETP.GE.AND P5, PT, R5, R87, PT ;  /* 0x000000570500720c */ /* 0x000fe40003fa6270 */
[----:B------:R-:W-:Y:S02]  /*8600*/  FSEL R41, R41, -INF , !P3 ;  /* 0xff80000029297808 */ /* 0x000fe40005800000 */
[----:B------:R-:W-:Y:S02]  /*8610*/  ISETP.GE.AND P3, PT, R5, R96, PT ;  /* 0x000000600500720c */ /* 0x000fe40003f66270 */
[----:B------:R-:W-:-:S02]  /*8620*/  FSEL R5, R27, -INF , !P6 ;  /* 0xff8000001b057808 */ /* 0x000fc40007000000 */
[----:B------:R-:W-:Y:S02]  /*8630*/  FSEL R37, R37, -INF , !P5 ;  /* 0xff80000025257808 */ /* 0x000fe40006800000 */
[----:B------:R-:W-:Y:S02]  /*8640*/  FSEL R24, R24, -INF , !P0 ;  /* 0xff80000018187808 */ /* 0x000fe40004000000 */
[-C--:B------:R-:W-:Y:S02]  /*8650*/  ISETP.GE.AND P6, PT, R4, R87.reuse, PT ;  /* 0x000000570400720c */ /* 0x080fe40003fc6270 */
[C---:B------:R-:W-:Y:S02]  /*8660*/  ISETP.GE.AND P5, PT, R2.reuse, R87, PT ;  /* 0x000000570200720c */ /* 0x040fe40003fa6270 */
[----:B------:R-:W-:Y:S02]  /*8670*/  ISETP.GE.AND P0, PT, R2, R96, PT ;  /* 0x000000600200720c */ /* 0x000fe40003f06270 */
        /* <DEDUP_REMOVED lines=8> */
[----:B------:R-:W-:Y:S01]  /*8700*/  IMAD.MOV.U32 R68, RZ, RZ, RZ ;  /* 0x000000ffff447224 */ /* 0x000fe200078e00ff */
[C---:B------:R-:W-:Y:S01]  /*8710*/  IADD3 R27, R45.reuse, -0x80, RZ ;  /* 0xffffff802d1b7810 */ /* 0x040fe20007ffe0ff */
[----:B------:R-:W-:Y:S01]  /*8720*/  ULDC.64 UR8, c[0x0][0x248] ;  /* 0x0000920000087ab9 */ /* 0x000fe20000000a00 */
[----:B------:R-:W-:Y:S02]  /*8730*/  IABS R8, R45 ;  /* 0x0000002d00087213 */ /* 0x000fe40000000000 */
[----:B------:R-:W-:Y:S02]  /*8740*/  IABS R6, R27 ;  /* 0x0000001b00067213 */ /* 0x000fe40000000000 */
[-C--:B-1----:R-:W-:Y:S02]  /*8750*/  IABS R2, R4.reuse ;  /* 0x0000000400027213 */ /* 0x082fe40000000000 */
[----:B------:R-:W-:-:S02]  /*8760*/  LOP3.LUT R45, R45, R4, RZ, 0x3c, !PT ;  /* 0x000000042d2d7212 */ /* 0x000fc400078e3cff */
[----:B------:R-:W1:Y:S01]  /*8770*/  I2F.RP R11, R2 ;  /* 0x00000002000b7306 */ /* 0x000e620000209400 */
[----:B------:R-:W-:Y:S02]  /*8780*/  LOP3.LUT R27, R27, R4, RZ, 0x3c, !PT ;  /* 0x000000041b1b7212 */ /* 0x000fe400078e3cff */
[----:B------:R-:W-:-:S05]  /*8790*/  ISETP.GE.AND P4, PT, R45, RZ, PT ;  /* 0x000000ff2d00720c */ /* 0x000fca0003f86270 */
        /* <DEDUP_REMOVED lines=50> */
.L_x_3795:
[----:B------:R-:W1:Y:S02]  /*8ac0*/  LDC R9, c[0x0][0x248] ;  /* 0x00009200ff097b82 */ /* 0x000e640000000800 */
[----:B-1----:R-:W-:-:S05]  /*8ad0*/  IMAD.SHL.U32 R11, R9, 0x80, RZ ;  /* 0x00000080090b7824 */ /* 0x002fca00078e00ff */
[----:B------:R-:W-:-:S04]  /*8ae0*/  IADD3 R11, -R11, RZ, RZ ;  /* 0x000000ff0b0b7210 */ /* 0x000fc80007ffe1ff */
[----:B------:R-:W-:-:S07]  /*8af0*/  SHF.R.S32.HI R2, RZ, 0x1f, R11 ;  /* 0x0000001fff027819 */ /* 0x000fce000001140b */
.L_x_3796:
[----:B------:R-:W-:Y:S01]  /*8b00*/  ULDC UR5, c[0x0][0x2d0] ;  /* 0x0000b40000057ab9 */ /* 0x000fe20000000800 */
[----:B------:R-:W-:Y:S01]  /*8b10*/  BSSY B0, `(.L_x_3797) ;  /* 0x000002e000007945 */ /* 0x000fe20003800000 */
[----:B------:R-:W-:-:S13]  /*8b20*/  ISETP.GE.AND P0, PT, R84, UR5, PT ;  /* 0x0000000554007c0c */ /* 0x000fda000bf06270 */
[----:B------:R-:W1:Y:S01]  /*8b30*/  @!P0 LDC R45, c[0x0][0x24c] ;  /* 0x00009300ff2d8b82 */ /* 0x000e620000000800 */
[-C--:B------:R-:W-:Y:S01]  /*8b40*/  @!P0 LEA R6, P4, R9, R112.reuse, 0x6 ;  /* 0x0000007009068211 */ /* 0x080fe200078830ff */
[----:B------:R2:W-:Y:S01]  /*8b50*/  @P0 STS [R150+0x1000], RZ ;  /* 0x001000ff96000388 */ /* 0x0005e20000000800 */
[C---:B------:R-:W-:Y:S02]  /*8b60*/  @!P0 IADD3 R27, P6, P5, R11.reuse, R112, R138 ;  /* 0x000000700b1b8210 */ /* 0x040fe40007dde08a */
[----:B------:R-:W-:Y:S01]  /*8b70*/  @!P0 IADD3 R6, P3, R11, R6, RZ ;  /* 0x000000060b068210 */ /* 0x000fe20007f7e0ff */
[----:B------:R2:W-:Y:S01]  /*8b80*/  @P0 STS [R150+0x1004], RZ ;  /* 0x001004ff96000388 */ /* 0x0005e20000000800 */
[----:B------:R-:W-:Y:S02]  /*8b90*/  @!P0 IADD3.X R4, R2, R115, R137, P6, P5 ;  /* 0x0000007302048210 */ /* 0x000fe400037ea489 */
[C---:B------:R-:W-:Y:S01]  /*8ba0*/  @!P0 LEA R26, P5, R27.reuse, UR12, 0x1 ;  /* 0x0000000c1b1a8c11 */ /* 0x040fe2000f8a08ff */
[----:B------:R2:W-:Y:S03]  /*8bb0*/  @P0 STS.64 [R150+0x1008], RZ ;  /* 0x001008ff96000388 */ /* 0x0005e60000000a00 */
[----:B------:R-:W-:-:S02]  /*8bc0*/  @!P0 LEA.HI.X R27, R27, UR13, R4, 0x1, P5 ;  /* 0x0000000d1b1b8c11 */ /* 0x000fc4000a8f0c04 */
[----:B-1----:R-:W-:Y:S02]  /*8bd0*/  @!P0 LEA.HI.X R45, R9, R115, R45, 0x6, P4 ;  /* 0x00000073092d8211 */ /* 0x002fe400020f342d */
[----:B------:R-:W-:-:S03]  /*8be0*/  @!P0 LEA R68, P4, R11, R148, 0x1 ;  /* 0x000000940b448211 */ /* 0x000fc600078808ff */
[----:B------:R-:W-:Y:S01]  /*8bf0*/  @!P0 IMAD.X R45, R2, 0x1, R45, P3 ;  /* 0x00000001022d8824 */ /* 0x000fe200018e062d */
[C---:B------:R-:W-:Y:S02]  /*8c00*/  @!P0 LEA R70, P3, R6.reuse, UR12, 0x1 ;  /* 0x0000000c06468c11 */ /* 0x040fe4000f8608ff */
[----:B------:R-:W-:Y:S02]  /*8c10*/  @!P0 LEA.HI.X R69, R11, R143, R2, 0x1, P4 ;  /* 0x0000008f0b458211 */ /* 0x000fe400020f0c02 */
        /* <DEDUP_REMOVED lines=29> */
.L_x_3798:
[----:B------:R-:W-:Y:S05]  /*8df0*/  BSYNC B0 ;  /* 0x0000000000007941 */ /* 0x000fea0003800000 */
.L_x_3797:
[----:B------:R-:W0:Y:S01]  /*8e00*/  LDGDEPBAR ;  /* 0x00000000000079af */ /* 0x000e220000000000 */
[----:B------:R-:W-:-:S04]  /*8e10*/  LEA R148, P0, R11, R148, 0x1 ;  /* 0x000000940b947211 */ /* 0x000fc800078008ff */
[----:B------:R-:W-:-:S09]  /*8e20*/  LEA.HI.X R143, R11, R143, R2, 0x1, P0 ;  /* 0x0000008f0b8f7211 */ /* 0x000fd200000f0c02 */
.L_x_3794:
[----:B-1----:R-:W-:Y:S01]  /*8e30*/  FMNMX.FTZ R9, R24, R0, !PT ;  /* 0x0000000018097209 */ /* 0x002fe20007810000 */
[----:B------:R-:W-:Y:S01]  /*8e40*/  ULDC UR8, c[0x0][0x2ec] ;  /* 0x0000bb0000087ab9 */ /* 0x000fe20000000800 */
        /* <DEDUP_REMOVED lines=61> */
[----:B------:R-:W-:Y:S01]  /*9220*/  LEA R132, R3, UR4, 0x1 ;  /* 0x0000000403847c11 */ /* 0x000fe2000f8e08ff */
[----:B------:R-:W1:Y:S04]  /*9230*/  SHFL.BFLY PT, R9, R6, 0x2, 0x1f ;  /* 0x0c401f0006097f89 */ /* 0x000e6800000e0000 */
[----:B------:R-:W3:Y:S04]  /*9240*/  SHFL.BFLY PT, R4, R11, 0x2, 0x1f ;  /* 0x0c401f000b047f89 */ /* 0x000ee800000e0000 */
[----:B------:R-:W-:Y:S01]  /*9250*/  LDSM.16.MT88.4 R72, [R132+0x3000] ;  /* 0x003000008448783b */ /* 0x000fe20000004200 */
[----:B-1----:R-:W-:-:S02]  /*9260*/  FMNMX.FTZ R9, R6, R9, !PT ;  /* 0x0000000906097209 */ /* 0x002fc40007810000 */
[----:B---3--:R-:W-:-:S03]  /*9270*/  FMNMX.FTZ R4, R11, R4, !PT ;  /* 0x000000040b047209 */ /* 0x008fc60007810000 */
[----:B------:R-:W1:Y:S02]  /*9280*/  SHFL.BFLY PT, R2, R9, 0x1, 0x1f ;  /* 0x0c201f0009027f89 */ /* 0x000e6400000e0000 */
[----:B-1----:R-:W-:Y:S02]  /*9290*/  FMNMX.FTZ R2, R9, R2, !PT ;  /* 0x0000000209027209 */ /* 0x002fe40007810000 */
[----:B------:R-:W1:Y:S02]  /*92a0*/  SHFL.BFLY PT, R9, R4, 0x1, 0x1f ;  /* 0x0c201f0004097f89 */ /* 0x000e6400000e0000 */
[C---:B------:R-:W-:Y:S01]  /*92b0*/  FSETP.NEU.FTZ.AND P0, PT, R2.reuse, -INF , PT ;  /* 0xff8000000200780b */ /* 0x040fe20003f1d000 */
[----:B--2---:R-:W-:-:S05]  /*92c0*/  FMUL.FTZ R27, R2, UR8 ;  /* 0x00000008021b7c20 */ /* 0x004fca0008410000 */
        /* <DEDUP_REMOVED lines=12> */
[----:B-1----:R-:W-:Y:S01]  /*9390*/  FMNMX.FTZ R0, R4, R9, !PT ;  /* 0x0000000904007209 */ /* 0x002fe20007810000 */
[--C-:B------:R-:W-:Y:S01]  /*93a0*/  FFMA.FTZ R113, R44, UR8, -R27.reuse ;  /* 0x000000082c717c23 */ /* 0x100fe2000801081b */
[----:B------:R-:W1:Y:S01]  /*93b0*/  LDSM.16.MT88.4 R8, [R132+0x3400] ;  /* 0x003400008408783b */ /* 0x000e620000004200 */
[----:B------:R-:W2:Y:S01]  /*93c0*/  MUFU.EX2 R101, R101 ;  /* 0x0000006500657308 */ /* 0x000ea20000000800 */
[C---:B------:R-:W-:Y:S01]  /*93d0*/  FSETP.NEU.FTZ.AND P0, PT, R0.reuse, -INF , PT ;  /* 0xff8000000000780b */ /* 0x040fe20003f1d000 */
[----:B------:R-:W-:Y:S01]  /*93e0*/  FMUL.FTZ R20, R0, UR8 ;  /* 0x0000000800147c20 */ /* 0x000fe20008410000 */
[--C-:B------:R-:W-:Y:S01]  /*93f0*/  FFMA.FTZ R54, R56, UR8, -R27.reuse ;  /* 0x0000000838367c23 */ /* 0x100fe2000801081b */
[--C-:B------:R-:W-:Y:S01]  /*9400*/  FFMA.FTZ R44, R60, UR8, -R27.reuse ;  /* 0x000000083c2c7c23 */ /* 0x100fe2000801081b */
[--C-:B------:R-:W-:Y:S01]  /*9410*/  FFMA.FTZ R92, R12, UR8, -R27.reuse ;  /* 0x000000080c5c7c23 */ /* 0x100fe2000801081b */
[--C-:B------:R-:W-:Y:S01]  /*9420*/  FFMA.FTZ R60, R18, UR8, -R27.reuse ;  /* 0x00000008123c7c23 */ /* 0x100fe2000801081b */
[----:B------:R-:W-:Y:S01]  /*9430*/  FSEL R20, R20, RZ, P0 ;  /* 0x000000ff14147208 */ /* 0x000fe20000000000 */
        /* <DEDUP_REMOVED lines=36> */
[----:B------:R-:W-:Y:S01]  /*9680*/  FFMA.FTZ R35, R53, UR8, -R27 ;  /* 0x0000000835237c23 */ /* 0x000fe2000801081b */
[----:B------:R-:W-:Y:S01]  /*9690*/  FADD.FTZ R62, R62, R99 ;  /* 0x000000633e3e7221 */ /* 0x000fe20000010000 */
[--C-:B------:R-:W-:Y:S01]  /*96a0*/  FFMA.FTZ R67, R67, UR8, -R20.reuse ;  /* 0x0000000843437c23 */ /* 0x100fe20008010814 */
[--C-:B------:R-:W-:Y:S01]  /*96b0*/  FFMA.FTZ R19, R19, UR8, -R20.reuse ;  /* 0x0000000813137c23 */ /* 0x100fe20008010814 */
[----:B------:R-:W3:Y:S01]  /*96c0*/  MUFU.EX2 R66, R66 ;  /* 0x0000004200427308 */ /* 0x000ee20000000800 */
[----:B--2---:R-:W-:Y:S01]  /*96d0*/  F2FP.BF16.F32.PACK_AB R5, R90, R105 ;  /* 0x000000695a05723e */ /* 0x004fe200000010ff */
[--C-:B------:R-:W-:Y:S01]  /*96e0*/  FFMA.FTZ R21, R21, UR8, -R20.reuse ;  /* 0x0000000815157c23 */ /* 0x100fe20008010814 */
[--C-:B------:R-:W-:Y:S01]  /*96f0*/  FFMA.FTZ R30, R30, UR8, -R20.reuse ;  /* 0x000000081e1e7c23 */ /* 0x100fe20008010814 */
[----:B------:R-:W-:-:S04]  /*9700*/  FFMA.FTZ R31, R31, UR8, -R20 ;  /* 0x000000081f1f7c23 */ /* 0x000fc80008010814 */
[----:B------:R-:W2:Y:S08]  /*9710*/  MUFU.EX2 R93, R93 ;  /* 0x0000005d005d7308 */ /* 0x000eb00000000800 */
[----:B------:R-:W4:Y:S01]  /*9720*/  MUFU.EX2 R26, R26 ;  /* 0x0000001a001a7308 */ /* 0x000f220000000800 */
[----:B---3--:R-:W-:-:S07]  /*9730*/  F2FP.BF16.F32.PACK_AB R7, R66, R103 ;  /* 0x000000674207723e */ /* 0x008fce00000010ff */
[----:B------:R-:W-:Y:S01]  /*9740*/  HMMA.16816.F32.BF16 R68, R4, R72, RZ ;  /* 0x000000480444723c */ /* 0x000fe200000418ff */
[----:B------:R-:W-:Y:S01]  /*9750*/  MUFU.EX2 R45, R45 ;  /* 0x0000002d002d7308 */ /* 0x000fe20000000800 */
[----:B--2---:R-:W-:Y:S01]  /*9760*/  FADD.FTZ R99, R93, R62 ;  /* 0x0000003e5d637221 */ /* 0x004fe20000010000 */
[----:B------:R-:W-:-:S03]  /*9770*/  FFMA.FTZ R62, R65, UR8, -R27 ;  /* 0x00000008413e7c23 */ /* 0x000fc6000801081b */
[----:B------:R-:W-:Y:S03]  /*9780*/  HMMA.16816.F32.BF16 R72, R4, R74, RZ ;  /* 0x0000004a0448723c */ /* 0x000fe600000418ff */
[----:B------:R-:W2:Y:S01]  /*9790*/  MUFU.EX2 R22, R22 ;  /* 0x0000001600167308 */ /* 0x000ea20000000800 */
[----:B----4-:R-:W-:Y:S01]  /*97a0*/  F2FP.BF16.F32.PACK_AB R80, R26, R93 ;  /* 0x0000005d1a50723e */ /* 0x010fe200000010ff */
[----:B------:R-:W-:-:S06]  /*97b0*/  FFMA.FTZ R93, R64, UR8, -R27 ;  /* 0x00000008405d7c23 */ /* 0x000fcc000801081b */
[----:B------:R-:W-:Y:S08]  /*97c0*/  MUFU.EX2 R95, R95 ;  /* 0x0000005f005f7308 */ /* 0x000ff00000000800 */
[----:B------:R-:W3:Y:S01]  /*97d0*/  MUFU.EX2 R32, R32 ;  /* 0x0000002000207308 */ /* 0x000ee20000000800 */
[----:B--2---:R-:W-:-:S07]  /*97e0*/  F2FP.BF16.F32.PACK_AB R82, R22, R45 ;  /* 0x0000002d1652723e */ /* 0x004fce00000010ff */
[----:B------:R-:W-:Y:S08]  /*97f0*/  MUFU.EX2 R24, R24 ;  /* 0x0000001800187308 */ /* 0x000ff00000000800 */
[----:B------:R-:W2:Y:S01]  /*9800*/  MUFU.EX2 R3, R3 ;  /* 0x0000000300037308 */ /* 0x000ea20000000800 */
[----:B---3--:R-:W-:-:S07]  /*9810*/  F2FP.BF16.F32.PACK_AB R81, R32, R95 ;  /* 0x0000005f2051723e */ /* 0x008fce00000010ff */
[----:B------:R-:W-:Y:S08]  /*9820*/  MUFU.EX2 R107, R107 ;  /* 0x0000006b006b7308 */ /* 0x000ff00000000800 */
[----:B------:R-:W3:Y:S01]  /*9830*/  MUFU.EX2 R50, R50 ;  /* 0x0000003200327308 */ /* 0x000ee20000000800 */
[----:B--2---:R-:W-:-:S07]  /*9840*/  F2FP.BF16.F32.PACK_AB R83, R3, R24 ;  /* 0x000000180353723e */ /* 0x004fce00000010ff */
[C---:B-1----:R-:W-:Y:S01]  /*9850*/  HMMA.16816.F32.BF16 R68, R80.reuse, R8, R68 ;  /* 0x000000085044723c */ /* 0x042fe20000041844 */
[----:B------:R-:W-:Y:S05]  /*9860*/  MUFU.EX2 R89, R89 ;  /* 0x0000005900597308 */ /* 0x000fea0000000800 */
[----:B------:R-:W-:Y:S01]  /*9870*/  HMMA.16816.F32.BF16 R72, R80, R10, R72 ;  /* 0x0000000a5048723c */ /* 0x000fe20000041848 */
[----:B------:R-:W1:Y:S02]  /*9880*/  LDSM.16.MT88.4 R8, [R131+0x3000] ;  /* 0x003000008308783b */ /* 0x000e640000004200 */
[----:B------:R-:W-:Y:S08]  /*9890*/  MUFU.EX2 R38, R38 ;  /* 0x0000002600267308 */ /* 0x000ff00000000800 */
[----:B------:R-:W-:Y:S08]  /*98a0*/  MUFU.EX2 R63, R63 ;  /* 0x0000003f003f7308 */ /* 0x000ff00000000800 */
[----:B------:R-:W2:Y:S08]  /*98b0*/  MUFU.EX2 R42, R42 ;  /* 0x0000002a002a7308 */ /* 0x000eb00000000800 */
[----:B------:R-:W-:Y:S08]  /*98c0*/  MUFU.EX2 R47, R47 ;  /* 0x0000002f002f7308 */ /* 0x000ff00000000800 */
[----:B------:R-:W4:Y:S01]  /*98d0*/  MUFU.EX2 R34, R34 ;  /* 0x0000002200227308 */ /* 0x000f220000000800 */
[C---:B-1----:R-:W-:Y:S07]  /*98e0*/  HMMA.16816.F32.BF16 R76, R4.reuse, R8, RZ ;  /* 0x00000008044c723c */ /* 0x042fee00000418ff */
[----:B------:R-:W-:Y:S01]  /*98f0*/  MUFU.EX2 R113, R113 ;  /* 0x0000007100717308 */ /* 0x000fe20000000800 */
[----:B------:R-:W-:Y:S01]  /*9900*/  HMMA.16816.F32.BF16 R4, R4, R10, RZ ;  /* 0x0000000a0404723c */ /* 0x000fe200000418ff */
[----:B------:R-:W1:Y:S06]  /*9910*/  LDSM.16.MT88.4 R8, [R131+0x3400] ;  /* 0x003400008308783b */ /* 0x000e6c0000004200 */
[----:B------:R-:W5:Y:S08]  /*9920*/  MUFU.EX2 R54, R54 ;  /* 0x0000003600367308 */ /* 0x000f700000000800 */
[----:B------:R-:W-:Y:S08]  /*9930*/  MUFU.EX2 R97, R97 ;  /* 0x0000006100617308 */ /* 0x000ff00000000800 */
[----:B------:R-:W-:Y:S08]  /*9940*/  MUFU.EX2 R44, R44 ;  /* 0x0000002c002c7308 */ /* 0x000ff00000000800 */
[----:B------:R-:W-:Y:S08]  /*9950*/  MUFU.EX2 R58, R58 ;  /* 0x0000003a003a7308 */ /* 0x000ff00000000800 */
[----:B------:R-:W5:Y:S01]  /*9960*/  MUFU.EX2 R57, R57 ;  /* 0x0000003900397308 */ /* 0x000f620000000800 */
[C---:B-1----:R-:W-:Y:S07]  /*9970*/  HMMA.16816.F32.BF16 R76, R80.reuse, R8, R76 ;  /* 0x00000008504c723c */ /* 0x042fee000004184c */
[----:B------:R-:W-:Y:S01]  /*9980*/  MUFU.EX2 R59, R59 ;  /* 0x0000003b003b7308 */ /* 0x000fe20000000800 */
[----:B------:R-:W-:Y:S01]  /*9990*/  HMMA.16816.F32.BF16 R80, R80, R10, R4 ;  /* 0x0000000a5050723c */ /* 0x000fe20000041804 */
[----:B------:R-:W1:Y:S06]  /*99a0*/  LDSM.16.MT88.4 R8, [R132+0x3800] ;  /* 0x003800008408783b */ /* 0x000e6c0000004200 */
[----:B------:R-:W5:Y:S01]  /*99b0*/  MUFU.EX2 R56, R56 ;  /* 0x0000003800387308 */ /* 0x000f620000000800 */
[----:B---3--:R-:W-:-:S02]  /*99c0*/  F2FP.BF16.F32.PACK_AB R4, R50, R107 ;  /* 0x0000006b3204723e */ /* 0x008fc400000010ff */
[----:B--2---:R-:W-:Y:S02]  /*99d0*/  F2FP.BF16.F32.PACK_AB R5, R42, R63 ;  /* 0x0000003f2a05723e */ /* 0x004fe400000010ff */
[----:B------:R-:W-:Y:S02]  /*99e0*/  F2FP.BF16.F32.PACK_AB R6, R38, R89 ;  /* 0x000000592606723e */ /* 0x000fe400000010ff */
[----:B----4-:R-:W-:Y:S01]  /*99f0*/  F2FP.BF16.F32.PACK_AB R7, R34, R47 ;  /* 0x0000002f2207723e */ /* 0x010fe200000010ff */
[----:B------:R-:W-:Y:S08]  /*9a00*/  MUFU.EX2 R92, R92 ;  /* 0x0000005c005c7308 */ /* 0x000ff00000000800 */
[----:B------:R-:W-:Y:S08]  /*9a10*/  MUFU.EX2 R61, R61 ;  /* 0x0000003d003d7308 */ /* 0x000ff00000000800 */
[----:B------:R-:W-:Y:S08]  /*9a20*/  MUFU.EX2 R91, R91 ;  /* 0x0000005b005b7308 */ /* 0x000ff00000000800 */
[----:B------:R-:W2:Y:S01]  /*9a30*/  MUFU.EX2 R60, R60 ;  /* 0x0000003c003c7308 */ /* 0x000ea20000000800 */
        /* <DEDUP_REMOVED lines=13> */
[----:B-----5:R-:W-:-:S02]  /*9b10*/  F2FP.BF16.F32.PACK_AB R4, R54, R113 ;  /* 0x000000713604723e */ /* 0x020fc400000010ff */
[----:B------:R-:W-:Y:S01]  /*9b20*/  F2FP.BF16.F32.PACK_AB R5, R57, R58 ;  /* 0x0000003a3905723e */ /* 0x000fe200000010ff */
[----:B------:R-:W-:Y:S01]  /*9b30*/  MUFU.EX2 R21, R21 ;  /* 0x0000001500157308 */ /* 0x000fe20000000800 */
[----:B------:R-:W-:Y:S02]  /*9b40*/  F2FP.BF16.F32.PACK_AB R6, R44, R97 ;  /* 0x000000612c06723e */ /* 0x000fe400000010ff */
[----:B------:R-:W-:-:S05]  /*9b50*/  F2FP.BF16.F32.PACK_AB R7, R56, R59 ;  /* 0x0000003b3807723e */ /* 0x000fca00000010ff */
[----:B------:R-:W-:Y:S08]  /*9b60*/  MUFU.EX2 R30, R30 ;  /* 0x0000001e001e7308 */ /* 0x000ff00000000800 */
[----:B------:R-:W-:Y:S01]  /*9b70*/  MUFU.EX2 R31, R31 ;  /* 0x0000001f001f7308 */ /* 0x000fe20000000800 */
[C---:B-1----:R-:W-:Y:S06]  /*9b80*/  HMMA.16816.F32.BF16 R68, R4.reuse, R8, R68 ;  /* 0x000000080444723c */ /* 0x042fec0000041844 */
[C---:B------:R-:W-:Y:S01]  /*9b90*/  HMMA.16816.F32.BF16 R72, R4.reuse, R10, R72 ;  /* 0x0000000a0448723c */ /* 0x040fe20000041848 */
[----:B------:R-:W1:Y:S05]  /*9ba0*/  LDSM.16.MT88.4 R8, [R131+0x3c00] ;  /* 0x003c00008308783b */ /* 0x000e6a0000004200 */
[C---:B-1----:R-:W-:Y:S06]  /*9bb0*/  HMMA.16816.F32.BF16 R76, R4.reuse, R8, R76 ;  /* 0x00000008044c723c */ /* 0x042fec000004184c */
[----:B------:R-:W-:Y:S01]  /*9bc0*/  HMMA.16816.F32.BF16 R80, R4, R10, R80 ;  /* 0x0000000a0450723c */ /* 0x000fe20000041850 */
[----:B------:R-:W1:Y:S06]  /*9bd0*/  LDSM.16.MT88.4 R8, [R132+0x4000] ;  /* 0x004000008408783b */ /* 0x000e6c0000004200 */
[----:B------:R-:W-:Y:S01]  /*9be0*/  FADD.FTZ R4, R105, R90 ;  /* 0x0000005a69047221 */ /* 0x000fe20000010000 */
[--C-:B------:R-:W-:Y:S01]  /*9bf0*/  FFMA.FTZ R90, R23, UR8, -R20.reuse ;  /* 0x00000008175a7c23 */ /* 0x100fe20008010814 */
[----:B------:R-:W-:Y:S01]  /*9c00*/  FFMA.FTZ R23, R25, UR8, -R20 ;  /* 0x0000000819177c23 */ /* 0x000fe20008010814 */
[----:B--2---:R-:W-:Y:S01]  /*9c10*/  F2FP.BF16.F32.PACK_AB R6, R60, R91 ;  /* 0x0000005b3c06723e */ /* 0x004fe200000010ff */
[----:B------:R-:W-:Y:S01]  /*9c20*/  FADD.FTZ R103, R103, R4 ;  /* 0x0000000467677221 */ /* 0x000fe20000010000 */
[----:B------:R-:W-:Y:S01]  /*9c30*/  F2FP.BF16.F32.PACK_AB R4, R61, R92 ;  /* 0x0000005c3d04723e */ /* 0x000fe200000010ff */
[----:B------:R-:W-:Y:S01]  /*9c40*/  FFMA.FTZ R25, R49, UR8, -R27 ;  /* 0x0000000831197c23 */ /* 0x000fe2000801081b */
[----:B------:R-:W2:Y:S01]  /*9c50*/  MUFU.EX2 R90, R90 ;  /* 0x0000005a005a7308 */ /* 0x000ea20000000800 */
[----:B------:R-:W-:Y:S01]  /*9c60*/  FADD.FTZ R66, R66, R103 ;  /* 0x0000006742427221 */ /* 0x000fe20000010000 */
[----:B------:R-:W-:-:S03]  /*9c70*/  FFMA.FTZ R49, R13, UR8, -R20 ;  /* 0x000000080d317c23 */ /* 0x000fc60008010814 */
[----:B------:R-:W-:-:S03]  /*9c80*/  FADD.FTZ R95, R95, R66 ;  /* 0x000000425f5f7221 */ /* 0x000fc60000010000 */
[----:B------:R-:W3:Y:S01]  /*9c90*/  MUFU.EX2 R23, R23 ;  /* 0x0000001700177308 */ /* 0x000ee20000000800 */
[----:B------:R-:W-:Y:S01]  /*9ca0*/  FADD.FTZ R95, R32, R95 ;  /* 0x0000005f205f7221 */ /* 0x000fe20000010000 */
[--C-:B------:R-:W-:Y:S01]  /*9cb0*/  FFMA.FTZ R32, R41, UR8, -R27.reuse ;  /* 0x0000000829207c23 */ /* 0x100fe2000801081b */
[--C-:B------:R-:W-:Y:S01]  /*9cc0*/  FFMA.FTZ R41, R36, UR8, -R27.reuse ;  /* 0x0000000824297c23 */ /* 0x100fe2000801081b */
[----:B------:R-:W-:Y:S01]  /*9cd0*/  FFMA.FTZ R36, R37, UR8, -R27 ;  /* 0x0000000825247c23 */ /* 0x000fe2000801081b */
[----:B------:R-:W-:Y:S01]  /*9ce0*/  FADD.FTZ R16, R24, R95 ;  /* 0x0000005f18107221 */ /* 0x000fe20000010000 */
[--C-:B------:R-:W-:Y:S01]  /*9cf0*/  FFMA.FTZ R24, R55, UR8, -R20.reuse ;  /* 0x0000000837187c23 */ /* 0x100fe20008010814 */
[----:B------:R-:W-:Y:S01]  /*9d00*/  FFMA.FTZ R37, R51, UR8, -R20 ;  /* 0x0000000833257c23 */ /* 0x000fe20008010814 */
[----:B------:R-:W-:Y:S01]  /*9d10*/  MUFU.EX2 R49, R49 ;  /* 0x0000003100317308 */ /* 0x000fe20000000800 */
[----:B--2---:R-:W-:Y:S01]  /*9d20*/  F2FP.BF16.F32.PACK_AB R5, R33, R90 ;  /* 0x0000005a2105723e */ /* 0x004fe200000010ff */
[----:B------:R-:W-:-:S04]  /*9d30*/  FADD.FTZ R16, R3, R16 ;  /* 0x0000001003107221 */ /* 0x000fc80000010000 */
[----:B------:R-:W-:Y:S02]  /*9d40*/  FADD.FTZ R63, R63, R16 ;  /* 0x000000103f3f7221 */ /* 0x000fe40000010000 */
[----:B------:R-:W-:Y:S01]  /*9d50*/  MUFU.EX2 R24, R24 ;  /* 0x0000001800187308 */ /* 0x000fe20000000800 */
[----:B---3--:R-:W-:Y:S01]  /*9d60*/  F2FP.BF16.F32.PACK_AB R7, R23, R88 ;  /* 0x000000581707723e */ /* 0x008fe200000010ff */
[----:B------:R-:W-:-:S04]  /*9d70*/  FADD.FTZ R42, R42, R63 ;  /* 0x0000003f2a2a7221 */ /* 0x000fc80000010000 */
[----:B------:R-:W-:Y:S02]  /*9d80*/  FADD.FTZ R47, R47, R42 ;  /* 0x0000002a2f2f7221 */ /* 0x000fe40000010000 */
[----:B-1----:R-:W-:Y:S01]  /*9d90*/  HMMA.16816.F32.BF16 R68, R4, R8, R68 ;  /* 0x000000080444723c */ /* 0x002fe20000041844 */
[----:B------:R-:W-:Y:S01]  /*9da0*/  MUFU.EX2 R3, R32 ;  /* 0x0000002000037308 */ /* 0x000fe20000000800 */
[----:B------:R-:W-:Y:S01]  /*9db0*/  FADD.FTZ R47, R34, R47 ;  /* 0x0000002f222f7221 */ /* 0x000fe20000010000 */
[----:B------:R-:W-:-:S03]  /*9dc0*/  FFMA.FTZ R34, R39, UR8, -R20 ;  /* 0x0000000827227c23 */ /* 0x000fc60008010814 */
[----:B------:R-:W-:Y:S01]  /*9dd0*/  HMMA.16816.F32.BF16 R72, R4, R10, R72 ;  /* 0x0000000a0448723c */ /* 0x000fe20000041848 */
[----:B------:R-:W1:Y:S01]  /*9de0*/  LDSM.16.MT88.4 R8, [R131+0x4000] ;  /* 0x004000008308783b */ /* 0x000e620000004200 */
[----:B------:R-:W-:Y:S01]  /*9df0*/  FADD.FTZ R58, R58, R47 ;  /* 0x0000002f3a3a7221 */ /* 0x000fe20000010000 */
[----:B------:R-:W-:Y:S03]  /*9e00*/  MUFU.EX2 R28, R41 ;  /* 0x00000029001c7308 */ /* 0x000fe60000000800 */
[----:B------:R-:W-:-:S04]  /*9e10*/  FADD.FTZ R58, R57, R58 ;  /* 0x0000003a393a7221 */ /* 0x000fc80000010000 */
        /* <DEDUP_REMOVED lines=8> */
[----:B------:R-:W-:-:S05]  /*9ea0*/  FADD.FTZ R88, R23, R88 ;  /* 0x0000005817587221 */ /* 0x000fca0000010000 */
[----:B------:R-:W-:Y:S01]  /*9eb0*/  MUFU.EX2 R34, R34 ;  /* 0x0000002200227308 */ /* 0x000fe20000000800 */
[C---:B-1----:R-:W-:Y:S06]  /*9ec0*/  HMMA.16816.F32.BF16 R76, R4.reuse, R8, R76 ;  /* 0x00000008044c723c */ /* 0x042fec000004184c */
[----:B------:R-:W-:Y:S01]  /*9ed0*/  HMMA.16816.F32.BF16 R80, R4, R10, R80 ;  /* 0x0000000a0450723c */ /* 0x000fe20000041850 */
[----:B------:R-:W1:Y:S06]  /*9ee0*/  LDSM.16.MT88.4 R8, [R132+0x4400] ;  /* 0x004400008408783b */ /* 0x000e6c0000004200 */
[----:B------:R-:W-:Y:S01]  /*9ef0*/  FADD.FTZ R4, R26, R99 ;  /* 0x000000631a047221 */ /* 0x000fe20000010000 */
[----:B------:R-:W-:Y:S01]  /*9f00*/  FFMA.FTZ R6, R15, UR8, -R20 ;  /* 0x000000080f067c23 */ /* 0x000fe20008010814 */
[----:B------:R-:W2:Y:S01]  /*9f10*/  MUFU.EX2 R26, R67 ;  /* 0x00000043001a7308 */ /* 0x000ea20000000800 */
[----:B------:R-:W3:Y:S01]  /*9f20*/  LDSM.16.MT88.4 R12, [R131+0x4400] ;  /* 0x00440000830c783b */ /* 0x000ee20000004200 */
[----:B------:R-:W-:-:S04]  /*9f30*/  FADD.FTZ R5, R45, R4 ;  /* 0x000000042d057221 */ /* 0x000fc80000010000 */
[----:B------:R-:W-:Y:S01]  /*9f40*/  FADD.FTZ R4, R22, R5 ;  /* 0x0000000516047221 */ /* 0x000fe20000010000 */
[--C-:B------:R-:W-:Y:S01]  /*9f50*/  FFMA.FTZ R22, R40, UR8, -R27.reuse ;  /* 0x0000000828167c23 */ /* 0x100fe2000801081b */
[----:B------:R4:W5:Y:S01]  /*9f60*/  MUFU.EX2 R45, R6 ;  /* 0x00000006002d7308 */ /* 0x0009620000000800 */
[----:B------:R-:W-:Y:S01]  /*9f70*/  FFMA.FTZ R40, R29, UR8, -R27 ;  /* 0x000000081d287c23 */ /* 0x000fe2000801081b */
[----:B------:R-:W-:Y:S01]  /*9f80*/  FADD.FTZ R107, R107, R4 ;  /* 0x000000046b6b7221 */ /* 0x000fe20000010000 */
[----:B------:R-:W-:-:S03]  /*9f90*/  F2FP.BF16.F32.PACK_AB R4, R62, R93 ;  /* 0x0000005d3e04723e */ /* 0x000fc600000010ff */
[----:B------:R-:W-:Y:S02]  /*9fa0*/  FADD.FTZ R50, R50, R107 ;  /* 0x0000006b32327221 */ /* 0x000fe40000010000 */
[----:B------:R1:W-:Y:S01]  /*9fb0*/  MUFU.EX2 R27, R36 ;  /* 0x00000024001b7308 */ /* 0x0003e20000000800 */
[----:B--2---:R-:W-:Y:S01]  /*9fc0*/  F2FP.BF16.F32.PACK_AB R5, R26, R49 ;  /* 0x000000311a05723e */ /* 0x004fe200000010ff */
[----:B------:R-:W-:Y:S01]  /*9fd0*/  FADD.FTZ R89, R89, R50 ;  /* 0x0000003259597221 */ /* 0x000fe20000010000 */
[----:B------:R-:W-:-:S03]  /*9fe0*/  FADD.FTZ R49, R49, R88 ;  /* 0x0000005831317221 */ /* 0x000fc60000010000 */
[----:B------:R-:W-:Y:S01]  /*9ff0*/  FADD.FTZ R38, R38, R89 ;  /* 0x0000005926267221 */ /* 0x000fe20000010000 */
[----:B------:R-:W-:Y:S01]  /*a000*/  FADD.FTZ R26, R26, R49 ;  /* 0x000000311a1a7221 */ /* 0x000fe20000010000 */
[----:B------:R-:W2:Y:S01]  /*a010*/  MUFU.EX2 R22, R22 ;  /* 0x0000001600167308 */ /* 0x000ea20000000800 */
[----:B----4-:R-:W-:Y:S01]  /*a020*/  F2FP.BF16.F32.PACK_AB R6, R35, R52 ;  /* 0x000000342306723e */ /* 0x010fe200000010ff */
[----:B------:R-:W-:Y:S01]  /*a030*/  FADD.FTZ R113, R113, R38 ;  /* 0x0000002671717221 */ /* 0x000fe20000010000 */
[----:B-----5:R-:W-:Y:S01]  /*a040*/  F2FP.BF16.F32.PACK_AB R7, R24, R45 ;  /* 0x0000002d1807723e */ /* 0x020fe200000010ff */
[----:B------:R-:W-:Y:S02]  /*a050*/  FADD.FTZ R45, R45, R26 ;  /* 0x0000001a2d2d7221 */ /* 0x000fe40000010000 */
[----:B------:R-:W-:Y:S02]  /*a060*/  FADD.FTZ R54, R54, R113 ;  /* 0x0000007136367221 */ /* 0x000fe40000010000 */
[----:B------:R4:W-:Y:S01]  /*a070*/  MUFU.EX2 R29, R18 ;  /* 0x00000012001d7308 */ /* 0x0009e20000000800 */
[----:B-1----:R-:W-:Y:S01]  /*a080*/  FFMA.FTZ R36, R43, UR8, -R20 ;  /* 0x000000082b247c23 */ /* 0x002fe20008010814 */
[----:B------:R-:W-:Y:S01]  /*a090*/  HMMA.16816.F32.BF16 R68, R4, R8, R68 ;  /* 0x000000080444723c */ /* 0x000fe20000041844 */
[----:B------:R-:W-:Y:S01]  /*a0a0*/  FADD.FTZ R97, R97, R54 ;  /* 0x0000003661617221 */ /* 0x000fe20000010000 */
[----:B------:R-:W-:-:S03]  /*a0b0*/  FADD.FTZ R45, R24, R45 ;  /* 0x0000002d182d7221 */ /* 0x000fc60000010000 */
[----:B------:R-:W-:Y:S01]  /*a0c0*/  FADD.FTZ R97, R44, R97 ;  /* 0x000000612c617221 */ /* 0x000fe20000010000 */
[----:B------:R-:W-:Y:S01]  /*a0d0*/  HMMA.16816.F32.BF16 R72, R4, R10, R72 ;  /* 0x0000000a0448723c */ /* 0x000fe20000041848 */
[----:B------:R-:W1:Y:S01]  /*a0e0*/  LDSM.16.MT88.4 R8, [R132+0x4800] ;  /* 0x004800008408783b */ /* 0x000e620000004200 */
[----:B------:R-:W-:Y:S01]  /*a0f0*/  MUFU.EX2 R36, R36 ;  /* 0x0000002400247308 */ /* 0x000fe20000000800 */
[----:B------:R-:W-:-:S03]  /*a100*/  FADD.FTZ R92, R92, R97 ;  /* 0x000000615c5c7221 */ /* 0x000fc60000010000 */
[----:B---3--:R-:W-:Y:S01]  /*a110*/  HMMA.16816.F32.BF16 R76, R4, R12, R76 ;  /* 0x0000000c044c723c */ /* 0x008fe2000004184c */
[----:B------:R-:W-:-:S03]  /*a120*/  FADD.FTZ R92, R61, R92 ;  /* 0x0000005c3d5c7221 */ /* 0x000fc60000010000 */
[----:B------:R-:W-:Y:S01]  /*a130*/  MUFU.EX2 R40, R40 ;  /* 0x0000002800287308 */ /* 0x000fe20000000800 */
[----:B------:R-:W-:Y:S01]  /*a140*/  FADD.FTZ R91, R91, R92 ;  /* 0x0000005c5b5b7221 */ /* 0x000fe20000010000 */
[----:B------:R-:W-:Y:S01]  /*a150*/  HMMA.16816.F32.BF16 R80, R4, R14, R80 ;  /* 0x0000000e0450723c */ /* 0x000fe20000041850 */
[----:B------:R-:W-:Y:S02]  /*a160*/  FFMA.FTZ R12, R17, UR8, -R20 ;  /* 0x00000008110c7c23 */ /* 0x000fe40008010814 */
[----:B----4-:R-:W3:Y:S01]  /*a170*/  LDSM.16.MT88.4 R16, [R131+0x4800] ;  /* 0x004800008310783b */ /* 0x010ee20000004200 */
[----:B------:R-:W-:Y:S02]  /*a180*/  FADD.FTZ R60, R60, R91 ;  /* 0x0000005b3c3c7221 */ /* 0x000fe40000010000 */
[----:B------:R-:W4:Y:S01]  /*a190*/  MUFU.EX2 R41, R12 ;  /* 0x0000000c00297308 */ /* 0x000f220000000800 */
[----:B------:R-:W-:Y:S01]  /*a1a0*/  F2FP.BF16.F32.PACK_AB R4, R25, R48 ;  /* 0x000000301904723e */ /* 0x000fe200000010ff */
[----:B------:R-:W-:Y:S01]  /*a1b0*/  FADD.FTZ R93, R93, R60 ;  /* 0x0000003c5d5d7221 */ /* 0x000fe20000010000 */
[----:B------:R-:W-:Y:S01]  /*a1c0*/  F2FP.BF16.F32.PACK_AB R5, R37, R32 ;  /* 0x000000202505723e */ /* 0x000fe200000010ff */
[----:B------:R-:W-:Y:S01]  /*a1d0*/  FADD.FTZ R32, R32, R45 ;  /* 0x0000002d20207221 */ /* 0x000fe20000010000 */
[----:B--2---:R-:W-:Y:S01]  /*a1e0*/  F2FP.BF16.F32.PACK_AB R6, R3, R22 ;  /* 0x000000160306723e */ /* 0x004fe200000010ff */
[----:B------:R-:W-:-:S02]  /*a1f0*/  FADD.FTZ R93, R62, R93 ;  /* 0x0000005d3e5d7221 */ /* 0x000fc40000010000 */
[----:B------:R-:W-:Y:S02]  /*a200*/  FADD.FTZ R32, R37, R32 ;  /* 0x0000002025207221 */ /* 0x000fe40000010000 */
[----:B------:R-:W-:-:S04]  /*a210*/  FADD.FTZ R52, R52, R93 ;  /* 0x0000005d34347221 */ /* 0x000fc80000010000 */
[----:B------:R-:W-:Y:S01]  /*a220*/  FADD.FTZ R35, R35, R52 ;  /* 0x0000003423237221 */ /* 0x000fe20000010000 */
[----:B----4-:R-:W-:Y:S01]  /*a230*/  F2FP.BF16.F32.PACK_AB R7, R36, R41 ;  /* 0x000000292407723e */ /* 0x010fe200000010ff */
[----:B------:R-:W2:Y:S02]  /*a240*/  LDSM.16.MT88.4 R12, [R132+0x4c00] ;  /* 0x004c0000840c783b */ /* 0x000ea40000004200 */
[----:B------:R-:W-:Y:S01]  /*a250*/  FADD.FTZ R48, R48, R35 ;  /* 0x0000002330307221 */ /* 0x000fe20000010000 */
[----:B------:R-:W-:-:S03]  /*a260*/  FADD.FTZ R41, R41, R32 ;  /* 0x0000002029297221 */ /* 0x000fc60000010000 */
[----:B------:R-:W-:Y:S01]  /*a270*/  FADD.FTZ R25, R25, R48 ;  /* 0x0000003019197221 */ /* 0x000fe20000010000 */
[----:B-1----:R-:W-:Y:S01]  /*a280*/  HMMA.16816.F32.BF16 R68, R4, R8, R68 ;  /* 0x000000080444723c */ /* 0x002fe20000041844 */
[----:B------:R-:W-:Y:S02]  /*a290*/  FADD.FTZ R36, R36, R41 ;  /* 0x0000002924247221 */ /* 0x000fe40000010000 */
[----:B------:R-:W-:-:S03]  /*a2a0*/  FADD.FTZ R22, R22, R25 ;  /* 0x0000001916167221 */ /* 0x000fc60000010000 */
[----:B------:R-:W-:Y:S01]  /*a2b0*/  HMMA.16816.F32.BF16 R72, R4, R10, R72 ;  /* 0x0000000a0448723c */ /* 0x000fe20000041848 */
[----:B------:R-:W1:Y:S01]  /*a2c0*/  LDSM.16.MT88.4 R8, [R131+0x4c00] ;  /* 0x004c00008308783b */ /* 0x000e620000004200 */
[----:B------:R-:W-:-:S04]  /*a2d0*/  FADD.FTZ R3, R3, R22 ;  /* 0x0000001603037221 */ /* 0x000fc80000010000 */
[C---:B---3--:R-:W-:Y:S06]  /*a2e0*/  HMMA.16816.F32.BF16 R76, R4.reuse, R16, R76 ;  /* 0x00000010044c723c */ /* 0x048fec000004184c */
[----:B------:R-:W-:Y:S07]  /*a2f0*/  HMMA.16816.F32.BF16 R80, R4, R18, R80 ;  /* 0x000000120450723c */ /* 0x000fee0000041850 */
[----:B------:R-:W-:Y:S01]  /*a300*/  F2FP.BF16.F32.PACK_AB R4, R27, R28 ;  /* 0x0000001c1b04723e */ /* 0x000fe200000010ff */
[----:B------:R-:W-:Y:S01]  /*a310*/  FADD.FTZ R28, R28, R3 ;  /* 0x000000031c1c7221 */ /* 0x000fe20000010000 */
[----:B------:R-:W-:Y:S01]  /*a320*/  F2FP.BF16.F32.PACK_AB R5, R34, R21 ;  /* 0x000000152205723e */ /* 0x000fe200000010ff */
[----:B------:R-:W-:Y:S01]  /*a330*/  FADD.FTZ R21, R21, R36 ;  /* 0x0000002415157221 */ /* 0x000fe20000010000 */
[----:B------:R-:W-:Y:S01]  /*a340*/  F2FP.BF16.F32.PACK_AB R6, R40, R29 ;  /* 0x0000001d2806723e */ /* 0x000fe200000010ff */
[----:B------:R-:W-:Y:S01]  /*a350*/  FADD.FTZ R28, R27, R28 ;  /* 0x0000001c1b1c7221 */ /* 0x000fe20000010000 */
[----:B------:R-:W-:Y:S01]  /*a360*/  F2FP.BF16.F32.PACK_AB R7, R31, R30 ;  /* 0x0000001e1f07723e */ /* 0x000fe200000010ff */
[----:B------:R-:W-:-:S02]  /*a370*/  FADD.FTZ R21, R34, R21 ;  /* 0x0000001522157221 */ /* 0x000fc40000010000 */
[----:B------:R-:W-:Y:S02]  /*a380*/  FADD.FTZ R29, R29, R28 ;  /* 0x0000001c1d1d7221 */ /* 0x000fe40000010000 */
[----:B------:R-:W-:Y:S02]  /*a390*/  FADD.FTZ R30, R30, R21 ;  /* 0x000000151e1e7221 */ /* 0x000fe40000010000 */
[----:B--2---:R-:W-:Y:S01]  /*a3a0*/  HMMA.16816.F32.BF16 R68, R4, R12, R68 ;  /* 0x0000000c0444723c */ /* 0x004fe20000041844 */
[----:B------:R-:W-:Y:S01]  /*a3b0*/  FADD.FTZ R157, R40, R29 ;  /* 0x0000001d289d7221 */ /* 0x000fe20000010000 */
[----:B------:R-:W-:-:S04]  /*a3c0*/  FADD.FTZ R156, R31, R30 ;  /* 0x0000001e1f9c7221 */ /* 0x000fc80000010000 */
        /* <DEDUP_REMOVED lines=71> */
.L_x_3800:
[----:B------:R-:W1:Y:S02]  /*a840*/  LDC R7, c[0x0][0x250] ;  /* 0x00009400ff077b82 */ /* 0x000e640000000800 */
[----:B-1----:R-:W-:-:S05]  /*a850*/  IMAD.SHL.U32 R9, R7, 0x80, RZ ;  /* 0x0000008007097824 */ /* 0x002fca00078e00ff */
[----:B------:R-:W-:-:S04]  /*a860*/  IADD3 R9, -R9, RZ, RZ ;  /* 0x000000ff09097210 */ /* 0x000fc80007ffe1ff */
[----:B------:R-:W-:-:S07]  /*a870*/  SHF.R.S32.HI R4, RZ, 0x1f, R9 ;  /* 0x0000001fff047819 */ /* 0x000fce0000011409 */
.L_x_3801:
[----:B------:R-:W-:Y:S01]  /*a880*/  ULDC UR4, c[0x0][0x2d0] ;  /* 0x0000b40000047ab9 */ /* 0x000fe20000000800 */
[C---:B------:R-:W-:Y:S02]  /*a890*/  LEA R154, P5, R9.reuse, R154, 0x1 ;  /* 0x0000009a099a7211 */ /* 0x040fe400078a08ff */
[----:B------:R-:W-:Y:S02]  /*a8a0*/  ISETP.GE.AND P0, PT, R84, UR4, PT ;  /* 0x0000000454007c0c */ /* 0x000fe4000bf06270 */
[----:B------:R-:W-:-:S11]  /*a8b0*/  LEA.HI.X R155, R9, R155, R4, 0x1, P5 ;  /* 0x0000009b099b7211 */ /* 0x000fd600028f0c04 */
[----:B------:R-:W1:Y:S01]  /*a8c0*/  @!P0 LDC R5, c[0x0][0x254] ;  /* 0x00009500ff058b82 */ /* 0x000e620000000800 */
[-C--:B------:R-:W-:Y:S01]  /*a8d0*/  @!P0 LEA R8, P4, R7, R110.reuse, 0x6 ;  /* 0x0000006e07088211 */ /* 0x080fe200078830ff */
[----:B------:R-:W-:Y:S01]  /*a8e0*/  @!P0 IMAD.MOV.U32 R108, RZ, RZ, R110 ;  /* 0x000000ffff6c8224 */ /* 0x000fe200078e006e */
[----:B------:R-:W-:Y:S01]  /*a8f0*/  @!P0 IADD3 R6, P3, P1, R9, R110, R140 ;  /* 0x0000006e09068210 */ /* 0x000fe2000797e08c */
[----:B------:R-:W-:Y:S02]  /*a900*/  @P0 STS [R150+0x3000], RZ ;  /* 0x003000ff96000388 */ /* 0x000fe40000000800 */
[C---:B------:R-:W-:Y:S02]  /*a910*/  @!P0 IMAD.WIDE.U32 R10, R7.reuse, 0x60, R108 ;  /* 0x00000060070a8825 */ /* 0x040fe400078e006c */
[----:B------:R-:W2:Y:S01]  /*a920*/  @!P0 LDC R3, c[0x0][0x254] ;  /* 0x00009500ff038b82 */ /* 0x000ea20000000800 */
[----:B------:R-:W-:Y:S04]  /*a930*/  @P0 STS [R150+0x3004], RZ ;  /* 0x003004ff96000388 */ /* 0x000fe80000000800 */
[----:B------:R-:W-:Y:S04]  /*a940*/  @P0 STS.64 [R150+0x3008], RZ ;  /* 0x003008ff96000388 */ /* 0x000fe80000000a00 */
[----:B------:R-:W-:Y:S01]  /*a950*/  @!PT LDS RZ, [RZ] ;  /* 0x00000000fffff984 */ /* 0x000fe20000000800 */
[----:B------:R-:W-:Y:S01]  /*a960*/  @!PT LDS RZ, [RZ] ;  /* 0x00000000fffff984 */ /* 0x000fe20000000800 */
[----:B------:R-:W-:Y:S01]  /*a970*/  @!PT LDS RZ, [RZ] ;  /* 0x00000000fffff984 */ /* 0x000fe20000000800 */
[----:B------:R-:W-:Y:S04]  /*a980*/  @!P0 LDGSTS.E.BYPASS.LTC128B.128 [R150+0x3000], desc[UR6][R154.64] ;  /* 0x030000009a968fae */ /* 0x000fe8000b901d46 */
[----:B------:R-:W-:Y:S01]  /*a990*/  @P0 STS.128 [R150+0x3800], RZ ;  /* 0x003800ff96000388 */ /* 0x000fe20000000c00 */
[----:B-1----:R-:W-:-:S02]  /*a9a0*/  @!P0 LEA.HI.X R5, R7, R109, R5, 0x6, P4 ;  /* 0x0000006d07058211 */ /* 0x002fc400020f3405 */
[----:B------:R-:W-:Y:S02]  /*a9b0*/  @!P0 IADD3.X R109, R4, R109, R139, P3, P1 ;  /* 0x0000006d046d8210 */ /* 0x000fe40001fe248b */
[C---:B------:R-:W-:Y:S02]  /*a9c0*/  @!P0 IADD3 R8, P3, R9.reuse, R8, RZ ;  /* 0x0000000809088210 */ /* 0x040fe40007f7e0ff */
[----:B------:R-:W-:Y:S01]  /*a9d0*/  @!P0 IADD3 R7, P1, R9, R10, RZ ;  /* 0x0000000a09078210 */ /* 0x000fe20007f3e0ff */
[----:B--2---:R-:W-:Y:S01]  /*a9e0*/  @!P0 IMAD R3, R3, 0x60, RZ ;  /* 0x0000006003038824 */ /* 0x004fe200078e02ff */
[----:B------:R-:W-:Y:S01]  /*a9f0*/  @!P0 LEA R12, P4, R6, UR10, 0x1 ;  /* 0x0000000a060c8c11 */ /* 0x000fe2000f8808ff */
[----:B------:R-:W-:Y:S01]  /*aa00*/  @!P0 IMAD.X R5, R4, 0x1, R5, P3 ;  /* 0x0000000104058824 */ /* 0x000fe200018e0605 */
[----:B------:R-:W-:Y:S02]  /*aa10*/  @!P0 LEA R10, P3, R8, UR10, 0x1 ;  /* 0x0000000a080a8c11 */ /* 0x000fe4000f8608ff */
[----:B------:R-:W-:Y:S01]  /*aa20*/  @!P0 IADD3.X R4, R4, R11, R3, P1, !PT ;  /* 0x0000000b04048210 */ /* 0x000fe20000ffe403 */
[----:B------:R-:W-:Y:S01]  /*aa30*/  IMAD.SHL.U32 R3, R149, 0x80, RZ ;  /* 0x0000008095037824 */ /* 0x000fe200078e00ff */
[----:B------:R-:W-:-:S02]  /*aa40*/  @!P0 LEA.HI.X R13, R6, UR11, R109, 0x1, P4 ;  /* 0x0000000b060d8c11 */ /* 0x000fc4000a0f0c6d */
[C---:B------:R-:W-:Y:S02]  /*aa50*/  @!P0 LEA R14, P1, R7.reuse, UR10, 0x1 ;  /* 0x0000000a070e8c11 */ /* 0x040fe4000f8208ff */
[----:B------:R-:W-:Y:S01]  /*aa60*/  @!P0 LEA.HI.X R11, R8, UR11, R5, 0x1, P3 ;  /* 0x0000000b080b8c11 */ /* 0x000fe200098f0c05 */
[----:B------:R-:W-:Y:S01]  /*aa70*/  @!PT LDS RZ, [RZ] ;  /* 0x00000000fffff984 */ /* 0x000fe20000000800 */
[----:B------:R-:W-:Y:S01]  /*aa80*/  @!PT LDS RZ, [RZ] ;  /* 0x00000000fffff984 */ /* 0x000fe20000000800 */
[----:B------:R-:W-:Y:S01]  /*aa90*/  @!PT LDS RZ, [RZ] ;  /* 0x00000000fffff984 */ /* 0x000fe20000000800 */
[----:B------:R-:W-:Y:S01]  /*aaa0*/  @!P0 LDGSTS.E.BYPASS.LTC128B.128 [R150+0x3800], desc[UR6][R12.64] ;  /* 0x038000000c968fae */ /* 0x000fe2000b901d46 */
[----:B------:R-:W-:Y:S02]  /*aab0*/  @!P0 LEA.HI.X R15, R7, UR11, R4, 0x1, P1 ;  /* 0x0000000b070f8c11 */ /* 0x000fe400088f0c04 */
[----:B------:R-:W-:Y:S01]  /*aac0*/  ISETP.GE.AND P1, PT, R46, 0x3, PT ;  /* 0x000000032e00780c */ /* 0x000fe20003f26270 */
[----:B------:R-:W-:Y:S01]  /*aad0*/  @P0 STS.128 [R150+0x4000], RZ ;  /* 0x004000ff96000388 */ /* 0x000fe20000000c00 */
[----:B------:R-:W-:-:S03]  /*aae0*/  LOP3.LUT R105, R3, R86, RZ, 0xfc, !PT ;  /* 0x0000005603697212 */ /* 0x000fc600078efcff */
        /* <DEDUP_REMOVED lines=13> */
[----:B------:R-:W4:Y:S04]  /*abc0*/  LDSM.16.M88.4 R36, [R134+0x1800] ;  /* 0x001800008624783b */ /* 0x000f280000000200 */
[----:B------:R-:W5:Y:S04]  /*abd0*/  LDSM.16.M88.4 R28, [R134+0x1c00] ;  /* 0x001c0000861c783b */ /* 0x000f680000000200 */
[----:B------:R-:W5:Y:S04]  /*abe0*/  LDSM.16.M88.4 R48, [R134+0x1400] ;  /* 0x001400008630783b */ /* 0x000f680000000200 */
[----:B-1----:R-:W1:Y:S04]  /*abf0*/  LDSM.16.M88.4 R8, [R129] ;  /* 0x000000008108783b */ /* 0x002e680000000200 */
[----:B------:R-:W1:Y:S04]  /*ac00*/  LDSM.16.M88.4 R20, [R134+0x2000] ;  /* 0x002000008614783b */ /* 0x000e680000000200 */
[----:B------:R-:W-:Y:S04]  /*ac10*/  LDSM.16.M88.4 R16, [R130] ;  /* 0x000000008210783b */ /* 0x000fe80000000200 */
[----:B--2---:R-:W-:Y:S01]  /*ac20*/  LDSM.16.M88.4 R12, [R134+0x2400] ;  /* 0x00240000860c783b */ /* 0x004fe20000000200 */
[C---:B---3--:R-:W-:Y:S03]  /*ac30*/  HMMA.16816.F32.BF16 R60, R92.reuse, R56, RZ ;  /* 0x000000385c3c723c */ /* 0x048fe600000418ff */
[----:B------:R-:W-:Y:S04]  /*ac40*/  LDSM.16.M88.4 R88, [R127] ;  /* 0x000000007f58783b */ /* 0x000fe80000000200 */
[----:B------:R-:W-:Y:S01]  /*ac50*/  LDSM.16.M88.4 R44, [R134+0x2c00] ;  /* 0x002c0000862c783b */ /* 0x000fe20000000200 */
[C---:B------:R-:W-:Y:S03]  /*ac60*/  HMMA.16816.F32.BF16 R56, R92.reuse, R58, RZ ;  /* 0x0000003a5c38723c */ /* 0x040fe600000418ff */
[----:B------:R-:W0:Y:S03]  /*ac70*/  LDGDEPBAR ;  /* 0x00000000000079af */ /* 0x000e260000000000 */
[C---:B----4-:R-:W-:Y:S06]  /*ac80*/  HMMA.16816.F32.BF16 R40, R92.reuse, R36, RZ ;  /* 0x000000245c28723c */ /* 0x050fec00000418ff */
[----:B------:R-:W-:Y:S06]  /*ac90*/  HMMA.16816.F32.BF16 R36, R92, R38, RZ ;  /* 0x000000265c24723c */ /* 0x000fec00000418ff */
[C---:B------:R-:W-:Y:S06]  /*aca0*/  HMMA.16816.F32.BF16 R60, R64.reuse, R4, R60 ;  /* 0x00000004403c723c */ /* 0x040fec000004183c */
[----:B------:R-:W-:Y:S01]  /*acb0*/  HMMA.16816.F32.BF16 R56, R64, R6, R56 ;  /* 0x000000064038723c */ /* 0x000fe20000041838 */
[----:B------:R-:W2:Y:S05]  /*acc0*/  LDSM.16.M88.4 R4, [R128] ;  /* 0x000000008004783b */ /* 0x000eaa0000000200 */
[C---:B-----5:R-:W-:Y:S06]  /*acd0*/  HMMA.16816.F32.BF16 R32, R92.reuse, R28, RZ ;  /* 0x0000001c5c20723c */ /* 0x060fec00000418ff */
[C---:B------:R-:W-:Y:S06]  /*ace0*/  HMMA.16816.F32.BF16 R28, R92.reuse, R30, RZ ;  /* 0x0000001e5c1c723c */ /* 0x040fec00000418ff */
[C---:B------:R-:W-:Y:S06]  /*acf0*/  HMMA.16816.F32.BF16 R52, R92.reuse, R48, RZ ;  /* 0x000000305c34723c */ /* 0x040fec00000418ff */
[----:B------:R-:W-:Y:S06]  /*ad00*/  HMMA.16816.F32.BF16 R48, R92, R50, RZ ;  /* 0x000000325c30723c */ /* 0x000fec00000418ff */
[C---:B-1----:R-:W-:Y:S06]  /*ad10*/  HMMA.16816.F32.BF16 R40, R64.reuse, R8, R40 ;  /* 0x000000084028723c */ /* 0x042fec0000041828 */
[----:B------:R-:W-:Y:S01]  /*ad20*/  HMMA.16816.F32.BF16 R36, R64, R10, R36 ;  /* 0x0000000a4024723c */ /* 0x000fe20000041824 */
[----:B------:R-:W1:Y:S05]  /*ad30*/  LDSM.16.M88.4 R8, [R126] ;  /* 0x000000007e08783b */ /* 0x000e6a0000000200 */
[----:B------:R-:W-:Y:S06]  /*ad40*/  HMMA.16816.F32.BF16 R24, R92, R20, RZ ;  /* 0x000000145c18723c */ /* 0x000fec00000418ff */
[C---:B--2---:R-:W-:Y:S06]  /*ad50*/  HMMA.16816.F32.BF16 R32, R64.reuse, R4, R32 ;  /* 0x000000044020723c */ /* 0x044fec0000041820 */
[----:B------:R-:W-:Y:S01]  /*ad60*/  HMMA.16816.F32.BF16 R28, R64, R6, R28 ;  /* 0x00000006401c723c */ /* 0x000fe2000004181c */
[----:B------:R-:W2:Y:S05]  /*ad70*/  LDSM.16.M88.4 R4, [R134+0x2800] ;  /* 0x002800008604783b */ /* 0x000eaa0000000200 */
[----:B------:R-:W-:Y:S06]  /*ad80*/  HMMA.16816.F32.BF16 R20, R92, R22, RZ ;  /* 0x000000165c14723c */ /* 0x000fec00000418ff */
[C---:B------:R-:W-:Y:S06]  /*ad90*/  HMMA.16816.F32.BF16 R52, R64.reuse, R16, R52 ;  /* 0x000000104034723c */ /* 0x040fec0000041834 */
[----:B------:R-:W-:Y:S06]  /*ada0*/  HMMA.16816.F32.BF16 R48, R64, R18, R48 ;  /* 0x000000124030723c */ /* 0x000fec0000041830 */
[C---:B------:R-:W-:Y:S06]  /*adb0*/  HMMA.16816.F32.BF16 R16, R92.reuse, R12, RZ ;  /* 0x0000000c5c10723c */ /* 0x040fec00000418ff */
[----:B------:R-:W-:Y:S06]  /*adc0*/  HMMA.16816.F32.BF16 R12, R92, R14, RZ ;  /* 0x0000000e5c0c723c */ /* 0x000fec00000418ff */
[C---:B------:R-:W-:Y:S06]  /*add0*/  HMMA.16816.F32.BF16 R24, R64.reuse, R88, R24 ;  /* 0x000000584018723c */ /* 0x040fec0000041818 */
[C---:B------:R-:W-:Y:S01]  /*ade0*/  HMMA.16816.F32.BF16 R20, R64.reuse, R90, R20 ;  /* 0x0000005a4014723c */ /* 0x040fe20000041814 */
[----:B------:R-:W3:Y:S05]  /*adf0*/  LDSM.16.M88.4 R88, [R125] ;  /* 0x000000007d58783b */ /* 0x000eea0000000200 */
[C---:B-1----:R-:W-:Y:S06]  /*ae00*/  HMMA.16816.F32.BF16 R16, R64.reuse, R8, R16 ;  /* 0x000000084010723c */ /* 0x042fec0000041810 */
[----:B------:R-:W-:Y:S06]  /*ae10*/  HMMA.16816.F32.BF16 R12, R64, R10, R12 ;  /* 0x0000000a400c723c */ /* 0x000fec000004180c */
[C---:B--2---:R-:W-:Y:S06]  /*ae20*/  HMMA.16816.F32.BF16 R8, R92.reuse, R4, RZ ;  /* 0x000000045c08723c */ /* 0x044fec00000418ff */
[----:B------:R-:W-:-:S15]  /*ae30*/  HMMA.16816.F32.BF16 R4, R92, R6, RZ ;  /* 0x000000065c04723c */ /* 0x000fde00000418ff */
[----:B------:R-:W-:-:S03]  /*ae40*/  NOP ;  /* 0x0000000000007918 */ /* 0x000fc60000000000 */
[C---:B---3--:R-:W-:Y:S06]  /*ae50*/  HMMA.16816.F32.BF16 R8, R64.reuse, R88, R8 ;  /* 0x000000584008723c */ /* 0x048fec0000041808 */
[----:B------:R-:W-:Y:S06]  /*ae60*/  HMMA.16816.F32.BF16 R4, R64, R90, R4 ;  /* 0x0000005a4004723c */ /* 0x000fec0000041804 */
[C---:B------:R-:W-:Y:S06]  /*ae70*/  HMMA.16816.F32.BF16 R88, R92.reuse, R44, RZ ;  /* 0x0000002c5c58723c */ /* 0x040fec00000418ff */
[----:B------:R-:W-:Y:S01]  /*ae80*/  HMMA.16816.F32.BF16 R44, R92, R46, RZ ;  /* 0x0000002e5c2c723c */ /* 0x000fe200000418ff */
[----:B------:R-:W1:Y:S01]  /*ae90*/  LDSM.16.M88.4 R92, [R124] ;  /* 0x000000007c5c783b */ /* 0x000e620000000200 */
[----:B------:R-:W-:-:S15]  /*aea0*/  DEPBAR.LE SB0, 0x0 ;  /* 0x000080000000791a */ /* 0x000fde0000000000 */
[----:B------:R-:W-:-:S01]  /*aeb0*/  NOP ;  /* 0x0000000000007918 */ /* 0x000fc20000000000 */
[C---:B-1----:R-:W-:Y:S06]  /*aec0*/  HMMA.16816.F32.BF16 R88, R64.reuse, R92, R88 ;  /* 0x0000005c4058723c */ /* 0x042fec0000041858 */
[----:B------:R-:W-:Y:S07]  /*aed0*/  HMMA.16816.F32.BF16 R44, R64, R94, R44 ;  /* 0x0000005e402c723c */ /* 0x000fee000004182c */
[----:B------:R-:W-:Y:S01]  /*aee0*/  LOP3.LUT R64, R3, 0x8, R86, 0xfe, !PT ;  /* 0x0000000803407812 */ /* 0x000fe200078efe56 */
[----:B------:R-:W-:Y:S03]  /*aef0*/  BAR.SYNC.DEFER_BLOCKING 0x0 ;  /* 0x0000000000007b1d */ /* 0x000fe60000010000 */
[----:B------:R-:W-:-:S02]  /*af00*/  ISETP.GE.AND P6, PT, R64, R87, PT ;  /* 0x000000574000720c */ /* 0x000fc40003fc6270 */
[-C--:B------:R-:W-:Y:S02]  /*af10*/  ISETP.GE.AND P3, PT, R64, R96.reuse, PT ;  /* 0x000000604000720c */ /* 0x080fe40003f66270 */
[----:B------:R-:W-:Y:S02]  /*af20*/  LOP3.LUT R64, R3, 0x10, R86, 0xfe, !PT ;  /* 0x0000001003407812 */ /* 0x000fe400078efe56 */
[----:B------:R-:W-:Y:S02]  /*af30*/  FSEL R101, R56, -INF , !P6 ;  /* 0xff80000038657808 */ /* 0x000fe40007000000 */
[C---:B------:R-:W-:Y:S02]  /*af40*/  ISETP.GE.AND P5, PT, R64.reuse, R87, PT ;  /* 0x000000574000720c */ /* 0x040fe40003fa6270 */
[----:B------:R-:W-:Y:S01]  /*af50*/  ISETP.GE.AND P4, PT, R64, R96, PT ;  /* 0x000000604000720c */ /* 0x000fe20003f86270 */
[----:B------:R-:W-:Y:S01]  /*af60*/  VIADD R64, R105, 0x9 ;  /* 0x0000000969407836 */ /* 0x000fe20000000000 */
[----:B------:R-:W-:-:S02]  /*af70*/  FSEL R106, R58, -INF , !P3 ;  /* 0xff8000003a6a7808 */ /* 0x000fc40005800000 */
[----:B------:R-:W-:Y:S02]  /*af80*/  LOP3.LUT R56, R3, 0x18, R86, 0xfe, !PT ;  /* 0x0000001803387812 */ /* 0x000fe400078efe56 */
        /* <DEDUP_REMOVED lines=89> */
[----:B------:R-:W-:Y:S02]  /*b520*/  ISETP.GE.AND P4, PT, R20, R96, PT ;  /* 0x000000601400720c */ /* 0x000fe40003f86270 */
[----:B------:R-:W-:Y:S02]  /*b530*/  FSEL R43, R12, -INF , !P6 ;  /* 0xff8000000c2b7808 */ /* 0x000fe40007000000 */
[----:B------:R-:W-:Y:S01]  /*b540*/  FSEL R16, R19, -INF , !P4 ;  /* 0xff80000013107808 */ /* 0x000fe20006000000 */
[----:B------:R-:W-:Y:S01]  /*b550*/  VIADD R19, R105, 0x59 ;  /* 0x0000005969137836 */ /* 0x000fe20000000000 */
[----:B------:R-:W-:-:S02]  /*b560*/  FSEL R36, R14, -INF , !P3 ;  /* 0xff8000000e247808 */ /* 0x000fc40005800000 */
        /* <DEDUP_REMOVED lines=9> */
[-C--:B------:R-:W-:Y:S01]  /*b600*/  ISETP.GE.AND P3, PT, R12, R96.reuse, PT ;  /* 0x000000600c00720c */ /* 0x080fe20003f66270 */
[----:B------:R-:W-:Y:S01]  /*b610*/  VIADD R12, R105, 0x61 ;  /* 0x00000061690c7836 */ /* 0x000fe20000000000 */
[C---:B------:R-:W-:Y:S02]  /*b620*/  ISETP.GE.AND P5, PT, R20.reuse, R87, PT ;  /* 0x000000571400720c */ /* 0x040fe40003fa6270 */
[----:B------:R-:W-:-:S02]  /*b630*/  ISETP.GE.AND P4, PT, R20, R96, PT ;  /* 0x000000601400720c */ /* 0x000fc40003f86270 */
[----:B------:R-:W-:Y:S02]  /*b640*/  FSEL R19, R8, -INF , !P5 ;  /* 0xff80000008137808 */ /* 0x000fe40006800000 */
[----:B------:R-:W-:Y:S02]  /*b650*/  FSEL R34, R10, -INF , !P4 ;  /* 0xff8000000a227808 */ /* 0x000fe40006000000 */
[C---:B------:R-:W-:Y:S02]  /*b660*/  ISETP.GE.AND P5, PT, R12.reuse, R87, PT ;  /* 0x000000570c00720c */ /* 0x040fe40003fa6270 */
[----:B------:R-:W-:Y:S02]  /*b670*/  ISETP.GE.AND P4, PT, R12, R96, PT ;  /* 0x000000600c00720c */ /* 0x000fe40003f86270 */
[----:B------:R-:W-:Y:S02]  /*b680*/  LOP3.LUT R8, R3, 0x70, R86, 0xfe, !PT ;  /* 0x0000007003087812 */ /* 0x000fe400078efe56 */
[----:B------:R-:W-:-:S02]  /*b690*/  FSEL R51, R9, -INF , !P5 ;  /* 0xff80000009337808 */ /* 0x000fc40006800000 */
[----:B------:R-:W-:Y:S02]  /*b6a0*/  FSEL R32, R11, -INF , !P4 ;  /* 0xff8000000b207808 */ /* 0x000fe40006000000 */
[CC--:B------:R-:W-:Y:S02]  /*b6b0*/  ISETP.GE.AND P4, PT, R8.reuse, R87.reuse, PT ;  /* 0x000000570800720c */ /* 0x0c0fe40003f86270 */
[----:B------:R-:W-:Y:S01]  /*b6c0*/  ISETP.GE.AND P5, PT, R8, R96, PT ;  /* 0x000000600800720c */ /* 0x000fe20003fa6270 */
[C---:B------:R-:W-:Y:S01]  /*b6d0*/  VIADD R8, R105.reuse, 0x69 ;  /* 0x0000006969087836 */ /* 0x040fe20000000000 */
[----:B------:R-:W-:Y:S01]  /*b6e0*/  FSEL R57, R4, -INF , !P6 ;  /* 0xff80000004397808 */ /* 0x000fe20007000000 */
[----:B------:R-:W-:Y:S01]  /*b6f0*/  VIADD R4, R105, 0x1 ;  /* 0x0000000169047836 */ /* 0x000fe20000000000 */
[----:B------:R-:W-:Y:S02]  /*b700*/  FSEL R88, R88, -INF , !P4 ;  /* 0xff80000058587808 */ /* 0x000fe40006000000 */
[----:B------:R-:W-:-:S02]  /*b710*/  ISETP.GE.AND P6, PT, R8, R87, PT ;  /* 0x000000570800720c */ /* 0x000fc40003fc6270 */
[----:B------:R-:W-:Y:S02]  /*b720*/  FSEL R24, R90, -INF , !P5 ;  /* 0xff8000005a187808 */ /* 0x000fe40006800000 */
[----:B------:R-:W-:Y:S01]  /*b730*/  FSEL R65, R5, -INF , !P6 ;  /* 0xff80000005417808 */ /* 0x000fe20007000000 */
[----:B------:R-:W-:Y:S01]  /*b740*/  VIADD R5, R105, 0x71 ;  /* 0x0000007169057836 */ /* 0x000fe20000000000 */
[----:B------:R-:W-:Y:S02]  /*b750*/  ISETP.GE.AND P5, PT, R4, R96, PT ;  /* 0x000000600400720c */ /* 0x000fe40003fa6270 */
[----:B------:R-:W-:Y:S02]  /*b760*/  FSEL R30, R6, -INF , !P3 ;  /* 0xff800000061e7808 */ /* 0x000fe40005800000 */
[----:B------:R-:W-:Y:S02]  /*b770*/  ISETP.GE.AND P4, PT, R5, R87, PT ;  /* 0x000000570500720c */ /* 0x000fe40003f86270 */
[----:B------:R-:W-:-:S02]  /*b780*/  FSEL R6, R63, -INF , !P5 ;  /* 0xff8000003f067808 */ /* 0x000fc40006800000 */
[----:B------:R-:W-:Y:S02]  /*b790*/  FSEL R89, R89, -INF , !P4 ;  /* 0xff80000059597808 */ /* 0x000fe40006000000 */
[-C--:B------:R-:W-:Y:S02]  /*b7a0*/  ISETP.GE.AND P4, PT, R5, R96.reuse, PT ;  /* 0x000000600500720c */ /* 0x080fe40003f86270 */
[-C--:B------:R-:W-:Y:S02]  /*b7b0*/  ISETP.GE.AND P3, PT, R8, R96.reuse, PT ;  /* 0x000000600800720c */ /* 0x080fe40003f66270 */
[----:B------:R-:W-:Y:S02]  /*b7c0*/  FSEL R26, R91, -INF , !P4 ;  /* 0xff8000005b1a7808 */ /* 0x000fe40006000000 */
[CC--:B------:R-:W-:Y:S02]  /*b7d0*/  ISETP.GE.AND P5, PT, R105.reuse, R87.reuse, PT ;  /* 0x000000576900720c */ /* 0x0c0fe40003fa6270 */
[C---:B------:R-:W-:Y:S01]  /*b7e0*/  ISETP.GE.AND P4, PT, R105.reuse, R96, PT ;  /* 0x000000606900720c */ /* 0x040fe20003f86270 */
[----:B------:R-:W-:Y:S01]  /*b7f0*/  VIADD R105, R105, 0x79 ;  /* 0x0000007969697836 */ /* 0x000fe20000000000 */
[----:B------:R-:W-:-:S02]  /*b800*/  ISETP.GE.AND P6, PT, R4, R87, PT ;  /* 0x000000570400720c */ /* 0x000fc40003fc6270 */
        /* <DEDUP_REMOVED lines=9> */
[----:B------:R-:W-:Y:S02]  /*b8a0*/  FSEL R60, R44, -INF , !P6 ;  /* 0xff8000002c3c7808 */ /* 0x000fe40007000000 */
[----:B------:R-:W-:Y:S02]  /*b8b0*/  FSEL R61, R45, -INF , !P5 ;  /* 0xff8000002d3d7808 */ /* 0x000fe40006800000 */
[----:B------:R-:W-:-:S02]  /*b8c0*/  FSEL R21, R46, -INF , !P3 ;  /* 0xff8000002e157808 */ /* 0x000fc40005800000 */
[----:B------:R-:W-:Y:S01]  /*b8d0*/  FSEL R22, R47, -INF , !P4 ;  /* 0xff8000002f167808 */ /* 0x000fe20006000000 */
[----:B------:R-:W-:Y:S06]  /*b8e0*/  @!P1 BRA `(.L_x_3802) ;  /* 0x0000000400c49947 */ /* 0x000fec0003800000 */
[----:B------:R-:W-:Y:S05]  /*b8f0*/  @!P2 BRA `(.L_x_3803) ;  /* 0x0000000000f4a947 */ /* 0x000fea0003800000 */
[----:B------:R-:W1:Y:S01]  /*b900*/  LDC R8, c[0x0][0x380] ;  /* 0x0000e000ff087b82 */ /* 0x000e620000000800 */
[----:B------:R-:W-:Y:S01]  /*b910*/  MOV R10, RZ ;  /* 0x000000ff000a7202 */ /* 0x000fe20000000f00 */
[----:B------:R-:W-:Y:S01]  /*b920*/  ULDC.64 UR4, c[0x0][0x248] ;  /* 0x0000920000047ab9 */ /* 0x000fe20000000a00 */
[----:B------:R-:W-:Y:S02]  /*b930*/  IABS R13, R3 ;  /* 0x00000003000d7213 */ /* 0x000fe40000000000 */
[----:B-1----:R-:W-:-:S04]  /*b940*/  IABS R5, R8 ;  /* 0x0000000800057213 */ /* 0x002fc80000000000 */
[----:B------:R-:W1:Y:S08]  /*b950*/  I2F.RP R14, R5 ;  /* 0x00000005000e7306 */ /* 0x000e700000209400 */
[----:B-1----:R-:W1:Y:S02]  /*b960*/  MUFU.RCP R12, R14 ;  /* 0x0000000e000c7308 */ /* 0x002e640000001000 */
[----:B-1----:R-:W-:-:S06]  /*b970*/  VIADD R12, R12, 0xffffffe ;  /* 0x0ffffffe0c0c7836 */ /* 0x002fcc0000000000 */
[----:B------:R-:W1:Y:S02]  /*b980*/  F2I.FTZ.U32.TRUNC.NTZ R11, R12 ;  /* 0x0000000c000b7305 */ /* 0x000e64000021f000 */
[----:B-1----:R-:W-:Y:S01]  /*b990*/  IMAD.MOV R4, RZ, RZ, -R11 ;  /* 0x000000ffff047224 */ /* 0x002fe200078e0a0b */
[----:B------:R-:W-:-:S03]  /*b9a0*/  LOP3.LUT R12, R3, R8, RZ, 0x3c, !PT ;  /* 0x00000008030c7212 */ /* 0x000fc600078e3cff */
[----:B------:R-:W-:Y:S01]  /*b9b0*/  IMAD R4, R4, R5, RZ ;  /* 0x0000000504047224 */ /* 0x000fe200078e02ff */
[----:B------:R-:W-:-:S03]  /*b9c0*/  ISETP.GE.AND P4, PT, R12, RZ, PT ;  /* 0x000000ff0c00720c */ /* 0x000fc60003f86270 */
[----:B------:R-:W-:-:S06]  /*b9d0*/  IMAD.HI.U32 R4, R11, R4, R10 ;  /* 0x000000040b047227 */ /* 0x000fcc00078e000a */
[----:B------:R-:W-:-:S04]  /*b9e0*/  IMAD.HI.U32 R11, R4, R13, RZ ;  /* 0x0000000d040b7227 */ /* 0x000fc800078e00ff */
[----:B------:R-:W-:-:S04]  /*b9f0*/  IMAD.MOV R10, RZ, RZ, -R11 ;  /* 0x000000ffff0a7224 */ /* 0x000fc800078e0a0b */
[----:B------:R-:W-:Y:S01]  /*ba00*/  IMAD R10, R5, R10, R13 ;  /* 0x0000000a050a7224 */ /* 0x000fe200078e020d */
[----:B------:R-:W-:-:S04]  /*ba10*/  IADD3 R13, R3, -0x80, RZ ;  /* 0xffffff80030d7810 */ /* 0x000fc80007ffe0ff */
[----:B------:R-:W-:Y:S02]  /*ba20*/  ISETP.GT.U32.AND P1, PT, R5, R10, PT ;  /* 0x0000000a0500720c */ /* 0x000fe40003f24070 */
[----:B------:R-:W-:Y:S02]  /*ba30*/  IABS R3, R13 ;  /* 0x0000000d00037213 */ /* 0x000fe40000000000 */
[----:B------:R-:W-:-:S03]  /*ba40*/  LOP3.LUT R13, R13, R8, RZ, 0x3c, !PT ;  /* 0x000000080d0d7212 */ /* 0x000fc600078e3cff */
[----:B------:R-:W-:-:S06]  /*ba50*/  IMAD.HI.U32 R4, R4, R3, RZ ;  /* 0x0000000304047227 */ /* 0x000fcc00078e00ff */
[----:B------:R-:W-:Y:S01]  /*ba60*/  @!P1 IMAD.IADD R10, R10, 0x1, -R5 ;  /* 0x000000010a0a9824 */ /* 0x000fe200078e0a05 */
[----:B------:R-:W-:Y:S02]  /*ba70*/  @!P1 IADD3 R11, R11, 0x1, RZ ;  /* 0x000000010b0b9810 */ /* 0x000fe40007ffe0ff */
[----:B------:R-:W-:Y:S02]  /*ba80*/  ISETP.GE.AND P1, PT, R13, RZ, PT ;  /* 0x000000ff0d00720c */ /* 0x000fe40003f26270 */
[----:B------:R-:W-:Y:S02]  /*ba90*/  ISETP.GE.U32.AND P6, PT, R10, R5, PT ;  /* 0x000000050a00720c */ /* 0x000fe40003fc6070 */
[----:B------:R-:W-:-:S05]  /*baa0*/  IADD3 R10, -R4, RZ, RZ ;  /* 0x000000ff040a7210 */ /* 0x000fca0007ffe1ff */
[----:B------:R-:W-:-:S05]  /*bab0*/  IMAD R10, R5, R10, R3 ;  /* 0x0000000a050a7224 */ /* 0x000fca00078e0203 */
[----:B------:R-:W-:Y:S02]  /*bac0*/  ISETP.GT.U32.AND P3, PT, R5, R10, PT ;  /* 0x0000000a0500720c */ /* 0x000fe40003f64070 */
[----:B------:R-:W-:-:S04]  /*bad0*/  @P6 IADD3 R11, R11, 0x1, RZ ;  /* 0x000000010b0b6810 */ /* 0x000fc80007ffe0ff */
[----:B------:R-:W-:-:S07]  /*bae0*/  @!P4 IADD3 R11, -R11, RZ, RZ ;  /* 0x000000ff0b0bc210 */ /* 0x000fce0007ffe1ff */
[----:B------:R-:W-:Y:S02]  /*baf0*/  @!P3 IMAD.IADD R10, R10, 0x1, -R5 ;  /* 0x000000010a0ab824 */ /* 0x000fe400078e0a05 */
[----:B------:R-:W-:Y:S01]  /*bb00*/  @!P3 VIADD R4, R4, 0x1 ;  /* 0x000000010404b836 */ /* 0x000fe20000000000 */
[----:B------:R-:W-:Y:S02]  /*bb10*/  ISETP.NE.AND P3, PT, R8, RZ, PT ;  /* 0x000000ff0800720c */ /* 0x000fe40003f65270 */
[----:B------:R-:W-:Y:S02]  /*bb20*/  ISETP.GE.U32.AND P5, PT, R10, R5, PT ;  /* 0x000000050a00720c */ /* 0x000fe40003fa6070 */
[----:B------:R-:W-:-:S04]  /*bb30*/  LOP3.LUT R5, RZ, R8, RZ, 0x33, !PT ;  /* 0x00000008ff057212 */ /* 0x000fc800078e33ff */
[----:B------:R-:W-:-:S05]  /*bb40*/  SEL R3, R5, R11, !P3 ;  /* 0x0000000b05037207 */ /* 0x000fca0005800000 */
[----:B------:R-:W-:-:S04]  /*bb50*/  IMAD.WIDE R14, R3, 0x4, R146 ;  /* 0x00000004030e7825 */ /* 0x000fc800078e0292 */
[----:B------:R-:W-:-:S04]  /*bb60*/  @P5 VIADD R4, R4, 0x1 ;  /* 0x0000000104045836 */ /* 0x000fc80000000000 */
[----:B------:R-:W-:-:S05]  /*bb70*/  @!P1 IMAD.MOV R4, RZ, RZ, -R4 ;  /* 0x000000ffff049224 */ /* 0x000fca00078e0a04 */
[----:B------:R-:W-:Y:S02]  /*bb80*/  SEL R5, R5, R4, !P3 ;  /* 0x0000000405057207 */ /* 0x000fe40005800000 */
[----:B------:R1:W2:Y:S03]  /*bb90*/  LDG.E R4, desc[UR6][R14.64] ;  /* 0x000000060e047981 */ /* 0x0002a6000c1e1900 */
[----:B------:R-:W-:-:S05]  /*bba0*/  IMAD.WIDE R44, R5, 0x4, R146 ;  /* 0x00000004052c7825 */ /* 0x000fca00078e0292 */
[----:B------:R-:W2:Y:S01]  /*bbb0*/  LDG.E R11, desc[UR6][R44.64] ;  /* 0x000000062c0b7981 */ /* 0x000ea2000c1e1900 */
[----:B------:R-:W-:-:S05]  /*bbc0*/  IADD3 R3, R3, -R5, RZ ;  /* 0x8000000503037210 */ /* 0x000fca0007ffe0ff */
[----:B------:R-:W-:Y:S01]  /*bbd0*/  IMAD R10, R3, R8, -0x80 ;  /* 0xffffff80030a7424 */ /* 0x000fe200078e0208 */
[----:B------:R-:W-:-:S05]  /*bbe0*/  MOV R3, UR4 ;  /* 0x0000000400037c02 */ /* 0x000fca0008000f00 */
[----:B-1----:R-:W-:-:S04]  /*bbf0*/  IMAD.WIDE.U32 R14, R10, R3, RZ ;  /* 0x000000030a0e7225 */ /* 0x002fc800078e00ff */
[----:B--2---:R-:W-:Y:S01]  /*bc00*/  IMAD.IADD R11, R11, 0x1, -R4 ;  /* 0x000000010b0b7824 */ /* 0x004fe200078e0a04 */
[----:B------:R-:W-:-:S05]  /*bc10*/  SHF.R.S32.HI R4, RZ, 0x1f, R10 ;  /* 0x0000001fff047819 */ /* 0x000fca000001140a */
[----:B------:R-:W-:Y:S02]  /*bc20*/  IMAD R13, R4, R3, RZ ;  /* 0x00000003040d7224 */ /* 0x000fe400078e02ff */
[----:B------:R-:W1:Y:S02]  /*bc30*/  LDC.64 R4, c[0x0][0x230] ;  /* 0x00008c00ff047b82 */ /* 0x000e640000000a00 */
[----:B------:R-:W-:Y:S01]  /*bc40*/  IMAD R8, R10, UR5, R13 ;  /* 0x000000050a087c24 */ /* 0x000fe2000f8e020d */
        /* <DEDUP_REMOVED lines=8> */
.L_x_3803:
[----:B------:R-:W1:Y:S02]  /*bcd0*/  LDC R3, c[0x0][0x248] ;  /* 0x00009200ff037b82 */ /* 0x000e640000000800 */
[----:B-1----:R-:W-:-:S05]  /*bce0*/  IMAD.SHL.U32 R5, R3, 0x80, RZ ;  /* 0x0000008003057824 */ /* 0x002fca00078e00ff */
[----:B------:R-:W-:-:S04]  /*bcf0*/  IADD3 R5, -R5, RZ, RZ ;  /* 0x000000ff05057210 */ /* 0x000fc80007ffe1ff */
[----:B------:R-:W-:-:S07]  /*bd00*/  SHF.R.S32.HI R8, RZ, 0x1f, R5 ;  /* 0x0000001fff087819 */ /* 0x000fce0000011405 */
.L_x_3804:
[----:B------:R-:W1:Y:S01]  /*bd10*/  @!P0 LDC R4, c[0x0][0x24c] ;  /* 0x00009300ff048b82 */ /* 0x000e620000000800 */
[C---:B------:R-:W-:Y:S01]  /*bd20*/  @!P0 LEA R44, P1, R5.reuse, R148, 0x1 ;  /* 0x00000094052c8211 */ /* 0x040fe200078208ff */
[----:B------:R2:W-:Y:S01]  /*bd30*/  @P0 STS [R150+0x1000], RZ ;  /* 0x001000ff96000388 */ /* 0x0005e20000000800 */
[----:B------:R-:W-:Y:S02]  /*bd40*/  BSSY B0, `(.L_x_3805) ;  /* 0x0000028000007945 */ /* 0x000fe40003800000 */
[----:B------:R-:W-:Y:S01]  /*bd50*/  @!P0 LEA.HI.X R45, R5, R143, R8, 0x1, P1 ;  /* 0x0000008f052d8211 */ /* 0x000fe200008f0c08 */
[----:B------:R2:W-:Y:S01]  /*bd60*/  @P0 STS [R150+0x1004], RZ ;  /* 0x001004ff96000388 */ /* 0x0005e20000000800 */
[----:B------:R-:W-:-:S03]  /*bd70*/  @!P0 IADD3 R11, P1, R138, R5, RZ ;  /* 0x000000058a0b8210 */ /* 0x000fc60007f3e0ff */
[----:B------:R2:W-:Y:S02]  /*bd80*/  @P0 STS.64 [R150+0x1008], RZ ;  /* 0x001008ff96000388 */ /* 0x0005e40000000a00 */
[----:B------:R-:W-:Y:S01]  /*bd90*/  @!P0 IMAD.X R10, R137, 0x1, R8, P1 ;  /* 0x00000001890a8824 */ /* 0x000fe200008e0608 */
[C---:B------:R-:W-:Y:S01]  /*bda0*/  @!P0 LEA R12, P1, R11.reuse, R148, 0x1 ;  /* 0x000000940b0c8211 */ /* 0x040fe200078208ff */
[----:B------:R-:W-:Y:S01]  /*bdb0*/  @!PT LDS RZ, [RZ] ;  /* 0x00000000fffff984 */ /* 0x000fe20000000800 */
[----:B------:R-:W-:Y:S01]  /*bdc0*/  @!PT LDS RZ, [RZ] ;  /* 0x00000000fffff984 */ /* 0x000fe20000000800 */
[----:B------:R-:W-:Y:S01]  /*bdd0*/  @!PT LDS RZ, [RZ] ;  /* 0x00000000fffff984 */ /* 0x000fe20000000800 */
[----:B------:R2:W-:Y:S03]  /*bde0*/  @!P0 LDGSTS.E.BYPASS.LTC128B.128 [R150+0x1000], desc[UR6][R44.64] ;  /* 0x010000002c968fae */ /* 0x0005e6000b901d46 */
[----:B------:R-:W-:Y:S01]  /*bdf0*/  @!P0 LEA.HI.X R13, R11, R143, R10, 0x1, P1 ;  /* 0x0000008f0b0d8211 */ /* 0x000fe200008f0c0a */
[----:B------:R2:W-:Y:S01]  /*be00*/  @P0 STS.128 [R150+0x1800], RZ ;  /* 0x001800ff96000388 */ /* 0x0005e20000000c00 */
[----:B------:R-:W-:-:S03]  /*be10*/  @!P0 LEA R10, P1, R3, R5, 0x6 ;  /* 0x00000005030a8211 */ /* 0x000fc600078230ff */
[----:B------:R-:W-:Y:S01]  /*be20*/  @!PT LDS RZ, [RZ] ;  /* 0x00000000fffff984 */ /* 0x000fe20000000800 */
[----:B------:R-:W-:Y:S01]  /*be30*/  @!PT LDS RZ, [RZ] ;  /* 0x00000000fffff984 */ /* 0x000fe20000000800 */
[----:B------:R-:W-:Y:S01]  /*be40*/  @!PT LDS RZ, [RZ] ;  /* 0x00000000fffff984 */ /* 0x000fe20000000800 */
[----:B------:R2:W-:Y:S01]  /*be50*/  @!P0 LDGSTS.E.BYPASS.LTC128B.128 [R150+0x1800], desc[UR6][R12.64] ;  /* 0x018000000c968fae */ /* 0x0005e2000b901d46 */
[----:B-1----:R-:W-:Y:S02]  /*be60*/  @!P0 LEA.HI.X R4, R3, R8, R4, 0x6, P1 ;  /* 0x0000000803048211 */ /* 0x002fe400008f3404 */
[C---:B------:R-:W-:Y:S01]  /*be70*/  @!P0 LEA R14, P1, R10.reuse, R148, 0x1 ;  /* 0x000000940a0e8211 */ /* 0x040fe200078208ff */
[----:B------:R2:W-:Y:S03]  /*be80*/  @P0 STS.128 [R150+0x2000], RZ ;  /* 0x002000ff96000388 */ /* 0x0005e60000000c00 */
[----:B------:R-:W-:-:S05]  /*be90*/  @!P0 LEA.HI.X R15, R10, R143, R4, 0x1, P1 ;  /* 0x0000008f0a0f8211 */ /* 0x000fca00008f0c04 */
[----:B------:R-:W-:Y:S01]  /*bea0*/  @!PT LDS RZ, [RZ] ;  /* 0x00000000fffff984 */ /* 0x000fe20000000800 */
[----:B------:R-:W-:Y:S01]  /*beb0*/  @!PT LDS RZ, [RZ] ;  /* 0x00000000fffff984 */ /* 0x000fe20000000800 */
[----:B------:R-:W-:Y:S01]  /*bec0*/  @!PT LDS RZ, [RZ] ;  /* 0x00000000fffff984 */ /* 0x000fe20000000800 */
[----:B------:R2:W-:Y:S04]  /*bed0*/  @!P0 LDGSTS.E.BYPASS.LTC128B.128 [R150+0x2000], desc[UR6][R14.64] ;  /* 0x020000000e968fae */ /* 0x0005e8000b901d46 */
[----:B------:R2:W-:Y:S01]  /*bee0*/  @P0 STS.128 [R150+0x2800], RZ ;  /* 0x002800ff96000388 */ /* 0x0005e20000000c00 */
[----:B------:R-:W-:Y:S05]  /*bef0*/  @P0 BRA `(.L_x_3806) ;  /* 0x0000000000300947 */ /* 0x000fea0003800000 */
[----:B------:R-:W-:Y:S01]  /*bf00*/  MOV R11, R8 ;  /* 0x00000008000b7202 */ /* 0x000fe20000000f00 */
[----:B------:R-:W-:Y:S01]  /*bf10*/  IMAD.MOV.U32 R10, RZ, RZ, R5 ;  /* 0x000000ffff0a7224 */ /* 0x000fe200078e0005 */
[----:B------:R-:W-:Y:S02]  /*bf20*/  ULDC UR4, c[0x0][0x24c] ;  /* 0x0000930000047ab9 */ /* 0x000fe40000000800 */
[----:B------:R-:W-:Y:S01]  /*bf30*/  UIMAD UR4, UR4, 0x60, URZ ;  /* 0x00000060040478a4 */ /* 0x000fe2000f8e023f */
[----:B--2---:R-:W-:-:S05]  /*bf40*/  IMAD.WIDE.U32 R12, R3, 0x60, R10 ;  /* 0x00000060030c7825 */ /* 0x004fca00078e000a */
[----:B------:R-:W-:Y:S01]  /*bf50*/  VIADD R4, R13, UR4 ;  /* 0x000000040d047c36 */ /* 0x000fe20008000000 */
[----:B------:R-:W-:-:S04]  /*bf60*/  LEA R10, P0, R12, R148, 0x1 ;  /* 0x000000940c0a7211 */ /* 0x000fc800078008ff */
[----:B------:R-:W-:-:S05]  /*bf70*/  LEA.HI.X R11, R12, R143, R4, 0x1, P0 ;  /* 0x0000008f0c0b7211 */ /* 0x000fca00000f0c04 */
[----:B------:R-:W-:Y:S01]  /*bf80*/  @!PT LDS RZ, [RZ] ;  /* 0x00000000fffff984 */ /* 0x000fe20000000800 */
[----:B------:R-:W-:Y:S01]  /*bf90*/  @!PT LDS RZ, [RZ] ;  /* 0x00000000fffff984 */ /* 0x000fe20000000800 */
[----:B------:R-:W-:Y:S01]  /*bfa0*/  @!PT LDS RZ, [RZ] ;  /* 0x00000000fffff984 */ /* 0x000fe20000000800 */
[----:B------:R1:W-:Y:S04]  /*bfb0*/  LDGSTS.E.BYPASS.LTC128B.128 [R150+0x2800], desc[UR6][R10.64] ;  /* 0x028000000a967fae */ /* 0x0003e8000b901d46 */
.L_x_3806:
[----:B------:R-:W-:Y:S05]  /*bfc0*/  BSYNC B0 ;  /* 0x0000000000007941 */ /* 0x000fea0003800000 */
.L_x_3805:
[----:B------:R-:W0:Y:S01]  /*bfd0*/  LDGDEPBAR ;  /* 0x00000000000079af */ /* 0x000e220000000000 */
[----:B------:R-:W-:-:S04]  /*bfe0*/  LEA R148, P0, R5, R148, 0x1 ;  /* 0x0000009405947211 */ /* 0x000fc800078008ff */
[----:B------:R-:W-:-:S09]  /*bff0*/  LEA.HI.X R143, R5, R143, R8, 0x1, P0 ;  /* 0x0000008f058f7211 */ /* 0x000fd200000f0c08 */
.L_x_3802:
        /* <DEDUP_REMOVED lines=61> */
[----:B-1----:R-:W-:Y:S02]  /*c3d0*/  FMNMX.FTZ R11, R21, R8, !PT ;  /* 0x00000008150b7209 */ /* 0x002fe40007810000 */
[----:B------:R-:W-:Y:S02]  /*c3e0*/  FMNMX.FTZ R4, R61, R4, !PT ;  /* 0x000000043d047209 */ /* 0x000fe40007810000 */
[----:B------:R-:W-:-:S03]  /*c3f0*/  FMNMX.FTZ R11, R22, R11, !PT ;  /* 0x0000000b160b7209 */ /* 0x000fc60007810000 */
[----:B------:R-:W1:Y:S04]  /*c400*/  SHFL.BFLY PT, R5, R4, 0x2, 0x1f ;  /* 0x0c401f0004057f89 */ /* 0x000e6800000e0000 */
[----:B------:R-:W3:Y:S01]  /*c410*/  SHFL.BFLY PT, R8, R11, 0x2, 0x1f ;  /* 0x0c401f000b087f89 */ /* 0x000ee200000e0000 */
[----:B-1----:R-:W-:Y:S02]  /*c420*/  FMNMX.FTZ R5, R4, R5, !PT ;  /* 0x0000000504057209 */ /* 0x002fe40007810000 */
[----:B---3--:R-:W-:-:S03]  /*c430*/  FMNMX.FTZ R8, R11, R8, !PT ;  /* 0x000000080b087209 */ /* 0x008fc60007810000 */
[----:B------:R-:W1:Y:S04]  /*c440*/  SHFL.BFLY PT, R20, R5, 0x1, 0x1f ;  /* 0x0c201f0005147f89 */ /* 0x000e6800000e0000 */
[----:B------:R-:W3:Y:S01]  /*c450*/  SHFL.BFLY PT, R3, R8, 0x1, 0x1f ;  /* 0x0c201f0008037f89 */ /* 0x000ee200000e0000 */
[----:B-1----:R-:W-:-:S04]  /*c460*/  FMNMX.FTZ R20, R5, R20, !PT ;  /* 0x0000001405147209 */ /* 0x002fc80007810000 */
[C---:B------:R-:W-:Y:S01]  /*c470*/  FSETP.NEU.FTZ.AND P1, PT, R20.reuse, -INF , PT ;  /* 0xff8000001400780b */ /* 0x040fe20003f3d000 */
[----:B------:R-:W-:Y:S01]  /*c480*/  FMUL.FTZ R86, R20, UR8 ;  /* 0x0000000814567c20 */ /* 0x000fe20008410000 */
[----:B---3--:R-:W-:Y:S02]  /*c490*/  FMNMX.FTZ R3, R8, R3, !PT ;  /* 0x0000000308037209 */ /* 0x008fe40007810000 */
[----:B------:R-:W-:Y:S02]  /*c4a0*/  FSEL R5, R20, RZ, P1 ;  /* 0x000000ff14057208 */ /* 0x000fe40000800000 */
[----:B------:R-:W-:Y:S01]  /*c4b0*/  FSEL R86, R86, RZ, P1 ;  /* 0x000000ff56567208 */ /* 0x000fe20000800000 */
[C---:B------:R-:W-:Y:S01]  /*c4c0*/  FMUL.FTZ R23, R3.reuse, UR8 ;  /* 0x0000000803177c20 */ /* 0x040fe20008410000 */
[----:B------:R-:W-:Y:S01]  /*c4d0*/  FSETP.NEU.FTZ.AND P0, PT, R3, -INF , PT ;  /* 0xff8000000300780b */ /* 0x000fe20003f1d000 */
[----:B------:R-:W-:Y:S02]  /*c4e0*/  FADD.FTZ R2, R2, -R5 ;  /* 0x8000000502027221 */ /* 0x000fe40000010000 */
[--C-:B------:R-:W-:Y:S01]  /*c4f0*/  FFMA.FTZ R4, R9, UR8, -R86.reuse ;  /* 0x0000000809047c23 */ /* 0x100fe20008010856 */
[----:B------:R-:W-:Y:S01]  /*c500*/  FSEL R5, R3, RZ, P0 ;  /* 0x000000ff03057208 */ /* 0x000fe20000000000 */
[----:B------:R-:W1:Y:S01]  /*c510*/  LDSM.16.MT88.4 R8, [R132+0x3000] ;  /* 0x003000008408783b */ /* 0x000e620000004200 */
[----:B------:R-:W-:Y:S01]  /*c520*/  FSEL R23, R23, RZ, P0 ;  /* 0x000000ff17177208 */ /* 0x000fe20000000000 */
[--C-:B--2---:R-:W-:Y:S01]  /*c530*/  FFMA.FTZ R12, R7, UR8, -R86.reuse ;  /* 0x00000008070c7c23 */ /* 0x104fe20008010856 */
[--C-:B------:R-:W-:Y:S01]  /*c540*/  FFMA.FTZ R101, R101, UR8, -R86.reuse ;  /* 0x0000000865657c23 */ /* 0x100fe20008010856 */
[----:B------:R-:W-:Y:S01]  /*c550*/  FADD.FTZ R5, R0, -R5 ;  /* 0x8000000500057221 */ /* 0x000fe20000010000 */
[----:B------:R-:W-:Y:S01]  /*c560*/  FMUL.FTZ R0, R2, UR8 ;  /* 0x0000000802007c20 */ /* 0x000fe20008410000 */
        /* <DEDUP_REMOVED lines=29> */
[----:B------:R-:W-:Y:S01]  /*c740*/  FFMA.FTZ R37, R35, UR8, -R86 ;  /* 0x0000000823257c23 */ /* 0x000fe20008010856 */
[----:B------:R-:W4:Y:S01]  /*c750*/  MUFU.EX2 R101, R101 ;  /* 0x0000006500657308 */ /* 0x000f220000000800 */
[-C--:B--2---:R-:W-:Y:S01]  /*c760*/  FFMA.FTZ R157, R157, R0.reuse, R4 ;  /* 0x000000009d9d7223 */ /* 0x084fe20000010004 */
[-C--:B------:R-:W-:Y:S01]  /*c770*/  FMUL.FTZ R68, R68, R0.reuse ;  /* 0x0000000044447220 */ /* 0x080fe20000410000 */
[-C--:B------:R-:W-:Y:S01]  /*c780*/  FMUL.FTZ R69, R69, R0.reuse ;  /* 0x0000000045457220 */ /* 0x080fe20000410000 */
[-C--:B------:R-:W-:Y:S01]  /*c790*/  FMUL.FTZ R72, R72, R0.reuse ;  /* 0x0000000048487220 */ /* 0x080fe20000410000 */
[-C--:B------:R-:W-:Y:S01]  /*c7a0*/  FMUL.FTZ R73, R73, R0.reuse ;  /* 0x0000000049497220 */ /* 0x080fe20000410000 */
[-C--:B------:R-:W-:Y:S01]  /*c7b0*/  FMUL.FTZ R76, R76, R0.reuse ;  /* 0x000000004c4c7220 */ /* 0x080fe20000410000 */
[----:B------:R-:W-:Y:S01]  /*c7c0*/  FMUL.FTZ R77, R77, R0 ;  /* 0x000000004d4d7220 */ /* 0x000fe20000410000 */
[----:B------:R-:W2:Y:S01]  /*c7d0*/  MUFU.EX2 R90, R90 ;  /* 0x0000005a005a7308 */ /* 0x000ea20000000800 */
[----:B---3--:R-:W-:Y:S01]  /*c7e0*/  F2FP.BF16.F32.PACK_AB R4, R12, R4 ;  /* 0x000000040c04723e */ /* 0x008fe200000010ff */
[-C--:B------:R-:W-:Y:S01]  /*c7f0*/  FMUL.FTZ R80, R80, R0.reuse ;  /* 0x0000000050507220 */ /* 0x080fe20000410000 */
[----:B------:R-:W-:Y:S01]  /*c800*/  FMUL.FTZ R81, R81, R0 ;  /* 0x0000000051517220 */ /* 0x000fe20000410000 */
[----:B------:R-:W-:Y:S01]  /*c810*/  FFMA.FTZ R0, R100, UR8, -R23 ;  /* 0x0000000864007c23 */ /* 0x000fe20008010817 */
[----:B------:R-:W-:Y:S01]  /*c820*/  FADD.FTZ R100, R12, R157 ;  /* 0x0000009d0c647221 */ /* 0x000fe20000010000 */
[----:B------:R-:W-:Y:S01]  /*c830*/  FFMA.FTZ R92, R29, UR8, -R86 ;  /* 0x000000081d5c7c23 */ /* 0x000fe20008010856 */
[--C-:B------:R-:W-:Y:S01]  /*c840*/  FFMA.FTZ R43, R52, UR8, -R23.reuse ;  /* 0x00000008342b7c23 */ /* 0x100fe20008010817 */
[----:B------:R-:W-:Y:S01]  /*c850*/  MUFU.EX2 R13, R13 ;  /* 0x0000000d000d7308 */ /* 0x000fe20000000800 */
[----:B----4-:R-:W-:Y:S01]  /*c860*/  FADD.FTZ R67, R101, R100 ;  /* 0x0000006465437221 */ /* 0x010fe20000010000 */
[--C-:B------:R-:W-:Y:S01]  /*c870*/  FFMA.FTZ R100, R56, UR8, -R23.reuse ;  /* 0x0000000838647c23 */ /* 0x100fe20008010817 */
[--C-:B------:R-:W-:Y:S01]  /*c880*/  FFMA.FTZ R41, R54, UR8, -R23.reuse ;  /* 0x0000000836297c23 */ /* 0x100fe20008010817 */
[--C-:B------:R-:W-:Y:S01]  /*c890*/  FFMA.FTZ R56, R58, UR8, -R23.reuse ;  /* 0x000000083a387c23 */ /* 0x100fe20008010817 */
[--C-:B------:R-:W-:Y:S01]  /*c8a0*/  FFMA.FTZ R52, R51, UR8, -R86.reuse ;  /* 0x0000000833347c23 */ /* 0x100fe20008010856 */
[----:B------:R-:W-:Y:S01]  /*c8b0*/  FFMA.FTZ R51, R40, UR8, -R23 ;  /* 0x0000000828337c23 */ /* 0x000fe20008010817 */
[--C-:B------:R-:W-:Y:S01]  /*c8c0*/  FFMA.FTZ R66, R39, UR8, -R86.reuse ;  /* 0x0000000827427c23 */ /* 0x100fe20008010856 */
[----:B------:R-:W3:Y:S01]  /*c8d0*/  MUFU.EX2 R62, R62 ;  /* 0x0000003e003e7308 */ /* 0x000ee20000000800 */
[C---:B--2---:R-:W-:Y:S01]  /*c8e0*/  F2FP.BF16.F32.PACK_AB R6, R90.reuse, R101 ;  /* 0x000000655a06723e */ /* 0x044fe200000010ff */
[----:B------:R-:W-:Y:S01]  /*c8f0*/  FADD.FTZ R67, R90, R67 ;  /* 0x000000435a437221 */ /* 0x000fe20000010000 */
        /* <DEDUP_REMOVED lines=19> */
[----:B------:R-:W-:Y:S01]  /*ca30*/  FFMA.FTZ R21, R21, UR8, -R23 ;  /* 0x0000000815157c23 */ /* 0x000fe20008010817 */
[--C-:B------:R-:W-:Y:S01]  /*ca40*/  FFMA.FTZ R89, R89, UR8, -R86.reuse ;  /* 0x0000000859597c23 */ /* 0x100fe20008010856 */
[----:B------:R-:W3:Y:S01]  /*ca50*/  MUFU.EX2 R63, R63 ;  /* 0x0000003f003f7308 */ /* 0x000ee20000000800 */
[----:B------:R-:W-:-:S07]  /*ca60*/  FFMA.FTZ R60, R60, UR8, -R86 ;  /* 0x000000083c3c7c23 */ /* 0x000fce0008010856 */
        /* <DEDUP_REMOVED lines=9> */
[----:B---3--:R-:W-:Y:S01]  /*cb00*/  F2FP.BF16.F32.PACK_AB R7, R63, R106 ;  /* 0x0000006a3f07723e */ /* 0x008fe200000010ff */
[----:B------:R-:W2:Y:S01]  /*cb10*/  MUFU.EX2 R93, R93 ;  /* 0x0000005d005d7308 */ /* 0x000ea20000000800 */
[----:B------:R-:W-:Y:S01]  /*cb20*/  FFMA.FTZ R97, R156, R14, R13 ;  /* 0x0000000e9c617223 */ /* 0x000fe2000001000d */
[----:B------:R-:W-:Y:S01]  /*cb30*/  FFMA.FTZ R156, R22, UR8, -R23 ;  /* 0x00000008169c7c23 */ /* 0x000fe20008010817 */
[----:B------:R-:W-:Y:S02]  /*cb40*/  LDSM.16.MT88.4 R12, [R132+0x3800] ;  /* 0x00380000840c783b */ /* 0x000fe40000004200 */
[----:B------:R-:W-:Y:S01]  /*cb50*/  FADD.FTZ R97, R62, R97 ;  /* 0x000000613e617221 */ /* 0x000fe20000010000 */
[----:B-1----:R-:W-:Y:S01]  /*cb60*/  HMMA.16816.F32.BF16 R68, R4, R8, R68 ;  /* 0x000000080444723c */ /* 0x002fe20000041844 */
[----:B------:R-:W-:Y:S01]  /*cb70*/  FFMA.FTZ R62, R53, UR8, -R86 ;  /* 0x00000008353e7c23 */ /* 0x000fe20008010856 */
[----:B------:R-:W-:Y:S01]  /*cb80*/  MUFU.EX2 R91, R91 ;  /* 0x0000005b005b7308 */ /* 0x000fe20000000800 */
[----:B------:R-:W-:Y:S01]  /*cb90*/  FFMA.FTZ R53, R42, UR8, -R23 ;  /* 0x000000082a357c23 */ /* 0x000fe20008010817 */
[----:B------:R-:W-:-:S02]  /*cba0*/  FADD.FTZ R106, R106, R97 ;  /* 0x000000616a6a7221 */ /* 0x000fc40000010000 */
[C---:B------:R-:W-:Y:S01]  /*cbb0*/  HMMA.16816.F32.BF16 R72, R4.reuse, R10, R72 ;  /* 0x0000000a0448723c */ /* 0x040fe20000041848 */
[----:B------:R-:W1:Y:S01]  /*cbc0*/  LDSM.16.MT88.4 R8, [R131+0x3000] ;  /* 0x003000008308783b */ /* 0x000e620000004200 */
[----:B------:R-:W-:Y:S02]  /*cbd0*/  FADD.FTZ R63, R63, R106 ;  /* 0x0000006a3f3f7221 */ /* 0x000fe40000010000 */
[----:B------:R-:W-:Y:S08]  /*cbe0*/  MUFU.EX2 R2, R2 ;  /* 0x0000000200027308 */ /* 0x000ff00000000800 */
[----:B------:R-:W-:Y:S08]  /*cbf0*/  MUFU.EX2 R110, R110 ;  /* 0x0000006e006e7308 */ /* 0x000ff00000000800 */
[----:B------:R-:W3:Y:S08]  /*cc00*/  MUFU.EX2 R95, R95 ;  /* 0x0000005f005f7308 */ /* 0x000ef00000000800 */
[----:B------:R-:W-:Y:S08]  /*cc10*/  MUFU.EX2 R87, R87 ;  /* 0x0000005700577308 */ /* 0x000ff00000000800 */
[----:B------:R-:W4:Y:S01]  /*cc20*/  MUFU.EX2 R0, R0 ;  /* 0x0000000000007308 */ /* 0x000f220000000800 */
[C---:B-1----:R-:W-:Y:S07]  /*cc30*/  HMMA.16816.F32.BF16 R76, R4.reuse, R8, R76 ;  /* 0x00000008044c723c */ /* 0x042fee000004184c */
[----:B------:R-:W-:Y:S01]  /*cc40*/  MUFU.EX2 R96, R96 ;  /* 0x0000006000607308 */ /* 0x000fe20000000800 */
[----:B------:R-:W-:Y:S01]  /*cc50*/  HMMA.16816.F32.BF16 R80, R4, R10, R80 ;  /* 0x0000000a0450723c */ /* 0x000fe20000041850 */
[----:B------:R-:W1:Y:S06]  /*cc60*/  LDSM.16.MT88.4 R8, [R132+0x3400] ;  /* 0x003400008408783b */ /* 0x000e6c0000004200 */
[----:B------:R-:W5:Y:S01]  /*cc70*/  MUFU.EX2 R45, R45 ;  /* 0x0000002d002d7308 */ /* 0x000f620000000800 */
[----:B--2---:R-:W-:Y:S01]  /*cc80*/  F2FP.BF16.F32.PACK_AB R4, R93, R108 ;  /* 0x0000006c5d04723e */ /* 0x004fe200000010ff */
[----:B------:R-:W-:Y:S01]  /*cc90*/  FADD.FTZ R108, R108, R67 ;  /* 0x000000436c6c7221 */ /* 0x000fe20000010000 */
[C---:B---3--:R-:W-:Y:S01]  /*cca0*/  F2FP.BF16.F32.PACK_AB R5, R95.reuse, R110 ;  /* 0x0000006e5f05723e */ /* 0x048fe200000010ff */
[----:B------:R-:W-:Y:S01]  /*ccb0*/  FADD.FTZ R110, R110, R63 ;  /* 0x0000003f6e6e7221 */ /* 0x000fe20000010000 */
[----:B------:R-:W-:Y:S01]  /*ccc0*/  F2FP.BF16.F32.PACK_AB R6, R2, R91 ;  /* 0x0000005b0206723e */ /* 0x000fe200000010ff */
[--C-:B------:R-:W-:Y:S01]  /*ccd0*/  FFMA.FTZ R63, R16, UR8, -R23.reuse ;  /* 0x00000008103f7c23 */ /* 0x100fe20008010817 */
[----:B----4-:R-:W-:Y:S01]  /*cce0*/  F2FP.BF16.F32.PACK_AB R7, R0, R87 ;  /* 0x000000570007723e */ /* 0x010fe200000010ff */
[----:B------:R-:W-:Y:S01]  /*ccf0*/  MUFU.EX2 R47, R47 ;  /* 0x0000002f002f7308 */ /* 0x000fe20000000800 */
[----:B------:R-:W-:Y:S01]  /*cd00*/  LDSM.16.MT88.4 R16, [R132+0x4400] ;  /* 0x004400008410783b */ /* 0x000fe20000004200 */
[----:B------:R-:W-:Y:S01]  /*cd10*/  FADD.FTZ R110, R95, R110 ;  /* 0x0000006e5f6e7221 */ /* 0x000fe20000010000 */
[----:B------:R-:W-:Y:S01]  /*cd20*/  FADD.FTZ R108, R93, R108 ;  /* 0x0000006c5d6c7221 */ /* 0x000fe20000010000 */
[----:B------:R-:W-:-:S02]  /*cd30*/  FFMA.FTZ R67, R28, UR8, -R23 ;  /* 0x000000081c437c23 */ /* 0x000fc40008010817 */
[----:B------:R-:W-:Y:S01]  /*cd40*/  FADD.FTZ R87, R87, R110 ;  /* 0x0000006e57577221 */ /* 0x000fe20000010000 */
[----:B------:R-:W-:Y:S01]  /*cd50*/  FADD.FTZ R91, R91, R108 ;  /* 0x0000006c5b5b7221 */ /* 0x000fe20000010000 */
[----:B------:R-:W-:Y:S02]  /*cd60*/  MUFU.EX2 R44, R44 ;  /* 0x0000002c002c7308 */ /* 0x000fe40000000800 */
[----:B------:R-:W-:Y:S01]  /*cd70*/  FADD.FTZ R87, R0, R87 ;  /* 0x0000005700577221 */ /* 0x000fe20000010000 */
[----:B------:R-:W-:Y:S01]  /*cd80*/  FFMA.FTZ R0, R34, UR8, -R23 ;  /* 0x0000000822007c23 */ /* 0x000fe20008010817 */
[----:B------:R-:W-:-:S04]  /*cd90*/  FADD.FTZ R91, R2, R91 ;  /* 0x0000005b025b7221 */ /* 0x000fc80000010000 */
[----:B------:R-:W-:Y:S08]  /*cda0*/  MUFU.EX2 R98, R98 ;  /* 0x0000006200627308 */ /* 0x000ff00000000800 */
[----:B------:R-:W2:Y:S01]  /*cdb0*/  MUFU.EX2 R49, R49 ;  /* 0x0000003100317308 */ /* 0x000ea20000000800 */
[C---:B-1----:R-:W-:Y:S07]  /*cdc0*/  HMMA.16816.F32.BF16 R68, R4.reuse, R8, R68 ;  /* 0x000000080444723c */ /* 0x042fee0000041844 */
[----:B------:R-:W-:Y:S01]  /*cdd0*/  MUFU.EX2 R55, R55 ;  /* 0x0000003700377308 */ /* 0x000fe20000000800 */
[C---:B------:R-:W-:Y:S01]  /*cde0*/  HMMA.16816.F32.BF16 R72, R4.reuse, R10, R72 ;  /* 0x0000000a0448723c */ /* 0x040fe20000041848 */
[----:B------:R-:W1:Y:S06]  /*cdf0*/  LDSM.16.MT88.4 R8, [R131+0x3400] ;  /* 0x003400008308783b */ /* 0x000e6c0000004200 */
[----:B------:R-:W3:Y:S08]  /*ce00*/  MUFU.EX2 R46, R46 ;  /* 0x0000002e002e7308 */ /* 0x000ef00000000800 */
[----:B------:R-:W4:Y:S08]  /*ce10*/  MUFU.EX2 R94, R94 ;  /* 0x0000005e005e7308 */ /* 0x000f300000000800 */
[----:B------:R-:W-:Y:S08]  /*ce20*/  MUFU.EX2 R59, R59 ;  /* 0x0000003b003b7308 */ /* 0x000ff00000000800 */
[----:B------:R-:W-:Y:S08]  /*ce30*/  MUFU.EX2 R37, R37 ;  /* 0x0000002500257308 */ /* 0x000ff00000000800 */
[----:B------:R-:W-:Y:S01]  /*ce40*/  MUFU.EX2 R92, R92 ;  /* 0x0000005c005c7308 */ /* 0x000fe20000000800 */
[C---:B-1----:R-:W-:Y:S06]  /*ce50*/  HMMA.16816.F32.BF16 R76, R4.reuse, R8, R76 ;  /* 0x00000008044c723c */ /* 0x042fec000004184c */
[----:B------:R-:W-:Y:S01]  /*ce60*/  HMMA.16816.F32.BF16 R80, R4, R10, R80 ;  /* 0x0000000a0450723c */ /* 0x000fe20000041850 */
[----:B------:R-:W1:Y:S01]  /*ce70*/  LDSM.16.MT88.4 R8, [R131+0x3800] ;  /* 0x003800008308783b */ /* 0x000e620000004200 */
[----:B------:R-:W4:Y:S05]  /*ce80*/  MUFU.EX2 R100, R100 ;  /* 0x0000006400647308 */ /* 0x000f2a0000000800 */
[----:B-----5:R-:W-:Y:S01]  /*ce90*/  F2FP.BF16.F32.PACK_AB R4, R45, R96 ;  /* 0x000000602d04723e */ /* 0x020fe200000010ff */
[----:B------:R-:W-:Y:S01]  /*cea0*/  FADD.FTZ R96, R96, R91 ;  /* 0x0000005b60607221 */ /* 0x000fe20000010000 */
[----:B--2---:R-:W-:Y:S01]  /*ceb0*/  F2FP.BF16.F32.PACK_AB R5, R49, R98 ;  /* 0x000000623105723e */ /* 0x004fe200000010ff */
[----:B------:R-:W2:Y:S01]  /*cec0*/  MUFU.EX2 R43, R43 ;  /* 0x0000002b002b7308 */ /* 0x000ea20000000800 */
[----:B------:R-:W-:Y:S01]  /*ced0*/  F2FP.BF16.F32.PACK_AB R6, R44, R47 ;  /* 0x0000002f2c06723e */ /* 0x000fe200000010ff */
[----:B------:R-:W-:Y:S01]  /*cee0*/  FADD.FTZ R98, R98, R87 ;  /* 0x0000005762627221 */ /* 0x000fe20000010000 */
[----:B---3--:R-:W-:Y:S01]  /*cef0*/  F2FP.BF16.F32.PACK_AB R7, R46, R55 ;  /* 0x000000372e07723e */ /* 0x008fe200000010ff */
[----:B------:R-:W-:Y:S01]  /*cf00*/  FADD.FTZ R96, R45, R96 ;  /* 0x000000602d607221 */ /* 0x000fe20000010000 */
[----:B------:R-:W-:Y:S01]  /*cf10*/  FFMA.FTZ R45, R26, UR8, -R23 ;  /* 0x000000081a2d7c23 */ /* 0x000fe20008010817 */
[----:B------:R-:W-:-:S02]  /*cf20*/  FADD.FTZ R98, R49, R98 ;  /* 0x0000006231627221 */ /* 0x000fc40000010000 */
[----:B------:R-:W-:Y:S01]  /*cf30*/  MUFU.EX2 R41, R41 ;  /* 0x0000002900297308 */ /* 0x000fe20000000800 */
[----:B------:R-:W-:Y:S01]  /*cf40*/  FADD.FTZ R47, R47, R96 ;  /* 0x000000602f2f7221 */ /* 0x000fe20000010000 */
[C---:B------:R-:W-:Y:S01]  /*cf50*/  HMMA.16816.F32.BF16 R68, R4.reuse, R12, R68 ;  /* 0x0000000c0444723c */ /* 0x040fe20000041844 */
[----:B------:R-:W-:Y:S02]  /*cf60*/  FADD.FTZ R55, R55, R98 ;  /* 0x0000006237377221 */ /* 0x000fe40000010000 */
[----:B------:R-:W-:Y:S02]  /*cf70*/  FADD.FTZ R47, R44, R47 ;  /* 0x0000002f2c2f7221 */ /* 0x000fe40000010000 */
[----:B------:R-:W-:Y:S01]  /*cf80*/  FADD.FTZ R55, R46, R55 ;  /* 0x000000372e377221 */ /* 0x000fe20000010000 */
[----:B------:R-:W-:Y:S01]  /*cf90*/  HMMA.16816.F32.BF16 R72, R4, R14, R72 ;  /* 0x0000000e0448723c */ /* 0x000fe20000041848 */
[----:B------:R-:W3:Y:S01]  /*cfa0*/  LDSM.16.MT88.4 R12, [R132+0x3c00] ;  /* 0x003c0000840c783b */ /* 0x000ee20000004200 */
[----:B------:R-:W5:Y:S01]  /*cfb0*/  MUFU.EX2 R56, R56 ;  /* 0x0000003800387308 */ /* 0x000f620000000800 */
[----:B----4-:R-:W-:Y:S01]  /*cfc0*/  FADD.FTZ R26, R94, R47 ;  /* 0x0000002f5e1a7221 */ /* 0x010fe20000010000 */
[----:B------:R-:W-:-:S03]  /*cfd0*/  FADD.FTZ R28, R100, R55 ;  /* 0x00000037641c7221 */ /* 0x000fc60000010000 */
[----:B------:R-:W-:Y:S01]  /*cfe0*/  FADD.FTZ R26, R59, R26 ;  /* 0x0000001a3b1a7221 */ /* 0x000fe20000010000 */
[----:B--2---:R-:W-:Y:S02]  /*cff0*/  FADD.FTZ R28, R43, R28 ;  /* 0x0000001c2b1c7221 */ /* 0x004fe40000010000 */
[----:B------:R-:W-:Y:S01]  /*d000*/  MUFU.EX2 R90, R90 ;  /* 0x0000005a005a7308 */ /* 0x000fe20000000800 */
[C---:B-1----:R-:W-:Y:S07]  /*d010*/  HMMA.16816.F32.BF16 R76, R4.reuse, R8, R76 ;  /* 0x00000008044c723c */ /* 0x042fee000004184c */
[----:B------:R-:W1:Y:S01]  /*d020*/  MUFU.EX2 R33, R33 ;  /* 0x0000002100217308 */ /* 0x000e620000000800 */
[----:B------:R-:W-:Y:S01]  /*d030*/  HMMA.16816.F32.BF16 R80, R4, R10, R80 ;  /* 0x0000000a0450723c */ /* 0x000fe20000041850 */
[----:B------:R-:W2:Y:S06]  /*d040*/  LDSM.16.MT88.4 R8, [R131+0x3c00] ;  /* 0x003c00008308783b */ /* 0x000eac0000004200 */
[----:B------:R-:W-:Y:S01]  /*d050*/  MUFU.EX2 R31, R31 ;  /* 0x0000001f001f7308 */ /* 0x000fe20000000800 */
[----:B------:R-:W-:-:S02]  /*d060*/  F2FP.BF16.F32.PACK_AB R4, R59, R94 ;  /* 0x0000005e3b04723e */ /* 0x000fc400000010ff */
[----:B------:R-:W-:Y:S02]  /*d070*/  F2FP.BF16.F32.PACK_AB R5, R43, R100 ;  /* 0x000000642b05723e */ /* 0x000fe400000010ff */
[----:B------:R-:W-:Y:S02]  /*d080*/  F2FP.BF16.F32.PACK_AB R6, R92, R37 ;  /* 0x000000255c06723e */ /* 0x000fe400000010ff */
[----:B-----5:R-:W-:Y:S01]  /*d090*/  F2FP.BF16.F32.PACK_AB R7, R56, R41 ;  /* 0x000000293807723e */ /* 0x020fe200000010ff */
[----:B------:R-:W-:Y:S01]  /*d0a0*/  MUFU.EX2 R66, R66 ;  /* 0x0000004200427308 */ /* 0x000fe20000000800 */
[----:B------:R-:W-:-:S04]  /*d0b0*/  FADD.FTZ R41, R41, R28 ;  /* 0x0000001c29297221 */ /* 0x000fc80000010000 */
[----:B------:R-:W-:Y:S01]  /*d0c0*/  FADD.FTZ R56, R56, R41 ;  /* 0x0000002938387221 */ /* 0x000fe20000010000 */
[C---:B---3--:R-:W-:Y:S02]  /*d0d0*/  HMMA.16816.F32.BF16 R68, R4.reuse, R12, R68 ;  /* 0x0000000c0444723c */ /* 0x048fe40000041844 */
[----:B------:R-:W-:Y:S04]  /*d0e0*/  MUFU.EX2 R53, R53 ;  /* 0x0000003500357308 */ /* 0x000fe80000000800 */
[C---:B------:R-:W-:Y:S01]  /*d0f0*/  HMMA.16816.F32.BF16 R72, R4.reuse, R14, R72 ;  /* 0x0000000e0448723c */ /* 0x040fe20000041848 */
[----:B------:R-:W3:Y:S03]  /*d100*/  LDSM.16.MT88.4 R12, [R132+0x4000] ;  /* 0x00400000840c783b */ /* 0x000ee60000004200 */
[----:B------:R-:W4:Y:S08]  /*d110*/  MUFU.EX2 R50, R50 ;  /* 0x0000003200327308 */ /* 0x000f300000000800 */
[----:B------:R-:W-:Y:S01]  /*d120*/  MUFU.EX2 R51, R51 ;  /* 0x0000003300337308 */ /* 0x000fe20000000800 */
[C---:B--2---:R-:W-:Y:S07]  /*d130*/  HMMA.16816.F32.BF16 R76, R4.reuse, R8, R76 ;  /* 0x00000008044c723c */ /* 0x044fee000004184c */
[----:B------:R-:W2:Y:S01]  /*d140*/  MUFU.EX2 R40, R40 ;  /* 0x0000002800287308 */ /* 0x000ea20000000800 */
[----:B------:R-:W-:Y:S01]  /*d150*/  HMMA.16816.F32.BF16 R80, R4, R10, R80 ;  /* 0x0000000a0450723c */ /* 0x000fe20000041850 */
[----:B------:R-:W5:Y:S06]  /*d160*/  LDSM.16.MT88.4 R8, [R131+0x4000] ;  /* 0x004000008308783b */ /* 0x000f6c0000004200 */
[----:B-1----:R-:W-:Y:S01]  /*d170*/  F2FP.BF16.F32.PACK_AB R4, R33, R90 ;  /* 0x0000005a2104723e */ /* 0x002fe200000010ff */
[----:B------:R-:W-:Y:S01]  /*d180*/  MUFU.EX2 R64, R64 ;  /* 0x0000004000407308 */ /* 0x000fe20000000800 */
[----:B----4-:R-:W-:Y:S01]  /*d190*/  F2FP.BF16.F32.PACK_AB R5, R50, R53 ;  /* 0x000000353205723e */ /* 0x010fe200000010ff */
[----:B------:R-:W-:Y:S01]  /*d1a0*/  FADD.FTZ R53, R53, R56 ;  /* 0x0000003835357221 */ /* 0x000fe20000010000 */
[----:B------:R-:W-:-:S03]  /*d1b0*/  F2FP.BF16.F32.PACK_AB R6, R66, R31 ;  /* 0x0000001f4206723e */ /* 0x000fc600000010ff */
[----:B------:R-:W-:Y:S01]  /*d1c0*/  FADD.FTZ R50, R50, R53 ;  /* 0x0000003532327221 */ /* 0x000fe20000010000 */
[----:B--2---:R-:W-:Y:S01]  /*d1d0*/  F2FP.BF16.F32.PACK_AB R7, R40, R51 ;  /* 0x000000332807723e */ /* 0x004fe200000010ff */
[----:B------:R-:W1:Y:S02]  /*d1e0*/  MUFU.EX2 R27, R27 ;  /* 0x0000001b001b7308 */ /* 0x000e640000000800 */
[----:B------:R-:W-:-:S04]  /*d1f0*/  FADD.FTZ R51, R51, R50 ;  /* 0x0000003233337221 */ /* 0x000fc80000010000 */
[----:B------:R-:W-:Y:S01]  /*d200*/  FADD.FTZ R51, R40, R51 ;  /* 0x0000003328337221 */ /* 0x000fe20000010000 */
[C---:B---3--:R-:W-:Y:S01]  /*d210*/  HMMA.16816.F32.BF16 R68, R4.reuse, R12, R68 ;  /* 0x0000000c0444723c */ /* 0x048fe20000041844 */
[----:B------:R-:W-:Y:S05]  /*d220*/  MUFU.EX2 R25, R25 ;  /* 0x0000001900197308 */ /* 0x000fea0000000800 */
[C---:B------:R-:W-:Y:S01]  /*d230*/  HMMA.16816.F32.BF16 R72, R4.reuse, R14, R72 ;  /* 0x0000000e0448723c */ /* 0x040fe20000041848 */
[----:B------:R-:W2:Y:S02]  /*d240*/  LDSM.16.MT88.4 R12, [R131+0x4400] ;  /* 0x00440000830c783b */ /* 0x000ea40000004200 */
[----:B------:R-:W3:Y:S08]  /*d250*/  MUFU.EX2 R62, R62 ;  /* 0x0000003e003e7308 */ /* 0x000ef00000000800 */
[----:B------:R-:W-:Y:S01]  /*d260*/  MUFU.EX2 R48, R48 ;  /* 0x0000003000307308 */ /* 0x000fe20000000800 */
[C---:B-----5:R-:W-:Y:S06]  /*d270*/  HMMA.16816.F32.BF16 R76, R4.reuse, R8, R76 ;  /* 0x00000008044c723c */ /* 0x060fec000004184c */
[----:B------:R-:W-:Y:S01]  /*d280*/  HMMA.16816.F32.BF16 R80, R4, R10, R80 ;  /* 0x0000000a0450723c */ /* 0x000fe20000041850 */
[----:B------:R-:W4:Y:S01]  /*d290*/  MUFU.EX2 R63, R63 ;  /* 0x0000003f003f7308 */ /* 0x000f220000000800 */
[----:B------:R-:W5:Y:S05]  /*d2a0*/  LDSM.16.MT88.4 R8, [R132+0x4800] ;  /* 0x004800008408783b */ /* 0x000f6a0000004200 */
[----:B-1----:R-:W-:-:S02]  /*d2b0*/  F2FP.BF16.F32.PACK_AB R4, R27, R64 ;  /* 0x000000401b04723e */ /* 0x002fc400000010ff */
[----:B------:R-:W-:Y:S01]  /*d2c0*/  MUFU.EX2 R36, R36 ;  /* 0x0000002400247308 */ /* 0x000fe20000000800 */
[----:B---3--:R-:W-:-:S07]  /*d2d0*/  F2FP.BF16.F32.PACK_AB R6, R62, R25 ;  /* 0x000000193e06723e */ /* 0x008fce00000010ff */
[----:B------:R-:W1:Y:S01]  /*d2e0*/  MUFU.EX2 R57, R57 ;  /* 0x0000003900397308 */ /* 0x000e620000000800 */
[----:B----4-:R-:W-:Y:S01]  /*d2f0*/  F2FP.BF16.F32.PACK_AB R5, R63, R48 ;  /* 0x000000303f05723e */ /* 0x010fe200000010ff */
[----:B------:R-:W-:-:S04]  /*d300*/  FADD.FTZ R48, R48, R51 ;  /* 0x0000003330307221 */ /* 0x000fc80000010000 */
        /* <DEDUP_REMOVED lines=11> */
[C---:B--2---:R-:W-:Y:S05]  /*d3c0*/  HMMA.16816.F32.BF16 R76, R4.reuse, R12, R76 ;  /* 0x0000000c044c723c */ /* 0x044fea000004184c */
[----:B------:R-:W-:Y:S01]  /*d3d0*/  MUFU.EX2 R0, R0 ;  /* 0x0000000000007308 */ /* 0x000fe20000000800 */
[----:B------:R-:W-:Y:S01]  /*d3e0*/  HMMA.16816.F32.BF16 R80, R4, R14, R80 ;  /* 0x0000000e0450723c */ /* 0x000fe20000041850 */
[----:B------:R-:W2:Y:S06]  /*d3f0*/  LDSM.16.MT88.4 R12, [R132+0x4c00] ;  /* 0x004c0000840c783b */ /* 0x000eac0000004200 */
[----:B------:R-:W5:Y:S01]  /*d400*/  MUFU.EX2 R65, R65 ;  /* 0x0000004100417308 */ /* 0x000f620000000800 */
[----:B---3--:R-:W-:-:S02]  /*d410*/  F2FP.BF16.F32.PACK_AB R4, R52, R29 ;  /* 0x0000001d3404723e */ /* 0x008fc400000010ff */
[----:B----4-:R-:W-:-:S05]  /*d420*/  F2FP.BF16.F32.PACK_AB R6, R54, R35 ;  /* 0x000000233606723e */ /* 0x010fca00000010ff */
[----:B------:R-:W-:Y:S08]  /*d430*/  MUFU.EX2 R30, R30 ;  /* 0x0000001e001e7308 */ /* 0x000ff00000000800 */
[----:B------:R-:W3:Y:S01]  /*d440*/  MUFU.EX2 R67, R67 ;  /* 0x0000004300437308 */ /* 0x000ee20000000800 */
[----:B-----5:R-:W-:Y:S01]  /*d450*/  F2FP.BF16.F32.PACK_AB R5, R65, R0 ;  /* 0x000000004105723e */ /* 0x020fe200000010ff */
[----:B------:R-:W-:-:S04]  /*d460*/  FADD.FTZ R0, R0, R57 ;  /* 0x0000003900007221 */ /* 0x000fc80000010000 */
[----:B------:R-:W-:Y:S01]  /*d470*/  FADD.FTZ R65, R65, R0 ;  /* 0x0000000041417221 */ /* 0x000fe20000010000 */
[----:B------:R-:W-:Y:S01]  /*d480*/  MOV R0, R3 ;  /* 0x0000000300007202 */ /* 0x000fe20000000f00 */
[----:B------:R-:W-:Y:S08]  /*d490*/  MUFU.EX2 R39, R39 ;  /* 0x0000002700277308 */ /* 0x000ff00000000800 */
[----:B------:R-:W4:Y:S01]  /*d4a0*/  MUFU.EX2 R42, R89 ;  /* 0x00000059002a7308 */ /* 0x000f220000000800 */
[----:B---3--:R-:W-:Y:S01]  /*d4b0*/  F2FP.BF16.F32.PACK_AB R7, R67, R30 ;  /* 0x0000001e4307723e */ /* 0x008fe200000010ff */
[----:B------:R-:W-:-:S04]  /*d4c0*/  FADD.FTZ R30, R30, R65 ;  /* 0x000000411e1e7221 */ /* 0x000fc80000010000 */
[----:B------:R-:W-:Y:S02]  /*d4d0*/  FADD.FTZ R67, R67, R30 ;  /* 0x0000001e43437221 */ /* 0x000fe40000010000 */
[C---:B------:R-:W-:Y:S01]  /*d4e0*/  HMMA.16816.F32.BF16 R68, R4.reuse, R8, R68 ;  /* 0x000000080444723c */ /* 0x040fe20000041844 */
[----:B------:R-:W-:Y:S05]  /*d4f0*/  MUFU.EX2 R2, R60 ;  /* 0x0000003c00027308 */ /* 0x000fea0000000800 */
[C---:B------:R-:W-:Y:S01]  /*d500*/  HMMA.16816.F32.BF16 R72, R4.reuse, R10, R72 ;  /* 0x0000000a0448723c */ /* 0x040fe20000041848 */
[----:B------:R-:W-:Y:S02]  /*d510*/  FADD.FTZ R9, R37, R26 ;  /* 0x0000001a25097221 */ /* 0x000fe40000010000 */
[----:B------:R-:W3:Y:S02]  /*d520*/  MUFU.EX2 R61, R61 ;  /* 0x0000003d003d7308 */ /* 0x000ee40000000800 */
[----:B------:R-:W-:Y:S01]  /*d530*/  FADD.FTZ R9, R92, R9 ;  /* 0x000000095c097221 */ /* 0x000fe20000010000 */
[----:B-1----:R-:W-:Y:S03]  /*d540*/  HMMA.16816.F32.BF16 R76, R4, R16, R76 ;  /* 0x00000010044c723c */ /* 0x002fe6000004184c */
[----:B------:R-:W-:-:S02]  /*d550*/  FADD.FTZ R22, R90, R9 ;  /* 0x000000095a167221 */ /* 0x000fc40000010000 */
[----:B------:R-:W1:Y:S01]  /*d560*/  LDSM.16.MT88.4 R8, [R131+0x4c00] ;  /* 0x004c00008308783b */ /* 0x000e620000004200 */
[----:B------:R-:W-:Y:S01]  /*d570*/  MUFU.EX2 R24, R24 ;  /* 0x0000001800187308 */ /* 0x000fe20000000800 */
[----:B------:R-:W-:Y:S01]  /*d580*/  FADD.FTZ R22, R33, R22 ;  /* 0x0000001621167221 */ /* 0x000fe20000010000 */
[----:B------:R-:W-:Y:S03]  /*d590*/  HMMA.16816.F32.BF16 R80, R4, R18, R80 ;  /* 0x000000120450723c */ /* 0x000fe60000041850 */
[----:B------:R-:W-:-:S03]  /*d5a0*/  FADD.FTZ R17, R31, R22 ;  /* 0x000000161f117221 */ /* 0x000fc60000010000 */
[----:B------:R-:W5:Y:S01]  /*d5b0*/  MUFU.EX2 R45, R45 ;  /* 0x0000002d002d7308 */ /* 0x000f620000000800 */
[----:B------:R-:W-:Y:S01]  /*d5c0*/  FADD.FTZ R17, R66, R17 ;  /* 0x0000001142117221 */ /* 0x000fe20000010000 */
[----:B----4-:R-:W-:Y:S02]  /*d5d0*/  F2FP.BF16.F32.PACK_AB R4, R42, R39 ;  /* 0x000000272a04723e */ /* 0x010fe400000010ff */
[----:B---3--:R-:W-:Y:S01]  /*d5e0*/  F2FP.BF16.F32.PACK_AB R6, R61, R2 ;  /* 0x000000023d06723e */ /* 0x008fe200000010ff */
[----:B------:R-:W-:-:S03]  /*d5f0*/  FADD.FTZ R16, R64, R17 ;  /* 0x0000001140107221 */ /* 0x000fc60000010000 */
[----:B------:R-:W-:Y:S01]  /*d600*/  MUFU.EX2 R21, R21 ;  /* 0x0000001500157308 */ /* 0x000fe20000000800 */
[----:B------:R-:W-:-:S04]  /*d610*/  FADD.FTZ R16, R27, R16 ;  /* 0x000000101b107221 */ /* 0x000fc80000010000 */
[----:B------:R-:W-:-:S03]  /*d620*/  FADD.FTZ R25, R25, R16 ;  /* 0x0000001019197221 */ /* 0x000fc60000010000 */
[----:B------:R-:W3:Y:S01]  /*d630*/  MUFU.EX2 R156, R156 ;  /* 0x0000009c009c7308 */ /* 0x000ee20000000800 */
[----:B------:R-:W-:Y:S01]  /*d640*/  FADD.FTZ R62, R62, R25 ;  /* 0x000000193e3e7221 */ /* 0x000fe20000010000 */
[----:B-----5:R-:W-:Y:S01]  /*d650*/  F2FP.BF16.F32.PACK_AB R5, R45, R24 ;  /* 0x000000182d05723e */ /* 0x020fe200000010ff */
[----:B------:R-:W-:Y:S02]  /*d660*/  FADD.FTZ R24, R24, R67 ;  /* 0x0000004318187221 */ /* 0x000fe40000010000 */
[----:B------:R-:W-:Y:S02]  /*d670*/  FADD.FTZ R29, R29, R62 ;  /* 0x0000003e1d1d7221 */ /* 0x000fe40000010000 */
[----:B------:R-:W-:Y:S02]  /*d680*/  FADD.FTZ R24, R45, R24 ;  /* 0x000000182d187221 */ /* 0x000fe40000010000 */
[----:B------:R-:W-:-:S04]  /*d690*/  FADD.FTZ R52, R52, R29 ;  /* 0x0000001d34347221 */ /* 0x000fc80000010000 */
[----:B------:R-:W-:Y:S01]  /*d6a0*/  FADD.FTZ R35, R35, R52 ;  /* 0x0000003423237221 */ /* 0x000fe20000010000 */
[----:B---3--:R-:W-:-:S03]  /*d6b0*/  F2FP.BF16.F32.PACK_AB R7, R156, R21 ;  /* 0x000000159c07723e */ /* 0x008fc600000010ff */
[----:B------:R-:W-:Y:S01]  /*d6c0*/  FADD.FTZ R54, R54, R35 ;  /* 0x0000002336367221 */ /* 0x000fe20000010000 */
[----:B------:R-:W-:-:S03]  /*d6d0*/  FADD.FTZ R21, R21, R24 ;  /* 0x0000001815157221 */ /* 0x000fc60000010000 */
[----:B------:R-:W-:Y:S01]  /*d6e0*/  FADD.FTZ R39, R39, R54 ;  /* 0x0000003627277221 */ /* 0x000fe20000010000 */
[----:B------:R-:W-:Y:S01]  /*d6f0*/  FADD.FTZ R156, R156, R21 ;  /* 0x000000159c9c7221 */ /* 0x000fe20000010000 */
[----:B--2---:R-:W-:Y:S02]  /*d700*/  HMMA.16816.F32.BF16 R68, R4, R12, R68 ;  /* 0x0000000c0444723c */ /* 0x004fe40000041844 */
[----:B------:R-:W-:-:S04]  /*d710*/  FADD.FTZ R39, R42, R39 ;  /* 0x000000272a277221 */ /* 0x000fc80000010000 */
[----:B------:R-:W-:Y:S01]  /*d720*/  HMMA.16816.F32.BF16 R72, R4, R14, R72 ;  /* 0x0000000e0448723c */ /* 0x000fe20000041848 */
[----:B------:R-:W-:-:S04]  /*d730*/  FADD.FTZ R2, R2, R39 ;  /* 0x0000002702027221 */ /* 0x000fc80000010000 */
[----:B------:R-:W-:Y:S01]  /*d740*/  FADD.FTZ R157, R61, R2 ;  /* 0x000000023d9d7221 */ /* 0x000fe20000010000 */
[----:B-1----:R-:W-:Y:S01]  /*d750*/  HMMA.16816.F32.BF16 R76, R4, R8, R76 ;  /* 0x00000008044c723c */ /* 0x002fe2000004184c */
[----:B------:R-:W-:-:S05]  /*d760*/  MOV R2, R20 ;  /* 0x0000001400027202 */ /* 0x000fca0000000f00 */
[----:B------:R-:W-:-:S15]  /*d770*/  HMMA.16816.F32.BF16 R80, R4, R10, R80 ;  /* 0x0000000a0450723c */ /* 0x000fde0000041850 */
[----:B------:R-:W-:-:S09]  /*d780*/  NOP ;  /* 0x0000000000007918 */ /* 0x000fd20000000000 */
.L_x_3799:
[----:B------:R-:W-:-:S13]  /*d790*/  ISETP.GE.AND P0, PT, R149, 0x1, PT ;  /* 0x000000019500780c */ /* 0x000fda0003f06270 */
        /* <DEDUP_REMOVED lines=10> */
.L_x_3811:
        /* <DEDUP_REMOVED lines=69> */
.L_x_3808:
        /* <DEDUP_REMOVED lines=54> */
[C---:B------:R-:W-:Y:S06]  /*dff0*/  HMMA.16816.F32.BF16 R16, R88.reuse, R98, RZ ;  /* 0x000000625810723c */ /* 0x040fec00000418ff */
        /* <DEDUP_REMOVED lines=13> */
[C---:B-1----:R-:W-:Y:S06]  /*e0d0*/  HMMA.16816.F32.BF16 R4, R88.reuse, R92, R4 ;  /* 0x0000005c5804723c */ /* 0x042fec0000041804 */
[C---:B------:R-:W-:Y:S01]  /*e0e0*/  HMMA.16816.F32.BF16 R8, R88.reuse, R94, R8 ;  /* 0x0000005e5808723c */ /* 0x040fe20000041808 */
        /* <DEDUP_REMOVED lines=18> */
[----:B------:R-:W1:Y:S01]  /*e210*/  LDSM.16.M88.4 R92, [R124] ;  /* 0x000000007c5c783b */ /* 0x000e620000000200 */
[----:B------:R-:W-:Y:S04]  /*e220*/  DEPBAR.LE SB0, 0x0 ;  /* 0x000080000000791a */ /* 0x000fe80000000000 */
[----:B------:R-:W-:Y:S01]  /*e230*/  BAR.SYNC.DEFER_BLOCKING 0x0 ;  /* 0x0000000000007b1d */ /* 0x000fe20000010000 */
[C---:B-1----:R-:W-:Y:S06]  /*e240*/  HMMA.16816.F32.BF16 R60, R88.reuse, R92, R60 ;  /* 0x0000005c583c723c */ /* 0x042fec000004183c */
[----:B------:R-:W-:Y:S01]  /*e250*/  HMMA.16816.F32.BF16 R64, R88, R94, R64 ;  /* 0x0000005e5840723c */ /* 0x000fe20000041840 */
[----:B------:R-:W-:Y:S11]  /*e260*/  @!UPT UIADD3 URZ, URZ, URZ, URZ ;  /* 0x0000003f3f3ff290 */ /* 0x000ff6000fffe03f */
[----:B------:R-:W-:Y:S01]  /*e270*/  @!UPT UIADD3 URZ, URZ, URZ, URZ ;  /* 0x0000003f3f3ff290 */ /* 0x000fe2000fffe03f */
[----:B------:R-:W-:Y:S11]  /*e280*/  @!P1 BRA `(.L_x_3809) ;  /* 0x0000000400bc9947 */ /* 0x000ff60003800000 */
[----:B------:R-:W1:Y:S02]  /*e290*/  LDC R0, c[0x0][0x248] ;  /* 0x00009200ff007b82 */ /* 0x000e640000000800 */
[----:B-1----:R-:W-:Y:S04]  /*e2a0*/  LEA R89, -R0, RZ, 0x7 ;  /* 0x000000ff00597211 */ /* 0x002fe800078e39ff */
[----:B------:R-:W-:Y:S01]  /*e2b0*/  SHF.R.S32.HI R2, RZ, 0x1f, R89 ;  /* 0x0000001fff027819 */ /* 0x000fe20000011459 */
[----:B------:R-:W-:Y:S06]  /*e2c0*/  @!P2 BRA `(.L_x_3810) ;  /* 0x0000000000fca947 */ /* 0x000fec0003800000 */
[----:B------:R-:W-:Y:S01]  /*e2d0*/  IMAD.SHL.U32 R89, R149, 0x80, RZ ;  /* 0x0000008095597824 */ /* 0x000fe200078e00ff */
[----:B------:R-:W1:Y:S01]  /*e2e0*/  LDC R88, c[0x0][0x380] ;  /* 0x0000e000ff587b82 */ /* 0x000e620000000800 */
[----:B------:R-:W-:Y:S02]  /*e2f0*/  MOV R90, RZ ;  /* 0x000000ff005a7202 */ /* 0x000fe40000000f00 */
[----:B-1----:R-:W-:Y:S04]  /*e300*/  IABS R86, R88 ;  /* 0x0000005800567213 */ /* 0x002fe80000000000 */
[----:B------:R-:W1:Y:S10]  /*e310*/  I2F.RP R94, R86 ;  /* 0x00000056005e7306 */ /* 0x000e740000209400 */
[----:B-1----:R-:W1:Y:S02]  /*e320*/  MUFU.RCP R2, R94 ;  /* 0x0000005e00027308 */ /* 0x002e640000001000 */
[----:B-1----:R-:W-:Y:S08]  /*e330*/  VIADD R92, R2, 0xffffffe ;  /* 0x0ffffffe025c7836 */ /* 0x002ff00000000000 */
[----:B------:R-:W1:Y:S02]  /*e340*/  F2I.FTZ.U32.TRUNC.NTZ R91, R92 ;  /* 0x0000005c005b7305 */ /* 0x000e64000021f000 */
[--C-:B-1----:R-:W-:Y:S04]  /*e350*/  IMAD.MOV R2, RZ, RZ, -R91.reuse ;  /* 0x000000ffff027224 */ /* 0x102fe800078e0a5b */
[----:B------:R-:W-:Y:S04]  /*e360*/  IMAD R2, R2, R86, RZ ;  /* 0x0000005602027224 */ /* 0x000fe800078e02ff */
[----:B------:R-:W-:Y:S04]  /*e370*/  IMAD.HI.U32 R2, R91, R2, R90 ;  /* 0x000000025b027227 */ /* 0x000fe800078e005a */
[C---:B------:R-:W-:Y:S02]  /*e380*/  VIADD R91, R89.reuse, 0xffffff80 ;  /* 0xffffff80595b7836 */ /* 0x040fe40000000000 */
[----:B------:R-:W-:Y:S03]  /*e390*/  VIADD R89, R89, 0xffffff00 ;  /* 0xffffff0059597836 */ /* 0x000fe60000000000 */
[----:B------:R-:W-:Y:S02]  /*e3a0*/  IABS R93, R91 ;  /* 0x0000005b005d7213 */ /* 0x000fe40000000000 */
[-C--:B------:R-:W-:Y:S04]  /*e3b0*/  LOP3.LUT R90, R91, R88.reuse, RZ, 0x3c, !PT ;  /* 0x000000585b5a7212 */ /* 0x080fe800078e3cff */
[----:B------:R-:W-:Y:S01]  /*e3c0*/  ISETP.GE.AND P4, PT, R90, RZ, PT ;  /* 0x000000ff5a00720c */ /* 0x000fe20003f86270 */
[----:B------:R-:W-:Y:S05]  /*e3d0*/  IMAD.HI.U32 R90, R2, R93, RZ ;  /* 0x0000005d025a7227 */ /* 0x000fea00078e00ff */
[----:B------:R-:W-:Y:S05]  /*e3e0*/  IADD3 R91, -R90, RZ, RZ ;  /* 0x000000ff5a5b7210 */ /* 0x000fea0007ffe1ff */
[C---:B------:R-:W-:Y:S01]  /*e3f0*/  IMAD R93, R86.reuse, R91, R93 ;  /* 0x0000005b565d7224 */ /* 0x040fe200078e025d */
[----:B------:R-:W-:Y:S02]  /*e400*/  IABS R91, R89 ;  /* 0x00000059005b7213 */ /* 0x000fe40000000000 */
[-C--:B------:R-:W-:Y:S02]  /*e410*/  LOP3.LUT R89, R89, R88.reuse, RZ, 0x3c, !PT ;  /* 0x0000005859597212 */ /* 0x080fe400078e3cff */
[----:B------:R-:W-:Y:S01]  /*e420*/  ISETP.GT.U32.AND P5, PT, R86, R93, PT ;  /* 0x0000005d5600720c */ /* 0x000fe20003fa4070 */
[----:B------:R-:W-:Y:S01]  /*e430*/  IMAD.HI.U32 R2, R2, R91, RZ ;  /* 0x0000005b02027227 */ /* 0x000fe200078e00ff */
[----:B------:R-:W-:Y:S04]  /*e440*/  ISETP.GE.AND P1, PT, R89, RZ, PT ;  /* 0x000000ff5900720c */ /* 0x000fe80003f26270 */
[----:B------:R-:W-:Y:S05]  /*e450*/  IADD3 R89, -R2, RZ, RZ ;  /* 0x000000ff02597210 */ /* 0x000fea0007ffe1ff */
[----:B------:R-:W-:Y:S01]  /*e460*/  IMAD R91, R86, R89, R91 ;  /* 0x00000059565b7224 */ /* 0x000fe200078e025b */
[----:B------:R-:W-:Y:S01]  /*e470*/  LOP3.LUT R89, RZ, R88, RZ, 0x33, !PT ;  /* 0x00000058ff597212 */ /* 0x000fe200078e33ff */
[--C-:B------:R-:W-:Y:S01]  /*e480*/  @!P5 IMAD.IADD R93, R93, 0x1, -R86.reuse ;  /* 0x000000015d5dd824 */ /* 0x100fe200078e0a56 */
[----:B------:R-:W-:Y:S02]  /*e490*/  @!P5 IADD3 R90, R90, 0x1, RZ ;  /* 0x000000015a5ad810 */ /* 0x000fe40007ffe0ff */
[----:B------:R-:W-:Y:S02]  /*e4a0*/  ISETP.GT.U32.AND P3, PT, R86, R91, PT ;  /* 0x0000005b5600720c */ /* 0x000fe40003f64070 */
[-C--:B------:R-:W-:Y:S11]  /*e4b0*/  ISETP.GE.U32.AND P6, PT, R93, R86.reuse, PT ;  /* 0x000000565d00720c */ /* 0x080ff60003fc6070 */
[----:B------:R-:W-:Y:S02]  /*e4c0*/  @!P3 IMAD.IADD R91, R91, 0x1, -R86 ;  /* 0x000000015b5bb824 */ /* 0x000fe400078e0a56 */
[----:B------:R-:W-:Y:S02]  /*e4d0*/  @!P3 VIADD R2, R2, 0x1 ;  /* 0x000000010202b836 */ /* 0x000fe40000000000 */
[----:B------:R-:W-:Y:S01]  /*e4e0*/  @P6 VIADD R90, R90, 0x1 ;  /* 0x000000015a5a6836 */ /* 0x000fe20000000000 */
[----:B------:R-:W-:Y:S02]  /*e4f0*/  ISETP.GE.U32.AND P3, PT, R91, R86, PT ;  /* 0x000000565b00720c */ /* 0x000fe40003f66070 */
[----:B------:R-:W1:Y:S01]  /*e500*/  LDC R86, c[0x0][0x24c] ;  /* 0x00009300ff567b82 */ /* 0x000e620000000800 */
[----:B------:R-:W-:Y:S10]  /*e510*/  @!P4 IMAD.MOV R90, RZ, RZ, -R90 ;  /* 0x000000ffff5ac224 */ /* 0x000ff400078e0a5a */
[----:B------:R-:W-:Y:S01]  /*e520*/  @P3 VIADD R2, R2, 0x1 ;  /* 0x0000000102023836 */ /* 0x000fe20000000000 */
[----:B------:R-:W-:Y:S04]  /*e530*/  ISETP.NE.AND P3, PT, R88, RZ, PT ;  /* 0x000000ff5800720c */ /* 0x000fe80003f65270 */
[----:B------:R-:W-:Y:S04]  /*e540*/  @!P1 IADD3 R2, -R2, RZ, RZ ;  /* 0x000000ff02029210 */ /* 0x000fe80007ffe1ff */
[C---:B------:R-:W-:Y:S02]  /*e550*/  SEL R93, R89.reuse, R2, !P3 ;  /* 0x00000002595d7207 */ /* 0x040fe40005800000 */
[----:B------:R-:W-:Y:S02]  /*e560*/  SEL R89, R89, R90, !P3 ;  /* 0x0000005a59597207 */ /* 0x000fe40005800000 */
[CC--:B------:R-:W-:Y:S04]  /*e570*/  LEA R96, P1, R93.reuse, R146.reuse, 0x2 ;  /* 0x000000925d607211 */ /* 0x0c0fe800078210ff */
[-C--:B------:R-:W-:Y:S02]  /*e580*/  LEA.HI.X.SX32 R97, R93, R147.reuse, 0x2, P1 ;  /* 0x000000935d617211 */ /* 0x080fe400008f16ff */
[C---:B------:R-:W-:Y:S03]  /*e590*/  LEA R94, P1, R89.reuse, R146, 0x2 ;  /* 0x00000092595e7211 */ /* 0x040fe600078210ff */
[----:B------:R-:W2:Y:S01]  /*e5a0*/  LDG.E R2, desc[UR6][R96.64] ;  /* 0x0000000660027981 */ /* 0x000ea2000c1e1900 */
[C---:B------:R-:W-:Y:S02]  /*e5b0*/  LEA.HI.X.SX32 R95, R89.reuse, R147, 0x2, P1 ;  /* 0x00000093595f7211 */ /* 0x040fe400008f16ff */
[----:B------:R-:W-:Y:S03]  /*e5c0*/  IADD3 R89, R89, -R93, RZ ;  /* 0x8000005d59597210 */ /* 0x000fe60007ffe0ff */
[----:B------:R-:W2:Y:S02]  /*e5d0*/  LDG.E R91, desc[UR6][R94.64] ;  /* 0x000000065e5b7981 */ /* 0x000ea4000c1e1900 */
[----:B------:R-:W-:Y:S04]  /*e5e0*/  IMAD R89, R89, R88, -0x80 ;  /* 0xffffff8059597424 */ /* 0x000fe800078e0258 */
[-C--:B------:R-:W-:Y:S04]  /*e5f0*/  IMAD.WIDE.U32 R92, R89, R0.reuse, RZ ;  /* 0x00000000595c7225 */ /* 0x080fe800078e00ff */
[----:B--2---:R-:W-:Y:S01]  /*e600*/  IMAD.IADD R2, R2, 0x1, -R91 ;  /* 0x0000000102027824 */ /* 0x004fe200078e0a5b */
[----:B------:R-:W-:Y:S05]  /*e610*/  SHF.R.S32.HI R91, RZ, 0x1f, R89 ;  /* 0x0000001fff5b7819 */ /* 0x000fea0000011459 */
[----:B------:R-:W-:Y:S01]  /*e620*/  IMAD R88, R91, R0, RZ ;  /* 0x000000005b587224 */ /* 0x000fe200078e02ff */
[----:B------:R-:W-:Y:S03]  /*e630*/  SHF.R.S32.HI R91, RZ, 0x1f, R2 ;  /* 0x0000001fff5b7819 */ /* 0x000fe60000011402 */
[----:B-1----:R-:W-:Y:S05]  /*e640*/  IMAD R88, R89, R86, R88 ;  /* 0x0000005659587224 */ /* 0x002fea00078e0258 */
[----:B------:R-:W-:Y:S02]  /*e650*/  IADD3 R93, R93, R88, RZ ;  /* 0x000000585d5d7210 */ /* 0x000fe40007ffe0ff */
[----:B------:R-:W1:Y:S02]  /*e660*/  LDC.64 R88, c[0x0][0x230] ;  /* 0x00008c00ff587b82 */ /* 0x000e640000000a00 */
[-C--:B-1----:R-:W-:Y:S02]  /*e670*/  IMAD R91, R91, R88.reuse, RZ ;  /* 0x000000585b5b7224 */ /* 0x082fe400078e02ff */
[C---:B------:R-:W-:Y:S04]  /*e680*/  IMAD.WIDE.U32 R92, R2.reuse, R88, R92 ;  /* 0x00000058025c7225 */ /* 0x040fe800078e005c */
[----:B------:R-:W-:Y:S01]  /*e690*/  IMAD R91, R2, R89, R91 ;  /* 0x00000059025b7224 */ /* 0x000fe200078e025b */
[----:B------:R-:W-:Y:S03]  /*e6a0*/  MOV R89, R92 ;  /* 0x0000005c00597202 */ /* 0x000fe60000000f00 */
[----:B------:R-:W-:Y:S07]  /*e6b0*/  IMAD.IADD R2, R93, 0x1, R91 ;  /* 0x000000015d027824 */ /* 0x000fee00078e025b */
.L_x_3810:
[----:B------:R1:W-:Y:S01]  /*e6c0*/  @P0 STS [R150+0x1000], RZ ;  /* 0x001000ff96000388 */ /* 0x0003e20000000800 */
[CC--:B------:R-:W-:Y:S01]  /*e6d0*/  LEA R92, P1, R89.reuse, R148.reuse, 0x1 ;  /* 0x00000094595c7211 */ /* 0x0c0fe200078208ff */
[----:B------:R-:W-:Y:S02]  /*e6e0*/  @!P0 IMAD.MOV.U32 R88, RZ, RZ, R89 ;  /* 0x000000ffff588224 */ /* 0x000fe400078e0059 */
[----:B------:R1:W-:Y:S01]  /*e6f0*/  @P0 STS [R150+0x1004], RZ ;  /* 0x001004ff96000388 */ /* 0x0003e20000000800 */
[--C-:B------:R-:W-:Y:S02]  /*e700*/  LEA.HI.X R93, R89, R143, R2.reuse, 0x1, P1 ;  /* 0x0000008f595d7211 */ /* 0x100fe400008f0c02 */
[----:B------:R-:W-:Y:S01]  /*e710*/  @!P0 IADD3 R91, P1, R138, R89, RZ ;  /* 0x000000598a5b8210 */ /* 0x000fe20007f3e0ff */
[----:B------:R1:W-:Y:S04]  /*e720*/  @P0 STS.64 [R150+0x1008], RZ ;  /* 0x001008ff96000388 */ /* 0x0003e80000000a00 */
[----:B------:R-:W-:Y:S01]  /*e730*/  @!PT LDS RZ, [RZ] ;  /* 0x00000000fffff984 */ /* 0x000fe20000000800 */
[----:B------:R-:W-:Y:S01]  /*e740*/  @!PT LDS RZ, [RZ] ;  /* 0x00000000fffff984 */ /* 0x000fe20000000800 */
[----:B------:R-:W-:Y:S01]  /*e750*/  @!PT LDS RZ, [RZ] ;  /* 0x00000000fffff984 */ /* 0x000fe20000000800 */
[----:B------:R1:W-:Y:S01]  /*e760*/  @!P0 LDGSTS.E.BYPASS.LTC128B.128 [R150+0x1000], desc[UR6][R92.64] ;  /* 0x010000005c968fae */ /* 0x0003e2000b901d46 */
[----:B------:R-:W-:Y:S01]  /*e770*/  @!P0 IMAD.X R86, R137, 0x1, R2, P1 ;  /* 0x0000000189568824 */ /* 0x000fe200008e0602 */
[CC--:B------:R-:W-:Y:S02]  /*e780*/  @!P0 LEA R96, P1, R91.reuse, R148.reuse, 0x1 ;  /* 0x000000945b608211 */ /* 0x0c0fe400078208ff */
[----:B------:R1:W-:Y:S02]  /*e790*/  @P0 STS.128 [R150+0x1800], RZ ;  /* 0x001800ff96000388 */ /* 0x0003e40000000c00 */
[----:B------:R-:W-:Y:S02]  /*e7a0*/  @!P0 LEA.HI.X R97, R91, R143, R86, 0x1, P1 ;  /* 0x0000008f5b618211 */ /* 0x000fe400008f0c56 */
[----:B------:R-:W2:Y:S01]  /*e7b0*/  @!P0 LDC R91, c[0x0][0x24c] ;  /* 0x00009300ff5b8b82 */ /* 0x000ea20000000800 */
[----:B------:R-:W-:Y:S01]  /*e7c0*/  @!P0 LEA R86, P3, R0, R89, 0x6 ;  /* 0x0000005900568211 */ /* 0x000fe200078630ff */
[----:B------:R-:W-:Y:S01]  /*e7d0*/  @!P0 IMAD.MOV.U32 R89, RZ, RZ, R2 ;  /* 0x000000ffff598224 */ /* 0x000fe200078e0002 */
[----:B------:R-:W-:Y:S01]  /*e7e0*/  @!PT LDS RZ, [RZ] ;  /* 0x00000000fffff984 */ /* 0x000fe20000000800 */
[----:B------:R-:W-:Y:S01]  /*e7f0*/  @!PT LDS RZ, [RZ] ;  /* 0x00000000fffff984 */ /* 0x000fe20000000800 */
[----:B------:R-:W-:Y:S01]  /*e800*/  @!PT LDS RZ, [RZ] ;  /* 0x00000000fffff984 */ /* 0x000fe20000000800 */
[----:B------:R1:W-:Y:S02]  /*e810*/  @!P0 LDGSTS.E.BYPASS.LTC128B.128 [R150+0x1800], desc[UR6][R96.64] ;  /* 0x0180000060968fae */ /* 0x0003e4000b901d46 */
[----:B------:R-:W-:Y:S01]  /*e820*/  @!P0 LEA R94, P1, R86, R148, 0x1 ;  /* 0x00000094565e8211 */ /* 0x000fe200078208ff */
[C---:B------:R-:W-:Y:S01]  /*e830*/  @!P0 IMAD.WIDE.U32 R88, R0.reuse, 0x60, R88 ;  /* 0x0000006000588825 */ /* 0x040fe200078e0058 */
[----:B------:R1:W-:Y:S02]  /*e840*/  @P0 STS.128 [R150+0x2000], RZ ;  /* 0x002000ff96000388 */ /* 0x0003e40000000c00 */
[----:B--2---:R-:W-:Y:S02]  /*e850*/  @!P0 LEA.HI.X R91, R0, R2, R91, 0x6, P3 ;  /* 0x00000002005b8211 */ /* 0x004fe400018f345b */
[----:B------:R-:W2:Y:S02]  /*e860*/  @!P0 LDC R0, c[0x0][0x24c] ;  /* 0x00009300ff008b82 */ /* 0x000ea40000000800 */
[-C--:B------:R-:W-:Y:S02]  /*e870*/  @!P0 LEA.HI.X R95, R86, R143.reuse, R91, 0x1, P1 ;  /* 0x0000008f565f8211 */ /* 0x080fe400008f0c5b */
[----:B------:R-:W-:Y:S01]  /*e880*/  @!P0 LEA R90, P1, R88, R148, 0x1 ;  /* 0x00000094585a8211 */ /* 0x000fe200078208ff */
[----:B------:R-:W-:Y:S02]  /*e890*/  IMAD.MOV.U32 R148, RZ, RZ, R92 ;  /* 0x000000ffff947224 */ /* 0x000fe400078e005c */
[----:B------:R-:W-:Y:S01]  /*e8a0*/  @!PT LDS RZ, [RZ] ;  /* 0x00000000fffff984 */ /* 0x000fe20000000800 */
[----:B------:R-:W-:Y:S01]  /*e8b0*/  @!PT LDS RZ, [RZ] ;  /* 0x00000000fffff984 */ /* 0x000fe20000000800 */
[----:B------:R-:W-:Y:S01]  /*e8c0*/  @!PT LDS RZ, [RZ] ;  /* 0x00000000fffff984 */ /* 0x000fe20000000800 */
[----:B------:R1:W-:Y:S04]  /*e8d0*/  @!P0 LDGSTS.E.BYPASS.LTC128B.128 [R150+0x2000], desc[UR6][R94.64] ;  /* 0x020000005e968fae */ /* 0x0003e8000b901d46 */
[----:B------:R1:W-:Y:S01]  /*e8e0*/  @P0 STS.128 [R150+0x2800], RZ ;  /* 0x002800ff96000388 */ /* 0x0003e20000000c00 */
[----:B--2---:R-:W-:Y:S04]  /*e8f0*/  @!P0 IMAD R0, R0, 0x60, RZ ;  /* 0x0000006000008824 */ /* 0x004fe800078e02ff */
[----:B------:R-:W-:Y:S05]  /*e900*/  @!P0 IMAD.IADD R0, R0, 0x1, R89 ;  /* 0x0000000100008824 */ /* 0x000fea00078e0259 */
[----:B------:R-:W-:Y:S01]  /*e910*/  @!P0 LEA.HI.X R91, R88, R143, R0, 0x1, P1 ;  /* 0x0000008f585b8211 */ /* 0x000fe200008f0c00 */
[----:B------:R-:W-:Y:S04]  /*e920*/  IMAD.MOV.U32 R143, RZ, RZ, R93 ;  /* 0x000000ffff8f7224 */ /* 0x000fe800078e005d */
[----:B------:R-:W-:Y:S01]  /*e930*/  @!PT LDS RZ, [RZ] ;  /* 0x00000000fffff984 */ /* 0x000fe20000000800 */
[----:B------:R-:W-:Y:S01]  /*e940*/  @!PT LDS RZ, [RZ] ;  /* 0x00000000fffff984 */ /* 0x000fe20000000800 */
[----:B------:R-:W-:Y:S01]  /*e950*/  @!PT LDS RZ, [RZ] ;  /* 0x00000000fffff984 */ /* 0x000fe20000000800 */
[----:B------:R1:W-:Y:S04]  /*e960*/  @!P0 LDGSTS.E.BYPASS.LTC128B.128 [R150+0x2800], desc[UR6][R90.64] ;  /* 0x028000005a968fae */ /* 0x0003e8000b901d46 */
[----:B------:R-:W0:Y:S02]  /*e970*/  LDGDEPBAR ;  /* 0x00000000000079af */ /* 0x000e240000000000 */
.L_x_3809:
        /* <DEDUP_REMOVED lines=72> */
[C---:B------:R-:W-:Y:S02]  /*ee00*/  FMUL.FTZ R96, R0.reuse, UR4 ;  /* 0x0000000400607c20 */ /* 0x040fe40008410000 */
[----:B------:R-:W1:Y:S01]  /*ee10*/  LDSM.16.MT88.4 R92, [R132+0x3000] ;  /* 0x00300000845c783b */ /* 0x000e620000004200 */
[C---:B------:R-:W-:Y:S01]  /*ee20*/  FSETP.NEU.FTZ.AND P0, PT, R0.reuse, -INF , PT ;  /* 0xff8000000000780b */ /* 0x040fe20003f1d000 */
[----:B------:R-:W-:Y:S01]  /*ee30*/  FADD.FTZ R3, -R0, R3 ;  /* 0x0000000300037221 */ /* 0x000fe20000010100 */
[C---:B------:R-:W-:Y:S01]  /*ee40*/  FMUL.FTZ R97, R2.reuse, UR4 ;  /* 0x0000000402617c20 */ /* 0x040fe20008410000 */
[C---:B------:R-:W-:Y:S01]  /*ee50*/  FSETP.NEU.FTZ.AND P1, PT, R2.reuse, -INF , PT ;  /* 0xff8000000200780b */ /* 0x040fe20003f3d000 */
[----:B------:R-:W-:Y:S01]  /*ee60*/  FADD.FTZ R86, -R2, R87 ;  /* 0x0000005702567221 */ /* 0x000fe20000010100 */
[----:B------:R-:W-:Y:S01]  /*ee70*/  FSEL R96, R96, RZ, P0 ;  /* 0x000000ff60607208 */ /* 0x000fe20000000000 */
[----:B------:R-:W-:Y:S01]  /*ee80*/  FMUL.FTZ R88, R3, UR4 ;  /* 0x0000000403587c20 */ /* 0x000fe20008410000 */
[----:B------:R-:W-:Y:S01]  /*ee90*/  FSEL R97, R97, RZ, P1 ;  /* 0x000000ff61617208 */ /* 0x000fe20000800000 */
[----:B------:R-:W-:Y:S01]  /*eea0*/  FMUL.FTZ R87, R86, UR4 ;  /* 0x0000000456577c20 */ /* 0x000fe20008410000 */
[----:B------:R-:W-:Y:S01]  /*eeb0*/  ISETP.GT.AND P0, PT, R149, 0x1, PT ;  /* 0x000000019500780c */ /* 0x000fe20003f04270 */
        /* <DEDUP_REMOVED lines=24> */
[----:B------:R-:W2:Y:S01]  /*f040*/  MUFU.EX2 R89, R89 ;  /* 0x0000005900597308 */ /* 0x000ea20000000800 */
[C---:B---3--:R-:W-:Y:S01]  /*f050*/  FMUL.FTZ R68, R86.reuse, R68 ;  /* 0x0000004456447220 */ /* 0x048fe20000410000 */
        /* <DEDUP_REMOVED lines=13> */
[----:B------:R-:W-:Y:S03]  /*f130*/  FFMA.FTZ R121, R13, UR4, -R97 ;  /* 0x000000040d797c23 */ /* 0x000fe60008010861 */
[----:B------:R-:W-:Y:S01]  /*f140*/  MUFU.EX2 R116, R116 ;  /* 0x0000007400747308 */ /* 0x000fe20000000800 */
[----:B--2---:R-:W-:Y:S01]  /*f150*/  F2FP.BF16.F32.PACK_AB R88, R98, R89 ;  /* 0x000000596258723e */ /* 0x004fe200000010ff */
[----:B------:R-:W-:Y:S01]  /*f160*/  FFMA.FTZ R103, R86, R157, R89 ;  /* 0x0000009d56677223 */ /* 0x000fe20000010059 */
[--C-:B------:R-:W-:Y:S01]  /*f170*/  FFMA.FTZ R157, R18, UR4, -R96.reuse ;  /* 0x00000004129d7c23 */ /* 0x100fe20008010860 */
[--C-:B------:R-:W-:Y:S01]  /*f180*/  FFMA.FTZ R163, R14, UR4, -R96.reuse ;  /* 0x000000040ea37c23 */ /* 0x100fe20008010860 */
[--C-:B------:R-:W-:Y:S01]  /*f190*/  FFMA.FTZ R122, R19, UR4, -R96.reuse ;  /* 0x00000004137a7c23 */ /* 0x100fe20008010860 */
[----:B------:R-:W-:Y:S01]  /*f1a0*/  FADD.FTZ R98, R98, R103 ;  /* 0x0000006762627221 */ /* 0x000fe20000010000 */
        /* <DEDUP_REMOVED lines=14> */
[----:B------:R-:W-:Y:S01]  /*f290*/  FFMA.FTZ R109, R31, UR4, -R96 ;  /* 0x000000041f6d7c23 */ /* 0x000fe20008010860 */
[--C-:B------:R-:W-:Y:S01]  /*f2a0*/  FFMA.FTZ R105, R32, UR4, -R97.reuse ;  /* 0x0000000420697c23 */ /* 0x100fe20008010861 */
[--C-:B------:R-:W-:Y:S03]  /*f2b0*/  FFMA.FTZ R102, R33, UR4, -R97.reuse ;  /* 0x0000000421667c23 */ /* 0x100fe60008010861 */
[----:B------:R-:W4:Y:S01]  /*f2c0*/  MUFU.EX2 R119, R119 ;  /* 0x0000007700777308 */ /* 0x000f220000000800 */
[----:B--2---:R-:W-:Y:S01]  /*f2d0*/  FFMA.FTZ R86, R3, R156, R90 ;  /* 0x0000009c03567223 */ /* 0x004fe2000001005a */
[----:B------:R-:W-:Y:S01]  /*f2e0*/  F2FP.BF16.F32.PACK_AB R89, R99, R90 ;  /* 0x0000005a6359723e */ /* 0x000fe200000010ff */
[--C-:B------:R-:W-:Y:S01]  /*f2f0*/  FFMA.FTZ R156, R17, UR4, -R97.reuse ;  /* 0x00000004119c7c23 */ /* 0x100fe20008010861 */
[----:B------:R-:W-:Y:S01]  /*f300*/  FFMA.FTZ R106, R34, UR4, -R96 ;  /* 0x00000004226a7c23 */ /* 0x000fe20008010860 */
[----:B------:R-:W-:Y:S01]  /*f310*/  FADD.FTZ R165, R99, R86 ;  /* 0x0000005663a57221 */ /* 0x000fe20000010000 */
[--C-:B------:R-:W-:Y:S01]  /*f320*/  FFMA.FTZ R99, R42, UR4, -R96.reuse ;  /* 0x000000042a637c23 */ /* 0x100fe20008010860 */
[----:B------:R-:W-:Y:S03]  /*f330*/  FFMA.FTZ R86, R43, UR4, -R96 ;  /* 0x000000042b567c23 */ /* 0x000fe60008010860 */
[----:B------:R-:W2:Y:S01]  /*f340*/  MUFU.EX2 R162, R162 ;  /* 0x000000a200a27308 */ /* 0x000ea20000000800 */
[----:B------:R-:W-:Y:S01]  /*f350*/  LDSM.16.MT88.4 R40, [R132+0x3800] ;  /* 0x003800008428783b */ /* 0x000fe20000004200 */
[----:B---3--:R-:W-:Y:S01]  /*f360*/  F2FP.BF16.F32.PACK_AB R90, R116, R101 ;  /* 0x00000065745a723e */ /* 0x008fe200000010ff */
[----:B------:R-:W-:Y:S01]  /*f370*/  FADD.FTZ R5, R101, R98 ;  /* 0x0000006265057221 */ /* 0x000fe20000010000 */
[--C-:B------:R-:W-:Y:S01]  /*f380*/  FFMA.FTZ R98, R44, UR4, -R97.reuse ;  /* 0x000000042c627c23 */ /* 0x100fe20008010861 */
[--C-:B------:R-:W-:Y:S01]  /*f390*/  FFMA.FTZ R101, R39, UR4, -R96.reuse ;  /* 0x0000000427657c23 */ /* 0x100fe20008010860 */
[----:B------:R-:W-:Y:S01]  /*f3a0*/  FFMA.FTZ R60, R60, UR4, -R97 ;  /* 0x000000043c3c7c23 */ /* 0x000fe20008010861 */
[----:B------:R-:W-:Y:S03]  /*f3b0*/  FADD.FTZ R37, R116, R5 ;  /* 0x0000000574257221 */ /* 0x000fe60000010000 */
[----:B------:R-:W-:Y:S01]  /*f3c0*/  MUFU.EX2 R164, R164 ;  /* 0x000000a400a47308 */ /* 0x000fe20000000800 */
[--C-:B------:R-:W-:Y:S01]  /*f3d0*/  FFMA.FTZ R116, R54, UR4, -R96.reuse ;  /* 0x0000000436747c23 */ /* 0x100fe20008010860 */
[----:B----4-:R-:W-:Y:S01]  /*f3e0*/  FADD.FTZ R165, R119, R165 ;  /* 0x000000a577a57221 */ /* 0x010fe20000010000 */
[--C-:B------:R-:W-:Y:S01]  /*f3f0*/  FFMA.FTZ R61, R61, UR4, -R97.reuse ;  /* 0x000000043d3d7c23 */ /* 0x100fe20008010861 */
[----:B------:R-:W-:Y:S01]  /*f400*/  MOV R3, R0 ;  /* 0x0000000000037202 */ /* 0x000fe20000000f00 */
[----:B------:R-:W-:Y:S01]  /*f410*/  FFMA.FTZ R64, R64, UR4, -R97 ;  /* 0x0000000440407c23 */ /* 0x000fe20008010861 */
[--C-:B------:R-:W-:Y:S01]  /*f420*/  FFMA.FTZ R62, R62, UR4, -R96.reuse ;  /* 0x000000043e3e7c23 */ /* 0x100fe20008010860 */
[--C-:B------:R-:W-:Y:S03]  /*f430*/  FFMA.FTZ R63, R63, UR4, -R96.reuse ;  /* 0x000000043f3f7c23 */ /* 0x100fe60008010860 */
[----:B------:R-:W3:Y:S01]  /*f440*/  MUFU.EX2 R121, R121 ;  /* 0x0000007900797308 */ /* 0x000ee20000000800 */
[C---:B--2---:R-:W-:Y:S01]  /*f450*/  F2FP.BF16.F32.PACK_AB R91, R162.reuse, R119 ;  /* 0x00000077a25b723e */ /* 0x044fe200000010ff */
[----:B------:R-:W-:Y:S01]  /*f460*/  FFMA.FTZ R119, R55, UR4, -R96 ;  /* 0x0000000437777c23 */ /* 0x000fe20008010860 */
[----:B------:R-:W-:Y:S01]  /*f470*/  FADD.FTZ R162, R162, R165 ;  /* 0x000000a5a2a27221 */ /* 0x000fe20000010000 */
[----:B------:R-:W-:Y:S06]  /*f480*/  MOV R87, R2 ;  /* 0x0000000200577202 */ /* 0x000fec0000000f00 */
[----:B------:R-:W-:Y:S01]  /*f490*/  MUFU.EX2 R163, R163 ;  /* 0x000000a300a37308 */ /* 0x000fe20000000800 */
[C---:B-1----:R-:W-:Y:S06]  /*f4a0*/  HMMA.16816.F32.BF16 R68, R88.reuse, R92, R68 ;  /* 0x0000005c5844723c */ /* 0x042fec0000041844 */
[C---:B------:R-:W-:Y:S03]  /*f4b0*/  HMMA.16816.F32.BF16 R72, R88.reuse, R94, R72 ;  /* 0x0000005e5848723c */ /* 0x040fe60000041848 */
[----:B------:R-:W1:Y:S01]  /*f4c0*/  MUFU.EX2 R158, R158 ;  /* 0x0000009e009e7308 */ /* 0x000e620000000800 */
[----:B------:R-:W2:Y:S09]  /*f4d0*/  LDSM.16.MT88.4 R92, [R131+0x3000] ;  /* 0x00300000835c783b */ /* 0x000eb20000004200 */
[----:B------:R-:W-:Y:S10]  /*f4e0*/  MUFU.EX2 R159, R159 ;  /* 0x0000009f009f7308 */ /* 0x000ff40000000800 */
[----:B------:R-:W4:Y:S10]  /*f4f0*/  MUFU.EX2 R156, R156 ;  /* 0x0000009c009c7308 */ /* 0x000f340000000800 */
[----:B------:R-:W-:Y:S10]  /*f500*/  MUFU.EX2 R157, R157 ;  /* 0x0000009d009d7308 */ /* 0x000ff40000000800 */
[----:B------:R-:W5:Y:S10]  /*f510*/  MUFU.EX2 R122, R122 ;  /* 0x0000007a007a7308 */ /* 0x000f740000000800 */
[----:B------:R-:W-:Y:S01]  /*f520*/  MUFU.EX2 R160, R160 ;  /* 0x000000a000a07308 */ /* 0x000fe20000000800 */
[C---:B--2---:R-:W-:Y:S06]  /*f530*/  HMMA.16816.F32.BF16 R76, R88.reuse, R92, R76 ;  /* 0x0000005c584c723c */ /* 0x044fec000004184c */
[----:B------:R-:W-:Y:S03]  /*f540*/  HMMA.16816.F32.BF16 R80, R88, R94, R80 ;  /* 0x0000005e5850723c */ /* 0x000fe60000041850 */
[----:B------:R-:W-:Y:S01]  /*f550*/  MUFU.EX2 R123, R123 ;  /* 0x0000007b007b7308 */ /* 0x000fe20000000800 */
[----:B------:R-:W2:Y:S03]  /*f560*/  LDSM.16.MT88.4 R92, [R132+0x3400] ;  /* 0x00340000845c783b */ /* 0x000ea60000004200 */
[----:B---3--:R-:W-:Y:S01]  /*f570*/  F2FP.BF16.F32.PACK_AB R88, R121, R164 ;  /* 0x000000a47958723e */ /* 0x008fe200000010ff */
[----:B------:R-:W-:Y:S05]  /*f580*/  FADD.FTZ R164, R164, R37 ;  /* 0x00000025a4a47221 */ /* 0x000fea0000010000 */
[----:B------:R-:W-:Y:S01]  /*f590*/  MUFU.EX2 R161, R161 ;  /* 0x000000a100a17308 */ /* 0x000fe20000000800 */
[----:B-1----:R-:W-:Y:S01]  /*f5a0*/  F2FP.BF16.F32.PACK_AB R89, R158, R163 ;  /* 0x000000a39e59723e */ /* 0x002fe200000010ff */
[----:B------:R-:W-:Y:S01]  /*f5b0*/  FADD.FTZ R163, R163, R162 ;  /* 0x000000a2a3a37221 */ /* 0x000fe20000010000 */
[----:B------:R-:W-:Y:S01]  /*f5c0*/  FFMA.FTZ R162, R59, UR4, -R96 ;  /* 0x000000043ba27c23 */ /* 0x000fe20008010860 */
[----:B----4-:R-:W-:Y:S01]  /*f5d0*/  F2FP.BF16.F32.PACK_AB R90, R156, R159 ;  /* 0x0000009f9c5a723e */ /* 0x010fe200000010ff */
[----:B------:R-:W-:Y:S01]  /*f5e0*/  FADD.FTZ R164, R121, R164 ;  /* 0x000000a479a47221 */ /* 0x000fe20000010000 */
[----:B-----5:R-:W-:Y:S04]  /*f5f0*/  F2FP.BF16.F32.PACK_AB R91, R122, R157 ;  /* 0x0000009d7a5b723e */ /* 0x020fe800000010ff */
[----:B------:R-:W1:Y:S01]  /*f600*/  MUFU.EX2 R114, R114 ;  /* 0x0000007200727308 */ /* 0x000e620000000800 */
[--C-:B------:R-:W-:Y:S01]  /*f610*/  FFMA.FTZ R121, R56, UR4, -R97.reuse ;  /* 0x0000000438797c23 */ /* 0x100fe20008010861 */
[----:B------:R-:W-:Y:S01]  /*f620*/  FFMA.FTZ R56, R57, UR4, -R97 ;  /* 0x0000000439387c23 */ /* 0x000fe20008010861 */
[----:B------:R-:W-:Y:S01]  /*f630*/  FADD.FTZ R57, R159, R164 ;  /* 0x000000a49f397221 */ /* 0x000fe20000010000 */
[--C-:B------:R-:W-:Y:S03]  /*f640*/  FFMA.FTZ R159, R58, UR4, -R96.reuse ;  /* 0x000000043a9f7c23 */ /* 0x100fe60008010860 */
[----:B------:R-:W-:Y:S03]  /*f650*/  FADD.FTZ R57, R156, R57 ;  /* 0x000000399c397221 */ /* 0x000fe60000010000 */
[----:B------:R-:W-:Y:S10]  /*f660*/  MUFU.EX2 R117, R117 ;  /* 0x0000007500757308 */ /* 0x000ff40000000800 */
[----:B------:R-:W3:Y:S01]  /*f670*/  MUFU.EX2 R104, R104 ;  /* 0x0000006800687308 */ /* 0x000ee20000000800 */
[----:B-1----:R-:W-:Y:S09]  /*f680*/  F2FP.BF16.F32.PACK_AB R37, R114, R161 ;  /* 0x000000a17225723e */ /* 0x002ff200000010ff */
[----:B------:R-:W-:Y:S01]  /*f690*/  MUFU.EX2 R107, R107 ;  /* 0x0000006b006b7308 */ /* 0x000fe20000000800 */
[C---:B--2---:R-:W-:Y:S06]  /*f6a0*/  HMMA.16816.F32.BF16 R68, R88.reuse, R92, R68 ;  /* 0x0000005c5844723c */ /* 0x044fec0000041844 */
[C---:B------:R-:W-:Y:S03]  /*f6b0*/  HMMA.16816.F32.BF16 R72, R88.reuse, R94, R72 ;  /* 0x0000005e5848723c */ /* 0x040fe60000041848 */
[----:B------:R-:W1:Y:S01]  /*f6c0*/  MUFU.EX2 R110, R110 ;  /* 0x0000006e006e7308 */ /* 0x000e620000000800 */
[----:B------:R-:W2:Y:S01]  /*f6d0*/  LDSM.16.MT88.4 R92, [R131+0x3400] ;  /* 0x00340000835c783b */ /* 0x000ea20000004200 */
[----:B---3--:R-:W-:Y:S08]  /*f6e0*/  F2FP.BF16.F32.PACK_AB R38, R104, R117 ;  /* 0x000000756826723e */ /* 0x008ff000000010ff */
[----:B------:R-:W-:Y:S10]  /*f6f0*/  MUFU.EX2 R113, R113 ;  /* 0x0000007100717308 */ /* 0x000ff40000000800 */
[----:B------:R-:W3:Y:S01]  /*f700*/  MUFU.EX2 R118, R118 ;  /* 0x0000007600767308 */ /* 0x000ee20000000800 */
[----:B-1----:R-:W-:Y:S09]  /*f710*/  F2FP.BF16.F32.PACK_AB R39, R110, R107 ;  /* 0x0000006b6e27723e */ /* 0x002ff200000010ff */
[----:B------:R-:W-:Y:S10]  /*f720*/  MUFU.EX2 R120, R120 ;  /* 0x0000007800787308 */ /* 0x000ff40000000800 */
[----:B------:R-:W1:Y:S10]  /*f730*/  MUFU.EX2 R109, R109 ;  /* 0x0000006d006d7308 */ /* 0x000e740000000800 */
[----:B------:R-:W-:Y:S01]  /*f740*/  MUFU.EX2 R105, R105 ;  /* 0x0000006900697308 */ /* 0x000fe20000000800 */
[C---:B--2---:R-:W-:Y:S06]  /*f750*/  HMMA.16816.F32.BF16 R76, R88.reuse, R92, R76 ;  /* 0x0000005c584c723c */ /* 0x044fec000004184c */
[----:B------:R-:W-:Y:S03]  /*f760*/  HMMA.16816.F32.BF16 R80, R88, R94, R80 ;  /* 0x0000005e5850723c */ /* 0x000fe60000041850 */
[----:B------:R2:W-:Y:S02]  /*f770*/  MUFU.EX2 R95, R36 ;  /* 0x00000024005f7308 */ /* 0x0005e40000000800 */
[--C-:B------:R-:W-:Y:S01]  /*f780*/  FFMA.FTZ R92, R46, UR4, -R96.reuse ;  /* 0x000000042e5c7c23 */ /* 0x100fe20008010860 */
[--C-:B------:R-:W-:Y:S01]  /*f790*/  FFMA.FTZ R93, R48, UR4, -R97.reuse ;  /* 0x00000004305d7c23 */ /* 0x100fe20008010861 */
[----:B------:R-:W4:Y:S01]  /*f7a0*/  LDSM.16.MT88.4 R44, [R131+0x3800] ;  /* 0x00380000832c783b */ /* 0x000f220000004200 */
[--C-:B------:R-:W-:Y:S05]  /*f7b0*/  FFMA.FTZ R88, R49, UR4, -R97.reuse ;  /* 0x0000000431587c23 */ /* 0x100fea0008010861 */
[----:B------:R-:W5:Y:S01]  /*f7c0*/  MUFU.EX2 R102, R102 ;  /* 0x0000006600667308 */ /* 0x000f620000000800 */
[--C-:B------:R-:W-:Y:S01]  /*f7d0*/  FFMA.FTZ R89, R50, UR4, -R96.reuse ;  /* 0x0000000432597c23 */ /* 0x100fe20008010860 */
[----:B------:R-:W-:Y:S01]  /*f7e0*/  FFMA.FTZ R90, R51, UR4, -R96 ;  /* 0x00000004335a7c23 */ /* 0x000fe20008010860 */
[--C-:B------:R-:W-:Y:S01]  /*f7f0*/  FFMA.FTZ R94, R53, UR4, -R97.reuse ;  /* 0x00000004355e7c23 */ /* 0x100fe20008010861 */
[----:B------:R-:W-:Y:S01]  /*f800*/  FFMA.FTZ R91, R52, UR4, -R97 ;  /* 0x00000004345b7c23 */ /* 0x000fe20008010861 */
[----:B------:R-:W-:Y:S01]  /*f810*/  LDSM.16.MT88.4 R48, [R131+0x3c00] ;  /* 0x003c00008330783b */ /* 0x000fe20000004200 */
[----:B------:R-:W-:Y:S04]  /*f820*/  FADD.FTZ R52, R158, R163 ;  /* 0x000000a39e347221 */ /* 0x000fe80000010000 */
[----:B------:R-:W-:Y:S01]  /*f830*/  MUFU.EX2 R106, R106 ;  /* 0x0000006a006a7308 */ /* 0x000fe20000000800 */
[----:B--2---:R-:W-:Y:S01]  /*f840*/  F2FP.BF16.F32.PACK_AB R36, R123, R160 ;  /* 0x000000a07b24723e */ /* 0x004fe200000010ff */
[----:B------:R-:W-:Y:S01]  /*f850*/  FADD.FTZ R160, R160, R57 ;  /* 0x00000039a0a07221 */ /* 0x000fe20000010000 */
[----:B------:R-:W-:Y:S01]  /*f860*/  FADD.FTZ R157, R157, R52 ;  /* 0x000000349d9d7221 */ /* 0x000fe20000010000 */
[----:B------:R-:W-:Y:S01]  /*f870*/  FFMA.FTZ R97, R65, UR4, -R97 ;  /* 0x0000000441617c23 */ /* 0x000fe20008010861 */
[----:B------:R-:W-:Y:S01]  /*f880*/  FFMA.FTZ R65, R66, UR4, -R96 ;  /* 0x0000000442417c23 */ /* 0x000fe20008010860 */
[----:B------:R-:W-:Y:S01]  /*f890*/  LDSM.16.MT88.4 R52, [R131+0x4000] ;  /* 0x004000008334783b */ /* 0x000fe20000004200 */
[----:B------:R-:W-:Y:S03]  /*f8a0*/  FADD.FTZ R122, R122, R157 ;  /* 0x0000009d7a7a7221 */ /* 0x000fe60000010000 */
[----:B------:R-:W2:Y:S01]  /*f8b0*/  MUFU.EX2 R103, R103 ;  /* 0x0000006700677308 */ /* 0x000ea20000000800 */
[C---:B------:R-:W-:Y:S05]  /*f8c0*/  HMMA.16816.F32.BF16 R68, R36.reuse, R40, R68 ;  /* 0x000000282444723c */ /* 0x040fea0000041844 */
[----:B------:R-:W-:Y:S01]  /*f8d0*/  FADD.FTZ R161, R161, R122 ;  /* 0x0000007aa1a17221 */ /* 0x000fe20000010000 */
[C---:B------:R-:W-:Y:S03]  /*f8e0*/  HMMA.16816.F32.BF16 R72, R36.reuse, R42, R72 ;  /* 0x0000002a2448723c */ /* 0x040fe60000041848 */
[----:B------:R3:W-:Y:S01]  /*f8f0*/  MUFU.EX2 R158, R56 ;  /* 0x00000038009e7308 */ /* 0x0007e20000000800 */
[----:B------:R-:W2:Y:S01]  /*f900*/  LDSM.16.MT88.4 R40, [R132+0x3c00] ;  /* 0x003c00008428783b */ /* 0x000ea20000004200 */
[----:B------:R-:W-:Y:S01]  /*f910*/  FADD.FTZ R114, R114, R161 ;  /* 0x000000a172727221 */ /* 0x000fe20000010000 */
[----:B------:R-:W-:Y:S01]  /*f920*/  FADD.FTZ R122, R123, R160 ;  /* 0x000000a07b7a7221 */ /* 0x000fe20000010000 */
[----:B------:R-:W-:Y:S06]  /*f930*/  FFMA.FTZ R96, R67, UR4, -R96 ;  /* 0x0000000443607c23 */ /* 0x000fec0008010860 */
[----:B------:R-:W-:Y:S01]  /*f940*/  MUFU.EX2 R108, R108 ;  /* 0x0000006c006c7308 */ /* 0x000fe20000000800 */
[----:B------:R-:W-:Y:S01]  /*f950*/  FADD.FTZ R117, R117, R122 ;  /* 0x0000007a75757221 */ /* 0x000fe20000010000 */
[C---:B----4-:R-:W-:Y:S08]  /*f960*/  HMMA.16816.F32.BF16 R76, R36.reuse, R44, R76 ;  /* 0x0000002c244c723c */ /* 0x050ff0000004184c */
[----:B------:R-:W4:Y:S01]  /*f970*/  MUFU.EX2 R111, R111 ;  /* 0x0000006f006f7308 */ /* 0x000f220000000800 */
[----:B---3--:R-:W-:Y:S02]  /*f980*/  LDSM.16.MT88.4 R56, [R132+0x4400] ;  /* 0x004400008438783b */ /* 0x008fe40000004200 */
[----:B------:R-:W-:Y:S01]  /*f990*/  FADD.FTZ R104, R104, R117 ;  /* 0x0000007568687221 */ /* 0x000fe20000010000 */
[----:B------:R-:W-:Y:S06]  /*f9a0*/  HMMA.16816.F32.BF16 R80, R36, R46, R80 ;  /* 0x0000002e2450723c */ /* 0x000fec0000041850 */
[----:B------:R-:W-:Y:S01]  /*f9b0*/  MUFU.EX2 R112, R112 ;  /* 0x0000007000707308 */ /* 0x000fe20000000800 */
[----:B------:R-:W3:Y:S01]  /*f9c0*/  LDSM.16.MT88.4 R44, [R132+0x4000] ;  /* 0x00400000842c783b */ /* 0x000ee20000004200 */
[----:B------:R-:W-:Y:S03]  /*f9d0*/  F2FP.BF16.F32.PACK_AB R36, R118, R113 ;  /* 0x000000717624723e */ /* 0x000fe600000010ff */
[----:B------:R-:W-:Y:S01]  /*f9e0*/  FADD.FTZ R113, R113, R104 ;  /* 0x0000006871717221 */ /* 0x000fe20000010000 */
[----:B-1----:R-:W-:Y:S04]  /*f9f0*/  F2FP.BF16.F32.PACK_AB R37, R109, R120 ;  /* 0x000000786d25723e */ /* 0x002fe800000010ff */
[----:B------:R-:W1:Y:S01]  /*fa00*/  MUFU.EX2 R101, R101 ;  /* 0x0000006500657308 */ /* 0x000e620000000800 */
[----:B-----5:R-:W-:Y:S01]  /*fa10*/  F2FP.BF16.F32.PACK_AB R38, R102, R105 ;  /* 0x000000696626723e */ /* 0x020fe200000010ff */
[----:B------:R-:W-:Y:S01]  /*fa20*/  FADD.FTZ R118, R118, R113 ;  /* 0x0000007176767221 */ /* 0x000fe20000010000 */
[----:B--2---:R-:W-:Y:S03]  /*fa30*/  F2FP.BF16.F32.PACK_AB R39, R103, R106 ;  /* 0x0000006a6727723e */ /* 0x004fe600000010ff */
[----:B------:R-:W-:Y:S04]  /*fa40*/  FADD.FTZ R105, R105, R118 ;  /* 0x0000007669697221 */ /* 0x000fe80000010000 */
[----:B------:R-:W-:Y:S01]  /*fa50*/  MUFU.EX2 R100, R100 ;  /* 0x0000006400647308 */ /* 0x000fe20000000800 */
[C---:B------:R-:W-:Y:S03]  /*fa60*/  HMMA.16816.F32.BF16 R68, R36.reuse, R40, R68 ;  /* 0x000000282444723c */ /* 0x040fe60000041844 */
[----:B------:R-:W-:Y:S06]  /*fa70*/  FADD.FTZ R105, R102, R105 ;  /* 0x0000006966697221 */ /* 0x000fec0000010000 */
[----:B------:R-:W2:Y:S01]  /*fa80*/  MUFU.EX2 R35, R35 ;  /* 0x0000002300237308 */ /* 0x000ea20000000800 */
[C---:B------:R-:W-:Y:S03]  /*fa90*/  HMMA.16816.F32.BF16 R72, R36.reuse, R42, R72 ;  /* 0x0000002a2448723c */ /* 0x040fe60000041848 */
[----:B----4-:R-:W-:Y:S01]  /*faa0*/  F2FP.BF16.F32.PACK_AB R40, R111, R108 ;  /* 0x0000006c6f28723e */ /* 0x010fe200000010ff */
[----:B------:R-:W-:Y:S02]  /*fab0*/  FADD.FTZ R108, R108, R105 ;  /* 0x000000696c6c7221 */ /* 0x000fe40000010000 */
[C---:B------:R-:W-:Y:S03]  /*fac0*/  HMMA.16816.F32.BF16 R76, R36.reuse, R48, R76 ;  /* 0x00000030244c723c */ /* 0x040fe6000004184c */
[----:B------:R-:W-:Y:S02]  /*fad0*/  MUFU.EX2 R99, R99 ;  /* 0x0000006300637308 */ /* 0x000fe40000000800 */
[----:B-1----:R-:W-:Y:S01]  /*fae0*/  F2FP.BF16.F32.PACK_AB R41, R101, R112 ;  /* 0x000000706529723e */ /* 0x002fe200000010ff */
[----:B------:R-:W-:Y:S01]  /*faf0*/  HMMA.16816.F32.BF16 R80, R36, R50, R80 ;  /* 0x000000322450723c */ /* 0x000fe20000041850 */
[----:B------:R-:W1:Y:S06]  /*fb00*/  LDSM.16.MT88.4 R48, [R131+0x4400] ;  /* 0x004400008330783b */ /* 0x000e6c0000004200 */
[----:B------:R-:W4:Y:S01]  /*fb10*/  MUFU.EX2 R86, R86 ;  /* 0x0000005600567308 */ /* 0x000f220000000800 */
[----:B--2---:R-:W-:Y:S03]  /*fb20*/  F2FP.BF16.F32.PACK_AB R42, R35, R100 ;  /* 0x00000064232a723e */ /* 0x004fe600000010ff */
[----:B------:R-:W-:Y:S01]  /*fb30*/  FADD.FTZ R111, R111, R108 ;  /* 0x0000006c6f6f7221 */ /* 0x000fe20000010000 */
[----:B------:R-:W-:Y:S05]  /*fb40*/  FADD.FTZ R37, R107, R114 ;  /* 0x000000726b257221 */ /* 0x000fea0000010000 */
[----:B------:R-:W2:Y:S01]  /*fb50*/  MUFU.EX2 R98, R98 ;  /* 0x0000006200627308 */ /* 0x000ea20000000800 */
[----:B------:R-:W-:Y:S01]  /*fb60*/  FADD.FTZ R37, R110, R37 ;  /* 0x000000256e257221 */ /* 0x000fe20000010000 */
[----:B------:R-:W-:Y:S03]  /*fb70*/  FADD.FTZ R100, R100, R111 ;  /* 0x0000006f64647221 */ /* 0x000fe60000010000 */
[----:B------:R-:W-:Y:S01]  /*fb80*/  FADD.FTZ R120, R120, R37 ;  /* 0x0000002578787221 */ /* 0x000fe20000010000 */
[----:B------:R-:W-:Y:S04]  /*fb90*/  FADD.FTZ R35, R35, R100 ;  /* 0x0000006423237221 */ /* 0x000fe80000010000 */
[----:B------:R-:W-:Y:S01]  /*fba0*/  MUFU.EX2 R92, R92 ;  /* 0x0000005c005c7308 */ /* 0x000fe20000000800 */
[----:B----4-:R-:W-:Y:S01]  /*fbb0*/  F2FP.BF16.F32.PACK_AB R43, R86, R99 ;  /* 0x00000063562b723e */ /* 0x010fe200000010ff */
[----:B------:R-:W-:Y:S04]  /*fbc0*/  FADD.FTZ R109, R109, R120 ;  /* 0x000000786d6d7221 */ /* 0x000fe80000010000 */
[----:B------:R-:W-:Y:S04]  /*fbd0*/  FADD.FTZ R106, R106, R109 ;  /* 0x0000006d6a6a7221 */ /* 0x000fe80000010000 */
[----:B------:R-:W4:Y:S01]  /*fbe0*/  MUFU.EX2 R115, R115 ;  /* 0x0000007300737308 */ /* 0x000f220000000800 */
[C---:B---3--:R-:W-:Y:S05]  /*fbf0*/  HMMA.16816.F32.BF16 R68, R40.reuse, R44, R68 ;  /* 0x0000002c2844723c */ /* 0x048fea0000041844 */
[----:B--2---:R-:W-:Y:S01]  /*fc00*/  F2FP.BF16.F32.PACK_AB R36, R95, R98 ;  /* 0x000000625f24723e */ /* 0x004fe200000010ff */
[C---:B------:R-:W-:Y:S03]  /*fc10*/  HMMA.16816.F32.BF16 R72, R40.reuse, R46, R72 ;  /* 0x0000002e2848723c */ /* 0x040fe60000041848 */
[----:B------:R-:W-:Y:S01]  /*fc20*/  MUFU.EX2 R93, R93 ;  /* 0x0000005d005d7308 */ /* 0x000fe20000000800 */
[----:B------:R-:W2:Y:S01]  /*fc30*/  LDSM.16.MT88.4 R44, [R132+0x4800] ;  /* 0x00480000842c783b */ /* 0x000ea20000004200 */
[----:B------:R-:W-:Y:S01]  /*fc40*/  FADD.FTZ R103, R103, R106 ;  /* 0x0000006a67677221 */ /* 0x000fe20000010000 */
[C---:B------:R-:W-:Y:S07]  /*fc50*/  HMMA.16816.F32.BF16 R76, R40.reuse, R52, R76 ;  /* 0x00000034284c723c */ /* 0x040fee000004184c */
[----:B------:R-:W3:Y:S01]  /*fc60*/  MUFU.EX2 R88, R88 ;  /* 0x0000005800587308 */ /* 0x000ee20000000800 */
[----:B----4-:R-:W-:Y:S01]  /*fc70*/  F2FP.BF16.F32.PACK_AB R37, R115, R92 ;  /* 0x0000005c7325723e */ /* 0x010fe200000010ff */
[----:B------:R-:W-:Y:S01]  /*fc80*/  HMMA.16816.F32.BF16 R80, R40, R54, R80 ;  /* 0x000000362850723c */ /* 0x000fe20000041850 */
[----:B------:R-:W4:Y:S07]  /*fc90*/  LDSM.16.MT88.4 R52, [R131+0x4800] ;  /* 0x004800008334783b */ /* 0x000f2e0000004200 */
[----:B------:R-:W-:Y:S03]  /*fca0*/  MUFU.EX2 R89, R89 ;  /* 0x0000005900597308 */ /* 0x000fe60000000800 */
[----:B------:R-:W-:Y:S01]  /*fcb0*/  FADD.FTZ R112, R112, R103 ;  /* 0x0000006770707221 */ /* 0x000fe20000010000 */
[----:B------:R-:W-:Y:S03]  /*fcc0*/  FADD.FTZ R98, R98, R35 ;  /* 0x0000002362627221 */ /* 0x000fe60000010000 */
[----:B------:R-:W-:Y:S01]  /*fcd0*/  FADD.FTZ R112, R101, R112 ;  /* 0x0000007065707221 */ /* 0x000fe20000010000 */
[----:B------:R-:W-:Y:S02]  /*fce0*/  FADD.FTZ R98, R95, R98 ;  /* 0x000000625f627221 */ /* 0x000fe40000010000 */
[----:B------:R-:W5:Y:S01]  /*fcf0*/  MUFU.EX2 R90, R90 ;  /* 0x0000005a005a7308 */ /* 0x000f620000000800 */
[----:B---3--:R-:W-:Y:S01]  /*fd00*/  F2FP.BF16.F32.PACK_AB R38, R88, R93 ;  /* 0x0000005d5826723e */ /* 0x008fe200000010ff */
[----:B------:R-:W-:Y:S01]  /*fd10*/  FADD.FTZ R99, R99, R112 ;  /* 0x0000007063637221 */ /* 0x000fe20000010000 */
[----:B------:R-:W-:Y:S03]  /*fd20*/  FADD.FTZ R93, R93, R98 ;  /* 0x000000625d5d7221 */ /* 0x000fe60000010000 */
[----:B------:R-:W-:Y:S01]  /*fd30*/  FADD.FTZ R99, R86, R99 ;  /* 0x0000006356637221 */ /* 0x000fe20000010000 */
[----:B------:R-:W-:Y:S03]  /*fd40*/  FADD.FTZ R88, R88, R93 ;  /* 0x0000005d58587221 */ /* 0x000fe60000010000 */
[----:B------:R-:W-:Y:S10]  /*fd50*/  MUFU.EX2 R91, R91 ;  /* 0x0000005b005b7308 */ /* 0x000ff40000000800 */
[----:B------:R-:W3:Y:S01]  /*fd60*/  MUFU.EX2 R94, R94 ;  /* 0x0000005e005e7308 */ /* 0x000ee20000000800 */
[----:B-----5:R-:W-:Y:S09]  /*fd70*/  F2FP.BF16.F32.PACK_AB R39, R90, R89 ;  /* 0x000000595a27723e */ /* 0x020ff200000010ff */
[----:B------:R-:W-:Y:S01]  /*fd80*/  MUFU.EX2 R116, R116 ;  /* 0x0000007400747308 */ /* 0x000fe20000000800 */
[C---:B------:R-:W-:Y:S06]  /*fd90*/  HMMA.16816.F32.BF16 R68, R36.reuse, R56, R68 ;  /* 0x000000382444723c */ /* 0x040fec0000041844 */
[C---:B------:R-:W-:Y:S03]  /*fda0*/  HMMA.16816.F32.BF16 R72, R36.reuse, R58, R72 ;  /* 0x0000003a2448723c */ /* 0x040fe60000041848 */
[----:B------:R-:W5:Y:S01]  /*fdb0*/  MUFU.EX2 R119, R119 ;  /* 0x0000007700777308 */ /* 0x000f620000000800 */
[----:B------:R-:W4:Y:S01]  /*fdc0*/  LDSM.16.MT88.4 R56, [R132+0x4c00] ;  /* 0x004c00008438783b */ /* 0x000f220000004200 */
[C---:B---3--:R-:W-:Y:S01]  /*fdd0*/  F2FP.BF16.F32.PACK_AB R40, R94.reuse, R91 ;  /* 0x0000005b5e28723e */ /* 0x048fe200000010ff */
[C---:B-1----:R-:W-:Y:S07]  /*fde0*/  HMMA.16816.F32.BF16 R76, R36.reuse, R48, R76 ;  /* 0x00000030244c723c */ /* 0x042fee000004184c */
[----:B------:R-:W1:Y:S01]  /*fdf0*/  MUFU.EX2 R121, R121 ;  /* 0x0000007900797308 */ /* 0x000e620000000800 */
[----:B------:R-:W-:Y:S01]  /*fe00*/  FADD.FTZ R91, R91, R88 ;  /* 0x000000585b5b7221 */ /* 0x000fe20000010000 */
[----:B------:R-:W-:Y:S01]  /*fe10*/  HMMA.16816.F32.BF16 R80, R36, R50, R80 ;  /* 0x000000322450723c */ /* 0x000fe20000041850 */
[----:B------:R-:W3:Y:S07]  /*fe20*/  LDSM.16.MT88.4 R48, [R131+0x4c00] ;  /* 0x004c00008330783b */ /* 0x000eee0000004200 */
[----:B------:R-:W-:Y:S03]  /*fe30*/  MUFU.EX2 R156, R159 ;  /* 0x0000009f009c7308 */ /* 0x000fe60000000800 */
[----:B-----5:R-:W-:Y:S01]  /*fe40*/  F2FP.BF16.F32.PACK_AB R41, R119, R116 ;  /* 0x000000747729723e */ /* 0x020fe200000010ff */
[----:B------:R-:W-:Y:S06]  /*fe50*/  FADD.FTZ R94, R94, R91 ;  /* 0x0000005b5e5e7221 */ /* 0x000fec0000010000 */
[----:B------:R-:W5:Y:S01]  /*fe60*/  MUFU.EX2 R157, R162 ;  /* 0x000000a2009d7308 */ /* 0x000f620000000800 */
[C---:B-1----:R-:W-:Y:S01]  /*fe70*/  F2FP.BF16.F32.PACK_AB R42, R158.reuse, R121 ;  /* 0x000000799e2a723e */ /* 0x042fe200000010ff */
[----:B------:R-:W-:Y:S04]  /*fe80*/  FADD.FTZ R121, R121, R94 ;  /* 0x0000005e79797221 */ /* 0x000fe80000010000 */
[----:B------:R-:W-:Y:S04]  /*fe90*/  FADD.FTZ R121, R158, R121 ;  /* 0x000000799e797221 */ /* 0x000fe80000010000 */
[----:B------:R-:W-:Y:S10]  /*fea0*/  MUFU.EX2 R60, R60 ;  /* 0x0000003c003c7308 */ /* 0x000ff40000000800 */
[----:B------:R-:W1:Y:S01]  /*feb0*/  MUFU.EX2 R61, R61 ;  /* 0x0000003d003d7308 */ /* 0x000e620000000800 */
[----:B-----5:R-:W-:Y:S09]  /*fec0*/  F2FP.BF16.F32.PACK_AB R43, R157, R156 ;  /* 0x0000009c9d2b723e */ /* 0x020ff200000010ff */
[----:B------:R-:W-:Y:S01]  /*fed0*/  MUFU.EX2 R62, R62 ;  /* 0x0000003e003e7308 */ /* 0x000fe20000000800 */
[C---:B--2---:R-:W-:Y:S06]  /*fee0*/  HMMA.16816.F32.BF16 R68, R40.reuse, R44, R68 ;  /* 0x0000002c2844723c */ /* 0x044fec0000041844 */
[C---:B------:R-:W-:Y:S03]  /*fef0*/  HMMA.16816.F32.BF16 R72, R40.reuse, R46, R72 ;  /* 0x0000002e2848723c */ /* 0x040fe60000041848 */
[----:B------:R-:W2:Y:S02]  /*ff00*/  MUFU.EX2 R63, R63 ;  /* 0x0000003f003f7308 */ /* 0x000ea40000000800 */
[----:B------:R-:W-:Y:S01]  /*ff10*/  FADD.FTZ R44, R92, R99 ;  /* 0x000000635c2c7221 */ /* 0x000fe20000010000 */
[C---:B----4-:R-:W-:Y:S07]  /*ff20*/  HMMA.16816.F32.BF16 R76, R40.reuse, R52, R76 ;  /* 0x00000034284c723c */ /* 0x050fee000004184c */
[----:B------:R-:W-:Y:S01]  /*ff30*/  MUFU.EX2 R64, R64 ;  /* 0x0000004000407308 */ /* 0x000fe20000000800 */
[----:B-1----:R-:W-:Y:S01]  /*ff40*/  F2FP.BF16.F32.PACK_AB R36, R61, R60 ;  /* 0x0000003c3d24723e */ /* 0x002fe200000010ff */
[----:B------:R-:W-:Y:S08]  /*ff50*/  HMMA.16816.F32.BF16 R80, R40, R54, R80 ;  /* 0x000000362850723c */ /* 0x000ff00000041850 */
[----:B------:R-:W1:Y:S03]  /*ff60*/  MUFU.EX2 R97, R97 ;  /* 0x0000006100617308 */ /* 0x000e660000000800 */
[----:B--2---:R-:W-:Y:S01]  /*ff70*/  F2FP.BF16.F32.PACK_AB R37, R63, R62 ;  /* 0x0000003e3f25723e */ /* 0x004fe200000010ff */
[----:B------:R-:W-:Y:S01]  /*ff80*/  FADD.FTZ R44, R115, R44 ;  /* 0x0000002c732c7221 */ /* 0x000fe20000010000 */
[----:B------:R-:W-:Y:S03]  /*ff90*/  FADD.FTZ R60, R60, R121 ;  /* 0x000000793c3c7221 */ /* 0x000fe60000010000 */
[----:B------:R-:W-:Y:S01]  /*ffa0*/  FADD.FTZ R35, R89, R44 ;  /* 0x0000002c59237221 */ /* 0x000fe20000010000 */
[----:B------:R-:W-:Y:S01]  /*ffb0*/  FADD.FTZ R61, R61, R60 ;  /* 0x0000003c3d3d7221 */ /* 0x000fe20000010000 */
[----:B------:R-:W-:Y:S02]  /*ffc0*/  MUFU.EX2 R65, R65 ;  /* 0x0000004100417308 */ /* 0x000fe40000000800 */
[----:B------:R-:W-:Y:S04]  /*ffd0*/  FADD.FTZ R35, R90, R35 ;  /* 0x000000235a237221 */ /* 0x000fe80000010000 */
[----:B------:R-:W-:Y:S01]  /*ffe0*/  FADD.FTZ R116, R116, R35 ;  /* 0x0000002374747221 */ /* 0x000fe20000010000 */
[----:B------:R-:W-:Y:S03]  /*fff0*/  IADD3 R35, R149, -0x1, RZ ;  /* 0xffffffff95237810 */ /* 0x000fe60007ffe0ff */
[----:B------:R-:W2:Y:S01]  /*10000*/  MUFU.EX2 R96, R96 ;  /* 0x0000006000607308 */ /* 0x000ea20000000800 */
[----:B-1----:R-:W-:Y:S01]  /*10010*/  F2FP.BF16.F32.PACK_AB R38, R97, R64 ;  /* 0x000000406126723e */ /* 0x002fe200000010ff */
[----:B------:R-:W-:Y:S01]  /*10020*/  FADD.FTZ R119, R119, R116 ;  /* 0x0000007477777221 */ /* 0x000fe20000010000 */
[----:B------:R-:W-:Y:S01]  /*10030*/  FADD.FTZ R64, R64, R61 ;  /* 0x0000003d40407221 */ /* 0x000fe20000010000 */
[----:B------:R-:W-:Y:S02]  /*10040*/  MOV R149, R35 ;  /* 0x0000002300957202 */ /* 0x000fe40000000f00 */
[----:B------:R-:W-:Y:S04]  /*10050*/  FADD.FTZ R156, R156, R119 ;  /* 0x000000779c9c7221 */ /* 0x000fe80000010000 */
[----:B------:R-:W-:Y:S04]  /*10060*/  FADD.FTZ R157, R157, R156 ;  /* 0x0000009c9d9d7221 */ /* 0x000fe80000010000 */
[----:B------:R-:W-:Y:S01]  /*10070*/  FADD.FTZ R62, R62, R157 ;  /* 0x0000009d3e3e7221 */ /* 0x000fe20000010000 */
[----:B------:R-:W-:Y:S01]  /*10080*/  FADD.FTZ R157, R97, R64 ;  /* 0x00000040619d7221 */ /* 0x000fe20000010000 */
[C---:B--2---:R-:W-:Y:S02]  /*10090*/  F2FP.BF16.F32.PACK_AB R39, R96.reuse, R65 ;  /* 0x000000416027723e */ /* 0x044fe400000010ff */
[----:B------:R-:W-:Y:S04]  /*100a0*/  FADD.FTZ R62, R63, R62 ;  /* 0x0000003e3f3e7221 */ /* 0x000fe80000010000 */
[----:B------:R-:W-:Y:S01]  /*100b0*/  FADD.FTZ R65, R65, R62 ;  /* 0x0000003e41417221 */ /* 0x000fe20000010000 */
[C---:B------:R-:W-:Y:S05]  /*100c0*/  HMMA.16816.F32.BF16 R68, R36.reuse, R56, R68 ;  /* 0x000000382444723c */ /* 0x040fea0000041844 */
[----:B------:R-:W-:Y:S01]  /*100d0*/  FADD.FTZ R156, R96, R65 ;  /* 0x00000041609c7221 */ /* 0x000fe20000010000 */
[C---:B------:R-:W-:Y:S06]  /*100e0*/  HMMA.16816.F32.BF16 R72, R36.reuse, R58, R72 ;  /* 0x0000003a2448723c */ /* 0x040fec0000041848 */
[C---:B---3--:R-:W-:Y:S06]  /*100f0*/  HMMA.16816.F32.BF16 R76, R36.reuse, R48, R76 ;  /* 0x00000030244c723c */ /* 0x048fec000004184c */
[----:B------:R-:W-:Y:S01]  /*10100*/  HMMA.16816.F32.BF16 R80, R36, R50, R80 ;  /* 0x000000322450723c */ /* 0x000fe20000041850 */
[----:B------:R-:W-:Y:S11]  /*10110*/  @!UPT UIADD3 URZ, URZ, URZ, URZ ;  /* 0x0000003f3f3ff290 */ /* 0x000ff6000fffe03f */
[----:B------:R-:W-:Y:S01]  /*10120*/  @!UPT UIADD3 URZ, URZ, URZ, URZ ;  /* 0x0000003f3f3ff290 */ /* 0x000fe2000fffe03f */
[----:B------:R-:W-:Y:S11]  /*10130*/  @P0 BRA `(.L_x_3811) ;  /* 0xffffffd400c00947 */ /* 0x000ff6000383ffff */
.L_x_3807:
[----:B------:R-:W1:Y:S01]  /*10140*/  SHFL.BFLY PT, R10, R157, 0x2, 0x1f ;  /* 0x0c401f009d0a7f89 */ /* 0x000e6200000e0000 */
[----:B------:R-:W-:Y:S01]  /*10150*/  IMAD.MOV.U32 R6, RZ, RZ, 0x3f800000 ;  /* 0x3f800000ff067424 */ /* 0x000fe200078e00ff */
[----:B------:R-:W-:Y:S01]  /*10160*/  SHF.R.S32.HI R7, RZ, 0x1f, R144 ;  /* 0x0000001fff077819 */ /* 0x000fe20000011490 */
[----:B------:R-:W2:Y:S01]  /*10170*/  S2UR UR4, SR_CgaCtaId ;  /* 0x00000000000479c3 */ /* 0x000ea20000008800 */
[----:B------:R-:W3:Y:S01]  /*10180*/  SHFL.BFLY PT, R9, R156, 0x2, 0x1f ;  /* 0x0c401f009c097f89 */ /* 0x000ee200000e0000 */
[----:B------:R-:W-:Y:S01]  /*10190*/  IMAD.MOV.U32 R8, RZ, RZ, 0x3f800000 ;  /* 0x3f800000ff087424 */ /* 0x000fe200078e00ff */
[----:B------:R-:W-:Y:S01]  /*101a0*/  LEA.HI R7, R7, R144, RZ, 0x3 ;  /* 0x0000009007077211 */ /* 0x000fe200078f18ff */
[----:B------:R-:W-:Y:S01]  /*101b0*/  UMOV UR5, 0x400 ;  /* 0x0000040000057882 */ /* 0x000fe20000000000 */
[----:B------:R-:W4:Y:S02]  /*101c0*/  S2R R3, SR_TID.X ;  /* 0x0000000000037919 */ /* 0x000f240000002100 */
[----:B------:R-:W-:-:S04]  /*101d0*/  LOP3.LUT R7, R7, 0xfffffff8, RZ, 0xc0, !PT ;  /* 0xfffffff807077812 */ /* 0x000fc800078ec0ff */
[----:B------:R-:W-:Y:S01]  /*101e0*/  IADD3 R7, R144, -R7, RZ ;  /* 0x8000000790077210 */ /* 0x000fe20007ffe0ff */
[----:B-1----:R-:W-:Y:S01]  /*101f0*/  FADD.FTZ R10, R10, R157 ;  /* 0x0000009d0a0a7221 */ /* 0x002fe20000010000 */
[----:B--2---:R-:W-:Y:S01]  /*10200*/  ULEA UR4, UR4, UR5, 0x18 ;  /* 0x0000000504047291 */ /* 0x004fe2000f8ec03f */
[----:B---3--:R-:W-:-:S03]  /*10210*/  FADD.FTZ R9, R9, R156 ;  /* 0x0000009c09097221 */ /* 0x008fc60000010000 */
[----:B------:R-:W1:Y:S04]  /*10220*/  SHFL.BFLY PT, R5, R10, 0x1, 0x1f ;  /* 0x0c201f000a057f89 */ /* 0x000e6800000e0000 */
[----:B------:R-:W2:Y:S01]  /*10230*/  SHFL.BFLY PT, R4, R9, 0x1, 0x1f ;  /* 0x0c201f0009047f89 */ /* 0x000ea200000e0000 */
[----:B-1----:R-:W-:Y:S01]  /*10240*/  FADD.FTZ R5, R10, R5 ;  /* 0x000000050a057221 */ /* 0x002fe20000010000 */
[----:B--2---:R-:W-:-:S04]  /*10250*/  FADD.FTZ R4, R9, R4 ;  /* 0x0000000409047221 */ /* 0x004fc80000010000 */
[----:B------:R-:W-:Y:S02]  /*10260*/  FSETP.NE.FTZ.AND P3, PT, R5, RZ, PT ;  /* 0x000000ff0500720b */ /* 0x000fe40003f75000 */
[----:B------:R-:W-:Y:S02]  /*10270*/  LEA.HI R9, R7, R7, RZ, 0x1 ;  /* 0x0000000707097211 */ /* 0x000fe400078f08ff */
[----:B------:R-:W-:Y:S02]  /*10280*/  FSETP.NE.FTZ.AND P2, PT, R4, RZ, PT ;  /* 0x000000ff0400720b */ /* 0x000fe40003f55000 */
[----:B------:R-:W-:Y:S02]  /*10290*/  LOP3.LUT R12, R9, 0x3fffffe, RZ, 0xc0, !PT ;  /* 0x03fffffe090c7812 */ /* 0x000fe400078ec0ff */
[----:B------:R-:W-:-:S03]  /*102a0*/  SHF.R.S32.HI R9, RZ, 0x1, R9 ;  /* 0x00000001ff097819 */ /* 0x000fc60000011409 */
[----:B------:R-:W-:Y:S01]  /*102b0*/  IMAD.IADD R12, R7, 0x1, -R12 ;  /* 0x00000001070c7824 */ /* 0x000fe200078e0a0c */
[C---:B------:R-:W-:Y:S01]  /*102c0*/  SHF.L.U32 R11, R9.reuse, 0x6, RZ ;  /* 0x00000006090b7819 */ /* 0x040fe200000006ff */
[----:B------:R-:W1:Y:S01]  /*102d0*/  @P3 MUFU.RCP R6, R5 ;  /* 0x0000000500063308 */ /* 0x000e620000001000 */
[----:B------:R-:W-:Y:S01]  /*102e0*/  LOP3.LUT P0, RZ, R9, 0x2, RZ, 0xc0, !PT ;  /* 0x0000000209ff7812 */ /* 0x000fe2000780c0ff */
[----:B------:R-:W2:Y:S01]  /*102f0*/  @P3 LDC R19, c[0x0][0x2e8] ;  /* 0x0000ba00ff133b82 */ /* 0x000ea20000000800 */
[----:B------:R-:W-:Y:S02]  /*10300*/  LOP3.LUT R11, R11, 0xc0, RZ, 0xc0, !PT ;  /* 0x000000c00b0b7812 */ /* 0x000fe400078ec0ff */
[----:B------:R-:W-:Y:S02]  /*10310*/  LOP3.LUT R9, R9, 0x1, RZ, 0xc0, !PT ;  /* 0x0000000109097812 */ /* 0x000fe400078ec0ff */
[----:B------:R-:W-:Y:S01]  /*10320*/  LEA.HI R11, R11, R11, RZ, 0x1d ;  /* 0x0000000b0b0b7211 */ /* 0x000fe200078fe8ff */
[----:B------:R-:W3:Y:S01]  /*10330*/  @P2 MUFU.RCP R8, R4 ;  /* 0x0000000400082308 */ /* 0x000ee20000001000 */
[----:B------:R-:W-:Y:S01]  /*10340*/  ISETP.NE.U32.AND P1, PT, R9, 0x1, PT ;  /* 0x000000010900780c */ /* 0x000fe20003f25070 */
[----:B------:R-:W-:Y:S01]  /*10350*/  IMAD.MOV.U32 R9, RZ, RZ, -0x10 ;  /* 0xfffffff0ff097424 */ /* 0x000fe200078e00ff */
[----:B------:R-:W5:Y:S04]  /*10360*/  @P2 LDC R17, c[0x0][0x2e8] ;  /* 0x0000ba00ff112b82 */ /* 0x000f680000000800 */
[----:B------:R-:W-:Y:S01]  /*10370*/  SEL R9, R9, 0x10, !P1 ;  /* 0x0000001009097807 */ /* 0x000fe20004800000 */
[----:B------:R-:W2:Y:S01]  /*10380*/  @P3 MUFU.LG2 R5, R5 ;  /* 0x0000000500053308 */ /* 0x000ea20000000c00 */
        /* <DEDUP_REMOVED lines=8> */
[----:B----4-:R-:W-:Y:S01]  /*10410*/  SHF.R.S32.HI R6, RZ, 0x1f, R3 ;  /* 0x0000001fff067819 */ /* 0x010fe20000011403 */
[C---:B---3--:R-:W-:Y:S01]  /*10420*/  FMUL.FTZ R71, R8.reuse, R71 ;  /* 0x0000004708477220 */ /* 0x048fe20000410000 */
[C---:B------:R-:W-:Y:S01]  /*10430*/  FMUL.FTZ R70, R8.reuse, R70 ;  /* 0x0000004608467220 */ /* 0x040fe20000410000 */
[----:B------:R-:W-:Y:S01]  /*10440*/  FMUL.FTZ R75, R8, R75 ;  /* 0x0000004b084b7220 */ /* 0x000fe20000410000 */
[-C--:B------:R-:W-:Y:S01]  /*10450*/  LEA.HI R10, R6, R3.reuse, RZ, 0x2 ;  /* 0x00000003060a7211 */ /* 0x080fe200078f10ff */
[----:B------:R-:W-:Y:S01]  /*10460*/  FMUL.FTZ R74, R8, R74 ;  /* 0x0000004a084a7220 */ /* 0x000fe20000410000 */
[----:B------:R-:W-:Y:S01]  /*10470*/  LEA.HI R6, R6, R3, RZ, 0x5 ;  /* 0x0000000306067211 */ /* 0x000fe200078f28ff */
[----:B------:R-:W-:Y:S01]  /*10480*/  FMUL.FTZ R79, R8, R79 ;  /* 0x0000004f084f7220 */ /* 0x000fe20000410000 */
[----:B------:R-:W-:Y:S01]  /*10490*/  LOP3.LUT R10, R10, 0xfffffffc, RZ, 0xc0, !PT ;  /* 0xfffffffc0a0a7812 */ /* 0x000fe200078ec0ff */
[C---:B------:R-:W-:Y:S01]  /*104a0*/  FMUL.FTZ R78, R8.reuse, R78 ;  /* 0x0000004e084e7220 */ /* 0x040fe20000410000 */
[----:B------:R-:W-:Y:S01]  /*104b0*/  SHF.R.S32.HI R7, RZ, 0x5, R6 ;  /* 0x00000005ff077819 */ /* 0x000fe20000011406 */
[C---:B------:R-:W-:Y:S01]  /*104c0*/  FMUL.FTZ R83, R8.reuse, R83 ;  /* 0x0000005308537220 */ /* 0x040fe20000410000 */
[----:B------:R-:W-:Y:S01]  /*104d0*/  FMUL.FTZ R8, R8, R82 ;  /* 0x0000005208087220 */ /* 0x000fe20000410000 */
[----:B------:R-:W-:Y:S01]  /*104e0*/  IMAD.IADD R10, R3, 0x1, -R10 ;  /* 0x00000001030a7824 */ /* 0x000fe200078e0a0a */
[----:B------:R-:W-:Y:S01]  /*104f0*/  F2FP.BF16.F32.PACK_AB R68, R69, R68 ;  /* 0x000000444544723e */ /* 0x000fe200000010ff */
[----:B------:R-:W1:Y:S01]  /*10500*/  @P2 MUFU.LG2 R4, R4 ;  /* 0x0000000400042308 */ /* 0x000e620000000c00 */
[----:B------:R-:W-:Y:S01]  /*10510*/  F2FP.BF16.F32.PACK_AB R70, R71, R70 ;  /* 0x000000464746723e */ /* 0x000fe200000010ff */
[----:B------:R-:W-:Y:S01]  /*10520*/  IMAD R13, R7, 0x100, R10 ;  /* 0x00000100070d7824 */ /* 0x000fe200078e020a */
[----:B------:R-:W-:Y:S01]  /*10530*/  F2FP.BF16.F32.PACK_AB R72, R73, R72 ;  /* 0x000000484948723e */ /* 0x000fe200000010ff */
[----:B--2---:R-:W-:Y:S01]  /*10540*/  @P3 FMUL.FTZ R5, R5, 0.69314718246459960938 ;  /* 0x3f31721805053820 */ /* 0x004fe20000410000 */
[----:B------:R-:W-:Y:S01]  /*10550*/  F2FP.BF16.F32.PACK_AB R74, R75, R74 ;  /* 0x0000004a4b4a723e */ /* 0x000fe200000010ff */
[----:B------:R-:W-:Y:S01]  /*10560*/  IMAD.MOV.U32 R10, RZ, RZ, 0x7f800000 ;  /* 0x7f800000ff0a7424 */ /* 0x000fe200078e00ff */
[----:B------:R-:W-:Y:S01]  /*10570*/  LEA R12, R12, R13, 0x4 ;  /* 0x0000000d0c0c7211 */ /* 0x000fe200078e20ff */
[----:B------:R-:W-:Y:S01]  /*10580*/  @P3 FFMA.FTZ R10, R2, R19, R5 ;  /* 0x00000013020a3223 */ /* 0x000fe20000010005 */
[----:B------:R-:W-:-:S02]  /*10590*/  F2FP.BF16.F32.PACK_AB R76, R77, R76 ;  /* 0x0000004c4d4c723e */ /* 0x000fc400000010ff */
[----:B------:R-:W-:Y:S02]  /*105a0*/  LEA R11, R12, R11, 0x1 ;  /* 0x0000000b0c0b7211 */ /* 0x000fe400078e08ff */
[----:B------:R-:W-:Y:S02]  /*105b0*/  F2FP.BF16.F32.PACK_AB R78, R79, R78 ;  /* 0x0000004e4f4e723e */ /* 0x000fe400000010ff */
[----:B------:R-:W-:Y:S01]  /*105c0*/  LEA R11, R11, UR4, 0x1 ;  /* 0x000000040b0b7c11 */ /* 0x000fe2000f8e08ff */
[----:B------:R-:W-:Y:S01]  /*105d0*/  ULDC.U8 UR4, c[0x0][0x3d8] ;  /* 0x0000f60000047ab9 */ /* 0x000fe20000000000 */
[----:B------:R-:W-:Y:S02]  /*105e0*/  F2FP.BF16.F32.PACK_AB R80, R81, R80 ;  /* 0x000000505150723e */ /* 0x000fe400000010ff */
[C---:B------:R-:W-:Y:S01]  /*105f0*/  IADD3 R13, R11.reuse, 0x20, RZ ;  /* 0x000000200b0d7810 */ /* 0x040fe20007ffe0ff */
[----:B------:R-:W-:Y:S01]  /*10600*/  @P0 VIADD R13, R11, 0xffffffe0 ;  /* 0xffffffe00b0d0836 */ /* 0x000fe20000000000 */
[----:B------:R-:W-:Y:S01]  /*10610*/  F2FP.BF16.F32.PACK_AB R8, R83, R8 ;  /* 0x000000085308723e */ /* 0x000fe200000010ff */
[----:B------:R-:W-:Y:S01]  /*10620*/  IMAD.IADD R15, R11, 0x1, R9 ;  /* 0x000000010b0f7824 */ /* 0x000fe200078e0209 */
[----:B------:R-:W-:Y:S01]  /*10630*/  STS [R11], R68 ;  /* 0x000000440b007388 */ /* 0x000fe20000000800 */
[----:B------:R-:W-:-:S02]  /*10640*/  ISETP.NE.AND P0, PT, RZ, UR4, PT ;  /* 0x00000004ff007c0c */ /* 0x000fc4000bf05270 */
[----:B------:R-:W-:Y:S01]  /*10650*/  IADD3 R9, R9, R13, RZ ;  /* 0x0000000d09097210 */ /* 0x000fe20007ffe0ff */
[----:B------:R2:W-:Y:S04]  /*10660*/  STS [R11+0x200], R70 ;  /* 0x000200460b007388 */ /* 0x0005e80000000800 */
[----:B------:R-:W-:Y:S04]  /*10670*/  STS [R15], R72 ;  /* 0x000000480f007388 */ /* 0x000fe80000000800 */
[----:B------:R1:W-:Y:S04]  /*10680*/  STS [R15+0x200], R74 ;  /* 0x0002004a0f007388 */ /* 0x0003e80000000800 */
[----:B------:R3:W-:Y:S04]  /*10690*/  STS [R13], R76 ;  /* 0x0000004c0d007388 */ /* 0x0007e80000000800 */
[----:B------:R3:W-:Y:S04]  /*106a0*/  STS [R13+0x200], R78 ;  /* 0x0002004e0d007388 */ /* 0x0007e80000000800 */
[----:B------:R3:W-:Y:S04]  /*106b0*/  STS [R9], R80 ;  /* 0x0000005009007388 */ /* 0x0007e80000000800 */
[----:B------:R3:W-:Y:S01]  /*106c0*/  STS [R9+0x200], R8 ;  /* 0x0002000809007388 */ /* 0x0007e20000000800 */
[----:B--2---:R-:W-:Y:S01]  /*106d0*/  MOV R11, 0x7f800000 ;  /* 0x7f800000000b7802 */ /* 0x004fe20000000f00 */
[----:B-1----:R-:W-:-:S04]  /*106e0*/  @P2 FMUL.FTZ R15, R4, 0.69314718246459960938 ;  /* 0x3f317218040f2820 */ /* 0x002fc80000410000 */
[----:B-----5:R-:W-:Y:S01]  /*106f0*/  @P2 FFMA.FTZ R11, R0, R17, R15 ;  /* 0x00000011000b2223 */ /* 0x020fe2000001000f */
        /* <DEDUP_REMOVED lines=10> */
.L_x_3812:
[----:B------:R-:W1:Y:S01]  /*107a0*/  S2R R17, SR_CTAID.Z ;  /* 0x0000000000117919 */ /* 0x000e620000002700 */
[----:B------:R-:W1:Y:S01]  /*107b0*/  LDC R2, c[0x0][0x270] ;  /* 0x00009c00ff027b82 */ /* 0x000e620000000800 */
[----:B------:R-:W1:Y:S07]  /*107c0*/  S2R R0, SR_CTAID.Y ;  /* 0x0000000000007919 */ /* 0x000e6e0000002600 */
[----:B------:R-:W2:Y:S01]  /*107d0*/  LDC R12, c[0x0][0x2c4] ;  /* 0x0000b100ff0c7b82 */ /* 0x000ea20000000800 */
[----:B-1----:R-:W-:-:S04]  /*107e0*/  IMAD R5, R0, R2, R17 ;  /* 0x0000000200057224 */ /* 0x002fc800078e0211 */
[----:B--2---:R-:W-:-:S07]  /*107f0*/  IMAD R12, R5, R12, RZ ;  /* 0x0000000c050c7224 */ /* 0x004fce00078e02ff */
.L_x_3813:
[----:B------:R-:W-:Y:S01]  /*10800*/  LOP3.LUT R6, R6, 0xffffffe0, RZ, 0xc0, !PT ;  /* 0xffffffe006067812 */ /* 0x000fe200078ec0ff */
[----:B------:R-:W1:Y:S01]  /*10810*/  LDC.64 R4, c[0x0][0x290] ;  /* 0x0000a400ff047b82 */ /* 0x000e620000000a00 */
[----:B------:R-:W-:Y:S01]  /*10820*/  SHF.R.S32.HI R2, RZ, 0x1f, R7 ;  /* 0x0000001fff027819 */ /* 0x000fe20000011407 */
[----:B------:R-:W-:Y:S02]  /*10830*/  BSSY B0, `(.L_x_3814) ;  /* 0x0000018000007945 */ /* 0x000fe40003800000 */
[----:B------:R-:W-:Y:S01]  /*10840*/  IMAD.IADD R6, R3, 0x1, -R6 ;  /* 0x0000000103067824 */ /* 0x000fe200078e0a06 */
[----:B------:R-:W-:-:S03]  /*10850*/  LEA.HI R2, R2, R7, RZ, 0x2 ;  /* 0x0000000702027211 */ /* 0x000fc600078f10ff */
[----:B---3--:R-:W2:Y:S08]  /*10860*/  LDC.64 R8, c[0x0][0x298] ;  /* 0x0000a600ff087b82 */ /* 0x008eb00000000a00 */
[----:B------:R-:W-:Y:S01]  /*10870*/  BAR.SYNC.DEFER_BLOCKING 0x0 ;  /* 0x0000000000007b1d */ /* 0x000fe20000010000 */
[----:B------:R-:W-:Y:S02]  /*10880*/  LOP3.LUT P0, RZ, R6, 0x3, RZ, 0xc0, !PT ;  /* 0x0000000306ff7812 */ /* 0x000fe4000780c0ff */
[----:B------:R-:W-:-:S05]  /*10890*/  LOP3.LUT R2, R2, 0xffffffc, RZ, 0xc0, !PT ;  /* 0x0ffffffc02027812 */ /* 0x000fca00078ec0ff */
[----:B------:R-:W-:-:S04]  /*108a0*/  IMAD.IADD R2, R7, 0x1, -R2 ;  /* 0x0000000107027824 */ /* 0x000fc800078e0a02 */
[----:B------:R-:W-:Y:S02]  /*108b0*/  IMAD R151, R2, 0x10, R151 ;  /* 0x0000001002977824 */ /* 0x000fe400078e0297 */
[----:B------:R-:W-:Y:S05]  /*108c0*/  @P0 BRA `(.L_x_3815) ;  /* 0x0000000000380947 */ /* 0x000fea0003800000 */
[----:B------:R-:W3:Y:S01]  /*108d0*/  S2R R2, SR_CTAID.X ;  /* 0x0000000000027919 */ /* 0x000ee20000002500 */
[----:B------:R-:W-:Y:S01]  /*108e0*/  VIADD R7, R151, 0x8 ;  /* 0x0000000897077836 */ /* 0x000fe20000000000 */
[----:B------:R-:W-:Y:S01]  /*108f0*/  ULDC.64 UR4, c[0x0][0x2b0] ;  /* 0x0000ac0000047ab9 */ /* 0x000fe20000000a00 */
[C---:B---3--:R-:W-:Y:S02]  /*10900*/  IMAD R12, R2.reuse, 0x40, R12 ;  /* 0x00000040020c7824 */ /* 0x048fe400078e020c */
        /* <DEDUP_REMOVED lines=10> */
.L_x_3815:
[----:B------:R-:W-:Y:S05]  /*109b0*/  BSYNC B0 ;  /* 0x0000000000007941 */ /* 0x000fea0003800000 */
.L_x_3814:
[----:B------:R-:W4:Y:S01]  /*109c0*/  S2UR UR8, SR_CTAID.X ;  /* 0x00000000000879c3 */ /* 0x000f220000002500 */
[----:B---3--:R-:W3:Y:S01]  /*109d0*/  S2R R2, SR_TID.X ;  /* 0x0000000000027919 */ /* 0x008ee20000002100 */
[----:B------:R-:W-:Y:S01]  /*109e0*/  SHF.R.S32.HI R3, RZ, 0x1f, R0 ;  /* 0x0000001fff037819 */ /* 0x000fe20000011400 */
[C---:B--2---:R-:W-:Y:S01]  /*109f0*/  IMAD.WIDE.U32 R10, R142.reuse, R8, RZ ;  /* 0x000000088e0a7225 */ /* 0x044fe200078e00ff */
[----:B------:R-:W-:Y:S01]  /*10a00*/  ISETP.NE.AND P1, PT, R142, -0x1, PT ;  /* 0xffffffff8e00780c */ /* 0x000fe20003f25270 */
[----:B------:R2:W2:Y:S01]  /*10a10*/  LDS.128 R12, [R150+0x800] ;  /* 0x00080000960c7984 */ /* 0x0004a20000000c00 */
[----:B------:R-:W-:Y:S01]  /*10a20*/  SHF.R.S32.HI R85, RZ, 0x1f, R84 ;  /* 0x0000001fff557819 */ /* 0x000fe20000011454 */
[-C--:B-1----:R-:W-:Y:S01]  /*10a30*/  IMAD R3, R3, R4.reuse, RZ ;  /* 0x0000000403037224 */ /* 0x082fe200078e02ff */
[----:B------:R-:W-:Y:S01]  /*10a40*/  ULDC UR5, c[0x0][0x2d0] ;  /* 0x0000b40000057ab9 */ /* 0x000fe20000000800 */
[----:B------:R-:W1:Y:S01]  /*10a50*/  LDS.128 R148, [R150] ;  /* 0x0000000096947984 */ /* 0x000e620000000c00 */
[----:B------:R-:W-:Y:S01]  /*10a60*/  IMAD.WIDE.U32 R6, R0, R4, RZ ;  /* 0x0000000400067225 */ /* 0x000fe200078e00ff */
[----:B------:R-:W-:Y:S01]  /*10a70*/  ISETP.GE.AND P0, PT, R84, UR5, PT ;  /* 0x0000000554007c0c */ /* 0x000fe2000bf06270 */
[----:B------:R-:W-:Y:S02]  /*10a80*/  BSSY B0, `(.L_x_3816) ;  /* 0x0000024000007945 */ /* 0x000fe40003800000 */
[----:B------:R-:W-:Y:S01]  /*10a90*/  IMAD R5, R0, R5, R3 ;  /* 0x0000000500057224 */ /* 0x000fe200078e0203 */
[----:B------:R-:W-:Y:S01]  /*10aa0*/  SEL R0, R6, R10, !P1 ;  /* 0x0000000a06007207 */ /* 0x000fe20004800000 */
[----:B------:R-:W-:-:S02]  /*10ab0*/  IMAD R142, R142, R9, R11 ;  /* 0x000000098e8e7224 */ /* 0x000fc400078e020b */
[----:B------:R-:W-:Y:S01]  /*10ac0*/  @!P1 IMAD.IADD R142, R7, 0x1, R5 ;  /* 0x00000001078e9824 */ /* 0x000fe200078e0205 */
[----:B------:R-:W-:Y:S01]  /*10ad0*/  SHF.R.S32.HI R5, RZ, 0x1f, R17 ;  /* 0x0000001fff057819 */ /* 0x000fe20000011411 */
[----:B------:R-:W-:Y:S01]  /*10ae0*/  VIADD R3, R144, 0x20 ;  /* 0x0000002090037836 */ /* 0x000fe20000000000 */
[----:B----4-:R-:W-:-:S04]  /*10af0*/  USHF.L.U32 UR8, UR8, 0x6, URZ ;  /* 0x0000000608087899 */ /* 0x010fc8000800063f */
[----:B------:R-:W-:Y:S02]  /*10b00*/  USHF.R.S32.HI UR4, URZ, 0x1f, UR8 ;  /* 0x0000001f3f047899 */ /* 0x000fe40008011408 */
[C---:B------:R-:W-:Y:S01]  /*10b10*/  IMAD.WIDE.U32 R18, R8.reuse, UR8, R84 ;  /* 0x0000000808127c25 */ /* 0x040fe2000f8e0054 */
[----:B------:R-:W-:Y:S02]  /*10b20*/  IADD3 R141, R141, -UR8, RZ ;  /* 0x800000088d8d7c10 */ /* 0x000fe4000fffe0ff */
[----:B---3--:R-:W-:Y:S01]  /*10b30*/  SHF.R.S32.HI R11, RZ, 0x1f, R2 ;  /* 0x0000001fff0b7819 */ /* 0x008fe20000011402 */
[----:B------:R-:W-:Y:S01]  /*10b40*/  IMAD R4, R8, UR4, RZ ;  /* 0x0000000408047c24 */ /* 0x000fe2000f8e02ff */
[----:B------:R-:W-:Y:S01]  /*10b50*/  IADD3 R6, P1, R0, R18, RZ ;  /* 0x0000001200067210 */ /* 0x000fe20007f3e0ff */
[----:B------:R-:W-:Y:S01]  /*10b60*/  ULDC.64 UR4, c[0x0][0x2a0] ;  /* 0x0000a80000047ab9 */ /* 0x000fe20000000a00 */
[----:B------:R-:W-:Y:S01]  /*10b70*/  LEA.HI R11, R11, R2, RZ, 0x2 ;  /* 0x000000020b0b7211 */ /* 0x000fe200078f10ff */
[----:B------:R-:W-:-:S02]  /*10b80*/  IMAD R7, R9, UR8, R4 ;  /* 0x0000000809077c24 */ /* 0x000fc4000f8e0204 */
[----:B------:R-:W-:Y:S01]  /*10b90*/  IMAD R0, R5, UR4, RZ ;  /* 0x0000000405007c24 */ /* 0x000fe2000f8e02ff */
[----:B------:R-:W-:Y:S02]  /*10ba0*/  SHF.R.S32.HI R11, RZ, 0x2, R11 ;  /* 0x00000002ff0b7819 */ /* 0x000fe4000001140b */
[----:B------:R-:W-:Y:S01]  /*10bb0*/  IADD3.X R7, R142, R19, R7, P1, !PT ;  /* 0x000000138e077210 */ /* 0x000fe20000ffe407 */
[----:B------:R-:W-:Y:S01]  /*10bc0*/  IMAD R0, R17, UR5, R0 ;  /* 0x0000000511007c24 */ /* 0x000fe2000f8e0200 */
[-C--:B------:R-:W-:Y:S02]  /*10bd0*/  ISETP.GE.OR P1, PT, R3, R141.reuse, P0 ;  /* 0x0000008d0300720c */ /* 0x080fe40000726670 */
[----:B------:R-:W-:Y:S01]  /*10be0*/  ISETP.GE.OR P0, PT, R144, R141, P0 ;  /* 0x0000008d9000720c */ /* 0x000fe20000706670 */
[----:B------:R-:W-:Y:S01]  /*10bf0*/  IMAD.WIDE.U32 R6, R17, UR4, R6 ;  /* 0x0000000411067c25 */ /* 0x000fe2000f8e0006 */
[----:B------:R-:W-:-:S03]  /*10c00*/  SHF.R.S32.HI R11, RZ, 0x1f, R11 ;  /* 0x0000001fff0b7819 */ /* 0x000fc6000001140b */
[----:B------:R-:W-:-:S08]  /*10c10*/  IMAD.IADD R3, R0, 0x1, R7 ;  /* 0x0000000100037824 */ /* 0x000fd000078e0207 */
[----:B-12---:R-:W-:Y:S05]  /*10c20*/  @P0 BRA `(.L_x_3817) ;  /* 0x0000000000240947 */ /* 0x006fea0003800000 */
        /* <DEDUP_REMOVED lines=8> */
[----:B------:R1:W-:Y:S02]  /*10cb0*/  STG.E.128 desc[UR6][R16.64], R148 ;  /* 0x0000009410007986 */ /* 0x0003e4000c101d06 */
.L_x_3817:
[----:B------:R-:W-:Y:S05]  /*10cc0*/  BSYNC B0 ;  /* 0x0000000000007941 */ /* 0x000fea0003800000 */
.L_x_3816:
        /* <DEDUP_REMOVED lines=13> */
.L_x_3818:
        /* <DEDUP_REMOVED lines=14> */
.L_x_5362:


//--------------------- .text._ZN5flash24flash_fwd_splitkv_kernelI23Flash_fwd_kernel_traitsILi32ELi64ELi128ELi4ELb0ELb0EN7cutlass10bfloat16_tE19Flash_kernel_traitsILi32ELi64ELi128ELi4ES3_EELb1ELb0ELb0ELb0ELb0ELb1ELb0ELb1EEEvNS_16Flash_fwd_paramsE --------------------------
	.section	.text._ZN5flash24flash_fwd_splitkv_kernelI23Flash_fwd_kernel_traitsILi32ELi64ELi128ELi4ELb0ELb0EN7cutlass10bfloat16_tE19Flash_kernel_traitsILi32ELi64ELi128ELi4ES3_EELb1ELb0ELb0ELb0ELb0ELb1ELb0ELb1EEEvNS_16Flash_fwd_paramsE,"ax",@progbits
	.align	128
        .global         _ZN5flash24flash_fwd_splitkv_kernelI23Flash_fwd_kernel_traitsILi32ELi64ELi128ELi4ELb0ELb0EN7cutlass10bfloat16_tE19Flash_kernel_traitsILi32ELi64ELi128ELi4ES3_EELb1ELb0ELb0ELb0ELb0ELb1ELb0ELb1EEEvNS_16Flash_fwd_paramsE
        .type           _ZN5flash24flash_fwd_splitkv_kernelI23Flash_fwd_kernel_traitsILi32ELi64ELi128ELi4ELb0ELb0EN7cutlass10bfloat16_tE19Flash_kernel_traitsILi32ELi64ELi128ELi4ES3_EELb1ELb0ELb0ELb0ELb0ELb1ELb0ELb1EEEvNS_16Flash_fwd_paramsE,@function
        .size           _ZN5flash24flash_fwd_splitkv_kernelI23Flash_fwd_kernel_traitsILi32ELi64ELi128ELi4ELb0ELb0EN7cutlass10bfloat16_tE19Flash_kernel_traitsILi32ELi64ELi128ELi4ES3_EELb1ELb0ELb0ELb0ELb0ELb1ELb0ELb1EEEvNS_16Flash_fwd_paramsE,(.L_x_5363 - _ZN5flash24flash_fwd_splitkv_kernelI23Flash_fwd_kernel_traitsILi32ELi64ELi128ELi4ELb0ELb0EN7cutlass10bfloat16_tE19Flash_kernel_traitsILi32ELi64ELi128ELi4ES3_EELb1ELb0ELb0ELb0ELb0ELb1ELb0ELb1EEEvNS_16Flash_fwd_paramsE)
        .other          _ZN5flash24flash_fwd_splitkv_kernelI23Flash_fwd_kernel_traitsILi32ELi64ELi128ELi4ELb0ELb0EN7cutlass10bfloat16_tE19Flash_kernel_traitsILi32ELi64ELi128ELi4ES3_EELb1ELb0ELb0ELb0ELb0ELb1ELb0ELb1EEEvNS_16Flash_fwd_paramsE,@"STO_CUDA_ENTRY STV_DEFAULT"
_ZN5flash24flash_fwd_splitkv_kernelI23Flash_fwd_kernel_traitsILi32ELi64ELi128ELi4ELb0ELb0EN7cutlass10bfloat16_tE19Flash_kernel_traitsILi32ELi64ELi128ELi4ES3_EELb1ELb0ELb0ELb0ELb0ELb1ELb0ELb1EEEvNS_16Flash_fwd_paramsE:
.text._ZN5flash24flash_fwd_splitkv_kernelI23Flash_fwd_kernel_traitsILi32ELi64ELi128ELi4ELb0ELb0EN7cutlass10bfloat16_tE19Flash_kernel_traitsILi32ELi64ELi128ELi4ES3_EELb1ELb0ELb0ELb0ELb0ELb1ELb0ELb1EEEvNS_16Flash_fwd_paramsE:
        /* <DEDUP_REMOVED lines=22> */
[----:B-1----:R-:W-:-:S04]  /*0160*/  IMAD.WIDE R8, R0, 0x4, R8 ;  /* 0x0000000400087825 */ /* 0x002fc800078e0208 */
[----:B------:R-:W-:-:S04]  /*0170*/  IMAD.WIDE R98, R0, 0x4, R98 ;  /* 0x0000000400627825 */ /* 0x000fc800078e0262 */
[----:B------:R-:W-:Y:S02]  /*0180*/  IMAD.MOV.U32 R7, RZ, RZ, RZ ;  /* 0x000000ffff077224 */ /* 0x000fe400078e00ff */
[----:B------:R1:W5:Y:S04]  /*0190*/  @!P2 LDG.E R14, desc[UR6][R8.64] ;  /* 0x00000006080ea981 */ /* 0x000368000c1e1900 */
[----:B------:R1:W5:Y:S01]  /*01a0*/  @P5 LDG.E R7, desc[UR6][R98.64] ;  /* 0x0000000662075981 */ /* 0x000362000c1e1900 */
[----:B------:R-:W3:Y:S01]  /*01b0*/  S2R R16, SR_CTAID.X ;  /* 0x0000000000107919 */ /* 0x000ee20000002500 */
[----:B------:R-:W4:Y:S01]  /*01c0*/  S2R R96, SR_CTAID.Z ;  /* 0x0000000000607919 */ /* 0x000f220000002700 */
[----:B------:R-:W1:Y:S01]  /*01d0*/  S2R R40, SR_TID.X ;  /* 0x0000000000287919 */ /* 0x000e620000002100 */
[----:B------:R-:W-:-:S04]  /*01e0*/  IMAD.MOV.U32 R12, RZ, RZ, R0 ;  /* 0x000000ffff0c7224 */ /* 0x000fc800078e0000 */
[--C-:B------:R-:W-:Y:S01]  /*01f0*/  IMAD.MOV.U32 R6, RZ, RZ, R12.reuse ;  /* 0x000000ffff067224 */ /* 0x100fe200078e000c */
[----:B------:R-:W-:Y:S01]  /*0200*/  SHF.R.S32.HI R5, RZ, 0x1f, R12 ;  /* 0x0000001fff057819 */ /* 0x000fe2000001140c */
        /* <DEDUP_REMOVED lines=9> */
.L_x_3819:
[----:B------:R-:W1:Y:S02]  /*02a0*/  LDC R49, c[0x0][0x2c8] ;  /* 0x0000b200ff317b82 */ /* 0x000e640000000800 */
.L_x_3820:
[----:B------:R-:W4:Y:S02]  /*02b0*/  LDC.64 R2, c[0x0][0x308] ;  /* 0x0000c200ff027b82 */ /* 0x000f240000000a00 */
[----:B----4-:R-:W-:-:S04]  /*02c0*/  ISETP.NE.U32.AND P1, PT, R2, RZ, PT ;  /* 0x000000ff0200720c */ /* 0x010fc80003f25070 */
[----:B------:R-:W-:-:S13]  /*02d0*/  ISETP.NE.AND.EX P1, PT, R3, RZ, PT, P1 ;  /* 0x000000ff0300720c */ /* 0x000fda0003f25310 */
[----:B------:R-:W4:Y:S01]  /*02e0*/  @P1 LDC.64 R2, c[0x0][0x308] ;  /* 0x0000c200ff021b82 */ /* 0x000f220000000a00 */
[----:B------:R-:W-:-:S07]  /*02f0*/  IMAD.SHL.U32 R42, R16, 0x40, RZ ;  /* 0x00000040102a7824 */ /* 0x000fce00078e00ff */
[----:B---3--:R-:W3:Y:S01]  /*0300*/  @!P1 LDC R8, c[0x0][0x2cc] ;  /* 0x0000b300ff089b82 */ /* 0x008ee20000000800 */
[----:B--2---:R-:W-:Y:S01]  /*0310*/  ISETP.GT.AND P0, PT, R113, R42, PT ;  /* 0x0000002a7100720c */ /* 0x004fe20003f04270 */
[----:B----4-:R-:W-:-:S05]  /*0320*/  @P1 IMAD.WIDE R2, R0, 0x4, R2 ;  /* 0x0000000400021825 */ /* 0x010fca00078e0202 */
[----:B------:R2:W5:Y:S01]  /*0330*/  @P1 LDG.E R35, desc[UR6][R2.64] ;  /* 0x0000000602231981 */ /* 0x000562000c1e1900 */
[----:B------:R-:W4:Y:S06]  /*0340*/  @!P1 LDC.64 R2, c[0x0][0x318] ;  /* 0x0000c600ff029b82 */ /* 0x000f2c0000000a00 */
[----:B--23--:R-:W-:Y:S05]  /*0350*/  @!P0 EXIT ;  /* 0x000000000000894d */ /* 0x00cfea0003800000 */
        /* <DEDUP_REMOVED lines=36> */
[----:B------:R-:W-:-:S04]  /*05a0*/  IMAD.IADD R0, R40, 0x1, -R0 ;  /* 0x0000000128007824 */ /* 0x000fc800078e0a00 */
[C---:B------:R-:W-:Y:S01]  /*05b0*/  IMAD.SHL.U32 R10, R0.reuse, 0x8, RZ ;  /* 0x00000008000a7824 */ /* 0x040fe200078e00ff */
[----:B------:R-:W-:-:S04]  /*05c0*/  ISETP.NE.AND P3, PT, R0, RZ, PT ;  /* 0x000000ff0000720c */ /* 0x000fc80003f65270 */
[--C-:B------:R-:W-:Y:S01]  /*05d0*/  SHF.R.S32.HI R11, RZ, 0x1f, R10.reuse ;  /* 0x0000001fff0b7819 */ /* 0x100fe2000001140a */
[-C--:B-1----:R-:W-:Y:S01]  /*05e0*/  @P0 IMAD.WIDE.U32 R8, R114, R6.reuse, RZ ;  /* 0x0000000672080225 */ /* 0x082fe200078e00ff */
[----:B------:R-:W-:Y:S02]  /*05f0*/  ISETP.GE.AND P1, PT, R10, UR4, PT ;  /* 0x000000040a007c0c */ /* 0x000fe4000bf26270 */
[----:B------:R-:W-:Y:S01]  /*0600*/  ISETP.GE.OR P3, PT, R4, R113, P3 ;  /* 0x000000710400720c */ /* 0x000fe20001f66670 */
[----:B------:R-:W-:-:S04]  /*0610*/  IMAD.WIDE.U32 R10, R42, R6, R10 ;  /* 0x000000062a0a7225 */ /* 0x000fc800078e000a */
[----:B------:R-:W-:Y:S02]  /*0620*/  @P0 IMAD R114, R114, R7, R9 ;  /* 0x0000000772720224 */ /* 0x000fe400078e0209 */
[-C--:B--2---:R-:W-:Y:S02]  /*0630*/  @!P0 IMAD R5, R5, R2.reuse, RZ ;  /* 0x0000000205058224 */ /* 0x084fe400078e02ff */
[----:B------:R-:W-:Y:S01]  /*0640*/  @!P0 IMAD.WIDE.U32 R14, R12, R2, RZ ;  /* 0x000000020c0e8225 */ /* 0x000fe200078e00ff */
[----:B------:R-:W-:-:S03]  /*0650*/  SHF.R.S32.HI R2, RZ, 0x1f, R42 ;  /* 0x0000001fff027819 */ /* 0x000fc6000001142a */
[----:B------:R-:W-:Y:S01]  /*0660*/  @!P0 IMAD R3, R12, R3, R5 ;  /* 0x000000030c038224 */ /* 0x000fe200078e0205 */
[----:B------:R-:W-:Y:S01]  /*0670*/  IADD3 R5, R4, 0x20, RZ ;  /* 0x0000002004057810 */ /* 0x000fe20007ffe0ff */
[----:B------:R-:W-:Y:S02]  /*0680*/  IMAD R2, R2, R6, RZ ;  /* 0x0000000602027224 */ /* 0x000fe400078e02ff */
[----:B------:R-:W-:Y:S01]  /*0690*/  @!P0 IMAD.MOV.U32 R8, RZ, RZ, R14 ;  /* 0x000000ffff088224 */ /* 0x000fe200078e000e */
[----:B------:R-:W-:Y:S01]  /*06a0*/  ISETP.GE.OR P4, PT, R5, R113, P1 ;  /* 0x000000710500720c */ /* 0x000fe20000f86670 */
[----:B------:R-:W-:Y:S02]  /*06b0*/  IMAD R2, R42, R7, R2 ;  /* 0x000000072a027224 */ /* 0x000fe400078e0202 */
[----:B------:R-:W-:Y:S01]  /*06c0*/  @!P0 IMAD.IADD R114, R15, 0x1, R3 ;  /* 0x000000010f728824 */ /* 0x000fe200078e0203 */
[----:B------:R-:W-:Y:S01]  /*06d0*/  IADD3 R8, P2, R8, R10, RZ ;  /* 0x0000000a08087210 */ /* 0x000fe20007f5e0ff */
[--C-:B------:R-:W-:Y:S01]  /*06e0*/  IMAD R12, R12, UR8, R96.reuse ;  /* 0x000000080c0c7c24 */ /* 0x100fe2000f8e0260 */
[----:B------:R-:W-:-:S02]  /*06f0*/  SHF.R.S32.HI R3, RZ, 0x1f, R96 ;  /* 0x0000001fff037819 */ /* 0x000fc40000011460 */
[----:B------:R-:W-:Y:S01]  /*0700*/  IADD3.X R9, R114, R11, R2, P2, !PT ;  /* 0x0000000b72097210 */ /* 0x000fe200017fe402 */
[----:B------:R-:W-:Y:S01]  /*0710*/  IMAD R12, R12, UR5, R42 ;  /* 0x000000050c0c7c24 */ /* 0x000fe2000f8e022a */
[-C--:B------:R-:W-:Y:S01]  /*0720*/  ISETP.GE.OR P2, PT, R4, R113.reuse, P1 ;  /* 0x000000710400720c */ /* 0x080fe20000f46670 */
[----:B------:R-:W-:Y:S01]  /*0730*/  ULDC.64 UR4, c[0x0][0x2a0] ;  /* 0x0000a80000047ab9 */ /* 0x000fe20000000a00 */
[----:B------:R-:W-:Y:S01]  /*0740*/  ISETP.GE.AND P0, PT, R5, R113, PT ;  /* 0x000000710500720c */ /* 0x000fe20003f06270 */
        /* <DEDUP_REMOVED lines=16> */
.L_x_3823:
[----:B------:R-:W-:Y:S05]  /*0850*/  BSYNC B0 ;  /* 0x0000000000007941 */ /* 0x000fea0003800000 */
.L_x_3822:
        /* <DEDUP_REMOVED lines=13> */
.L_x_3825:
[----:B------:R-:W-:Y:S05]  /*0930*/  BSYNC B0 ;  /* 0x0000000000007941 */ /* 0x000fea0003800000 */
.L_x_3824:
        /* <DEDUP_REMOVED lines=11> */
.L_x_3821:
        /* <DEDUP_REMOVED lines=22> */
.L_x_3826:
[----:B------:R-:W-:Y:S05]  /*0b50*/  @!P2 BRA `(.L_x_3827) ;  /* 0x00000004003ca947 */ /* 0x000fea0003800000 */
[----:B------:R-:W2:Y:S01]  /*0b60*/  LDC R10, c[0x0][0x380] ;  /* 0x0000e000ff0a7b82 */ /* 0x000ea20000000800 */
[----:B------:R-:W-:Y:S01]  /*0b70*/  LEA R32, R34, 0xffffff80, 0x7 ;  /* 0xffffff8022207811 */ /* 0x000fe200078e38ff */
[----:B------:R-:W-:-:S03]  /*0b80*/  ULDC.64 UR4, c[0x0][0x230] ;  /* 0x00008c0000047ab9 */ /* 0x000fc60000000a00 */
[----:B-1----:R-:W-:-:S03]  /*0b90*/  IABS R2, R32 ;  /* 0x0000002000027213 */ /* 0x002fc60000000000 */
        /* <DEDUP_REMOVED lines=20> */
[----:B------:R-:W2:Y:S05]  /*0ce0*/  LDC R0, c[0x0][0x278] ;  /* 0x00009e00ff007b82 */ /* 0x000eaa0000000800 */
[----:B------:R-:W-:-:S06]  /*0cf0*/  @P3 IADD3 R14, R14, 0x1, RZ ;  /* 0x000000010e0e3810 */ /* 0x000fcc0007ffe0ff */
[----:B------:R-:W-:Y:S01]  /*0d00*/  @!P0 IMAD.MOV R14, RZ, RZ, -R14 ;  /* 0x000000ffff0e8224 */ /* 0x000fe200078e0a0e */
[----:B------:R-:W-:-:S05]  /*0d10*/  @!P1 LOP3.LUT R14, RZ, R10, RZ, 0x33, !PT ;  /* 0x0000000aff0e9212 */ /* 0x000fca00078e33ff */
[----:B------:R-:W-:-:S06]  /*0d20*/  IMAD.WIDE R8, R14, 0x4, R118 ;  /* 0x000000040e087825 */ /* 0x000fcc00078e0276 */
[----:B------:R-:W3:Y:S01]  /*0d30*/  LDG.E R8, desc[UR6][R8.64] ;  /* 0x0000000608087981 */ /* 0x000ee2000c1e1900 */
[----:B--2---:R-:W-:Y:S01]  /*0d40*/  IABS R2, R0 ;  /* 0x0000000000027213 */ /* 0x004fe20000000000 */
[----:B------:R-:W-:-:S03]  /*0d50*/  IMAD.MOV R14, RZ, RZ, -R14 ;  /* 0x000000ffff0e7224 */ /* 0x000fc600078e0a0e */
[----:B-----5:R-:W2:Y:S01]  /*0d60*/  I2F.RP R12, R2 ;  /* 0x00000002000c7306 */ /* 0x020ea20000209400 */
[----:B------:R-:W-:-:S07]  /*0d70*/  IMAD R14, R10, R14, R32 ;  /* 0x0000000e0a0e7224 */ /* 0x000fce00078e0220 */
[----:B--2---:R-:W2:Y:S02]  /*0d80*/  MUFU.RCP R12, R12 ;  /* 0x0000000c000c7308 */ /* 0x004ea40000001000 */
[----:B--2---:R-:W-:-:S06]  /*0d90*/  IADD3 R12, R12, 0xffffffe, RZ ;  /* 0x0ffffffe0c0c7810 */ /* 0x004fcc0007ffe0ff */
[----:B------:R-:W2:Y:S02]  /*0da0*/  F2I.FTZ.U32.TRUNC.NTZ R13, R12 ;  /* 0x0000000c000d7305 */ /* 0x000ea4000021f000 */
[----:B--2---:R-:W-:Y:S01]  /*0db0*/  IMAD.MOV R3, RZ, RZ, -R13 ;  /* 0x000000ffff037224 */ /* 0x004fe200078e0a0d */
[----:B------:R-:W-:-:S03]  /*0dc0*/  MOV R12, RZ ;  /* 0x000000ff000c7202 */ /* 0x000fc60000000f00 */
[----:B------:R-:W-:Y:S01]  /*0dd0*/  IMAD R4, R3, R2, RZ ;  /* 0x0000000203047224 */ /* 0x000fe200078e02ff */
[----:B------:R-:W-:-:S03]  /*0de0*/  IABS R3, R96 ;  /* 0x0000006000037213 */ /* 0x000fc60000000000 */
[----:B------:R-:W-:Y:S01]  /*0df0*/  IMAD.HI.U32 R4, R13, R4, R12 ;  /* 0x000000040d047227 */ /* 0x000fe200078e000c */
[----:B------:R-:W-:-:S03]  /*0e00*/  SHF.R.S32.HI R13, RZ, 0x1f, R14 ;  /* 0x0000001fff0d7819 */ /* 0x000fc6000001140e */
        /* <DEDUP_REMOVED lines=19> */
[-C--:B--2---:R-:W-:Y:S02]  /*0f40*/  IMAD R7, R7, R2.reuse, RZ ;  /* 0x0000000207077224 */ /* 0x084fe400078e02ff */
[C---:B------:R-:W-:Y:S01]  /*0f50*/  IMAD R9, R8.reuse, UR5, R9 ;  /* 0x0000000508097c24 */ /* 0x040fe2000f8e0209 */
[----:B------:R-:W-:Y:S01]  /*0f60*/  ULDC.64 UR4, c[0x0][0x260] ;  /* 0x0000980000047ab9 */ /* 0x000fe20000000a00 */
[C---:B------:R-:W-:Y:S02]  /*0f70*/  IMAD R3, R8.reuse, R3, R7 ;  /* 0x0000000308037224 */ /* 0x040fe400078e0207 */
[----:B------:R-:W-:Y:S01]  /*0f80*/  IMAD.WIDE.U32 R18, R8, R2, RZ ;  /* 0x0000000208127225 */ /* 0x000fe200078e00ff */
[----:B------:R-:W-:-:S03]  /*0f90*/  IADD3 R11, R11, R9, RZ ;  /* 0x000000090b0b7210 */ /* 0x000fc60007ffe0ff */
[-C--:B-1----:R-:W-:Y:S02]  /*0fa0*/  IMAD R9, R13, R102.reuse, RZ ;  /* 0x000000660d097224 */ /* 0x082fe400078e02ff */
[----:B------:R-:W-:-:S04]  /*0fb0*/  IMAD.WIDE.U32 R10, R14, R102, R10 ;  /* 0x000000660e0a7225 */ /* 0x000fc800078e000a */
[----:B------:R-:W-:Y:S02]  /*0fc0*/  IMAD R9, R14, R103, R9 ;  /* 0x000000670e097224 */ /* 0x000fe400078e0209 */
[----:B------:R-:W-:-:S03]  /*0fd0*/  IMAD.IADD R15, R19, 0x1, R3 ;  /* 0x00000001130f7824 */ /* 0x000fc600078e0203 */
[----:B------:R-:W-:Y:S01]  /*0fe0*/  IADD3 R11, R11, R9, RZ ;  /* 0x000000090b0b7210 */ /* 0x000fe20007ffe0ff */
[----:B------:R-:W-:-:S04]  /*0ff0*/  IMAD R9, R0, UR4, RZ ;  /* 0x0000000400097c24 */ /* 0x000fc8000f8e02ff */
[C---:B------:R-:W-:Y:S02]  /*1000*/  IMAD R9, R4.reuse, UR5, R9 ;  /* 0x0000000504097c24 */ /* 0x040fe4000f8e0209 */
[----:B------:R-:W-:-:S05]  /*1010*/  IMAD.WIDE.U32 R20, R4, UR4, R10 ;  /* 0x0000000404147c25 */ /* 0x000fca000f8e000a */
[----:B------:R-:W-:Y:S02]  /*1020*/  IADD3 R10, R21, R9, RZ ;  /* 0x00000009150a7210 */ /* 0x000fe40007ffe0ff */
[----:B------:R-:W-:Y:S01]  /*1030*/  MOV R11, R20 ;  /* 0x00000014000b7202 */ /* 0x000fe20000000f00 */
[----:B------:R-:W-:Y:S06]  /*1040*/  BRA `(.L_x_3828) ;  /* 0x0000000400407947 */ /* 0x000fec0003800000 */
.L_x_3827:
        /* <DEDUP_REMOVED lines=9> */
[----:B------:R-:W-:Y:S01]  /*10e0*/  ISETP.GE.AND P1, PT, R10, RZ, PT ;  /* 0x000000ff0a00720c */ /* 0x000fe20003f26270 */
[C---:B--2---:R-:W-:Y:S02]  /*10f0*/  @P4 IMAD R11, R18.reuse, R103, RZ ;  /* 0x00000067120b4224 */ /* 0x044fe400078e02ff */
[----:B------:R-:W-:-:S03]  /*1100*/  @P4 IMAD.WIDE.U32 R18, R18, R102, RZ ;  /* 0x0000006612124225 */ /* 0x000fc600078e00ff */
[----:B-1----:R-:W1:Y:S02]  /*1110*/  MUFU.RCP R8, R8 ;  /* 0x0000000800087308 */ /* 0x002e640000001000 */
        /* <DEDUP_REMOVED lines=11> */
[----:B------:R-:W-:-:S04]  /*11d0*/  IMAD.MOV R2, RZ, RZ, -R4 ;  /* 0x000000ffff027224 */ /* 0x000fc800078e0a04 */
[C---:B------:R-:W-:Y:S02]  /*11e0*/  IMAD R2, R3.reuse, R2, R8 ;  /* 0x0000000203027224 */ /* 0x040fe400078e0208 */
[----:B------:R-:W1:Y:S03]  /*11f0*/  @P4 LDC.64 R8, c[0x0][0x250] ;  /* 0x00009400ff084b82 */ /* 0x000e660000000a00 */
[----:B------:R-:W-:-:S13]  /*1200*/  ISETP.GT.U32.AND P0, PT, R3, R2, PT ;  /* 0x000000020300720c */ /* 0x000fda0003f04070 */
        /* <DEDUP_REMOVED lines=21> */
.L_x_3829:
        /* <DEDUP_REMOVED lines=8> */
[----:B-1----:R-:W-:Y:S01]  /*13e0*/  @P4 IMAD.WIDE.U32 R20, R14, R8, RZ ;  /* 0x000000080e144225 */ /* 0x002fe200078e00ff */
[----:B------:R-:W-:-:S03]  /*13f0*/  IADD3 R19, R19, R10, RZ ;  /* 0x0000000a13137210 */ /* 0x000fc60007ffe0ff */
        /* <DEDUP_REMOVED lines=21> */
.L_x_3828:
[----:B------:R1:W5:Y:S01]  /*1550*/  @P5 LDG.E R7, desc[UR6][R98.64] ;  /* 0x0000000662075981 */ /* 0x000362000c1e1900 */
[----:B------:R-:W-:Y:S01]  /*1560*/  ISETP.NE.AND P0, PT, R114, -0x1, PT ;  /* 0xffffffff7200780c */ /* 0x000fe20003f05270 */
[----:B------:R-:W2:Y:S01]  /*1570*/  LDC.64 R2, c[0x0][0x240] ;  /* 0x00009000ff027b82 */ /* 0x000ea20000000a00 */
[----:B------:R-:W-:Y:S01]  /*1580*/  SHF.R.S32.HI R46, RZ, 0x1f, R40 ;  /* 0x0000001fff2e7819 */ /* 0x000fe20000011428 */
[----:B------:R-:W-:Y:S01]  /*1590*/  ULDC.64 UR4, c[0x0][0x268] ;  /* 0x00009a0000047ab9 */ /* 0x000fe20000000a00 */
[----:B------:R-:W-:Y:S01]  /*15a0*/  SHF.R.S32.HI R64, RZ, 0x1f, R49 ;  /* 0x0000001fff407819 */ /* 0x000fe20000011431 */
[----:B------:R-:W-:Y:S01]  /*15b0*/  IMAD.MOV.U32 R30, RZ, RZ, 0x10 ;  /* 0x00000010ff1e7424 */ /* 0x000fe200078e00ff */
[-C--:B------:R-:W-:Y:S01]  /*15c0*/  LEA.HI R19, R46, R40.reuse, RZ, 0x2 ;  /* 0x000000282e137211 */ /* 0x080fe200078f10ff */
[----:B------:R-:W-:Y:S01]  /*15d0*/  IMAD.SHL.U32 R110, R102, 0x20, RZ ;  /* 0x00000020666e7824 */ /* 0x000fe200078e00ff */
[----:B------:R-:W-:Y:S01]  /*15e0*/  LEA.HI R47, R46, R40, RZ, 0x3 ;  /* 0x000000282e2f7211 */ /* 0x000fe200078f18ff */
[----:B------:R-:W3:Y:S01]  /*15f0*/  LDC R55, c[0x0][0x2e0] ;  /* 0x0000b800ff377b82 */ /* 0x000ee20000000800 */
[----:B-----5:R-:W-:-:S02]  /*1600*/  LOP3.LUT R12, R19, 0xfffffffc, RZ, 0xc0, !PT ;  /* 0xfffffffc130c7812 */ /* 0x020fc400078ec0ff */
[----:B------:R-:W-:Y:S02]  /*1610*/  SHF.R.S32.HI R43, RZ, 0x3, R47 ;  /* 0x00000003ff2b7819 */ /* 0x000fe4000001142f */
[----:B------:R-:W-:Y:S01]  /*1620*/  SHF.R.S32.HI R116, RZ, 0x2, R19 ;  /* 0x00000002ff747819 */ /* 0x000fe20000011413 */
[----:B------:R-:W-:Y:S01]  /*1630*/  IMAD.IADD R12, R40, 0x1, -R12 ;  /* 0x00000001280c7824 */ /* 0x000fe200078e0a0c */
[----:B------:R-:W-:Y:S01]  /*1640*/  LEA.HI R41, R46, R40, RZ, 0x5 ;  /* 0x000000282e297211 */ /* 0x000fe200078f28ff */
[----:B------:R-:W4:Y:S01]  /*1650*/  @!P0 LDC.64 R8, c[0x0][0x228] ;  /* 0x00008a00ff088b82 */ /* 0x000f220000000a00 */
[----:B------:R-:W-:Y:S01]  /*1660*/  IMAD.SHL.U32 R23, R43, 0x40, RZ ;  /* 0x000000402b177824 */ /* 0x000fe200078e00ff */
[--C-:B------:R-:W-:Y:S01]  /*1670*/  SHF.R.S32.HI R117, RZ, 0x1f, R116.reuse ;  /* 0x0000001fff757819 */ /* 0x100fe20000011474 */
[C---:B------:R-:W-:Y:S01]  /*1680*/  IMAD.SHL.U32 R84, R12.reuse, 0x8, RZ ;  /* 0x000000080c547824 */ /* 0x040fe200078e00ff */
[----:B------:R-:W-:Y:S01]  /*1690*/  LEA.HI R19, R19, R116, RZ, 0x1 ;  /* 0x0000007413137211 */ /* 0x000fe200078f08ff */
[----:B------:R-:W-:Y:S01]  /*16a0*/  IMAD.SHL.U32 R12, R12, 0x4, RZ ;  /* 0x000000040c0c7824 */ /* 0x000fe200078e00ff */
[----:B------:R-:W-:Y:S01]  /*16b0*/  LOP3.LUT R23, R23, 0xc0, RZ, 0xc0, !PT ;  /* 0x000000c017177812 */ /* 0x000fe200078ec0ff */
[----:B------:R-:W-:Y:S01]  /*16c0*/  IMAD.WIDE R20, R16, 0x40, R116 ;  /* 0x0000004010147825 */ /* 0x000fe200078e0274 */
[----:B------:R-:W-:Y:S01]  /*16d0*/  SHF.R.S32.HI R85, RZ, 0x1f, R84 ;  /* 0x0000001fff557819 */ /* 0x000fe20000011454 */
[----:B------:R-:W1:Y:S01]  /*16e0*/  LDC.64 R100, c[0x0][0x250] ;  /* 0x00009400ff647b82 */ /* 0x000e620000000a00 */
[----:B------:R-:W-:Y:S01]  /*16f0*/  LOP3.LUT R19, R19, 0x7fffffe, RZ, 0xc0, !PT ;  /* 0x07fffffe13137812 */ /* 0x000fe200078ec0ff */
[----:B--2---:R-:W-:Y:S01]  /*1700*/  @P0 IMAD.WIDE.U32 R24, R114, R2, RZ ;  /* 0x0000000272180225 */ /* 0x004fe200078e00ff */
[----:B------:R-:W-:-:S02]  /*1710*/  LEA.HI R46, R46, R40, RZ, 0x4 ;  /* 0x000000282e2e7211 */ /* 0x000fc400078f20ff */
[----:B------:R-:W-:Y:S01]  /*1720*/  SHF.R.S32.HI R41, RZ, 0x5, R41 ;  /* 0x00000005ff297819 */ /* 0x000fe20000011429 */
[----:B------:R-:W-:Y:S01]  /*1730*/  @P0 IMAD.MOV.U32 R17, RZ, RZ, R24 ;  /* 0x000000ffff110224 */ /* 0x000fe200078e0018 */
[----:B------:R-:W-:Y:S01]  /*1740*/  LOP3.LUT R24, R23, 0x18, R84, 0xf8, !PT ;  /* 0x0000001817187812 */ /* 0x000fe200078ef854 */
[----:B------:R-:W-:Y:S01]  /*1750*/  @P0 IMAD R16, R114, R3, R25 ;  /* 0x0000000372100224 */ /* 0x000fe200078e0219 */
[----:B------:R-:W-:Y:S01]  /*1760*/  SHF.R.U32.HI R23, RZ, 0x3, R23 ;  /* 0x00000003ff177819 */ /* 0x000fe20000011617 */
[----:B------:R-:W-:Y:S01]  /*1770*/  IMAD.IADD R19, R116, 0x1, -R19 ;  /* 0x0000000174137824 */ /* 0x000fe200078e0a13 */
[----:B------:R-:W-:Y:S01]  /*1780*/  LOP3.LUT R45, R46, 0xfffffff0, RZ, 0xc0, !PT ;  /* 0xfffffff02e2d7812 */ /* 0x000fe200078ec0ff */
[----:B------:R-:W-:Y:S01]  /*1790*/  IMAD R124, R117, R102, RZ ;  /* 0x00000066757c7224 */ /* 0x000fe200078e02ff */
[----:B------:R-:W-:Y:S01]  /*17a0*/  LOP3.LUT R23, R24, R23, RZ, 0x3c, !PT ;  /* 0x0000001718177212 */ /* 0x000fe200078e3cff */
[----:B------:R-:W-:Y:S01]  /*17b0*/  IMAD R90, R41, 0x8, R19 ;  /* 0x00000008295a7824 */ /* 0x000fe200078e0213 */
[----:B------:R-:W-:Y:S01]  /*17c0*/  IADD3 R45, -R45, R40, RZ ;  /* 0x000000282d2d7210 */ /* 0x000fe20007ffe1ff */
[-C--:B----4-:R-:W-:Y:S01]  /*17d0*/  @!P0 IMAD R22, R5, R8.reuse, RZ ;  /* 0x0000000805168224 */ /* 0x090fe200078e02ff */
[----:B------:R-:W-:Y:S01]  /*17e0*/  LEA.HI R64, R64, R49, RZ, 0x7 ;  /* 0x0000003140407211 */ /* 0x000fe200078f38ff */
[----:B------:R-:W-:Y:S01]  /*17f0*/  @!P0 IMAD.WIDE.U32 R26, R6, R8, RZ ;  /* 0x00000008061a8225 */ /* 0x000fe200078e00ff */
[----:B------:R-:W-:-:S02]  /*1800*/  LEA.HI R56, R45, R45, RZ, 0x1 ;  /* 0x0000002d2d387211 */ /* 0x000fc400078f08ff */
[----:B------:R-:W-:Y:S01]  /*1810*/  SHF.R.S32.HI R64, RZ, 0x7, R64 ;  /* 0x00000007ff407819 */ /* 0x000fe20000011440 */
[----:B------:R-:W-:Y:S01]  /*1820*/  @!P0 IMAD R9, R6, R9, R22 ;  /* 0x0000000906098224 */ /* 0x000fe200078e0216 */
[----:B------:R-:W-:Y:S01]  /*1830*/  SHF.R.S32.HI R44, RZ, 0x1, R56 ;  /* 0x00000001ff2c7819 */ /* 0x000fe20000011438 */
[----:B------:R-:W-:Y:S01]  /*1840*/  @!P0 IMAD.MOV.U32 R17, RZ, RZ, R26 ;  /* 0x000000ffff118224 */ /* 0x000fe200078e001a */
[----:B------:R-:W-:Y:S01]  /*1850*/  VIMNMX R64, RZ, R64, !PT ;  /* 0x00000040ff407248 */ /* 0x000fe20007fe0100 */
[----:B------:R-:W-:Y:S01]  /*1860*/  IMAD R8, R21, R2, RZ ;  /* 0x0000000215087224 */ /* 0x000fe200078e02ff */
[----:B------:R-:W-:Y:S01]  /*1870*/  @!P0 IADD3 R16, R27, R9, RZ ;  /* 0x000000091b108210 */ /* 0x000fe20007ffe0ff */
[----:B------:R-:W-:Y:S01]  /*1880*/  IMAD R9, R0, UR4, RZ ;  /* 0x0000000400097c24 */ /* 0x000fe2000f8e02ff */
[----:B------:R-:W-:Y:S01]  /*1890*/  IADD3 R24, P0, R84, R17, RZ ;  /* 0x0000001154187210 */ /* 0x000fe20007f1e0ff */
[----:B------:R-:W-:Y:S01]  /*18a0*/  IMAD R3, R20, R3, R8 ;  /* 0x0000000314037224 */ /* 0x000fe200078e0208 */
[----:B------:R-:W-:Y:S01]  /*18b0*/  SHF.R.S32.HI R8, RZ, 0x1f, R56 ;  /* 0x0000001fff087819 */ /* 0x000fe20000011438 */
[----:B------:R-:W-:Y:S01]  /*18c0*/  IMAD R9, R4, UR5, R9 ;  /* 0x0000000504097c24 */ /* 0x000fe2000f8e0209 */
[----:B---3--:R-:W-:Y:S01]  /*18d0*/  LEA.HI R55, R55, R55, RZ, 0x1 ;  /* 0x0000003737377211 */ /* 0x008fe200078f08ff */
[----:B------:R-:W-:Y:S01]  /*18e0*/  IMAD.X R25, R85, 0x1, R16, P0 ;  /* 0x0000000155197824 */ /* 0x000fe200000e0610 */
[----:B------:R-:W-:Y:S01]  /*18f0*/  IADD3 R18, P0, R84, R18, RZ ;  /* 0x0000001254127210 */ /* 0x000fe20007f1e0ff */
[----:B------:R-:W-:Y:S01]  /*1900*/  IMAD R124, R116, R103, R124 ;  /* 0x00000067747c7224 */ /* 0x000fe200078e027c */
[----:B------:R-:W-:Y:S01]  /*1910*/  LEA.HI R8, R8, R44, RZ, 0x2 ;  /* 0x0000002c08087211 */ /* 0x000fe200078f10ff */
[----:B------:R-:W-:Y:S01]  /*1920*/  IMAD.WIDE.U32 R16, R20, R2, R24 ;  /* 0x0000000214107225 */ /* 0x000fe200078e0018 */
[----:B------:R-:W-:-:S02]  /*1930*/  SHF.R.S32.HI R2, RZ, 0x1f, R96 ;  /* 0x0000001fff027819 */ /* 0x000fc40000011460 */
[----:B------:R-:W-:Y:S01]  /*1940*/  SHF.R.S32.HI R52, RZ, 0x1, R55 ;  /* 0x00000001ff347819 */ /* 0x000fe20000011437 */
[----:B------:R-:W-:Y:S01]  /*1950*/  IMAD.X R19, R85, 0x1, R15, P0 ;  /* 0x0000000155137824 */ /* 0x000fe200000e060f */
[----:B------:R-:W-:Y:S01]  /*1960*/  IADD3 R92, P0, R116, R14, RZ ;  /* 0x0000000e745c7210 */ /* 0x000fe20007f1e0ff */
[----:B------:R-:W-:Y:S01]  /*1970*/  IMAD.IADD R17, R17, 0x1, R3 ;  /* 0x0000000111117824 */ /* 0x000fe200078e0203 */
[----:B------:R-:W-:Y:S01]  /*1980*/  LOP3.LUT R8, R8, 0xfffffffc, RZ, 0xc0, !PT ;  /* 0xfffffffc08087812 */ /* 0x000fe200078ec0ff */
[----:B------:R-:W-:Y:S01]  /*1990*/  IMAD.WIDE.U32 R18, R4, UR4, R18 ;  /* 0x0000000404127c25 */ /* 0x000fe2000f8e0012 */
[----:B------:R-:W-:Y:S01]  /*19a0*/  ULDC.64 UR4, c[0x0][0x258] ;  /* 0x0000960000047ab9 */ /* 0x000fe20000000a00 */
[----:B------:R-:W-:Y:S02]  /*19b0*/  SHF.L.U64.HI R109, R102, 0x5, R103 ;  /* 0x00000005666d7819 */ /* 0x000fe40000010267 */
[----:B------:R-:W-:Y:S01]  /*19c0*/  IMAD.X R13, R117, 0x1, R13, P0 ;  /* 0x00000001750d7824 */ /* 0x000fe200000e060d */
[----:B------:R-:W-:Y:S01]  /*19d0*/  IADD3 R94, P0, R84, R11, RZ ;  /* 0x0000000b545e7210 */ /* 0x000fe20007f1e0ff */
[----:B------:R-:W-:Y:S01]  /*19e0*/  IMAD R2, R2, UR4, RZ ;  /* 0x0000000402027c24 */ /* 0x000fe2000f8e02ff */
[----:B------:R-:W-:Y:S01]  /*19f0*/  IADD3 R44, R44, -R8, RZ ;  /* 0x800000082c2c7210 */ /* 0x000fe20007ffe0ff */
[----:B-1----:R-:W-:Y:S01]  /*1a00*/  IMAD R13, R13, R100, RZ ;  /* 0x000000640d0d7224 */ /* 0x002fe200078e02ff */
[----:B------:R-:W-:Y:S01]  /*1a10*/  SHF.L.U64.HI R111, R100, 0x5, R101 ;  /* 0x00000005646f7819 */ /* 0x000fe20000010265 */
[----:B------:R-:W-:Y:S01]  /*1a20*/  IMAD.X R95, R85, 0x1, R10, P0 ;  /* 0x00000001555f7824 */ /* 0x000fe200000e060a */
[----:B------:R-:W-:Y:S01]  /*1a30*/  ISETP.GT.AND P0, PT, R34, R64, PT ;  /* 0x000000402200720c */ /* 0x000fe20003f04270 */
[----:B------:R-:W-:Y:S01]  /*1a40*/  IMAD R54, R116, R52, R12 ;  /* 0x0000003474367224 */ /* 0x000fe200078e020c */
[----:B------:R-:W-:Y:S01]  /*1a50*/  LOP3.LUT P1, RZ, R44, 0x2, RZ, 0xc0, !PT ;  /* 0x000000022cff7812 */ /* 0x000fe2000782c0ff */
[----:B------:R-:W-:Y:S01]  /*1a60*/  IMAD.IADD R9, R19, 0x1, R9 ;  /* 0x0000000113097824 */ /* 0x000fe200078e0209 */
[----:B------:R-:W-:Y:S01]  /*1a70*/  SHF.L.U32 R112, R100, 0x5, RZ ;  /* 0x0000000564707819 */ /* 0x000fe200000006ff */
[----:B------:R-:W-:Y:S01]  /*1a80*/  IMAD.MOV.U32 R8, RZ, RZ, R18 ;  /* 0x000000ffff087224 */ /* 0x000fe200078e0012 */
[----:B------:R-:W-:Y:S01]  /*1a90*/  SHF.R.S32.HI R51, RZ, 0x1f, R54 ;  /* 0x0000001fff337819 */ /* 0x000fe20000011436 */
[----:B------:R-:W-:Y:S01]  /*1aa0*/  IMAD R48, R96, UR5, R2 ;  /* 0x0000000560307c24 */ /* 0x000fe2000f8e0202 */
[----:B------:R-:W-:Y:S01]  /*1ab0*/  SEL R30, R30, 0xfffffff0, !P1 ;  /* 0xfffffff01e1e7807 */ /* 0x000fe20004800000 */
[----:B------:R-:W-:-:S02]  /*1ac0*/  IMAD R91, R92, R101, R13 ;  /* 0x000000655c5b7224 */ /* 0x000fc400078e020d */
[----:B------:R-:W-:Y:S02]  /*1ad0*/  IMAD.IADD R53, R12, 0x1, R54 ;  /* 0x000000010c357824 */ /* 0x000fe400078e0236 */
[----:B------:R-:W-:-:S03]  /*1ae0*/  IMAD.WIDE.U32 R94, R116, R102, R94 ;  /* 0x00000066745e7225 */ /* 0x000fc600078e005e */
[----:B------:R-:W-:Y:S01]  /*1af0*/  SHF.R.S32.HI R50, RZ, 0x1f, R53 ;  /* 0x0000001fff327819 */ /* 0x000fe20000011435 */
[----:B------:R-:W-:Y:S01]  /*1b00*/  IMAD.WIDE.U32 R96, R96, UR4, R16 ;  /* 0x0000000460607c25 */ /* 0x000fe2000f8e0010 */
[----:B------:R-:W-:-:S03]  /*1b10*/  IADD3 R125, R95, R124, RZ ;  /* 0x0000007c5f7d7210 */ /* 0x000fc60007ffe0ff */
[----:B------:R-:W-:-:S04]  /*1b20*/  IMAD.WIDE.U32 R92, R92, R100, R8 ;  /* 0x000000645c5c7225 */ /* 0x000fc800078e0008 */
[----:B------:R-:W-:Y:S02]  /*1b30*/  IMAD.U32 R90, R90, 0x20, R23 ;  /* 0x000000205a5a7824 */ /* 0x000fe400078e0017 */
[----:B------:R-:W-:Y:S02]  /*1b40*/  IMAD.IADD R48, R97, 0x1, R48 ;  /* 0x0000000161307824 */ /* 0x000fe400078e0230 */
[----:B------:R-:W-:Y:S02]  /*1b50*/  IMAD.IADD R91, R93, 0x1, R91 ;  /* 0x000000015d5b7824 */ /* 0x000fe400078e025b */
[----:B------:R-:W-:Y:S01]  /*1b60*/  @!P5 IMAD.MOV.U32 R7, RZ, RZ, RZ ;  /* 0x000000ffff07d224 */ /* 0x000fe200078e00ff */
[----:B------:R-:W-:Y:S06]  /*1b70*/  @!P0 BRA `(.L_x_3830) ;  /* 0x0000003800948947 */ /* 0x000fec0003800000 */
[----:B------:R-:W1:Y:S01]  /*1b80*/  LDC.64 R2, c[0x0][0x338] ;  /* 0x0000ce00ff027b82 */ /* 0x000e620000000a00 */
[----:B------:R-:W-:Y:S01]  /*1b90*/  ULDC.64 UR10, c[0x0][0x330] ;  /* 0x0000cc00000a7ab9 */ /* 0x000fe20000000a00 */
[----:B------:R-:W-:Y:S01]  /*1ba0*/  SHF.R.S32.HI R8, RZ, 0x1f, R32 ;  /* 0x0000001fff087819 */ /* 0x000fe20000011420 */
[----:B------:R-:W-:Y:S01]  /*1bb0*/  ULDC.64 UR4, c[0x0][0x328] ;  /* 0x0000ca0000047ab9 */ /* 0x000fe20000000a00 */
[--C-:B------:R-:W-:Y:S01]  /*1bc0*/  SHF.R.S32.HI R11, RZ, 0x1f, R49.reuse ;  /* 0x0000001fff0b7819 */ /* 0x100fe20000011431 */
[C---:B------:R-:W-:Y:S01]  /*1bd0*/  IMAD R9, R5.reuse, UR10, RZ ;  /* 0x0000000a05097c24 */ /* 0x040fe2000f8e02ff */
[----:B------:R-:W-:Y:S01]  /*1be0*/  IADD3 R10, P1, P0, R32, R116, -R49 ;  /* 0x00000074200a7210 */ /* 0x000fe2000783e831 */
[----:B------:R-:W-:Y:S01]  /*1bf0*/  IMAD R5, R5, UR4, RZ ;  /* 0x0000000405057c24 */ /* 0x000fe2000f8e02ff */
[----:B------:R-:W-:Y:S01]  /*1c00*/  ULDC.64 UR12, c[0x0][0x350] ;  /* 0x0000d400000c7ab9 */ /* 0x000fe20000000a00 */
[----:B------:R-:W-:Y:S01]  /*1c10*/  IMAD.WIDE.U32 R12, R6, UR10, R84 ;  /* 0x0000000a060c7c25 */ /* 0x000fe2000f8e0054 */
[----:B------:R-:W-:Y:S01]  /*1c20*/  IADD3.X R8, R8, R117, ~R11, P1, P0 ;  /* 0x0000007508087210 */ /* 0x000fe20000fe0c0b */
[----:B------:R-:W2:Y:S01]  /*1c30*/  LDC R65, c[0x0][0x340] ;  /* 0x0000d000ff417b82 */ /* 0x000ea20000000800 */
[----:B------:R-:W-:Y:S01]  /*1c40*/  SHF.L.U32 R69, R101, 0x6, RZ ;  /* 0x0000000665457819 */ /* 0x000fe200000006ff */
[C---:B------:R-:W-:Y:S01]  /*1c50*/  IMAD R9, R6.reuse, UR11, R9 ;  /* 0x0000000b06097c24 */ /* 0x040fe2000f8e0209 */
[----:B------:R-:W-:Y:S01]  /*1c60*/  ULDC.64 UR10, c[0x0][0x348] ;  /* 0x0000d200000a7ab9 */ /* 0x000fe20000000a00 */
[----:B------:R-:W-:Y:S01]  /*1c70*/  IMAD.WIDE.U32 R14, R6, UR4, R84 ;  /* 0x00000004060e7c25 */ /* 0x000fe2000f8e0054 */
[----:B------:R-:W-:Y:S01]  /*1c80*/  SHF.L.U32 R61, R52, 0x6, RZ ;  /* 0x00000006343d7819 */ /* 0x000fe200000006ff */
[----:B------:R-:W-:Y:S01]  /*1c90*/  ULDC UR25, c[0x0][0x2d0] ;  /* 0x0000b40000197ab9 */ /* 0x000fe20000000800 */
[----:B------:R-:W-:Y:S01]  /*1ca0*/  IADD3 R57, R116, 0x20, RZ ;  /* 0x0000002074397810 */ /* 0x000fe20007ffe0ff */
[----:B------:R-:W-:Y:S01]  /*1cb0*/  IMAD R5, R6, UR5, R5 ;  /* 0x0000000506057c24 */ /* 0x000fe2000f8e0205 */
[----:B------:R-:W-:Y:S01]  /*1cc0*/  ULDC.64 UR4, c[0x0][0x340] ;  /* 0x0000d00000047ab9 */ /* 0x000fe20000000a00 */
[----:B------:R-:W-:Y:S01]  /*1cd0*/  IMAD.IADD R13, R13, 0x1, R9 ;  /* 0x000000010d0d7824 */ /* 0x000fe200078e0209 */
[----:B------:R-:W-:Y:S01]  /*1ce0*/  USHF.L.U32 UR14, UR4, 0x6, URZ ;  /* 0x00000006040e7899 */ /* 0x000fe2000800063f */
[C---:B------:R-:W-:Y:S01]  /*1cf0*/  IMAD R6, R8.reuse, UR4, RZ ;  /* 0x0000000408067c24 */ /* 0x040fe2000f8e02ff */
[----:B------:R-:W-:Y:S01]  /*1d00*/  USHF.L.U64.HI UR15, UR4, 0x5, UR5 ;  /* 0x00000005040f7899 */ /* 0x000fe20008010205 */
[----:B------:R-:W-:Y:S01]  /*1d10*/  IMAD.IADD R15, R15, 0x1, R5 ;  /* 0x000000010f0f7824 */ /* 0x000fe200078e0205 */
[----:B------:R-:W-:Y:S01]  /*1d20*/  USHF.L.U32 UR20, UR4, 0x5, URZ ;  /* 0x0000000504147899 */ /* 0x000fe2000800063f */
[----:B-1----:R-:W-:Y:S01]  /*1d30*/  IMAD R5, R8, R2, RZ ;  /* 0x0000000208057224 */ /* 0x002fe200078e02ff */
[----:B------:R-:W-:Y:S01]  /*1d40*/  UIMAD.WIDE.U32 UR18, UR4, 0xc0, URZ ;  /* 0x000000c0041278a5 */ /* 0x000fe2000f8e003f */
[----:B------:R-:W-:Y:S01]  /*1d50*/  IMAD R6, R10, UR5, R6 ;  /* 0x000000050a067c24 */ /* 0x000fe2000f8e0206 */
[----:B------:R-:W-:Y:S01]  /*1d60*/  SHF.L.U64.HI R66, R2, 0x6, R3 ;  /* 0x0000000602427819 */ /* 0x000fe20000010203 */
[----:B------:R-:W-:Y:S01]  /*1d70*/  IMAD.WIDE.U32 R12, R10, UR4, R12 ;  /* 0x000000040a0c7c25 */ /* 0x000fe2000f8e000c */
[----:B------:R-:W-:Y:S01]  /*1d80*/  SHF.L.U64.HI R86, R2, 0x5, R3 ;  /* 0x0000000502567819 */ /* 0x000fe20000010203 */
[----:B------:R-:W-:Y:S01]  /*1d90*/  USHF.L.U64.HI UR23, UR20, 0x1, UR15 ;  /* 0x0000000114177899 */ /* 0x000fe2000801020f */
[----:B------:R-:W-:Y:S01]  /*1da0*/  IADD3 R88, R116, 0x60, RZ ;  /* 0x0000006074587810 */ /* 0x000fe20007ffe0ff */
[C---:B------:R-:W-:Y:S01]  /*1db0*/  IMAD R5, R10.reuse, R3, R5 ;  /* 0x000000030a057224 */ /* 0x040fe200078e0205 */
[----:B------:R-:W-:Y:S01]  /*1dc0*/  IADD3 R13, R13, R6, RZ ;  /* 0x000000060d0d7210 */ /* 0x000fe20007ffe0ff */
[----:B------:R-:W-:Y:S01]  /*1dd0*/  IMAD.WIDE.U32 R10, R10, R2, R14 ;  /* 0x000000020a0a7225 */ /* 0x000fe200078e000e */
[----:B------:R-:W-:Y:S01]  /*1de0*/  SHF.R.S32.HI R60, RZ, 0x1f, R61 ;  /* 0x0000001fff3c7819 */ /* 0x000fe2000001143d */
[----:B------:R-:W-:Y:S01]  /*1df0*/  USHF.L.U32 UR26, UR14, 0x1, URZ ;  /* 0x000000010e1a7899 */ /* 0x000fe2000800063f */
[----:B--2---:R-:W-:Y:S01]  /*1e00*/  LEA R65, -R65, RZ, 0x7 ;  /* 0x000000ff41417211 */ /* 0x004fe200078e39ff */
[----:B------:R-:W-:Y:S01]  /*1e10*/  IMAD.IADD R32, R7, 0x1, R32 ;  /* 0x0000000107207824 */ /* 0x000fe200078e0220 */
[----:B------:R-:W-:Y:S01]  /*1e20*/  ULDC.U8 UR22, c[0x0][0x3c3] ;  /* 0x0000f0c000167ab9 */ /* 0x000fe20000000000 */
[C---:B------:R-:W-:Y:S01]  /*1e30*/  IMAD R76, R0.reuse, UR12, RZ ;  /* 0x0000000c004c7c24 */ /* 0x040fe2000f8e02ff */
[----:B------:R-:W-:Y:S01]  /*1e40*/  ULDC UR21, c[0x0][0x2e0] ;  /* 0x0000b80000157ab9 */ /* 0x000fe20000000800 */
[----:B------:R-:W-:Y:S01]  /*1e50*/  IMAD R78, R0, UR10, RZ ;  /* 0x0000000a004e7c24 */ /* 0x000fe2000f8e02ff */
[----:B------:R-:W-:Y:S01]  /*1e60*/  ULDC.64 UR16, c[0x0][0x250] ;  /* 0x0000940000107ab9 */ /* 0x000fe20000000a00 */
[----:B------:R-:W-:Y:S01]  /*1e70*/  IMAD.IADD R11, R11, 0x1, R5 ;  /* 0x000000010b0b7824 */ /* 0x000fe200078e0205 */
[----:B------:R-:W-:Y:S01]  /*1e80*/  USHF.L.U32 UR20, UR20, 0x1, URZ ;  /* 0x0000000114147899 */ /* 0x000fe2000800063f */
[----:B------:R-:W-:-:S02]  /*1e90*/  IMAD R32, R52, R32, RZ ;  /* 0x0000002034207224 */ /* 0x000fc400078e02ff */
[C---:B------:R-:W-:Y:S02]  /*1ea0*/  IMAD R76, R4.reuse, UR13, R76 ;  /* 0x0000000d044c7c24 */ /* 0x040fe4000f8e024c */
[C---:B------:R-:W-:Y:S01]  /*1eb0*/  IMAD.WIDE.U32 R6, R4.reuse, UR12, R12 ;  /* 0x0000000c04067c25 */ /* 0x040fe2000f8e000c */
[----:B------:R-:W-:Y:S01]  /*1ec0*/  SHF.R.S32.HI R31, RZ, 0x1f, R32 ;  /* 0x0000001fff1f7819 */ /* 0x000fe20000011420 */
[----:B------:R-:W-:Y:S01]  /*1ed0*/  ULDC.64 UR12, c[0x0][0x320] ;  /* 0x0000c800000c7ab9 */ /* 0x000fe20000000a00 */
[-C--:B------:R-:W-:Y:S01]  /*1ee0*/  IADD3 R83, P3, R53, R32.reuse, RZ ;  /* 0x0000002035537210 */ /* 0x080fe20007f7e0ff */
[----:B------:R-:W-:Y:S01]  /*1ef0*/  IMAD R78, R4, UR11, R78 ;  /* 0x0000000b044e7c24 */ /* 0x000fe2000f8e024e */
[----:B------:R-:W-:Y:S01]  /*1f00*/  IADD3 R32, P4, R54, R32, RZ ;  /* 0x0000002036207210 */ /* 0x000fe20007f9e0ff */
[----:B------:R-:W-:Y:S01]  /*1f10*/  IMAD.WIDE.U32 R4, R4, UR10, R10 ;  /* 0x0000000a04047c25 */ /* 0x000fe2000f8e000a */
[----:B------:R-:W-:Y:S01]  /*1f20*/  ULDC.64 UR10, c[0x0][0x318] ;  /* 0x0000c600000a7ab9 */ /* 0x000fe20000000a00 */
[----:B------:R-:W-:Y:S01]  /*1f30*/  LEA R77, P1, R6, UR12, 0x1 ;  /* 0x0000000c064d7c11 */ /* 0x000fe2000f8208ff */
[----:B------:R-:W-:Y:S01]  /*1f40*/  UIMAD UR12, UR5, 0xc0, URZ ;  /* 0x000000c0050c78a4 */ /* 0x000fe2000f8e023f */
[----:B------:R-:W-:Y:S01]  /*1f50*/  IMAD.IADD R76, R7, 0x1, R76 ;  /* 0x00000001074c7824 */ /* 0x000fe200078e024c */
[----:B------:R-:W-:Y:S01]  /*1f60*/  IADD3 R78, R5, R78, RZ ;  /* 0x0000004e054e7210 */ /* 0x000fe20007ffe0ff */
[----:B------:R-:W-:Y:S01]  /*1f70*/  IMAD.WIDE.U32 R8, R100, 0x40, RZ ;  /* 0x0000004064087825 */ /* 0x000fe200078e00ff */
[----:B------:R-:W-:Y:S01]  /*1f80*/  LEA R79, P0, R4, UR10, 0x1 ;  /* 0x0000000a044f7c11 */ /* 0x000fe2000f8008ff */
[----:B------:R-:W-:Y:S01]  /*1f90*/  UIADD3 UR27, UR19, UR12, URZ ;  /* 0x0000000c131b7290 */ /* 0x000fe2000fffe03f */
[----:B------:R-:W-:Y:S01]  /*1fa0*/  IADD3.X R82, R50, R31, RZ, P3, !PT ;  /* 0x0000001f32527210 */ /* 0x000fe20001ffe4ff */
[----:B------:R-:W-:Y:S01]  /*1fb0*/  IMAD.X R31, R51, 0x1, R31, P4 ;  /* 0x00000001331f7824 */ /* 0x000fe200020e061f */
[----:B------:R-:W-:Y:S01]  /*1fc0*/  LEA.HI.X R78, R4, UR11, R78, 0x1, P0 ;  /* 0x0000000b044e7c11 */ /* 0x000fe200080f0c4e */
[----:B------:R-:W-:Y:S01]  /*1fd0*/  ULDC.64 UR10, c[0x0][0x218] ;  /* 0x00008600000a7ab9 */ /* 0x000fe20000000a00 */
[----:B------:R-:W-:Y:S01]  /*1fe0*/  LEA.HI.X R76, R6, UR13, R76, 0x1, P1 ;  /* 0x0000000d064c7c11 */ /* 0x000fe200088f0c4c */
[----:B------:R-:W-:Y:S01]  /*1ff0*/  USHF.L.U64.HI UR13, UR4, 0x6, UR5 ;  /* 0x00000006040d7899 */ /* 0x000fe20008010205 */
[----:B------:R-:W-:Y:S01]  /*2000*/  LEA R73, P1, R94, UR10, 0x1 ;  /* 0x0000000a5e497c11 */ /* 0x000fe2000f8208ff */
[----:B------:R-:W-:Y:S01]  /*2010*/  IMAD.SHL.U32 R68, R103, 0x40, RZ ;  /* 0x0000004067447824 */ /* 0x000fe200078e00ff */
[----:B------:R-:W-:Y:S01]  /*2020*/  ULDC.64 UR4, c[0x0][0x220] ;  /* 0x0000880000047ab9 */ /* 0x000fe20000000a00 */
[----:B------:R-:W-:Y:S01]  /*2030*/  SHF.L.U64.HI R31, R32, 0x1, R31 ;  /* 0x00000001201f7819 */ /* 0x000fe2000001021f */
[----:B------:R-:W-:Y:S01]  /*2040*/  IMAD.IADD R69, R9, 0x1, R69 ;  /* 0x0000000109457824 */ /* 0x000fe200078e0245 */
[----:B------:R-:W-:Y:S01]  /*2050*/  LEA R75, P0, R92, UR4, 0x1 ;  /* 0x000000045c4b7c11 */ /* 0x000fe2000f8008ff */
[----:B------:R-:W-:Y:S01]  /*2060*/  IMAD.WIDE.U32 R102, R102, 0x40, RZ ;  /* 0x0000004066667825 */ /* 0x000fe200078e00ff */
[C---:B------:R-:W-:Y:S01]  /*2070*/  SHF.L.U64.HI R82, R83.reuse, 0x1, R82 ;  /* 0x0000000153527819 */ /* 0x040fe20000010252 */
[----:B------:R-:W-:Y:S01]  /*2080*/  USHF.L.U64.HI UR24, UR14, 0x1, UR13 ;  /* 0x000000010e187899 */ /* 0x000fe2000801020d */
[----:B------:R-:W-:Y:S01]  /*2090*/  SHF.L.U32 R32, R32, 0x1, RZ ;  /* 0x0000000120207819 */ /* 0x000fe200000006ff */
[----:B------:R-:W-:Y:S01]  /*20a0*/  IMAD.SHL.U32 R83, R83, 0x2, RZ ;  /* 0x0000000253537824 */ /* 0x000fe200078e00ff */
[----:B------:R-:W-:Y:S01]  /*20b0*/  LEA.HI.X R72, R94, UR11, R125, 0x1, P1 ;  /* 0x0000000b5e487c11 */ /* 0x000fe200088f0c7d */
[----:B------:R-:W-:Y:S01]  /*20c0*/  ULDC.64 UR10, c[0x0][0x360] ;  /* 0x0000d800000a7ab9 */ /* 0x000fe20000000a00 */
[----:B------:R-:W-:Y:S01]  /*20d0*/  IMAD R71, R101, 0xc0, RZ ;  /* 0x000000c065477824 */ /* 0x000fe200078e02ff */
[----:B------:R-:W-:Y:S01]  /*20e0*/  LEA.HI.X R74, R92, UR5, R91, 0x1, P0 ;  /* 0x000000055c4a7c11 */ /* 0x000fe200080f0c5b */
[----:B------:R-:W-:Y:S01]  /*20f0*/  IMAD.SHL.U32 R63, R52, 0x20, RZ ;  /* 0x00000020343f7824 */ /* 0x000fe200078e00ff */
[----:B------:R-:W-:Y:S01]  /*2100*/  IADD3 R10, P1, R32, UR10, RZ ;  /* 0x0000000a200a7c10 */ /* 0x000fe2000ff3e0ff */
[----:B------:R-:W-:Y:S01]  /*2110*/  IMAD R59, R52, 0x60, RZ ;  /* 0x00000060343b7824 */ /* 0x000fe200078e02ff */
[----:B------:R-:W-:Y:S01]  /*2120*/  ULDC.64 UR4, c[0x0][0x358] ;  /* 0x0000d60000047ab9 */ /* 0x000fe20000000a00 */
[----:B------:R-:W-:Y:S01]  /*2130*/  IMAD.WIDE.U32 R100, R100, 0xc0, RZ ;  /* 0x000000c064647825 */ /* 0x000fe200078e00ff */
[C---:B------:R-:W-:Y:S01]  /*2140*/  IADD3 R81, P4, R83.reuse, UR10, RZ ;  /* 0x0000000a53517c10 */ /* 0x040fe2000ff9e0ff */
[----:B------:R-:W-:Y:S01]  /*2150*/  ULDC.64 UR12, c[0x0][0x230] ;  /* 0x00008c00000c7ab9 */ /* 0x000fe20000000a00 */
[----:B------:R-:W-:Y:S01]  /*2160*/  IADD3 R83, P3, R83, UR4, RZ ;  /* 0x0000000453537c10 */ /* 0x000fe2000ff7e0ff */
[----:B------:R-:W-:Y:S01]  /*2170*/  IMAD.SHL.U32 R70, R8, 0x2, RZ ;  /* 0x0000000208467824 */ /* 0x000fe200078e00ff */
[----:B------:R-:W-:Y:S01]  /*2180*/  IADD3 R32, P0, R32, UR4, RZ ;  /* 0x0000000420207c10 */ /* 0x000fe2000ff1e0ff */
[C---:B------:R-:W-:Y:S01]  /*2190*/  IMAD.SHL.U32 R67, R2.reuse, 0x40, RZ ;  /* 0x0000004002437824 */ /* 0x040fe200078e00ff */
[----:B------:R-:W-:Y:S01]  /*21a0*/  IADD3.X R9, R31, UR11, RZ, P1, !PT ;  /* 0x0000000b1f097c10 */ /* 0x000fe20008ffe4ff */
[----:B------:R-:W-:Y:S01]  /*21b0*/  IMAD.SHL.U32 R87, R2, 0x20, RZ ;  /* 0x0000002002577824 */ /* 0x000fe200078e00ff */
[----:B------:R-:W-:Y:S01]  /*21c0*/  SHF.L.U64.HI R69, R8, 0x1, R69 ;  /* 0x0000000108457819 */ /* 0x000fe20000010245 */
[----:B------:R-:W-:Y:S01]  /*21d0*/  VIADD R89, R116, 0x40 ;  /* 0x0000004074597836 */ /* 0x000fe20000000000 */
[----:B------:R-:W-:Y:S01]  /*21e0*/  IADD3 R68, R103, R68, RZ ;  /* 0x0000004467447210 */ /* 0x000fe20007ffe0ff */
[----:B------:R-:W-:Y:S01]  /*21f0*/  IMAD.MOV.U32 R11, RZ, RZ, R34 ;  /* 0x000000ffff0b7224 */ /* 0x000fe200078e0022 */
[----:B------:R-:W-:Y:S01]  /*2200*/  ISETP.GE.AND P1, PT, R84, UR25, PT ;  /* 0x0000001954007c0c */ /* 0x000fe2000bf26270 */
[----:B------:R-:W-:Y:S01]  /*2210*/  IMAD.IADD R71, R101, 0x1, R71 ;  /* 0x0000000165477824 */ /* 0x000fe200078e0247 */
[----:B------:R-:W-:Y:S01]  /*2220*/  SHF.R.S32.HI R62, RZ, 0x1f, R63 ;  /* 0x0000001fff3e7819 */ /* 0x000fe2000001143f */
[----:B------:R-:W-:Y:S01]  /*2230*/  ULDC UR4, c[0x0][0x2e0] ;  /* 0x0000b80000047ab9 */ /* 0x000fe20000000800 */
[----:B------:R-:W-:Y:S01]  /*2240*/  SHF.R.S32.HI R58, RZ, 0x1f, R59 ;  /* 0x0000001fff3a7819 */ /* 0x000fe2000001143b */
[----:B------:R-:W-:Y:S01]  /*2250*/  ULDC.64 UR14, c[0x0][0x238] ;  /* 0x00008e00000e7ab9 */ /* 0x000fe20000000a00 */
[C---:B------:R-:W-:Y:S01]  /*2260*/  IADD3.X R80, R82.reuse, UR11, RZ, P4, !PT ;  /* 0x0000000b52507c10 */ /* 0x040fe2000a7fe4ff */
[----:B------:R-:W-:Y:S01]  /*2270*/  ULDC.64 UR10, c[0x0][0x248] ;  /* 0x00009200000a7ab9 */ /* 0x000fe20000000a00 */
[----:B------:R-:W-:-:S02]  /*2280*/  IADD3.X R82, R82, UR5, RZ, P3, !PT ;  /* 0x0000000552527c10 */ /* 0x000fc40009ffe4ff */
[----:B------:R-:W-:Y:S01]  /*2290*/  IADD3.X R31, R31, UR5, RZ, P0, !PT ;  /* 0x000000051f1f7c10 */ /* 0x000fe200087fe4ff */
[----:B------:R-:W-:-:S06]  /*22a0*/  ULDC UR5, c[0x0][0x2e0] ;  /* 0x0000b80000057ab9 */ /* 0x000fcc0000000800 */
.L_x_3860:
[----:B------:R-:W-:Y:S02]  /*22b0*/  IMAD.SHL.U32 R13, R11, 0x80, RZ ;  /* 0x000000800b0d7824 */ /* 0x000fe400078e00ff */
[----:B------:R-:W-:Y:S02]  /*22c0*/  IMAD.MOV.U32 R14, RZ, RZ, R77 ;  /* 0x000000ffff0e7224 */ /* 0x000fe400078e004d */
[----:B------:R-:W-:Y:S02]  /*22d0*/  VIADD R12, R13, 0xffffff80 ;  /* 0xffffff800d0c7836 */ /* 0x000fe40000000000 */
[----:B------:R-:W-:Y:S02]  /*22e0*/  IMAD.MOV.U32 R15, RZ, RZ, R76 ;  /* 0x000000ffff0f7224 */ /* 0x000fe400078e004c */
[--C-:B------:R-:W-:Y:S02]  /*22f0*/  IMAD.IADD R2, R35, 0x1, -R12.reuse ;  /* 0x0000000123027824 */ /* 0x100fe400078e0a0c */
[----:B------:R-:W-:Y:S03]  /*2300*/  IMAD.IADD R0, R49, 0x1, -R12 ;  /* 0x0000000131007824 */ /* 0x000fe600078e0a0c */
[CC--:B------:R-:W-:Y:S02]  /*2310*/  ISETP.GE.OR P6, PT, R116.reuse, R2.reuse, P1 ;  /* 0x000000027400720c */ /* 0x0c0fe40000fc6670 */
[C---:B------:R-:W-:Y:S02]  /*2320*/  ISETP.GE.OR P5, PT, R57.reuse, R2, P1 ;  /* 0x000000023900720c */ /* 0x040fe40000fa6670 */
[-C--:B------:R-:W-:Y:S02]  /*2330*/  ISETP.LT.OR P6, PT, R116, R0.reuse, P6 ;  /* 0x000000007400720c */ /* 0x080fe400037c1670 */
[----:B------:R-:W-:Y:S02]  /*2340*/  ISETP.LT.OR P5, PT, R57, R0, P5 ;  /* 0x000000003900720c */ /* 0x000fe40002fa1670 */
[C---:B------:R-:W-:Y:S04]  /*2350*/  ISETP.GE.OR P4, PT, R89.reuse, R2, P1 ;  /* 0x000000025900720c */ /* 0x040fe80000f86670 */
[----:B------:R-:W-:Y:S05]  /*2360*/  ISETP.LT.OR P4, PT, R89, R0, P4 ;  /* 0x000000005900720c */ /* 0x000fea0002781670 */
[----:B--234-:R-:W2:Y:S01]  /*2370*/  @!P6 LDG.E.128 R4, desc[UR6][R14.64] ;  /* 0x000000060e04e981 */ /* 0x01cea2000c1e1d00 */
[----:B------:R-:W-:Y:S01]  /*2380*/  @!P6 IMAD.MOV.U32 R18, RZ, RZ, R75 ;  /* 0x000000ffff12e224 */ /* 0x000fe200078e004b */
[C---:B------:R-:W-:Y:S01]  /*2390*/  @!P5 IADD3 R16, P0, R77.reuse, UR20, RZ ;  /* 0x000000144d10dc10 */ /* 0x040fe2000ff1e0ff */
[----:B------:R-:W-:Y:S03]  /*23a0*/  @!P6 IMAD.MOV.U32 R19, RZ, RZ, R74 ;  /* 0x000000ffff13e224 */ /* 0x000fe600078e004a */
[----:B------:R-:W-:Y:S02]  /*23b0*/  @!P5 IADD3.X R17, R76, UR23, RZ, P0, !PT ;  /* 0x000000174c11dc10 */ /* 0x000fe400087fe4ff */
[----:B--2---:R1:W-:Y:S02]  /*23c0*/  @!P6 STG.E.128 desc[UR6][R18.64], R4 ;  /* 0x000000041200e986 */ /* 0x0043e4000c101d06 */
[C---:B-1----:R-:W-:Y:S02]  /*23d0*/  @!P5 LEA R18, P3, R112.reuse, R75, 0x1 ;  /* 0x0000004b7012d211 */ /* 0x042fe400078608ff */
[----:B------:R1:W2:Y:S02]  /*23e0*/  @!P5 LDG.E.128 R4, desc[UR6][R16.64] ;  /* 0x000000061004d981 */ /* 0x0002a4000c1e1d00 */
[----:B------:R-:W-:Y:S02]  /*23f0*/  @!P5 LEA.HI.X R19, R112, R74, R111, 0x1, P3 ;  /* 0x0000004a7013d211 */ /* 0x000fe400018f0c6f */
[C---:B------:R-:W-:Y:S04]  /*2400*/  ISETP.GE.OR P3, PT, R88.reuse, R2, P1 ;  /* 0x000000025800720c */ /* 0x040fe80000f66670 */
[----:B------:R-:W-:Y:S02]  /*2410*/  ISETP.LT.OR P3, PT, R88, R0, P3 ;  /* 0x000000005800720c */ /* 0x000fe40001f61670 */
[----:B-1----:R-:W-:Y:S04]  /*2420*/  @!P4 IADD3 R16, P0, R77, UR26, RZ ;  /* 0x0000001a4d10cc10 */ /* 0x002fe8000ff1e0ff */
[----:B------:R-:W-:Y:S02]  /*2430*/  @!P4 IADD3.X R17, R76, UR24, RZ, P0, !PT ;  /* 0x000000184c11cc10 */ /* 0x000fe400087fe4ff */
[----:B------:R-:W-:Y:S05]  /*2440*/  @!P4 IADD3 R2, P0, R75, R70, RZ ;  /* 0x000000464b02c210 */ /* 0x000fea0007f1e0ff */
[----:B------:R-:W-:Y:S01]  /*2450*/  @!P4 IMAD.X R3, R74, 0x1, R69, P0 ;  /* 0x000000014a03c824 */ /* 0x000fe200000e0645 */
[----:B--2---:R1:W-:Y:S04]  /*2460*/  @!P5 STG.E.128 desc[UR6][R18.64], R4 ;  /* 0x000000041200d986 */ /* 0x0043e8000c101d06 */
[----:B-1----:R1:W2:Y:S02]  /*2470*/  @!P4 LDG.E.128 R4, desc[UR6][R16.64] ;  /* 0x000000061004c981 */ /* 0x0022a4000c1e1d00 */
[----:B-1----:R-:W-:Y:S04]  /*2480*/  @!P3 IADD3 R16, P0, R77, UR18, RZ ;  /* 0x000000124d10bc10 */ /* 0x002fe8000ff1e0ff */
[----:B------:R-:W-:Y:S01]  /*2490*/  @!P3 IADD3.X R17, R76, UR27, RZ, P0, !PT ;  /* 0x0000001b4c11bc10 */ /* 0x000fe200087fe4ff */
[----:B--2---:R1:W-:Y:S04]  /*24a0*/  @!P4 STG.E.128 desc[UR6][R2.64], R4 ;  /* 0x000000040200c986 */ /* 0x0043e8000c101d06 */
[----:B-1----:R-:W2:Y:S01]  /*24b0*/  @!P3 LDG.E.128 R4, desc[UR6][R16.64] ;  /* 0x000000061004b981 */ /* 0x002ea2000c1e1d00 */
[----:B------:R-:W-:Y:S05]  /*24c0*/  @!P3 IADD3 R2, P0, R75, R100, RZ ;  /* 0x000000644b02b210 */ /* 0x000fea0007f1e0ff */
[----:B------:R-:W-:Y:S01]  /*24d0*/  @!P3 IMAD.X R3, R74, 0x1, R71, P0 ;  /* 0x000000014a03b824 */ /* 0x000fe200000e0647 */
[C---:B------:R-:W-:Y:S04]  /*24e0*/  LEA R77, P0, R65.reuse, R14, 0x1 ;  /* 0x0000000e414d7211 */ /* 0x040fe800078008ff */
[----:B------:R-:W-:Y:S02]  /*24f0*/  LEA.HI.X.SX32 R76, R65, R15, 0x1, P0 ;  /* 0x0000000f414c7211 */ /* 0x000fe400000f0eff */
[----:B------:R-:W-:Y:S01]  /*2500*/  ISETP.NE.AND P0, PT, RZ, UR4, PT ;  /* 0x00000004ff007c0c */ /* 0x000fe2000bf05270 */
[----:B--2---:R1:W-:Y:S11]  /*2510*/  @!P3 STG.E.128 desc[UR6][R2.64], R4 ;  /* 0x000000040200b986 */ /* 0x0043f6000c101d06 */
[----:B------:R-:W-:Y:S01]  /*2520*/  @!UPT UIADD3 URZ, URZ, URZ, URZ ;  /* 0x0000003f3f3ff290 */ /* 0x000fe2000fffe03f */
[----:B------:R-:W-:Y:S05]  /*2530*/  @!P0 BRA `(.L_x_3831) ;  /* 0x0000002800108947 */ /* 0x000fea0003800000 */
[----:B------:R-:W-:Y:S11]  /*2540*/  ISETP.NE.AND P0, PT, RZ, UR22, PT ;  /* 0x00000016ff007c0c */ /* 0x000ff6000bf05270 */
[----:B------:R-:W-:Y:S02]  /*2550*/  @!UPT UIADD3 URZ, URZ, URZ, URZ ;  /* 0x0000003f3f3ff290 */ /* 0x000fe4000fffe03f */
[----:B------:R-:W-:Y:S05]  /*2560*/  @!P0 BRA `(.L_x_3832) ;  /* 0x0000000c00dc8947 */ /* 0x000fea0003800000 */
[----:B------:R-:W-:Y:S01]  /*2570*/  MOV R33, R31 ;  /* 0x0000001f00217202 */ /* 0x000fe20000000f00 */
[----:B------:R-:W2:Y:S01]  /*2580*/  LDC R23, c[0x0][0x2e0] ;  /* 0x0000b800ff177b82 */ /* 0x000ea20000000800 */
[----:B------:R-:W-:Y:S01]  /*2590*/  BSSY B0, `(.L_x_3833) ;  /* 0x0000037000007945 */ /* 0x000fe20003800000 */
[----:B--2---:R-:W-:Y:S03]  /*25a0*/  LEA R23, -R23, RZ, 0x6 ;  /* 0x000000ff17177211 */ /* 0x004fe600078e31ff */
[----:B------:R-:W-:Y:S05]  /*25b0*/  @P6 BRA `(.L_x_3834) ;  /* 0x0000000000d06947 */ /* 0x000fea0003800000 */
[----:B------:R-:W-:Y:S01]  /*25c0*/  ISETP.GE.AND P0, PT, R84, UR4, PT ;  /* 0x0000000454007c0c */ /* 0x000fe2000bf06270 */
[----:B-1----:R-:W-:Y:S01]  /*25d0*/  IMAD.MOV.U32 R5, RZ, RZ, R78 ;  /* 0x000000ffff057224 */ /* 0x002fe200078e004e */
[----:B------:R-:W-:Y:S05]  /*25e0*/  MOV R4, R79 ;  /* 0x0000004f00047202 */ /* 0x000fea0000000f00 */
[----:B------:R-:W2:Y:S06]  /*25f0*/  LDG.E.128 R16, desc[UR6][R4.64] ;  /* 0x0000000604107981 */ /* 0x000eac000c1e1d00 */
[----:B------:R-:W-:Y:S01]  /*2600*/  @!P0 MOV R2, R32 ;  /* 0x0000002000028202 */ /* 0x000fe20000000f00 */
[----:B------:R-:W-:Y:S01]  /*2610*/  @!P0 IMAD.MOV.U32 R3, RZ, RZ, R31 ;  /* 0x000000ffff038224 */ /* 0x000fe200078e001f */
[----:B------:R-:W-:Y:S04]  /*2620*/  @!P0 MOV R8, R10 ;  /* 0x0000000a00088202 */ /* 0x000fe80000000f00 */
[----:B------:R-:W3:Y:S06]  /*2630*/  @!P0 LDG.E.64 R14, desc[UR6][R2.64] ;  /* 0x00000006020e8981 */ /* 0x000eec000c1e1b00 */
[----:B------:R3:W4:Y:S01]  /*2640*/  @!P0 LDG.E.64 R2, desc[UR6][R8.64] ;  /* 0x0000000608028981 */ /* 0x000722000c1e1b00 */
[C---:B--2---:R-:W-:Y:S01]  /*2650*/  @!P0 LOP3.LUT R7, R16.reuse, 0xffff0000, RZ, 0xc0, !PT ;  /* 0xffff000010078812 */ /* 0x044fe200078ec0ff */
[----:B------:R-:W-:Y:S01]  /*2660*/  @!P0 IMAD.U32 R6, R16, 0x10000, RZ ;  /* 0x0001000010068824 */ /* 0x000fe200078e00ff */
[----:B------:R-:W-:Y:S02]  /*2670*/  @!P0 LOP3.LUT R21, R19, 0xffff0000, RZ, 0xc0, !PT ;  /* 0xffff000013158812 */ /* 0x000fe400078ec0ff */
[C---:B---3--:R-:W-:Y:S02]  /*2680*/  @!P0 SHF.L.U32 R8, R14.reuse, 0x10, RZ ;  /* 0x000000100e088819 */ /* 0x048fe400000006ff */
[----:B------:R-:W-:Y:S02]  /*2690*/  @!P0 LOP3.LUT R14, R14, 0xffff0000, RZ, 0xc0, !PT ;  /* 0xffff00000e0e8812 */ /* 0x000fe400078ec0ff */
[C---:B------:R-:W-:Y:S02]  /*26a0*/  @!P0 SHF.L.U32 R20, R15.reuse, 0x10, RZ ;  /* 0x000000100f148819 */ /* 0x040fe400000006ff */
[----:B------:R-:W-:Y:S02]  /*26b0*/  @!P0 LOP3.LUT R22, R15, 0xffff0000, RZ, 0xc0, !PT ;  /* 0xffff00000f168812 */ /* 0x000fe400078ec0ff */
[----:B------:R-:W-:Y:S02]  /*26c0*/  @!P0 LOP3.LUT R15, R18, 0xffff0000, RZ, 0xc0, !PT ;  /* 0xffff0000120f8812 */ /* 0x000fe400078ec0ff */
[C---:B----4-:R-:W-:Y:S01]  /*26d0*/  @!P0 LOP3.LUT R4, R3.reuse, 0xffff0000, RZ, 0xc0, !PT ;  /* 0xffff000003048812 */ /* 0x050fe200078ec0ff */
[C---:B------:R-:W-:Y:S01]  /*26e0*/  @!P0 IMAD.U32 R0, R2.reuse, 0x10000, RZ ;  /* 0x0001000002008824 */ /* 0x040fe200078e00ff */
[----:B------:R-:W-:Y:S01]  /*26f0*/  @!P0 LOP3.LUT R2, R2, 0xffff0000, RZ, 0xc0, !PT ;  /* 0xffff000002028812 */ /* 0x000fe200078ec0ff */
[----:B------:R-:W-:Y:S01]  /*2700*/  @!P0 IMAD.U32 R5, R3, 0x10000, RZ ;  /* 0x0001000003058824 */ /* 0x000fe200078e00ff */
[----:B------:R-:W-:Y:S01]  /*2710*/  @!P0 SHF.L.U32 R3, R17, 0x10, RZ ;  /* 0x0000001011038819 */ /* 0x000fe200000006ff */
[-C--:B------:R-:W-:Y:S01]  /*2720*/  @!P0 FMUL.FTZ R24, R7, R0.reuse ;  /* 0x0000000007188220 */ /* 0x080fe20000410000 */
[C---:B------:R-:W-:Y:S01]  /*2730*/  @!P0 FMUL.FTZ R0, R6.reuse, R0 ;  /* 0x0000000006008220 */ /* 0x040fe20000410000 */
        /* <DEDUP_REMOVED lines=13> */
[-C--:B------:R-:W-:Y:S01]  /*2810*/  @!P0 FFMA.FTZ R25, R3, R14.reuse, -R25 ;  /* 0x0000000e03198223 */ /* 0x080fe20000010819 */
        /* <DEDUP_REMOVED lines=14> */
.L_x_3834:
[----:B------:R-:W-:Y:S05]  /*2900*/  BSYNC B0 ;  /* 0x0000000000007941 */ /* 0x000fea0003800000 */
.L_x_3833:
[----:B------:R-:W-:Y:S04]  /*2910*/  BSSY B0, `(.L_x_3835) ;  /* 0x0000039000007945 */ /* 0x000fe80003800000 */
[----:B------:R-:W-:Y:S05]  /*2920*/  @P5 BRA `(.L_x_3836) ;  /* 0x0000000000dc5947 */ /* 0x000fea0003800000 */
[----:B------:R-:W-:Y:S02]  /*2930*/  ISETP.GE.AND P0, PT, R84, UR4, PT ;  /* 0x0000000454007c0c */ /* 0x000fe4000bf06270 */
[C---:B--2---:R-:W-:Y:S04]  /*2940*/  LEA R16, P5, R87.reuse, R79, 0x1 ;  /* 0x0000004f57107211 */ /* 0x044fe800078a08ff */
[----:B------:R-:W-:Y:S06]  /*2950*/  LEA.HI.X R17, R87, R78, R86, 0x1, P5 ;  /* 0x0000004e57117211 */ /* 0x000fec00028f0c56 */
[----:B------:R-:W2:Y:S01]  /*2960*/  LDG.E.128 R16, desc[UR6][R16.64] ;  /* 0x0000000610107981 */ /* 0x000ea2000c1e1d00 */
[C---:B------:R-:W-:Y:S01]  /*2970*/  @!P0 SHF.L.U64.HI R0, R63.reuse, 0x1, R62 ;  /* 0x000000013f008819 */ /* 0x040fe2000001023e */
[----:B-1----:R-:W-:Y:S05]  /*2980*/  @!P0 IMAD.SHL.U32 R2, R63, 0x2, RZ ;  /* 0x000000023f028824 */ /* 0x002fea00078e00ff */
[C---:B------:R-:W-:Y:S02]  /*2990*/  @!P0 IADD3 R14, P6, R2.reuse, R32, RZ ;  /* 0x00000020020e8210 */ /* 0x040fe40007fde0ff */
[----:B------:R-:W-:Y:S03]  /*29a0*/  @!P0 IADD3 R2, P5, R2, R10, RZ ;  /* 0x0000000a02028210 */ /* 0x000fe60007fbe0ff */
[C---:B------:R-:W-:Y:S01]  /*29b0*/  @!P0 IMAD.X R15, R0.reuse, 0x1, R31, P6 ;  /* 0x00000001000f8824 */ /* 0x040fe200030e061f */
[----:B------:R-:W-:Y:S05]  /*29c0*/  @!P0 IADD3.X R3, R0, R9, RZ, P5, !PT ;  /* 0x0000000900038210 */ /* 0x000fea0002ffe4ff */
[----:B------:R-:W3:Y:S06]  /*29d0*/  @!P0 LDG.E.64 R14, desc[UR6][R14.64] ;  /* 0x000000060e0e8981 */ /* 0x000eec000c1e1b00 */
[----:B------:R-:W4:Y:S01]  /*29e0*/  @!P0 LDG.E.64 R2, desc[UR6][R2.64] ;  /* 0x0000000602028981 */ /* 0x000f22000c1e1b00 */
[C---:B--2---:R-:W-:Y:S01]  /*29f0*/  @!P0 LOP3.LUT R7, R16.reuse, 0xffff0000, RZ, 0xc0, !PT ;  /* 0xffff000010078812 */ /* 0x044fe200078ec0ff */
[----:B------:R-:W-:Y:S01]  /*2a00*/  @!P0 IMAD.U32 R6, R16, 0x10000, RZ ;  /* 0x0001000010068824 */ /* 0x000fe200078e00ff */
[----:B------:R-:W-:Y:S02]  /*2a10*/  @!P0 LOP3.LUT R21, R19, 0xffff0000, RZ, 0xc0, !PT ;  /* 0xffff000013158812 */ /* 0x000fe400078ec0ff */
[C---:B---3--:R-:W-:Y:S02]  /*2a20*/  @!P0 SHF.L.U32 R8, R14.reuse, 0x10, RZ ;  /* 0x000000100e088819 */ /* 0x048fe400000006ff */
[----:B------:R-:W-:Y:S02]  /*2a30*/  @!P0 LOP3.LUT R14, R14, 0xffff0000, RZ, 0xc0, !PT ;  /* 0xffff00000e0e8812 */ /* 0x000fe400078ec0ff */
[----:B------:R-:W-:Y:S02]  /*2a40*/  @!P0 SHF.L.U32 R20, R15, 0x10, RZ ;  /* 0x000000100f148819 */ /* 0x000fe400000006ff */
[C---:B----4-:R-:W-:Y:S01]  /*2a50*/  @!P0 LOP3.LUT R4, R3.reuse, 0xffff0000, RZ, 0xc0, !PT ;  /* 0xffff000003048812 */ /* 0x050fe200078ec0ff */
[C---:B------:R-:W-:Y:S01]  /*2a60*/  @!P0 IMAD.U32 R0, R2.reuse, 0x10000, RZ ;  /* 0x0001000002008824 */ /* 0x040fe200078e00ff */
[----:B------:R-:W-:Y:S01]  /*2a70*/  @!P0 LOP3.LUT R2, R2, 0xffff0000, RZ, 0xc0, !PT ;  /* 0xffff000002028812 */ /* 0x000fe200078ec0ff */
[----:B------:R-:W-:Y:S01]  /*2a80*/  @!P0 IMAD.U32 R5, R3, 0x10000, RZ ;  /* 0x0001000003058824 */ /* 0x000fe200078e00ff */
[----:B------:R-:W-:Y:S01]  /*2a90*/  @!P0 LOP3.LUT R22, R15, 0xffff0000, RZ, 0xc0, !PT ;  /* 0xffff00000f168812 */ /* 0x000fe200078ec0ff */
[-C--:B------:R-:W-:Y:S01]  /*2aa0*/  @!P0 FMUL.FTZ R24, R7, R0.reuse ;  /* 0x0000000007188220 */ /* 0x080fe20000410000 */
[----:B------:R-:W-:Y:S01]  /*2ab0*/  @!P0 SHF.L.U32 R3, R17, 0x10, RZ ;  /* 0x0000001011038819 */ /* 0x000fe200000006ff */
[----:B------:R-:W-:Y:S01]  /*2ac0*/  @!P0 FMUL.FTZ R0, R6, R0 ;  /* 0x0000000006008220 */ /* 0x000fe20000410000 */
[----:B------:R-:W-:Y:S01]  /*2ad0*/  @!P0 LOP3.LUT R15, R18, 0xffff0000, RZ, 0xc0, !PT ;  /* 0xffff0000120f8812 */ /* 0x000fe200078ec0ff */
[-C--:B------:R-:W-:Y:S01]  /*2ae0*/  @!P0 FFMA.FTZ R24, R6, R8.reuse, -R24 ;  /* 0x0000000806188223 */ /* 0x080fe20000010818 */
[----:B------:R-:W-:Y:S01]  /*2af0*/  @!P0 SHF.L.U32 R6, R19, 0x10, RZ ;  /* 0x0000001013068819 */ /* 0x000fe200000006ff */
[----:B------:R-:W-:Y:S01]  /*2b00*/  @!P0 FFMA.FTZ R0, R7, R8, R0 ;  /* 0x0000000807008223 */ /* 0x000fe20000010000 */
[----:B------:R-:W-:Y:S01]  /*2b10*/  @!P0 LOP3.LUT R8, R17, 0xffff0000, RZ, 0xc0, !PT ;  /* 0xffff000011088812 */ /* 0x000fe200078ec0ff */
[----:B------:R-:W-:Y:S02]  /*2b20*/  @!P0 IMAD.U32 R7, R18, 0x10000, RZ ;  /* 0x0001000012078824 */ /* 0x000fe400078e00ff */
[----:B------:R-:W-:Y:S01]  /*2b30*/  @!P0 FMUL.FTZ R27, R15, R5 ;  /* 0x000000050f1b8220 */ /* 0x000fe20000410000 */
[----:B------:R-:W-:Y:S01]  /*2b40*/  @!P0 FMUL.FTZ R26, R21, R4 ;  /* 0x00000004151a8220 */ /* 0x000fe20000410000 */
[----:B------:R-:W-:Y:S01]  /*2b50*/  @!P0 F2FP.BF16.F32.PACK_AB R0, R0, R24 ;  /* 0x000000180000823e */ /* 0x000fe200000010ff */
[-C--:B------:R-:W-:Y:S01]  /*2b60*/  @!P0 FMUL.FTZ R25, R8, R2.reuse ;  /* 0x0000000208198220 */ /* 0x080fe20000410000 */
[C---:B------:R-:W-:Y:S01]  /*2b70*/  @!P0 FMUL.FTZ R2, R3.reuse, R2 ;  /* 0x0000000203028220 */ /* 0x040fe20000410000 */
[C---:B------:R-:W-:Y:S01]  /*2b80*/  @!P0 FMUL.FTZ R4, R6.reuse, R4 ;  /* 0x0000000406048220 */ /* 0x040fe20000410000 */
[----:B------:R-:W-:Y:S01]  /*2b90*/  @!P0 FFMA.FTZ R26, R6, R22, -R26 ;  /* 0x00000016061a8223 */ /* 0x000fe2000001081a */
[----:B------:R-:W-:Y:S01]  /*2ba0*/  LEA R6, P5, R110, R73, 0x1 ;  /* 0x000000496e067211 */ /* 0x000fe200078a08ff */
        /* <DEDUP_REMOVED lines=8> */
[----:B------:R-:W-:Y:S02]  /*2c30*/  @!P0 F2FP.BF16.F32.PACK_AB R3, R3, R7 ;  /* 0x000000070303823e */ /* 0x000fe400000010ff */
[----:B------:R-:W-:Y:S02]  /*2c40*/  @!P0 F2FP.BF16.F32.PACK_AB R4, R4, R26 ;  /* 0x0000001a0404823e */ /* 0x000fe400000010ff */
[----:B------:R-:W-:Y:S01]  /*2c50*/  LEA.HI.X R7, R110, R72, R109, 0x1, P5 ;  /* 0x000000486e077211 */ /* 0x000fe200028f0c6d */
[----:B------:R-:W-:Y:S01]  /*2c60*/  @!P0 IMAD.MOV.U32 R18, RZ, RZ, R3 ;  /* 0x000000ffff128224 */ /* 0x000fe200078e0003 */
[----:B------:R-:W-:Y:S02]  /*2c70*/  @!P0 MOV R17, R2 ;  /* 0x0000000200118202 */ /* 0x000fe40000000f00 */
[----:B------:R-:W-:Y:S05]  /*2c80*/  @!P0 MOV R19, R4 ;  /* 0x0000000400138202 */ /* 0x000fea0000000f00 */
[----:B------:R3:W-:Y:S02]  /*2c90*/  STG.E.128 desc[UR6][R6.64], R16 ;  /* 0x0000001006007986 */ /* 0x0007e4000c101d06 */
.L_x_3836:
[----:B------:R-:W-:Y:S05]  /*2ca0*/  BSYNC B0 ;  /* 0x0000000000007941 */ /* 0x000fea0003800000 */
.L_x_3835:
[----:B------:R-:W-:Y:S04]  /*2cb0*/  BSSY B0, `(.L_x_3837) ;  /* 0x0000039000007945 */ /* 0x000fe80003800000 */
[----:B------:R-:W-:Y:S05]  /*2cc0*/  @P4 BRA `(.L_x_3838) ;  /* 0x0000000000dc4947 */ /* 0x000fea0003800000 */
[----:B------:R-:W-:Y:S02]  /*2cd0*/  ISETP.GE.AND P0, PT, R84, UR4, PT ;  /* 0x0000000454007c0c */ /* 0x000fe4000bf06270 */
[C---:B--23--:R-:W-:Y:S04]  /*2ce0*/  LEA R16, P6, R67.reuse, R79, 0x1 ;  /* 0x0000004f43107211 */ /* 0x04cfe800078c08ff */
        /* <DEDUP_REMOVED lines=53> */
.L_x_3838:
[----:B------:R-:W-:Y:S05]  /*3040*/  BSYNC B0 ;  /* 0x0000000000007941 */ /* 0x000fea0003800000 */
.L_x_3837:
[----:B------:R-:W-:Y:S04]  /*3050*/  BSSY B0, `(.L_x_3839) ;  /* 0x0000041000007945 */ /* 0x000fe80003800000 */
[----:B------:R-:W-:Y:S05]  /*3060*/  @P3 BRA `(.L_x_3840) ;  /* 0x0000000000fc3947 */ /* 0x000fea0003800000 */
[----:B------:R-:W-:Y:S01]  /*3070*/  ISETP.GE.AND P0, PT, R84, UR4, PT ;  /* 0x0000000454007c0c */ /* 0x000fe2000bf06270 */
[----:B-1----:R-:W1:Y:S01]  /*3080*/  LDC.64 R2, c[0x0][0x338] ;  /* 0x0000ce00ff027b82 */ /* 0x002e620000000a00 */
[----:B------:R-:W-:Y:S01]  /*3090*/  MOV R4, R79 ;  /* 0x0000004f00047202 */ /* 0x000fe20000000f00 */
[----:B------:R-:W-:Y:S06]  /*30a0*/  IMAD.MOV.U32 R5, RZ, RZ, R78 ;  /* 0x000000ffff057224 */ /* 0x000fec00078e004e */
[----:B------:R-:W5:Y:S04]  /*30b0*/  LDC.64 R24, c[0x0][0x248] ;  /* 0x00009200ff187b82 */ /* 0x000f680000000a00 */
[----:B------:R-:W-:Y:S01]  /*30c0*/  @!P0 SHF.L.U64.HI R0, R59, 0x1, R58 ;  /* 0x000000013b008819 */ /* 0x000fe2000001023a */
[----:B-----5:R-:W-:Y:S02]  /*30d0*/  IMAD R25, R25, 0xc0, RZ ;  /* 0x000000c019197824 */ /* 0x020fe400078e02ff */
[----:B-1----:R-:W-:Y:S01]  /*30e0*/  IMAD.WIDE.U32 R4, R2, 0xc0, R4 ;  /* 0x000000c002047825 */ /* 0x002fe200078e0004 */
        /* <DEDUP_REMOVED lines=27> */
[C---:B------:R-:W-:Y:S01]  /*32a0*/  @!P0 LOP3.LUT R15, R18.reuse, 0xffff0000, RZ, 0xc0, !PT ;  /* 0xffff0000120f8812 */ /* 0x040fe200078ec0ff */
[----:B------:R-:W-:Y:S01]  /*32b0*/  @!P0 IMAD.U32 R7, R18, 0x10000, RZ ;  /* 0x0001000012078824 */ /* 0x000fe200078e00ff */
[----:B------:R-:W-:Y:S01]  /*32c0*/  @!P0 SHF.L.U32 R6, R19, 0x10, RZ ;  /* 0x0000001013068819 */ /* 0x000fe200000006ff */
[----:B------:R-:W-:Y:S01]  /*32d0*/  @!P0 FMUL.FTZ R27, R8, R2 ;  /* 0x00000002081b8220 */ /* 0x000fe20000410000 */
[----:B------:R-:W-:Y:S01]  /*32e0*/  @!P0 F2FP.BF16.F32.PACK_AB R0, R0, R26 ;  /* 0x0000001a0000823e */ /* 0x000fe200000010ff */
[----:B------:R-:W-:Y:S01]  /*32f0*/  @!P0 FMUL.FTZ R2, R3, R2 ;  /* 0x0000000203028220 */ /* 0x000fe20000410000 */
[----:B------:R-:W-:Y:S01]  /*3300*/  @!P0 FMUL.FTZ R28, R21, R4 ;  /* 0x00000004151c8220 */ /* 0x000fe20000410000 */
[----:B------:R-:W-:Y:S01]  /*3310*/  @!P0 FFMA.FTZ R27, R3, R14, -R27 ;  /* 0x0000000e031b8223 */ /* 0x000fe2000001081b */
[----:B------:R-:W-:Y:S01]  /*3320*/  @!P0 MOV R16, R0 ;  /* 0x0000000000108202 */ /* 0x000fe20000000f00 */
[-C--:B------:R-:W-:Y:S01]  /*3330*/  @!P0 FMUL.FTZ R3, R7, R5.reuse ;  /* 0x0000000507038220 */ /* 0x080fe20000410000 */
[C---:B------:R-:W-:Y:S01]  /*3340*/  @!P0 FMUL.FTZ R29, R15.reuse, R5 ;  /* 0x000000050f1d8220 */ /* 0x040fe20000410000 */
[----:B------:R-:W-:Y:S01]  /*3350*/  @!P0 FMUL.FTZ R4, R6, R4 ;  /* 0x0000000406048220 */ /* 0x000fe20000410000 */
[----:B------:R-:W-:Y:S01]  /*3360*/  @!P0 FFMA.FTZ R2, R8, R14, R2 ;  /* 0x0000000e08028223 */ /* 0x000fe20000010002 */
[----:B------:R-:W-:Y:S01]  /*3370*/  MOV R14, R73 ;  /* 0x00000049000e7202 */ /* 0x000fe20000000f00 */
[-C--:B------:R-:W-:Y:S01]  /*3380*/  @!P0 FFMA.FTZ R3, R15, R20.reuse, R3 ;  /* 0x000000140f038223 */ /* 0x080fe20000010003 */
[----:B------:R-:W-:Y:S02]  /*3390*/  IMAD.MOV.U32 R15, RZ, RZ, R72 ;  /* 0x000000ffff0f7224 */ /* 0x000fe400078e0048 */
[----:B------:R-:W-:Y:S01]  /*33a0*/  @!P0 FFMA.FTZ R7, R7, R20, -R29 ;  /* 0x0000001407078223 */ /* 0x000fe2000001081d */
[----:B------:R-:W-:Y:S01]  /*33b0*/  @!P0 F2FP.BF16.F32.PACK_AB R2, R2, R27 ;  /* 0x0000001b0202823e */ /* 0x000fe200000010ff */
[-C--:B------:R-:W-:Y:S01]  /*33c0*/  @!P0 FFMA.FTZ R28, R6, R22.reuse, -R28 ;  /* 0x00000016061c8223 */ /* 0x080fe2000001081c */
[----:B------:R-:W-:Y:S01]  /*33d0*/  @!P0 FFMA.FTZ R4, R21, R22, R4 ;  /* 0x0000001615048223 */ /* 0x000fe20000010004 */
[----:B------:R-:W-:Y:S01]  /*33e0*/  IMAD.WIDE.U32 R14, R24, 0xc0, R14 ;  /* 0x000000c0180e7825 */ /* 0x000fe200078e000e */
[----:B------:R-:W-:Y:S03]  /*33f0*/  @!P0 F2FP.BF16.F32.PACK_AB R3, R3, R7 ;  /* 0x000000070303823e */ /* 0x000fe600000010ff */
[----:B------:R-:W-:Y:S01]  /*3400*/  @!P0 F2FP.BF16.F32.PACK_AB R4, R4, R28 ;  /* 0x0000001c0404823e */ /* 0x000fe200000010ff */
[----:B------:R-:W-:Y:S01]  /*3410*/  @!P0 IMAD.MOV.U32 R17, RZ, RZ, R2 ;  /* 0x000000ffff118224 */ /* 0x000fe200078e0002 */
[----:B------:R-:W-:Y:S02]  /*3420*/  IADD3 R15, R15, R25, RZ ;  /* 0x000000190f0f7210 */ /* 0x000fe40007ffe0ff */
[----:B------:R-:W-:Y:S02]  /*3430*/  @!P0 MOV R18, R3 ;  /* 0x0000000300128202 */ /* 0x000fe40000000f00 */
[----:B------:R-:W-:Y:S05]  /*3440*/  @!P0 MOV R19, R4 ;  /* 0x0000000400138202 */ /* 0x000fea0000000f00 */
[----:B------:R1:W-:Y:S02]  /*3450*/  STG.E.128 desc[UR6][R14.64], R16 ;  /* 0x000000100e007986 */ /* 0x0003e4000c101d06 */
.L_x_3840:
[----:B------:R-:W-:Y:S05]  /*3460*/  BSYNC B0 ;  /* 0x0000000000007941 */ /* 0x000fea0003800000 */
.L_x_3839:
[C---:B------:R-:W-:Y:S01]  /*3470*/  LEA R32, P3, R23.reuse, R32, 0x1 ;  /* 0x0000002017207211 */ /* 0x040fe200078608ff */
[----:B------:R-:W-:Y:S01]  /*3480*/  IMAD.MOV.U32 R8, RZ, RZ, R10 ;  /* 0x000000ffff087224 */ /* 0x000fe200078e000a */
[----:B------:R-:W-:Y:S02]  /*3490*/  UMOV UR4, UR21 ;  /* 0x0000001500047c82 */ /* 0x000fe40008000000 */
[C---:B------:R-:W-:Y:S02]  /*34a0*/  LEA.HI.X.SX32 R31, R23.reuse, R33, 0x1, P3 ;  /* 0x00000021171f7211 */ /* 0x040fe400018f0eff */
[C---:B------:R-:W-:Y:S04]  /*34b0*/  LEA R10, P0, R23.reuse, R8, 0x1 ;  /* 0x00000008170a7211 */ /* 0x040fe800078008ff */
[----:B------:R-:W-:Y:S01]  /*34c0*/  LEA.HI.X.SX32 R9, R23, R9, 0x1, P0 ;  /* 0x0000000917097211 */ /* 0x000fe200000f0eff */
[----:B------:R-:W-:Y:S08]  /*34d0*/  BRA `(.L_x_3841) ;  /* 0x0000001800ac7947 */ /* 0x000ff00003800000 */
.L_x_3832:
        /* <DEDUP_REMOVED lines=93> */
.L_x_3845:
[----:B------:R-:W-:Y:S05]  /*3ab0*/  BSYNC B0 ;  /* 0x0000000000007941 */ /* 0x000fea0003800000 */
.L_x_3844:
[----:B-----5:R2:W-:Y:S02]  /*3ac0*/  STG.E.128 desc[UR6][R120.64], R16 ;  /* 0x0000001078007986 */ /* 0x0205e4000c101d06 */
.L_x_3843:
[----:B------:R-:W-:Y:S05]  /*3ad0*/  BSYNC B1 ;  /* 0x0000000000017941 */ /* 0x000fea0003800000 */
.L_x_3842:
[----:B------:R-:W-:Y:S04]  /*3ae0*/  BSSY B1, `(.L_x_3846) ;  /* 0x000005c000017945 */ /* 0x000fe80003800000 */
        /* <DEDUP_REMOVED lines=11> */
[C---:B-----5:R-:W-:Y:S01]  /*3ba0*/  LOP3.LUT R23, R16.reuse, 0xffff0000, RZ, 0xc0, !PT ;  /* 0xffff000010177812 */ /* 0x060fe200078ec0ff */
[----:B------:R-:W-:Y:S01]  /*3bb0*/  IMAD.MOV.U32 R0, RZ, RZ, RZ ;  /* 0x000000ffff007224 */ /* 0x000fe200078e00ff */
[----:B------:R-:W-:Y:S01]  /*3bc0*/  LOP3.LUT R25, R17, 0xffff0000, RZ, 0xc0, !PT ;  /* 0xffff000011197812 */ /* 0x000fe200078ec0ff */
[----:B------:R-:W-:Y:S01]  /*3bd0*/  IMAD.U32 R22, R16, 0x10000, RZ ;  /* 0x0001000010167824 */ /* 0x000fe200078e00ff */
[----:B------:R-:W-:Y:S01]  /*3be0*/  LOP3.LUT R29, R19, 0xffff0000, RZ, 0xc0, !PT ;  /* 0xffff0000131d7812 */ /* 0x000fe200078ec0ff */
[----:B------:R-:W-:Y:S01]  /*3bf0*/  IMAD.U32 R24, R17, 0x10000, RZ ;  /* 0x0001000011187824 */ /* 0x000fe200078e00ff */
[C---:B------:R-:W-:Y:S01]  /*3c00*/  SHF.L.U32 R26, R18.reuse, 0x10, RZ ;  /* 0x00000010121a7819 */ /* 0x040fe200000006ff */
[----:B------:R-:W-:Y:S01]  /*3c10*/  IMAD.U32 R28, R19, 0x10000, RZ ;  /* 0x00010000131c7824 */ /* 0x000fe200078e00ff */
[----:B------:R-:W-:Y:S03]  /*3c20*/  LOP3.LUT R27, R18, 0xffff0000, RZ, 0xc0, !PT ;  /* 0xffff0000121b7812 */ /* 0x000fe600078ec0ff */
[----:B------:R-:W-:Y:S01]  /*3c30*/  @P5 IADD3 R3, RZ, -UR25, RZ ;  /* 0x80000019ff035c10 */ /* 0x000fe2000fffe0ff */
[----:B------:R-:W-:Y:S03]  /*3c40*/  @P5 IMAD R0, RZ, RZ, -UR25 ;  /* 0x80000019ff005e24 */ /* 0x000fe6000f8e02ff */
[----:B------:R-:W-:Y:S02]  /*3c50*/  LEA R2, P0, R3, R4, 0x1 ;  /* 0x0000000403027211 */ /* 0x000fe400078008ff */
        /* <DEDUP_REMOVED lines=49> */
[----:B------:R-:W-:Y:S01]  /*3f70*/  IMAD.U32 R18, R38, 0x10000, RZ ;  /* 0x0001000026127824 */ /* 0x000fe200078e00ff */
        /* <DEDUP_REMOVED lines=16> */
.L_x_3849:
[----:B------:R-:W-:Y:S05]  /*4080*/  BSYNC B0 ;  /* 0x0000000000007941 */ /* 0x000fea0003800000 */
.L_x_3848:
[----:B-----5:R3:W-:Y:S02]  /*4090*/  STG.E.128 desc[UR6][R120.64], R16 ;  /* 0x0000001078007986 */ /* 0x0207e4000c101d06 */
.L_x_3847:
[----:B------:R-:W-:Y:S05]  /*40a0*/  BSYNC B1 ;  /* 0x0000000000017941 */ /* 0x000fea0003800000 */
.L_x_3846:
[----:B------:R-:W-:Y:S04]  /*40b0*/  BSSY B1, `(.L_x_3850) ;  /* 0x000005c000017945 */ /* 0x000fe80003800000 */
[----:B------:R-:W-:Y:S05]  /*40c0*/  @P4 BRA `(.L_x_3851) ;  /* 0x0000000400684947 */ /* 0x000fea0003800000 */
[C---:B-1----:R-:W-:Y:S01]  /*40d0*/  LEA R4, P0, R67.reuse, R79, 0x1 ;  /* 0x0000004f43047211 */ /* 0x042fe200078008ff */
        /* <DEDUP_REMOVED lines=87> */
.L_x_3853:
[----:B------:R-:W-:Y:S05]  /*4650*/  BSYNC B0 ;  /* 0x0000000000007941 */ /* 0x000fea0003800000 */
.L_x_3852:
[----:B-----5:R4:W-:Y:S02]  /*4660*/  STG.E.128 desc[UR6][R120.64], R16 ;  /* 0x0000001078007986 */ /* 0x0209e4000c101d06 */
.L_x_3851:
[----:B------:R-:W-:Y:S05]  /*4670*/  BSYNC B1 ;  /* 0x0000000000017941 */ /* 0x000fea0003800000 */
.L_x_3850:
[----:B------:R-:W-:Y:S04]  /*4680*/  BSSY B1, `(.L_x_3854) ;  /* 0x0000063000017945 */ /* 0x000fe80003800000 */
        /* <DEDUP_REMOVED lines=24> */
[C---:B------:R-:W-:Y:S02]  /*4810*/  SHF.L.U32 R28, R19.reuse, 0x10, RZ ;  /* 0x00000010131c7819 */ /* 0x040fe400000006ff */
[----:B------:R-:W-:Y:S02]  /*4820*/  LOP3.LUT R29, R19, 0xffff0000, RZ, 0xc0, !PT ;  /* 0xffff0000131d7812 */ /* 0x000fe400078ec0ff */
        /* <DEDUP_REMOVED lines=28> */
[C---:B------:R-:W-:Y:S01]  /*49f0*/  IMAD.U32 R17, R106.reuse, 0x10000, RZ ;  /* 0x000100006a117824 */ /* 0x040fe200078e00ff */
[----:B------:R-:W-:Y:S01]  /*4a00*/  LOP3.LUT R14, R107, 0xffff0000, RZ, 0xc0, !PT ;  /* 0xffff00006b0e7812 */ /* 0x000fe200078ec0ff */
        /* <DEDUP_REMOVED lines=40> */
.L_x_3857:
[----:B------:R-:W-:Y:S05]  /*4c90*/  BSYNC B0 ;  /* 0x0000000000007941 */ /* 0x000fea0003800000 */
.L_x_3856:
[----:B-----5:R1:W-:Y:S02]  /*4ca0*/  STG.E.128 desc[UR6][R120.64], R16 ;  /* 0x0000001078007986 */ /* 0x0203e4000c101d06 */
.L_x_3855:
[----:B------:R-:W-:Y:S05]  /*4cb0*/  BSYNC B1 ;  /* 0x0000000000017941 */ /* 0x000fea0003800000 */
.L_x_3854:
        /* <DEDUP_REMOVED lines=12> */
.L_x_3831:
[----:B-1----:R-:W-:Y:S01]  /*4d80*/  @!P6 IMAD.MOV.U32 R2, RZ, RZ, R79 ;  /* 0x000000ffff02e224 */ /* 0x002fe200078e004f */
[----:B------:R-:W-:Y:S01]  /*4d90*/  @!P6 MOV R14, R73 ;  /* 0x00000049000ee202 */ /* 0x000fe20000000f00 */
[----:B------:R-:W-:Y:S01]  /*4da0*/  @!P6 IMAD.MOV.U32 R3, RZ, RZ, R78 ;  /* 0x000000ffff03e224 */ /* 0x000fe200078e004e */
[----:B------:R-:W-:Y:S01]  /*4db0*/  UMOV UR4, URZ ;  /* 0x0000003f00047c82 */ /* 0x000fe20008000000 */
[----:B------:R-:W-:Y:S03]  /*4dc0*/  @!P6 IMAD.MOV.U32 R15, RZ, RZ, R72 ;  /* 0x000000ffff0fe224 */ /* 0x000fe600078e0048 */
[----:B------:R1:W2:Y:S02]  /*4dd0*/  @!P6 LDG.E.128 R4, desc[UR6][R2.64] ;  /* 0x000000060204e981 */ /* 0x0002a4000c1e1d00 */
[C---:B-1----:R-:W-:Y:S04]  /*4de0*/  @!P5 LEA R2, P0, R87.reuse, R79, 0x1 ;  /* 0x0000004f5702d211 */ /* 0x042fe800078008ff */
[----:B------:R-:W-:Y:S01]  /*4df0*/  @!P5 LEA.HI.X R3, R87, R78, R86, 0x1, P0 ;  /* 0x0000004e5703d211 */ /* 0x000fe200000f0c56 */
[----:B--2---:R1:W-:Y:S04]  /*4e00*/  @!P6 STG.E.128 desc[UR6][R14.64], R4 ;  /* 0x000000040e00e986 */ /* 0x0043e8000c101d06 */
[----:B-1----:R1:W2:Y:S01]  /*4e10*/  @!P5 LDG.E.128 R4, desc[UR6][R2.64] ;  /* 0x000000060204d981 */ /* 0x0022a2000c1e1d00 */
[C---:B------:R-:W-:Y:S04]  /*4e20*/  @!P5 LEA R14, P6, R110.reuse, R73, 0x1 ;  /* 0x000000496e0ed211 */ /* 0x040fe800078c08ff */
[----:B------:R-:W-:Y:S02]  /*4e30*/  @!P5 LEA.HI.X R15, R110, R72, R109, 0x1, P6 ;  /* 0x000000486e0fd211 */ /* 0x000fe400030f0c6d */
[C---:B-1----:R-:W-:Y:S04]  /*4e40*/  @!P4 LEA R2, P0, R67.reuse, R79, 0x1 ;  /* 0x0000004f4302c211 */ /* 0x042fe800078008ff */
[----:B------:R-:W-:Y:S02]  /*4e50*/  @!P4 LEA.HI.X R3, R67, R78, R66, 0x1, P0 ;  /* 0x0000004e4303c211 */ /* 0x000fe400000f0c42 */
[CC--:B------:R-:W-:Y:S04]  /*4e60*/  @!P4 LEA R16, P0, R102.reuse, R73.reuse, 0x1 ;  /* 0x000000496610c211 */ /* 0x0c0fe800078008ff */
[----:B------:R-:W-:Y:S01]  /*4e70*/  @!P4 LEA.HI.X R17, R102, R72, R68, 0x1, P0 ;  /* 0x000000486611c211 */ /* 0x000fe200000f0c44 */
[----:B--2---:R1:W-:Y:S02]  /*4e80*/  @!P5 STG.E.128 desc[UR6][R14.64], R4 ;  /* 0x000000040e00d986 */ /* 0x0043e4000c101d06 */
[----:B-1----:R-:W-:Y:S02]  /*4e90*/  @!P3 IMAD.MOV.U32 R14, RZ, RZ, R79 ;  /* 0x000000ffff0eb224 */ /* 0x002fe400078e004f */
[----:B------:R1:W2:Y:S01]  /*4ea0*/  @!P4 LDG.E.128 R4, desc[UR6][R2.64] ;  /* 0x000000060204c981 */ /* 0x0002a2000c1e1d00 */
[----:B------:R-:W-:Y:S01]  /*4eb0*/  @!P3 MOV R15, R78 ;  /* 0x0000004e000fb202 */ /* 0x000fe20000000f00 */
[----:B-1----:R-:W1:Y:S02]  /*4ec0*/  @!P3 LDC.64 R2, c[0x0][0x338] ;  /* 0x0000ce00ff02bb82 */ /* 0x002e640000000a00 */
[----:B-1----:R-:W-:Y:S04]  /*4ed0*/  @!P3 IMAD.WIDE.U32 R14, R2, 0xc0, R14 ;  /* 0x000000c0020eb825 */ /* 0x002fe800078e000e */
[----:B------:R-:W-:Y:S04]  /*4ee0*/  @!P3 IMAD R3, R3, 0xc0, RZ ;  /* 0x000000c00303b824 */ /* 0x000fe800078e02ff */
[----:B------:R-:W-:Y:S02]  /*4ef0*/  @!P3 IMAD.IADD R15, R15, 0x1, R3 ;  /* 0x000000010f0fb824 */ /* 0x000fe400078e0203 */
[----:B------:R-:W1:Y:S02]  /*4f00*/  @!P3 LDC.64 R2, c[0x0][0x248] ;  /* 0x00009200ff02bb82 */ /* 0x000e640000000a00 */
[----:B-1----:R-:W-:Y:S01]  /*4f10*/  @!P3 IMAD R3, R3, 0xc0, RZ ;  /* 0x000000c00303b824 */ /* 0x002fe200078e02ff */
[----:B--2---:R1:W-:Y:S04]  /*4f20*/  @!P4 STG.E.128 desc[UR6][R16.64], R4 ;  /* 0x000000041000c986 */ /* 0x0043e8000c101d06 */
[----:B-1----:R1:W2:Y:S02]  /*4f30*/  @!P3 LDG.E.128 R4, desc[UR6][R14.64] ;  /* 0x000000060e04b981 */ /* 0x0022a4000c1e1d00 */
[----:B-1----:R-:W-:Y:S01]  /*4f40*/  @!P3 IMAD.MOV.U32 R15, RZ, RZ, R72 ;  /* 0x000000ffff0fb224 */ /* 0x002fe200078e0048 */
[----:B------:R-:W-:Y:S05]  /*4f50*/  @!P3 MOV R14, R73 ;  /* 0x00000049000eb202 */ /* 0x000fea0000000f00 */
[----:B------:R-:W-:Y:S05]  /*4f60*/  @!P3 IMAD.WIDE.U32 R14, R2, 0xc0, R14 ;  /* 0x000000c0020eb825 */ /* 0x000fea00078e000e */
[----:B------:R-:W-:Y:S05]  /*4f70*/  @!P3 IADD3 R15, R15, R3, RZ ;  /* 0x000000030f0fb210 */ /* 0x000fea0007ffe0ff */
[----:B--2---:R1:W-:Y:S02]  /*4f80*/  @!P3 STG.E.128 desc[UR6][R14.64], R4 ;  /* 0x000000040e00b986 */ /* 0x0043e4000c101d06 */
.L_x_3841:
[----:B-1----:R-:W-:Y:S01]  /*4f90*/  MOV R2, R79 ;  /* 0x0000004f00027202 */ /* 0x002fe20000000f00 */
[----:B------:R-:W1:Y:S01]  /*4fa0*/  LDC R0, c[0x0][0x338] ;  /* 0x0000ce00ff007b82 */ /* 0x000e620000000800 */
[----:B------:R-:W-:Y:S02]  /*4fb0*/  IMAD.MOV.U32 R3, RZ, RZ, R78 ;  /* 0x000000ffff037224 */ /* 0x000fe400078e004e */
[----:B-1----:R-:W-:Y:S05]  /*4fc0*/  IMAD.U32 R0, R0, -0x80, RZ ;  /* 0xffffff8000007824 */ /* 0x002fea00078e00ff */
[C---:B------:R-:W-:Y:S04]  /*4fd0*/  LEA R79, P0, R0.reuse, R2, 0x1 ;  /* 0x00000002004f7211 */ /* 0x040fe800078008ff */
[----:B------:R-:W-:Y:S01]  /*4fe0*/  LEA.HI.X.SX32 R78, R0, R3, 0x1, P0 ;  /* 0x00000003004e7211 */ /* 0x000fe200000f0eff */
[----:B------:R-:W-:Y:S08]  /*4ff0*/  @!P2 BRA `(.L_x_3858) ;  /* 0x000000040034a947 */ /* 0x000ff00003800000 */
[----:B------:R-:W-:Y:S04]  /*5000*/  IADD3 R0, R11, -0x1, RZ ;  /* 0xffffffff0b007810 */ /* 0x000fe80007ffe0ff */
[----:B------:R-:W-:Y:S11]  /*5010*/  ISETP.GT.AND P0, PT, R0, R64, PT ;  /* 0x000000400000720c */ /* 0x000ff60003f04270 */
[----:B------:R-:W-:Y:S02]  /*5020*/  @!UPT UIADD3 URZ, URZ, URZ, URZ ;  /* 0x0000003f3f3ff290 */ /* 0x000fe4000fffe03f */
[----:B------:R-:W-:Y:S05]  /*5030*/  @!P0 BRA `(.L_x_3859) ;  /* 0x0000000400548947 */ /* 0x000fea0003800000 */
[----:B------:R-:W1:Y:S01]  /*5040*/  LDC R3, c[0x0][0x380] ;  /* 0x0000e000ff037b82 */ /* 0x000e620000000800 */
[----:B------:R-:W-:Y:S02]  /*5050*/  IADD3 R0, R13, -0x100, RZ ;  /* 0xffffff000d007810 */ /* 0x000fe40007ffe0ff */
[----:B------:R-:W-:Y:S02]  /*5060*/  IABS R13, R12 ;  /* 0x0000000c000d7213 */ /* 0x000fe40000000000 */
[----:B--234-:R-:W-:Y:S02]  /*5070*/  IABS R7, R0 ;  /* 0x0000000000077213 */ /* 0x01cfe40000000000 */
        /* <DEDUP_REMOVED lines=13> */
[----:B------:R-:W-:Y:S01]  /*5150*/  IMAD R7, R2, R6, R7 ;  /* 0x0000000602077224 */ /* 0x000fe200078e0207 */
[----:B------:R-:W-:Y:S01]  /*5160*/  LOP3.LUT R6, R12, R3, RZ, 0x3c, !PT ;  /* 0x000000030c067212 */ /* 0x000fe200078e3cff */
[C---:B------:R-:W-:Y:S03]  /*5170*/  IMAD R13, R2.reuse, R8, R13 ;  /* 0x00000008020d7224 */ /* 0x040fe600078e020d */
[C---:B------:R-:W-:Y:S02]  /*5180*/  ISETP.GT.U32.AND P4, PT, R2.reuse, R7, PT ;  /* 0x000000070200720c */ /* 0x040fe40003f84070 */
[----:B------:R-:W-:Y:S11]  /*5190*/  ISETP.GT.U32.AND P0, PT, R2, R13, PT ;  /* 0x0000000d0200720c */ /* 0x000ff60003f04070 */
[----:B------:R-:W-:Y:S01]  /*51a0*/  @!P4 IADD3 R4, R4, 0x1, RZ ;  /* 0x000000010404c810 */ /* 0x000fe20007ffe0ff */
[--C-:B------:R-:W-:Y:S01]  /*51b0*/  @!P4 IMAD.IADD R7, R7, 0x1, -R2.reuse ;  /* 0x000000010707c824 */ /* 0x100fe200078e0a02 */
[----:B------:R-:W-:Y:S01]  /*51c0*/  ISETP.GE.AND P4, PT, R6, RZ, PT ;  /* 0x000000ff0600720c */ /* 0x000fe20003f86270 */
[----:B------:R-:W-:Y:S02]  /*51d0*/  @!P0 IMAD.IADD R13, R13, 0x1, -R2 ;  /* 0x000000010d0d8824 */ /* 0x000fe400078e0a02 */
[----:B------:R-:W-:Y:S01]  /*51e0*/  @!P0 VIADD R5, R5, 0x1 ;  /* 0x0000000105058836 */ /* 0x000fe20000000000 */
[-C--:B------:R-:W-:Y:S02]  /*51f0*/  ISETP.GE.U32.AND P5, PT, R7, R2.reuse, PT ;  /* 0x000000020700720c */ /* 0x080fe40003fa6070 */
[----:B------:R-:W-:Y:S02]  /*5200*/  ISETP.GE.U32.AND P6, PT, R13, R2, PT ;  /* 0x000000020d00720c */ /* 0x000fe40003fc6070 */
[CC--:B------:R-:W-:Y:S01]  /*5210*/  LOP3.LUT R2, R0.reuse, R3.reuse, RZ, 0x3c, !PT ;  /* 0x0000000300027212 */ /* 0x0c0fe200078e3cff */
[----:B------:R-:W-:Y:S01]  /*5220*/  IMAD.IADD R0, R0, 0x1, -R12 ;  /* 0x0000000100007824 */ /* 0x000fe200078e0a0c */
[----:B------:R-:W-:Y:S02]  /*5230*/  ISETP.NE.AND P0, PT, R3, RZ, PT ;  /* 0x000000ff0300720c */ /* 0x000fe40003f05270 */
        /* <DEDUP_REMOVED lines=13> */
[----:B------:R-:W2:Y:S04]  /*5310*/  LDG.E R5, desc[UR6][R14.64] ;  /* 0x000000060e057981 */ /* 0x000ea8000c1e1900 */
[----:B------:R-:W-:Y:S01]  /*5320*/  IMAD R0, R2, R3, R0 ;  /* 0x0000000302007224 */ /* 0x000fe200078e0200 */
[----:B------:R-:W2:Y:S03]  /*5330*/  LDG.E R6, desc[UR6][R6.64] ;  /* 0x0000000606067981 */ /* 0x000ea6000c1e1900 */
[----:B------:R-:W-:Y:S01]  /*5340*/  IMAD.WIDE.U32 R12, R0, UR16, RZ ;  /* 0x00000010000c7c25 */ /* 0x000fe2000f8e00ff */
[----:B------:R-:W-:Y:S05]  /*5350*/  SHF.R.S32.HI R4, RZ, 0x1f, R0 ;  /* 0x0000001fff047819 */ /* 0x000fea0000011400 */
[C---:B------:R-:W-:Y:S02]  /*5360*/  IMAD R3, R4.reuse, UR16, RZ ;  /* 0x0000001004037c24 */ /* 0x040fe4000f8e02ff */
[----:B------:R-:W-:Y:S02]  /*5370*/  IMAD R4, R4, UR10, RZ ;  /* 0x0000000a04047c24 */ /* 0x000fe4000f8e02ff */
[C---:B------:R-:W-:Y:S02]  /*5380*/  IMAD R3, R0.reuse, UR17, R3 ;  /* 0x0000001100037c24 */ /* 0x040fe4000f8e0203 */
[----:B------:R-:W-:Y:S03]  /*5390*/  IMAD R4, R0, UR11, R4 ;  /* 0x0000000b00047c24 */ /* 0x000fe6000f8e0204 */
[----:B------:R-:W-:Y:S01]  /*53a0*/  IADD3 R13, R13, R3, RZ ;  /* 0x000000030d0d7210 */ /* 0x000fe20007ffe0ff */
[----:B--2---:R-:W-:Y:S04]  /*53b0*/  IMAD.IADD R6, R5, 0x1, -R6 ;  /* 0x0000000105067824 */ /* 0x004fe800078e0a06 */
[C---:B------:R-:W-:Y:S01]  /*53c0*/  IMAD.WIDE.U32 R14, R6.reuse, UR12, RZ ;  /* 0x0000000c060e7c25 */ /* 0x040fe2000f8e00ff */
        /* <DEDUP_REMOVED lines=16> */
.L_x_3858:
[----:B--234-:R-:W-:Y:S01]  /*54d0*/  MOV R7, R74 ;  /* 0x0000004a00077202 */ /* 0x01cfe20000000f00 */
[----:B------:R-:W1:Y:S01]  /*54e0*/  LDC R2, c[0x0][0x250] ;  /* 0x00009400ff027b82 */ /* 0x000e620000000800 */
        /* <DEDUP_REMOVED lines=10> */
.L_x_3859:
[----:B------:R-:W-:Y:S04]  /*5590*/  IADD3 R11, R11, -0x1, RZ ;  /* 0xffffffff0b0b7810 */ /* 0x000fe80007ffe0ff */
[----:B------:R-:W-:Y:S11]  /*55a0*/  ISETP.GT.AND P0, PT, R11, R64, PT ;  /* 0x000000400b00720c */ /* 0x000ff60003f04270 */
[----:B------:R-:W-:Y:S02]  /*55b0*/  @!UPT UIADD3 URZ, URZ, URZ, URZ ;  /* 0x0000003f3f3ff290 */ /* 0x000fe4000fffe03f */
[----:B------:R-:W-:Y:S05]  /*55c0*/  @P0 BRA `(.L_x_3860) ;  /* 0xffffffcc00380947 */ /* 0x000fea000383ffff */
.L_x_3830:
        /* <DEDUP_REMOVED lines=20> */
[----:B------:R-:W-:Y:S01]  /*5710*/  IMAD.SHL.U32 R21, R52, 0x20, RZ ;  /* 0x0000002034157824 */ /* 0x000fe200078e00ff */
[----:B------:R-:W-:Y:S01]  /*5720*/  IADD3.X R2, R48, UR11, RZ, P0, !PT ;  /* 0x0000000b30027c10 */ /* 0x000fe200087fe4ff */
[----:B------:R-:W-:Y:S01]  /*5730*/  IMAD.IADD R20, R113, 0x1, -R42 ;  /* 0x0000000171147824 */ /* 0x000fe200078e0a2a */
[----:B------:R-:W-:Y:S02]  /*5740*/  ISETP.NE.AND P0, PT, RZ, UR10, PT ;  /* 0x0000000aff007c0c */ /* 0x000fe4000bf05270 */
[----:B------:R-:W-:Y:S02]  /*5750*/  LEA R28, P1, R3, UR8, 0x1 ;  /* 0x00000008031c7c11 */ /* 0x000fe4000f8208ff */
[----:B------:R-:W-:-:S02]  /*5760*/  LEA.HI.X R11, R96, UR9, R48, 0x1, P3 ;  /* 0x00000009600b7c11 */ /* 0x000fc400098f0c30 */
[----:B------:R-:W-:Y:S02]  /*5770*/  LEA.HI.X R29, R3, UR9, R2, 0x1, P1 ;  /* 0x00000009031d7c11 */ /* 0x000fe400088f0c02 */
[----:B-----5:R-:W-:-:S05]  /*5780*/  IADD3 R0, R0, R49, R42 ;  /* 0x0000003100007210 */ /* 0x020fca0007ffe02a */
        /* <DEDUP_REMOVED lines=29> */
[----:B------:R2:W3:Y:S04]  /*5960*/  LDG.E.64 R2, desc[UR6][R6.64] ;  /* 0x0000000606027981 */ /* 0x0004e8000c1e1b00 */
[----:B------:R-:W4:Y:S01]  /*5970*/  LDG.E.64 R4, desc[UR6][R4.64] ;  /* 0x0000000604047981 */ /* 0x000f22000c1e1b00 */
[----:B-----5:R-:W-:Y:S02]  /*5980*/  LOP3.LUT R13, R8, 0xffff0000, RZ, 0xc0, !PT ;  /* 0xffff0000080d7812 */ /* 0x020fe400078ec0ff */
[----:B------:R-:W-:Y:S02]  /*5990*/  LOP3.LUT R0, R9, 0xffff0000, RZ, 0xc0, !PT ;  /* 0xffff000009007812 */ /* 0x000fe400078ec0ff */
[----:B------:R-:W-:Y:S02]  /*59a0*/  SHF.L.U32 R12, R11, 0x10, RZ ;  /* 0x000000100b0c7819 */ /* 0x000fe400000006ff */
[----:B------:R-:W-:Y:S01]  /*59b0*/  LOP3.LUT R17, R10, 0xffff0000, RZ, 0xc0, !PT ;  /* 0xffff00000a117812 */ /* 0x000fe200078ec0ff */
[----:B--2---:R-:W-:Y:S01]  /*59c0*/  IMAD.U32 R7, R8, 0x10000, RZ ;  /* 0x0001000008077824 */ /* 0x004fe200078e00ff */
[----:B------:R-:W-:-:S02]  /*59d0*/  SHF.L.U32 R6, R9, 0x10, RZ ;  /* 0x0000001009067819 */ /* 0x000fc400000006ff */
[----:B------:R-:W-:Y:S01]  /*59e0*/  LOP3.LUT R9, R11, 0xffff0000, RZ, 0xc0, !PT ;  /* 0xffff00000b097812 */ /* 0x000fe200078ec0ff */
[----:B------:R-:W-:Y:S01]  /*59f0*/  IMAD.U32 R11, R10, 0x10000, RZ ;  /* 0x000100000a0b7824 */ /* 0x000fe200078e00ff */
[----:B---3--:R-:W-:Y:S02]  /*5a00*/  LOP3.LUT R8, R2, 0xffff0000, RZ, 0xc0, !PT ;  /* 0xffff000002087812 */ /* 0x008fe400078ec0ff */
[C---:B------:R-:W-:Y:S01]  /*5a10*/  LOP3.LUT R14, R3.reuse, 0xffff0000, RZ, 0xc0, !PT ;  /* 0xffff0000030e7812 */ /* 0x040fe200078ec0ff */
[----:B------:R-:W-:Y:S01]  /*5a20*/  IMAD.U32 R3, R3, 0x10000, RZ ;  /* 0x0001000003037824 */ /* 0x000fe200078e00ff */
[----:B----4-:R-:W-:Y:S01]  /*5a30*/  LOP3.LUT R16, R4, 0xffff0000, RZ, 0xc0, !PT ;  /* 0xffff000004107812 */ /* 0x010fe200078ec0ff */
[-C--:B------:R-:W-:Y:S01]  /*5a40*/  FMUL.FTZ R10, R0, R8.reuse ;  /* 0x00000008000a7220 */ /* 0x080fe20000410000 */
[----:B------:R-:W-:Y:S01]  /*5a50*/  FMUL.FTZ R18, R6, R8 ;  /* 0x0000000806127220 */ /* 0x000fe20000410000 */
[----:B------:R-:W-:Y:S01]  /*5a60*/  SHF.L.U32 R2, R2, 0x10, RZ ;  /* 0x0000001002027819 */ /* 0x000fe200000006ff */
[----:B------:R-:W-:Y:S01]  /*5a70*/  FMUL.FTZ R8, R9, R14 ;  /* 0x0000000e09087220 */ /* 0x000fe20000410000 */
[-C--:B------:R-:W-:Y:S01]  /*5a80*/  FFMA.FTZ R10, R6, R16.reuse, -R10 ;  /* 0x00000010060a7223 */ /* 0x080fe2000001080a */
[----:B------:R-:W-:Y:S01]  /*5a90*/  FFMA.FTZ R18, R0, R16, R18 ;  /* 0x0000001000127223 */ /* 0x000fe20000010012 */
[----:B------:R-:W-:Y:S01]  /*5aa0*/  LOP3.LUT R15, R5, 0xffff0000, RZ, 0xc0, !PT ;  /* 0xffff0000050f7812 */ /* 0x000fe200078ec0ff */
[-C--:B------:R-:W-:Y:S01]  /*5ab0*/  FMUL.FTZ R0, R13, R2.reuse ;  /* 0x000000020d007220 */ /* 0x080fe20000410000 */
[----:B------:R-:W-:Y:S01]  /*5ac0*/  FMUL.FTZ R6, R7, R2 ;  /* 0x0000000207067220 */ /* 0x000fe20000410000 */
[----:B------:R-:W-:Y:S01]  /*5ad0*/  FMUL.FTZ R14, R12, R14 ;  /* 0x0000000e0c0e7220 */ /* 0x000fe20000410000 */
[----:B------:R-:W-:Y:S01]  /*5ae0*/  SHF.L.U32 R4, R4, 0x10, RZ ;  /* 0x0000001004047819 */ /* 0x000fe200000006ff */
[----:B------:R-:W-:Y:S01]  /*5af0*/  FMUL.FTZ R2, R17, R3 ;  /* 0x0000000311027220 */ /* 0x000fe20000410000 */
[----:B------:R-:W-:-:S02]  /*5b00*/  IMAD.U32 R5, R5, 0x10000, RZ ;  /* 0x0001000005057824 */ /* 0x000fc400078e00ff */
        /* <DEDUP_REMOVED lines=8> */
[----:B------:R-:W-:Y:S02]  /*5b90*/  F2FP.BF16.F32.PACK_AB R14, R14, R8 ;  /* 0x000000080e0e723e */ /* 0x000fe400000010ff */
[----:B------:R-:W-:Y:S01]  /*5ba0*/  F2FP.BF16.F32.PACK_AB R0, R6, R0 ;  /* 0x000000000600723e */ /* 0x000fe200000010ff */
[----:B------:R-:W-:Y:S01]  /*5bb0*/  IMAD.MOV.U32 R9, RZ, RZ, R10 ;  /* 0x000000ffff097224 */ /* 0x000fe200078e000a */
[----:B------:R-:W-:Y:S01]  /*5bc0*/  F2FP.BF16.F32.PACK_AB R2, R3, R2 ;  /* 0x000000020302723e */ /* 0x000fe200000010ff */
[----:B------:R-:W-:Y:S01]  /*5bd0*/  IMAD.MOV.U32 R11, RZ, RZ, R14 ;  /* 0x000000ffff0b7224 */ /* 0x000fe200078e000e */
[----:B------:R-:W-:-:S02]  /*5be0*/  MOV R8, R0 ;  /* 0x0000000000087202 */ /* 0x000fc40000000f00 */
[----:B------:R-:W-:Y:S02]  /*5bf0*/  MOV R10, R2 ;  /* 0x00000002000a7202 */ /* 0x000fe40000000f00 */
.L_x_3867:
[----:B------:R-:W-:Y:S05]  /*5c00*/  BSYNC B0 ;  /* 0x0000000000007941 */ /* 0x000fea0003800000 */
.L_x_3866:
[----:B-----5:R1:W-:Y:S02]  /*5c10*/  STS.128 [R122], R8 ;  /* 0x000000087a007388 */ /* 0x0203e40000000c00 */
.L_x_3865:
[----:B------:R-:W-:Y:S05]  /*5c20*/  BSYNC B1 ;  /* 0x0000000000017941 */ /* 0x000fea0003800000 */
.L_x_3864:
        /* <DEDUP_REMOVED lines=22> */
[----:B------:R-:W2:Y:S04]  /*5d90*/  LDG.E.64 R2, desc[UR6][R2.64] ;  /* 0x0000000602027981 */ /* 0x000ea8000c1e1b00 */
[----:B------:R-:W2:Y:S02]  /*5da0*/  LDG.E.64 R4, desc[UR6][R4.64] ;  /* 0x0000000604047981 */ /* 0x000ea4000c1e1b00 */
[C---:B--2345:R-:W-:Y:S01]  /*5db0*/  SHF.L.U32 R7, R8.reuse, 0x10, RZ ;  /* 0x0000001008077819 */ /* 0x07cfe200000006ff */
[----:B------:R-:W-:Y:S01]  /*5dc0*/  IMAD.U32 R6, R9, 0x10000, RZ ;  /* 0x0001000009067824 */ /* 0x000fe200078e00ff */
[----:B------:R-:W-:Y:S01]  /*5dd0*/  LOP3.LUT R13, R8, 0xffff0000, RZ, 0xc0, !PT ;  /* 0xffff0000080d7812 */ /* 0x000fe200078ec0ff */
[----:B------:R-:W-:Y:S01]  /*5de0*/  IMAD.U32 R12, R11, 0x10000, RZ ;  /* 0x000100000b0c7824 */ /* 0x000fe200078e00ff */
[----:B------:R-:W-:-:S02]  /*5df0*/  LOP3.LUT R0, R9, 0xffff0000, RZ, 0xc0, !PT ;  /* 0xffff000009007812 */ /* 0x000fc400078ec0ff */
[----:B------:R-:W-:Y:S02]  /*5e00*/  LOP3.LUT R9, R11, 0xffff0000, RZ, 0xc0, !PT ;  /* 0xffff00000b097812 */ /* 0x000fe400078ec0ff */
[C---:B------:R-:W-:Y:S02]  /*5e10*/  SHF.L.U32 R11, R10.reuse, 0x10, RZ ;  /* 0x000000100a0b7819 */ /* 0x040fe400000006ff */
[----:B------:R-:W-:Y:S02]  /*5e20*/  LOP3.LUT R17, R10, 0xffff0000, RZ, 0xc0, !PT ;  /* 0xffff00000a117812 */ /* 0x000fe400078ec0ff */
[C---:B------:R-:W-:Y:S01]  /*5e30*/  LOP3.LUT R8, R2.reuse, 0xffff0000, RZ, 0xc0, !PT ;  /* 0xffff000002087812 */ /* 0x040fe200078ec0ff */
        /* <DEDUP_REMOVED lines=16> */
[C---:B------:R-:W-:Y:S01]  /*5f40*/  FMUL.FTZ R14, R12.reuse, R14 ;  /* 0x0000000e0c0e7220 */ /* 0x040fe20000410000 */
        /* <DEDUP_REMOVED lines=14> */
.L_x_3870:
[----:B------:R-:W-:Y:S05]  /*6030*/  BSYNC B0 ;  /* 0x0000000000007941 */ /* 0x000fea0003800000 */
.L_x_3869:
[----:B-----5:R1:W-:Y:S01]  /*6040*/  STS.128 [R122+0x800], R8 ;  /* 0x000800087a007388 */ /* 0x0203e20000000c00 */
[----:B------:R-:W-:Y:S05]  /*6050*/  BRA `(.L_x_3868) ;  /* 0x0000000c00cc7947 */ /* 0x000fea0003800000 */
.L_x_3863:
        /* <DEDUP_REMOVED lines=10> */
[----:B--234-:R2:W5:Y:S01]  /*6100*/  LDG.E.128 R16, desc[UR6][R10.64] ;  /* 0x000000060a107981 */ /* 0x01c562000c1e1d00 */
        /* <DEDUP_REMOVED lines=91> */
.L_x_3874:
[----:B------:R-:W-:Y:S05]  /*66c0*/  BSYNC B0 ;  /* 0x0000000000007941 */ /* 0x000fea0003800000 */
.L_x_3873:
[----:B-----5:R3:W-:Y:S02]  /*66d0*/  STS.128 [R122], R16 ;  /* 0x000000107a007388 */ /* 0x0207e40000000c00 */
.L_x_3872:
[----:B------:R-:W-:Y:S05]  /*66e0*/  BSYNC B1 ;  /* 0x0000000000017941 */ /* 0x000fea0003800000 */
.L_x_3871:
        /* <DEDUP_REMOVED lines=8> */
[----:B--234-:R2:W5:Y:S01]  /*6770*/  LDG.E.128 R4, desc[UR6][R28.64] ;  /* 0x000000061c047981 */ /* 0x01c562000c1e1d00 */
        /* <DEDUP_REMOVED lines=16> */
[C---:B------:R-:W-:Y:S01]  /*6880*/  LEA R14, P1, R3.reuse, UR8, 0x1 ;  /* 0x00000008030e7c11 */ /* 0x040fe2000f8208ff */
        /* <DEDUP_REMOVED lines=10> */
[----:B------:R-:W2:Y:S01]  /*6930*/  LDG.E.128 R16, desc[UR6][R16.64] ;  /* 0x0000000610107981 */ /* 0x000ea2000c1e1d00 */
        /* <DEDUP_REMOVED lines=8> */
[C---:B---3--:R-:W-:Y:S01]  /*69c0*/  IMAD.U32 R6, R9.reuse, 0x10000, RZ ;  /* 0x0001000009067824 */ /* 0x048fe200078e00ff */
[----:B------:R-:W-:Y:S01]  /*69d0*/  LOP3.LUT R26, R9, 0xffff0000, RZ, 0xc0, !PT ;  /* 0xffff0000091a7812 */ /* 0x000fe200078ec0ff */
[----:B------:R-:W-:Y:S01]  /*69e0*/  IMAD.U32 R23, R8, 0x10000, RZ ;  /* 0x0001000008177824 */ /* 0x000fe200078e00ff */
[----:B------:R-:W-:-:S02]  /*69f0*/  SHF.L.U32 R25, R10, 0x10, RZ ;  /* 0x000000100a197819 */ /* 0x000fc400000006ff */
[----:B------:R-:W-:Y:S02]  /*6a00*/  LOP3.LUT R9, R10, 0xffff0000, RZ, 0xc0, !PT ;  /* 0xffff00000a097812 */ /* 0x000fe400078ec0ff */
[----:B------:R-:W-:Y:S01]  /*6a10*/  LOP3.LUT R7, R8, 0xffff0000, RZ, 0xc0, !PT ;  /* 0xffff000008077812 */ /* 0x000fe200078ec0ff */
[----:B------:R-:W-:Y:S01]  /*6a20*/  IMAD.U32 R8, R11, 0x10000, RZ ;  /* 0x000100000b087824 */ /* 0x000fe200078e00ff */
[C---:B----4-:R-:W-:Y:S01]  /*6a30*/  SHF.L.U32 R10, R13.reuse, 0x10, RZ ;  /* 0x000000100d0a7819 */ /* 0x050fe200000006ff */
[----:B--2---:R-:W-:Y:S01]  /*6a40*/  IMAD.U32 R29, R14, 0x10000, RZ ;  /* 0x000100000e1d7824 */ /* 0x004fe200078e00ff */
        /* <DEDUP_REMOVED lines=47> */
.L_x_3876:
[----:B------:R-:W-:Y:S05]  /*6d40*/  BSYNC B0 ;  /* 0x0000000000007941 */ /* 0x000fea0003800000 */
.L_x_3875:
[----:B-----5:R3:W-:Y:S01]  /*6d50*/  STS.128 [R122+0x800], R4 ;  /* 0x000800047a007388 */ /* 0x0207e20000000c00 */
[----:B------:R-:W-:Y:S05]  /*6d60*/  BRA `(.L_x_3868) ;  /* 0x0000000000887947 */ /* 0x000fea0003800000 */
.L_x_3862:
        /* <DEDUP_REMOVED lines=19> */
.L_x_3878:
[----:B------:R-:W-:Y:S05]  /*6ea0*/  BSYNC B0 ;  /* 0x0000000000007941 */ /* 0x000fea0003800000 */
.L_x_3877:
        /* <DEDUP_REMOVED lines=14> */
.L_x_3868:
[----:B------:R-:W-:Y:S05]  /*6f90*/  BSYNC B2 ;  /* 0x0000000000027941 */ /* 0x000fea0003800000 */
.L_x_3861:
[----:B--234-:R-:W-:Y:S01]  /*6fa0*/  VIADD R121, R34, 0xffffffff ;  /* 0xffffffff22797836 */ /* 0x01cfe20000000000 */
[----:B------:R-:W-:Y:S01]  /*6fb0*/  ULDC.64 UR12, c[0x0][0x218] ;  /* 0x00008600000c7ab9 */ /* 0x000fe20000000a00 */
[----:B-1----:R-:W-:Y:S01]  /*6fc0*/  LOP3.LUT R3, R47, 0xfffffff8, RZ, 0xc0, !PT ;  /* 0xfffffff82f037812 */ /* 0x002fe200078ec0ff */
[----:B------:R-:W-:Y:S01]  /*6fd0*/  VIADD R4, R116, 0x40 ;  /* 0x0000004074047836 */ /* 0x000fe20000000000 */
[----:B------:R-:W-:Y:S01]  /*6fe0*/  LEA R120, P0, R94, UR12, 0x1 ;  /* 0x0000000c5e787c11 */ /* 0x000fe2000f8008ff */
[----:B------:R-:W-:Y:S01]  /*6ff0*/  IMAD.SHL.U32 R0, R121, 0x80, RZ ;  /* 0x0000008079007824 */ /* 0x000fe200078e00ff */
[----:B------:R-:W-:Y:S01]  /*7000*/  SHF.R.S32.HI R9, RZ, 0x4, R46 ;  /* 0x00000004ff097819 */ /* 0x000fe2000001142e */
[----:B------:R-:W-:Y:S01]  /*7010*/  IMAD.IADD R3, R40, 0x1, -R3 ;  /* 0x0000000128037824 */ /* 0x000fe200078e0a03 */
[----:B------:R-:W-:Y:S01]  /*7020*/  LEA.HI.X R115, R94, UR13, R125, 0x1, P0 ;  /* 0x0000000d5e737c11 */ /* 0x000fe200080f0c7d */
[----:B------:R-:W-:Y:S01]  /*7030*/  IMAD.IADD R7, R35, 0x1, -R0 ;  /* 0x0000000123077824 */ /* 0x000fe200078e0a00 */
[----:B------:R-:W-:Y:S01]  /*7040*/  LEA.HI R5, R46, R9, RZ, 0x1 ;  /* 0x000000092e057211 */ /* 0x000fe200078f08ff */
[----:B------:R-:W-:Y:S01]  /*7050*/  VIADD R8, R116, 0x60 ;  /* 0x0000006074087836 */ /* 0x000fe20000000000 */
[----:B------:R-:W-:Y:S01]  /*7060*/  LEA.HI R6, R3, R3, RZ, 0x1 ;  /* 0x0000000303067211 */ /* 0x000fe200078f08ff */
[----:B------:R-:W-:Y:S01]  /*7070*/  IMAD.SHL.U32 R11, R44, 0x40, RZ ;  /* 0x000000402c0b7824 */ /* 0x000fe200078e00ff */
[----:B------:R-:W-:Y:S01]  /*7080*/  ISETP.GE.AND P0, PT, R116, R7, PT ;  /* 0x000000077400720c */ /* 0x000fe20003f06270 */
[----:B------:R-:W-:Y:S01]  /*7090*/  BSSY B0, `(.L_x_3879) ;  /* 0x0000021000007945 */ /* 0x000fe20003800000 */
[----:B------:R-:W-:Y:S01]  /*70a0*/  SHF.R.S32.HI R28, RZ, 0x1f, R45 ;  /* 0x0000001fff1c7819 */ /* 0x000fe2000001142d */
[----:B------:R-:W-:Y:S01]  /*70b0*/  IMAD.SHL.U32 R43, R43, 0x8, RZ ;  /* 0x000000082b2b7824 */ /* 0x000fe200078e00ff */
[----:B------:R-:W-:-:S02]  /*70c0*/  LOP3.LUT R5, R5, 0xfffffffe, RZ, 0xc0, !PT ;  /* 0xfffffffe05057812 */ /* 0x000fc400078ec0ff */
[CC--:B------:R-:W-:Y:S02]  /*70d0*/  ISETP.GE.AND P5, PT, R4.reuse, R7.reuse, PT ;  /* 0x000000070400720c */ /* 0x0c0fe40003fa6270 */
[----:B------:R-:W-:Y:S01]  /*70e0*/  ISETP.GE.AND P1, PT, R4, R7, PT ;  /* 0x000000070400720c */ /* 0x000fe20003f26270 */
[----:B------:R-:W-:Y:S01]  /*70f0*/  IMAD.IADD R9, R9, 0x1, -R5 ;  /* 0x0000000109097824 */ /* 0x000fe200078e0a05 */
[----:B------:R-:W-:Y:S02]  /*7100*/  LOP3.LUT R4, R6, 0x3fffffe, RZ, 0xc0, !PT ;  /* 0x03fffffe06047812 */ /* 0x000fe400078ec0ff */
[----:B------:R-:W-:Y:S01]  /*7110*/  LOP3.LUT R2, R56, 0x7fffffe, RZ, 0xc0, !PT ;  /* 0x07fffffe38027812 */ /* 0x000fe200078ec0ff */
[----:B------:R-:W-:Y:S01]  /*7120*/  IMAD.SHL.U32 R10, R9, 0x8, RZ ;  /* 0x00000008090a7824 */ /* 0x000fe200078e00ff */
[----:B------:R-:W-:Y:S01]  /*7130*/  LEA.HI R28, R28, R45, RZ, 0x3 ;  /* 0x0000002d1c1c7211 */ /* 0x000fe200078f18ff */
[----:B------:R-:W-:Y:S01]  /*7140*/  IMAD.IADD R3, R3, 0x1, -R4 ;  /* 0x0000000103037824 */ /* 0x000fe200078e0a04 */
[----:B------:R-:W-:Y:S01]  /*7150*/  SHF.R.S32.HI R6, RZ, 0x1, R6 ;  /* 0x00000001ff067819 */ /* 0x000fe20000011406 */
[----:B------:R-:W-:Y:S01]  /*7160*/  IMAD.IADD R2, R45, 0x1, -R2 ;  /* 0x000000012d027824 */ /* 0x000fe200078e0a02 */
[-C--:B------:R-:W-:Y:S01]  /*7170*/  ISETP.GE.AND P6, PT, R22, R7.reuse, PT ;  /* 0x000000071600720c */ /* 0x080fe20003fc6270 */
[----:B------:R-:W-:Y:S01]  /*7180*/  IMAD.SHL.U32 R28, R28, 0x20, RZ ;  /* 0x000000201c1c7824 */ /* 0x000fe200078e00ff */
        /* <DEDUP_REMOVED lines=17> */
.L_x_3880:
[----:B------:R-:W-:Y:S05]  /*72a0*/  BSYNC B0 ;  /* 0x0000000000007941 */ /* 0x000fea0003800000 */
.L_x_3879:
        /* <DEDUP_REMOVED lines=12> */
.L_x_3882:
[----:B------:R-:W-:Y:S05]  /*7370*/  BSYNC B0 ;  /* 0x0000000000007941 */ /* 0x000fea0003800000 */
.L_x_3881:
[----:B------:R-:W-:Y:S04]  /*7380*/  BSSY B0, `(.L_x_3883) ;  /* 0x000000d000007945 */ /* 0x000fe80003800000 */
[----:B------:R-:W-:Y:S05]  /*7390*/  @P5 BRA `(.L_x_3884) ;  /* 0x00000000002c5947 */ /* 0x000fea0003800000 */
[----:B------:R-:W-:Y:S02]  /*73a0*/  ULDC UR5, c[0x0][0x2d0] ;  /* 0x0000b40000057ab9 */ /* 0x000fe40000000800 */
[----:B------:R-:W-:-:S13]  /*73b0*/  ISETP.GE.AND P0, PT, R84, UR5, PT ;  /* 0x0000000554007c0c */ /* 0x000fda000bf06270 */
[----:B------:R1:W-:Y:S01]  /*73c0*/  @P0 STS.128 [R122+0x2000], RZ ;  /* 0x002000ff7a000388 */ /* 0x0003e20000000c00 */
[----:B------:R-:W-:Y:S05]  /*73d0*/  @P0 BRA `(.L_x_3884) ;  /* 0x00000000001c0947 */ /* 0x000fea0003800000 */
[----:B--2-4-:R-:W2:Y:S02]  /*73e0*/  LDC.64 R4, c[0x0][0x248] ;  /* 0x00009200ff047b82 */ /* 0x014ea40000000a00 */
[----:B--2---:R-:W-:-:S04]  /*73f0*/  LEA R14, P0, R4, R120, 0x7 ;  /* 0x00000078040e7211 */ /* 0x004fc800078038ff */
[----:B------:R-:W-:-:S05]  /*7400*/  LEA.HI.X R15, R4, R115, R5, 0x7, P0 ;  /* 0x00000073040f7211 */ /* 0x000fca00000f3c05 */
[----:B------:R-:W-:Y:S01]  /*7410*/  @!PT LDS RZ, [RZ] ;  /* 0x00000000fffff984 */ /* 0x000fe20000000800 */
[----:B------:R-:W-:Y:S01]  /*7420*/  @!PT LDS RZ, [RZ] ;  /* 0x00000000fffff984 */ /* 0x000fe20000000800 */
[----:B------:R-:W-:Y:S01]  /*7430*/  @!PT LDS RZ, [RZ] ;  /* 0x00000000fffff984 */ /* 0x000fe20000000800 */
[----:B------:R2:W-:Y:S04]  /*7440*/  LDGSTS.E.BYPASS.LTC128B.128 [R122+0x2000], desc[UR6][R14.64] ;  /* 0x020000000e7a7fae */ /* 0x0005e8000b901d46 */
.L_x_3884:
[----:B------:R-:W-:Y:S05]  /*7450*/  BSYNC B0 ;  /* 0x0000000000007941 */ /* 0x000fea0003800000 */
.L_x_3883:
[----:B------:R-:W-:Y:S04]  /*7460*/  BSSY B0, `(.L_x_3885) ;  /* 0x0000010000007945 */ /* 0x000fe80003800000 */
[----:B------:R-:W-:Y:S05]  /*7470*/  @P4 BRA `(.L_x_3886) ;  /* 0x0000000000384947 */ /* 0x000fea0003800000 */
[----:B------:R-:W-:Y:S02]  /*7480*/  ULDC UR5, c[0x0][0x2d0] ;  /* 0x0000b40000057ab9 */ /* 0x000fe40000000800 */
[----:B------:R-:W-:-:S13]  /*7490*/  ISETP.GE.AND P0, PT, R84, UR5, PT ;  /* 0x0000000554007c0c */ /* 0x000fda000bf06270 */
[----:B------:R1:W-:Y:S01]  /*74a0*/  @P0 STS.128 [R122+0x2800], RZ ;  /* 0x002800ff7a000388 */ /* 0x0003e20000000c00 */
[----:B------:R-:W-:Y:S05]  /*74b0*/  @P0 BRA `(.L_x_3886) ;  /* 0x0000000000280947 */ /* 0x000fea0003800000 */
[----:B--2-4-:R-:W2:Y:S01]  /*74c0*/  LDC.64 R4, c[0x0][0x248] ;  /* 0x00009200ff047b82 */ /* 0x014ea20000000a00 */
        /* <DEDUP_REMOVED lines=9> */
.L_x_3886:
[----:B------:R-:W-:Y:S05]  /*7560*/  BSYNC B0 ;  /* 0x0000000000007941 */ /* 0x000fea0003800000 */
.L_x_3885:
        /* <DEDUP_REMOVED lines=8> */
[----:B------:R-:W-:Y:S01]  /*75f0*/  LOP3.LUT R43, R12, 0x8, R43, 0xf8, !PT ;  /* 0x000000080c2b7812 */ /* 0x000fe200078ef82b */
[----:B--2-4-:R-:W-:Y:S01]  /*7600*/  IMAD R4, R41, 0x200, R28 ;  /* 0x0000020029047824 */ /* 0x014fe200078e021c */
[----:B------:R-:W-:-:S02]  /*7610*/  SHF.R.U32.HI R11, RZ, 0x3, R11 ;  /* 0x00000003ff0b7819 */ /* 0x000fc4000001160b */
[----:B------:R-:W-:Y:S01]  /*7620*/  SHF.R.U32.HI R12, RZ, 0x3, R12 ;  /* 0x00000003ff0c7819 */ /* 0x000fe2000001160c */
[----:B------:R-:W-:Y:S01]  /*7630*/  IMAD R4, R2, 0x20, R4 ;  /* 0x0000002002047824 */ /* 0x000fe200078e0204 */
[----:B------:R-:W-:Y:S02]  /*7640*/  LOP3.LUT R3, R10, R11, RZ, 0x3c, !PT ;  /* 0x0000000b0a037212 */ /* 0x000fe400078e3cff */
        /* <DEDUP_REMOVED lines=26> */
.L_x_3888:
[----:B------:R-:W-:Y:S05]  /*77f0*/  BSYNC B0 ;  /* 0x0000000000007941 */ /* 0x000fea0003800000 */
.L_x_3887:
        /* <DEDUP_REMOVED lines=13> */
.L_x_3890:
[----:B------:R-:W-:Y:S05]  /*78d0*/  BSYNC B0 ;  /* 0x0000000000007941 */ /* 0x000fea0003800000 */
.L_x_3889:
        /* <DEDUP_REMOVED lines=14> */
.L_x_3892:
[----:B------:R-:W-:Y:S05]  /*79c0*/  BSYNC B0 ;  /* 0x0000000000007941 */ /* 0x000fea0003800000 */
.L_x_3891:
        /* <DEDUP_REMOVED lines=17> */
.L_x_3894:
[----:B------:R-:W-:Y:S05]  /*7ae0*/  BSYNC B0 ;  /* 0x0000000000007941 */ /* 0x000fea0003800000 */
.L_x_3893:
[----:B-1----:R-:W-:Y:S01]  /*7af0*/  LDSM.16.M88.4 R8, [R108] ;  /* 0x000000006c08783b */ /* 0x002fe20000000200 */
[----:B------:R-:W-:Y:S01]  /*7b00*/  LOP3.LUT P0, RZ, R6, 0x2, RZ, 0xc0, !PT ;  /* 0x0000000206ff7812 */ /* 0x000fe2000780c0ff */
[C---:B------:R-:W-:Y:S01]  /*7b10*/  VIADD R4, R106.reuse, 0x1000 ;  /* 0x000010006a047836 */ /* 0x040fe20000000000 */
[----:B------:R-:W-:Y:S01]  /*7b20*/  ULDC.64 UR14, c[0x0][0x398] ;  /* 0x0000e600000e7ab9 */ /* 0x000fe20000000a00 */
[----:B------:R-:W1:Y:S01]  /*7b30*/  LDSM.16.M88.4 R16, [R106+0x1000] ;  /* 0x001000006a10783b */ /* 0x000e620000000200 */
[----:B------:R-:W-:Y:S02]  /*7b40*/  VIADD R105, R106, 0x1020 ;  /* 0x000010206a697836 */ /* 0x000fe40000000000 */
[----:B------:R-:W-:Y:S01]  /*7b50*/  IMAD R107, R30, 0x2, R108 ;  /* 0x000000021e6b7824 */ /* 0x000fe200078e026c */
[----:B------:R-:W5:Y:S01]  /*7b60*/  LDSM.16.M88.4 R24, [R106+0x1400] ;  /* 0x001400006a18783b */ /* 0x000f620000000200 */
[----:B------:R-:W-:Y:S02]  /*7b70*/  IMAD R41, R41, 0x10, R42 ;  /* 0x0000001029297824 */ /* 0x000fe400078e022a */
[----:B------:R-:W-:Y:S01]  /*7b80*/  IMAD.SHL.U32 R86, R40, 0x2, RZ ;  /* 0x0000000228567824 */ /* 0x000fe200078e00ff */
[----:B------:R-:W-:Y:S01]  /*7b90*/  LDSM.16.M88.4 R12, [R107] ;  /* 0x000000006b0c783b */ /* 0x000fe20000000200 */
[----:B------:R-:W-:-:S02]  /*7ba0*/  IMAD R2, R2, 0x20, R28 ;  /* 0x0000002002027824 */ /* 0x000fc400078e021c */
[----:B------:R-:W-:Y:S01]  /*7bb0*/  @P0 VIADD R105, R4, 0xffffffe0 ;  /* 0xffffffe004690836 */ /* 0x000fe20000000000 */
[----:B------:R-:W-:Y:S01]  /*7bc0*/  LDSM.16.M88.4 R52, [R106+0x2400] ;  /* 0x002400006a34783b */ /* 0x000fe20000000200 */
[----:B------:R-:W-:Y:S01]  /*7bd0*/  LOP3.LUT R86, R86, 0x6, RZ, 0xc0, !PT ;  /* 0x0000000656567812 */ /* 0x000fe200078ec0ff */
[----:B------:R-:W-:Y:S02]  /*7be0*/  IMAD.IADD R3, R3, 0x1, R2 ;  /* 0x0000000103037824 */ /* 0x000fe400078e0202 */
[----:B------:R-:W2:Y:S01]  /*7bf0*/  LDSM.16.M88.4 R4, [R105] ;  /* 0x000000006904783b */ /* 0x000ea20000000200 */
[C---:B------:R-:W-:Y:S02]  /*7c00*/  VIADD R102, R105.reuse, 0x400 ;  /* 0x0000040069667836 */ /* 0x040fe40000000000 */
[----:B------:R-:W-:Y:S01]  /*7c10*/  IMAD.IADD R2, R0, 0x1, R86 ;  /* 0x0000000100027824 */ /* 0x000fe200078e0256 */
[----:B------:R-:W3:Y:S01]  /*7c20*/  LDSM.16.M88.4 R48, [R105+0x400] ;  /* 0x000400006930783b */ /* 0x000ee20000000200 */
[----:B------:R-:W-:-:S02]  /*7c30*/  VIADD R101, R105, 0x800 ;  /* 0x0000080069657836 */ /* 0x000fc40000000000 */
[----:B------:R-:W-:Y:S01]  /*7c40*/  VIADD R28, R2, 0x40 ;  /* 0x00000040021c7836 */ /* 0x000fe20000000000 */
[----:B------:R-:W-:Y:S01]  /*7c50*/  LDSM.16.M88.4 R64, [R105+0x1000] ;  /* 0x001000006940783b */ /* 0x000fe20000000200 */
[C---:B------:R-:W-:Y:S02]  /*7c60*/  VIADD R100, R105.reuse, 0xc00 ;  /* 0x00000c0069647836 */ /* 0x040fe40000000000 */
[C---:B------:R-:W-:Y:S01]  /*7c70*/  VIADD R99, R105.reuse, 0x1000 ;  /* 0x0000100069637836 */ /* 0x040fe20000000000 */
[----:B------:R-:W-:Y:S01]  /*7c80*/  LDSM.16.M88.4 R60, [R105+0x1400] ;  /* 0x00140000693c783b */ /* 0x000fe20000000200 */
[C---:B------:R-:W-:Y:S02]  /*7c90*/  VIADD R98, R105.reuse, 0x1400 ;  /* 0x0000140069627836 */ /* 0x040fe40000000000 */
[----:B------:R-:W-:Y:S01]  /*7ca0*/  VIADD R97, R105, 0x1800 ;  /* 0x0000180069617836 */ /* 0x000fe20000000000 */
[----:B------:R-:W-:Y:S04]  /*7cb0*/  LDSM.16.M88.4 R56, [R106+0x2c00] ;  /* 0x002c00006a38783b */ /* 0x000fe80000000200 */
[----:B------:R-:W0:Y:S01]  /*7cc0*/  LDGDEPBAR ;  /* 0x00000000000079af */ /* 0x000e220000000000 */
[C---:B-1----:R-:W-:Y:S06]  /*7cd0*/  HMMA.16816.F32.BF16 R36, R8.reuse, R16, RZ ;  /* 0x000000100824723c */ /* 0x042fec00000418ff */
[C---:B------:R-:W-:Y:S06]  /*7ce0*/  HMMA.16816.F32.BF16 R16, R8.reuse, R18, RZ ;  /* 0x000000120810723c */ /* 0x040fec00000418ff */
[C---:B-----5:R-:W-:Y:S06]  /*7cf0*/  HMMA.16816.F32.BF16 R20, R8.reuse, R24, RZ ;  /* 0x000000180814723c */ /* 0x060fec00000418ff */
[----:B------:R-:W-:Y:S06]  /*7d00*/  HMMA.16816.F32.BF16 R24, R8, R26, RZ ;  /* 0x0000001a0818723c */ /* 0x000fec00000418ff */
[C---:B--2---:R-:W-:Y:S06]  /*7d10*/  HMMA.16816.F32.BF16 R36, R12.reuse, R4, R36 ;  /* 0x000000040c24723c */ /* 0x044fec0000041824 */
[C---:B------:R-:W-:Y:S01]  /*7d20*/  HMMA.16816.F32.BF16 R16, R12.reuse, R6, R16 ;  /* 0x000000060c10723c */ /* 0x040fe20000041810 */
[----:B------:R-:W1:Y:S05]  /*7d30*/  LDSM.16.M88.4 R4, [R106+0x1800] ;  /* 0x001800006a04783b */ /* 0x000e6a0000000200 */
[C---:B---3--:R-:W-:Y:S06]  /*7d40*/  HMMA.16816.F32.BF16 R20, R12.reuse, R48, R20 ;  /* 0x000000300c14723c */ /* 0x048fec0000041814 */
[----:B------:R-:W-:Y:S01]  /*7d50*/  HMMA.16816.F32.BF16 R24, R12, R50, R24 ;  /* 0x000000320c18723c */ /* 0x000fe20000041818 */
[----:B------:R-:W-:Y:S05]  /*7d60*/  LDSM.16.M88.4 R48, [R105+0xc00] ;  /* 0x000c00006930783b */ /* 0x000fea0000000200 */
[----:B------:R-:W-:Y:S01]  /*7d70*/  FMUL.FTZ R29, R36, UR15 ;  /* 0x0000000f241d7c20 */ /* 0x000fe20008410000 */
[----:B------:R-:W-:Y:S01]  /*7d80*/  FMUL.FTZ R32, R37, UR15 ;  /* 0x0000000f25207c20 */ /* 0x000fe20008410000 */
[----:B------:R-:W-:Y:S01]  /*7d90*/  FMUL.FTZ R31, R38, UR15 ;  /* 0x0000000f261f7c20 */ /* 0x000fe20008410000 */
[----:B------:R-:W-:-:S02]  /*7da0*/  FMUL.FTZ R33, R39, UR15 ;  /* 0x0000000f27217c20 */ /* 0x000fc40008410000 */
[----:B------:R-:W2:Y:S01]  /*7db0*/  LDSM.16.M88.4 R36, [R105+0x800] ;  /* 0x000800006924783b */ /* 0x000ea20000000200 */
        /* <DEDUP_REMOVED lines=13> */
[----:B------:R-:W-:Y:S01]  /*7e90*/  FMUL.FTZ R27, R27, UR15 ;  /* 0x0000000f1b1b7c20 */ /* 0x000fe20008410000 */
[C---:B-1----:R-:W-:Y:S03]  /*7ea0*/  HMMA.16816.F32.BF16 R44, R8.reuse, R4, RZ ;  /* 0x00000004082c723c */ /* 0x042fe600000418ff */
[----:B------:R-:W-:Y:S03]  /*7eb0*/  MUFU.TANH R69, R18 ;  /* 0x0000001200457308 */ /* 0x000fe60000002400 */
[----:B------:R-:W-:Y:S05]  /*7ec0*/  HMMA.16816.F32.BF16 R4, R8, R6, RZ ;  /* 0x000000060804723c */ /* 0x000fea00000418ff */
[----:B------:R1:W-:Y:S08]  /*7ed0*/  MUFU.TANH R70, R19 ;  /* 0x0000001300467308 */ /* 0x0003f00000002400 */
[----:B------:R-:W-:Y:S05]  /*7ee0*/  MUFU.TANH R71, R20 ;  /* 0x0000001400477308 */ /* 0x000fea0000002400 */
[C---:B--2---:R-:W-:Y:S03]  /*7ef0*/  HMMA.16816.F32.BF16 R44, R12.reuse, R36, R44 ;  /* 0x000000240c2c723c */ /* 0x044fe6000004182c */
[----:B------:R-:W-:Y:S01]  /*7f00*/  MUFU.TANH R72, R21 ;  /* 0x0000001500487308 */ /* 0x000fe20000002400 */
[----:B-1----:R-:W1:Y:S02]  /*7f10*/  LDSM.16.M88.4 R16, [R106+0x1c00] ;  /* 0x001c00006a10783b */ /* 0x002e640000000200 */
[----:B------:R-:W-:Y:S05]  /*7f20*/  HMMA.16816.F32.BF16 R4, R12, R38, R4 ;  /* 0x000000260c04723c */ /* 0x000fea0000041804 */
[----:B------:R-:W-:Y:S08]  /*7f30*/  MUFU.TANH R73, R22 ;  /* 0x0000001600497308 */ /* 0x000ff00000002400 */
[----:B------:R2:W-:Y:S05]  /*7f40*/  MUFU.TANH R74, R23 ;  /* 0x00000017004a7308 */ /* 0x0005ea0000002400 */
[----:B------:R-:W-:Y:S01]  /*7f50*/  FMUL.FTZ R44, R44, UR15 ;  /* 0x0000000f2c2c7c20 */ /* 0x000fe20008410000 */
[----:B------:R-:W-:Y:S01]  /*7f60*/  FMUL.FTZ R45, R45, UR15 ;  /* 0x0000000f2d2d7c20 */ /* 0x000fe20008410000 */
[----:B------:R-:W-:Y:S01]  /*7f70*/  FMUL.FTZ R46, R46, UR15 ;  /* 0x0000000f2e2e7c20 */ /* 0x000fe20008410000 */
[----:B------:R-:W-:Y:S01]  /*7f80*/  MUFU.TANH R75, R24 ;  /* 0x00000018004b7308 */ /* 0x000fe20000002400 */
[----:B------:R-:W-:-:S02]  /*7f90*/  FMUL.FTZ R47, R47, UR15 ;  /* 0x0000000f2f2f7c20 */ /* 0x000fc40008410000 */
[----:B------:R-:W-:Y:S01]  /*7fa0*/  FMUL.FTZ R4, R4, UR15 ;  /* 0x0000000f04047c20 */ /* 0x000fe20008410000 */
[----:B------:R-:W-:Y:S01]  /*7fb0*/  FMUL.FTZ R5, R5, UR15 ;  /* 0x0000000f05057c20 */ /* 0x000fe20008410000 */
[----:B------:R-:W-:Y:S01]  /*7fc0*/  FMUL.FTZ R6, R6, UR15 ;  /* 0x0000000f06067c20 */ /* 0x000fe20008410000 */
[----:B------:R-:W-:Y:S02]  /*7fd0*/  FMUL.FTZ R7, R7, UR15 ;  /* 0x0000000f07077c20 */ /* 0x000fe40008410000 */
[----:B------:R-:W-:Y:S01]  /*7fe0*/  MUFU.TANH R76, R25 ;  /* 0x00000019004c7308 */ /* 0x000fe20000002400 */
[----:B--2---:R-:W2:Y:S07]  /*7ff0*/  LDSM.16.M88.4 R20, [R106+0x2000] ;  /* 0x002000006a14783b */ /* 0x004eae0000000200 */
[----:B------:R-:W-:Y:S08]  /*8000*/  MUFU.TANH R77, R26 ;  /* 0x0000001a004d7308 */ /* 0x000ff00000002400 */
[----:B------:R1:W-:Y:S08]  /*8010*/  MUFU.TANH R78, R27 ;  /* 0x0000001b004e7308 */ /* 0x0003f00000002400 */
[----:B------:R-:W-:Y:S08]  /*8020*/  MUFU.TANH R79, R44 ;  /* 0x0000002c004f7308 */ /* 0x000ff00000002400 */
[----:B------:R-:W-:Y:S01]  /*8030*/  MUFU.TANH R80, R45 ;  /* 0x0000002d00507308 */ /* 0x000fe20000002400 */
[C---:B-1----:R-:W-:Y:S06]  /*8040*/  HMMA.16816.F32.BF16 R24, R8.reuse, R16, RZ ;  /* 0x000000100818723c */ /* 0x042fec00000418ff */
[C---:B------:R-:W-:Y:S01]  /*8050*/  HMMA.16816.F32.BF16 R16, R8.reuse, R18, RZ ;  /* 0x000000120810723c */ /* 0x040fe200000418ff */
[----:B------:R-:W-:Y:S05]  /*8060*/  MUFU.TANH R81, R46 ;  /* 0x0000002e00517308 */ /* 0x000fea0000002400 */
[C---:B--2---:R-:W-:Y:S03]  /*8070*/  HMMA.16816.F32.BF16 R36, R8.reuse, R20, RZ ;  /* 0x000000140824723c */ /* 0x044fe600000418ff */
[----:B------:R1:W-:Y:S03]  /*8080*/  MUFU.TANH R82, R47 ;  /* 0x0000002f00527308 */ /* 0x0003e60000002400 */
[----:B------:R-:W-:Y:S05]  /*8090*/  HMMA.16816.F32.BF16 R20, R8, R22, RZ ;  /* 0x000000160814723c */ /* 0x000fea00000418ff */
[----:B------:R-:W-:Y:S01]  /*80a0*/  MUFU.TANH R136, R4 ;  /* 0x0000000400887308 */ /* 0x000fe20000002400 */
[C---:B------:R-:W-:Y:S06]  /*80b0*/  HMMA.16816.F32.BF16 R24, R12.reuse, R48, R24 ;  /* 0x000000300c18723c */ /* 0x040fec0000041818 */
[C---:B------:R-:W-:Y:S01]  /*80c0*/  HMMA.16816.F32.BF16 R16, R12.reuse, R50, R16 ;  /* 0x000000320c10723c */ /* 0x040fe20000041810 */
[----:B------:R-:W-:Y:S01]  /*80d0*/  MUFU.TANH R135, R5 ;  /* 0x0000000500877308 */ /* 0x000fe20000002400 */
[----:B-1----:R-:W1:Y:S04]  /*80e0*/  LDSM.16.M88.4 R44, [R106+0x2800] ;  /* 0x002800006a2c783b */ /* 0x002e680000000200 */
[C---:B------:R-:W-:Y:S03]  /*80f0*/  HMMA.16816.F32.BF16 R36, R12.reuse, R64, R36 ;  /* 0x000000400c24723c */ /* 0x040fe60000041824 */
[----:B------:R-:W-:Y:S03]  /*8100*/  MUFU.TANH R134, R6 ;  /* 0x0000000600867308 */ /* 0x000fe60000002400 */
[----:B------:R-:W-:Y:S05]  /*8110*/  HMMA.16816.F32.BF16 R20, R12, R66, R20 ;  /* 0x000000420c14723c */ /* 0x000fea0000041814 */
[----:B------:R2:W-:Y:S01]  /*8120*/  MUFU.TANH R133, R7 ;  /* 0x0000000700857308 */ /* 0x0005e20000002400 */
        /* <DEDUP_REMOVED lines=12> */
[C---:B--2---:R-:W-:Y:S03]  /*81f0*/  HMMA.16816.F32.BF16 R4, R8.reuse, R52, RZ ;  /* 0x000000340804723c */ /* 0x044fe600000418ff */
[----:B------:R-:W-:Y:S01]  /*8200*/  MUFU.TANH R64, R25 ;  /* 0x0000001900407308 */ /* 0x000fe20000002400 */
[----:B------:R-:W-:Y:S01]  /*8210*/  FMUL.FTZ R22, R22, UR15 ;  /* 0x0000000f16167c20 */ /* 0x000fe20008410000 */
[----:B------:R-:W-:Y:S01]  /*8220*/  FMUL.FTZ R23, R23, UR15 ;  /* 0x0000000f17177c20 */ /* 0x000fe20008410000 */
[----:B------:R-:W-:Y:S01]  /*8230*/  FMUL.FTZ R21, R21, UR15 ;  /* 0x0000000f15157c20 */ /* 0x000fe20008410000 */
[----:B------:R-:W-:Y:S01]  /*8240*/  HMMA.16816.F32.BF16 R52, R8, R54, RZ ;  /* 0x000000360834723c */ /* 0x000fe200000418ff */
[----:B------:R-:W-:-:S03]  /*8250*/  FMUL.FTZ R20, R20, UR15 ;  /* 0x0000000f14147c20 */ /* 0x000fc60008410000 */
[----:B------:R-:W-:Y:S02]  /*8260*/  MUFU.TANH R89, R26 ;  /* 0x0000001a00597308 */ /* 0x000fe40000002400 */
[C---:B-1----:R-:W-:Y:S06]  /*8270*/  HMMA.16816.F32.BF16 R48, R8.reuse, R44, RZ ;  /* 0x0000002c0830723c */ /* 0x042fec00000418ff */
[----:B------:R1:W-:Y:S01]  /*8280*/  MUFU.TANH R65, R27 ;  /* 0x0000001b00417308 */ /* 0x0003e20000002400 */
[----:B------:R-:W-:Y:S06]  /*8290*/  HMMA.16816.F32.BF16 R44, R8, R46, RZ ;  /* 0x0000002e082c723c */ /* 0x000fec00000418ff */
[C---:B------:R-:W-:Y:S01]  /*82a0*/  HMMA.16816.F32.BF16 R4, R12.reuse, R60, R4 ;  /* 0x0000003c0c04723c */ /* 0x040fe20000041804 */
[----:B------:R-:W-:Y:S05]  /*82b0*/  MUFU.TANH R83, R16 ;  /* 0x0000001000537308 */ /* 0x000fea0000002400 */
[----:B------:R-:W-:Y:S01]  /*82c0*/  HMMA.16816.F32.BF16 R52, R12, R62, R52 ;  /* 0x0000003e0c34723c */ /* 0x000fe20000041834 */
[----:B------:R-:W-:-:S02]  /*82d0*/  SHF.R.S32.HI R60, RZ, 0x1f, R40 ;  /* 0x0000001fff3c7819 */ /* 0x000fc40000011428 */
[----:B------:R-:W-:Y:S02]  /*82e0*/  MUFU.TANH R88, R17 ;  /* 0x0000001100587308 */ /* 0x000fe40000002400 */
[----:B------:R-:W-:Y:S01]  /*82f0*/  LEA.HI R38, R60, R40, RZ, 0x5 ;  /* 0x000000283c267211 */ /* 0x000fe200078f28ff */
[C---:B-1----:R-:W-:Y:S01]  /*8300*/  HMMA.16816.F32.BF16 R24, R8.reuse, R56, RZ ;  /* 0x000000380818723c */ /* 0x042fe200000418ff */
[----:B------:R-:W-:Y:S02]  /*8310*/  FMUL.FTZ R60, R39, UR15 ;  /* 0x0000000f273c7c20 */ /* 0x000fe40008410000 */
[----:B------:R-:W-:Y:S02]  /*8320*/  LOP3.LUT R38, R38, 0xffffffe0, RZ, 0xc0, !PT ;  /* 0xffffffe026267812 */ /* 0x000fe400078ec0ff */
[----:B------:R-:W-:Y:S01]  /*8330*/  MUFU.TANH R96, R18 ;  /* 0x0000001200607308 */ /* 0x000fe20000002400 */
[----:B------:R-:W-:Y:S01]  /*8340*/  HMMA.16816.F32.BF16 R8, R8, R58, RZ ;  /* 0x0000003a0808723c */ /* 0x000fe200000418ff */
[----:B------:R-:W1:Y:S01]  /*8350*/  LDSM.16.M88.4 R56, [R105+0x1800] ;  /* 0x001800006938783b */ /* 0x000e620000000200 */
[----:B------:R-:W-:-:S02]  /*8360*/  IMAD.IADD R39, R40, 0x1, -R38 ;  /* 0x0000000128277824 */ /* 0x000fc400078e0a26 */
[----:B------:R-:W-:Y:S02]  /*8370*/  VIADD R40, R2, 0x41 ;  /* 0x0000004102287836 */ /* 0x000fe40000000000 */
[----:B------:R-:W-:Y:S01]  /*8380*/  FMUL.FTZ R4, R4, UR15 ;  /* 0x0000000f04047c20 */ /* 0x000fe20008410000 */
[----:B------:R2:W-:Y:S01]  /*8390*/  MUFU.TANH R66, R19 ;  /* 0x0000001300427308 */ /* 0x0005e20000002400 */
[----:B------:R-:W-:Y:S01]  /*83a0*/  FMUL.FTZ R6, R6, UR15 ;  /* 0x0000000f06067c20 */ /* 0x000fe20008410000 */
[----:B------:R-:W-:-:S03]  /*83b0*/  FMUL.FTZ R7, R7, UR15 ;  /* 0x0000000f07077c20 */ /* 0x000fc60008410000 */
[----:B------:R-:W-:-:S03]  /*83c0*/  FMUL.FTZ R52, R52, UR15 ;  /* 0x0000000f34347c20 */ /* 0x000fc60008410000 */
[----:B------:R3:W-:Y:S08]  /*83d0*/  MUFU.TANH R38, R60 ;  /* 0x0000003c00267308 */ /* 0x0007f00000002400 */
[----:B------:R-:W5:Y:S01]  /*83e0*/  MUFU.TANH R32, R32 ;  /* 0x0000002000207308 */ /* 0x000f620000002400 */
[----:B--2---:R-:W2:Y:S01]  /*83f0*/  LDSM.16.M88.4 R16, [R105+0x1c00] ;  /* 0x001c00006910783b */ /* 0x004ea20000000200 */
[----:B------:R-:W-:-:S06]  /*8400*/  DEPBAR.LE SB0, 0x0 ;  /* 0x000080000000791a */ /* 0x000fcc0000000000 */
[----:B------:R-:W4:Y:S01]  /*8410*/  MUFU.TANH R33, R33 ;  /* 0x0000002100217308 */ /* 0x000f220000002400 */
[----:B---3--:R-:W-:-:S04]  /*8420*/  SHF.R.S32.HI R60, RZ, 0x1f, R39 ;  /* 0x0000001fff3c7819 */ /* 0x008fc80000011427 */
[----:B------:R-:W-:-:S03]  /*8430*/  LEA.HI R60, R60, R39, RZ, 0x2 ;  /* 0x000000273c3c7211 */ /* 0x000fc600078f10ff */
[----:B------:R-:W3:Y:S01]  /*8440*/  MUFU.TANH R36, R36 ;  /* 0x0000002400247308 */ /* 0x000ee20000002400 */
[----:B------:R-:W-:Y:S01]  /*8450*/  SHF.R.S32.HI R123, RZ, 0x2, R60 ;  /* 0x00000002ff7b7819 */ /* 0x000fe2000001143c */
[----:B-1----:R-:W-:Y:S03]  /*8460*/  HMMA.16816.F32.BF16 R48, R12, R56, R48 ;  /* 0x000000380c30723c */ /* 0x002fe60000041830 */
[----:B------:R-:W-:-:S03]  /*8470*/  IADD3 R41, R41, 0x1, R123 ;  /* 0x0000000129297810 */ /* 0x000fc60007ffe07b */
[----:B------:R-:W-:Y:S01]  /*8480*/  HMMA.16816.F32.BF16 R44, R12, R58, R44 ;  /* 0x0000003a0c2c723c */ /* 0x000fe2000004182c */
[----:B------:R-:W-:Y:S01]  /*8490*/  IADD3 R41, R35, R41, -R113 ;  /* 0x0000002923297210 */ /* 0x000fe20007ffe871 */
[----:B------:R-:W1:Y:S04]  /*84a0*/  MUFU.TANH R67, R67 ;  /* 0x0000004300437308 */ /* 0x000e680000002400 */
[----:B------:R-:W-:Y:S02]  /*84b0*/  VIADD R130, R41, UR14 ;  /* 0x0000000e29827c36 */ /* 0x000fe40008000000 */
[----:B------:R-:W-:Y:S02]  /*84c0*/  VIADD R41, R2, 0x49 ;  /* 0x0000004902297836 */ /* 0x000fe40000000000 */
[----:B------:R-:W-:Y:S01]  /*84d0*/  MUFU.TANH R20, R20 ;  /* 0x0000001400147308 */ /* 0x000fe20000002400 */
[----:B------:R-:W-:-:S02]  /*84e0*/  VIMNMX R87, R130, R35, PT ;  /* 0x0000002382577248 */ /* 0x000fc40003fe0100 */
[----:B------:R-:W-:Y:S01]  /*84f0*/  VIADDMNMX R130, R130, 0x8, R35, PT ;  /* 0x0000000882827846 */ /* 0x000fe20003800123 */
[----:B------:R-:W-:Y:S01]  /*8500*/  FMUL.FTZ R35, R54, UR15 ;  /* 0x0000000f36237c20 */ /* 0x000fe20008410000 */
[C---:B--2---:R-:W-:Y:S03]  /*8510*/  HMMA.16816.F32.BF16 R24, R12.reuse, R16, R24 ;  /* 0x000000100c18723c */ /* 0x044fe60000041818 */
[----:B------:R2:W-:Y:S01]  /*8520*/  MUFU.TANH R16, R21 ;  /* 0x0000001500107308 */ /* 0x0005e20000002400 */
[----:B------:R-:W-:Y:S01]  /*8530*/  FMUL.FTZ R48, R48, UR15 ;  /* 0x0000000f30307c20 */ /* 0x000fe20008410000 */
[----:B------:R-:W-:Y:S01]  /*8540*/  FMUL.FTZ R39, R49, UR15 ;  /* 0x0000000f31277c20 */ /* 0x000fe20008410000 */
[----:B------:R-:W-:Y:S01]  /*8550*/  FMUL.FTZ R50, R50, UR15 ;  /* 0x0000000f32327c20 */ /* 0x000fe20008410000 */
[----:B------:R-:W-:Y:S01]  /*8560*/  HMMA.16816.F32.BF16 R8, R12, R18, R8 ;  /* 0x000000120c08723c */ /* 0x000fe20000041808 */
[----:B------:R-:W-:Y:S01]  /*8570*/  FMUL.FTZ R17, R5, UR15 ;  /* 0x0000000f05117c20 */ /* 0x000fe20008410000 */
[----:B------:R-:W-:-:S02]  /*8580*/  VIADD R5, R2, 0x18 ;  /* 0x0000001802057836 */ /* 0x000fc40000000000 */
[----:B------:R5:W1:Y:S01]  /*8590*/  MUFU.TANH R13, R22 ;  /* 0x00000016000d7308 */ /* 0x000a620000002400 */
[----:B------:R-:W-:Y:S01]  /*85a0*/  FMUL.FTZ R47, R47, UR15 ;  /* 0x0000000f2f2f7c20 */ /* 0x000fe20008410000 */
[----:B------:R-:W-:Y:S01]  /*85b0*/  FMUL.FTZ R46, R46, UR15 ;  /* 0x0000000f2e2e7c20 */ /* 0x000fe20008410000 */
[----:B------:R-:W-:Y:S01]  /*85c0*/  FMUL.FTZ R44, R44, UR15 ;  /* 0x0000000f2c2c7c20 */ /* 0x000fe20008410000 */
[C---:B------:R-:W-:Y:S02]  /*85d0*/  VIADD R15, R2.reuse, 0x9 ;  /* 0x00000009020f7836 */ /* 0x040fe40000000000 */
[----:B------:R-:W-:Y:S01]  /*85e0*/  FMUL.FTZ R18, R53, UR15 ;  /* 0x0000000f35127c20 */ /* 0x000fe20008410000 */
[C---:B------:R-:W-:Y:S02]  /*85f0*/  VIADD R12, R2.reuse, 0x1 ;  /* 0x00000001020c7836 */ /* 0x040fe40000000000 */
[C---:B------:R-:W-:Y:S01]  /*8600*/  VIADD R14, R2.reuse, 0x8 ;  /* 0x00000008020e7836 */ /* 0x040fe20000000000 */
[CC--:B------:R-:W-:Y:S01]  /*8610*/  ISETP.GE.AND P1, PT, R15.reuse, R87.reuse, PT ;  /* 0x000000570f00720c */ /* 0x0c0fe20003f26270 */
[C---:B------:R-:W-:Y:S01]  /*8620*/  VIADD R19, R2.reuse, 0x21 ;  /* 0x0000002102137836 */ /* 0x040fe20000000000 */
[-C--:B------:R-:W-:Y:S01]  /*8630*/  ISETP.GE.AND P3, PT, R15, R130.reuse, PT ;  /* 0x000000820f00720c */ /* 0x080fe20003f66270 */
[----:B------:R-:W-:Y:S01]  /*8640*/  VIADD R15, R2, 0x10 ;  /* 0x00000010020f7836 */ /* 0x000fe20000000000 */
[-C--:B------:R-:W-:Y:S01]  /*8650*/  ISETP.GE.AND P6, PT, R12, R87.reuse, PT ;  /* 0x000000570c00720c */ /* 0x080fe20003fc6270 */
[----:B--2---:R-:W-:Y:S01]  /*8660*/  VIADD R21, R2, 0x28 ;  /* 0x0000002802157836 */ /* 0x004fe20000000000 */
[-C--:B------:R-:W-:Y:S01]  /*8670*/  ISETP.GE.AND P4, PT, R12, R130.reuse, PT ;  /* 0x000000820c00720c */ /* 0x080fe20003f86270 */
[----:B------:R-:W-:Y:S01]  /*8680*/  MUFU.TANH R37, R37 ;  /* 0x0000002500257308 */ /* 0x000fe20000002400 */
[-C--:B------:R-:W-:Y:S01]  /*8690*/  ISETP.GE.AND P5, PT, R14, R87.reuse, PT ;  /* 0x000000570e00720c */ /* 0x080fe20003fa6270 */
[----:B------:R-:W-:Y:S01]  /*86a0*/  FMUL.FTZ R24, R24, UR15 ;  /* 0x0000000f18187c20 */ /* 0x000fe20008410000 */
[-C--:B------:R-:W-:Y:S01]  /*86b0*/  ISETP.GE.AND P0, PT, R14, R130.reuse, PT ;  /* 0x000000820e00720c */ /* 0x080fe20003f06270 */
[----:B------:R-:W-:Y:S01]  /*86c0*/  FMUL.FTZ R26, R26, UR15 ;  /* 0x0000000f1a1a7c20 */ /* 0x000fe20008410000 */
[----:B-----5:R-:W-:Y:S01]  /*86d0*/  FSEL R22, R32, -INF , !P6 ;  /* 0xff80000020167808 */ /* 0x020fe20007000000 */
[----:B------:R-:W-:Y:S01]  /*86e0*/  VIADD R32, R2, 0x48 ;  /* 0x0000004802207836 */ /* 0x000fe20000000000 */
[-C--:B------:R-:W-:Y:S01]  /*86f0*/  ISETP.GE.AND P6, PT, R15, R87.reuse, PT ;  /* 0x000000570f00720c */ /* 0x080fe20003fc6270 */
        /* <DEDUP_REMOVED lines=8> */
[----:B------:R2:W5:Y:S01]  /*8780*/  MUFU.TANH R12, R23 ;  /* 0x00000017000c7308 */ /* 0x0005620000002400 */
[----:B------:R-:W-:Y:S01]  /*8790*/  ISETP.GE.AND P1, PT, R5, R87, PT ;  /* 0x000000570500720c */ /* 0x000fe20003f26270 */
[----:B------:R-:W-:Y:S01]  /*87a0*/  FMUL.FTZ R11, R11, UR15 ;  /* 0x0000000f0b0b7c20 */ /* 0x000fe20008410000 */
[----:B------:R-:W-:-:S02]  /*87b0*/  ISETP.GE.AND P3, PT, R5, R130, PT ;  /* 0x000000820500720c */ /* 0x000fc40003f66270 */
[----:B------:R-:W-:Y:S02]  /*87c0*/  FSEL R71, R71, -INF , !P6 ;  /* 0xff80000047477808 */ /* 0x000fe40007000000 */
[----:B------:R-:W-:Y:S01]  /*87d0*/  FSEL R75, R75, -INF , !P1 ;  /* 0xff8000004b4b7808 */ /* 0x000fe20004800000 */
[----:B------:R-:W-:Y:S01]  /*87e0*/  MUFU.TANH R7, R7 ;  /* 0x0000000700077308 */ /* 0x000fe20000002400 */
[----:B----4-:R-:W-:Y:S02]  /*87f0*/  FSEL R4, R33, -INF , !P4 ;  /* 0xff80000021047808 */ /* 0x010fe40006000000 */
[-C--:B------:R-:W-:Y:S01]  /*8800*/  ISETP.GE.AND P4, PT, R15, R130.reuse, PT ;  /* 0x000000820f00720c */ /* 0x080fe20003f86270 */
[C---:B------:R-:W-:Y:S01]  /*8810*/  VIADD R15, R2.reuse, 0x11 ;  /* 0x00000011020f7836 */ /* 0x040fe20000000000 */
[----:B------:R-:W-:Y:S02]  /*8820*/  FSEL R77, R77, -INF , !P3 ;  /* 0xff8000004d4d7808 */ /* 0x000fe40005800000 */
[----:B------:R-:W-:Y:S01]  /*8830*/  FSEL R5, R73, -INF , !P4 ;  /* 0xff80000049057808 */ /* 0x000fe20006000000 */
[----:B------:R4:W-:Y:S01]  /*8840*/  MUFU.TANH R33, R17 ;  /* 0x0000001100217308 */ /* 0x0009e20000002400 */
[C---:B------:R-:W-:Y:S01]  /*8850*/  ISETP.GE.AND P5, PT, R15.reuse, R87, PT ;  /* 0x000000570f00720c */ /* 0x040fe20003fa6270 */
[----:B--2---:R-:W-:Y:S01]  /*8860*/  VIADD R23, R2, 0x30 ;  /* 0x0000003002177836 */ /* 0x004fe20000000000 */
[----:B------:R-:W-:-:S02]  /*8870*/  ISETP.GE.AND P0, PT, R15, R130, PT ;  /* 0x000000820f00720c */ /* 0x000fc40003f06270 */
[----:B------:R-:W-:Y:S02]  /*8880*/  FSEL R72, R72, -INF , !P5 ;  /* 0xff80000048487808 */ /* 0x000fe40006800000 */
[CC--:B------:R-:W-:Y:S01]  /*8890*/  ISETP.GE.AND P1, PT, R19.reuse, R87.reuse, PT ;  /* 0x000000571300720c */ /* 0x0c0fe20003f26270 */
[----:B------:R2:W5:Y:S01]  /*88a0*/  MUFU.TANH R15, R6 ;  /* 0x00000006000f7308 */ /* 0x0005620000002400 */
[----:B------:R-:W-:Y:S01]  /*88b0*/  ISETP.GE.AND P3, PT, R19, R130, PT ;  /* 0x000000821300720c */ /* 0x000fe20003f66270 */
[----:B------:R-:W-:Y:S01]  /*88c0*/  VIADD R19, R2, 0x29 ;  /* 0x0000002902137836 */ /* 0x000fe20000000000 */
[----:B------:R-:W-:Y:S02]  /*88d0*/  FSEL R58, R80, -INF , !P1 ;  /* 0xff800000503a7808 */ /* 0x000fe40004800000 */
[----:B------:R-:W-:-:S03]  /*88e0*/  ISETP.GE.AND P1, PT, R23, R87, PT ;  /* 0x000000571700720c */ /* 0x000fc60003f26270 */
[----:B------:R-:W-:Y:S01]  /*88f0*/  MUFU.TANH R35, R35 ;  /* 0x0000002300237308 */ /* 0x000fe20000002400 */
[----:B----4-:R-:W-:Y:S01]  /*8900*/  VIADD R17, R2, 0x20 ;  /* 0x0000002002117836 */ /* 0x010fe20000000000 */
[----:B------:R-:W-:-:S04]  /*8910*/  FSEL R131, R131, -INF , !P1 ;  /* 0xff80000083837808 */ /* 0x000fc80004800000 */
[-C--:B------:R-:W-:Y:S02]  /*8920*/  ISETP.GE.AND P5, PT, R17, R87.reuse, PT ;  /* 0x000000571100720c */ /* 0x080fe40003fa6270 */
[----:B------:R-:W-:Y:S01]  /*8930*/  MUFU.TANH R18, R18 ;  /* 0x0000001200127308 */ /* 0x000fe20000002400 */
[----:B--2---:R-:W-:Y:S01]  /*8940*/  VIADD R6, R2, 0x19 ;  /* 0x0000001902067836 */ /* 0x004fe20000000000 */
[----:B------:R-:W-:Y:S02]  /*8950*/  FSEL R57, R79, -INF , !P5 ;  /* 0xff8000004f397808 */ /* 0x000fe40006800000 */
[-C--:B------:R-:W-:Y:S02]  /*8960*/  ISETP.GE.AND P5, PT, R19, R87.reuse, PT ;  /* 0x000000571300720c */ /* 0x080fe40003fa6270 */
[C---:B------:R-:W-:Y:S02]  /*8970*/  ISETP.GE.AND P6, PT, R6.reuse, R87, PT ;  /* 0x000000570600720c */ /* 0x040fe40003fc6270 */
[----:B------:R-:W-:Y:S01]  /*8980*/  ISETP.GE.AND P4, PT, R6, R130, PT ;  /* 0x000000820600720c */ /* 0x000fe20003f86270 */
[----:B------:R-:W-:Y:S01]  /*8990*/  MUFU.TANH R39, R39 ;  /* 0x0000002700277308 */ /* 0x000fe20000002400 */
[----:B------:R-:W-:-:S02]  /*89a0*/  FSEL R6, R74, -INF , !P0 ;  /* 0xff8000004a067808 */ /* 0x000fc40004000000 */
[-C--:B------:R-:W-:Y:S02]  /*89b0*/  ISETP.GE.AND P0, PT, R17, R130.reuse, PT ;  /* 0x000000821100720c */ /* 0x080fe40003f06270 */
[----:B------:R-:W-:Y:S02]  /*89c0*/  FSEL R76, R76, -INF , !P6 ;  /* 0xff8000004c4c7808 */ /* 0x000fe40007000000 */
[----:B------:R-:W-:Y:S01]  /*89d0*/  FSEL R56, R81, -INF , !P0 ;  /* 0xff80000051387808 */ /* 0x000fe20004000000 */
[----:B------:R-:W2:Y:S01]  /*89e0*/  MUFU.TANH R17, R52 ;  /* 0x0000003400117308 */ /* 0x000ea20000002400 */
[-C--:B------:R-:W-:Y:S01]  /*89f0*/  ISETP.GE.AND P0, PT, R19, R130.reuse, PT ;  /* 0x000000821300720c */ /* 0x080fe20003f06270 */
[----:B------:R-:W-:Y:S01]  /*8a00*/  FMUL.FTZ R19, R55, UR15 ;  /* 0x0000000f37137c20 */ /* 0x000fe20008410000 */
[----:B------:R-:W-:Y:S02]  /*8a10*/  FSEL R55, R82, -INF , !P3 ;  /* 0xff80000052377808 */ /* 0x000fe40005800000 */
[----:B------:R-:W-:Y:S01]  /*8a20*/  ISETP.GE.AND P3, PT, R23, R130, PT ;  /* 0x000000821700720c */ /* 0x000fe20003f66270 */
[----:B------:R-:W-:Y:S01]  /*8a30*/  VIADD R23, R2, 0x38 ;  /* 0x0000003802177836 */ /* 0x000fe20000000000 */
[----:B------:R-:W-:Y:S01]  /*8a40*/  FSEL R78, R78, -INF , !P4 ;  /* 0xff8000004e4e7808 */ /* 0x000fe20006000000 */
[----:B------:R-:W4:Y:S01]  /*8a50*/  MUFU.TANH R19, R19 ;  /* 0x0000001300137308 */ /* 0x000f220000002400 */
[----:B------:R-:W-:-:S02]  /*8a60*/  ISETP.GE.AND P6, PT, R21, R87, PT ;  /* 0x000000571500720c */ /* 0x000fc40003fc6270 */
[-C--:B------:R-:W-:Y:S01]  /*8a70*/  ISETP.GE.AND P4, PT, R21, R130.reuse, PT ;  /* 0x000000821500720c */ /* 0x080fe20003f86270 */
[C---:B------:R-:W-:Y:S01]  /*8a80*/  VIADD R21, R2.reuse, 0x31 ;  /* 0x0000003102157836 */ /* 0x040fe20000000000 */
        /* <DEDUP_REMOVED lines=8> */
[----:B------:R-:W-:Y:S01]  /*8b10*/  MUFU.TANH R26, R26 ;  /* 0x0000001a001a7308 */ /* 0x000fe20000002400 */
[C---:B------:R-:W-:Y:S02]  /*8b20*/  ISETP.GE.AND P6, PT, R21.reuse, R87, PT ;  /* 0x000000571500720c */ /* 0x040fe40003fc6270 */
[-C--:B------:R-:W-:Y:S02]  /*8b30*/  ISETP.GE.AND P4, PT, R21, R130.reuse, PT ;  /* 0x000000821500720c */ /* 0x080fe40003f86270 */
[----:B------:R-:W-:Y:S02]  /*8b40*/  FSEL R89, R89, -INF , !P3 ;  /* 0xff80000059597808 */ /* 0x000fe40005800000 */
[----:B------:R-:W-:Y:S01]  /*8b50*/  ISETP.GE.AND P3, PT, R23, R130, PT ;  /* 0x000000821700720c */ /* 0x000fe20003f66270 */
[----:B------:R1:W4:Y:S01]  /*8b60*/  MUFU.TANH R21, R48 ;  /* 0x0000003000157308 */ /* 0x0003220000002400 */
[----:B------:R-:W-:-:S02]  /*8b70*/  FSEL R64, R64, -INF , !P6 ;  /* 0xff80000040407808 */ /* 0x000fc40007000000 */
[----:B------:R-:W-:Y:S02]  /*8b80*/  FSEL R62, R65, -INF , !P4 ;  /* 0xff800000413e7808 */ /* 0x000fe40006000000 */
[CC--:B------:R-:W-:Y:S02]  /*8b90*/  ISETP.GE.AND P6, PT, R28.reuse, R87.reuse, PT ;  /* 0x000000571c00720c */ /* 0x0c0fe40003fc6270 */
[-C--:B------:R-:W-:Y:S01]  /*8ba0*/  ISETP.GE.AND P4, PT, R28, R130.reuse, PT ;  /* 0x000000821c00720c */ /* 0x080fe20003f86270 */
[----:B------:R-:W-:Y:S01]  /*8bb0*/  FMUL.FTZ R28, R51, UR15 ;  /* 0x0000000f331c7c20 */ /* 0x000fe20008410000 */
[----:B------:R-:W-:Y:S01]  /*8bc0*/  ISETP.GE.AND P1, PT, R23, R87, PT ;  /* 0x000000571700720c */ /* 0x000fe20003f26270 */
[----:B------:R-:W-:Y:S01]  /*8bd0*/  MUFU.TANH R29, R29 ;  /* 0x0000001d001d7308 */ /* 0x000fe20000002400 */
[----:B------:R-:W-:Y:S02]  /*8be0*/  FSEL R59, R66, -INF , !P3 ;  /* 0xff800000423b7808 */ /* 0x000fe40005800000 */
[----:B------:R-:W-:-:S02]  /*8bf0*/  ISETP.GE.AND P3, PT, R32, R130, PT ;  /* 0x000000822000720c */ /* 0x000fc40003f66270 */
[----:B---3--:R-:W-:Y:S01]  /*8c00*/  FSEL R49, R36, -INF , !P6 ;  /* 0xff80000024317808 */ /* 0x008fe20007000000 */
[----:B------:R-:W-:Y:S01]  /*8c10*/  VIADD R36, R2, 0x51 ;  /* 0x0000005102247836 */ /* 0x000fe20000000000 */
[----:B-1----:R-:W-:Y:S01]  /*8c20*/  FSEL R48, R67, -INF , !P4 ;  /* 0xff80000043307808 */ /* 0x002fe20006000000 */
[----:B------:R1:W3:Y:S01]  /*8c30*/  MUFU.TANH R23, R50 ;  /* 0x0000003200177308 */ /* 0x0002e20000002400 */
[----:B------:R-:W-:Y:S01]  /*8c40*/  FSEL R61, R96, -INF , !P0 ;  /* 0xff800000603d7808 */ /* 0x000fe20004000000 */
[----:B------:R-:W-:Y:S01]  /*8c50*/  VIADD R96, R105, 0x1c00 ;  /* 0x00001c0069607836 */ /* 0x000fe20000000000 */
[CC--:B------:R-:W-:Y:S02]  /*8c60*/  ISETP.GE.AND P6, PT, R41.reuse, R87.reuse, PT ;  /* 0x000000572900720c */ /* 0x0c0fe40003fc6270 */
[-C--:B------:R-:W-:Y:S01]  /*8c70*/  ISETP.GE.AND P4, PT, R41, R130.reuse, PT ;  /* 0x000000822900720c */ /* 0x080fe20003f86270 */
[----:B------:R-:W-:Y:S01]  /*8c80*/  VIADD R41, R2, 0x50 ;  /* 0x0000005002297836 */ /* 0x000fe20000000000 */
[----:B------:R-:W-:Y:S01]  /*8c90*/  ISETP.GE.AND P0, PT, R40, R130, PT ;  /* 0x000000822800720c */ /* 0x000fe20003f06270 */
[----:B------:R-:W-:Y:S01]  /*8ca0*/  MUFU.TANH R28, R28 ;  /* 0x0000001c001c7308 */ /* 0x000fe20000002400 */
[----:B------:R-:W-:Y:S01]  /*8cb0*/  FSEL R60, R88, -INF , !P1 ;  /* 0xff800000583c7808 */ /* 0x000fe20004800000 */
[----:B------:R-:W-:Y:S01]  /*8cc0*/  BAR.SYNC.DEFER_BLOCKING 0x0 ;  /* 0x0000000000007b1d */ /* 0x000fe20000010000 */
[----:B------:R-:W-:-:S02]  /*8cd0*/  ISETP.GE.AND P1, PT, R32, R87, PT ;  /* 0x000000572000720c */ /* 0x000fc40003f26270 */
[----:B------:R-:W-:Y:S02]  /*8ce0*/  FSEL R63, R83, -INF , !P5 ;  /* 0xff800000533f7808 */ /* 0x000fe40006800000 */
[----:B------:R-:W-:Y:S01]  /*8cf0*/  ISETP.GE.AND P5, PT, R40, R87, PT ;  /* 0x000000572800720c */ /* 0x000fe20003fa6270 */
[----:B------:R-:W-:Y:S01]  /*8d00*/  FMUL.FTZ R40, R45, UR15 ;  /* 0x0000000f2d287c20 */ /* 0x000fe20008410000 */
[----:B-1----:R-:W-:Y:S01]  /*8d10*/  FSEL R50, R13, -INF , !P3 ;  /* 0xff8000000d327808 */ /* 0x002fe20005800000 */
[----:B------:R-:W-:Y:S01]  /*8d20*/  VIADD R13, R2, 0x58 ;  /* 0x00000058020d7836 */ /* 0x000fe20000000000 */
[----:B------:R-:W-:Y:S01]  /*8d30*/  FSEL R51, R38, -INF , !P0 ;  /* 0xff80000026337808 */ /* 0x000fe20004000000 */
[----:B------:R-:W-:Y:S01]  /*8d40*/  MUFU.TANH R32, R44 ;  /* 0x0000002c00207308 */ /* 0x000fe20000002400 */
[----:B------:R-:W-:Y:S02]  /*8d50*/  ISETP.GE.AND P0, PT, R41, R130, PT ;  /* 0x000000822900720c */ /* 0x000fe40003f06270 */
[----:B------:R-:W-:-:S02]  /*8d60*/  FSEL R52, R20, -INF , !P1 ;  /* 0xff80000014347808 */ /* 0x000fc40004800000 */
[----:B-----5:R-:W-:Y:S01]  /*8d70*/  FSEL R45, R12, -INF , !P4 ;  /* 0xff8000000c2d7808 */ /* 0x020fe20006000000 */
[----:B------:R-:W-:Y:S01]  /*8d80*/  VIADD R12, R2, 0x60 ;  /* 0x00000060020c7836 */ /* 0x000fe20000000000 */
[CC--:B------:R-:W-:Y:S01]  /*8d90*/  ISETP.GE.AND P1, PT, R36.reuse, R87.reuse, PT ;  /* 0x000000572400720c */ /* 0x0c0fe20003f26270 */
[----:B------:R-:W1:Y:S01]  /*8da0*/  MUFU.TANH R40, R40 ;  /* 0x0000002800287308 */ /* 0x000e620000002400 */
[-C--:B------:R-:W-:Y:S01]  /*8db0*/  ISETP.GE.AND P3, PT, R36, R130.reuse, PT ;  /* 0x000000822400720c */ /* 0x080fe20003f66270 */
[----:B------:R-:W-:Y:S01]  /*8dc0*/  VIADD R36, R2, 0x59 ;  /* 0x0000005902247836 */ /* 0x000fe20000000000 */
[----:B------:R-:W-:Y:S02]  /*8dd0*/  FSEL R54, R16, -INF , !P6 ;  /* 0xff80000010367808 */ /* 0x000fe40007000000 */
[C---:B------:R-:W-:Y:S02]  /*8de0*/  ISETP.GE.AND P6, PT, R13.reuse, R87, PT ;  /* 0x000000570d00720c */ /* 0x040fe40003fc6270 */
[----:B------:R-:W-:Y:S01]  /*8df0*/  ISETP.GE.AND P4, PT, R13, R130, PT ;  /* 0x000000820d00720c */ /* 0x000fe20003f86270 */
[----:B------:R-:W5:Y:S01]  /*8e00*/  MUFU.TANH R16, R47 ;  /* 0x0000002f00107308 */ /* 0x000f620000002400 */
[----:B------:R-:W-:-:S02]  /*8e10*/  FSEL R13, R15, -INF , !P0 ;  /* 0xff8000000f0d7808 */ /* 0x000fc40004000000 */
[----:B------:R-:W-:Y:S02]  /*8e20*/  FSEL R53, R37, -INF , !P5 ;  /* 0xff80000025357808 */ /* 0x000fe40006800000 */
[----:B------:R-:W-:Y:S02]  /*8e30*/  FSEL R33, R33, -INF , !P1 ;  /* 0xff80000021217808 */ /* 0x000fe40004800000 */
[----:B------:R-:W-:Y:S01]  /*8e40*/  FSEL R15, R7, -INF , !P3 ;  /* 0xff800000070f7808 */ /* 0x000fe20005800000 */
[----:B------:R-:W5:Y:S01]  /*8e50*/  MUFU.TANH R20, R46 ;  /* 0x0000002e00147308 */ /* 0x000f620000002400 */
[-C--:B------:R-:W-:Y:S02]  /*8e60*/  ISETP.GE.AND P5, PT, R41, R87.reuse, PT ;  /* 0x000000572900720c */ /* 0x080fe40003fa6270 */
[C---:B------:R-:W-:Y:S02]  /*8e70*/  ISETP.GE.AND P1, PT, R12.reuse, R87, PT ;  /* 0x000000570c00720c */ /* 0x040fe40003f26270 */
[-C--:B------:R-:W-:Y:S01]  /*8e80*/  ISETP.GE.AND P3, PT, R12, R130.reuse, PT ;  /* 0x000000820c00720c */ /* 0x080fe20003f66270 */
[----:B------:R-:W-:Y:S01]  /*8e90*/  VIADD R12, R2, 0x61 ;  /* 0x00000061020c7836 */ /* 0x000fe20000000000 */
[----:B------:R-:W-:Y:S01]  /*8ea0*/  ISETP.GE.AND P0, PT, R36, R130, PT ;  /* 0x000000822400720c */ /* 0x000fe20003f06270 */
[----:B------:R3:W5:Y:S01]  /*8eb0*/  MUFU.TANH R41, R8 ;  /* 0x0000000800297308 */ /* 0x0007620000002400 */
[----:B------:R-:W-:-:S02]  /*8ec0*/  FSEL R14, R14, -INF , !P5 ;  /* 0xff8000000e0e7808 */ /* 0x000fc40006800000 */
[-C--:B------:R-:W-:Y:S01]  /*8ed0*/  ISETP.GE.AND P5, PT, R36, R87.reuse, PT ;  /* 0x000000572400720c */ /* 0x080fe20003fa6270 */
[----:B------:R-:W-:Y:S01]  /*8ee0*/  FMUL.FTZ R36, R25, UR15 ;  /* 0x0000000f19247c20 */ /* 0x000fe20008410000 */
[----:B--2---:R-:W-:Y:S01]  /*8ef0*/  FSEL R37, R17, -INF , !P6 ;  /* 0xff80000011257808 */ /* 0x004fe20007000000 */
[----:B------:R-:W-:Y:S01]  /*8f00*/  VIADD R25, R2, 0x68 ;  /* 0x0000006802197836 */ /* 0x000fe20000000000 */
[----:B------:R-:W-:Y:S01]  /*8f10*/  FSEL R35, R35, -INF , !P4 ;  /* 0xff80000023237808 */ /* 0x000fe20006000000 */
[----:B------:R2:W5:Y:S01]  /*8f20*/  MUFU.TANH R7, R36 ;  /* 0x0000002400077308 */ /* 0x0005620000002400 */
[----:B------:R-:W-:Y:S01]  /*8f30*/  ISETP.GE.AND P6, PT, R12, R87, PT ;  /* 0x000000570c00720c */ /* 0x000fe20003fc6270 */
[----:B------:R-:W-:Y:S01]  /*8f40*/  VIADD R17, R2, 0x70 ;  /* 0x0000007002117836 */ /* 0x000fe20000000000 */
[-C--:B------:R-:W-:Y:S02]  /*8f50*/  ISETP.GE.AND P4, PT, R12, R130.reuse, PT ;  /* 0x000000820c00720c */ /* 0x080fe40003f86270 */
[----:B----4-:R-:W-:Y:S01]  /*8f60*/  FSEL R12, R19, -INF , !P0 ;  /* 0xff800000130c7808 */ /* 0x010fe20004000000 */
[C---:B------:R-:W-:Y:S01]  /*8f70*/  VIADD R19, R2.reuse, 0x69 ;  /* 0x0000006902137836 */ /* 0x040fe20000000000 */
[----:B------:R-:W-:Y:S01]  /*8f80*/  FSEL R38, R21, -INF , !P1 ;  /* 0xff80000015267808 */ /* 0x000fe20004800000 */
[----:B------:R-:W-:Y:S01]  /*8f90*/  MUFU.TANH R31, R31 ;  /* 0x0000001f001f7308 */ /* 0x000fe20000002400 */
[----:B---3--:R-:W-:Y:S01]  /*8fa0*/  VIADD R8, R2, 0x78 ;  /* 0x0000007802087836 */ /* 0x008fe20000000000 */
[----:B------:R-:W-:-:S02]  /*8fb0*/  ISETP.GE.AND P0, PT, R25, R130, PT ;  /* 0x000000821900720c */ /* 0x000fc40003f06270 */
[-C--:B------:R-:W-:Y:S02]  /*8fc0*/  ISETP.GE.AND P1, PT, R19, R87.reuse, PT ;  /* 0x000000571300720c */ /* 0x080fe40003f26270 */
[----:B------:R-:W-:Y:S02]  /*8fd0*/  FSEL R39, R39, -INF , !P6 ;  /* 0xff80000027277808 */ /* 0x000fe40007000000 */
[----:B------:R3:W4:Y:S01]  /*8fe0*/  MUFU.TANH R21, R27 ;  /* 0x0000001b00157308 */ /* 0x0007220000002400 */
[----:B--2---:R-:W-:Y:S02]  /*8ff0*/  FSEL R36, R18, -INF , !P5 ;  /* 0xff80000012247808 */ /* 0x004fe40006800000 */
[----:B------:R-:W-:Y:S01]  /*9000*/  FSEL R18, R23, -INF , !P3 ;  /* 0xff80000017127808 */ /* 0x000fe20005800000 */
[----:B------:R-:W-:Y:S01]  /*9010*/  VIADD R23, R2, 0x71 ;  /* 0x0000007102177836 */ /* 0x000fe20000000000 */
[----:B------:R-:W-:Y:S02]  /*9020*/  ISETP.GE.AND P3, PT, R19, R130, PT ;  /* 0x000000821300720c */ /* 0x000fe40003f66270 */
[----:B------:R-:W-:Y:S01]  /*9030*/  ISETP.GE.AND P5, PT, R25, R87, PT ;  /* 0x000000571900720c */ /* 0x000fe20003fa6270 */
[----:B------:R-:W-:Y:S01]  /*9040*/  MUFU.TANH R9, R9 ;  /* 0x0000000900097308 */ /* 0x000fe20000002400 */
[----:B-1----:R-:W-:-:S02]  /*9050*/  FSEL R25, R40, -INF , !P1 ;  /* 0xff80000028197808 */ /* 0x002fc40004800000 */
[----:B-----5:R-:W-:Y:S02]  /*9060*/  FSEL R16, R16, -INF , !P3 ;  /* 0xff80000010107808 */ /* 0x020fe40005800000 */
[CC--:B------:R-:W-:Y:S02]  /*9070*/  ISETP.GE.AND P1, PT, R8.reuse, R87.reuse, PT ;  /* 0x000000570800720c */ /* 0x0c0fe40003f26270 */
[-C--:B------:R-:W-:Y:S01]  /*9080*/  ISETP.GE.AND P3, PT, R8, R130.reuse, PT ;  /* 0x000000820800720c */ /* 0x080fe20003f66270 */
[----:B------:R-:W-:Y:S01]  /*9090*/  FMUL.FTZ R8, R10, UR15 ;  /* 0x0000000f0a087c20 */ /* 0x000fe20008410000 */
[C---:B------:R-:W-:Y:S02]  /*90a0*/  ISETP.GE.AND P6, PT, R17.reuse, R87, PT ;  /* 0x000000571100720c */ /* 0x040fe40003fc6270 */
[----:B------:R-:W-:Y:S02]  /*90b0*/  FSEL R19, R28, -INF , !P4 ;  /* 0xff8000001c137808 */ /* 0x000fe40006000000 */
[----:B------:R-:W-:Y:S01]  /*90c0*/  ISETP.GE.AND P4, PT, R17, R130, PT ;  /* 0x000000821100720c */ /* 0x000fe20003f86270 */
[----:B------:R-:W1:Y:S01]  /*90d0*/  MUFU.TANH R8, R8 ;  /* 0x0000000800087308 */ /* 0x000e620000002400 */
[----:B------:R-:W-:-:S02]  /*90e0*/  FSEL R17, R20, -INF , !P0 ;  /* 0xff80000014117808 */ /* 0x000fc40004000000 */
[----:B------:R-:W-:Y:S02]  /*90f0*/  FSEL R28, R24, -INF , !P6 ;  /* 0xff800000181c7808 */ /* 0x000fe40007000000 */
[----:B------:R-:W-:Y:S02]  /*9100*/  FSEL R24, R26, -INF , !P4 ;  /* 0xff8000001a187808 */ /* 0x000fe40006000000 */
[----:B------:R-:W-:Y:S01]  /*9110*/  FSEL R26, R41, -INF , !P1 ;  /* 0xff800000291a7808 */ /* 0x000fe20004800000 */
[----:B------:R-:W2:Y:S01]  /*9120*/  MUFU.TANH R20, R11 ;  /* 0x0000000b00147308 */ /* 0x000ea20000002400 */
[----:B------:R-:W-:Y:S02]  /*9130*/  ISETP.GE.AND P1, PT, R34, 0x2, PT ;  /* 0x000000022200780c */ /* 0x000fe40003f26270 */
[----:B------:R-:W-:Y:S02]  /*9140*/  FSEL R32, R32, -INF , !P5 ;  /* 0xff80000020207808 */ /* 0x000fe40006800000 */
[----:B------:R-:W-:-:S02]  /*9150*/  ISETP.GE.AND P6, PT, R2, R87, PT ;  /* 0x000000570200720c */ /* 0x000fc40003fc6270 */
[CC--:B------:R-:W-:Y:S01]  /*9160*/  ISETP.GE.AND P4, PT, R2.reuse, R130.reuse, PT ;  /* 0x000000820200720c */ /* 0x0c0fe20003f86270 */
[----:B------:R-:W-:Y:S01]  /*9170*/  VIADD R2, R2, 0x79 ;  /* 0x0000007902027836 */ /* 0x000fe20000000000 */
[CC--:B------:R-:W-:Y:S02]  /*9180*/  ISETP.GE.AND P5, PT, R23.reuse, R87.reuse, PT ;  /* 0x000000571700720c */ /* 0x0c0fe40003fa6270 */
[----:B------:R-:W-:Y:S02]  /*9190*/  ISETP.GE.AND P0, PT, R23, R130, PT ;  /* 0x000000821700720c */ /* 0x000fe40003f06270 */
[----:B---3--:R-:W-:Y:S02]  /*91a0*/  FSEL R27, R7, -INF , !P5 ;  /* 0xff800000071b7808 */ /* 0x008fe40006800000 */
[----:B----4-:R-:W-:Y:S02]  /*91b0*/  FSEL R23, R21, -INF , !P0 ;  /* 0xff80000015177808 */ /* 0x010fe40004000000 */
[----:B------:R-:W-:-:S02]  /*91c0*/  ISETP.GE.AND P5, PT, R2, R87, PT ;  /* 0x000000570200720c */ /* 0x000fc40003fa6270 */
[----:B------:R-:W-:Y:S02]  /*91d0*/  ISETP.GE.AND P0, PT, R2, R130, PT ;  /* 0x000000820200720c */ /* 0x000fe40003f06270 */
[----:B-1----:R-:W-:Y:S02]  /*91e0*/  FSEL R21, R8, -INF , !P3 ;  /* 0xff80000008157808 */ /* 0x002fe40005800000 */
[----:B------:R-:W-:Y:S02]  /*91f0*/  FSEL R8, R29, -INF , !P6 ;  /* 0xff8000001d087808 */ /* 0x000fe40007000000 */
[----:B------:R-:W-:Y:S02]  /*9200*/  FSEL R7, R31, -INF , !P4 ;  /* 0xff8000001f077808 */ /* 0x000fe40006000000 */
[----:B------:R-:W-:Y:S02]  /*9210*/  FSEL R29, R9, -INF , !P5 ;  /* 0xff800000091d7808 */ /* 0x000fe40006800000 */
        /* <DEDUP_REMOVED lines=17> */
[----:B-1----:R-:W-:-:S05]  /*9330*/  IADD3 R41, RZ, -R47, RZ ;  /* 0x8000002fff297210 */ /* 0x002fca0007ffe0ff */
        /* <DEDUP_REMOVED lines=47> */
.L_x_3896:
[----:B------:R-:W1:Y:S02]  /*9630*/  LDC R0, c[0x0][0x248] ;  /* 0x00009200ff007b82 */ /* 0x000e640000000800 */
[----:B-1----:R-:W-:-:S05]  /*9640*/  IMAD.SHL.U32 R9, R0, 0x80, RZ ;  /* 0x0000008000097824 */ /* 0x002fca00078e00ff */
[----:B------:R-:W-:-:S04]  /*9650*/  IADD3 R9, -R9, RZ, RZ ;  /* 0x000000ff09097210 */ /* 0x000fc80007ffe1ff */
[----:B------:R-:W-:-:S07]  /*9660*/  SHF.R.S32.HI R2, RZ, 0x1f, R9 ;  /* 0x0000001fff027819 */ /* 0x000fce0000011409 */
.L_x_3897:
        /* <DEDUP_REMOVED lines=47> */
.L_x_3899:
[----:B------:R-:W-:Y:S05]  /*9960*/  BSYNC B0 ;  /* 0x0000000000007941 */ /* 0x000fea0003800000 */
.L_x_3898:
[----:B------:R-:W0:Y:S01]  /*9970*/  LDGDEPBAR ;  /* 0x00000000000079af */ /* 0x000e220000000000 */
[----:B------:R-:W-:-:S04]  /*9980*/  LEA R120, P0, R9, R120, 0x1 ;  /* 0x0000007809787211 */ /* 0x000fc800078008ff */
[----:B------:R-:W-:-:S09]  /*9990*/  LEA.HI.X R115, R9, R115, R2, 0x1, P0 ;  /* 0x0000007309737211 */ /* 0x000fd200000f0c02 */
.L_x_3895:
[----:B------:R-:W-:Y:S01]  /*99a0*/  FMNMX.FTZ R0, R8, R22, !PT ;  /* 0x0000001608007209 */ /* 0x000fe20007810000 */
        /* <DEDUP_REMOVED lines=63> */
[----:B------:R-:W3:Y:S03]  /*9da0*/  SHFL.BFLY PT, R10, R0, 0x2, 0x1f ;  /* 0x0c401f00000a7f89 */ /* 0x000ee600000e0000 */
[----:B------:R-:W-:Y:S02]  /*9db0*/  LEA R103, R30, R104, 0x1 ;  /* 0x000000681e677211 */ /* 0x000fe400078e08ff */
[----:B---3--:R-:W-:-:S02]  /*9dc0*/  FMNMX.FTZ R10, R0, R10, !PT ;  /* 0x0000000a000a7209 */ /* 0x008fc40007810000 */
[----:B------:R-:W3:Y:S04]  /*9dd0*/  SHFL.BFLY PT, R0, R9, 0x2, 0x1f ;  /* 0x0c401f0009007f89 */ /* 0x000ee800000e0000 */
[----:B------:R-:W4:Y:S01]  /*9de0*/  SHFL.BFLY PT, R2, R10, 0x1, 0x1f ;  /* 0x0c201f000a027f89 */ /* 0x000f2200000e0000 */
[----:B---3--:R-:W-:Y:S02]  /*9df0*/  FMNMX.FTZ R0, R9, R0, !PT ;  /* 0x0000000009007209 */ /* 0x008fe40007810000 */
[----:B----4-:R-:W-:-:S04]  /*9e00*/  FMNMX.FTZ R2, R10, R2, !PT ;  /* 0x000000020a027209 */ /* 0x010fc80007810000 */
[C---:B------:R-:W-:Y:S01]  /*9e10*/  FSETP.NEU.FTZ.AND P0, PT, R2.reuse, -INF , PT ;  /* 0xff8000000200780b */ /* 0x040fe20003f1d000 */
[----:B------:R-:W-:-:S05]  /*9e20*/  FMUL.FTZ R31, R2, UR8 ;  /* 0x00000008021f7c20 */ /* 0x000fca0008410000 */
[----:B------:R-:W-:-:S05]  /*9e30*/  FSEL R31, R31, RZ, P0 ;  /* 0x000000ff1f1f7208 */ /* 0x000fca0000000000 */
[--C-:B------:R-:W-:Y:S01]  /*9e40*/  FFMA.FTZ R124, R8, UR8, -R31.reuse ;  /* 0x00000008087c7c23 */ /* 0x100fe2000801081f */
[--C-:B------:R-:W-:Y:S01]  /*9e50*/  FFMA.FTZ R94, R43, UR8, -R31.reuse ;  /* 0x000000082b5e7c23 */ /* 0x100fe2000801081f */
[----:B------:R-:W3:Y:S01]  /*9e60*/  SHFL.BFLY PT, R8, R0, 0x1, 0x1f ;  /* 0x0c201f0000087f89 */ /* 0x000ee200000e0000 */
[--C-:B------:R-:W-:Y:S01]  /*9e70*/  FFMA.FTZ R95, R22, UR8, -R31.reuse ;  /* 0x00000008165f7c23 */ /* 0x100fe2000801081f */
[--C-:B------:R-:W-:Y:S01]  /*9e80*/  FFMA.FTZ R43, R72, UR8, -R31.reuse ;  /* 0x00000008482b7c23 */ /* 0x100fe2000801081f */
[--C-:B-1----:R-:W-:Y:S01]  /*9e90*/  FFMA.FTZ R41, R75, UR8, -R31.reuse ;  /* 0x000000084b297c23 */ /* 0x102fe2000801081f */
[--C-:B--2---:R-:W-:Y:S01]  /*9ea0*/  FFMA.FTZ R66, R68, UR8, -R31.reuse ;  /* 0x0000000844427c23 */ /* 0x104fe2000801081f */
[----:B------:R-:W1:Y:S01]  /*9eb0*/  LDSM.16.MT88.4 R72, [R104+0x3000] ;  /* 0x003000006848783b */ /* 0x000e620000004200 */
        /* <DEDUP_REMOVED lines=18> */
[----:B---3--:R-:W-:-:S02]  /*9fe0*/  FMNMX.FTZ R0, R0, R8, !PT ;  /* 0x0000000800007209 */ /* 0x008fc40007810000 */
[----:B------:R-:W3:Y:S02]  /*9ff0*/  LDSM.16.MT88.4 R8, [R104+0x3400] ;  /* 0x003400006808783b */ /* 0x000ee40000004200 */
[C---:B------:R-:W-:Y:S01]  /*a000*/  FSETP.NEU.FTZ.AND P0, PT, R0.reuse, -INF , PT ;  /* 0xff8000000000780b */ /* 0x040fe20003f1d000 */
[----:B------:R-:W-:Y:S01]  /*a010*/  FMUL.FTZ R22, R0, UR8 ;  /* 0x0000000800167c20 */ /* 0x000fe20008410000 */
[----:B------:R-:W4:Y:S04]  /*a020*/  MUFU.EX2 R66, R66 ;  /* 0x0000004200427308 */ /* 0x000f280000000800 */
[----:B------:R-:W-:-:S04]  /*a030*/  FSEL R22, R22, RZ, P0 ;  /* 0x000000ff16167208 */ /* 0x000fc80000000000 */
[----:B------:R-:W-:Y:S01]  /*a040*/  MUFU.EX2 R65, R65 ;  /* 0x0000004100417308 */ /* 0x000fe20000000800 */
[--C-:B------:R-:W-:Y:S01]  /*a050*/  FFMA.FTZ R129, R7, UR8, -R22.reuse ;  /* 0x0000000807817c23 */ /* 0x100fe20008010816 */
[--C-:B------:R-:W-:Y:S01]  /*a060*/  FFMA.FTZ R128, R4, UR8, -R22.reuse ;  /* 0x0000000804807c23 */ /* 0x100fe20008010816 */
[--C-:B------:R-:W-:Y:S01]  /*a070*/  FFMA.FTZ R125, R69, UR8, -R22.reuse ;  /* 0x00000008457d7c23 */ /* 0x100fe20008010816 */
[--C-:B------:R-:W-:Y:S01]  /*a080*/  FFMA.FTZ R88, R70, UR8, -R22.reuse ;  /* 0x0000000846587c23 */ /* 0x100fe20008010816 */
[--C-:B------:R-:W-:Y:S01]  /*a090*/  FFMA.FTZ R67, R5, UR8, -R22.reuse ;  /* 0x0000000805437c23 */ /* 0x100fe20008010816 */
[--C-:B------:R-:W-:Y:S01]  /*a0a0*/  FFMA.FTZ R44, R6, UR8, -R22.reuse ;  /* 0x00000008062c7c23 */ /* 0x100fe20008010816 */
[----:B--2---:R-:W-:Y:S01]  /*a0b0*/  F2FP.BF16.F32.PACK_AB R4, R95, R124 ;  /* 0x0000007c5f04723e */ /* 0x004fe200000010ff */
[----:B------:R-:W-:Y:S01]  /*a0c0*/  MUFU.EX2 R129, R129 ;  /* 0x0000008100817308 */ /* 0x000fe20000000800 */
        /* <DEDUP_REMOVED lines=13> */
[----:B------:R-:W-:Y:S01]  /*a1a0*/  FFMA.FTZ R49, R54, UR8, -R31 ;  /* 0x0000000836317c23 */ /* 0x000fe2000801081f */
[--C-:B------:R-:W-:Y:S01]  /*a1b0*/  FFMA.FTZ R54, R48, UR8, -R22.reuse ;  /* 0x0000000830367c23 */ /* 0x100fe20008010816 */
[----:B------:R-:W-:Y:S01]  /*a1c0*/  MUFU.EX2 R125, R125 ;  /* 0x0000007d007d7308 */ /* 0x000fe20000000800 */
[--C-:B------:R-:W-:Y:S01]  /*a1d0*/  FFMA.FTZ R48, R50, UR8, -R22.reuse ;  /* 0x0000000832307c23 */ /* 0x100fe20008010816 */
[--C-:B------:R-:W-:Y:S01]  /*a1e0*/  FFMA.FTZ R45, R45, UR8, -R22.reuse ;  /* 0x000000082d2d7c23 */ /* 0x100fe20008010816 */
[--C-:B------:R-:W-:Y:S01]  /*a1f0*/  FFMA.FTZ R51, R51, UR8, -R22.reuse ;  /* 0x0000000833337c23 */ /* 0x100fe20008010816 */
[----:B------:R-:W-:Y:S01]  /*a200*/  FADD.FTZ R95, R124, R95 ;  /* 0x0000005f7c5f7221 */ /* 0x000fe20000010000 */
[--C-:B------:R-:W-:Y:S01]  /*a210*/  FFMA.FTZ R35, R35, UR8, -R22.reuse ;  /* 0x0000000823237c23 */ /* 0x100fe20008010816 */
[--C-:B------:R-:W-:Y:S01]  /*a220*/  FFMA.FTZ R16, R16, UR8, -R22.reuse ;  /* 0x0000000810107c23 */ /* 0x100fe20008010816 */
[----:B------:R-:W-:Y:S01]  /*a230*/  FFMA.FTZ R24, R24, UR8, -R22 ;  /* 0x0000000818187c23 */ /* 0x000fe20008010816 */
[----:B------:R-:W4:Y:S01]  /*a240*/  MUFU.EX2 R88, R88 ;  /* 0x0000005800587308 */ /* 0x000f220000000800 */
[----:B--2---:R-:W-:Y:S01]  /*a250*/  F2FP.BF16.F32.PACK_AB R5, R128, R129 ;  /* 0x000000818005723e */ /* 0x004fe200000010ff */
[----:B------:R-:W-:Y:S01]  /*a260*/  FADD.FTZ R128, R129, R128 ;  /* 0x0000008081807221 */ /* 0x000fe20000010000 */
[----:B------:R-:W-:Y:S01]  /*a270*/  FADD.FTZ R94, R94, R95 ;  /* 0x0000005f5e5e7221 */ /* 0x000fe20000010000 */
[--C-:B------:R-:W-:Y:S01]  /*a280*/  FFMA.FTZ R129, R29, UR8, -R31.reuse ;  /* 0x000000081d817c23 */ /* 0x100fe2000801081f */
[--C-:B------:R-:W-:Y:S01]  /*a290*/  FFMA.FTZ R29, R19, UR8, -R22.reuse ;  /* 0x00000008131d7c23 */ /* 0x100fe20008010816 */
[----:B------:R-:W-:Y:S01]  /*a2a0*/  FFMA.FTZ R23, R23, UR8, -R22 ;  /* 0x0000000817177c23 */ /* 0x000fe20008010816 */
[----:B------:R-:W-:Y:S01]  /*a2b0*/  FADD.FTZ R94, R66, R94 ;  /* 0x0000005e425e7221 */ /* 0x000fe20000010000 */
[----:B------:R-:W2:Y:S01]  /*a2c0*/  MUFU.EX2 R43, R43 ;  /* 0x0000002b002b7308 */ /* 0x000ea20000000800 */
[----:B------:R-:W-:Y:S01]  /*a2d0*/  FFMA.FTZ R66, R14, UR8, -R31 ;  /* 0x000000080e427c23 */ /* 0x000fe2000801081f */
[----:B------:R-:W-:-:S06]  /*a2e0*/  FFMA.FTZ R21, R21, UR8, -R22 ;  /* 0x0000000815157c23 */ /* 0x000fcc0008010816 */
[----:B------:R-:W5:Y:S01]  /*a2f0*/  MUFU.EX2 R41, R41 ;  /* 0x0000002900297308 */ /* 0x000f620000000800 */
[----:B----4-:R-:W-:Y:S01]  /*a300*/  F2FP.BF16.F32.PACK_AB R7, R88, R125 ;  /* 0x0000007d5807723e */ /* 0x010fe200000010ff */
[----:B------:R-:W-:Y:S01]  /*a310*/  FADD.FTZ R125, R125, R128 ;  /* 0x000000807d7d7221 */ /* 0x000fe20000010000 */
[----:B------:R-:W-:-:S03]  /*a320*/  FFMA.FTZ R128, R20, UR8, -R22 ;  /* 0x0000000814807c23 */ /* 0x000fc60008010816 */
[----:B------:R-:W-:Y:S01]  /*a330*/  FADD.FTZ R125, R88, R125 ;  /* 0x0000007d587d7221 */ /* 0x000fe20000010000 */
[----:B------:R-:W-:Y:S01]  /*a340*/  FADD.FTZ R88, R65, R94 ;  /* 0x0000005e41587221 */ /* 0x000fe20000010000 */
[C---:B-1----:R-:W-:Y:S01]  /*a350*/  HMMA.16816.F32.BF16 R68, R4.reuse, R72, RZ ;  /* 0x000000480444723c */ /* 0x042fe200000418ff */
[----:B------:R-:W1:Y:S01]  /*a360*/  MUFU.EX2 R40, R40 ;  /* 0x0000002800287308 */ /* 0x000e620000000800 */
[C---:B--2---:R-:W-:Y:S01]  /*a370*/  F2FP.BF16.F32.PACK_AB R80, R43.reuse, R65 ;  /* 0x000000412b50723e */ /* 0x044fe200000010ff */
[----:B------:R-:W-:Y:S01]  /*a380*/  FADD.FTZ R88, R43, R88 ;  /* 0x000000582b587221 */ /* 0x000fe20000010000 */
[--C-:B------:R-:W-:Y:S01]  /*a390*/  FFMA.FTZ R65, R37, UR8, -R31.reuse ;  /* 0x0000000825417c23 */ /* 0x100fe2000801081f */
[----:B------:R-:W-:Y:S01]  /*a3a0*/  FFMA.FTZ R37, R38, UR8, -R31 ;  /* 0x0000000826257c23 */ /* 0x000fe2000801081f */
[----:B------:R-:W-:Y:S01]  /*a3b0*/  HMMA.16816.F32.BF16 R72, R4, R74, RZ ;  /* 0x0000004a0448723c */ /* 0x000fe200000418ff */
[----:B------:R-:W-:Y:S02]  /*a3c0*/  FFMA.FTZ R38, R15, UR8, -R22 ;  /* 0x000000080f267c23 */ /* 0x000fe40008010816 */
[----:B------:R-:W-:Y:S01]  /*a3d0*/  MUFU.EX2 R67, R67 ;  /* 0x0000004300437308 */ /* 0x000fe20000000800 */
[----:B-----5:R-:W-:-:S07]  /*a3e0*/  FADD.FTZ R88, R41, R88 ;  /* 0x0000005829587221 */ /* 0x020fce0000010000 */
[----:B------:R-:W2:Y:S01]  /*a3f0*/  MUFU.EX2 R44, R44 ;  /* 0x0000002c002c7308 */ /* 0x000ea20000000800 */
[C---:B-1----:R-:W-:Y:S01]  /*a400*/  F2FP.BF16.F32.PACK_AB R82, R40.reuse, R41 ;  /* 0x000000292852723e */ /* 0x042fe200000010ff */
[----:B------:R-:W-:-:S06]  /*a410*/  FADD.FTZ R40, R40, R88 ;  /* 0x0000005828287221 */ /* 0x000fcc0000010000 */
[----:B------:R-:W-:Y:S08]  /*a420*/  MUFU.EX2 R42, R42 ;  /* 0x0000002a002a7308 */ /* 0x000ff00000000800 */
[----:B------:R-:W1:Y:S01]  /*a430*/  MUFU.EX2 R3, R3 ;  /* 0x0000000300037308 */ /* 0x000e620000000800 */
[----:B--2---:R-:W-:Y:S01]  /*a440*/  F2FP.BF16.F32.PACK_AB R81, R44, R67 ;  /* 0x000000432c51723e */ /* 0x004fe200000010ff */
[----:B------:R-:W-:-:S04]  /*a450*/  FADD.FTZ R67, R67, R125 ;  /* 0x0000007d43437221 */ /* 0x000fc80000010000 */
[----:B------:R-:W-:Y:S02]  /*a460*/  FADD.FTZ R67, R44, R67 ;  /* 0x000000432c437221 */ /* 0x000fe40000010000 */
[----:B------:R-:W-:Y:S08]  /*a470*/  MUFU.EX2 R132, R132 ;  /* 0x0000008400847308 */ /* 0x000ff00000000800 */
[----:B------:R-:W2:Y:S01]  /*a480*/  MUFU.EX2 R58, R58 ;  /* 0x0000003a003a7308 */ /* 0x000ea20000000800 */
[----:B-1----:R-:W-:Y:S01]  /*a490*/  F2FP.BF16.F32.PACK_AB R83, R3, R42 ;  /* 0x0000002a0353723e */ /* 0x002fe200000010ff */
[----:B------:R-:W-:-:S06]  /*a4a0*/  FADD.FTZ R42, R42, R67 ;  /* 0x000000432a2a7221 */ /* 0x000fcc0000010000 */
[C---:B---3--:R-:W-:Y:S01]  /*a4b0*/  HMMA.16816.F32.BF16 R68, R80.reuse, R8, R68 ;  /* 0x000000085044723c */ /* 0x048fe20000041844 */
[----:B------:R-:W-:Y:S05]  /*a4c0*/  MUFU.EX2 R57, R57 ;  /* 0x0000003900397308 */ /* 0x000fea0000000800 */
[----:B------:R-:W-:Y:S01]  /*a4d0*/  HMMA.16816.F32.BF16 R72, R80, R10, R72 ;  /* 0x0000000a5048723c */ /* 0x000fe20000041848 */
[----:B------:R-:W1:Y:S02]  /*a4e0*/  LDSM.16.MT88.4 R8, [R103+0x3000] ;  /* 0x003000006708783b */ /* 0x000e640000004200 */
[----:B------:R-:W-:Y:S08]  /*a4f0*/  MUFU.EX2 R47, R47 ;  /* 0x0000002f002f7308 */ /* 0x000ff00000000800 */
[----:B------:R-:W-:Y:S08]  /*a500*/  MUFU.EX2 R56, R56 ;  /* 0x0000003800387308 */ /* 0x000ff00000000800 */
[----:B------:R-:W3:Y:S08]  /*a510*/  MUFU.EX2 R55, R55 ;  /* 0x0000003700377308 */ /* 0x000ef00000000800 */
        /* <DEDUP_REMOVED lines=16> */
[----:B--2---:R-:W-:Y:S01]  /*a620*/  F2FP.BF16.F32.PACK_AB R4, R58, R132 ;  /* 0x000000843a04723e */ /* 0x004fe200000010ff */
[----:B------:R-:W-:Y:S01]  /*a630*/  FADD.FTZ R132, R132, R40 ;  /* 0x0000002884847221 */ /* 0x000fe20000010000 */
[----:B---3--:R-:W-:Y:S01]  /*a640*/  F2FP.BF16.F32.PACK_AB R5, R55, R56 ;  /* 0x000000383705723e */ /* 0x008fe200000010ff */
[----:B------:R-:W-:Y:S01]  /*a650*/  FFMA.FTZ R40, R17, UR8, -R22 ;  /* 0x0000000811287c23 */ /* 0x000fe20008010816 */
[----:B------:R-:W-:Y:S01]  /*a660*/  F2FP.BF16.F32.PACK_AB R6, R47, R57 ;  /* 0x000000392f06723e */ /* 0x000fe200000010ff */
[----:B------:R-:W-:Y:S01]  /*a670*/  FADD.FTZ R132, R58, R132 ;  /* 0x000000843a847221 */ /* 0x000fe20000010000 */
[----:B----4-:R-:W-:Y:S01]  /*a680*/  F2FP.BF16.F32.PACK_AB R7, R30, R46 ;  /* 0x0000002e1e07723e */ /* 0x010fe200000010ff */
[----:B------:R-:W-:Y:S02]  /*a690*/  MUFU.EX2 R133, R133 ;  /* 0x0000008500857308 */ /* 0x000fe40000000800 */
[----:B------:R-:W-:-:S04]  /*a6a0*/  FADD.FTZ R57, R57, R132 ;  /* 0x0000008439397221 */ /* 0x000fc80000010000 */
[----:B------:R-:W-:Y:S02]  /*a6b0*/  FADD.FTZ R47, R47, R57 ;  /* 0x000000392f2f7221 */ /* 0x000fe40000010000 */
[----:B------:R-:W2:Y:S08]  /*a6c0*/  MUFU.EX2 R53, R53 ;  /* 0x0000003500357308 */ /* 0x000eb00000000800 */
[----:B------:R-:W-:Y:S08]  /*a6d0*/  MUFU.EX2 R52, R52 ;  /* 0x0000003400347308 */ /* 0x000ff00000000800 */
[----:B------:R-:W-:Y:S01]  /*a6e0*/  MUFU.EX2 R49, R49 ;  /* 0x0000003100317308 */ /* 0x000fe20000000800 */
[C---:B-1----:R-:W-:Y:S07]  /*a6f0*/  HMMA.16816.F32.BF16 R68, R4.reuse, R8, R68 ;  /* 0x000000080444723c */ /* 0x042fee0000041844 */
[----:B------:R-:W-:Y:S01]  /*a700*/  MUFU.EX2 R54, R54 ;  /* 0x0000003600367308 */ /* 0x000fe20000000800 */
[----:B------:R-:W-:Y:S01]  /*a710*/  HMMA.16816.F32.BF16 R72, R4, R10, R72 ;  /* 0x0000000a0448723c */ /* 0x000fe20000041848 */
[----:B------:R-:W1:Y:S06]  /*a720*/  LDSM.16.MT88.4 R8, [R103+0x3800] ;  /* 0x003800006708783b */ /* 0x000e6c0000004200 */
[----:B------:R3:W4:Y:S08]  /*a730*/  MUFU.EX2 R50, R51 ;  /* 0x0000003300327308 */ /* 0x0007300000000800 */
[----:B------:R-:W-:Y:S08]  /*a740*/  MUFU.EX2 R48, R48 ;  /* 0x0000003000307308 */ /* 0x000ff00000000800 */
[----:B------:R-:W4:Y:S01]  /*a750*/  MUFU.EX2 R45, R45 ;  /* 0x0000002d002d7308 */ /* 0x000f220000000800 */
[--C-:B---3--:R-:W-:Y:S01]  /*a760*/  FFMA.FTZ R51, R33, UR8, -R31.reuse ;  /* 0x0000000821337c23 */ /* 0x108fe2000801081f */
[----:B------:R-:W-:Y:S01]  /*a770*/  FFMA.FTZ R33, R39, UR8, -R31 ;  /* 0x0000000827217c23 */ /* 0x000fe2000801081f */
[----:B------:R-:W-:-:S05]  /*a780*/  FFMA.FTZ R39, R13, UR8, -R22 ;  /* 0x000000080d277c23 */ /* 0x000fca0008010816 */
[----:B------:R3:W-:Y:S08]  /*a790*/  MUFU.EX2 R41, R35 ;  /* 0x0000002300297308 */ /* 0x0007f00000000800 */
[----:B------:R-:W-:Y:S01]  /*a7a0*/  MUFU.EX2 R66, R66 ;  /* 0x0000004200427308 */ /* 0x000fe20000000800 */
[C---:B-1----:R-:W-:Y:S06]  /*a7b0*/  HMMA.16816.F32.BF16 R76, R4.reuse, R8, R76 ;  /* 0x00000008044c723c */ /* 0x042fec000004184c */
[----:B------:R-:W-:Y:S01]  /*a7c0*/  HMMA.16816.F32.BF16 R80, R4, R10, R80 ;  /* 0x0000000a0450723c */ /* 0x000fe20000041850 */
[----:B------:R-:W1:Y:S01]  /*a7d0*/  LDSM.16.MT88.4 R8, [R104+0x3c00] ;  /* 0x003c00006808783b */ /* 0x000e620000004200 */
[----:B---3--:R-:W-:Y:S01]  /*a7e0*/  FFMA.FTZ R35, R12, UR8, -R22 ;  /* 0x000000080c237c23 */ /* 0x008fe20008010816 */
[----:B------:R-:W-:Y:S02]  /*a7f0*/  MUFU.EX2 R51, R51 ;  /* 0x0000003300337308 */ /* 0x000fe40000000800 */
[----:B------:R-:W-:Y:S02]  /*a800*/  LDSM.16.MT88.4 R12, [R103+0x4400] ;  /* 0x00440000670c783b */ /* 0x000fe40000004200 */
[----:B-----5:R-:W-:Y:S01]  /*a810*/  F2FP.BF16.F32.PACK_AB R4, R64, R131 ;  /* 0x000000834004723e */ /* 0x020fe200000010ff */
[----:B------:R-:W-:Y:S01]  /*a820*/  FADD.FTZ R131, R131, R47 ;  /* 0x0000002f83837221 */ /* 0x000fe20000010000 */
[----:B------:R-:W-:-:S02]  /*a830*/  F2FP.BF16.F32.PACK_AB R5, R62, R89 ;  /* 0x000000593e05723e */ /* 0x000fc400000010ff */
[----:B------:R-:W-:Y:S01]  /*a840*/  F2FP.BF16.F32.PACK_AB R6, R60, R63 ;  /* 0x0000003f3c06723e */ /* 0x000fe200000010ff */
[----:B------:R-:W-:Y:S01]  /*a850*/  MUFU.EX2 R65, R65 ;  /* 0x0000004100417308 */ /* 0x000fe20000000800 */
[----:B------:R-:W-:Y:S01]  /*a860*/  F2FP.BF16.F32.PACK_AB R7, R59, R61 ;  /* 0x0000003d3b07723e */ /* 0x000fe200000010ff */
[----:B------:R-:W-:-:S04]  /*a870*/  FADD.FTZ R131, R64, R131 ;  /* 0x0000008340837221 */ /* 0x000fc80000010000 */
[----:B------:R-:W-:Y:S02]  /*a880*/  FADD.FTZ R63, R63, R131 ;  /* 0x000000833f3f7221 */ /* 0x000fe40000010000 */
[----:B------:R-:W-:Y:S02]  /*a890*/  MUFU.EX2 R36, R36 ;  /* 0x0000002400247308 */ /* 0x000fe40000000800 */
[----:B------:R-:W-:-:S06]  /*a8a0*/  FADD.FTZ R63, R60, R63 ;  /* 0x0000003f3c3f7221 */ /* 0x000fcc0000010000 */
[----:B------:R-:W-:Y:S08]  /*a8b0*/  MUFU.EX2 R39, R39 ;  /* 0x0000002700277308 */ /* 0x000ff00000000800 */
[----:B------:R-:W3:Y:S01]  /*a8c0*/  MUFU.EX2 R38, R38 ;  /* 0x0000002600267308 */ /* 0x000ee20000000800 */
[C---:B-1----:R-:W-:Y:S07]  /*a8d0*/  HMMA.16816.F32.BF16 R68, R4.reuse, R8, R68 ;  /* 0x000000080444723c */ /* 0x042fee0000041844 */
[----:B------:R-:W1:Y:S01]  /*a8e0*/  MUFU.EX2 R35, R35 ;  /* 0x0000002300237308 */ /* 0x000e620000000800 */
[C---:B------:R-:W-:Y:S01]  /*a8f0*/  HMMA.16816.F32.BF16 R72, R4.reuse, R10, R72 ;  /* 0x0000000a0448723c */ /* 0x040fe20000041848 */
[----:B------:R-:W5:Y:S06]  /*a900*/  LDSM.16.MT88.4 R8, [R103+0x3c00] ;  /* 0x003c00006708783b */ /* 0x000f6c0000004200 */
[----:B------:R-:W-:Y:S08]  /*a910*/  MUFU.EX2 R37, R37 ;  /* 0x0000002500257308 */ /* 0x000ff00000000800 */
[----:B------:R-:W1:Y:S08]  /*a920*/  MUFU.EX2 R33, R33 ;  /* 0x0000002100217308 */ /* 0x000e700000000800 */
[----:B------:R-:W-:Y:S08]  /*a930*/  MUFU.EX2 R32, R32 ;  /* 0x0000002000207308 */ /* 0x000ff00000000800 */
[----:B------:R-:W-:Y:S08]  /*a940*/  MUFU.EX2 R29, R29 ;  /* 0x0000001d001d7308 */ /* 0x000ff00000000800 */
[----:B------:R-:W-:Y:S01]  /*a950*/  MUFU.EX2 R40, R40 ;  /* 0x0000002800287308 */ /* 0x000fe20000000800 */
[C---:B-----5:R-:W-:Y:S07]  /*a960*/  HMMA.16816.F32.BF16 R76, R4.reuse, R8, R76 ;  /* 0x00000008044c723c */ /* 0x060fee000004184c */
[----:B------:R-:W-:Y:S01]  /*a970*/  MUFU.EX2 R24, R24 ;  /* 0x0000001800187308 */ /* 0x000fe20000000800 */
[----:B------:R-:W-:Y:S01]  /*a980*/  HMMA.16816.F32.BF16 R80, R4, R10, R80 ;  /* 0x0000000a0450723c */ /* 0x000fe20000041850 */
[----:B------:R-:W5:Y:S06]  /*a990*/  LDSM.16.MT88.4 R8, [R104+0x4000] ;  /* 0x004000006808783b */ /* 0x000f6c0000004200 */
[----:B------:R-:W-:Y:S01]  /*a9a0*/  MUFU.EX2 R129, R129 ;  /* 0x0000008100817308 */ /* 0x000fe20000000800 */
[----:B--2---:R-:W-:Y:S01]  /*a9b0*/  F2FP.BF16.F32.PACK_AB R4, R53, R133 ;  /* 0x000000853504723e */ /* 0x004fe200000010ff */
[----:B------:R-:W-:Y:S01]  /*a9c0*/  FADD.FTZ R133, R133, R63 ;  /* 0x0000003f85857221 */ /* 0x000fe20000010000 */
[----:B----4-:R-:W-:-:S02]  /*a9d0*/  F2FP.BF16.F32.PACK_AB R5, R50, R54 ;  /* 0x000000363205723e */ /* 0x010fc400000010ff */
[----:B------:R-:W-:Y:S01]  /*a9e0*/  F2FP.BF16.F32.PACK_AB R6, R49, R52 ;  /* 0x000000343106723e */ /* 0x000fe200000010ff */
[----:B------:R-:W-:Y:S01]  /*a9f0*/  FADD.FTZ R133, R53, R133 ;  /* 0x0000008535857221 */ /* 0x000fe20000010000 */
[----:B------:R-:W-:Y:S01]  /*aa00*/  F2FP.BF16.F32.PACK_AB R7, R45, R48 ;  /* 0x000000302d07723e */ /* 0x000fe200000010ff */
[----:B------:R-:W-:Y:S02]  /*aa10*/  MUFU.EX2 R23, R23 ;  /* 0x0000001700177308 */ /* 0x000fe40000000800 */
[----:B------:R-:W-:-:S04]  /*aa20*/  FADD.FTZ R52, R52, R133 ;  /* 0x0000008534347221 */ /* 0x000fc80000010000 */
[----:B------:R-:W-:Y:S02]  /*aa30*/  FADD.FTZ R52, R49, R52 ;  /* 0x0000003431347221 */ /* 0x000fe40000010000 */
[----:B------:R-:W-:Y:S08]  /*aa40*/  MUFU.EX2 R21, R21 ;  /* 0x0000001500157308 */ /* 0x000ff00000000800 */
[----:B------:R-:W-:Y:S01]  /*aa50*/  MUFU.EX2 R128, R128 ;  /* 0x0000008000807308 */ /* 0x000fe20000000800 */
[C---:B-----5:R-:W-:Y:S06]  /*aa60*/  HMMA.16816.F32.BF16 R68, R4.reuse, R8, R68 ;  /* 0x000000080444723c */ /* 0x060fec0000041844 */
[C---:B------:R-:W-:Y:S01]  /*aa70*/  HMMA.16816.F32.BF16 R72, R4.reuse, R10, R72 ;  /* 0x0000000a0448723c */ /* 0x040fe20000041848 */
[----:B------:R-:W2:Y:S05]  /*aa80*/  LDSM.16.MT88.4 R8, [R103+0x4000] ;  /* 0x004000006708783b */ /* 0x000eaa0000004200 */
[C---:B--2---:R-:W-:Y:S06]  /*aa90*/  HMMA.16816.F32.BF16 R76, R4.reuse, R8, R76 ;  /* 0x00000008044c723c */ /* 0x044fec000004184c */
[----:B------:R-:W-:Y:S01]  /*aaa0*/  HMMA.16816.F32.BF16 R80, R4, R10, R80 ;  /* 0x0000000a0450723c */ /* 0x000fe20000041850 */
[----:B------:R-:W2:Y:S06]  /*aab0*/  LDSM.16.MT88.4 R8, [R104+0x4400] ;  /* 0x004400006808783b */ /* 0x000eac0000004200 */
[--C-:B------:R-:W-:Y:S01]  /*aac0*/  FFMA.FTZ R4, R25, UR8, -R31.reuse ;  /* 0x0000000819047c23 */ /* 0x100fe2000801081f */
[--C-:B------:R-:W-:Y:S01]  /*aad0*/  FFMA.FTZ R25, R27, UR8, -R31.reuse ;  /* 0x000000081b197c23 */ /* 0x100fe2000801081f */
[----:B------:R-:W-:Y:S01]  /*aae0*/  FFMA.FTZ R27, R26, UR8, -R31 ;  /* 0x000000081a1b7c23 */ /* 0x000fe2000801081f */
[----:B------:R-:W-:Y:S01]  /*aaf0*/  FADD.FTZ R31, R3, R42 ;  /* 0x0000002a031f7221 */ /* 0x000fe20000010000 */
[----:B---3--:R-:W-:Y:S01]  /*ab00*/  F2FP.BF16.F32.PACK_AB R5, R38, R39 ;  /* 0x000000272605723e */ /* 0x008fe200000010ff */
[----:B------:R3:W4:Y:S01]  /*ab10*/  MUFU.EX2 R3, R4 ;  /* 0x0000000400037308 */ /* 0x0007220000000800 */
[----:B------:R-:W-:Y:S01]  /*ab20*/  F2FP.BF16.F32.PACK_AB R6, R36, R65 ;  /* 0x000000412406723e */ /* 0x000fe200000010ff */
[----:B------:R-:W-:Y:S01]  /*ab30*/  FADD.FTZ R31, R56, R31 ;  /* 0x0000001f381f7221 */ /* 0x000fe20000010000 */
[----:B-1----:R-:W-:-:S03]  /*ab40*/  F2FP.BF16.F32.PACK_AB R7, R35, R41 ;  /* 0x000000292307723e */ /* 0x002fc600000010ff */
[----:B------:R-:W-:Y:S02]  /*ab50*/  FADD.FTZ R55, R55, R31 ;  /* 0x0000001f37377221 */ /* 0x000fe40000010000 */
[----:B------:R1:W-:Y:S02]  /*ab60*/  MUFU.EX2 R26, R28 ;  /* 0x0000001c001a7308 */ /* 0x0003e40000000800 */
[----:B------:R-:W-:-:S04]  /*ab70*/  FADD.FTZ R46, R46, R55 ;  /* 0x000000372e2e7221 */ /* 0x000fc80000010000 */
[----:B------:R-:W-:Y:S02]  /*ab80*/  FADD.FTZ R46, R30, R46 ;  /* 0x0000002e1e2e7221 */ /* 0x000fe40000010000 */
[----:B------:R5:W4:Y:S01]  /*ab90*/  MUFU.EX2 R31, R16 ;  /* 0x00000010001f7308 */ /* 0x000b220000000800 */
[----:B---3--:R-:W-:Y:S01]  /*aba0*/  F2FP.BF16.F32.PACK_AB R4, R51, R66 ;  /* 0x000000423304723e */ /* 0x008fe200000010ff */
        /* <DEDUP_REMOVED lines=8> */
[----:B------:R-:W-:Y:S02]  /*ac30*/  MUFU.EX2 R25, R25 ;  /* 0x0000001900197308 */ /* 0x000fe40000000800 */
[C---:B--2---:R-:W-:Y:S01]  /*ac40*/  HMMA.16816.F32.BF16 R68, R4.reuse, R8, R68 ;  /* 0x000000080444723c */ /* 0x044fe20000041844 */
[----:B------:R-:W-:Y:S01]  /*ac50*/  FADD.FTZ R61, R59, R61 ;  /* 0x0000003d3b3d7221 */ /* 0x000fe20000010000 */
[----:B------:R-:W-:Y:S01]  /*ac60*/  FADD.FTZ R65, R36, R65 ;  /* 0x0000004124417221 */ /* 0x000fe20000010000 */
[----:B-----5:R-:W1:Y:S02]  /*ac70*/  LDSM.16.MT88.4 R16, [R103+0x4800] ;  /* 0x004800006710783b */ /* 0x020e640000004200 */
[----:B------:R-:W-:Y:S01]  /*ac80*/  FADD.FTZ R61, R54, R61 ;  /* 0x0000003d363d7221 */ /* 0x000fe20000010000 */
[----:B------:R-:W-:Y:S01]  /*ac90*/  HMMA.16816.F32.BF16 R72, R4, R10, R72 ;  /* 0x0000000a0448723c */ /* 0x000fe20000041848 */
[----:B------:R-:W2:Y:S01]  /*aca0*/  LDSM.16.MT88.4 R8, [R104+0x4800] ;  /* 0x004800006808783b */ /* 0x000ea20000004200 */
[----:B------:R-:W3:Y:S01]  /*acb0*/  MUFU.EX2 R28, R28 ;  /* 0x0000001c001c7308 */ /* 0x000ee20000000800 */
[----:B------:R-:W-:-:S03]  /*acc0*/  FADD.FTZ R50, R50, R61 ;  /* 0x0000003d32327221 */ /* 0x000fc60000010000 */
[----:B------:R-:W-:Y:S01]  /*acd0*/  HMMA.16816.F32.BF16 R80, R4, R14, R80 ;  /* 0x0000000e0450723c */ /* 0x000fe20000041850 */
[----:B------:R-:W-:Y:S01]  /*ace0*/  FADD.FTZ R50, R48, R50 ;  /* 0x0000003230327221 */ /* 0x000fe20000010000 */
[----:B------:R-:W5:Y:S02]  /*acf0*/  LDSM.16.MT88.4 R12, [R104+0x4c00] ;  /* 0x004c0000680c783b */ /* 0x000f640000004200 */
[----:B------:R-:W1:Y:S01]  /*ad00*/  MUFU.EX2 R27, R27 ;  /* 0x0000001b001b7308 */ /* 0x000e620000000800 */
[----:B------:R-:W-:Y:S02]  /*ad10*/  FADD.FTZ R50, R45, R50 ;  /* 0x000000322d327221 */ /* 0x000fe40000010000 */
[----:B------:R-:W-:Y:S01]  /*ad20*/  F2FP.BF16.F32.PACK_AB R4, R33, R37 ;  /* 0x000000252104723e */ /* 0x000fe200000010ff */
[----:B------:R-:W-:Y:S01]  /*ad30*/  FADD.FTZ R37, R37, R65 ;  /* 0x0000004125257221 */ /* 0x000fe20000010000 */
[----:B----4-:R-:W-:Y:S01]  /*ad40*/  F2FP.BF16.F32.PACK_AB R6, R3, R32 ;  /* 0x000000200306723e */ /* 0x010fe200000010ff */
[----:B------:R-:W-:Y:S01]  /*ad50*/  FADD.FTZ R39, R39, R50 ;  /* 0x0000003227277221 */ /* 0x000fe20000010000 */
[----:B------:R-:W-:Y:S01]  /*ad60*/  F2FP.BF16.F32.PACK_AB R7, R31, R40 ;  /* 0x000000281f07723e */ /* 0x000fe200000010ff */
[----:B------:R-:W-:Y:S01]  /*ad70*/  FADD.FTZ R37, R33, R37 ;  /* 0x0000002521257221 */ /* 0x000fe20000010000 */
[----:B---3--:R-:W-:Y:S01]  /*ad80*/  F2FP.BF16.F32.PACK_AB R5, R29, R28 ;  /* 0x0000001c1d05723e */ /* 0x008fe200000010ff */
[----:B------:R-:W-:-:S02]  /*ad90*/  FADD.FTZ R39, R38, R39 ;  /* 0x0000002726277221 */ /* 0x000fc40000010000 */
[----:B------:R-:W-:Y:S02]  /*ada0*/  FADD.FTZ R32, R32, R37 ;  /* 0x0000002520207221 */ /* 0x000fe40000010000 */
[----:B------:R-:W-:Y:S02]  /*adb0*/  FADD.FTZ R41, R41, R39 ;  /* 0x0000002729297221 */ /* 0x000fe40000010000 */
[----:B------:R-:W-:Y:S02]  /*adc0*/  FADD.FTZ R32, R3, R32 ;  /* 0x0000002003207221 */ /* 0x000fe40000010000 */
[----:B------:R-:W-:Y:S02]  /*add0*/  FADD.FTZ R41, R35, R41 ;  /* 0x0000002923297221 */ /* 0x000fe40000010000 */
[----:B------:R-:W-:Y:S02]  /*ade0*/  FADD.FTZ R32, R26, R32 ;  /* 0x000000201a207221 */ /* 0x000fe40000010000 */
[----:B------:R-:W-:-:S02]  /*adf0*/  FADD.FTZ R28, R28, R41 ;  /* 0x000000291c1c7221 */ /* 0x000fc40000010000 */
[----:B------:R-:W-:Y:S02]  /*ae00*/  FADD.FTZ R32, R25, R32 ;  /* 0x0000002019207221 */ /* 0x000fe40000010000 */
[----:B------:R-:W-:Y:S01]  /*ae10*/  FADD.FTZ R28, R29, R28 ;  /* 0x0000001c1d1c7221 */ /* 0x000fe20000010000 */
[----:B-1----:R-:W-:Y:S01]  /*ae20*/  HMMA.16816.F32.BF16 R76, R4, R16, R76 ;  /* 0x00000010044c723c */ /* 0x002fe2000004184c */
[----:B------:R-:W-:Y:S02]  /*ae30*/  FADD.FTZ R32, R27, R32 ;  /* 0x000000201b207221 */ /* 0x000fe40000010000 */
[----:B------:R-:W-:-:S03]  /*ae40*/  FADD.FTZ R40, R40, R28 ;  /* 0x0000001c28287221 */ /* 0x000fc60000010000 */
[----:B--2---:R-:W-:Y:S01]  /*ae50*/  HMMA.16816.F32.BF16 R68, R4, R8, R68 ;  /* 0x000000080444723c */ /* 0x004fe20000041844 */
[----:B------:R-:W-:-:S04]  /*ae60*/  FADD.FTZ R40, R31, R40 ;  /* 0x000000281f287221 */ /* 0x000fc80000010000 */
[----:B------:R-:W-:Y:S01]  /*ae70*/  FADD.FTZ R40, R24, R40 ;  /* 0x0000002818287221 */ /* 0x000fe20000010000 */
[----:B------:R-:W-:Y:S01]  /*ae80*/  HMMA.16816.F32.BF16 R72, R4, R10, R72 ;  /* 0x0000000a0448723c */ /* 0x000fe20000041848 */
[----:B------:R-:W1:Y:S02]  /*ae90*/  LDSM.16.MT88.4 R8, [R103+0x4c00] ;  /* 0x004c00006708783b */ /* 0x000e640000004200 */
[----:B------:R-:W-:-:S03]  /*aea0*/  FADD.FTZ R40, R23, R40 ;  /* 0x0000002817287221 */ /* 0x000fc60000010000 */
[----:B------:R-:W-:Y:S01]  /*aeb0*/  HMMA.16816.F32.BF16 R80, R4, R18, R80 ;  /* 0x000000120450723c */ /* 0x000fe20000041850 */
[----:B------:R-:W-:-:S06]  /*aec0*/  FADD.FTZ R40, R21, R40 ;  /* 0x0000002815287221 */ /* 0x000fcc0000010000 */
[----:B------:R-:W-:Y:S02]  /*aed0*/  F2FP.BF16.F32.PACK_AB R4, R25, R26 ;  /* 0x0000001a1904723e */ /* 0x000fe400000010ff */
[----:B------:R-:W-:Y:S02]  /*aee0*/  F2FP.BF16.F32.PACK_AB R5, R23, R24 ;  /* 0x000000181705723e */ /* 0x000fe400000010ff */
[C---:B------:R-:W-:Y:S01]  /*aef0*/  F2FP.BF16.F32.PACK_AB R6, R129.reuse, R27 ;  /* 0x0000001b8106723e */ /* 0x040fe200000010ff */
[----:B------:R-:W-:Y:S01]  /*af00*/  FADD.FTZ R129, R129, R32 ;  /* 0x0000002081817221 */ /* 0x000fe20000010000 */
[C---:B------:R-:W-:Y:S01]  /*af10*/  F2FP.BF16.F32.PACK_AB R7, R128.reuse, R21 ;  /* 0x000000158007723e */ /* 0x040fe200000010ff */
[----:B------:R-:W-:-:S06]  /*af20*/  FADD.FTZ R128, R128, R40 ;  /* 0x0000002880807221 */ /* 0x000fcc0000010000 */
[C---:B-----5:R-:W-:Y:S06]  /*af30*/  HMMA.16816.F32.BF16 R68, R4.reuse, R12, R68 ;  /* 0x0000000c0444723c */ /* 0x060fec0000041844 */
        /* <DEDUP_REMOVED lines=72> */
.L_x_3901:
[----:B------:R-:W1:Y:S02]  /*b3c0*/  LDC R5, c[0x0][0x250] ;  /* 0x00009400ff057b82 */ /* 0x000e640000000800 */
[----:B-1----:R-:W-:-:S05]  /*b3d0*/  IMAD.SHL.U32 R7, R5, 0x80, RZ ;  /* 0x0000008005077824 */ /* 0x002fca00078e00ff */
[----:B------:R-:W-:-:S04]  /*b3e0*/  IADD3 R7, -R7, RZ, RZ ;  /* 0x000000ff07077210 */ /* 0x000fc80007ffe1ff */
[----:B------:R-:W-:-:S07]  /*b3f0*/  SHF.R.S32.HI R6, RZ, 0x1f, R7 ;  /* 0x0000001fff067819 */ /* 0x000fce0000011407 */
.L_x_3902:
[----:B------:R-:W-:Y:S01]  /*b400*/  ULDC UR4, c[0x0][0x2d0] ;  /* 0x0000b40000047ab9 */ /* 0x000fe20000000800 */
[----:B------:R-:W-:Y:S01]  /*b410*/  LEA R127, P5, R7, R127, 0x1 ;  /* 0x0000007f077f7211 */ /* 0x000fe200078a08ff */
[----:B------:R-:W-:Y:S01]  /*b420*/  IMAD.SHL.U32 R139, R121, 0x80, RZ ;  /* 0x00000080798b7824 */ /* 0x000fe200078e00ff */
[----:B------:R-:W-:Y:S02]  /*b430*/  ISETP.GE.AND P0, PT, R84, UR4, PT ;  /* 0x0000000454007c0c */ /* 0x000fe4000bf06270 */
[----:B------:R-:W-:Y:S02]  /*b440*/  LEA.HI.X R126, R7, R126, R6, 0x1, P5 ;  /* 0x0000007e077e7211 */ /* 0x000fe400028f0c06 */
[----:B------:R-:W-:-:S09]  /*b450*/  LOP3.LUT R140, R139, R86, RZ, 0xfc, !PT ;  /* 0x000000568b8c7212 */ /* 0x000fd200078efcff */
[----:B------:R-:W1:Y:S01]  /*b460*/  @!P0 LDC R4, c[0x0][0x254] ;  /* 0x00009500ff048b82 */ /* 0x000e620000000800 */
[----:B------:R-:W-:Y:S01]  /*b470*/  @!P0 IMAD.MOV.U32 R90, RZ, RZ, R92 ;  /* 0x000000ffff5a8224 */ /* 0x000fe200078e005c */
[-C--:B------:R-:W-:Y:S01]  /*b480*/  @!P0 IADD3 R8, P3, P1, R7, R92.reuse, R112 ;  /* 0x0000005c07088210 */ /* 0x080fe2000797e070 */
[----:B------:R-:W-:Y:S01]  /*b490*/  @P0 STS [R122+0x3000], RZ ;  /* 0x003000ff7a000388 */ /* 0x000fe20000000800 */
[C---:B------:R-:W-:Y:S01]  /*b4a0*/  @!P0 LEA R9, P4, R5.reuse, R92, 0x6 ;  /* 0x0000005c05098211 */ /* 0x040fe200078830ff */
[----:B------:R-:W-:Y:S01]  /*b4b0*/  @!P0 IMAD.WIDE.U32 R10, R5, 0x60, R90 ;  /* 0x00000060050a8825 */ /* 0x000fe200078e005a */
[----:B------:R-:W-:Y:S01]  /*b4c0*/  @!P0 IADD3.X R90, R6, R91, R111, P3, P1 ;  /* 0x0000005b065a8210 */ /* 0x000fe20001fe246f */
[----:B------:R-:W-:Y:S01]  /*b4d0*/  @P0 STS [R122+0x3004], RZ ;  /* 0x003004ff7a000388 */ /* 0x000fe20000000800 */
[----:B------:R-:W2:Y:S01]  /*b4e0*/  @!P0 LDC R3, c[0x0][0x254] ;  /* 0x00009500ff038b82 */ /* 0x000ea20000000800 */
[----:B------:R-:W-:Y:S02]  /*b4f0*/  @!P0 IADD3 R9, P3, R7, R9, RZ ;  /* 0x0000000907098210 */ /* 0x000fe40007f7e0ff */
[----:B------:R-:W-:Y:S01]  /*b500*/  @P0 STS.64 [R122+0x3008], RZ ;  /* 0x003008ff7a000388 */ /* 0x000fe20000000a00 */
[----:B-1----:R-:W-:-:S02]  /*b510*/  @!P0 LEA.HI.X R4, R5, R91, R4, 0x6, P4 ;  /* 0x0000005b05048211 */ /* 0x002fc400020f3404 */
[----:B------:R-:W-:Y:S02]  /*b520*/  @!P0 LEA R12, P4, R8, UR10, 0x1 ;  /* 0x0000000a080c8c11 */ /* 0x000fe4000f8808ff */
[----:B------:R-:W-:Y:S01]  /*b530*/  @!P0 IADD3 R5, P1, R7, R10, RZ ;  /* 0x0000000a07058210 */ /* 0x000fe20007f3e0ff */
[----:B------:R-:W-:Y:S01]  /*b540*/  @!P0 IMAD.X R4, R6, 0x1, R4, P3 ;  /* 0x0000000106048824 */ /* 0x000fe200018e0604 */
[----:B------:R-:W-:Y:S01]  /*b550*/  @!P0 LEA.HI.X R13, R8, UR11, R90, 0x1, P4 ;  /* 0x0000000b080d8c11 */ /* 0x000fe2000a0f0c5a */
[----:B------:R-:W-:Y:S01]  /*b560*/  @!P0 IMAD.MOV.U32 R10, RZ, RZ, R127 ;  /* 0x000000ffff0a8224 */ /* 0x000fe200078e007f */
[----:B------:R-:W-:Y:S01]  /*b570*/  @!P0 LEA R8, P3, R9, UR10, 0x1 ;  /* 0x0000000a09088c11 */ /* 0x000fe2000f8608ff */
[----:B--2---:R-:W-:-:S03]  /*b580*/  @!P0 IMAD R3, R3, 0x60, RZ ;  /* 0x0000006003038824 */ /* 0x004fc600078e02ff */
[----:B------:R-:W-:Y:S02]  /*b590*/  @!P0 LEA.HI.X R9, R9, UR11, R4, 0x1, P3 ;  /* 0x0000000b09098c11 */ /* 0x000fe400098f0c04 */
[----:B------:R-:W-:Y:S01]  /*b5a0*/  @!P0 IADD3.X R3, R6, R11, R3, P1, !PT ;  /* 0x0000000b06038210 */ /* 0x000fe20000ffe403 */
[----:B------:R-:W-:Y:S01]  /*b5b0*/  @!P0 IMAD.MOV.U32 R11, RZ, RZ, R126 ;  /* 0x000000ffff0b8224 */ /* 0x000fe200078e007e */
[----:B------:R-:W-:-:S04]  /*b5c0*/  @!P0 LEA R6, P1, R5, UR10, 0x1 ;  /* 0x0000000a05068c11 */ /* 0x000fc8000f8208ff */
[----:B------:R-:W-:Y:S01]  /*b5d0*/  @!PT LDS RZ, [RZ] ;  /* 0x00000000fffff984 */ /* 0x000fe20000000800 */
[----:B------:R-:W-:Y:S01]  /*b5e0*/  @!PT LDS RZ, [RZ] ;  /* 0x00000000fffff984 */ /* 0x000fe20000000800 */
[----:B------:R-:W-:Y:S01]  /*b5f0*/  @!PT LDS RZ, [RZ] ;  /* 0x00000000fffff984 */ /* 0x000fe20000000800 */
[----:B------:R-:W-:Y:S01]  /*b600*/  @!P0 LDGSTS.E.BYPASS.LTC128B.128 [R122+0x3000], desc[UR6][R10.64] ;  /* 0x030000000a7a8fae */ /* 0x000fe2000b901d46 */
[----:B------:R-:W-:Y:S02]  /*b610*/  @!P0 LEA.HI.X R7, R5, UR11, R3, 0x1, P1 ;  /* 0x0000000b05078c11 */ /* 0x000fe400088f0c03 */
[----:B------:R-:W-:Y:S01]  /*b620*/  ISETP.GE.AND P1, PT, R34, 0x3, PT ;  /* 0x000000032200780c */ /* 0x000fe20003f26270 */
        /* <DEDUP_REMOVED lines=17> */
[----:B------:R-:W-:Y:S04]  /*b740*/  LDSM.16.M88.4 R64, [R107] ;  /* 0x000000006b40783b */ /* 0x000fe80000000200 */
[----:B------:R-:W3:Y:S04]  /*b750*/  LDSM.16.M88.4 R40, [R106+0x1800] ;  /* 0x001800006a28783b */ /* 0x000ee80000000200 */
[----:B------:R-:W-:Y:S04]  /*b760*/  LDSM.16.M88.4 R28, [R106+0x1c00] ;  /* 0x001c00006a1c783b */ /* 0x000fe80000000200 */
[----:B------:R-:W-:Y:S04]  /*b770*/  LDSM.16.M88.4 R48, [R106+0x1400] ;  /* 0x001400006a30783b */ /* 0x000fe80000000200 */
[----:B-1----:R-:W1:Y:S04]  /*b780*/  LDSM.16.M88.4 R4, [R105] ;  /* 0x000000006904783b */ /* 0x002e680000000200 */
[----:B------:R-:W4:Y:S04]  /*b790*/  LDSM.16.M88.4 R8, [R101] ;  /* 0x000000006508783b */ /* 0x000f280000000200 */
[----:B------:R-:W5:Y:S04]  /*b7a0*/  LDSM.16.M88.4 R20, [R106+0x2000] ;  /* 0x002000006a14783b */ /* 0x000f680000000200 */
[----:B------:R-:W-:Y:S04]  /*b7b0*/  LDSM.16.M88.4 R16, [R102] ;  /* 0x000000006610783b */ /* 0x000fe80000000200 */
[----:B------:R-:W-:Y:S01]  /*b7c0*/  LDSM.16.M88.4 R12, [R106+0x2400] ;  /* 0x002400006a0c783b */ /* 0x000fe20000000200 */
[C---:B--2---:R-:W-:Y:S03]  /*b7d0*/  HMMA.16816.F32.BF16 R60, R92.reuse, R56, RZ ;  /* 0x000000385c3c723c */ /* 0x044fe600000418ff */
[----:B------:R-:W-:Y:S04]  /*b7e0*/  LDSM.16.M88.4 R88, [R99] ;  /* 0x000000006358783b */ /* 0x000fe80000000200 */
[----:B------:R-:W-:Y:S01]  /*b7f0*/  LDSM.16.M88.4 R32, [R106+0x2c00] ;  /* 0x002c00006a20783b */ /* 0x000fe20000000200 */
[C---:B------:R-:W-:Y:S03]  /*b800*/  HMMA.16816.F32.BF16 R56, R92.reuse, R58, RZ ;  /* 0x0000003a5c38723c */ /* 0x040fe600000418ff */
[----:B------:R-:W0:Y:S03]  /*b810*/  LDGDEPBAR ;  /* 0x00000000000079af */ /* 0x000e260000000000 */
[C---:B---3--:R-:W-:Y:S06]  /*b820*/  HMMA.16816.F32.BF16 R44, R92.reuse, R40, RZ ;  /* 0x000000285c2c723c */ /* 0x048fec00000418ff */
[----:B------:R-:W-:Y:S06]  /*b830*/  HMMA.16816.F32.BF16 R40, R92, R42, RZ ;  /* 0x0000002a5c28723c */ /* 0x000fec00000418ff */
[C---:B-1----:R-:W-:Y:S06]  /*b840*/  HMMA.16816.F32.BF16 R60, R64.reuse, R4, R60 ;  /* 0x00000004403c723c */ /* 0x042fec000004183c */
[----:B------:R-:W-:Y:S01]  /*b850*/  HMMA.16816.F32.BF16 R56, R64, R6, R56 ;  /* 0x000000064038723c */ /* 0x000fe20000041838 */
[----:B------:R-:W1:Y:S05]  /*b860*/  LDSM.16.M88.4 R4, [R100] ;  /* 0x000000006404783b */ /* 0x000e6a0000000200 */
[C---:B------:R-:W-:Y:S06]  /*b870*/  HMMA.16816.F32.BF16 R36, R92.reuse, R28, RZ ;  /* 0x0000001c5c24723c */ /* 0x040fec00000418ff */
[C---:B------:R-:W-:Y:S06]  /*b880*/  HMMA.16816.F32.BF16 R28, R92.reuse, R30, RZ ;  /* 0x0000001e5c1c723c */ /* 0x040fec00000418ff */
        /* <DEDUP_REMOVED lines=11> */
[C---:B----4-:R-:W-:Y:S01]  /*b940*/  HMMA.16816.F32.BF16 R44, R64.reuse, R8, R44 ;  /* 0x00000008402c723c */ /* 0x050fe2000004182c */
[----:B------:R-:W-:Y:S05]  /*b950*/  MUFU.TANH R135, R63 ;  /* 0x0000003f00877308 */ /* 0x000fea0000002400 */
[----:B------:R-:W-:Y:S01]  /*b960*/  HMMA.16816.F32.BF16 R40, R64, R10, R40 ;  /* 0x0000000a4028723c */ /* 0x000fe20000041828 */
[----:B------:R-:W2:Y:S02]  /*b970*/  LDSM.16.M88.4 R8, [R98] ;  /* 0x000000006208783b */ /* 0x000ea40000000200 */
[----:B------:R-:W3:Y:S03]  /*b980*/  MUFU.TANH R137, R56 ;  /* 0x0000003800897308 */ /* 0x000ee60000002400 */
[----:B-----5:R-:W-:Y:S05]  /*b990*/  HMMA.16816.F32.BF16 R24, R92, R20, RZ ;  /* 0x000000145c18723c */ /* 0x020fea00000418ff */
[----:B------:R-:W4:Y:S01]  /*b9a0*/  MUFU.TANH R134, R58 ;  /* 0x0000003a00867308 */ /* 0x000f220000002400 */
[C---:B-1----:R-:W-:Y:S06]  /*b9b0*/  HMMA.16816.F32.BF16 R36, R64.reuse, R4, R36 ;  /* 0x000000044024723c */ /* 0x042fec0000041824 */
[----:B------:R-:W-:Y:S01]  /*b9c0*/  HMMA.16816.F32.BF16 R28, R64, R6, R28 ;  /* 0x00000006401c723c */ /* 0x000fe2000004181c */
[----:B------:R-:W1:Y:S01]  /*b9d0*/  LDSM.16.M88.4 R4, [R106+0x2800] ;  /* 0x002800006a04783b */ /* 0x000e620000000200 */
[----:B------:R-:W-:Y:S01]  /*b9e0*/  FMUL.FTZ R46, R46, UR15 ;  /* 0x0000000f2e2e7c20 */ /* 0x000fe20008410000 */
[----:B------:R5:W-:Y:S01]  /*b9f0*/  MUFU.TANH R136, R57 ;  /* 0x0000003900887308 */ /* 0x000be20000002400 */
[----:B------:R-:W-:Y:S01]  /*ba00*/  FMUL.FTZ R44, R44, UR15 ;  /* 0x0000000f2c2c7c20 */ /* 0x000fe20008410000 */
[----:B------:R-:W-:Y:S01]  /*ba10*/  FMUL.FTZ R45, R45, UR15 ;  /* 0x0000000f2d2d7c20 */ /* 0x000fe20008410000 */
[----:B------:R-:W-:Y:S01]  /*ba20*/  HMMA.16816.F32.BF16 R20, R92, R22, RZ ;  /* 0x000000165c14723c */ /* 0x000fe200000418ff */
[----:B------:R-:W-:Y:S01]  /*ba30*/  FMUL.FTZ R47, R47, UR15 ;  /* 0x0000000f2f2f7c20 */ /* 0x000fe20008410000 */
[----:B------:R-:W-:Y:S01]  /*ba40*/  FMUL.FTZ R40, R40, UR15 ;  /* 0x0000000f28287c20 */ /* 0x000fe20008410000 */
[----:B------:R-:W-:Y:S01]  /*ba50*/  FMUL.FTZ R42, R42, UR15 ;  /* 0x0000000f2a2a7c20 */ /* 0x000fe20008410000 */
[----:B------:R-:W-:Y:S01]  /*ba60*/  FMUL.FTZ R43, R43, UR15 ;  /* 0x0000000f2b2b7c20 */ /* 0x000fe20008410000 */
[----:B------:R-:W-:Y:S01]  /*ba70*/  MUFU.TANH R133, R59 ;  /* 0x0000003b00857308 */ /* 0x000fe20000002400 */
[C---:B------:R-:W-:Y:S06]  /*ba80*/  HMMA.16816.F32.BF16 R52, R64.reuse, R16, R52 ;  /* 0x000000104034723c */ /* 0x040fec0000041834 */
[----:B------:R-:W-:Y:S01]  /*ba90*/  HMMA.16816.F32.BF16 R48, R64, R18, R48 ;  /* 0x000000124030723c */ /* 0x000fe20000041830 */
[----:B------:R-:W-:Y:S01]  /*baa0*/  FMUL.FTZ R38, R38, UR15 ;  /* 0x0000000f26267c20 */ /* 0x000fe20008410000 */
[----:B------:R-:W-:Y:S01]  /*bab0*/  FMUL.FTZ R36, R36, UR15 ;  /* 0x0000000f24247c20 */ /* 0x000fe20008410000 */
[----:B------:R-:W-:Y:S01]  /*bac0*/  MUFU.TANH R56, R42 ;  /* 0x0000002a00387308 */ /* 0x000fe20000002400 */
[----:B------:R-:W-:-:S02]  /*bad0*/  FMUL.FTZ R37, R37, UR15 ;  /* 0x0000000f25257c20 */ /* 0x000fc40008410000 */
[C---:B------:R-:W-:Y:S01]  /*bae0*/  HMMA.16816.F32.BF16 R16, R92.reuse, R12, RZ ;  /* 0x0000000c5c10723c */ /* 0x040fe200000418ff */
[----:B------:R-:W-:Y:S01]  /*baf0*/  FMUL.FTZ R29, R29, UR15 ;  /* 0x0000000f1d1d7c20 */ /* 0x000fe20008410000 */
[----:B------:R-:W-:Y:S01]  /*bb00*/  FMUL.FTZ R28, R28, UR15 ;  /* 0x0000000f1c1c7c20 */ /* 0x000fe20008410000 */
[----:B------:R-:W-:Y:S02]  /*bb10*/  FMUL.FTZ R30, R30, UR15 ;  /* 0x0000000f1e1e7c20 */ /* 0x000fe40008410000 */
[----:B------:R-:W-:Y:S01]  /*bb20*/  MUFU.TANH R42, R36 ;  /* 0x00000024002a7308 */ /* 0x000fe20000002400 */
[----:B------:R-:W-:Y:S06]  /*bb30*/  HMMA.16816.F32.BF16 R12, R92, R14, RZ ;  /* 0x0000000e5c0c723c */ /* 0x000fec00000418ff */
[C---:B------:R-:W-:Y:S01]  /*bb40*/  HMMA.16816.F32.BF16 R24, R64.reuse, R88, R24 ;  /* 0x000000584018723c */ /* 0x040fe20000041818 */
[----:B------:R-:W-:Y:S01]  /*bb50*/  FMUL.FTZ R52, R52, UR15 ;  /* 0x0000000f34347c20 */ /* 0x000fe20008410000 */
[----:B------:R-:W-:Y:S01]  /*bb60*/  FMUL.FTZ R54, R54, UR15 ;  /* 0x0000000f36367c20 */ /* 0x000fe20008410000 */
[----:B------:R-:W-:Y:S01]  /*bb70*/  FMUL.FTZ R53, R53, UR15 ;  /* 0x0000000f35357c20 */ /* 0x000fe20008410000 */
[----:B------:R-:W-:Y:S01]  /*bb80*/  FMUL.FTZ R55, R55, UR15 ;  /* 0x0000000f37377c20 */ /* 0x000fe20008410000 */
[----:B------:R-:W4:Y:S01]  /*bb90*/  MUFU.TANH R131, R52 ;  /* 0x0000003400837308 */ /* 0x000f220000002400 */
[----:B------:R-:W-:Y:S01]  /*bba0*/  HMMA.16816.F32.BF16 R20, R64, R90, R20 ;  /* 0x0000005a4014723c */ /* 0x000fe20000041814 */
[----:B------:R-:W3:Y:S01]  /*bbb0*/  LDSM.16.M88.4 R88, [R97] ;  /* 0x000000006158783b */ /* 0x000ee20000000200 */
[----:B------:R-:W-:Y:S01]  /*bbc0*/  FMUL.FTZ R48, R48, UR15 ;  /* 0x0000000f30307c20 */ /* 0x000fe20008410000 */
[----:B------:R-:W-:Y:S01]  /*bbd0*/  FMUL.FTZ R50, R50, UR15 ;  /* 0x0000000f32327c20 */ /* 0x000fe20008410000 */
[----:B------:R-:W-:-:S02]  /*bbe0*/  FMUL.FTZ R51, R51, UR15 ;  /* 0x0000000f33337c20 */ /* 0x000fc40008410000 */
[C---:B--2---:R-:W-:Y:S01]  /*bbf0*/  HMMA.16816.F32.BF16 R16, R64.reuse, R8, R16 ;  /* 0x000000084010723c */ /* 0x044fe20000041810 */
[----:B------:R-:W-:Y:S05]  /*bc00*/  MUFU.TANH R125, R50 ;  /* 0x00000032007d7308 */ /* 0x000fea0000002400 */
[----:B------:R-:W-:Y:S03]  /*bc10*/  HMMA.16816.F32.BF16 R12, R64, R10, R12 ;  /* 0x0000000a400c723c */ /* 0x000fe6000004180c */
[----:B------:R-:W-:Y:S03]  /*bc20*/  MUFU.TANH R132, R53 ;  /* 0x0000003500847308 */ /* 0x000fe60000002400 */
[C---:B-1----:R-:W-:Y:S01]  /*bc30*/  HMMA.16816.F32.BF16 R8, R92.reuse, R4, RZ ;  /* 0x000000045c08723c */ /* 0x042fe200000418ff */
[----:B------:R-:W-:Y:S01]  /*bc40*/  FMUL.FTZ R24, R24, UR15 ;  /* 0x0000000f18187c20 */ /* 0x000fe20008410000 */
[----:B------:R-:W-:Y:S01]  /*bc50*/  FMUL.FTZ R26, R26, UR15 ;  /* 0x0000000f1a1a7c20 */ /* 0x000fe20008410000 */
[----:B------:R-:W-:Y:S01]  /*bc60*/  FMUL.FTZ R25, R25, UR15 ;  /* 0x0000000f19197c20 */ /* 0x000fe20008410000 */
[----:B------:R-:W-:Y:S01]  /*bc70*/  FMUL.FTZ R27, R27, UR15 ;  /* 0x0000000f1b1b7c20 */ /* 0x000fe20008410000 */
[----:B------:R-:W-:Y:S01]  /*bc80*/  MUFU.TANH R53, R44 ;  /* 0x0000002c00357308 */ /* 0x000fe20000002400 */
[----:B------:R-:W-:Y:S01]  /*bc90*/  HMMA.16816.F32.BF16 R4, R92, R6, RZ ;  /* 0x000000065c04723c */ /* 0x000fe200000418ff */
[----:B-----5:R-:W-:Y:S01]  /*bca0*/  FMUL.FTZ R57, R20, UR15 ;  /* 0x0000000f14397c20 */ /* 0x020fe20008410000 */
[----:B------:R-:W-:Y:S01]  /*bcb0*/  LOP3.LUT R20, R139, 0x18, R86, 0xfe, !PT ;  /* 0x000000188b147812 */ /* 0x000fe200078efe56 */
[----:B------:R-:W-:-:S03]  /*bcc0*/  FMUL.FTZ R21, R21, UR15 ;  /* 0x0000000f15157c20 */ /* 0x000fc60008410000 */
[----:B------:R-:W-:Y:S01]  /*bcd0*/  FMUL.FTZ R60, R16, UR15 ;  /* 0x0000000f103c7c20 */ /* 0x000fe20008410000 */
[----:B------:R-:W-:Y:S01]  /*bce0*/  MUFU.TANH R52, R45 ;  /* 0x0000002d00347308 */ /* 0x000fe20000002400 */
[----:B------:R-:W-:Y:S01]  /*bcf0*/  LOP3.LUT R16, R139, 0x28, R86, 0xfe, !PT ;  /* 0x000000288b107812 */ /* 0x000fe200078efe56 */
[----:B------:R-:W-:-:S03]  /*bd00*/  FMUL.FTZ R17, R17, UR15 ;  /* 0x0000000f11117c20 */ /* 0x000fc60008410000 */
[----:B------:R-:W-:Y:S01]  /*bd10*/  FMUL.FTZ R12, R12, UR15 ;  /* 0x0000000f0c0c7c20 */ /* 0x000fe20008410000 */
[----:B------:R-:W-:Y:S01]  /*bd20*/  FMUL.FTZ R14, R14, UR15 ;  /* 0x0000000f0e0e7c20 */ /* 0x000fe20008410000 */
[----:B------:R-:W-:Y:S01]  /*bd30*/  FMUL.FTZ R15, R15, UR15 ;  /* 0x0000000f0f0f7c20 */ /* 0x000fe20008410000 */
[----:B------:R1:W-:Y:S03]  /*bd40*/  MUFU.TANH R50, R40 ;  /* 0x0000002800327308 */ /* 0x0003e60000002400 */
[C---:B---3--:R-:W-:Y:S05]  /*bd50*/  HMMA.16816.F32.BF16 R8, R64.reuse, R88, R8 ;  /* 0x000000584008723c */ /* 0x048fea0000041808 */
[----:B------:R2:W-:Y:S01]  /*bd60*/  MUFU.TANH R59, R21 ;  /* 0x00000015003b7308 */ /* 0x0005e20000002400 */
[----:B------:R-:W-:Y:S06]  /*bd70*/  HMMA.16816.F32.BF16 R4, R64, R90, R4 ;  /* 0x0000005a4004723c */ /* 0x000fec0000041804 */
[----:B------:R-:W-:Y:S01]  /*bd80*/  HMMA.16816.F32.BF16 R88, R92, R32, RZ ;  /* 0x000000205c58723c */ /* 0x000fe200000418ff */
[----:B------:R-:W-:Y:S01]  /*bd90*/  MUFU.TANH R44, R37 ;  /* 0x00000025002c7308 */ /* 0x000fe20000002400 */
[----:B-1----:R-:W-:-:S04]  /*bda0*/  FMUL.FTZ R40, R41, UR15 ;  /* 0x0000000f29287c20 */ /* 0x002fc80008410000 */
[----:B------:R-:W-:Y:S01]  /*bdb0*/  HMMA.16816.F32.BF16 R32, R92, R34, RZ ;  /* 0x000000225c20723c */ /* 0x000fe200000418ff */
[----:B------:R-:W1:Y:S01]  /*bdc0*/  LDSM.16.M88.4 R92, [R96] ;  /* 0x00000000605c783b */ /* 0x000e620000000200 */
[----:B------:R-:W-:-:S04]  /*bdd0*/  DEPBAR.LE SB0, 0x0 ;  /* 0x000080000000791a */ /* 0x000fc80000000000 */
[----:B------:R3:W-:Y:S01]  /*bde0*/  MUFU.TANH R41, R38 ;  /* 0x0000002600297308 */ /* 0x0007e20000002400 */
[--C-:B--2---:R-:W-:Y:S01]  /*bdf0*/  LOP3.LUT R21, R139, 0x20, R86.reuse, 0xfe, !PT ;  /* 0x000000208b157812 */ /* 0x104fe200078efe56 */
[----:B------:R-:W-:Y:S01]  /*be00*/  FMUL.FTZ R10, R10, UR15 ;  /* 0x0000000f0a0a7c20 */ /* 0x000fe20008410000 */
[----:B------:R-:W-:Y:S01]  /*be10*/  FMUL.FTZ R9, R9, UR15 ;  /* 0x0000000f09097c20 */ /* 0x000fe20008410000 */
[----:B------:R-:W-:Y:S02]  /*be20*/  FMUL.FTZ R11, R11, UR15 ;  /* 0x0000000f0b0b7c20 */ /* 0x000fe40008410000 */
[----:B------:R-:W-:Y:S01]  /*be30*/  FMUL.FTZ R58, R4, UR15 ;  /* 0x0000000f043a7c20 */ /* 0x000fe20008410000 */
[----:B------:R-:W-:Y:S01]  /*be40*/  LOP3.LUT R4, R139, 0x58, R86, 0xfe, !PT ;  /* 0x000000588b047812 */ /* 0x000fe200078efe56 */
[----:B------:R-:W-:Y:S01]  /*be50*/  MUFU.TANH R40, R40 ;  /* 0x0000002800287308 */ /* 0x000fe20000002400 */
[----:B------:R-:W-:Y:S01]  /*be60*/  FMUL.FTZ R6, R6, UR15 ;  /* 0x0000000f06067c20 */ /* 0x000fe20008410000 */
[----:B------:R-:W-:Y:S01]  /*be70*/  FMUL.FTZ R5, R5, UR15 ;  /* 0x0000000f05057c20 */ /* 0x000fe20008410000 */
[----:B------:R-:W-:-:S05]  /*be80*/  FMUL.FTZ R7, R7, UR15 ;  /* 0x0000000f07077c20 */ /* 0x000fca0008410000 */
[----:B------:R-:W-:Y:S01]  /*be90*/  MUFU.TANH R124, R43 ;  /* 0x0000002b007c7308 */ /* 0x000fe20000002400 */
[----:B---3--:R-:W-:-:S07]  /*bea0*/  FMUL.FTZ R38, R39, UR15 ;  /* 0x0000000f27267c20 */ /* 0x008fce0008410000 */
[----:B------:R-:W-:Y:S08]  /*beb0*/  MUFU.TANH R38, R38 ;  /* 0x0000002600267308 */ /* 0x000ff00000002400 */
[----:B------:R2:W-:Y:S01]  /*bec0*/  MUFU.TANH R45, R28 ;  /* 0x0000001c002d7308 */ /* 0x0005e20000002400 */
[C---:B-1----:R-:W-:Y:S07]  /*bed0*/  HMMA.16816.F32.BF16 R32, R64.reuse, R94, R32 ;  /* 0x0000005e4020723c */ /* 0x042fee0000041820 */
[----:B------:R1:W-:Y:S01]  /*bee0*/  MUFU.TANH R95, R48 ;  /* 0x00000030005f7308 */ /* 0x0003e20000002400 */
[----:B------:R-:W-:Y:S07]  /*bef0*/  HMMA.16816.F32.BF16 R88, R64, R92, R88 ;  /* 0x0000005c4058723c */ /* 0x000fee0000041858 */
[----:B------:R-:W-:Y:S01]  /*bf00*/  MUFU.TANH R93, R46 ;  /* 0x0000002e005d7308 */ /* 0x000fe20000002400 */
[----:B--2---:R-:W-:-:S07]  /*bf10*/  FMUL.FTZ R28, R31, UR15 ;  /* 0x0000000f1f1c7c20 */ /* 0x004fce0008410000 */
[----:B------:R2:W-:Y:S01]  /*bf20*/  MUFU.TANH R46, R29 ;  /* 0x0000001d002e7308 */ /* 0x0005e20000002400 */
[----:B-1----:R-:W-:-:S07]  /*bf30*/  FMUL.FTZ R48, R49, UR15 ;  /* 0x0000000f31307c20 */ /* 0x002fce0008410000 */
[----:B------:R1:W-:Y:S01]  /*bf40*/  MUFU.TANH R49, R24 ;  /* 0x0000001800317308 */ /* 0x0003e20000002400 */
[----:B------:R-:W-:Y:S01]  /*bf50*/  FMUL.FTZ R65, R88, UR15 ;  /* 0x0000000f58417c20 */ /* 0x000fe20008410000 */
[----:B------:R-:W-:-:S06]  /*bf60*/  FMUL.FTZ R66, R89, UR15 ;  /* 0x0000000f59427c20 */ /* 0x000fcc0008410000 */
[----:B------:R-:W3:Y:S01]  /*bf70*/  MUFU.TANH R94, R54 ;  /* 0x00000036005e7308 */ /* 0x000ee20000002400 */
[----:B--2---:R-:W-:-:S04]  /*bf80*/  LOP3.LUT R29, R139, 0x8, R86, 0xfe, !PT ;  /* 0x000000088b1d7812 */ /* 0x004fc800078efe56 */
[CC--:B------:R-:W-:Y:S02]  /*bf90*/  ISETP.GE.AND P6, PT, R29.reuse, R87.reuse, PT ;  /* 0x000000571d00720c */ /* 0x0c0fe40003fc6270 */
[-C--:B------:R-:W-:Y:S01]  /*bfa0*/  ISETP.GE.AND P4, PT, R29, R130.reuse, PT ;  /* 0x000000821d00720c */ /* 0x080fe20003f86270 */
[----:B------:R-:W-:Y:S01]  /*bfb0*/  MUFU.TANH R48, R48 ;  /* 0x0000003000307308 */ /* 0x000fe20000002400 */
[----:B-1----:R-:W-:Y:S01]  /*bfc0*/  VIADD R24, R140, 0x1 ;  /* 0x000000018c187836 */ /* 0x002fe20000000000 */
[----:B------:R-:W-:Y:S02]  /*bfd0*/  FSEL R137, R137, -INF , !P6 ;  /* 0xff80000089897808 */ /* 0x000fe40007000000 */
[----:B----4-:R-:W-:Y:S02]  /*bfe0*/  FSEL R134, R134, -INF , !P4 ;  /* 0xff80000086867808 */ /* 0x010fe40006000000 */
[C---:B------:R-:W-:Y:S02]  /*bff0*/  ISETP.GE.AND P5, PT, R24.reuse, R87, PT ;  /* 0x000000571800720c */ /* 0x040fe40003fa6270 */
[----:B------:R-:W-:Y:S01]  /*c000*/  ISETP.GE.AND P3, PT, R24, R130, PT ;  /* 0x000000821800720c */ /* 0x000fe20003f66270 */
[----:B------:R-:W-:Y:S01]  /*c010*/  MUFU.TANH R54, R51 ;  /* 0x0000003300367308 */ /* 0x000fe20000002400 */
[----:B------:R-:W-:-:S02]  /*c020*/  LOP3.LUT R24, R139, 0x10, R86, 0xfe, !PT ;  /* 0x000000108b187812 */ /* 0x000fc400078efe56 */
[----:B------:R-:W-:Y:S02]  /*c030*/  FSEL R138, R138, -INF , !P5 ;  /* 0xff8000008a8a7808 */ /* 0x000fe40006800000 */
[----:B------:R-:W-:Y:S02]  /*c040*/  FSEL R135, R135, -INF , !P3 ;  /* 0xff80000087877808 */ /* 0x000fe40005800000 */
[C---:B------:R-:W-:Y:S01]  /*c050*/  ISETP.GE.AND P5, PT, R24.reuse, R87, PT ;  /* 0x000000571800720c */ /* 0x040fe20003fa6270 */
[----:B------:R-:W1:Y:S01]  /*c060*/  MUFU.TANH R92, R55 ;  /* 0x00000037005c7308 */ /* 0x000e620000002400 */
[----:B------:R-:W-:Y:S01]  /*c070*/  ISETP.GE.AND P3, PT, R24, R130, PT ;  /* 0x000000821800720c */ /* 0x000fe20003f66270 */
[----:B------:R-:W-:Y:S01]  /*c080*/  VIADD R24, R140, 0x9 ;  /* 0x000000098c187836 */ /* 0x000fe20000000000 */
[----:B------:R-:W-:Y:S02]  /*c090*/  FSEL R131, R131, -INF , !P5 ;  /* 0xff80000083837808 */ /* 0x000fe40006800000 */
[----:B---3--:R-:W-:-:S02]  /*c0a0*/  FSEL R94, R94, -INF , !P3 ;  /* 0xff8000005e5e7808 */ /* 0x008fc40005800000 */
[CC--:B------:R-:W-:Y:S01]  /*c0b0*/  ISETP.GE.AND P6, PT, R24.reuse, R87.reuse, PT ;  /* 0x000000571800720c */ /* 0x0c0fe20003fc6270 */
[----:B------:R-:W2:Y:S01]  /*c0c0*/  MUFU.TANH R51, R47 ;  /* 0x0000002f00337308 */ /* 0x000ea20000002400 */
        /* <DEDUP_REMOVED lines=11> */
[----:B------:R-:W4:Y:S01]  /*c180*/  MUFU.TANH R39, R30 ;  /* 0x0000001e00277308 */ /* 0x000f220000002400 */
[-C--:B------:R-:W-:Y:S01]  /*c190*/  ISETP.GE.AND P3, PT, R20, R130.reuse, PT ;  /* 0x000000821400720c */ /* 0x080fe20003f66270 */
[----:B------:R-:W-:Y:S01]  /*c1a0*/  FMUL.FTZ R20, R22, UR15 ;  /* 0x0000000f16147c20 */ /* 0x000fe20008410000 */
[----:B------:R-:W-:Y:S01]  /*c1b0*/  VIADD R22, R140, 0x19 ;  /* 0x000000198c167836 */ /* 0x000fe20000000000 */
[----:B------:R-:W-:Y:S02]  /*c1c0*/  FSEL R132, R132, -INF , !P5 ;  /* 0xff80000084847808 */ /* 0x000fe40006800000 */
[----:B-1----:R-:W-:Y:S02]  /*c1d0*/  FSEL R92, R92, -INF , !P3 ;  /* 0xff8000005c5c7808 */ /* 0x002fe40005800000 */
[CC--:B------:R-:W-:Y:S01]  /*c1e0*/  ISETP.GE.AND P6, PT, R22.reuse, R87.reuse, PT ;  /* 0x000000571600720c */ /* 0x0c0fe20003fc6270 */
[----:B------:R1:W-:Y:S01]  /*c1f0*/  MUFU.TANH R64, R17 ;  /* 0x0000001100407308 */ /* 0x0003e20000002400 */
[-C--:B------:R-:W-:Y:S01]  /*c200*/  ISETP.GE.AND P4, PT, R22, R130.reuse, PT ;  /* 0x000000821600720c */ /* 0x080fe20003f86270 */
[----:B---3--:R-:W-:Y:S01]  /*c210*/  FMUL.FTZ R62, R13, UR15 ;  /* 0x0000000f0d3e7c20 */ /* 0x008fe20008410000 */
[----:B------:R-:W-:Y:S01]  /*c220*/  FSEL R48, R48, -INF , !P6 ;  /* 0xff80000030307808 */ /* 0x000fe20007000000 */
[----:B------:R-:W-:Y:S01]  /*c230*/  VIADD R13, R140, 0x31 ;  /* 0x000000318c0d7836 */ /* 0x000fe20000000000 */
[----:B------:R-:W-:Y:S01]  /*c240*/  FSEL R47, R54, -INF , !P4 ;  /* 0xff800000362f7808 */ /* 0x000fe20006000000 */
[----:B------:R-:W-:Y:S01]  /*c250*/  FMUL.FTZ R54, R8, UR15 ;  /* 0x0000000f08367c20 */ /* 0x000fe20008410000 */
[CC--:B------:R-:W-:Y:S01]  /*c260*/  ISETP.GE.AND P6, PT, R16.reuse, R87.reuse, PT ;  /* 0x000000571000720c */ /* 0x0c0fe20003fc6270 */
[----:B------:R-:W3:Y:S01]  /*c270*/  MUFU.TANH R28, R28 ;  /* 0x0000001c001c7308 */ /* 0x000ee20000002400 */
[-C--:B------:R-:W-:Y:S01]  /*c280*/  ISETP.GE.AND P4, PT, R16, R130.reuse, PT ;  /* 0x000000821000720c */ /* 0x080fe20003f86270 */
[----:B------:R-:W-:Y:S01]  /*c290*/  VIADD R16, R140, 0x21 ;  /* 0x000000218c107836 */ /* 0x000fe20000000000 */
[CC--:B------:R-:W-:Y:S01]  /*c2a0*/  ISETP.GE.AND P5, PT, R21.reuse, R87.reuse, PT ;  /* 0x000000571500720c */ /* 0x0c0fe20003fa6270 */
[----:B------:R-:W-:Y:S01]  /*c2b0*/  FMUL.FTZ R22, R34, UR15 ;  /* 0x0000000f22167c20 */ /* 0x000fe20008410000 */
[-C--:B------:R-:W-:Y:S01]  /*c2c0*/  ISETP.GE.AND P3, PT, R21, R130.reuse, PT ;  /* 0x000000821500720c */ /* 0x080fe20003f66270 */
[----:B------:R-:W-:Y:S01]  /*c2d0*/  FMUL.FTZ R21, R23, UR15 ;  /* 0x0000000f17157c20 */ /* 0x000fe20008410000 */
[----:B------:R-:W-:Y:S01]  /*c2e0*/  FSEL R53, R53, -INF , !P5 ;  /* 0xff80000035357808 */ /* 0x000fe20006800000 */
[----:B------:R-:W5:Y:S01]  /*c2f0*/  MUFU.TANH R36, R26 ;  /* 0x0000001a00247308 */ /* 0x000f620000002400 */
[----:B------:R-:W-:Y:S01]  /*c300*/  FSEL R93, R93, -INF , !P3 ;  /* 0xff8000005d5d7808 */ /* 0x000fe20005800000 */
[----:B-1----:R-:W-:Y:S01]  /*c310*/  FMUL.FTZ R17, R18, UR15 ;  /* 0x0000000f12117c20 */ /* 0x002fe20008410000 */
[----:B------:R-:W-:Y:S01]  /*c320*/  ISETP.GE.AND P5, PT, R16, R87, PT ;  /* 0x000000571000720c */ /* 0x000fe20003fa6270 */
[----:B------:R-:W-:Y:S01]  /*c330*/  VIADD R18, R140, 0x29 ;  /* 0x000000298c127836 */ /* 0x000fe20000000000 */
[----:B------:R-:W-:-:S02]  /*c340*/  ISETP.GE.AND P3, PT, R16, R130, PT ;  /* 0x000000821000720c */ /* 0x000fc40003f66270 */
[----:B------:R-:W-:Y:S01]  /*c350*/  LOP3.LUT R16, R139, 0x30, R86, 0xfe, !PT ;  /* 0x000000308b107812 */ /* 0x000fe200078efe56 */
[----:B------:R-:W-:Y:S01]  /*c360*/  MUFU.TANH R63, R12 ;  /* 0x0000000c003f7308 */ /* 0x000fe20000002400 */
[----:B------:R-:W-:Y:S02]  /*c370*/  FSEL R52, R52, -INF , !P5 ;  /* 0xff80000034347808 */ /* 0x000fe40006800000 */
[----:B--2---:R-:W-:Y:S02]  /*c380*/  FSEL R51, R51, -INF , !P3 ;  /* 0xff80000033337808 */ /* 0x004fe40005800000 */
[C---:B------:R-:W-:Y:S02]  /*c390*/  ISETP.GE.AND P5, PT, R16.reuse, R87, PT ;  /* 0x000000571000720c */ /* 0x040fe40003fa6270 */
[----:B------:R-:W-:Y:S01]  /*c3a0*/  ISETP.GE.AND P3, PT, R16, R130, PT ;  /* 0x000000821000720c */ /* 0x000fe20003f66270 */
[----:B------:R1:W2:Y:S01]  /*c3b0*/  MUFU.TANH R55, R25 ;  /* 0x0000001900377308 */ /* 0x0002a20000002400 */
[----:B------:R-:W-:Y:S01]  /*c3c0*/  FSEL R43, R50, -INF , !P6 ;  /* 0xff800000322b7808 */ /* 0x000fe20007000000 */
[----:B------:R-:W-:Y:S01]  /*c3d0*/  FMUL.FTZ R16, R19, UR15 ;  /* 0x0000000f13107c20 */ /* 0x000fe20008410000 */
[----:B------:R-:W-:-:S02]  /*c3e0*/  FSEL R42, R42, -INF , !P5 ;  /* 0xff8000002a2a7808 */ /* 0x000fc40006800000 */
[----:B------:R-:W-:Y:S02]  /*c3f0*/  FSEL R41, R41, -INF , !P3 ;  /* 0xff80000029297808 */ /* 0x000fe40005800000 */
[----:B------:R-:W-:Y:S01]  /*c400*/  FSEL R50, R56, -INF , !P4 ;  /* 0xff80000038327808 */ /* 0x000fe20006000000 */
[----:B------:R-:W2:Y:S01]  /*c410*/  MUFU.TANH R37, R27 ;  /* 0x0000001b00257308 */ /* 0x000ea20000002400 */
[CC--:B------:R-:W-:Y:S02]  /*c420*/  ISETP.GE.AND P5, PT, R13.reuse, R87.reuse, PT ;  /* 0x000000570d00720c */ /* 0x0c0fe40003fa6270 */
[-C--:B------:R-:W-:Y:S02]  /*c430*/  ISETP.GE.AND P3, PT, R13, R130.reuse, PT ;  /* 0x000000820d00720c */ /* 0x080fe40003f66270 */
[C---:B------:R-:W-:Y:S02]  /*c440*/  ISETP.GE.AND P6, PT, R18.reuse, R87, PT ;  /* 0x000000571200720c */ /* 0x040fe40003fc6270 */
[----:B------:R-:W-:Y:S01]  /*c450*/  ISETP.GE.AND P4, PT, R18, R130, PT ;  /* 0x000000821200720c */ /* 0x000fe20003f86270 */
[----:B------:R-:W2:Y:S01]  /*c460*/  MUFU.TANH R57, R57 ;  /* 0x0000003900397308 */ /* 0x000ea20000002400 */
[--C-:B------:R-:W-:Y:S01]  /*c470*/  LOP3.LUT R13, R139, 0x40, R86.reuse, 0xfe, !PT ;  /* 0x000000408b0d7812 */ /* 0x100fe200078efe56 */
[----:B-1----:R-:W-:Y:S01]  /*c480*/  FMUL.FTZ R25, R91, UR15 ;  /* 0x0000000f5b197c20 */ /* 0x002fe20008410000 */
[----:B------:R-:W-:-:S02]  /*c490*/  LOP3.LUT R18, R139, 0x38, R86, 0xfe, !PT ;  /* 0x000000388b127812 */ /* 0x000fc400078efe56 */
[----:B------:R-:W-:Y:S02]  /*c4a0*/  FSEL R44, R44, -INF , !P5 ;  /* 0xff8000002c2c7808 */ /* 0x000fe40006800000 */
[----:B------:R-:W-:Y:S01]  /*c4b0*/  FSEL R38, R38, -INF , !P3 ;  /* 0xff80000026267808 */ /* 0x000fe20005800000 */
[----:B------:R-:W1:Y:S01]  /*c4c0*/  MUFU.TANH R20, R20 ;  /* 0x0000001400147308 */ /* 0x000e620000002400 */
[----:B------:R-:W-:Y:S02]  /*c4d0*/  FSEL R12, R40, -INF , !P6 ;  /* 0xff800000280c7808 */ /* 0x000fe40007000000 */
[----:B------:R-:W-:Y:S02]  /*c4e0*/  FSEL R124, R124, -INF , !P4 ;  /* 0xff8000007c7c7808 */ /* 0x000fe40006000000 */
[CC--:B------:R-:W-:Y:S02]  /*c4f0*/  ISETP.GE.AND P5, PT, R13.reuse, R87.reuse, PT ;  /* 0x000000570d00720c */ /* 0x0c0fe40003fa6270 */
[-C--:B------:R-:W-:Y:S01]  /*c500*/  ISETP.GE.AND P3, PT, R13, R130.reuse, PT ;  /* 0x000000820d00720c */ /* 0x080fe20003f66270 */
[----:B------:R-:W-:Y:S01]  /*c510*/  VIADD R13, R140, 0x39 ;  /* 0x000000398c0d7836 */ /* 0x000fe20000000000 */
[C---:B------:R-:W-:Y:S01]  /*c520*/  ISETP.GE.AND P6, PT, R18.reuse, R87, PT ;  /* 0x000000571200720c */ /* 0x040fe20003fc6270 */
[----:B------:R-:W1:Y:S01]  /*c530*/  MUFU.TANH R21, R21 ;  /* 0x0000001500157308 */ /* 0x000e620000002400 */
[----:B------:R-:W-:-:S02]  /*c540*/  ISETP.GE.AND P4, PT, R18, R130, PT ;  /* 0x000000821200720c */ /* 0x000fc40003f86270 */
[----:B------:R-:W-:Y:S02]  /*c550*/  FSEL R45, R45, -INF , !P6 ;  /* 0xff8000002d2d7808 */ /* 0x000fe40007000000 */
[----:B----4-:R-:W-:Y:S02]  /*c560*/  FSEL R39, R39, -INF , !P4 ;  /* 0xff80000027277808 */ /* 0x010fe40006000000 */
[C---:B------:R-:W-:Y:S01]  /*c570*/  ISETP.GE.AND P6, PT, R13.reuse, R87, PT ;  /* 0x000000570d00720c */ /* 0x040fe20003fc6270 */
[----:B------:R-:W4:Y:S01]  /*c580*/  MUFU.TANH R60, R60 ;  /* 0x0000003c003c7308 */ /* 0x000f220000002400 */
[----:B------:R-:W-:Y:S02]  /*c590*/  ISETP.GE.AND P4, PT, R13, R130, PT ;  /* 0x000000820d00720c */ /* 0x000fe40003f86270 */
[----:B------:R-:W-:Y:S02]  /*c5a0*/  LOP3.LUT R8, R139, 0x48, R86, 0xfe, !PT ;  /* 0x000000488b087812 */ /* 0x000fe400078efe56 */
[----:B------:R-:W-:-:S02]  /*c5b0*/  FSEL R46, R46, -INF , !P6 ;  /* 0xff8000002e2e7808 */ /* 0x000fc40007000000 */
[----:B---3--:R-:W-:Y:S01]  /*c5c0*/  FSEL R40, R28, -INF , !P4 ;  /* 0xff8000001c287808 */ /* 0x008fe20006000000 */
[----:B------:R-:W3:Y:S01]  /*c5d0*/  MUFU.TANH R17, R17 ;  /* 0x0000001100117308 */ /* 0x000ee20000002400 */
[CC--:B------:R-:W-:Y:S02]  /*c5e0*/  ISETP.GE.AND P6, PT, R8.reuse, R87.reuse, PT ;  /* 0x000000570800720c */ /* 0x0c0fe40003fc6270 */
[----:B------:R-:W-:Y:S01]  /*c5f0*/  ISETP.GE.AND P4, PT, R8, R130, PT ;  /* 0x000000820800720c */ /* 0x000fe20003f86270 */
[----:B------:R-:W-:Y:S01]  /*c600*/  VIADD R8, R140, 0x41 ;  /* 0x000000418c087836 */ /* 0x000fe20000000000 */
[----:B------:R-:W-:Y:S02]  /*c610*/  FSEL R49, R49, -INF , !P5 ;  /* 0xff80000031317808 */ /* 0x000fe40006800000 */
[----:B-----5:R-:W-:Y:S01]  /*c620*/  FSEL R36, R36, -INF , !P3 ;  /* 0xff80000024247808 */ /* 0x020fe20005800000 */
[----:B------:R-:W5:Y:S01]  /*c630*/  MUFU.TANH R16, R16 ;  /* 0x0000001000107308 */ /* 0x000f620000002400 */
[----:B------:R-:W-:-:S02]  /*c640*/  ISETP.GE.AND P5, PT, R8, R87, PT ;  /* 0x000000570800720c */ /* 0x000fc40003fa6270 */
[-C--:B------:R-:W-:Y:S02]  /*c650*/  ISETP.GE.AND P3, PT, R8, R130.reuse, PT ;  /* 0x000000820800720c */ /* 0x080fe40003f66270 */
[----:B------:R-:W-:Y:S02]  /*c660*/  LOP3.LUT R8, R139, 0x50, R86, 0xfe, !PT ;  /* 0x000000508b087812 */ /* 0x000fe400078efe56 */
[----:B--2---:R-:W-:Y:S01]  /*c670*/  FSEL R55, R55, -INF , !P5 ;  /* 0xff80000037377808 */ /* 0x004fe20006800000 */
[----:B------:R-:W2:Y:S01]  /*c680*/  MUFU.TANH R30, R14 ;  /* 0x0000000e001e7308 */ /* 0x000ea20000002400 */
[----:B------:R-:W-:Y:S02]  /*c690*/  FSEL R37, R37, -INF , !P3 ;  /* 0xff80000025257808 */ /* 0x000fe40005800000 */
[C---:B------:R-:W-:Y:S02]  /*c6a0*/  ISETP.GE.AND P5, PT, R8.reuse, R87, PT ;  /* 0x000000570800720c */ /* 0x040fe40003fa6270 */
[----:B------:R-:W-:Y:S01]  /*c6b0*/  ISETP.GE.AND P3, PT, R8, R130, PT ;  /* 0x000000820800720c */ /* 0x000fe20003f66270 */
[----:B------:R-:W-:Y:S01]  /*c6c0*/  VIADD R8, R140, 0x49 ;  /* 0x000000498c087836 */ /* 0x000fe20000000000 */
[----:B------:R-:W-:Y:S01]  /*c6d0*/  FSEL R57, R57, -INF , !P6 ;  /* 0xff80000039397808 */ /* 0x000fe20007000000 */
[----:B------:R-:W2:Y:S01]  /*c6e0*/  MUFU.TANH R62, R62 ;  /* 0x0000003e003e7308 */ /* 0x000ea20000002400 */
[----:B-1----:R-:W-:-:S02]  /*c6f0*/  FSEL R18, R20, -INF , !P4 ;  /* 0xff80000014127808 */ /* 0x002fc40006000000 */
[CC--:B------:R-:W-:Y:S02]  /*c700*/  ISETP.GE.AND P6, PT, R8.reuse, R87.reuse, PT ;  /* 0x000000570800720c */ /* 0x0c0fe40003fc6270 */
[-C--:B------:R-:W-:Y:S02]  /*c710*/  ISETP.GE.AND P4, PT, R8, R130.reuse, PT ;  /* 0x000000820800720c */ /* 0x080fe40003f86270 */
[----:B------:R-:W-:Y:S01]  /*c720*/  FSEL R59, R59, -INF , !P6 ;  /* 0xff8000003b3b7808 */ /* 0x000fe20007000000 */
[----:B------:R-:W1:Y:S01]  /*c730*/  MUFU.TANH R31, R15 ;  /* 0x0000000f001f7308 */ /* 0x000e620000002400 */
[----:B------:R-:W-:Y:S01]  /*c740*/  FSEL R19, R21, -INF , !P4 ;  /* 0xff80000015137808 */ /* 0x000fe20006000000 */
[----:B------:R-:W-:Y:S01]  /*c750*/  FMUL.FTZ R21, R35, UR15 ;  /* 0x0000000f23157c20 */ /* 0x000fe20008410000 */
[C---:B------:R-:W-:Y:S02]  /*c760*/  ISETP.GE.AND P6, PT, R4.reuse, R87, PT ;  /* 0x000000570400720c */ /* 0x040fe40003fc6270 */
[----:B------:R-:W-:Y:S01]  /*c770*/  ISETP.GE.AND P4, PT, R4, R130, PT ;  /* 0x000000820400720c */ /* 0x000fe20003f86270 */
[----:B------:R-:W-:Y:S01]  /*c780*/  VIADD R4, R140, 0x51 ;  /* 0x000000518c047836 */ /* 0x000fe20000000000 */
[----:B----4-:R-:W-:Y:S01]  /*c790*/  FSEL R60, R60, -INF , !P5 ;  /* 0xff8000003c3c7808 */ /* 0x010fe20006800000 */
[----:B------:R-:W4:Y:S01]  /*c7a0*/  MUFU.TANH R54, R54 ;  /* 0x0000003600367308 */ /* 0x000f220000002400 */
[----:B---3--:R-:W-:-:S02]  /*c7b0*/  FSEL R17, R17, -INF , !P3 ;  /* 0xff80000011117808 */ /* 0x008fc40005800000 */
[CC--:B------:R-:W-:Y:S02]  /*c7c0*/  ISETP.GE.AND P5, PT, R4.reuse, R87.reuse, PT ;  /* 0x000000570400720c */ /* 0x0c0fe40003fa6270 */
[----:B------:R-:W-:Y:S02]  /*c7d0*/  ISETP.GE.AND P3, PT, R4, R130, PT ;  /* 0x000000820400720c */ /* 0x000fe40003f66270 */
[----:B------:R-:W-:Y:S01]  /*c7e0*/  LOP3.LUT R4, R139, 0x60, R86, 0xfe, !PT ;  /* 0x000000608b047812 */ /* 0x000fe200078efe56 */
[----:B------:R-:W3:Y:S01]  /*c7f0*/  MUFU.TANH R29, R10 ;  /* 0x0000000a001d7308 */ /* 0x000ee20000002400 */
[----:B------:R-:W-:Y:S02]  /*c800*/  FSEL R64, R64, -INF , !P5 ;  /* 0xff80000040407808 */ /* 0x000fe40006800000 */
[----:B-----5:R-:W-:Y:S02]  /*c810*/  FSEL R16, R16, -INF , !P3 ;  /* 0xff80000010107808 */ /* 0x020fe40005800000 */
[----:B------:R-:W-:-:S02]  /*c820*/  ISETP.GE.AND P5, PT, R4, R87, PT ;  /* 0x000000570400720c */ /* 0x000fc40003fa6270 */
[-C--:B------:R-:W-:Y:S01]  /*c830*/  ISETP.GE.AND P3, PT, R4, R130.reuse, PT ;  /* 0x000000820400720c */ /* 0x080fe20003f66270 */
[----:B------:R-:W-:Y:S01]  /*c840*/  VIADD R4, R140, 0x59 ;  /* 0x000000598c047836 */ /* 0x000fe20000000000 */
[----:B------:R-:W5:Y:S01]  /*c850*/  MUFU.TANH R56, R9 ;  /* 0x0000000900387308 */ /* 0x000f620000002400 */
[----:B------:R-:W-:Y:S02]  /*c860*/  FSEL R63, R63, -INF , !P6 ;  /* 0xff8000003f3f7808 */ /* 0x000fe40007000000 */
[----:B--2---:R-:W-:Y:S02]  /*c870*/  FSEL R30, R30, -INF , !P4 ;  /* 0xff8000001e1e7808 */ /* 0x004fe40006000000 */
[C---:B------:R-:W-:Y:S02]  /*c880*/  ISETP.GE.AND P6, PT, R4.reuse, R87, PT ;  /* 0x000000570400720c */ /* 0x040fe40003fc6270 */
[----:B------:R-:W-:Y:S01]  /*c890*/  ISETP.GE.AND P4, PT, R4, R130, PT ;  /* 0x000000820400720c */ /* 0x000fe20003f86270 */
[----:B------:R-:W2:Y:S01]  /*c8a0*/  MUFU.TANH R28, R11 ;  /* 0x0000000b001c7308 */ /* 0x000ea20000002400 */
[----:B------:R-:W-:-:S02]  /*c8b0*/  LOP3.LUT R4, R139, 0x68, R86, 0xfe, !PT ;  /* 0x000000688b047812 */ /* 0x000fc400078efe56 */
[----:B------:R-:W-:Y:S02]  /*c8c0*/  FSEL R62, R62, -INF , !P6 ;  /* 0xff8000003e3e7808 */ /* 0x000fe40007000000 */
[----:B-1----:R-:W-:Y:S02]  /*c8d0*/  FSEL R31, R31, -INF , !P4 ;  /* 0xff8000001f1f7808 */ /* 0x002fe40006000000 */
[C---:B------:R-:W-:Y:S01]  /*c8e0*/  ISETP.GE.AND P6, PT, R4.reuse, R87, PT ;  /* 0x000000570400720c */ /* 0x040fe20003fc6270 */
[----:B------:R-:W1:Y:S01]  /*c8f0*/  MUFU.TANH R58, R58 ;  /* 0x0000003a003a7308 */ /* 0x000e620000002400 */
[----:B------:R-:W-:Y:S01]  /*c900*/  ISETP.GE.AND P4, PT, R4, R130, PT ;  /* 0x000000820400720c */ /* 0x000fe20003f86270 */
[----:B------:R-:W-:Y:S01]  /*c910*/  VIADD R4, R140, 0x61 ;  /* 0x000000618c047836 */ /* 0x000fe20000000000 */
[----:B----4-:R-:W-:Y:S02]  /*c920*/  FSEL R54, R54, -INF , !P5 ;  /* 0xff80000036367808 */ /* 0x010fe40006800000 */
[----:B---3--:R-:W-:-:S02]  /*c930*/  FSEL R29, R29, -INF , !P3 ;  /* 0xff8000001d1d7808 */ /* 0x008fc40005800000 */
[CC--:B------:R-:W-:Y:S01]  /*c940*/  ISETP.GE.AND P5, PT, R4.reuse, R87.reuse, PT ;  /* 0x000000570400720c */ /* 0x0c0fe20003fa6270 */
[----:B------:R-:W3:Y:S01]  /*c950*/  MUFU.TANH R27, R6 ;  /* 0x00000006001b7308 */ /* 0x000ee20000002400 */
[----:B------:R-:W-:Y:S02]  /*c960*/  ISETP.GE.AND P3, PT, R4, R130, PT ;  /* 0x000000820400720c */ /* 0x000fe40003f66270 */
[----:B------:R-:W-:Y:S02]  /*c970*/  LOP3.LUT R4, R139, 0x70, R86, 0xfe, !PT ;  /* 0x000000708b047812 */ /* 0x000fe400078efe56 */
[----:B-----5:R-:W-:Y:S02]  /*c980*/  FSEL R56, R56, -INF , !P5 ;  /* 0xff80000038387808 */ /* 0x020fe40006800000 */
[----:B--2---:R-:W-:Y:S01]  /*c990*/  FSEL R28, R28, -INF , !P3 ;  /* 0xff8000001c1c7808 */ /* 0x004fe20005800000 */
[----:B------:R-:W2:Y:S01]  /*c9a0*/  MUFU.TANH R65, R65 ;  /* 0x0000004100417308 */ /* 0x000ea20000002400 */
[----:B------:R-:W-:-:S02]  /*c9b0*/  ISETP.GE.AND P5, PT, R4, R87, PT ;  /* 0x000000570400720c */ /* 0x000fc40003fa6270 */
[-C--:B------:R-:W-:Y:S01]  /*c9c0*/  ISETP.GE.AND P3, PT, R4, R130.reuse, PT ;  /* 0x000000820400720c */ /* 0x080fe20003f66270 */
[----:B------:R-:W-:Y:S01]  /*c9d0*/  VIADD R4, R140, 0x69 ;  /* 0x000000698c047836 */ /* 0x000fe20000000000 */
[----:B-1----:R-:W-:Y:S02]  /*c9e0*/  FSEL R58, R58, -INF , !P6 ;  /* 0xff8000003a3a7808 */ /* 0x002fe40007000000 */
[----:B------:R-:W-:Y:S01]  /*c9f0*/  LOP3.LUT R86, R139, 0x78, R86, 0xfe, !PT ;  /* 0x000000788b567812 */ /* 0x000fe200078efe56 */
[----:B------:R-:W1:Y:S01]  /*ca00*/  MUFU.TANH R24, R24 ;  /* 0x0000001800187308 */ /* 0x000e620000002400 */
[----:B---3--:R-:W-:Y:S01]  /*ca10*/  FSEL R27, R27, -INF , !P4 ;  /* 0xff8000001b1b7808 */ /* 0x008fe20006000000 */
[----:B------:R-:W-:Y:S01]  /*ca20*/  VIADD R6, R140, 0x71 ;  /* 0x000000718c067836 */ /* 0x000fe20000000000 */
[C---:B------:R-:W-:Y:S02]  /*ca30*/  ISETP.GE.AND P6, PT, R4.reuse, R87, PT ;  /* 0x000000570400720c */ /* 0x040fe40003fc6270 */
[----:B------:R-:W-:Y:S01]  /*ca40*/  ISETP.GE.AND P4, PT, R4, R130, PT ;  /* 0x000000820400720c */ /* 0x000fe20003f86270 */
[----:B------:R-:W-:-:S02]  /*ca50*/  FMUL.FTZ R4, R32, UR15 ;  /* 0x0000000f20047c20 */ /* 0x000fc40008410000 */
[----:B------:R-:W3:Y:S01]  /*ca60*/  MUFU.TANH R66, R66 ;  /* 0x0000004200427308 */ /* 0x000ee20000002400 */
[----:B--2---:R-:W-:Y:S02]  /*ca70*/  FSEL R65, R65, -INF , !P5 ;  /* 0xff80000041417808 */ /* 0x004fe40006800000 */
[----:B------:R-:W-:-:S05]  /*ca80*/  ISETP.GE.AND P5, PT, R6, R87, PT ;  /* 0x000000570600720c */ /* 0x000fca0003fa6270 */
[----:B------:R-:W2:Y:S01]  /*ca90*/  MUFU.TANH R25, R25 ;  /* 0x0000001900197308 */ /* 0x000ea20000002400 */
[----:B-1----:R-:W-:Y:S02]  /*caa0*/  FSEL R24, R24, -INF , !P3 ;  /* 0xff80000018187808 */ /* 0x002fe40005800000 */
[----:B------:R-:W-:-:S05]  /*cab0*/  ISETP.GE.AND P3, PT, R6, R130, PT ;  /* 0x000000820600720c */ /* 0x000fca0003f66270 */
[----:B------:R1:W4:Y:S01]  /*cac0*/  MUFU.TANH R61, R5 ;  /* 0x00000005003d7308 */ /* 0x0003220000002400 */
[----:B---3--:R-:W-:Y:S02]  /*cad0*/  FSEL R66, R66, -INF , !P5 ;  /* 0xff80000042427808 */ /* 0x008fe40006800000 */
[----:B------:R-:W-:-:S05]  /*cae0*/  ISETP.GE.AND P5, PT, R140, R87, PT ;  /* 0x000000578c00720c */ /* 0x000fca0003fa6270 */
[----:B------:R-:W3:Y:S01]  /*caf0*/  MUFU.TANH R3, R3 ;  /* 0x0000000300037308 */ /* 0x000ee20000002400 */
[----:B--2---:R-:W-:Y:S02]  /*cb00*/  FSEL R25, R25, -INF , !P3 ;  /* 0xff80000019197808 */ /* 0x004fe40005800000 */
[C---:B------:R-:W-:Y:S01]  /*cb10*/  ISETP.GE.AND P3, PT, R140.reuse, R130, PT ;  /* 0x000000828c00720c */ /* 0x040fe20003f66270 */
[----:B------:R-:W-:-:S03]  /*cb20*/  VIADD R140, R140, 0x79 ;  /* 0x000000798c8c7836 */ /* 0x000fc60000000000 */
[----:B------:R-:W-:Y:S01]  /*cb30*/  FSEL R6, R67, -INF , !P3 ;  /* 0xff80000043067808 */ /* 0x000fe20005800000 */
[----:B------:R-:W2:Y:S01]  /*cb40*/  MUFU.TANH R26, R7 ;  /* 0x00000007001a7308 */ /* 0x000ea20000002400 */
[----:B-1----:R-:W-:Y:S01]  /*cb50*/  FMUL.FTZ R5, R33, UR15 ;  /* 0x0000000f21057c20 */ /* 0x002fe20008410000 */
[----:B----4-:R-:W-:Y:S02]  /*cb60*/  FSEL R61, R61, -INF , !P6 ;  /* 0xff8000003d3d7808 */ /* 0x010fe40007000000 */
[----:B------:R-:W-:Y:S01]  /*cb70*/  ISETP.GE.AND P6, PT, R86, R87, PT ;  /* 0x000000575600720c */ /* 0x000fe20003fc6270 */
[----:B------:R-:W-:Y:S01]  /*cb80*/  BAR.SYNC.DEFER_BLOCKING 0x0 ;  /* 0x0000000000007b1d */ /* 0x000fe20000010000 */
[----:B------:R-:W-:Y:S02]  /*cb90*/  ISETP.GE.AND P3, PT, R140, R130, PT ;  /* 0x000000828c00720c */ /* 0x000fe40003f66270 */
[----:B---3--:R-:W-:-:S03]  /*cba0*/  FSEL R3, R3, -INF , !P5 ;  /* 0xff80000003037808 */ /* 0x008fc60006800000 */
[----:B------:R-:W1:Y:S01]  /*cbb0*/  MUFU.TANH R4, R4 ;  /* 0x0000000400047308 */ /* 0x000e620000002400 */
[----:B------:R-:W-:Y:S02]  /*cbc0*/  ISETP.GE.AND P5, PT, R140, R87, PT ;  /* 0x000000578c00720c */ /* 0x000fe40003fa6270 */
[----:B--2---:R-:W-:-:S05]  /*cbd0*/  FSEL R26, R26, -INF , !P4 ;  /* 0xff8000001a1a7808 */ /* 0x004fca0006000000 */
[----:B------:R-:W2:Y:S01]  /*cbe0*/  MUFU.TANH R5, R5 ;  /* 0x0000000500057308 */ /* 0x000ea20000002400 */
[----:B------:R-:W-:-:S07]  /*cbf0*/  ISETP.GE.AND P4, PT, R86, R130, PT ;  /* 0x000000825600720c */ /* 0x000fce0003f86270 */
[----:B------:R-:W3:Y:S01]  /*cc00*/  MUFU.TANH R22, R22 ;  /* 0x0000001600167308 */ /* 0x000ee20000002400 */
[----:B-1----:R-:W-:-:S07]  /*cc10*/  FSEL R86, R4, -INF , !P6 ;  /* 0xff80000004567808 */ /* 0x002fce0007000000 */
[----:B------:R-:W1:Y:S01]  /*cc20*/  MUFU.TANH R21, R21 ;  /* 0x0000001500157308 */ /* 0x000e620000002400 */
[----:B--2---:R-:W-:Y:S02]  /*cc30*/  FSEL R67, R5, -INF , !P5 ;  /* 0xff80000005437808 */ /* 0x004fe40006800000 */
[----:B---3--:R-:W-:Y:S02]  /*cc40*/  FSEL R22, R22, -INF , !P4 ;  /* 0xff80000016167808 */ /* 0x008fe40006000000 */
[----:B-1----:R-:W-:Y:S01]  /*cc50*/  FSEL R21, R21, -INF , !P3 ;  /* 0xff80000015157808 */ /* 0x002fe20005800000 */
[----:B------:R-:W-:Y:S06]  /*cc60*/  @!P1 BRA `(.L_x_3903) ;  /* 0x0000000400c09947 */ /* 0x000fec0003800000 */
[----:B------:R-:W-:Y:S05]  /*cc70*/  @!P2 BRA `(.L_x_3904) ;  /* 0x0000000000f4a947 */ /* 0x000fea0003800000 */
[----:B------:R-:W1:Y:S01]  /*cc80*/  LDC R7, c[0x0][0x380] ;  /* 0x0000e000ff077b82 */ /* 0x000e620000000800 */
[----:B------:R-:W-:Y:S01]  /*cc90*/  IABS R10, R139 ;  /* 0x0000008b000a7213 */ /* 0x000fe20000000000 */
[----:B------:R-:W-:Y:S01]  /*cca0*/  ULDC.64 UR4, c[0x0][0x248] ;  /* 0x0000920000047ab9 */ /* 0x000fe20000000a00 */
        /* <DEDUP_REMOVED lines=10> */
[----:B------:R-:W-:-:S04]  /*cd50*/  IMAD.MOV R8, RZ, RZ, -R9 ;  /* 0x000000ffff087224 */ /* 0x000fc800078e0a09 */
[----:B------:R-:W-:Y:S01]  /*cd60*/  IMAD R8, R5, R8, R10 ;  /* 0x0000000805087224 */ /* 0x000fe200078e020a */
[C---:B------:R-:W-:Y:S02]  /*cd70*/  LOP3.LUT R10, R139.reuse, R7, RZ, 0x3c, !PT ;  /* 0x000000078b0a7212 */ /* 0x040fe400078e3cff */
[----:B------:R-:W-:Y:S02]  /*cd80*/  IADD3 R139, R139, -0x80, RZ ;  /* 0xffffff808b8b7810 */ /* 0x000fe40007ffe0ff */
[----:B------:R-:W-:Y:S02]  /*cd90*/  ISETP.GT.U32.AND P1, PT, R5, R8, PT ;  /* 0x000000080500720c */ /* 0x000fe40003f24070 */
[----:B------:R-:W-:Y:S02]  /*cda0*/  ISETP.GE.AND P4, PT, R10, RZ, PT ;  /* 0x000000ff0a00720c */ /* 0x000fe40003f86270 */
[----:B------:R-:W-:Y:S02]  /*cdb0*/  IABS R10, R139 ;  /* 0x0000008b000a7213 */ /* 0x000fe40000000000 */
[----:B------:R-:W-:-:S03]  /*cdc0*/  LOP3.LUT R139, R139, R7, RZ, 0x3c, !PT ;  /* 0x000000078b8b7212 */ /* 0x000fc600078e3cff */
[----:B------:R-:W-:-:S04]  /*cdd0*/  IMAD.HI.U32 R4, R4, R10, RZ ;  /* 0x0000000a04047227 */ /* 0x000fc800078e00ff */
[----:B------:R-:W-:Y:S01]  /*cde0*/  @!P1 IMAD.IADD R8, R8, 0x1, -R5 ;  /* 0x0000000108089824 */ /* 0x000fe200078e0a05 */
[----:B------:R-:W-:Y:S02]  /*cdf0*/  @!P1 IADD3 R9, R9, 0x1, RZ ;  /* 0x0000000109099810 */ /* 0x000fe40007ffe0ff */
[----:B------:R-:W-:Y:S02]  /*ce00*/  ISETP.GE.AND P1, PT, R139, RZ, PT ;  /* 0x000000ff8b00720c */ /* 0x000fe40003f26270 */
[----:B------:R-:W-:Y:S02]  /*ce10*/  ISETP.GE.U32.AND P6, PT, R8, R5, PT ;  /* 0x000000050800720c */ /* 0x000fe40003fc6070 */
[----:B------:R-:W-:-:S05]  /*ce20*/  IADD3 R8, -R4, RZ, RZ ;  /* 0x000000ff04087210 */ /* 0x000fca0007ffe1ff */
[----:B------:R-:W-:-:S05]  /*ce30*/  IMAD R8, R5, R8, R10 ;  /* 0x0000000805087224 */ /* 0x000fca00078e020a */
[----:B------:R-:W-:Y:S02]  /*ce40*/  ISETP.GT.U32.AND P3, PT, R5, R8, PT ;  /* 0x000000080500720c */ /* 0x000fe40003f64070 */
[----:B------:R-:W-:-:S11]  /*ce50*/  @P6 IADD3 R9, R9, 0x1, RZ ;  /* 0x0000000109096810 */ /* 0x000fd60007ffe0ff */
[----:B------:R-:W-:Y:S02]  /*ce60*/  @!P3 IMAD.IADD R8, R8, 0x1, -R5 ;  /* 0x000000010808b824 */ /* 0x000fe400078e0a05 */
[----:B------:R-:W-:Y:S01]  /*ce70*/  @!P3 VIADD R4, R4, 0x1 ;  /* 0x000000010404b836 */ /* 0x000fe20000000000 */
[----:B------:R-:W-:Y:S02]  /*ce80*/  ISETP.NE.AND P3, PT, R7, RZ, PT ;  /* 0x000000ff0700720c */ /* 0x000fe40003f65270 */
[----:B------:R-:W-:Y:S02]  /*ce90*/  ISETP.GE.U32.AND P5, PT, R8, R5, PT ;  /* 0x000000050800720c */ /* 0x000fe40003fa6070 */
[----:B------:R-:W-:Y:S02]  /*cea0*/  MOV R5, R9 ;  /* 0x0000000900057202 */ /* 0x000fe40000000f00 */
[----:B------:R-:W-:-:S03]  /*ceb0*/  LOP3.LUT R8, RZ, R7, RZ, 0x33, !PT ;  /* 0x00000007ff087212 */ /* 0x000fc600078e33ff */
[----:B------:R-:W-:-:S05]  /*cec0*/  @!P4 IMAD.MOV R5, RZ, RZ, -R5 ;  /* 0x000000ffff05c224 */ /* 0x000fca00078e0a05 */
[----:B------:R-:W-:Y:S01]  /*ced0*/  SEL R5, R8, R5, !P3 ;  /* 0x0000000508057207 */ /* 0x000fe20005800000 */
[----:B------:R-:W-:-:S04]  /*cee0*/  @P5 VIADD R4, R4, 0x1 ;  /* 0x0000000104045836 */ /* 0x000fc80000000000 */
[----:B------:R-:W-:Y:S01]  /*cef0*/  IMAD.WIDE R10, R5, 0x4, R118 ;  /* 0x00000004050a7825 */ /* 0x000fe200078e0276 */
[----:B------:R-:W-:-:S04]  /*cf00*/  @!P1 IADD3 R4, -R4, RZ, RZ ;  /* 0x000000ff04049210 */ /* 0x000fc80007ffe1ff */
[----:B------:R-:W-:Y:S02]  /*cf10*/  SEL R8, R8, R4, !P3 ;  /* 0x0000000408087207 */ /* 0x000fe40005800000 */
[----:B------:R1:W2:Y:S03]  /*cf20*/  LDG.E R4, desc[UR6][R10.64] ;  /* 0x000000060a047981 */ /* 0x0002a6000c1e1900 */
[----:B-1----:R-:W-:-:S06]  /*cf30*/  IMAD.WIDE R10, R8, 0x4, R118 ;  /* 0x00000004080a7825 */ /* 0x002fcc00078e0276 */
[----:B------:R-:W2:Y:S01]  /*cf40*/  LDG.E R10, desc[UR6][R10.64] ;  /* 0x000000060a0a7981 */ /* 0x000ea2000c1e1900 */
[----:B------:R-:W-:-:S04]  /*cf50*/  IMAD.IADD R9, R5, 0x1, -R8 ;  /* 0x0000000105097824 */ /* 0x000fc800078e0a08 */
[----:B------:R-:W-:Y:S02]  /*cf60*/  IMAD R9, R9, R7, -0x80 ;  /* 0xffffff8009097424 */ /* 0x000fe400078e0207 */
[----:B------:R-:W-:-:S03]  /*cf70*/  IMAD.U32 R7, RZ, RZ, UR4 ;  /* 0x00000004ff077e24 */ /* 0x000fc6000f8e00ff */
[----:B------:R-:W-:Y:S01]  /*cf80*/  SHF.R.S32.HI R8, RZ, 0x1f, R9 ;  /* 0x0000001fff087819 */ /* 0x000fe20000011409 */
[----:B------:R-:W-:-:S04]  /*cf90*/  IMAD.WIDE.U32 R14, R9, R7, RZ ;  /* 0x00000007090e7225 */ /* 0x000fc800078e00ff */
[----:B------:R-:W-:-:S04]  /*cfa0*/  IMAD R8, R8, R7, RZ ;  /* 0x0000000708087224 */ /* 0x000fc800078e02ff */
[----:B------:R-:W-:-:S05]  /*cfb0*/  IMAD R8, R9, UR5, R8 ;  /* 0x0000000509087c24 */ /* 0x000fca000f8e0208 */
[----:B------:R-:W-:Y:S02]  /*cfc0*/  IADD3 R15, R15, R8, RZ ;  /* 0x000000080f0f7210 */ /* 0x000fe40007ffe0ff */
[----:B--2---:R-:W-:Y:S02]  /*cfd0*/  IADD3 R10, -R4, R10, RZ ;  /* 0x0000000a040a7210 */ /* 0x004fe40007ffe1ff */
[----:B------:R-:W1:Y:S02]  /*cfe0*/  LDC.64 R4, c[0x0][0x230] ;  /* 0x00008c00ff047b82 */ /* 0x000e640000000a00 */
[----:B------:R-:W-:-:S05]  /*cff0*/  SHF.R.S32.HI R8, RZ, 0x1f, R10 ;  /* 0x0000001fff087819 */ /* 0x000fca000001140a */
[----:B-1----:R-:W-:-:S04]  /*d000*/  IMAD R8, R8, R4, RZ ;  /* 0x0000000408087224 */ /* 0x002fc800078e02ff */
[C---:B------:R-:W-:Y:S02]  /*d010*/  IMAD R5, R10.reuse, R5, R8 ;  /* 0x000000050a057224 */ /* 0x040fe400078e0208 */
[----:B------:R-:W-:-:S04]  /*d020*/  IMAD.WIDE.U32 R8, R10, R4, R14 ;  /* 0x000000040a087225 */ /* 0x000fc800078e000e */
[----:B------:R-:W-:Y:S01]  /*d030*/  IMAD.IADD R5, R9, 0x1, R5 ;  /* 0x0000000109057824 */ /* 0x000fe200078e0205 */
[----:B------:R-:W-:Y:S06]  /*d040*/  BRA `(.L_x_3905) ;  /* 0x0000000000107947 */ /* 0x000fec0003800000 */
.L_x_3904:
[----:B------:R-:W1:Y:S02]  /*d050*/  LDC R7, c[0x0][0x248] ;  /* 0x00009200ff077b82 */ /* 0x000e640000000800 */
[----:B-1----:R-:W-:-:S05]  /*d060*/  IMAD.SHL.U32 R8, R7, 0x80, RZ ;  /* 0x0000008007087824 */ /* 0x002fca00078e00ff */
[----:B------:R-:W-:-:S04]  /*d070*/  IADD3 R8, -R8, RZ, RZ ;  /* 0x000000ff08087210 */ /* 0x000fc80007ffe1ff */
[----:B------:R-:W-:-:S07]  /*d080*/  SHF.R.S32.HI R5, RZ, 0x1f, R8 ;  /* 0x0000001fff057819 */ /* 0x000fce0000011408 */
.L_x_3905:
[C---:B------:R-:W-:Y:S01]  /*d090*/  @!P0 LEA R10, P1, R8.reuse, R120, 0x1 ;  /* 0x00000078080a8211 */ /* 0x040fe200078208ff */
[----:B------:R-:W1:Y:S01]  /*d0a0*/  @!P0 LDC R4, c[0x0][0x24c] ;  /* 0x00009300ff048b82 */ /* 0x000e620000000800 */
[----:B------:R2:W-:Y:S01]  /*d0b0*/  @P0 STS [R122+0x1000], RZ ;  /* 0x001000ff7a000388 */ /* 0x0005e20000000800 */
[----:B------:R-:W-:Y:S01]  /*d0c0*/  BSSY B0, `(.L_x_3906) ;  /* 0x0000027000007945 */ /* 0x000fe20003800000 */
[----:B------:R-:W-:Y:S02]  /*d0d0*/  @!P0 LEA.HI.X R11, R8, R115, R5, 0x1, P1 ;  /* 0x00000073080b8211 */ /* 0x000fe400008f0c05 */
[----:B------:R2:W-:Y:S04]  /*d0e0*/  @P0 STS [R122+0x1004], RZ ;  /* 0x001004ff7a000388 */ /* 0x0005e80000000800 */
[----:B------:R2:W-:Y:S04]  /*d0f0*/  @P0 STS.64 [R122+0x1008], RZ ;  /* 0x001008ff7a000388 */ /* 0x0005e80000000a00 */
[----:B------:R-:W-:Y:S01]  /*d100*/  @!PT LDS RZ, [RZ] ;  /* 0x00000000fffff984 */ /* 0x000fe20000000800 */
[----:B------:R-:W-:Y:S01]  /*d110*/  @!PT LDS RZ, [RZ] ;  /* 0x00000000fffff984 */ /* 0x000fe20000000800 */
[----:B------:R-:W-:Y:S01]  /*d120*/  @!PT LDS RZ, [RZ] ;  /* 0x00000000fffff984 */ /* 0x000fe20000000800 */
[----:B------:R3:W-:Y:S04]  /*d130*/  @!P0 LDGSTS.E.BYPASS.LTC128B.128 [R122+0x1000], desc[UR6][R10.64] ;  /* 0x010000000a7a8fae */ /* 0x0007e8000b901d46 */
[----:B------:R2:W-:Y:S01]  /*d140*/  @P0 STS.128 [R122+0x1800], RZ ;  /* 0x001800ff7a000388 */ /* 0x0005e20000000c00 */
[----:B---3--:R-:W-:-:S05]  /*d150*/  @!P0 IADD3 R10, P1, R110, R8, RZ ;  /* 0x000000086e0a8210 */ /* 0x008fca0007f3e0ff */
[----:B------:R-:W-:Y:S01]  /*d160*/  @!P0 IMAD.X R9, R109, 0x1, R5, P1 ;  /* 0x000000016d098824 */ /* 0x000fe200008e0605 */
[----:B------:R-:W-:-:S04]  /*d170*/  @!P0 LEA R14, P1, R10, R120, 0x1 ;  /* 0x000000780a0e8211 */ /* 0x000fc800078208ff */
[----:B------:R-:W-:Y:S02]  /*d180*/  @!P0 LEA.HI.X R15, R10, R115, R9, 0x1, P1 ;  /* 0x000000730a0f8211 */ /* 0x000fe400008f0c09 */
        /* <DEDUP_REMOVED lines=18> */
[----:B--2---:R-:W-:-:S05]  /*d2b0*/  IMAD.WIDE.U32 R14, R7, 0x60, R4 ;  /* 0x00000060070e7825 */ /* 0x004fca00078e0004 */
[----:B------:R-:W-:Y:S02]  /*d2c0*/  IADD3 R4, R15, UR4, RZ ;  /* 0x000000040f047c10 */ /* 0x000fe4000fffe0ff */
[----:B------:R-:W-:-:S04]  /*d2d0*/  LEA R10, P0, R14, R120, 0x1 ;  /* 0x000000780e0a7211 */ /* 0x000fc800078008ff */
[----:B------:R-:W-:-:S05]  /*d2e0*/  LEA.HI.X R11, R14, R115, R4, 0x1, P0 ;  /* 0x000000730e0b7211 */ /* 0x000fca00000f0c04 */
[----:B------:R-:W-:Y:S01]  /*d2f0*/  @!PT LDS RZ, [RZ] ;  /* 0x00000000fffff984 */ /* 0x000fe20000000800 */
[----:B------:R-:W-:Y:S01]  /*d300*/  @!PT LDS RZ, [RZ] ;  /* 0x00000000fffff984 */ /* 0x000fe20000000800 */
[----:B------:R-:W-:Y:S01]  /*d310*/  @!PT LDS RZ, [RZ] ;  /* 0x00000000fffff984 */ /* 0x000fe20000000800 */
[----:B------:R1:W-:Y:S04]  /*d320*/  LDGSTS.E.BYPASS.LTC128B.128 [R122+0x2800], desc[UR6][R10.64] ;  /* 0x028000000a7a7fae */ /* 0x0003e8000b901d46 */
.L_x_3907:
[----:B------:R-:W-:Y:S05]  /*d330*/  BSYNC B0 ;  /* 0x0000000000007941 */ /* 0x000fea0003800000 */
.L_x_3906:
[----:B------:R-:W0:Y:S01]  /*d340*/  LDGDEPBAR ;  /* 0x00000000000079af */ /* 0x000e220000000000 */
[----:B------:R-:W-:-:S04]  /*d350*/  LEA R120, P0, R8, R120, 0x1 ;  /* 0x0000007808787211 */ /* 0x000fc800078008ff */
[----:B------:R-:W-:-:S09]  /*d360*/  LEA.HI.X R115, R8, R115, R5, 0x1, P0 ;  /* 0x0000007308737211 */ /* 0x000fd200000f0c05 */
.L_x_3903:
        /* <DEDUP_REMOVED lines=66> */
[----:B---3--:R-:W-:-:S03]  /*d790*/  FMNMX.FTZ R4, R8, R4, !PT ;  /* 0x0000000408047209 */ /* 0x008fc60007810000 */
[----:B-12---:R-:W-:Y:S01]  /*d7a0*/  LDSM.16.MT88.4 R8, [R104+0x3000] ;  /* 0x003000006808783b */ /* 0x006fe20000004200 */
[----:B----4-:R-:W-:-:S03]  /*d7b0*/  FMNMX.FTZ R7, R5, R7, !PT ;  /* 0x0000000705077209 */ /* 0x010fc60007810000 */
[----:B------:R-:W1:Y:S04]  /*d7c0*/  SHFL.BFLY PT, R20, R4, 0x1, 0x1f ;  /* 0x0c201f0004147f89 */ /* 0x000e6800000e0000 */
[----:B------:R-:W2:Y:S01]  /*d7d0*/  SHFL.BFLY PT, R5, R7, 0x1, 0x1f ;  /* 0x0c201f0007057f89 */ /* 0x000ea200000e0000 */
[----:B-1----:R-:W-:-:S04]  /*d7e0*/  FMNMX.FTZ R20, R4, R20, !PT ;  /* 0x0000001404147209 */ /* 0x002fc80007810000 */
[C---:B------:R-:W-:Y:S01]  /*d7f0*/  FSETP.NEU.FTZ.AND P1, PT, R20.reuse, -INF , PT ;  /* 0xff8000001400780b */ /* 0x040fe20003f3d000 */
[----:B------:R-:W-:-:S05]  /*d800*/  FMUL.FTZ R87, R20, UR8 ;  /* 0x0000000814577c20 */ /* 0x000fca0008410000 */
[----:B------:R-:W-:-:S05]  /*d810*/  FSEL R87, R87, RZ, P1 ;  /* 0x000000ff57577208 */ /* 0x000fca0000800000 */
[--C-:B------:R-:W-:Y:S01]  /*d820*/  FFMA.FTZ R4, R3, UR8, -R87.reuse ;  /* 0x0000000803047c23 */ /* 0x100fe20008010857 */
[----:B--2---:R-:W-:Y:S01]  /*d830*/  FMNMX.FTZ R3, R7, R5, !PT ;  /* 0x0000000507037209 */ /* 0x004fe20007810000 */
[--C-:B------:R-:W-:Y:S01]  /*d840*/  FFMA.FTZ R14, R138, UR8, -R87.reuse ;  /* 0x000000088a0e7c23 */ /* 0x100fe20008010857 */
[----:B------:R-:W-:Y:S01]  /*d850*/  FSEL R5, R20, RZ, P1 ;  /* 0x000000ff14057208 */ /* 0x000fe20000800000 */
[--C-:B------:R-:W-:Y:S01]  /*d860*/  FFMA.FTZ R34, R137, UR8, -R87.reuse ;  /* 0x0000000889227c23 */ /* 0x100fe20008010857 */
[C---:B------:R-:W-:Y:S01]  /*d870*/  FSETP.NEU.FTZ.AND P0, PT, R3.reuse, -INF , PT ;  /* 0xff8000000300780b */ /* 0x040fe20003f1d000 */
[----:B------:R-:W-:Y:S01]  /*d880*/  FMUL.FTZ R23, R3, UR8 ;  /* 0x0000000803177c20 */ /* 0x000fe20008410000 */
[----:B------:R-:W-:Y:S01]  /*d890*/  FFMA.FTZ R33, R136, UR8, -R87 ;  /* 0x0000000888217c23 */ /* 0x000fe20008010857 */
[----:B------:R-:W-:Y:S01]  /*d8a0*/  FADD.FTZ R5, R2, -R5 ;  /* 0x8000000502057221 */ /* 0x000fe20000010000 */
[----:B------:R-:W-:Y:S01]  /*d8b0*/  MUFU.EX2 R4, R4 ;  /* 0x0000000400047308 */ /* 0x000fe20000000800 */
[--C-:B------:R-:W-:Y:S01]  /*d8c0*/  FFMA.FTZ R131, R131, UR8, -R87.reuse ;  /* 0x0000000883837c23 */ /* 0x100fe20008010857 */
[----:B------:R-:W-:Y:S01]  /*d8d0*/  FSEL R23, R23, RZ, P0 ;  /* 0x000000ff17177208 */ /* 0x000fe20000000000 */
[----:B------:R-:W-:Y:S01]  /*d8e0*/  FMUL.FTZ R5, R5, UR8 ;  /* 0x0000000805057c20 */ /* 0x000fe20008410000 */
[--C-:B------:R-:W-:Y:S01]  /*d8f0*/  FFMA.FTZ R95, R95, UR8, -R87.reuse ;  /* 0x000000085f5f7c23 */ /* 0x100fe20008010857 */
[--C-:B------:R-:W-:Y:S01]  /*d900*/  FFMA.FTZ R48, R48, UR8, -R87.reuse ;  /* 0x0000000830307c23 */ /* 0x100fe20008010857 */
[----:B------:R-:W-:Y:S01]  /*d910*/  FFMA.FTZ R90, R44, UR8, -R87 ;  /* 0x000000082c5a7c23 */ /* 0x000fe20008010857 */
[--C-:B------:R-:W-:Y:S01]  /*d920*/  FFMA.FTZ R13, R6, UR8, -R23.reuse ;  /* 0x00000008060d7c23 */ /* 0x100fe20008010817 */
[----:B------:R-:W-:Y:S01]  /*d930*/  FSEL R6, R3, RZ, P0 ;  /* 0x000000ff03067208 */ /* 0x000fe20000000000 */
[--C-:B------:R-:W-:Y:S01]  /*d940*/  FFMA.FTZ R32, R135, UR8, -R23.reuse ;  /* 0x0000000887207c23 */ /* 0x100fe20008010817 */
[--C-:B------:R-:W-:Y:S01]  /*d950*/  FFMA.FTZ R2, R134, UR8, -R23.reuse ;  /* 0x0000000886027c23 */ /* 0x100fe20008010817 */
[----:B------:R-:W1:Y:S01]  /*d960*/  MUFU.EX2 R88, R5 ;  /* 0x0000000500587308 */ /* 0x000e620000000800 */
[--C-:B------:R-:W-:Y:S01]  /*d970*/  FFMA.FTZ R130, R94, UR8, -R23.reuse ;  /* 0x000000085e827c23 */ /* 0x100fe20008010817 */
[----:B------:R-:W-:Y:S01]  /*d980*/  FADD.FTZ R6, R0, -R6 ;  /* 0x8000000600067221 */ /* 0x000fe20000010000 */
[--C-:B------:R-:W-:Y:S01]  /*d990*/  FFMA.FTZ R0, R133, UR8, -R23.reuse ;  /* 0x0000000885007c23 */ /* 0x100fe20008010817 */
[----:B------:R-:W-:Y:S01]  /*d9a0*/  FFMA.FTZ R47, R47, UR8, -R23 ;  /* 0x000000082f2f7c23 */ /* 0x000fe20008010817 */
[--C-:B------:R-:W-:Y:S01]  /*d9b0*/  FFMA.FTZ R94, R53, UR8, -R87.reuse ;  /* 0x00000008355e7c23 */ /* 0x100fe20008010857 */
[----:B------:R-:W-:Y:S01]  /*d9c0*/  FMUL.FTZ R15, R6, UR8 ;  /* 0x00000008060f7c20 */ /* 0x000fe20008410000 */
[--C-:B------:R-:W-:Y:S01]  /*d9d0*/  FFMA.FTZ R53, R52, UR8, -R87.reuse ;  /* 0x0000000834357c23 */ /* 0x100fe20008010857 */
[----:B------:R-:W2:Y:S01]  /*d9e0*/  MUFU.EX2 R14, R14 ;  /* 0x0000000e000e7308 */ /* 0x000ea20000000800 */
[--C-:B------:R-:W-:Y:S01]  /*d9f0*/  FFMA.FTZ R52, R43, UR8, -R87.reuse ;  /* 0x000000082b347c23 */ /* 0x100fe20008010857 */
[----:B------:R-:W-:Y:S01]  /*da00*/  FFMA.FTZ R43, R12, UR8, -R87 ;  /* 0x000000080c2b7c23 */ /* 0x000fe20008010857 */
[--C-:B------:R-:W-:Y:S01]  /*da10*/  FFMA.FTZ R93, R93, UR8, -R23.reuse ;  /* 0x000000085d5d7c23 */ /* 0x100fe20008010817 */
[--C-:B------:R-:W-:Y:S01]  /*da20*/  FFMA.FTZ R51, R51, UR8, -R23.reuse ;  /* 0x0000000833337c23 */ /* 0x100fe20008010817 */
[----:B------:R-:W-:Y:S01]  /*da30*/  FFMA.FTZ R50, R50, UR8, -R23 ;  /* 0x0000000832327c23 */ /* 0x000fe20008010817 */
[--C-:B------:R-:W-:Y:S01]  /*da40*/  FFMA.FTZ R89, R46, UR8, -R87.reuse ;  /* 0x000000082e597c23 */ /* 0x100fe20008010857 */
[--C-:B------:R-:W-:Y:S01]  /*da50*/  FFMA.FTZ R44, R57, UR8, -R87.reuse ;  /* 0x00000008392c7c23 */ /* 0x100fe20008010857 */
[----:B------:R-:W3:Y:S01]  /*da60*/  MUFU.EX2 R34, R34 ;  /* 0x0000002200227308 */ /* 0x000ee20000000800 */
[-C--:B-1----:R-:W-:Y:S01]  /*da70*/  FFMA.FTZ R35, R129, R88.reuse, R4 ;  /* 0x0000005881237223 */ /* 0x082fe20000010004 */
[-C--:B------:R-:W-:Y:S01]  /*da80*/  FMUL.FTZ R68, R68, R88.reuse ;  /* 0x0000005844447220 */ /* 0x080fe20000410000 */
[-C--:B------:R-:W-:Y:S01]  /*da90*/  FMUL.FTZ R69, R69, R88.reuse ;  /* 0x0000005845457220 */ /* 0x080fe20000410000 */
[-C--:B------:R-:W-:Y:S01]  /*daa0*/  FMUL.FTZ R72, R72, R88.reuse ;  /* 0x0000005848487220 */ /* 0x080fe20000410000 */
[-C--:B------:R-:W-:Y:S01]  /*dab0*/  FMUL.FTZ R73, R73, R88.reuse ;  /* 0x0000005849497220 */ /* 0x080fe20000410000 */
[-C--:B------:R-:W-:Y:S01]  /*dac0*/  FMUL.FTZ R76, R76, R88.reuse ;  /* 0x000000584c4c7220 */ /* 0x080fe20000410000 */
[----:B------:R-:W-:Y:S01]  /*dad0*/  FMUL.FTZ R77, R77, R88 ;  /* 0x000000584d4d7220 */ /* 0x000fe20000410000 */
[----:B------:R-:W1:Y:S01]  /*dae0*/  MUFU.EX2 R33, R33 ;  /* 0x0000002100217308 */ /* 0x000e620000000800 */
[----:B--2---:R-:W-:Y:S01]  /*daf0*/  F2FP.BF16.F32.PACK_AB R4, R14, R4 ;  /* 0x000000040e04723e */ /* 0x004fe200000010ff */
[-C--:B------:R-:W-:Y:S01]  /*db00*/  FMUL.FTZ R80, R80, R88.reuse ;  /* 0x0000005850507220 */ /* 0x080fe20000410000 */
[----:B------:R-:W-:Y:S01]  /*db10*/  FMUL.FTZ R81, R81, R88 ;  /* 0x0000005851517220 */ /* 0x000fe20000410000 */
[----:B------:R-:W-:Y:S01]  /*db20*/  FFMA.FTZ R129, R132, UR8, -R87 ;  /* 0x0000000884817c23 */ /* 0x000fe20008010857 */
[----:B------:R-:W-:Y:S01]  /*db30*/  FADD.FTZ R88, R14, R35 ;  /* 0x000000230e587221 */ /* 0x000fe20000010000 */
[----:B------:R-:W-:Y:S01]  /*db40*/  FFMA.FTZ R35, R124, UR8, -R23 ;  /* 0x000000087c237c23 */ /* 0x000fe20008010817 */
[----:B------:R-:W-:Y:S01]  /*db50*/  FFMA.FTZ R46, R55, UR8, -R87 ;  /* 0x00000008372e7c23 */ /* 0x000fe20008010857 */
[----:B------:R-:W-:Y:S01]  /*db60*/  MUFU.EX2 R13, R13 ;  /* 0x0000000d000d7308 */ /* 0x000fe20000000800 */
[----:B---3--:R-:W-:Y:S01]  /*db70*/  FADD.FTZ R88, R34, R88 ;  /* 0x0000005822587221 */ /* 0x008fe20000010000 */
[----:B------:R-:W-:Y:S01]  /*db80*/  FFMA.FTZ R57, R41, UR8, -R23 ;  /* 0x0000000829397c23 */ /* 0x000fe20008010817 */
[----:B------:R-:W-:Y:S01]  /*db90*/  FFMA.FTZ R91, R42, UR8, -R87 ;  /* 0x000000082a5b7c23 */ /* 0x000fe20008010857 */
[--C-:B------:R-:W-:Y:S01]  /*dba0*/  FFMA.FTZ R55, R38, UR8, -R23.reuse ;  /* 0x0000000826377c23 */ /* 0x100fe20008010817 */
[--C-:B------:R-:W-:Y:S01]  /*dbb0*/  FFMA.FTZ R41, R39, UR8, -R23.reuse ;  /* 0x0000000827297c23 */ /* 0x100fe20008010817 */
[----:B------:R-:W-:Y:S01]  /*dbc0*/  FFMA.FTZ R40, R40, UR8, -R23 ;  /* 0x0000000828287c23 */ /* 0x000fe20008010817 */
[--C-:B------:R-:W-:Y:S01]  /*dbd0*/  FFMA.FTZ R56, R56, UR8, -R87.reuse ;  /* 0x0000000838387c23 */ /* 0x100fe20008010857 */
[----:B------:R-:W2:Y:S01]  /*dbe0*/  MUFU.EX2 R32, R32 ;  /* 0x0000002000207308 */ /* 0x000ea20000000800 */
[C---:B-1----:R-:W-:Y:S01]  /*dbf0*/  F2FP.BF16.F32.PACK_AB R6, R33.reuse, R34 ;  /* 0x000000222106723e */ /* 0x042fe200000010ff */
[----:B------:R-:W-:Y:S01]  /*dc00*/  FADD.FTZ R124, R33, R88 ;  /* 0x00000058217c7221 */ /* 0x000fe20000010000 */
[--C-:B------:R-:W-:Y:S01]  /*dc10*/  FFMA.FTZ R88, R45, UR8, -R87.reuse ;  /* 0x000000082d587c23 */ /* 0x100fe20008010857 */
[--C-:B------:R-:W-:Y:S01]  /*dc20*/  FFMA.FTZ R45, R59, UR8, -R87.reuse ;  /* 0x000000083b2d7c23 */ /* 0x100fe20008010857 */
[--C-:B------:R-:W-:Y:S01]  /*dc30*/  FFMA.FTZ R38, R58, UR8, -R87.reuse ;  /* 0x000000083a267c23 */ /* 0x100fe20008010857 */
[----:B------:R-:W-:Y:S01]  /*dc40*/  FFMA.FTZ R49, R49, UR8, -R87 ;  /* 0x0000000831317c23 */ /* 0x000fe20008010857 */
[--C-:B------:R-:W-:Y:S01]  /*dc50*/  FFMA.FTZ R59, R36, UR8, -R23.reuse ;  /* 0x00000008243b7c23 */ /* 0x100fe20008010817 */
[----:B------:R-:W-:Y:S01]  /*dc60*/  MUFU.EX2 R2, R2 ;  /* 0x0000000200027308 */ /* 0x000fe20000000800 */
[----:B------:R-:W-:Y:S01]  /*dc70*/  FFMA.FTZ R58, R18, UR8, -R23 ;  /* 0x00000008123a7c23 */ /* 0x000fe20008010817 */
[----:B------:R-:W-:Y:S01]  /*dc80*/  FFMA.FTZ R42, R60, UR8, -R87 ;  /* 0x000000083c2a7c23 */ /* 0x000fe20008010857 */
[----:B------:R-:W-:Y:S01]  /*dc90*/  FFMA.FTZ R60, R17, UR8, -R23 ;  /* 0x00000008113c7c23 */ /* 0x000fe20008010817 */
[--C-:B------:R-:W-:Y:S01]  /*dca0*/  FFMA.FTZ R39, R61, UR8, -R87.reuse ;  /* 0x000000083d277c23 */ /* 0x100fe20008010857 */
[--C-:B------:R-:W-:Y:S01]  /*dcb0*/  FFMA.FTZ R34, R64, UR8, -R87.reuse ;  /* 0x0000000840227c23 */ /* 0x100fe20008010857 */
[----:B------:R-:W-:Y:S01]  /*dcc0*/  FFMA.FTZ R33, R63, UR8, -R87 ;  /* 0x000000083f217c23 */ /* 0x000fe20008010857 */
[--C-:B------:R-:W-:Y:S01]  /*dcd0*/  FFMA.FTZ R61, R30, UR8, -R23.reuse ;  /* 0x000000081e3d7c23 */ /* 0x100fe20008010817 */
[----:B------:R-:W1:Y:S01]  /*dce0*/  MUFU.EX2 R15, R15 ;  /* 0x0000000f000f7308 */ /* 0x000e620000000800 */
        /* <DEDUP_REMOVED lines=8> */
[----:B------:R-:W-:Y:S01]  /*dd70*/  FFMA.FTZ R67, R67, UR8, -R87 ;  /* 0x0000000843437c23 */ /* 0x000fe20008010857 */
[--C-:B------:R-:W-:Y:S01]  /*dd80*/  FFMA.FTZ R24, R24, UR8, -R23.reuse ;  /* 0x0000000818187c23 */ /* 0x100fe20008010817 */
[--C-:B------:R-:W-:Y:S01]  /*dd90*/  FFMA.FTZ R25, R25, UR8, -R23.reuse ;  /* 0x0000000819197c23 */ /* 0x100fe20008010817 */
[----:B------:R-:W-:Y:S01]  /*dda0*/  FFMA.FTZ R22, R22, UR8, -R23 ;  /* 0x0000000816167c23 */ /* 0x000fe20008010817 */
[--C-:B------:R-:W-:Y:S01]  /*ddb0*/  FFMA.FTZ R65, R65, UR8, -R87.reuse ;  /* 0x0000000841417c23 */ /* 0x100fe20008010857 */
[----:B------:R-:W-:-:S02]  /*ddc0*/  FFMA.FTZ R86, R86, UR8, -R87 ;  /* 0x0000000856567c23 */ /* 0x000fc40008010857 */
[----:B------:R-:W3:Y:S01]  /*ddd0*/  MUFU.EX2 R131, R131 ;  /* 0x0000008300837308 */ /* 0x000ee20000000800 */
[-C--:B-1----:R-:W-:Y:S01]  /*dde0*/  FMUL.FTZ R70, R70, R15.reuse ;  /* 0x0000000f46467220 */ /* 0x082fe20000410000 */
[-C--:B------:R-:W-:Y:S01]  /*ddf0*/  FMUL.FTZ R71, R71, R15.reuse ;  /* 0x0000000f47477220 */ /* 0x080fe20000410000 */
[-C--:B------:R-:W-:Y:S01]  /*de00*/  FMUL.FTZ R74, R74, R15.reuse ;  /* 0x0000000f4a4a7220 */ /* 0x080fe20000410000 */
[-C--:B------:R-:W-:Y:S01]  /*de10*/  FMUL.FTZ R75, R75, R15.reuse ;  /* 0x0000000f4b4b7220 */ /* 0x080fe20000410000 */
[-C--:B------:R-:W-:Y:S01]  /*de20*/  FMUL.FTZ R78, R78, R15.reuse ;  /* 0x0000000f4e4e7220 */ /* 0x080fe20000410000 */
[-C--:B------:R-:W-:Y:S01]  /*de30*/  FMUL.FTZ R79, R79, R15.reuse ;  /* 0x0000000f4f4f7220 */ /* 0x080fe20000410000 */
[-C--:B------:R-:W-:Y:S01]  /*de40*/  FMUL.FTZ R82, R82, R15.reuse ;  /* 0x0000000f52527220 */ /* 0x080fe20000410000 */
[-C--:B------:R-:W-:Y:S01]  /*de50*/  FMUL.FTZ R83, R83, R15.reuse ;  /* 0x0000000f53537220 */ /* 0x080fe20000410000 */
[----:B--2---:R-:W-:Y:S01]  /*de60*/  F2FP.BF16.F32.PACK_AB R7, R0, R2 ;  /* 0x000000020007723e */ /* 0x004fe200000010ff */
[----:B------:R-:W1:Y:S01]  /*de70*/  MUFU.EX2 R129, R129 ;  /* 0x0000008100817308 */ /* 0x000e620000000800 */
[----:B------:R-:W-:-:S02]  /*de80*/  FFMA.FTZ R128, R128, R15, R13 ;  /* 0x0000000f80807223 */ /* 0x000fc4000001000d */
[----:B------:R-:W-:Y:S02]  /*de90*/  LDSM.16.MT88.4 R12, [R104+0x3800] ;  /* 0x00380000680c783b */ /* 0x000fe40000004200 */
[----:B------:R-:W-:Y:S01]  /*dea0*/  FADD.FTZ R128, R32, R128 ;  /* 0x0000008020807221 */ /* 0x000fe20000010000 */
[C---:B------:R-:W-:Y:S01]  /*deb0*/  HMMA.16816.F32.BF16 R68, R4.reuse, R8, R68 ;  /* 0x000000080444723c */ /* 0x040fe20000041844 */
[----:B------:R-:W-:Y:S01]  /*dec0*/  FFMA.FTZ R32, R62, UR8, -R87 ;  /* 0x000000083e207c23 */ /* 0x000fe20008010857 */
[----:B------:R-:W-:Y:S01]  /*ded0*/  MUFU.EX2 R95, R95 ;  /* 0x0000005f005f7308 */ /* 0x000fe20000000800 */
[----:B------:R-:W-:Y:S01]  /*dee0*/  FADD.FTZ R2, R2, R128 ;  /* 0x0000008002027221 */ /* 0x000fe20000010000 */
[--C-:B------:R-:W-:Y:S01]  /*def0*/  FFMA.FTZ R62, R16, UR8, -R23.reuse ;  /* 0x00000008103e7c23 */ /* 0x100fe20008010817 */
[----:B---3--:R-:W-:Y:S01]  /*df00*/  FADD.FTZ R124, R131, R124 ;  /* 0x0000007c837c7221 */ /* 0x008fe20000010000 */
[----:B------:R-:W-:Y:S01]  /*df10*/  HMMA.16816.F32.BF16 R72, R4, R10, R72 ;  /* 0x0000000a0448723c */ /* 0x000fe20000041848 */
[----:B------:R-:W2:Y:S01]  /*df20*/  LDSM.16.MT88.4 R8, [R103+0x3000] ;  /* 0x003000006708783b */ /* 0x000ea20000004200 */
[----:B------:R-:W-:Y:S01]  /*df30*/  FADD.FTZ R0, R0, R2 ;  /* 0x0000000200007221 */ /* 0x000fe20000010000 */
[----:B------:R-:W-:Y:S01]  /*df40*/  FFMA.FTZ R128, R21, UR8, -R23 ;  /* 0x0000000815807c23 */ /* 0x000fe20008010817 */
[----:B------:R-:W3:Y:S01]  /*df50*/  MUFU.EX2 R48, R48 ;  /* 0x0000003000307308 */ /* 0x000ee20000000800 */
[----:B-1----:R-:W-:-:S07]  /*df60*/  FADD.FTZ R124, R129, R124 ;  /* 0x0000007c817c7221 */ /* 0x002fce0000010000 */
[----:B------:R-:W-:Y:S08]  /*df70*/  MUFU.EX2 R130, R130 ;  /* 0x0000008200827308 */ /* 0x000ff00000000800 */
[----:B------:R-:W-:Y:S08]  /*df80*/  MUFU.EX2 R47, R47 ;  /* 0x0000002f002f7308 */ /* 0x000ff00000000800 */
[----:B------:R-:W-:Y:S08]  /*df90*/  MUFU.EX2 R94, R94 ;  /* 0x0000005e005e7308 */ /* 0x000ff00000000800 */
[----:B------:R-:W-:Y:S01]  /*dfa0*/  MUFU.EX2 R53, R53 ;  /* 0x0000003500357308 */ /* 0x000fe20000000800 */
[C---:B--2---:R-:W-:Y:S07]  /*dfb0*/  HMMA.16816.F32.BF16 R76, R4.reuse, R8, R76 ;  /* 0x00000008044c723c */ /* 0x044fee000004184c */
[----:B------:R-:W-:Y:S01]  /*dfc0*/  MUFU.EX2 R52, R52 ;  /* 0x0000003400347308 */ /* 0x000fe20000000800 */
[----:B------:R-:W-:Y:S01]  /*dfd0*/  HMMA.16816.F32.BF16 R80, R4, R10, R80 ;  /* 0x0000000a0450723c */ /* 0x000fe20000041850 */
[----:B------:R-:W1:Y:S06]  /*dfe0*/  LDSM.16.MT88.4 R8, [R104+0x3400] ;  /* 0x003400006808783b */ /* 0x000e6c0000004200 */
[----:B------:R-:W-:Y:S01]  /*dff0*/  MUFU.EX2 R43, R43 ;  /* 0x0000002b002b7308 */ /* 0x000fe20000000800 */
[--C-:B------:R-:W-:Y:S01]  /*e000*/  FFMA.FTZ R4, R92, UR8, -R23.reuse ;  /* 0x000000085c047c23 */ /* 0x100fe20008010817 */
[----:B------:R-:W-:Y:S01]  /*e010*/  FFMA.FTZ R92, R125, UR8, -R23 ;  /* 0x000000087d5c7c23 */ /* 0x000fe20008010817 */
[----:B---3--:R-:W-:Y:S01]  /*e020*/  F2FP.BF16.F32.PACK_AB R6, R48, R95 ;  /* 0x0000005f3006723e */ /* 0x008fe200000010ff */
[----:B------:R-:W-:-:S04]  /*e030*/  FADD.FTZ R95, R95, R124 ;  /* 0x0000007c5f5f7221 */ /* 0x000fc80000010000 */
[----:B------:R2:W3:Y:S01]  /*e040*/  MUFU.EX2 R125, R4 ;  /* 0x00000004007d7308 */ /* 0x0004e20000000800 */
[----:B------:R-:W-:-:S07]  /*e050*/  FADD.FTZ R95, R48, R95 ;  /* 0x0000005f305f7221 */ /* 0x000fce0000010000 */
[----:B------:R-:W4:Y:S08]  /*e060*/  MUFU.EX2 R92, R92 ;  /* 0x0000005c005c7308 */ /* 0x000f300000000800 */
[----:B------:R-:W-:Y:S01]  /*e070*/  MUFU.EX2 R93, R93 ;  /* 0x0000005d005d7308 */ /* 0x000fe20000000800 */
[----:B--2---:R-:W-:Y:S02]  /*e080*/  F2FP.BF16.F32.PACK_AB R4, R129, R131 ;  /* 0x000000838104723e */ /* 0x004fe400000010ff */
[----:B---3--:R-:W-:Y:S01]  /*e090*/  F2FP.BF16.F32.PACK_AB R5, R125, R130 ;  /* 0x000000827d05723e */ /* 0x008fe200000010ff */
[----:B------:R-:W-:-:S04]  /*e0a0*/  FADD.FTZ R130, R130, R0 ;  /* 0x0000000082827221 */ /* 0x000fc80000010000 */
[----:B------:R-:W2:Y:S01]  /*e0b0*/  MUFU.EX2 R51, R51 ;  /* 0x0000003300337308 */ /* 0x000ea20000000800 */
[----:B----4-:R-:W-:Y:S01]  /*e0c0*/  F2FP.BF16.F32.PACK_AB R7, R47, R92 ;  /* 0x0000005c2f07723e */ /* 0x010fe200000010ff */
[----:B------:R-:W-:-:S04]  /*e0d0*/  FADD.FTZ R130, R125, R130 ;  /* 0x000000827d827221 */ /* 0x000fc80000010000 */
[----:B------:R-:W-:Y:S02]  /*e0e0*/  FADD.FTZ R92, R92, R130 ;  /* 0x000000825c5c7221 */ /* 0x000fe40000010000 */
[----:B-1----:R-:W-:Y:S01]  /*e0f0*/  HMMA.16816.F32.BF16 R68, R4, R8, R68 ;  /* 0x000000080444723c */ /* 0x002fe20000041844 */
[----:B------:R-:W-:Y:S01]  /*e100*/  MUFU.EX2 R50, R50 ;  /* 0x0000003200327308 */ /* 0x000fe20000000800 */
[----:B------:R-:W-:-:S04]  /*e110*/  FADD.FTZ R92, R47, R92 ;  /* 0x0000005c2f5c7221 */ /* 0x000fc80000010000 */
[C---:B------:R-:W-:Y:S01]  /*e120*/  HMMA.16816.F32.BF16 R72, R4.reuse, R10, R72 ;  /* 0x0000000a0448723c */ /* 0x040fe20000041848 */
[----:B------:R-:W1:Y:S02]  /*e130*/  LDSM.16.MT88.4 R8, [R103+0x3400] ;  /* 0x003400006708783b */ /* 0x000e640000004200 */
[----:B------:R-:W3:Y:S08]  /*e140*/  MUFU.EX2 R35, R35 ;  /* 0x0000002300237308 */ /* 0x000ef00000000800 */
[----:B------:R-:W-:Y:S08]  /*e150*/  MUFU.EX2 R91, R91 ;  /* 0x0000005b005b7308 */ /* 0x000ff00000000800 */
[----:B------:R-:W4:Y:S08]  /*e160*/  MUFU.EX2 R90, R90 ;  /* 0x0000005a005a7308 */ /* 0x000f300000000800 */
[----:B------:R-:W-:Y:S08]  /*e170*/  MUFU.EX2 R88, R88 ;  /* 0x0000005800587308 */ /* 0x000ff00000000800 */
[----:B------:R-:W-:Y:S01]  /*e180*/  MUFU.EX2 R89, R89 ;  /* 0x0000005900597308 */ /* 0x000fe20000000800 */
[C---:B-1----:R-:W-:Y:S07]  /*e190*/  HMMA.16816.F32.BF16 R76, R4.reuse, R8, R76 ;  /* 0x00000008044c723c */ /* 0x042fee000004184c */
[----:B------:R-:W-:Y:S01]  /*e1a0*/  MUFU.EX2 R57, R57 ;  /* 0x0000003900397308 */ /* 0x000fe20000000800 */
[----:B------:R-:W-:Y:S01]  /*e1b0*/  HMMA.16816.F32.BF16 R80, R4, R10, R80 ;  /* 0x0000000a0450723c */ /* 0x000fe20000041850 */
[----:B------:R-:W1:Y:S06]  /*e1c0*/  LDSM.16.MT88.4 R8, [R103+0x3800] ;  /* 0x003800006708783b */ /* 0x000e6c0000004200 */
[----:B------:R-:W5:Y:S01]  /*e1d0*/  MUFU.EX2 R55, R55 ;  /* 0x0000003700377308 */ /* 0x000f620000000800 */
[----:B------:R-:W-:Y:S01]  /*e1e0*/  F2FP.BF16.F32.PACK_AB R4, R53, R94 ;  /* 0x0000005e3504723e */ /* 0x000fe200000010ff */
[----:B------:R-:W-:Y:S01]  /*e1f0*/  FADD.FTZ R94, R94, R95 ;  /* 0x0000005f5e5e7221 */ /* 0x000fe20000010000 */
[----:B--2---:R-:W-:Y:S01]  /*e200*/  F2FP.BF16.F32.PACK_AB R5, R51, R93 ;  /* 0x0000005d3305723e */ /* 0x004fe200000010ff */
[----:B------:R-:W-:Y:S01]  /*e210*/  FADD.FTZ R93, R93, R92 ;  /* 0x0000005c5d5d7221 */ /* 0x000fe20000010000 */
[----:B------:R-:W-:-:S03]  /*e220*/  F2FP.BF16.F32.PACK_AB R6, R43, R52 ;  /* 0x000000342b06723e */ /* 0x000fc600000010ff */
[----:B------:R-:W-:Y:S01]  /*e230*/  MUFU.EX2 R41, R41 ;  /* 0x0000002900297308 */ /* 0x000fe20000000800 */
[----:B---3--:R-:W-:Y:S01]  /*e240*/  F2FP.BF16.F32.PACK_AB R7, R35, R50 ;  /* 0x000000322307723e */ /* 0x008fe200000010ff */
[----:B------:R-:W-:Y:S01]  /*e250*/  FADD.FTZ R94, R53, R94 ;  /* 0x0000005e355e7221 */ /* 0x000fe20000010000 */
[----:B------:R-:W-:-:S03]  /*e260*/  FADD.FTZ R93, R51, R93 ;  /* 0x0000005d335d7221 */ /* 0x000fc60000010000 */
[----:B------:R-:W-:Y:S01]  /*e270*/  FADD.FTZ R52, R52, R94 ;  /* 0x0000005e34347221 */ /* 0x000fe20000010000 */
[----:B------:R-:W-:Y:S01]  /*e280*/  FADD.FTZ R50, R50, R93 ;  /* 0x0000005d32327221 */ /* 0x000fe20000010000 */
[----:B------:R-:W-:Y:S01]  /*e290*/  HMMA.16816.F32.BF16 R68, R4, R12, R68 ;  /* 0x0000000c0444723c */ /* 0x000fe20000041844 */
[----:B------:R-:W2:Y:S01]  /*e2a0*/  MUFU.EX2 R40, R40 ;  /* 0x0000002800287308 */ /* 0x000ea20000000800 */
[----:B------:R-:W-:Y:S01]  /*e2b0*/  FADD.FTZ R52, R43, R52 ;  /* 0x000000342b347221 */ /* 0x000fe20000010000 */
[----:B------:R-:W-:-:S03]  /*e2c0*/  FADD.FTZ R50, R35, R50 ;  /* 0x0000003223327221 */ /* 0x000fc60000010000 */
[C---:B------:R-:W-:Y:S01]  /*e2d0*/  HMMA.16816.F32.BF16 R72, R4.reuse, R14, R72 ;  /* 0x0000000e0448723c */ /* 0x040fe20000041848 */
[----:B------:R-:W3:Y:S02]  /*e2e0*/  LDSM.16.MT88.4 R12, [R104+0x3c00] ;  /* 0x003c0000680c783b */ /* 0x000ee40000004200 */
[----:B------:R4:W-:Y:S08]  /*e2f0*/  MUFU.EX2 R0, R56 ;  /* 0x0000003800007308 */ /* 0x0009f00000000800 */
[----:B------:R-:W3:Y:S01]  /*e300*/  MUFU.EX2 R49, R49 ;  /* 0x0000003100317308 */ /* 0x000ee20000000800 */
[C---:B-1----:R-:W-:Y:S07]  /*e310*/  HMMA.16816.F32.BF16 R76, R4.reuse, R8, R76 ;  /* 0x00000008044c723c */ /* 0x042fee000004184c */
[----:B------:R-:W-:Y:S01]  /*e320*/  MUFU.EX2 R46, R46 ;  /* 0x0000002e002e7308 */ /* 0x000fe20000000800 */
[--C-:B----4-:R-:W-:Y:S01]  /*e330*/  FFMA.FTZ R56, R37, UR8, -R23.reuse ;  /* 0x0000000825387c23 */ /* 0x110fe20008010817 */
[----:B------:R-:W-:Y:S01]  /*e340*/  HMMA.16816.F32.BF16 R80, R4, R10, R80 ;  /* 0x0000000a0450723c */ /* 0x000fe20000041850 */
[----:B------:R-:W1:Y:S01]  /*e350*/  LDSM.16.MT88.4 R8, [R103+0x3c00] ;  /* 0x003c00006708783b */ /* 0x000e620000004200 */
[----:B------:R-:W-:-:S03]  /*e360*/  FFMA.FTZ R37, R19, UR8, -R23 ;  /* 0x0000000813257c23 */ /* 0x000fc60008010817 */
[----:B------:R-:W-:Y:S01]  /*e370*/  LDSM.16.MT88.4 R16, [R104+0x4400] ;  /* 0x004400006810783b */ /* 0x000fe20000004200 */
[----:B------:R-:W-:Y:S01]  /*e380*/  MUFU.EX2 R44, R44 ;  /* 0x0000002c002c7308 */ /* 0x000fe20000000800 */
[C---:B------:R-:W-:Y:S01]  /*e390*/  F2FP.BF16.F32.PACK_AB R4, R90.reuse, R91 ;  /* 0x0000005b5a04723e */ /* 0x040fe200000010ff */
[----:B------:R-:W-:Y:S01]  /*e3a0*/  FADD.FTZ R91, R91, R52 ;  /* 0x000000345b5b7221 */ /* 0x000fe20000010000 */
[----:B-----5:R-:W-:Y:S01]  /*e3b0*/  F2FP.BF16.F32.PACK_AB R5, R55, R57 ;  /* 0x000000393705723e */ /* 0x020fe200000010ff */
[----:B------:R-:W-:Y:S01]  /*e3c0*/  FADD.FTZ R57, R57, R50 ;  /* 0x0000003239397221 */ /* 0x000fe20000010000 */
[----:B------:R-:W-:Y:S01]  /*e3d0*/  F2FP.BF16.F32.PACK_AB R6, R89, R88 ;  /* 0x000000585906723e */ /* 0x000fe200000010ff */
[----:B------:R-:W-:Y:S01]  /*e3e0*/  FADD.FTZ R90, R90, R91 ;  /* 0x0000005b5a5a7221 */ /* 0x000fe20000010000 */
[----:B--2---:R-:W-:Y:S01]  /*e3f0*/  F2FP.BF16.F32.PACK_AB R7, R40, R41 ;  /* 0x000000292807723e */ /* 0x004fe200000010ff */
[----:B------:R-:W-:Y:S01]  /*e400*/  MUFU.EX2 R45, R45 ;  /* 0x0000002d002d7308 */ /* 0x000fe20000000800 */
[----:B------:R-:W-:Y:S01]  /*e410*/  FADD.FTZ R55, R55, R57 ;  /* 0x0000003937377221 */ /* 0x000fe20000010000 */
[----:B------:R-:W-:-:S03]  /*e420*/  FADD.FTZ R90, R88, R90 ;  /* 0x0000005a585a7221 */ /* 0x000fc60000010000 */
[----:B------:R-:W-:Y:S01]  /*e430*/  FADD.FTZ R55, R41, R55 ;  /* 0x0000003729377221 */ /* 0x000fe20000010000 */
[C---:B---3--:R-:W-:Y:S01]  /*e440*/  HMMA.16816.F32.BF16 R68, R4.reuse, R12, R68 ;  /* 0x0000000c0444723c */ /* 0x048fe20000041844 */
[----:B------:R-:W-:Y:S01]  /*e450*/  FADD.FTZ R89, R89, R90 ;  /* 0x0000005a59597221 */ /* 0x000fe20000010000 */
[----:B------:R-:W2:Y:S01]  /*e460*/  MUFU.EX2 R59, R59 ;  /* 0x0000003b003b7308 */ /* 0x000ea20000000800 */
[----:B------:R-:W-:Y:S02]  /*e470*/  FADD.FTZ R40, R40, R55 ;  /* 0x0000003728287221 */ /* 0x000fe40000010000 */
[----:B------:R-:W-:Y:S01]  /*e480*/  FADD.FTZ R89, R49, R89 ;  /* 0x0000005931597221 */ /* 0x000fe20000010000 */
[C---:B------:R-:W-:Y:S01]  /*e490*/  HMMA.16816.F32.BF16 R72, R4.reuse, R14, R72 ;  /* 0x0000000e0448723c */ /* 0x040fe20000041848 */
[----:B------:R-:W3:Y:S03]  /*e4a0*/  LDSM.16.MT88.4 R12, [R104+0x4000] ;  /* 0x00400000680c783b */ /* 0x000ee60000004200 */
[----:B------:R-:W4:Y:S08]  /*e4b0*/  MUFU.EX2 R56, R56 ;  /* 0x0000003800387308 */ /* 0x000f300000000800 */
[----:B------:R-:W-:Y:S01]  /*e4c0*/  MUFU.EX2 R58, R58 ;  /* 0x0000003a003a7308 */ /* 0x000fe20000000800 */
[----:B--2---:R-:W-:Y:S01]  /*e4d0*/  FADD.FTZ R40, R59, R40 ;  /* 0x000000283b287221 */ /* 0x004fe20000010000 */
[C---:B-1----:R-:W-:Y:S06]  /*e4e0*/  HMMA.16816.F32.BF16 R76, R4.reuse, R8, R76 ;  /* 0x00000008044c723c */ /* 0x042fec000004184c */
[----:B------:R-:W1:Y:S01]  /*e4f0*/  MUFU.EX2 R37, R37 ;  /* 0x0000002500257308 */ /* 0x000e620000000800 */
[----:B------:R-:W-:Y:S01]  /*e500*/  HMMA.16816.F32.BF16 R80, R4, R10, R80 ;  /* 0x0000000a0450723c */ /* 0x000fe20000041850 */
[----:B------:R-:W2:Y:S01]  /*e510*/  LDSM.16.MT88.4 R8, [R103+0x4000] ;  /* 0x004000006708783b */ /* 0x000ea20000004200 */
[----:B----4-:R-:W-:-:S05]  /*e520*/  FADD.FTZ R40, R56, R40 ;  /* 0x0000002838287221 */ /* 0x010fca0000010000 */
[----:B------:R-:W-:Y:S01]  /*e530*/  F2FP.BF16.F32.PACK_AB R4, R46, R49 ;  /* 0x000000312e04723e */ /* 0x000fe200000010ff */
[----:B------:R-:W4:Y:S01]  /*e540*/  MUFU.EX2 R42, R42 ;  /* 0x0000002a002a7308 */ /* 0x000f220000000800 */
[----:B------:R-:W-:Y:S01]  /*e550*/  F2FP.BF16.F32.PACK_AB R5, R56, R59 ;  /* 0x0000003b3805723e */ /* 0x000fe200000010ff */
[----:B------:R-:W-:Y:S01]  /*e560*/  FADD.FTZ R46, R46, R89 ;  /* 0x000000592e2e7221 */ /* 0x000fe20000010000 */
[----:B------:R-:W-:-:S03]  /*e570*/  F2FP.BF16.F32.PACK_AB R6, R45, R44 ;  /* 0x0000002c2d06723e */ /* 0x000fc600000010ff */
[----:B------:R-:W-:Y:S01]  /*e580*/  FADD.FTZ R46, R44, R46 ;  /* 0x0000002e2c2e7221 */ /* 0x000fe20000010000 */
[----:B-1----:R-:W-:Y:S01]  /*e590*/  F2FP.BF16.F32.PACK_AB R7, R37, R58 ;  /* 0x0000003a2507723e */ /* 0x002fe200000010ff */
[----:B------:R-:W1:Y:S01]  /*e5a0*/  MUFU.EX2 R34, R34 ;  /* 0x0000002200227308 */ /* 0x000e620000000800 */
[----:B------:R-:W-:Y:S01]  /*e5b0*/  FADD.FTZ R58, R58, R40 ;  /* 0x000000283a3a7221 */ /* 0x000fe20000010000 */
[----:B------:R-:W-:-:S03]  /*e5c0*/  FADD.FTZ R45, R45, R46 ;  /* 0x0000002e2d2d7221 */ /* 0x000fc60000010000 */
[----:B------:R-:W-:Y:S01]  /*e5d0*/  FADD.FTZ R58, R37, R58 ;  /* 0x0000003a253a7221 */ /* 0x000fe20000010000 */
[----:B---3--:R-:W-:Y:S02]  /*e5e0*/  HMMA.16816.F32.BF16 R68, R4, R12, R68 ;  /* 0x0000000c0444723c */ /* 0x008fe40000041844 */
[----:B------:R-:W-:Y:S01]  /*e5f0*/  MUFU.EX2 R33, R33 ;  /* 0x0000002100217308 */ /* 0x000fe20000000800 */
[----:B----4-:R-:W-:-:S03]  /*e600*/  FADD.FTZ R45, R42, R45 ;  /* 0x0000002d2a2d7221 */ /* 0x010fc60000010000 */
[C---:B------:R-:W-:Y:S01]  /*e610*/  HMMA.16816.F32.BF16 R72, R4.reuse, R14, R72 ;  /* 0x0000000e0448723c */ /* 0x040fe20000041848 */
[----:B------:R-:W3:Y:S03]  /*e620*/  LDSM.16.MT88.4 R12, [R103+0x4400] ;  /* 0x00440000670c783b */ /* 0x000ee60000004200 */
[----:B------:R-:W4:Y:S08]  /*e630*/  MUFU.EX2 R32, R32 ;  /* 0x0000002000207308 */ /* 0x000f300000000800 */
[----:B------:R-:W5:Y:S01]  /*e640*/  MUFU.EX2 R60, R60 ;  /* 0x0000003c003c7308 */ /* 0x000f620000000800 */
[C---:B--2---:R-:W-:Y:S06]  /*e650*/  HMMA.16816.F32.BF16 R76, R4.reuse, R8, R76 ;  /* 0x00000008044c723c */ /* 0x044fec000004184c */
[----:B------:R-:W-:Y:S01]  /*e660*/  HMMA.16816.F32.BF16 R80, R4, R10, R80 ;  /* 0x0000000a0450723c */ /* 0x000fe20000041850 */
[----:B------:R-:W2:Y:S01]  /*e670*/  MUFU.EX2 R62, R62 ;  /* 0x0000003e003e7308 */ /* 0x000ea20000000800 */
[----:B------:R-:W3:Y:S05]  /*e680*/  LDSM.16.MT88.4 R8, [R104+0x4800] ;  /* 0x004800006808783b */ /* 0x000eea0000004200 */
[C---:B-1----:R-:W-:Y:S01]  /*e690*/  F2FP.BF16.F32.PACK_AB R4, R34.reuse, R42 ;  /* 0x0000002a2204723e */ /* 0x042fe200000010ff */
[----:B------:R-:W-:Y:S01]  /*e6a0*/  FADD.FTZ R34, R34, R45 ;  /* 0x0000002d22227221 */ /* 0x000fe20000010000 */
[----:B------:R-:W1:Y:S01]  /*e6b0*/  MUFU.EX2 R61, R61 ;  /* 0x0000003d003d7308 */ /* 0x000e620000000800 */
[----:B----4-:R-:W-:Y:S01]  /*e6c0*/  F2FP.BF16.F32.PACK_AB R6, R32, R33 ;  /* 0x000000212006723e */ /* 0x010fe200000010ff */
[----:B-----5:R-:W-:Y:S01]  /*e6d0*/  FADD.FTZ R58, R60, R58 ;  /* 0x0000003a3c3a7221 */ /* 0x020fe20000010000 */
[----:B------:R-:W-:-:S04]  /*e6e0*/  FADD.FTZ R34, R33, R34 ;  /* 0x0000002221227221 */ /* 0x000fc80000010000 */
[----:B------:R-:W-:Y:S01]  /*e6f0*/  FADD.FTZ R32, R32, R34 ;  /* 0x0000002220207221 */ /* 0x000fe20000010000 */
[----:B------:R-:W4:Y:S01]  /*e700*/  MUFU.EX2 R31, R31 ;  /* 0x0000001f001f7308 */ /* 0x000f220000000800 */
[C---:B--2---:R-:W-:Y:S01]  /*e710*/  F2FP.BF16.F32.PACK_AB R5, R62.reuse, R60 ;  /* 0x0000003c3e05723e */ /* 0x044fe200000010ff */
[----:B------:R-:W-:-:S06]  /*e720*/  FADD.FTZ R62, R62, R58 ;  /* 0x0000003a3e3e7221 */ /* 0x000fcc0000010000 */
[----:B------:R2:W5:Y:S01]  /*e730*/  MUFU.EX2 R2, R54 ;  /* 0x0000003600027308 */ /* 0x0005620000000800 */
[----:B-1----:R-:W-:-:S07]  /*e740*/  FADD.FTZ R62, R61, R62 ;  /* 0x0000003e3d3e7221 */ /* 0x002fce0000010000 */
[----:B------:R-:W-:Y:S01]  /*e750*/  MUFU.EX2 R38, R38 ;  /* 0x0000002600267308 */ /* 0x000fe20000000800 */
[C---:B----4-:R-:W-:Y:S01]  /*e760*/  F2FP.BF16.F32.PACK_AB R7, R31.reuse, R61 ;  /* 0x0000003d1f07723e */ /* 0x050fe200000010ff */
[----:B------:R-:W-:-:S06]  /*e770*/  FADD.FTZ R31, R31, R62 ;  /* 0x0000003e1f1f7221 */ /* 0x000fcc0000010000 */
[----:B------:R-:W-:Y:S01]  /*e780*/  MUFU.EX2 R39, R39 ;  /* 0x0000002700277308 */ /* 0x000fe20000000800 */
[----:B------:R-:W-:Y:S01]  /*e790*/  HMMA.16816.F32.BF16 R68, R4, R16, R68 ;  /* 0x000000100444723c */ /* 0x000fe20000041844 */
[----:B--2---:R-:W-:Y:S01]  /*e7a0*/  FFMA.FTZ R54, R66, UR8, -R87 ;  /* 0x0000000842367c23 */ /* 0x004fe20008010857 */
[----:B-----5:R-:W-:-:S04]  /*e7b0*/  FADD.FTZ R32, R2, R32 ;  /* 0x0000002002207221 */ /* 0x020fc80000010000 */
[C---:B------:R-:W-:Y:S01]  /*e7c0*/  HMMA.16816.F32.BF16 R72, R4.reuse, R18, R72 ;  /* 0x000000120448723c */ /* 0x040fe20000041848 */
[----:B------:R-:W1:Y:S01]  /*e7d0*/  MUFU.EX2 R29, R29 ;  /* 0x0000001d001d7308 */ /* 0x000e620000000800 */
[----:B------:R-:W2:Y:S04]  /*e7e0*/  LDSM.16.MT88.4 R16, [R103+0x4800] ;  /* 0x004800006710783b */ /* 0x000ea80000004200 */
[C---:B---3--:R-:W-:Y:S03]  /*e7f0*/  HMMA.16816.F32.BF16 R76, R4.reuse, R12, R76 ;  /* 0x0000000c044c723c */ /* 0x048fe6000004184c */
[----:B------:R-:W3:Y:S03]  /*e800*/  MUFU.EX2 R28, R28 ;  /* 0x0000001c001c7308 */ /* 0x000ee60000000800 */
[----:B------:R-:W-:Y:S01]  /*e810*/  HMMA.16816.F32.BF16 R80, R4, R14, R80 ;  /* 0x0000000e0450723c */ /* 0x000fe20000041850 */
[----:B------:R-:W4:Y:S04]  /*e820*/  LDSM.16.MT88.4 R12, [R104+0x4c00] ;  /* 0x004c0000680c783b */ /* 0x000f280000004200 */
[----:B------:R-:W5:Y:S01]  /*e830*/  MUFU.EX2 R27, R27 ;  /* 0x0000001b001b7308 */ /* 0x000f620000000800 */
[----:B-1----:R-:W-:Y:S01]  /*e840*/  FADD.FTZ R31, R29, R31 ;  /* 0x0000001f1d1f7221 */ /* 0x002fe20000010000 */
[C---:B------:R-:W-:Y:S01]  /*e850*/  F2FP.BF16.F32.PACK_AB R4, R0.reuse, R2 ;  /* 0x000000020004723e */ /* 0x040fe200000010ff */
[----:B------:R-:W-:Y:S01]  /*e860*/  FADD.FTZ R0, R0, R32 ;  /* 0x0000002000007221 */ /* 0x000fe20000010000 */
[----:B------:R-:W-:-:S02]  /*e870*/  F2FP.BF16.F32.PACK_AB R6, R39, R38 ;  /* 0x000000262706723e */ /* 0x000fc400000010ff */
[----:B------:R-:W-:Y:S01]  /*e880*/  MOV R2, R20 ;  /* 0x0000001400027202 */ /* 0x000fe20000000f00 */
[----:B------:R-:W-:Y:S01]  /*e890*/  FADD.FTZ R0, R38, R0 ;  /* 0x0000000026007221 */ /* 0x000fe20000010000 */
[----:B------:R-:W1:Y:S01]  /*e8a0*/  MUFU.EX2 R26, R26 ;  /* 0x0000001a001a7308 */ /* 0x000e620000000800 */
[C---:B---3--:R-:W-:Y:S01]  /*e8b0*/  F2FP.BF16.F32.PACK_AB R5, R28.reuse, R29 ;  /* 0x0000001d1c05723e */ /* 0x048fe200000010ff */
[----:B------:R-:W-:Y:S01]  /*e8c0*/  FADD.FTZ R28, R28, R31 ;  /* 0x0000001f1c1c7221 */ /* 0x000fe20000010000 */
[----:B------:R-:W-:Y:S01]  /*e8d0*/  FADD.FTZ R39, R39, R0 ;  /* 0x0000000027277221 */ /* 0x000fe20000010000 */
[----:B------:R-:W-:-:S04]  /*e8e0*/  MOV R0, R3 ;  /* 0x0000000300007202 */ /* 0x000fc80000000f00 */
[----:B------:R-:W3:Y:S01]  /*e8f0*/  MUFU.EX2 R36, R65 ;  /* 0x0000004100247308 */ /* 0x000ee20000000800 */
[----:B-----5:R-:W-:-:S07]  /*e900*/  FADD.FTZ R28, R27, R28 ;  /* 0x0000001c1b1c7221 */ /* 0x020fce0000010000 */
[----:B------:R-:W5:Y:S01]  /*e910*/  MUFU.EX2 R54, R54 ;  /* 0x0000003600367308 */ /* 0x000f620000000800 */
[C---:B-1----:R-:W-:Y:S01]  /*e920*/  F2FP.BF16.F32.PACK_AB R7, R26.reuse, R27 ;  /* 0x0000001b1a07723e */ /* 0x042fe200000010ff */
[----:B------:R-:W-:-:S06]  /*e930*/  FADD.FTZ R26, R26, R28 ;  /* 0x0000001c1a1a7221 */ /* 0x000fcc0000010000 */
[----:B------:R-:W-:Y:S01]  /*e940*/  HMMA.16816.F32.BF16 R68, R4, R8, R68 ;  /* 0x000000080444723c */ /* 0x000fe20000041844 */
[----:B------:R-:W1:Y:S01]  /*e950*/  MUFU.EX2 R30, R86 ;  /* 0x00000056001e7308 */ /* 0x000e620000000800 */
[----:B---3--:R-:W-:-:S04]  /*e960*/  FADD.FTZ R39, R36, R39 ;  /* 0x0000002724277221 */ /* 0x008fc80000010000 */
[C---:B------:R-:W-:Y:S01]  /*e970*/  HMMA.16816.F32.BF16 R72, R4.reuse, R10, R72 ;  /* 0x0000000a0448723c */ /* 0x040fe20000041848 */
[----:B------:R-:W3:Y:S02]  /*e980*/  LDSM.16.MT88.4 R8, [R103+0x4c00] ;  /* 0x004c00006708783b */ /* 0x000ee40000004200 */
[----:B------:R-:W4:Y:S01]  /*e990*/  MUFU.EX2 R67, R67 ;  /* 0x0000004300437308 */ /* 0x000f220000000800 */
[----:B-----5:R-:W-:Y:S02]  /*e9a0*/  FADD.FTZ R39, R54, R39 ;  /* 0x0000002736277221 */ /* 0x020fe40000010000 */
[C---:B--2---:R-:W-:Y:S05]  /*e9b0*/  HMMA.16816.F32.BF16 R76, R4.reuse, R16, R76 ;  /* 0x00000010044c723c */ /* 0x044fea000004184c */
[----:B------:R-:W2:Y:S01]  /*e9c0*/  MUFU.EX2 R24, R24 ;  /* 0x0000001800187308 */ /* 0x000ea20000000800 */
[----:B------:R-:W-:Y:S01]  /*e9d0*/  HMMA.16816.F32.BF16 R80, R4, R18, R80 ;  /* 0x000000120450723c */ /* 0x000fe20000041850 */
[----:B-1----:R-:W-:-:S06]  /*e9e0*/  FADD.FTZ R39, R30, R39 ;  /* 0x000000271e277221 */ /* 0x002fcc0000010000 */
[----:B------:R-:W1:Y:S01]  /*e9f0*/  MUFU.EX2 R25, R25 ;  /* 0x0000001900197308 */ /* 0x000e620000000800 */
[----:B------:R-:W-:Y:S01]  /*ea00*/  F2FP.BF16.F32.PACK_AB R4, R54, R36 ;  /* 0x000000243604723e */ /* 0x000fe200000010ff */
[C---:B----4-:R-:W-:Y:S01]  /*ea10*/  FADD.FTZ R129, R67.reuse, R39 ;  /* 0x0000002743817221 */ /* 0x050fe20000010000 */
[----:B------:R-:W-:-:S05]  /*ea20*/  F2FP.BF16.F32.PACK_AB R6, R67, R30 ;  /* 0x0000001e4306723e */ /* 0x000fca00000010ff */
[----:B------:R-:W4:Y:S01]  /*ea30*/  MUFU.EX2 R22, R22 ;  /* 0x0000001600167308 */ /* 0x000f220000000800 */
[----:B--2---:R-:W-:-:S07]  /*ea40*/  FADD.FTZ R26, R24, R26 ;  /* 0x0000001a181a7221 */ /* 0x004fce0000010000 */
[----:B------:R-:W2:Y:S01]  /*ea50*/  MUFU.EX2 R128, R128 ;  /* 0x0000008000807308 */ /* 0x000ea20000000800 */
[C---:B-1----:R-:W-:Y:S01]  /*ea60*/  F2FP.BF16.F32.PACK_AB R5, R25.reuse, R24 ;  /* 0x000000181905723e */ /* 0x042fe200000010ff */
[----:B------:R-:W-:-:S04]  /*ea70*/  FADD.FTZ R26, R25, R26 ;  /* 0x0000001a191a7221 */ /* 0x000fc80000010000 */
[----:B----4-:R-:W-:Y:S01]  /*ea80*/  FADD.FTZ R26, R22, R26 ;  /* 0x0000001a161a7221 */ /* 0x010fe20000010000 */
[----:B--2---:R-:W-:-:S03]  /*ea90*/  F2FP.BF16.F32.PACK_AB R7, R128, R22 ;  /* 0x000000168007723e */ /* 0x004fc600000010ff */
[----:B------:R-:W-:-:S04]  /*eaa0*/  FADD.FTZ R128, R128, R26 ;  /* 0x0000001a80807221 */ /* 0x000fc80000010000 */
[C---:B------:R-:W-:Y:S06]  /*eab0*/  HMMA.16816.F32.BF16 R68, R4.reuse, R12, R68 ;  /* 0x0000000c0444723c */ /* 0x040fec0000041844 */
[C---:B------:R-:W-:Y:S06]  /*eac0*/  HMMA.16816.F32.BF16 R72, R4.reuse, R14, R72 ;  /* 0x0000000e0448723c */ /* 0x040fec0000041848 */
[C---:B---3--:R-:W-:Y:S06]  /*ead0*/  HMMA.16816.F32.BF16 R76, R4.reuse, R8, R76 ;  /* 0x00000008044c723c */ /* 0x048fec000004184c */
[----:B------:R-:W-:-:S15]  /*eae0*/  HMMA.16816.F32.BF16 R80, R4, R10, R80 ;  /* 0x0000000a0450723c */ /* 0x000fde0000041850 */
[----:B------:R-:W-:-:S09]  /*eaf0*/  NOP ;  /* 0x0000000000007918 */ /* 0x000fd20000000000 */
.L_x_3900:
        /* <DEDUP_REMOVED lines=12> */
.L_x_3912:
        /* <DEDUP_REMOVED lines=11> */
[C---:B------:R-:W-:Y:S05]  /*ec70*/  VIADD R7, R14.reuse, 0xffffff80 ;  /* 0xffffff800e077836 */ /* 0x040fea0000000000 */
[----:B------:R-:W-:Y:S02]  /*ec80*/  IABS R9, R7 ;  /* 0x0000000700097213 */ /* 0x000fe40000000000 */
[-C--:B---3--:R-:W-:Y:S02]  /*ec90*/  IABS R6, R0.reuse ;  /* 0x0000000000067213 */ /* 0x088fe40000000000 */
[-C--:B------:R-:W-:Y:S02]  /*eca0*/  LOP3.LUT R7, R7, R0.reuse, RZ, 0x3c, !PT ;  /* 0x0000000007077212 */ /* 0x080fe400078e3cff */
[----:B------:R-:W3:Y:S01]  /*ecb0*/  I2F.RP R12, R6 ;  /* 0x00000006000c7306 */ /* 0x000ee20000209400 */
[-C--:B------:R-:W-:Y:S02]  /*ecc0*/  LOP3.LUT R14, R14, R0.reuse, RZ, 0x3c, !PT ;  /* 0x000000000e0e7212 */ /* 0x080fe400078e3cff */
[----:B------:R-:W-:Y:S02]  /*ecd0*/  ISETP.GE.AND P1, PT, R7, RZ, PT ;  /* 0x000000ff0700720c */ /* 0x000fe40003f26270 */
[----:B------:R-:W-:Y:S05]  /*ece0*/  LOP3.LUT R7, RZ, R0, RZ, 0x33, !PT ;  /* 0x00000000ff077212 */ /* 0x000fea00078e33ff */
[----:B---3--:R-:W3:Y:S02]  /*ecf0*/  MUFU.RCP R12, R12 ;  /* 0x0000000c000c7308 */ /* 0x008ee40000001000 */
[----:B---3--:R-:W-:Y:S08]  /*ed00*/  VIADD R12, R12, 0xffffffe ;  /* 0x0ffffffe0c0c7836 */ /* 0x008ff00000000000 */
[----:B------:R-:W3:Y:S02]  /*ed10*/  F2I.FTZ.U32.TRUNC.NTZ R13, R12 ;  /* 0x0000000c000d7305 */ /* 0x000ee4000021f000 */
        /* <DEDUP_REMOVED lines=19> */
[----:B------:R-:W-:Y:S09]  /*ee50*/  ISETP.NE.AND P4, PT, R0, RZ, PT ;  /* 0x000000ff0000720c */ /* 0x000ff20003f85270 */
        /* <DEDUP_REMOVED lines=11> */
[----:B------:R-:W3:Y:S01]  /*ef10*/  LDG.E R10, desc[UR6][R10.64] ;  /* 0x000000060a0a7981 */ /* 0x000ee2000c1e1900 */
[----:B------:R-:W4:Y:S01]  /*ef20*/  LDC.64 R6, c[0x0][0x238] ;  /* 0x00008e00ff067b82 */ /* 0x000f220000000a00 */
[----:B------:R-:W-:Y:S05]  /*ef30*/  IMAD R12, R12, R0, -0x80 ;  /* 0xffffff800c0c7424 */ /* 0x000fea00078e0200 */
[----:B------:R-:W-:Y:S01]  /*ef40*/  SHF.R.S32.HI R0, RZ, 0x1f, R12 ;  /* 0x0000001fff007819 */ /* 0x000fe2000001140c */
[----:B------:R5:W3:Y:S02]  /*ef50*/  LDG.E R11, desc[UR6][R8.64] ;  /* 0x00000006080b7981 */ /* 0x000ae4000c1e1900 */
[----:B-----5:R-:W5:Y:S02]  /*ef60*/  LDC.64 R8, c[0x0][0x250] ;  /* 0x00009400ff087b82 */ /* 0x020f640000000a00 */
[-C--:B-----5:R-:W-:Y:S02]  /*ef70*/  IMAD R0, R0, R8.reuse, RZ ;  /* 0x0000000800007224 */ /* 0x0a0fe400078e02ff */
[C---:B------:R-:W-:Y:S04]  /*ef80*/  IMAD.WIDE.U32 R14, R12.reuse, R8, RZ ;  /* 0x000000080c0e7225 */ /* 0x040fe800078e00ff */
[----:B------:R-:W-:Y:S04]  /*ef90*/  IMAD R0, R12, R9, R0 ;  /* 0x000000090c007224 */ /* 0x000fe800078e0200 */
[----:B------:R-:W-:Y:S01]  /*efa0*/  IMAD.IADD R15, R15, 0x1, R0 ;  /* 0x000000010f0f7824 */ /* 0x000fe200078e0200 */
[----:B---3--:R-:W-:Y:S04]  /*efb0*/  IADD3 R10, -R11, R10, RZ ;  /* 0x0000000a0b0a7210 */ /* 0x008fe80007ffe1ff */
[----:B------:R-:W-:Y:S01]  /*efc0*/  SHF.R.S32.HI R8, RZ, 0x1f, R10 ;  /* 0x0000001fff087819 */ /* 0x000fe2000001140a */
[-C--:B----4-:R-:W-:Y:S04]  /*efd0*/  IMAD.WIDE.U32 R14, R10, R6.reuse, R14 ;  /* 0x000000060a0e7225 */ /* 0x090fe800078e000e */
[----:B------:R-:W-:Y:S04]  /*efe0*/  IMAD R8, R8, R6, RZ ;  /* 0x0000000608087224 */ /* 0x000fe800078e02ff */
[----:B------:R-:W-:Y:S05]  /*eff0*/  IMAD R8, R10, R7, R8 ;  /* 0x000000070a087224 */ /* 0x000fea00078e0208 */
[----:B------:R-:W-:Y:S07]  /*f000*/  IADD3 R15, R15, R8, RZ ;  /* 0x000000080f0f7210 */ /* 0x000fee0007ffe0ff */
.L_x_3909:
[-C--:B------:R-:W-:Y:S01]  /*f010*/  LEA R130, P5, R14, R127.reuse, 0x1 ;  /* 0x0000007f0e827211 */ /* 0x080fe200078a08ff */
[----:B------:R-:W-:Y:S01]  /*f020*/  @P0 STS.64 [R122+0x3008], RZ ;  /* 0x003008ff7a000388 */ /* 0x000fe20000000a00 */
[----:B------:R-:W-:Y:S01]  /*f030*/  @!P0 IADD3 R6, P1, R112, R14, RZ ;  /* 0x0000000e70068210 */ /* 0x000fe20007f3e0ff */
[----:B--2---:R-:W-:Y:S01]  /*f040*/  @!P0 IMAD.WIDE.U32 R8, R2, 0x60, R14 ;  /* 0x0000006002088825 */ /* 0x004fe200078e000e */
[----:B------:R-:W-:Y:S02]  /*f050*/  LEA.HI.X R131, R14, R126, R15, 0x1, P5 ;  /* 0x0000007e0e837211 */ /* 0x000fe400028f0c0f */
[----:B------:R-:W-:Y:S01]  /*f060*/  @!P0 LEA R10, P4, R6, R127, 0x1 ;  /* 0x0000007f060a8211 */ /* 0x000fe200078808ff */
[----:B------:R-:W-:Y:S01]  /*f070*/  @P0 STS [R122+0x3000], RZ ;  /* 0x003000ff7a000388 */ /* 0x000fe20000000800 */
[-C--:B------:R-:W-:Y:S01]  /*f080*/  @!P0 IADD3.X R2, R111, R15.reuse, RZ, P1, !PT ;  /* 0x0000000f6f028210 */ /* 0x080fe20000ffe4ff */
[----:B------:R-:W-:Y:S01]  /*f090*/  @!P0 IMAD R3, R3, 0x60, RZ ;  /* 0x0000006003038824 */ /* 0x000fe200078e02ff */
[----:B-1----:R-:W-:Y:S01]  /*f0a0*/  @!P0 LEA R0, P3, R4, R14, 0x6 ;  /* 0x0000000e04008211 */ /* 0x002fe200078630ff */
[----:B------:R-:W-:Y:S01]  /*f0b0*/  @P0 STS [R122+0x3004], RZ ;  /* 0x003004ff7a000388 */ /* 0x000fe20000000800 */
[-C--:B------:R-:W-:Y:S02]  /*f0c0*/  @!P0 LEA.HI.X R11, R6, R126.reuse, R2, 0x1, P4 ;  /* 0x0000007e060b8211 */ /* 0x080fe400020f0c02 */
[----:B------:R-:W-:Y:S01]  /*f0d0*/  @!P0 LEA.HI.X R5, R4, R15, R5, 0x6, P3 ;  /* 0x0000000f04058211 */ /* 0x000fe200018f3405 */
[----:B------:R-:W-:Y:S01]  /*f0e0*/  @!PT LDS RZ, [RZ] ;  /* 0x00000000fffff984 */ /* 0x000fe20000000800 */
[----:B------:R-:W-:Y:S01]  /*f0f0*/  @!PT LDS RZ, [RZ] ;  /* 0x00000000fffff984 */ /* 0x000fe20000000800 */
[----:B------:R-:W-:Y:S01]  /*f100*/  @!PT LDS RZ, [RZ] ;  /* 0x00000000fffff984 */ /* 0x000fe20000000800 */
[----:B------:R-:W-:Y:S01]  /*f110*/  @!P0 LDGSTS.E.BYPASS.LTC128B.128 [R122+0x3000], desc[UR6][R130.64] ;  /* 0x03000000827a8fae */ /* 0x000fe2000b901d46 */
[C---:B------:R-:W-:Y:S02]  /*f120*/  @!P0 LEA R4, P3, R0.reuse, R127, 0x1 ;  /* 0x0000007f00048211 */ /* 0x040fe400078608ff */
[----:B------:R-:W-:Y:S02]  /*f130*/  @!P0 IADD3 R3, R3, R9, RZ ;  /* 0x0000000903038210 */ /* 0x000fe40007ffe0ff */
[----:B------:R-:W-:Y:S02]  /*f140*/  @!P0 LEA.HI.X R5, R0, R126, R5, 0x1, P3 ;  /* 0x0000007e00058211 */ /* 0x000fe400018f0c05 */
[C---:B------:R-:W-:Y:S01]  /*f150*/  @!P0 LEA R12, P1, R8.reuse, R127, 0x1 ;  /* 0x0000007f080c8211 */ /* 0x040fe200078208ff */
[----:B------:R-:W-:Y:S01]  /*f160*/  @P0 STS.128 [R122+0x3800], RZ ;  /* 0x003800ff7a000388 */ /* 0x000fe20000000c00 */
[----:B------:R-:W-:Y:S02]  /*f170*/  MOV R127, R130 ;  /* 0x00000082007f7202 */ /* 0x000fe40000000f00 */
[----:B------:R-:W-:Y:S02]  /*f180*/  @!P0 LEA.HI.X R13, R8, R126, R3, 0x1, P1 ;  /* 0x0000007e080d8211 */ /* 0x000fe400008f0c03 */
[----:B------:R-:W-:Y:S02]  /*f190*/  ISETP.GE.AND P1, PT, R121, 0x2, PT ;  /* 0x000000027900780c */ /* 0x000fe40003f26270 */
[----:B------:R-:W-:Y:S01]  /*f1a0*/  MOV R126, R131 ;  /* 0x00000083007e7202 */ /* 0x000fe20000000f00 */
        /* <DEDUP_REMOVED lines=15> */
[----:B-1----:R-:W2:Y:S08]  /*f2a0*/  LDSM.16.M88.4 R8, [R106+0x1000] ;  /* 0x001000006a08783b */ /* 0x002eb00000000200 */
[----:B------:R-:W3:Y:S08]  /*f2b0*/  LDSM.16.M88.4 R16, [R106+0x1400] ;  /* 0x001400006a10783b */ /* 0x000ef00000000200 */
[----:B------:R-:W0:Y:S08]  /*f2c0*/  LDGDEPBAR ;  /* 0x00000000000079af */ /* 0x000e300000000000 */
[----:B------:R-:W1:Y:S08]  /*f2d0*/  LDSM.16.M88.4 R24, [R106+0x1800] ;  /* 0x001800006a18783b */ /* 0x000e700000000200 */
[----:B------:R-:W4:Y:S08]  /*f2e0*/  LDSM.16.M88.4 R32, [R106+0x1c00] ;  /* 0x001c00006a20783b */ /* 0x000f300000000200 */
[----:B------:R-:W5:Y:S08]  /*f2f0*/  LDSM.16.M88.4 R40, [R106+0x2000] ;  /* 0x002000006a28783b */ /* 0x000f700000000200 */
[----:B------:R-:W5:Y:S08]  /*f300*/  LDSM.16.M88.4 R48, [R106+0x2400] ;  /* 0x002400006a30783b */ /* 0x000f700000000200 */
[----:B------:R-:W5:Y:S08]  /*f310*/  LDSM.16.M88.4 R56, [R106+0x2800] ;  /* 0x002800006a38783b */ /* 0x000f700000000200 */
[----:B------:R-:W5:Y:S08]  /*f320*/  LDSM.16.M88.4 R88, [R106+0x2c00] ;  /* 0x002c00006a58783b */ /* 0x000f700000000200 */
[----:B------:R-:W-:Y:S01]  /*f330*/  LDSM.16.M88.4 R92, [R105] ;  /* 0x00000000695c783b */ /* 0x000fe20000000200 */
[C---:B--2---:R-:W-:Y:S06]  /*f340*/  HMMA.16816.F32.BF16 R4, R64.reuse, R8, RZ ;  /* 0x000000084004723c */ /* 0x044fec00000418ff */
[C---:B------:R-:W-:Y:S06]  /*f350*/  HMMA.16816.F32.BF16 R8, R64.reuse, R10, RZ ;  /* 0x0000000a4008723c */ /* 0x040fec00000418ff */
[C---:B---3--:R-:W-:Y:S06]  /*f360*/  HMMA.16816.F32.BF16 R12, R64.reuse, R16, RZ ;  /* 0x00000010400c723c */ /* 0x048fec00000418ff */
[C---:B------:R-:W-:Y:S06]  /*f370*/  HMMA.16816.F32.BF16 R16, R64.reuse, R18, RZ ;  /* 0x000000124010723c */ /* 0x040fec00000418ff */
[C---:B-1----:R-:W-:Y:S06]  /*f380*/  HMMA.16816.F32.BF16 R20, R64.reuse, R24, RZ ;  /* 0x000000184014723c */ /* 0x042fec00000418ff */
        /* <DEDUP_REMOVED lines=14> */
[----:B------:R-:W1:Y:S11]  /*f470*/  LDSM.16.M88.4 R92, [R102] ;  /* 0x00000000665c783b */ /* 0x000e760000000200 */
[----:B------:R-:W-:Y:S06]  /*f480*/  @!UPT UIADD3 URZ, URZ, URZ, URZ ;  /* 0x0000003f3f3ff290 */ /* 0x000fec000fffe03f */
        /* <DEDUP_REMOVED lines=8> */
[----:B------:R-:W-:Y:S05]  /*f510*/  FMUL.FTZ R11, R11, UR5 ;  /* 0x000000050b0b7c20 */ /* 0x000fea0008410000 */
[----:B------:R-:W3:Y:S10]  /*f520*/  MUFU.TANH R133, R5 ;  /* 0x0000000500857308 */ /* 0x000ef40000002400 */
[----:B------:R-:W4:Y:S01]  /*f530*/  MUFU.TANH R136, R6 ;  /* 0x0000000600887308 */ /* 0x000f220000002400 */
[C---:B-1----:R-:W-:Y:S09]  /*f540*/  HMMA.16816.F32.BF16 R12, R88.reuse, R92, R12 ;  /* 0x0000005c580c723c */ /* 0x042ff2000004180c */
[----:B------:R1:W1:Y:S01]  /*f550*/  MUFU.TANH R138, R7 ;  /* 0x00000007008a7308 */ /* 0x0002620000002400 */
[C---:B------:R-:W-:Y:S01]  /*f560*/  HMMA.16816.F32.BF16 R16, R88.reuse, R94, R16 ;  /* 0x0000005e5810723c */ /* 0x040fe20000041810 */
[----:B------:R-:W5:Y:S08]  /*f570*/  LDSM.16.M88.4 R92, [R101] ;  /* 0x00000000655c783b */ /* 0x000f700000000200 */
[----:B------:R-:W2:Y:S10]  /*f580*/  MUFU.TANH R8, R8 ;  /* 0x0000000800087308 */ /* 0x000eb40000002400 */
[----:B------:R-:W2:Y:S01]  /*f590*/  MUFU.TANH R9, R9 ;  /* 0x0000000900097308 */ /* 0x000ea20000002400 */
[----:B-1----:R-:W1:Y:S01]  /*f5a0*/  LDSM.16.M88.4 R4, [R100] ;  /* 0x000000006404783b */ /* 0x002e620000000200 */
        /* <DEDUP_REMOVED lines=9> */
[----:B------:R-:W1:Y:S10]  /*f640*/  MUFU.TANH R11, R11 ;  /* 0x0000000b000b7308 */ /* 0x000e740000002400 */
[----:B------:R-:W1:Y:S01]  /*f650*/  MUFU.TANH R135, R14 ;  /* 0x0000000e00877308 */ /* 0x000e620000002400 */
[C---:B-----5:R-:W-:Y:S09]  /*f660*/  HMMA.16816.F32.BF16 R20, R88.reuse, R92, R20 ;  /* 0x0000005c5814723c */ /* 0x060ff20000041814 */
[----:B------:R-:W2:Y:S01]  /*f670*/  MUFU.TANH R137, R15 ;  /* 0x0000000f00897308 */ /* 0x000ea20000002400 */
[C---:B------:R-:W-:Y:S09]  /*f680*/  HMMA.16816.F32.BF16 R24, R88.reuse, R94, R24 ;  /* 0x0000005e5818723c */ /* 0x040ff20000041818 */
[----:B------:R-:W2:Y:S01]  /*f690*/  MUFU.TANH R94, R12 ;  /* 0x0000000c005e7308 */ /* 0x000ea20000002400 */
[C---:B-1----:R-:W-:Y:S06]  /*f6a0*/  HMMA.16816.F32.BF16 R28, R88.reuse, R4, R28 ;  /* 0x00000004581c723c */ /* 0x042fec000004181c */
[C---:B------:R-:W-:Y:S03]  /*f6b0*/  HMMA.16816.F32.BF16 R32, R88.reuse, R6, R32 ;  /* 0x000000065820723c */ /* 0x040fe60000041820 */
[----:B------:R-:W1:Y:S01]  /*f6c0*/  MUFU.TANH R95, R13 ;  /* 0x0000000d005f7308 */ /* 0x000e620000002400 */
[----:B------:R-:W5:Y:S01]  /*f6d0*/  LDSM.16.M88.4 R4, [R99] ;  /* 0x000000006304783b */ /* 0x000f620000000200 */
        /* <DEDUP_REMOVED lines=19> */
[----:B------:R3:W1:Y:S10]  /*f810*/  MUFU.TANH R154, R33 ;  /* 0x00000021009a7308 */ /* 0x0006740000002400 */
[----:B------:R-:W1:Y:S01]  /*f820*/  MUFU.TANH R151, R35 ;  /* 0x0000002300977308 */ /* 0x000e620000002400 */
[C---:B-----5:R-:W-:Y:S06]  /*f830*/  HMMA.16816.F32.BF16 R36, R88.reuse, R4, R36 ;  /* 0x000000045824723c */ /* 0x060fec0000041824 */
[C---:B------:R-:W-:Y:S03]  /*f840*/  HMMA.16816.F32.BF16 R40, R88.reuse, R6, R40 ;  /* 0x000000065828723c */ /* 0x040fe60000041828 */
[----:B------:R5:W1:Y:S01]  /*f850*/  MUFU.TANH R153, R32 ;  /* 0x0000002000997308 */ /* 0x000a620000002400 */
[----:B------:R-:W4:Y:S09]  /*f860*/  LDSM.16.M88.4 R4, [R98] ;  /* 0x000000006204783b */ /* 0x000f320000000200 */
[----:B------:R2:W1:Y:S10]  /*f870*/  MUFU.TANH R155, R34 ;  /* 0x00000022009b7308 */ /* 0x0004740000002400 */
[----:B------:R-:W1:Y:S01]  /*f880*/  MUFU.TANH R139, R16 ;  /* 0x00000010008b7308 */ /* 0x000e620000002400 */
[----:B---3--:R-:W-:Y:S01]  /*f890*/  FMUL.FTZ R33, R38, UR5 ;  /* 0x0000000526217c20 */ /* 0x008fe20008410000 */
[----:B------:R-:W-:Y:S01]  /*f8a0*/  FMUL.FTZ R38, R39, UR5 ;  /* 0x0000000527267c20 */ /* 0x000fe20008410000 */
[----:B-----5:R-:W-:Y:S01]  /*f8b0*/  FMUL.FTZ R32, R37, UR5 ;  /* 0x0000000525207c20 */ /* 0x020fe20008410000 */
[----:B------:R-:W-:Y:S06]  /*f8c0*/  FMUL.FTZ R40, R40, UR5 ;  /* 0x0000000528287c20 */ /* 0x000fec0008410000 */
[----:B------:R-:W3:Y:S01]  /*f8d0*/  MUFU.TANH R141, R17 ;  /* 0x00000011008d7308 */ /* 0x000ee20000002400 */
[----:B------:R-:W-:Y:S01]  /*f8e0*/  FMUL.FTZ R41, R41, UR5 ;  /* 0x0000000529297c20 */ /* 0x000fe20008410000 */
[----:B------:R-:W-:Y:S01]  /*f8f0*/  FMUL.FTZ R42, R42, UR5 ;  /* 0x000000052a2a7c20 */ /* 0x000fe20008410000 */
[----:B------:R-:W-:Y:S01]  /*f900*/  FMUL.FTZ R43, R43, UR5 ;  /* 0x000000052b2b7c20 */ /* 0x000fe20008410000 */
[----:B--2---:R-:W-:Y:S06]  /*f910*/  FMUL.FTZ R34, R36, UR5 ;  /* 0x0000000524227c20 */ /* 0x004fec0008410000 */
[----:B------:R-:W2:Y:S10]  /*f920*/  MUFU.TANH R156, R40 ;  /* 0x00000028009c7308 */ /* 0x000eb40000002400 */
[----:B------:R-:W1:Y:S01]  /*f930*/  MUFU.TANH R158, R41 ;  /* 0x00000029009e7308 */ /* 0x000e620000002400 */
[C---:B----4-:R-:W-:Y:S06]  /*f940*/  HMMA.16816.F32.BF16 R44, R88.reuse, R4, R44 ;  /* 0x00000004582c723c */ /* 0x050fec000004182c */
[C---:B------:R-:W-:Y:S03]  /*f950*/  HMMA.16816.F32.BF16 R48, R88.reuse, R6, R48 ;  /* 0x000000065830723c */ /* 0x040fe60000041830 */
[----:B------:R4:W1:Y:S01]  /*f960*/  MUFU.TANH R159, R42 ;  /* 0x0000002a009f7308 */ /* 0x0008620000002400 */
[----:B------:R-:W5:Y:S09]  /*f970*/  LDSM.16.M88.4 R4, [R97] ;  /* 0x000000006104783b */ /* 0x000f720000000200 */
[----:B------:R3:W1:Y:S10]  /*f980*/  MUFU.TANH R160, R43 ;  /* 0x0000002b00a07308 */ /* 0x0006740000002400 */
[----:B------:R-:W1:Y:S01]  /*f990*/  MUFU.TANH R134, R18 ;  /* 0x0000001200867308 */ /* 0x000e620000002400 */
[----:B------:R-:W-:Y:S01]  /*f9a0*/  FMUL.FTZ R44, R44, UR5 ;  /* 0x000000052c2c7c20 */ /* 0x000fe20008410000 */
[----:B------:R-:W-:Y:S01]  /*f9b0*/  FMUL.FTZ R45, R45, UR5 ;  /* 0x000000052d2d7c20 */ /* 0x000fe20008410000 */
[----:B------:R-:W-:Y:S01]  /*f9c0*/  FMUL.FTZ R35, R46, UR5 ;  /* 0x000000052e237c20 */ /* 0x000fe20008410000 */
[----:B------:R-:W-:Y:S01]  /*f9d0*/  FMUL.FTZ R46, R47, UR5 ;  /* 0x000000052f2e7c20 */ /* 0x000fe20008410000 */
[----:B------:R-:W-:Y:S05]  /*f9e0*/  FMUL.FTZ R50, R50, UR5 ;  /* 0x0000000532327c20 */ /* 0x000fea0008410000 */
[----:B------:R2:W1:Y:S01]  /*f9f0*/  MUFU.TANH R161, R44 ;  /* 0x0000002c00a17308 */ /* 0x0004620000002400 */
[----:B------:R-:W-:Y:S01]  /*fa00*/  FMUL.FTZ R47, R51, UR5 ;  /* 0x00000005332f7c20 */ /* 0x000fe20008410000 */
[----:B------:R-:W-:Y:S01]  /*fa10*/  FMUL.FTZ R48, R48, UR5 ;  /* 0x0000000530307c20 */ /* 0x000fe20008410000 */
[----:B------:R-:W-:Y:S07]  /*fa20*/  FMUL.FTZ R49, R49, UR5 ;  /* 0x0000000531317c20 */ /* 0x000fee0008410000 */
[----:B------:R1:W1:Y:S10]  /*fa30*/  MUFU.TANH R157, R45 ;  /* 0x0000002d009d7308 */ /* 0x0002740000002400 */
[----:B------:R1:W1:Y:S01]  /*fa40*/  MUFU.TANH R162, R50 ;  /* 0x0000003200a27308 */ /* 0x0002620000002400 */
[C---:B-----5:R-:W-:Y:S06]  /*fa50*/  HMMA.16816.F32.BF16 R52, R88.reuse, R4, R52 ;  /* 0x000000045834723c */ /* 0x060fec0000041834 */
[C---:B------:R-:W-:Y:S03]  /*fa60*/  HMMA.16816.F32.BF16 R56, R88.reuse, R6, R56 ;  /* 0x000000065838723c */ /* 0x040fe60000041838 */
[----:B------:R1:W1:Y:S01]  /*fa70*/  MUFU.TANH R93, R19 ;  /* 0x00000013005d7308 */ /* 0x0002620000002400 */
[----:B------:R-:W5:Y:S02]  /*fa80*/  LDSM.16.M88.4 R4, [R96] ;  /* 0x000000006004783b */ /* 0x000f640000000200 */
[----:B------:R-:W-:Y:S07]  /*fa90*/  DEPBAR.LE SB0, 0x0 ;  /* 0x000080000000791a */ /* 0x000fee0000000000 */
[----:B------:R1:W1:Y:S01]  /*faa0*/  MUFU.TANH R140, R21 ;  /* 0x00000015008c7308 */ /* 0x0002620000002400 */
[----:B------:R-:W-:Y:S09]  /*fab0*/  BAR.SYNC.DEFER_BLOCKING 0x0 ;  /* 0x0000000000007b1d */ /* 0x000ff20000010000 */
[----:B------:R1:W1:Y:S01]  /*fac0*/  MUFU.TANH R145, R24 ;  /* 0x0000001800917308 */ /* 0x0002620000002400 */
[----:B------:R-:W-:Y:S01]  /*fad0*/  FMUL.FTZ R39, R52, UR5 ;  /* 0x0000000534277c20 */ /* 0x000fe20008410000 */
[----:B------:R-:W-:Y:S01]  /*fae0*/  FMUL.FTZ R36, R53, UR5 ;  /* 0x0000000535247c20 */ /* 0x000fe20008410000 */
[----:B------:R-:W-:Y:S01]  /*faf0*/  FMUL.FTZ R37, R54, UR5 ;  /* 0x0000000536257c20 */ /* 0x000fe20008410000 */
[----:B----4-:R-:W-:Y:S01]  /*fb00*/  FMUL.FTZ R42, R55, UR5 ;  /* 0x00000005372a7c20 */ /* 0x010fe20008410000 */
[----:B---3--:R-:W-:Y:S01]  /*fb10*/  FMUL.FTZ R43, R56, UR5 ;  /* 0x00000005382b7c20 */ /* 0x008fe20008410000 */
[----:B------:R-:W-:Y:S04]  /*fb20*/  FMUL.FTZ R41, R57, UR5 ;  /* 0x0000000539297c20 */ /* 0x000fe80008410000 */
[----:B------:R3:W4:Y:S01]  /*fb30*/  MUFU.TANH R146, R25 ;  /* 0x0000001900927308 */ /* 0x0007220000002400 */
[----:B------:R-:W-:Y:S01]  /*fb40*/  FMUL.FTZ R40, R58, UR5 ;  /* 0x000000053a287c20 */ /* 0x000fe20008410000 */
[----:B--2---:R-:W-:Y:S08]  /*fb50*/  FMUL.FTZ R44, R59, UR5 ;  /* 0x000000053b2c7c20 */ /* 0x004ff00008410000 */
[----:B------:R3:W2:Y:S10]  /*fb60*/  MUFU.TANH R147, R26 ;  /* 0x0000001a00937308 */ /* 0x0006b40000002400 */
[----:B------:R3:W1:Y:S01]  /*fb70*/  MUFU.TANH R149, R27 ;  /* 0x0000001b00957308 */ /* 0x0006620000002400 */
[C---:B-----5:R-:W-:Y:S06]  /*fb80*/  HMMA.16816.F32.BF16 R60, R88.reuse, R4, R60 ;  /* 0x00000004583c723c */ /* 0x060fec000004183c */
[----:B------:R-:W-:Y:S03]  /*fb90*/  HMMA.16816.F32.BF16 R64, R88, R6, R64 ;  /* 0x000000065840723c */ /* 0x000fe60000041840 */
[----:B------:R3:W1:Y:S10]  /*fba0*/  MUFU.TANH R144, R28 ;  /* 0x0000001c00907308 */ /* 0x0006740000002400 */
[----:B------:R3:W2:Y:S10]  /*fbb0*/  MUFU.TANH R148, R29 ;  /* 0x0000001d00947308 */ /* 0x0006b40000002400 */
[----:B------:R3:W2:Y:S01]  /*fbc0*/  MUFU.TANH R150, R30 ;  /* 0x0000001e00967308 */ /* 0x0006a20000002400 */
[----:B-1----:R-:W-:Y:S01]  /*fbd0*/  FMUL.FTZ R45, R60, UR5 ;  /* 0x000000053c2d7c20 */ /* 0x002fe20008410000 */
        /* <DEDUP_REMOVED lines=34> */
[----:B------:R-:W2:Y:S02]  /*fe00*/  LDC R0, c[0x0][0x248] ;  /* 0x00009200ff007b82 */ /* 0x000ea40000000800 */
[----:B--2---:R-:W-:Y:S04]  /*fe10*/  LEA R4, -R0, RZ, 0x7 ;  /* 0x000000ff00047211 */ /* 0x004fe800078e39ff */
[----:B------:R-:W-:Y:S01]  /*fe20*/  SHF.R.S32.HI R2, RZ, 0x1f, R4 ;  /* 0x0000001fff027819 */ /* 0x000fe20000011404 */
[----:B------:R-:W-:Y:S06]  /*fe30*/  @!P2 BRA `(.L_x_3911) ;  /* 0x0000000000fca947 */ /* 0x000fec0003800000 */
[----:B------:R-:W2:Y:S02]  /*fe40*/  LDC R5, c[0x0][0x380] ;  /* 0x0000e000ff057b82 */ /* 0x000ea40000000800 */
[----:B--2---:R-:W-:Y:S04]  /*fe50*/  IABS R4, R5 ;  /* 0x0000000500047213 */ /* 0x004fe80000000000 */
[----:B------:R-:W2:Y:S10]  /*fe60*/  I2F.RP R6, R4 ;  /* 0x0000000400067306 */ /* 0x000eb40000209400 */
[----:B--2---:R-:W2:Y:S02]  /*fe70*/  MUFU.RCP R6, R6 ;  /* 0x0000000600067308 */ /* 0x004ea40000001000 */
[----:B--2---:R-:W-:Y:S08]  /*fe80*/  VIADD R6, R6, 0xffffffe ;  /* 0x0ffffffe06067836 */ /* 0x004ff00000000000 */
[----:B------:R-:W2:Y:S02]  /*fe90*/  F2I.FTZ.U32.TRUNC.NTZ R7, R6 ;  /* 0x0000000600077305 */ /* 0x000ea4000021f000 */
[--C-:B--2---:R-:W-:Y:S01]  /*fea0*/  IMAD.MOV R2, RZ, RZ, -R7.reuse ;  /* 0x000000ffff027224 */ /* 0x104fe200078e0a07 */
[----:B------:R-:W-:Y:S03]  /*feb0*/  MOV R6, RZ ;  /* 0x000000ff00067202 */ /* 0x000fe60000000f00 */
[----:B------:R-:W-:Y:S04]  /*fec0*/  IMAD R2, R2, R4, RZ ;  /* 0x0000000402027224 */ /* 0x000fe800078e02ff */
[----:B------:R-:W-:Y:S04]  /*fed0*/  IMAD.HI.U32 R2, R7, R2, R6 ;  /* 0x0000000207027227 */ /* 0x000fe800078e0006 */
[----:B------:R-:W-:Y:S04]  /*fee0*/  IMAD.SHL.U32 R6, R121, 0x80, RZ ;  /* 0x0000008079067824 */ /* 0x000fe800078e00ff */
[C---:B------:R-:W-:Y:S02]  /*fef0*/  VIADD R7, R6.reuse, 0xffffff80 ;  /* 0xffffff8006077836 */ /* 0x040fe40000000000 */
[----:B------:R-:W-:Y:S03]  /*ff00*/  VIADD R6, R6, 0xffffff00 ;  /* 0xffffff0006067836 */ /* 0x000fe60000000000 */
[----:B------:R-:W-:Y:S02]  /*ff10*/  IABS R12, R7 ;  /* 0x00000007000c7213 */ /* 0x000fe40000000000 */
[----:B------:R-:W-:Y:S03]  /*ff20*/  LOP3.LUT R7, R7, R5, RZ, 0x3c, !PT ;  /* 0x0000000507077212 */ /* 0x000fe600078e3cff */
[----:B------:R-:W-:Y:S01]  /*ff30*/  IMAD.HI.U32 R13, R2, R12, RZ ;  /* 0x0000000c020d7227 */ /* 0x000fe200078e00ff */
[----:B------:R-:W-:Y:S04]  /*ff40*/  ISETP.GE.AND P4, PT, R7, RZ, PT ;  /* 0x000000ff0700720c */ /* 0x000fe80003f86270 */
[C---:B------:R-:W-:Y:S05]  /*ff50*/  IADD3 R7, -R13.reuse, RZ, RZ ;  /* 0x000000ff0d077210 */ /* 0x040fea0007ffe1ff */
[----:B------:R-:W-:Y:S01]  /*ff60*/  IMAD R12, R4, R7, R12 ;  /* 0x00000007040c7224 */ /* 0x000fe200078e020c */
[----:B------:R-:W-:Y:S02]  /*ff70*/  IABS R7, R6 ;  /* 0x0000000600077213 */ /* 0x000fe40000000000 */
[----:B------:R-:W-:Y:S02]  /*ff80*/  LOP3.LUT R6, R6, R5, RZ, 0x3c, !PT ;  /* 0x0000000506067212 */ /* 0x000fe400078e3cff */
        /* <DEDUP_REMOVED lines=13> */
[----:B------:R-:W-:Y:S03]  /*10060*/  ISETP.GE.U32.AND P3, PT, R7, R4, PT ;  /* 0x000000040700720c */ /* 0x000fe60003f66070 */
[----:B------:R-:W-:Y:S10]  /*10070*/  @!P4 IMAD.MOV R13, RZ, RZ, -R13 ;  /* 0x000000ffff0dc224 */ /* 0x000ff400078e0a0d */
[----:B------:R-:W-:Y:S01]  /*10080*/  @P3 VIADD R2, R2, 0x1 ;  /* 0x0000000102023836 */ /* 0x000fe20000000000 */
[----:B------:R-:W-:Y:S04]  /*10090*/  ISETP.NE.AND P3, PT, R5, RZ, PT ;  /* 0x000000ff0500720c */ /* 0x000fe80003f65270 */
[----:B------:R-:W-:Y:S02]  /*100a0*/  @!P1 IADD3 R2, -R2, RZ, RZ ;  /* 0x000000ff02029210 */ /* 0x000fe40007ffe1ff */
[C---:B------:R-:W-:Y:S02]  /*100b0*/  SEL R13, R6.reuse, R13, !P3 ;  /* 0x0000000d060d7207 */ /* 0x040fe40005800000 */
[----:B------:R-:W-:Y:S04]  /*100c0*/  SEL R4, R6, R2, !P3 ;  /* 0x0000000206047207 */ /* 0x000fe80005800000 */
[C---:B------:R-:W-:Y:S04]  /*100d0*/  LEA R6, P1, R4.reuse, R118, 0x2 ;  /* 0x0000007604067211 */ /* 0x040fe800078210ff */
[----:B------:R-:W-:Y:S02]  /*100e0*/  LEA.HI.X.SX32 R7, R4, R119, 0x2, P1 ;  /* 0x0000007704077211 */ /* 0x000fe400008f16ff */
[C---:B------:R-:W-:Y:S03]  /*100f0*/  IADD3 R4, R13.reuse, -R4, RZ ;  /* 0x800000040d047210 */ /* 0x040fe60007ffe0ff */
[----:B------:R2:W3:Y:S02]  /*10100*/  LDG.E R2, desc[UR6][R6.64] ;  /* 0x0000000606027981 */ /* 0x0004e4000c1e1900 */
[----:B------:R-:W-:Y:S02]  /*10110*/  IMAD R5, R4, R5, -0x80 ;  /* 0xffffff8004057424 */ /* 0x000fe400078e0205 */
[----:B------:R-:W4:Y:S01]  /*10120*/  LDC R4, c[0x0][0x24c] ;  /* 0x00009300ff047b82 */ /* 0x000f220000000800 */
[C---:B--2---:R-:W-:Y:S04]  /*10130*/  LEA R6, P1, R13.reuse, R118, 0x2 ;  /* 0x000000760d067211 */ /* 0x044fe800078210ff */
[----:B------:R-:W-:Y:S01]  /*10140*/  LEA.HI.X.SX32 R7, R13, R119, 0x2, P1 ;  /* 0x000000770d077211 */ /* 0x000fe200008f16ff */
[CC--:B------:R-:W-:Y:S04]  /*10150*/  IMAD.WIDE.U32 R12, R5.reuse, R0.reuse, RZ ;  /* 0x00000000050c7225 */ /* 0x0c0fe800078e00ff */
[----:B------:R-:W3:Y:S02]  /*10160*/  LDG.E R6, desc[UR6][R6.64] ;  /* 0x0000000606067981 */ /* 0x000ee4000c1e1900 */
[----:B---3--:R-:W-:Y:S01]  /*10170*/  IMAD.IADD R2, R2, 0x1, -R6 ;  /* 0x0000000102027824 */ /* 0x008fe200078e0a06 */
[----:B------:R-:W-:Y:S05]  /*10180*/  SHF.R.S32.HI R6, RZ, 0x1f, R5 ;  /* 0x0000001fff067819 */ /* 0x000fea0000011405 */
[----:B------:R-:W-:Y:S04]  /*10190*/  IMAD R6, R6, R0, RZ ;  /* 0x0000000006067224 */ /* 0x000fe800078e02ff */
[----:B----4-:R-:W-:Y:S02]  /*101a0*/  IMAD R6, R5, R4, R6 ;  /* 0x0000000405067224 */ /* 0x010fe400078e0206 */
[----:B------:R-:W2:Y:S03]  /*101b0*/  LDC.64 R4, c[0x0][0x230] ;  /* 0x00008c00ff047b82 */ /* 0x000ea60000000a00 */
[----:B------:R-:W-:Y:S02]  /*101c0*/  IADD3 R13, R13, R6, RZ ;  /* 0x000000060d0d7210 */ /* 0x000fe40007ffe0ff */
[----:B------:R-:W-:Y:S05]  /*101d0*/  SHF.R.S32.HI R6, RZ, 0x1f, R2 ;  /* 0x0000001fff067819 */ /* 0x000fea0000011402 */
[-C--:B--2---:R-:W-:Y:S02]  /*101e0*/  IMAD R6, R6, R4.reuse, RZ ;  /* 0x0000000406067224 */ /* 0x084fe400078e02ff */
[C---:B------:R-:W-:Y:S04]  /*101f0*/  IMAD.WIDE.U32 R12, R2.reuse, R4, R12 ;  /* 0x00000004020c7225 */ /* 0x040fe800078e000c */
[----:B------:R-:W-:Y:S01]  /*10200*/  IMAD R6, R2, R5, R6 ;  /* 0x0000000502067224 */ /* 0x000fe200078e0206 */
[----:B------:R-:W-:Y:S03]  /*10210*/  MOV R4, R12 ;  /* 0x0000000c00047202 */ /* 0x000fe60000000f00 */
[----:B------:R-:W-:Y:S07]  /*10220*/  IMAD.IADD R2, R13, 0x1, R6 ;  /* 0x000000010d027824 */ /* 0x000fee00078e0206 */
.L_x_3911:
[----:B------:R2:W-:Y:S01]  /*10230*/  @P0 STS [R122+0x1000], RZ ;  /* 0x001000ff7a000388 */ /* 0x0005e20000000800 */
[C---:B------:R-:W-:Y:S03]  /*10240*/  LEA R12, P1, R4.reuse, R120, 0x1 ;  /* 0x00000078040c7211 */ /* 0x040fe600078208ff */
[----:B------:R2:W-:Y:S01]  /*10250*/  @P0 STS [R122+0x1004], RZ ;  /* 0x001004ff7a000388 */ /* 0x0005e20000000800 */
[-CC-:B------:R-:W-:Y:S02]  /*10260*/  LEA.HI.X R13, R4, R115.reuse, R2.reuse, 0x1, P1 ;  /* 0x00000073040d7211 */ /* 0x180fe400008f0c02 */
[----:B------:R-:W-:Y:S01]  /*10270*/  @!P0 IADD3 R6, P1, R110, R4, RZ ;  /* 0x000000046e068210 */ /* 0x000fe20007f3e0ff */
[----:B------:R2:W-:Y:S04]  /*10280*/  @P0 STS.64 [R122+0x1008], RZ ;  /* 0x001008ff7a000388 */ /* 0x0005e80000000a00 */
[----:B------:R-:W-:Y:S01]  /*10290*/  @!PT LDS RZ, [RZ] ;  /* 0x00000000fffff984 */ /* 0x000fe20000000800 */
[----:B------:R-:W-:Y:S01]  /*102a0*/  @!PT LDS RZ, [RZ] ;  /* 0x00000000fffff984 */ /* 0x000fe20000000800 */
[----:B------:R-:W-:Y:S01]  /*102b0*/  @!PT LDS RZ, [RZ] ;  /* 0x00000000fffff984 */ /* 0x000fe20000000800 */
[----:B------:R-:W-:Y:S01]  /*102c0*/  @!P0 LDGSTS.E.BYPASS.LTC128B.128 [R122+0x1000], desc[UR6][R12.64] ;  /* 0x010000000c7a8fae */ /* 0x000fe2000b901d46 */
[--C-:B------:R-:W-:Y:S01]  /*102d0*/  @!P0 IMAD.X R5, R109, 0x1, R2.reuse, P1 ;  /* 0x000000016d058824 */ /* 0x100fe200008e0602 */
[C---:B------:R-:W-:Y:S02]  /*102e0*/  @!P0 LEA R14, P1, R6.reuse, R120, 0x1 ;  /* 0x00000078060e8211 */ /* 0x040fe400078208ff */
[----:B------:R2:W-:Y:S02]  /*102f0*/  @P0 STS.128 [R122+0x1800], RZ ;  /* 0x001800ff7a000388 */ /* 0x0005e40000000c00 */
[-C--:B------:R-:W-:Y:S02]  /*10300*/  @!P0 LEA.HI.X R15, R6, R115.reuse, R5, 0x1, P1 ;  /* 0x00000073060f8211 */ /* 0x080fe400008f0c05 */
[----:B------:R-:W3:Y:S01]  /*10310*/  @!P0 LDC R5, c[0x0][0x24c] ;  /* 0x00009300ff058b82 */ /* 0x000ee20000000800 */
[C---:B------:R-:W-:Y:S02]  /*10320*/  @!P0 LEA R6, P3, R0.reuse, R4, 0x6 ;  /* 0x0000000400068211 */ /* 0x040fe400078630ff */
[----:B------:R-:W-:Y:S01]  /*10330*/  @!PT LDS RZ, [RZ] ;  /* 0x00000000fffff984 */ /* 0x000fe20000000800 */
[----:B------:R-:W-:Y:S01]  /*10340*/  @!PT LDS RZ, [RZ] ;  /* 0x00000000fffff984 */ /* 0x000fe20000000800 */
[----:B------:R-:W-:Y:S01]  /*10350*/  @!PT LDS RZ, [RZ] ;  /* 0x00000000fffff984 */ /* 0x000fe20000000800 */
[----:B------:R4:W-:Y:S04]  /*10360*/  @!P0 LDGSTS.E.BYPASS.LTC128B.128 [R122+0x1800], desc[UR6][R14.64] ;  /* 0x018000000e7a8fae */ /* 0x0009e8000b901d46 */
[----:B------:R2:W-:Y:S01]  /*10370*/  @P0 STS.128 [R122+0x2000], RZ ;  /* 0x002000ff7a000388 */ /* 0x0005e20000000c00 */
[----:B---3--:R-:W-:Y:S02]  /*10380*/  @!P0 LEA.HI.X R5, R0, R2, R5, 0x6, P3 ;  /* 0x0000000200058211 */ /* 0x008fe400018f3405 */
[CC--:B----4-:R-:W-:Y:S04]  /*10390*/  @!P0 LEA R14, P1, R6.reuse, R120.reuse, 0x1 ;  /* 0x00000078060e8211 */ /* 0x0d0fe800078208ff */
[-C--:B------:R-:W-:Y:S01]  /*103a0*/  @!P0 LEA.HI.X R15, R6, R115.reuse, R5, 0x1, P1 ;  /* 0x00000073060f8211 */ /* 0x080fe200008f0c05 */
[----:B------:R-:W-:Y:S04]  /*103b0*/  @!P0 IMAD.MOV.U32 R5, RZ, RZ, R2 ;  /* 0x000000ffff058224 */ /* 0x000fe800078e0002 */
[----:B------:R-:W-:Y:S01]  /*103c0*/  @!PT LDS RZ, [RZ] ;  /* 0x00000000fffff984 */ /* 0x000fe20000000800 */
[----:B------:R-:W-:Y:S01]  /*103d0*/  @!PT LDS RZ, [RZ] ;  /* 0x00000000fffff984 */ /* 0x000fe20000000800 */
[----:B------:R-:W-:Y:S01]  /*103e0*/  @!PT LDS RZ, [RZ] ;  /* 0x00000000fffff984 */ /* 0x000fe20000000800 */
[----:B------:R2:W-:Y:S01]  /*103f0*/  @!P0 LDGSTS.E.BYPASS.LTC128B.128 [R122+0x2000], desc[UR6][R14.64] ;  /* 0x020000000e7a8fae */ /* 0x0005e2000b901d46 */
[----:B------:R-:W-:Y:S02]  /*10400*/  @!P0 IMAD.WIDE.U32 R4, R0, 0x60, R4 ;  /* 0x0000006000048825 */ /* 0x000fe400078e0004 */
[----:B------:R-:W3:Y:S01]  /*10410*/  @!P0 LDC R0, c[0x0][0x24c] ;  /* 0x00009300ff008b82 */ /* 0x000ee20000000800 */
[----:B------:R2:W-:Y:S01]  /*10420*/  @P0 STS.128 [R122+0x2800], RZ ;  /* 0x002800ff7a000388 */ /* 0x0005e20000000c00 */
[----:B------:R-:W-:Y:S01]  /*10430*/  @!P0 LEA R6, P1, R4, R120, 0x1 ;  /* 0x0000007804068211 */ /* 0x000fe200078208ff */
[----:B------:R-:W-:Y:S02]  /*10440*/  IMAD.MOV.U32 R120, RZ, RZ, R12 ;  /* 0x000000ffff787224 */ /* 0x000fe400078e000c */
[----:B---3--:R-:W-:Y:S04]  /*10450*/  @!P0 IMAD R0, R0, 0x60, RZ ;  /* 0x0000006000008824 */ /* 0x008fe800078e02ff */
        /* <DEDUP_REMOVED lines=8> */
.L_x_3910:
[----:B------:R-:W-:Y:S01]  /*104e0*/  FMNMX.FTZ R4, R132, R87, !PT ;  /* 0x0000005784047209 */ /* 0x000fe20007810000 */
[----:B------:R-:W-:Y:S01]  /*104f0*/  LDSM.16.MT88.4 R28, [R104+0x3000] ;  /* 0x00300000681c783b */ /* 0x000fe20000004200 */
        /* <DEDUP_REMOVED lines=68> */
[----:B------:R-:W3:Y:S01]  /*10940*/  SHFL.BFLY PT, R2, R4, 0x1, 0x1f ;  /* 0x0c201f0004027f89 */ /* 0x000ee200000e0000 */
[----:B-1----:R-:W-:Y:S04]  /*10950*/  FMNMX.FTZ R0, R5, R0, !PT ;  /* 0x0000000005007209 */ /* 0x002fe80007810000 */
[C---:B------:R-:W-:Y:S01]  /*10960*/  FSETP.NEU.FTZ.AND P0, PT, R0.reuse, -INF , PT ;  /* 0xff8000000000780b */ /* 0x040fe20003f1d000 */
[----:B------:R-:W-:Y:S01]  /*10970*/  FMUL.FTZ R48, R0, UR4 ;  /* 0x0000000400307c20 */ /* 0x000fe20008410000 */
[----:B---3--:R-:W-:Y:S04]  /*10980*/  FMNMX.FTZ R2, R4, R2, !PT ;  /* 0x0000000204027209 */ /* 0x008fe80007810000 */
[----:B------:R-:W-:Y:S01]  /*10990*/  FSEL R48, R48, RZ, P0 ;  /* 0x000000ff30307208 */ /* 0x000fe20000000000 */
[C---:B------:R-:W-:Y:S01]  /*109a0*/  FMUL.FTZ R49, R2.reuse, UR4 ;  /* 0x0000000402317c20 */ /* 0x040fe20008410000 */
[C---:B------:R-:W-:Y:S01]  /*109b0*/  FSETP.NEU.FTZ.AND P1, PT, R2.reuse, -INF , PT ;  /* 0xff8000000200780b */ /* 0x040fe20003f3d000 */
[----:B------:R-:W-:Y:S01]  /*109c0*/  FADD.FTZ R4, -R2, R87 ;  /* 0x0000005702047221 */ /* 0x000fe20000010100 */
[----:B------:R-:W-:Y:S01]  /*109d0*/  ISETP.GT.AND P0, PT, R121, 0x1, PT ;  /* 0x000000017900780c */ /* 0x000fe20003f04270 */
[--C-:B------:R-:W-:Y:S01]  /*109e0*/  FFMA.FTZ R37, R37, UR4, -R48.reuse ;  /* 0x0000000425257c23 */ /* 0x100fe20008010830 */
[----:B------:R-:W-:Y:S01]  /*109f0*/  FSEL R49, R49, RZ, P1 ;  /* 0x000000ff31317208 */ /* 0x000fe20000800000 */
        /* <DEDUP_REMOVED lines=15> */
[----:B------:R-:W-:Y:S01]  /*10af0*/  FFMA.FTZ R57, R159, UR4, -R48 ;  /* 0x000000049f397c23 */ /* 0x000fe20008010830 */
[--C-:B------:R-:W-:Y:S01]  /*10b00*/  FFMA.FTZ R59, R164, UR4, -R49.reuse ;  /* 0x00000004a43b7c23 */ /* 0x100fe20008010831 */
[----:B--2---:R-:W-:Y:S01]  /*10b10*/  FMUL.FTZ R6, R4, UR4 ;  /* 0x0000000404067c20 */ /* 0x004fe20008410000 */
[----:B------:R-:W-:Y:S01]  /*10b20*/  FADD.FTZ R4, -R0, R86 ;  /* 0x0000005600047221 */ /* 0x000fe20000010100 */
[--C-:B------:R-:W-:Y:S01]  /*10b30*/  FFMA.FTZ R86, R94, UR4, -R49.reuse ;  /* 0x000000045e567c23 */ /* 0x100fe20008010831 */
[--C-:B------:R-:W-:Y:S01]  /*10b40*/  FFMA.FTZ R94, R137, UR4, -R48.reuse ;  /* 0x00000004895e7c23 */ /* 0x100fe20008010830 */
[--C-:B------:R-:W-:Y:S03]  /*10b50*/  FFMA.FTZ R24, R132, UR4, -R49.reuse ;  /* 0x0000000484187c23 */ /* 0x100fe60008010831 */
[----:B------:R-:W1:Y:S01]  /*10b60*/  MUFU.EX2 R60, R60 ;  /* 0x0000003c003c7308 */ /* 0x000e620000000800 */
[----:B------:R-:W-:Y:S01]  /*10b70*/  FMUL.FTZ R4, R4, UR4 ;  /* 0x0000000404047c20 */ /* 0x000fe20008410000 */
        /* <DEDUP_REMOVED lines=12> */
[--C-:B------:R-:W-:Y:S04]  /*10c40*/  FFMA.FTZ R50, R50, UR4, -R48.reuse ;  /* 0x0000000432327c23 */ /* 0x100fe80008010830 */
[----:B------:R3:W4:Y:S01]  /*10c50*/  MUFU.EX2 R21, R4 ;  /* 0x0000000400157308 */ /* 0x0007220000000800 */
[----:B-1----:R-:W-:Y:S09]  /*10c60*/  F2FP.BF16.F32.PACK_AB R26, R60, R55 ;  /* 0x000000373c1a723e */ /* 0x002ff200000010ff */
[----:B------:R-:W1:Y:S01]  /*10c70*/  MUFU.EX2 R24, R24 ;  /* 0x0000001800187308 */ /* 0x000e620000000800 */
[C---:B--2---:R-:W-:Y:S01]  /*10c80*/  FMUL.FTZ R5, R6.reuse, R69 ;  /* 0x0000004506057220 */ /* 0x044fe20000410000 */
[C---:B------:R-:W-:Y:S01]  /*10c90*/  FMUL.FTZ R8, R6.reuse, R72 ;  /* 0x0000004806087220 */ /* 0x040fe20000410000 */
[C---:B------:R-:W-:Y:S01]  /*10ca0*/  FMUL.FTZ R9, R6.reuse, R73 ;  /* 0x0000004906097220 */ /* 0x040fe20000410000 */
[C---:B------:R-:W-:Y:S01]  /*10cb0*/  FMUL.FTZ R12, R6.reuse, R76 ;  /* 0x0000004c060c7220 */ /* 0x040fe20000410000 */
[----:B------:R-:W-:Y:S01]  /*10cc0*/  FMUL.FTZ R13, R6, R77 ;  /* 0x0000004d060d7220 */ /* 0x000fe20000410000 */
[--C-:B------:R-:W-:Y:S01]  /*10cd0*/  FFMA.FTZ R77, R32, UR4, -R49.reuse ;  /* 0x00000004204d7c23 */ /* 0x100fe20008010831 */
[C---:B------:R-:W-:Y:S03]  /*10ce0*/  FMUL.FTZ R16, R6.reuse, R80 ;  /* 0x0000005006107220 */ /* 0x040fe60000410000 */
[----:B------:R-:W2:Y:S01]  /*10cf0*/  MUFU.EX2 R25, R25 ;  /* 0x0000001900197308 */ /* 0x000ea20000000800 */
[----:B---3--:R-:W-:Y:S01]  /*10d00*/  FMUL.FTZ R4, R6, R68 ;  /* 0x0000004406047220 */ /* 0x008fe20000410000 */
[--C-:B------:R-:W-:Y:S01]  /*10d10*/  FFMA.FTZ R68, R34, UR4, -R49.reuse ;  /* 0x0000000422447c23 */ /* 0x100fe20008010831 */
[----:B------:R-:W-:Y:S01]  /*10d20*/  FMUL.FTZ R17, R6, R81 ;  /* 0x0000005106117220 */ /* 0x000fe20000410000 */
[C---:B----4-:R-:W-:Y:S01]  /*10d30*/  FMUL.FTZ R7, R21.reuse, R71 ;  /* 0x0000004715077220 */ /* 0x050fe20000410000 */
[C---:B------:R-:W-:Y:S01]  /*10d40*/  FMUL.FTZ R10, R21.reuse, R74 ;  /* 0x0000004a150a7220 */ /* 0x040fe20000410000 */
[C---:B------:R-:W-:Y:S01]  /*10d50*/  FMUL.FTZ R11, R21.reuse, R75 ;  /* 0x0000004b150b7220 */ /* 0x040fe20000410000 */
[----:B------:R-:W-:Y:S03]  /*10d60*/  FMUL.FTZ R14, R21, R78 ;  /* 0x0000004e150e7220 */ /* 0x000fe60000410000 */
[----:B------:R-:W3:Y:S01]  /*10d70*/  MUFU.EX2 R53, R53 ;  /* 0x0000003500357308 */ /* 0x000ee20000000800 */
[--C-:B------:R-:W-:Y:S01]  /*10d80*/  FFMA.FTZ R78, R35, UR4, -R48.reuse ;  /* 0x00000004234e7c23 */ /* 0x100fe20008010830 */
[----:B------:R-:W-:Y:S01]  /*10d90*/  FMUL.FTZ R15, R21, R79 ;  /* 0x0000004f150f7220 */ /* 0x000fe20000410000 */
[--C-:B------:R-:W-:Y:S01]  /*10da0*/  FFMA.FTZ R79, R33, UR4, -R48.reuse ;  /* 0x00000004214f7c23 */ /* 0x100fe20008010830 */
[C---:B------:R-:W-:Y:S01]  /*10db0*/  FMUL.FTZ R18, R21.reuse, R82 ;  /* 0x0000005215127220 */ /* 0x040fe20000410000 */
[----:B------:R-:W-:Y:S01]  /*10dc0*/  LDSM.16.MT88.4 R32, [R103+0x3800] ;  /* 0x003800006720783b */ /* 0x000fe20000004200 */
[----:B------:R-:W-:Y:S01]  /*10dd0*/  FMUL.FTZ R19, R21, R83 ;  /* 0x0000005315137220 */ /* 0x000fe20000410000 */
[----:B------:R-:W-:Y:S03]  /*10de0*/  FFMA.FTZ R73, R143, UR4, -R48 ;  /* 0x000000048f497c23 */ /* 0x000fe60008010830 */
[----:B------:R-:W4:Y:S01]  /*10df0*/  MUFU.EX2 R54, R54 ;  /* 0x0000003600367308 */ /* 0x000f220000000800 */
[--C-:B------:R-:W-:Y:S01]  /*10e00*/  FFMA.FTZ R74, R145, UR4, -R49.reuse ;  /* 0x00000004914a7c23 */ /* 0x100fe20008010831 */
[----:B------:R-:W-:Y:S01]  /*10e10*/  FFMA.FTZ R72, R144, UR4, -R49 ;  /* 0x0000000490487c23 */ /* 0x000fe20008010831 */
[----:B-1----:R-:W-:Y:S01]  /*10e20*/  FFMA.FTZ R129, R6, R129, R24 ;  /* 0x0000008106817223 */ /* 0x002fe20000010018 */
[C---:B------:R-:W-:Y:S01]  /*10e30*/  FMUL.FTZ R6, R21.reuse, R70 ;  /* 0x0000004615067220 */ /* 0x040fe20000410000 */
[----:B--2---:R-:W-:Y:S01]  /*10e40*/  FFMA.FTZ R128, R21, R128, R25 ;  /* 0x0000008015807223 */ /* 0x004fe20000010019 */
[----:B------:R-:W-:Y:S01]  /*10e50*/  FFMA.FTZ R83, R141, UR4, -R49 ;  /* 0x000000048d537c23 */ /* 0x000fe20008010831 */
[--C-:B------:R-:W-:Y:S03]  /*10e60*/  FFMA.FTZ R81, R93, UR4, -R48.reuse ;  /* 0x000000045d517c23 */ /* 0x100fe60008010830 */
[----:B------:R-:W1:Y:S01]  /*10e70*/  MUFU.EX2 R67, R67 ;  /* 0x0000004300437308 */ /* 0x000e620000000800 */
[C---:B---3--:R-:W-:Y:S01]  /*10e80*/  F2FP.BF16.F32.PACK_AB R24, R53.reuse, R24 ;  /* 0x000000183518723e */ /* 0x048fe200000010ff */
[--C-:B------:R-:W-:Y:S01]  /*10e90*/  FFMA.FTZ R93, R142, UR4, -R48.reuse ;  /* 0x000000048e5d7c23 */ /* 0x100fe20008010830 */
[--C-:B------:R-:W-:Y:S01]  /*10ea0*/  FFMA.FTZ R80, R46, UR4, -R48.reuse ;  /* 0x000000042e507c23 */ /* 0x100fe20008010830 */
[----:B------:R-:W-:Y:S01]  /*10eb0*/  FADD.FTZ R89, R53, R129 ;  /* 0x0000008135597221 */ /* 0x000fe20000010000 */
[--C-:B------:R-:W-:Y:S01]  /*10ec0*/  FFMA.FTZ R75, R148, UR4, -R49.reuse ;  /* 0x00000004944b7c23 */ /* 0x100fe20008010831 */
[--C-:B------:R-:W-:Y:S01]  /*10ed0*/  FFMA.FTZ R21, R154, UR4, -R49.reuse ;  /* 0x000000049a157c23 */ /* 0x100fe20008010831 */
[----:B------:R-:W-:Y:S03]  /*10ee0*/  FFMA.FTZ R53, R158, UR4, -R49 ;  /* 0x000000049e357c23 */ /* 0x000fe60008010831 */
[----:B------:R-:W2:Y:S01]  /*10ef0*/  MUFU.EX2 R86, R86 ;  /* 0x0000005600567308 */ /* 0x000ea20000000800 */
[----:B----4-:R-:W-:Y:S01]  /*10f00*/  F2FP.BF16.F32.PACK_AB R25, R54, R25 ;  /* 0x000000193619723e */ /* 0x010fe200000010ff */
[----:B------:R-:W-:Y:S01]  /*10f10*/  FADD.FTZ R89, R55, R89 ;  /* 0x0000005937597221 */ /* 0x000fe20000010000 */
[--C-:B------:R-:W-:Y:S01]  /*10f20*/  FFMA.FTZ R55, R161, UR4, -R49.reuse ;  /* 0x00000004a1377c23 */ /* 0x100fe20008010831 */
[--C-:B------:R-:W-:Y:S01]  /*10f30*/  FFMA.FTZ R76, R157, UR4, -R49.reuse ;  /* 0x000000049d4c7c23 */ /* 0x100fe20008010831 */
[----:B------:R-:W-:Y:S01]  /*10f40*/  FFMA.FTZ R71, R163, UR4, -R49 ;  /* 0x00000004a3477c23 */ /* 0x000fe20008010831 */
[----:B------:R-:W-:Y:S01]  /*10f50*/  FADD.FTZ R38, R60, R89 ;  /* 0x000000593c267221 */ /* 0x000fe20000010000 */
[--C-:B------:R-:W-:Y:S03]  /*10f60*/  FFMA.FTZ R89, R43, UR4, -R49.reuse ;  /* 0x000000042b597c23 */ /* 0x100fe60008010831 */
[----:B------:R-:W3:Y:S01]  /*10f70*/  MUFU.EX2 R88, R88 ;  /* 0x0000005800587308 */ /* 0x000ee20000000800 */
[----:B-1----:R-:W-:Y:S01]  /*10f80*/  F2FP.BF16.F32.PACK_AB R27, R67, R61 ;  /* 0x0000003d431b723e */ /* 0x002fe200000010ff */
[--C-:B------:R-:W-:Y:S01]  /*10f90*/  FFMA.FTZ R60, R162, UR4, -R48.reuse ;  /* 0x00000004a23c7c23 */ /* 0x100fe20008010830 */
[--C-:B------:R-:W-:Y:S01]  /*10fa0*/  FFMA.FTZ R82, R140, UR4, -R49.reuse ;  /* 0x000000048c527c23 */ /* 0x100fe20008010831 */
[----:B------:R-:W-:Y:S01]  /*10fb0*/  FFMA.FTZ R70, R149, UR4, -R48 ;  /* 0x0000000495467c23 */ /* 0x000fe20008010830 */
[----:B------:R-:W-:Y:S01]  /*10fc0*/  FADD.FTZ R128, R54, R128 ;  /* 0x0000008036807221 */ /* 0x000fe20000010000 */
[--C-:B------:R-:W-:Y:S01]  /*10fd0*/  FFMA.FTZ R54, R160, UR4, -R48.reuse ;  /* 0x00000004a0367c23 */ /* 0x100fe20008010830 */
[----:B------:R-:W-:Y:S03]  /*10fe0*/  FFMA.FTZ R69, R152, UR4, -R48 ;  /* 0x0000000498457c23 */ /* 0x000fe60008010830 */
[----:B------:R-:W1:Y:S01]  /*10ff0*/  MUFU.EX2 R87, R87 ;  /* 0x0000005700577308 */ /* 0x000e620000000800 */
[C---:B------:R-:W-:Y:S05]  /*11000*/  HMMA.16816.F32.BF16 R4, R24.reuse, R28, R4 ;  /* 0x0000001c1804723c */ /* 0x040fea0000041804 */
[----:B--2---:R-:W-:Y:S01]  /*11010*/  FADD.FTZ R38, R86, R38 ;  /* 0x0000002656267221 */ /* 0x004fe20000010000 */
[C---:B------:R-:W-:Y:S03]  /*11020*/  HMMA.16816.F32.BF16 R8, R24.reuse, R30, R8 ;  /* 0x0000001e1808723c */ /* 0x040fe60000041808 */
[----:B------:R-:W2:Y:S01]  /*11030*/  MUFU.EX2 R94, R94 ;  /* 0x0000005e005e7308 */ /* 0x000ea20000000800 */
[----:B------:R-:W4:Y:S01]  /*11040*/  LDSM.16.MT88.4 R28, [R103+0x3000] ;  /* 0x00300000671c783b */ /* 0x000f220000004200 */
[----:B------:R-:W-:Y:S01]  /*11050*/  FADD.FTZ R46, R61, R128 ;  /* 0x000000803d2e7221 */ /* 0x000fe20000010000 */
[----:B------:R-:W-:Y:S01]  /*11060*/  FFMA.FTZ R61, R47, UR4, -R48 ;  /* 0x000000042f3d7c23 */ /* 0x000fe20008010830 */
[----:B---3--:R-:W-:Y:S06]  /*11070*/  FADD.FTZ R47, R88, R38 ;  /* 0x00000026582f7221 */ /* 0x008fec0000010000 */
[----:B------:R-:W3:Y:S01]  /*11080*/  MUFU.EX2 R95, R95 ;  /* 0x0000005f005f7308 */ /* 0x000ee20000000800 */
[----:B------:R-:W-:Y:S01]  /*11090*/  FADD.FTZ R46, R67, R46 ;  /* 0x0000002e432e7221 */ /* 0x000fe20000010000 */
[----:B------:R-:W-:Y:S03]  /*110a0*/  FFMA.FTZ R67, R39, UR4, -R49 ;  /* 0x0000000427437c23 */ /* 0x000fe60008010831 */
[----:B-1----:R-:W-:Y:S05]  /*110b0*/  FADD.FTZ R46, R87, R46 ;  /* 0x0000002e572e7221 */ /* 0x002fea0000010000 */
[----:B------:R-:W-:Y:S01]  /*110c0*/  MUFU.EX2 R83, R83 ;  /* 0x0000005300537308 */ /* 0x000fe20000000800 */
[----:B--2---:R-:W-:Y:S09]  /*110d0*/  FADD.FTZ R46, R94, R46 ;  /* 0x0000002e5e2e7221 */ /* 0x004ff20000010000 */
[----:B------:R-:W1:Y:S01]  /*110e0*/  MUFU.EX2 R91, R91 ;  /* 0x0000005b005b7308 */ /* 0x000e620000000800 */
[----:B---3--:R-:W-:Y:S09]  /*110f0*/  FADD.FTZ R47, R95, R47 ;  /* 0x0000002f5f2f7221 */ /* 0x008ff20000010000 */
[----:B------:R-:W2:Y:S10]  /*11100*/  MUFU.EX2 R81, R81 ;  /* 0x0000005100517308 */ /* 0x000eb40000000800 */
[----:B------:R-:W3:Y:S01]  /*11110*/  MUFU.EX2 R92, R92 ;  /* 0x0000005c005c7308 */ /* 0x000ee20000000800 */
[C---:B----4-:R-:W-:Y:S03]  /*11120*/  HMMA.16816.F32.BF16 R12, R24.reuse, R28, R12 ;  /* 0x0000001c180c723c */ /* 0x050fe6000004180c */
[----:B-1----:R-:W-:Y:S03]  /*11130*/  FADD.FTZ R46, R91, R46 ;  /* 0x0000002e5b2e7221 */ /* 0x002fe60000010000 */
[----:B------:R-:W-:Y:S03]  /*11140*/  HMMA.16816.F32.BF16 R16, R24, R30, R16 ;  /* 0x0000001e1810723c */ /* 0x000fe60000041810 */
[----:B------:R-:W-:Y:S01]  /*11150*/  MUFU.EX2 R82, R82 ;  /* 0x0000005200527308 */ /* 0x000fe20000000800 */
[----:B------:R-:W1:Y:S01]  /*11160*/  LDSM.16.MT88.4 R28, [R104+0x3400] ;  /* 0x00340000681c783b */ /* 0x000e620000004200 */
[----:B--2---:R-:W-:Y:S02]  /*11170*/  FADD.FTZ R46, R81, R46 ;  /* 0x0000002e512e7221 */ /* 0x004fe40000010000 */
[----:B------:R-:W-:Y:S01]  /*11180*/  F2FP.BF16.F32.PACK_AB R24, R88, R86 ;  /* 0x000000565818723e */ /* 0x000fe200000010ff */
[----:B------:R-:W-:Y:S05]  /*11190*/  FFMA.FTZ R86, R36, UR4, -R49 ;  /* 0x0000000424567c23 */ /* 0x000fea0008010831 */
[----:B------:R-:W-:Y:S01]  /*111a0*/  MUFU.EX2 R93, R93 ;  /* 0x0000005d005d7308 */ /* 0x000fe20000000800 */
[--C-:B------:R-:W-:Y:S01]  /*111b0*/  FFMA.FTZ R88, R42, UR4, -R48.reuse ;  /* 0x000000042a587c23 */ /* 0x100fe20008010830 */
[----:B------:R-:W-:Y:S02]  /*111c0*/  F2FP.BF16.F32.PACK_AB R25, R94, R87 ;  /* 0x000000575e19723e */ /* 0x000fe400000010ff */
[C---:B------:R-:W-:Y:S01]  /*111d0*/  F2FP.BF16.F32.PACK_AB R26, R83.reuse, R95 ;  /* 0x0000005f531a723e */ /* 0x040fe200000010ff */
[----:B------:R-:W-:Y:S01]  /*111e0*/  FADD.FTZ R83, R83, R47 ;  /* 0x0000002f53537221 */ /* 0x000fe20000010000 */
[--C-:B------:R-:W-:Y:S04]  /*111f0*/  FFMA.FTZ R95, R44, UR4, -R48.reuse ;  /* 0x000000042c5f7c23 */ /* 0x100fe80008010830 */
[----:B------:R-:W2:Y:S01]  /*11200*/  MUFU.EX2 R73, R73 ;  /* 0x0000004900497308 */ /* 0x000ea20000000800 */
[----:B------:R-:W-:Y:S01]  /*11210*/  F2FP.BF16.F32.PACK_AB R27, R81, R91 ;  /* 0x0000005b511b723e */ /* 0x000fe200000010ff */
[--C-:B------:R-:W-:Y:S01]  /*11220*/  FFMA.FTZ R91, R40, UR4, -R48.reuse ;  /* 0x00000004285b7c23 */ /* 0x100fe20008010830 */
[----:B---3--:R-:W-:Y:S01]  /*11230*/  FADD.FTZ R83, R92, R83 ;  /* 0x000000535c537221 */ /* 0x008fe20000010000 */
[----:B------:R-:W-:Y:S06]  /*11240*/  FFMA.FTZ R48, R3, UR4, -R48 ;  /* 0x0000000403307c23 */ /* 0x000fec0008010830 */
[----:B------:R-:W-:Y:S10]  /*11250*/  MUFU.EX2 R74, R74 ;  /* 0x0000004a004a7308 */ /* 0x000ff40000000800 */
[----:B------:R-:W3:Y:S10]  /*11260*/  MUFU.EX2 R64, R64 ;  /* 0x0000004000407308 */ /* 0x000ef40000000800 */
[----:B------:R-:W-:Y:S01]  /*11270*/  MUFU.EX2 R66, R66 ;  /* 0x0000004200427308 */ /* 0x000fe20000000800 */
[C---:B-1----:R-:W-:Y:S06]  /*11280*/  HMMA.16816.F32.BF16 R4, R24.reuse, R28, R4 ;  /* 0x0000001c1804723c */ /* 0x042fec0000041804 */
[C---:B------:R-:W-:Y:S03]  /*11290*/  HMMA.16816.F32.BF16 R8, R24.reuse, R30, R8 ;  /* 0x0000001e1808723c */ /* 0x040fe60000041808 */
[----:B------:R-:W1:Y:S01]  /*112a0*/  MUFU.EX2 R70, R70 ;  /* 0x0000004600467308 */ /* 0x000e620000000800 */
[----:B------:R-:W4:Y:S09]  /*112b0*/  LDSM.16.MT88.4 R28, [R103+0x3400] ;  /* 0x00340000671c783b */ /* 0x000f320000004200 */
[----:B------:R5:W-:Y:S10]  /*112c0*/  MUFU.EX2 R87, R37 ;  /* 0x0000002500577308 */ /* 0x000bf40000000800 */
[----:B------:R-:W1:Y:S10]  /*112d0*/  MUFU.EX2 R72, R72 ;  /* 0x0000004800487308 */ /* 0x000e740000000800 */
[----:B------:R-:W1:Y:S01]  /*112e0*/  MUFU.EX2 R75, R75 ;  /* 0x0000004b004b7308 */ /* 0x000e620000000800 */
[----:B-----5:R-:W-:Y:S09]  /*112f0*/  LDSM.16.MT88.4 R36, [R103+0x3c00] ;  /* 0x003c00006724783b */ /* 0x020ff20000004200 */
[----:B------:R-:W-:Y:S10]  /*11300*/  MUFU.EX2 R90, R90 ;  /* 0x0000005a005a7308 */ /* 0x000ff40000000800 */
[----:B------:R-:W5:Y:S01]  /*11310*/  MUFU.EX2 R69, R69 ;  /* 0x0000004500457308 */ /* 0x000f620000000800 */
[C---:B----4-:R-:W-:Y:S06]  /*11320*/  HMMA.16816.F32.BF16 R12, R24.reuse, R28, R12 ;  /* 0x0000001c180c723c */ /* 0x050fec000004180c */
[----:B------:R-:W-:Y:S03]  /*11330*/  HMMA.16816.F32.BF16 R16, R24, R30, R16 ;  /* 0x0000001e1810723c */ /* 0x000fe60000041810 */
[----:B------:R-:W4:Y:S01]  /*11340*/  MUFU.EX2 R63, R63 ;  /* 0x0000003f003f7308 */ /* 0x000f220000000800 */
[----:B------:R-:W5:Y:S03]  /*11350*/  LDSM.16.MT88.4 R28, [R104+0x3800] ;  /* 0x00380000681c783b */ /* 0x000f660000004200 */
[----:B--2---:R-:W-:Y:S01]  /*11360*/  F2FP.BF16.F32.PACK_AB R25, R73, R93 ;  /* 0x0000005d4919723e */ /* 0x004fe200000010ff */
[----:B------:R-:W-:Y:S05]  /*11370*/  FADD.FTZ R93, R93, R46 ;  /* 0x0000002e5d5d7221 */ /* 0x000fea0000010000 */
[----:B------:R-:W2:Y:S01]  /*11380*/  MUFU.EX2 R21, R21 ;  /* 0x0000001500157308 */ /* 0x000ea20000000800 */
[----:B---3--:R-:W-:Y:S01]  /*11390*/  F2FP.BF16.F32.PACK_AB R26, R64, R74 ;  /* 0x0000004a401a723e */ /* 0x008fe200000010ff */
[----:B------:R-:W-:Y:S01]  /*113a0*/  FADD.FTZ R93, R73, R93 ;  /* 0x0000005d495d7221 */ /* 0x000fe20000010000 */
[----:B------:R-:W-:Y:S01]  /*113b0*/  F2FP.BF16.F32.PACK_AB R24, R82, R92 ;  /* 0x0000005c5218723e */ /* 0x000fe200000010ff */
[----:B------:R-:W-:Y:S01]  /*113c0*/  FFMA.FTZ R92, R45, UR4, -R49 ;  /* 0x000000042d5c7c23 */ /* 0x000fe20008010831 */
[----:B-1----:R-:W-:Y:S01]  /*113d0*/  F2FP.BF16.F32.PACK_AB R27, R70, R66 ;  /* 0x00000042461b723e */ /* 0x002fe200000010ff */
[----:B------:R-:W-:Y:S04]  /*113e0*/  LDSM.16.MT88.4 R44, [R104+0x4400] ;  /* 0x00440000682c783b */ /* 0x000fe80000004200 */
[----:B------:R-:W-:Y:S01]  /*113f0*/  MUFU.EX2 R65, R65 ;  /* 0x0000004100417308 */ /* 0x000fe20000000800 */
[----:B------:R-:W-:Y:S01]  /*11400*/  FADD.FTZ R82, R82, R83 ;  /* 0x0000005352527221 */ /* 0x000fe20000010000 */
[----:B------:R-:W-:Y:S03]  /*11410*/  FADD.FTZ R93, R66, R93 ;  /* 0x0000005d425d7221 */ /* 0x000fe60000010000 */
[----:B------:R-:W-:Y:S01]  /*11420*/  FADD.FTZ R82, R74, R82 ;  /* 0x000000524a527221 */ /* 0x000fe20000010000 */
[----:B------:R-:W-:Y:S04]  /*11430*/  FADD.FTZ R70, R70, R93 ;  /* 0x0000005d46467221 */ /* 0x000fe80000010000 */
[----:B------:R-:W1:Y:S01]  /*11440*/  MUFU.EX2 R62, R62 ;  /* 0x0000003e003e7308 */ /* 0x000e620000000800 */
[----:B------:R-:W-:Y:S04]  /*11450*/  FADD.FTZ R82, R64, R82 ;  /* 0x0000005240527221 */ /* 0x000fe80000010000 */
[----:B------:R-:W-:Y:S05]  /*11460*/  FADD.FTZ R82, R72, R82 ;  /* 0x0000005248527221 */ /* 0x000fea0000010000 */
[----:B------:R3:W-:Y:S10]  /*11470*/  MUFU.EX2 R94, R41 ;  /* 0x00000029005e7308 */ /* 0x0007f40000000800 */
[----:B------:R-:W-:Y:S01]  /*11480*/  MUFU.EX2 R68, R68 ;  /* 0x0000004400447308 */ /* 0x000fe20000000800 */
[C---:B-----5:R-:W-:Y:S06]  /*11490*/  HMMA.16816.F32.BF16 R4, R24.reuse, R28, R4 ;  /* 0x0000001c1804723c */ /* 0x060fec0000041804 */
[C---:B------:R-:W-:Y:S03]  /*114a0*/  HMMA.16816.F32.BF16 R8, R24.reuse, R30, R8 ;  /* 0x0000001e1808723c */ /* 0x040fe60000041808 */
[----:B------:R-:W5:Y:S01]  /*114b0*/  MUFU.EX2 R77, R77 ;  /* 0x0000004d004d7308 */ /* 0x000f620000000800 */
[----:B------:R-:W5:Y:S02]  /*114c0*/  LDSM.16.MT88.4 R28, [R104+0x3c00] ;  /* 0x003c0000681c783b */ /* 0x000f640000004200 */
[C---:B------:R-:W-:Y:S07]  /*114d0*/  HMMA.16816.F32.BF16 R12, R24.reuse, R32, R12 ;  /* 0x00000020180c723c */ /* 0x040fee000004180c */
[----:B------:R-:W-:Y:S01]  /*114e0*/  MUFU.EX2 R79, R79 ;  /* 0x0000004f004f7308 */ /* 0x000fe20000000800 */
[----:B---3--:R-:W-:Y:S01]  /*114f0*/  LDSM.16.MT88.4 R40, [R103+0x4000] ;  /* 0x004000006728783b */ /* 0x008fe20000004200 */
[----:B------:R-:W-:Y:S08]  /*11500*/  HMMA.16816.F32.BF16 R16, R24, R34, R16 ;  /* 0x000000221810723c */ /* 0x000ff00000041810 */
[----:B------:R-:W3:Y:S01]  /*11510*/  MUFU.EX2 R58, R58 ;  /* 0x0000003a003a7308 */ /* 0x000ee20000000800 */
[----:B------:R-:W3:Y:S02]  /*11520*/  LDSM.16.MT88.4 R32, [R104+0x4000] ;  /* 0x004000006820783b */ /* 0x000ee40000004200 */
[C---:B------:R-:W-:Y:S01]  /*11530*/  F2FP.BF16.F32.PACK_AB R24, R75.reuse, R72 ;  /* 0x000000484b18723e */ /* 0x040fe200000010ff */
[----:B------:R-:W-:Y:S01]  /*11540*/  FADD.FTZ R75, R75, R82 ;  /* 0x000000524b4b7221 */ /* 0x000fe20000010000 */
[----:B------:R-:W-:Y:S03]  /*11550*/  F2FP.BF16.F32.PACK_AB R25, R69, R90 ;  /* 0x0000005a4519723e */ /* 0x000fe600000010ff */
[----:B----4-:R-:W-:Y:S02]  /*11560*/  FADD.FTZ R75, R63, R75 ;  /* 0x0000004b3f4b7221 */ /* 0x010fe40000010000 */
[----:B------:R-:W-:Y:S01]  /*11570*/  MUFU.EX2 R56, R56 ;  /* 0x0000003800387308 */ /* 0x000fe20000000800 */
[C---:B--2---:R-:W-:Y:S01]  /*11580*/  F2FP.BF16.F32.PACK_AB R26, R21.reuse, R63 ;  /* 0x0000003f151a723e */ /* 0x044fe200000010ff */
[----:B------:R-:W-:Y:S01]  /*11590*/  FADD.FTZ R90, R90, R70 ;  /* 0x000000465a5a7221 */ /* 0x000fe20000010000 */
[----:B------:R-:W-:Y:S01]  /*115a0*/  FADD.FTZ R75, R21, R75 ;  /* 0x0000004b154b7221 */ /* 0x000fe20000010000 */
[C---:B-1----:R-:W-:Y:S02]  /*115b0*/  F2FP.BF16.F32.PACK_AB R27, R62.reuse, R65 ;  /* 0x000000413e1b723e */ /* 0x042fe400000010ff */
[----:B------:R-:W-:Y:S04]  /*115c0*/  FADD.FTZ R90, R69, R90 ;  /* 0x0000005a455a7221 */ /* 0x000fe80000010000 */
[----:B------:R-:W1:Y:S01]  /*115d0*/  MUFU.EX2 R53, R53 ;  /* 0x0000003500357308 */ /* 0x000e620000000800 */
[----:B------:R-:W-:Y:S04]  /*115e0*/  FADD.FTZ R65, R65, R90 ;  /* 0x0000005a41417221 */ /* 0x000fe80000010000 */
[----:B------:R-:W-:Y:S05]  /*115f0*/  FADD.FTZ R65, R62, R65 ;  /* 0x000000413e417221 */ /* 0x000fea0000010000 */
[----:B------:R-:W-:Y:S01]  /*11600*/  MUFU.EX2 R57, R57 ;  /* 0x0000003900397308 */ /* 0x000fe20000000800 */
[C---:B-----5:R-:W-:Y:S06]  /*11610*/  HMMA.16816.F32.BF16 R4, R24.reuse, R28, R4 ;  /* 0x0000001c1804723c */ /* 0x060fec0000041804 */
[C---:B------:R-:W-:Y:S03]  /*11620*/  HMMA.16816.F32.BF16 R8, R24.reuse, R30, R8 ;  /* 0x0000001e1808723c */ /* 0x040fe60000041808 */
[----:B------:R-:W2:Y:S02]  /*11630*/  MUFU.EX2 R54, R54 ;  /* 0x0000003600367308 */ /* 0x000ea40000000800 */
[----:B------:R-:W-:Y:S01]  /*11640*/  F2FP.BF16.F32.PACK_AB R28, R77, R68 ;  /* 0x000000444d1c723e */ /* 0x000fe200000010ff */
[----:B------:R-:W-:Y:S01]  /*11650*/  FADD.FTZ R68, R68, R75 ;  /* 0x0000004b44447221 */ /* 0x000fe20000010000 */
[C---:B------:R-:W-:Y:S01]  /*11660*/  HMMA.16816.F32.BF16 R12, R24.reuse, R36, R12 ;  /* 0x00000024180c723c */ /* 0x040fe2000004180c */
[----:B------:R-:W-:Y:S05]  /*11670*/  LDSM.16.MT88.4 R72, [R104+0x4c00] ;  /* 0x004c00006848783b */ /* 0x000fea0000004200 */
[----:B------:R-:W-:Y:S01]  /*11680*/  MUFU.EX2 R55, R55 ;  /* 0x0000003700377308 */ /* 0x000fe20000000800 */
[----:B---3--:R-:W-:Y:S01]  /*11690*/  F2FP.BF16.F32.PACK_AB R29, R58, R79 ;  /* 0x0000004f3a1d723e */ /* 0x008fe200000010ff */
[----:B------:R-:W-:Y:S03]  /*116a0*/  FADD.FTZ R79, R79, R65 ;  /* 0x000000414f4f7221 */ /* 0x000fe60000010000 */
[----:B-1----:R-:W-:Y:S01]  /*116b0*/  F2FP.BF16.F32.PACK_AB R30, R53, R56 ;  /* 0x00000038351e723e */ /* 0x002fe200000010ff */
[----:B------:R-:W-:Y:S01]  /*116c0*/  HMMA.16816.F32.BF16 R16, R24, R38, R16 ;  /* 0x000000261810723c */ /* 0x000fe20000041810 */
[----:B------:R-:W1:Y:S03]  /*116d0*/  LDSM.16.MT88.4 R36, [R103+0x4400] ;  /* 0x004400006724783b */ /* 0x000e660000004200 */
[----:B------:R-:W3:Y:S01]  /*116e0*/  MUFU.EX2 R76, R76 ;  /* 0x0000004c004c7308 */ /* 0x000ee20000000800 */
[----:B--2---:R-:W-:Y:S01]  /*116f0*/  F2FP.BF16.F32.PACK_AB R31, R54, R57 ;  /* 0x00000039361f723e */ /* 0x004fe200000010ff */
[----:B------:R-:W-:Y:S01]  /*11700*/  FADD.FTZ R77, R77, R68 ;  /* 0x000000444d4d7221 */ /* 0x000fe20000010000 */
[----:B------:R-:W-:Y:S07]  /*11710*/  FADD.FTZ R79, R58, R79 ;  /* 0x0000004f3a4f7221 */ /* 0x000fee0000010000 */
[----:B------:R-:W-:Y:S01]  /*11720*/  MUFU.EX2 R78, R78 ;  /* 0x0000004e004e7308 */ /* 0x000fe20000000800 */
[C---:B------:R-:W-:Y:S05]  /*11730*/  HMMA.16816.F32.BF16 R4, R28.reuse, R32, R4 ;  /* 0x000000201c04723c */ /* 0x040fea0000041804 */
[----:B------:R-:W-:Y:S01]  /*11740*/  FADD.FTZ R77, R56, R77 ;  /* 0x0000004d384d7221 */ /* 0x000fe20000010000 */
[C---:B------:R-:W-:Y:S03]  /*11750*/  HMMA.16816.F32.BF16 R8, R28.reuse, R34, R8 ;  /* 0x000000221c08723c */ /* 0x040fe60000041808 */
[----:B------:R-:W2:Y:S01]  /*11760*/  MUFU.EX2 R80, R80 ;  /* 0x0000005000507308 */ /* 0x000ea20000000800 */
[----:B------:R-:W4:Y:S01]  /*11770*/  LDSM.16.MT88.4 R32, [R104+0x4800] ;  /* 0x004800006820783b */ /* 0x000f220000004200 */
[----:B---3--:R-:W-:Y:S01]  /*11780*/  F2FP.BF16.F32.PACK_AB R24, R76, R55 ;  /* 0x000000374c18723e */ /* 0x008fe200000010ff */
[C---:B------:R-:W-:Y:S07]  /*11790*/  HMMA.16816.F32.BF16 R12, R28.reuse, R40, R12 ;  /* 0x000000281c0c723c */ /* 0x040fee000004180c */
[----:B------:R-:W-:Y:S01]  /*117a0*/  MUFU.EX2 R71, R71 ;  /* 0x0000004700477308 */ /* 0x000fe20000000800 */
[----:B------:R-:W-:Y:S01]  /*117b0*/  FADD.FTZ R57, R57, R79 ;  /* 0x0000004f39397221 */ /* 0x000fe20000010000 */
[----:B------:R-:W-:Y:S01]  /*117c0*/  HMMA.16816.F32.BF16 R16, R28, R42, R16 ;  /* 0x0000002a1c10723c */ /* 0x000fe20000041810 */
[----:B------:R-:W3:Y:S07]  /*117d0*/  LDSM.16.MT88.4 R28, [R103+0x4800] ;  /* 0x00480000671c783b */ /* 0x000eee0000004200 */
[----:B------:R-:W5:Y:S03]  /*117e0*/  MUFU.EX2 R59, R59 ;  /* 0x0000003b003b7308 */ /* 0x000f660000000800 */
[----:B--2---:R-:W-:Y:S01]  /*117f0*/  F2FP.BF16.F32.PACK_AB R25, R80, R78 ;  /* 0x0000004e5019723e */ /* 0x004fe200000010ff */
[--C-:B------:R-:W-:Y:S01]  /*11800*/  FFMA.FTZ R41, R23, UR4, -R49.reuse ;  /* 0x0000000417297c23 */ /* 0x100fe20008010831 */
[----:B------:R-:W-:Y:S01]  /*11810*/  FFMA.FTZ R49, R22, UR4, -R49 ;  /* 0x0000000416317c23 */ /* 0x000fe20008010831 */
[----:B------:R-:W-:Y:S01]  /*11820*/  FADD.FTZ R77, R53, R77 ;  /* 0x0000004d354d7221 */ /* 0x000fe20000010000 */
[----:B------:R-:W-:Y:S03]  /*11830*/  FADD.FTZ R57, R54, R57 ;  /* 0x0000003936397221 */ /* 0x000fe60000010000 */
[----:B------:R-:W2:Y:S01]  /*11840*/  MUFU.EX2 R60, R60 ;  /* 0x0000003c003c7308 */ /* 0x000ea20000000800 */
[----:B------:R-:W-:Y:S01]  /*11850*/  FADD.FTZ R55, R55, R77 ;  /* 0x0000004d37377221 */ /* 0x000fe20000010000 */
[----:B------:R-:W-:Y:S03]  /*11860*/  FADD.FTZ R3, R78, R57 ;  /* 0x000000394e037221 */ /* 0x000fe60000010000 */
[----:B------:R-:W-:Y:S01]  /*11870*/  FADD.FTZ R55, R76, R55 ;  /* 0x000000374c377221 */ /* 0x000fe20000010000 */
[----:B------:R-:W-:Y:S04]  /*11880*/  FADD.FTZ R3, R80, R3 ;  /* 0x0000000350037221 */ /* 0x000fe80000010000 */
[----:B------:R-:W1:Y:S01]  /*11890*/  MUFU.EX2 R61, R61 ;  /* 0x0000003d003d7308 */ /* 0x000e620000000800 */
[----:B-----5:R-:W-:Y:S01]  /*118a0*/  F2FP.BF16.F32.PACK_AB R26, R59, R71 ;  /* 0x000000473b1a723e */ /* 0x020fe200000010ff */
[----:B------:R-:W-:Y:S04]  /*118b0*/  FADD.FTZ R71, R71, R55 ;  /* 0x0000003747477221 */ /* 0x000fe80000010000 */
[----:B------:R-:W-:Y:S04]  /*118c0*/  FADD.FTZ R59, R59, R71 ;  /* 0x000000473b3b7221 */ /* 0x000fe80000010000 */
[----:B------:R-:W5:Y:S01]  /*118d0*/  MUFU.EX2 R67, R67 ;  /* 0x0000004300437308 */ /* 0x000f620000000800 */
[----:B--2---:R-:W-:Y:S09]  /*118e0*/  FADD.FTZ R3, R60, R3 ;  /* 0x000000033c037221 */ /* 0x004ff20000010000 */
[----:B------:R-:W-:Y:S01]  /*118f0*/  MUFU.EX2 R86, R86 ;  /* 0x0000005600567308 */ /* 0x000fe20000000800 */
[C---:B-1----:R-:W-:Y:S01]  /*11900*/  F2FP.BF16.F32.PACK_AB R27, R61.reuse, R60 ;  /* 0x0000003c3d1b723e */ /* 0x042fe200000010ff */
[----:B------:R-:W-:Y:S01]  /*11910*/  FADD.FTZ R61, R61, R3 ;  /* 0x000000033d3d7221 */ /* 0x000fe20000010000 */
[----:B------:R-:W-:Y:S03]  /*11920*/  IADD3 R3, R121, -0x1, RZ ;  /* 0xffffffff79037810 */ /* 0x000fe60007ffe0ff */
[----:B------:R-:W-:Y:S01]  /*11930*/  FADD.FTZ R61, R87, R61 ;  /* 0x0000003d573d7221 */ /* 0x000fe20000010000 */
[----:B------:R-:W-:Y:S03]  /*11940*/  MOV R121, R3 ;  /* 0x0000000300797202 */ /* 0x000fe60000000f00 */
[----:B------:R-:W1:Y:S01]  /*11950*/  MUFU.EX2 R88, R88 ;  /* 0x0000005800587308 */ /* 0x000e620000000800 */
[C---:B------:R-:W-:Y:S05]  /*11960*/  HMMA.16816.F32.BF16 R4, R24.reuse, R44, R4 ;  /* 0x0000002c1804723c */ /* 0x040fea0000041804 */
[----:B-----5:R-:W-:Y:S01]  /*11970*/  FADD.FTZ R59, R67, R59 ;  /* 0x0000003b433b7221 */ /* 0x020fe20000010000 */
[C---:B------:R-:W-:Y:S03]  /*11980*/  HMMA.16816.F32.BF16 R8, R24.reuse, R46, R8 ;  /* 0x0000002e1808723c */ /* 0x040fe60000041808 */
[----:B------:R-:W2:Y:S03]  /*11990*/  MUFU.EX2 R89, R89 ;  /* 0x0000005900597308 */ /* 0x000ea60000000800 */
[C---:B------:R-:W-:Y:S07]  /*119a0*/  HMMA.16816.F32.BF16 R12, R24.reuse, R36, R12 ;  /* 0x00000024180c723c */ /* 0x040fee000004180c */
[----:B------:R-:W-:Y:S01]  /*119b0*/  MUFU.EX2 R91, R91 ;  /* 0x0000005b005b7308 */ /* 0x000fe20000000800 */
[----:B-1----:R-:W-:Y:S01]  /*119c0*/  F2FP.BF16.F32.PACK_AB R21, R88, R87 ;  /* 0x000000575815723e */ /* 0x002fe200000010ff */
[----:B------:R-:W-:Y:S01]  /*119d0*/  HMMA.16816.F32.BF16 R16, R24, R38, R16 ;  /* 0x000000261810723c */ /* 0x000fe20000041810 */
[----:B------:R-:W1:Y:S07]  /*119e0*/  LDSM.16.MT88.4 R24, [R103+0x4c00] ;  /* 0x004c00006718783b */ /* 0x000e6e0000004200 */
[----:B------:R-:W5:Y:S03]  /*119f0*/  MUFU.EX2 R95, R95 ;  /* 0x0000005f005f7308 */ /* 0x000f660000000800 */
[----:B--2---:R-:W-:Y:S01]  /*11a00*/  F2FP.BF16.F32.PACK_AB R22, R94, R89 ;  /* 0x000000595e16723e */ /* 0x004fe200000010ff */
[----:B------:R-:W-:Y:S01]  /*11a10*/  FADD.FTZ R61, R88, R61 ;  /* 0x0000003d583d7221 */ /* 0x000fe20000010000 */
[----:B------:R-:W-:Y:S05]  /*11a20*/  MOV R87, R2 ;  /* 0x0000000200577202 */ /* 0x000fea0000000f00 */
[----:B------:R2:W-:Y:S10]  /*11a30*/  MUFU.EX2 R36, R20 ;  /* 0x0000001400247308 */ /* 0x0005f40000000800 */
[----:B------:R-:W-:Y:S01]  /*11a40*/  MUFU.EX2 R92, R92 ;  /* 0x0000005c005c7308 */ /* 0x000fe20000000800 */
[----:B-----5:R-:W-:Y:S01]  /*11a50*/  F2FP.BF16.F32.PACK_AB R23, R95, R91 ;  /* 0x0000005b5f17723e */ /* 0x020fe200000010ff */
[----:B------:R-:W-:Y:S04]  /*11a60*/  FADD.FTZ R91, R91, R61 ;  /* 0x0000003d5b5b7221 */ /* 0x000fe80000010000 */
[----:B------:R-:W-:Y:S04]  /*11a70*/  FADD.FTZ R91, R95, R91 ;  /* 0x0000005b5f5b7221 */ /* 0x000fe80000010000 */
[----:B------:R-:W5:Y:S01]  /*11a80*/  MUFU.EX2 R52, R52 ;  /* 0x0000003400347308 */ /* 0x000f620000000800 */
[C---:B--2---:R-:W-:Y:S01]  /*11a90*/  F2FP.BF16.F32.PACK_AB R20, R86.reuse, R67 ;  /* 0x000000435614723e */ /* 0x044fe200000010ff */
[----:B------:R-:W-:Y:S04]  /*11aa0*/  FADD.FTZ R86, R86, R59 ;  /* 0x0000003b56567221 */ /* 0x000fe80000010000 */
[----:B------:R-:W-:Y:S02]  /*11ab0*/  FADD.FTZ R86, R89, R86 ;  /* 0x0000005659567221 */ /* 0x000fe40000010000 */
[C---:B----4-:R-:W-:Y:S02]  /*11ac0*/  HMMA.16816.F32.BF16 R4, R20.reuse, R32, R4 ;  /* 0x000000201404723c */ /* 0x050fe40000041804 */
[----:B------:R-:W2:Y:S03]  /*11ad0*/  MUFU.EX2 R51, R51 ;  /* 0x0000003300337308 */ /* 0x000ea60000000800 */
[----:B------:R-:W-:Y:S01]  /*11ae0*/  FADD.FTZ R86, R94, R86 ;  /* 0x000000565e567221 */ /* 0x000fe20000010000 */
[C---:B------:R-:W-:Y:S06]  /*11af0*/  HMMA.16816.F32.BF16 R8, R20.reuse, R34, R8 ;  /* 0x000000221408723c */ /* 0x040fec0000041808 */
[----:B------:R-:W4:Y:S01]  /*11b00*/  MUFU.EX2 R40, R50 ;  /* 0x0000003200287308 */ /* 0x000f220000000800 */
[----:B-----5:R-:W-:Y:S01]  /*11b10*/  F2FP.BF16.F32.PACK_AB R80, R52, R92 ;  /* 0x0000005c3450723e */ /* 0x020fe200000010ff */
[C---:B---3--:R-:W-:Y:S08]  /*11b20*/  HMMA.16816.F32.BF16 R12, R20.reuse, R28, R12 ;  /* 0x0000001c140c723c */ /* 0x048ff0000004180c */
[----:B------:R-:W3:Y:S01]  /*11b30*/  MUFU.EX2 R41, R41 ;  /* 0x0000002900297308 */ /* 0x000ee20000000800 */
[----:B------:R-:W-:Y:S03]  /*11b40*/  HMMA.16816.F32.BF16 R16, R20, R30, R16 ;  /* 0x0000001e1410723c */ /* 0x000fe60000041810 */
[----:B------:R-:W-:Y:S01]  /*11b50*/  FADD.FTZ R92, R92, R86 ;  /* 0x000000565c5c7221 */ /* 0x000fe20000010000 */
[----:B--2---:R-:W-:Y:S05]  /*11b60*/  FADD.FTZ R91, R51, R91 ;  /* 0x0000005b335b7221 */ /* 0x004fea0000010000 */
[----:B------:R-:W2:Y:S02]  /*11b70*/  MUFU.EX2 R49, R49 ;  /* 0x0000003100317308 */ /* 0x000ea40000000800 */
[----:B----4-:R-:W-:Y:S01]  /*11b80*/  F2FP.BF16.F32.PACK_AB R81, R40, R51 ;  /* 0x000000332851723e */ /* 0x010fe200000010ff */
[----:B------:R-:W-:Y:S01]  /*11b90*/  FADD.FTZ R92, R52, R92 ;  /* 0x0000005c345c7221 */ /* 0x000fe20000010000 */
[----:B------:R-:W-:Y:S01]  /*11ba0*/  FADD.FTZ R91, R40, R91 ;  /* 0x0000005b285b7221 */ /* 0x000fe20000010000 */
[----:B------:R-:W-:Y:S05]  /*11bb0*/  MOV R86, R0 ;  /* 0x0000000000567202 */ /* 0x000fea0000000f00 */
[----:B------:R-:W4:Y:S01]  /*11bc0*/  MUFU.EX2 R48, R48 ;  /* 0x0000003000307308 */ /* 0x000f220000000800 */
[----:B---3--:R-:W-:Y:S01]  /*11bd0*/  FADD.FTZ R92, R41, R92 ;  /* 0x0000005c295c7221 */ /* 0x008fe20000010000 */
[----:B------:R-:W-:Y:S01]  /*11be0*/  FADD.FTZ R91, R36, R91 ;  /* 0x0000005b245b7221 */ /* 0x000fe20000010000 */
[C---:B--2---:R-:W-:Y:S02]  /*11bf0*/  F2FP.BF16.F32.PACK_AB R82, R49.reuse, R41 ;  /* 0x000000293152723e */ /* 0x044fe400000010ff */
[----:B------:R-:W-:Y:S01]  /*11c00*/  FADD.FTZ R129, R49, R92 ;  /* 0x0000005c31817221 */ /* 0x000fe20000010000 */
[C---:B----4-:R-:W-:Y:S01]  /*11c10*/  F2FP.BF16.F32.PACK_AB R83, R48.reuse, R36 ;  /* 0x000000243053723e */ /* 0x050fe200000010ff */
[----:B------:R-:W-:Y:S06]  /*11c20*/  FADD.FTZ R128, R48, R91 ;  /* 0x0000005b30807221 */ /* 0x000fec0000010000 */
[C---:B------:R-:W-:Y:S06]  /*11c30*/  HMMA.16816.F32.BF16 R68, R80.reuse, R72, R4 ;  /* 0x000000485044723c */ /* 0x040fec0000041804 */
[C---:B------:R-:W-:Y:S06]  /*11c40*/  HMMA.16816.F32.BF16 R72, R80.reuse, R74, R8 ;  /* 0x0000004a5048723c */ /* 0x040fec0000041808 */
[C---:B-1----:R-:W-:Y:S06]  /*11c50*/  HMMA.16816.F32.BF16 R76, R80.reuse, R24, R12 ;  /* 0x00000018504c723c */ /* 0x042fec000004180c */
[----:B------:R-:W-:Y:S01]  /*11c60*/  HMMA.16816.F32.BF16 R80, R80, R26, R16 ;  /* 0x0000001a5050723c */ /* 0x000fe20000041810 */
[----:B------:R-:W-:Y:S11]  /*11c70*/  @!UPT UIADD3 URZ, URZ, URZ, URZ ;  /* 0x0000003f3f3ff290 */ /* 0x000ff6000fffe03f */
[----:B------:R-:W-:Y:S01]  /*11c80*/  @!UPT UIADD3 URZ, URZ, URZ, URZ ;  /* 0x0000003f3f3ff290 */ /* 0x000fe2000fffe03f */
[----:B------:R-:W-:Y:S11]  /*11c90*/  @P0 BRA `(.L_x_3912) ;  /* 0xffffffcc00c80947 */ /* 0x000ff6000383ffff */
.L_x_3908:
[----:B------:R-:W1:Y:S01]  /*11ca0*/  SHFL.BFLY PT, R3, R128, 0x2, 0x1f ;  /* 0x0c401f0080037f89 */ /* 0x000e6200000e0000 */
[----:B------:R-:W-:Y:S01]  /*11cb0*/  SHF.R.S32.HI R6, RZ, 0x1f, R116 ;  /* 0x0000001fff067819 */ /* 0x000fe20000011474 */
[----:B------:R-:W2:Y:S01]  /*11cc0*/  S2UR UR4, SR_CgaCtaId ;  /* 0x00000000000479c3 */ /* 0x000ea20000008800 */
[----:B------:R-:W-:Y:S01]  /*11cd0*/  IMAD.MOV.U32 R8, RZ, RZ, 0x3f800000 ;  /* 0x3f800000ff087424 */ /* 0x000fe200078e00ff */
[----:B------:R-:W3:Y:S01]  /*11ce0*/  SHFL.BFLY PT, R4, R129, 0x2, 0x1f ;  /* 0x0c401f0081047f89 */ /* 0x000ee200000e0000 */
[----:B------:R-:W-:Y:S01]  /*11cf0*/  LEA.HI R6, R6, R116, RZ, 0x3 ;  /* 0x0000007406067211 */ /* 0x000fe200078f18ff */
[----:B------:R-:W-:Y:S01]  /*11d00*/  IMAD.MOV.U32 R7, RZ, RZ, 0x3f800000 ;  /* 0x3f800000ff077424 */ /* 0x000fe200078e00ff */
[----:B------:R-:W-:Y:S02]  /*11d10*/  UMOV UR5, 0x400 ;  /* 0x0000040000057882 */ /* 0x000fe40000000000 */
[----:B------:R-:W-:-:S04]  /*11d20*/  LOP3.LUT R6, R6, 0xfffffff8, RZ, 0xc0, !PT ;  /* 0xfffffff806067812 */ /* 0x000fc800078ec0ff */
[----:B------:R-:W-:-:S04]  /*11d30*/  IADD3 R6, R116, -R6, RZ ;  /* 0x8000000674067210 */ /* 0x000fc80007ffe0ff */
[----:B------:R-:W-:-:S04]  /*11d40*/  LEA.HI R10, R6, R6, RZ, 0x1 ;  /* 0x00000006060a7211 */ /* 0x000fc800078f08ff */
[----:B------:R-:W-:Y:S02]  /*11d50*/  LOP3.LUT R12, R10, 0x3fffffe, RZ, 0xc0, !PT ;  /* 0x03fffffe0a0c7812 */ /* 0x000fe400078ec0ff */
[----:B------:R-:W-:Y:S01]  /*11d60*/  SHF.R.S32.HI R10, RZ, 0x1, R10 ;  /* 0x00000001ff0a7819 */ /* 0x000fe2000001140a */
[----:B-1----:R-:W-:Y:S02]  /*11d70*/  FADD.FTZ R128, R3, R128 ;  /* 0x0000008003807221 */ /* 0x002fe40000010000 */
[----:B------:R-:W1:Y:S01]  /*11d80*/  S2R R3, SR_TID.X ;  /* 0x0000000000037919 */ /* 0x000e620000002100 */
[----:B------:R-:W-:Y:S02]  /*11d90*/  IMAD.IADD R12, R6, 0x1, -R12 ;  /* 0x00000001060c7824 */ /* 0x000fe400078e0a0c */
[----:B---3--:R-:W-:Y:S01]  /*11da0*/  FADD.FTZ R129, R4, R129 ;  /* 0x0000008104817221 */ /* 0x008fe20000010000 */
[C---:B------:R-:W-:Y:S01]  /*11db0*/  SHF.L.U32 R13, R10.reuse, 0x6, RZ ;  /* 0x000000060a0d7819 */ /* 0x040fe200000006ff */
[----:B------:R-:W3:Y:S01]  /*11dc0*/  SHFL.BFLY PT, R4, R128, 0x1, 0x1f ;  /* 0x0c201f0080047f89 */ /* 0x000ee200000e0000 */
[C---:B------:R-:W-:Y:S01]  /*11dd0*/  LOP3.LUT P0, RZ, R10.reuse, 0x2, RZ, 0xc0, !PT ;  /* 0x000000020aff7812 */ /* 0x040fe2000780c0ff */
[----:B--2---:R-:W-:Y:S01]  /*11de0*/  ULEA UR4, UR4, UR5, 0x18 ;  /* 0x0000000504047291 */ /* 0x004fe2000f8ec03f */
[----:B------:R-:W-:Y:S01]  /*11df0*/  LOP3.LUT R13, R13, 0xc0, RZ, 0xc0, !PT ;  /* 0x000000c00d0d7812 */ /* 0x000fe200078ec0ff */
[----:B------:R-:W2:Y:S01]  /*11e00*/  SHFL.BFLY PT, R5, R129, 0x1, 0x1f ;  /* 0x0c201f0081057f89 */ /* 0x000ea200000e0000 */
[----:B------:R-:W-:-:S02]  /*11e10*/  LOP3.LUT R10, R10, 0x1, RZ, 0xc0, !PT ;  /* 0x000000010a0a7812 */ /* 0x000fc400078ec0ff */
[----:B------:R-:W-:Y:S02]  /*11e20*/  LEA.HI R13, R13, R13, RZ, 0x1d ;  /* 0x0000000d0d0d7211 */ /* 0x000fe400078fe8ff */
[----:B------:R-:W-:Y:S01]  /*11e30*/  ISETP.NE.U32.AND P1, PT, R10, 0x1, PT ;  /* 0x000000010a00780c */ /* 0x000fe20003f25070 */
[----:B------:R-:W-:-:S05]  /*11e40*/  IMAD.MOV.U32 R10, RZ, RZ, -0x10 ;  /* 0xfffffff0ff0a7424 */ /* 0x000fca00078e00ff */
[----:B------:R-:W-:Y:S01]  /*11e50*/  SEL R10, R10, 0x10, !P1 ;  /* 0x000000100a0a7807 */ /* 0x000fe20004800000 */
[----:B---3--:R-:W-:Y:S01]  /*11e60*/  FADD.FTZ R4, R128, R4 ;  /* 0x0000000480047221 */ /* 0x008fe20000010000 */
[----:B--2---:R-:W-:-:S04]  /*11e70*/  FADD.FTZ R5, R129, R5 ;  /* 0x0000000581057221 */ /* 0x004fc80000010000 */
[----:B------:R-:W-:Y:S02]  /*11e80*/  FSETP.NE.FTZ.AND P2, PT, R4, RZ, PT ;  /* 0x000000ff0400720b */ /* 0x000fe40003f55000 */
[----:B-1----:R-:W-:Y:S02]  /*11e90*/  SHF.R.S32.HI R9, RZ, 0x1f, R3 ;  /* 0x0000001fff097819 */ /* 0x002fe40000011403 */
[----:B------:R-:W-:Y:S02]  /*11ea0*/  FSETP.NE.FTZ.AND P3, PT, R5, RZ, PT ;  /* 0x000000ff0500720b */ /* 0x000fe40003f75000 */
[CC--:B------:R-:W-:Y:S02]  /*11eb0*/  LEA.HI R11, R9.reuse, R3.reuse, RZ, 0x2 ;  /* 0x00000003090b7211 */ /* 0x0c0fe400078f10ff */
[----:B------:R-:W-:Y:S02]  /*11ec0*/  LEA.HI R9, R9, R3, RZ, 0x5 ;  /* 0x0000000309097211 */ /* 0x000fe400078f28ff */
[----:B------:R-:W-:-:S02]  /*11ed0*/  LOP3.LUT R11, R11, 0xfffffffc, RZ, 0xc0, !PT ;  /* 0xfffffffc0b0b7812 */ /* 0x000fc400078ec0ff */
[----:B------:R-:W-:Y:S01]  /*11ee0*/  SHF.R.S32.HI R6, RZ, 0x5, R9 ;  /* 0x00000005ff067819 */ /* 0x000fe20000011409 */
[----:B------:R-:W1:Y:S02]  /*11ef0*/  @P2 MUFU.RCP R8, R4 ;  /* 0x0000000400082308 */ /* 0x000e640000001000 */
[----:B------:R-:W-:-:S04]  /*11f00*/  IMAD.IADD R11, R3, 0x1, -R11 ;  /* 0x00000001030b7824 */ /* 0x000fc800078e0a0b */
[----:B------:R-:W-:Y:S02]  /*11f10*/  IMAD R11, R6, 0x100, R11 ;  /* 0x00000100060b7824 */ /* 0x000fe400078e020b */
[----:B------:R-:W2:Y:S03]  /*11f20*/  @P3 MUFU.RCP R7, R5 ;  /* 0x0000000500073308 */ /* 0x000ea60000001000 */
[----:B------:R-:W-:-:S04]  /*11f30*/  LEA R11, R12, R11, 0x4 ;  /* 0x0000000b0c0b7211 */ /* 0x000fc800078e20ff */
[----:B------:R-:W-:Y:S01]  /*11f40*/  LEA R11, R11, R13, 0x1 ;  /* 0x0000000d0b0b7211 */ /* 0x000fe200078e08ff */
        /* <DEDUP_REMOVED lines=9> */
[C---:B--2---:R-:W-:Y:S01]  /*11fe0*/  FMUL.FTZ R68, R7.reuse, R68 ;  /* 0x0000004407447220 */ /* 0x044fe20000410000 */
[----:B------:R-:W-:Y:S01]  /*11ff0*/  FMUL.FTZ R69, R7, R69 ;  /* 0x0000004507457220 */ /* 0x000fe20000410000 */
[----:B------:R-:W-:Y:S01]  /*12000*/  LEA R11, R11, UR4, 0x1 ;  /* 0x000000040b0b7c11 */ /* 0x000fe2000f8e08ff */
[C---:B------:R-:W-:Y:S01]  /*12010*/  FMUL.FTZ R72, R7.reuse, R72 ;  /* 0x0000004807487220 */ /* 0x040fe20000410000 */
[----:B------:R-:W-:Y:S01]  /*12020*/  FMUL.FTZ R73, R7, R73 ;  /* 0x0000004907497220 */ /* 0x000fe20000410000 */
[----:B------:R-:W-:Y:S01]  /*12030*/  F2FP.BF16.F32.PACK_AB R83, R83, R8 ;  /* 0x000000085353723e */ /* 0x000fe200000010ff */
[C---:B------:R-:W-:Y:S01]  /*12040*/  FMUL.FTZ R76, R7.reuse, R76 ;  /* 0x0000004c074c7220 */ /* 0x040fe20000410000 */
[----:B------:R-:W-:Y:S01]  /*12050*/  FMUL.FTZ R77, R7, R77 ;  /* 0x0000004d074d7220 */ /* 0x000fe20000410000 */
[C---:B------:R-:W-:Y:S01]  /*12060*/  IADD3 R8, R11.reuse, 0x20, RZ ;  /* 0x000000200b087810 */ /* 0x040fe20007ffe0ff */
[----:B------:R-:W-:Y:S01]  /*12070*/  @P0 VIADD R8, R11, 0xffffffe0 ;  /* 0xffffffe00b080836 */ /* 0x000fe20000000000 */
[----:B------:R-:W-:Y:S01]  /*12080*/  F2FP.BF16.F32.PACK_AB R68, R69, R68 ;  /* 0x000000444544723e */ /* 0x000fe200000010ff */
[----:B------:R-:W-:Y:S01]  /*12090*/  IMAD.IADD R12, R11, 0x1, R10 ;  /* 0x000000010b0c7824 */ /* 0x000fe200078e020a */
[----:B------:R-:W-:Y:S01]  /*120a0*/  F2FP.BF16.F32.PACK_AB R70, R71, R70 ;  /* 0x000000464746723e */ /* 0x000fe200000010ff */
[----:B------:R-:W1:Y:S01]  /*120b0*/  @P3 LDC R13, c[0x0][0x2e8] ;  /* 0x0000ba00ff0d3b82 */ /* 0x000e620000000800 */
[----:B------:R-:W-:Y:S01]  /*120c0*/  F2FP.BF16.F32.PACK_AB R72, R73, R72 ;  /* 0x000000484948723e */ /* 0x000fe200000010ff */
[----:B------:R-:W-:Y:S01]  /*120d0*/  STS [R11], R68 ;  /* 0x000000440b007388 */ /* 0x000fe20000000800 */
[----:B------:R-:W-:Y:S01]  /*120e0*/  F2FP.BF16.F32.PACK_AB R74, R75, R74 ;  /* 0x0000004a4b4a723e */ /* 0x000fe200000010ff */
[----:B------:R-:W2:Y:S01]  /*120f0*/  @P2 MUFU.LG2 R4, R4 ;  /* 0x0000000400042308 */ /* 0x000ea20000000c00 */
[----:B------:R-:W-:Y:S01]  /*12100*/  F2FP.BF16.F32.PACK_AB R76, R77, R76 ;  /* 0x0000004c4d4c723e */ /* 0x000fe200000010ff */
[----:B------:R4:W-:Y:S01]  /*12110*/  STS [R11+0x200], R70 ;  /* 0x000200460b007388 */ /* 0x0009e20000000800 */
[----:B------:R-:W-:Y:S01]  /*12120*/  F2FP.BF16.F32.PACK_AB R78, R79, R78 ;  /* 0x0000004e4f4e723e */ /* 0x000fe200000010ff */
[----:B------:R-:W-:Y:S01]  /*12130*/  ULDC.U8 UR4, c[0x0][0x3d8] ;  /* 0x0000f60000047ab9 */ /* 0x000fe20000000000 */
[----:B------:R-:W-:Y:S01]  /*12140*/  IADD3 R10, R10, R8, RZ ;  /* 0x000000080a0a7210 */ /* 0x000fe20007ffe0ff */
[----:B------:R-:W-:Y:S01]  /*12150*/  STS [R12], R72 ;  /* 0x000000480c007388 */ /* 0x000fe20000000800 */
[----:B------:R-:W-:Y:S01]  /*12160*/  ISETP.NE.AND P0, PT, RZ, UR4, PT ;  /* 0x00000004ff007c0c */ /* 0x000fe2000bf05270 */
[C---:B------:R-:W-:Y:S01]  /*12170*/  FMUL.FTZ R80, R7.reuse, R80 ;  /* 0x0000005007507220 */ /* 0x040fe20000410000 */
[----:B------:R-:W-:Y:S01]  /*12180*/  FMUL.FTZ R7, R7, R81 ;  /* 0x0000005107077220 */ /* 0x000fe20000410000 */
[----:B------:R-:W-:Y:S01]  /*12190*/  STS [R12+0x200], R74 ;  /* 0x0002004a0c007388 */ /* 0x000fe20000000800 */
[----:B---3--:R-:W-:-:S03]  /*121a0*/  @P3 FMUL.FTZ R5, R5, 0.69314718246459960938 ;  /* 0x3f31721805053820 */ /* 0x008fc60000410000 */
[----:B------:R-:W-:Y:S01]  /*121b0*/  STS [R8], R76 ;  /* 0x0000004c08007388 */ /* 0x000fe20000000800 */
[----:B------:R-:W-:Y:S01]  /*121c0*/  F2FP.BF16.F32.PACK_AB R7, R7, R80 ;  /* 0x000000500707723e */ /* 0x000fe200000010ff */
[----:B--2---:R-:W-:Y:S02]  /*121d0*/  @P2 FMUL.FTZ R4, R4, 0.69314718246459960938 ;  /* 0x3f31721804042820 */ /* 0x004fe40000410000 */
        /* <DEDUP_REMOVED lines=18> */
.L_x_3913:
[----:B------:R-:W1:Y:S01]  /*12300*/  S2R R2, SR_CTAID.Z ;  /* 0x0000000000027919 */ /* 0x000e620000002700 */
[----:B------:R-:W1:Y:S01]  /*12310*/  LDC R4, c[0x0][0x270] ;  /* 0x00009c00ff047b82 */ /* 0x000e620000000800 */
[----:B------:R-:W1:Y:S07]  /*12320*/  S2R R0, SR_CTAID.Y ;  /* 0x0000000000007919 */ /* 0x000e6e0000002600 */
[----:B------:R-:W2:Y:S01]  /*12330*/  LDC R13, c[0x0][0x2c4] ;  /* 0x0000b100ff0d7b82 */ /* 0x000ea20000000800 */
[----:B-1----:R-:W-:-:S04]  /*12340*/  IMAD R4, R0, R4, R2 ;  /* 0x0000000400047224 */ /* 0x002fc800078e0202 */
[----:B--2---:R-:W-:-:S07]  /*12350*/  IMAD R13, R4, R13, RZ ;  /* 0x0000000d040d7224 */ /* 0x004fce00078e02ff */
.L_x_3914:
[----:B------:R-:W-:Y:S01]  /*12360*/  LOP3.LUT R9, R9, 0xffffffe0, RZ, 0xc0, !PT ;  /* 0xffffffe009097812 */ /* 0x000fe200078ec0ff */
[----:B------:R-:W1:Y:S01]  /*12370*/  LDC.64 R4, c[0x0][0x290] ;  /* 0x0000a400ff047b82 */ /* 0x000e620000000a00 */
[----:B------:R-:W-:Y:S01]  /*12380*/  SHF.R.S32.HI R12, RZ, 0x1f, R6 ;  /* 0x0000001fff0c7819 */ /* 0x000fe20000011406 */
[----:B------:R-:W-:Y:S02]  /*12390*/  BSSY B0, `(.L_x_3915) ;  /* 0x0000018000007945 */ /* 0x000fe40003800000 */
[----:B------:R-:W-:Y:S01]  /*123a0*/  IMAD.IADD R9, R3, 0x1, -R9 ;  /* 0x0000000103097824 */ /* 0x000fe200078e0a09 */
[----:B------:R-:W-:-:S03]  /*123b0*/  LEA.HI R12, R12, R6, RZ, 0x2 ;  /* 0x000000060c0c7211 */ /* 0x000fc600078f10ff */
[----:B------:R-:W2:Y:S08]  /*123c0*/  LDC.64 R10, c[0x0][0x298] ;  /* 0x0000a600ff0a7b82 */ /* 0x000eb00000000a00 */
        /* <DEDUP_REMOVED lines=20> */
.L_x_3916:
[----:B------:R-:W-:Y:S05]  /*12510*/  BSYNC B0 ;  /* 0x0000000000007941 */ /* 0x000fea0003800000 */
.L_x_3915:
[----:B------:R-:W4:Y:S01]  /*12520*/  S2UR UR8, SR_CTAID.X ;  /* 0x00000000000879c3 */ /* 0x000f220000002500 */
[----:B------:R-:W5:Y:S01]  /*12530*/  S2R R3, SR_TID.X ;  /* 0x0000000000037919 */ /* 0x000f620000002100 */
[----:B------:R-:W-:Y:S01]  /*12540*/  SHF.R.S32.HI R6, RZ, 0x1f, R0 ;  /* 0x0000001fff067819 */ /* 0x000fe20000011400 */
[C---:B--23--:R-:W-:Y:S01]  /*12550*/  IMAD.WIDE.U32 R8, R114.reuse, R10, RZ ;  /* 0x0000000a72087225 */ /* 0x04cfe200078e00ff */
[----:B------:R-:W-:Y:S01]  /*12560*/  ISETP.NE.AND P1, PT, R114, -0x1, PT ;  /* 0xffffffff7200780c */ /* 0x000fe20003f25270 */
[----:B------:R2:W3:Y:S01]  /*12570*/  LDS.128 R12, [R122+0x800] ;  /* 0x000800007a0c7984 */ /* 0x0004e20000000c00 */
[----:B------:R-:W-:Y:S01]  /*12580*/  SHF.R.S32.HI R85, RZ, 0x1f, R84 ;  /* 0x0000001fff557819 */ /* 0x000fe20000011454 */
[-C--:B-1----:R-:W-:Y:S01]  /*12590*/  IMAD R6, R6, R4.reuse, RZ ;  /* 0x0000000406067224 */ /* 0x082fe200078e02ff */
[----:B------:R-:W-:Y:S01]  /*125a0*/  ULDC UR5, c[0x0][0x2d0] ;  /* 0x0000b40000057ab9 */ /* 0x000fe20000000800 */
[----:B------:R-:W1:Y:S01]  /*125b0*/  LDS.128 R120, [R122] ;  /* 0x000000007a787984 */ /* 0x000e620000000c00 */
[----:B------:R-:W-:Y:S01]  /*125c0*/  IMAD R114, R114, R11, R9 ;  /* 0x0000000b72727224 */ /* 0x000fe200078e0209 */
[----:B------:R-:W-:Y:S01]  /*125d0*/  ISETP.GE.AND P0, PT, R84, UR5, PT ;  /* 0x0000000554007c0c */ /* 0x000fe2000bf06270 */
[C---:B------:R-:W-:Y:S01]  /*125e0*/  IMAD R5, R0.reuse, R5, R6 ;  /* 0x0000000500057224 */ /* 0x040fe200078e0206 */
[----:B------:R-:W-:Y:S01]  /*125f0*/  BSSY B0, `(.L_x_3917) ;  /* 0x0000023000007945 */ /* 0x000fe20003800000 */
[----:B------:R-:W-:-:S04]  /*12600*/  IMAD.WIDE.U32 R6, R0, R4, RZ ;  /* 0x0000000400067225 */ /* 0x000fc800078e00ff */
[----:B------:R-:W-:Y:S01]  /*12610*/  @!P1 IMAD.IADD R114, R7, 0x1, R5 ;  /* 0x0000000107729824 */ /* 0x000fe200078e0205 */
[----:B------:R-:W-:Y:S01]  /*12620*/  SEL R0, R6, R8, !P1 ;  /* 0x0000000806007207 */ /* 0x000fe20004800000 */
[----:B------:R-:W-:Y:S01]  /*12630*/  VIADD R5, R116, 0x20 ;  /* 0x0000002074057836 */ /* 0x000fe20000000000 */
[----:B------:R-:W-:Y:S01]  /*12640*/  SHF.R.S32.HI R6, RZ, 0x1f, R2 ;  /* 0x0000001fff067819 */ /* 0x000fe20000011402 */
[----:B----4-:R-:W-:-:S04]  /*12650*/  USHF.L.U32 UR8, UR8, 0x6, URZ ;  /* 0x0000000608087899 */ /* 0x010fc8000800063f */
[----:B------:R-:W-:Y:S02]  /*12660*/  USHF.R.S32.HI UR4, URZ, 0x1f, UR8 ;  /* 0x0000001f3f047899 */ /* 0x000fe40008011408 */
[----:B------:R-:W-:Y:S01]  /*12670*/  IMAD.WIDE.U32 R8, R10, UR8, R84 ;  /* 0x000000080a087c25 */ /* 0x000fe2000f8e0054 */
[----:B------:R-:W-:-:S03]  /*12680*/  IADD3 R113, R113, -UR8, RZ ;  /* 0x8000000871717c10 */ /* 0x000fc6000fffe0ff */
[----:B------:R-:W-:Y:S01]  /*12690*/  IMAD R4, R10, UR4, RZ ;  /* 0x000000040a047c24 */ /* 0x000fe2000f8e02ff */
[----:B------:R-:W-:Y:S01]  /*126a0*/  IADD3 R8, P1, R0, R8, RZ ;  /* 0x0000000800087210 */ /* 0x000fe20007f3e0ff */
[----:B------:R-:W-:Y:S01]  /*126b0*/  ULDC.64 UR4, c[0x0][0x2a0] ;  /* 0x0000a80000047ab9 */ /* 0x000fe20000000a00 */
[----:B-----5:R-:W-:Y:S01]  /*126c0*/  SHF.R.S32.HI R0, RZ, 0x1f, R3 ;  /* 0x0000001fff007819 */ /* 0x020fe20000011403 */
[----:B------:R-:W-:Y:S02]  /*126d0*/  IMAD R4, R11, UR8, R4 ;  /* 0x000000080b047c24 */ /* 0x000fe4000f8e0204 */
[----:B------:R-:W-:Y:S01]  /*126e0*/  IMAD R6, R6, UR4, RZ ;  /* 0x0000000406067c24 */ /* 0x000fe2000f8e02ff */
[----:B------:R-:W-:Y:S02]  /*126f0*/  LEA.HI R0, R0, R3, RZ, 0x2 ;  /* 0x0000000300007211 */ /* 0x000fe400078f10ff */
[----:B------:R-:W-:Y:S01]  /*12700*/  IADD3.X R9, R114, R9, R4, P1, !PT ;  /* 0x0000000972097210 */ /* 0x000fe20000ffe404 */
[----:B------:R-:W-:Y:S01]  /*12710*/  IMAD R3, R2, UR5, R6 ;  /* 0x0000000502037c24 */ /* 0x000fe2000f8e0206 */
[----:B------:R-:W-:-:S02]  /*12720*/  ISETP.GE.OR P1, PT, R5, R113, P0 ;  /* 0x000000710500720c */ /* 0x000fc40000726670 */
[----:B------:R-:W-:Y:S01]  /*12730*/  ISETP.GE.OR P0, PT, R116, R113, P0 ;  /* 0x000000717400720c */ /* 0x000fe20000706670 */
[----:B------:R-:W-:Y:S01]  /*12740*/  IMAD.WIDE.U32 R8, R2, UR4, R8 ;  /* 0x0000000402087c25 */ /* 0x000fe2000f8e0008 */
[----:B------:R-:W-:-:S03]  /*12750*/  SHF.R.S32.HI R0, RZ, 0x2, R0 ;  /* 0x00000002ff007819 */ /* 0x000fc60000011400 */
[----:B------:R-:W-:Y:S01]  /*12760*/  IMAD.IADD R5, R3, 0x1, R9 ;  /* 0x0000000103057824 */ /* 0x000fe200078e0209 */
[----:B------:R-:W-:-:S07]  /*12770*/  SHF.R.S32.HI R0, RZ, 0x1f, R0 ;  /* 0x0000001fff007819 */ /* 0x000fce0000011400 */
[----:B-123--:R-:W-:Y:S05]  /*12780*/  @P0 BRA `(.L_x_3918) ;  /* 0x0000000000240947 */ /* 0x00efea0003800000 */
        /* <DEDUP_REMOVED lines=9> */
.L_x_3918:
[----:B------:R-:W-:Y:S05]  /*12820*/  BSYNC B0 ;  /* 0x0000000000007941 */ /* 0x000fea0003800000 */
.L_x_3917:
        /* <DEDUP_REMOVED lines=13> */
.L_x_3919:
        /* <DEDUP_REMOVED lines=16> */
.L_x_5363:


//--------------------- .text._ZN5flash24flash_fwd_splitkv_kernelI23Flash_fwd_kernel_traitsILi32ELi64ELi128ELi4ELb0ELb0EN7cutlass10bfloat16_tE19Flash_kernel_traitsILi32ELi64ELi128ELi4ES3_EELb1ELb0ELb0ELb0ELb0ELb0ELb1ELb0EEEvNS_16Flash_fwd_paramsE --------------------------
	.section	.text._ZN5flash24flash_fwd_splitkv_kernelI23Flash_fwd_kernel_traitsILi32ELi64ELi128ELi4ELb0ELb0EN7cutlass10bfloat16_tE19Flash_kernel_traitsILi32ELi64ELi128ELi4ES3_EELb1ELb0ELb0ELb0ELb0ELb0ELb1ELb0EEEvNS_16Flash_fwd_paramsE,"ax",@progbits
	.align	128
        .global         _ZN5flash24flash_fwd_splitkv_kernelI23Flash_fwd_kernel_traitsILi32ELi64ELi128ELi4ELb0ELb0EN7cutlass10bfloat16_tE19Flash_kernel_traitsILi32ELi64ELi128ELi4ES3_EELb1ELb0ELb0ELb0ELb0ELb0ELb1ELb0EEEvNS_16Flash_fwd_paramsE
        .type           _ZN5flash24flash_fwd_splitkv_kernelI23Flash_fwd_kernel_traitsILi32ELi64ELi128ELi4ELb0ELb0EN7cutlass10bfloat16_tE19Flash_kernel_traitsILi32ELi64ELi128ELi4ES3_EELb1ELb0ELb0ELb0ELb0ELb0ELb1ELb0EEEvNS_16Flash_fwd_paramsE,@function
        .size           _ZN5flash24flash_fwd_splitkv_kernelI23Flash_fwd_kernel_traitsILi32ELi64ELi128ELi4ELb0ELb0EN7cutlass10bfloat16_tE19Flash_kernel_traitsILi32ELi64ELi128ELi4ES3_EELb1ELb0ELb0ELb0ELb0ELb0ELb1ELb0EEEvNS_16Flash_fwd_paramsE,(.L_x_5364 - _ZN5flash24flash_fwd_splitkv_kernelI23Flash_fwd_kernel_traitsILi32ELi64ELi128ELi4ELb0ELb0EN7cutlass10bfloat16_tE19Flash_kernel_traitsILi32ELi64ELi128ELi4ES3_EELb1ELb0ELb0ELb0ELb0ELb0ELb1ELb0EEEvNS_16Flash_fwd_paramsE)
        .other          _ZN5flash24flash_fwd_splitkv_kernelI23Flash_fwd_kernel_traitsILi32ELi64ELi128ELi4ELb0ELb0EN7cutlass10bfloat16_tE19Flash_kernel_traitsILi32ELi64ELi128ELi4ES3_EELb1ELb0ELb0ELb0ELb0ELb0ELb1ELb0EEEvNS_16Flash_fwd_paramsE,@"STO_CUDA_ENTRY STV_DEFAULT"
_ZN5flash24flash_fwd_splitkv_kernelI23Flash_fwd_kernel_traitsILi32ELi64ELi128ELi4ELb0ELb0EN7cutlass10bfloat16_tE19Flash_kernel_traitsILi32ELi64ELi128ELi4ES3_EELb1ELb0ELb0ELb0ELb0ELb0ELb1ELb0EEEvNS_16Flash_fwd_paramsE:
.text._ZN5flash24flash_fwd_splitkv_kernelI23Flash_fwd_kernel_traitsILi32ELi64ELi128ELi4ELb0ELb0EN7cutlass10bfloat16_tE19Flash_kernel_traitsILi32ELi64ELi128ELi4ES3_EELb1ELb0ELb0ELb0ELb0ELb0ELb1ELb0EEEvNS_16Flash_fwd_paramsE:
[----:B------:R-:W-:Y:S08]  /*0000*/  LDC R1, c[0x0][0x28] ;  /* 0x00000a00ff017b82 */ /* 0x000ff00000000800 */
[----:B------:R-:W1:Y:S01]  /*0010*/  LDC R4, c[0x0][0x270] ;  /* 0x00009c00ff047b82 */ /* 0x000e620000000800 */
[----:B------:R-:W2:Y:S01]  /*0020*/  S2R R11, SR_CTAID.Z ;  /* 0x00000000000b7919 */ /* 0x000ea20000002700 */
[----:B------:R-:W-:-:S06]  /*0030*/  ULDC.64 UR10, c[0x0][0x208] ;  /* 0x00008200000a7ab9 */ /* 0x000fcc0000000a00 */
[----:B------:R-:W3:Y:S08]  /*0040*/  LDC.64 R6, c[0x0][0x2f0] ;  /* 0x0000bc00ff067b82 */ /* 0x000ef00000000a00 */
[----:B------:R-:W4:Y:S01]  /*0050*/  LDC.64 R8, c[0x0][0x2f0] ;  /* 0x0000bc00ff087b82 */ /* 0x000f220000000a00 */
[----:B-1----:R-:W1:Y:S01]  /*0060*/  I2F.U32.RP R2, R4 ;  /* 0x0000000400027306 */ /* 0x002e620000209000 */
[----:B------:R-:W-:-:S06]  /*0070*/  ISETP.NE.U32.AND P2, PT, R4, RZ, PT ;  /* 0x000000ff0400720c */ /* 0x000fcc0003f45070 */
[----:B------:R-:W4:Y:S01]  /*0080*/  LDC.U8 R5, c[0x0][0x3c2] ;  /* 0x0000f080ff057b82 */ /* 0x000f220000000000 */
[----:B---3--:R-:W-:-:S04]  /*0090*/  ISETP.NE.U32.AND P1, PT, R6, RZ, PT ;  /* 0x000000ff0600720c */ /* 0x008fc80003f25070 */
[----:B------:R-:W-:Y:S01]  /*00a0*/  ISETP.NE.AND.EX P1, PT, R7, RZ, PT, P1 ;  /* 0x000000ff0700720c */ /* 0x000fe20003f25310 */
[----:B-1----:R-:W1:Y:S02]  /*00b0*/  MUFU.RCP R2, R2 ;  /* 0x0000000200027308 */ /* 0x002e640000001000 */
[----:B-1----:R-:W-:-:S06]  /*00c0*/  VIADD R2, R2, 0xffffffe ;  /* 0x0ffffffe02027836 */ /* 0x002fcc0000000000 */
[----:B------:R-:W1:Y:S02]  /*00d0*/  F2I.FTZ.U32.TRUNC.NTZ R3, R2 ;  /* 0x0000000200037305 */ /* 0x000e64000021f000 */
[----:B-1----:R-:W-:Y:S01]  /*00e0*/  IMAD.MOV R0, RZ, RZ, -R3 ;  /* 0x000000ffff007224 */ /* 0x002fe200078e0a03 */
[----:B------:R-:W-:-:S03]  /*00f0*/  MOV R2, RZ ;  /* 0x000000ff00027202 */ /* 0x000fc60000000f00 */
[----:B------:R-:W-:-:S04]  /*0100*/  IMAD R0, R0, R4, RZ ;  /* 0x0000000400007224 */ /* 0x000fc800078e02ff */
[----:B------:R-:W-:Y:S02]  /*0110*/  IMAD.HI.U32 R0, R3, R0, R2 ;  /* 0x0000000003007227 */ /* 0x000fe400078e0002 */
[----:B------:R-:W1:Y:S04]  /*0120*/  LDC.64 R2, c[0x0][0x300] ;  /* 0x0000c000ff027b82 */ /* 0x000e680000000a00 */
[----:B--2---:R-:W-:-:S04]  /*0130*/  IMAD.HI.U32 R148, R0, R11, RZ ;  /* 0x0000000b00947227 */ /* 0x004fc800078e00ff */
[----:B------:R-:W-:-:S04]  /*0140*/  IMAD.MOV R0, RZ, RZ, -R148 ;  /* 0x000000ffff007224 */ /* 0x000fc800078e0a94 */
[----:B------:R-:W-:-:S05]  /*0150*/  IMAD R0, R4, R0, R11 ;  /* 0x0000000004007224 */ /* 0x000fca00078e020b */
[----:B------:R-:W-:Y:S02]  /*0160*/  ISETP.GE.U32.AND P4, PT, R0, R4, PT ;  /* 0x000000040000720c */ /* 0x000fe40003f86070 */
[----:B-1----:R-:W-:-:S04]  /*0170*/  ISETP.NE.U32.AND P0, PT, R2, RZ, PT ;  /* 0x000000ff0200720c */ /* 0x002fc80003f05070 */
[----:B------:R-:W-:-:S07]  /*0180*/  ISETP.NE.AND.EX P0, PT, R3, RZ, PT, P0 ;  /* 0x000000ff0300720c */ /* 0x000fce0003f05300 */
[----:B------:R-:W-:Y:S01]  /*0190*/  @P4 IMAD.IADD R0, R0, 0x1, -R4 ;  /* 0x0000000100004824 */ /* 0x000fe200078e0a04 */
[----:B------:R-:W-:Y:S01]  /*01a0*/  @P4 IADD3 R148, R148, 0x1, RZ ;  /* 0x0000000194944810 */ /* 0x000fe20007ffe0ff */
[----:B------:R-:W1:Y:S03]  /*01b0*/  LDC.64 R2, c[0x0][0x2f8] ;  /* 0x0000be00ff027b82 */ /* 0x000e660000000a00 */
[----:B------:R-:W-:Y:S02]  /*01c0*/  ISETP.GE.U32.AND P3, PT, R0, R4, PT ;  /* 0x000000040000720c */ /* 0x000fe40003f66070 */
[----:B------:R-:W-:-:S03]  /*01d0*/  MOV R0, 0xffffffff ;  /* 0xffffffff00007802 */ /* 0x000fc60000000f00 */
[----:B------:R-:W2:Y:S08]  /*01e0*/  @P0 LDC.64 R6, c[0x0][0x300] ;  /* 0x0000c000ff060b82 */ /* 0x000eb00000000a00 */
[----:B------:R-:W-:Y:S01]  /*01f0*/  @P3 VIADD R148, R148, 0x1 ;  /* 0x0000000194943836 */ /* 0x000fe20000000000 */
[----:B------:R-:W-:-:S05]  /*0200*/  @!P2 LOP3.LUT R148, RZ, R4, RZ, 0x33, !PT ;  /* 0x00000004ff94a212 */ /* 0x000fca00078e33ff */
[----:B----4-:R-:W-:Y:S02]  /*0210*/  IMAD.WIDE R12, R148, 0x4, R8 ;  /* 0x00000004940c7825 */ /* 0x010fe400078e0208 */
[----:B------:R-:W3:Y:S03]  /*0220*/  LDC.64 R8, c[0x0][0x2f8] ;  /* 0x0000be00ff087b82 */ /* 0x000ee60000000a00 */
[----:B------:R-:W4:Y:S04]  /*0230*/  @P1 LDG.E R0, desc[UR10][R12.64] ;  /* 0x0000000a0c001981 */ /* 0x000f28000c1e1900 */
[----:B------:R3:W4:Y:S01]  /*0240*/  @P1 LDG.E R21, desc[UR10][R12.64+0x4] ;  /* 0x0000040a0c151981 */ /* 0x000722000c1e1900 */
[----:B------:R-:W-:Y:S01]  /*0250*/  ISETP.NE.AND P3, PT, R5, RZ, PT ;  /* 0x000000ff0500720c */ /* 0x000fe20003f65270 */
[----:B------:R-:W-:Y:S01]  /*0260*/  IMAD.MOV.U32 R18, RZ, RZ, RZ ;  /* 0x000000ffff127224 */ /* 0x000fe200078e00ff */
[----:B-1----:R-:W-:Y:S01]  /*0270*/  ISETP.EQ.U32.AND P2, PT, R2, RZ, PT ;  /* 0x000000ff0200720c */ /* 0x002fe20003f42070 */
[----:B--2---:R-:W-:-:S03]  /*0280*/  @P0 IMAD.WIDE R6, R148, 0x4, R6 ;  /* 0x0000000494060825 */ /* 0x004fc600078e0206 */
[----:B------:R-:W-:Y:S01]  /*0290*/  ISETP.EQ.OR.EX P2, PT, R3, RZ, !P3, P2 ;  /* 0x000000ff0300720c */ /* 0x000fe20005f42720 */
[----:B---3--:R-:W-:Y:S01]  /*02a0*/  IMAD.WIDE R8, R148, 0x4, R8 ;  /* 0x0000000494087825 */ /* 0x008fe200078e0208 */
[----:B------:R1:W5:Y:S01]  /*02b0*/  @P0 LDG.E R18, desc[UR10][R6.64] ;  /* 0x0000000a06120981 */ /* 0x000362000c1e1900 */
[----:B------:R-:W-:-:S10]  /*02c0*/  MOV R13, 0xffffffff ;  /* 0xffffffff000d7802 */ /* 0x000fd40000000f00 */
[----:B------:R1:W5:Y:S01]  /*02d0*/  @!P2 LDG.E R13, desc[UR10][R8.64] ;  /* 0x0000000a080da981 */ /* 0x000362000c1e1900 */
[----:B------:R-:W-:Y:S01]  /*02e0*/  ISETP.NE.U32.AND P0, PT, R2, RZ, PT ;  /* 0x000000ff0200720c */ /* 0x000fe20003f05070 */
[----:B------:R-:W2:Y:S01]  /*02f0*/  S2R R10, SR_CTAID.X ;  /* 0x00000000000a7919 */ /* 0x000ea20000002500 */
[----:B------:R-:W3:Y:S02]  /*0300*/  S2R R5, SR_CTAID.Y ;  /* 0x0000000000057919 */ /* 0x000ee40000002600 */
[----:B------:R-:W-:Y:S02]  /*0310*/  ISETP.NE.AND.EX P0, PT, R3, RZ, PT, P0 ;  /* 0x000000ff0300720c */ /* 0x000fe40003f05300 */
[----:B------:R-:W-:-:S05]  /*0320*/  IADD3 R2, -R148, RZ, RZ ;  /* 0x000000ff94027210 */ /* 0x000fca0007ffe1ff */
[----:B------:R-:W-:Y:S02]  /*0330*/  IMAD R11, R4, R2, R11 ;  /* 0x00000002040b7224 */ /* 0x000fe400078e020b */
[----:B----4-:R-:W-:-:S06]  /*0340*/  @P1 IMAD.IADD R21, R21, 0x1, -R0 ;  /* 0x0000000115151824 */ /* 0x010fcc00078e0a00 */
[----:B------:R-:W4:Y:S01]  /*0350*/  @!P1 LDC R21, c[0x0][0x2c4] ;  /* 0x0000b100ff159b82 */ /* 0x000f220000000800 */
[----:B-123--:R-:W-:Y:S05]  /*0360*/  @!P0 BRA `(.L_x_3920) ;  /* 0x0000000000108947 */ /* 0x00efea0003800000 */
[----:B------:R-:W2:Y:S02]  /*0370*/  @P3 LDG.E R6, desc[UR10][R8.64+0x4] ;  /* 0x0000040a08063981 */ /* 0x000ea4000c1e1900 */
[----:B--2--5:R-:W-:-:S06]  /*0380*/  @P3 IADD3 R6, R6, -R13, RZ ;  /* 0x8000000d06063210 */ /* 0x024fcc0007ffe0ff */
[----:B------:R2:W5:Y:S01]  /*0390*/  @!P3 LDG.E R6, desc[UR10][R8.64] ;  /* 0x0000000a0806b981 */ /* 0x000562000c1e1900 */
[----:B------:R-:W-:Y:S05]  /*03a0*/  BRA `(.L_x_3921) ;  /* 0x0000000000047947 */ /* 0x000fea0003800000 */
.L_x_3920:
[----:B------:R-:W1:Y:S02]  /*03b0*/  LDC R6, c[0x0][0x2c8] ;  /* 0x0000b200ff067b82 */ /* 0x000e640000000800 */
.L_x_3921:
[----:B------:R-:W3:Y:S02]  /*03c0*/  LDC.64 R2, c[0x0][0x308] ;  /* 0x0000c200ff027b82 */ /* 0x000ee40000000a00 */
[----:B---3--:R-:W-:-:S04]  /*03d0*/  ISETP.NE.U32.AND P3, PT, R2, RZ, PT ;  /* 0x000000ff0200720c */ /* 0x008fc80003f65070 */
[----:B------:R-:W-:-:S13]  /*03e0*/  ISETP.NE.AND.EX P3, PT, R3, RZ, PT, P3 ;  /* 0x000000ff0300720c */ /* 0x000fda0003f65330 */
[----:B------:R-:W3:Y:S02]  /*03f0*/  @P3 LDC.64 R2, c[0x0][0x308] ;  /* 0x0000c200ff023b82 */ /* 0x000ee40000000a00 */
[----:B---3--:R-:W-:-:S05]  /*0400*/  @P3 IMAD.WIDE R2, R148, 0x4, R2 ;  /* 0x0000000494023825 */ /* 0x008fca00078e0202 */
[----:B------:R3:W5:Y:S01]  /*0410*/  @P3 LDG.E R114, desc[UR10][R2.64] ;  /* 0x0000000a02723981 */ /* 0x000762000c1e1900 */
[----:B------:R-:W-:-:S05]  /*0420*/  IMAD.SHL.U32 R28, R10, 0x40, RZ ;  /* 0x000000400a1c7824 */ /* 0x000fca00078e00ff */
[----:B----4-:R-:W-:-:S13]  /*0430*/  ISETP.GT.AND P0, PT, R21, R28, PT ;  /* 0x0000001c1500720c */ /* 0x010fda0003f04270 */
[----:B------:R-:W-:Y:S05]  /*0440*/  @!P0 EXIT ;  /* 0x000000000000894d */ /* 0x000fea0003800000 */
[----:B--2---:R-:W2:Y:S01]  /*0450*/  LDC R8, c[0x0][0x10] ;  /* 0x00000400ff087b82 */ /* 0x004ea20000000800 */
[----:B-----5:R-:W-:Y:S01]  /*0460*/  @P3 IMAD.IADD R114, R114, 0x1, -R18 ;  /* 0x0000000172723824 */ /* 0x020fe200078e0a12 */
[----:B------:R-:W4:Y:S06]  /*0470*/  S2R R22, SR_TID.X ;  /* 0x0000000000167919 */ /* 0x000f2c0000002100 */
[----:B---3--:R-:W3:Y:S08]  /*0480*/  LDC R2, c[0x0][0x2c8] ;  /* 0x0000b200ff027b82 */ /* 0x008ef00000000800 */
[----:B------:R-:W4:Y:S01]  /*0490*/  LDC R20, c[0x0][0x398] ;  /* 0x0000e600ff147b82 */ /* 0x000f220000000800 */
[----:B--2---:R-:W-:-:S04]  /*04a0*/  IABS R12, R8 ;  /* 0x00000008000c7213 */ /* 0x004fc80000000000 */
[----:B------:R-:W2:Y:S01]  /*04b0*/  I2F.RP R16, R12 ;  /* 0x0000000c00107306 */ /* 0x000ea20000209400 */
[----:B---3--:R-:W-:-:S05]  /*04c0*/  VIADD R2, R2, 0x7f ;  /* 0x0000007f02027836 */ /* 0x008fca0000000000 */
[----:B------:R-:W-:-:S04]  /*04d0*/  SHF.R.S32.HI R15, RZ, 0x1f, R2 ;  /* 0x0000001fff0f7819 */ /* 0x000fc80000011402 */
[----:B------:R-:W-:Y:S01]  /*04e0*/  LEA.HI R15, R15, R2, RZ, 0x7 ;  /* 0x000000020f0f7211 */ /* 0x000fe200078f38ff */
[----:B--2---:R-:W2:Y:S01]  /*04f0*/  MUFU.RCP R16, R16 ;  /* 0x0000001000107308 */ /* 0x004ea20000001000 */
[-C--:B------:R-:W-:Y:S02]  /*0500*/  IABS R2, R8.reuse ;  /* 0x0000000800027213 */ /* 0x080fe40000000000 */
[----:B------:R-:W-:-:S03]  /*0510*/  LEA.HI.SX32 R15, R15, R8, 0x19 ;  /* 0x000000080f0f7211 */ /* 0x000fc600078fcaff */
[----:B------:R-:W-:Y:S02]  /*0520*/  IMAD.MOV R2, RZ, RZ, -R2 ;  /* 0x000000ffff027224 */ /* 0x000fe400078e0a02 */
[----:B------:R-:W-:-:S05]  /*0530*/  VIADD R15, R15, 0xffffffff ;  /* 0xffffffff0f0f7836 */ /* 0x000fca0000000000 */
[----:B------:R-:W-:Y:S02]  /*0540*/  IABS R3, R15 ;  /* 0x0000000f00037213 */ /* 0x000fe40000000000 */
[----:B------:R-:W-:Y:S01]  /*0550*/  LOP3.LUT R15, R15, R8, RZ, 0x3c, !PT ;  /* 0x000000080f0f7212 */ /* 0x000fe200078e3cff */
[----:B--2---:R-:W-:-:S03]  /*0560*/  VIADD R16, R16, 0xffffffe ;  /* 0x0ffffffe10107836 */ /* 0x004fc60000000000 */
[----:B------:R-:W-:Y:S01]  /*0570*/  ISETP.GE.AND P0, PT, R15, RZ, PT ;  /* 0x000000ff0f00720c */ /* 0x000fe20003f06270 */
[----:B------:R-:W2:Y:S02]  /*0580*/  F2I.FTZ.U32.TRUNC.NTZ R17, R16 ;  /* 0x0000001000117305 */ /* 0x000ea4000021f000 */
[----:B--2---:R-:W-:Y:S02]  /*0590*/  IMAD.MOV R7, RZ, RZ, -R17 ;  /* 0x000000ffff077224 */ /* 0x004fe400078e0a11 */
[----:B------:R-:W-:Y:S02]  /*05a0*/  IMAD.MOV.U32 R16, RZ, RZ, RZ ;  /* 0x000000ffff107224 */ /* 0x000fe400078e00ff */
[----:B------:R-:W-:-:S04]  /*05b0*/  IMAD R7, R7, R12, RZ ;  /* 0x0000000c07077224 */ /* 0x000fc800078e02ff */
[----:B------:R-:W-:-:S06]  /*05c0*/  IMAD.HI.U32 R7, R17, R7, R16 ;  /* 0x0000000711077227 */ /* 0x000fcc00078e0010 */
[----:B------:R-:W-:Y:S02]  /*05d0*/  IMAD.HI.U32 R9, R7, R3, RZ ;  /* 0x0000000307097227 */ /* 0x000fe400078e00ff */
[----:B------:R-:W2:Y:S02]  /*05e0*/  @!P3 LDC R7, c[0x0][0x2cc] ;  /* 0x0000b300ff07bb82 */ /* 0x000ea40000000800 */
        /* <DEDUP_REMOVED lines=11> */
[----:B--2---:R-:W-:-:S03]  /*06a0*/  @!P3 SEL R7, R7, RZ, P2 ;  /* 0x000000ff0707b207 */ /* 0x004fc60001000000 */
[----:B------:R-:W-:Y:S01]  /*06b0*/  @!P0 IMAD.MOV R9, RZ, RZ, -R9 ;  /* 0x000000ffff098224 */ /* 0x000fe200078e0a09 */
[----:B-1----:R-:W-:Y:S02]  /*06c0*/  @!P3 IADD3 R114, R7, R6, -R18 ;  /* 0x000000060772b210 */ /* 0x002fe40007ffe812 */
        /* <DEDUP_REMOVED lines=19> */
[----:B------:R-:W-:Y:S02]  /*0800*/  LOP3.LUT R0, R6, 0xfffffff8, RZ, 0xc0, !PT ;  /* 0xfffffff806007812 */ /* 0x000fe400078ec0ff */
[----:B------:R-:W-:-:S03]  /*0810*/  SHF.R.S32.HI R6, RZ, 0x3, R6 ;  /* 0x00000003ff067819 */ /* 0x000fc60000011406 */
[----:B------:R-:W-:Y:S02]  /*0820*/  IMAD.IADD R0, R22, 0x1, -R0 ;  /* 0x0000000116007824 */ /* 0x000fe400078e0a00 */
[----:B------:R-:W-:-:S03]  /*0830*/  VIADD R7, R6, 0x10 ;  /* 0x0000001006077836 */ /* 0x000fc60000000000 */
[----:B------:R-:W-:Y:S02]  /*0840*/  ISETP.NE.AND P3, PT, R0, RZ, PT ;  /* 0x000000ff0000720c */ /* 0x000fe40003f65270 */
[-C--:B------:R-:W-:Y:S02]  /*0850*/  ISETP.GE.AND P1, PT, R7, R21.reuse, PT ;  /* 0x000000150700720c */ /* 0x080fe40003f26270 */
[----:B------:R-:W-:Y:S01]  /*0860*/  ISETP.GE.OR P3, PT, R6, R21, P3 ;  /* 0x000000150600720c */ /* 0x000fe20001f66670 */
[----:B-1----:R-:W-:Y:S01]  /*0870*/  IMAD R2, R5, R2, R148 ;  /* 0x0000000205027224 */ /* 0x002fe200078e0294 */
[----:B------:R-:W-:-:S03]  /*0880*/  ISETP.NE.OR P1, PT, R0, RZ, P1 ;  /* 0x000000ff0000720c */ /* 0x000fc60000f25670 */
[----:B------:R-:W-:Y:S02]  /*0890*/  IMAD R4, R2, R4, R11 ;  /* 0x0000000402047224 */ /* 0x000fe400078e020b */
[----:B------:R-:W-:Y:S02]  /*08a0*/  IMAD.SHL.U32 R2, R0, 0x4, RZ ;  /* 0x0000000400027824 */ /* 0x000fe400078e00ff */
[----:B------:R-:W-:-:S03]  /*08b0*/  IMAD R4, R4, R3, R28 ;  /* 0x0000000304047224 */ /* 0x000fc600078e021c */
[--C-:B------:R-:W-:Y:S01]  /*08c0*/  SHF.R.S32.HI R3, RZ, 0x1f, R2.reuse ;  /* 0x0000001fff037819 */ /* 0x100fe20000011402 */
[----:B------:R-:W-:Y:S01]  /*08d0*/  IMAD R5, R4, UR4, RZ ;  /* 0x0000000404057c24 */ /* 0x000fe2000f8e02ff */
[----:B------:R-:W-:Y:S02]  /*08e0*/  ULDC UR4, c[0x0][0x2d0] ;  /* 0x0000b40000047ab9 */ /* 0x000fe40000000800 */
[----:B------:R-:W-:Y:S01]  /*08f0*/  ISETP.GE.AND P6, PT, R2, UR4, PT ;  /* 0x0000000402007c0c */ /* 0x000fe2000bfc6270 */
[C---:B------:R-:W-:Y:S01]  /*0900*/  IMAD.WIDE R8, R6.reuse, 0x20, R2 ;  /* 0x0000002006087825 */ /* 0x040fe200078e0202 */
[----:B------:R-:W-:Y:S02]  /*0910*/  ULDC.64 UR4, c[0x0][0x288] ;  /* 0x0000a20000047ab9 */ /* 0x000fe40000000a00 */
[C---:B------:R-:W-:Y:S01]  /*0920*/  ISETP.GE.OR P5, PT, R6.reuse, R21, P6 ;  /* 0x000000150600720c */ /* 0x040fe200037a6670 */
[----:B------:R-:W-:Y:S01]  /*0930*/  VIADD R2, R6, 0x20 ;  /* 0x0000002006027836 */ /* 0x000fe20000000000 */
[----:B------:R-:W-:-:S02]  /*0940*/  IADD3 R3, P0, R5, R8, RZ ;  /* 0x0000000805037210 */ /* 0x000fc40007f1e0ff */
[----:B------:R-:W-:Y:S02]  /*0950*/  ISETP.GE.OR P4, PT, R7, R21, P6 ;  /* 0x000000150700720c */ /* 0x000fe40003786670 */
[----:B------:R-:W-:Y:S02]  /*0960*/  LEA.HI.X.SX32 R5, R5, R9, 0x1, P0 ;  /* 0x0000000905057211 */ /* 0x000fe400000f0eff */
[----:B------:R-:W-:-:S04]  /*0970*/  LEA R8, P0, R3, UR4, 0x2 ;  /* 0x0000000403087c11 */ /* 0x000fc8000f8010ff */
[----:B------:R-:W-:Y:S01]  /*0980*/  LEA.HI.X R9, R3, UR5, R5, 0x2, P0 ;  /* 0x0000000503097c11 */ /* 0x000fe200080f1405 */
[----:B------:R-:W-:Y:S01]  /*0990*/  VIADD R5, R6, 0x30 ;  /* 0x0000003006057836 */ /* 0x000fe20000000000 */
[-C--:B------:R-:W-:Y:S01]  /*09a0*/  ISETP.GE.AND P0, PT, R2, R21.reuse, PT ;  /* 0x000000150200720c */ /* 0x080fe20003f06270 */
[----:B------:R-:W-:Y:S01]  /*09b0*/  ULDC.64 UR4, c[0x0][0x2b8] ;  /* 0x0000ae0000047ab9 */ /* 0x000fe20000000a00 */
[----:B------:R-:W-:Y:S01]  /*09c0*/  SHF.R.S32.HI R3, RZ, 0x1f, R4 ;  /* 0x0000001fff037819 */ /* 0x000fe20000011404 */
[----:B------:R1:W-:Y:S01]  /*09d0*/  @!P5 STG.E.128 desc[UR10][R8.64], RZ ;  /* 0x000000ff0800d986 */ /* 0x0003e2000c101d0a */
[----:B------:R-:W-:Y:S02]  /*09e0*/  ISETP.NE.OR P0, PT, R0, RZ, P0 ;  /* 0x000000ff0000720c */ /* 0x000fe40000705670 */
[----:B------:R-:W-:Y:S01]  /*09f0*/  ISETP.GE.OR P5, PT, R2, R21, P6 ;  /* 0x000000150200720c */ /* 0x000fe200037a6670 */
[----:B------:R1:W-:Y:S01]  /*0a00*/  @!P4 STG.E.128 desc[UR10][R8.64+0x800], RZ ;  /* 0x000800ff0800c986 */ /* 0x0003e2000c101d0a */
[----:B------:R-:W-:-:S02]  /*0a10*/  IADD3 R4, P2, R4, R6, RZ ;  /* 0x0000000604047210 */ /* 0x000fc40007f5e0ff */
[----:B------:R-:W-:Y:S02]  /*0a20*/  ISETP.GE.OR P6, PT, R5, R21, P6 ;  /* 0x000000150500720c */ /* 0x000fe400037c6670 */
[----:B------:R-:W-:Y:S02]  /*0a30*/  LEA.HI.X.SX32 R3, R6, R3, 0x1, P2 ;  /* 0x0000000306037211 */ /* 0x000fe400010f0eff */
[----:B------:R-:W-:-:S03]  /*0a40*/  LEA R6, P2, R4, UR4, 0x2 ;  /* 0x0000000404067c11 */ /* 0x000fc6000f8410ff */
[----:B------:R-:W-:Y:S01]  /*0a50*/  @!P0 IMAD.MOV.U32 R2, RZ, RZ, -0x800000 ;  /* 0xff800000ff028424 */ /* 0x000fe200078e00ff */
[----:B------:R-:W-:Y:S01]  /*0a60*/  LEA.HI.X R7, R4, UR5, R3, 0x2, P2 ;  /* 0x0000000504077c11 */ /* 0x000fe200090f1403 */
[----:B------:R1:W-:Y:S01]  /*0a70*/  @!P5 STG.E.128 desc[UR10][R8.64+0x1000], RZ ;  /* 0x001000ff0800d986 */ /* 0x0003e2000c101d0a */
[----:B------:R-:W-:Y:S02]  /*0a80*/  @!P1 IMAD.MOV.U32 R3, RZ, RZ, -0x800000 ;  /* 0xff800000ff039424 */ /* 0x000fe400078e00ff */
[----:B------:R-:W-:Y:S01]  /*0a90*/  @!P3 IMAD.MOV.U32 R4, RZ, RZ, -0x800000 ;  /* 0xff800000ff04b424 */ /* 0x000fe200078e00ff */
[----:B------:R1:W-:Y:S04]  /*0aa0*/  @!P6 STG.E.128 desc[UR10][R8.64+0x1800], RZ ;  /* 0x001800ff0800e986 */ /* 0x0003e8000c101d0a */
[----:B------:R1:W-:Y:S01]  /*0ab0*/  @!P0 STG.E desc[UR10][R6.64+0x80], R2 ;  /* 0x0000800206008986 */ /* 0x0003e2000c10190a */
[----:B------:R-:W-:-:S03]  /*0ac0*/  ISETP.GE.AND P0, PT, R5, R21, PT ;  /* 0x000000150500720c */ /* 0x000fc60003f06270 */
[----:B------:R1:W-:Y:S01]  /*0ad0*/  @!P1 STG.E desc[UR10][R6.64+0x40], R3 ;  /* 0x0000400306009986 */ /* 0x0003e2000c10190a */
[----:B------:R-:W-:-:S03]  /*0ae0*/  ISETP.NE.OR P0, PT, R0, RZ, P0 ;  /* 0x000000ff0000720c */ /* 0x000fc60000705670 */
[----:B------:R1:W-:Y:S10]  /*0af0*/  @!P3 STG.E desc[UR10][R6.64], R4 ;  /* 0x000000040600b986 */ /* 0x0003f4000c10190a */
[----:B------:R-:W-:Y:S05]  /*0b00*/  @P0 EXIT ;  /* 0x000000000000094d */ /* 0x000fea0003800000 */
[----:B------:R-:W-:-:S05]  /*0b10*/  MOV R0, 0xff800000 ;  /* 0xff80000000007802 */ /* 0x000fca0000000f00 */
[----:B------:R-:W-:Y:S01]  /*0b20*/  STG.E desc[UR10][R6.64+0xc0], R0 ;  /* 0x0000c00006007986 */ /* 0x000fe2000c10190a */
[----:B------:R-:W-:Y:S05]  /*0b30*/  EXIT ;  /* 0x000000000000794d */ /* 0x000fea0003800000 */
.L_x_3922:
        /* <DEDUP_REMOVED lines=24> */
.L_x_3923:
        /* <DEDUP_REMOVED lines=16> */
[----:B------:R-:W-:Y:S02]  /*0dc0*/  IMAD.HI.U32 R8, R6, R3, RZ ;  /* 0x0000000306087227 */ /* 0x000fe400078e00ff */
        /* <DEDUP_REMOVED lines=16> */
[----:B------:R-:W-:-:S05]  /*0ed0*/  IMAD R9, R13, R8, R9 ;  /* 0x000000080d097224 */ /* 0x000fca00078e0209 */
[----:B------:R-:W-:Y:S02]  /*0ee0*/  SHF.R.S32.HI R8, RZ, 0x1f, R9 ;  /* 0x0000001fff087819 */ /* 0x000fe40000011409 */
        /* <DEDUP_REMOVED lines=24> */
[----:B------:R-:W-:Y:S02]  /*1070*/  @!P1 LOP3.LUT R7, RZ, R6, RZ, 0x33, !PT ;  /* 0x00000006ff079212 */ /* 0x000fe400078e33ff */
        /* <DEDUP_REMOVED lines=10> */
[----:B------:R-:W-:Y:S01]  /*1120*/  IMAD R6, R9, R85, R12 ;  /* 0x0000005509067224 */ /* 0x000fe200078e020c */
[----:B------:R-:W-:Y:S01]  /*1130*/  SHF.R.S32.HI R12, RZ, 0x1f, R7 ;  /* 0x0000001fff0c7819 */ /* 0x000fe20000011407 */
[----:B------:R-:W-:-:S03]  /*1140*/  IMAD.WIDE.U32 R4, R5, R2, RZ ;  /* 0x0000000205047225 */ /* 0x000fc600078e00ff */
[----:B------:R-:W-:Y:S01]  /*1150*/  IADD3 R15, R15, R6, RZ ;  /* 0x000000060f0f7210 */ /* 0x000fe20007ffe0ff */
[----:B------:R-:W-:Y:S01]  /*1160*/  IMAD R6, R12, UR4, RZ ;  /* 0x000000040c067c24 */ /* 0x000fe2000f8e02ff */
[----:B------:R-:W-:-:S03]  /*1170*/  MOV R16, R4 ;  /* 0x0000000400107202 */ /* 0x000fc60000000f00 */
[C---:B------:R-:W-:Y:S02]  /*1180*/  IMAD R6, R7.reuse, UR5, R6 ;  /* 0x0000000507067c24 */ /* 0x040fe4000f8e0206 */
[----:B------:R-:W-:-:S04]  /*1190*/  IMAD.WIDE.U32 R18, R7, UR4, R14 ;  /* 0x0000000407127c25 */ /* 0x000fc8000f8e000e */
[----:B------:R-:W-:Y:S01]  /*11a0*/  IMAD.IADD R15, R5, 0x1, R3 ;  /* 0x00000001050f7824 */ /* 0x000fe200078e0203 */
[----:B------:R-:W-:Y:S02]  /*11b0*/  IADD3 R13, R19, R6, RZ ;  /* 0x00000006130d7210 */ /* 0x000fe40007ffe0ff */
[----:B------:R-:W-:Y:S01]  /*11c0*/  MOV R14, R18 ;  /* 0x00000012000e7202 */ /* 0x000fe20000000f00 */
[----:B------:R-:W-:Y:S06]  /*11d0*/  BRA `(.L_x_3925) ;  /* 0x0000000400347947 */ /* 0x000fec0003800000 */
.L_x_3924:
[----:B------:R-:W1:Y:S01]  /*11e0*/  LDC R12, c[0x0][0x278] ;  /* 0x00009e00ff0c7b82 */ /* 0x000e620000000800 */
[----:B------:R-:W-:Y:S02]  /*11f0*/  ISETP.NE.AND P3, PT, R13, -0x1, PT ;  /* 0xffffffff0d00780c */ /* 0x000fe40003f65270 */
[----:B------:R-:W-:-:S04]  /*1200*/  LEA R9, R88, 0xffffff80, 0x7 ;  /* 0xffffff8058097811 */ /* 0x000fc800078e38ff */
[----:B------:R-:W-:-:S07]  /*1210*/  SHF.R.S32.HI R8, RZ, 0x1f, R9 ;  /* 0x0000001fff087819 */ /* 0x000fce0000011409 */
[----:B------:R-:W2:Y:S01]  /*1220*/  @P3 LDC.64 R84, c[0x0][0x248] ;  /* 0x00009200ff543b82 */ /* 0x000ea20000000a00 */
[----:B------:R-:W-:Y:S02]  /*1230*/  @P3 IADD3 R14, R18, R13, RZ ;  /* 0x0000000d120e3210 */ /* 0x000fe40007ffe0ff */
[----:B-1----:R-:W-:-:S04]  /*1240*/  IABS R3, R12 ;  /* 0x0000000c00037213 */ /* 0x002fc80000000000 */
[----:B------:R-:W1:Y:S01]  /*1250*/  I2F.RP R6, R3 ;  /* 0x0000000300067306 */ /* 0x000e620000209400 */
        /* <DEDUP_REMOVED lines=39> */
.L_x_3926:
        /* <DEDUP_REMOVED lines=14> */
[----:B------:R-:W-:Y:S01]  /*15b0*/  @P3 IMAD R15, R13, R7, R5 ;  /* 0x000000070d0f3224 */ /* 0x000fe200078e0205 */
        /* <DEDUP_REMOVED lines=14> */
[----:B------:R-:W-:-:S07]  /*16a0*/  IADD3 R15, R17, R3, RZ ;  /* 0x00000003110f7210 */ /* 0x000fce0007ffe0ff */
.L_x_3925:
[----:B------:R-:W-:Y:S01]  /*16b0*/  ISETP.NE.AND P4, PT, R0, -0x1, PT ;  /* 0xffffffff0000780c */ /* 0x000fe20003f85270 */
[----:B------:R-:W-:Y:S01]  /*16c0*/  VIADD R145, R88, 0xffffffff ;  /* 0xffffffff58917836 */ /* 0x000fe20000000000 */
[----:B------:R-:W-:Y:S01]  /*16d0*/  SHF.R.S32.HI R6, RZ, 0x1f, R22 ;  /* 0x0000001fff067819 */ /* 0x000fe20000011416 */
[----:B------:R-:W-:Y:S01]  /*16e0*/  IMAD.IADD R139, R21, 0x1, -R28 ;  /* 0x00000001158b7824 */ /* 0x000fe200078e0a1c */
[----:B------:R-:W1:Y:S01]  /*16f0*/  S2UR UR4, SR_CgaCtaId ;  /* 0x00000000000479c3 */ /* 0x000e620000008800 */
[----:B------:R-:W-:Y:S01]  /*1700*/  ULDC.64 UR6, c[0x0][0x258] ;  /* 0x0000960000067ab9 */ /* 0x000fe20000000a00 */
[CC--:B------:R-:W-:Y:S01]  /*1710*/  LEA.HI R19, R6.reuse, R22.reuse, RZ, 0x2 ;  /* 0x0000001606137211 */ /* 0x0c0fe200078f10ff */
[----:B------:R-:W-:Y:S01]  /*1720*/  ULDC.64 UR8, c[0x0][0x268] ;  /* 0x00009a0000087ab9 */ /* 0x000fe20000000a00 */
[----:B------:R-:W-:Y:S01]  /*1730*/  LEA.HI R29, R6, R22, RZ, 0x5 ;  /* 0x00000016061d7211 */ /* 0x000fe200078f28ff */
[----:B------:R-:W-:Y:S01]  /*1740*/  UMOV UR5, 0x400 ;  /* 0x0000040000057882 */ /* 0x000fe20000000000 */
[----:B------:R-:W-:Y:S01]  /*1750*/  LOP3.LUT R147, R19, 0xfffffffc, RZ, 0xc0, !PT ;  /* 0xfffffffc13937812 */ /* 0x000fe200078ec0ff */
[----:B------:R-:W-:Y:S01]  /*1760*/  BSSY B0, `(.L_x_3927) ;  /* 0x0000050000007945 */ /* 0x000fe20003800000 */
[----:B------:R-:W-:Y:S01]  /*1770*/  SHF.R.S32.HI R18, RZ, 0x2, R19 ;  /* 0x00000002ff127819 */ /* 0x000fe20000011413 */
[----:B------:R-:W2:Y:S01]  /*1780*/  @P4 LDC.64 R4, c[0x0][0x240] ;  /* 0x00009000ff044b82 */ /* 0x000ea20000000a00 */
[----:B-----5:R-:W-:Y:S01]  /*1790*/  @!P4 SHF.R.S32.HI R17, RZ, 0x1f, R148 ;  /* 0x0000001fff11c819 */ /* 0x020fe20000011494 */
[----:B------:R-:W-:Y:S01]  /*17a0*/  IMAD.IADD R147, R22, 0x1, -R147 ;  /* 0x0000000116937824 */ /* 0x000fe200078e0a93 */
[----:B------:R-:W-:-:S04]  /*17b0*/  SHF.R.S32.HI R23, RZ, 0x5, R29 ;  /* 0x00000005ff177819 */ /* 0x000fc8000001141d */
[----:B------:R-:W-:Y:S01]  /*17c0*/  SHF.L.U32 R147, R147, 0x3, RZ ;  /* 0x0000000393937819 */ /* 0x000fe200000006ff */
[----:B------:R-:W3:Y:S01]  /*17d0*/  @!P4 LDC.64 R2, c[0x0][0x228] ;  /* 0x00008a00ff02cb82 */ /* 0x000ee20000000a00 */
[----:B-1----:R-:W-:Y:S01]  /*17e0*/  ULEA UR4, UR4, UR5, 0x18 ;  /* 0x0000000504047291 */ /* 0x002fe2000f8ec03f */
[----:B--2---:R-:W-:-:S04]  /*17f0*/  @P4 IMAD.WIDE.U32 R24, R0, R4, RZ ;  /* 0x0000000400184225 */ /* 0x004fc800078e00ff */
[----:B------:R-:W-:Y:S02]  /*1800*/  @P4 IMAD R5, R0, R5, R25 ;  /* 0x0000000500054224 */ /* 0x000fe400078e0219 */
[----:B------:R-:W-:Y:S02]  /*1810*/  IMAD.SHL.U32 R0, R145, 0x80, RZ ;  /* 0x0000008091007824 */ /* 0x000fe400078e00ff */
[-C--:B---3--:R-:W-:Y:S02]  /*1820*/  @!P4 IMAD R4, R17, R2.reuse, RZ ;  /* 0x000000021104c224 */ /* 0x088fe400078e02ff */
[----:B------:R-:W-:Y:S02]  /*1830*/  VIADD R17, R18, 0x20 ;  /* 0x0000002012117836 */ /* 0x000fe40000000000 */
[----:B------:R-:W-:Y:S02]  /*1840*/  @!P4 IMAD R4, R148, R3, R4 ;  /* 0x000000039404c224 */ /* 0x000fe400078e0204 */
[----:B------:R-:W-:Y:S01]  /*1850*/  IMAD.IADD R3, R114, 0x1, -R0 ;  /* 0x0000000172037824 */ /* 0x000fe200078e0a00 */
[----:B------:R-:W-:Y:S01]  /*1860*/  ISETP.GE.AND P5, PT, R17, R139, PT ;  /* 0x0000008b1100720c */ /* 0x000fe20003fa6270 */
[----:B------:R-:W-:-:S03]  /*1870*/  @!P4 IMAD.WIDE.U32 R26, R148, R2, RZ ;  /* 0x00000002941ac225 */ /* 0x000fc600078e00ff */
[-C--:B------:R-:W-:Y:S01]  /*1880*/  ISETP.GE.AND P1, PT, R17, R3.reuse, PT ;  /* 0x000000031100720c */ /* 0x080fe20003f26270 */
[----:B------:R-:W-:Y:S01]  /*1890*/  @!P4 IMAD.IADD R5, R27, 0x1, R4 ;  /* 0x000000011b05c824 */ /* 0x000fe200078e0204 */
[----:B------:R-:W-:Y:S01]  /*18a0*/  ISETP.GE.AND P3, PT, R17, R3, PT ;  /* 0x000000031100720c */ /* 0x000fe20003f66270 */
[----:B------:R-:W-:Y:S01]  /*18b0*/  VIADD R2, R18, 0x40 ;  /* 0x0000004012027836 */ /* 0x000fe20000000000 */
[----:B------:R-:W-:Y:S01]  /*18c0*/  @P4 MOV R17, R24 ;  /* 0x0000001800114202 */ /* 0x000fe20000000f00 */
[----:B------:R-:W-:Y:S01]  /*18d0*/  @!P4 IMAD.MOV.U32 R17, RZ, RZ, R26 ;  /* 0x000000ffff11c224 */ /* 0x000fe200078e001a */
[----:B------:R-:W-:Y:S02]  /*18e0*/  IADD3 R30, P4, R147, R16, RZ ;  /* 0x00000010931e7210 */ /* 0x000fe40007f9e0ff */
[----:B------:R-:W-:Y:S02]  /*18f0*/  SHF.R.S32.HI R16, RZ, 0x1f, R147 ;  /* 0x0000001fff107819 */ /* 0x000fe40000011493 */
[----:B------:R-:W-:-:S02]  /*1900*/  LEA.HI R4, R6, R22, RZ, 0x3 ;  /* 0x0000001606047211 */ /* 0x000fc400078f18ff */
[-C--:B------:R-:W-:Y:S01]  /*1910*/  ISETP.GE.AND P0, PT, R2, R3.reuse, PT ;  /* 0x000000030200720c */ /* 0x080fe20003f06270 */
[----:B------:R-:W-:Y:S01]  /*1920*/  IMAD.X R31, R16, 0x1, R15, P4 ;  /* 0x00000001101f7824 */ /* 0x000fe200020e060f */
[----:B------:R-:W-:Y:S02]  /*1930*/  ISETP.GE.AND P2, PT, R2, R3, PT ;  /* 0x000000030200720c */ /* 0x000fe40003f46270 */
[----:B------:R-:W-:Y:S01]  /*1940*/  SHF.R.S32.HI R2, RZ, 0x3, R4 ;  /* 0x00000003ff027819 */ /* 0x000fe20000011404 */
[----:B------:R-:W-:Y:S01]  /*1950*/  IMAD.WIDE.U32 R30, R7, UR8, R30 ;  /* 0x00000008071e7c25 */ /* 0x000fe2000f8e001e */
[----:B------:R-:W-:Y:S02]  /*1960*/  IADD3 R14, P4, R147, R14, RZ ;  /* 0x0000000e930e7210 */ /* 0x000fe40007f9e0ff */
[----:B------:R-:W-:Y:S01]  /*1970*/  LEA.HI R24, R19, R18, RZ, 0x1 ;  /* 0x0000001213187211 */ /* 0x000fe200078f08ff */
[----:B------:R-:W-:Y:S01]  /*1980*/  IMAD.SHL.U32 R25, R2, 0x40, RZ ;  /* 0x0000004002197824 */ /* 0x000fe200078e00ff */
[----:B------:R-:W-:Y:S01]  /*1990*/  SHF.R.S32.HI R19, RZ, 0x1f, R18 ;  /* 0x0000001fff137819 */ /* 0x000fe20000011412 */
[----:B------:R-:W-:Y:S01]  /*19a0*/  IMAD.X R15, R16, 0x1, R13, P4 ;  /* 0x00000001100f7824 */ /* 0x000fe200020e060d */
[----:B------:R-:W-:-:S02]  /*19b0*/  IADD3 R32, P4, R147, R17, RZ ;  /* 0x0000001193207210 */ /* 0x000fc40007f9e0ff */
[----:B------:R-:W-:Y:S02]  /*19c0*/  LOP3.LUT R25, R25, 0xc0, RZ, 0xc0, !PT ;  /* 0x000000c019197812 */ /* 0x000fe400078ec0ff */
[----:B------:R-:W-:Y:S01]  /*19d0*/  LOP3.LUT R24, R24, 0x7fffffe, RZ, 0xc0, !PT ;  /* 0x07fffffe18187812 */ /* 0x000fe200078ec0ff */
[----:B------:R-:W-:Y:S01]  /*19e0*/  IMAD.X R33, R16, 0x1, R5, P4 ;  /* 0x0000000110217824 */ /* 0x000fe200020e0605 */
[----:B------:R-:W-:Y:S01]  /*19f0*/  IADD3 R9, P4, R18, R9, RZ ;  /* 0x0000000912097210 */ /* 0x000fe20007f9e0ff */
[----:B------:R-:W-:Y:S01]  /*1a00*/  IMAD R5, R12, UR8, RZ ;  /* 0x000000080c057c24 */ /* 0x000fe2000f8e02ff */
[----:B------:R-:W-:Y:S01]  /*1a10*/  LOP3.LUT R26, R25, 0x18, R147, 0xf8, !PT ;  /* 0x00000018191a7812 */ /* 0x000fe200078ef893 */
[C---:B------:R-:W-:Y:S01]  /*1a20*/  IMAD.IADD R24, R18.reuse, 0x1, -R24 ;  /* 0x0000000112187824 */ /* 0x040fe200078e0a18 */
[----:B------:R-:W-:Y:S01]  /*1a30*/  SHF.R.U32.HI R25, RZ, 0x3, R25 ;  /* 0x00000003ff197819 */ /* 0x000fe20000011619 */
[----:B------:R-:W-:Y:S01]  /*1a40*/  IMAD.X R8, R19, 0x1, R8, P4 ;  /* 0x0000000113087824 */ /* 0x000fe200020e0608 */
[----:B------:R-:W-:Y:S01]  /*1a50*/  ISETP.GE.AND P4, PT, R18, R139, PT ;  /* 0x0000008b1200720c */ /* 0x000fe20003f86270 */
[----:B------:R-:W-:Y:S01]  /*1a60*/  IMAD R24, R23, 0x8, R24 ;  /* 0x0000000817187824 */ /* 0x000fe200078e0218 */
[----:B------:R-:W-:Y:S01]  /*1a70*/  LOP3.LUT R25, R26, R25, RZ, 0x3c, !PT ;  /* 0x000000191a197212 */ /* 0x000fe200078e3cff */
[----:B------:R-:W-:Y:S01]  /*1a80*/  IMAD.WIDE R26, R10, 0x40, R18 ;  /* 0x000000400a1a7825 */ /* 0x000fe200078e0212 */
[----:B------:R-:W-:-:S02]  /*1a90*/  SHF.R.S32.HI R10, RZ, 0x1f, R11 ;  /* 0x0000001fff0a7819 */ /* 0x000fc4000001140b */
[----:B------:R-:W-:Y:S01]  /*1aa0*/  LEA R24, R24, R25, 0x5 ;  /* 0x0000001918187211 */ /* 0x000fe200078e28ff */
[----:B------:R-:W-:-:S03]  /*1ab0*/  IMAD.WIDE.U32 R32, R11, UR6, R32 ;  /* 0x000000060b207c25 */ /* 0x000fc6000f8e0020 */
[----:B------:R-:W-:Y:S01]  /*1ac0*/  LEA R146, R24, UR4, 0x1 ;  /* 0x0000000418927c11 */ /* 0x000fe2000f8e08ff */
[----:B------:R-:W-:Y:S02]  /*1ad0*/  IMAD R10, R10, UR6, RZ ;  /* 0x000000060a0a7c24 */ /* 0x000fe4000f8e02ff */
[----:B------:R-:W-:Y:S02]  /*1ae0*/  IMAD R5, R7, UR9, R5 ;  /* 0x0000000907057c24 */ /* 0x000fe4000f8e0205 */
[----:B------:R-:W-:Y:S02]  /*1af0*/  IMAD R10, R11, UR7, R10 ;  /* 0x000000070b0a7c24 */ /* 0x000fe4000f8e020a */
[----:B------:R-:W-:Y:S02]  /*1b00*/  IMAD R7, R19, R84, RZ ;  /* 0x0000005413077224 */ /* 0x000fe400078e02ff */
        /* <DEDUP_REMOVED lines=21> */
.L_x_3928:
[----:B------:R-:W-:Y:S05]  /*1c60*/  BSYNC B0 ;  /* 0x0000000000007941 */ /* 0x000fea0003800000 */
.L_x_3927:
        /* <DEDUP_REMOVED lines=21> */
.L_x_3930:
[----:B------:R-:W-:Y:S05]  /*1dc0*/  BSYNC B0 ;  /* 0x0000000000007941 */ /* 0x000fea0003800000 */
.L_x_3929:
[C---:B------:R-:W-:Y:S01]  /*1dd0*/  ISETP.GE.AND P5, PT, R18.reuse, R3, PT ;  /* 0x000000031200720c */ /* 0x040fe20003fa6270 */
[C---:B------:R-:W-:Y:S01]  /*1de0*/  IMAD R7, R18.reuse, R85, R7 ;  /* 0x0000005512077224 */ /* 0x040fe200078e0207 */
[----:B------:R-:W-:Y:S01]  /*1df0*/  BSSY B0, `(.L_x_3931) ;  /* 0x0000014000007945 */ /* 0x000fe20003800000 */
[C---:B------:R-:W-:Y:S01]  /*1e00*/  IMAD.WIDE.U32 R14, R18.reuse, R84, R14 ;  /* 0x00000054120e7225 */ /* 0x040fe200078e000e */
[C---:B------:R-:W-:Y:S02]  /*1e10*/  ISETP.GE.AND P4, PT, R18.reuse, R3, PT ;  /* 0x000000031200720c */ /* 0x040fe40003f86270 */
[----:B------:R-:W-:Y:S02]  /*1e20*/  IADD3 R18, R18, 0x60, RZ ;  /* 0x0000006012127810 */ /* 0x000fe40007ffe0ff */
[----:B------:R-:W-:Y:S02]  /*1e30*/  IADD3 R112, R15, R7, RZ ;  /* 0x000000070f707210 */ /* 0x000fe40007ffe0ff */
[----:B------:R-:W-:-:S03]  /*1e40*/  MOV R113, R14 ;  /* 0x0000000e00717202 */ /* 0x000fc60000000f00 */
        /* <DEDUP_REMOVED lines=8> */
[----:B----4-:R-:W-:-:S04]  /*1ed0*/  LEA R10, P5, R113, UR6, 0x1 ;  /* 0x00000006710a7c11 */ /* 0x010fc8000f8a08ff */
[----:B------:R-:W-:-:S05]  /*1ee0*/  LEA.HI.X R11, R113, UR7, R112, 0x1, P5 ;  /* 0x00000007710b7c11 */ /* 0x000fca000a8f0c70 */
[----:B------:R-:W-:Y:S01]  /*1ef0*/  @!PT LDS RZ, [RZ] ;  /* 0x00000000fffff984 */ /* 0x000fe20000000800 */
[----:B------:R-:W-:Y:S01]  /*1f00*/  @!PT LDS RZ, [RZ] ;  /* 0x00000000fffff984 */ /* 0x000fe20000000800 */
[----:B------:R-:W-:Y:S01]  /*1f10*/  @!PT LDS RZ, [RZ] ;  /* 0x00000000fffff984 */ /* 0x000fe20000000800 */
[----:B------:R4:W-:Y:S04]  /*1f20*/  LDGSTS.E.BYPASS.LTC128B.128 [R146+0x1000], desc[UR10][R10.64] ;  /* 0x010000000a927fae */ /* 0x0009e8000b901d4a */
.L_x_3932:
[----:B------:R-:W-:Y:S05]  /*1f30*/  BSYNC B0 ;  /* 0x0000000000007941 */ /* 0x000fea0003800000 */
.L_x_3931:
[----:B------:R-:W-:Y:S01]  /*1f40*/  BSSY B0, `(.L_x_3933) ;  /* 0x0000013000007945 */ /* 0x000fe20003800000 */
[----:B------:R-:W-:Y:S01]  /*1f50*/  ISETP.GE.AND P5, PT, R18, R3, PT ;  /* 0x000000031200720c */ /* 0x000fe20003fa6270 */
[C---:B------:R-:W-:Y:S01]  /*1f60*/  IMAD.SHL.U32 R142, R84.reuse, 0x20, RZ ;  /* 0x00000020548e7824 */ /* 0x040fe200078e00ff */
[----:B------:R-:W-:Y:S02]  /*1f70*/  SHF.L.U64.HI R141, R84, 0x5, R85 ;  /* 0x00000005548d7819 */ /* 0x000fe40000010255 */
[----:B------:R-:W-:Y:S01]  /*1f80*/  LEA.HI R96, R6, R22, RZ, 0x4 ;  /* 0x0000001606607211 */ /* 0x000fe200078f20ff */
        /* <DEDUP_REMOVED lines=8> */
[----:B----4-:R-:W-:-:S04]  /*2010*/  LEA R10, P1, R7, UR6, 0x1 ;  /* 0x00000006070a7c11 */ /* 0x010fc8000f8208ff */
[----:B------:R-:W-:-:S05]  /*2020*/  LEA.HI.X R11, R7, UR7, R6, 0x1, P1 ;  /* 0x00000007070b7c11 */ /* 0x000fca00088f0c06 */
[----:B------:R-:W-:Y:S01]  /*2030*/  @!PT LDS RZ, [RZ] ;  /* 0x00000000fffff984 */ /* 0x000fe20000000800 */
[----:B------:R-:W-:Y:S01]  /*2040*/  @!PT LDS RZ, [RZ] ;  /* 0x00000000fffff984 */ /* 0x000fe20000000800 */
[----:B------:R-:W-:Y:S01]  /*2050*/  @!PT LDS RZ, [RZ] ;  /* 0x00000000fffff984 */ /* 0x000fe20000000800 */
[----:B------:R4:W-:Y:S04]  /*2060*/  LDGSTS.E.BYPASS.LTC128B.128 [R146+0x1800], desc[UR10][R10.64] ;  /* 0x018000000a927fae */ /* 0x0009e8000b901d4a */
.L_x_3934:
[----:B------:R-:W-:Y:S05]  /*2070*/  BSYNC B0 ;  /* 0x0000000000007941 */ /* 0x000fea0003800000 */
.L_x_3933:
[----:B----4-:R-:W-:Y:S01]  /*2080*/  LOP3.LUT R11, R4, 0xfffffff8, RZ, 0xc0, !PT ;  /* 0xfffffff8040b7812 */ /* 0x010fe200078ec0ff */
[----:B------:R-:W4:Y:S01]  /*2090*/  LDC.64 R94, c[0x0][0x250] ;  /* 0x00009400ff5e7b82 */ /* 0x000f220000000a00 */
[----:B------:R-:W-:Y:S01]  /*20a0*/  SHF.R.S32.HI R10, RZ, 0x4, R96 ;  /* 0x00000004ff0a7819 */ /* 0x000fe20000011460 */
[----:B------:R-:W-:Y:S01]  /*20b0*/  BSSY B0, `(.L_x_3935) ;  /* 0x0000032000007945 */ /* 0x000fe20003800000 */
[----:B------:R-:W-:Y:S01]  /*20c0*/  LOP3.LUT R96, R96, 0xfffffff0, RZ, 0xc0, !PT ;  /* 0xfffffff060607812 */ /* 0x000fe200078ec0ff */
[----:B------:R-:W-:Y:S01]  /*20d0*/  IMAD.IADD R11, R22, 0x1, -R11 ;  /* 0x00000001160b7824 */ /* 0x000fe200078e0a0b */
[----:B------:R-:W-:Y:S01]  /*20e0*/  LEA.HI R6, R4, R2, RZ, 0x1 ;  /* 0x0000000204067211 */ /* 0x000fe200078f08ff */
[----:B------:R-:W-:Y:S01]  /*20f0*/  IMAD.IADD R31, R31, 0x1, R5 ;  /* 0x000000011f1f7824 */ /* 0x000fe200078e0205 */
[----:B------:R-:W-:Y:S01]  /*2100*/  LEA.HI R4, R10, R10, RZ, 0x1 ;  /* 0x0000000a0a047211 */ /* 0x000fe200078f08ff */
[----:B------:R-:W-:Y:S01]  /*2110*/  IMAD.IADD R96, R22, 0x1, -R96 ;  /* 0x0000000116607824 */ /* 0x000fe200078e0a60 */
[----:B------:R-:W-:-:S02]  /*2120*/  LOP3.LUT R6, R6, 0xfffffffe, RZ, 0xc0, !PT ;  /* 0xfffffffe06067812 */ /* 0x000fc400078ec0ff */
[----:B------:R-:W-:Y:S02]  /*2130*/  ISETP.GE.AND P1, PT, R18, R3, PT ;  /* 0x000000031200720c */ /* 0x000fe40003f26270 */
[----:B------:R-:W-:Y:S01]  /*2140*/  LEA.HI R3, R11, R11, RZ, 0x1 ;  /* 0x0000000b0b037211 */ /* 0x000fe200078f08ff */
[----:B------:R-:W-:Y:S01]  /*2150*/  IMAD.IADD R6, R2, 0x1, -R6 ;  /* 0x0000000102067824 */ /* 0x000fe200078e0a06 */
[----:B------:R-:W-:Y:S02]  /*2160*/  LOP3.LUT R4, R4, 0xfffffffe, RZ, 0xc0, !PT ;  /* 0xfffffffe04047812 */ /* 0x000fe400078ec0ff */
[----:B------:R-:W-:Y:S01]  /*2170*/  LEA.HI R13, R96, R96, RZ, 0x1 ;  /* 0x00000060600d7211 */ /* 0x000fe200078f08ff */
[----:B------:R-:W-:Y:S01]  /*2180*/  IMAD.SHL.U32 R6, R6, 0x8, RZ ;  /* 0x0000000806067824 */ /* 0x000fe200078e00ff */
[----:B------:R-:W-:Y:S01]  /*2190*/  LOP3.LUT R2, R3, 0xfffffffe, RZ, 0xc0, !PT ;  /* 0xfffffffe03027812 */ /* 0x000fe200078ec0ff */
[----:B------:R-:W-:Y:S01]  /*21a0*/  IMAD.IADD R10, R10, 0x1, -R4 ;  /* 0x000000010a0a7824 */ /* 0x000fe200078e0a04 */
[----:B------:R-:W-:-:S02]  /*21b0*/  SHF.R.S32.HI R3, RZ, 0x1, R3 ;  /* 0x00000001ff037819 */ /* 0x000fc40000011403 */
[--C-:B------:R-:W-:Y:S01]  /*21c0*/  SHF.R.S32.HI R12, RZ, 0x1, R13.reuse ;  /* 0x00000001ff0c7819 */ /* 0x100fe2000001140d */
[----:B------:R-:W-:Y:S01]  /*21d0*/  IMAD.IADD R11, R11, 0x1, -R2 ;  /* 0x000000010b0b7824 */ /* 0x000fe200078e0a02 */
[----:B------:R-:W-:Y:S01]  /*21e0*/  SHF.R.S32.HI R4, RZ, 0x1f, R13 ;  /* 0x0000001fff047819 */ /* 0x000fe2000001140d */
[----:B------:R-:W-:Y:S01]  /*21f0*/  IMAD.SHL.U32 R2, R3, 0x40, RZ ;  /* 0x0000004003027824 */ /* 0x000fe200078e00ff */
[----:B------:R-:W-:Y:S01]  /*2200*/  SHF.R.S32.HI R7, RZ, 0x1f, R96 ;  /* 0x0000001fff077819 */ /* 0x000fe20000011460 */
[----:B------:R-:W-:Y:S01]  /*2210*/  IMAD R11, R10, 0x8, R11 ;  /* 0x000000080a0b7824 */ /* 0x000fe200078e020b */
[----:B------:R-:W-:Y:S01]  /*2220*/  LEA.HI R4, R4, R12, RZ, 0x2 ;  /* 0x0000000c04047211 */ /* 0x000fe200078f10ff */
[----:B------:R-:W-:Y:S01]  /*2230*/  IMAD.SHL.U32 R10, R10, 0x8, RZ ;  /* 0x000000080a0a7824 */ /* 0x000fe200078e00ff */
[----:B------:R-:W-:Y:S02]  /*2240*/  LOP3.LUT R2, R2, 0xc0, RZ, 0xc0, !PT ;  /* 0x000000c002027812 */ /* 0x000fe400078ec0ff */
[----:B------:R-:W-:-:S02]  /*2250*/  LOP3.LUT R4, R4, 0xfffffffc, RZ, 0xc0, !PT ;  /* 0xfffffffc04047812 */ /* 0x000fc400078ec0ff */
[----:B------:R-:W-:Y:S02]  /*2260*/  LOP3.LUT R13, R13, 0x7fffffe, RZ, 0xc0, !PT ;  /* 0x07fffffe0d0d7812 */ /* 0x000fe400078ec0ff */
[----:B------:R-:W-:Y:S01]  /*2270*/  LOP3.LUT R6, R2, 0x8, R6, 0xf8, !PT ;  /* 0x0000000802067812 */ /* 0x000fe200078ef806 */
[----:B------:R-:W-:Y:S01]  /*2280*/  IMAD.IADD R4, R12, 0x1, -R4 ;  /* 0x000000010c047824 */ /* 0x000fe200078e0a04 */
[----:B------:R-:W-:Y:S01]  /*2290*/  LEA.HI R7, R7, R96, RZ, 0x3 ;  /* 0x0000006007077211 */ /* 0x000fe200078f18ff */
[----:B------:R-:W-:Y:S01]  /*22a0*/  IMAD.IADD R96, R96, 0x1, -R13 ;  /* 0x0000000160607824 */ /* 0x000fe200078e0a0d */
[----:B------:R-:W-:Y:S01]  /*22b0*/  SHF.R.U32.HI R2, RZ, 0x3, R2 ;  /* 0x00000003ff027819 */ /* 0x000fe20000011602 */
[----:B------:R-:W-:Y:S02]  /*22c0*/  IMAD.SHL.U32 R5, R4, 0x40, RZ ;  /* 0x0000004004057824 */ /* 0x000fe400078e00ff */
[----:B------:R-:W-:Y:S01]  /*22d0*/  IMAD.SHL.U32 R7, R7, 0x20, RZ ;  /* 0x0000002007077824 */ /* 0x000fe200078e00ff */
[----:B------:R-:W-:Y:S01]  /*22e0*/  LOP3.LUT R2, R6, R2, RZ, 0x3c, !PT ;  /* 0x0000000206027212 */ /* 0x000fe200078e3cff */
        /* <DEDUP_REMOVED lines=14> */
.L_x_3936:
[----:B------:R-:W-:Y:S05]  /*23d0*/  BSYNC B0 ;  /* 0x0000000000007941 */ /* 0x000fea0003800000 */
.L_x_3935:
        /* <DEDUP_REMOVED lines=8> */
[----:B------:R-:W-:Y:S01]  /*2460*/  MOV R13, R112 ;  /* 0x00000070000d7202 */ /* 0x000fe20000000f00 */
[----:B------:R-:W-:Y:S02]  /*2470*/  ULDC.64 UR6, c[0x0][0x218] ;  /* 0x0000860000067ab9 */ /* 0x000fe40000000a00 */
        /* <DEDUP_REMOVED lines=8> */
.L_x_3938:
[----:B------:R-:W-:Y:S05]  /*2500*/  BSYNC B0 ;  /* 0x0000000000007941 */ /* 0x000fea0003800000 */
.L_x_3937:
[----:B------:R-:W0:Y:S01]  /*2510*/  LDGDEPBAR ;  /* 0x00000000000079af */ /* 0x000e220000000000 */
[----:B------:R-:W-:Y:S01]  /*2520*/  LOP3.LUT R5, R5, 0xc0, RZ, 0xc0, !PT ;  /* 0x000000c005057812 */ /* 0x000fe200078ec0ff */
[----:B------:R-:W-:Y:S01]  /*2530*/  IMAD.U32 R136, R11, 0x20, R2 ;  /* 0x000000200b887824 */ /* 0x000fe200078e0002 */
[----:B------:R-:W-:Y:S01]  /*2540*/  LOP3.LUT R87, R7, 0xffffff00, RZ, 0xc0, !PT ;  /* 0xffffff0007577812 */ /* 0x000fe200078ec0ff */
[-C--:B----4-:R-:W-:Y:S01]  /*2550*/  IMAD R8, R8, R94.reuse, RZ ;  /* 0x0000005e08087224 */ /* 0x090fe200078e02ff */
[----:B------:R-:W-:Y:S01]  /*2560*/  LOP3.LUT R2, R5, 0x8, R10, 0xf8, !PT ;  /* 0x0000000805027812 */ /* 0x000fe200078ef80a */
[----:B------:R-:W-:Y:S01]  /*2570*/  IMAD.WIDE.U32 R90, R9, R94, R30 ;  /* 0x0000005e095a7225 */ /* 0x000fe200078e001e */
[----:B------:R-:W-:Y:S01]  /*2580*/  SHF.R.U32.HI R6, RZ, 0x3, R5 ;  /* 0x00000003ff067819 */ /* 0x000fe20000011605 */
[----:B------:R-:W-:Y:S01]  /*2590*/  ULDC.64 UR6, c[0x0][0x220] ;  /* 0x0000880000067ab9 */ /* 0x000fe20000000a00 */
[----:B------:R-:W-:Y:S01]  /*25a0*/  BSSY B0, `(.L_x_3939) ;  /* 0x000001f000007945 */ /* 0x000fe20003800000 */
[----:B------:R-:W-:Y:S01]  /*25b0*/  IMAD R5, R23, 0x200, R87 ;  /* 0x0000020017057824 */ /* 0x000fe200078e0257 */
[----:B------:R-:W-:Y:S01]  /*25c0*/  LOP3.LUT R2, R2, R6, RZ, 0x3c, !PT ;  /* 0x0000000602027212 */ /* 0x000fe200078e3cff */
[----:B------:R-:W-:Y:S01]  /*25d0*/  IMAD R89, R9, R95, R8 ;  /* 0x0000005f09597224 */ /* 0x000fe200078e0208 */
[----:B------:R-:W-:Y:S01]  /*25e0*/  LEA R92, P0, R90, UR6, 0x1 ;  /* 0x000000065a5c7c11 */ /* 0x000fe2000f8008ff */
[----:B------:R-:W-:Y:S01]  /*25f0*/  IMAD R5, R96, 0x20, R5 ;  /* 0x0000002060057824 */ /* 0x000fe200078e0205 */
[----:B------:R-:W-:Y:S01]  /*2600*/  SHF.L.U64.HI R143, R94, 0x5, R95 ;  /* 0x000000055e8f7819 */ /* 0x000fe2000001025f */
        /* <DEDUP_REMOVED lines=24> */
.L_x_3940:
[----:B------:R-:W-:Y:S05]  /*2790*/  BSYNC B0 ;  /* 0x0000000000007941 */ /* 0x000fea0003800000 */
.L_x_3939:
        /* <DEDUP_REMOVED lines=13> */
.L_x_3942:
[----:B------:R-:W-:Y:S05]  /*2870*/  BSYNC B0 ;  /* 0x0000000000007941 */ /* 0x000fea0003800000 */
.L_x_3941:
        /* <DEDUP_REMOVED lines=13> */
.L_x_3944:
[----:B------:R-:W-:Y:S05]  /*2950*/  BSYNC B0 ;  /* 0x0000000000007941 */ /* 0x000fea0003800000 */
.L_x_3943:
        /* <DEDUP_REMOVED lines=16> */
.L_x_3946:
[----:B------:R-:W-:Y:S05]  /*2a60*/  BSYNC B0 ;  /* 0x0000000000007941 */ /* 0x000fea0003800000 */
.L_x_3945:
[----:B------:R-:W-:Y:S01]  /*2a70*/  LDSM.16.M88.4 R16, [R138] ;  /* 0x000000008a10783b */ /* 0x000fe20000000200 */
[----:B------:R-:W-:Y:S01]  /*2a80*/  LOP3.LUT P0, RZ, R3, 0x2, RZ, 0xc0, !PT ;  /* 0x0000000203ff7812 */ /* 0x000fe2000780c0ff */
[----:B------:R-:W-:Y:S01]  /*2a90*/  IMAD.MOV.U32 R3, RZ, RZ, 0x10 ;  /* 0x00000010ff037424 */ /* 0x000fe200078e00ff */
[----:B------:R-:W-:Y:S01]  /*2aa0*/  LOP3.LUT P1, RZ, R4, 0x2, RZ, 0xc0, !PT ;  /* 0x0000000204ff7812 */ /* 0x000fe2000782c0ff */
[----:B------:R-:W5:Y:S01]  /*2ab0*/  LDSM.16.M88.4 R8, [R136+0x1000] ;  /* 0x001000008808783b */ /* 0x000f620000000200 */
[C---:B------:R-:W-:Y:S01]  /*2ac0*/  VIADD R4, R136.reuse, 0x1000 ;  /* 0x0000100088047836 */ /* 0x040fe20000000000 */
[----:B------:R-:W-:Y:S01]  /*2ad0*/  LOP3.LUT R72, R29, 0xffffffe0, RZ, 0xc0, !PT ;  /* 0xffffffe01d487812 */ /* 0x000fe200078ec0ff */
[----:B------:R-:W-:Y:S01]  /*2ae0*/  VIADD R135, R136, 0x1020 ;  /* 0x0000102088877836 */ /* 0x000fe20000000000 */
[----:B------:R-:W-:Y:S01]  /*2af0*/  SEL R3, R3, 0xfffffff0, !P1 ;  /* 0xfffffff003037807 */ /* 0x000fe20004800000 */
[----:B------:R-:W-:Y:S01]  /*2b00*/  LDSM.16.M88.4 R64, [R136+0x1400] ;  /* 0x001400008840783b */ /* 0x000fe20000000200 */
[----:B------:R-:W-:-:S02]  /*2b10*/  IMAD R23, R23, 0x10, R28 ;  /* 0x0000001017177824 */ /* 0x000fc400078e021c */
[----:B------:R-:W-:Y:S01]  /*2b20*/  IMAD.IADD R72, R22, 0x1, -R72 ;  /* 0x0000000116487824 */ /* 0x000fe200078e0a48 */
[----:B------:R-:W3:Y:S01]  /*2b30*/  LDSM.16.M88.4 R56, [R136+0x1800] ;  /* 0x001800008838783b */ /* 0x000ee20000000200 */
[----:B------:R-:W-:Y:S02]  /*2b40*/  IMAD R137, R3, 0x2, R138 ;  /* 0x0000000203897824 */ /* 0x000fe400078e028a */
[----:B------:R-:W-:Y:S01]  /*2b50*/  @P0 VIADD R135, R4, 0xffffffe0 ;  /* 0xffffffe004870836 */ /* 0x000fe20000000000 */
[----:B------:R-:W4:Y:S01]  /*2b60*/  LDSM.16.M88.4 R68, [R136+0x2c00] ;  /* 0x002c00008844783b */ /* 0x000f220000000200 */
[----:B------:R-:W-:Y:S01]  /*2b70*/  SHF.R.S32.HI R29, RZ, 0x1f, R72 ;  /* 0x0000001fff1d7819 */ /* 0x000fe20000011448 */
[----:B------:R-:W-:Y:S02]  /*2b80*/  IMAD.SHL.U32 R86, R22, 0x2, RZ ;  /* 0x0000000216567824 */ /* 0x000fe400078e00ff */
[----:B------:R-:W-:Y:S01]  /*2b90*/  LDSM.16.M88.4 R76, [R137] ;  /* 0x00000000894c783b */ /* 0x000fe20000000200 */
[----:B------:R-:W-:Y:S01]  /*2ba0*/  LEA.HI R72, R29, R72, RZ, 0x2 ;  /* 0x000000481d487211 */ /* 0x000fe200078f10ff */
[----:B------:R-:W-:Y:S01]  /*2bb0*/  IMAD R87, R96, 0x20, R87 ;  /* 0x0000002060577824 */ /* 0x000fe200078e0257 */
[----:B------:R-:W-:Y:S01]  /*2bc0*/  LOP3.LUT R86, R86, 0x6, RZ, 0xc0, !PT ;  /* 0x0000000656567812 */ /* 0x000fe200078ec0ff */
[----:B-1----:R-:W1:Y:S01]  /*2bd0*/  LDSM.16.M88.4 R4, [R135] ;  /* 0x000000008704783b */ /* 0x002e620000000200 */
[----:B------:R-:W-:Y:S01]  /*2be0*/  SHF.R.S32.HI R72, RZ, 0x2, R72 ;  /* 0x00000002ff487819 */ /* 0x000fe20000011448 */
[----:B------:R-:W-:-:S02]  /*2bf0*/  VIADD R132, R135, 0x400 ;  /* 0x0000040087847836 */ /* 0x000fc40000000000 */
[----:B------:R-:W1:Y:S01]  /*2c00*/  LDSM.16.M88.4 R48, [R136+0x1c00] ;  /* 0x001c00008830783b */ /* 0x000e620000000200 */
[----:B------:R-:W-:Y:S01]  /*2c10*/  IADD3 R23, R23, 0x1, R72 ;  /* 0x0000000117177810 */ /* 0x000fe20007ffe048 */
[----:B------:R-:W-:Y:S02]  /*2c20*/  IMAD.IADD R86, R0, 0x1, R86 ;  /* 0x0000000100567824 */ /* 0x000fe400078e0256 */
[----:B------:R-:W1:Y:S01]  /*2c30*/  LDSM.16.M88.4 R40, [R136+0x2000] ;  /* 0x002000008828783b */ /* 0x000e620000000200 */
[----:B------:R-:W-:Y:S01]  /*2c40*/  IADD3 R23, R114, R23, -R21 ;  /* 0x0000001772177210 */ /* 0x000fe20007ffe815 */
[C---:B------:R-:W-:Y:S02]  /*2c50*/  VIADD R131, R135.reuse, 0x800 ;  /* 0x0000080087837836 */ /* 0x040fe40000000000 */
[----:B------:R-:W1:Y:S01]  /*2c60*/  LDSM.16.M88.4 R32, [R136+0x2400] ;  /* 0x002400008820783b */ /* 0x000e620000000200 */
[----:B------:R-:W-:Y:S02]  /*2c70*/  VIADD R130, R135, 0xc00 ;  /* 0x00000c0087827836 */ /* 0x000fe40000000000 */
[----:B------:R-:W-:Y:S01]  /*2c80*/  IMAD.IADD R97, R23, 0x1, R20 ;  /* 0x0000000117617824 */ /* 0x000fe200078e0214 */
[----:B--2---:R-:W2:Y:S01]  /*2c90*/  LDSM.16.M88.4 R24, [R136+0x2800] ;  /* 0x002800008818783b */ /* 0x004ea20000000200 */
[----:B------:R-:W-:Y:S01]  /*2ca0*/  VIADD R129, R135, 0x1000 ;  /* 0x0000100087817836 */ /* 0x000fe20000000000 */
[C---:B-----5:R-:W-:Y:S02]  /*2cb0*/  HMMA.16816.F32.BF16 R12, R16.reuse, R8, RZ ;  /* 0x00000008100c723c */ /* 0x060fe400000418ff */
[----:B------:R-:W5:Y:S01]  /*2cc0*/  LDSM.16.M88.4 R80, [R135+0x400] ;  /* 0x000400008750783b */ /* 0x000f620000000200 */
[----:B------:R-:W-:Y:S01]  /*2cd0*/  VIMNMX R115, R97, R114, PT ;  /* 0x0000007261737248 */ /* 0x000fe20003fe0100 */
[----:B------:R-:W-:Y:S01]  /*2ce0*/  VIADD R128, R135, 0x1400 ;  /* 0x0000140087807836 */ /* 0x000fe20000000000 */
[----:B------:R-:W-:Y:S01]  /*2cf0*/  VIADDMNMX R114, R97, 0x8, R114, PT ;  /* 0x0000000861727846 */ /* 0x000fe20003800172 */
[----:B------:R-:W5:Y:S01]  /*2d00*/  LDSM.16.M88.4 R72, [R135+0x800] ;  /* 0x000800008748783b */ /* 0x000f620000000200 */
[----:B------:R-:W-:Y:S01]  /*2d10*/  HMMA.16816.F32.BF16 R8, R16, R10, RZ ;  /* 0x0000000a1008723c */ /* 0x000fe200000418ff */
[----:B------:R-:W-:-:S02]  /*2d20*/  ISETP.GE.AND P2, PT, R86, R115, PT ;  /* 0x000000735600720c */ /* 0x000fc40003f46270 */
[C---:B------:R-:W-:Y:S01]  /*2d30*/  ISETP.GE.AND P4, PT, R86.reuse, R114, PT ;  /* 0x000000725600720c */ /* 0x040fe20003f86270 */
[----:B------:R-:W0:Y:S02]  /*2d40*/  LDGDEPBAR ;  /* 0x00000000000079af */ /* 0x000e240000000000 */
[C---:B---3--:R-:W-:Y:S06]  /*2d50*/  HMMA.16816.F32.BF16 R60, R16.reuse, R56, RZ ;  /* 0x00000038103c723c */ /* 0x048fec00000418ff */
[----:B----4-:R-:W-:Y:S06]  /*2d60*/  HMMA.16816.F32.BF16 R20, R16, R68, RZ ;  /* 0x000000441014723c */ /* 0x010fec00000418ff */
[----:B-1----:R-:W-:Y:S01]  /*2d70*/  HMMA.16816.F32.BF16 R12, R76, R4, R12 ;  /* 0x000000044c0c723c */ /* 0x002fe2000004180c */
[----:B------:R-:W-:-:S02]  /*2d80*/  VIADD R68, R86, 0x1 ;  /* 0x0000000156447836 */ /* 0x000fc40000000000 */
[----:B------:R-:W-:-:S03]  /*2d90*/  VIADD R69, R86, 0x8 ;  /* 0x0000000856457836 */ /* 0x000fc60000000000 */
[----:B------:R-:W-:Y:S01]  /*2da0*/  HMMA.16816.F32.BF16 R8, R76, R6, R8 ;  /* 0x000000064c08723c */ /* 0x000fe20000041808 */
[CC--:B------:R-:W-:Y:S02]  /*2db0*/  ISETP.GE.AND P1, PT, R68.reuse, R115.reuse, PT ;  /* 0x000000734400720c */ /* 0x0c0fe40003f26270 */
[-C--:B------:R-:W-:Y:S02]  /*2dc0*/  ISETP.GE.AND P3, PT, R68, R114.reuse, PT ;  /* 0x000000724400720c */ /* 0x080fe40003f66270 */
[C---:B------:R-:W-:Y:S01]  /*2dd0*/  ISETP.GE.AND P0, PT, R69.reuse, R115, PT ;  /* 0x000000734500720c */ /* 0x040fe20003f06270 */
[----:B------:R-:W-:Y:S01]  /*2de0*/  HMMA.16816.F32.BF16 R4, R16, R64, RZ ;  /* 0x000000401004723c */ /* 0x000fe200000418ff */
[----:B------:R-:W-:-:S05]  /*2df0*/  ISETP.GE.AND P5, PT, R69, R114, PT ;  /* 0x000000724500720c */ /* 0x000fca0003fa6270 */
[C---:B------:R-:W-:Y:S06]  /*2e00*/  HMMA.16816.F32.BF16 R64, R16.reuse, R66, RZ ;  /* 0x000000421040723c */ /* 0x040fec00000418ff */
[----:B------:R-:W-:Y:S01]  /*2e10*/  HMMA.16816.F32.BF16 R52, R16, R48, RZ ;  /* 0x000000301034723c */ /* 0x000fe200000418ff */
[----:B------:R-:W-:Y:S01]  /*2e20*/  FSEL R102, R12, -INF , !P2 ;  /* 0xff8000000c667808 */ /* 0x000fe20005000000 */
[C---:B------:R-:W-:Y:S01]  /*2e30*/  VIADD R12, R86.reuse, 0x11 ;  /* 0x00000011560c7836 */ /* 0x040fe20000000000 */
[----:B------:R-:W-:Y:S01]  /*2e40*/  FSEL R101, R13, -INF , !P1 ;  /* 0xff8000000d657808 */ /* 0x000fe20004800000 */
[----:B------:R-:W-:-:S02]  /*2e50*/  VIADD R13, R86, 0x10 ;  /* 0x00000010560d7836 */ /* 0x000fc40000000000 */
[----:B------:R-:W-:Y:S01]  /*2e60*/  HMMA.16816.F32.BF16 R44, R16, R40, RZ ;  /* 0x00000028102c723c */ /* 0x000fe200000418ff */
[----:B------:R-:W-:Y:S02]  /*2e70*/  FSEL R107, R8, -INF , !P0 ;  /* 0xff800000086b7808 */ /* 0x000fe40004000000 */
[----:B------:R-:W-:-:S03]  /*2e80*/  ISETP.GE.AND P0, PT, R12, R115, PT ;  /* 0x000000730c00720c */ /* 0x000fc60003f06270 */
[C---:B------:R-:W-:Y:S06]  /*2e90*/  HMMA.16816.F32.BF16 R36, R16.reuse, R32, RZ ;  /* 0x000000201024723c */ /* 0x040fec00000418ff */
[C---:B--2---:R-:W-:Y:S06]  /*2ea0*/  HMMA.16816.F32.BF16 R28, R16.reuse, R24, RZ ;  /* 0x00000018101c723c */ /* 0x044fec00000418ff */
[C---:B------:R-:W-:Y:S06]  /*2eb0*/  HMMA.16816.F32.BF16 R56, R16.reuse, R58, RZ ;  /* 0x0000003a1038723c */ /* 0x040fec00000418ff */
[C---:B------:R-:W-:Y:S06]  /*2ec0*/  HMMA.16816.F32.BF16 R48, R16.reuse, R50, RZ ;  /* 0x000000321030723c */ /* 0x040fec00000418ff */
[C---:B------:R-:W-:Y:S06]  /*2ed0*/  HMMA.16816.F32.BF16 R40, R16.reuse, R42, RZ ;  /* 0x0000002a1028723c */ /* 0x040fec00000418ff */
[C---:B------:R-:W-:Y:S06]  /*2ee0*/  HMMA.16816.F32.BF16 R32, R16.reuse, R34, RZ ;  /* 0x000000221020723c */ /* 0x040fec00000418ff */
[C---:B------:R-:W-:Y:S06]  /*2ef0*/  HMMA.16816.F32.BF16 R24, R16.reuse, R26, RZ ;  /* 0x0000001a1018723c */ /* 0x040fec00000418ff */
[----:B------:R-:W-:Y:S01]  /*2f00*/  HMMA.16816.F32.BF16 R16, R16, R70, RZ ;  /* 0x000000461010723c */ /* 0x000fe200000418ff */
[----:B------:R-:W1:Y:S05]  /*2f10*/  LDSM.16.M88.4 R68, [R135+0xc00] ;  /* 0x000c00008744783b */ /* 0x000e6a0000000200 */
[C---:B-----5:R-:W-:Y:S06]  /*2f20*/  HMMA.16816.F32.BF16 R4, R76.reuse, R80, R4 ;  /* 0x000000504c04723c */ /* 0x060fec0000041804 */
[----:B------:R-:W-:Y:S01]  /*2f30*/  HMMA.16816.F32.BF16 R64, R76, R82, R64 ;  /* 0x000000524c40723c */ /* 0x000fe20000041840 */
[----:B------:R-:W-:Y:S01]  /*2f40*/  VIADD R80, R86, 0x9 ;  /* 0x0000000956507836 */ /* 0x000fe20000000000 */
[----:B------:R-:W-:-:S02]  /*2f50*/  FSEL R81, R14, -INF , !P4 ;  /* 0xff8000000e517808 */ /* 0x000fc40006000000 */
[-C--:B------:R-:W-:Y:S02]  /*2f60*/  ISETP.GE.AND P4, PT, R13, R114.reuse, PT ;  /* 0x000000720d00720c */ /* 0x080fe40003f86270 */
[C---:B------:R-:W-:Y:S01]  /*2f70*/  ISETP.GE.AND P2, PT, R80.reuse, R115, PT ;  /* 0x000000735000720c */ /* 0x040fe20003f46270 */
[C---:B------:R-:W-:Y:S01]  /*2f80*/  HMMA.16816.F32.BF16 R60, R76.reuse, R72, R60 ;  /* 0x000000484c3c723c */ /* 0x040fe2000004183c */
[----:B------:R-:W-:Y:S02]  /*2f90*/  ISETP.GE.AND P1, PT, R80, R114, PT ;  /* 0x000000725000720c */ /* 0x000fe40003f26270 */
[----:B------:R-:W-:Y:S02]  /*2fa0*/  FSEL R105, R9, -INF , !P2 ;  /* 0xff80000009697808 */ /* 0x000fe40005000000 */
[----:B------:R-:W-:Y:S01]  /*2fb0*/  FSEL R80, R15, -INF , !P3 ;  /* 0xff8000000f507808 */ /* 0x000fe20005800000 */
[----:B------:R-:W-:Y:S01]  /*2fc0*/  HMMA.16816.F32.BF16 R56, R76, R74, R56 ;  /* 0x0000004a4c38723c */ /* 0x000fe20000041838 */
[----:B------:R-:W-:-:S02]  /*2fd0*/  FSEL R73, R10, -INF , !P5 ;  /* 0xff8000000a497808 */ /* 0x000fc40006800000 */
[----:B------:R-:W-:Y:S02]  /*2fe0*/  FSEL R72, R11, -INF , !P1 ;  /* 0xff8000000b487808 */ /* 0x000fe40004800000 */
[----:B------:R-:W2:Y:S01]  /*2ff0*/  LDSM.16.M88.4 R8, [R135+0x1000] ;  /* 0x001000008708783b */ /* 0x000ea20000000200 */
[-C--:B------:R-:W-:Y:S01]  /*3000*/  ISETP.GE.AND P3, PT, R13, R115.reuse, PT ;  /* 0x000000730d00720c */ /* 0x080fe20003f66270 */
[----:B------:R-:W-:Y:S01]  /*3010*/  VIADD R13, R86, 0x18 ;  /* 0x00000018560d7836 */ /* 0x000fe20000000000 */
[----:B------:R-:W-:Y:S01]  /*3020*/  ISETP.GE.AND P2, PT, R12, R114, PT ;  /* 0x000000720c00720c */ /* 0x000fe20003f46270 */
[----:B------:R-:W-:Y:S01]  /*3030*/  VIADD R12, R86, 0x19 ;  /* 0x00000019560c7836 */ /* 0x000fe20000000000 */
[----:B------:R-:W-:Y:S01]  /*3040*/  FSEL R111, R4, -INF , !P3 ;  /* 0xff800000046f7808 */ /* 0x000fe20005800000 */
[C---:B------:R-:W-:Y:S01]  /*3050*/  VIADD R4, R86.reuse, 0x21 ;  /* 0x0000002156047836 */ /* 0x040fe20000000000 */
[----:B------:R-:W-:Y:S01]  /*3060*/  FSEL R110, R5, -INF , !P0 ;  /* 0xff800000056e7808 */ /* 0x000fe20004000000 */
[----:B------:R-:W-:Y:S01]  /*3070*/  VIADD R5, R86, 0x20 ;  /* 0x0000002056057836 */ /* 0x000fe20000000000 */
[----:B------:R-:W-:-:S02]  /*3080*/  ISETP.GE.AND P1, PT, R13, R115, PT ;  /* 0x000000730d00720c */ /* 0x000fc40003f26270 */
[-C--:B------:R-:W-:Y:S01]  /*3090*/  ISETP.GE.AND P3, PT, R12, R115.reuse, PT ;  /* 0x000000730c00720c */ /* 0x080fe20003f66270 */
[C---:B-1----:R-:W-:Y:S01]  /*30a0*/  HMMA.16816.F32.BF16 R52, R76.reuse, R68, R52 ;  /* 0x000000444c34723c */ /* 0x042fe20000041834 */
[----:B------:R-:W-:Y:S02]  /*30b0*/  FSEL R83, R6, -INF , !P4 ;  /* 0xff80000006537808 */ /* 0x000fe40006000000 */
[----:B------:R-:W-:Y:S02]  /*30c0*/  FSEL R82, R7, -INF , !P2 ;  /* 0xff80000007527808 */ /* 0x000fe40005000000 */
[----:B------:R-:W-:Y:S01]  /*30d0*/  FSEL R117, R64, -INF , !P1 ;  /* 0xff80000040757808 */ /* 0x000fe20004800000 */
[----:B------:R-:W-:Y:S01]  /*30e0*/  HMMA.16816.F32.BF16 R48, R76, R70, R48 ;  /* 0x000000464c30723c */ /* 0x000fe20000041830 */
[----:B------:R-:W-:Y:S02]  /*30f0*/  FSEL R65, R65, -INF , !P3 ;  /* 0xff80000041417808 */ /* 0x000fe40005800000 */
[-C--:B------:R-:W-:Y:S01]  /*3100*/  ISETP.GE.AND P5, PT, R13, R114.reuse, PT ;  /* 0x000000720d00720c */ /* 0x080fe20003fa6270 */
[----:B------:R-:W-:Y:S01]  /*3110*/  VIADD R13, R86, 0x28 ;  /* 0x00000028560d7836 */ /* 0x000fe20000000000 */
[----:B------:R-:W-:Y:S01]  /*3120*/  ISETP.GE.AND P0, PT, R12, R114, PT ;  /* 0x000000720c00720c */ /* 0x000fe20003f06270 */
[----:B------:R-:W-:Y:S01]  /*3130*/  VIADD R12, R86, 0x29 ;  /* 0x00000029560c7836 */ /* 0x000fe20000000000 */
[----:B------:R-:W-:-:S02]  /*3140*/  ISETP.GE.AND P2, PT, R5, R115, PT ;  /* 0x000000730500720c */ /* 0x000fc40003f46270 */
[-C--:B------:R-:W-:Y:S02]  /*3150*/  ISETP.GE.AND P4, PT, R5, R114.reuse, PT ;  /* 0x000000720500720c */ /* 0x080fe40003f86270 */
        /* <DEDUP_REMOVED lines=8> */
[CC--:B------:R-:W-:Y:S02]  /*31e0*/  ISETP.GE.AND P0, PT, R13.reuse, R115.reuse, PT ;  /* 0x000000730d00720c */ /* 0x0c0fe40003f06270 */
[-C--:B------:R-:W-:Y:S01]  /*31f0*/  ISETP.GE.AND P5, PT, R13, R114.reuse, PT ;  /* 0x000000720d00720c */ /* 0x080fe20003fa6270 */
[----:B------:R-:W-:Y:S01]  /*3200*/  VIADD R13, R86, 0x30 ;  /* 0x00000030560d7836 */ /* 0x000fe20000000000 */
[C---:B------:R-:W-:Y:S01]  /*3210*/  ISETP.GE.AND P2, PT, R12.reuse, R115, PT ;  /* 0x000000730c00720c */ /* 0x040fe20003f46270 */
[----:B------:R-:W-:Y:S01]  /*3220*/  HMMA.16816.F32.BF16 R40, R76, R10, R40 ;  /* 0x0000000a4c28723c */ /* 0x000fe20000041828 */
[----:B------:R-:W-:Y:S01]  /*3230*/  ISETP.GE.AND P1, PT, R12, R114, PT ;  /* 0x000000720c00720c */ /* 0x000fe20003f26270 */
[----:B------:R-:W-:Y:S01]  /*3240*/  VIADD R12, R86, 0x31 ;  /* 0x00000031560c7836 */ /* 0x000fe20000000000 */
[----:B------:R-:W-:Y:S01]  /*3250*/  FSEL R74, R62, -INF , !P4 ;  /* 0xff8000003e4a7808 */ /* 0x000fe20006000000 */
[C---:B------:R-:W-:Y:S01]  /*3260*/  VIADD R9, R86.reuse, 0x38 ;  /* 0x0000003856097836 */ /* 0x040fe20000000000 */
[----:B------:R-:W-:Y:S01]  /*3270*/  FSEL R63, R63, -INF , !P3 ;  /* 0xff8000003f3f7808 */ /* 0x000fe20005800000 */
[----:B------:R-:W-:Y:S01]  /*3280*/  VIADD R8, R86, 0x39 ;  /* 0x0000003956087836 */ /* 0x000fe20000000000 */
[----:B------:R-:W-:-:S02]  /*3290*/  FSEL R71, R56, -INF , !P0 ;  /* 0xff80000038477808 */ /* 0x000fc40004000000 */
[----:B------:R-:W-:Y:S02]  /*32a0*/  FSEL R70, R57, -INF , !P2 ;  /* 0xff80000039467808 */ /* 0x000fe40005000000 */
[CC--:B------:R-:W-:Y:S02]  /*32b0*/  ISETP.GE.AND P3, PT, R13.reuse, R115.reuse, PT ;  /* 0x000000730d00720c */ /* 0x0c0fe40003f66270 */
[-C--:B------:R-:W-:Y:S02]  /*32c0*/  ISETP.GE.AND P4, PT, R13, R114.reuse, PT ;  /* 0x000000720d00720c */ /* 0x080fe40003f86270 */
[C---:B------:R-:W-:Y:S02]  /*32d0*/  ISETP.GE.AND P0, PT, R12.reuse, R115, PT ;  /* 0x000000730c00720c */ /* 0x040fe40003f06270 */
[----:B------:R-:W-:Y:S02]  /*32e0*/  ISETP.GE.AND P2, PT, R12, R114, PT ;  /* 0x000000720c00720c */ /* 0x000fe40003f46270 */
[----:B------:R-:W2:Y:S01]  /*32f0*/  LDSM.16.M88.4 R12, [R135+0x1800] ;  /* 0x00180000870c783b */ /* 0x000ea20000000200 */
[----:B------:R-:W-:-:S02]  /*3300*/  FSEL R121, R58, -INF , !P5 ;  /* 0xff8000003a797808 */ /* 0x000fc40006800000 */
[----:B------:R-:W-:Y:S02]  /*3310*/  FSEL R57, R59, -INF , !P1 ;  /* 0xff8000003b397808 */ /* 0x000fe40004800000 */
[----:B------:R-:W-:Y:S02]  /*3320*/  FSEL R118, R52, -INF , !P3 ;  /* 0xff80000034767808 */ /* 0x000fe40005800000 */
[----:B------:R-:W-:Y:S01]  /*3330*/  FSEL R58, R53, -INF , !P0 ;  /* 0xff800000353a7808 */ /* 0x000fe20004000000 */
[C---:B-1----:R-:W-:Y:S01]  /*3340*/  HMMA.16816.F32.BF16 R36, R76.reuse, R4, R36 ;  /* 0x000000044c24723c */ /* 0x042fe20000041824 */
[CC--:B------:R-:W-:Y:S02]  /*3350*/  ISETP.GE.AND P1, PT, R9.reuse, R115.reuse, PT ;  /* 0x000000730900720c */ /* 0x0c0fe40003f26270 */
[-C--:B------:R-:W-:Y:S01]  /*3360*/  ISETP.GE.AND P5, PT, R9, R114.reuse, PT ;  /* 0x000000720900720c */ /* 0x080fe20003fa6270 */
[----:B------:R-:W-:Y:S01]  /*3370*/  VIADD R9, R86, 0x40 ;  /* 0x0000004056097836 */ /* 0x000fe20000000000 */
[C---:B------:R-:W-:Y:S01]  /*3380*/  ISETP.GE.AND P3, PT, R8.reuse, R115, PT ;  /* 0x000000730800720c */ /* 0x040fe20003f66270 */
[----:B------:R-:W-:Y:S01]  /*3390*/  HMMA.16816.F32.BF16 R32, R76, R6, R32 ;  /* 0x000000064c20723c */ /* 0x000fe20000041820 */
[----:B------:R-:W-:Y:S01]  /*33a0*/  ISETP.GE.AND P0, PT, R8, R114, PT ;  /* 0x000000720800720c */ /* 0x000fe20003f06270 */
[C---:B------:R-:W-:Y:S01]  /*33b0*/  VIADD R8, R86.reuse, 0x41 ;  /* 0x0000004156087836 */ /* 0x040fe20000000000 */
[----:B------:R-:W-:Y:S01]  /*33c0*/  FSEL R67, R55, -INF , !P2 ;  /* 0xff80000037437808 */ /* 0x000fe20005000000 */
[----:B------:R-:W-:Y:S01]  /*33d0*/  VIADD R5, R86, 0x48 ;  /* 0x0000004856057836 */ /* 0x000fe20000000000 */
[----:B------:R-:W-:Y:S01]  /*33e0*/  FSEL R59, R54, -INF , !P4 ;  /* 0xff800000363b7808 */ /* 0x000fe20006000000 */
[----:B------:R-:W-:Y:S01]  /*33f0*/  VIADD R4, R86, 0x49 ;  /* 0x0000004956047836 */ /* 0x000fe20000000000 */
[----:B------:R-:W-:Y:S01]  /*3400*/  FSEL R122, R48, -INF , !P1 ;  /* 0xff800000307a7808 */ /* 0x000fe20004800000 */
[----:B------:R-:W-:Y:S01]  /*3410*/  VIADD R6, R86, 0x50 ;  /* 0x0000005056067836 */ /* 0x000fe20000000000 */
[----:B------:R-:W-:-:S02]  /*3420*/  FSEL R55, R49, -INF , !P3 ;  /* 0xff80000031377808 */ /* 0x000fc40005800000 */
[CC--:B------:R-:W-:Y:S02]  /*3430*/  ISETP.GE.AND P2, PT, R9.reuse, R115.reuse, PT ;  /* 0x000000730900720c */ /* 0x0c0fe40003f46270 */
[-C--:B------:R-:W-:Y:S02]  /*3440*/  ISETP.GE.AND P4, PT, R9, R114.reuse, PT ;  /* 0x000000720900720c */ /* 0x080fe40003f86270 */
[C---:B------:R-:W-:Y:S02]  /*3450*/  ISETP.GE.AND P1, PT, R8.reuse, R115, PT ;  /* 0x000000730800720c */ /* 0x040fe40003f26270 */
[----:B------:R-:W-:Y:S02]  /*3460*/  ISETP.GE.AND P3, PT, R8, R114, PT ;  /* 0x000000720800720c */ /* 0x000fe40003f66270 */
[----:B------:R-:W1:Y:S01]  /*3470*/  LDSM.16.M88.4 R8, [R135+0x1c00] ;  /* 0x001c00008708783b */ /* 0x000e620000000200 */
[----:B------:R-:W-:Y:S01]  /*3480*/  FSEL R109, R50, -INF , !P5 ;  /* 0xff800000326d7808 */ /* 0x000fe20006800000 */
[----:B------:R-:W-:-:S04]  /*3490*/  DEPBAR.LE SB0, 0x0 ;  /* 0x000080000000791a */ /* 0x000fc80000000000 */
[----:B------:R-:W-:Y:S01]  /*34a0*/  FSEL R100, R51, -INF , !P0 ;  /* 0xff80000033647808 */ /* 0x000fe20004000000 */
[C---:B--2---:R-:W-:Y:S01]  /*34b0*/  HMMA.16816.F32.BF16 R28, R76.reuse, R12, R28 ;  /* 0x0000000c4c1c723c */ /* 0x044fe2000004181c */
[CC--:B------:R-:W-:Y:S02]  /*34c0*/  ISETP.GE.AND P0, PT, R5.reuse, R115.reuse, PT ;  /* 0x000000730500720c */ /* 0x0c0fe40003f06270 */
[-C--:B------:R-:W-:Y:S02]  /*34d0*/  ISETP.GE.AND P5, PT, R5, R114.reuse, PT ;  /* 0x000000720500720c */ /* 0x080fe40003fa6270 */
[----:B------:R-:W-:Y:S01]  /*34e0*/  FSEL R123, R44, -INF , !P2 ;  /* 0xff8000002c7b7808 */ /* 0x000fe20005000000 */
[----:B------:R-:W-:Y:S01]  /*34f0*/  HMMA.16816.F32.BF16 R24, R76, R14, R24 ;  /* 0x0000000e4c18723c */ /* 0x000fe20000041818 */
[----:B------:R-:W-:Y:S02]  /*3500*/  FSEL R5, R45, -INF , !P1 ;  /* 0xff8000002d057808 */ /* 0x000fe40004800000 */
[C---:B------:R-:W-:Y:S01]  /*3510*/  ISETP.GE.AND P2, PT, R4.reuse, R115, PT ;  /* 0x000000730400720c */ /* 0x040fe20003f46270 */
[----:B------:R-:W-:Y:S01]  /*3520*/  BAR.SYNC.DEFER_BLOCKING 0x0 ;  /* 0x0000000000007b1d */ /* 0x000fe20000010000 */
        /* <DEDUP_REMOVED lines=14> */
[----:B------:R-:W-:Y:S01]  /*3610*/  FSEL R106, R42, -INF , !P5 ;  /* 0xff8000002a6a7808 */ /* 0x000fe20006800000 */
[----:B-1----:R-:W-:Y:S01]  /*3620*/  HMMA.16816.F32.BF16 R16, R76, R10, R16 ;  /* 0x0000000a4c10723c */ /* 0x002fe20000041810 */
[----:B------:R-:W-:Y:S02]  /*3630*/  FSEL R97, R43, -INF , !P1 ;  /* 0xff8000002b617808 */ /* 0x000fe40004800000 */
[----:B------:R-:W-:-:S02]  /*3640*/  ISETP.GE.AND P3, PT, R4, R115, PT ;  /* 0x000000730400720c */ /* 0x000fc40003f66270 */
[-C--:B------:R-:W-:Y:S01]  /*3650*/  ISETP.GE.AND P0, PT, R4, R114.reuse, PT ;  /* 0x000000720400720c */ /* 0x080fe20003f06270 */
[----:B------:R-:W-:Y:S01]  /*3660*/  VIADD R4, R86, 0x61 ;  /* 0x0000006156047836 */ /* 0x000fe20000000000 */
[C---:B------:R-:W-:Y:S01]  /*3670*/  ISETP.GE.AND P1, PT, R6.reuse, R115, PT ;  /* 0x000000730600720c */ /* 0x040fe20003f26270 */
[----:B------:R-:W-:Y:S01]  /*3680*/  HMMA.16816.F32.BF16 R20, R76, R8, R20 ;  /* 0x000000084c14723c */ /* 0x000fe20000041814 */
        /* <DEDUP_REMOVED lines=14> */
[----:B------:R-:W-:Y:S02]  /*3770*/  FSEL R61, R35, -INF , !P0 ;  /* 0xff800000233d7808 */ /* 0x000fe40004000000 */
[CC--:B------:R-:W-:Y:S02]  /*3780*/  ISETP.GE.AND P2, PT, R4.reuse, R115.reuse, PT ;  /* 0x000000730400720c */ /* 0x0c0fe40003f46270 */
[----:B------:R-:W-:Y:S01]  /*3790*/  ISETP.GE.AND P1, PT, R4, R114, PT ;  /* 0x000000720400720c */ /* 0x000fe20003f26270 */
        /* <DEDUP_REMOVED lines=10> */
[----:B------:R-:W-:Y:S01]  /*3840*/  ISETP.GE.AND P5, PT, R6, R114, PT ;  /* 0x000000720600720c */ /* 0x000fe20003fa6270 */
[----:B------:R-:W-:Y:S01]  /*3850*/  VIADD R6, R86, 0x70 ;  /* 0x0000007056067836 */ /* 0x000fe20000000000 */
[----:B------:R-:W-:Y:S01]  /*3860*/  FSEL R39, R18, -INF , !P1 ;  /* 0xff80000012277808 */ /* 0x000fe20004800000 */
[----:B------:R-:W-:Y:S01]  /*3870*/  VIADD R86, R86, 0x79 ;  /* 0x0000007956567836 */ /* 0x000fe20000000000 */
[----:B------:R-:W-:Y:S02]  /*3880*/  ISETP.GT.AND P1, PT, R145, R140, PT ;  /* 0x0000008c9100720c */ /* 0x000fe40003f24270 */
[----:B------:R-:W-:Y:S02]  /*3890*/  FSEL R62, R30, -INF , !P4 ;  /* 0xff8000001e3e7808 */ /* 0x000fe40006000000 */
[----:B------:R-:W-:Y:S02]  /*38a0*/  ISETP.GE.AND P4, PT, R6, R115, PT ;  /* 0x000000730600720c */ /* 0x000fe40003f86270 */
[----:B------:R-:W-:-:S02]  /*38b0*/  FSEL R53, R31, -INF , !P3 ;  /* 0xff8000001f357808 */ /* 0x000fc40005800000 */
[----:B------:R-:W-:Y:S02]  /*38c0*/  FSEL R50, R26, -INF , !P5 ;  /* 0xff8000001a327808 */ /* 0x000fe40006800000 */
[----:B------:R-:W-:Y:S02]  /*38d0*/  FSEL R20, R20, -INF , !P4 ;  /* 0xff80000014147808 */ /* 0x000fe40006000000 */
[----:B------:R-:W-:Y:S02]  /*38e0*/  FSEL R21, R21, -INF , !P0 ;  /* 0xff80000015157808 */ /* 0x000fe40004000000 */
[-C--:B------:R-:W-:Y:S02]  /*38f0*/  ISETP.GE.AND P3, PT, R6, R114.reuse, PT ;  /* 0x000000720600720c */ /* 0x080fe40003f66270 */
[-C--:B------:R-:W-:Y:S01]  /*3900*/  ISETP.GE.AND P5, PT, R4, R115.reuse, PT ;  /* 0x000000730400720c */ /* 0x080fe20003fa6270 */
[----:B------:R-:W-:Y:S01]  /*3910*/  IMAD.IADD R4, R2, 0x1, R87 ;  /* 0x0000000102047824 */ /* 0x000fe200078e0257 */
[C---:B------:R-:W-:Y:S01]  /*3920*/  ISETP.GE.AND P4, PT, R86.reuse, R115, PT ;  /* 0x000000735600720c */ /* 0x040fe20003f86270 */
[C---:B------:R-:W-:Y:S01]  /*3930*/  VIADD R87, R135.reuse, 0x1800 ;  /* 0x0000180087577836 */ /* 0x040fe20000000000 */
        /* <DEDUP_REMOVED lines=69> */
.L_x_3948:
[----:B------:R-:W-:-:S04]  /*3d90*/  LEA R15, -R84, RZ, 0x7 ;  /* 0x000000ff540f7211 */ /* 0x000fc800078e39ff */
[----:B------:R-:W-:-:S07]  /*3da0*/  SHF.R.S32.HI R2, RZ, 0x1f, R15 ;  /* 0x0000001fff027819 */ /* 0x000fce000001140f */
.L_x_3949:
        /* <DEDUP_REMOVED lines=52> */
.L_x_3951:
[----:B------:R-:W-:Y:S05]  /*40f0*/  BSYNC B0 ;  /* 0x0000000000007941 */ /* 0x000fea0003800000 */
.L_x_3950:
[----:B------:R-:W0:Y:S01]  /*4100*/  LDGDEPBAR ;  /* 0x00000000000079af */ /* 0x000e220000000000 */
[----:B------:R-:W-:-:S04]  /*4110*/  IADD3 R113, P0, R15, R113, RZ ;  /* 0x000000710f717210 */ /* 0x000fc80007f1e0ff */
[----:B------:R-:W-:-:S09]  /*4120*/  IADD3.X R112, R2, R112, RZ, P0, !PT ;  /* 0x0000007002707210 */ /* 0x000fd200007fe4ff */
.L_x_3947:
[----:B------:R-:W-:Y:S01]  /*4130*/  FMNMX.FTZ R2, R102, R101, !PT ;  /* 0x0000006566027209 */ /* 0x000fe20007810000 */
[----:B------:R-:W-:Y:S01]  /*4140*/  ULDC UR12, c[0x0][0x2ec] ;  /* 0x0000bb00000c7ab9 */ /* 0x000fe20000000800 */
[----:B------:R-:W-:Y:S01]  /*4150*/  LEA R134, R4, UR4, 0x1 ;  /* 0x0000000404867c11 */ /* 0x000fe2000f8e08ff */
[----:B------:R-:W-:Y:S01]  /*4160*/  ULDC.64 UR8, c[0x0][0x218] ;  /* 0x0000860000087ab9 */ /* 0x000fe20000000a00 */
[----:B------:R-:W-:Y:S02]  /*4170*/  FMNMX.FTZ R2, R107, R2, !PT ;  /* 0x000000026b027209 */ /* 0x000fe40007810000 */
[----:B------:R-:W-:Y:S01]  /*4180*/  LEA R133, R3, R134, 0x1 ;  /* 0x0000008603857211 */ /* 0x000fe200078e08ff */
[----:B------:R-:W-:Y:S01]  /*4190*/  LDSM.16.MT88.4 R76, [R134+0x3000] ;  /* 0x00300000864c783b */ /* 0x000fe20000004200 */
[----:B------:R-:W-:-:S03]  /*41a0*/  FMNMX.FTZ R2, R105, R2, !PT ;  /* 0x0000000269027209 */ /* 0x000fc60007810000 */
[----:B-12---:R-:W-:Y:S01]  /*41b0*/  LDSM.16.MT88.4 R8, [R133+0x3800] ;  /* 0x003800008508783b */ /* 0x006fe20000004200 */
        /* <DEDUP_REMOVED lines=63> */
[----:B------:R-:W-:Y:S01]  /*45b0*/  LDSM.16.MT88.4 R12, [R133+0x3400] ;  /* 0x00340000850c783b */ /* 0x000fe20000004200 */
[----:B------:R-:W-:Y:S01]  /*45c0*/  FMNMX.FTZ R0, R57, R0, !PT ;  /* 0x0000000039007209 */ /* 0x000fe20007810000 */
[--C-:B------:R-:W-:Y:S01]  /*45d0*/  FFMA.FTZ R54, R69, UR12, -R108.reuse ;  /* 0x0000000c45367c23 */ /* 0x100fe2000801086c */
[--C-:B------:R-:W-:Y:S01]  /*45e0*/  FFMA.FTZ R52, R68, UR12, -R108.reuse ;  /* 0x0000000c44347c23 */ /* 0x100fe2000801086c */
[----:B------:R-:W-:Y:S01]  /*45f0*/  LDSM.16.MT88.4 R16, [R134+0x3400] ;  /* 0x003400008610783b */ /* 0x000fe20000004200 */
        /* <DEDUP_REMOVED lines=19> */
[----:B------:R-:W-:Y:S01]  /*4730*/  FADD.FTZ R119, R120, R119 ;  /* 0x0000007778777221 */ /* 0x000fe20000010000 */
[----:B------:R-:W-:Y:S01]  /*4740*/  FMNMX.FTZ R0, R99, R0, !PT ;  /* 0x0000000063007209 */ /* 0x000fe20007810000 */
[--C-:B------:R-:W-:Y:S01]  /*4750*/  FFMA.FTZ R41, R123, UR12, -R108.reuse ;  /* 0x0000000c7b297c23 */ /* 0x100fe2000801086c */
[--C-:B------:R-:W-:Y:S01]  /*4760*/  FFMA.FTZ R36, R124, UR12, -R108.reuse ;  /* 0x0000000c7c247c23 */ /* 0x100fe2000801086c */
[----:B--2---:R-:W-:Y:S01]  /*4770*/  FADD.FTZ R119, R116, R119 ;  /* 0x0000007774777221 */ /* 0x004fe20000010000 */
[----:B------:R-:W-:Y:S01]  /*4780*/  FMNMX.FTZ R0, R106, R0, !PT ;  /* 0x000000006a007209 */ /* 0x000fe20007810000 */
[----:B------:R-:W-:Y:S01]  /*4790*/  MUFU.EX2 R101, R101 ;  /* 0x0000006500657308 */ /* 0x000fe20000000800 */
[C---:B---3--:R-:W-:Y:S01]  /*47a0*/  F2FP.BF16.F32.PACK_AB R70, R107.reuse, R116 ;  /* 0x000000746b46723e */ /* 0x048fe200000010ff */
[----:B------:R-:W-:Y:S01]  /*47b0*/  FADD.FTZ R119, R107, R119 ;  /* 0x000000776b777221 */ /* 0x000fe20000010000 */
[----:B------:R-:W-:Y:S01]  /*47c0*/  FMNMX.FTZ R0, R97, R0, !PT ;  /* 0x0000000061007209 */ /* 0x000fe20007810000 */
[--C-:B------:R-:W-:Y:S01]  /*47d0*/  FFMA.FTZ R32, R32, UR12, -R108.reuse ;  /* 0x0000000c20207c23 */ /* 0x100fe2000801086c */
[--C-:B------:R-:W-:Y:S01]  /*47e0*/  FFMA.FTZ R29, R29, UR12, -R108.reuse ;  /* 0x0000000c1d1d7c23 */ /* 0x100fe2000801086c */
[----:B------:R-:W-:Y:S01]  /*47f0*/  FFMA.FTZ R156, R104, UR12, -R108 ;  /* 0x0000000c689c7c23 */ /* 0x000fe2000801086c */
[----:B------:R-:W-:Y:S01]  /*4800*/  FMNMX.FTZ R0, R98, R0, !PT ;  /* 0x0000000062007209 */ /* 0x000fe20007810000 */
[----:B------:R-:W-:Y:S01]  /*4810*/  MUFU.EX2 R60, R60 ;  /* 0x0000003c003c7308 */ /* 0x000fe20000000800 */
[----:B-1----:R-:W-:-:S02]  /*4820*/  FADD.FTZ R119, R102, R119 ;  /* 0x0000007766777221 */ /* 0x002fc40000010000 */
        /* <DEDUP_REMOVED lines=29> */
[----:B------:R-:W-:Y:S02]  /*4a00*/  FMUL.FTZ R40, R0, UR12 ;  /* 0x0000000c00287c20 */ /* 0x000fe40008410000 */
[----:B------:R-:W-:Y:S03]  /*4a10*/  MUFU.EX2 R35, R35 ;  /* 0x0000002300237308 */ /* 0x000fe60000000800 */
[----:B------:R-:W-:Y:S02]  /*4a20*/  FSEL R40, R40, RZ, P0 ;  /* 0x000000ff28287208 */ /* 0x000fe40000000000 */
[----:B------:R-:W-:-:S03]  /*4a30*/  LEA R154, P0, R113, UR8, 0x1 ;  /* 0x00000008719a7c11 */ /* 0x000fc6000f8008ff */
        /* <DEDUP_REMOVED lines=34> */
[----:B------:R-:W-:Y:S01]  /*4c60*/  FADD.FTZ R111, R111, R117 ;  /* 0x000000756f6f7221 */ /* 0x000fe20000010000 */
[--C-:B------:R-:W-:Y:S01]  /*4c70*/  FFMA.FTZ R43, R43, UR12, -R40.reuse ;  /* 0x0000000c2b2b7c23 */ /* 0x100fe20008010828 */
[--C-:B------:R-:W-:Y:S01]  /*4c80*/  FFMA.FTZ R155, R38, UR12, -R40.reuse ;  /* 0x0000000c269b7c23 */ /* 0x100fe20008010828 */
[----:B------:R-:W-:Y:S01]  /*4c90*/  FFMA.FTZ R39, R39, UR12, -R40 ;  /* 0x0000000c27277c23 */ /* 0x000fe20008010828 */
[----:B------:R-:W-:-:S02]  /*4ca0*/  LEA.HI.X R153, R113, UR9, R112, 0x1, P0 ;  /* 0x0000000971997c11 */ /* 0x000fc400080f0c70 */
[----:B------:R-:W-:Y:S08]  /*4cb0*/  MUFU.EX2 R105, R105 ;  /* 0x0000006900697308 */ /* 0x000ff00000000800 */
[----:B------:R-:W2:Y:S01]  /*4cc0*/  MUFU.EX2 R65, R65 ;  /* 0x0000004100417308 */ /* 0x000ea20000000800 */
[----:B---3--:R-:W-:Y:S01]  /*4cd0*/  F2FP.BF16.F32.PACK_AB R71, R110, R118 ;  /* 0x000000766e47723e */ /* 0x008fe200000010ff */
[----:B------:R-:W-:-:S04]  /*4ce0*/  FADD.FTZ R118, R118, R111 ;  /* 0x0000006f76767221 */ /* 0x000fc80000010000 */
[----:B------:R-:W-:Y:S02]  /*4cf0*/  FADD.FTZ R118, R110, R118 ;  /* 0x000000766e767221 */ /* 0x000fe40000010000 */
[C---:B------:R-:W-:Y:S01]  /*4d00*/  HMMA.16816.F32.BF16 R80, R68.reuse, R76, RZ ;  /* 0x0000004c4450723c */ /* 0x040fe200000418ff */
[----:B------:R-:W-:Y:S05]  /*4d10*/  MUFU.EX2 R64, R64 ;  /* 0x0000004000407308 */ /* 0x000fea0000000800 */
[C---:B------:R-:W-:Y:S03]  /*4d20*/  HMMA.16816.F32.BF16 R76, R68.reuse, R78, RZ ;  /* 0x0000004e444c723c */ /* 0x040fe600000418ff */
[----:B------:R-:W3:Y:S03]  /*4d30*/  MUFU.EX2 R58, R58 ;  /* 0x0000003a003a7308 */ /* 0x000ee60000000800 */
[C---:B-1----:R-:W-:Y:S05]  /*4d40*/  HMMA.16816.F32.BF16 R72, R68.reuse, R4, RZ ;  /* 0x000000044448723c */ /* 0x042fea00000418ff */
[----:B------:R-:W-:Y:S01]  /*4d50*/  MUFU.EX2 R55, R55 ;  /* 0x0000003700377308 */ /* 0x000fe20000000800 */
[----:B------:R-:W-:Y:S01]  /*4d60*/  HMMA.16816.F32.BF16 R68, R68, R6, RZ ;  /* 0x000000064444723c */ /* 0x000fe200000418ff */
[C---:B------:R-:W-:Y:S01]  /*4d70*/  F2FP.BF16.F32.PACK_AB R4, R101.reuse, R102 ;  /* 0x000000666504723e */ /* 0x040fe200000010ff */
[----:B------:R-:W-:Y:S01]  /*4d80*/  FADD.FTZ R101, R101, R119 ;  /* 0x0000007765657221 */ /* 0x000fe20000010000 */
[----:B--2---:R-:W-:Y:S01]  /*4d90*/  F2FP.BF16.F32.PACK_AB R5, R65, R105 ;  /* 0x000000694105723e */ /* 0x004fe200000010ff */
[----:B------:R-:W-:-:S02]  /*4da0*/  FADD.FTZ R105, R105, R118 ;  /* 0x0000007669697221 */ /* 0x000fc40000010000 */
[----:B------:R-:W-:Y:S01]  /*4db0*/  FADD.FTZ R101, R60, R101 ;  /* 0x000000653c657221 */ /* 0x000fe20000010000 */
[----:B------:R-:W-:Y:S01]  /*4dc0*/  F2FP.BF16.F32.PACK_AB R6, R56, R60 ;  /* 0x0000003c3806723e */ /* 0x000fe200000010ff */
[----:B------:R-:W1:Y:S01]  /*4dd0*/  MUFU.EX2 R3, R3 ;  /* 0x0000000300037308 */ /* 0x000e620000000800 */
[----:B---3--:R-:W-:Y:S01]  /*4de0*/  F2FP.BF16.F32.PACK_AB R7, R58, R64 ;  /* 0x000000403a07723e */ /* 0x008fe200000010ff */
[----:B------:R-:W-:Y:S01]  /*4df0*/  FADD.FTZ R105, R65, R105 ;  /* 0x0000006941697221 */ /* 0x000fe20000010000 */
[----:B------:R-:W-:-:S03]  /*4e00*/  FADD.FTZ R101, R56, R101 ;  /* 0x0000006538657221 */ /* 0x000fc60000010000 */
[----:B------:R-:W-:Y:S02]  /*4e10*/  FADD.FTZ R64, R64, R105 ;  /* 0x0000006940407221 */ /* 0x000fe40000010000 */
[----:B------:R-:W-:Y:S01]  /*4e20*/  MUFU.EX2 R63, R63 ;  /* 0x0000003f003f7308 */ /* 0x000fe20000000800 */
[----:B------:R-:W-:Y:S01]  /*4e30*/  HMMA.16816.F32.BF16 R80, R4, R16, R80 ;  /* 0x000000100450723c */ /* 0x000fe20000041850 */
[----:B------:R-:W-:-:S05]  /*4e40*/  FADD.FTZ R64, R58, R64 ;  /* 0x000000403a407221 */ /* 0x000fca0000010000 */
[C---:B------:R-:W-:Y:S01]  /*4e50*/  HMMA.16816.F32.BF16 R76, R4.reuse, R18, R76 ;  /* 0x00000012044c723c */ /* 0x040fe2000004184c */
[----:B------:R-:W2:Y:S01]  /*4e60*/  MUFU.EX2 R57, R57 ;  /* 0x0000003900397308 */ /* 0x000ea20000000800 */
[----:B------:R-:W3:Y:S04]  /*4e70*/  LDSM.16.MT88.4 R16, [R134+0x3c00] ;  /* 0x003c00008610783b */ /* 0x000ee80000004200 */
[C---:B------:R-:W-:Y:S03]  /*4e80*/  HMMA.16816.F32.BF16 R72, R4.reuse, R12, R72 ;  /* 0x0000000c0448723c */ /* 0x040fe60000041848 */
[----:B------:R-:W4:Y:S03]  /*4e90*/  MUFU.EX2 R59, R59 ;  /* 0x0000003b003b7308 */ /* 0x000f260000000800 */
[----:B------:R-:W-:Y:S01]  /*4ea0*/  HMMA.16816.F32.BF16 R68, R4, R14, R68 ;  /* 0x0000000e0444723c */ /* 0x000fe20000041844 */
[----:B------:R-:W5:Y:S04]  /*4eb0*/  LDSM.16.MT88.4 R12, [R133+0x3c00] ;  /* 0x003c0000850c783b */ /* 0x000f680000004200 */
[----:B------:R-:W3:Y:S02]  /*4ec0*/  MUFU.EX2 R67, R67 ;  /* 0x0000004300437308 */ /* 0x000ee40000000800 */
[----:B------:R-:W-:Y:S01]  /*4ed0*/  F2FP.BF16.F32.PACK_AB R4, R52, R54 ;  /* 0x000000363404723e */ /* 0x000fe200000010ff */
[----:B------:R-:W-:Y:S01]  /*4ee0*/  FADD.FTZ R54, R54, R101 ;  /* 0x0000006536367221 */ /* 0x000fe20000010000 */
[----:B-1----:R-:W-:Y:S01]  /*4ef0*/  F2FP.BF16.F32.PACK_AB R5, R3, R55 ;  /* 0x000000370305723e */ /* 0x002fe200000010ff */
[----:B------:R-:W-:Y:S01]  /*4f00*/  FADD.FTZ R55, R55, R64 ;  /* 0x0000004037377221 */ /* 0x000fe20000010000 */
[----:B------:R-:W-:Y:S01]  /*4f10*/  F2FP.BF16.F32.PACK_AB R6, R48, R51 ;  /* 0x000000333006723e */ /* 0x000fe200000010ff */
[----:B------:R-:W-:Y:S01]  /*4f20*/  FADD.FTZ R54, R52, R54 ;  /* 0x0000003634367221 */ /* 0x000fe20000010000 */
[----:B--2---:R-:W-:Y:S01]  /*4f30*/  F2FP.BF16.F32.PACK_AB R7, R57, R63 ;  /* 0x0000003f3907723e */ /* 0x004fe200000010ff */
[----:B------:R-:W-:Y:S01]  /*4f40*/  MUFU.EX2 R109, R109 ;  /* 0x0000006d006d7308 */ /* 0x000fe20000000800 */
[----:B------:R-:W-:Y:S01]  /*4f50*/  FADD.FTZ R55, R3, R55 ;  /* 0x0000003703377221 */ /* 0x000fe20000010000 */
[----:B------:R-:W-:Y:S01]  /*4f60*/  FADD.FTZ R51, R51, R54 ;  /* 0x0000003633337221 */ /* 0x000fe20000010000 */
[----:B------:R-:W-:-:S02]  /*4f70*/  FFMA.FTZ R3, R49, UR12, -R40 ;  /* 0x0000000c31037c23 */ /* 0x000fc40008010828 */
[----:B------:R-:W-:Y:S01]  /*4f80*/  FADD.FTZ R63, R63, R55 ;  /* 0x000000373f3f7221 */ /* 0x000fe20000010000 */
[C---:B------:R-:W-:Y:S01]  /*4f90*/  HMMA.16816.F32.BF16 R80, R4.reuse, R20, R80 ;  /* 0x000000140450723c */ /* 0x040fe20000041850 */
[----:B------:R-:W-:Y:S01]  /*4fa0*/  FADD.FTZ R51, R48, R51 ;  /* 0x0000003330337221 */ /* 0x000fe20000010000 */
[----:B------:R-:W1:Y:S01]  /*4fb0*/  MUFU.EX2 R100, R100 ;  /* 0x0000006400647308 */ /* 0x000e620000000800 */
[----:B------:R-:W-:Y:S02]  /*4fc0*/  FADD.FTZ R63, R57, R63 ;  /* 0x0000003f393f7221 */ /* 0x000fe40000010000 */
[----:B------:R-:W-:Y:S01]  /*4fd0*/  FADD.FTZ R51, R47, R51 ;  /* 0x000000332f337221 */ /* 0x000fe20000010000 */
[C---:B------:R-:W-:Y:S01]  /*4fe0*/  HMMA.16816.F32.BF16 R76, R4.reuse, R22, R76 ;  /* 0x00000016044c723c */ /* 0x040fe2000004184c */
[----:B------:R-:W-:Y:S01]  /*4ff0*/  LDSM.16.MT88.4 R20, [R133+0x4000] ;  /* 0x004000008514783b */ /* 0x000fe20000004200 */
[----:B----4-:R-:W-:Y:S02]  /*5000*/  FADD.FTZ R63, R59, R63 ;  /* 0x0000003f3b3f7221 */ /* 0x010fe40000010000 */
[----:B------:R-:W2:Y:S02]  /*5010*/  MUFU.EX2 R103, R103 ;  /* 0x0000006700677308 */ /* 0x000ea40000000800 */
[C---:B------:R-:W-:Y:S06]  /*5020*/  HMMA.16816.F32.BF16 R72, R4.reuse, R8, R72 ;  /* 0x000000080448723c */ /* 0x040fec0000041848 */
[----:B------:R-:W-:Y:S01]  /*5030*/  HMMA.16816.F32.BF16 R68, R4, R10, R68 ;  /* 0x0000000a0444723c */ /* 0x000fe20000041844 */
[----:B------:R-:W4:Y:S01]  /*5040*/  LDSM.16.MT88.4 R8, [R134+0x4000] ;  /* 0x004000008608783b */ /* 0x000f220000004200 */
[----:B------:R-:W5:Y:S05]  /*5050*/  MUFU.EX2 R99, R99 ;  /* 0x0000006300637308 */ /* 0x000f6a0000000800 */
[C---:B------:R-:W-:Y:S01]  /*5060*/  F2FP.BF16.F32.PACK_AB R4, R46.reuse, R47 ;  /* 0x0000002f2e04723e */ /* 0x040fe200000010ff */
[----:B------:R-:W-:Y:S01]  /*5070*/  FADD.FTZ R46, R46, R51 ;  /* 0x000000332e2e7221 */ /* 0x000fe20000010000 */
[C---:B---3--:R-:W-:Y:S01]  /*5080*/  F2FP.BF16.F32.PACK_AB R5, R67.reuse, R59 ;  /* 0x0000003b4305723e */ /* 0x048fe200000010ff */
[----:B------:R-:W-:Y:S01]  /*5090*/  MUFU.EX2 R106, R106 ;  /* 0x0000006a006a7308 */ /* 0x000fe20000000800 */
[----:B------:R-:W-:Y:S01]  /*50a0*/  F2FP.BF16.F32.PACK_AB R6, R42, R44 ;  /* 0x0000002c2a06723e */ /* 0x000fe200000010ff */
[----:B------:R-:W-:Y:S01]  /*50b0*/  FADD.FTZ R67, R67, R63 ;  /* 0x0000003f43437221 */ /* 0x000fe20000010000 */
[----:B-1----:R-:W-:Y:S01]  /*50c0*/  F2FP.BF16.F32.PACK_AB R7, R100, R109 ;  /* 0x0000006d6407723e */ /* 0x002fe200000010ff */
[----:B------:R-:W-:-:S02]  /*50d0*/  FADD.FTZ R46, R44, R46 ;  /* 0x0000002e2c2e7221 */ /* 0x000fc40000010000 */
[----:B------:R-:W-:Y:S02]  /*50e0*/  FADD.FTZ R67, R109, R67 ;  /* 0x000000436d437221 */ /* 0x000fe40000010000 */
[----:B------:R-:W1:Y:S01]  /*50f0*/  MUFU.EX2 R97, R97 ;  /* 0x0000006100617308 */ /* 0x000e620000000800 */
[----:B------:R-:W-:Y:S01]  /*5100*/  FADD.FTZ R46, R42, R46 ;  /* 0x0000002e2a2e7221 */ /* 0x000fe20000010000 */
[----:B------:R-:W-:Y:S01]  /*5110*/  HMMA.16816.F32.BF16 R80, R4, R16, R80 ;  /* 0x000000100450723c */ /* 0x000fe20000041850 */
[----:B------:R-:W-:-:S04]  /*5120*/  FADD.FTZ R100, R100, R67 ;  /* 0x0000004364647221 */ /* 0x000fc80000010000 */
[----:B--2---:R-:W-:Y:S01]  /*5130*/  FADD.FTZ R100, R103, R100 ;  /* 0x0000006467647221 */ /* 0x004fe20000010000 */
[C---:B------:R-:W-:Y:S01]  /*5140*/  HMMA.16816.F32.BF16 R76, R4.reuse, R18, R76 ;  /* 0x00000012044c723c */ /* 0x040fe2000004184c */
[----:B------:R-:W2:Y:S01]  /*5150*/  LDSM.16.MT88.4 R16, [R134+0x4400] ;  /* 0x004400008610783b */ /* 0x000ea20000004200 */
[----:B------:R-:W3:Y:S04]  /*5160*/  MUFU.EX2 R33, R33 ;  /* 0x0000002100217308 */ /* 0x000ee80000000800 */
[C---:B-----5:R-:W-:Y:S04]  /*5170*/  HMMA.16816.F32.BF16 R72, R4.reuse, R12, R72 ;  /* 0x0000000c0448723c */ /* 0x060fe80000041848 */
[----:B------:R-:W-:Y:S02]  /*5180*/  MUFU.EX2 R32, R32 ;  /* 0x0000002000207308 */ /* 0x000fe40000000800 */
[----:B------:R-:W-:Y:S01]  /*5190*/  HMMA.16816.F32.BF16 R68, R4, R14, R68 ;  /* 0x0000000e0444723c */ /* 0x000fe20000041844 */
[----:B------:R-:W5:Y:S05]  /*51a0*/  LDSM.16.MT88.4 R12, [R133+0x4400] ;  /* 0x00440000850c783b */ /* 0x000f6a0000004200 */
[----:B------:R-:W2:Y:S01]  /*51b0*/  MUFU.EX2 R31, R31 ;  /* 0x0000001f001f7308 */ /* 0x000ea20000000800 */
[----:B------:R-:W-:Y:S01]  /*51c0*/  F2FP.BF16.F32.PACK_AB R4, R37, R41 ;  /* 0x000000292504723e */ /* 0x000fe200000010ff */
[----:B------:R-:W-:Y:S01]  /*51d0*/  FADD.FTZ R41, R41, R46 ;  /* 0x0000002e29297221 */ /* 0x000fe20000010000 */
[C---:B------:R-:W-:Y:S01]  /*51e0*/  F2FP.BF16.F32.PACK_AB R5, R99.reuse, R103 ;  /* 0x000000676305723e */ /* 0x040fe200000010ff */
[----:B------:R-:W-:Y:S01]  /*51f0*/  FADD.FTZ R99, R99, R100 ;  /* 0x0000006463637221 */ /* 0x000fe20000010000 */
[----:B------:R-:W-:Y:S01]  /*5200*/  F2FP.BF16.F32.PACK_AB R6, R35, R36 ;  /* 0x000000242306723e */ /* 0x000fe200000010ff */
[----:B------:R-:W-:Y:S01]  /*5210*/  FADD.FTZ R41, R37, R41 ;  /* 0x0000002925297221 */ /* 0x000fe20000010000 */
[----:B-1----:R-:W-:Y:S01]  /*5220*/  F2FP.BF16.F32.PACK_AB R7, R97, R106 ;  /* 0x0000006a6107723e */ /* 0x002fe200000010ff */
[----:B------:R-:W-:Y:S01]  /*5230*/  MUFU.EX2 R98, R98 ;  /* 0x0000006200627308 */ /* 0x000fe20000000800 */
[----:B------:R-:W-:Y:S01]  /*5240*/  FADD.FTZ R99, R106, R99 ;  /* 0x000000636a637221 */ /* 0x000fe20000010000 */
[----:B------:R-:W-:-:S03]  /*5250*/  FADD.FTZ R36, R36, R41 ;  /* 0x0000002924247221 */ /* 0x000fc60000010000 */
[----:B------:R-:W-:Y:S01]  /*5260*/  FADD.FTZ R97, R97, R99 ;  /* 0x0000006361617221 */ /* 0x000fe20000010000 */
[C---:B----4-:R-:W-:Y:S01]  /*5270*/  HMMA.16816.F32.BF16 R80, R4.reuse, R8, R80 ;  /* 0x000000080450723c */ /* 0x050fe20000041850 */
[----:B------:R-:W-:Y:S01]  /*5280*/  FADD.FTZ R36, R35, R36 ;  /* 0x0000002423247221 */ /* 0x000fe20000010000 */
[----:B------:R-:W1:Y:S04]  /*5290*/  MUFU.EX2 R66, R66 ;  /* 0x0000004200427308 */ /* 0x000e680000000800 */
[C---:B------:R-:W-:Y:S01]  /*52a0*/  HMMA.16816.F32.BF16 R76, R4.reuse, R10, R76 ;  /* 0x0000000a044c723c */ /* 0x040fe2000004184c */
[----:B---3--:R-:W-:Y:S01]  /*52b0*/  F2FP.BF16.F32.PACK_AB R8, R33, R34 ;  /* 0x000000222108723e */ /* 0x008fe200000010ff */
[----:B------:R-:W-:Y:S02]  /*52c0*/  FADD.FTZ R34, R34, R36 ;  /* 0x0000002422227221 */ /* 0x000fe40000010000 */
[----:B------:R-:W-:Y:S02]  /*52d0*/  MUFU.EX2 R96, R96 ;  /* 0x0000006000607308 */ /* 0x000fe40000000800 */
[----:B------:R-:W-:Y:S01]  /*52e0*/  HMMA.16816.F32.BF16 R72, R4, R20, R72 ;  /* 0x000000140448723c */ /* 0x000fe20000041848 */
[----:B--2---:R-:W-:Y:S01]  /*52f0*/  F2FP.BF16.F32.PACK_AB R10, R31, R32 ;  /* 0x000000201f0a723e */ /* 0x004fe200000010ff */
[----:B------:R-:W-:-:S04]  /*5300*/  FADD.FTZ R34, R33, R34 ;  /* 0x0000002221227221 */ /* 0x000fc80000010000 */
[----:B------:R-:W2:Y:S01]  /*5310*/  MUFU.EX2 R61, R61 ;  /* 0x0000003d003d7308 */ /* 0x000ea20000000800 */
[----:B------:R-:W-:Y:S01]  /*5320*/  HMMA.16816.F32.BF16 R68, R4, R22, R68 ;  /* 0x000000160444723c */ /* 0x000fe20000041844 */
[----:B------:R-:W3:Y:S01]  /*5330*/  LDSM.16.MT88.4 R4, [R134+0x4800] ;  /* 0x004800008604783b */ /* 0x000ee20000004200 */
[----:B-1----:R-:W-:Y:S01]  /*5340*/  F2FP.BF16.F32.PACK_AB R9, R66, R98 ;  /* 0x000000624209723e */ /* 0x002fe200000010ff */
[----:B------:R-:W-:Y:S01]  /*5350*/  FADD.FTZ R98, R98, R97 ;  /* 0x0000006162627221 */ /* 0x000fe20000010000 */
[----:B------:R-:W-:Y:S01]  /*5360*/  FADD.FTZ R34, R32, R34 ;  /* 0x0000002220227221 */ /* 0x000fe20000010000 */
[----:B------:R-:W1:Y:S02]  /*5370*/  LDSM.16.MT88.4 R20, [R133+0x4800] ;  /* 0x004800008514783b */ /* 0x000e640000004200 */
[----:B------:R-:W-:Y:S01]  /*5380*/  MUFU.EX2 R30, R30 ;  /* 0x0000001e001e7308 */ /* 0x000fe20000000800 */
[----:B------:R-:W-:Y:S01]  /*5390*/  FADD.FTZ R98, R66, R98 ;  /* 0x0000006242627221 */ /* 0x000fe20000010000 */
[----:B------:R-:W-:-:S06]  /*53a0*/  FADD.FTZ R34, R31, R34 ;  /* 0x000000221f227221 */ /* 0x000fcc0000010000 */
[----:B------:R-:W4:Y:S01]  /*53b0*/  MUFU.EX2 R29, R29 ;  /* 0x0000001d001d7308 */ /* 0x000f220000000800 */
[----:B--2---:R-:W-:Y:S01]  /*53c0*/  F2FP.BF16.F32.PACK_AB R11, R61, R96 ;  /* 0x000000603d0b723e */ /* 0x004fe200000010ff */
[----:B------:R-:W-:-:S04]  /*53d0*/  FADD.FTZ R96, R96, R98 ;  /* 0x0000006260607221 */ /* 0x000fc80000010000 */
[----:B------:R-:W-:Y:S02]  /*53e0*/  FADD.FTZ R96, R61, R96 ;  /* 0x000000603d607221 */ /* 0x000fe40000010000 */
[----:B------:R-:W2:Y:S01]  /*53f0*/  MUFU.EX2 R28, R28 ;  /* 0x0000001c001c7308 */ /* 0x000ea20000000800 */
[C---:B------:R-:W-:Y:S06]  /*5400*/  HMMA.16816.F32.BF16 R80, R8.reuse, R16, R80 ;  /* 0x000000100850723c */ /* 0x040fec0000041850 */
[----:B------:R-:W-:Y:S01]  /*5410*/  HMMA.16816.F32.BF16 R76, R8, R18, R76 ;  /* 0x00000012084c723c */ /* 0x000fe2000004184c */
[----:B------:R-:W3:Y:S01]  /*5420*/  MUFU.EX2 R27, R27 ;  /* 0x0000001b001b7308 */ /* 0x000ee20000000800 */
[----:B----4-:R-:W-:Y:S01]  /*5430*/  F2FP.BF16.F32.PACK_AB R16, R29, R30 ;  /* 0x0000001e1d10723e */ /* 0x010fe200000010ff */
[----:B------:R-:W-:-:S03]  /*5440*/  FADD.FTZ R30, R30, R34 ;  /* 0x000000221e1e7221 */ /* 0x000fc60000010000 */
[C---:B-----5:R-:W-:Y:S01]  /*5450*/  HMMA.16816.F32.BF16 R72, R8.reuse, R12, R72 ;  /* 0x0000000c0848723c */ /* 0x060fe20000041848 */
[----:B------:R-:W-:Y:S02]  /*5460*/  FADD.FTZ R30, R29, R30 ;  /* 0x0000001e1d1e7221 */ /* 0x000fe40000010000 */
[----:B------:R-:W4:Y:S02]  /*5470*/  MUFU.EX2 R62, R62 ;  /* 0x0000003e003e7308 */ /* 0x000f240000000800 */
[----:B--2---:R-:W-:Y:S01]  /*5480*/  FADD.FTZ R30, R28, R30 ;  /* 0x0000001e1c1e7221 */ /* 0x004fe20000010000 */
[----:B------:R-:W-:Y:S01]  /*5490*/  HMMA.16816.F32.BF16 R68, R8, R14, R68 ;  /* 0x0000000e0844723c */ /* 0x000fe20000041844 */
[----:B------:R-:W2:Y:S04]  /*54a0*/  LDSM.16.MT88.4 R12, [R134+0x4c00] ;  /* 0x004c0000860c783b */ /* 0x000ea80000004200 */
[----:B------:R-:W5:Y:S01]  /*54b0*/  MUFU.EX2 R53, R53 ;  /* 0x0000003500357308 */ /* 0x000f620000000800 */
[----:B------:R-:W2:Y:S01]  /*54c0*/  LDSM.16.MT88.4 R8, [R133+0x4c00] ;  /* 0x004c00008508783b */ /* 0x000ea20000004200 */
[C---:B---3--:R-:W-:Y:S01]  /*54d0*/  F2FP.BF16.F32.PACK_AB R18, R27.reuse, R28 ;  /* 0x0000001c1b12723e */ /* 0x048fe200000010ff */
[----:B------:R-:W-:-:S05]  /*54e0*/  FADD.FTZ R27, R27, R30 ;  /* 0x0000001e1b1b7221 */ /* 0x000fca0000010000 */
[----:B------:R-:W3:Y:S01]  /*54f0*/  MUFU.EX2 R50, R50 ;  /* 0x0000003200327308 */ /* 0x000ee20000000800 */
[----:B----4-:R-:W-:-:S07]  /*5500*/  FADD.FTZ R96, R62, R96 ;  /* 0x000000603e607221 */ /* 0x010fce0000010000 */
[----:B------:R-:W4:Y:S01]  /*5510*/  MUFU.EX2 R3, R3 ;  /* 0x0000000300037308 */ /* 0x000f220000000800 */
[C---:B-----5:R-:W-:Y:S01]  /*5520*/  F2FP.BF16.F32.PACK_AB R17, R53.reuse, R62 ;  /* 0x0000003e3511723e */ /* 0x060fe200000010ff */
[----:B------:R-:W-:-:S06]  /*5530*/  FADD.FTZ R53, R53, R96 ;  /* 0x0000006035357221 */ /* 0x000fcc0000010000 */
[----:B------:R-:W5:Y:S01]  /*5540*/  MUFU.EX2 R26, R26 ;  /* 0x0000001a001a7308 */ /* 0x000f620000000800 */
[----:B---3--:R-:W-:-:S07]  /*5550*/  FADD.FTZ R53, R50, R53 ;  /* 0x0000003532357221 */ /* 0x008fce0000010000 */
[----:B------:R-:W3:Y:S01]  /*5560*/  MUFU.EX2 R45, R45 ;  /* 0x0000002d002d7308 */ /* 0x000ee20000000800 */
[C---:B----4-:R-:W-:Y:S01]  /*5570*/  F2FP.BF16.F32.PACK_AB R19, R3.reuse, R50 ;  /* 0x000000320313723e */ /* 0x050fe200000010ff */
[----:B------:R-:W-:-:S06]  /*5580*/  FADD.FTZ R53, R3, R53 ;  /* 0x0000003503357221 */ /* 0x000fcc0000010000 */
[----:B------:R-:W4:Y:S01]  /*5590*/  MUFU.EX2 R25, R25 ;  /* 0x0000001900197308 */ /* 0x000f220000000800 */
[----:B------:R-:W-:Y:S01]  /*55a0*/  HMMA.16816.F32.BF16 R80, R16, R4, R80 ;  /* 0x000000041050723c */ /* 0x000fe20000041850 */
[----:B-----5:R-:W-:-:S05]  /*55b0*/  FADD.FTZ R27, R26, R27 ;  /* 0x0000001b1a1b7221 */ /* 0x020fca0000010000 */
[----:B------:R-:W-:Y:S01]  /*55c0*/  HMMA.16816.F32.BF16 R76, R16, R6, R76 ;  /* 0x00000006104c723c */ /* 0x000fe2000004184c */
[----:B------:R-:W5:Y:S01]  /*55d0*/  MUFU.EX2 R24, R24 ;  /* 0x0000001800187308 */ /* 0x000f620000000800 */
[----:B---3--:R-:W-:-:S04]  /*55e0*/  FADD.FTZ R53, R45, R53 ;  /* 0x000000352d357221 */ /* 0x008fc80000010000 */
[C---:B-1----:R-:W-:Y:S03]  /*55f0*/  HMMA.16816.F32.BF16 R72, R16.reuse, R20, R72 ;  /* 0x000000141048723c */ /* 0x042fe60000041848 */
[----:B------:R-:W1:Y:S01]  /*5600*/  MUFU.EX2 R156, R156 ;  /* 0x0000009c009c7308 */ /* 0x000e620000000800 */
[C---:B----4-:R-:W-:Y:S01]  /*5610*/  F2FP.BF16.F32.PACK_AB R4, R25.reuse, R26 ;  /* 0x0000001a1904723e */ /* 0x050fe200000010ff */
[----:B------:R-:W-:Y:S01]  /*5620*/  FADD.FTZ R27, R25, R27 ;  /* 0x0000001b191b7221 */ /* 0x000fe20000010000 */
[----:B------:R-:W-:Y:S05]  /*5630*/  HMMA.16816.F32.BF16 R68, R16, R22, R68 ;  /* 0x000000161044723c */ /* 0x000fea0000041844 */
[----:B------:R-:W3:Y:S01]  /*5640*/  MUFU.EX2 R43, R43 ;  /* 0x0000002b002b7308 */ /* 0x000ee20000000800 */
[----:B-----5:R-:W-:-:S07]  /*5650*/  FADD.FTZ R27, R24, R27 ;  /* 0x0000001b181b7221 */ /* 0x020fce0000010000 */
[----:B------:R-:W4:Y:S01]  /*5660*/  MUFU.EX2 R38, R39 ;  /* 0x0000002700267308 */ /* 0x000f220000000800 */
[C---:B-1----:R-:W-:Y:S01]  /*5670*/  F2FP.BF16.F32.PACK_AB R6, R156.reuse, R24 ;  /* 0x000000189c06723e */ /* 0x042fe200000010ff */
[----:B------:R-:W-:-:S06]  /*5680*/  FADD.FTZ R156, R156, R27 ;  /* 0x0000001b9c9c7221 */ /* 0x000fcc0000010000 */
[----:B------:R-:W1:Y:S01]  /*5690*/  MUFU.EX2 R155, R155 ;  /* 0x0000009b009b7308 */ /* 0x000e620000000800 */
[C---:B---3--:R-:W-:Y:S01]  /*56a0*/  F2FP.BF16.F32.PACK_AB R5, R43.reuse, R45 ;  /* 0x0000002d2b05723e */ /* 0x048fe200000010ff */
[----:B------:R-:W-:-:S04]  /*56b0*/  FADD.FTZ R53, R43, R53 ;  /* 0x000000352b357221 */ /* 0x000fc80000010000 */
[----:B----4-:R-:W-:Y:S01]  /*56c0*/  FADD.FTZ R53, R38, R53 ;  /* 0x0000003526357221 */ /* 0x010fe20000010000 */
[----:B-1----:R-:W-:-:S03]  /*56d0*/  F2FP.BF16.F32.PACK_AB R7, R155, R38 ;  /* 0x000000269b07723e */ /* 0x002fc600000010ff */
[----:B------:R-:W-:-:S04]  /*56e0*/  FADD.FTZ R155, R155, R53 ;  /* 0x000000359b9b7221 */ /* 0x000fc80000010000 */
[C---:B--2---:R-:W-:Y:S06]  /*56f0*/  HMMA.16816.F32.BF16 R80, R4.reuse, R12, R80 ;  /* 0x0000000c0450723c */ /* 0x044fec0000041850 */
        /* <DEDUP_REMOVED lines=69> */
.L_x_3953:
[----:B------:R-:W-:-:S04]  /*5b50*/  LEA R4, -R94, RZ, 0x7 ;  /* 0x000000ff5e047211 */ /* 0x000fc800078e39ff */
[----:B------:R-:W-:-:S07]  /*5b60*/  SHF.R.S32.HI R3, RZ, 0x1f, R4 ;  /* 0x0000001fff037819 */ /* 0x000fce0000011404 */
.L_x_3954:
[----:B------:R-:W-:Y:S01]  /*5b70*/  ULDC UR4, c[0x0][0x2d0] ;  /* 0x0000b40000047ab9 */ /* 0x000fe20000000800 */
[C---:B------:R-:W-:Y:S01]  /*5b80*/  LEA R92, P4, R4.reuse, R92, 0x1 ;  /* 0x0000005c045c7211 */ /* 0x040fe200078808ff */
[----:B------:R-:W-:Y:S01]  /*5b90*/  IMAD.SHL.U32 R117, R145, 0x80, RZ ;  /* 0x0000008091757824 */ /* 0x000fe200078e00ff */
[----:B------:R-:W-:Y:S02]  /*5ba0*/  ISETP.GE.AND P0, PT, R147, UR4, PT ;  /* 0x0000000493007c0c */ /* 0x000fe4000bf06270 */
[----:B------:R-:W-:-:S11]  /*5bb0*/  LEA.HI.X R93, R4, R93, R3, 0x1, P4 ;  /* 0x0000005d045d7211 */ /* 0x000fd600020f0c03 */
[----:B------:R-:W-:Y:S01]  /*5bc0*/  @!P0 IMAD.MOV.U32 R88, RZ, RZ, R90 ;  /* 0x000000ffff588224 */ /* 0x000fe200078e005a */
[-C--:B------:R-:W-:Y:S01]  /*5bd0*/  @!P0 IADD3 R5, P3, P2, R4, R90.reuse, R144 ;  /* 0x0000005a04058210 */ /* 0x080fe20007a7e090 */
[----:B------:R-:W-:Y:S01]  /*5be0*/  @!P0 IMAD R7, R95, 0x60, RZ ;  /* 0x000000605f078824 */ /* 0x000fe200078e02ff */
[C---:B------:R-:W-:Y:S01]  /*5bf0*/  @!P0 LEA R6, P1, R94.reuse, R90, 0x6 ;  /* 0x0000005a5e068211 */ /* 0x040fe200078230ff */
[C---:B------:R-:W-:Y:S01]  /*5c00*/  @!P0 IMAD.WIDE.U32 R8, R94.reuse, 0x60, R88 ;  /* 0x000000605e088825 */ /* 0x040fe200078e0058 */
[-C--:B------:R-:W-:Y:S01]  /*5c10*/  @!P0 IADD3.X R88, R3, R89.reuse, R143, P3, P2 ;  /* 0x0000005903588210 */ /* 0x080fe20001fe448f */
[----:B------:R-:W-:Y:S01]  /*5c20*/  @P0 STS [R146+0x3000], RZ ;  /* 0x003000ff92000388 */ /* 0x000fe20000000800 */
[----:B------:R-:W-:Y:S01]  /*5c30*/  @!P0 LEA.HI.X R95, R94, R89, R95, 0x6, P1 ;  /* 0x000000595e5f8211 */ /* 0x000fe200008f345f */
[----:B------:R-:W-:Y:S01]  /*5c40*/  @!P0 IMAD.MOV.U32 R14, RZ, RZ, R92 ;  /* 0x000000ffff0e8224 */ /* 0x000fe200078e005c */
[C---:B------:R-:W-:Y:S01]  /*5c50*/  @!P0 IADD3 R6, P2, R4.reuse, R6, RZ ;  /* 0x0000000604068210 */ /* 0x040fe20007f5e0ff */
[----:B------:R-:W-:Y:S01]  /*5c60*/  @!P0 IMAD.MOV.U32 R15, RZ, RZ, R93 ;  /* 0x000000ffff0f8224 */ /* 0x000fe200078e005d */
[----:B------:R-:W-:Y:S01]  /*5c70*/  @!P0 IADD3 R8, P1, R4, R8, RZ ;  /* 0x0000000804088210 */ /* 0x000fe20007f3e0ff */
[----:B------:R-:W-:Y:S01]  /*5c80*/  @P0 STS [R146+0x3004], RZ ;  /* 0x003004ff92000388 */ /* 0x000fe20000000800 */
[----:B------:R-:W-:Y:S01]  /*5c90*/  @!P0 LEA R10, P3, R5, UR6, 0x1 ;  /* 0x00000006050a8c11 */ /* 0x000fe2000f8608ff */
[C---:B------:R-:W-:Y:S01]  /*5ca0*/  @!P0 IMAD.X R95, R3.reuse, 0x1, R95, P2 ;  /* 0x00000001035f8824 */ /* 0x040fe200010e065f */
[----:B------:R-:W-:Y:S01]  /*5cb0*/  @!P0 LEA R12, P2, R6, UR6, 0x1 ;  /* 0x00000006060c8c11 */ /* 0x000fe2000f8408ff */
[----:B------:R-:W-:Y:S01]  /*5cc0*/  @P0 STS.64 [R146+0x3008], RZ ;  /* 0x003008ff92000388 */ /* 0x000fe20000000a00 */
[----:B------:R-:W-:-:S02]  /*5cd0*/  @!P0 IADD3.X R7, R3, R9, R7, P1, !PT ;  /* 0x0000000903078210 */ /* 0x000fc40000ffe407 */
        /* <DEDUP_REMOVED lines=27> */
[----:B-1----:R-:W1:Y:S04]  /*5e90*/  LDSM.16.M88.4 R12, [R136+0x1800] ;  /* 0x00180000880c783b */ /* 0x002e680000000200 */
[----:B------:R-:W-:Y:S04]  /*5ea0*/  LDSM.16.M88.4 R44, [R131] ;  /* 0x00000000832c783b */ /* 0x000fe80000000200 */
[----:B--2---:R-:W2:Y:S04]  /*5eb0*/  LDSM.16.M88.4 R4, [R136+0x1c00] ;  /* 0x001c00008804783b */ /* 0x004ea80000000200 */
[----:B------:R-:W4:Y:S04]  /*5ec0*/  LDSM.16.M88.4 R40, [R136+0x2000] ;  /* 0x002000008828783b */ /* 0x000f280000000200 */
[----:B------:R-:W5:Y:S04]  /*5ed0*/  LDSM.16.M88.4 R36, [R130] ;  /* 0x000000008224783b */ /* 0x000f680000000200 */
[----:B------:R-:W5:Y:S04]  /*5ee0*/  LDSM.16.M88.4 R32, [R136+0x2400] ;  /* 0x002400008820783b */ /* 0x000f680000000200 */
[----:B------:R-:W5:Y:S01]  /*5ef0*/  LDSM.16.M88.4 R104, [R136+0x1000] ;  /* 0x001000008868783b */ /* 0x000f620000000200 */
[C---:B---3--:R-:W-:Y:S01]  /*5f00*/  HMMA.16816.F32.BF16 R24, R88.reuse, R20, RZ ;  /* 0x000000145818723c */ /* 0x048fe200000418ff */
[----:B------:R-:W3:Y:S02]  /*5f10*/  S2R R3, SR_TID.X ;  /* 0x0000000000037919 */ /* 0x000ee40000002100 */
[----:B------:R-:W5:Y:S03]  /*5f20*/  LDSM.16.M88.4 R52, [R129] ;  /* 0x000000008134783b */ /* 0x000f660000000200 */
[C---:B------:R-:W-:Y:S01]  /*5f30*/  HMMA.16816.F32.BF16 R20, R88.reuse, R22, RZ ;  /* 0x000000165814723c */ /* 0x040fe200000418ff */
[----:B------:R-:W-:Y:S05]  /*5f40*/  LDSM.16.M88.4 R108, [R135] ;  /* 0x00000000876c783b */ /* 0x000fea0000000200 */
[C---:B-1----:R-:W-:Y:S01]  /*5f50*/  HMMA.16816.F32.BF16 R16, R88.reuse, R12, RZ ;  /* 0x0000000c5810723c */ /* 0x042fe200000418ff */
[----:B------:R-:W-:Y:S04]  /*5f60*/  LDSM.16.M88.4 R64, [R136+0x2800] ;  /* 0x002800008840783b */ /* 0x000fe80000000200 */
[----:B------:R-:W-:Y:S01]  /*5f70*/  LDSM.16.M88.4 R60, [R136+0x2c00] ;  /* 0x002c0000883c783b */ /* 0x000fe20000000200 */
[C---:B------:R-:W-:Y:S03]  /*5f80*/  HMMA.16816.F32.BF16 R12, R88.reuse, R14, RZ ;  /* 0x0000000e580c723c */ /* 0x040fe600000418ff */
[----:B------:R-:W0:Y:S03]  /*5f90*/  LDGDEPBAR ;  /* 0x00000000000079af */ /* 0x000e260000000000 */
[C---:B--2---:R-:W-:Y:S06]  /*5fa0*/  HMMA.16816.F32.BF16 R8, R88.reuse, R4, RZ ;  /* 0x000000045808723c */ /* 0x044fec00000418ff */
[----:B------:R-:W-:Y:S01]  /*5fb0*/  HMMA.16816.F32.BF16 R4, R88, R6, RZ ;  /* 0x000000065804723c */ /* 0x000fe200000418ff */
[----:B---3--:R-:W-:-:S05]  /*5fc0*/  IMAD.SHL.U32 R3, R3, 0x2, RZ ;  /* 0x0000000203037824 */ /* 0x008fca00078e00ff */
[----:B------:R-:W-:Y:S01]  /*5fd0*/  HMMA.16816.F32.BF16 R24, R56, R48, R24 ;  /* 0x000000303818723c */ /* 0x000fe20000041818 */
[----:B------:R-:W-:-:S05]  /*5fe0*/  LOP3.LUT R3, R3, 0x6, RZ, 0xc0, !PT ;  /* 0x0000000603037812 */ /* 0x000fca00078ec0ff */
[----:B------:R-:W-:Y:S01]  /*5ff0*/  HMMA.16816.F32.BF16 R20, R56, R50, R20 ;  /* 0x000000323814723c */ /* 0x000fe20000041814 */
[----:B------:R-:W1:Y:S01]  /*6000*/  LDSM.16.M88.4 R48, [R128] ;  /* 0x000000008030783b */ /* 0x000e620000000200 */
[----:B------:R-:W-:-:S04]  /*6010*/  LOP3.LUT R95, R117, 0x8, R3, 0xfe, !PT ;  /* 0x00000008755f7812 */ /* 0x000fc800078efe03 */
[C---:B------:R-:W-:Y:S01]  /*6020*/  HMMA.16816.F32.BF16 R16, R56.reuse, R44, R16 ;  /* 0x0000002c3810723c */ /* 0x040fe20000041810 */
[CC--:B------:R-:W-:Y:S02]  /*6030*/  ISETP.GE.AND P1, PT, R95.reuse, R115.reuse, PT ;  /* 0x000000735f00720c */ /* 0x0c0fe40003f26270 */
[----:B------:R-:W-:Y:S02]  /*6040*/  ISETP.GE.AND P5, PT, R95, R114, PT ;  /* 0x000000725f00720c */ /* 0x000fe40003fa6270 */
[----:B------:R-:W-:Y:S01]  /*6050*/  LOP3.LUT R95, R117, 0x18, R3, 0xfe, !PT ;  /* 0x00000018755f7812 */ /* 0x000fe200078efe03 */
[----:B------:R-:W-:Y:S03]  /*6060*/  HMMA.16816.F32.BF16 R12, R56, R46, R12 ;  /* 0x0000002e380c723c */ /* 0x000fe6000004180c */
[----:B------:R-:W-:-:S03]  /*6070*/  ISETP.GE.AND P3, PT, R95, R115, PT ;  /* 0x000000735f00720c */ /* 0x000fc60003f66270 */
[C---:B----4-:R-:W-:Y:S06]  /*6080*/  HMMA.16816.F32.BF16 R44, R88.reuse, R40, RZ ;  /* 0x00000028582c723c */ /* 0x050fec00000418ff */
[----:B------:R-:W-:Y:S01]  /*6090*/  HMMA.16816.F32.BF16 R40, R88, R42, RZ ;  /* 0x0000002a5828723c */ /* 0x000fe200000418ff */
[----:B------:R-:W-:Y:S02]  /*60a0*/  FSEL R122, R20, -INF , !P3 ;  /* 0xff800000147a7808 */ /* 0x000fe40005800000 */
[----:B------:R-:W-:-:S03]  /*60b0*/  LOP3.LUT R20, R117, 0x30, R3, 0xfe, !PT ;  /* 0x0000003075147812 */ /* 0x000fc600078efe03 */
[C---:B-----5:R-:W-:Y:S06]  /*60c0*/  HMMA.16816.F32.BF16 R8, R56.reuse, R36, R8 ;  /* 0x000000243808723c */ /* 0x060fec0000041808 */
[----:B------:R-:W-:Y:S06]  /*60d0*/  HMMA.16816.F32.BF16 R4, R56, R38, R4 ;  /* 0x000000263804723c */ /* 0x000fec0000041804 */
[C---:B------:R-:W-:Y:S06]  /*60e0*/  HMMA.16816.F32.BF16 R36, R88.reuse, R32, RZ ;  /* 0x000000205824723c */ /* 0x040fec00000418ff */
[C---:B------:R-:W-:Y:S06]  /*60f0*/  HMMA.16816.F32.BF16 R32, R88.reuse, R34, RZ ;  /* 0x000000225820723c */ /* 0x040fec00000418ff */
[----:B------:R-:W-:Y:S06]  /*6100*/  HMMA.16816.F32.BF16 R28, R88, R106, RZ ;  /* 0x0000006a581c723c */ /* 0x000fec00000418ff */
[C---:B------:R-:W-:Y:S06]  /*6110*/  HMMA.16816.F32.BF16 R44, R56.reuse, R52, R44 ;  /* 0x00000034382c723c */ /* 0x040fec000004182c */
[----:B------:R-:W-:Y:S01]  /*6120*/  HMMA.16816.F32.BF16 R40, R56, R54, R40 ;  /* 0x000000363828723c */ /* 0x000fe20000041828 */
[----:B------:R-:W-:-:S04]  /*6130*/  LOP3.LUT R52, R117, 0x10, R3, 0xfe, !PT ;  /* 0x0000001075347812 */ /* 0x000fc800078efe03 */
[C---:B------:R-:W-:Y:S01]  /*6140*/  ISETP.GE.AND P2, PT, R52.reuse, R115, PT ;  /* 0x000000733400720c */ /* 0x040fe20003f46270 */
[C---:B-1----:R-:W-:Y:S01]  /*6150*/  HMMA.16816.F32.BF16 R36, R56.reuse, R48, R36 ;  /* 0x000000303824723c */ /* 0x042fe20000041824 */
[----:B------:R-:W-:Y:S02]  /*6160*/  ISETP.GE.AND P4, PT, R52, R114, PT ;  /* 0x000000723400720c */ /* 0x000fe40003f86270 */
[----:B------:R-:W1:Y:S01]  /*6170*/  LDSM.16.M88.4 R52, [R87] ;  /* 0x000000005734783b */ /* 0x000e620000000200 */
[----:B------:R-:W-:Y:S02]  /*6180*/  FSEL R24, R24, -INF , !P2 ;  /* 0xff80000018187808 */ /* 0x000fe40005000000 */
[----:B------:R-:W-:Y:S01]  /*6190*/  HMMA.16816.F32.BF16 R32, R56, R50, R32 ;  /* 0x000000323820723c */ /* 0x000fe20000041820 */
[----:B------:R-:W2:Y:S01]  /*61a0*/  LDSM.16.M88.4 R48, [R86] ;  /* 0x000000005630783b */ /* 0x000ea20000000200 */
[----:B------:R-:W-:Y:S01]  /*61b0*/  FSEL R26, R26, -INF , !P4 ;  /* 0xff8000001a1a7808 */ /* 0x000fe20006000000 */
[----:B------:R-:W-:-:S04]  /*61c0*/  DEPBAR.LE SB0, 0x0 ;  /* 0x000080000000791a */ /* 0x000fc80000000000 */
[----:B------:R-:W-:Y:S06]  /*61d0*/  HMMA.16816.F32.BF16 R28, R56, R110, R28 ;  /* 0x0000006e381c723c */ /* 0x000fec000004181c */
[C---:B------:R-:W-:Y:S06]  /*61e0*/  HMMA.16816.F32.BF16 R96, R88.reuse, R64, RZ ;  /* 0x000000405860723c */ /* 0x040fec00000418ff */
[C---:B------:R-:W-:Y:S06]  /*61f0*/  HMMA.16816.F32.BF16 R64, R88.reuse, R66, RZ ;  /* 0x000000425840723c */ /* 0x040fec00000418ff */
[C---:B------:R-:W-:Y:S06]  /*6200*/  HMMA.16816.F32.BF16 R100, R88.reuse, R60, RZ ;  /* 0x0000003c5864723c */ /* 0x040fec00000418ff */
[----:B------:R-:W-:Y:S01]  /*6210*/  HMMA.16816.F32.BF16 R104, R88, R104, RZ ;  /* 0x000000685868723c */ /* 0x000fe200000418ff */
[----:B------:R-:W-:-:S02]  /*6220*/  FSEL R118, R28, -INF , !P1 ;  /* 0xff8000001c767808 */ /* 0x000fc40004800000 */
[-C--:B------:R-:W-:Y:S02]  /*6230*/  ISETP.GE.AND P1, PT, R95, R114.reuse, PT ;  /* 0x000000725f00720c */ /* 0x080fe40003f26270 */
[C-C-:B------:R-:W-:Y:S01]  /*6240*/  LOP3.LUT R95, R117.reuse, 0x20, R3.reuse, 0xfe, !PT ;  /* 0x00000020755f7812 */ /* 0x140fe200078efe03 */
[C---:B-1----:R-:W-:Y:S01]  /*6250*/  HMMA.16816.F32.BF16 R96, R56.reuse, R52, R96 ;  /* 0x000000343860723c */ /* 0x042fe20000041860 */
[----:B------:R-:W-:Y:S02]  /*6260*/  LOP3.LUT R28, R117, 0x28, R3, 0xfe, !PT ;  /* 0x00000028751c7812 */ /* 0x000fe400078efe03 */
[----:B------:R-:W-:Y:S02]  /*6270*/  FSEL R30, R30, -INF , !P5 ;  /* 0xff8000001e1e7808 */ /* 0x000fe40006800000 */
[CC--:B------:R-:W-:Y:S01]  /*6280*/  ISETP.GE.AND P5, PT, R95.reuse, R115.reuse, PT ;  /* 0x000000735f00720c */ /* 0x0c0fe20003fa6270 */
[----:B------:R-:W-:Y:S01]  /*6290*/  HMMA.16816.F32.BF16 R64, R56, R54, R64 ;  /* 0x000000363840723c */ /* 0x000fe20000041840 */
[----:B------:R-:W-:Y:S01]  /*62a0*/  ISETP.GE.AND P2, PT, R95, R114, PT ;  /* 0x000000725f00720c */ /* 0x000fe20003f46270 */
[----:B------:R-:W-:Y:S01]  /*62b0*/  BAR.SYNC.DEFER_BLOCKING 0x0 ;  /* 0x0000000000007b1d */ /* 0x000fe20000010000 */
[----:B------:R-:W-:-:S02]  /*62c0*/  ISETP.GE.AND P4, PT, R28, R115, PT ;  /* 0x000000731c00720c */ /* 0x000fc40003f86270 */
[-C--:B------:R-:W-:Y:S01]  /*62d0*/  ISETP.GE.AND P3, PT, R28, R114.reuse, PT ;  /* 0x000000721c00720c */ /* 0x080fe20003f66270 */
[C---:B--2---:R-:W-:Y:S01]  /*62e0*/  HMMA.16816.F32.BF16 R100, R56.reuse, R48, R100 ;  /* 0x000000303864723c */ /* 0x044fe20000041864 */
[----:B------:R-:W-:Y:S02]  /*62f0*/  LOP3.LUT R28, R117, 0x38, R3, 0xfe, !PT ;  /* 0x00000038751c7812 */ /* 0x000fe400078efe03 */
[----:B------:R-:W-:Y:S02]  /*6300*/  FSEL R22, R22, -INF , !P1 ;  /* 0xff80000016167808 */ /* 0x000fe40004800000 */
[----:B------:R-:W-:Y:S01]  /*6310*/  FSEL R16, R16, -INF , !P5 ;  /* 0xff80000010107808 */ /* 0x000fe20006800000 */
[----:B------:R-:W-:Y:S01]  /*6320*/  HMMA.16816.F32.BF16 R104, R56, R108, R104 ;  /* 0x0000006c3868723c */ /* 0x000fe20000041868 */
[C---:B------:R-:W-:Y:S02]  /*6330*/  ISETP.GE.AND P1, PT, R20.reuse, R115, PT ;  /* 0x000000731400720c */ /* 0x040fe40003f26270 */
[----:B------:R-:W-:-:S02]  /*6340*/  ISETP.GE.AND P5, PT, R20, R114, PT ;  /* 0x000000721400720c */ /* 0x000fc40003fa6270 */
        /* <DEDUP_REMOVED lines=11> */
[----:B------:R-:W-:Y:S02]  /*6400*/  FSEL R28, R10, -INF , !P5 ;  /* 0xff8000000a1c7808 */ /* 0x000fe40006800000 */
[----:B------:R-:W-:-:S02]  /*6410*/  FSEL R4, R4, -INF , !P2 ;  /* 0xff80000004047808 */ /* 0x000fc40005000000 */
[C---:B------:R-:W-:Y:S01]  /*6420*/  ISETP.GE.AND P5, PT, R18.reuse, R115, PT ;  /* 0x000000731200720c */ /* 0x040fe20003fa6270 */
[----:B------:R-:W-:Y:S01]  /*6430*/  HMMA.16816.F32.BF16 R60, R56, R50, R60 ;  /* 0x00000032383c723c */ /* 0x000fe2000004183c */
[-C--:B------:R-:W-:Y:S02]  /*6440*/  ISETP.GE.AND P2, PT, R18, R114.reuse, PT ;  /* 0x000000721200720c */ /* 0x080fe40003f46270 */
[C-C-:B------:R-:W-:Y:S02]  /*6450*/  LOP3.LUT R18, R117.reuse, 0x50, R3.reuse, 0xfe, !PT ;  /* 0x0000005075127812 */ /* 0x140fe400078efe03 */
[----:B------:R-:W-:Y:S02]  /*6460*/  LOP3.LUT R10, R117, 0x58, R3, 0xfe, !PT ;  /* 0x00000058750a7812 */ /* 0x000fe400078efe03 */
[----:B------:R-:W-:Y:S02]  /*6470*/  FSEL R44, R44, -INF , !P3 ;  /* 0xff8000002c2c7808 */ /* 0x000fe40005800000 */
[----:B------:R-:W-:-:S02]  /*6480*/  ISETP.GE.AND P3, PT, R18, R114, PT ;  /* 0x000000721200720c */ /* 0x000fc40003f66270 */
[----:B------:R-:W-:Y:S02]  /*6490*/  FSEL R111, R46, -INF , !P1 ;  /* 0xff8000002e6f7808 */ /* 0x000fe40004800000 */
[----:B------:R-:W-:Y:S02]  /*64a0*/  FSEL R40, R40, -INF , !P5 ;  /* 0xff80000028287808 */ /* 0x000fe40006800000 */
[C---:B------:R-:W-:Y:S02]  /*64b0*/  ISETP.GE.AND P1, PT, R10.reuse, R115, PT ;  /* 0x000000730a00720c */ /* 0x040fe40003f26270 */
[----:B------:R-:W-:Y:S02]  /*64c0*/  ISETP.GE.AND P5, PT, R10, R114, PT ;  /* 0x000000720a00720c */ /* 0x000fe40003fa6270 */
[----:B------:R-:W-:Y:S02]  /*64d0*/  FSEL R116, R6, -INF , !P4 ;  /* 0xff80000006747808 */ /* 0x000fe40006000000 */
[----:B------:R-:W-:-:S02]  /*64e0*/  LOP3.LUT R10, R117, 0x68, R3, 0xfe, !PT ;  /* 0x00000068750a7812 */ /* 0x000fc400078efe03 */
[----:B------:R-:W-:Y:S02]  /*64f0*/  ISETP.GE.AND P4, PT, R18, R115, PT ;  /* 0x000000731200720c */ /* 0x000fe40003f86270 */
[C---:B------:R-:W-:Y:S02]  /*6500*/  LOP3.LUT R18, R117.reuse, 0x60, R3, 0xfe, !PT ;  /* 0x0000006075127812 */ /* 0x040fe400078efe03 */
[----:B------:R-:W-:Y:S02]  /*6510*/  FSEL R110, R42, -INF , !P2 ;  /* 0xff8000002a6e7808 */ /* 0x000fe40005000000 */
[----:B------:R-:W-:Y:S02]  /*6520*/  FSEL R108, R38, -INF , !P3 ;  /* 0xff800000266c7808 */ /* 0x000fe40005800000 */
[----:B------:R-:W-:Y:S02]  /*6530*/  FSEL R38, R32, -INF , !P1 ;  /* 0xff80000020267808 */ /* 0x000fe40004800000 */
[----:B------:R-:W-:-:S02]  /*6540*/  LOP3.LUT R42, R117, R3, RZ, 0xfc, !PT ;  /* 0x00000003752a7212 */ /* 0x000fc400078efcff */
[CC--:B------:R-:W-:Y:S02]  /*6550*/  ISETP.GE.AND P3, PT, R10.reuse, R115.reuse, PT ;  /* 0x000000730a00720c */ /* 0x0c0fe40003f66270 */
[-C--:B------:R-:W-:Y:S01]  /*6560*/  ISETP.GE.AND P1, PT, R10, R114.reuse, PT ;  /* 0x000000720a00720c */ /* 0x080fe20003f26270 */
[----:B------:R-:W-:Y:S01]  /*6570*/  VIADD R32, R42, 0x11 ;  /* 0x000000112a207836 */ /* 0x000fe20000000000 */
[----:B------:R-:W-:Y:S01]  /*6580*/  FSEL R6, R36, -INF , !P4 ;  /* 0xff80000024067808 */ /* 0x000fe20006000000 */
[----:B------:R-:W-:Y:S01]  /*6590*/  VIADD R49, R42, 0x41 ;  /* 0x000000412a317836 */ /* 0x000fe20000000000 */
[C-C-:B------:R-:W-:Y:S02]  /*65a0*/  LOP3.LUT R10, R117.reuse, 0x70, R3.reuse, 0xfe, !PT ;  /* 0x00000070750a7812 */ /* 0x140fe400078efe03 */
[C---:B------:R-:W-:Y:S02]  /*65b0*/  ISETP.GE.AND P2, PT, R18.reuse, R115, PT ;  /* 0x000000731200720c */ /* 0x040fe40003f46270 */
[----:B------:R-:W-:Y:S01]  /*65c0*/  ISETP.GE.AND P4, PT, R18, R114, PT ;  /* 0x000000721200720c */ /* 0x000fe20003f86270 */
[----:B------:R-:W-:Y:S01]  /*65d0*/  VIADD R18, R42, 0x1 ;  /* 0x000000012a127836 */ /* 0x000fe20000000000 */
[----:B------:R-:W-:-:S02]  /*65e0*/  LOP3.LUT R3, R117, 0x78, R3, 0xfe, !PT ;  /* 0x0000007875037812 */ /* 0x000fc400078efe03 */
[----:B------:R-:W-:Y:S02]  /*65f0*/  FSEL R95, R34, -INF , !P5 ;  /* 0xff800000225f7808 */ /* 0x000fe40006800000 */
[-C--:B------:R-:W-:Y:S02]  /*6600*/  ISETP.GE.AND P5, PT, R10, R115.reuse, PT ;  /* 0x000000730a00720c */ /* 0x080fe40003fa6270 */
[----:B------:R-:W-:Y:S02]  /*6610*/  FSEL R96, R96, -INF , !P2 ;  /* 0xff80000060607808 */ /* 0x000fe40005000000 */
[----:B------:R-:W-:Y:S02]  /*6620*/  FSEL R98, R98, -INF , !P4 ;  /* 0xff80000062627808 */ /* 0x000fe40006000000 */
[----:B------:R-:W-:Y:S02]  /*6630*/  FSEL R46, R64, -INF , !P3 ;  /* 0xff800000402e7808 */ /* 0x000fe40005800000 */
[----:B------:R-:W-:Y:S01]  /*6640*/  ISETP.GE.AND P2, PT, R10, R114, PT ;  /* 0x000000720a00720c */ /* 0x000fe20003f46270 */
[----:B------:R-:W-:Y:S01]  /*6650*/  VIADD R10, R42, 0x9 ;  /* 0x000000092a0a7836 */ /* 0x000fe20000000000 */
[----:B------:R-:W-:-:S02]  /*6660*/  ISETP.GE.AND P4, PT, R3, R115, PT ;  /* 0x000000730300720c */ /* 0x000fc40003f86270 */
[-C--:B------:R-:W-:Y:S02]  /*6670*/  ISETP.GE.AND P3, PT, R3, R114.reuse, PT ;  /* 0x000000720300720c */ /* 0x080fe40003f66270 */
[----:B------:R-:W-:Y:S02]  /*6680*/  FSEL R3, R66, -INF , !P1 ;  /* 0xff80000042037808 */ /* 0x000fe40004800000 */
[----:B------:R-:W-:Y:S02]  /*6690*/  ISETP.GE.AND P1, PT, R18, R115, PT ;  /* 0x000000731200720c */ /* 0x000fe40003f26270 */
[----:B------:R-:W-:Y:S02]  /*66a0*/  FSEL R34, R100, -INF , !P5 ;  /* 0xff80000064227808 */ /* 0x000fe40006800000 */
[----:B------:R-:W-:Y:S02]  /*66b0*/  ISETP.GE.AND P5, PT, R18, R114, PT ;  /* 0x000000721200720c */ /* 0x000fe40003fa6270 */
[----:B------:R-:W-:-:S02]  /*66c0*/  FSEL R36, R102, -INF , !P2 ;  /* 0xff80000066247808 */ /* 0x000fc40005000000 */
[CC--:B------:R-:W-:Y:S02]  /*66d0*/  ISETP.GE.AND P2, PT, R10.reuse, R115.reuse, PT ;  /* 0x000000730a00720c */ /* 0x0c0fe40003f46270 */
[----:B------:R-:W-:Y:S02]  /*66e0*/  FSEL R48, R105, -INF , !P1 ;  /* 0xff80000069307808 */ /* 0x000fe40004800000 */
[----:B------:R-:W-:Y:S01]  /*66f0*/  ISETP.GE.AND P1, PT, R10, R114, PT ;  /* 0x000000720a00720c */ /* 0x000fe20003f26270 */
[----:B------:R-:W-:Y:S01]  /*6700*/  VIADD R10, R42, 0x19 ;  /* 0x000000192a0a7836 */ /* 0x000fe20000000000 */
[----:B------:R-:W-:Y:S02]  /*6710*/  FSEL R18, R107, -INF , !P5 ;  /* 0xff8000006b127808 */ /* 0x000fe40006800000 */
[----:B------:R-:W-:Y:S02]  /*6720*/  ISETP.GE.AND P5, PT, R32, R115, PT ;  /* 0x000000732000720c */ /* 0x000fe40003fa6270 */
[----:B------:R-:W-:-:S02]  /*6730*/  FSEL R29, R29, -INF , !P2 ;  /* 0xff8000001d1d7808 */ /* 0x000fc40005000000 */
[-C--:B------:R-:W-:Y:S01]  /*6740*/  ISETP.GE.AND P2, PT, R32, R114.reuse, PT ;  /* 0x000000722000720c */ /* 0x080fe20003f46270 */
[----:B------:R-:W-:Y:S01]  /*6750*/  VIADD R32, R42, 0x21 ;  /* 0x000000212a207836 */ /* 0x000fe20000000000 */
[----:B------:R-:W-:Y:S02]  /*6760*/  FSEL R31, R31, -INF , !P1 ;  /* 0xff8000001f1f7808 */ /* 0x000fe40004800000 */
[----:B------:R-:W-:Y:S02]  /*6770*/  FSEL R25, R25, -INF , !P5 ;  /* 0xff80000019197808 */ /* 0x000fe40006800000 */
[C---:B------:R-:W-:Y:S02]  /*6780*/  ISETP.GE.AND P1, PT, R10.reuse, R115, PT ;  /* 0x000000730a00720c */ /* 0x040fe40003f26270 */
        /* <DEDUP_REMOVED lines=10> */
[-C--:B------:R-:W-:Y:S02]  /*6830*/  ISETP.GE.AND P2, PT, R10, R114.reuse, PT ;  /* 0x000000720a00720c */ /* 0x080fe40003f46270 */
[----:B------:R-:W-:Y:S01]  /*6840*/  FSEL R10, R19, -INF , !P1 ;  /* 0xff800000130a7808 */ /* 0x000fe20004800000 */
[----:B------:R-:W-:Y:S01]  /*6850*/  VIADD R19, R42, 0x39 ;  /* 0x000000392a137836 */ /* 0x000fe20000000000 */
[----:B------:R-:W-:Y:S02]  /*6860*/  FSEL R13, R13, -INF , !P5 ;  /* 0xff8000000d0d7808 */ /* 0x000fe40006800000 */
[C---:B------:R-:W-:Y:S02]  /*6870*/  ISETP.GE.AND P1, PT, R32.reuse, R115, PT ;  /* 0x000000732000720c */ /* 0x040fe40003f26270 */
[----:B------:R-:W-:Y:S02]  /*6880*/  ISETP.GE.AND P5, PT, R32, R114, PT ;  /* 0x000000722000720c */ /* 0x000fe40003fa6270 */
[----:B------:R-:W-:-:S02]  /*6890*/  FSEL R9, R9, -INF , !P1 ;  /* 0xff80000009097808 */ /* 0x000fc40004800000 */
[----:B------:R-:W-:Y:S01]  /*68a0*/  FSEL R32, R11, -INF , !P5 ;  /* 0xff8000000b207808 */ /* 0x000fe20006800000 */
[C---:B------:R-:W-:Y:S01]  /*68b0*/  VIADD R11, R42.reuse, 0x49 ;  /* 0x000000492a0b7836 */ /* 0x040fe20000000000 */
[----:B------:R-:W-:Y:S02]  /*68c0*/  ISETP.GE.AND P1, PT, R19, R114, PT ;  /* 0x000000721300720c */ /* 0x000fe40003f26270 */
[----:B------:R-:W-:Y:S02]  /*68d0*/  FSEL R15, R15, -INF , !P2 ;  /* 0xff8000000f0f7808 */ /* 0x000fe40005000000 */
[-C--:B------:R-:W-:Y:S01]  /*68e0*/  ISETP.GE.AND P2, PT, R19, R115.reuse, PT ;  /* 0x000000731300720c */ /* 0x080fe20003f46270 */
[C---:B------:R-:W-:Y:S01]  /*68f0*/  VIADD R19, R42.reuse, 0x69 ;  /* 0x000000692a137836 */ /* 0x040fe20000000000 */
[-C--:B------:R-:W-:Y:S02]  /*6900*/  ISETP.GE.AND P5, PT, R49, R115.reuse, PT ;  /* 0x000000733100720c */ /* 0x080fe40003fa6270 */
[----:B------:R-:W-:Y:S01]  /*6910*/  FSEL R121, R7, -INF , !P1 ;  /* 0xff80000007797808 */ /* 0x000fe20004800000 */
[----:B------:R-:W-:Y:S01]  /*6920*/  VIADD R7, R42, 0x51 ;  /* 0x000000512a077836 */ /* 0x000fe20000000000 */
[----:B------:R-:W-:-:S02]  /*6930*/  ISETP.GE.AND P1, PT, R11, R115, PT ;  /* 0x000000730b00720c */ /* 0x000fc40003f26270 */
[----:B------:R-:W-:Y:S02]  /*6940*/  FSEL R5, R5, -INF , !P2 ;  /* 0xff80000005057808 */ /* 0x000fe40005000000 */
[-C--:B------:R-:W-:Y:S02]  /*6950*/  ISETP.GE.AND P2, PT, R49, R114.reuse, PT ;  /* 0x000000723100720c */ /* 0x080fe40003f46270 */
[----:B------:R-:W-:Y:S02]  /*6960*/  FSEL R45, R45, -INF , !P5 ;  /* 0xff8000002d2d7808 */ /* 0x000fe40006800000 */
[-C--:B------:R-:W-:Y:S01]  /*6970*/  ISETP.GE.AND P5, PT, R11, R114.reuse, PT ;  /* 0x000000720b00720c */ /* 0x080fe20003fa6270 */
[----:B------:R-:W-:Y:S01]  /*6980*/  VIADD R11, R42, 0x61 ;  /* 0x000000612a0b7836 */ /* 0x000fe20000000000 */
[----:B------:R-:W-:Y:S02]  /*6990*/  FSEL R41, R41, -INF , !P1 ;  /* 0xff80000029297808 */ /* 0x000fe40004800000 */
[----:B------:R-:W-:-:S02]  /*69a0*/  ISETP.GE.AND P1, PT, R7, R114, PT ;  /* 0x000000720700720c */ /* 0x000fc40003f26270 */
[----:B------:R-:W-:Y:S02]  /*69b0*/  FSEL R120, R47, -INF , !P2 ;  /* 0xff8000002f787808 */ /* 0x000fe40005000000 */
[-C--:B------:R-:W-:Y:S01]  /*69c0*/  ISETP.GE.AND P2, PT, R7, R115.reuse, PT ;  /* 0x000000730700720c */ /* 0x080fe20003f46270 */
[----:B------:R-:W-:Y:S01]  /*69d0*/  VIADD R7, R42, 0x59 ;  /* 0x000000592a077836 */ /* 0x000fe20000000000 */
[----:B------:R-:W-:Y:S02]  /*69e0*/  FSEL R109, R39, -INF , !P1 ;  /* 0xff800000276d7808 */ /* 0x000fe40004800000 */
[----:B------:R-:W-:Y:S02]  /*69f0*/  ISETP.GE.AND P1, PT, R11, R115, PT ;  /* 0x000000730b00720c */ /* 0x000fe40003f26270 */
[----:B------:R-:W-:Y:S02]  /*6a00*/  FSEL R119, R43, -INF , !P5 ;  /* 0xff8000002b777808 */ /* 0x000fe40006800000 */
[----:B------:R-:W-:-:S02]  /*6a10*/  FSEL R37, R37, -INF , !P2 ;  /* 0xff80000025257808 */ /* 0x000fc40005000000 */
[C---:B------:R-:W-:Y:S02]  /*6a20*/  ISETP.GE.AND P5, PT, R7.reuse, R115, PT ;  /* 0x000000730700720c */ /* 0x040fe40003fa6270 */
[-C--:B------:R-:W-:Y:S02]  /*6a30*/  ISETP.GE.AND P2, PT, R7, R114.reuse, PT ;  /* 0x000000720700720c */ /* 0x080fe40003f46270 */
[----:B------:R-:W-:Y:S02]  /*6a40*/  FSEL R7, R97, -INF , !P1 ;  /* 0xff80000061077808 */ /* 0x000fe40004800000 */
[----:B------:R-:W-:Y:S02]  /*6a50*/  ISETP.GE.AND P1, PT, R19, R114, PT ;  /* 0x000000721300720c */ /* 0x000fe40003f26270 */
[----:B------:R-:W-:Y:S02]  /*6a60*/  FSEL R33, R33, -INF , !P5 ;  /* 0xff80000021217808 */ /* 0x000fe40006800000 */
[----:B------:R-:W-:-:S02]  /*6a70*/  FSEL R67, R67, -INF , !P1 ;  /* 0xff80000043437808 */ /* 0x000fc40004800000 */
[CC--:B------:R-:W-:Y:S02]  /*6a80*/  ISETP.GE.AND P1, PT, R42.reuse, R115.reuse, PT ;  /* 0x000000732a00720c */ /* 0x0c0fe40003f26270 */
[----:B------:R-:W-:Y:S01]  /*6a90*/  ISETP.GE.AND P5, PT, R11, R114, PT ;  /* 0x000000720b00720c */ /* 0x000fe20003fa6270 */
[----:B------:R-:W-:Y:S01]  /*6aa0*/  VIADD R11, R42, 0x71 ;  /* 0x000000712a0b7836 */ /* 0x000fe20000000000 */
[----:B------:R-:W-:Y:S02]  /*6ab0*/  FSEL R105, R35, -INF , !P2 ;  /* 0xff80000023697808 */ /* 0x000fe40005000000 */
[----:B------:R-:W-:Y:S02]  /*6ac0*/  FSEL R104, R104, -INF , !P1 ;  /* 0xff80000068687808 */ /* 0x000fe40004800000 */
[----:B------:R-:W-:Y:S02]  /*6ad0*/  ISETP.GE.AND P2, PT, R19, R115, PT ;  /* 0x000000731300720c */ /* 0x000fe40003f46270 */
[----:B------:R-:W-:-:S02]  /*6ae0*/  ISETP.GT.AND P1, PT, R145, R140, PT ;  /* 0x0000008c9100720c */ /* 0x000fc40003f24270 */
[----:B------:R-:W-:Y:S02]  /*6af0*/  FSEL R99, R99, -INF , !P5 ;  /* 0xff80000063637808 */ /* 0x000fe40006800000 */
[----:B------:R-:W-:Y:S02]  /*6b00*/  FSEL R65, R65, -INF , !P2 ;  /* 0xff80000041417808 */ /* 0x000fe40005000000 */
[C---:B------:R-:W-:Y:S02]  /*6b10*/  ISETP.GE.AND P5, PT, R11.reuse, R115, PT ;  /* 0x000000730b00720c */ /* 0x040fe40003fa6270 */
[----:B------:R-:W-:Y:S01]  /*6b20*/  ISETP.GE.AND P2, PT, R11, R114, PT ;  /* 0x000000720b00720c */ /* 0x000fe20003f46270 */
[----:B------:R-:W-:Y:S01]  /*6b30*/  VIADD R11, R42, 0x79 ;  /* 0x000000792a0b7836 */ /* 0x000fe20000000000 */
[----:B------:R-:W-:Y:S02]  /*6b40*/  FSEL R100, R60, -INF , !P4 ;  /* 0xff8000003c647808 */ /* 0x000fe40006000000 */
[----:B------:R-:W-:-:S02]  /*6b50*/  FSEL R101, R101, -INF , !P5 ;  /* 0xff80000065657808 */ /* 0x000fc40006800000 */
[----:B------:R-:W-:Y:S02]  /*6b60*/  FSEL R103, R103, -INF , !P2 ;  /* 0xff80000067677808 */ /* 0x000fe40005000000 */
[-C--:B------:R-:W-:Y:S02]  /*6b70*/  ISETP.GE.AND P4, PT, R42, R114.reuse, PT ;  /* 0x000000722a00720c */ /* 0x080fe40003f86270 */
[C---:B------:R-:W-:Y:S02]  /*6b80*/  ISETP.GE.AND P5, PT, R11.reuse, R115, PT ;  /* 0x000000730b00720c */ /* 0x040fe40003fa6270 */
[----:B------:R-:W-:Y:S02]  /*6b90*/  ISETP.GE.AND P2, PT, R11, R114, PT ;  /* 0x000000720b00720c */ /* 0x000fe40003f46270 */
[----:B------:R-:W-:Y:S02]  /*6ba0*/  FSEL R11, R106, -INF , !P4 ;  /* 0xff8000006a0b7808 */ /* 0x000fe40006000000 */
[----:B------:R-:W-:-:S02]  /*6bb0*/  FSEL R62, R62, -INF , !P3 ;  /* 0xff8000003e3e7808 */ /* 0x000fc40005800000 */
[----:B------:R-:W-:Y:S02]  /*6bc0*/  FSEL R64, R61, -INF , !P5 ;  /* 0xff8000003d407808 */ /* 0x000fe40006800000 */
[----:B------:R-:W-:Y:S01]  /*6bd0*/  FSEL R63, R63, -INF , !P2 ;  /* 0xff8000003f3f7808 */ /* 0x000fe20005000000 */
[----:B------:R-:W-:Y:S06]  /*6be0*/  @!P1 BRA `(.L_x_3955) ;  /* 0x0000000400bc9947 */ /* 0x000fec0003800000 */
[----:B------:R-:W-:Y:S05]  /*6bf0*/  @!P6 BRA `(.L_x_3956) ;  /* 0x0000000000f0e947 */ /* 0x000fea0003800000 */
[----:B------:R-:W1:Y:S01]  /*6c00*/  LDC R39, c[0x0][0x380] ;  /* 0x0000e000ff277b82 */ /* 0x000e620000000800 */
[----:B------:R-:W-:Y:S01]  /*6c10*/  IABS R47, R117 ;  /* 0x00000075002f7213 */ /* 0x000fe20000000000 */
[----:B------:R-:W-:Y:S01]  /*6c20*/  ULDC.64 UR4, c[0x0][0x230] ;  /* 0x00008c0000047ab9 */ /* 0x000fe20000000a00 */
[C---:B------:R-:W-:Y:S02]  /*6c30*/  IADD3 R49, R117.reuse, -0x80, RZ ;  /* 0xffffff8075317810 */ /* 0x040fe40007ffe0ff */
        /* <DEDUP_REMOVED lines=10> */
[----:B------:R-:W-:Y:S02]  /*6ce0*/  IABS R42, R49 ;  /* 0x00000031002a7213 */ /* 0x000fe40000000000 */
[----:B------:R-:W-:-:S03]  /*6cf0*/  LOP3.LUT R49, R49, R39, RZ, 0x3c, !PT ;  /* 0x0000002731317212 */ /* 0x000fc600078e3cff */
[----:B------:R-:W-:-:S04]  /*6d00*/  IMAD.HI.U32 R50, R19, R47, RZ ;  /* 0x0000002f13327227 */ /* 0x000fc800078e00ff */
[----:B------:R-:W-:Y:S01]  /*6d10*/  IMAD.HI.U32 R19, R19, R42, RZ ;  /* 0x0000002a13137227 */ /* 0x000fe200078e00ff */
[----:B------:R-:W-:-:S05]  /*6d20*/  IADD3 R43, -R50, RZ, RZ ;  /* 0x000000ff322b7210 */ /* 0x000fca0007ffe1ff */
[----:B------:R-:W-:Y:S02]  /*6d30*/  IMAD R47, R35, R43, R47 ;  /* 0x0000002b232f7224 */ /* 0x000fe400078e022f */
[----:B------:R-:W-:-:S03]  /*6d40*/  IMAD.MOV R43, RZ, RZ, -R19 ;  /* 0x000000ffff2b7224 */ /* 0x000fc600078e0a13 */
[C---:B------:R-:W-:Y:S01]  /*6d50*/  ISETP.GT.U32.AND P4, PT, R35.reuse, R47, PT ;  /* 0x0000002f2300720c */ /* 0x040fe20003f84070 */
[----:B------:R-:W-:Y:S01]  /*6d60*/  IMAD R42, R35, R43, R42 ;  /* 0x0000002b232a7224 */ /* 0x000fe200078e022a */
[----:B------:R-:W-:-:S04]  /*6d70*/  LOP3.LUT R43, RZ, R39, RZ, 0x33, !PT ;  /* 0x00000027ff2b7212 */ /* 0x000fc800078e33ff */
[----:B------:R-:W-:-:S07]  /*6d80*/  ISETP.GT.U32.AND P3, PT, R35, R42, PT ;  /* 0x0000002a2300720c */ /* 0x000fce0003f64070 */
[-C--:B------:R-:W-:Y:S02]  /*6d90*/  @!P4 IADD3 R47, R47, -R35.reuse, RZ ;  /* 0x800000232f2fc210 */ /* 0x080fe40007ffe0ff */
[----:B------:R-:W-:Y:S02]  /*6da0*/  @!P4 IADD3 R50, R50, 0x1, RZ ;  /* 0x000000013232c810 */ /* 0x000fe40007ffe0ff */
[-C--:B------:R-:W-:Y:S02]  /*6db0*/  ISETP.GE.U32.AND P2, PT, R47, R35.reuse, PT ;  /* 0x000000232f00720c */ /* 0x080fe40003f46070 */
[----:B------:R-:W-:Y:S01]  /*6dc0*/  @!P3 IMAD.IADD R42, R42, 0x1, -R35 ;  /* 0x000000012a2ab824 */ /* 0x000fe200078e0a23 */
[----:B------:R-:W-:Y:S02]  /*6dd0*/  ISETP.GE.AND P4, PT, R117, RZ, PT ;  /* 0x000000ff7500720c */ /* 0x000fe40003f86270 */
[----:B------:R-:W-:Y:S02]  /*6de0*/  @!P3 IADD3 R19, R19, 0x1, RZ ;  /* 0x000000011313b810 */ /* 0x000fe40007ffe0ff */
[----:B------:R-:W-:-:S02]  /*6df0*/  ISETP.GE.U32.AND P5, PT, R42, R35, PT ;  /* 0x000000232a00720c */ /* 0x000fc40003fa6070 */
[----:B------:R-:W-:-:S04]  /*6e00*/  ISETP.NE.AND P3, PT, R39, RZ, PT ;  /* 0x000000ff2700720c */ /* 0x000fc80003f65270 */
[----:B------:R-:W-:Y:S01]  /*6e10*/  @P2 VIADD R50, R50, 0x1 ;  /* 0x0000000132322836 */ /* 0x000fe20000000000 */
[----:B------:R-:W-:-:S03]  /*6e20*/  ISETP.GE.AND P2, PT, R49, RZ, PT ;  /* 0x000000ff3100720c */ /* 0x000fc60003f46270 */
[----:B------:R-:W-:-:S03]  /*6e30*/  @!P4 IMAD.MOV R50, RZ, RZ, -R50 ;  /* 0x000000ffff32c224 */ /* 0x000fc600078e0a32 */
[----:B------:R-:W-:-:S05]  /*6e40*/  @P5 VIADD R19, R19, 0x1 ;  /* 0x0000000113135836 */ /* 0x000fca0000000000 */
[----:B------:R-:W-:Y:S02]  /*6e50*/  MOV R35, R19 ;  /* 0x0000001300237202 */ /* 0x000fe40000000f00 */
[----:B------:R-:W-:Y:S02]  /*6e60*/  SEL R19, R43, R50, !P3 ;  /* 0x000000322b137207 */ /* 0x000fe40005800000 */
[----:B------:R-:W-:-:S03]  /*6e70*/  @!P2 IADD3 R35, -R35, RZ, RZ ;  /* 0x000000ff2323a210 */ /* 0x000fc60007ffe1ff */
[----:B------:R-:W-:Y:S01]  /*6e80*/  IMAD.WIDE R52, R19, 0x4, R150 ;  /* 0x0000000413347825 */ /* 0x000fe200078e0296 */
[----:B------:R-:W-:-:S04]  /*6e90*/  SEL R43, R43, R35, !P3 ;  /* 0x000000232b2b7207 */ /* 0x000fc80005800000 */
[----:B------:R-:W2:Y:S01]  /*6ea0*/  LDG.E R35, desc[UR10][R52.64] ;  /* 0x0000000a34237981 */ /* 0x000ea2000c1e1900 */
[----:B------:R-:W-:-:S05]  /*6eb0*/  IMAD.WIDE R50, R43, 0x4, R150 ;  /* 0x000000042b327825 */ /* 0x000fca00078e0296 */
        /* <DEDUP_REMOVED lines=16> */
.L_x_3956:
[----:B------:R-:W-:-:S04]  /*6fc0*/  LEA R35, -R84, RZ, 0x7 ;  /* 0x000000ff54237211 */ /* 0x000fc800078e39ff */
[----:B------:R-:W-:-:S07]  /*6fd0*/  SHF.R.S32.HI R19, RZ, 0x1f, R35 ;  /* 0x0000001fff137819 */ /* 0x000fce0000011423 */
.L_x_3957:
[CC--:B------:R-:W-:Y:S01]  /*6fe0*/  @!P0 LEA R47, P3, R84.reuse, R113.reuse, 0x6 ;  /* 0x00000071542f8211 */ /* 0x0c0fe200078630ff */
[----:B------:R1:W-:Y:S01]  /*6ff0*/  @P0 STS [R146+0x1000], RZ ;  /* 0x001000ff92000388 */ /* 0x0003e20000000800 */
[C---:B------:R-:W-:Y:S01]  /*7000*/  @!P0 IADD3 R42, P5, P4, R35.reuse, R113, R142 ;  /* 0x00000071232a8210 */ /* 0x040fe20007cbe08e */
[----:B------:R-:W-:Y:S01]  /*7010*/  BSSY B0, `(.L_x_3958) ;  /* 0x0000029000007945 */ /* 0x000fe20003800000 */
[C---:B------:R-:W-:Y:S01]  /*7020*/  @!P0 IADD3 R47, P2, R35.reuse, R47, RZ ;  /* 0x0000002f232f8210 */ /* 0x040fe20007f5e0ff */
[----:B------:R1:W-:Y:S01]  /*7030*/  @P0 STS [R146+0x1004], RZ ;  /* 0x001004ff92000388 */ /* 0x0003e20000000800 */
[----:B------:R-:W-:Y:S02]  /*7040*/  @!P0 LEA.HI.X R43, R84, R112, R85, 0x6, P3 ;  /* 0x00000070542b8211 */ /* 0x000fe400018f3455 */
[----:B------:R-:W-:Y:S01]  /*7050*/  @!P0 LEA R52, P3, R35, R154, 0x1 ;  /* 0x0000009a23348211 */ /* 0x000fe200078608ff */
[----:B------:R1:W-:Y:S01]  /*7060*/  @P0 STS.64 [R146+0x1008], RZ ;  /* 0x001008ff92000388 */ /* 0x0003e20000000a00 */
[C---:B------:R-:W-:Y:S01]  /*7070*/  @!P0 IADD3.X R39, R19.reuse, R112, R141, P5, P4 ;  /* 0x0000007013278210 */ /* 0x040fe20002fe848d */
[----:B------:R-:W-:Y:S01]  /*7080*/  @!P0 IMAD.X R43, R19, 0x1, R43, P2 ;  /* 0x00000001132b8824 */ /* 0x000fe200010e062b */
[----:B------:R-:W-:-:S02]  /*7090*/  @!P0 LEA R50, P4, R42, UR8, 0x1 ;  /* 0x000000082a328c11 */ /* 0x000fc4000f8808ff */
[----:B------:R-:W-:Y:S02]  /*70a0*/  @!P0 LEA R54, P2, R47, UR8, 0x1 ;  /* 0x000000082f368c11 */ /* 0x000fe4000f8408ff */
[----:B------:R-:W-:Y:S02]  /*70b0*/  @!P0 LEA.HI.X R53, R35, R153, R19, 0x1, P3 ;  /* 0x0000009923358211 */ /* 0x000fe400018f0c13 */
        /* <DEDUP_REMOVED lines=30> */
.L_x_3959:
[----:B------:R-:W-:Y:S05]  /*72a0*/  BSYNC B0 ;  /* 0x0000000000007941 */ /* 0x000fea0003800000 */
.L_x_3958:
[----:B------:R-:W0:Y:S01]  /*72b0*/  LDGDEPBAR ;  /* 0x00000000000079af */ /* 0x000e220000000000 */
[----:B------:R-:W-:-:S04]  /*72c0*/  LEA R154, P0, R35, R154, 0x1 ;  /* 0x0000009a239a7211 */ /* 0x000fc800078008ff */
[----:B------:R-:W-:-:S09]  /*72d0*/  LEA.HI.X R153, R35, R153, R19, 0x1, P0 ;  /* 0x0000009923997211 */ /* 0x000fd200000f0c13 */
.L_x_3955:
        /* <DEDUP_REMOVED lines=100> */
[----:B------:R-:W2:Y:S03]  /*7920*/  MUFU.EX2 R84, R84 ;  /* 0x0000005400547308 */ /* 0x000ea60000000800 */
[----:B------:R-:W-:Y:S02]  /*7930*/  FMNMX.FTZ R8, R98, R12, !PT ;  /* 0x0000000c62087209 */ /* 0x000fe40007810000 */
[----:B-1----:R-:W-:Y:S02]  /*7940*/  F2FP.BF16.F32.PACK_AB R12, R113, R115 ;  /* 0x00000073710c723e */ /* 0x002fe400000010ff */
        /* <DEDUP_REMOVED lines=26> */
[----:B------:R-:W-:Y:S01]  /*7af0*/  FADD.FTZ R2, R2, -R4 ;  /* 0x8000000402027221 */ /* 0x000fe20000010000 */
[----:B------:R-:W-:Y:S01]  /*7b00*/  FSEL R4, R46, RZ, P0 ;  /* 0x000000ff2e047208 */ /* 0x000fe20000000000 */
[----:B------:R-:W-:Y:S01]  /*7b10*/  MUFU.EX2 R49, R49 ;  /* 0x0000003100317308 */ /* 0x000fe20000000800 */
[----:B------:R-:W-:Y:S01]  /*7b20*/  FSEL R53, R53, RZ, P0 ;  /* 0x000000ff35357208 */ /* 0x000fe20000000000 */
[----:B------:R-:W-:Y:S02]  /*7b30*/  FMUL.FTZ R2, R2, UR12 ;  /* 0x0000000c02027c20 */ /* 0x000fe40008410000 */
[----:B------:R-:W-:-:S02]  /*7b40*/  FADD.FTZ R4, R0, -R4 ;  /* 0x8000000400047221 */ /* 0x000fc40000010000 */
[--C-:B------:R-:W-:Y:S01]  /*7b50*/  FFMA.FTZ R112, R18, UR12, -R53.reuse ;  /* 0x0000000c12707c23 */ /* 0x100fe20008010835 */
[--C-:B------:R-:W-:Y:S01]  /*7b60*/  FFMA.FTZ R114, R11, UR12, -R53.reuse ;  /* 0x0000000c0b727c23 */ /* 0x100fe20008010835 */
[----:B------:R-:W1:Y:S01]  /*7b70*/  LDSM.16.MT88.4 R16, [R134+0x3000] ;  /* 0x003000008610783b */ /* 0x000e620000004200 */
[--C-:B------:R-:W-:Y:S01]  /*7b80*/  FFMA.FTZ R61, R10, UR12, -R53.reuse ;  /* 0x0000000c0a3d7c23 */ /* 0x100fe20008010835 */
[--C-:B------:R-:W-:Y:S01]  /*7b90*/  FFMA.FTZ R104, R30, UR12, -R53.reuse ;  /* 0x0000000c1e687c23 */ /* 0x100fe20008010835 */
[--C-:B------:R-:W-:Y:S01]  /*7ba0*/  FFMA.FTZ R101, R31, UR12, -R53.reuse ;  /* 0x0000000c1f657c23 */ /* 0x100fe20008010835 */
[----:B------:R-:W2:Y:S01]  /*7bb0*/  LDSM.16.MT88.4 R8, [R133+0x3000] ;  /* 0x003000008508783b */ /* 0x000ea20000004200 */
[----:B------:R-:W-:Y:S01]  /*7bc0*/  FMUL.FTZ R4, R4, UR12 ;  /* 0x0000000c04047c20 */ /* 0x000fe20008410000 */
[----:B------:R-:W-:Y:S01]  /*7bd0*/  MUFU.EX2 R114, R114 ;  /* 0x0000007200727308 */ /* 0x000fe20000000800 */
[--C-:B------:R-:W-:Y:S01]  /*7be0*/  FFMA.FTZ R96, R26, UR12, -R53.reuse ;  /* 0x0000000c1a607c23 */ /* 0x100fe20008010835 */
[--C-:B------:R-:W-:Y:S01]  /*7bf0*/  FFMA.FTZ R90, R27, UR12, -R53.reuse ;  /* 0x0000000c1b5a7c23 */ /* 0x100fe20008010835 */
[--C-:B------:R-:W-:Y:S01]  /*7c00*/  FFMA.FTZ R89, R22, UR12, -R53.reuse ;  /* 0x0000000c16597c23 */ /* 0x100fe20008010835 */
[----:B------:R-:W-:Y:S01]  /*7c10*/  LDSM.16.MT88.4 R24, [R133+0x3400] ;  /* 0x003400008518783b */ /* 0x000fe20000004200 */
        /* <DEDUP_REMOVED lines=13> */
[----:B------:R-:W-:-:S06]  /*7cf0*/  FFMA.FTZ R36, R36, UR12, -R53 ;  /* 0x0000000c24247c23 */ /* 0x000fcc0008010835 */
[----:B------:R-:W4:Y:S01]  /*7d00*/  MUFU.EX2 R101, R101 ;  /* 0x0000006500657308 */ /* 0x000f220000000800 */
[----:B---3--:R-:W-:-:S07]  /*7d10*/  F2FP.BF16.F32.PACK_AB R13, R112, R114 ;  /* 0x00000072700d723e */ /* 0x008fce00000010ff */
[----:B------:R3:W5:Y:S08]  /*7d20*/  MUFU.EX2 R118, R2 ;  /* 0x0000000200767308 */ /* 0x0007700000000800 */
[----:B------:R1:W2:Y:S01]  /*7d30*/  MUFU.EX2 R117, R4 ;  /* 0x0000000400757308 */ /* 0x0002a20000000800 */
[----:B----4-:R-:W-:-:S07]  /*7d40*/  F2FP.BF16.F32.PACK_AB R15, R101, R104 ;  /* 0x00000068650f723e */ /* 0x010fce00000010ff */
[----:B------:R-:W-:Y:S01]  /*7d50*/  MUFU.EX2 R96, R96 ;  /* 0x0000006000607308 */ /* 0x000fe20000000800 */
[--C-:B---3--:R-:W-:Y:S01]  /*7d60*/  FFMA.FTZ R2, R14, UR12, -R53.reuse ;  /* 0x0000000c0e027c23 */ /* 0x108fe20008010835 */
[----:B------:R-:W-:Y:S01]  /*7d70*/  F2FP.BF16.F32.PACK_AB R14, R106, R107 ;  /* 0x0000006b6a0e723e */ /* 0x000fe200000010ff */
[-C--:B-----5:R-:W-:Y:S01]  /*7d80*/  FMUL.FTZ R20, R80, R118.reuse ;  /* 0x0000007650147220 */ /* 0x0a0fe20000410000 */
[-C--:B------:R-:W-:Y:S01]  /*7d90*/  FMUL.FTZ R21, R81, R118.reuse ;  /* 0x0000007651157220 */ /* 0x080fe20000410000 */
[-C--:B------:R-:W-:Y:S01]  /*7da0*/  FMUL.FTZ R76, R76, R118.reuse ;  /* 0x000000764c4c7220 */ /* 0x080fe20000410000 */
[-C--:B------:R-:W-:Y:S01]  /*7db0*/  FMUL.FTZ R77, R77, R118.reuse ;  /* 0x000000764d4d7220 */ /* 0x080fe20000410000 */
[-C--:B------:R-:W-:Y:S01]  /*7dc0*/  FMUL.FTZ R72, R72, R118.reuse ;  /* 0x0000007648487220 */ /* 0x080fe20000410000 */
[-C--:B------:R-:W-:Y:S01]  /*7dd0*/  FMUL.FTZ R73, R73, R118.reuse ;  /* 0x0000007649497220 */ /* 0x080fe20000410000 */
[----:B-1----:R-:W1:Y:S01]  /*7de0*/  LDSM.16.MT88.4 R4, [R134+0x3400] ;  /* 0x003400008604783b */ /* 0x002e620000004200 */
        /* <DEDUP_REMOVED lines=8> */
[-C--:B------:R-:W-:Y:S01]  /*7e70*/  FMUL.FTZ R70, R70, R117.reuse ;  /* 0x0000007546467220 */ /* 0x080fe20000410000 */
[-C--:B------:R-:W-:Y:S01]  /*7e80*/  FMUL.FTZ R71, R71, R117.reuse ;  /* 0x0000007547477220 */ /* 0x080fe20000410000 */
[----:B------:R-:W2:Y:S01]  /*7e90*/  MUFU.EX2 R90, R90 ;  /* 0x0000005a005a7308 */ /* 0x000ea20000000800 */
[C---:B------:R-:W-:Y:S01]  /*7ea0*/  HMMA.16816.F32.BF16 R20, R12.reuse, R16, R20 ;  /* 0x000000100c14723c */ /* 0x040fe20000041814 */
[--C-:B------:R-:W-:Y:S01]  /*7eb0*/  FFMA.FTZ R80, R32, UR12, -R53.reuse ;  /* 0x0000000c20507c23 */ /* 0x100fe20008010835 */
[----:B------:R-:W-:Y:S01]  /*7ec0*/  F2FP.BF16.F32.PACK_AB R32, R97, R102 ;  /* 0x000000666120723e */ /* 0x000fe200000010ff */
[--C-:B------:R-:W-:Y:S01]  /*7ed0*/  FFMA.FTZ R81, R116, UR12, -R53.reuse ;  /* 0x0000000c74517c23 */ /* 0x100fe20008010835 */
[--C-:B------:R-:W-:Y:S01]  /*7ee0*/  FFMA.FTZ R82, R121, UR12, -R53.reuse ;  /* 0x0000000c79527c23 */ /* 0x100fe20008010835 */
[--C-:B------:R-:W-:Y:S01]  /*7ef0*/  FFMA.FTZ R83, R111, UR12, -R53.reuse ;  /* 0x0000000c6f537c23 */ /* 0x100fe20008010835 */
[C---:B------:R-:W-:Y:S01]  /*7f00*/  HMMA.16816.F32.BF16 R16, R12.reuse, R18, R76 ;  /* 0x000000120c10723c */ /* 0x040fe2000004184c */
[----:B------:R-:W-:Y:S01]  /*7f10*/  MUFU.EX2 R89, R89 ;  /* 0x0000005900597308 */ /* 0x000fe20000000800 */
[--C-:B------:R-:W-:Y:S01]  /*7f20*/  FFMA.FTZ R111, R120, UR12, -R53.reuse ;  /* 0x0000000c786f7c23 */ /* 0x100fe20008010835 */
[----:B------:R-:W-:Y:S01]  /*7f30*/  FFMA.FTZ R116, R119, UR12, -R53 ;  /* 0x0000000c77747c23 */ /* 0x000fe20008010835 */
[----:B------:R-:W-:Y:S01]  /*7f40*/  FFMA.FTZ R115, R156, R118, R115 ;  /* 0x000000769c737223 */ /* 0x000fe20000010073 */
[----:B------:R-:W-:Y:S01]  /*7f50*/  FFMA.FTZ R114, R155, R117, R114 ;  /* 0x000000759b727223 */ /* 0x000fe20000010072 */
[C---:B------:R-:W-:Y:S01]  /*7f60*/  HMMA.16816.F32.BF16 R72, R12.reuse, R8, R72 ;  /* 0x000000080c48723c */ /* 0x040fe20000041848 */
[----:B------:R-:W-:Y:S01]  /*7f70*/  FFMA.FTZ R156, R64, UR12, -R85 ;  /* 0x0000000c409c7c23 */ /* 0x000fe20008010855 */
[----:B------:R-:W-:Y:S01]  /*7f80*/  FADD.FTZ R115, R113, R115 ;  /* 0x0000007371737221 */ /* 0x000fe20000010000 */
[----:B------:R-:W3:Y:S01]  /*7f90*/  MUFU.EX2 R65, R65 ;  /* 0x0000004100417308 */ /* 0x000ee20000000800 */
[----:B--2---:R-:W-:Y:S01]  /*7fa0*/  F2FP.BF16.F32.PACK_AB R33, R90, R96 ;  /* 0x000000605a21723e */ /* 0x004fe200000010ff */
[----:B------:R-:W-:Y:S01]  /*7fb0*/  FADD.FTZ R114, R112, R114 ;  /* 0x0000007270727221 */ /* 0x000fe20000010000 */
[----:B------:R-:W-:Y:S01]  /*7fc0*/  HMMA.16816.F32.BF16 R68, R12, R10, R68 ;  /* 0x0000000a0c44723c */ /* 0x000fe20000041844 */
[----:B------:R-:W-:Y:S01]  /*7fd0*/  LDSM.16.MT88.4 R8, [R133+0x3800] ;  /* 0x003800008508783b */ /* 0x000fe20000004200 */
[----:B------:R-:W-:Y:S01]  /*7fe0*/  FADD.FTZ R115, R107, R115 ;  /* 0x000000736b737221 */ /* 0x000fe20000010000 */
[----:B------:R-:W-:Y:S01]  /*7ff0*/  FADD.FTZ R114, R104, R114 ;  /* 0x0000007268727221 */ /* 0x000fe20000010000 */
[----:B------:R-:W-:Y:S01]  /*8000*/  FFMA.FTZ R155, R63, UR12, -R53 ;  /* 0x0000000c3f9b7c23 */ /* 0x000fe20008010835 */
[----:B------:R2:W-:Y:S01]  /*8010*/  MUFU.EX2 R76, R28 ;  /* 0x0000001c004c7308 */ /* 0x0005e20000000800 */
[----:B------:R-:W-:Y:S01]  /*8020*/  FADD.FTZ R106, R106, R115 ;  /* 0x000000736a6a7221 */ /* 0x000fe20000010000 */
[----:B------:R-:W-:Y:S01]  /*8030*/  F2FP.BF16.F32.PACK_AB R12, R60, R66 ;  /* 0x000000423c0c723e */ /* 0x000fe200000010ff */
[----:B------:R-:W-:Y:S01]  /*8040*/  FADD.FTZ R101, R101, R114 ;  /* 0x0000007265657221 */ /* 0x000fe20000010000 */
[----:B------:R-:W-:Y:S01]  /*8050*/  F2FP.BF16.F32.PACK_AB R14, R58, R59 ;  /* 0x0000003b3a0e723e */ /* 0x000fe200000010ff */
[----:B------:R-:W-:-:S02]  /*8060*/  FADD.FTZ R102, R102, R106 ;  /* 0x0000006a66667221 */ /* 0x000fc40000010000 */
[----:B------:R-:W-:Y:S01]  /*8070*/  FADD.FTZ R101, R96, R101 ;  /* 0x0000006560657221 */ /* 0x000fe20000010000 */
[----:B------:R-:W-:Y:S01]  /*8080*/  MUFU.EX2 R88, R88 ;  /* 0x0000005800587308 */ /* 0x000fe20000000800 */
[----:B---3--:R-:W-:Y:S01]  /*8090*/  F2FP.BF16.F32.PACK_AB R35, R65, R89 ;  /* 0x000000594123723e */ /* 0x008fe200000010ff */
[----:B------:R-:W-:Y:S01]  /*80a0*/  FADD.FTZ R102, R97, R102 ;  /* 0x0000006661667221 */ /* 0x000fe20000010000 */
[----:B------:R-:W-:-:S03]  /*80b0*/  FADD.FTZ R101, R90, R101 ;  /* 0x000000655a657221 */ /* 0x000fc60000010000 */
[----:B------:R-:W-:Y:S01]  /*80c0*/  FADD.FTZ R102, R91, R102 ;  /* 0x000000665b667221 */ /* 0x000fe20000010000 */
[----:B------:R-:W-:Y:S01]  /*80d0*/  FADD.FTZ R89, R89, R101 ;  /* 0x0000006559597221 */ /* 0x000fe20000010000 */
[----:B------:R-:W3:Y:S01]  /*80e0*/  MUFU.EX2 R61, R61 ;  /* 0x0000003d003d7308 */ /* 0x000ee20000000800 */
[----:B--2---:R-:W2:Y:S01]  /*80f0*/  LDSM.16.MT88.4 R28, [R134+0x3800] ;  /* 0x00380000861c783b */ /* 0x004ea20000004200 */
[----:B-1----:R-:W-:Y:S01]  /*8100*/  HMMA.16816.F32.BF16 R20, R32, R4, R20 ;  /* 0x000000042014723c */ /* 0x002fe20000041814 */
[----:B------:R-:W-:Y:S01]  /*8110*/  FADD.FTZ R102, R84, R102 ;  /* 0x0000006654667221 */ /* 0x000fe20000010000 */
[----:B------:R-:W-:-:S03]  /*8120*/  FADD.FTZ R89, R65, R89 ;  /* 0x0000005941597221 */ /* 0x000fc60000010000 */
[----:B------:R-:W-:Y:S01]  /*8130*/  FADD.FTZ R66, R66, R102 ;  /* 0x0000006642427221 */ /* 0x000fe20000010000 */
[----:B------:R-:W-:Y:S01]  /*8140*/  MUFU.EX2 R2, R2 ;  /* 0x0000000200027308 */ /* 0x000fe20000000800 */
[----:B------:R-:W-:Y:S01]  /*8150*/  HMMA.16816.F32.BF16 R16, R32, R6, R16 ;  /* 0x000000062010723c */ /* 0x000fe20000041810 */
[----:B------:R-:W1:Y:S01]  /*8160*/  LDSM.16.MT88.4 R4, [R134+0x3c00] ;  /* 0x003c00008604783b */ /* 0x000e620000004200 */
[----:B------:R-:W-:-:S04]  /*8170*/  FADD.FTZ R66, R60, R66 ;  /* 0x000000423c427221 */ /* 0x000fc80000010000 */
[C---:B------:R-:W-:Y:S01]  /*8180*/  HMMA.16816.F32.BF16 R72, R32.reuse, R24, R72 ;  /* 0x000000182048723c */ /* 0x040fe20000041848 */
[----:B------:R-:W4:Y:S01]  /*8190*/  MUFU.EX2 R0, R0 ;  /* 0x0000000000007308 */ /* 0x000f220000000800 */
[----:B---3--:R-:W-:Y:S01]  /*81a0*/  F2FP.BF16.F32.PACK_AB R13, R61, R88 ;  /* 0x000000583d0d723e */ /* 0x008fe200000010ff */
[----:B------:R-:W-:Y:S01]  /*81b0*/  FADD.FTZ R88, R88, R89 ;  /* 0x0000005958587221 */ /* 0x000fe20000010000 */
[----:B------:R-:W-:Y:S02]  /*81c0*/  FADD.FTZ R59, R59, R66 ;  /* 0x000000423b3b7221 */ /* 0x000fe40000010000 */
[----:B------:R-:W-:Y:S01]  /*81d0*/  HMMA.16816.F32.BF16 R68, R32, R26, R68 ;  /* 0x0000001a2044723c */ /* 0x000fe20000041844 */
[----:B------:R-:W3:Y:S01]  /*81e0*/  LDSM.16.MT88.4 R24, [R133+0x3c00] ;  /* 0x003c00008518783b */ /* 0x000ee20000004200 */
[----:B------:R-:W-:Y:S01]  /*81f0*/  FADD.FTZ R88, R61, R88 ;  /* 0x000000583d587221 */ /* 0x000fe20000010000 */
[----:B------:R-:W5:Y:S01]  /*8200*/  MUFU.EX2 R80, R80 ;  /* 0x0000005000507308 */ /* 0x000f620000000800 */
[----:B------:R-:W-:-:S03]  /*8210*/  FADD.FTZ R59, R58, R59 ;  /* 0x0000003b3a3b7221 */ /* 0x000fc60000010000 */
[----:B------:R-:W-:Y:S01]  /*8220*/  F2FP.BF16.F32.PACK_AB R32, R56, R57 ;  /* 0x000000393820723e */ /* 0x000fe200000010ff */
[----:B------:R-:W-:Y:S01]  /*8230*/  FADD.FTZ R57, R57, R59 ;  /* 0x0000003b39397221 */ /* 0x000fe20000010000 */
[----:B------:R-:W-:Y:S02]  /*8240*/  F2FP.BF16.F32.PACK_AB R34, R54, R55 ;  /* 0x000000373622723e */ /* 0x000fe400000010ff */
[----:B------:R-:W-:Y:S01]  /*8250*/  MUFU.EX2 R81, R81 ;  /* 0x0000005100517308 */ /* 0x000fe20000000800 */
[----:B----4-:R-:W-:Y:S01]  /*8260*/  F2FP.BF16.F32.PACK_AB R15, R0, R2 ;  /* 0x00000002000f723e */ /* 0x010fe200000010ff */
[----:B------:R-:W-:Y:S01]  /*8270*/  FADD.FTZ R2, R2, R88 ;  /* 0x0000005802027221 */ /* 0x000fe20000010000 */
[----:B------:R-:W-:-:S04]  /*8280*/  FADD.FTZ R56, R56, R57 ;  /* 0x0000003938387221 */ /* 0x000fc80000010000 */
[----:B------:R-:W-:Y:S01]  /*8290*/  FADD.FTZ R56, R55, R56 ;  /* 0x0000003837387221 */ /* 0x000fe20000010000 */
[----:B------:R-:W4:Y:S01]  /*82a0*/  MUFU.EX2 R82, R82 ;  /* 0x0000005200527308 */ /* 0x000f220000000800 */
[----:B--2---:R-:W-:Y:S01]  /*82b0*/  HMMA.16816.F32.BF16 R20, R12, R28, R20 ;  /* 0x0000001c0c14723c */ /* 0x004fe20000041814 */
[----:B-----5:R-:W-:Y:S01]  /*82c0*/  F2FP.BF16.F32.PACK_AB R33, R80, R76 ;  /* 0x0000004c5021723e */ /* 0x020fe200000010ff */
[----:B------:R-:W-:-:S04]  /*82d0*/  FADD.FTZ R54, R54, R56 ;  /* 0x0000003836367221 */ /* 0x000fc80000010000 */
[----:B------:R-:W-:Y:S01]  /*82e0*/  HMMA.16816.F32.BF16 R28, R12, R30, R16 ;  /* 0x0000001e0c1c723c */ /* 0x000fe20000041810 */
[----:B------:R-:W2:Y:S01]  /*82f0*/  LDSM.16.MT88.4 R16, [R134+0x4000] ;  /* 0x004000008610783b */ /* 0x000ea20000004200 */
[----:B------:R-:W-:Y:S01]  /*8300*/  MUFU.EX2 R83, R83 ;  /* 0x0000005300537308 */ /* 0x000fe20000000800 */
[----:B------:R-:W-:-:S03]  /*8310*/  FADD.FTZ R54, R52, R54 ;  /* 0x0000003634367221 */ /* 0x000fc60000010000 */
[----:B------:R-:W-:Y:S01]  /*8320*/  HMMA.16816.F32.BF16 R72, R12, R8, R72 ;  /* 0x000000080c48723c */ /* 0x000fe20000041848 */
[----:B----4-:R-:W-:-:S03]  /*8330*/  F2FP.BF16.F32.PACK_AB R35, R82, R81 ;  /* 0x000000515223723e */ /* 0x010fc600000010ff */
[----:B------:R-:W4:Y:S02]  /*8340*/  MUFU.EX2 R111, R111 ;  /* 0x0000006f006f7308 */ /* 0x000f240000000800 */
[----:B------:R-:W-:Y:S01]  /*8350*/  HMMA.16816.F32.BF16 R68, R12, R10, R68 ;  /* 0x0000000a0c44723c */ /* 0x000fe20000041844 */
[----:B------:R-:W5:Y:S05]  /*8360*/  LDSM.16.MT88.4 R8, [R133+0x4000] ;  /* 0x004000008508783b */ /* 0x000f6a0000004200 */
[----:B-1----:R-:W-:Y:S01]  /*8370*/  HMMA.16816.F32.BF16 R20, R32, R4, R20 ;  /* 0x000000042014723c */ /* 0x002fe20000041814 */
[----:B------:R-:W-:Y:S01]  /*8380*/  MUFU.EX2 R110, R110 ;  /* 0x0000006e006e7308 */ /* 0x000fe20000000800 */
[C---:B------:R-:W-:Y:S01]  /*8390*/  F2FP.BF16.F32.PACK_AB R12, R51.reuse, R52 ;  /* 0x00000034330c723e */ /* 0x040fe200000010ff */
[----:B------:R-:W-:Y:S01]  /*83a0*/  FADD.FTZ R51, R51, R54 ;  /* 0x0000003633337221 */ /* 0x000fe20000010000 */
[----:B------:R-:W-:-:S02]  /*83b0*/  F2FP.BF16.F32.PACK_AB R14, R49, R50 ;  /* 0x00000032310e723e */ /* 0x000fc400000010ff */
[C---:B------:R-:W-:Y:S01]  /*83c0*/  HMMA.16816.F32.BF16 R28, R32.reuse, R6, R28 ;  /* 0x00000006201c723c */ /* 0x040fe2000004181c */
[----:B------:R-:W1:Y:S01]  /*83d0*/  LDSM.16.MT88.4 R4, [R134+0x4400] ;  /* 0x004400008604783b */ /* 0x000e620000004200 */
[----:B------:R-:W-:Y:S01]  /*83e0*/  FADD.FTZ R51, R50, R51 ;  /* 0x0000003332337221 */ /* 0x000fe20000010000 */
[----:B------:R-:W2:Y:S01]  /*83f0*/  MUFU.EX2 R116, R116 ;  /* 0x0000007400747308 */ /* 0x000ea20000000800 */
[----:B----4-:R-:W-:Y:S02]  /*8400*/  F2FP.BF16.F32.PACK_AB R13, R111, R83 ;  /* 0x000000536f0d723e */ /* 0x010fe400000010ff */
[----:B---3--:R-:W-:Y:S01]  /*8410*/  HMMA.16816.F32.BF16 R72, R32, R24, R72 ;  /* 0x000000182048723c */ /* 0x008fe20000041848 */
[----:B------:R-:W-:-:S04]  /*8420*/  FADD.FTZ R49, R49, R51 ;  /* 0x0000003331317221 */ /* 0x000fc80000010000 */
[----:B------:R-:W3:Y:S01]  /*8430*/  MUFU.EX2 R48, R48 ;  /* 0x0000003000307308 */ /* 0x000ee20000000800 */
[----:B------:R-:W-:Y:S01]  /*8440*/  HMMA.16816.F32.BF16 R68, R32, R26, R68 ;  /* 0x0000001a2044723c */ /* 0x000fe20000041844 */
[----:B------:R-:W4:Y:S06]  /*8450*/  LDSM.16.MT88.4 R24, [R133+0x4400] ;  /* 0x004400008518783b */ /* 0x000f2c0000004200 */
[----:B------:R-:W5:Y:S01]  /*8460*/  MUFU.EX2 R45, R45 ;  /* 0x0000002d002d7308 */ /* 0x000f620000000800 */
[----:B--2---:R-:W-:Y:S01]  /*8470*/  F2FP.BF16.F32.PACK_AB R15, R116, R110 ;  /* 0x0000006e740f723e */ /* 0x004fe200000010ff */
[--C-:B------:R-:W-:Y:S01]  /*8480*/  FFMA.FTZ R34, R98, UR12, -R53.reuse ;  /* 0x0000000c62227c23 */ /* 0x100fe20008010835 */
[----:B------:R-:W-:Y:S01]  /*8490*/  FFMA.FTZ R35, R99, UR12, -R53 ;  /* 0x0000000c63237c23 */ /* 0x000fe20008010835 */
[----:B------:R-:W-:-:S04]  /*84a0*/  FFMA.FTZ R32, R100, UR12, -R85 ;  /* 0x0000000c64207c23 */ /* 0x000fc80008010855 */
[----:B------:R-:W2:Y:S01]  /*84b0*/  MUFU.EX2 R44, R44 ;  /* 0x0000002c002c7308 */ /* 0x000ea20000000800 */
[----:B------:R-:W-:Y:S01]  /*84c0*/  HMMA.16816.F32.BF16 R20, R12, R16, R20 ;  /* 0x000000100c14723c */ /* 0x000fe20000041814 */
[----:B---3--:R-:W-:-:S05]  /*84d0*/  FADD.FTZ R49, R48, R49 ;  /* 0x0000003130317221 */ /* 0x008fca0000010000 */
[----:B------:R-:W-:Y:S01]  /*84e0*/  HMMA.16816.F32.BF16 R28, R12, R18, R28 ;  /* 0x000000120c1c723c */ /* 0x000fe2000004181c */
[----:B------:R-:W3:Y:S01]  /*84f0*/  MUFU.EX2 R43, R43 ;  /* 0x0000002b002b7308 */ /* 0x000ee20000000800 */
[C---:B-----5:R-:W-:Y:S01]  /*8500*/  F2FP.BF16.F32.PACK_AB R16, R45.reuse, R48 ;  /* 0x000000302d10723e */ /* 0x060fe200000010ff */
[----:B------:R-:W-:-:S03]  /*8510*/  FADD.FTZ R45, R45, R49 ;  /* 0x000000312d2d7221 */ /* 0x000fc60000010000 */
[C---:B------:R-:W-:Y:S03]  /*8520*/  HMMA.16816.F32.BF16 R72, R12.reuse, R8, R72 ;  /* 0x000000080c48723c */ /* 0x040fe60000041848 */
[----:B------:R-:W-:Y:S01]  /*8530*/  MUFU.EX2 R108, R108 ;  /* 0x0000006c006c7308 */ /* 0x000fe20000000800 */
[----:B--2---:R-:W-:Y:S02]  /*8540*/  FADD.FTZ R45, R44, R45 ;  /* 0x0000002d2c2d7221 */ /* 0x004fe40000010000 */
[----:B------:R-:W-:Y:S01]  /*8550*/  HMMA.16816.F32.BF16 R68, R12, R10, R68 ;  /* 0x0000000a0c44723c */ /* 0x000fe20000041844 */
[----:B------:R-:W2:Y:S04]  /*8560*/  LDSM.16.MT88.4 R8, [R134+0x4800] ;  /* 0x004800008608783b */ /* 0x000ea80000004200 */
[----:B------:R-:W5:Y:S01]  /*8570*/  MUFU.EX2 R109, R109 ;  /* 0x0000006d006d7308 */ /* 0x000f620000000800 */
[C---:B---3--:R-:W-:Y:S01]  /*8580*/  F2FP.BF16.F32.PACK_AB R18, R43.reuse, R44 ;  /* 0x0000002c2b12723e */ /* 0x048fe200000010ff */
[----:B------:R-:W-:-:S06]  /*8590*/  FADD.FTZ R43, R43, R45 ;  /* 0x0000002d2b2b7221 */ /* 0x000fcc0000010000 */
[----:B------:R-:W-:Y:S08]  /*85a0*/  MUFU.EX2 R95, R95 ;  /* 0x0000005f005f7308 */ /* 0x000ff00000000800 */
[----:B------:R-:W3:Y:S01]  /*85b0*/  MUFU.EX2 R33, R105 ;  /* 0x0000006900217308 */ /* 0x000ee20000000800 */
[----:B-----5:R-:W-:-:S07]  /*85c0*/  F2FP.BF16.F32.PACK_AB R17, R109, R108 ;  /* 0x0000006c6d11723e */ /* 0x020fce00000010ff */
[----:B------:R-:W5:Y:S08]  /*85d0*/  MUFU.EX2 R42, R42 ;  /* 0x0000002a002a7308 */ /* 0x000f700000000800 */
[----:B------:R-:W4:Y:S01]  /*85e0*/  MUFU.EX2 R41, R41 ;  /* 0x0000002900297308 */ /* 0x000f220000000800 */
[----:B---3--:R-:W-:-:S07]  /*85f0*/  F2FP.BF16.F32.PACK_AB R19, R33, R95 ;  /* 0x0000005f2113723e */ /* 0x008fce00000010ff */
[----:B------:R-:W3:Y:S01]  /*8600*/  MUFU.EX2 R40, R40 ;  /* 0x0000002800287308 */ /* 0x000ee20000000800 */
[----:B-1----:R-:W-:Y:S01]  /*8610*/  HMMA.16816.F32.BF16 R20, R16, R4, R20 ;  /* 0x000000041014723c */ /* 0x002fe20000041814 */
[----:B-----5:R-:W-:-:S05]  /*8620*/  FADD.FTZ R43, R42, R43 ;  /* 0x0000002b2a2b7221 */ /* 0x020fca0000010000 */
[C---:B------:R-:W-:Y:S01]  /*8630*/  HMMA.16816.F32.BF16 R28, R16.reuse, R6, R28 ;  /* 0x00000006101c723c */ /* 0x040fe2000004181c */
[----:B------:R-:W1:Y:S01]  /*8640*/  MUFU.EX2 R39, R39 ;  /* 0x0000002700277308 */ /* 0x000e620000000800 */
[----:B------:R-:W5:Y:S01]  /*8650*/  LDSM.16.MT88.4 R4, [R133+0x4800] ;  /* 0x004800008504783b */ /* 0x000f620000004200 */
[C---:B----4-:R-:W-:Y:S01]  /*8660*/  F2FP.BF16.F32.PACK_AB R12, R41.reuse, R42 ;  /* 0x0000002a290c723e */ /* 0x050fe200000010ff */
[----:B------:R-:W-:Y:S02]  /*8670*/  FADD.FTZ R41, R41, R43 ;  /* 0x0000002b29297221 */ /* 0x000fe40000010000 */
[----:B------:R-:W-:Y:S03]  /*8680*/  HMMA.16816.F32.BF16 R72, R16, R24, R72 ;  /* 0x000000181048723c */ /* 0x000fe60000041848 */
[----:B------:R-:W-:Y:S01]  /*8690*/  MUFU.EX2 R34, R34 ;  /* 0x0000002200227308 */ /* 0x000fe20000000800 */
[----:B---3--:R-:W-:-:S02]  /*86a0*/  FADD.FTZ R41, R40, R41 ;  /* 0x0000002928297221 */ /* 0x008fc40000010000 */
[----:B------:R-:W-:Y:S05]  /*86b0*/  HMMA.16816.F32.BF16 R68, R16, R26, R68 ;  /* 0x0000001a1044723c */ /* 0x000fea0000041844 */
[----:B------:R-:W3:Y:S01]  /*86c0*/  MUFU.EX2 R35, R35 ;  /* 0x0000002300237308 */ /* 0x000ee20000000800 */
[----:B-1----:R-:W-:Y:S01]  /*86d0*/  F2FP.BF16.F32.PACK_AB R14, R39, R40 ;  /* 0x00000028270e723e */ /* 0x002fe200000010ff */
[----:B------:R-:W-:Y:S01]  /*86e0*/  FADD.FTZ R16, R0, R2 ;  /* 0x0000000200107221 */ /* 0x000fe20000010000 */
[----:B------:R-:W-:Y:S01]  /*86f0*/  FFMA.FTZ R2, R103, UR12, -R53 ;  /* 0x0000000c67027c23 */ /* 0x000fe20008010835 */
[----:B------:R-:W-:Y:S02]  /*8700*/  FADD.FTZ R39, R39, R41 ;  /* 0x0000002927277221 */ /* 0x000fe40000010000 */
[----:B------:R-:W-:-:S02]  /*8710*/  FADD.FTZ R16, R76, R16 ;  /* 0x000000104c107221 */ /* 0x000fc40000010000 */
[----:B------:R-:W-:Y:S01]  /*8720*/  MUFU.EX2 R3, R3 ;  /* 0x0000000300037308 */ /* 0x000fe20000000800 */
[----:B------:R-:W1:Y:S01]  /*8730*/  LDSM.16.MT88.4 R76, [R134+0x4c00] ;  /* 0x004c0000864c783b */ /* 0x000e620000004200 */
[----:B------:R-:W-:Y:S01]  /*8740*/  FADD.FTZ R80, R80, R16 ;  /* 0x0000001050507221 */ /* 0x000fe20000010000 */
[----:B------:R-:W-:-:S03]  /*8750*/  FFMA.FTZ R16, R62, UR12, -R53 ;  /* 0x0000000c3e107c23 */ /* 0x000fc60008010835 */
[----:B------:R-:W-:Y:S02]  /*8760*/  FADD.FTZ R80, R81, R80 ;  /* 0x0000005051507221 */ /* 0x000fe40000010000 */
[----:B------:R-:W4:Y:S01]  /*8770*/  MUFU.EX2 R64, R67 ;  /* 0x0000004300407308 */ /* 0x000f220000000800 */
[----:B---3--:R-:W-:Y:S01]  /*8780*/  F2FP.BF16.F32.PACK_AB R13, R35, R34 ;  /* 0x00000022230d723e */ /* 0x008fe200000010ff */
[----:B------:R-:W-:-:S04]  /*8790*/  FADD.FTZ R82, R82, R80 ;  /* 0x0000005052527221 */ /* 0x000fc80000010000 */
[----:B------:R-:W-:Y:S02]  /*87a0*/  FADD.FTZ R82, R83, R82 ;  /* 0x0000005253527221 */ /* 0x000fe40000010000 */
[----:B------:R-:W3:Y:S02]  /*87b0*/  MUFU.EX2 R38, R38 ;  /* 0x0000002600267308 */ /* 0x000ee40000000800 */
[----:B------:R-:W-:-:S04]  /*87c0*/  FADD.FTZ R82, R111, R82 ;  /* 0x000000526f527221 */ /* 0x000fc80000010000 */
[----:B------:R-:W-:Y:S02]  /*87d0*/  FADD.FTZ R110, R110, R82 ;  /* 0x000000526e6e7221 */ /* 0x000fe40000010000 */
[----:B------:R-:W5:Y:S01]  /*87e0*/  MUFU.EX2 R37, R37 ;  /* 0x0000002500257308 */ /* 0x000f620000000800 */
[----:B----4-:R-:W-:Y:S01]  /*87f0*/  F2FP.BF16.F32.PACK_AB R15, R64, R3 ;  /* 0x00000003400f723e */ /* 0x010fe200000010ff */
[----:B------:R-:W-:-:S04]  /*8800*/  FADD.FTZ R110, R116, R110 ;  /* 0x0000006e746e7221 */ /* 0x000fc80000010000 */
[----:B------:R-:W-:Y:S02]  /*8810*/  FADD.FTZ R110, R108, R110 ;  /* 0x0000006e6c6e7221 */ /* 0x000fe40000010000 */
[----:B--2---:R-:W-:Y:S01]  /*8820*/  HMMA.16816.F32.BF16 R20, R12, R8, R20 ;  /* 0x000000080c14723c */ /* 0x004fe20000041814 */
[----:B------:R-:W2:Y:S01]  /*8830*/  MUFU.EX2 R32, R32 ;  /* 0x0000002000207308 */ /* 0x000ea20000000800 */
[----:B------:R-:W-:Y:S01]  /*8840*/  FADD.FTZ R109, R109, R110 ;  /* 0x0000006e6d6d7221 */ /* 0x000fe20000010000 */
[----:B---3--:R-:W-:-:S03]  /*8850*/  FADD.FTZ R39, R38, R39 ;  /* 0x0000002726277221 */ /* 0x008fc60000010000 */
[C---:B------:R-:W-:Y:S01]  /*8860*/  HMMA.16816.F32.BF16 R28, R12.reuse, R10, R28 ;  /* 0x0000000a0c1c723c */ /* 0x040fe2000004181c */
[----:B------:R-:W3:Y:S01]  /*8870*/  LDSM.16.MT88.4 R8, [R133+0x4c00] ;  /* 0x004c00008508783b */ /* 0x000ee20000004200 */
[----:B------:R-:W-:Y:S01]  /*8880*/  FADD.FTZ R109, R95, R109 ;  /* 0x0000006d5f6d7221 */ /* 0x000fe20000010000 */
[----:B------:R-:W4:Y:S01]  /*8890*/  MUFU.EX2 R156, R156 ;  /* 0x0000009c009c7308 */ /* 0x000f220000000800 */
[----:B-----5:R-:W-:Y:S02]  /*88a0*/  FADD.FTZ R39, R37, R39 ;  /* 0x0000002725277221 */ /* 0x020fe40000010000 */
[----:B------:R-:W-:Y:S01]  /*88b0*/  HMMA.16816.F32.BF16 R72, R12, R4, R72 ;  /* 0x000000040c48723c */ /* 0x000fe20000041848 */
[----:B------:R-:W-:-:S04]  /*88c0*/  FADD.FTZ R33, R33, R109 ;  /* 0x0000006d21217221 */ /* 0x000fc80000010000 */
[----:B------:R-:W5:Y:S01]  /*88d0*/  MUFU.EX2 R0, R36 ;  /* 0x0000002400007308 */ /* 0x000f620000000800 */
[----:B------:R-:W-:Y:S01]  /*88e0*/  HMMA.16816.F32.BF16 R68, R12, R6, R68 ;  /* 0x000000060c44723c */ /* 0x000fe20000041844 */
[----:B------:R-:W-:Y:S01]  /*88f0*/  FADD.FTZ R33, R34, R33 ;  /* 0x0000002122217221 */ /* 0x000fe20000010000 */
[----:B------:R-:W-:Y:S01]  /*8900*/  F2FP.BF16.F32.PACK_AB R4, R37, R38 ;  /* 0x000000262504723e */ /* 0x000fe200000010ff */
[----:B--2---:R-:W-:Y:S02]  /*8910*/  FADD.FTZ R39, R32, R39 ;  /* 0x0000002720277221 */ /* 0x004fe40000010000 */
[----:B------:R-:W-:Y:S02]  /*8920*/  FADD.FTZ R35, R35, R33 ;  /* 0x0000002123237221 */ /* 0x000fe40000010000 */
[----:B------:R-:W2:Y:S01]  /*8930*/  MUFU.EX2 R2, R2 ;  /* 0x0000000200027308 */ /* 0x000ea20000000800 */
[C---:B----4-:R-:W-:Y:S01]  /*8940*/  F2FP.BF16.F32.PACK_AB R6, R156.reuse, R32 ;  /* 0x000000209c06723e */ /* 0x050fe200000010ff */
[----:B------:R-:W-:Y:S01]  /*8950*/  FADD.FTZ R35, R3, R35 ;  /* 0x0000002303237221 */ /* 0x000fe20000010000 */
[----:B------:R-:W-:-:S03]  /*8960*/  FADD.FTZ R156, R156, R39 ;  /* 0x000000279c9c7221 */ /* 0x000fc60000010000 */
[----:B------:R-:W-:Y:S02]  /*8970*/  FADD.FTZ R64, R64, R35 ;  /* 0x0000002340407221 */ /* 0x000fe40000010000 */
[----:B------:R-:W4:Y:S02]  /*8980*/  MUFU.EX2 R16, R16 ;  /* 0x0000001000107308 */ /* 0x000f240000000800 */
[----:B-----5:R-:W-:-:S06]  /*8990*/  FADD.FTZ R64, R0, R64 ;  /* 0x0000004000407221 */ /* 0x020fcc0000010000 */
[----:B------:R-:W5:Y:S01]  /*89a0*/  MUFU.EX2 R155, R155 ;  /* 0x0000009b009b7308 */ /* 0x000f620000000800 */
[C---:B--2---:R-:W-:Y:S01]  /*89b0*/  F2FP.BF16.F32.PACK_AB R5, R2.reuse, R0 ;  /* 0x000000000205723e */ /* 0x044fe200000010ff */
[----:B------:R-:W-:Y:S01]  /*89c0*/  FADD.FTZ R64, R2, R64 ;  /* 0x0000004002407221 */ /* 0x000fe20000010000 */
[----:B------:R-:W-:Y:S02]  /*89d0*/  MOV R0, R46 ;  /* 0x0000002e00007202 */ /* 0x000fe40000000f00 */
[----:B------:R-:W-:Y:S01]  /*89e0*/  MOV R2, R47 ;  /* 0x0000002f00027202 */ /* 0x000fe20000000f00 */
[----:B----4-:R-:W-:Y:S01]  /*89f0*/  FADD.FTZ R64, R16, R64 ;  /* 0x0000004010407221 */ /* 0x010fe20000010000 */
[----:B-----5:R-:W-:-:S03]  /*8a00*/  F2FP.BF16.F32.PACK_AB R7, R155, R16 ;  /* 0x000000109b07723e */ /* 0x020fc600000010ff */
[----:B------:R-:W-:-:S04]  /*8a10*/  FADD.FTZ R155, R155, R64 ;  /* 0x000000409b9b7221 */ /* 0x000fc80000010000 */
[C---:B-1----:R-:W-:Y:S06]  /*8a20*/  HMMA.16816.F32.BF16 R80, R4.reuse, R76, R20 ;  /* 0x0000004c0450723c */ /* 0x042fec0000041814 */
[C---:B------:R-:W-:Y:S06]  /*8a30*/  HMMA.16816.F32.BF16 R76, R4.reuse, R78, R28 ;  /* 0x0000004e044c723c */ /* 0x040fec000004181c */
[C---:B---3--:R-:W-:Y:S06]  /*8a40*/  HMMA.16816.F32.BF16 R72, R4.reuse, R8, R72 ;  /* 0x000000080448723c */ /* 0x048fec0000041848 */
[----:B------:R-:W-:-:S15]  /*8a50*/  HMMA.16816.F32.BF16 R68, R4, R10, R68 ;  /* 0x0000000a0444723c */ /* 0x000fde0000041844 */
[----:B------:R-:W-:-:S09]  /*8a60*/  NOP ;  /* 0x0000000000007918 */ /* 0x000fd20000000000 */
.L_x_3952:
[----:B------:R-:W-:Y:S05]  /*8a70*/  @!P1 BRA `(.L_x_3960) ;  /* 0x0000002800549947 */ /* 0x000fea0003800000 */
[----:B------:R-:W-:Y:S01]  /*8a80*/  IMAD.U32 R152, R94, -0x80, RZ ;  /* 0xffffff805e987824 */ /* 0x000fe200078e00ff */
[----:B------:R-:W-:Y:S01]  /*8a90*/  MOV R3, R0 ;  /* 0x0000000000037202 */ /* 0x000fe20000000f00 */
[----:B------:R-:W-:Y:S01]  /*8aa0*/  IMAD.MOV.U32 R84, RZ, RZ, R2 ;  /* 0x000000ffff547224 */ /* 0x000fe200078e0002 */
[----:B------:R-:W-:Y:S01]  /*8ab0*/  ULDC UR5, c[0x0][0x2d0] ;  /* 0x0000b40000057ab9 */ /* 0x000fe20000000800 */
[----:B------:R-:W-:Y:S01]  /*8ac0*/  ULDC UR4, c[0x0][0x2ec] ;  /* 0x0000bb0000047ab9 */ /* 0x000fe20000000800 */
[----:B------:R-:W-:-:S07]  /*8ad0*/  SHF.R.S32.HI R149, RZ, 0x1f, R152 ;  /* 0x0000001fff957819 */ /* 0x000fce0000011498 */
.L_x_3964:
[----:B------:R-:W-:Y:S01]  /*8ae0*/  ISETP.GE.AND P0, PT, R147, UR5, PT ;  /* 0x0000000593007c0c */ /* 0x000fe2000bf06270 */
[----:B------:R-:W-:Y:S04]  /*8af0*/  DEPBAR.LE SB0, 0x0 ;  /* 0x000080000000791a */ /* 0x000fe80000000000 */
[----:B------:R-:W-:Y:S01]  /*8b00*/  BAR.SYNC.DEFER_BLOCKING 0x0 ;  /* 0x0000000000007b1d */ /* 0x000fe20000010000 */
[----:B------:R-:W-:Y:S01]  /*8b10*/  VIADD R145, R145, 0xffffffff ;  /* 0xffffffff91917836 */ /* 0x000fe20000000000 */
[----:B------:R-:W-:Y:S01]  /*8b20*/  MOV R2, R152 ;  /* 0x0000009800027202 */ /* 0x000fe20000000f00 */
[----:B------:R-:W-:Y:S05]  /*8b30*/  IMAD.MOV.U32 R0, RZ, RZ, R149 ;  /* 0x000000ffff007224 */ /* 0x000fea00078e0095 */
        /* <DEDUP_REMOVED lines=11> */
[----:B------:R-:W-:Y:S02]  /*8bf0*/  LOP3.LUT R15, R15, R0, RZ, 0x3c, !PT ;  /* 0x000000000f0f7212 */ /* 0x000fe400078e3cff */
[----:B------:R-:W-:Y:S07]  /*8c00*/  ISETP.GE.AND P1, PT, R8, RZ, PT ;  /* 0x000000ff0800720c */ /* 0x000fee0003f26270 */
        /* <DEDUP_REMOVED lines=35> */
[----:B------:R-:W3:Y:S01]  /*8e40*/  LDG.E R2, desc[UR10][R14.64] ;  /* 0x0000000a0e027981 */ /* 0x000ee2000c1e1900 */
[----:B------:R-:W4:Y:S01]  /*8e50*/  LDC.64 R8, c[0x0][0x238] ;  /* 0x00008e00ff087b82 */ /* 0x000f220000000a00 */
[----:B------:R-:W-:Y:S02]  /*8e60*/  IMAD R13, R13, R0, -0x80 ;  /* 0xffffff800d0d7424 */ /* 0x000fe400078e0200 */
[----:B------:R5:W3:Y:S03]  /*8e70*/  LDG.E R12, desc[UR10][R10.64] ;  /* 0x0000000a0a0c7981 */ /* 0x000ae6000c1e1900 */
[----:B------:R-:W-:Y:S02]  /*8e80*/  SHF.R.S32.HI R0, RZ, 0x1f, R13 ;  /* 0x0000001fff007819 */ /* 0x000fe4000001140d */
[----:B-----5:R-:W5:Y:S03]  /*8e90*/  LDC.64 R10, c[0x0][0x250] ;  /* 0x00009400ff0a7b82 */ /* 0x020f660000000a00 */
[-C--:B-----5:R-:W-:Y:S02]  /*8ea0*/  IMAD R0, R0, R10.reuse, RZ ;  /* 0x0000000a00007224 */ /* 0x0a0fe400078e02ff */
[C---:B------:R-:W-:Y:S04]  /*8eb0*/  IMAD.WIDE.U32 R14, R13.reuse, R10, RZ ;  /* 0x0000000a0d0e7225 */ /* 0x040fe800078e00ff */
[----:B------:R-:W-:Y:S05]  /*8ec0*/  IMAD R0, R13, R11, R0 ;  /* 0x0000000b0d007224 */ /* 0x000fea00078e0200 */
[----:B------:R-:W-:Y:S01]  /*8ed0*/  IADD3 R15, R15, R0, RZ ;  /* 0x000000000f0f7210 */ /* 0x000fe20007ffe0ff */
[----:B---3--:R-:W-:Y:S04]  /*8ee0*/  IMAD.IADD R2, R2, 0x1, -R12 ;  /* 0x0000000102027824 */ /* 0x008fe800078e0a0c */
[-C--:B----4-:R-:W-:Y:S01]  /*8ef0*/  IMAD.WIDE.U32 R14, R2, R8.reuse, R14 ;  /* 0x00000008020e7225 */ /* 0x090fe200078e000e */
[----:B------:R-:W-:Y:S05]  /*8f00*/  SHF.R.S32.HI R10, RZ, 0x1f, R2 ;  /* 0x0000001fff0a7819 */ /* 0x000fea0000011402 */
[----:B------:R-:W-:Y:S04]  /*8f10*/  IMAD R10, R10, R8, RZ ;  /* 0x000000080a0a7224 */ /* 0x000fe800078e02ff */
[----:B------:R-:W-:Y:S01]  /*8f20*/  IMAD R10, R2, R9, R10 ;  /* 0x00000009020a7224 */ /* 0x000fe200078e020a */
[----:B------:R-:W-:Y:S03]  /*8f30*/  MOV R2, R14 ;  /* 0x0000000e00027202 */ /* 0x000fe60000000f00 */
[----:B------:R-:W-:Y:S07]  /*8f40*/  IMAD.IADD R0, R15, 0x1, R10 ;  /* 0x000000010f007824 */ /* 0x000fee00078e020a */
.L_x_3961:
[----:B------:R-:W-:Y:S01]  /*8f50*/  LEA R158, P4, R2, R92, 0x1 ;  /* 0x0000005c029e7211 */ /* 0x000fe200078808ff */
[----:B------:R-:W-:Y:S01]  /*8f60*/  @!P0 IMAD.MOV.U32 R10, RZ, RZ, R2 ;  /* 0x000000ffff0a8224 */ /* 0x000fe200078e0002 */
[----:B------:R-:W-:Y:S01]  /*8f70*/  @!P0 IADD3 R9, P1, R144, R2, RZ ;  /* 0x0000000290098210 */ /* 0x000fe20007f3e0ff */
[--C-:B------:R-:W-:Y:S01]  /*8f80*/  @!P0 IMAD.MOV.U32 R11, RZ, RZ, R0.reuse ;  /* 0x000000ffff0b8224 */ /* 0x100fe200078e0000 */
[-C--:B------:R-:W-:Y:S01]  /*8f90*/  LEA.HI.X R159, R2, R93.reuse, R0, 0x1, P4 ;  /* 0x0000005d029f7211 */ /* 0x080fe200020f0c00 */
[----:B------:R-:W-:Y:S01]  /*8fa0*/  @P0 STS [R146+0x3000], RZ ;  /* 0x003000ff92000388 */ /* 0x000fe20000000800 */
[----:B------:R-:W-:Y:S01]  /*8fb0*/  @!P0 LEA R12, P3, R9, R92, 0x1 ;  /* 0x0000005c090c8211 */ /* 0x000fe200078608ff */
[----:B--2---:R-:W-:Y:S01]  /*8fc0*/  @!P0 IMAD.WIDE.U32 R10, R4, 0x60, R10 ;  /* 0x00000060040a8825 */ /* 0x004fe200078e000a */
[C---:B-1----:R-:W-:Y:S01]  /*8fd0*/  @!P0 LEA R8, P2, R6.reuse, R2, 0x6 ;  /* 0x0000000206088211 */ /* 0x042fe200078430ff */
[----:B------:R-:W-:Y:S02]  /*8fe0*/  @P0 STS [R146+0x3004], RZ ;  /* 0x003004ff92000388 */ /* 0x000fe40000000800 */
[----:B------:R-:W-:Y:S01]  /*8ff0*/  @!P0 IMAD.X R4, R143, 0x1, R0, P1 ;  /* 0x000000018f048824 */ /* 0x000fe200008e0600 */
[----:B------:R-:W-:Y:S01]  /*9000*/  @!P0 LEA.HI.X R7, R6, R0, R7, 0x6, P2 ;  /* 0x0000000006078211 */ /* 0x000fe200010f3407 */
[----:B------:R-:W-:Y:S01]  /*9010*/  @P0 STS.64 [R146+0x3008], RZ ;  /* 0x003008ff92000388 */ /* 0x000fe20000000a00 */
[CC--:B------:R-:W-:Y:S01]  /*9020*/  @!P0 LEA R6, P2, R8.reuse, R92.reuse, 0x1 ;  /* 0x0000005c08068211 */ /* 0x0c0fe200078408ff */
[----:B------:R-:W-:Y:S01]  /*9030*/  @!P0 IMAD R5, R5, 0x60, RZ ;  /* 0x0000006005058824 */ /* 0x000fe200078e02ff */
[-C--:B------:R-:W-:Y:S01]  /*9040*/  @!P0 LEA.HI.X R13, R9, R93.reuse, R4, 0x1, P3 ;  /* 0x0000005d090d8211 */ /* 0x080fe200018f0c04 */
[----:B------:R-:W-:Y:S01]  /*9050*/  @!PT LDS RZ, [RZ] ;  /* 0x00000000fffff984 */ /* 0x000fe20000000800 */
[----:B------:R-:W-:Y:S01]  /*9060*/  @!PT LDS RZ, [RZ] ;  /* 0x00000000fffff984 */ /* 0x000fe20000000800 */
[----:B------:R-:W-:Y:S01]  /*9070*/  @!PT LDS RZ, [RZ] ;  /* 0x00000000fffff984 */ /* 0x000fe20000000800 */
[----:B------:R-:W-:Y:S01]  /*9080*/  @!P0 LDGSTS.E.BYPASS.LTC128B.128 [R146+0x3000], desc[UR10][R158.64] ;  /* 0x030000009e928fae */ /* 0x000fe2000b901d4a */
[-C--:B------:R-:W-:Y:S01]  /*9090*/  @!P0 LEA.HI.X R7, R8, R93.reuse, R7, 0x1, P2 ;  /* 0x0000005d08078211 */ /* 0x080fe200010f0c07 */
[----:B------:R-:W-:Y:S01]  /*90a0*/  @!P0 IMAD.IADD R5, R5, 0x1, R11 ;  /* 0x0000000105058824 */ /* 0x000fe200078e020b */
[C---:B------:R-:W-:Y:S01]  /*90b0*/  @!P0 LEA R14, P1, R10.reuse, R92, 0x1 ;  /* 0x0000005c0a0e8211 */ /* 0x040fe200078208ff */
[----:B------:R-:W-:Y:S03]  /*90c0*/  @P0 STS.128 [R146+0x3800], RZ ;  /* 0x003800ff92000388 */ /* 0x000fe60000000c00 */
[----:B------:R-:W-:Y:S01]  /*90d0*/  @!P0 LEA.HI.X R15, R10, R93, R5, 0x1, P1 ;  /* 0x0000005d0a0f8211 */ /* 0x000fe200008f0c05 */
[----:B------:R-:W-:Y:S01]  /*90e0*/  @!PT LDS RZ, [RZ] ;  /* 0x00000000fffff984 */ /* 0x000fe20000000800 */
[----:B------:R-:W-:Y:S01]  /*90f0*/  @!PT LDS RZ, [RZ] ;  /* 0x00000000fffff984 */ /* 0x000fe20000000800 */
[----:B------:R-:W-:Y:S01]  /*9100*/  @!PT LDS RZ, [RZ] ;  /* 0x00000000fffff984 */ /* 0x000fe20000000800 */
[----:B------:R-:W-:Y:S01]  /*9110*/  @!P0 LDGSTS.E.BYPASS.LTC128B.128 [R146+0x3800], desc[UR10][R12.64] ;  /* 0x038000000c928fae */ /* 0x000fe2000b901d4a */
[----:B------:R-:W-:Y:S03]  /*9120*/  ISETP.GT.AND P1, PT, R145, R140, PT ;  /* 0x0000008c9100720c */ /* 0x000fe60003f24270 */
        /* <DEDUP_REMOVED lines=11> */
[----:B------:R-:W1:Y:S04]  /*91e0*/  LDSM.16.M88.4 R8, [R136+0x1000] ;  /* 0x001000008808783b */ /* 0x000e680000000200 */
[----:B------:R-:W2:Y:S04]  /*91f0*/  LDSM.16.M88.4 R16, [R136+0x1400] ;  /* 0x001400008810783b */ /* 0x000ea80000000200 */
[----:B------:R-:W3:Y:S04]  /*9200*/  LDSM.16.M88.4 R24, [R136+0x1800] ;  /* 0x001800008818783b */ /* 0x000ee80000000200 */
[----:B------:R-:W4:Y:S04]  /*9210*/  LDSM.16.M88.4 R32, [R136+0x1c00] ;  /* 0x001c00008820783b */ /* 0x000f280000000200 */
[----:B------:R-:W0:Y:S04]  /*9220*/  LDGDEPBAR ;  /* 0x00000000000079af */ /* 0x000e280000000000 */
[----:B------:R-:W5:Y:S04]  /*9230*/  LDSM.16.M88.4 R40, [R136+0x2000] ;  /* 0x002000008828783b */ /* 0x000f680000000200 */
[----:B------:R-:W5:Y:S04]  /*9240*/  LDSM.16.M88.4 R48, [R136+0x2400] ;  /* 0x002400008830783b */ /* 0x000f680000000200 */
[----:B------:R-:W5:Y:S04]  /*9250*/  LDSM.16.M88.4 R56, [R136+0x2800] ;  /* 0x002800008838783b */ /* 0x000f680000000200 */
[----:B------:R-:W5:Y:S04]  /*9260*/  LDSM.16.M88.4 R88, [R136+0x2c00] ;  /* 0x002c00008858783b */ /* 0x000f680000000200 */
[----:B------:R-:W-:Y:S01]  /*9270*/  LDSM.16.M88.4 R92, [R137] ;  /* 0x00000000895c783b */ /* 0x000fe20000000200 */
[C---:B-1----:R-:W-:Y:S03]  /*9280*/  HMMA.16816.F32.BF16 R4, R64.reuse, R8, RZ ;  /* 0x000000084004723c */ /* 0x042fe600000418ff */
[----:B------:R-:W1:Y:S04]  /*9290*/  LDSM.16.M88.4 R96, [R135] ;  /* 0x000000008760783b */ /* 0x000e680000000200 */
[----:B------:R-:W1:Y:S01]  /*92a0*/  LDSM.16.M88.4 R100, [R132] ;  /* 0x000000008464783b */ /* 0x000e620000000200 */
[C---:B------:R-:W-:Y:S03]  /*92b0*/  HMMA.16816.F32.BF16 R8, R64.reuse, R10, RZ ;  /* 0x0000000a4008723c */ /* 0x040fe600000418ff */
[----:B------:R-:W1:Y:S03]  /*92c0*/  LDSM.16.M88.4 R104, [R131] ;  /* 0x000000008368783b */ /* 0x000e660000000200 */
[C---:B--2---:R-:W-:Y:S01]  /*92d0*/  HMMA.16816.F32.BF16 R12, R64.reuse, R16, RZ ;  /* 0x00000010400c723c */ /* 0x044fe200000418ff */
[----:B------:R-:W2:Y:S04]  /*92e0*/  LDSM.16.M88.4 R108, [R130] ;  /* 0x00000000826c783b */ /* 0x000ea80000000200 */
[----:B------:R-:W2:Y:S01]  /*92f0*/  LDSM.16.M88.4 R112, [R129] ;  /* 0x000000008170783b */ /* 0x000ea20000000200 */
[C---:B------:R-:W-:Y:S03]  /*9300*/  HMMA.16816.F32.BF16 R16, R64.reuse, R18, RZ ;  /* 0x000000124010723c */ /* 0x040fe600000418ff */
[----:B------:R-:W2:Y:S03]  /*9310*/  LDSM.16.M88.4 R116, [R128] ;  /* 0x000000008074783b */ /* 0x000ea60000000200 */
[C---:B---3--:R-:W-:Y:S01]  /*9320*/  HMMA.16816.F32.BF16 R20, R64.reuse, R24, RZ ;  /* 0x000000184014723c */ /* 0x048fe200000418ff */
[----:B------:R-:W3:Y:S04]  /*9330*/  LDSM.16.M88.4 R120, [R87] ;  /* 0x000000005778783b */ /* 0x000ee80000000200 */
[----:B------:R-:W3:Y:S01]  /*9340*/  LDSM.16.M88.4 R124, [R86] ;  /* 0x00000000567c783b */ /* 0x000ee20000000200 */
[C---:B------:R-:W-:Y:S01]  /*9350*/  HMMA.16816.F32.BF16 R24, R64.reuse, R26, RZ ;  /* 0x0000001a4018723c */ /* 0x040fe200000418ff */
[----:B------:R-:W-:Y:S04]  /*9360*/  DEPBAR.LE SB0, 0x0 ;  /* 0x000080000000791a */ /* 0x000fe80000000000 */
[----:B------:R-:W-:Y:S01]  /*9370*/  BAR.SYNC.DEFER_BLOCKING 0x0 ;  /* 0x0000000000007b1d */ /* 0x000fe20000010000 */
        /* <DEDUP_REMOVED lines=9> */
[----:B------:R-:W-:Y:S06]  /*9410*/  HMMA.16816.F32.BF16 R64, R64, R90, RZ ;  /* 0x0000005a4040723c */ /* 0x000fec00000418ff */
[C---:B-1----:R-:W-:Y:S06]  /*9420*/  HMMA.16816.F32.BF16 R4, R92.reuse, R96, R4 ;  /* 0x000000605c04723c */ /* 0x042fec0000041804 */
        /* <DEDUP_REMOVED lines=14> */
[----:B------:R-:W-:Y:S07]  /*9510*/  HMMA.16816.F32.BF16 R64, R92, R126, R64 ;  /* 0x0000007e5c40723c */ /* 0x000fee0000041840 */
[----:B------:R-:W-:Y:S04]  /*9520*/  IMAD.MOV.U32 R92, RZ, RZ, R158 ;  /* 0x000000ffff5c7224 */ /* 0x000fe800078e009e */
[----:B------:R-:W-:Y:S01]  /*9530*/  IMAD.MOV.U32 R93, RZ, RZ, R159 ;  /* 0x000000ffff5d7224 */ /* 0x000fe200078e009f */
[----:B------:R-:W-:Y:S01]  /*9540*/  @!UPT UIADD3 URZ, URZ, URZ, URZ ;  /* 0x0000003f3f3ff290 */ /* 0x000fe2000fffe03f */
[----:B------:R-:W-:Y:S11]  /*9550*/  @!P1 BRA `(.L_x_3962) ;  /* 0x0000000400b49947 */ /* 0x000ff60003800000 */
[----:B------:R-:W1:Y:S08]  /*9560*/  LDC R90, c[0x0][0x248] ;  /* 0x00009200ff5a7b82 */ /* 0x000e700000000800 */
[----:B------:R-:W2:Y:S08]  /*9570*/  @!P0 LDC R2, c[0x0][0x24c] ;  /* 0x00009300ff028b82 */ /* 0x000eb00000000800 */
[----:B------:R-:W3:Y:S01]  /*9580*/  @!P0 LDC R0, c[0x0][0x24c] ;  /* 0x00009300ff008b82 */ /* 0x000ee20000000800 */
[----:B-1----:R-:W-:Y:S04]  /*9590*/  LEA R88, -R90, RZ, 0x7 ;  /* 0x000000ff5a587211 */ /* 0x002fe800078e39ff */
[----:B------:R-:W-:Y:S01]  /*95a0*/  SHF.R.S32.HI R85, RZ, 0x1f, R88 ;  /* 0x0000001fff557819 */ /* 0x000fe20000011458 */
        /* <DEDUP_REMOVED lines=23> */
[----:B------:R-:W1:Y:S01]  /*9720*/  LDC R91, c[0x0][0x24c] ;  /* 0x00009300ff5b7b82 */ /* 0x000e620000000800 */
[C---:B------:R-:W-:Y:S02]  /*9730*/  IMAD R96, R88.reuse, R95, R96 ;  /* 0x0000005f58607224 */ /* 0x040fe400078e0260 */
[C---:B------:R-:W-:Y:S03]  /*9740*/  ISETP.GT.U32.AND P2, PT, R88.reuse, R94, PT ;  /* 0x0000005e5800720c */ /* 0x040fe60003f44070 */
[----:B------:R-:W-:Y:S10]  /*9750*/  ISETP.GT.U32.AND P3, PT, R88, R96, PT ;  /* 0x000000605800720c */ /* 0x000ff40003f64070 */
[----:B------:R-:W-:Y:S02]  /*9760*/  @!P2 IMAD.IADD R94, R94, 0x1, -R88 ;  /* 0x000000015e5ea824 */ /* 0x000fe400078e0a58 */
[----:B------:R-:W-:Y:S01]  /*9770*/  @!P2 VIADD R97, R97, 0x1 ;  /* 0x000000016161a836 */ /* 0x000fe20000000000 */
[-C--:B------:R-:W-:Y:S01]  /*9780*/  @!P3 IADD3 R96, R96, -R88.reuse, RZ ;  /* 0x800000586060b210 */ /* 0x080fe20007ffe0ff */
[----:B------:R-:W-:Y:S01]  /*9790*/  @!P3 VIADD R99, R99, 0x1 ;  /* 0x000000016363b836 */ /* 0x000fe20000000000 */
[-C--:B------:R-:W-:Y:S02]  /*97a0*/  ISETP.GE.U32.AND P4, PT, R94, R88.reuse, PT ;  /* 0x000000585e00720c */ /* 0x080fe40003f86070 */
[----:B------:R-:W-:Y:S02]  /*97b0*/  ISETP.GE.U32.AND P5, PT, R96, R88, PT ;  /* 0x000000586000720c */ /* 0x000fe40003fa6070 */
[----:B------:R-:W-:Y:S02]  /*97c0*/  ISETP.GE.AND P2, PT, R89, RZ, PT ;  /* 0x000000ff5900720c */ /* 0x000fe40003f46270 */
[----:B------:R-:W-:Y:S02]  /*97d0*/  ISETP.NE.AND P3, PT, R85, RZ, PT ;  /* 0x000000ff5500720c */ /* 0x000fe40003f65270 */
[----:B------:R-:W-:Y:S05]  /*97e0*/  LOP3.LUT R96, RZ, R85, RZ, 0x33, !PT ;  /* 0x00000055ff607212 */ /* 0x000fea00078e33ff */
        /* <DEDUP_REMOVED lines=11> */
[----:B------:R-:W4:Y:S02]  /*98a0*/  LDG.E R94, desc[UR10][R94.64] ;  /* 0x0000000a5e5e7981 */ /* 0x000f24000c1e1900 */
[----:B------:R-:W-:Y:S05]  /*98b0*/  IMAD R96, R96, R85, -0x80 ;  /* 0xffffff8060607424 */ /* 0x000fea00078e0255 */
[----:B------:R-:W-:Y:S05]  /*98c0*/  SHF.R.S32.HI R85, RZ, 0x1f, R96 ;  /* 0x0000001fff557819 */ /* 0x000fea0000011460 */
[-C--:B------:R-:W-:Y:S04]  /*98d0*/  IMAD R85, R85, R90.reuse, RZ ;  /* 0x0000005a55557224 */ /* 0x080fe800078e02ff */
[C---:B-1----:R-:W-:Y:S02]  /*98e0*/  IMAD R85, R96.reuse, R91, R85 ;  /* 0x0000005b60557224 */ /* 0x042fe400078e0255 */
[----:B------:R-:W-:Y:S05]  /*98f0*/  IMAD.WIDE.U32 R96, R96, R90, RZ ;  /* 0x0000005a60607225 */ /* 0x000fea00078e00ff */
[----:B------:R-:W-:Y:S01]  /*9900*/  IADD3 R97, R97, R85, RZ ;  /* 0x0000005561617210 */ /* 0x000fe20007ffe0ff */
[----:B------:R1:W4:Y:S02]  /*9910*/  LDG.E R95, desc[UR10][R88.64] ;  /* 0x0000000a585f7981 */ /* 0x000324000c1e1900 */
[----:B-1----:R-:W1:Y:S01]  /*9920*/  LDC.64 R88, c[0x0][0x230] ;  /* 0x00008c00ff587b82 */ /* 0x002e620000000a00 */
[----:B----4-:R-:W-:Y:S04]  /*9930*/  IMAD.IADD R94, R94, 0x1, -R95 ;  /* 0x000000015e5e7824 */ /* 0x010fe800078e0a5f */
[CC--:B-1----:R-:W-:Y:S01]  /*9940*/  IMAD.WIDE.U32 R96, R94.reuse, R88.reuse, R96 ;  /* 0x000000585e607225 */ /* 0x0c2fe200078e0060 */
[----:B------:R-:W-:Y:S05]  /*9950*/  SHF.R.S32.HI R91, RZ, 0x1f, R94 ;  /* 0x0000001fff5b7819 */ /* 0x000fea000001145e */
[----:B------:R-:W-:Y:S01]  /*9960*/  IMAD R91, R91, R88, RZ ;  /* 0x000000585b5b7224 */ /* 0x000fe200078e02ff */
[----:B------:R-:W-:Y:S03]  /*9970*/  MOV R88, R96 ;  /* 0x0000006000587202 */ /* 0x000fe60000000f00 */
[----:B------:R-:W-:Y:S04]  /*9980*/  IMAD R91, R94, R89, R91 ;  /* 0x000000595e5b7224 */ /* 0x000fe800078e025b */
[----:B------:R-:W-:Y:S07]  /*9990*/  IMAD.IADD R85, R97, 0x1, R91 ;  /* 0x0000000161557824 */ /* 0x000fee00078e025b */
.L_x_3963:
[----:B------:R1:W-:Y:S01]  /*99a0*/  @P0 STS [R146+0x1000], RZ ;  /* 0x001000ff92000388 */ /* 0x0003e20000000800 */
[----:B------:R-:W-:Y:S01]  /*99b0*/  LEA R100, P4, R88, R154, 0x1 ;  /* 0x0000009a58647211 */ /* 0x000fe200078808ff */
[--C-:B------:R-:W-:Y:S01]  /*99c0*/  @!P0 IMAD.MOV.U32 R89, RZ, RZ, R85.reuse ;  /* 0x000000ffff598224 */ /* 0x100fe200078e0055 */
[----:B------:R-:W-:Y:S01]  /*99d0*/  @!P0 IADD3 R91, P1, R142, R88, RZ ;  /* 0x000000588e5b8210 */ /* 0x000fe20007f3e0ff */
[----:B------:R1:W-:Y:S01]  /*99e0*/  @P0 STS [R146+0x1004], RZ ;  /* 0x001004ff92000388 */ /* 0x0003e20000000800 */
[----:B------:R-:W-:Y:S01]  /*99f0*/  LEA.HI.X R101, R88, R153, R85, 0x1, P4 ;  /* 0x0000009958657211 */ /* 0x000fe200020f0c55 */
[C---:B------:R-:W-:Y:S01]  /*9a00*/  @!P0 IMAD.WIDE.U32 R96, R90.reuse, 0x60, R88 ;  /* 0x000000605a608825 */ /* 0x040fe200078e0058 */
[----:B------:R-:W-:Y:S01]  /*9a10*/  @!P0 LEA R98, P3, R91, R154, 0x1 ;  /* 0x0000009a5b628211 */ /* 0x000fe200078608ff */
[----:B------:R1:W-:Y:S01]  /*9a20*/  @P0 STS.64 [R146+0x1008], RZ ;  /* 0x001008ff92000388 */ /* 0x0003e20000000a00 */
[----:B------:R-:W-:Y:S01]  /*9a30*/  @!P0 LEA R94, P2, R90, R88, 0x6 ;  /* 0x000000585a5e8211 */ /* 0x000fe200078430ff */
[----:B------:R-:W-:Y:S01]  /*9a40*/  @!P0 IMAD.X R89, R141, 0x1, R85, P1 ;  /* 0x000000018d598824 */ /* 0x000fe200008e0655 */
[-C--:B------:R-:W-:Y:S01]  /*9a50*/  @!P0 LEA R102, P1, R96, R154.reuse, 0x1 ;  /* 0x0000009a60668211 */ /* 0x080fe200078208ff */
[----:B------:R-:W-:Y:S01]  /*9a60*/  @!PT LDS RZ, [RZ] ;  /* 0x00000000fffff984 */ /* 0x000fe20000000800 */
[----:B------:R-:W-:Y:S01]  /*9a70*/  @!PT LDS RZ, [RZ] ;  /* 0x00000000fffff984 */ /* 0x000fe20000000800 */
[----:B------:R-:W-:Y:S01]  /*9a80*/  @!PT LDS RZ, [RZ] ;  /* 0x00000000fffff984 */ /* 0x000fe20000000800 */
[----:B------:R1:W-:Y:S01]  /*9a90*/  @!P0 LDGSTS.E.BYPASS.LTC128B.128 [R146+0x1000], desc[UR10][R100.64] ;  /* 0x0100000064928fae */ /* 0x0003e2000b901d4a */
[----:B--2---:R-:W-:Y:S01]  /*9aa0*/  @!P0 LEA.HI.X R2, R90, R85, R2, 0x6, P2 ;  /* 0x000000555a028211 */ /* 0x004fe200010f3402 */
[----:B---3--:R-:W-:Y:S01]  /*9ab0*/  @!P0 IMAD R0, R0, 0x60, RZ ;  /* 0x0000006000008824 */ /* 0x008fe200078e02ff */
[-C--:B------:R-:W-:Y:S01]  /*9ac0*/  @!P0 LEA.HI.X R99, R91, R153.reuse, R89, 0x1, P3 ;  /* 0x000000995b638211 */ /* 0x080fe200018f0c59 */
[----:B------:R1:W-:Y:S01]  /*9ad0*/  @P0 STS.128 [R146+0x1800], RZ ;  /* 0x001800ff92000388 */ /* 0x0003e20000000c00 */
[----:B------:R-:W-:Y:S01]  /*9ae0*/  @!P0 LEA R90, P2, R94, R154, 0x1 ;  /* 0x0000009a5e5a8211 */ /* 0x000fe200078408ff */
[----:B------:R-:W-:Y:S02]  /*9af0*/  @!P0 IMAD.IADD R0, R0, 0x1, R97 ;  /* 0x0000000100008824 */ /* 0x000fe400078e0261 */
[----:B------:R-:W-:Y:S01]  /*9b00*/  @!PT LDS RZ, [RZ] ;  /* 0x00000000fffff984 */ /* 0x000fe20000000800 */
[----:B------:R-:W-:Y:S01]  /*9b10*/  @!PT LDS RZ, [RZ] ;  /* 0x00000000fffff984 */ /* 0x000fe20000000800 */
[----:B------:R-:W-:Y:S01]  /*9b20*/  @!PT LDS RZ, [RZ] ;  /* 0x00000000fffff984 */ /* 0x000fe20000000800 */
[----:B------:R1:W-:Y:S01]  /*9b30*/  @!P0 LDGSTS.E.BYPASS.LTC128B.128 [R146+0x1800], desc[UR10][R98.64] ;  /* 0x0180000062928fae */ /* 0x0003e2000b901d4a */
[-C--:B------:R-:W-:Y:S01]  /*9b40*/  @!P0 LEA.HI.X R91, R94, R153.reuse, R2, 0x1, P2 ;  /* 0x000000995e5b8211 */ /* 0x080fe200010f0c02 */
[----:B------:R-:W-:Y:S01]  /*9b50*/  IMAD.MOV.U32 R154, RZ, RZ, R100 ;  /* 0x000000ffff9a7224 */ /* 0x000fe200078e0064 */
[----:B------:R-:W-:Y:S01]  /*9b60*/  @!P0 LEA.HI.X R103, R96, R153, R0, 0x1, P1 ;  /* 0x0000009960678211 */ /* 0x000fe200008f0c00 */
[----:B------:R1:W-:Y:S01]  /*9b70*/  @P0 STS.128 [R146+0x2000], RZ ;  /* 0x002000ff92000388 */ /* 0x0003e20000000c00 */
[----:B------:R-:W-:Y:S03]  /*9b80*/  IMAD.MOV.U32 R153, RZ, RZ, R101 ;  /* 0x000000ffff997224 */ /* 0x000fe600078e0065 */
        /* <DEDUP_REMOVED lines=10> */
.L_x_3962:
        /* <DEDUP_REMOVED lines=86> */
[--C-:B-1----:R-:W-:Y:S04]  /*a190*/  FFMA.FTZ R103, R32, UR4, -R88.reuse ;  /* 0x0000000420677c23 */ /* 0x102fe80008010858 */
        /* <DEDUP_REMOVED lines=15> */
[--C-:B------:R-:W-:Y:S03]  /*a290*/  FFMA.FTZ R108, R27, UR4, -R85.reuse ;  /* 0x000000041b6c7c23 */ /* 0x100fe60008010855 */
[----:B------:R-:W-:Y:S01]  /*a2a0*/  MUFU.EX2 R125, R125 ;  /* 0x0000007d007d7308 */ /* 0x000fe20000000800 */
[--C-:B------:R-:W-:Y:S01]  /*a2b0*/  FFMA.FTZ R100, R34, UR4, -R85.reuse ;  /* 0x0000000422647c23 */ /* 0x100fe20008010855 */
[--C-:B------:R-:W-:Y:S01]  /*a2c0*/  FFMA.FTZ R101, R35, UR4, -R85.reuse ;  /* 0x0000000423657c23 */ /* 0x100fe20008010855 */
[--C-:B------:R-:W-:Y:S01]  /*a2d0*/  FFMA.FTZ R99, R38, UR4, -R85.reuse ;  /* 0x0000000426637c23 */ /* 0x100fe20008010855 */
[--C-:B------:R-:W-:Y:S01]  /*a2e0*/  FFMA.FTZ R94, R39, UR4, -R85.reuse ;  /* 0x00000004275e7c23 */ /* 0x100fe20008010855 */
[----:B-1----:R-:W-:Y:S01]  /*a2f0*/  FMUL.FTZ R9, R84, R77 ;  /* 0x0000004d54097220 */ /* 0x002fe20000410000 */
[----:B------:R-:W1:Y:S01]  /*a300*/  LDSM.16.MT88.4 R24, [R133+0x3000] ;  /* 0x003000008518783b */ /* 0x000e620000004200 */
[--C-:B------:R-:W-:Y:S03]  /*a310*/  FFMA.FTZ R90, R42, UR4, -R85.reuse ;  /* 0x000000042a5a7c23 */ /* 0x100fe60008010855 */
[----:B------:R-:W3:Y:S01]  /*a320*/  MUFU.EX2 R123, R123 ;  /* 0x0000007b007b7308 */ /* 0x000ee20000000800 */
[--C-:B------:R-:W-:Y:S01]  /*a330*/  FFMA.FTZ R91, R43, UR4, -R85.reuse ;  /* 0x000000042b5b7c23 */ /* 0x100fe20008010855 */
[--C-:B------:R-:W-:Y:S01]  /*a340*/  FFMA.FTZ R126, R10, UR4, -R85.reuse ;  /* 0x000000040a7e7c23 */ /* 0x100fe20008010855 */
[----:B------:R-:W-:Y:S01]  /*a350*/  FMUL.FTZ R10, R3, R78 ;  /* 0x0000004e030a7220 */ /* 0x000fe20000410000 */
[--C-:B------:R-:W-:Y:S01]  /*a360*/  FFMA.FTZ R124, R11, UR4, -R85.reuse ;  /* 0x000000040b7c7c23 */ /* 0x100fe20008010855 */
[----:B------:R-:W-:Y:S01]  /*a370*/  FMUL.FTZ R11, R3, R79 ;  /* 0x0000004f030b7220 */ /* 0x000fe20000410000 */
[----:B------:R-:W4:Y:S01]  /*a380*/  LDSM.16.MT88.4 R32, [R134+0x3400] ;  /* 0x003400008620783b */ /* 0x000f220000004200 */
[--C-:B------:R-:W-:Y:S03]  /*a390*/  FFMA.FTZ R45, R46, UR4, -R85.reuse ;  /* 0x000000042e2d7c23 */ /* 0x100fe60008010855 */
[----:B------:R-:W-:Y:S01]  /*a3a0*/  MUFU.EX2 R126, R126 ;  /* 0x0000007e007e7308 */ /* 0x000fe20000000800 */
[--C-:B------:R-:W-:Y:S01]  /*a3b0*/  FFMA.FTZ R114, R20, UR4, -R88.reuse ;  /* 0x0000000414727c23 */ /* 0x100fe20008010858 */
[--C-:B------:R-:W-:Y:S01]  /*a3c0*/  FFMA.FTZ R112, R21, UR4, -R88.reuse ;  /* 0x0000000415707c23 */ /* 0x100fe20008010858 */
[--C-:B------:R-:W-:Y:S01]  /*a3d0*/  FFMA.FTZ R113, R22, UR4, -R85.reuse ;  /* 0x0000000416717c23 */ /* 0x100fe20008010855 */
[--C-:B------:R-:W-:Y:S01]  /*a3e0*/  FFMA.FTZ R111, R23, UR4, -R85.reuse ;  /* 0x00000004176f7c23 */ /* 0x100fe20008010855 */
[--C-:B------:R-:W-:Y:S01]  /*a3f0*/  FFMA.FTZ R121, R12, UR4, -R88.reuse ;  /* 0x000000040c797c23 */ /* 0x100fe20008010858 */
[----:B------:R-:W5:Y:S01]  /*a400*/  LDSM.16.MT88.4 R36, [R133+0x3400] ;  /* 0x003400008524783b */ /* 0x000f620000004200 */
[C---:B------:R-:W-:Y:S03]  /*a410*/  FMUL.FTZ R12, R84.reuse, R72 ;  /* 0x00000048540c7220 */ /* 0x040fe60000410000 */
[----:B------:R-:W2:Y:S01]  /*a420*/  MUFU.EX2 R124, R124 ;  /* 0x0000007c007c7308 */ /* 0x000ea20000000800 */
[----:B---3--:R-:W-:Y:S01]  /*a430*/  F2FP.BF16.F32.PACK_AB R22, R123, R125 ;  /* 0x0000007d7b16723e */ /* 0x008fe200000010ff */
[--C-:B------:R-:W-:Y:S01]  /*a440*/  FFMA.FTZ R120, R13, UR4, -R88.reuse ;  /* 0x000000040d787c23 */ /* 0x100fe20008010858 */
[----:B------:R-:W-:Y:S01]  /*a450*/  FMUL.FTZ R13, R84, R73 ;  /* 0x00000049540d7220 */ /* 0x000fe20000410000 */
[--C-:B------:R-:W-:Y:S01]  /*a460*/  FFMA.FTZ R122, R14, UR4, -R85.reuse ;  /* 0x000000040e7a7c23 */ /* 0x100fe20008010855 */
[----:B------:R-:W-:Y:S01]  /*a470*/  FMUL.FTZ R14, R3, R74 ;  /* 0x0000004a030e7220 */ /* 0x000fe20000410000 */
[----:B------:R-:W3:Y:S01]  /*a480*/  LDSM.16.MT88.4 R40, [R134+0x3800] ;  /* 0x003800008628783b */ /* 0x000ee20000004200 */
[--C-:B------:R-:W-:Y:S03]  /*a490*/  FFMA.FTZ R118, R15, UR4, -R85.reuse ;  /* 0x000000040f767c23 */ /* 0x100fe60008010855 */
[----:B------:R1:W-:Y:S01]  /*a4a0*/  MUFU.EX2 R46, R8 ;  /* 0x00000008002e7308 */ /* 0x0003e20000000800 */
[----:B------:R-:W-:Y:S01]  /*a4b0*/  FMUL.FTZ R15, R3, R75 ;  /* 0x0000004b030f7220 */ /* 0x000fe20000410000 */
        /* <DEDUP_REMOVED lines=13> */
[C---:B------:R-:W-:Y:S03]  /*a590*/  FMUL.FTZ R4, R84.reuse, R80 ;  /* 0x0000005054047220 */ /* 0x040fe60000410000 */
[----:B------:R-:W2:Y:S01]  /*a5a0*/  MUFU.EX2 R120, R120 ;  /* 0x0000007800787308 */ /* 0x000ea20000000800 */
[C---:B-1----:R-:W-:Y:S01]  /*a5b0*/  FMUL.FTZ R8, R84.reuse, R76 ;  /* 0x0000004c54087220 */ /* 0x042fe20000410000 */
[--C-:B------:R-:W-:Y:S01]  /*a5c0*/  FFMA.FTZ R157, R5, UR4, -R88.reuse ;  /* 0x00000004059d7c23 */ /* 0x100fe20008010858 */
[----:B------:R-:W-:Y:S01]  /*a5d0*/  LDSM.16.MT88.4 R76, [R134+0x4c00] ;  /* 0x004c0000864c783b */ /* 0x000fe20000004200 */
[----:B------:R-:W-:Y:S01]  /*a5e0*/  FMUL.FTZ R5, R84, R81 ;  /* 0x0000005154057220 */ /* 0x000fe20000410000 */
[--C-:B------:R-:W-:Y:S01]  /*a5f0*/  FFMA.FTZ R159, R6, UR4, -R85.reuse ;  /* 0x00000004069f7c23 */ /* 0x100fe20008010855 */
[----:B------:R-:W-:Y:S01]  /*a600*/  FMUL.FTZ R6, R3, R82 ;  /* 0x0000005203067220 */ /* 0x000fe20000410000 */
[----:B------:R-:W-:Y:S03]  /*a610*/  FFMA.FTZ R127, R7, UR4, -R85 ;  /* 0x00000004077f7c23 */ /* 0x000fe60008010855 */
[----:B------:R-:W-:Y:S01]  /*a620*/  MUFU.EX2 R158, R158 ;  /* 0x0000009e009e7308 */ /* 0x000fe20000000800 */
[----:B------:R-:W-:Y:S01]  /*a630*/  FMUL.FTZ R7, R3, R83 ;  /* 0x0000005303077220 */ /* 0x000fe20000410000 */
[----:B------:R-:W-:Y:S01]  /*a640*/  FFMA.FTZ R52, R52, UR4, -R88 ;  /* 0x0000000434347c23 */ /* 0x000fe20008010858 */
[----:B------:R-:W-:Y:S07]  /*a650*/  ISETP.GT.AND P0, PT, R145, R140, PT ;  /* 0x0000008c9100720c */ /* 0x000fee0003f04270 */
[----:B------:R-:W1:Y:S01]  /*a660*/  MUFU.EX2 R157, R157 ;  /* 0x0000009d009d7308 */ /* 0x000e620000000800 */
[----:B--2---:R-:W-:Y:S09]  /*a670*/  F2FP.BF16.F32.PACK_AB R28, R120, R121 ;  /* 0x00000079781c723e */ /* 0x004ff200000010ff */
[----:B------:R-:W-:Y:S10]  /*a680*/  MUFU.EX2 R159, R159 ;  /* 0x0000009f009f7308 */ /* 0x000ff40000000800 */
[----:B------:R-:W2:Y:S01]  /*a690*/  MUFU.EX2 R127, R127 ;  /* 0x0000007f007f7308 */ /* 0x000ea20000000800 */
[C---:B-1----:R-:W-:Y:S01]  /*a6a0*/  F2FP.BF16.F32.PACK_AB R20, R157.reuse, R158 ;  /* 0x0000009e9d14723e */ /* 0x042fe200000010ff */
[----:B------:R-:W-:Y:S04]  /*a6b0*/  FFMA.FTZ R158, R84, R156, R158 ;  /* 0x0000009c549e7223 */ /* 0x000fe8000001009e */
[----:B------:R-:W-:Y:S04]  /*a6c0*/  FADD.FTZ R158, R157, R158 ;  /* 0x0000009e9d9e7221 */ /* 0x000fe80000010000 */
[----:B------:R-:W-:Y:S01]  /*a6d0*/  MUFU.EX2 R122, R122 ;  /* 0x0000007a007a7308 */ /* 0x000fe20000000800 */
[----:B------:R-:W-:Y:S04]  /*a6e0*/  FADD.FTZ R158, R125, R158 ;  /* 0x0000009e7d9e7221 */ /* 0x000fe80000010000 */
[----:B------:R-:W-:Y:S05]  /*a6f0*/  FADD.FTZ R158, R123, R158 ;  /* 0x0000009e7b9e7221 */ /* 0x000fea0000010000 */
[----:B------:R-:W1:Y:S01]  /*a700*/  MUFU.EX2 R118, R118 ;  /* 0x0000007600767308 */ /* 0x000e620000000800 */
[----:B--2---:R-:W-:Y:S01]  /*a710*/  F2FP.BF16.F32.PACK_AB R21, R127, R159 ;  /* 0x0000009f7f15723e */ /* 0x004fe200000010ff */
[----:B------:R-:W-:Y:S01]  /*a720*/  FFMA.FTZ R159, R3, R155, R159 ;  /* 0x0000009b039f7223 */ /* 0x000fe2000001009f */
[----:B------:R-:W-:Y:S03]  /*a730*/  FADD.FTZ R158, R121, R158 ;  /* 0x0000009e799e7221 */ /* 0x000fe60000010000 */
[----:B------:R-:W-:Y:S01]  /*a740*/  FADD.FTZ R159, R127, R159 ;  /* 0x0000009f7f9f7221 */ /* 0x000fe20000010000 */
[----:B------:R-:W-:Y:S03]  /*a750*/  FADD.FTZ R120, R120, R158 ;  /* 0x0000009e78787221 */ /* 0x000fe60000010000 */
[----:B------:R-:W2:Y:S01]  /*a760*/  MUFU.EX2 R115, R115 ;  /* 0x0000007300737308 */ /* 0x000ea20000000800 */
[C---:B------:R-:W-:Y:S05]  /*a770*/  HMMA.16816.F32.BF16 R4, R20.reuse, R16, R4 ;  /* 0x000000101404723c */ /* 0x040fea0000041804 */
[----:B------:R-:W-:Y:S01]  /*a780*/  FADD.FTZ R126, R126, R159 ;  /* 0x0000009f7e7e7221 */ /* 0x000fe20000010000 */
[C---:B------:R-:W-:Y:S03]  /*a790*/  HMMA.16816.F32.BF16 R8, R20.reuse, R18, R8 ;  /* 0x000000121408723c */ /* 0x040fe60000041808 */
[----:B------:R-:W-:Y:S02]  /*a7a0*/  MUFU.EX2 R116, R116 ;  /* 0x0000007400747308 */ /* 0x000fe40000000800 */
[C---:B------:R-:W-:Y:S01]  /*a7b0*/  FMUL.FTZ R16, R84.reuse, R68 ;  /* 0x0000004454107220 */ /* 0x040fe20000410000 */
[C---:B------:R-:W-:Y:S07]  /*a7c0*/  HMMA.16816.F32.BF16 R12, R20.reuse, R24, R12 ;  /* 0x00000018140c723c */ /* 0x040fee000004180c */
[----:B------:R-:W4:Y:S01]  /*a7d0*/  MUFU.EX2 R117, R117 ;  /* 0x0000007500757308 */ /* 0x000f220000000800 */
[----:B------:R-:W-:Y:S03]  /*a7e0*/  FMUL.FTZ R17, R84, R69 ;  /* 0x0000004554117220 */ /* 0x000fe60000410000 */
[C---:B------:R-:W-:Y:S01]  /*a7f0*/  FMUL.FTZ R18, R3.reuse, R70 ;  /* 0x0000004603127220 */ /* 0x040fe20000410000 */
[----:B------:R-:W-:Y:S01]  /*a800*/  FMUL.FTZ R19, R3, R71 ;  /* 0x0000004703137220 */ /* 0x000fe20000410000 */
[----:B-1----:R-:W-:Y:S04]  /*a810*/  F2FP.BF16.F32.PACK_AB R29, R118, R122 ;  /* 0x0000007a761d723e */ /* 0x002fe800000010ff */
[----:B------:R-:W-:Y:S01]  /*a820*/  MUFU.EX2 R114, R114 ;  /* 0x0000007200727308 */ /* 0x000fe20000000800 */
[----:B--2---:R-:W-:Y:S01]  /*a830*/  F2FP.BF16.F32.PACK_AB R30, R115, R119 ;  /* 0x00000077731e723e */ /* 0x004fe200000010ff */
[----:B------:R-:W-:Y:S01]  /*a840*/  FADD.FTZ R126, R124, R126 ;  /* 0x0000007e7c7e7221 */ /* 0x000fe20000010000 */
[----:B------:R-:W-:Y:S01]  /*a850*/  HMMA.16816.F32.BF16 R16, R20, R26, R16 ;  /* 0x0000001a1410723c */ /* 0x000fe20000041810 */
[----:B------:R-:W1:Y:S02]  /*a860*/  LDSM.16.MT88.4 R24, [R133+0x3800] ;  /* 0x003800008518783b */ /* 0x000e640000004200 */
[----:B------:R-:W-:Y:S01]  /*a870*/  MOV R84, R2 ;  /* 0x0000000200547202 */ /* 0x000fe20000000f00 */
[----:B------:R-:W-:Y:S03]  /*a880*/  FADD.FTZ R122, R122, R126 ;  /* 0x0000007e7a7a7221 */ /* 0x000fe60000010000 */
[----:B------:R-:W2:Y:S01]  /*a890*/  MUFU.EX2 R112, R112 ;  /* 0x0000007000707308 */ /* 0x000ea20000000800 */
[----:B----4-:R-:W-:Y:S03]  /*a8a0*/  F2FP.BF16.F32.PACK_AB R31, R117, R116 ;  /* 0x00000074751f723e */ /* 0x010fe600000010ff */
[----:B------:R-:W-:Y:S01]  /*a8b0*/  FADD.FTZ R120, R119, R120 ;  /* 0x0000007877787221 */ /* 0x000fe20000010000 */
[----:B------:R-:W-:Y:S01]  /*a8c0*/  FADD.FTZ R122, R118, R122 ;  /* 0x0000007a767a7221 */ /* 0x000fe20000010000 */
[----:B------:R-:W-:Y:S03]  /*a8d0*/  FFMA.FTZ R3, R53, UR4, -R88 ;  /* 0x0000000435037c23 */ /* 0x000fe60008010858 */
[----:B------:R-:W-:Y:S01]  /*a8e0*/  FADD.FTZ R122, R116, R122 ;  /* 0x0000007a747a7221 */ /* 0x000fe20000010000 */
[----:B------:R-:W-:Y:S01]  /*a8f0*/  MUFU.EX2 R113, R113 ;  /* 0x0000007100717308 */ /* 0x000fe20000000800 */
[C---:B------:R-:W-:Y:S05]  /*a900*/  HMMA.16816.F32.BF16 R4, R28.reuse, R32, R4 ;  /* 0x000000201c04723c */ /* 0x040fea0000041804 */
[----:B------:R-:W-:Y:S01]  /*a910*/  FADD.FTZ R120, R115, R120 ;  /* 0x0000007873787221 */ /* 0x000fe20000010000 */
[C---:B------:R-:W-:Y:S03]  /*a920*/  HMMA.16816.F32.BF16 R8, R28.reuse, R34, R8 ;  /* 0x000000221c08723c */ /* 0x040fe60000041808 */
[----:B------:R-:W4:Y:S01]  /*a930*/  MUFU.EX2 R111, R111 ;  /* 0x0000006f006f7308 */ /* 0x000f220000000800 */
[----:B------:R-:W1:Y:S01]  /*a940*/  LDSM.16.MT88.4 R32, [R134+0x3c00] ;  /* 0x003c00008620783b */ /* 0x000e620000004200 */
[----:B--2---:R-:W-:Y:S01]  /*a950*/  F2FP.BF16.F32.PACK_AB R20, R112, R114 ;  /* 0x000000727014723e */ /* 0x004fe200000010ff */
[C---:B-----5:R-:W-:Y:S07]  /*a960*/  HMMA.16816.F32.BF16 R12, R28.reuse, R36, R12 ;  /* 0x000000241c0c723c */ /* 0x060fee000004180c */
[----:B------:R-:W-:Y:S01]  /*a970*/  MUFU.EX2 R109, R109 ;  /* 0x0000006d006d7308 */ /* 0x000fe20000000800 */
[----:B------:R-:W-:Y:S01]  /*a980*/  FADD.FTZ R117, R117, R122 ;  /* 0x0000007a75757221 */ /* 0x000fe20000010000 */
[----:B------:R-:W-:Y:S01]  /*a990*/  HMMA.16816.F32.BF16 R16, R28, R38, R16 ;  /* 0x000000261c10723c */ /* 0x000fe20000041810 */
[----:B------:R-:W2:Y:S07]  /*a9a0*/  LDSM.16.MT88.4 R36, [R133+0x3c00] ;  /* 0x003c00008524783b */ /* 0x000eae0000004200 */
[----:B------:R-:W5:Y:S03]  /*a9b0*/  MUFU.EX2 R106, R106 ;  /* 0x0000006a006a7308 */ /* 0x000f660000000800 */
[----:B----4-:R-:W-:Y:S01]  /*a9c0*/  F2FP.BF16.F32.PACK_AB R21, R111, R113 ;  /* 0x000000716f15723e */ /* 0x010fe200000010ff */
[--C-:B------:R-:W-:Y:S01]  /*a9d0*/  FFMA.FTZ R53, R54, UR4, -R85.reuse ;  /* 0x0000000436357c23 */ /* 0x100fe20008010855 */
[----:B------:R-:W-:Y:S01]  /*a9e0*/  FFMA.FTZ R54, R55, UR4, -R85 ;  /* 0x0000000437367c23 */ /* 0x000fe20008010855 */
        /* <DEDUP_REMOVED lines=10> */
[----:B------:R-:W4:Y:S01]  /*aa90*/  MUFU.EX2 R108, R108 ;  /* 0x0000006c006c7308 */ /* 0x000f220000000800 */
[----:B-----5:R-:W-:Y:S01]  /*aaa0*/  F2FP.BF16.F32.PACK_AB R22, R106, R109 ;  /* 0x0000006d6a16723e */ /* 0x020fe200000010ff */
[----:B------:R-:W-:Y:S01]  /*aab0*/  FADD.FTZ R112, R109, R112 ;  /* 0x000000706d707221 */ /* 0x000fe20000010000 */
[----:B------:R-:W-:Y:S01]  /*aac0*/  FFMA.FTZ R60, R61, UR4, -R88 ;  /* 0x000000043d3c7c23 */ /* 0x000fe20008010858 */
[--C-:B------:R-:W-:Y:S01]  /*aad0*/  FFMA.FTZ R61, R62, UR4, -R85.reuse ;  /* 0x000000043e3d7c23 */ /* 0x100fe20008010855 */
[----:B------:R-:W-:Y:S01]  /*aae0*/  FFMA.FTZ R62, R63, UR4, -R85 ;  /* 0x000000043f3e7c23 */ /* 0x000fe20008010855 */
[----:B------:R-:W-:Y:S04]  /*aaf0*/  FADD.FTZ R112, R106, R112 ;  /* 0x000000706a707221 */ /* 0x000fe80000010000 */
[----:B------:R-:W5:Y:S10]  /*ab00*/  MUFU.EX2 R105, R105 ;  /* 0x0000006900697308 */ /* 0x000f740000000800 */
[----:B------:R-:W1:Y:S01]  /*ab10*/  MUFU.EX2 R104, R104 ;  /* 0x0000006800687308 */ /* 0x000e620000000800 */
[----:B----4-:R-:W-:Y:S01]  /*ab20*/  F2FP.BF16.F32.PACK_AB R23, R108, R110 ;  /* 0x0000006e6c17723e */ /* 0x010fe200000010ff */
[----:B------:R-:W-:Y:S04]  /*ab30*/  FADD.FTZ R110, R110, R113 ;  /* 0x000000716e6e7221 */ /* 0x000fe80000010000 */
[----:B------:R-:W-:Y:S04]  /*ab40*/  FADD.FTZ R110, R108, R110 ;  /* 0x0000006e6c6e7221 */ /* 0x000fe80000010000 */
[----:B------:R-:W-:Y:S01]  /*ab50*/  MUFU.EX2 R107, R107 ;  /* 0x0000006b006b7308 */ /* 0x000fe20000000800 */
[C---:B---3--:R-:W-:Y:S05]  /*ab60*/  HMMA.16816.F32.BF16 R4, R20.reuse, R40, R4 ;  /* 0x000000281404723c */ /* 0x048fea0000041804 */
[----:B-----5:R-:W-:Y:S01]  /*ab70*/  FADD.FTZ R112, R105, R112 ;  /* 0x0000007069707221 */ /* 0x020fe20000010000 */
        /* <DEDUP_REMOVED lines=23> */
[----:B------:R-:W-:Y:S01]  /*acf0*/  MUFU.EX2 R99, R99 ;  /* 0x0000006300637308 */ /* 0x000fe20000000800 */
[C---:B------:R-:W-:Y:S05]  /*ad00*/  HMMA.16816.F32.BF16 R4, R28.reuse, R32, R4 ;  /* 0x000000201c04723c */ /* 0x040fea0000041804 */
[----:B--2---:R-:W-:Y:S01]  /*ad10*/  FADD.FTZ R104, R96, R104 ;  /* 0x0000006860687221 */ /* 0x004fe20000010000 */
[C---:B------:R-:W-:Y:S03]  /*ad20*/  HMMA.16816.F32.BF16 R8, R28.reuse, R34, R8 ;  /* 0x000000221c08723c */ /* 0x040fe60000041808 */
[----:B------:R-:W1:Y:S01]  /*ad30*/  MUFU.EX2 R94, R94 ;  /* 0x0000005e005e7308 */ /* 0x000e620000000800 */
[----:B------:R-:W2:Y:S01]  /*ad40*/  LDSM.16.MT88.4 R32, [R134+0x4400] ;  /* 0x004400008620783b */ /* 0x000ea20000004200 */
[C---:B---3--:R-:W-:Y:S01]  /*ad50*/  F2FP.BF16.F32.PACK_AB R20, R97.reuse, R96 ;  /* 0x000000606114723e */ /* 0x048fe200000010ff */
[C---:B------:R-:W-:Y:S07]  /*ad60*/  HMMA.16816.F32.BF16 R12, R28.reuse, R36, R12 ;  /* 0x000000241c0c723c */ /* 0x040fee000004180c */
[----:B------:R-:W3:Y:S01]  /*ad70*/  MUFU.EX2 R95, R95 ;  /* 0x0000005f005f7308 */ /* 0x000ee20000000800 */
[----:B------:R-:W-:Y:S01]  /*ad80*/  FADD.FTZ R97, R97, R104 ;  /* 0x0000006861617221 */ /* 0x000fe20000010000 */
[----:B------:R-:W-:Y:S01]  /*ad90*/  HMMA.16816.F32.BF16 R16, R28, R38, R16 ;  /* 0x000000261c10723c */ /* 0x000fe20000041810 */
[----:B------:R-:W2:Y:S07]  /*ada0*/  LDSM.16.MT88.4 R36, [R133+0x4400] ;  /* 0x004400008524783b */ /* 0x000eae0000004200 */
        /* <DEDUP_REMOVED lines=11> */
[----:B------:R-:W-:Y:S01]  /*ae60*/  MUFU.EX2 R45, R45 ;  /* 0x0000002d002d7308 */ /* 0x000fe20000000800 */
[C---:B---3--:R-:W-:Y:S01]  /*ae70*/  F2FP.BF16.F32.PACK_AB R23, R91.reuse, R90 ;  /* 0x0000005a5b17723e */ /* 0x048fe200000010ff */
[----:B------:R-:W-:Y:S08]  /*ae80*/  FADD.FTZ R91, R91, R99 ;  /* 0x000000635b5b7221 */ /* 0x000ff00000010000 */
[----:B------:R-:W1:Y:S01]  /*ae90*/  MUFU.EX2 R47, R47 ;  /* 0x0000002f002f7308 */ /* 0x000e620000000800 */
[C---:B------:R-:W-:Y:S05]  /*aea0*/  HMMA.16816.F32.BF16 R4, R20.reuse, R40, R4 ;  /* 0x000000281404723c */ /* 0x040fea0000041804 */
[----:B----4-:R-:W-:Y:S01]  /*aeb0*/  F2FP.BF16.F32.PACK_AB R28, R46, R44 ;  /* 0x0000002c2e1c723e */ /* 0x010fe200000010ff */
[C---:B------:R-:W-:Y:S03]  /*aec0*/  HMMA.16816.F32.BF16 R8, R20.reuse, R42, R8 ;  /* 0x0000002a1408723c */ /* 0x040fe60000041808 */
[----:B------:R-:W3:Y:S01]  /*aed0*/  MUFU.EX2 R48, R48 ;  /* 0x0000003000307308 */ /* 0x000ee20000000800 */
[----:B------:R-:W4:Y:S01]  /*aee0*/  LDSM.16.MT88.4 R40, [R134+0x4800] ;  /* 0x004800008628783b */ /* 0x000f220000004200 */
[----:B------:R-:W-:Y:S01]  /*aef0*/  FADD.FTZ R97, R44, R97 ;  /* 0x000000612c617221 */ /* 0x000fe20000010000 */
[C---:B-----5:R-:W-:Y:S07]  /*af00*/  HMMA.16816.F32.BF16 R12, R20.reuse, R24, R12 ;  /* 0x00000018140c723c */ /* 0x060fee000004180c */
[----:B------:R-:W5:Y:S01]  /*af10*/  MUFU.EX2 R49, R49 ;  /* 0x0000003100317308 */ /* 0x000f620000000800 */
[----:B-1----:R-:W-:Y:S01]  /*af20*/  F2FP.BF16.F32.PACK_AB R29, R47, R45 ;  /* 0x0000002d2f1d723e */ /* 0x002fe200000010ff */
[----:B------:R-:W-:Y:S01]  /*af30*/  HMMA.16816.F32.BF16 R16, R20, R26, R16 ;  /* 0x0000001a1410723c */ /* 0x000fe20000041810 */
[----:B------:R-:W1:Y:S07]  /*af40*/  LDSM.16.MT88.4 R24, [R133+0x4800] ;  /* 0x004800008518783b */ /* 0x000e6e0000004200 */
[----:B------:R-:W-:Y:S03]  /*af50*/  MUFU.EX2 R50, R50 ;  /* 0x0000003200327308 */ /* 0x000fe60000000800 */
[----:B------:R-:W-:Y:S01]  /*af60*/  FADD.FTZ R91, R45, R91 ;  /* 0x0000005b2d5b7221 */ /* 0x000fe20000010000 */
[----:B------:R-:W-:Y:S03]  /*af70*/  FADD.FTZ R46, R46, R97 ;  /* 0x000000612e2e7221 */ /* 0x000fe60000010000 */
[----:B------:R-:W-:Y:S01]  /*af80*/  FADD.FTZ R91, R47, R91 ;  /* 0x0000005b2f5b7221 */ /* 0x000fe20000010000 */
[----:B---3--:R-:W-:Y:S02]  /*af90*/  FADD.FTZ R46, R48, R46 ;  /* 0x0000002e302e7221 */ /* 0x008fe40000010000 */
[----:B------:R-:W3:Y:S01]  /*afa0*/  MUFU.EX2 R51, R51 ;  /* 0x0000003300337308 */ /* 0x000ee20000000800 */
[C---:B-----5:R-:W-:Y:S01]  /*afb0*/  F2FP.BF16.F32.PACK_AB R30, R49.reuse, R48 ;  /* 0x00000030311e723e */ /* 0x060fe200000010ff */
[----:B------:R-:W-:Y:S08]  /*afc0*/  FADD.FTZ R46, R49, R46 ;  /* 0x0000002e312e7221 */ /* 0x000ff00000010000 */
[----:B------:R-:W-:Y:S10]  /*afd0*/  MUFU.EX2 R52, R52 ;  /* 0x0000003400347308 */ /* 0x000ff40000000800 */
[----:B------:R-:W5:Y:S01]  /*afe0*/  MUFU.EX2 R3, R3 ;  /* 0x0000000300037308 */ /* 0x000f620000000800 */
[C---:B---3--:R-:W-:Y:S01]  /*aff0*/  F2FP.BF16.F32.PACK_AB R31, R51.reuse, R50 ;  /* 0x00000032331f723e */ /* 0x048fe200000010ff */
[----:B------:R-:W-:Y:S04]  /*b000*/  FADD.FTZ R50, R50, R91 ;  /* 0x0000005b32327221 */ /* 0x000fe80000010000 */
[----:B------:R-:W-:Y:S04]  /*b010*/  FADD.FTZ R50, R51, R50 ;  /* 0x0000003233327221 */ /* 0x000fe80000010000 */
[----:B------:R-:W-:Y:S01]  /*b020*/  MUFU.EX2 R53, R53 ;  /* 0x0000003500357308 */ /* 0x000fe20000000800 */
[C---:B--2---:R-:W-:Y:S06]  /*b030*/  HMMA.16816.F32.BF16 R4, R28.reuse, R32, R4 ;  /* 0x000000201c04723c */ /* 0x044fec0000041804 */
[C---:B------:R-:W-:Y:S03]  /*b040*/  HMMA.16816.F32.BF16 R8, R28.reuse, R34, R8 ;  /* 0x000000221c08723c */ /* 0x040fe60000041808 */
[----:B------:R-:W2:Y:S02]  /*b050*/  MUFU.EX2 R54, R54 ;  /* 0x0000003600367308 */ /* 0x000ea40000000800 */
[----:B-----5:R-:W-:Y:S01]  /*b060*/  F2FP.BF16.F32.PACK_AB R20, R3, R52 ;  /* 0x000000340314723e */ /* 0x020fe200000010ff */
[C---:B------:R-:W-:Y:S07]  /*b070*/  HMMA.16816.F32.BF16 R12, R28.reuse, R36, R12 ;  /* 0x000000241c0c723c */ /* 0x040fee000004180c */
[----:B------:R-:W3:Y:S01]  /*b080*/  MUFU.EX2 R55, R55 ;  /* 0x0000003700377308 */ /* 0x000ee20000000800 */
[--C-:B------:R-:W-:Y:S01]  /*b090*/  FFMA.FTZ R32, R64, UR4, -R88.reuse ;  /* 0x0000000440207c23 */ /* 0x100fe20008010858 */
[----:B------:R-:W-:Y:S01]  /*b0a0*/  HMMA.16816.F32.BF16 R16, R28, R38, R16 ;  /* 0x000000261c10723c */ /* 0x000fe20000041810 */
[----:B------:R-:W5:Y:S07]  /*b0b0*/  LDSM.16.MT88.4 R28, [R133+0x4c00] ;  /* 0x004c0000851c783b */ /* 0x000f6e0000004200 */
[----:B------:R-:W4:Y:S03]  /*b0c0*/  MUFU.EX2 R56, R56 ;  /* 0x0000003800387308 */ /* 0x000f260000000800 */
[----:B--2---:R-:W-:Y:S01]  /*b0d0*/  F2FP.BF16.F32.PACK_AB R21, R54, R53 ;  /* 0x000000353615723e */ /* 0x004fe200000010ff */
[--C-:B------:R-:W-:Y:S01]  /*b0e0*/  FFMA.FTZ R33, R66, UR4, -R85.reuse ;  /* 0x0000000442217c23 */ /* 0x100fe20008010855 */
[----:B------:R-:W-:Y:S01]  /*b0f0*/  FFMA.FTZ R88, R65, UR4, -R88 ;  /* 0x0000000441587c23 */ /* 0x000fe20008010858 */
[----:B------:R-:W-:Y:S01]  /*b100*/  FFMA.FTZ R85, R67, UR4, -R85 ;  /* 0x0000000443557c23 */ /* 0x000fe20008010855 */
[----:B------:R-:W-:Y:S03]  /*b110*/  FADD.FTZ R52, R52, R46 ;  /* 0x0000002e34347221 */ /* 0x000fe60000010000 */
[----:B------:R-:W2:Y:S01]  /*b120*/  MUFU.EX2 R57, R57 ;  /* 0x0000003900397308 */ /* 0x000ea20000000800 */
[----:B------:R-:W-:Y:S01]  /*b130*/  FADD.FTZ R53, R53, R50 ;  /* 0x0000003235357221 */ /* 0x000fe20000010000 */
[----:B------:R-:W-:Y:S01]  /*b140*/  FADD.FTZ R52, R3, R52 ;  /* 0x0000003403347221 */ /* 0x000fe20000010000 */
[----:B------:R-:W-:Y:S02]  /*b150*/  MOV R3, R0 ;  /* 0x0000000000037202 */ /* 0x000fe40000000f00 */
[----:B------:R-:W-:Y:S01]  /*b160*/  FADD.FTZ R53, R54, R53 ;  /* 0x0000003536357221 */ /* 0x000fe20000010000 */
[----:B---3--:R-:W-:Y:S04]  /*b170*/  FADD.FTZ R52, R55, R52 ;  /* 0x0000003437347221 */ /* 0x008fe80000010000 */
[----:B------:R-:W3:Y:S01]  /*b180*/  MUFU.EX2 R58, R58 ;  /* 0x0000003a003a7308 */ /* 0x000ee20000000800 */
[C---:B----4-:R-:W-:Y:S01]  /*b190*/  F2FP.BF16.F32.PACK_AB R22, R56.reuse, R55 ;  /* 0x000000373816723e */ /* 0x050fe200000010ff */
[----:B------:R-:W-:Y:S08]  /*b1a0*/  FADD.FTZ R52, R56, R52 ;  /* 0x0000003438347221 */ /* 0x000ff00000010000 */
[----:B------:R-:W4:Y:S01]  /*b1b0*/  MUFU.EX2 R59, R59 ;  /* 0x0000003b003b7308 */ /* 0x000f220000000800 */
[----:B--2---:R-:W-:Y:S09]  /*b1c0*/  FADD.FTZ R53, R57, R53 ;  /* 0x0000003539357221 */ /* 0x004ff20000010000 */
[----:B------:R-:W2:Y:S01]  /*b1d0*/  MUFU.EX2 R60, R60 ;  /* 0x0000003c003c7308 */ /* 0x000ea20000000800 */
[C---:B---3--:R-:W-:Y:S01]  /*b1e0*/  F2FP.BF16.F32.PACK_AB R23, R58.reuse, R57 ;  /* 0x000000393a17723e */ /* 0x048fe200000010ff */
[----:B------:R-:W-:Y:S08]  /*b1f0*/  FADD.FTZ R53, R58, R53 ;  /* 0x000000353a357221 */ /* 0x000ff00000010000 */
[----:B------:R-:W3:Y:S01]  /*b200*/  MUFU.EX2 R61, R61 ;  /* 0x0000003d003d7308 */ /* 0x000ee20000000800 */
[C---:B------:R-:W-:Y:S05]  /*b210*/  HMMA.16816.F32.BF16 R4, R20.reuse, R40, R4 ;  /* 0x000000281404723c */ /* 0x040fea0000041804 */
[----:B----4-:R-:W-:Y:S01]  /*b220*/  FADD.FTZ R52, R59, R52 ;  /* 0x000000343b347221 */ /* 0x010fe20000010000 */
[C---:B------:R-:W-:Y:S03]  /*b230*/  HMMA.16816.F32.BF16 R8, R20.reuse, R42, R8 ;  /* 0x0000002a1408723c */ /* 0x040fe60000041808 */
[----:B------:R-:W4:Y:S02]  /*b240*/  MUFU.EX2 R62, R62 ;  /* 0x0000003e003e7308 */ /* 0x000f240000000800 */
[----:B--2---:R-:W-:Y:S01]  /*b250*/  F2FP.BF16.F32.PACK_AB R68, R60, R59 ;  /* 0x0000003b3c44723e */ /* 0x004fe200000010ff */
[C---:B-1----:R-:W-:Y:S07]  /*b260*/  HMMA.16816.F32.BF16 R12, R20.reuse, R24, R12 ;  /* 0x00000018140c723c */ /* 0x042fee000004180c */
[----:B------:R-:W1:Y:S01]  /*b270*/  MUFU.EX2 R32, R32 ;  /* 0x0000002000207308 */ /* 0x000e620000000800 */
[----:B---3--:R-:W-:Y:S01]  /*b280*/  FADD.FTZ R53, R61, R53 ;  /* 0x000000353d357221 */ /* 0x008fe20000010000 */
[----:B------:R-:W-:Y:S08]  /*b290*/  HMMA.16816.F32.BF16 R16, R20, R26, R16 ;  /* 0x0000001a1410723c */ /* 0x000ff00000041810 */
[----:B------:R-:W2:Y:S03]  /*b2a0*/  MUFU.EX2 R88, R88 ;  /* 0x0000005800587308 */ /* 0x000ea60000000800 */
[----:B----4-:R-:W-:Y:S01]  /*b2b0*/  F2FP.BF16.F32.PACK_AB R69, R62, R61 ;  /* 0x0000003d3e45723e */ /* 0x010fe200000010ff */
[----:B------:R-:W-:Y:S01]  /*b2c0*/  FADD.FTZ R52, R60, R52 ;  /* 0x000000343c347221 */ /* 0x000fe20000010000 */
[----:B------:R-:W-:Y:S05]  /*b2d0*/  FADD.FTZ R53, R62, R53 ;  /* 0x000000353e357221 */ /* 0x000fea0000010000 */
        /* <DEDUP_REMOVED lines=10> */
[C---:B-----5:R-:W-:Y:S06]  /*b380*/  HMMA.16816.F32.BF16 R72, R68.reuse, R28, R12 ;  /* 0x0000001c4448723c */ /* 0x060fec000004180c */
[----:B------:R-:W-:Y:S01]  /*b390*/  HMMA.16816.F32.BF16 R68, R68, R30, R16 ;  /* 0x0000001e4444723c */ /* 0x000fe20000041810 */
[----:B------:R-:W-:Y:S11]  /*b3a0*/  @!UPT UIADD3 URZ, URZ, URZ, URZ ;  /* 0x0000003f3f3ff290 */ /* 0x000ff6000fffe03f */
[----:B------:R-:W-:Y:S01]  /*b3b0*/  @!UPT UIADD3 URZ, URZ, URZ, URZ ;  /* 0x0000003f3f3ff290 */ /* 0x000fe2000fffe03f */
[----:B------:R-:W-:Y:S11]  /*b3c0*/  @P0 BRA `(.L_x_3964) ;  /* 0xffffffd400c40947 */ /* 0x000ff6000383ffff */
.L_x_3960:
[----:B------:R-:W1:Y:S01]  /*b3d0*/  S2R R7, SR_TID.X ;  /* 0x0000000000077919 */ /* 0x000e620000002100 */
[----:B------:R-:W2:Y:S01]  /*b3e0*/  S2UR UR5, SR_CgaCtaId ;  /* 0x00000000000579c3 */ /* 0x000ea20000008800 */
[----:B------:R-:W-:Y:S01]  /*b3f0*/  IMAD.MOV.U32 R11, RZ, RZ, 0x3f800000 ;  /* 0x3f800000ff0b7424 */ /* 0x000fe200078e00ff */
[----:B------:R-:W-:Y:S01]  /*b400*/  UMOV UR4, 0x400 ;  /* 0x0000040000047882 */ /* 0x000fe20000000000 */
[----:B------:R-:W3:Y:S01]  /*b410*/  SHFL.BFLY PT, R9, R156, 0x2, 0x1f ;  /* 0x0c401f009c097f89 */ /* 0x000ee200000e0000 */
[----:B------:R-:W-:Y:S01]  /*b420*/  IMAD.MOV.U32 R10, RZ, RZ, 0x3f800000 ;  /* 0x3f800000ff0a7424 */ /* 0x000fe200078e00ff */
[----:B------:R-:W-:Y:S02]  /*b430*/  BSSY B0, `(.L_x_3965) ;  /* 0x000009b000007945 */ /* 0x000fe40003800000 */
[----:B------:R-:W4:Y:S01]  /*b440*/  SHFL.BFLY PT, R3, R155, 0x2, 0x1f ;  /* 0x0c401f009b037f89 */ /* 0x000f2200000e0000 */
[----:B------:R-:W5:Y:S01]  /*b450*/  S2R R17, SR_TID.X ;  /* 0x0000000000117919 */ /* 0x000f620000002100 */
[----:B------:R-:W-:Y:S01]  /*b460*/  BAR.SYNC.DEFER_BLOCKING 0x0 ;  /* 0x0000000000007b1d */ /* 0x000fe20000010000 */
[----:B--2---:R-:W-:-:S07]  /*b470*/  ULEA UR5, UR5, UR4, 0x18 ;  /* 0x0000000405057291 */ /* 0x004fce000f8ec03f */
[----:B------:R-:W2:Y:S01]  /*b480*/  S2UR UR4, SR_CTAID.Z ;  /* 0x00000000000479c3 */ /* 0x000ea20000002700 */
[----:B---3--:R-:W-:Y:S01]  /*b490*/  FADD.FTZ R9, R9, R156 ;  /* 0x0000009c09097221 */ /* 0x008fe20000010000 */
[----:B----4-:R-:W-:Y:S01]  /*b4a0*/  FADD.FTZ R155, R3, R155 ;  /* 0x0000009b039b7221 */ /* 0x010fe20000010000 */
[----:B-1----:R-:W-:-:S03]  /*b4b0*/  SHF.R.S32.HI R6, RZ, 0x1f, R7 ;  /* 0x0000001fff067819 */ /* 0x002fc60000011407 */
[----:B------:R-:W1:Y:S01]  /*b4c0*/  SHFL.BFLY PT, R3, R9, 0x1, 0x1f ;  /* 0x0c201f0009037f89 */ /* 0x000e6200000e0000 */
[----:B------:R-:W-:-:S03]  /*b4d0*/  LEA.HI R14, R6, R7, RZ, 0x2 ;  /* 0x00000007060e7211 */ /* 0x000fc600078f10ff */
[----:B------:R-:W3:Y:S01]  /*b4e0*/  SHFL.BFLY PT, R8, R155, 0x1, 0x1f ;  /* 0x0c201f009b087f89 */ /* 0x000ee200000e0000 */
[----:B------:R-:W-:Y:S02]  /*b4f0*/  LEA.HI R5, R6, R7, RZ, 0x5 ;  /* 0x0000000706057211 */ /* 0x000fe400078f28ff */
[----:B------:R-:W-:Y:S02]  /*b500*/  LOP3.LUT R16, R14, 0xfffffffc, RZ, 0xc0, !PT ;  /* 0xfffffffc0e107812 */ /* 0x000fe400078ec0ff */
[----:B------:R-:W-:Y:S02]  /*b510*/  SHF.R.S32.HI R15, RZ, 0x5, R5 ;  /* 0x00000005ff0f7819 */ /* 0x000fe40000011405 */
[----:B-----5:R-:W-:Y:S01]  /*b520*/  SHF.R.S32.HI R4, RZ, 0x1f, R17 ;  /* 0x0000001fff047819 */ /* 0x020fe20000011411 */
[----:B------:R-:W-:Y:S01]  /*b530*/  IMAD.IADD R16, R7, 0x1, -R16 ;  /* 0x0000000107107824 */ /* 0x000fe200078e0a10 */
[----:B------:R-:W-:Y:S02]  /*b540*/  SHF.R.S32.HI R14, RZ, 0x2, R14 ;  /* 0x00000002ff0e7819 */ /* 0x000fe4000001140e */
[----:B------:R-:W-:Y:S01]  /*b550*/  LEA.HI R13, R4, R17, RZ, 0x3 ;  /* 0x00000011040d7211 */ /* 0x000fe200078f18ff */
[----:B------:R-:W-:Y:S01]  /*b560*/  IMAD R15, R15, 0x100, R16 ;  /* 0x000001000f0f7824 */ /* 0x000fe200078e0210 */
[----:B------:R-:W-:-:S02]  /*b570*/  SHF.R.S32.HI R16, RZ, 0x1f, R14 ;  /* 0x0000001fff107819 */ /* 0x000fc4000001140e */
[----:B------:R-:W-:Y:S02]  /*b580*/  LEA.HI R4, R4, R17, RZ, 0x5 ;  /* 0x0000001104047211 */ /* 0x000fe400078f28ff */
[----:B------:R-:W-:Y:S02]  /*b590*/  LOP3.LUT R12, R13, 0xfffffff8, RZ, 0xc0, !PT ;  /* 0xfffffff80d0c7812 */ /* 0x000fe400078ec0ff */
[----:B------:R-:W-:Y:S01]  /*b5a0*/  LEA.HI R16, R16, R14, RZ, 0x3 ;  /* 0x0000000e10107211 */ /* 0x000fe200078f18ff */
[----:B-1----:R-:W-:Y:S01]  /*b5b0*/  FADD.FTZ R9, R9, R3 ;  /* 0x0000000309097221 */ /* 0x002fe20000010000 */
[----:B------:R-:W-:Y:S01]  /*b5c0*/  LOP3.LUT R3, R4, 0xffffffe0, RZ, 0xc0, !PT ;  /* 0xffffffe004037812 */ /* 0x000fe200078ec0ff */
[----:B------:R-:W-:Y:S01]  /*b5d0*/  IMAD.IADD R12, R17, 0x1, -R12 ;  /* 0x00000001110c7824 */ /* 0x000fe200078e0a0c */
[----:B------:R-:W-:Y:S01]  /*b5e0*/  LOP3.LUT R16, R16, 0xfffffff8, RZ, 0xc0, !PT ;  /* 0xfffffff810107812 */ /* 0x000fe200078ec0ff */
[----:B---3--:R-:W-:Y:S01]  /*b5f0*/  FADD.FTZ R8, R155, R8 ;  /* 0x000000089b087221 */ /* 0x008fe20000010000 */
[----:B------:R-:W-:Y:S01]  /*b600*/  LEA.HI R19, R6, R7, RZ, 0x4 ;  /* 0x0000000706137211 */ /* 0x000fe200078f20ff */
[----:B------:R-:W-:Y:S01]  /*b610*/  IMAD.IADD R3, R17, 0x1, -R3 ;  /* 0x0000000111037824 */ /* 0x000fe200078e0a03 */
[----:B------:R-:W-:-:S02]  /*b620*/  IADD3 R16, R14, -R16, RZ ;  /* 0x800000100e107210 */ /* 0x000fc40007ffe0ff */
[----:B------:R-:W-:Y:S02]  /*b630*/  LEA.HI R17, R12, R12, RZ, 0x1 ;  /* 0x0000000c0c117211 */ /* 0x000fe400078f08ff */
[----:B------:R-:W-:Y:S02]  /*b640*/  SHF.R.S32.HI R14, RZ, 0x3, R13 ;  /* 0x00000003ff0e7819 */ /* 0x000fe4000001140d */
[----:B------:R-:W-:Y:S02]  /*b650*/  LEA.HI R18, R6, R7, RZ, 0x6 ;  /* 0x0000000706127211 */ /* 0x000fe400078f30ff */
[----:B------:R-:W-:Y:S02]  /*b660*/  LOP3.LUT R21, R17, 0xfffffffe, RZ, 0xc0, !PT ;  /* 0xfffffffe11157812 */ /* 0x000fe400078ec0ff */
[----:B------:R-:W-:Y:S01]  /*b670*/  LEA.HI R20, R13, R14, RZ, 0x1 ;  /* 0x0000000e0d147211 */ /* 0x000fe200078f08ff */
[----:B------:R-:W-:Y:S01]  /*b680*/  IMAD.SHL.U32 R18, R18, 0x4, RZ ;  /* 0x0000000412127824 */ /* 0x000fe200078e00ff */
[----:B------:R-:W-:Y:S01]  /*b690*/  SHF.R.S32.HI R19, RZ, 0x4, R19 ;  /* 0x00000004ff137819 */ /* 0x000fe20000011413 */
[----:B------:R-:W-:Y:S01]  /*b6a0*/  IMAD.IADD R12, R12, 0x1, -R21 ;  /* 0x000000010c0c7824 */ /* 0x000fe200078e0a15 */
[----:B------:R-:W-:-:S02]  /*b6b0*/  LOP3.LUT R20, R20, 0xfffffffe, RZ, 0xc0, !PT ;  /* 0xfffffffe14147812 */ /* 0x000fc400078ec0ff */
[----:B------:R-:W-:Y:S01]  /*b6c0*/  LEA.HI R21, R16, R16, RZ, 0x1 ;  /* 0x0000001010157211 */ /* 0x000fe200078f08ff */
[----:B------:R-:W-:Y:S01]  /*b6d0*/  IMAD.SHL.U32 R13, R19, 0x40, RZ ;  /* 0x00000040130d7824 */ /* 0x000fe200078e00ff */
[----:B------:R-:W-:Y:S01]  /*b6e0*/  FSETP.NE.FTZ.AND P3, PT, R9, RZ, PT ;  /* 0x000000ff0900720b */ /* 0x000fe20003f75000 */
[----:B------:R-:W-:Y:S01]  /*b6f0*/  IMAD.IADD R20, R14, 0x1, -R20 ;  /* 0x000000010e147824 */ /* 0x000fe200078e0a14 */
[----:B------:R-:W-:Y:S02]  /*b700*/  LOP3.LUT R18, R18, 0x3fffff00, RZ, 0xc0, !PT ;  /* 0x3fffff0012127812 */ /* 0x000fe400078ec0ff */
[----:B------:R-:W-:Y:S02]  /*b710*/  SHF.R.S32.HI R19, RZ, 0x1, R21 ;  /* 0x00000001ff137819 */ /* 0x000fe40000011415 */
[----:B------:R-:W-:Y:S02]  /*b720*/  FSETP.NE.FTZ.AND P2, PT, R8, RZ, PT ;  /* 0x000000ff0800720b */ /* 0x000fe40003f55000 */
[----:B------:R-:W-:-:S02]  /*b730*/  SHF.R.S32.HI R17, RZ, 0x1, R17 ;  /* 0x00000001ff117819 */ /* 0x000fc40000011411 */
[----:B------:R-:W-:Y:S01]  /*b740*/  LEA R20, R20, R18, 0x5 ;  /* 0x0000001214147211 */ /* 0x000fe200078e28ff */
[----:B------:R-:W-:Y:S01]  /*b750*/  IMAD.SHL.U32 R18, R19, 0x40, RZ ;  /* 0x0000004013127824 */ /* 0x000fe200078e00ff */
[----:B------:R-:W-:Y:S01]  /*b760*/  LOP3.LUT R21, R21, 0x1fffffe, RZ, 0xc0, !PT ;  /* 0x01fffffe15157812 */ /* 0x000fe200078ec0ff */
[----:B------:R-:W-:Y:S01]  /*b770*/  IMAD.SHL.U32 R17, R17, 0x8, RZ ;  /* 0x0000000811117824 */ /* 0x000fe200078e00ff */
[----:B------:R-:W-:Y:S01]  /*b780*/  LOP3.LUT R13, R13, 0xc0, RZ, 0xc0, !PT ;  /* 0x000000c00d0d7812 */ /* 0x000fe200078ec0ff */
[----:B------:R-:W1:Y:S01]  /*b790*/  @P3 MUFU.RCP R11, R9 ;  /* 0x00000009000b3308 */ /* 0x000e620000001000 */
[----:B------:R-:W-:Y:S01]  /*b7a0*/  LOP3.LUT R18, R18, 0xc0, RZ, 0xc0, !PT ;  /* 0x000000c012127812 */ /* 0x000fe200078ec0ff */
[----:B------:R-:W-:Y:S01]  /*b7b0*/  IMAD.IADD R21, R16, 0x1, -R21 ;  /* 0x0000000110157824 */ /* 0x000fe200078e0a15 */
[----:B------:R-:W-:Y:S01]  /*b7c0*/  LOP3.LUT R17, R13, 0x18, R17, 0xf8, !PT ;  /* 0x000000180d117812 */ /* 0x000fe200078ef811 */
[----:B------:R-:W-:Y:S01]  /*b7d0*/  IMAD R12, R12, 0x4, R20 ;  /* 0x000000040c0c7824 */ /* 0x000fe200078e0214 */
[----:B------:R-:W-:Y:S01]  /*b7e0*/  SHF.R.U32.HI R13, RZ, 0x3, R13 ;  /* 0x00000003ff0d7819 */ /* 0x000fe2000001160d */
[----:B------:R-:W-:Y:S01]  /*b7f0*/  IMAD R15, R21, 0x10, R15 ;  /* 0x00000010150f7824 */ /* 0x000fe200078e020f */
[----:B------:R-:W-:Y:S01]  /*b800*/  LEA.HI R16, R18, R18, RZ, 0x1d ;  /* 0x0000001212107211 */ /* 0x000fe200078fe8ff */
[----:B------:R-:W3:Y:S01]  /*b810*/  @P2 MUFU.RCP R10, R8 ;  /* 0x00000008000a2308 */ /* 0x000ee20000001000 */
[----:B------:R-:W-:Y:S01]  /*b820*/  LOP3.LUT P0, RZ, R19, 0x2, RZ, 0xc0, !PT ;  /* 0x0000000213ff7812 */ /* 0x000fe2000780c0ff */
[----:B------:R-:W4:Y:S01]  /*b830*/  @P3 LDC R35, c[0x0][0x2e8] ;  /* 0x0000ba00ff233b82 */ /* 0x000f220000000800 */
[----:B------:R-:W-:Y:S01]  /*b840*/  LOP3.LUT R13, R17, R13, RZ, 0x3c, !PT ;  /* 0x0000000d110d7212 */ /* 0x000fe200078e3cff */
[----:B------:R-:W-:Y:S01]  /*b850*/  IMAD.U32 R16, R15, 0x2, R16 ;  /* 0x000000020f107824 */ /* 0x000fe200078e0010 */
[----:B------:R-:W-:-:S02]  /*b860*/  LOP3.LUT R17, R19, 0x1, RZ, 0xc0, !PT ;  /* 0x0000000113117812 */ /* 0x000fc400078ec0ff */
[----:B------:R-:W-:Y:S01]  /*b870*/  MOV R15, 0xffffffe0 ;  /* 0xffffffe0000f7802 */ /* 0x000fe20000000f00 */
[----:B------:R-:W-:Y:S01]  /*b880*/  IMAD.IADD R13, R12, 0x1, R13 ;  /* 0x000000010c0d7824 */ /* 0x000fe200078e020d */
[----:B------:R-:W-:Y:S01]  /*b890*/  ISETP.NE.U32.AND P1, PT, R17, 0x1, PT ;  /* 0x000000011100780c */ /* 0x000fe20003f25070 */
[C---:B-1----:R-:W-:Y:S01]  /*b8a0*/  FMUL.FTZ R80, R11.reuse, R80 ;  /* 0x000000500b507220 */ /* 0x042fe20000410000 */
[----:B------:R-:W-:Y:S01]  /*b8b0*/  LEA R16, R16, UR5, 0x2 ;  /* 0x0000000510107c11 */ /* 0x000fe2000f8e10ff */
[----:B------:R-:W-:Y:S01]  /*b8c0*/  FMUL.FTZ R81, R11, R81 ;  /* 0x000000510b517220 */ /* 0x000fe20000410000 */
[----:B------:R-:W-:Y:S01]  /*b8d0*/  SEL R15, R15, 0x20, !P1 ;  /* 0x000000200f0f7807 */ /* 0x000fe20004800000 */
[C---:B------:R-:W-:Y:S01]  /*b8e0*/  FMUL.FTZ R76, R11.reuse, R76 ;  /* 0x0000004c0b4c7220 */ /* 0x040fe20000410000 */
[C---:B------:R-:W-:Y:S01]  /*b8f0*/  FMUL.FTZ R77, R11.reuse, R77 ;  /* 0x0000004d0b4d7220 */ /* 0x040fe20000410000 */
[C---:B------:R-:W-:Y:S01]  /*b900*/  FMUL.FTZ R72, R11.reuse, R72 ;  /* 0x000000480b487220 */ /* 0x040fe20000410000 */
[C---:B------:R-:W-:Y:S01]  /*b910*/  FMUL.FTZ R73, R11.reuse, R73 ;  /* 0x000000490b497220 */ /* 0x040fe20000410000 */
[C---:B------:R-:W-:Y:S01]  /*b920*/  FMUL.FTZ R68, R11.reuse, R68 ;  /* 0x000000440b447220 */ /* 0x040fe20000410000 */
[----:B------:R-:W-:Y:S01]  /*b930*/  FMUL.FTZ R69, R11, R69 ;  /* 0x000000450b457220 */ /* 0x000fe20000410000 */
[----:B------:R-:W-:-:S02]  /*b940*/  VIADD R11, R16, 0x40 ;  /* 0x00000040100b7836 */ /* 0x000fc40000000000 */
[----:B---3--:R-:W-:Y:S01]  /*b950*/  FMUL.FTZ R83, R10, R83 ;  /* 0x000000530a537220 */ /* 0x008fe20000410000 */
        /* <DEDUP_REMOVED lines=8> */
[----:B------:R-:W-:Y:S01]  /*b9e0*/  IMAD.IADD R10, R16, 0x1, R15 ;  /* 0x00000001100a7824 */ /* 0x000fe200078e020f */
[----:B------:R-:W-:Y:S01]  /*b9f0*/  STS.64 [R16], R80 ;  /* 0x0000005010007388 */ /* 0x000fe20000000a00 */
[----:B------:R-:W-:Y:S01]  /*ba00*/  IMAD.IADD R15, R15, 0x1, R11 ;  /* 0x000000010f0f7824 */ /* 0x000fe200078e020b */
[----:B------:R-:W-:Y:S01]  /*ba10*/  SHF.R.S32.HI R4, RZ, 0x5, R4 ;  /* 0x00000005ff047819 */ /* 0x000fe20000011404 */
[----:B------:R-:W1:Y:S01]  /*ba20*/  @P2 LDC R34, c[0x0][0x2e8] ;  /* 0x0000ba00ff222b82 */ /* 0x000e620000000800 */
[----:B------:R3:W-:Y:S01]  /*ba30*/  STS.64 [R16+0x400], R82 ;  /* 0x0004005210007388 */ /* 0x0007e20000000a00 */
[----:B------:R-:W-:Y:S01]  /*ba40*/  LOP3.LUT R5, R5, 0xffffffe0, RZ, 0xc0, !PT ;  /* 0xffffffe005057812 */ /* 0x000fe200078ec0ff */
[----:B------:R-:W5:Y:S01]  /*ba50*/  @P3 MUFU.LG2 R9, R9 ;  /* 0x0000000900093308 */ /* 0x000f620000000c00 */
[----:B------:R-:W-:Y:S01]  /*ba60*/  SHF.R.S32.HI R32, RZ, 0x1f, R4 ;  /* 0x0000001fff207819 */ /* 0x000fe20000011404 */
[----:B------:R-:W-:Y:S01]  /*ba70*/  STS.64 [R10], R76 ;  /* 0x0000004c0a007388 */ /* 0x000fe20000000a00 */
[----:B------:R-:W-:Y:S01]  /*ba80*/  LEA.HI R33, R6, R7, RZ, 0x3 ;  /* 0x0000000706217211 */ /* 0x000fe200078f18ff */
[----:B------:R-:W-:Y:S01]  /*ba90*/  IMAD.IADD R5, R7, 0x1, -R5 ;  /* 0x0000000107057824 */ /* 0x000fe200078e0a05 */
[----:B------:R-:W-:Y:S01]  /*baa0*/  LEA.HI R6, R32, R4, RZ, 0x2 ;  /* 0x0000000420067211 */ /* 0x000fe200078f10ff */
[----:B------:R-:W-:Y:S01]  /*bab0*/  STS.64 [R10+0x400], R78 ;  /* 0x0004004e0a007388 */ /* 0x000fe20000000a00 */
[----:B------:R-:W-:Y:S01]  /*bac0*/  SHF.R.S32.HI R32, RZ, 0x1f, R3 ;  /* 0x0000001fff207819 */ /* 0x000fe20000011403 */
[----:B------:R-:W2:Y:S01]  /*bad0*/  @P2 MUFU.LG2 R8, R8 ;  /* 0x0000000800082308 */ /* 0x000ea20000000c00 */
[----:B------:R-:W-:Y:S01]  /*bae0*/  LOP3.LUT R6, R6, 0xfffffffc, RZ, 0xc0, !PT ;  /* 0xfffffffc06067812 */ /* 0x000fe200078ec0ff */
[----:B------:R-:W-:Y:S01]  /*baf0*/  STS.64 [R11], R72 ;  /* 0x000000480b007388 */ /* 0x000fe20000000a00 */
[----:B------:R-:W-:Y:S01]  /*bb00*/  LEA.HI R32, R32, R3, RZ, 0x2 ;  /* 0x0000000320207211 */ /* 0x000fe200078f10ff */
[----:B------:R-:W-:Y:S01]  /*bb10*/  IMAD.MOV R3, RZ, RZ, -R148 ;  /* 0x000000ffff037224 */ /* 0x000fe200078e0a94 */
[----:B------:R-:W-:Y:S01]  /*bb20*/  LOP3.LUT P0, RZ, R5, 0x3, RZ, 0xc0, !PT ;  /* 0x0000000305ff7812 */ /* 0x000fe2000780c0ff */
[----:B------:R1:W-:Y:S01]  /*bb30*/  STS.64 [R11+0x400], R74 ;  /* 0x0004004a0b007388 */ /* 0x0003e20000000a00 */
[----:B------:R-:W-:Y:S01]  /*bb40*/  LOP3.LUT R33, R33, 0xfffffff8, RZ, 0xc0, !PT ;  /* 0xfffffff821217812 */ /* 0x000fe200078ec0ff */
[----:B------:R-:W-:Y:S01]  /*bb50*/  IMAD.MOV.U32 R5, RZ, RZ, -0x800000 ;  /* 0xff800000ff057424 */ /* 0x000fe200078e00ff */
[----:B------:R-:W-:Y:S01]  /*bb60*/  IADD3 R6, R4, -R6, RZ ;  /* 0x8000000604067210 */ /* 0x000fe20007ffe0ff */
[----:B------:R-:W-:Y:S01]  /*bb70*/  STS.64 [R15], R68 ;  /* 0x000000440f007388 */ /* 0x000fe20000000a00 */
[----:B------:R-:W-:Y:S01]  /*bb80*/  SHF.R.S32.HI R32, RZ, 0x2, R32 ;  /* 0x00000002ff207819 */ /* 0x000fe20000011420 */
[----:B------:R-:W-:-:S02]  /*bb90*/  IMAD.IADD R33, R7, 0x1, -R33 ;  /* 0x0000000107217824 */ /* 0x000fc400078e0a21 */
[----:B-----5:R-:W-:Y:S01]  /*bba0*/  @P3 FMUL.FTZ R9, R9, 0.69314718246459960938 ;  /* 0x3f31721809093820 */ /* 0x020fe20000410000 */
[----:B------:R5:W-:Y:S01]  /*bbb0*/  STS.64 [R15+0x400], R70 ;  /* 0x000400460f007388 */ /* 0x000be20000000a00 */
[----:B------:R-:W-:Y:S01]  /*bbc0*/  MOV R4, 0xff800000 ;  /* 0xff80000000047802 */ /* 0x000fe20000000f00 */
[----:B------:R-:W-:Y:S01]  /*bbd0*/  IMAD R6, R6, 0x10, R32 ;  /* 0x0000001006067824 */ /* 0x000fe200078e0220 */
[----:B---3--:R-:W-:Y:S01]  /*bbe0*/  LEA R16, R13, UR5, 0x2 ;  /* 0x000000050d107c11 */ /* 0x008fe2000f8e10ff */
[----:B------:R-:W-:Y:S01]  /*bbf0*/  BAR.SYNC.DEFER_BLOCKING 0x0 ;  /* 0x0000000000007b1d */ /* 0x000fe20000010000 */
[----:B------:R-:W-:Y:S02]  /*bc00*/  IMAD.SHL.U32 R32, R33, 0x4, RZ ;  /* 0x0000000421207824 */ /* 0x000fe400078e00ff */
[----:B--2---:R-:W-:Y:S01]  /*bc10*/  @P2 FMUL.FTZ R8, R8, 0.69314718246459960938 ;  /* 0x3f31721808082820 */ /* 0x004fe20000410000 */
[----:B----4-:R-:W-:-:S03]  /*bc20*/  @P3 FFMA.FTZ R4, R2, R35, R9 ;  /* 0x0000002302043223 */ /* 0x010fc60000010009 */
[----:B-1----:R-:W-:Y:S01]  /*bc30*/  @P2 FFMA.FTZ R5, R0, R34, R8 ;  /* 0x0000002200052223 */ /* 0x002fe20000010008 */
[----:B------:R-:W-:Y:S01]  /*bc40*/  SHF.R.S32.HI R33, RZ, 0x1f, R32 ;  /* 0x0000001fff217819 */ /* 0x000fe20000011420 */
[----:B------:R-:W1:Y:S01]  /*bc50*/  S2R R12, SR_CTAID.Y ;  /* 0x00000000000c7919 */ /* 0x000e620000002600 */
[----:B------:R-:W2:Y:S01]  /*bc60*/  S2R R13, SR_CTAID.X ;  /* 0x00000000000d7919 */ /* 0x000ea20000002500 */
[----:B------:R-:W1:Y:S08]  /*bc70*/  LDC.64 R10, c[0x0][0x2c0] ;  /* 0x0000b000ff0a7b82 */ /* 0x000e700000000a00 */
[----:B-----5:R-:W3:Y:S01]  /*bc80*/  LDC R15, c[0x0][0x270] ;  /* 0x00009c00ff0f7b82 */ /* 0x020ee20000000800 */
[----:B------:R4:W2:Y:S04]  /*bc90*/  LDS.128 R28, [R16] ;  /* 0x00000000101c7984 */ /* 0x0008a80000000c00 */
[----:B------:R4:W3:Y:S04]  /*bca0*/  LDS.128 R24, [R16+0x800] ;  /* 0x0008000010187984 */ /* 0x0008e80000000c00 */
[----:B------:R4:W4:Y:S04]  /*bcb0*/  LDS.128 R20, [R16+0x1000] ;  /* 0x0010000010147984 */ /* 0x0009280000000c00 */
[----:B------:R-:W4:Y:S01]  /*bcc0*/  LDS.128 R16, [R16+0x1800] ;  /* 0x0018000010107984 */ /* 0x000f220000000c00 */
[----:B-1----:R-:W-:-:S02]  /*bcd0*/  IMAD R10, R12, R10, R148 ;  /* 0x0000000a0c0a7224 */ /* 0x002fc400078e0294 */
[----:B--2---:R-:W-:Y:S02]  /*bce0*/  IMAD.SHL.U32 R13, R13, 0x40, RZ ;  /* 0x000000400d0d7824 */ /* 0x004fe400078e00ff */
[----:B---3--:R-:W-:-:S04]  /*bcf0*/  IMAD R3, R15, R3, UR4 ;  /* 0x000000040f037e24 */ /* 0x008fc8000f8e0203 */
[----:B------:R-:W-:-:S04]  /*bd00*/  IMAD R3, R10, R15, R3 ;  /* 0x0000000f0a037224 */ /* 0x000fc800078e0203 */
[----:B------:R-:W-:Y:S01]  /*bd10*/  IMAD R3, R3, R11, R13 ;  /* 0x0000000b03037224 */ /* 0x000fe200078e020d */
[----:B----4-:R-:W-:Y:S06]  /*bd20*/  @P0 BRA `(.L_x_3966) ;  /* 0x00000000002c0947 */ /* 0x010fec0003800000 */
[C---:B------:R-:W-:Y:S01]  /*bd30*/  VIADD R7, R6.reuse, 0x8 ;  /* 0x0000000806077836 */ /* 0x040fe20000000000 */
        /* <DEDUP_REMOVED lines=10> */
.L_x_3966:
[----:B------:R-:W-:Y:S05]  /*bde0*/  BSYNC B0 ;  /* 0x0000000000007941 */ /* 0x000fea0003800000 */
.L_x_3965:
        /* <DEDUP_REMOVED lines=24> */
.L_x_3967:
        /* <DEDUP_REMOVED lines=9> */
.L_x_5364:


//--------------------- .text._ZN5flash24flash_fwd_splitkv_kernelI23Flash_fwd_kernel_traitsILi32ELi64ELi128ELi4ELb0ELb0EN7cutlass10bfloat16_tE19Flash_kernel_traitsILi32ELi64ELi128ELi4ES3_EELb1ELb0ELb0ELb0ELb0ELb1ELb1ELb0EEEvNS_16Flash_fwd_paramsE --------------------------
	.section	.text._ZN5flash24flash_fwd_splitkv_kernelI23Flash_fwd_kernel_traitsILi32ELi64ELi128ELi4ELb0ELb0EN7cutlass10bfloat16_tE19Flash_kernel_traitsILi32ELi64ELi128ELi4ES3_EELb1ELb0ELb0ELb0ELb0ELb1ELb1ELb0EEEvNS_16Flash_fwd_paramsE,"ax",@progbits
	.align	128
        .global         _ZN5flash24flash_fwd_splitkv_kernelI23Flash_fwd_kernel_traitsILi32ELi64ELi128ELi4ELb0ELb0EN7cutlass10bfloat16_tE19Flash_kernel_traitsILi32ELi64ELi128ELi4ES3_EELb1ELb0ELb0ELb0ELb0ELb1ELb1ELb0EEEvNS_16Flash_fwd_paramsE
        .type           _ZN5flash24flash_fwd_splitkv_kernelI23Flash_fwd_kernel_traitsILi32ELi64ELi128ELi4ELb0ELb0EN7cutlass10bfloat16_tE19Flash_kernel_traitsILi32ELi64ELi128ELi4ES3_EELb1ELb0ELb0ELb0ELb0ELb1ELb1ELb0EEEvNS_16Flash_fwd_paramsE,@function
        .size           _ZN5flash24flash_fwd_splitkv_kernelI23Flash_fwd_kernel_traitsILi32ELi64ELi128ELi4ELb0ELb0EN7cutlass10bfloat16_tE19Flash_kernel_traitsILi32ELi64ELi128ELi4ES3_EELb1ELb0ELb0ELb0ELb0ELb1ELb1ELb0EEEvNS_16Flash_fwd_paramsE,(.L_x_5365 - _ZN5flash24flash_fwd_splitkv_kernelI23Flash_fwd_kernel_traitsILi32ELi64ELi128ELi4ELb0ELb0EN7cutlass10bfloat16_tE19Flash_kernel_traitsILi32ELi64ELi128ELi4ES3_EELb1ELb0ELb0ELb0ELb0ELb1ELb1ELb0EEEvNS_16Flash_fwd_paramsE)
        .other          _ZN5flash24flash_fwd_splitkv_kernelI23Flash_fwd_kernel_traitsILi32ELi64ELi128ELi4ELb0ELb0EN7cutlass10bfloat16_tE19Flash_kernel_traitsILi32ELi64ELi128ELi4ES3_EELb1ELb0ELb0ELb0ELb0ELb1ELb1ELb0EEEvNS_16Flash_fwd_paramsE,@"STO_CUDA_ENTRY STV_DEFAULT"
_ZN5flash24flash_fwd_splitkv_kernelI23Flash_fwd_kernel_traitsILi32ELi64ELi128ELi4ELb0ELb0EN7cutlass10bfloat16_tE19Flash_kernel_traitsILi32ELi64ELi128ELi4ES3_EELb1ELb0ELb0ELb0ELb0ELb1ELb1ELb0EEEvNS_16Flash_fwd_paramsE:
.text._ZN5flash24flash_fwd_splitkv_kernelI23Flash_fwd_kernel_traitsILi32ELi64ELi128ELi4ELb0ELb0EN7cutlass10bfloat16_tE19Flash_kernel_traitsILi32ELi64ELi128ELi4ES3_EELb1ELb0ELb0ELb0ELb0ELb1ELb1ELb0EEEvNS_16Flash_fwd_paramsE:
[----:B------:R-:W-:Y:S08]  /*0000*/  LDC R1, c[0x0][0x28] ;  /* 0x00000a00ff017b82 */ /* 0x000ff00000000800 */
[----:B------:R-:W1:Y:S01]  /*0010*/  LDC R5, c[0x0][0x270] ;  /* 0x00009c00ff057b82 */ /* 0x000e620000000800 */
[----:B------:R-:W2:Y:S01]  /*0020*/  S2R R12, SR_CTAID.Z ;  /* 0x00000000000c7919 */ /* 0x000ea20000002700 */
[----:B------:R-:W-:Y:S01]  /*0030*/  MOV R2, RZ ;  /* 0x000000ff00027202 */ /* 0x000fe20000000f00 */
[----:B------:R-:W-:Y:S01]  /*0040*/  ULDC.64 UR12, c[0x0][0x208] ;  /* 0x00008200000c7ab9 */ /* 0x000fe20000000a00 */
[----:B------:R-:W-:-:S04]  /*0050*/  MOV R17, 0xffffffff ;  /* 0xffffffff00117802 */ /* 0x000fc80000000f00 */
        /* <DEDUP_REMOVED lines=30> */
[----:B------:R-:W3:Y:S01]  /*0240*/  @P1 LDG.E R56, desc[UR12][R22.64+0x4] ;  /* 0x0000040c16381981 */ /* 0x000ee2000c1e1900 */
[----:B--2---:R-:W-:Y:S01]  /*0250*/  ISETP.NE.AND P3, PT, R0, RZ, PT ;  /* 0x000000ff0000720c */ /* 0x004fe20003f65270 */
[----:B------:R-:W-:Y:S01]  /*0260*/  IMAD.MOV.U32 R19, RZ, RZ, RZ ;  /* 0x000000ffff137224 */ /* 0x000fe200078e00ff */
[----:B-1----:R-:W-:Y:S02]  /*0270*/  ISETP.EQ.U32.AND P2, PT, R2, RZ, PT ;  /* 0x000000ff0200720c */ /* 0x002fe40003f42070 */
[----:B------:R-:W-:-:S02]  /*0280*/  MOV R14, 0xffffffff ;  /* 0xffffffff000e7802 */ /* 0x000fc40000000f00 */
[----:B------:R-:W-:Y:S01]  /*0290*/  ISETP.EQ.OR.EX P2, PT, R3, RZ, !P3, P2 ;  /* 0x000000ff0300720c */ /* 0x000fe20005f42720 */
[C---:B----4-:R-:W-:Y:S01]  /*02a0*/  @P0 IMAD.WIDE R20, R153.reuse, 0x4, R6 ;  /* 0x0000000499140825 */ /* 0x050fe200078e0206 */
[----:B------:R-:W1:Y:S04]  /*02b0*/  S2R R10, SR_CTAID.X ;  /* 0x00000000000a7919 */ /* 0x000e680000002500 */
[----:B------:R2:W5:Y:S01]  /*02c0*/  @P0 LDG.E R19, desc[UR12][R20.64] ;  /* 0x0000000c14130981 */ /* 0x000562000c1e1900 */
[----:B---3--:R-:W-:-:S06]  /*02d0*/  IMAD.WIDE R6, R153, 0x4, R8 ;  /* 0x0000000499067825 */ /* 0x008fcc00078e0208 */
[----:B------:R2:W5:Y:S01]  /*02e0*/  @!P2 LDG.E R14, desc[UR12][R6.64] ;  /* 0x0000000c060ea981 */ /* 0x000562000c1e1900 */
[----:B------:R-:W-:Y:S01]  /*02f0*/  ISETP.NE.U32.AND P0, PT, R2, RZ, PT ;  /* 0x000000ff0200720c */ /* 0x000fe20003f05070 */
[----:B------:R-:W3:Y:S03]  /*0300*/  S2R R0, SR_CTAID.Y ;  /* 0x0000000000007919 */ /* 0x000ee60000002600 */
[----:B------:R-:W-:Y:S02]  /*0310*/  ISETP.NE.AND.EX P0, PT, R3, RZ, PT, P0 ;  /* 0x000000ff0300720c */ /* 0x000fe40003f05300 */
[----:B------:R-:W-:-:S05]  /*0320*/  IADD3 R2, -R153, RZ, RZ ;  /* 0x000000ff99027210 */ /* 0x000fca0007ffe1ff */
[----:B------:R-:W-:Y:S02]  /*0330*/  IMAD R12, R5, R2, R12 ;  /* 0x00000002050c7224 */ /* 0x000fe400078e020c */
[----:B------:R-:W-:-:S06]  /*0340*/  @P1 IMAD.IADD R56, R56, 0x1, -R17 ;  /* 0x0000000138381824 */ /* 0x000fcc00078e0a11 */
[----:B------:R-:W4:Y:S01]  /*0350*/  @!P1 LDC R56, c[0x0][0x2c4] ;  /* 0x0000b100ff389b82 */ /* 0x000f220000000800 */
[----:B-123--:R-:W-:Y:S05]  /*0360*/  @!P0 BRA `(.L_x_3968) ;  /* 0x0000000000108947 */ /* 0x00efea0003800000 */
[----:B------:R-:W2:Y:S02]  /*0370*/  @P3 LDG.E R3, desc[UR12][R6.64+0x4] ;  /* 0x0000040c06033981 */ /* 0x000ea4000c1e1900 */
[----:B--2--5:R-:W-:-:S06]  /*0380*/  @P3 IADD3 R4, R3, -R14, RZ ;  /* 0x8000000e03043210 */ /* 0x024fcc0007ffe0ff */
[----:B------:R2:W5:Y:S01]  /*0390*/  @!P3 LDG.E R4, desc[UR12][R6.64] ;  /* 0x0000000c0604b981 */ /* 0x000562000c1e1900 */
[----:B------:R-:W-:Y:S05]  /*03a0*/  BRA `(.L_x_3969) ;  /* 0x0000000000047947 */ /* 0x000fea0003800000 */
.L_x_3968:
[----:B------:R-:W1:Y:S02]  /*03b0*/  LDC R4, c[0x0][0x2c8] ;  /* 0x0000b200ff047b82 */ /* 0x000e640000000800 */
.L_x_3969:
        /* <DEDUP_REMOVED lines=10> */
[----:B-----5:R-:W-:-:S07]  /*0460*/  @P3 IMAD.IADD R53, R20, 0x1, -R19 ;  /* 0x0000000114353824 */ /* 0x020fce00078e0a13 */
[----:B---3--:R-:W3:Y:S08]  /*0470*/  LDC R3, c[0x0][0x2c8] ;  /* 0x0000b200ff037b82 */ /* 0x008ef00000000800 */
[----:B------:R-:W4:Y:S01]  /*0480*/  LDC R54, c[0x0][0x398] ;  /* 0x0000e600ff367b82 */ /* 0x000f220000000800 */
[----:B--2---:R-:W-:-:S04]  /*0490*/  IABS R9, R7 ;  /* 0x0000000700097213 */ /* 0x004fc80000000000 */
[----:B------:R-:W2:Y:S01]  /*04a0*/  I2F.RP R2, R9 ;  /* 0x0000000900027306 */ /* 0x000ea20000209400 */
[----:B---3--:R-:W-:-:S05]  /*04b0*/  VIADD R3, R3, 0x7f ;  /* 0x0000007f03037836 */ /* 0x008fca0000000000 */
[----:B------:R-:W-:-:S04]  /*04c0*/  SHF.R.S32.HI R18, RZ, 0x1f, R3 ;  /* 0x0000001fff127819 */ /* 0x000fc80000011403 */
[----:B------:R-:W-:Y:S01]  /*04d0*/  LEA.HI R18, R18, R3, RZ, 0x7 ;  /* 0x0000000312127211 */ /* 0x000fe200078f38ff */
[----:B--2---:R-:W2:Y:S03]  /*04e0*/  MUFU.RCP R22, R2 ;  /* 0x0000000200167308 */ /* 0x004ea60000001000 */
[----:B------:R-:W-:-:S05]  /*04f0*/  LEA.HI.SX32 R18, R18, R7, 0x19 ;  /* 0x0000000712127211 */ /* 0x000fca00078fcaff */
[----:B------:R-:W-:-:S05]  /*0500*/  VIADD R18, R18, 0xffffffff ;  /* 0xffffffff12127836 */ /* 0x000fca0000000000 */
[----:B------:R-:W-:Y:S02]  /*0510*/  IABS R3, R18 ;  /* 0x0000001200037213 */ /* 0x000fe40000000000 */
[-C--:B------:R-:W-:Y:S01]  /*0520*/  LOP3.LUT R18, R18, R7.reuse, RZ, 0x3c, !PT ;  /* 0x0000000712127212 */ /* 0x080fe200078e3cff */
[----:B--2---:R-:W-:Y:S01]  /*0530*/  VIADD R22, R22, 0xffffffe ;  /* 0x0ffffffe16167836 */ /* 0x004fe20000000000 */
[----:B------:R-:W-:Y:S02]  /*0540*/  IABS R2, R7 ;  /* 0x0000000700027213 */ /* 0x000fe40000000000 */
[----:B------:R-:W-:Y:S01]  /*0550*/  ISETP.GE.AND P0, PT, R18, RZ, PT ;  /* 0x000000ff1200720c */ /* 0x000fe20003f06270 */
[----:B------:R-:W2:Y:S02]  /*0560*/  F2I.FTZ.U32.TRUNC.NTZ R23, R22 ;  /* 0x0000001600177305 */ /* 0x000ea4000021f000 */
[----:B------:R-:W-:Y:S02]  /*0570*/  IMAD.MOV R2, RZ, RZ, -R2 ;  /* 0x000000ffff027224 */ /* 0x000fe400078e0a02 */
[----:B--2---:R-:W-:-:S02]  /*0580*/  IMAD.MOV R6, RZ, RZ, -R23 ;  /* 0x000000ffff067224 */ /* 0x004fc400078e0a17 */
        /* <DEDUP_REMOVED lines=21> */
[----:B------:R-:W-:Y:S01]  /*06e0*/  VIADD R9, R53, 0x7f ;  /* 0x0000007f35097836 */ /* 0x000fe20000000000 */
[----:B------:R-:W1:Y:S01]  /*06f0*/  S2R R7, SR_TID.X ;  /* 0x0000000000077919 */ /* 0x000e620000002100 */
        /* <DEDUP_REMOVED lines=10> */
[----:B-1----:R-:W-:Y:S05]  /*07a0*/  @!P0 BRA `(.L_x_3970) ;  /* 0x0000000000e48947 */ /* 0x002fea0003800000 */
[----:B------:R-:W1:Y:S01]  /*07b0*/  LDC.64 R2, c[0x0][0x2c0] ;  /* 0x0000b000ff027b82 */ /* 0x000e620000000a00 */
[----:B------:R-:W-:Y:S01]  /*07c0*/  SHF.R.S32.HI R6, RZ, 0x1f, R7 ;  /* 0x0000001fff067819 */ /* 0x000fe20000011407 */
[----:B------:R-:W-:Y:S01]  /*07d0*/  ULDC UR4, c[0x0][0x2dc] ;  /* 0x0000b70000047ab9 */ /* 0x000fe20000000800 */
[----:B------:R-:W-:Y:S02]  /*07e0*/  IMAD.IADD R56, R56, 0x1, -R55 ;  /* 0x0000000138387824 */ /* 0x000fe400078e0a37 */
[----:B------:R-:W-:-:S04]  /*07f0*/  LEA.HI R6, R6, R7, RZ, 0x3 ;  /* 0x0000000706067211 */ /* 0x000fc800078f18ff */
[----:B------:R-:W-:-:S05]  /*0800*/  LOP3.LUT R4, R6, 0xfffffff8, RZ, 0xc0, !PT ;  /* 0xfffffff806047812 */ /* 0x000fca00078ec0ff */
[----:B------:R-:W-:-:S05]  /*0810*/  IMAD.IADD R4, R7, 0x1, -R4 ;  /* 0x0000000107047824 */ /* 0x000fca00078e0a04 */
[----:B------:R-:W-:Y:S01]  /*0820*/  ISETP.NE.AND P3, PT, R4, RZ, PT ;  /* 0x000000ff0400720c */ /* 0x000fe20003f65270 */
[----:B-1----:R-:W-:-:S04]  /*0830*/  IMAD R2, R0, R2, R153 ;  /* 0x0000000200027224 */ /* 0x002fc800078e0299 */
[----:B------:R-:W-:Y:S01]  /*0840*/  IMAD R0, R2, R5, R12 ;  /* 0x0000000502007224 */ /* 0x000fe200078e020c */
[----:B------:R-:W-:Y:S01]  /*0850*/  SHF.R.S32.HI R5, RZ, 0x3, R6 ;  /* 0x00000003ff057819 */ /* 0x000fe20000011406 */
[----:B------:R-:W-:Y:S02]  /*0860*/  IMAD.SHL.U32 R2, R4, 0x4, RZ ;  /* 0x0000000404027824 */ /* 0x000fe400078e00ff */
[----:B------:R-:W-:Y:S01]  /*0870*/  IMAD R0, R0, R3, R55 ;  /* 0x0000000300007224 */ /* 0x000fe200078e0237 */
[C---:B------:R-:W-:Y:S01]  /*0880*/  ISETP.GE.OR P3, PT, R5.reuse, R56, P3 ;  /* 0x000000380500720c */ /* 0x040fe20001f66670 */
[C---:B------:R-:W-:Y:S01]  /*0890*/  VIADD R7, R5.reuse, 0x20 ;  /* 0x0000002005077836 */ /* 0x040fe20000000000 */
[--C-:B------:R-:W-:Y:S01]  /*08a0*/  SHF.R.S32.HI R3, RZ, 0x1f, R2.reuse ;  /* 0x0000001fff037819 */ /* 0x100fe20000011402 */
[----:B------:R-:W-:Y:S01]  /*08b0*/  IMAD R6, R0, UR4, RZ ;  /* 0x0000000400067c24 */ /* 0x000fe2000f8e02ff */
[----:B------:R-:W-:Y:S02]  /*08c0*/  ULDC UR4, c[0x0][0x2d0] ;  /* 0x0000b40000047ab9 */ /* 0x000fe40000000800 */
[----:B------:R-:W-:Y:S01]  /*08d0*/  ISETP.GE.AND P6, PT, R2, UR4, PT ;  /* 0x0000000402007c0c */ /* 0x000fe2000bfc6270 */
[----:B------:R-:W-:Y:S01]  /*08e0*/  IMAD.WIDE R8, R5, 0x20, R2 ;  /* 0x0000002005087825 */ /* 0x000fe200078e0202 */
[----:B------:R-:W-:-:S02]  /*08f0*/  ULDC.64 UR4, c[0x0][0x288] ;  /* 0x0000a20000047ab9 */ /* 0x000fc40000000a00 */
[----:B------:R-:W-:Y:S02]  /*0900*/  ISETP.GE.OR P5, PT, R5, R56, P6 ;  /* 0x000000380500720c */ /* 0x000fe400037a6670 */
[----:B------:R-:W-:-:S04]  /*0910*/  IADD3 R3, P0, R6, R8, RZ ;  /* 0x0000000806037210 */ /* 0x000fc80007f1e0ff */
[----:B------:R-:W-:Y:S01]  /*0920*/  LEA.HI.X.SX32 R6, R6, R9, 0x1, P0 ;  /* 0x0000000906067211 */ /* 0x000fe200000f0eff */
[----:B------:R-:W-:Y:S01]  /*0930*/  VIADD R9, R5, 0x10 ;  /* 0x0000001005097836 */ /* 0x000fe20000000000 */
[----:B------:R-:W-:-:S04]  /*0940*/  LEA R2, P0, R3, UR4, 0x2 ;  /* 0x0000000403027c11 */ /* 0x000fc8000f8010ff */
[----:B------:R-:W-:Y:S01]  /*0950*/  LEA.HI.X R3, R3, UR5, R6, 0x2, P0 ;  /* 0x0000000503037c11 */ /* 0x000fe200080f1406 */
[----:B------:R-:W-:Y:S01]  /*0960*/  ULDC.64 UR4, c[0x0][0x2b8] ;  /* 0x0000ae0000047ab9 */ /* 0x000fe20000000a00 */
[-C--:B------:R-:W-:Y:S02]  /*0970*/  ISETP.GE.AND P0, PT, R7, R56.reuse, PT ;  /* 0x000000380700720c */ /* 0x080fe40003f06270 */
[CC--:B------:R-:W-:Y:S01]  /*0980*/  ISETP.GE.AND P1, PT, R9.reuse, R56.reuse, PT ;  /* 0x000000380900720c */ /* 0x0c0fe20003f26270 */
[----:B------:R1:W-:Y:S01]  /*0990*/  @!P5 STG.E.128 desc[UR12][R2.64], RZ ;  /* 0x000000ff0200d986 */ /* 0x0003e2000c101d0c */
[----:B------:R-:W-:Y:S01]  /*09a0*/  ISETP.GE.OR P4, PT, R9, R56, P6 ;  /* 0x000000380900720c */ /* 0x000fe20003786670 */
[----:B------:R-:W-:Y:S01]  /*09b0*/  VIADD R9, R5, 0x30 ;  /* 0x0000003005097836 */ /* 0x000fe20000000000 */
[----:B------:R-:W-:Y:S02]  /*09c0*/  ISETP.NE.OR P0, PT, R4, RZ, P0 ;  /* 0x000000ff0400720c */ /* 0x000fe40000705670 */
[----:B------:R-:W-:-:S02]  /*09d0*/  SHF.R.S32.HI R6, RZ, 0x1f, R0 ;  /* 0x0000001fff067819 */ /* 0x000fc40000011400 */
[----:B------:R-:W-:Y:S02]  /*09e0*/  IADD3 R0, P2, R0, R5, RZ ;  /* 0x0000000500007210 */ /* 0x000fe40007f5e0ff */
[-C--:B------:R-:W-:Y:S02]  /*09f0*/  ISETP.GE.OR P5, PT, R7, R56.reuse, P6 ;  /* 0x000000380700720c */ /* 0x080fe400037a6670 */
[----:B------:R-:W-:Y:S02]  /*0a00*/  ISETP.GE.OR P6, PT, R9, R56, P6 ;  /* 0x000000380900720c */ /* 0x000fe400037c6670 */
[----:B------:R-:W-:Y:S01]  /*0a10*/  LEA.HI.X.SX32 R5, R5, R6, 0x1, P2 ;  /* 0x0000000605057211 */ /* 0x000fe200010f0eff */
[----:B------:R1:W-:Y:S01]  /*0a20*/  @!P4 STG.E.128 desc[UR12][R2.64+0x800], RZ ;  /* 0x000800ff0200c986 */ /* 0x0003e2000c101d0c */
[----:B------:R-:W-:Y:S01]  /*0a30*/  LEA R10, P2, R0, UR4, 0x2 ;  /* 0x00000004000a7c11 */ /* 0x000fe2000f8410ff */
[----:B------:R-:W-:Y:S01]  /*0a40*/  @!P3 IMAD.MOV.U32 R6, RZ, RZ, -0x800000 ;  /* 0xff800000ff06b424 */ /* 0x000fe200078e00ff */
[----:B------:R-:W-:-:S02]  /*0a50*/  ISETP.NE.OR P1, PT, R4, RZ, P1 ;  /* 0x000000ff0400720c */ /* 0x000fc40000f25670 */
        /* <DEDUP_REMOVED lines=14> */
.L_x_3970:
        /* <DEDUP_REMOVED lines=24> */
.L_x_3971:
[----:B------:R-:W-:Y:S05]  /*0cc0*/  @!P6 BRA `(.L_x_3972) ;  /* 0x000000040040e947 */ /* 0x000fea0003800000 */
[----:B------:R-:W1:Y:S01]  /*0cd0*/  LDC R19, c[0x0][0x380] ;  /* 0x0000e000ff137b82 */ /* 0x000e620000000800 */
[----:B------:R-:W-:Y:S01]  /*0ce0*/  LEA R6, R24, 0xffffff80, 0x7 ;  /* 0xffffff8018067811 */ /* 0x000fe200078e38ff */
[----:B------:R-:W-:-:S03]  /*0cf0*/  ULDC.64 UR4, c[0x0][0x230] ;  /* 0x00008c0000047ab9 */ /* 0x000fc60000000a00 */
[----:B-----5:R-:W-:-:S03]  /*0d00*/  IABS R0, R6 ;  /* 0x0000000600007213 */ /* 0x020fc60000000000 */
        /* <DEDUP_REMOVED lines=26> */
[----:B------:R-:W4:Y:S01]  /*0eb0*/  LDG.E R0, desc[UR12][R20.64] ;  /* 0x0000000c14007981 */ /* 0x000f22000c1e1900 */
[----:B--2---:R-:W-:Y:S02]  /*0ec0*/  IABS R2, R13 ;  /* 0x0000000d00027213 */ /* 0x004fe40000000000 */
[----:B------:R-:W-:Y:S02]  /*0ed0*/  IADD3 R15, -R15, RZ, RZ ;  /* 0x000000ff0f0f7210 */ /* 0x000fe40007ffe1ff */
[----:B------:R-:W1:Y:S03]  /*0ee0*/  I2F.RP R5, R2 ;  /* 0x0000000200057306 */ /* 0x000e660000209400 */
[----:B------:R-:W-:-:S05]  /*0ef0*/  IMAD R6, R19, R15, R6 ;  /* 0x0000000f13067224 */ /* 0x000fca00078e0206 */
        /* <DEDUP_REMOVED lines=32> */
[----:B------:R-:W-:Y:S02]  /*1100*/  IMAD.IADD R15, R15, 0x1, R4 ;  /* 0x000000010f0f7824 */ /* 0x000fe400078e0204 */
[----:B---3--:R-:W-:-:S02]  /*1110*/  IMAD R4, R11, R48, RZ ;  /* 0x000000300b047224 */ /* 0x008fc400078e02ff */
[----:B------:R-:W-:-:S04]  /*1120*/  IMAD.WIDE.U32 R14, R6, R48, R14 ;  /* 0x00000030060e7225 */ /* 0x000fc800078e000e */
[----:B------:R-:W-:Y:S02]  /*1130*/  IMAD R4, R6, R49, R4 ;  /* 0x0000003106047224 */ /* 0x000fe400078e0204 */
[----:B------:R-:W-:-:S03]  /*1140*/  IMAD.WIDE.U32 R18, R0, R2, RZ ;  /* 0x0000000200127225 */ /* 0x000fc600078e00ff */
        /* <DEDUP_REMOVED lines=8> */
.L_x_3972:
        /* <DEDUP_REMOVED lines=22> */
[----:B------:R-:W-:Y:S02]  /*1330*/  ISETP.GE.AND P1, PT, R4, RZ, PT ;  /* 0x000000ff0400720c */ /* 0x000fe40003f26270 */
[----:B------:R-:W-:-:S05]  /*1340*/  @P3 IADD3 R4, R19, R14, RZ ;  /* 0x0000000e13043210 */ /* 0x000fca0007ffe0ff */
[C---:B--2---:R-:W-:Y:S02]  /*1350*/  @P3 IMAD R15, R4.reuse, R49, RZ ;  /* 0x00000031040f3224 */ /* 0x044fe400078e02ff */
[----:B------:R-:W-:-:S04]  /*1360*/  @P3 IMAD.WIDE.U32 R4, R4, R48, RZ ;  /* 0x0000003004043225 */ /* 0x000fc800078e00ff */
[----:B------:R-:W-:Y:S02]  /*1370*/  @!P0 IMAD.IADD R2, R2, 0x1, -R3 ;  /* 0x0000000102028824 */ /* 0x000fe400078e0a03 */
[----:B------:R-:W-:Y:S01]  /*1380*/  @!P0 VIADD R20, R20, 0x1 ;  /* 0x0000000114148836 */ /* 0x000fe20000000000 */
[----:B------:R-:W-:Y:S01]  /*1390*/  ISETP.NE.AND P0, PT, R13, RZ, PT ;  /* 0x000000ff0d00720c */ /* 0x000fe20003f05270 */
[----:B------:R-:W-:Y:S01]  /*13a0*/  @P3 IMAD.IADD R15, R5, 0x1, R15 ;  /* 0x00000001050f3824 */ /* 0x000fe200078e020f */
        /* <DEDUP_REMOVED lines=18> */
.L_x_3974:
        /* <DEDUP_REMOVED lines=31> */
.L_x_3973:
[----:B------:R-:W-:Y:S01]  /*16c0*/  ISETP.NE.AND P4, PT, R17, -0x1, PT ;  /* 0xffffffff1100780c */ /* 0x000fe20003f85270 */
[----:B------:R-:W-:Y:S01]  /*16d0*/  VIADD R150, R24, 0xffffffff ;  /* 0xffffffff18967836 */ /* 0x000fe20000000000 */
[----:B------:R-:W-:Y:S01]  /*16e0*/  SHF.R.S32.HI R8, RZ, 0x1f, R7 ;  /* 0x0000001fff087819 */ /* 0x000fe20000011407 */
[----:B------:R-:W-:Y:S01]  /*16f0*/  IMAD.IADD R144, R56, 0x1, -R55 ;  /* 0x0000000138907824 */ /* 0x000fe200078e0a37 */
[----:B------:R-:W1:Y:S01]  /*1700*/  S2UR UR4, SR_CgaCtaId ;  /* 0x00000000000479c3 */ /* 0x000e620000008800 */
[----:B-----5:R-:W-:Y:S01]  /*1710*/  IMAD.SHL.U32 R0, R150, 0x80, RZ ;  /* 0x0000008096007824 */ /* 0x020fe200078e00ff */
[CC--:B------:R-:W-:Y:S01]  /*1720*/  LEA.HI R19, R8.reuse, R7.reuse, RZ, 0x2 ;  /* 0x0000000708137211 */ /* 0x0c0fe200078f10ff */
[----:B------:R-:W-:Y:S01]  /*1730*/  ULDC.64 UR6, c[0x0][0x258] ;  /* 0x0000960000067ab9 */ /* 0x000fe20000000a00 */
[----:B------:R-:W-:Y:S01]  /*1740*/  LEA.HI R62, R8, R7, RZ, 0x5 ;  /* 0x00000007083e7211 */ /* 0x000fe200078f28ff */
[----:B------:R-:W-:Y:S01]  /*1750*/  ULDC.64 UR8, c[0x0][0x268] ;  /* 0x00009a0000087ab9 */ /* 0x000fe20000000a00 */
[----:B------:R-:W-:Y:S01]  /*1760*/  LOP3.LUT R152, R19, 0xfffffffc, RZ, 0xc0, !PT ;  /* 0xfffffffc13987812 */ /* 0x000fe200078ec0ff */
[----:B------:R-:W-:Y:S01]  /*1770*/  UMOV UR5, 0x400 ;  /* 0x0000040000057882 */ /* 0x000fe20000000000 */
[----:B------:R-:W-:Y:S01]  /*1780*/  SHF.R.S32.HI R20, RZ, 0x2, R19 ;  /* 0x00000002ff147819 */ /* 0x000fe20000011413 */
[----:B------:R-:W2:Y:S01]  /*1790*/  @P4 LDC.64 R4, c[0x0][0x240] ;  /* 0x00009000ff044b82 */ /* 0x000ea20000000a00 */
[----:B------:R-:W-:Y:S01]  /*17a0*/  @!P4 SHF.R.S32.HI R21, RZ, 0x1f, R153 ;  /* 0x0000001fff15c819 */ /* 0x000fe20000011499 */
[----:B------:R-:W-:Y:S01]  /*17b0*/  IMAD.IADD R152, R7, 0x1, -R152 ;  /* 0x0000000107987824 */ /* 0x000fe200078e0a98 */
[----:B------:R-:W-:Y:S01]  /*17c0*/  LEA.HI R19, R19, R20, RZ, 0x1 ;  /* 0x0000001413137211 */ /* 0x000fe200078f08ff */
[----:B------:R-:W-:Y:S01]  /*17d0*/  BSSY B0, `(.L_x_3975) ;  /* 0x000004a000007945 */ /* 0x000fe20003800000 */
[----:B------:R-:W-:-:S02]  /*17e0*/  SHF.R.S32.HI R58, RZ, 0x5, R62 ;  /* 0x00000005ff3a7819 */ /* 0x000fc4000001143e */
[----:B------:R-:W-:Y:S01]  /*17f0*/  SHF.L.U32 R152, R152, 0x3, RZ ;  /* 0x0000000398987819 */ /* 0x000fe200000006ff */
[----:B------:R-:W3:Y:S01]  /*1800*/  @!P4 LDC.64 R2, c[0x0][0x228] ;  /* 0x00008a00ff02cb82 */ /* 0x000ee20000000a00 */
[----:B------:R-:W-:-:S05]  /*1810*/  LOP3.LUT R19, R19, 0x7fffffe, RZ, 0xc0, !PT ;  /* 0x07fffffe13137812 */ /* 0x000fca00078ec0ff */
[----:B------:R-:W-:Y:S01]  /*1820*/  IMAD.IADD R19, R20, 0x1, -R19 ;  /* 0x0000000114137824 */ /* 0x000fe200078e0a13 */
[----:B-1----:R-:W-:-:S03]  /*1830*/  ULEA UR4, UR4, UR5, 0x18 ;  /* 0x0000000504047291 */ /* 0x002fc6000f8ec03f */
[----:B------:R-:W-:Y:S02]  /*1840*/  IMAD R19, R58, 0x8, R19 ;  /* 0x000000083a137824 */ /* 0x000fe400078e0213 */
[----:B--2---:R-:W-:-:S04]  /*1850*/  @P4 IMAD.WIDE.U32 R22, R17, R4, RZ ;  /* 0x0000000411164225 */ /* 0x004fc800078e00ff */
[----:B------:R-:W-:Y:S02]  /*1860*/  @P4 IMAD R17, R17, R5, R23 ;  /* 0x0000000511114224 */ /* 0x000fe400078e0217 */
[-C--:B---3--:R-:W-:Y:S02]  /*1870*/  @!P4 IMAD R4, R21, R2.reuse, RZ ;  /* 0x000000021504c224 */ /* 0x088fe400078e02ff */
[----:B------:R-:W-:-:S04]  /*1880*/  @!P4 IMAD.WIDE.U32 R26, R153, R2, RZ ;  /* 0x00000002991ac225 */ /* 0x000fc800078e00ff */
[----:B------:R-:W-:Y:S02]  /*1890*/  @!P4 IMAD R5, R153, R3, R4 ;  /* 0x000000039905c224 */ /* 0x000fe400078e0204 */
[C---:B------:R-:W-:Y:S02]  /*18a0*/  VIADD R3, R20.reuse, 0x20 ;  /* 0x0000002014037836 */ /* 0x040fe40000000000 */
[----:B------:R-:W-:Y:S02]  /*18b0*/  IMAD.IADD R4, R53, 0x1, -R0 ;  /* 0x0000000135047824 */ /* 0x000fe400078e0a00 */
[----:B------:R-:W-:Y:S01]  /*18c0*/  @!P4 IMAD.IADD R17, R27, 0x1, R5 ;  /* 0x000000011b11c824 */ /* 0x000fe200078e0205 */
[C---:B------:R-:W-:Y:S01]  /*18d0*/  ISETP.GE.AND P5, PT, R3.reuse, R144, PT ;  /* 0x000000900300720c */ /* 0x040fe20003fa6270 */
[----:B------:R-:W-:Y:S01]  /*18e0*/  VIADD R21, R20, 0x40 ;  /* 0x0000004014157836 */ /* 0x000fe20000000000 */
[CC--:B------:R-:W-:Y:S02]  /*18f0*/  ISETP.GE.AND P1, PT, R3.reuse, R4.reuse, PT ;  /* 0x000000040300720c */ /* 0x0c0fe40003f26270 */
[----:B------:R-:W-:-:S02]  /*1900*/  ISETP.GE.AND P3, PT, R3, R4, PT ;  /* 0x000000040300720c */ /* 0x000fc40003f66270 */
[----:B------:R-:W-:Y:S01]  /*1910*/  @P4 MOV R3, R22 ;  /* 0x0000001600034202 */ /* 0x000fe20000000f00 */
[----:B------:R-:W-:Y:S01]  /*1920*/  @!P4 IMAD.MOV.U32 R3, RZ, RZ, R26 ;  /* 0x000000ffff03c224 */ /* 0x000fe200078e001a */
[----:B------:R-:W-:Y:S02]  /*1930*/  IADD3 R28, P4, R152, R18, RZ ;  /* 0x00000012981c7210 */ /* 0x000fe40007f9e0ff */
[----:B------:R-:W-:Y:S02]  /*1940*/  SHF.R.S32.HI R18, RZ, 0x1f, R152 ;  /* 0x0000001fff127819 */ /* 0x000fe40000011498 */
[----:B------:R-:W-:Y:S02]  /*1950*/  LEA.HI R5, R8, R7, RZ, 0x3 ;  /* 0x0000000708057211 */ /* 0x000fe400078f18ff */
[----:B------:R-:W-:Y:S01]  /*1960*/  ISETP.GE.AND P0, PT, R21, R4, PT ;  /* 0x000000041500720c */ /* 0x000fe20003f06270 */
[----:B------:R-:W-:Y:S01]  /*1970*/  IMAD.X R29, R18, 0x1, R15, P4 ;  /* 0x00000001121d7824 */ /* 0x000fe200020e060f */
[----:B------:R-:W-:-:S02]  /*1980*/  IADD3 R30, P4, R152, R16, RZ ;  /* 0x00000010981e7210 */ /* 0x000fc40007f9e0ff */
[----:B------:R-:W-:Y:S01]  /*1990*/  SHF.R.S32.HI R2, RZ, 0x3, R5 ;  /* 0x00000003ff027819 */ /* 0x000fe20000011405 */
[----:B------:R-:W-:Y:S01]  /*19a0*/  IMAD.WIDE.U32 R28, R9, UR8, R28 ;  /* 0x00000008091c7c25 */ /* 0x000fe2000f8e001c */
[----:B------:R-:W-:Y:S02]  /*19b0*/  ISETP.GE.AND P2, PT, R21, R4, PT ;  /* 0x000000041500720c */ /* 0x000fe40003f46270 */
[----:B------:R-:W-:Y:S01]  /*19c0*/  SHF.R.S32.HI R21, RZ, 0x1f, R20 ;  /* 0x0000001fff157819 */ /* 0x000fe20000011414 */
[----:B------:R-:W-:Y:S01]  /*19d0*/  IMAD.X R31, R18, 0x1, R14, P4 ;  /* 0x00000001121f7824 */ /* 0x000fe200020e060e */
[----:B------:R-:W-:Y:S01]  /*19e0*/  IADD3 R16, P4, R152, R3, RZ ;  /* 0x0000000398107210 */ /* 0x000fe20007f9e0ff */
[----:B------:R-:W-:Y:S01]  /*19f0*/  IMAD.SHL.U32 R23, R2, 0x40, RZ ;  /* 0x0000004002177824 */ /* 0x000fe200078e00ff */
[----:B------:R-:W-:Y:S01]  /*1a00*/  SHF.R.S32.HI R3, RZ, 0x1f, R12 ;  /* 0x0000001fff037819 */ /* 0x000fe2000001140c */
[----:B------:R-:W-:-:S03]  /*1a10*/  IMAD.WIDE R14, R10, 0x40, R20 ;  /* 0x000000400a0e7825 */ /* 0x000fc600078e0214 */
[----:B------:R-:W-:Y:S01]  /*1a20*/  LOP3.LUT R23, R23, 0xc0, RZ, 0xc0, !PT ;  /* 0x000000c017177812 */ /* 0x000fe200078ec0ff */
[----:B------:R-:W-:Y:S01]  /*1a30*/  IMAD.X R17, R18, 0x1, R17, P4 ;  /* 0x0000000112117824 */ /* 0x000fe200020e0611 */
[C---:B------:R-:W-:Y:S01]  /*1a40*/  IADD3 R26, P4, R20.reuse, R6, RZ ;  /* 0x00000006141a7210 */ /* 0x040fe20007f9e0ff */
[----:B------:R-:W-:Y:S01]  /*1a50*/  IMAD R3, R3, UR6, RZ ;  /* 0x0000000603037c24 */ /* 0x000fe2000f8e02ff */
[----:B------:R-:W-:Y:S01]  /*1a60*/  LOP3.LUT R22, R23, 0x18, R152, 0xf8, !PT ;  /* 0x0000001817167812 */ /* 0x000fe200078ef898 */
[----:B------:R-:W-:Y:S01]  /*1a70*/  IMAD R10, R13, UR8, RZ ;  /* 0x000000080d0a7c24 */ /* 0x000fe2000f8e02ff */
[----:B------:R-:W-:Y:S01]  /*1a80*/  SHF.R.U32.HI R23, RZ, 0x3, R23 ;  /* 0x00000003ff177819 */ /* 0x000fe20000011617 */
[----:B------:R-:W-:Y:S01]  /*1a90*/  IMAD.X R11, R21, 0x1, R11, P4 ;  /* 0x00000001150b7824 */ /* 0x000fe200020e060b */
[----:B------:R-:W-:Y:S01]  /*1aa0*/  ISETP.GE.AND P4, PT, R20, R144, PT ;  /* 0x000000901400720c */ /* 0x000fe20003f86270 */
[----:B------:R-:W-:Y:S01]  /*1ab0*/  IMAD R3, R12, UR7, R3 ;  /* 0x000000070c037c24 */ /* 0x000fe2000f8e0203 */
[----:B------:R-:W-:Y:S01]  /*1ac0*/  LOP3.LUT R22, R22, R23, RZ, 0x3c, !PT ;  /* 0x0000001716167212 */ /* 0x000fe200078e3cff */
[----:B------:R-:W-:-:S03]  /*1ad0*/  IMAD.WIDE.U32 R16, R12, UR6, R16 ;  /* 0x000000060c107c25 */ /* 0x000fc6000f8e0010 */
[----:B------:R-:W-:Y:S01]  /*1ae0*/  LEA R19, R19, R22, 0x5 ;  /* 0x0000001613137211 */ /* 0x000fe200078e28ff */
[----:B------:R-:W-:Y:S02]  /*1af0*/  IMAD R10, R9, UR9, R10 ;  /* 0x00000009090a7c24 */ /* 0x000fe4000f8e020a */
[----:B------:R-:W-:Y:S01]  /*1b00*/  IMAD R6, R21, R48, RZ ;  /* 0x0000003015067224 */ /* 0x000fe200078e02ff */
[----:B------:R-:W-:Y:S01]  /*1b10*/  LEA R151, R19, UR4, 0x1 ;  /* 0x0000000413977c11 */ /* 0x000fe2000f8e08ff */
[----:B------:R-:W-:Y:S02]  /*1b20*/  IMAD.IADD R13, R17, 0x1, R3 ;  /* 0x00000001110d7824 */ /* 0x000fe400078e0203 */
[----:B------:R-:W-:Y:S05]  /*1b30*/  @P4 BRA `(.L_x_3976) ;  /* 0x00000000004c4947 */ /* 0x000fea0003800000 */
        /* <DEDUP_REMOVED lines=19> */
.L_x_3976:
[----:B------:R-:W-:Y:S05]  /*1c70*/  BSYNC B0 ;  /* 0x0000000000007941 */ /* 0x000fea0003800000 */
.L_x_3975:
        /* <DEDUP_REMOVED lines=8> */
[----:B------:R-:W-:-:S03]  /*1d00*/  IMAD.MOV.U32 R14, RZ, RZ, R16 ;  /* 0x000000ffff0e7224 */ /* 0x000fc600078e0010 */
[----:B------:R-:W-:Y:S01]  /*1d10*/  IMAD.X R12, RZ, RZ, R15, P4 ;  /* 0x000000ffff0c7224 */ /* 0x000fe200020e060f */
[----:B------:R-:W-:-:S03]  /*1d20*/  MOV R15, R13 ;  /* 0x0000000d000f7202 */ /* 0x000fc60000000f00 */
[----:B------:R-:W-:Y:S02]  /*1d30*/  IMAD R12, R12, UR6, RZ ;  /* 0x000000060c0c7c24 */ /* 0x000fe4000f8e02ff */
        /* <DEDUP_REMOVED lines=10> */
.L_x_3978:
[----:B------:R-:W-:Y:S05]  /*1de0*/  BSYNC B0 ;  /* 0x0000000000007941 */ /* 0x000fea0003800000 */
.L_x_3977:
        /* <DEDUP_REMOVED lines=22> */
.L_x_3980:
[----:B------:R-:W-:Y:S05]  /*1f50*/  BSYNC B0 ;  /* 0x0000000000007941 */ /* 0x000fea0003800000 */
.L_x_3979:
        /* <DEDUP_REMOVED lines=13> */
[----:B-1----:R-:W-:-:S04]  /*2030*/  LEA R12, P1, R9, UR6, 0x1 ;  /* 0x00000006090c7c11 */ /* 0x002fc8000f8208ff */
[----:B------:R-:W-:-:S05]  /*2040*/  LEA.HI.X R13, R9, UR7, R8, 0x1, P1 ;  /* 0x00000007090d7c11 */ /* 0x000fca00088f0c08 */
[----:B------:R-:W-:Y:S01]  /*2050*/  @!PT LDS RZ, [RZ] ;  /* 0x00000000fffff984 */ /* 0x000fe20000000800 */
[----:B------:R-:W-:Y:S01]  /*2060*/  @!PT LDS RZ, [RZ] ;  /* 0x00000000fffff984 */ /* 0x000fe20000000800 */
[----:B------:R-:W-:Y:S01]  /*2070*/  @!PT LDS RZ, [RZ] ;  /* 0x00000000fffff984 */ /* 0x000fe20000000800 */
[----:B------:R1:W-:Y:S04]  /*2080*/  LDGSTS.E.BYPASS.LTC128B.128 [R151+0x1800], desc[UR12][R12.64] ;  /* 0x018000000c977fae */ /* 0x0003e8000b901d4c */
.L_x_3982:
[----:B------:R-:W-:Y:S05]  /*2090*/  BSYNC B0 ;  /* 0x0000000000007941 */ /* 0x000fea0003800000 */
.L_x_3981:
[----:B------:R-:W-:Y:S01]  /*20a0*/  ISETP.GE.AND P1, PT, R21, R4, PT ;  /* 0x000000041500720c */ /* 0x000fe20003f26270 */
[----:B------:R-:W2:Y:S01]  /*20b0*/  LDC.64 R50, c[0x0][0x250] ;  /* 0x00009400ff327b82 */ /* 0x000ea20000000a00 */
[----:B------:R-:W-:Y:S01]  /*20c0*/  LOP3.LUT R4, R5, 0xfffffff8, RZ, 0xc0, !PT ;  /* 0xfffffff805047812 */ /* 0x000fe200078ec0ff */
[----:B------:R-:W-:Y:S01]  /*20d0*/  BSSY B0, `(.L_x_3983) ;  /* 0x0000032000007945 */ /* 0x000fe20003800000 */
[----:B-1----:R-:W-:Y:S01]  /*20e0*/  SHF.R.S32.HI R12, RZ, 0x4, R6 ;  /* 0x00000004ff0c7819 */ /* 0x002fe20000011406 */
[----:B------:R-:W-:Y:S01]  /*20f0*/  IMAD.IADD R29, R29, 0x1, R10 ;  /* 0x000000011d1d7824 */ /* 0x000fe200078e020a */
[----:B------:R-:W-:Y:S01]  /*2100*/  LEA.HI R5, R5, R2, RZ, 0x1 ;  /* 0x0000000205057211 */ /* 0x000fe200078f08ff */
[----:B------:R-:W-:Y:S01]  /*2110*/  IMAD.IADD R13, R7, 0x1, -R4 ;  /* 0x00000001070d7824 */ /* 0x000fe200078e0a04 */
[----:B------:R-:W-:Y:S02]  /*2120*/  LOP3.LUT R6, R6, 0xfffffff0, RZ, 0xc0, !PT ;  /* 0xfffffff006067812 */ /* 0x000fe400078ec0ff */
[----:B------:R-:W-:-:S02]  /*2130*/  LOP3.LUT R5, R5, 0xfffffffe, RZ, 0xc0, !PT ;  /* 0xfffffffe05057812 */ /* 0x000fc400078ec0ff */
[----:B------:R-:W-:Y:S01]  /*2140*/  LEA.HI R4, R13, R13, RZ, 0x1 ;  /* 0x0000000d0d047211 */ /* 0x000fe200078f08ff */
[----:B------:R-:W-:Y:S01]  /*2150*/  IMAD.IADD R6, R7, 0x1, -R6 ;  /* 0x0000000107067824 */ /* 0x000fe200078e0a06 */
[----:B------:R-:W-:Y:S01]  /*2160*/  LEA.HI R9, R12, R12, RZ, 0x1 ;  /* 0x0000000c0c097211 */ /* 0x000fe200078f08ff */
[----:B------:R-:W-:Y:S01]  /*2170*/  IMAD.IADD R5, R2, 0x1, -R5 ;  /* 0x0000000102057824 */ /* 0x000fe200078e0a05 */
[----:B------:R-:W-:Y:S02]  /*2180*/  LOP3.LUT R2, R4, 0xfffffffe, RZ, 0xc0, !PT ;  /* 0xfffffffe04027812 */ /* 0x000fe400078ec0ff */
[----:B----4-:R-:W-:Y:S01]  /*2190*/  LEA.HI R17, R6, R6, RZ, 0x1 ;  /* 0x0000000606117211 */ /* 0x010fe200078f08ff */
[----:B------:R-:W-:Y:S01]  /*21a0*/  IMAD.SHL.U32 R5, R5, 0x8, RZ ;  /* 0x0000000805057824 */ /* 0x000fe200078e00ff */
[----:B------:R-:W-:Y:S01]  /*21b0*/  SHF.R.S32.HI R4, RZ, 0x1, R4 ;  /* 0x00000001ff047819 */ /* 0x000fe20000011404 */
[----:B------:R-:W-:Y:S01]  /*21c0*/  IMAD.IADD R13, R13, 0x1, -R2 ;  /* 0x000000010d0d7824 */ /* 0x000fe200078e0a02 */
[----:B------:R-:W-:-:S02]  /*21d0*/  SHF.R.S32.HI R15, RZ, 0x1, R17 ;  /* 0x00000001ff0f7819 */ /* 0x000fc40000011411 */
[----:B------:R-:W-:Y:S01]  /*21e0*/  SHF.R.S32.HI R8, RZ, 0x1f, R17 ;  /* 0x0000001fff087819 */ /* 0x000fe20000011411 */
[----:B------:R-:W-:Y:S01]  /*21f0*/  IMAD.SHL.U32 R2, R4, 0x40, RZ ;  /* 0x0000004004027824 */ /* 0x000fe200078e00ff */
[----:B------:R-:W-:Y:S02]  /*2200*/  LOP3.LUT R9, R9, 0xfffffffe, RZ, 0xc0, !PT ;  /* 0xfffffffe09097812 */ /* 0x000fe400078ec0ff */
[----:B------:R-:W-:Y:S02]  /*2210*/  LEA.HI R8, R8, R15, RZ, 0x2 ;  /* 0x0000000f08087211 */ /* 0x000fe400078f10ff */
[----:B------:R-:W-:Y:S01]  /*2220*/  LOP3.LUT R2, R2, 0xc0, RZ, 0xc0, !PT ;  /* 0x000000c002027812 */ /* 0x000fe200078ec0ff */
[----:B------:R-:W-:Y:S01]  /*2230*/  IMAD.IADD R12, R12, 0x1, -R9 ;  /* 0x000000010c0c7824 */ /* 0x000fe200078e0a09 */
[----:B------:R-:W-:Y:S02]  /*2240*/  SHF.R.S32.HI R9, RZ, 0x1f, R6 ;  /* 0x0000001fff097819 */ /* 0x000fe40000011406 */
[----:B------:R-:W-:Y:S01]  /*2250*/  LOP3.LUT R8, R8, 0xfffffffc, RZ, 0xc0, !PT ;  /* 0xfffffffc08087812 */ /* 0x000fe200078ec0ff */
[----:B------:R-:W-:Y:S01]  /*2260*/  IMAD R13, R12, 0x8, R13 ;  /* 0x000000080c0d7824 */ /* 0x000fe200078e020d */
[----:B------:R-:W-:Y:S01]  /*2270*/  LOP3.LUT R5, R2, 0x8, R5, 0xf8, !PT ;  /* 0x0000000802057812 */ /* 0x000fe200078ef805 */
[----:B------:R-:W-:Y:S01]  /*2280*/  IMAD.SHL.U32 R12, R12, 0x8, RZ ;  /* 0x000000080c0c7824 */ /* 0x000fe200078e00ff */
[----:B------:R-:W-:Y:S01]  /*2290*/  SHF.R.U32.HI R2, RZ, 0x3, R2 ;  /* 0x00000003ff027819 */ /* 0x000fe20000011602 */
[----:B------:R-:W-:Y:S01]  /*22a0*/  IMAD.IADD R8, R15, 0x1, -R8 ;  /* 0x000000010f087824 */ /* 0x000fe200078e0a08 */
[----:B------:R-:W-:-:S02]  /*22b0*/  LEA.HI R9, R9, R6, RZ, 0x3 ;  /* 0x0000000609097211 */ /* 0x000fc400078f18ff */
[----:B------:R-:W-:Y:S02]  /*22c0*/  LOP3.LUT R17, R17, 0x7fffffe, RZ, 0xc0, !PT ;  /* 0x07fffffe11117812 */ /* 0x000fe400078ec0ff */
[----:B------:R-:W-:Y:S01]  /*22d0*/  LOP3.LUT R2, R5, R2, RZ, 0x3c, !PT ;  /* 0x0000000205027212 */ /* 0x000fe200078e3cff */
[----:B------:R-:W-:Y:S02]  /*22e0*/  IMAD.SHL.U32 R5, R9, 0x20, RZ ;  /* 0x0000002009057824 */ /* 0x000fe400078e00ff */
[----:B------:R-:W-:Y:S02]  /*22f0*/  IMAD.IADD R6, R6, 0x1, -R17 ;  /* 0x0000000106067824 */ /* 0x000fe400078e0a11 */
[----:B------:R-:W-:Y:S01]  /*2300*/  IMAD.SHL.U32 R9, R8, 0x40, RZ ;  /* 0x0000004008097824 */ /* 0x000fe200078e00ff */
[----:B--2---:R-:W-:Y:S05]  /*2310*/  @P0 BRA `(.L_x_3984) ;  /* 0x0000000000340947 */ /* 0x004fea0003800000 */
        /* <DEDUP_REMOVED lines=13> */
.L_x_3984:
[----:B------:R-:W-:Y:S05]  /*23f0*/  BSYNC B0 ;  /* 0x0000000000007941 */ /* 0x000fea0003800000 */
.L_x_3983:
[----:B------:R-:W-:Y:S04]  /*2400*/  BSSY B0, `(.L_x_3985) ;  /* 0x0000012000007945 */ /* 0x000fe80003800000 */
[----:B------:R-:W-:Y:S05]  /*2410*/  @P5 BRA `(.L_x_3986) ;  /* 0x0000000000405947 */ /* 0x000fea0003800000 */
[----:B------:R-:W-:Y:S02]  /*2420*/  ULDC UR5, c[0x0][0x2d0] ;  /* 0x0000b40000057ab9 */ /* 0x000fe40000000800 */
[----:B------:R-:W-:-:S13]  /*2430*/  ISETP.GE.AND P0, PT, R152, UR5, PT ;  /* 0x0000000598007c0c */ /* 0x000fda000bf06270 */
[----:B------:R4:W-:Y:S01]  /*2440*/  @P0 STS.128 [R151+0x2800], RZ ;  /* 0x002800ff97000388 */ /* 0x0009e20000000c00 */
[----:B------:R-:W-:Y:S05]  /*2450*/  @P0 BRA `(.L_x_3986) ;  /* 0x0000000000300947 */ /* 0x000fea0003800000 */
[----:B--2---:R-:W-:Y:S01]  /*2460*/  MOV R14, R52 ;  /* 0x00000034000e7202 */ /* 0x004fe20000000f00 */
        /* <DEDUP_REMOVED lines=11> */
.L_x_3986:
[----:B------:R-:W-:Y:S05]  /*2520*/  BSYNC B0 ;  /* 0x0000000000007941 */ /* 0x000fea0003800000 */
.L_x_3985:
[----:B------:R-:W0:Y:S01]  /*2530*/  LDGDEPBAR ;  /* 0x00000000000079af */ /* 0x000e220000000000 */
[----:B------:R-:W-:Y:S01]  /*2540*/  LOP3.LUT R9, R9, 0xc0, RZ, 0xc0, !PT ;  /* 0x000000c009097812 */ /* 0x000fe200078ec0ff */
[----:B------:R-:W-:Y:S01]  /*2550*/  IMAD.U32 R141, R13, 0x20, R2 ;  /* 0x000000200d8d7824 */ /* 0x000fe200078e0002 */
[----:B------:R-:W-:Y:S01]  /*2560*/  LOP3.LUT R5, R5, 0xffffff00, RZ, 0xc0, !PT ;  /* 0xffffff0005057812 */ /* 0x000fe200078ec0ff */
[-C--:B------:R-:W-:Y:S01]  /*2570*/  IMAD R25, R11, R50.reuse, RZ ;  /* 0x000000320b197224 */ /* 0x080fe200078e02ff */
[----:B------:R-:W-:Y:S01]  /*2580*/  LOP3.LUT R2, R9, 0x8, R12, 0xf8, !PT ;  /* 0x0000000809027812 */ /* 0x000fe200078ef80c */
[----:B------:R-:W-:Y:S01]  /*2590*/  ULDC.64 UR6, c[0x0][0x220] ;  /* 0x0000880000067ab9 */ /* 0x000fe20000000a00 */
[----:B------:R-:W-:Y:S01]  /*25a0*/  SHF.R.U32.HI R11, RZ, 0x3, R9 ;  /* 0x00000003ff0b7819 */ /* 0x000fe20000011609 */
[----:B------:R-:W-:Y:S01]  /*25b0*/  IMAD R9, R58, 0x200, R5 ;  /* 0x000002003a097824 */ /* 0x000fe200078e0205 */
[----:B------:R-:W-:Y:S01]  /*25c0*/  BSSY B0, `(.L_x_3987) ;  /* 0x000001d000007945 */ /* 0x000fe20003800000 */
[----:B------:R-:W-:Y:S01]  /*25d0*/  IMAD R25, R26, R51, R25 ;  /* 0x000000331a197224 */ /* 0x000fe200078e0219 */
[----:B------:R-:W-:Y:S01]  /*25e0*/  LOP3.LUT R2, R2, R11, RZ, 0x3c, !PT ;  /* 0x0000000b02027212 */ /* 0x000fe200078e3cff */
[----:B------:R-:W-:Y:S01]  /*25f0*/  IMAD.WIDE.U32 R26, R26, R50, R28 ;  /* 0x000000321a1a7225 */ /* 0x000fe200078e001c */
[----:B------:R-:W-:-:S02]  /*2600*/  SHF.L.U64.HI R148, R50, 0x5, R51 ;  /* 0x0000000532947819 */ /* 0x000fc40000010233 */
[----:B------:R-:W-:Y:S01]  /*2610*/  LEA R141, R141, UR4, 0x1 ;  /* 0x000000048d8d7c11 */ /* 0x000fe2000f8e08ff */
[----:B------:R-:W-:Y:S01]  /*2620*/  IMAD R9, R6, 0x20, R9 ;  /* 0x0000002006097824 */ /* 0x000fe200078e0209 */
[----:B------:R-:W-:Y:S01]  /*2630*/  LEA R162, P0, R26, UR6, 0x1 ;  /* 0x000000061aa27c11 */ /* 0x000fe2000f8008ff */
[----:B------:R-:W-:Y:S02]  /*2640*/  IMAD.IADD R25, R27, 0x1, R25 ;  /* 0x000000011b197824 */ /* 0x000fe400078e0219 */
[----:B------:R-:W-:Y:S02]  /*2650*/  IMAD.IADD R143, R2, 0x1, R9 ;  /* 0x00000001028f7824 */ /* 0x000fe400078e0209 */
        /* <DEDUP_REMOVED lines=19> */
.L_x_3988:
[----:B------:R-:W-:Y:S05]  /*2790*/  BSYNC B0 ;  /* 0x0000000000007941 */ /* 0x000fea0003800000 */
.L_x_3987:
        /* <DEDUP_REMOVED lines=13> */
.L_x_3990:
[----:B------:R-:W-:Y:S05]  /*2870*/  BSYNC B0 ;  /* 0x0000000000007941 */ /* 0x000fea0003800000 */
.L_x_3989:
        /* <DEDUP_REMOVED lines=13> */
.L_x_3992:
[----:B------:R-:W-:Y:S05]  /*2950*/  BSYNC B0 ;  /* 0x0000000000007941 */ /* 0x000fea0003800000 */
.L_x_3991:
[----:B------:R1:W-:Y:S01]  /*2960*/  @P1 STS.128 [R151+0x4800], RZ ;  /* 0x004800ff97001388 */ /* 0x0003e20000000c00 */
[----:B------:R-:W-:Y:S04]  /*2970*/  BSSY B0, `(.L_x_3993) ;  /* 0x000000d000007945 */ /* 0x000fe80003800000 */
[----:B------:R-:W-:Y:S05]  /*2980*/  @P1 BRA `(.L_x_3994) ;  /* 0x00000000002c1947 */ /* 0x000fea0003800000 */
[----:B------:R-:W-:Y:S02]  /*2990*/  ULDC UR5, c[0x0][0x2d0] ;  /* 0x0000b40000057ab9 */ /* 0x000fe40000000800 */
[----:B------:R-:W-:-:S13]  /*29a0*/  ISETP.GE.AND P0, PT, R152, UR5, PT ;  /* 0x0000000598007c0c */ /* 0x000fda000bf06270 */
[----:B------:R1:W-:Y:S01]  /*29b0*/  @P0 STS.128 [R151+0x4800], RZ ;  /* 0x004800ff97000388 */ /* 0x0003e20000000c00 */
[----:B------:R-:W-:Y:S05]  /*29c0*/  @P0 BRA `(.L_x_3994) ;  /* 0x00000000001c0947 */ /* 0x000fea0003800000 */
[----:B------:R-:W-:Y:S02]  /*29d0*/  IMAD R9, R51, 0xc0, RZ ;  /* 0x000000c033097824 */ /* 0x000fe400078e02ff */
[----:B-1----:R-:W-:-:S05]  /*29e0*/  IMAD.WIDE.U32 R10, R50, 0xc0, R162 ;  /* 0x000000c0320a7825 */ /* 0x002fca00078e00a2 */
[----:B------:R-:W-:-:S05]  /*29f0*/  IADD3 R11, R11, R9, RZ ;  /* 0x000000090b0b7210 */ /* 0x000fca0007ffe0ff */
[----:B------:R-:W-:Y:S01]  /*2a00*/  @!PT LDS RZ, [RZ] ;  /* 0x00000000fffff984 */ /* 0x000fe20000000800 */
[----:B------:R-:W-:Y:S01]  /*2a10*/  @!PT LDS RZ, [RZ] ;  /* 0x00000000fffff984 */ /* 0x000fe20000000800 */
[----:B------:R-:W-:Y:S01]  /*2a20*/  @!PT LDS RZ, [RZ] ;  /* 0x00000000fffff984 */ /* 0x000fe20000000800 */
[----:B------:R1:W-:Y:S02]  /*2a30*/  LDGSTS.E.BYPASS.LTC128B.128 [R151+0x4800], desc[UR12][R10.64] ;  /* 0x048000000a977fae */ /* 0x0003e4000b901d4c */
.L_x_3994:
[----:B------:R-:W-:Y:S05]  /*2a40*/  BSYNC B0 ;  /* 0x0000000000007941 */ /* 0x000fea0003800000 */
.L_x_3993:
[----:B--2---:R-:W-:Y:S01]  /*2a50*/  LDSM.16.M88.4 R12, [R143] ;  /* 0x000000008f0c783b */ /* 0x004fe20000000200 */
[----:B------:R-:W-:Y:S01]  /*2a60*/  LOP3.LUT P0, RZ, R4, 0x2, RZ, 0xc0, !PT ;  /* 0x0000000204ff7812 */ /* 0x000fe2000780c0ff */
[----:B------:R-:W-:Y:S01]  /*2a70*/  IMAD.MOV.U32 R4, RZ, RZ, 0x10 ;  /* 0x00000010ff047424 */ /* 0x000fe200078e00ff */
[----:B------:R-:W-:Y:S01]  /*2a80*/  LOP3.LUT P1, RZ, R8, 0x2, RZ, 0xc0, !PT ;  /* 0x0000000208ff7812 */ /* 0x000fe2000782c0ff */
[----:B------:R-:W2:Y:S01]  /*2a90*/  LDSM.16.M88.4 R20, [R141+0x1000] ;  /* 0x001000008d14783b */ /* 0x000ea20000000200 */
[C---:B------:R-:W-:Y:S01]  /*2aa0*/  VIADD R8, R141.reuse, 0x1000 ;  /* 0x000010008d087836 */ /* 0x040fe20000000000 */
[----:B------:R-:W-:Y:S01]  /*2ab0*/  ULDC UR10, c[0x0][0x39c] ;  /* 0x0000e700000a7ab9 */ /* 0x000fe20000000800 */
[----:B------:R-:W-:Y:S01]  /*2ac0*/  SEL R4, R4, 0xfffffff0, !P1 ;  /* 0xfffffff004047807 */ /* 0x000fe20004800000 */
[----:B------:R-:W-:Y:S01]  /*2ad0*/  VIADD R140, R141, 0x1020 ;  /* 0x000010208d8c7836 */ /* 0x000fe20000000000 */
[----:B------:R-:W5:Y:S01]  /*2ae0*/  LDSM.16.M88.4 R28, [R141+0x1400] ;  /* 0x001400008d1c783b */ /* 0x000f620000000200 */
[----:B------:R-:W-:-:S02]  /*2af0*/  IMAD R55, R58, 0x10, R55 ;  /* 0x000000103a377824 */ /* 0x000fc400078e0237 */
[----:B------:R-:W-:Y:S01]  /*2b00*/  IMAD R142, R4, 0x2, R143 ;  /* 0x00000002048e7824 */ /* 0x000fe200078e028f */
[----:B------:R-:W0:Y:S01]  /*2b10*/  LDGDEPBAR ;  /* 0x00000000000079af */ /* 0x000e220000000000 */
[----:B------:R-:W-:Y:S02]  /*2b20*/  @P0 VIADD R140, R8, 0xffffffe0 ;  /* 0xffffffe0088c0836 */ /* 0x000fe40000000000 */
[----:B------:R-:W-:Y:S01]  /*2b30*/  IMAD R139, R6, 0x20, R5 ;  /* 0x00000020068b7824 */ /* 0x000fe200078e0205 */
[----:B-1----:R-:W-:Y:S01]  /*2b40*/  LDSM.16.M88.4 R8, [R142] ;  /* 0x000000008e08783b */ /* 0x002fe20000000200 */
[----:B------:R-:W-:Y:S02]  /*2b50*/  VIADD R137, R140, 0x400 ;  /* 0x000004008c897836 */ /* 0x000fe40000000000 */
[----:B------:R-:W-:Y:S01]  /*2b60*/  IMAD.IADD R139, R2, 0x1, R139 ;  /* 0x00000001028b7824 */ /* 0x000fe200078e028b */
[----:B------:R-:W1:Y:S01]  /*2b70*/  LDSM.16.M88.4 R16, [R140] ;  /* 0x000000008c10783b */ /* 0x000e620000000200 */
[----:B------:R-:W-:-:S02]  /*2b80*/  VIADD R136, R140, 0x800 ;  /* 0x000008008c887836 */ /* 0x000fc40000000000 */
[C---:B------:R-:W-:Y:S01]  /*2b90*/  VIADD R135, R140.reuse, 0xc00 ;  /* 0x00000c008c877836 */ /* 0x040fe20000000000 */
[----:B------:R-:W3:Y:S01]  /*2ba0*/  LDSM.16.M88.4 R40, [R140+0x400] ;  /* 0x000400008c28783b */ /* 0x000ee20000000200 */
[C---:B------:R-:W-:Y:S02]  /*2bb0*/  VIADD R134, R140.reuse, 0x1000 ;  /* 0x000010008c867836 */ /* 0x040fe40000000000 */
[C---:B------:R-:W-:Y:S02]  /*2bc0*/  VIADD R133, R140.reuse, 0x1400 ;  /* 0x000014008c857836 */ /* 0x040fe40000000000 */
[C---:B------:R-:W-:Y:S02]  /*2bd0*/  VIADD R132, R140.reuse, 0x1800 ;  /* 0x000018008c847836 */ /* 0x040fe40000000000 */
[----:B------:R-:W-:Y:S01]  /*2be0*/  VIADD R86, R140, 0x1c00 ;  /* 0x00001c008c567836 */ /* 0x000fe20000000000 */
[C---:B--2---:R-:W-:Y:S06]  /*2bf0*/  HMMA.16816.F32.BF16 R36, R12.reuse, R20, RZ ;  /* 0x000000140c24723c */ /* 0x044fec00000418ff */
[C---:B------:R-:W-:Y:S06]  /*2c00*/  HMMA.16816.F32.BF16 R20, R12.reuse, R22, RZ ;  /* 0x000000160c14723c */ /* 0x040fec00000418ff */
[C---:B-----5:R-:W-:Y:S06]  /*2c10*/  HMMA.16816.F32.BF16 R32, R12.reuse, R28, RZ ;  /* 0x0000001c0c20723c */ /* 0x060fec00000418ff */
[----:B------:R-:W-:Y:S06]  /*2c20*/  HMMA.16816.F32.BF16 R28, R12, R30, RZ ;  /* 0x0000001e0c1c723c */ /* 0x000fec00000418ff */
[C---:B-1----:R-:W-:Y:S06]  /*2c30*/  HMMA.16816.F32.BF16 R36, R8.reuse, R16, R36 ;  /* 0x000000100824723c */ /* 0x042fec0000041824 */
[C---:B------:R-:W-:Y:S01]  /*2c40*/  HMMA.16816.F32.BF16 R20, R8.reuse, R18, R20 ;  /* 0x000000120814723c */ /* 0x040fe20000041814 */
[----:B------:R-:W1:Y:S05]  /*2c50*/  LDSM.16.M88.4 R16, [R141+0x1800] ;  /* 0x001800008d10783b */ /* 0x000e6a0000000200 */
[C---:B---3--:R-:W-:Y:S06]  /*2c60*/  HMMA.16816.F32.BF16 R32, R8.reuse, R40, R32 ;  /* 0x000000280820723c */ /* 0x048fec0000041820 */
[----:B------:R-:W-:Y:S01]  /*2c70*/  HMMA.16816.F32.BF16 R28, R8, R42, R28 ;  /* 0x0000002a081c723c */ /* 0x000fe2000004181c */
[----:B------:R-:W2:Y:S05]  /*2c80*/  LDSM.16.M88.4 R40, [R141+0x1c00] ;  /* 0x001c00008d28783b */ /* 0x000eaa0000000200 */
        /* <DEDUP_REMOVED lines=17> */
[----:B---3--:R-:W3:Y:S01]  /*2da0*/  LDSM.16.M88.4 R36, [R140+0x800] ;  /* 0x000800008c24783b */ /* 0x008ee20000000200 */
[----:B------:R-:W-:Y:S01]  /*2db0*/  FMUL.FTZ R76, R31, UR10 ;  /* 0x0000000a1f4c7c20 */ /* 0x000fe20008410000 */
[C---:B-1----:R-:W-:Y:S01]  /*2dc0*/  HMMA.16816.F32.BF16 R20, R12.reuse, R16, RZ ;  /* 0x000000100c14723c */ /* 0x042fe200000418ff */
[----:B------:R-:W1:Y:S05]  /*2dd0*/  MUFU.TANH R59, R59 ;  /* 0x0000003b003b7308 */ /* 0x000e6a0000002400 */
[C---:B------:R-:W-:Y:S03]  /*2de0*/  HMMA.16816.F32.BF16 R16, R12.reuse, R18, RZ ;  /* 0x000000120c10723c */ /* 0x040fe600000418ff */
[----:B------:R-:W4:Y:S01]  /*2df0*/  MUFU.TANH R77, R77 ;  /* 0x0000004d004d7308 */ /* 0x000f220000002400 */
[----:B-----5:R-:W5:Y:S02]  /*2e00*/  LDSM.16.M88.4 R32, [R140+0xc00] ;  /* 0x000c00008c20783b */ /* 0x020f640000000200 */
[C---:B--2---:R-:W-:Y:S05]  /*2e10*/  HMMA.16816.F32.BF16 R28, R12.reuse, R40, RZ ;  /* 0x000000280c1c723c */ /* 0x044fea00000418ff */
[----:B------:R-:W2:Y:S01]  /*2e20*/  MUFU.TANH R61, R61 ;  /* 0x0000003d003d7308 */ /* 0x000ea20000002400 */
[----:B------:R-:W-:Y:S07]  /*2e30*/  HMMA.16816.F32.BF16 R40, R12, R42, RZ ;  /* 0x0000002a0c28723c */ /* 0x000fee00000418ff */
[----:B------:R-:W-:Y:S08]  /*2e40*/  MUFU.TANH R63, R63 ;  /* 0x0000003f003f7308 */ /* 0x000ff00000002400 */
[----:B------:R-:W2:Y:S01]  /*2e50*/  MUFU.TANH R64, R64 ;  /* 0x0000004000407308 */ /* 0x000ea20000002400 */
[C---:B---3--:R-:W-:Y:S07]  /*2e60*/  HMMA.16816.F32.BF16 R20, R8.reuse, R36, R20 ;  /* 0x000000240814723c */ /* 0x048fee0000041814 */
[----:B------:R-:W-:Y:S01]  /*2e70*/  MUFU.TANH R60, R60 ;  /* 0x0000003c003c7308 */ /* 0x000fe20000002400 */
[C---:B------:R-:W-:Y:S01]  /*2e80*/  HMMA.16816.F32.BF16 R16, R8.reuse, R38, R16 ;  /* 0x000000260810723c */ /* 0x040fe20000041810 */
[----:B------:R-:W3:Y:S06]  /*2e90*/  LDSM.16.M88.4 R36, [R141+0x2000] ;  /* 0x002000008d24783b */ /* 0x000eec0000000200 */
[----:B------:R-:W2:Y:S01]  /*2ea0*/  MUFU.TANH R69, R69 ;  /* 0x0000004500457308 */ /* 0x000ea20000002400 */
[C---:B-----5:R-:W-:Y:S06]  /*2eb0*/  HMMA.16816.F32.BF16 R28, R8.reuse, R32, R28 ;  /* 0x00000020081c723c */ /* 0x060fec000004181c */
[----:B------:R-:W-:Y:S01]  /*2ec0*/  HMMA.16816.F32.BF16 R40, R8, R34, R40 ;  /* 0x000000220828723c */ /* 0x000fe20000041828 */
[----:B------:R-:W-:Y:S01]  /*2ed0*/  MUFU.TANH R66, R66 ;  /* 0x0000004200427308 */ /* 0x000fe20000002400 */
[----:B------:R-:W-:Y:S01]  /*2ee0*/  FMUL.FTZ R20, R20, UR10 ;  /* 0x0000000a14147c20 */ /* 0x000fe20008410000 */
[----:B------:R-:W-:Y:S01]  /*2ef0*/  FMUL.FTZ R68, R21, UR10 ;  /* 0x0000000a15447c20 */ /* 0x000fe20008410000 */
[----:B------:R-:W-:Y:S01]  /*2f00*/  FMUL.FTZ R75, R22, UR10 ;  /* 0x0000000a164b7c20 */ /* 0x000fe20008410000 */
[----:B------:R-:W-:-:S04]  /*2f10*/  FMUL.FTZ R73, R23, UR10 ;  /* 0x0000000a17497c20 */ /* 0x000fc80008410000 */
[----:B------:R5:W-:Y:S01]  /*2f20*/  MUFU.TANH R72, R20 ;  /* 0x0000001400487308 */ /* 0x000be20000002400 */
[----:B------:R-:W-:Y:S01]  /*2f30*/  FMUL.FTZ R16, R16, UR10 ;  /* 0x0000000a10107c20 */ /* 0x000fe20008410000 */
[----:B------:R-:W-:Y:S01]  /*2f40*/  FMUL.FTZ R17, R17, UR10 ;  /* 0x0000000a11117c20 */ /* 0x000fe20008410000 */
[----:B------:R-:W-:Y:S01]  /*2f50*/  FMUL.FTZ R18, R18, UR10 ;  /* 0x0000000a12127c20 */ /* 0x000fe20008410000 */
[----:B------:R-:W-:-:S04]  /*2f60*/  FMUL.FTZ R91, R19, UR10 ;  /* 0x0000000a135b7c20 */ /* 0x000fc80008410000 */
[----:B------:R-:W-:Y:S01]  /*2f70*/  MUFU.TANH R74, R16 ;  /* 0x00000010004a7308 */ /* 0x000fe20000002400 */
[----:B------:R-:W-:Y:S01]  /*2f80*/  FMUL.FTZ R28, R28, UR10 ;  /* 0x0000000a1c1c7c20 */ /* 0x000fe20008410000 */
[----:B------:R-:W-:Y:S01]  /*2f90*/  FMUL.FTZ R29, R29, UR10 ;  /* 0x0000000a1d1d7c20 */ /* 0x000fe20008410000 */
[----:B------:R-:W-:Y:S01]  /*2fa0*/  FMUL.FTZ R30, R30, UR10 ;  /* 0x0000000a1e1e7c20 */ /* 0x000fe20008410000 */
[----:B------:R-:W-:-:S03]  /*2fb0*/  FMUL.FTZ R31, R31, UR10 ;  /* 0x0000000a1f1f7c20 */ /* 0x000fc60008410000 */
[----:B------:R-:W-:Y:S01]  /*2fc0*/  FMUL.FTZ R42, R42, UR10 ;  /* 0x0000000a2a2a7c20 */ /* 0x000fe20008410000 */
[----:B------:R-:W-:Y:S01]  /*2fd0*/  FMUL.FTZ R43, R43, UR10 ;  /* 0x0000000a2b2b7c20 */ /* 0x000fe20008410000 */
[----:B------:R-:W-:Y:S01]  /*2fe0*/  MUFU.TANH R78, R17 ;  /* 0x00000011004e7308 */ /* 0x000fe20000002400 */
[----:B-----5:R-:W5:Y:S01]  /*2ff0*/  LDSM.16.M88.4 R20, [R140+0x1000] ;  /* 0x001000008c14783b */ /* 0x020f620000000200 */
[----:B------:R-:W-:Y:S01]  /*3000*/  FMUL.FTZ R40, R40, UR10 ;  /* 0x0000000a28287c20 */ /* 0x000fe20008410000 */
[----:B---3--:R-:W-:Y:S01]  /*3010*/  HMMA.16816.F32.BF16 R44, R12, R36, RZ ;  /* 0x000000240c2c723c */ /* 0x008fe200000418ff */
[----:B------:R-:W-:-:S04]  /*3020*/  FMUL.FTZ R84, R41, UR10 ;  /* 0x0000000a29547c20 */ /* 0x000fc80008410000 */
[----:B------:R3:W-:Y:S01]  /*3030*/  MUFU.TANH R157, R18 ;  /* 0x00000012009d7308 */ /* 0x0007e20000002400 */
[----:B------:R-:W-:Y:S07]  /*3040*/  HMMA.16816.F32.BF16 R36, R12, R38, RZ ;  /* 0x000000260c24723c */ /* 0x000fee00000418ff */
[----:B------:R-:W-:Y:S08]  /*3050*/  MUFU.TANH R79, R28 ;  /* 0x0000001c004f7308 */ /* 0x000ff00000002400 */
[----:B------:R-:W-:Y:S01]  /*3060*/  MUFU.TANH R80, R29 ;  /* 0x0000001d00507308 */ /* 0x000fe20000002400 */
[----:B---3--:R-:W3:Y:S07]  /*3070*/  LDSM.16.M88.4 R16, [R141+0x2400] ;  /* 0x002400008d10783b */ /* 0x008eee0000000200 */
[----:B------:R-:W-:Y:S08]  /*3080*/  MUFU.TANH R131, R30 ;  /* 0x0000001e00837308 */ /* 0x000ff00000002400 */
[----:B------:R1:W-:Y:S01]  /*3090*/  MUFU.TANH R93, R31 ;  /* 0x0000001f005d7308 */ /* 0x0003e20000002400 */
[C---:B-----5:R-:W-:Y:S06]  /*30a0*/  HMMA.16816.F32.BF16 R44, R8.reuse, R20, R44 ;  /* 0x00000014082c723c */ /* 0x060fec000004182c */
[----:B------:R-:W-:Y:S01]  /*30b0*/  HMMA.16816.F32.BF16 R36, R8, R22, R36 ;  /* 0x000000160824723c */ /* 0x000fe20000041824 */
[----:B------:R-:W-:Y:S01]  /*30c0*/  LOP3.LUT R20, R62, 0xffffffe0, RZ, 0xc0, !PT ;  /* 0xffffffe03e147812 */ /* 0x000fe200078ec0ff */
[----:B------:R5:W-:Y:S04]  /*30d0*/  MUFU.TANH R105, R42 ;  /* 0x0000002a00697308 */ /* 0x000be80000002400 */
[----:B------:R-:W-:-:S02]  /*30e0*/  IMAD.IADD R20, R7, 0x1, -R20 ;  /* 0x0000000107147824 */ /* 0x000fc400078e0a14 */
[----:B------:R-:W-:Y:S01]  /*30f0*/  IMAD.SHL.U32 R7, R7, 0x2, RZ ;  /* 0x0000000207077824 */ /* 0x000fe200078e00ff */
[----:B-1----:R-:W1:Y:S02]  /*3100*/  LDSM.16.M88.4 R28, [R140+0x1400] ;  /* 0x001400008c1c783b */ /* 0x002e640000000200 */
[----:B------:R-:W-:Y:S01]  /*3110*/  SHF.R.S32.HI R21, RZ, 0x1f, R20 ;  /* 0x0000001fff157819 */ /* 0x000fe20000011414 */
[----:B------:R-:W-:Y:S01]  /*3120*/  MUFU.TANH R129, R43 ;  /* 0x0000002b00817308 */ /* 0x000fe20000002400 */
[----:B------:R-:W-:Y:S02]  /*3130*/  LOP3.LUT R7, R7, 0x6, RZ, 0xc0, !PT ;  /* 0x0000000607077812 */ /* 0x000fe400078ec0ff */
[----:B------:R-:W-:-:S03]  /*3140*/  LEA.HI R21, R21, R20, RZ, 0x2 ;  /* 0x0000001415157211 */ /* 0x000fc600078f10ff */
[----:B------:R-:W-:Y:S01]  /*3150*/  FMUL.FTZ R41, R44, UR10 ;  /* 0x0000000a2c297c20 */ /* 0x000fe20008410000 */
[----:B------:R-:W-:Y:S01]  /*3160*/  SHF.R.S32.HI R32, RZ, 0x2, R21 ;  /* 0x00000002ff207819 */ /* 0x000fe20000011415 */
[----:B-----5:R-:W-:Y:S01]  /*3170*/  FMUL.FTZ R42, R45, UR10 ;  /* 0x0000000a2d2a7c20 */ /* 0x020fe20008410000 */
[----:B---3--:R-:W-:Y:S01]  /*3180*/  HMMA.16816.F32.BF16 R20, R12, R16, RZ ;  /* 0x000000100c14723c */ /* 0x008fe200000418ff */
[----:B------:R3:W-:Y:S01]  /*3190*/  MUFU.TANH R82, R40 ;  /* 0x0000002800527308 */ /* 0x0007e20000002400 */
[----:B------:R-:W-:Y:S01]  /*31a0*/  IADD3 R32, R55, 0x1, R32 ;  /* 0x0000000137207810 */ /* 0x000fe20007ffe020 */
[----:B------:R-:W-:Y:S01]  /*31b0*/  FMUL.FTZ R36, R36, UR10 ;  /* 0x0000000a24247c20 */ /* 0x000fe20008410000 */
[----:B------:R-:W-:Y:S01]  /*31c0*/  FMUL.FTZ R37, R37, UR10 ;  /* 0x0000000a25257c20 */ /* 0x000fe20008410000 */
[----:B------:R-:W-:Y:S01]  /*31d0*/  FMUL.FTZ R127, R38, UR10 ;  /* 0x0000000a267f7c20 */ /* 0x000fe20008410000 */
[----:B------:R-:W-:Y:S01]  /*31e0*/  FMUL.FTZ R125, R39, UR10 ;  /* 0x0000000a277d7c20 */ /* 0x000fe20008410000 */
[----:B------:R-:W-:Y:S01]  /*31f0*/  IADD3 R17, R53, R32, -R56 ;  /* 0x0000002035117210 */ /* 0x000fe20007ffe838 */
[----:B------:R-:W-:Y:S01]  /*3200*/  FMUL.FTZ R47, R47, UR10 ;  /* 0x0000000a2f2f7c20 */ /* 0x000fe20008410000 */
[----:B------:R-:W5:Y:S01]  /*3210*/  LDSM.16.M88.4 R32, [R141+0x2800] ;  /* 0x002800008d20783b */ /* 0x000f620000000200 */
[----:B------:R-:W-:Y:S01]  /*3220*/  MUFU.TANH R43, R36 ;  /* 0x00000024002b7308 */ /* 0x000fe20000002400 */
[----:B------:R-:W-:Y:S01]  /*3230*/  FMUL.FTZ R46, R46, UR10 ;  /* 0x0000000a2e2e7c20 */ /* 0x000fe20008410000 */
[----:B------:R-:W-:-:S05]  /*3240*/  IMAD.IADD R16, R17, 0x1, R54 ;  /* 0x0000000111107824 */ /* 0x000fca00078e0236 */
[C---:B------:R-:W-:Y:S01]  /*3250*/  VIMNMX R54, R16.reuse, R53, PT ;  /* 0x0000003510367248 */ /* 0x040fe20003fe0100 */
[----:B------:R4:W-:Y:S01]  /*3260*/  MUFU.TANH R45, R37 ;  /* 0x00000025002d7308 */ /* 0x0009e20000002400 */
[----:B------:R-:W-:Y:S01]  /*3270*/  VIADDMNMX R53, R16, 0x8, R53, PT ;  /* 0x0000000810357846 */ /* 0x000fe20003800135 */
[----:B---3--:R-:W-:Y:S01]  /*3280*/  IMAD.IADD R40, R0, 0x1, R7 ;  /* 0x0000000100287824 */ /* 0x008fe200078e0207 */
[----:B------:R-:W-:Y:S03]  /*3290*/  HMMA.16816.F32.BF16 R16, R12, R18, RZ ;  /* 0x000000120c10723c */ /* 0x000fe600000418ff */
[C---:B------:R-:W-:Y:S01]  /*32a0*/  VIADD R7, R40.reuse, 0x1 ;  /* 0x0000000128077836 */ /* 0x040fe20000000000 */
[CC--:B------:R-:W-:Y:S01]  /*32b0*/  ISETP.GE.AND P2, PT, R40.reuse, R54.reuse, PT ;  /* 0x000000362800720c */ /* 0x0c0fe20003f46270 */
[C---:B------:R-:W-:Y:S01]  /*32c0*/  VIADD R5, R40.reuse, 0x8 ;  /* 0x0000000828057836 */ /* 0x040fe20000000000 */
[----:B------:R-:W3:Y:S01]  /*32d0*/  MUFU.TANH R83, R83 ;  /* 0x0000005300537308 */ /* 0x000ee20000002400 */
[----:B------:R-:W-:Y:S01]  /*32e0*/  VIADD R62, R40, 0x40 ;  /* 0x00000040283e7836 */ /* 0x000fe20000000000 */
[----:B-1----:R-:W-:Y:S01]  /*32f0*/  HMMA.16816.F32.BF16 R20, R8, R28, R20 ;  /* 0x0000001c0814723c */ /* 0x002fe20000041814 */
[----:B------:R-:W-:-:S02]  /*3300*/  ISETP.GE.AND P5, PT, R7, R54, PT ;  /* 0x000000360700720c */ /* 0x000fc40003fa6270 */
[C---:B------:R-:W-:Y:S02]  /*3310*/  ISETP.GE.AND P0, PT, R5.reuse, R54, PT ;  /* 0x000000360500720c */ /* 0x040fe40003f06270 */
[-C--:B------:R-:W-:Y:S01]  /*3320*/  ISETP.GE.AND P1, PT, R5, R53.reuse, PT ;  /* 0x000000350500720c */ /* 0x080fe20003f26270 */
[----:B----4-:R-:W1:Y:S01]  /*3330*/  LDSM.16.M88.4 R36, [R140+0x1800] ;  /* 0x001800008c24783b */ /* 0x010e620000000200 */
[C---:B------:R-:W-:Y:S01]  /*3340*/  VIADD R5, R40.reuse, 0x9 ;  /* 0x0000000928057836 */ /* 0x040fe20000000000 */
[-C--:B------:R-:W-:Y:S01]  /*3350*/  ISETP.GE.AND P4, PT, R7, R53.reuse, PT ;  /* 0x000000350700720c */ /* 0x080fe20003f86270 */
[C---:B------:R-:W-:Y:S01]  /*3360*/  VIADD R7, R40.reuse, 0x10 ;  /* 0x0000001028077836 */ /* 0x040fe20000000000 */
[----:B------:R-:W-:Y:S01]  /*3370*/  FSEL R44, R59, -INF , !P5 ;  /* 0xff8000003b2c7808 */ /* 0x000fe20006800000 */
[----:B------:R-:W4:Y:S01]  /*3380*/  MUFU.TANH R81, R81 ;  /* 0x0000005100517308 */ /* 0x000f220000002400 */
[----:B------:R-:W-:Y:S02]  /*3390*/  ISETP.GE.AND P5, PT, R40, R53, PT ;  /* 0x000000352800720c */ /* 0x000fe40003fa6270 */
[----:B------:R-:W-:-:S02]  /*33a0*/  FSEL R6, R57, -INF , !P2 ;  /* 0xff80000039067808 */ /* 0x000fc40005000000 */
[----:B------:R-:W-:Y:S01]  /*33b0*/  HMMA.16816.F32.BF16 R16, R8, R30, R16 ;  /* 0x0000001e0810723c */ /* 0x000fe20000041810 */
[CC--:B------:R-:W-:Y:S02]  /*33c0*/  ISETP.GE.AND P3, PT, R5.reuse, R54.reuse, PT ;  /* 0x000000360500720c */ /* 0x0c0fe40003f66270 */
[-C--:B------:R-:W-:Y:S01]  /*33d0*/  ISETP.GE.AND P2, PT, R5, R53.reuse, PT ;  /* 0x000000350500720c */ /* 0x080fe20003f46270 */
[----:B------:R-:W-:Y:S01]  /*33e0*/  MUFU.TANH R67, R67 ;  /* 0x0000004300437308 */ /* 0x000fe20000002400 */
[----:B------:R-:W-:Y:S01]  /*33f0*/  FSEL R77, R77, -INF , !P5 ;  /* 0xff8000004d4d7808 */ /* 0x000fe20006800000 */
[C---:B-----5:R-:W-:Y:S01]  /*3400*/  HMMA.16816.F32.BF16 R28, R12.reuse, R32, RZ ;  /* 0x000000200c1c723c */ /* 0x060fe200000418ff */
[----:B--2---:R-:W-:Y:S01]  /*3410*/  FSEL R5, R61, -INF , !P4 ;  /* 0xff8000003d057808 */ /* 0x004fe20006000000 */
[----:B------:R-:W-:Y:S01]  /*3420*/  FMUL.FTZ R55, R21, UR10 ;  /* 0x0000000a15377c20 */ /* 0x000fe20008410000 */
[CC--:B------:R-:W-:Y:S01]  /*3430*/  ISETP.GE.AND P5, PT, R7.reuse, R54.reuse, PT ;  /* 0x000000360700720c */ /* 0x0c0fe20003fa6270 */
[C---:B------:R-:W-:Y:S01]  /*3440*/  VIADD R21, R40.reuse, 0x19 ;  /* 0x0000001928157836 */ /* 0x040fe20000000000 */
[-C--:B------:R-:W-:Y:S01]  /*3450*/  ISETP.GE.AND P4, PT, R7, R53.reuse, PT ;  /* 0x000000350700720c */ /* 0x080fe20003f86270 */
[----:B------:R2:W-:Y:S01]  /*3460*/  MUFU.TANH R107, R47 ;  /* 0x0000002f006b7308 */ /* 0x0005e20000002400 */
[----:B------:R-:W-:Y:S01]  /*3470*/  VIADD R7, R40, 0x11 ;  /* 0x0000001128077836 */ /* 0x000fe20000000000 */
[----:B------:R-:W-:Y:S01]  /*3480*/  FSEL R64, R64, -INF , !P3 ;  /* 0xff80000040407808 */ /* 0x000fe20005800000 */
[----:B------:R-:W-:Y:S01]  /*3490*/  FMUL.FTZ R22, R22, UR10 ;  /* 0x0000000a16167c20 */ /* 0x000fe20008410000 */
[----:B------:R-:W-:Y:S01]  /*34a0*/  FSEL R69, R69, -INF , !P2 ;  /* 0xff80000045457808 */ /* 0x000fe20005000000 */
[----:B------:R-:W-:Y:S01]  /*34b0*/  FMUL.FTZ R123, R23, UR10 ;  /* 0x0000000a177b7c20 */ /* 0x000fe20008410000 */
[----:B------:R-:W-:Y:S01]  /*34c0*/  ISETP.GE.AND P3, PT, R7, R53, PT ;  /* 0x000000350700720c */ /* 0x000fe20003f66270 */
[----:B------:R-:W-:Y:S01]  /*34d0*/  HMMA.16816.F32.BF16 R32, R12, R34, RZ ;  /* 0x000000220c20723c */ /* 0x000fe200000418ff */
[----:B------:R-:W5:Y:S01]  /*34e0*/  MUFU.TANH R70, R70 ;  /* 0x0000004600467308 */ /* 0x000f620000002400 */
[----:B------:R-:W-:Y:S01]  /*34f0*/  FSEL R56, R65, -INF , !P5 ;  /* 0xff80000041387808 */ /* 0x000fe20006800000 */
[----:B------:R-:W-:Y:S01]  /*3500*/  VIADD R61, R40, 0x41 ;  /* 0x00000041283d7836 */ /* 0x000fe20000000000 */
[----:B---3--:R-:W-:Y:S01]  /*3510*/  FSEL R83, R83, -INF , !P4 ;  /* 0xff80000053537808 */ /* 0x008fe20006000000 */
[----:B------:R-:W-:Y:S01]  /*3520*/  FMUL.FTZ R57, R16, UR10 ;  /* 0x0000000a10397c20 */ /* 0x000fe20008410000 */
[----:B----4-:R-:W-:Y:S01]  /*3530*/  FSEL R81, R81, -INF , !P3 ;  /* 0xff80000051517808 */ /* 0x010fe20005800000 */
[----:B------:R-:W-:Y:S01]  /*3540*/  VIADD R16, R40, 0x30 ;  /* 0x0000003028107836 */ /* 0x000fe20000000000 */
[----:B------:R-:W-:Y:S01]  /*3550*/  ISETP.GE.AND P5, PT, R21, R54, PT ;  /* 0x000000361500720c */ /* 0x000fe20003fa6270 */
[----:B------:R-:W3:Y:S01]  /*3560*/  MUFU.TANH R71, R71 ;  /* 0x0000004700477308 */ /* 0x000ee20000002400 */
[----:B--2---:R-:W-:Y:S01]  /*3570*/  FMUL.FTZ R47, R20, UR10 ;  /* 0x0000000a142f7c20 */ /* 0x004fe20008410000 */
[----:B------:R-:W-:-:S02]  /*3580*/  VIADD R20, R40, 0x18 ;  /* 0x0000001828147836 */ /* 0x000fc40000000000 */
[----:B------:R-:W-:Y:S01]  /*3590*/  FMUL.FTZ R17, R17, UR10 ;  /* 0x0000000a11117c20 */ /* 0x000fe20008410000 */
[----:B------:R-:W-:Y:S01]  /*35a0*/  FMUL.FTZ R18, R18, UR10 ;  /* 0x0000000a12127c20 */ /* 0x000fe20008410000 */
[----:B------:R-:W-:Y:S01]  /*35b0*/  FMUL.FTZ R109, R19, UR10 ;  /* 0x0000000a136d7c20 */ /* 0x000fe20008410000 */
[----:B------:R-:W-:Y:S01]  /*35c0*/  ISETP.GE.AND P2, PT, R20, R53, PT ;  /* 0x000000351400720c */ /* 0x000fe20003f46270 */
[----:B------:R-:W2:Y:S01]  /*35d0*/  MUFU.TANH R76, R76 ;  /* 0x0000004c004c7308 */ /* 0x000ea20000002400 */
[----:B-----5:R-:W-:-:S06]  /*35e0*/  FSEL R70, R70, -INF , !P5 ;  /* 0xff80000046467808 */ /* 0x020fcc0006800000 */
[----:B-1----:R-:W-:Y:S01]  /*35f0*/  HMMA.16816.F32.BF16 R32, R8, R38, R32 ;  /* 0x000000260820723c */ /* 0x002fe20000041820 */
[----:B------:R1:W-:Y:S01]  /*3600*/  MUFU.TANH R113, R46 ;  /* 0x0000002e00717308 */ /* 0x0003e20000002400 */
[----:B---3--:R-:W-:-:S07]  /*3610*/  FSEL R71, R71, -INF , !P2 ;  /* 0xff80000047477808 */ /* 0x008fce0005000000 */
[----:B------:R3:W-:Y:S08]  /*3620*/  MUFU.TANH R117, R22 ;  /* 0x0000001600757308 */ /* 0x0007f00000002400 */
[----:B------:R-:W4:Y:S01]  /*3630*/  MUFU.TANH R75, R75 ;  /* 0x0000004b004b7308 */ /* 0x000f220000002400 */
[----:B-1----:R-:W-:Y:S02]  /*3640*/  FSEL R46, R63, -INF , !P0 ;  /* 0xff8000003f2e7808 */ /* 0x002fe40004000000 */
[----:B------:R-:W-:-:S02]  /*3650*/  ISETP.GE.AND P0, PT, R7, R54, PT ;  /* 0x000000360700720c */ /* 0x000fc40003f06270 */
[----:B------:R-:W-:Y:S02]  /*3660*/  FSEL R7, R60, -INF , !P1 ;  /* 0xff8000003c077808 */ /* 0x000fe40004800000 */
[-C--:B------:R-:W-:Y:S01]  /*3670*/  ISETP.GE.AND P1, PT, R20, R54.reuse, PT ;  /* 0x000000361400720c */ /* 0x080fe20003f26270 */
[----:B------:R-:W-:Y:S01]  /*3680*/  VIADD R20, R40, 0x20 ;  /* 0x0000002028147836 */ /* 0x000fe20000000000 */
[----:B------:R-:W-:Y:S01]  /*3690*/  FSEL R66, R66, -INF , !P0 ;  /* 0xff80000042427808 */ /* 0x000fe20004000000 */
[----:B------:R-:W1:Y:S01]  /*36a0*/  MUFU.TANH R73, R73 ;  /* 0x0000004900497308 */ /* 0x000e620000002400 */
[-C--:B------:R-:W-:Y:S01]  /*36b0*/  ISETP.GE.AND P0, PT, R21, R53.reuse, PT ;  /* 0x000000351500720c */ /* 0x080fe20003f06270 */
[----:B------:R-:W-:Y:S01]  /*36c0*/  VIADD R21, R40, 0x21 ;  /* 0x0000002128157836 */ /* 0x000fe20000000000 */
[-C--:B------:R-:W-:Y:S01]  /*36d0*/  ISETP.GE.AND P4, PT, R20, R54.reuse, PT ;  /* 0x000000361400720c */ /* 0x080fe20003f86270 */
[----:B------:R-:W-:Y:S01]  /*36e0*/  FMUL.FTZ R32, R32, UR10 ;  /* 0x0000000a20207c20 */ /* 0x000fe20008410000 */
[-C--:B------:R-:W-:Y:S01]  /*36f0*/  ISETP.GE.AND P3, PT, R20, R53.reuse, PT ;  /* 0x000000351400720c */ /* 0x080fe20003f66270 */
[----:B------:R-:W-:Y:S01]  /*3700*/  VIADD R20, R40, 0x28 ;  /* 0x0000002828147836 */ /* 0x000fe20000000000 */
[----:B------:R-:W-:Y:S01]  /*3710*/  FSEL R58, R67, -INF , !P1 ;  /* 0xff800000433a7808 */ /* 0x000fe20004800000 */
[----:B------:R-:W5:Y:S01]  /*3720*/  MUFU.TANH R68, R68 ;  /* 0x0000004400447308 */ /* 0x000f620000002400 */
[----:B--2---:R-:W-:Y:S01]  /*3730*/  FSEL R67, R76, -INF , !P0 ;  /* 0xff8000004c437808 */ /* 0x004fe20004000000 */
[----:B------:R-:W-:Y:S01]  /*3740*/  FMUL.FTZ R34, R34, UR10 ;  /* 0x0000000a22227c20 */ /* 0x000fe20008410000 */
[-C--:B------:R-:W-:Y:S01]  /*3750*/  ISETP.GE.AND P1, PT, R21, R54.reuse, PT ;  /* 0x000000361500720c */ /* 0x080fe20003f26270 */
[----:B------:R-:W-:Y:S01]  /*3760*/  FMUL.FTZ R33, R33, UR10 ;  /* 0x0000000a21217c20 */ /* 0x000fe20008410000 */
[-C--:B------:R-:W-:Y:S01]  /*3770*/  ISETP.GE.AND P5, PT, R21, R53.reuse, PT ;  /* 0x000000351500720c */ /* 0x080fe20003fa6270 */
[----:B------:R-:W-:Y:S01]  /*3780*/  FMUL.FTZ R35, R35, UR10 ;  /* 0x0000000a23237c20 */ /* 0x000fe20008410000 */
[C---:B------:R-:W-:Y:S01]  /*3790*/  ISETP.GE.AND P2, PT, R20.reuse, R54, PT ;  /* 0x000000361400720c */ /* 0x040fe20003f46270 */
[----:B------:R-:W2:Y:S01]  /*37a0*/  MUFU.TANH R91, R91 ;  /* 0x0000005b005b7308 */ /* 0x000ea20000002400 */
[----:B------:R-:W-:-:S02]  /*37b0*/  ISETP.GE.AND P0, PT, R20, R53, PT ;  /* 0x000000351400720c */ /* 0x000fc40003f06270 */
[----:B---3--:R-:W-:Y:S01]  /*37c0*/  HMMA.16816.F32.BF16 R20, R8, R36, R28 ;  /* 0x000000240814723c */ /* 0x008fe2000004181c */
[----:B------:R-:W3:Y:S01]  /*37d0*/  LDSM.16.M88.4 R28, [R141+0x2c00] ;  /* 0x002c00008d1c783b */ /* 0x000ee20000000200 */
[----:B----4-:R-:W-:Y:S02]  /*37e0*/  FSEL R75, R75, -INF , !P3 ;  /* 0xff8000004b4b7808 */ /* 0x010fe40005800000 */
[----:B-1----:R-:W-:Y:S01]  /*37f0*/  FSEL R73, R73, -INF , !P5 ;  /* 0xff80000049497808 */ /* 0x002fe20006800000 */
[----:B------:R-:W-:Y:S01]  /*3800*/  MUFU.TANH R59, R17 ;  /* 0x00000011003b7308 */ /* 0x000fe20000002400 */
[----:B------:R-:W-:Y:S01]  /*3810*/  FSEL R72, R72, -INF , !P4 ;  /* 0xff80000048487808 */ /* 0x000fe20006000000 */
[----:B------:R-:W-:Y:S01]  /*3820*/  VIADD R36, R40, 0x29 ;  /* 0x0000002928247836 */ /* 0x000fe20000000000 */
[CC--:B------:R-:W-:Y:S02]  /*3830*/  ISETP.GE.AND P3, PT, R16.reuse, R54.reuse, PT ;  /* 0x000000361000720c */ /* 0x0c0fe40003f66270 */
[----:B------:R-:W-:Y:S01]  /*3840*/  ISETP.GE.AND P5, PT, R16, R53, PT ;  /* 0x000000351000720c */ /* 0x000fe20003fa6270 */
[----:B------:R-:W-:Y:S01]  /*3850*/  VIADD R16, R40, 0x31 ;  /* 0x0000003128107836 */ /* 0x000fe20000000000 */
[----:B------:R-:W-:Y:S01]  /*3860*/  ISETP.GE.AND P4, PT, R36, R54, PT ;  /* 0x000000362400720c */ /* 0x000fe20003f86270 */
[----:B------:R1:W-:Y:S01]  /*3870*/  MUFU.TANH R119, R18 ;  /* 0x0000001200777308 */ /* 0x0003e20000002400 */
[----:B------:R-:W-:-:S02]  /*3880*/  FSEL R74, R74, -INF , !P2 ;  /* 0xff8000004a4a7808 */ /* 0x000fc40005000000 */
[----:B------:R-:W-:Y:S02]  /*3890*/  FSEL R78, R78, -INF , !P4 ;  /* 0xff8000004e4e7808 */ /* 0x000fe40006000000 */
[CC--:B------:R-:W-:Y:S02]  /*38a0*/  ISETP.GE.AND P2, PT, R16.reuse, R54.reuse, PT ;  /* 0x000000361000720c */ /* 0x0c0fe40003f46270 */
[-C--:B------:R-:W-:Y:S01]  /*38b0*/  ISETP.GE.AND P4, PT, R16, R53.reuse, PT ;  /* 0x000000351000720c */ /* 0x080fe20003f86270 */
[----:B------:R-:W4:Y:S01]  /*38c0*/  MUFU.TANH R84, R84 ;  /* 0x0000005400547308 */ /* 0x000f220000002400 */
[----:B-----5:R-:W-:Y:S02]  /*38d0*/  FSEL R68, R68, -INF , !P1 ;  /* 0xff80000044447808 */ /* 0x020fe40004800000 */
[-C--:B------:R-:W-:Y:S01]  /*38e0*/  ISETP.GE.AND P1, PT, R36, R53.reuse, PT ;  /* 0x000000352400720c */ /* 0x080fe20003f26270 */
[----:B------:R-:W-:Y:S01]  /*38f0*/  VIADD R36, R40, 0x38 ;  /* 0x0000003828247836 */ /* 0x000fe20000000000 */
[----:B------:R-:W-:Y:S01]  /*3900*/  FSEL R157, R157, -INF , !P0 ;  /* 0xff8000009d9d7808 */ /* 0x000fe20004000000 */
[----:B------:R-:W-:Y:S01]  /*3910*/  FMUL.FTZ R60, R20, UR10 ;  /* 0x0000000a143c7c20 */ /* 0x000fe20008410000 */
[----:B--2---:R-:W-:Y:S01]  /*3920*/  FSEL R91, R91, -INF , !P1 ;  /* 0xff8000005b5b7808 */ /* 0x004fe20004800000 */
[----:B------:R-:W2:Y:S01]  /*3930*/  MUFU.TANH R41, R41 ;  /* 0x0000002900297308 */ /* 0x000ea20000002400 */
[----:B-1----:R-:W1:Y:S01]  /*3940*/  LDSM.16.M88.4 R16, [R140+0x1c00] ;  /* 0x001c00008c10783b */ /* 0x002e620000000200 */
[CC--:B------:R-:W-:Y:S01]  /*3950*/  ISETP.GE.AND P0, PT, R36.reuse, R54.reuse, PT ;  /* 0x000000362400720c */ /* 0x0c0fe20003f06270 */
[----:B------:R-:W-:Y:S01]  /*3960*/  FMUL.FTZ R87, R23, UR10 ;  /* 0x0000000a17577c20 */ /* 0x000fe20008410000 */
[-C--:B------:R-:W-:Y:S01]  /*3970*/  ISETP.GE.AND P1, PT, R36, R53.reuse, PT ;  /* 0x000000352400720c */ /* 0x080fe20003f26270 */
[C---:B------:R-:W-:Y:S01]  /*3980*/  VIADD R36, R40.reuse, 0x39 ;  /* 0x0000003928247836 */ /* 0x040fe20000000000 */
[----:B------:R-:W-:Y:S01]  /*3990*/  FSEL R20, R79, -INF , !P3 ;  /* 0xff8000004f147808 */ /* 0x000fe20005800000 */
[----:B------:R-:W-:Y:S01]  /*39a0*/  VIADD R23, R40, 0x49 ;  /* 0x0000004928177836 */ /* 0x000fe20000000000 */
[----:B------:R-:W-:Y:S01]  /*39b0*/  FSEL R80, R80, -INF , !P2 ;  /* 0xff80000050507808 */ /* 0x000fe20005000000 */
[----:B------:R-:W-:Y:S01]  /*39c0*/  MUFU.TANH R42, R42 ;  /* 0x0000002a002a7308 */ /* 0x000fe20000002400 */
[----:B------:R-:W-:Y:S01]  /*39d0*/  ISETP.GE.AND P3, PT, R36, R54, PT ;  /* 0x000000362400720c */ /* 0x000fe20003f66270 */
[----:B------:R-:W-:Y:S01]  /*39e0*/  FMUL.FTZ R22, R22, UR10 ;  /* 0x0000000a16167c20 */ /* 0x000fe20008410000 */
[----:B------:R-:W-:Y:S01]  /*39f0*/  ISETP.GE.AND P2, PT, R36, R53, PT ;  /* 0x000000352400720c */ /* 0x000fe20003f46270 */
[----:B------:R-:W-:Y:S01]  /*3a00*/  FMUL.FTZ R21, R21, UR10 ;  /* 0x0000000a15157c20 */ /* 0x000fe20008410000 */
[----:B---3--:R-:W-:Y:S01]  /*3a10*/  HMMA.16816.F32.BF16 R36, R12, R28, RZ ;  /* 0x0000001c0c24723c */ /* 0x008fe200000418ff */
[----:B------:R-:W-:Y:S01]  /*3a20*/  FSEL R131, R131, -INF , !P5 ;  /* 0xff80000083837808 */ /* 0x000fe20006800000 */
[----:B------:R-:W-:-:S04]  /*3a30*/  DEPBAR.LE SB0, 0x0 ;  /* 0x000080000000791a */ /* 0x000fc80000000000 */
[----:B------:R-:W-:Y:S01]  /*3a40*/  HMMA.16816.F32.BF16 R12, R12, R30, RZ ;  /* 0x0000001e0c0c723c */ /* 0x000fe200000418ff */
[----:B------:R-:W3:Y:S01]  /*3a50*/  MUFU.TANH R123, R123 ;  /* 0x0000007b007b7308 */ /* 0x000ee20000002400 */
[----:B------:R-:W-:Y:S01]  /*3a60*/  VIADD R28, R40, 0x48 ;  /* 0x00000048281c7836 */ /* 0x000fe20000000000 */
[----:B------:R-:W-:Y:S02]  /*3a70*/  ISETP.GE.AND P5, PT, R62, R54, PT ;  /* 0x000000363e00720c */ /* 0x000fe40003fa6270 */
[----:B------:R-:W-:Y:S02]  /*3a80*/  FSEL R93, R93, -INF , !P4 ;  /* 0xff8000005d5d7808 */ /* 0x000fe40006000000 */
[----:B----4-:R-:W-:Y:S02]  /*3a90*/  FSEL R84, R84, -INF , !P3 ;  /* 0xff80000054547808 */ /* 0x010fe40005800000 */
[----:B------:R-:W4:Y:S01]  /*3aa0*/  MUFU.TANH R127, R127 ;  /* 0x0000007f007f7308 */ /* 0x000f220000002400 */
[----:B------:R-:W-:-:S02]  /*3ab0*/  FSEL R105, R105, -INF , !P1 ;  /* 0xff80000069697808 */ /* 0x000fc40004800000 */
[----:B------:R-:W-:Y:S02]  /*3ac0*/  FSEL R129, R129, -INF , !P2 ;  /* 0xff80000081817808 */ /* 0x000fe40005000000 */
[-C--:B------:R-:W-:Y:S02]  /*3ad0*/  ISETP.GE.AND P4, PT, R62, R53.reuse, PT ;  /* 0x000000353e00720c */ /* 0x080fe40003f86270 */
[-C--:B------:R-:W-:Y:S01]  /*3ae0*/  ISETP.GE.AND P3, PT, R61, R53.reuse, PT ;  /* 0x000000353d00720c */ /* 0x080fe20003f66270 */
[----:B------:R-:W-:Y:S01]  /*3af0*/  MUFU.TANH R47, R47 ;  /* 0x0000002f002f7308 */ /* 0x000fe20000002400 */
[C---:B------:R-:W-:Y:S02]  /*3b00*/  ISETP.GE.AND P1, PT, R28.reuse, R54, PT ;  /* 0x000000361c00720c */ /* 0x040fe40003f26270 */
[----:B------:R-:W-:Y:S01]  /*3b10*/  ISETP.GE.AND P2, PT, R28, R53, PT ;  /* 0x000000351c00720c */ /* 0x000fe20003f46270 */
[----:B-1----:R-:W-:Y:S01]  /*3b20*/  HMMA.16816.F32.BF16 R36, R8, R16, R36 ;  /* 0x000000100824723c */ /* 0x002fe20000041824 */
[----:B--2---:R-:W-:-:S02]  /*3b30*/  FSEL R28, R41, -INF , !P5 ;  /* 0xff800000291c7808 */ /* 0x004fc40006800000 */
[-C--:B------:R-:W-:Y:S01]  /*3b40*/  ISETP.GE.AND P5, PT, R23, R54.reuse, PT ;  /* 0x000000361700720c */ /* 0x080fe20003fa6270 */
[----:B------:R-:W1:Y:S01]  /*3b50*/  MUFU.TANH R55, R55 ;  /* 0x0000003700377308 */ /* 0x000e620000002400 */
[----:B------:R-:W-:Y:S01]  /*3b60*/  FSEL R82, R82, -INF , !P0 ;  /* 0xff80000052527808 */ /* 0x000fe20004000000 */
[----:B------:R-:W-:Y:S01]  /*3b70*/  HMMA.16816.F32.BF16 R12, R8, R18, R12 ;  /* 0x00000012080c723c */ /* 0x000fe2000004180c */
[C---:B------:R-:W-:Y:S01]  /*3b80*/  VIADD R16, R40.reuse, 0x50 ;  /* 0x0000005028107836 */ /* 0x040fe20000000000 */
[----:B------:R-:W-:Y:S01]  /*3b90*/  FSEL R113, R113, -INF , !P4 ;  /* 0xff80000071717808 */ /* 0x000fe20006000000 */
[C---:B------:R-:W-:Y:S01]  /*3ba0*/  VIADD R17, R40.reuse, 0x51 ;  /* 0x0000005128117836 */ /* 0x040fe20000000000 */
[----:B------:R-:W-:Y:S02]  /*3bb0*/  FSEL R107, R107, -INF , !P3 ;  /* 0xff8000006b6b7808 */ /* 0x000fe40005800000 */
[----:B------:R-:W-:Y:S01]  /*3bc0*/  MUFU.TANH R125, R125 ;  /* 0x0000007d007d7308 */ /* 0x000fe20000002400 */
[-C--:B------:R-:W-:Y:S01]  /*3bd0*/  ISETP.GE.AND P0, PT, R61, R54.reuse, PT ;  /* 0x000000363d00720c */ /* 0x080fe20003f06270 */
[----:B------:R-:W-:Y:S01]  /*3be0*/  VIADD R8, R40, 0x60 ;  /* 0x0000006028087836 */ /* 0x000fe20000000000 */
[----:B------:R-:W-:Y:S01]  /*3bf0*/  ISETP.GE.AND P4, PT, R16, R54, PT ;  /* 0x000000361000720c */ /* 0x000fe20003f86270 */
[----:B------:R-:W-:Y:S01]  /*3c00*/  VIADD R9, R40, 0x59 ;  /* 0x0000005928097836 */ /* 0x000fe20000000000 */
[----:B------:R-:W-:Y:S01]  /*3c10*/  ISETP.GE.AND P3, PT, R16, R53, PT ;  /* 0x000000351000720c */ /* 0x000fe20003f66270 */
[----:B------:R-:W-:Y:S01]  /*3c20*/  VIADD R10, R40, 0x69 ;  /* 0x00000069280a7836 */ /* 0x000fe20000000000 */
[----:B------:R-:W-:Y:S01]  /*3c30*/  FSEL R30, R43, -INF , !P1 ;  /* 0xff8000002b1e7808 */ /* 0x000fe20004800000 */
[----:B------:R-:W-:Y:S01]  /*3c40*/  MUFU.TANH R57, R57 ;  /* 0x0000003900397308 */ /* 0x000fe20000002400 */
[----:B------:R-:W-:-:S02]  /*3c50*/  FSEL R16, R45, -INF , !P5 ;  /* 0xff8000002d107808 */ /* 0x000fc40006800000 */
[CC--:B------:R-:W-:Y:S01]  /*3c60*/  ISETP.GE.AND P1, PT, R17.reuse, R54.reuse, PT ;  /* 0x000000361100720c */ /* 0x0c0fe20003f26270 */
[----:B------:R-:W-:Y:S01]  /*3c70*/  FMUL.FTZ R36, R36, UR10 ;  /* 0x0000000a24247c20 */ /* 0x000fe20008410000 */
[-C--:B------:R-:W-:Y:S01]  /*3c80*/  ISETP.GE.AND P5, PT, R17, R53.reuse, PT ;  /* 0x000000351100720c */ /* 0x080fe20003fa6270 */
[----:B------:R-:W-:Y:S01]  /*3c90*/  VIADD R17, R40, 0x58 ;  /* 0x0000005828117836 */ /* 0x000fe20000000000 */
[----:B------:R-:W-:Y:S01]  /*3ca0*/  FSEL R117, R117, -INF , !P3 ;  /* 0xff80000075757808 */ /* 0x000fe20005800000 */
[----:B------:R-:W2:Y:S01]  /*3cb0*/  MUFU.TANH R109, R109 ;  /* 0x0000006d006d7308 */ /* 0x000ea20000002400 */
[----:B---3--:R-:W-:Y:S01]  /*3cc0*/  FSEL R123, R123, -INF , !P5 ;  /* 0xff8000007b7b7808 */ /* 0x008fe20006800000 */
[----:B------:R-:W-:Y:S01]  /*3cd0*/  FMUL.FTZ R12, R12, UR10 ;  /* 0x0000000a0c0c7c20 */ /* 0x000fe20008410000 */
[----:B----4-:R-:W-:Y:S01]  /*3ce0*/  FSEL R127, R127, -INF , !P2 ;  /* 0xff8000007f7f7808 */ /* 0x010fe20005000000 */
[----:B------:R-:W-:Y:S01]  /*3cf0*/  FMUL.FTZ R37, R37, UR10 ;  /* 0x0000000a25257c20 */ /* 0x000fe20008410000 */
[-C--:B------:R-:W-:Y:S01]  /*3d00*/  ISETP.GE.AND P3, PT, R8, R54.reuse, PT ;  /* 0x000000360800720c */ /* 0x080fe20003f66270 */
[----:B------:R-:W-:Y:S01]  /*3d10*/  FMUL.FTZ R43, R14, UR10 ;  /* 0x0000000a0e2b7c20 */ /* 0x000fe20008410000 */
[-C--:B------:R-:W-:Y:S01]  /*3d20*/  ISETP.GE.AND P5, PT, R8, R53.reuse, PT ;  /* 0x000000350800720c */ /* 0x080fe20003fa6270 */
[----:B------:R3:W4:Y:S01]  /*3d30*/  MUFU.TANH R95, R22 ;  /* 0x00000016005f7308 */ /* 0x0007220000002400 */
[----:B------:R-:W-:Y:S01]  /*3d40*/  ISETP.GE.AND P2, PT, R17, R54, PT ;  /* 0x000000361100720c */ /* 0x000fe20003f46270 */
[----:B------:R-:W-:Y:S01]  /*3d50*/  VIADD R8, R40, 0x61 ;  /* 0x0000006128087836 */ /* 0x000fe20000000000 */
[----:B-1----:R-:W-:Y:S01]  /*3d60*/  FSEL R18, R55, -INF , !P1 ;  /* 0xff80000037127808 */ /* 0x002fe20004800000 */
[----:B------:R-:W-:Y:S01]  /*3d70*/  FMUL.FTZ R13, R13, UR10 ;  /* 0x0000000a0d0d7c20 */ /* 0x000fe20008410000 */
[----:B------:R-:W-:Y:S01]  /*3d80*/  ISETP.GE.AND P1, PT, R9, R53, PT ;  /* 0x000000350900720c */ /* 0x000fe20003f26270 */
[----:B------:R-:W-:Y:S01]  /*3d90*/  FMUL.FTZ R38, R38, UR10 ;  /* 0x0000000a26267c20 */ /* 0x000fe20008410000 */
[----:B------:R-:W-:Y:S01]  /*3da0*/  FMUL.FTZ R39, R39, UR10 ;  /* 0x0000000a27277c20 */ /* 0x000fe20008410000 */
[----:B------:R-:W1:Y:S01]  /*3db0*/  MUFU.TANH R87, R87 ;  /* 0x0000005700577308 */ /* 0x000e620000002400 */
[----:B--2---:R-:W-:Y:S01]  /*3dc0*/  FSEL R109, R109, -INF , !P1 ;  /* 0xff8000006d6d7808 */ /* 0x004fe20004800000 */
[----:B------:R-:W-:-:S06]  /*3dd0*/  FMUL.FTZ R15, R15, UR10 ;  /* 0x0000000a0f0f7c20 */ /* 0x000fcc0008410000 */
[----:B------:R2:W-:Y:S01]  /*3de0*/  MUFU.TANH R102, R32 ;  /* 0x0000002000667308 */ /* 0x0005e20000002400 */
[----:B---3--:R-:W-:Y:S02]  /*3df0*/  FSEL R22, R42, -INF , !P0 ;  /* 0xff8000002a167808 */ /* 0x008fe40004000000 */
[-C--:B------:R-:W-:Y:S02]  /*3e00*/  ISETP.GE.AND P0, PT, R23, R53.reuse, PT ;  /* 0x000000351700720c */ /* 0x080fe40003f06270 */
[----:B----4-:R-:W-:Y:S02]  /*3e10*/  FSEL R95, R95, -INF , !P5 ;  /* 0xff8000005f5f7808 */ /* 0x010fe40006800000 */
[----:B------:R-:W-:Y:S01]  /*3e20*/  FSEL R125, R125, -INF , !P0 ;  /* 0xff8000007d7d7808 */ /* 0x000fe20004000000 */
[----:B------:R3:W4:Y:S01]  /*3e30*/  MUFU.TANH R63, R34 ;  /* 0x00000022003f7308 */ /* 0x0007220000002400 */
[----:B------:R-:W-:-:S04]  /*3e40*/  ISETP.GE.AND P0, PT, R17, R53, PT ;  /* 0x000000351100720c */ /* 0x000fc80003f06270 */
[----:B------:R-:W-:-:S03]  /*3e50*/  FSEL R119, R119, -INF , !P0 ;  /* 0xff80000077777808 */ /* 0x000fc60004000000 */
[----:B------:R-:W5:Y:S01]  /*3e60*/  MUFU.TANH R60, R60 ;  /* 0x0000003c003c7308 */ /* 0x000f620000002400 */
[----:B--2---:R-:W-:Y:S02]  /*3e70*/  FSEL R32, R47, -INF , !P4 ;  /* 0xff8000002f207808 */ /* 0x004fe40006000000 */
[----:B------:R-:W-:Y:S01]  /*3e80*/  ISETP.GE.AND P4, PT, R9, R54, PT ;  /* 0x000000360900720c */ /* 0x000fe20003f86270 */
[----:B------:R-:W-:-:S03]  /*3e90*/  VIADD R9, R40, 0x68 ;  /* 0x0000006828097836 */ /* 0x000fc60000000000 */
[----:B------:R-:W-:Y:S01]  /*3ea0*/  FSEL R76, R59, -INF , !P4 ;  /* 0xff8000003b4c7808 */ /* 0x000fe20006000000 */
[----:B------:R-:W2:Y:S01]  /*3eb0*/  MUFU.TANH R21, R21 ;  /* 0x0000001500157308 */ /* 0x000ea20000002400 */
[----:B---3--:R-:W-:Y:S02]  /*3ec0*/  FSEL R34, R57, -INF , !P2 ;  /* 0xff80000039227808 */ /* 0x008fe40005000000 */
[CC--:B------:R-:W-:Y:S02]  /*3ed0*/  ISETP.GE.AND P2, PT, R8.reuse, R54.reuse, PT ;  /* 0x000000360800720c */ /* 0x0c0fe40003f46270 */
[-C--:B------:R-:W-:Y:S02]  /*3ee0*/  ISETP.GE.AND P4, PT, R8, R53.reuse, PT ;  /* 0x000000350800720c */ /* 0x080fe40003f86270 */
[C---:B------:R-:W-:Y:S01]  /*3ef0*/  ISETP.GE.AND P0, PT, R9.reuse, R54, PT ;  /* 0x000000360900720c */ /* 0x040fe20003f06270 */
[----:B------:R-:W3:Y:S01]  /*3f00*/  MUFU.TANH R8, R12 ;  /* 0x0000000c00087308 */ /* 0x000ee20000002400 */
[----:B------:R-:W-:Y:S01]  /*3f10*/  ISETP.GE.AND P1, PT, R9, R53, PT ;  /* 0x000000350900720c */ /* 0x000fe20003f26270 */
[----:B------:R-:W-:Y:S01]  /*3f20*/  VIADD R9, R40, 0x70 ;  /* 0x0000007028097836 */ /* 0x000fe20000000000 */
[----:B-1----:R-:W-:-:S02]  /*3f30*/  FSEL R87, R87, -INF , !P4 ;  /* 0xff80000057577808 */ /* 0x002fc40006000000 */
[----:B----4-:R-:W-:Y:S02]  /*3f40*/  FSEL R63, R63, -INF , !P1 ;  /* 0xff8000003f3f7808 */ /* 0x010fe40004800000 */
[CC--:B------:R-:W-:Y:S01]  /*3f50*/  ISETP.GE.AND P5, PT, R9.reuse, R54.reuse, PT ;  /* 0x000000360900720c */ /* 0x0c0fe20003fa6270 */
[----:B------:R-:W1:Y:S01]  /*3f60*/  MUFU.TANH R90, R33 ;  /* 0x00000021005a7308 */ /* 0x000e620000002400 */
[----:B------:R-:W-:Y:S01]  /*3f70*/  ISETP.GE.AND P4, PT, R9, R53, PT ;  /* 0x000000350900720c */ /* 0x000fe20003f86270 */
[----:B------:R-:W-:Y:S01]  /*3f80*/  VIADD R9, R40, 0x78 ;  /* 0x0000007828097836 */ /* 0x000fe20000000000 */
[----:B-----5:R-:W-:Y:S02]  /*3f90*/  FSEL R94, R60, -INF , !P3 ;  /* 0xff8000003c5e7808 */ /* 0x020fe40005800000 */
[----:B--2---:R-:W-:Y:S02]  /*3fa0*/  FSEL R92, R21, -INF , !P2 ;  /* 0xff800000155c7808 */ /* 0x004fe40005000000 */
[-C--:B------:R-:W-:Y:S01]  /*3fb0*/  ISETP.GE.AND P1, PT, R9, R54.reuse, PT ;  /* 0x000000360900720c */ /* 0x080fe20003f26270 */
[----:B------:R-:W2:Y:S01]  /*3fc0*/  MUFU.TANH R61, R35 ;  /* 0x00000023003d7308 */ /* 0x000ea20000002400 */
[----:B------:R-:W-:-:S02]  /*3fd0*/  ISETP.GE.AND P3, PT, R10, R54, PT ;  /* 0x000000360a00720c */ /* 0x000fc40003f66270 */
[----:B---3--:R-:W-:Y:S02]  /*3fe0*/  FSEL R14, R8, -INF , !P1 ;  /* 0xff800000080e7808 */ /* 0x008fe40004800000 */
[----:B------:R-:W-:Y:S01]  /*3ff0*/  ISETP.GE.AND P2, PT, R10, R53, PT ;  /* 0x000000350a00720c */ /* 0x000fe20003f46270 */
[----:B------:R-:W-:Y:S01]  /*4000*/  VIADD R10, R40, 0x71 ;  /* 0x00000071280a7836 */ /* 0x000fe20000000000 */
[----:B------:R-:W-:Y:S01]  /*4010*/  ISETP.GT.AND P1, PT, R150, R145, PT ;  /* 0x000000919600720c */ /* 0x000fe20003f24270 */
[----:B------:R-:W3:Y:S01]  /*4020*/  MUFU.TANH R96, R36 ;  /* 0x0000002400607308 */ /* 0x000ee20000002400 */
[----:B------:R-:W-:Y:S01]  /*4030*/  FSEL R102, R102, -INF , !P0 ;  /* 0xff80000066667808 */ /* 0x000fe20004000000 */
[----:B------:R-:W-:Y:S01]  /*4040*/  VIADD R40, R40, 0x79 ;  /* 0x0000007928287836 */ /* 0x000fe20000000000 */
[----:B------:R-:W-:Y:S02]  /*4050*/  ISETP.GE.AND P0, PT, R10, R54, PT ;  /* 0x000000360a00720c */ /* 0x000fe40003f06270 */
[----:B-1----:R-:W-:-:S02]  /*4060*/  FSEL R90, R90, -INF , !P3 ;  /* 0xff8000005a5a7808 */ /* 0x002fc40005800000 */
[-C--:B------:R-:W-:Y:S01]  /*4070*/  ISETP.GE.AND P3, PT, R10, R53.reuse, PT ;  /* 0x000000350a00720c */ /* 0x080fe20003f66270 */
[----:B------:R-:W1:Y:S01]  /*4080*/  MUFU.TANH R88, R37 ;  /* 0x0000002500587308 */ /* 0x000e620000002400 */
[----:B--2---:R-:W-:Y:S02]  /*4090*/  FSEL R61, R61, -INF , !P2 ;  /* 0xff8000003d3d7808 */ /* 0x004fe40005000000 */
[----:B------:R-:W-:-:S05]  /*40a0*/  ISETP.GE.AND P2, PT, R9, R53, PT ;  /* 0x000000350900720c */ /* 0x000fca0003f46270 */
[----:B------:R-:W2:Y:S01]  /*40b0*/  MUFU.TANH R100, R13 ;  /* 0x0000000d00647308 */ /* 0x000ea20000002400 */
[----:B---3--:R-:W-:Y:S01]  /*40c0*/  FSEL R96, R96, -INF , !P5 ;  /* 0xff80000060607808 */ /* 0x008fe20006800000 */
[----:B------:R-:W-:Y:S01]  /*40d0*/  BAR.SYNC.DEFER_BLOCKING 0x0 ;  /* 0x0000000000007b1d */ /* 0x000fe20000010000 */
[----:B------:R-:W-:-:S05]  /*40e0*/  ISETP.GE.AND P5, PT, R40, R54, PT ;  /* 0x000000362800720c */ /* 0x000fca0003fa6270 */
[----:B------:R-:W3:Y:S01]  /*40f0*/  MUFU.TANH R55, R38 ;  /* 0x0000002600377308 */ /* 0x000ee20000002400 */
[----:B-1----:R-:W-:Y:S02]  /*4100*/  FSEL R88, R88, -INF , !P0 ;  /* 0xff80000058587808 */ /* 0x002fe40004000000 */
        /* <DEDUP_REMOVED lines=43> */
[----:B------:R-:W-:Y:S02]  /*43c0*/  ISETP.NE.AND P2, PT, R9, RZ, PT ;  /* 0x000000ff0900720c */ /* 0x000fe40003f45270 */
[----:B------:R-:W-:-:S05]  /*43d0*/  LOP3.LUT R2, RZ, R9, RZ, 0x33, !PT ;  /* 0x00000009ff027212 */ /* 0x000fca00078e33ff */
        /* <DEDUP_REMOVED lines=25> */
.L_x_3996:
[----:B------:R-:W-:-:S04]  /*4570*/  LEA R15, -R48, RZ, 0x7 ;  /* 0x000000ff300f7211 */ /* 0x000fc800078e39ff */
[----:B------:R-:W-:-:S07]  /*4580*/  SHF.R.S32.HI R2, RZ, 0x1f, R15 ;  /* 0x0000001fff027819 */ /* 0x000fce000001140f */
.L_x_3997:
        /* <DEDUP_REMOVED lines=52> */
.L_x_3999:
[----:B------:R-:W-:Y:S05]  /*48d0*/  BSYNC B0 ;  /* 0x0000000000007941 */ /* 0x000fea0003800000 */
.L_x_3998:
[----:B------:R-:W0:Y:S01]  /*48e0*/  LDGDEPBAR ;  /* 0x00000000000079af */ /* 0x000e220000000000 */
[----:B------:R-:W-:-:S04]  /*48f0*/  IADD3 R52, P0, R15, R52, RZ ;  /* 0x000000340f347210 */ /* 0x000fc80007f1e0ff */
[----:B------:R-:W-:-:S09]  /*4900*/  IADD3.X R3, R2, R3, RZ, P0, !PT ;  /* 0x0000000302037210 */ /* 0x000fd200007fe4ff */
.L_x_3995:
[----:B-12---:R-:W-:Y:S01]  /*4910*/  FMNMX.FTZ R9, R6, R44, !PT ;  /* 0x0000002c06097209 */ /* 0x006fe20007810000 */
[----:B------:R-:W-:Y:S01]  /*4920*/  ULDC UR11, c[0x0][0x2ec] ;  /* 0x0000bb00000b7ab9 */ /* 0x000fe20000000800 */
[----:B------:R-:W-:Y:S01]  /*4930*/  LEA R139, R139, UR4, 0x1 ;  /* 0x000000048b8b7c11 */ /* 0x000fe2000f8e08ff */
[----:B------:R-:W-:Y:S01]  /*4940*/  ULDC.64 UR8, c[0x0][0x218] ;  /* 0x0000860000087ab9 */ /* 0x000fe20000000a00 */
        /* <DEDUP_REMOVED lines=65> */
[----:B------:R-:W-:Y:S01]  /*4d60*/  LDSM.16.MT88.4 R16, [R139+0x3400] ;  /* 0x003400008b10783b */ /* 0x000fe20000004200 */
[----:B------:R-:W-:Y:S01]  /*4d70*/  FMNMX.FTZ R0, R113, R0, !PT ;  /* 0x0000000071007209 */ /* 0x000fe20007810000 */
[--C-:B------:R-:W-:Y:S01]  /*4d80*/  FFMA.FTZ R28, R14, UR11, -R103.reuse ;  /* 0x0000000b0e1c7c23 */ /* 0x100fe20008010867 */
[----:B------:R-:W1:Y:S01]  /*4d90*/  MUFU.EX2 R112, R112 ;  /* 0x0000007000707308 */ /* 0x000e620000000800 */
[--C-:B------:R-:W-:Y:S01]  /*4da0*/  FFMA.FTZ R97, R66, UR11, -R103.reuse ;  /* 0x0000000b42617c23 */ /* 0x100fe20008010867 */
[----:B------:R-:W-:Y:S01]  /*4db0*/  FMNMX.FTZ R0, R107, R0, !PT ;  /* 0x000000006b007209 */ /* 0x000fe20007810000 */
[--C-:B------:R-:W-:Y:S01]  /*4dc0*/  FFMA.FTZ R31, R90, UR11, -R103.reuse ;  /* 0x0000000b5a1f7c23 */ /* 0x100fe20008010867 */
[----:B------:R-:W-:Y:S01]  /*4dd0*/  LDSM.16.MT88.4 R12, [R138+0x3400] ;  /* 0x003400008a0c783b */ /* 0x000fe20000004200 */
        /* <DEDUP_REMOVED lines=32> */
[----:B------:R-:W-:Y:S01]  /*4fe0*/  FADD.FTZ R121, R121, R112 ;  /* 0x0000007079797221 */ /* 0x000fe20000010000 */
[----:B------:R-:W-:Y:S01]  /*4ff0*/  FFMA.FTZ R100, R100, UR11, -R103 ;  /* 0x0000000b64647c23 */ /* 0x000fe20008010867 */
[----:B------:R-:W-:Y:S01]  /*5000*/  FMNMX.FTZ R0, R63, R0, !PT ;  /* 0x000000003f007209 */ /* 0x000fe20007810000 */
[----:B------:R-:W-:Y:S01]  /*5010*/  MUFU.EX2 R89, R89 ;  /* 0x0000005900597308 */ /* 0x000fe20000000800 */
[----:B------:R-:W-:-:S02]  /*5020*/  FADD.FTZ R106, R106, R121 ;  /* 0x000000796a6a7221 */ /* 0x000fc40000010000 */
        /* <DEDUP_REMOVED lines=65> */
[----:B------:R-:W-:-:S07]  /*5440*/  LEA.HI.X R159, R52, UR9, R3, 0x1, P0 ;  /* 0x00000009349f7c11 */ /* 0x000fce00080f0c03 */
[----:B------:R-:W3:Y:S01]  /*5450*/  MUFU.EX2 R92, R92 ;  /* 0x0000005c005c7308 */ /* 0x000ee20000000800 */
[----:B----4-:R-:W-:-:S07]  /*5460*/  F2FP.BF16.F32.PACK_AB R71, R102, R115 ;  /* 0x000000736647723e */ /* 0x010fce00000010ff */
[----:B------:R-:W-:Y:S01]  /*5470*/  MUFU.EX2 R90, R90 ;  /* 0x0000005a005a7308 */ /* 0x000fe20000000800 */
[C---:B-1----:R-:W-:Y:S06]  /*5480*/  HMMA.16816.F32.BF16 R80, R68.reuse, R76, RZ ;  /* 0x0000004c4450723c */ /* 0x042fec00000418ff */
[C---:B------:R-:W-:Y:S01]  /*5490*/  HMMA.16816.F32.BF16 R76, R68.reuse, R78, RZ ;  /* 0x0000004e444c723c */ /* 0x040fe200000418ff */
[----:B------:R-:W1:Y:S05]  /*54a0*/  MUFU.EX2 R85, R85 ;  /* 0x0000005500557308 */ /* 0x000e6a0000000800 */
[C---:B--2---:R-:W-:Y:S03]  /*54b0*/  HMMA.16816.F32.BF16 R72, R68.reuse, R4, RZ ;  /* 0x000000044448723c */ /* 0x044fe600000418ff */
[----:B------:R-:W-:Y:S03]  /*54c0*/  MUFU.EX2 R67, R67 ;  /* 0x0000004300437308 */ /* 0x000fe60000000800 */
[----:B------:R-:W-:Y:S01]  /*54d0*/  HMMA.16816.F32.BF16 R68, R68, R6, RZ ;  /* 0x000000064444723c */ /* 0x000fe200000418ff */
[----:B------:R-:W-:-:S02]  /*54e0*/  F2FP.BF16.F32.PACK_AB R4, R97, R98 ;  /* 0x000000626104723e */ /* 0x000fc400000010ff */
[----:B---3--:R-:W-:Y:S02]  /*54f0*/  F2FP.BF16.F32.PACK_AB R5, R92, R99 ;  /* 0x000000635c05723e */ /* 0x008fe400000010ff */
[----:B------:R-:W2:Y:S02]  /*5500*/  MUFU.EX2 R64, R64 ;  /* 0x0000004000407308 */ /* 0x000ea40000000800 */
[----:B------:R-:W-:Y:S02]  /*5510*/  F2FP.BF16.F32.PACK_AB R6, R66, R89 ;  /* 0x000000594206723e */ /* 0x000fe400000010ff */
[----:B-1----:R-:W-:-:S04]  /*5520*/  F2FP.BF16.F32.PACK_AB R7, R85, R90 ;  /* 0x0000005a5507723e */ /* 0x002fc800000010ff */
[----:B------:R-:W-:Y:S03]  /*5530*/  MUFU.EX2 R91, R157 ;  /* 0x0000009d005b7308 */ /* 0x000fe60000000800 */
[C---:B------:R-:W-:Y:S05]  /*5540*/  HMMA.16816.F32.BF16 R80, R4.reuse, R16, R80 ;  /* 0x000000100450723c */ /* 0x040fea0000041850 */
[----:B------:R-:W1:Y:S01]  /*5550*/  MUFU.EX2 R84, R84 ;  /* 0x0000005400547308 */ /* 0x000e620000000800 */
[C---:B------:R-:W-:Y:S01]  /*5560*/  HMMA.16816.F32.BF16 R76, R4.reuse, R18, R76 ;  /* 0x00000012044c723c */ /* 0x040fe2000004184c */
[----:B------:R-:W3:Y:S05]  /*5570*/  LDSM.16.MT88.4 R16, [R139+0x3c00] ;  /* 0x003c00008b10783b */ /* 0x000eea0000004200 */
[C---:B------:R-:W-:Y:S01]  /*5580*/  HMMA.16816.F32.BF16 R72, R4.reuse, R12, R72 ;  /* 0x0000000c0448723c */ /* 0x040fe20000041848 */
[----:B------:R-:W-:Y:S05]  /*5590*/  MUFU.EX2 R88, R88 ;  /* 0x0000005800587308 */ /* 0x000fea0000000800 */
[----:B------:R-:W-:Y:S01]  /*55a0*/  HMMA.16816.F32.BF16 R68, R4, R14, R68 ;  /* 0x0000000e0444723c */ /* 0x000fe20000041844 */
[----:B------:R-:W4:Y:S02]  /*55b0*/  LDSM.16.MT88.4 R12, [R138+0x3c00] ;  /* 0x003c00008a0c783b */ /* 0x000f240000004200 */
[----:B------:R-:W5:Y:S04]  /*55c0*/  MUFU.EX2 R93, R93 ;  /* 0x0000005d005d7308 */ /* 0x000f680000000800 */
[----:B------:R-:W-:-:S02]  /*55d0*/  F2FP.BF16.F32.PACK_AB R4, R62, R65 ;  /* 0x000000413e04723e */ /* 0x000fc400000010ff */
[----:B--2---:R-:W-:Y:S02]  /*55e0*/  F2FP.BF16.F32.PACK_AB R5, R64, R67 ;  /* 0x000000434005723e */ /* 0x004fe400000010ff */
[----:B------:R-:W-:Y:S01]  /*55f0*/  F2FP.BF16.F32.PACK_AB R6, R59, R60 ;  /* 0x0000003c3b06723e */ /* 0x000fe200000010ff */
[----:B------:R-:W-:Y:S01]  /*5600*/  MUFU.EX2 R105, R105 ;  /* 0x0000006900697308 */ /* 0x000fe20000000800 */
[----:B-1----:R-:W-:-:S07]  /*5610*/  F2FP.BF16.F32.PACK_AB R7, R84, R91 ;  /* 0x0000005b5407723e */ /* 0x002fce00000010ff */
[----:B------:R-:W1:Y:S01]  /*5620*/  MUFU.EX2 R94, R94 ;  /* 0x0000005e005e7308 */ /* 0x000e620000000800 */
[C---:B------:R-:W-:Y:S06]  /*5630*/  HMMA.16816.F32.BF16 R80, R4.reuse, R20, R80 ;  /* 0x000000140450723c */ /* 0x040fec0000041850 */
[C---:B------:R-:W-:Y:S01]  /*5640*/  HMMA.16816.F32.BF16 R76, R4.reuse, R22, R76 ;  /* 0x00000016044c723c */ /* 0x040fe2000004184c */
[----:B------:R-:W-:Y:S01]  /*5650*/  MUFU.EX2 R40, R40 ;  /* 0x0000002800287308 */ /* 0x000fe20000000800 */
[----:B------:R-:W-:Y:S04]  /*5660*/  LDSM.16.MT88.4 R20, [R138+0x4000] ;  /* 0x004000008a14783b */ /* 0x000fe80000004200 */
[C---:B------:R-:W-:Y:S03]  /*5670*/  HMMA.16816.F32.BF16 R72, R4.reuse, R8, R72 ;  /* 0x000000080448723c */ /* 0x040fe60000041848 */
[----:B------:R-:W-:Y:S03]  /*5680*/  MUFU.EX2 R39, R39 ;  /* 0x0000002700277308 */ /* 0x000fe60000000800 */
[----:B------:R-:W-:Y:S01]  /*5690*/  HMMA.16816.F32.BF16 R68, R4, R10, R68 ;  /* 0x0000000a0444723c */ /* 0x000fe20000041844 */
[----:B------:R-:W2:Y:S04]  /*56a0*/  LDSM.16.MT88.4 R8, [R139+0x4000] ;  /* 0x004000008b08783b */ /* 0x000ea80000004200 */
[----:B------:R-:W-:Y:S02]  /*56b0*/  MUFU.EX2 R96, R96 ;  /* 0x0000006000607308 */ /* 0x000fe40000000800 */
[----:B------:R-:W-:-:S02]  /*56c0*/  F2FP.BF16.F32.PACK_AB R4, R57, R58 ;  /* 0x0000003a3904723e */ /* 0x000fc400000010ff */
[----:B-----5:R-:W-:Y:S02]  /*56d0*/  F2FP.BF16.F32.PACK_AB R5, R93, R88 ;  /* 0x000000585d05723e */ /* 0x020fe400000010ff */
[----:B------:R-:W-:Y:S02]  /*56e0*/  F2FP.BF16.F32.PACK_AB R6, R45, R56 ;  /* 0x000000382d06723e */ /* 0x000fe400000010ff */
[----:B-1----:R-:W-:Y:S01]  /*56f0*/  F2FP.BF16.F32.PACK_AB R7, R94, R105 ;  /* 0x000000695e07723e */ /* 0x002fe200000010ff */
[----:B------:R-:W1:Y:S06]  /*5700*/  MUFU.EX2 R107, R107 ;  /* 0x0000006b006b7308 */ /* 0x000e6c0000000800 */
[C---:B---3--:R-:W-:Y:S02]  /*5710*/  HMMA.16816.F32.BF16 R80, R4.reuse, R16, R80 ;  /* 0x000000100450723c */ /* 0x048fe40000041850 */
[----:B------:R-:W-:Y:S04]  /*5720*/  MUFU.EX2 R113, R113 ;  /* 0x0000007100717308 */ /* 0x000fe80000000800 */
[C---:B------:R-:W-:Y:S01]  /*5730*/  HMMA.16816.F32.BF16 R76, R4.reuse, R18, R76 ;  /* 0x00000012044c723c */ /* 0x040fe2000004184c */
[----:B------:R-:W3:Y:S03]  /*5740*/  LDSM.16.MT88.4 R16, [R139+0x4400] ;  /* 0x004400008b10783b */ /* 0x000ee60000004200 */
[----:B------:R-:W5:Y:S02]  /*5750*/  MUFU.EX2 R110, R110 ;  /* 0x0000006e006e7308 */ /* 0x000f640000000800 */
[C---:B----4-:R-:W-:Y:S06]  /*5760*/  HMMA.16816.F32.BF16 R72, R4.reuse, R12, R72 ;  /* 0x0000000c0448723c */ /* 0x050fec0000041848 */
[----:B------:R-:W-:Y:S01]  /*5770*/  HMMA.16816.F32.BF16 R68, R4, R14, R68 ;  /* 0x0000000e0444723c */ /* 0x000fe20000041844 */
[----:B------:R-:W-:Y:S01]  /*5780*/  FADD.FTZ R12, R104, R111 ;  /* 0x0000006f680c7221 */ /* 0x000fe20000010000 */
[----:B------:R-:W-:Y:S03]  /*5790*/  MUFU.EX2 R38, R38 ;  /* 0x0000002600267308 */ /* 0x000fe60000000800 */
[----:B------:R-:W-:-:S02]  /*57a0*/  FADD.FTZ R115, R115, R12 ;  /* 0x0000000c73737221 */ /* 0x000fc40000010000 */
[----:B------:R-:W-:Y:S01]  /*57b0*/  F2FP.BF16.F32.PACK_AB R4, R41, R46 ;  /* 0x0000002e2904723e */ /* 0x000fe200000010ff */
[----:B------:R-:W4:Y:S01]  /*57c0*/  LDSM.16.MT88.4 R12, [R138+0x4400] ;  /* 0x004400008a0c783b */ /* 0x000f220000004200 */
[----:B-1----:R-:W-:Y:S01]  /*57d0*/  F2FP.BF16.F32.PACK_AB R5, R107, R96 ;  /* 0x000000606b05723e */ /* 0x002fe200000010ff */
[----:B------:R-:W1:Y:S01]  /*57e0*/  MUFU.EX2 R37, R37 ;  /* 0x0000002500257308 */ /* 0x000e620000000800 */
[----:B------:R-:W-:Y:S01]  /*57f0*/  F2FP.BF16.F32.PACK_AB R6, R39, R40 ;  /* 0x000000282706723e */ /* 0x000fe200000010ff */
[----:B------:R-:W-:Y:S01]  /*5800*/  FADD.FTZ R102, R102, R115 ;  /* 0x0000007366667221 */ /* 0x000fe20000010000 */
[----:B-----5:R-:W-:-:S03]  /*5810*/  F2FP.BF16.F32.PACK_AB R7, R110, R113 ;  /* 0x000000716e07723e */ /* 0x020fc600000010ff */
[----:B------:R-:W-:Y:S02]  /*5820*/  FADD.FTZ R99, R99, R102 ;  /* 0x0000006663637221 */ /* 0x000fe40000010000 */
[----:B------:R-:W-:Y:S02]  /*5830*/  MUFU.EX2 R36, R36 ;  /* 0x0000002400247308 */ /* 0x000fe40000000800 */
[----:B--2---:R-:W-:Y:S01]  /*5840*/  HMMA.16816.F32.BF16 R80, R4, R8, R80 ;  /* 0x000000080450723c */ /* 0x004fe20000041850 */
[----:B------:R-:W-:-:S05]  /*5850*/  FADD.FTZ R99, R92, R99 ;  /* 0x000000635c637221 */ /* 0x000fca0000010000 */
[----:B------:R-:W2:Y:S01]  /*5860*/  MUFU.EX2 R35, R35 ;  /* 0x0000002300237308 */ /* 0x000ea20000000800 */
[----:B------:R-:W-:Y:S01]  /*5870*/  FADD.FTZ R9, R101, R106 ;  /* 0x0000006a65097221 */ /* 0x000fe20000010000 */
[----:B------:R-:W-:Y:S01]  /*5880*/  HMMA.16816.F32.BF16 R76, R4, R10, R76 ;  /* 0x0000000a044c723c */ /* 0x000fe2000004184c */
[----:B-1----:R-:W-:Y:S02]  /*5890*/  F2FP.BF16.F32.PACK_AB R8, R37, R38 ;  /* 0x000000262508723e */ /* 0x002fe400000010ff */
[----:B------:R-:W-:-:S03]  /*58a0*/  FADD.FTZ R98, R98, R9 ;  /* 0x0000000962627221 */ /* 0x000fc60000010000 */
[----:B------:R-:W-:Y:S01]  /*58b0*/  MUFU.EX2 R117, R117 ;  /* 0x0000007500757308 */ /* 0x000fe20000000800 */
[----:B------:R-:W-:Y:S01]  /*58c0*/  HMMA.16816.F32.BF16 R72, R4, R20, R72 ;  /* 0x000000140448723c */ /* 0x000fe20000041848 */
[----:B------:R-:W-:-:S04]  /*58d0*/  FADD.FTZ R98, R97, R98 ;  /* 0x0000006261627221 */ /* 0x000fc80000010000 */
[----:B------:R-:W-:Y:S01]  /*58e0*/  FADD.FTZ R89, R89, R98 ;  /* 0x0000006259597221 */ /* 0x000fe20000010000 */
[----:B------:R-:W-:Y:S01]  /*58f0*/  HMMA.16816.F32.BF16 R68, R4, R22, R68 ;  /* 0x000000160444723c */ /* 0x000fe20000041844 */
[----:B------:R-:W1:Y:S01]  /*5900*/  MUFU.EX2 R108, R108 ;  /* 0x0000006c006c7308 */ /* 0x000e620000000800 */
[----:B--2---:R-:W-:Y:S01]  /*5910*/  F2FP.BF16.F32.PACK_AB R10, R35, R36 ;  /* 0x00000024230a723e */ /* 0x004fe200000010ff */
[----:B------:R-:W-:Y:S01]  /*5920*/  FADD.FTZ R66, R66, R89 ;  /* 0x0000005942427221 */ /* 0x000fe20000010000 */
[----:B------:R-:W-:Y:S03]  /*5930*/  LDSM.16.MT88.4 R20, [R138+0x4800] ;  /* 0x004800008a14783b */ /* 0x000fe60000004200 */
[----:B------:R-:W-:Y:S01]  /*5940*/  FADD.FTZ R4, R90, R99 ;  /* 0x000000635a047221 */ /* 0x000fe20000010000 */
[----:B------:R-:W-:Y:S01]  /*5950*/  FADD.FTZ R65, R65, R66 ;  /* 0x0000004241417221 */ /* 0x000fe20000010000 */
[----:B------:R-:W-:Y:S03]  /*5960*/  MUFU.EX2 R119, R119 ;  /* 0x0000007700777308 */ /* 0x000fe60000000800 */
[----:B------:R-:W-:-:S05]  /*5970*/  FADD.FTZ R65, R62, R65 ;  /* 0x000000413e417221 */ /* 0x000fca0000010000 */
[----:B------:R-:W2:Y:S01]  /*5980*/  MUFU.EX2 R104, R109 ;  /* 0x0000006d00687308 */ /* 0x000ea20000000800 */
[----:B-1----:R-:W-:-:S07]  /*5990*/  F2FP.BF16.F32.PACK_AB R9, R108, R117 ;  /* 0x000000756c09723e */ /* 0x002fce00000010ff */
[----:B------:R-:W-:Y:S08]  /*59a0*/  MUFU.EX2 R34, R34 ;  /* 0x0000002200227308 */ /* 0x000ff00000000800 */
[----:B------:R-:W1:Y:S01]  /*59b0*/  MUFU.EX2 R33, R33 ;  /* 0x0000002100217308 */ /* 0x000e620000000800 */
[----:B--2---:R-:W-:-:S07]  /*59c0*/  F2FP.BF16.F32.PACK_AB R11, R104, R119 ;  /* 0x00000077680b723e */ /* 0x004fce00000010ff */
[C---:B---3--:R-:W-:Y:S01]  /*59d0*/  HMMA.16816.F32.BF16 R80, R8.reuse, R16, R80 ;  /* 0x000000100850723c */ /* 0x048fe20000041850 */
[----:B------:R-:W-:Y:S05]  /*59e0*/  MUFU.EX2 R32, R32 ;  /* 0x0000002000207308 */ /* 0x000fea0000000800 */
[C---:B----4-:R-:W-:Y:S01]  /*59f0*/  HMMA.16816.F32.BF16 R72, R8.reuse, R12, R72 ;  /* 0x0000000c0848723c */ /* 0x050fe20000041848 */
[----:B------:R-:W-:Y:S02]  /*5a00*/  FADD.FTZ R16, R85, R4 ;  /* 0x0000000455107221 */ /* 0x000fe40000010000 */
[----:B------:R-:W2:Y:S01]  /*5a10*/  LDSM.16.MT88.4 R4, [R139+0x4800] ;  /* 0x004800008b04783b */ /* 0x000ea20000004200 */
[----:B------:R-:W3:Y:S01]  /*5a20*/  MUFU.EX2 R31, R31 ;  /* 0x0000001f001f7308 */ /* 0x000ee20000000800 */
[----:B------:R-:W-:Y:S01]  /*5a30*/  FADD.FTZ R67, R67, R16 ;  /* 0x0000001043437221 */ /* 0x000fe20000010000 */
[----:B------:R-:W-:Y:S01]  /*5a40*/  FADD.FTZ R16, R60, R65 ;  /* 0x000000413c107221 */ /* 0x000fe20000010000 */
[C---:B------:R-:W-:Y:S02]  /*5a50*/  HMMA.16816.F32.BF16 R76, R8.reuse, R18, R76 ;  /* 0x00000012084c723c */ /* 0x040fe4000004184c */
[----:B------:R-:W-:Y:S01]  /*5a60*/  FADD.FTZ R64, R64, R67 ;  /* 0x0000004340407221 */ /* 0x000fe20000010000 */
[----:B------:R-:W-:Y:S01]  /*5a70*/  FADD.FTZ R59, R59, R16 ;  /* 0x000000103b3b7221 */ /* 0x000fe20000010000 */
[----:B-1----:R-:W-:Y:S01]  /*5a80*/  F2FP.BF16.F32.PACK_AB R16, R33, R34 ;  /* 0x000000222110723e */ /* 0x002fe200000010ff */
[----:B------:R-:W-:Y:S01]  /*5a90*/  MUFU.EX2 R95, R95 ;  /* 0x0000005f005f7308 */ /* 0x000fe20000000800 */
[----:B------:R-:W-:Y:S01]  /*5aa0*/  FADD.FTZ R91, R91, R64 ;  /* 0x000000405b5b7221 */ /* 0x000fe20000010000 */
[----:B------:R-:W-:Y:S01]  /*5ab0*/  FADD.FTZ R58, R58, R59 ;  /* 0x0000003b3a3a7221 */ /* 0x000fe20000010000 */
[----:B------:R-:W-:Y:S02]  /*5ac0*/  HMMA.16816.F32.BF16 R68, R8, R14, R68 ;  /* 0x0000000e0844723c */ /* 0x000fe40000041844 */
[----:B------:R-:W-:Y:S01]  /*5ad0*/  FADD.FTZ R91, R84, R91 ;  /* 0x0000005b545b7221 */ /* 0x000fe20000010000 */
[----:B------:R-:W-:-:S02]  /*5ae0*/  FADD.FTZ R57, R57, R58 ;  /* 0x0000003a39397221 */ /* 0x000fc40000010000 */
[----:B------:R-:W1:Y:S01]  /*5af0*/  MUFU.EX2 R90, R87 ;  /* 0x00000057005a7308 */ /* 0x000e620000000800 */
[----:B------:R-:W-:Y:S01]  /*5b00*/  FADD.FTZ R12, R88, R91 ;  /* 0x0000005b580c7221 */ /* 0x000fe20000010000 */
[----:B------:R-:W-:Y:S01]  /*5b10*/  FADD.FTZ R8, R56, R57 ;  /* 0x0000003938087221 */ /* 0x000fe20000010000 */
[----:B---3--:R-:W-:Y:S02]  /*5b20*/  F2FP.BF16.F32.PACK_AB R18, R31, R32 ;  /* 0x000000201f12723e */ /* 0x008fe400000010ff */
[----:B------:R-:W-:Y:S01]  /*5b30*/  FADD.FTZ R12, R93, R12 ;  /* 0x0000000c5d0c7221 */ /* 0x000fe20000010000 */
[----:B------:R-:W-:Y:S02]  /*5b40*/  FADD.FTZ R45, R45, R8 ;  /* 0x000000082d2d7221 */ /* 0x000fe40000010000 */
[----:B------:R-:W-:Y:S01]  /*5b50*/  MUFU.EX2 R63, R63 ;  /* 0x0000003f003f7308 */ /* 0x000fe20000000800 */
[----:B------:R-:W-:Y:S01]  /*5b60*/  FADD.FTZ R9, R105, R12 ;  /* 0x0000000c69097221 */ /* 0x000fe20000010000 */
[----:B------:R-:W-:Y:S01]  /*5b70*/  FADD.FTZ R46, R46, R45 ;  /* 0x0000002d2e2e7221 */ /* 0x000fe20000010000 */
[----:B------:R-:W3:Y:S02]  /*5b80*/  LDSM.16.MT88.4 R12, [R139+0x4c00] ;  /* 0x004c00008b0c783b */ /* 0x000ee40000004200 */
[----:B------:R-:W-:Y:S01]  /*5b90*/  FADD.FTZ R9, R94, R9 ;  /* 0x000000095e097221 */ /* 0x000fe20000010000 */
[----:B------:R-:W-:-:S02]  /*5ba0*/  FADD.FTZ R41, R41, R46 ;  /* 0x0000002e29297221 */ /* 0x000fc40000010000 */
[----:B------:R-:W4:Y:S01]  /*5bb0*/  MUFU.EX2 R60, R61 ;  /* 0x0000003d003c7308 */ /* 0x000f220000000800 */
[----:B-1----:R-:W-:Y:S01]  /*5bc0*/  F2FP.BF16.F32.PACK_AB R17, R90, R95 ;  /* 0x0000005f5a11723e */ /* 0x002fe200000010ff */
[----:B------:R-:W-:-:S04]  /*5bd0*/  FADD.FTZ R40, R40, R41 ;  /* 0x0000002928287221 */ /* 0x000fc80000010000 */
[----:B------:R-:W-:Y:S02]  /*5be0*/  FADD.FTZ R39, R39, R40 ;  /* 0x0000002827277221 */ /* 0x000fe40000010000 */
[----:B------:R-:W-:Y:S02]  /*5bf0*/  MUFU.EX2 R30, R30 ;  /* 0x0000001e001e7308 */ /* 0x000fe40000000800 */
[----:B------:R-:W-:-:S04]  /*5c00*/  FADD.FTZ R38, R38, R39 ;  /* 0x0000002726267221 */ /* 0x000fc80000010000 */
[----:B------:R-:W-:Y:S02]  /*5c10*/  FADD.FTZ R37, R37, R38 ;  /* 0x0000002625257221 */ /* 0x000fe40000010000 */
[----:B------:R-:W1:Y:S01]  /*5c20*/  MUFU.EX2 R29, R29 ;  /* 0x0000001d001d7308 */ /* 0x000e620000000800 */
[----:B----4-:R-:W-:Y:S01]  /*5c30*/  F2FP.BF16.F32.PACK_AB R19, R60, R63 ;  /* 0x0000003f3c13723e */ /* 0x010fe200000010ff */
        /* <DEDUP_REMOVED lines=8> */
[----:B------:R-:W2:Y:S01]  /*5cc0*/  LDSM.16.MT88.4 R8, [R138+0x4c00] ;  /* 0x004c00008a08783b */ /* 0x000ea20000004200 */
[----:B------:R-:W4:Y:S01]  /*5cd0*/  MUFU.EX2 R56, R47 ;  /* 0x0000002f00387308 */ /* 0x000f220000000800 */
[----:B------:R-:W-:Y:S01]  /*5ce0*/  FADD.FTZ R4, R107, R4 ;  /* 0x000000046b047221 */ /* 0x000fe20000010000 */
[C---:B------:R-:W-:Y:S01]  /*5cf0*/  HMMA.16816.F32.BF16 R72, R16.reuse, R20, R72 ;  /* 0x000000141048723c */ /* 0x040fe20000041848 */
[----:B------:R-:W-:Y:S02]  /*5d00*/  FADD.FTZ R32, R32, R33 ;  /* 0x0000002120207221 */ /* 0x000fe40000010000 */
[----:B------:R-:W-:Y:S01]  /*5d10*/  FADD.FTZ R113, R113, R4 ;  /* 0x0000000471717221 */ /* 0x000fe20000010000 */
[----:B-1----:R-:W-:Y:S01]  /*5d20*/  F2FP.BF16.F32.PACK_AB R4, R29, R30 ;  /* 0x0000001e1d04723e */ /* 0x002fe200000010ff */
[----:B------:R-:W-:Y:S01]  /*5d30*/  FADD.FTZ R31, R31, R32 ;  /* 0x000000201f1f7221 */ /* 0x000fe20000010000 */
[----:B------:R-:W-:Y:S01]  /*5d40*/  MUFU.EX2 R28, R28 ;  /* 0x0000001c001c7308 */ /* 0x000fe20000000800 */
[----:B------:R-:W-:Y:S01]  /*5d50*/  FADD.FTZ R110, R110, R113 ;  /* 0x000000716e6e7221 */ /* 0x000fe20000010000 */
[----:B------:R-:W-:Y:S01]  /*5d60*/  HMMA.16816.F32.BF16 R68, R16, R22, R68 ;  /* 0x000000161044723c */ /* 0x000fe20000041844 */
[----:B------:R-:W-:-:S02]  /*5d70*/  FADD.FTZ R30, R30, R31 ;  /* 0x0000001f1e1e7221 */ /* 0x000fc40000010000 */
[----:B------:R-:W-:Y:S02]  /*5d80*/  FADD.FTZ R117, R117, R110 ;  /* 0x0000006e75757221 */ /* 0x000fe40000010000 */
[----:B------:R-:W-:Y:S01]  /*5d90*/  FADD.FTZ R29, R29, R30 ;  /* 0x0000001e1d1d7221 */ /* 0x000fe20000010000 */
[----:B------:R-:W1:Y:S01]  /*5da0*/  MUFU.EX2 R101, R100 ;  /* 0x0000006400657308 */ /* 0x000e620000000800 */
[----:B------:R-:W-:Y:S01]  /*5db0*/  FADD.FTZ R108, R108, R117 ;  /* 0x000000756c6c7221 */ /* 0x000fe20000010000 */
[----:B----4-:R-:W-:-:S03]  /*5dc0*/  F2FP.BF16.F32.PACK_AB R5, R56, R55 ;  /* 0x000000373805723e */ /* 0x010fc600000010ff */
[----:B------:R-:W-:-:S03]  /*5dd0*/  FADD.FTZ R119, R119, R108 ;  /* 0x0000006c77777221 */ /* 0x000fc60000010000 */
[----:B------:R-:W-:Y:S01]  /*5de0*/  MUFU.EX2 R42, R43 ;  /* 0x0000002b002a7308 */ /* 0x000fe20000000800 */
[----:B------:R-:W-:-:S04]  /*5df0*/  FADD.FTZ R104, R104, R119 ;  /* 0x0000007768687221 */ /* 0x000fc80000010000 */
[----:B------:R-:W-:-:S03]  /*5e00*/  FADD.FTZ R95, R95, R104 ;  /* 0x000000685f5f7221 */ /* 0x000fc60000010000 */
[----:B------:R-:W4:Y:S01]  /*5e10*/  MUFU.EX2 R161, R161 ;  /* 0x000000a100a17308 */ /* 0x000f220000000800 */
[----:B------:R-:W-:Y:S01]  /*5e20*/  FADD.FTZ R90, R90, R95 ;  /* 0x0000005f5a5a7221 */ /* 0x000fe20000010000 */
[----:B-1----:R-:W-:Y:S01]  /*5e30*/  F2FP.BF16.F32.PACK_AB R6, R101, R28 ;  /* 0x0000001c6506723e */ /* 0x002fe200000010ff */
[----:B------:R-:W-:Y:S02]  /*5e40*/  FADD.FTZ R28, R28, R29 ;  /* 0x0000001d1c1c7221 */ /* 0x000fe40000010000 */
[----:B------:R-:W-:Y:S02]  /*5e50*/  FADD.FTZ R63, R63, R90 ;  /* 0x0000005a3f3f7221 */ /* 0x000fe40000010000 */
[----:B------:R-:W-:Y:S02]  /*5e60*/  FADD.FTZ R160, R101, R28 ;  /* 0x0000001c65a07221 */ /* 0x000fe40000010000 */
[----:B------:R-:W-:-:S04]  /*5e70*/  FADD.FTZ R60, R60, R63 ;  /* 0x0000003f3c3c7221 */ /* 0x000fc80000010000 */
[----:B------:R-:W-:Y:S01]  /*5e80*/  FADD.FTZ R55, R55, R60 ;  /* 0x0000003c37377221 */ /* 0x000fe20000010000 */
[----:B----4-:R-:W-:-:S03]  /*5e90*/  F2FP.BF16.F32.PACK_AB R7, R161, R42 ;  /* 0x0000002aa107723e */ /* 0x010fc600000010ff */
[----:B------:R-:W-:-:S04]  /*5ea0*/  FADD.FTZ R55, R56, R55 ;  /* 0x0000003738377221 */ /* 0x000fc80000010000 */
[----:B------:R-:W-:Y:S01]  /*5eb0*/  FADD.FTZ R42, R42, R55 ;  /* 0x000000372a2a7221 */ /* 0x000fe20000010000 */
[----:B---3--:R-:W-:Y:S03]  /*5ec0*/  HMMA.16816.F32.BF16 R80, R4, R12, R80 ;  /* 0x0000000c0450723c */ /* 0x008fe60000041850 */
[----:B------:R-:W-:-:S03]  /*5ed0*/  FADD.FTZ R161, R161, R42 ;  /* 0x0000002aa1a17221 */ /* 0x000fc60000010000 */
[C---:B------:R-:W-:Y:S06]  /*5ee0*/  HMMA.16816.F32.BF16 R76, R4.reuse, R14, R76 ;  /* 0x0000000e044c723c */ /* 0x040fec000004184c */
[C---:B--2---:R-:W-:Y:S06]  /*5ef0*/  HMMA.16816.F32.BF16 R72, R4.reuse, R8, R72 ;  /* 0x000000080448723c */ /* 0x044fec0000041848 */
        /* <DEDUP_REMOVED lines=55> */
[----:B------:R-:W-:-:S04]  /*6270*/  IMAD R5, R5, R50, RZ ;  /* 0x0000003205057224 */ /* 0x000fc800078e02ff */
[----:B------:R-:W-:Y:S02]  /*6280*/  IMAD R5, R6, R51, R5 ;  /* 0x0000003306057224 */ /* 0x000fe400078e0205 */
        /* <DEDUP_REMOVED lines=9> */
.L_x_4001:
[----:B------:R-:W-:-:S04]  /*6320*/  LEA R4, -R50, RZ, 0x7 ;  /* 0x000000ff32047211 */ /* 0x000fc800078e39ff */
[----:B------:R-:W-:-:S07]  /*6330*/  SHF.R.S32.HI R5, RZ, 0x1f, R4 ;  /* 0x0000001fff057819 */ /* 0x000fce0000011404 */
.L_x_4002:
[----:B------:R-:W-:Y:S01]  /*6340*/  ULDC UR4, c[0x0][0x2d0] ;  /* 0x0000b40000047ab9 */ /* 0x000fe20000000800 */
[----:B------:R-:W-:Y:S01]  /*6350*/  LEA R162, P4, R4, R162, 0x1 ;  /* 0x000000a204a27211 */ /* 0x000fe200078808ff */
[----:B------:R-:W1:Y:S01]  /*6360*/  S2R R45, SR_TID.X ;  /* 0x00000000002d7919 */ /* 0x000e620000002100 */
[----:B------:R-:W-:Y:S02]  /*6370*/  ISETP.GE.AND P0, PT, R152, UR4, PT ;  /* 0x0000000498007c0c */ /* 0x000fe4000bf06270 */
[----:B------:R-:W-:-:S11]  /*6380*/  LEA.HI.X R163, R4, R163, R5, 0x1, P4 ;  /* 0x000000a304a37211 */ /* 0x000fd600020f0c05 */
[-C--:B------:R-:W-:Y:S01]  /*6390*/  @!P0 LEA R7, P1, R50, R26.reuse, 0x6 ;  /* 0x0000001a32078211 */ /* 0x080fe200078230ff */
[----:B------:R-:W-:Y:S01]  /*63a0*/  @!P0 IMAD.MOV.U32 R24, RZ, RZ, R26 ;  /* 0x000000ffff188224 */ /* 0x000fe200078e001a */
[----:B------:R-:W-:Y:S01]  /*63b0*/  @!P0 IADD3 R6, P3, P2, R4, R26, R149 ;  /* 0x0000001a04068210 */ /* 0x000fe20007a7e095 */
[----:B------:R-:W-:Y:S01]  /*63c0*/  @!P0 IMAD R8, R51, 0x60, RZ ;  /* 0x0000006033088824 */ /* 0x000fe200078e02ff */
[CC--:B------:R-:W-:Y:S01]  /*63d0*/  @!P0 LEA.HI.X R10, R50.reuse, R25.reuse, R51, 0x6, P1 ;  /* 0x00000019320a8211 */ /* 0x0c0fe200008f3433 */
[----:B------:R-:W-:Y:S01]  /*63e0*/  @!P0 IMAD.WIDE.U32 R12, R50, 0x60, R24 ;  /* 0x00000060320c8825 */ /* 0x000fe200078e0018 */
[C---:B------:R-:W-:Y:S01]  /*63f0*/  @!P0 IADD3.X R25, R5.reuse, R25, R148, P3, P2 ;  /* 0x0000001905198210 */ /* 0x040fe20001fe4494 */
[----:B------:R-:W-:Y:S01]  /*6400*/  @P0 STS [R151+0x3000], RZ ;  /* 0x003000ff97000388 */ /* 0x000fe20000000800 */
[C---:B------:R-:W-:Y:S02]  /*6410*/  @!P0 IADD3 R7, P2, R4.reuse, R7, RZ ;  /* 0x0000000704078210 */ /* 0x040fe40007f5e0ff */
[----:B------:R-:W-:Y:S01]  /*6420*/  @!P0 IADD3 R9, P1, R4, R12, RZ ;  /* 0x0000000c04098210 */ /* 0x000fe20007f3e0ff */
[----:B------:R-:W-:Y:S01]  /*6430*/  @P0 STS [R151+0x3004], RZ ;  /* 0x003004ff97000388 */ /* 0x000fe20000000800 */
[----:B------:R-:W-:Y:S01]  /*6440*/  @!P0 LEA R14, P3, R6, UR6, 0x1 ;  /* 0x00000006060e8c11 */ /* 0x000fe2000f8608ff */
[----:B------:R-:W-:Y:S01]  /*6450*/  @!P0 IMAD.X R10, R5, 0x1, R10, P2 ;  /* 0x00000001050a8824 */ /* 0x000fe200010e060a */
        /* <DEDUP_REMOVED lines=8> */
[----:B------:R-:W-:Y:S01]  /*64e0*/  @!P0 LEA R12, P1, R9, UR6, 0x1 ;  /* 0x00000006090c8c11 */ /* 0x000fe2000f8208ff */
[----:B-1----:R-:W-:Y:S01]  /*64f0*/  IMAD.SHL.U32 R45, R45, 0x2, RZ ;  /* 0x000000022d2d7824 */ /* 0x002fe200078e00ff */
[----:B------:R-:W-:Y:S01]  /*6500*/  @!P0 LEA.HI.X R5, R7, UR7, R10, 0x1, P2 ;  /* 0x0000000707058c11 */ /* 0x000fe200090f0c0a */
[----:B------:R-:W-:Y:S01]  /*6510*/  @P0 STS.128 [R151+0x3800], RZ ;  /* 0x003800ff97000388 */ /* 0x000fe20000000c00 */
[----:B------:R-:W-:Y:S02]  /*6520*/  @!P0 LEA.HI.X R13, R9, UR7, R8, 0x1, P1 ;  /* 0x00000007090d8c11 */ /* 0x000fe400088f0c08 */
[----:B------:R-:W-:Y:S01]  /*6530*/  LOP3.LUT R101, R45, 0x6, RZ, 0xc0, !PT ;  /* 0x000000062d657812 */ /* 0x000fe200078ec0ff */
        /* <DEDUP_REMOVED lines=17> */
[----:B------:R-:W-:Y:S04]  /*6650*/  LDSM.16.M88.4 R28, [R142] ;  /* 0x000000008e1c783b */ /* 0x000fe80000000200 */
[----:B------:R-:W4:Y:S04]  /*6660*/  LDSM.16.M88.4 R32, [R140] ;  /* 0x000000008c20783b */ /* 0x000f280000000200 */
[----:B------:R-:W5:Y:S04]  /*6670*/  LDSM.16.M88.4 R20, [R137] ;  /* 0x000000008914783b */ /* 0x000f680000000200 */
[----:B-1----:R-:W1:Y:S04]  /*6680*/  LDSM.16.M88.4 R12, [R141+0x1800] ;  /* 0x001800008d0c783b */ /* 0x002e680000000200 */
[----:B------:R-:W-:Y:S04]  /*6690*/  LDSM.16.M88.4 R40, [R141+0x2000] ;  /* 0x002000008d28783b */ /* 0x000fe80000000200 */
[----:B------:R-:W0:Y:S01]  /*66a0*/  LDGDEPBAR ;  /* 0x00000000000079af */ /* 0x000e220000000000 */
[C---:B--2---:R-:W-:Y:S06]  /*66b0*/  HMMA.16816.F32.BF16 R8, R36.reuse, R16, RZ ;  /* 0x000000102408723c */ /* 0x044fec00000418ff */
[C---:B------:R-:W-:Y:S06]  /*66c0*/  HMMA.16816.F32.BF16 R16, R36.reuse, R18, RZ ;  /* 0x000000122410723c */ /* 0x040fec00000418ff */
[C---:B---3--:R-:W-:Y:S06]  /*66d0*/  HMMA.16816.F32.BF16 R4, R36.reuse, R24, RZ ;  /* 0x000000182404723c */ /* 0x048fec00000418ff */
[----:B------:R-:W-:Y:S06]  /*66e0*/  HMMA.16816.F32.BF16 R24, R36, R26, RZ ;  /* 0x0000001a2418723c */ /* 0x000fec00000418ff */
[C---:B----4-:R-:W-:Y:S06]  /*66f0*/  HMMA.16816.F32.BF16 R8, R28.reuse, R32, R8 ;  /* 0x000000201c08723c */ /* 0x050fec0000041808 */
[C---:B------:R-:W-:Y:S01]  /*6700*/  HMMA.16816.F32.BF16 R16, R28.reuse, R34, R16 ;  /* 0x000000221c10723c */ /* 0x040fe20000041810 */
[----:B------:R-:W2:Y:S05]  /*6710*/  LDSM.16.M88.4 R32, [R136] ;  /* 0x000000008820783b */ /* 0x000eaa0000000200 */
[C---:B-----5:R-:W-:Y:S06]  /*6720*/  HMMA.16816.F32.BF16 R4, R28.reuse, R20, R4 ;  /* 0x000000141c04723c */ /* 0x060fec0000041804 */
[----:B------:R-:W-:Y:S01]  /*6730*/  HMMA.16816.F32.BF16 R24, R28, R22, R24 ;  /* 0x000000161c18723c */ /* 0x000fe20000041818 */
[----:B------:R-:W-:Y:S05]  /*6740*/  LDSM.16.M88.4 R20, [R135] ;  /* 0x000000008714783b */ /* 0x000fea0000000200 */
        /* <DEDUP_REMOVED lines=8> */
[----:B------:R-:W-:-:S02]  /*67d0*/  FMUL.FTZ R60, R19, UR10 ;  /* 0x0000000a133c7c20 */ /* 0x000fc40008410000 */
[----:B------:R-:W3:Y:S01]  /*67e0*/  LDSM.16.M88.4 R16, [R141+0x1c00] ;  /* 0x001c00008d10783b */ /* 0x000ee20000000200 */
[----:B------:R-:W-:Y:S01]  /*67f0*/  MUFU.TANH R57, R9 ;  /* 0x0000000900397308 */ /* 0x000fe20000002400 */
[----:B------:R-:W-:Y:S01]  /*6800*/  FMUL.FTZ R67, R4, UR10 ;  /* 0x0000000a04437c20 */ /* 0x000fe20008410000 */
[----:B------:R-:W-:Y:S01]  /*6810*/  FMUL.FTZ R61, R5, UR10 ;  /* 0x0000000a053d7c20 */ /* 0x000fe20008410000 */
[----:B------:R-:W-:Y:S01]  /*6820*/  FMUL.FTZ R63, R6, UR10 ;  /* 0x0000000a063f7c20 */ /* 0x000fe20008410000 */
[----:B------:R-:W-:Y:S02]  /*6830*/  FMUL.FTZ R62, R7, UR10 ;  /* 0x0000000a073e7c20 */ /* 0x000fe40008410000 */
[----:B-1----:R-:W-:Y:S01]  /*6840*/  HMMA.16816.F32.BF16 R4, R36, R14, RZ ;  /* 0x0000000e2404723c */ /* 0x002fe200000418ff */
[----:B------:R-:W-:Y:S01]  /*6850*/  FMUL.FTZ R24, R24, UR10 ;  /* 0x0000000a18187c20 */ /* 0x000fe20008410000 */
[----:B------:R1:W-:Y:S01]  /*6860*/  MUFU.TANH R56, R10 ;  /* 0x0000000a00387308 */ /* 0x0003e20000002400 */
[----:B------:R-:W-:Y:S01]  /*6870*/  FMUL.FTZ R25, R25, UR10 ;  /* 0x0000000a19197c20 */ /* 0x000fe20008410000 */
[----:B------:R-:W-:Y:S01]  /*6880*/  FMUL.FTZ R26, R26, UR10 ;  /* 0x0000000a1a1a7c20 */ /* 0x000fe20008410000 */
[----:B------:R-:W-:-:S05]  /*6890*/  FMUL.FTZ R27, R27, UR10 ;  /* 0x0000000a1b1b7c20 */ /* 0x000fca0008410000 */
[----:B------:R-:W-:Y:S08]  /*68a0*/  MUFU.TANH R87, R24 ;  /* 0x0000001800577308 */ /* 0x000ff00000002400 */
[----:B------:R-:W-:Y:S01]  /*68b0*/  MUFU.TANH R64, R25 ;  /* 0x0000001900407308 */ /* 0x000fe20000002400 */
[----:B-1----:R-:W-:Y:S06]  /*68c0*/  HMMA.16816.F32.BF16 R8, R36, R12, RZ ;  /* 0x0000000c2408723c */ /* 0x002fec00000418ff */
[----:B--2---:R-:W-:Y:S01]  /*68d0*/  HMMA.16816.F32.BF16 R4, R28, R34, R4 ;  /* 0x000000221c04723c */ /* 0x004fe20000041804 */
[----:B------:R-:W-:Y:S05]  /*68e0*/  MUFU.TANH R84, R26 ;  /* 0x0000001a00547308 */ /* 0x000fea0000002400 */
[----:B---3--:R-:W-:Y:S03]  /*68f0*/  HMMA.16816.F32.BF16 R12, R36, R16, RZ ;  /* 0x00000010240c723c */ /* 0x008fe600000418ff */
[----:B------:R1:W-:Y:S08]  /*6900*/  MUFU.TANH R65, R27 ;  /* 0x0000001b00417308 */ /* 0x0003f00000002400 */
[----:B------:R-:W2:Y:S01]  /*6910*/  MUFU.TANH R44, R44 ;  /* 0x0000002c002c7308 */ /* 0x000ea20000002400 */
[C---:B------:R-:W-:Y:S01]  /*6920*/  HMMA.16816.F32.BF16 R8, R28.reuse, R32, R8 ;  /* 0x000000201c08723c */ /* 0x040fe20000041808 */
[----:B------:R-:W-:Y:S05]  /*6930*/  LDSM.16.M88.4 R32, [R141+0x2c00] ;  /* 0x002c00008d20783b */ /* 0x000fea0000000200 */
[----:B------:R-:W-:Y:S01]  /*6940*/  FMUL.FTZ R94, R4, UR10 ;  /* 0x0000000a045e7c20 */ /* 0x000fe20008410000 */
[----:B------:R-:W-:Y:S01]  /*6950*/  FMUL.FTZ R88, R5, UR10 ;  /* 0x0000000a05587c20 */ /* 0x000fe20008410000 */
[----:B-1----:R-:W1:Y:S01]  /*6960*/  LDSM.16.M88.4 R24, [R134] ;  /* 0x000000008618783b */ /* 0x002e620000000200 */
[----:B------:R-:W-:Y:S01]  /*6970*/  FMUL.FTZ R93, R6, UR10 ;  /* 0x0000000a065d7c20 */ /* 0x000fe20008410000 */
[----:B------:R-:W-:Y:S01]  /*6980*/  FMUL.FTZ R89, R7, UR10 ;  /* 0x0000000a07597c20 */ /* 0x000fe20008410000 */
[----:B------:R-:W3:Y:S01]  /*6990*/  MUFU.TANH R51, R51 ;  /* 0x0000003300337308 */ /* 0x000ee20000002400 */
[----:B------:R-:W4:Y:S01]  /*69a0*/  LDSM.16.M88.4 R4, [R141+0x2400] ;  /* 0x002400008d04783b */ /* 0x000f220000000200 */
[----:B------:R-:W-:Y:S06]  /*69b0*/  HMMA.16816.F32.BF16 R12, R28, R20, R12 ;  /* 0x000000141c0c723c */ /* 0x000fec000004180c */
[----:B------:R-:W5:Y:S05]  /*69c0*/  MUFU.TANH R67, R67 ;  /* 0x0000004300437308 */ /* 0x000f6a0000002400 */
[----:B------:R-:W-:Y:S01]  /*69d0*/  FMUL.FTZ R90, R8, UR10 ;  /* 0x0000000a085a7c20 */ /* 0x000fe20008410000 */
[----:B------:R-:W-:Y:S01]  /*69e0*/  FMUL.FTZ R66, R9, UR10 ;  /* 0x0000000a09427c20 */ /* 0x000fe20008410000 */
[----:B------:R-:W-:Y:S01]  /*69f0*/  FMUL.FTZ R91, R10, UR10 ;  /* 0x0000000a0a5b7c20 */ /* 0x000fe20008410000 */
[----:B------:R-:W-:Y:S01]  /*6a00*/  FMUL.FTZ R85, R11, UR10 ;  /* 0x0000000a0b557c20 */ /* 0x000fe20008410000 */
[----:B------:R-:W5:Y:S01]  /*6a10*/  MUFU.TANH R63, R63 ;  /* 0x0000003f003f7308 */ /* 0x000f620000002400 */
[C---:B------:R-:W-:Y:S06]  /*6a20*/  HMMA.16816.F32.BF16 R8, R36.reuse, R18, RZ ;  /* 0x000000122408723c */ /* 0x040fec00000418ff */
[----:B------:R-:W-:Y:S01]  /*6a30*/  HMMA.16816.F32.BF16 R16, R36, R40, RZ ;  /* 0x000000282410723c */ /* 0x000fe200000418ff */
[----:B------:R-:W5:Y:S01]  /*6a40*/  MUFU.TANH R90, R90 ;  /* 0x0000005a005a7308 */ /* 0x000f620000002400 */
[----:B------:R-:W-:Y:S01]  /*6a50*/  FMUL.FTZ R12, R12, UR10 ;  /* 0x0000000a0c0c7c20 */ /* 0x000fe20008410000 */
[----:B------:R-:W-:Y:S01]  /*6a60*/  FMUL.FTZ R13, R13, UR10 ;  /* 0x0000000a0d0d7c20 */ /* 0x000fe20008410000 */
[----:B------:R-:W-:-:S02]  /*6a70*/  FMUL.FTZ R14, R14, UR10 ;  /* 0x0000000a0e0e7c20 */ /* 0x000fc40008410000 */
[----:B------:R-:W-:Y:S01]  /*6a80*/  HMMA.16816.F32.BF16 R40, R36, R42, RZ ;  /* 0x0000002a2428723c */ /* 0x000fe200000418ff */
[----:B------:R-:W-:Y:S02]  /*6a90*/  FMUL.FTZ R96, R15, UR10 ;  /* 0x0000000a0f607c20 */ /* 0x000fe40008410000 */
[----:B------:R-:W-:Y:S08]  /*6aa0*/  MUFU.TANH R95, R12 ;  /* 0x0000000c005f7308 */ /* 0x000ff00000002400 */
[----:B------:R-:W-:Y:S01]  /*6ab0*/  MUFU.TANH R92, R13 ;  /* 0x0000000d005c7308 */ /* 0x000fe20000002400 */
[C---:B------:R-:W-:Y:S01]  /*6ac0*/  HMMA.16816.F32.BF16 R8, R28.reuse, R22, R8 ;  /* 0x000000161c08723c */ /* 0x040fe20000041808 */
[----:B------:R-:W2:Y:S05]  /*6ad0*/  LDSM.16.M88.4 R20, [R133] ;  /* 0x000000008514783b */ /* 0x000eaa0000000200 */
[C---:B-1----:R-:W-:Y:S01]  /*6ae0*/  HMMA.16816.F32.BF16 R16, R28.reuse, R24, R16 ;  /* 0x000000181c10723c */ /* 0x042fe20000041810 */
[----:B------:R1:W-:Y:S05]  /*6af0*/  MUFU.TANH R129, R14 ;  /* 0x0000000e00817308 */ /* 0x0003ea0000002400 */
[----:B------:R-:W-:Y:S01]  /*6b00*/  HMMA.16816.F32.BF16 R40, R28, R26, R40 ;  /* 0x0000001a1c28723c */ /* 0x000fe20000041828 */
[----:B------:R-:W-:Y:S02]  /*6b10*/  LDSM.16.M88.4 R24, [R132] ;  /* 0x000000008418783b */ /* 0x000fe40000000200 */
[----:B------:R-:W5:Y:S08]  /*6b20*/  MUFU.TANH R91, R91 ;  /* 0x0000005b005b7308 */ /* 0x000f700000002400 */
[----:B------:R-:W5:Y:S01]  /*6b30*/  MUFU.TANH R94, R94 ;  /* 0x0000005e005e7308 */ /* 0x000f620000002400 */
[----:B-1----:R-:W1:Y:S01]  /*6b40*/  LDSM.16.M88.4 R12, [R141+0x2800] ;  /* 0x002800008d0c783b */ /* 0x002e620000000200 */
[----:B------:R-:W-:Y:S01]  /*6b50*/  FMUL.FTZ R99, R8, UR10 ;  /* 0x0000000a08637c20 */ /* 0x000fe20008410000 */
[----:B------:R-:W-:Y:S01]  /*6b60*/  FMUL.FTZ R97, R9, UR10 ;  /* 0x0000000a09617c20 */ /* 0x000fe20008410000 */
[----:B------:R-:W-:Y:S01]  /*6b70*/  FMUL.FTZ R125, R10, UR10 ;  /* 0x0000000a0a7d7c20 */ /* 0x000fe20008410000 */
[----:B------:R-:W-:-:S02]  /*6b80*/  FMUL.FTZ R127, R11, UR10 ;  /* 0x0000000a0b7f7c20 */ /* 0x000fc40008410000 */
[C---:B----4-:R-:W-:Y:S01]  /*6b90*/  HMMA.16816.F32.BF16 R8, R36.reuse, R4, RZ ;  /* 0x000000042408723c */ /* 0x050fe200000418ff */
[----:B------:R-:W-:Y:S01]  /*6ba0*/  FMUL.FTZ R16, R16, UR10 ;  /* 0x0000000a10107c20 */ /* 0x000fe20008410000 */
[----:B------:R-:W-:Y:S01]  /*6bb0*/  FMUL.FTZ R17, R17, UR10 ;  /* 0x0000000a11117c20 */ /* 0x000fe20008410000 */
[----:B------:R-:W-:Y:S01]  /*6bc0*/  FMUL.FTZ R111, R18, UR10 ;  /* 0x0000000a126f7c20 */ /* 0x000fe20008410000 */
[----:B------:R-:W-:Y:S01]  /*6bd0*/  FMUL.FTZ R123, R19, UR10 ;  /* 0x0000000a137b7c20 */ /* 0x000fe20008410000 */
[----:B------:R-:W-:Y:S01]  /*6be0*/  MUFU.TANH R100, R16 ;  /* 0x0000001000647308 */ /* 0x000fe20000002400 */
[----:B------:R-:W-:Y:S01]  /*6bf0*/  HMMA.16816.F32.BF16 R4, R36, R6, RZ ;  /* 0x000000062404723c */ /* 0x000fe200000418ff */
[----:B------:R-:W-:Y:S01]  /*6c00*/  FMUL.FTZ R102, R40, UR10 ;  /* 0x0000000a28667c20 */ /* 0x000fe20008410000 */
[----:B------:R-:W-:Y:S02]  /*6c10*/  IMAD.SHL.U32 R40, R150, 0x80, RZ ;  /* 0x0000008096287824 */ /* 0x000fe400078e00ff */
[----:B------:R-:W-:Y:S01]  /*6c20*/  FMUL.FTZ R119, R42, UR10 ;  /* 0x0000000a2a777c20 */ /* 0x000fe20008410000 */
[----:B------:R-:W-:Y:S01]  /*6c30*/  FMUL.FTZ R41, R41, UR10 ;  /* 0x0000000a29297c20 */ /* 0x000fe20008410000 */
[----:B------:R-:W-:Y:S01]  /*6c40*/  FMUL.FTZ R43, R43, UR10 ;  /* 0x0000000a2b2b7c20 */ /* 0x000fe20008410000 */
[----:B------:R1:W-:Y:S01]  /*6c50*/  MUFU.TANH R98, R17 ;  /* 0x0000001100627308 */ /* 0x0003e20000002400 */
[----:B------:R-:W-:-:S02]  /*6c60*/  LOP3.LUT R45, R40, 0x18, R101, 0xfe, !PT ;  /* 0x00000018282d7812 */ /* 0x000fc400078efe65 */
[--C-:B------:R-:W-:Y:S02]  /*6c70*/  LOP3.LUT R42, R40, 0x10, R101.reuse, 0xfe, !PT ;  /* 0x00000010282a7812 */ /* 0x100fe400078efe65 */
[-C--:B------:R-:W-:Y:S02]  /*6c80*/  ISETP.GE.AND P3, PT, R45, R54.reuse, PT ;  /* 0x000000362d00720c */ /* 0x080fe40003f66270 */
[C---:B------:R-:W-:Y:S01]  /*6c90*/  ISETP.GE.AND P4, PT, R42.reuse, R54, PT ;  /* 0x000000362a00720c */ /* 0x040fe20003f86270 */
[----:B------:R-:W4:Y:S01]  /*6ca0*/  MUFU.TANH R93, R93 ;  /* 0x0000005d005d7308 */ /* 0x000f220000002400 */
[----:B------:R-:W-:Y:S02]  /*6cb0*/  ISETP.GE.AND P5, PT, R42, R53, PT ;  /* 0x000000352a00720c */ /* 0x000fe40003fa6270 */
[C---:B--2---:R-:W-:Y:S05]  /*6cc0*/  HMMA.16816.F32.BF16 R8, R28.reuse, R20, R8 ;  /* 0x000000141c08723c */ /* 0x044fea0000041808 */
[----:B------:R-:W2:Y:S01]  /*6cd0*/  MUFU.TANH R99, R99 ;  /* 0x0000006300637308 */ /* 0x000ea20000002400 */
[----:B------:R-:W-:Y:S01]  /*6ce0*/  HMMA.16816.F32.BF16 R4, R28, R22, R4 ;  /* 0x000000161c04723c */ /* 0x000fe20000041804 */
[----:B------:R-:W-:-:S04]  /*6cf0*/  LOP3.LUT R20, R40, 0x8, R101, 0xfe, !PT ;  /* 0x0000000828147812 */ /* 0x000fc800078efe65 */
[C---:B------:R-:W-:Y:S01]  /*6d00*/  ISETP.GE.AND P2, PT, R20.reuse, R54, PT ;  /* 0x000000361400720c */ /* 0x040fe20003f46270 */
[----:B-1----:R-:W-:Y:S01]  /*6d10*/  HMMA.16816.F32.BF16 R16, R36, R12, RZ ;  /* 0x0000000c2410723c */ /* 0x002fe200000418ff */
[----:B------:R-:W-:Y:S01]  /*6d20*/  ISETP.GE.AND P1, PT, R20, R53, PT ;  /* 0x000000351400720c */ /* 0x000fe20003f26270 */
[----:B------:R-:W1:Y:S01]  /*6d30*/  MUFU.TANH R125, R125 ;  /* 0x0000007d007d7308 */ /* 0x000e620000002400 */
[----:B------:R-:W4:Y:S01]  /*6d40*/  LDSM.16.M88.4 R20, [R86] ;  /* 0x000000005614783b */ /* 0x000f220000000200 */
[----:B------:R-:W-:-:S04]  /*6d50*/  DEPBAR.LE SB0, 0x0 ;  /* 0x000080000000791a */ /* 0x000fc80000000000 */
[C---:B------:R-:W-:Y:S02]  /*6d60*/  HMMA.16816.F32.BF16 R12, R36.reuse, R14, RZ ;  /* 0x0000000e240c723c */ /* 0x040fe400000418ff */
[----:B------:R-:W1:Y:S02]  /*6d70*/  MUFU.TANH R111, R111 ;  /* 0x0000006f006f7308 */ /* 0x000e640000002400 */
[----:B------:R-:W-:Y:S01]  /*6d80*/  FMUL.FTZ R103, R8, UR10 ;  /* 0x0000000a08677c20 */ /* 0x000fe20008410000 */
[----:B------:R-:W-:Y:S01]  /*6d90*/  FSEL R8, R44, -INF , !P2 ;  /* 0xff8000002c087808 */ /* 0x000fe20005000000 */
[----:B------:R-:W-:Y:S01]  /*6da0*/  FMUL.FTZ R113, R10, UR10 ;  /* 0x0000000a0a717c20 */ /* 0x000fe20008410000 */
[----:B------:R-:W-:Y:S01]  /*6db0*/  ISETP.GE.AND P2, PT, R45, R53, PT ;  /* 0x000000352d00720c */ /* 0x000fe20003f46270 */
[----:B------:R-:W-:Y:S01]  /*6dc0*/  FMUL.FTZ R104, R9, UR10 ;  /* 0x0000000a09687c20 */ /* 0x000fe20008410000 */
[C---:B------:R-:W-:Y:S01]  /*6dd0*/  HMMA.16816.F32.BF16 R44, R36.reuse, R32, RZ ;  /* 0x00000020242c723c */ /* 0x040fe200000418ff */
[--C-:B------:R-:W-:Y:S01]  /*6de0*/  LOP3.LUT R10, R40, 0x20, R101.reuse, 0xfe, !PT ;  /* 0x00000020280a7812 */ /* 0x100fe200078efe65 */
[----:B------:R-:W-:Y:S01]  /*6df0*/  FMUL.FTZ R107, R6, UR10 ;  /* 0x0000000a066b7c20 */ /* 0x000fe20008410000 */
[----:B------:R-:W-:Y:S01]  /*6e00*/  LOP3.LUT R6, R40, 0x30, R101, 0xfe, !PT ;  /* 0x0000003028067812 */ /* 0x000fe200078efe65 */
[----:B------:R-:W1:Y:S01]  /*6e10*/  MUFU.TANH R119, R119 ;  /* 0x0000007700777308 */ /* 0x000e620000002400 */
[----:B------:R-:W-:Y:S01]  /*6e20*/  FMUL.FTZ R115, R11, UR10 ;  /* 0x0000000a0b737c20 */ /* 0x000fe20008410000 */
[----:B------:R-:W-:Y:S01]  /*6e30*/  HMMA.16816.F32.BF16 R32, R36, R34, RZ ;  /* 0x000000222420723c */ /* 0x000fe200000418ff */
[----:B------:R-:W-:-:S05]  /*6e40*/  FMUL.FTZ R109, R7, UR10 ;  /* 0x0000000a076d7c20 */ /* 0x000fca0008410000 */
[----:B------:R-:W-:Y:S01]  /*6e50*/  HMMA.16816.F32.BF16 R16, R28, R24, R16 ;  /* 0x000000181c10723c */ /* 0x000fe20000041810 */
[----:B------:R-:W1:Y:S01]  /*6e60*/  MUFU.TANH R42, R103 ;  /* 0x00000067002a7308 */ /* 0x000e620000002400 */
[----:B------:R-:W-:-:S04]  /*6e70*/  LOP3.LUT R37, R40, 0x40, R101, 0xfe, !PT ;  /* 0x0000004028257812 */ /* 0x000fc800078efe65 */
[C---:B------:R-:W-:Y:S01]  /*6e80*/  HMMA.16816.F32.BF16 R12, R28.reuse, R26, R12 ;  /* 0x0000001a1c0c723c */ /* 0x040fe2000004180c */
[----:B---3--:R-:W-:Y:S01]  /*6e90*/  FSEL R25, R51, -INF , !P1 ;  /* 0xff80000033197808 */ /* 0x008fe20004800000 */
[----:B------:R-:W-:Y:S01]  /*6ea0*/  FMUL.FTZ R51, R4, UR10 ;  /* 0x0000000a04337c20 */ /* 0x000fe20008410000 */
[----:B------:R-:W-:Y:S01]  /*6eb0*/  LOP3.LUT R24, R40, 0x28, R101, 0xfe, !PT ;  /* 0x0000002828187812 */ /* 0x000fe200078efe65 */
[----:B------:R-:W3:Y:S01]  /*6ec0*/  MUFU.TANH R102, R102 ;  /* 0x0000006600667308 */ /* 0x000ee20000002400 */
[----:B-----5:R-:W-:Y:S02]  /*6ed0*/  FSEL R4, R67, -INF , !P4 ;  /* 0xff80000043047808 */ /* 0x020fe40006000000 */
[CC--:B------:R-:W-:Y:S01]  /*6ee0*/  ISETP.GE.AND P1, PT, R10.reuse, R54.reuse, PT ;  /* 0x000000360a00720c */ /* 0x0c0fe20003f26270 */
[C---:B----4-:R-:W-:Y:S01]  /*6ef0*/  HMMA.16816.F32.BF16 R44, R28.reuse, R20, R44 ;  /* 0x000000141c2c723c */ /* 0x050fe2000004182c */
[----:B------:R-:W-:Y:S02]  /*6f00*/  ISETP.GE.AND P4, PT, R10, R53, PT ;  /* 0x000000350a00720c */ /* 0x000fe40003f86270 */
[----:B------:R-:W-:Y:S01]  /*6f10*/  FSEL R27, R63, -INF , !P5 ;  /* 0xff8000003f1b7808 */ /* 0x000fe20006800000 */
[----:B------:R-:W4:Y:S01]  /*6f20*/  MUFU.TANH R113, R113 ;  /* 0x0000007100717308 */ /* 0x000f220000002400 */
[----:B------:R-:W-:Y:S01]  /*6f30*/  FSEL R10, R87, -INF , !P3 ;  /* 0xff800000570a7808 */ /* 0x000fe20005800000 */
[----:B------:R-:W-:Y:S01]  /*6f40*/  HMMA.16816.F32.BF16 R32, R28, R22, R32 ;  /* 0x000000161c20723c */ /* 0x000fe20000041820 */
[----:B------:R-:W-:-:S02]  /*6f50*/  ISETP.GE.AND P5, PT, R24, R54, PT ;  /* 0x000000361800720c */ /* 0x000fc40003fa6270 */
[-C--:B------:R-:W-:Y:S01]  /*6f60*/  ISETP.GE.AND P3, PT, R24, R53.reuse, PT ;  /* 0x000000351800720c */ /* 0x080fe20003f66270 */
[----:B------:R-:W-:Y:S01]  /*6f70*/  FMUL.FTZ R36, R16, UR10 ;  /* 0x0000000a10247c20 */ /* 0x000fe20008410000 */
[----:B------:R-:W-:Y:S01]  /*6f80*/  LOP3.LUT R24, R40, 0x38, R101, 0xfe, !PT ;  /* 0x0000003828187812 */ /* 0x000fe200078efe65 */
[----:B------:R-:W-:Y:S01]  /*6f90*/  FMUL.FTZ R20, R18, UR10 ;  /* 0x0000000a12147c20 */ /* 0x000fe20008410000 */
[----:B------:R-:W-:Y:S01]  /*6fa0*/  FSEL R67, R84, -INF , !P2 ;  /* 0xff80000054437808 */ /* 0x000fe20005000000 */
[----:B------:R-:W5:Y:S01]  /*6fb0*/  MUFU.TANH R26, R51 ;  /* 0x00000033001a7308 */ /* 0x000f620000002400 */
[----:B------:R-:W-:Y:S01]  /*6fc0*/  ISETP.GE.AND P2, PT, R6, R54, PT ;  /* 0x000000360600720c */ /* 0x000fe20003f46270 */
[----:B------:R-:W-:Y:S01]  /*6fd0*/  FMUL.FTZ R63, R14, UR10 ;  /* 0x0000000a0e3f7c20 */ /* 0x000fe20008410000 */
[----:B------:R-:W-:Y:S01]  /*6fe0*/  FSEL R16, R90, -INF , !P1 ;  /* 0xff8000005a107808 */ /* 0x000fe20004800000 */
[----:B------:R-:W-:Y:S01]  /*6ff0*/  FMUL.FTZ R84, R5, UR10 ;  /* 0x0000000a05547c20 */ /* 0x000fe20008410000 */
[----:B------:R-:W-:-:S02]  /*7000*/  ISETP.GE.AND P1, PT, R6, R53, PT ;  /* 0x000000350600720c */ /* 0x000fc40003f26270 */
[----:B------:R-:W-:Y:S01]  /*7010*/  FSEL R91, R91, -INF , !P4 ;  /* 0xff8000005b5b7808 */ /* 0x000fe20006000000 */
[----:B------:R-:W5:Y:S01]  /*7020*/  MUFU.TANH R107, R107 ;  /* 0x0000006b006b7308 */ /* 0x000f620000002400 */
[----:B------:R-:W-:Y:S01]  /*7030*/  FSEL R6, R94, -INF , !P5 ;  /* 0xff8000005e067808 */ /* 0x000fe20006800000 */
[----:B------:R-:W-:Y:S01]  /*7040*/  FMUL.FTZ R44, R44, UR10 ;  /* 0x0000000a2c2c7c20 */ /* 0x000fe20008410000 */
[-C--:B------:R-:W-:Y:S01]  /*7050*/  ISETP.GE.AND P4, PT, R24, R54.reuse, PT ;  /* 0x000000361800720c */ /* 0x080fe20003f86270 */
[----:B------:R-:W-:Y:S01]  /*7060*/  FMUL.FTZ R46, R46, UR10 ;  /* 0x0000000a2e2e7c20 */ /* 0x000fe20008410000 */
[-C--:B------:R-:W-:Y:S01]  /*7070*/  ISETP.GE.AND P5, PT, R24, R53.reuse, PT ;  /* 0x000000351800720c */ /* 0x080fe20003fa6270 */
[----:B------:R-:W-:Y:S01]  /*7080*/  FMUL.FTZ R47, R47, UR10 ;  /* 0x0000000a2f2f7c20 */ /* 0x000fe20008410000 */
[----:B------:R-:W-:Y:S01]  /*7090*/  LOP3.LUT R24, R40, 0x48, R101, 0xfe, !PT ;  /* 0x0000004828187812 */ /* 0x000fe200078efe65 */
[----:B------:R-:W5:Y:S01]  /*70a0*/  MUFU.TANH R36, R36 ;  /* 0x0000002400247308 */ /* 0x000f620000002400 */
[----:B------:R-:W-:Y:S01]  /*70b0*/  FSEL R21, R93, -INF , !P3 ;  /* 0xff8000005d157808 */ /* 0x000fe20005800000 */
[----:B------:R-:W-:Y:S01]  /*70c0*/  FMUL.FTZ R32, R32, UR10 ;  /* 0x0000000a20207c20 */ /* 0x000fe20008410000 */
[----:B------:R-:W-:Y:S01]  /*70d0*/  FSEL R18, R95, -INF , !P2 ;  /* 0xff8000005f127808 */ /* 0x000fe20005000000 */
[----:B------:R-:W-:Y:S01]  /*70e0*/  FMUL.FTZ R34, R34, UR10 ;  /* 0x0000000a22227c20 */ /* 0x000fe20008410000 */
[-C--:B------:R-:W-:Y:S01]  /*70f0*/  ISETP.GE.AND P3, PT, R37, R54.reuse, PT ;  /* 0x000000362500720c */ /* 0x080fe20003f66270 */
[----:B------:R-:W-:Y:S01]  /*7100*/  FMUL.FTZ R33, R33, UR10 ;  /* 0x0000000a21217c20 */ /* 0x000fe20008410000 */
[----:B------:R-:W-:Y:S01]  /*7110*/  ISETP.GE.AND P2, PT, R37, R53, PT ;  /* 0x000000352500720c */ /* 0x000fe20003f46270 */
[----:B------:R-:W-:Y:S01]  /*7120*/  FMUL.FTZ R37, R12, UR10 ;  /* 0x0000000a0c257c20 */ /* 0x000fe20008410000 */
[----:B------:R-:W-:Y:S01]  /*7130*/  FSEL R129, R129, -INF , !P1 ;  /* 0xff80000081817808 */ /* 0x000fe20004800000 */
[----:B------:R-:W5:Y:S01]  /*7140*/  MUFU.TANH R20, R20 ;  /* 0x0000001400147308 */ /* 0x000f620000002400 */
[----:B--2---:R-:W-:Y:S01]  /*7150*/  FSEL R12, R99, -INF , !P4 ;  /* 0xff800000630c7808 */ /* 0x004fe20006000000 */
[----:B------:R-:W-:Y:S01]  /*7160*/  FMUL.FTZ R99, R19, UR10 ;  /* 0x0000000a13637c20 */ /* 0x000fe20008410000 */
[----:B------:R-:W-:-:S02]  /*7170*/  ISETP.GE.AND P1, PT, R24, R54, PT ;  /* 0x000000361800720c */ /* 0x000fc40003f26270 */
[----:B------:R-:W-:Y:S02]  /*7180*/  ISETP.GE.AND P4, PT, R24, R53, PT ;  /* 0x000000351800720c */ /* 0x000fe40003f86270 */
[--C-:B------:R-:W-:Y:S01]  /*7190*/  LOP3.LUT R24, R40, 0x50, R101.reuse, 0xfe, !PT ;  /* 0x0000005028187812 */ /* 0x100fe200078efe65 */
[----:B------:R-:W2:Y:S01]  /*71a0*/  MUFU.TANH R37, R37 ;  /* 0x0000002500257308 */ /* 0x000ea20000002400 */
[----:B-1----:R-:W-:Y:S02]  /*71b0*/  FSEL R125, R125, -INF , !P5 ;  /* 0xff8000007d7d7808 */ /* 0x002fe40006800000 */
[----:B------:R-:W-:Y:S02]  /*71c0*/  ISETP.GE.AND P5, PT, R24, R54, PT ;  /* 0x000000361800720c */ /* 0x000fe40003fa6270 */
[C-C-:B------:R-:W-:Y:S02]  /*71d0*/  LOP3.LUT R14, R40.reuse, 0x58, R101.reuse, 0xfe, !PT ;  /* 0x00000058280e7812 */ /* 0x140fe400078efe65 */
[----:B------:R-:W-:Y:S01]  /*71e0*/  LOP3.LUT R22, R40, 0x60, R101, 0xfe, !PT ;  /* 0x0000006028167812 */ /* 0x000fe200078efe65 */
[----:B------:R-:W1:Y:S01]  /*71f0*/  MUFU.TANH R63, R63 ;  /* 0x0000003f003f7308 */ /* 0x000e620000002400 */
[----:B------:R-:W-:-:S02]  /*7200*/  FSEL R100, R100, -INF , !P3 ;  /* 0xff80000064647808 */ /* 0x000fc40005800000 */
[----:B------:R-:W-:Y:S02]  /*7210*/  FSEL R111, R111, -INF , !P2 ;  /* 0xff8000006f6f7808 */ /* 0x000fe40005000000 */
[----:B------:R-:W-:Y:S02]  /*7220*/  FSEL R119, R119, -INF , !P4 ;  /* 0xff80000077777808 */ /* 0x000fe40006000000 */
[----:B------:R-:W-:Y:S01]  /*7230*/  FSEL R42, R42, -INF , !P5 ;  /* 0xff8000002a2a7808 */ /* 0x000fe20006800000 */
[----:B------:R-:W-:Y:S01]  /*7240*/  MUFU.TANH R51, R46 ;  /* 0x0000002e00337308 */ /* 0x000fe20000002400 */
[----:B------:R-:W-:Y:S02]  /*7250*/  ISETP.GE.AND P3, PT, R24, R53, PT ;  /* 0x000000351800720c */ /* 0x000fe40003f66270 */
[-C--:B------:R-:W-:Y:S02]  /*7260*/  ISETP.GE.AND P2, PT, R14, R54.reuse, PT ;  /* 0x000000360e00720c */ /* 0x080fe40003f46270 */
[----:B------:R-:W-:-:S02]  /*7270*/  ISETP.GE.AND P4, PT, R22, R54, PT ;  /* 0x000000361600720c */ /* 0x000fc40003f86270 */
[-C--:B------:R-:W-:Y:S01]  /*7280*/  ISETP.GE.AND P5, PT, R22, R53.reuse, PT ;  /* 0x000000351600720c */ /* 0x080fe20003fa6270 */
[----:B------:R2:W-:Y:S01]  /*7290*/  MUFU.TANH R94, R32 ;  /* 0x00000020005e7308 */ /* 0x0005e20000002400 */
[----:B---3--:R-:W-:Y:S02]  /*72a0*/  FSEL R24, R102, -INF , !P1 ;  /* 0xff80000066187808 */ /* 0x008fe40004800000 */
[--C-:B------:R-:W-:Y:S02]  /*72b0*/  LOP3.LUT R22, R40, 0x68, R101.reuse, 0xfe, !PT ;  /* 0x0000006828167812 */ /* 0x100fe400078efe65 */
[----:B------:R-:W-:Y:S02]  /*72c0*/  ISETP.GE.AND P1, PT, R14, R53, PT ;  /* 0x000000350e00720c */ /* 0x000fe40003f26270 */
[----:B------:R-:W-:Y:S01]  /*72d0*/  LOP3.LUT R23, R40, 0x70, R101, 0xfe, !PT ;  /* 0x0000007028177812 */ /* 0x000fe200078efe65 */
[----:B------:R3:W1:Y:S01]  /*72e0*/  MUFU.TANH R14, R44 ;  /* 0x0000002c000e7308 */ /* 0x0006620000002400 */
[----:B----4-:R-:W-:-:S02]  /*72f0*/  FSEL R113, R113, -INF , !P3 ;  /* 0xff80000071717808 */ /* 0x010fc40005800000 */
[----:B-----5:R-:W-:Y:S02]  /*7300*/  FSEL R26, R26, -INF , !P2 ;  /* 0xff8000001a1a7808 */ /* 0x020fe40005000000 */
[CC--:B------:R-:W-:Y:S02]  /*7310*/  ISETP.GE.AND P3, PT, R22.reuse, R54.reuse, PT ;  /* 0x000000361600720c */ /* 0x0c0fe40003f66270 */
[----:B------:R-:W-:Y:S01]  /*7320*/  ISETP.GE.AND P2, PT, R22, R53, PT ;  /* 0x000000351600720c */ /* 0x000fe20003f46270 */
[----:B------:R-:W4:Y:S01]  /*7330*/  MUFU.TANH R46, R34 ;  /* 0x00000022002e7308 */ /* 0x000f220000002400 */
[----:B------:R-:W-:Y:S01]  /*7340*/  FSEL R107, R107, -INF , !P1 ;  /* 0xff8000006b6b7808 */ /* 0x000fe20004800000 */
[----:B--2---:R-:W-:Y:S01]  /*7350*/  FMUL.FTZ R32, R13, UR10 ;  /* 0x0000000a0d207c20 */ /* 0x004fe20008410000 */
[----:B------:R-:W-:Y:S02]  /*7360*/  FSEL R22, R36, -INF , !P4 ;  /* 0xff80000024167808 */ /* 0x000fe40006000000 */
[----:B------:R-:W-:-:S02]  /*7370*/  ISETP.GE.AND P1, PT, R23, R54, PT ;  /* 0x000000361700720c */ /* 0x000fc40003f26270 */
[----:B------:R-:W-:Y:S01]  /*7380*/  ISETP.GE.AND P4, PT, R23, R53, PT ;  /* 0x000000351700720c */ /* 0x000fe20003f86270 */
[----:B------:R-:W2:Y:S01]  /*7390*/  MUFU.TANH R58, R58 ;  /* 0x0000003a003a7308 */ /* 0x000ea20000002400 */
[C---:B------:R-:W-:Y:S01]  /*73a0*/  LOP3.LUT R23, R40.reuse, 0x78, R101, 0xfe, !PT ;  /* 0x0000007828177812 */ /* 0x040fe200078efe65 */
[----:B---3--:R-:W-:Y:S01]  /*73b0*/  FMUL.FTZ R44, R17, UR10 ;  /* 0x0000000a112c7c20 */ /* 0x008fe20008410000 */
[----:B------:R-:W-:Y:S02]  /*73c0*/  LOP3.LUT R101, R40, R101, RZ, 0xfc, !PT ;  /* 0x0000006528657212 */ /* 0x000fe400078efcff */
[----:B------:R-:W-:Y:S02]  /*73d0*/  FSEL R95, R20, -INF , !P5 ;  /* 0xff800000145f7808 */ /* 0x000fe40006800000 */
[----:B------:R-:W-:Y:S01]  /*73e0*/  FSEL R20, R37, -INF , !P3 ;  /* 0xff80000025147808 */ /* 0x000fe20005800000 */
[----:B------:R-:W3:Y:S01]  /*73f0*/  MUFU.TANH R59, R59 ;  /* 0x0000003b003b7308 */ /* 0x000ee20000002400 */
[----:B------:R-:W-:Y:S01]  /*7400*/  VIADD R28, R101, 0x1 ;  /* 0x00000001651c7836 */ /* 0x000fe20000000000 */
[-C--:B------:R-:W-:Y:S01]  /*7410*/  ISETP.GE.AND P5, PT, R23, R54.reuse, PT ;  /* 0x000000361700720c */ /* 0x080fe20003fa6270 */
[----:B------:R-:W-:Y:S01]  /*7420*/  VIADD R9, R101, 0x11 ;  /* 0x0000001165097836 */ /* 0x000fe20000000000 */
[-C--:B------:R-:W-:Y:S01]  /*7430*/  ISETP.GE.AND P3, PT, R23, R53.reuse, PT ;  /* 0x000000351700720c */ /* 0x080fe20003f66270 */
[----:B------:R-:W-:Y:S01]  /*7440*/  VIADD R23, R101, 0x9 ;  /* 0x0000000965177836 */ /* 0x000fe20000000000 */
[----:B-1----:R-:W-:Y:S01]  /*7450*/  FSEL R63, R63, -INF , !P2 ;  /* 0xff8000003f3f7808 */ /* 0x002fe20005000000 */
[C---:B------:R-:W-:Y:S01]  /*7460*/  VIADD R11, R101.reuse, 0x19 ;  /* 0x00000019650b7836 */ /* 0x040fe20000000000 */
[----:B------:R-:W1:Y:S01]  /*7470*/  MUFU.TANH R60, R60 ;  /* 0x0000003c003c7308 */ /* 0x000e620000002400 */
[-C--:B------:R-:W-:Y:S01]  /*7480*/  ISETP.GE.AND P2, PT, R28, R54.reuse, PT ;  /* 0x000000361c00720c */ /* 0x080fe20003f46270 */
[C---:B------:R-:W-:Y:S01]  /*7490*/  VIADD R5, R101.reuse, 0x31 ;  /* 0x0000003165057836 */ /* 0x040fe20000000000 */
[----:B------:R-:W-:Y:S01]  /*74a0*/  FSEL R14, R14, -INF , !P1 ;  /* 0xff8000000e0e7808 */ /* 0x000fe20004800000 */
[----:B------:R-:W-:Y:S01]  /*74b0*/  VIADD R17, R101, 0x39 ;  /* 0x0000003965117836 */ /* 0x000fe20000000000 */
[----:B------:R-:W-:Y:S01]  /*74c0*/  FSEL R51, R51, -INF , !P4 ;  /* 0xff80000033337808 */ /* 0x000fe20006000000 */
[----:B------:R-:W-:Y:S01]  /*74d0*/  VIADD R19, R101, 0x41 ;  /* 0x0000004165137836 */ /* 0x000fe20000000000 */
[-C--:B------:R-:W-:Y:S01]  /*74e0*/  ISETP.GE.AND P1, PT, R28, R53.reuse, PT ;  /* 0x000000351c00720c */ /* 0x080fe20003f26270 */
[----:B------:R-:W5:Y:S01]  /*74f0*/  MUFU.TANH R61, R61 ;  /* 0x0000003d003d7308 */ /* 0x000f620000002400 */
[-C--:B------:R-:W-:Y:S01]  /*7500*/  ISETP.GE.AND P4, PT, R23, R54.reuse, PT ;  /* 0x000000361700720c */ /* 0x080fe20003f86270 */
[----:B------:R-:W-:Y:S01]  /*7510*/  VIADD R13, R101, 0x59 ;  /* 0x00000059650d7836 */ /* 0x000fe20000000000 */
[----:B------:R-:W-:Y:S01]  /*7520*/  FSEL R94, R94, -INF , !P5 ;  /* 0xff8000005e5e7808 */ /* 0x000fe20006800000 */
[----:B------:R-:W-:Y:S01]  /*7530*/  FMUL.FTZ R28, R45, UR10 ;  /* 0x0000000a2d1c7c20 */ /* 0x000fe20008410000 */
[----:B------:R-:W-:Y:S01]  /*7540*/  ISETP.GE.AND P5, PT, R23, R53, PT ;  /* 0x000000351700720c */ /* 0x000fe20003fa6270 */
[----:B------:R-:W-:Y:S01]  /*7550*/  VIADD R23, R101, 0x21 ;  /* 0x0000002165177836 */ /* 0x000fe20000000000 */
[----:B----4-:R-:W-:Y:S01]  /*7560*/  FSEL R46, R46, -INF , !P3 ;  /* 0xff8000002e2e7808 */ /* 0x010fe20005800000 */
[----:B------:R-:W4:Y:S01]  /*7570*/  MUFU.TANH R62, R62 ;  /* 0x0000003e003e7308 */ /* 0x000f220000002400 */
[----:B------:R-:W-:-:S02]  /*7580*/  ISETP.GE.AND P3, PT, R9, R54, PT ;  /* 0x000000360900720c */ /* 0x000fc40003f66270 */
[----:B------:R-:W-:Y:S02]  /*7590*/  FSEL R30, R57, -INF , !P2 ;  /* 0xff800000391e7808 */ /* 0x000fe40005000000 */
[-C--:B------:R-:W-:Y:S02]  /*75a0*/  ISETP.GE.AND P2, PT, R9, R53.reuse, PT ;  /* 0x000000350900720c */ /* 0x080fe40003f46270 */
[----:B--2---:R-:W-:Y:S01]  /*75b0*/  FSEL R9, R58, -INF , !P1 ;  /* 0xff8000003a097808 */ /* 0x004fe20004800000 */
[----:B------:R-:W2:Y:S01]  /*75c0*/  MUFU.TANH R66, R66 ;  /* 0x0000004200427308 */ /* 0x000ea20000002400 */
[----:B---3--:R-:W-:Y:S02]  /*75d0*/  FSEL R36, R59, -INF , !P4 ;  /* 0xff8000003b247808 */ /* 0x008fe40006000000 */
[C---:B------:R-:W-:Y:S02]  /*75e0*/  ISETP.GE.AND P1, PT, R11.reuse, R54, PT ;  /* 0x000000360b00720c */ /* 0x040fe40003f26270 */
[----:B------:R-:W-:-:S02]  /*75f0*/  ISETP.GE.AND P4, PT, R11, R53, PT ;  /* 0x000000350b00720c */ /* 0x000fc40003f86270 */
[----:B-1----:R-:W-:Y:S01]  /*7600*/  FSEL R11, R60, -INF , !P5 ;  /* 0xff8000003c0b7808 */ /* 0x002fe20006800000 */
[----:B------:R-:W1:Y:S01]  /*7610*/  MUFU.TANH R85, R85 ;  /* 0x0000005500557308 */ /* 0x000e620000002400 */
[----:B-----5:R-:W-:Y:S02]  /*7620*/  FSEL R34, R61, -INF , !P3 ;  /* 0xff8000003d227808 */ /* 0x020fe40005800000 */
[CC--:B------:R-:W-:Y:S02]  /*7630*/  ISETP.GE.AND P5, PT, R23.reuse, R54.reuse, PT ;  /* 0x000000361700720c */ /* 0x0c0fe40003fa6270 */
[----:B------:R-:W-:Y:S01]  /*7640*/  ISETP.GE.AND P3, PT, R23, R53, PT ;  /* 0x000000351700720c */ /* 0x000fe20003f66270 */
[----:B------:R-:W-:Y:S01]  /*7650*/  VIADD R23, R101, 0x29 ;  /* 0x0000002965177836 */ /* 0x000fe20000000000 */
[----:B----4-:R-:W-:Y:S01]  /*7660*/  FSEL R29, R62, -INF , !P2 ;  /* 0xff8000003e1d7808 */ /* 0x010fe20005000000 */
[----:B------:R-:W3:Y:S01]  /*7670*/  MUFU.TANH R88, R88 ;  /* 0x0000005800587308 */ /* 0x000ee20000002400 */
[----:B------:R-:W-:Y:S01]  /*7680*/  FSEL R7, R65, -INF , !P4 ;  /* 0xff80000041077808 */ /* 0x000fe20006000000 */
[----:B------:R-:W-:Y:S01]  /*7690*/  FMUL.FTZ R65, R15, UR10 ;  /* 0x0000000a0f417c20 */ /* 0x000fe20008410000 */
[----:B------:R-:W-:Y:S01]  /*76a0*/  ISETP.GE.AND P2, PT, R23, R54, PT ;  /* 0x000000361700720c */ /* 0x000fe20003f46270 */
[----:B------:R-:W-:Y:S01]  /*76b0*/  VIADD R15, R101, 0x61 ;  /* 0x00000061650f7836 */ /* 0x000fe20000000000 */
[----:B--2---:R-:W-:-:S02]  /*76c0*/  FSEL R38, R66, -INF , !P5 ;  /* 0xff80000042267808 */ /* 0x004fc40006800000 */
[CC--:B------:R-:W-:Y:S01]  /*76d0*/  ISETP.GE.AND P4, PT, R5.reuse, R54.reuse, PT ;  /* 0x000000360500720c */ /* 0x0c0fe20003f86270 */
[----:B------:R-:W2:Y:S01]  /*76e0*/  MUFU.TANH R96, R96 ;  /* 0x0000006000607308 */ /* 0x000ea20000002400 */
[----:B------:R-:W-:Y:S02]  /*76f0*/  ISETP.GE.AND P5, PT, R5, R53, PT ;  /* 0x000000350500720c */ /* 0x000fe40003fa6270 */
[----:B-1----:R-:W-:Y:S02]  /*7700*/  FSEL R5, R85, -INF , !P3 ;  /* 0xff80000055057808 */ /* 0x002fe40005800000 */
[----:B------:R-:W-:Y:S02]  /*7710*/  ISETP.GE.AND P3, PT, R17, R54, PT ;  /* 0x000000361100720c */ /* 0x000fe40003f66270 */
[----:B------:R-:W-:Y:S01]  /*7720*/  FSEL R64, R64, -INF , !P1 ;  /* 0xff80000040407808 */ /* 0x000fe20004800000 */
[----:B------:R-:W1:Y:S01]  /*7730*/  MUFU.TANH R97, R97 ;  /* 0x0000006100617308 */ /* 0x000e620000002400 */
[----:B---3--:R-:W-:-:S02]  /*7740*/  FSEL R88, R88, -INF , !P2 ;  /* 0xff80000058587808 */ /* 0x008fc40005000000 */
[-C--:B------:R-:W-:Y:S01]  /*7750*/  ISETP.GE.AND P2, PT, R17, R53.reuse, PT ;  /* 0x000000351100720c */ /* 0x080fe20003f46270 */
[----:B------:R-:W-:Y:S01]  /*7760*/  VIADD R17, R101, 0x49 ;  /* 0x0000004965117836 */ /* 0x000fe20000000000 */
[-C--:B------:R-:W-:Y:S02]  /*7770*/  ISETP.GE.AND P1, PT, R23, R53.reuse, PT ;  /* 0x000000351700720c */ /* 0x080fe40003f26270 */
[----:B------:R-:W-:Y:S01]  /*7780*/  FSEL R58, R92, -INF , !P4 ;  /* 0xff8000005c3a7808 */ /* 0x000fe20006000000 */
[----:B------:R-:W3:Y:S01]  /*7790*/  MUFU.TANH R89, R89 ;  /* 0x0000005900597308 */ /* 0x000ee20000002400 */
[----:B--2---:R-:W-:Y:S02]  /*77a0*/  FSEL R131, R96, -INF , !P5 ;  /* 0xff80000060837808 */ /* 0x004fe40006800000 */
[----:B------:R-:W-:Y:S02]  /*77b0*/  ISETP.GE.AND P4, PT, R19, R53, PT ;  /* 0x000000351300720c */ /* 0x000fe40003f86270 */
[----:B------:R-:W-:-:S03]  /*77c0*/  ISETP.GE.AND P5, PT, R17, R54, PT ;  /* 0x000000361100720c */ /* 0x000fc60003fa6270 */
[----:B------:R-:W2:Y:S01]  /*77d0*/  MUFU.TANH R123, R123 ;  /* 0x0000007b007b7308 */ /* 0x000ea20000002400 */
[----:B-1----:R-:W-:Y:S02]  /*77e0*/  FSEL R96, R97, -INF , !P3 ;  /* 0xff80000061607808 */ /* 0x002fe40005800000 */
[----:B------:R-:W-:Y:S01]  /*77f0*/  ISETP.GE.AND P3, PT, R17, R53, PT ;  /* 0x000000351100720c */ /* 0x000fe20003f66270 */
[----:B------:R-:W-:-:S04]  /*7800*/  VIADD R17, R101, 0x51 ;  /* 0x0000005165117836 */ /* 0x000fc80000000000 */
[----:B------:R-:W1:Y:S01]  /*7810*/  MUFU.TANH R41, R41 ;  /* 0x0000002900297308 */ /* 0x000e620000002400 */
[----:B---3--:R-:W-:Y:S02]  /*7820*/  FSEL R23, R89, -INF , !P1 ;  /* 0xff80000059177808 */ /* 0x008fe40004800000 */
[----:B------:R-:W-:-:S04]  /*7830*/  ISETP.GE.AND P1, PT, R19, R54, PT ;  /* 0x000000361300720c */ /* 0x000fc80003f26270 */
        /* <DEDUP_REMOVED lines=11> */
[----:B------:R-:W-:-:S05]  /*78f0*/  ISETP.GE.AND P2, PT, R17, R54, PT ;  /* 0x000000361100720c */ /* 0x000fca0003f46270 */
[----:B------:R-:W3:Y:S01]  /*7900*/  MUFU.TANH R121, R43 ;  /* 0x0000002b00797308 */ /* 0x000ee20000002400 */
[----:B--2---:R-:W-:Y:S02]  /*7910*/  FSEL R115, R115, -INF , !P1 ;  /* 0xff80000073737808 */ /* 0x004fe40004800000 */
[----:B------:R-:W-:-:S05]  /*7920*/  ISETP.GE.AND P1, PT, R13, R54, PT ;  /* 0x000000360d00720c */ /* 0x000fca0003f26270 */
        /* <DEDUP_REMOVED lines=9> */
[----:B------:R-:W-:Y:S01]  /*79c0*/  ISETP.GE.AND P2, PT, R15, R53, PT ;  /* 0x000000350f00720c */ /* 0x000fe20003f46270 */
[----:B------:R-:W-:-:S04]  /*79d0*/  FMUL.FTZ R15, R35, UR10 ;  /* 0x0000000a230f7c20 */ /* 0x000fc80008410000 */
[----:B------:R-:W2:Y:S01]  /*79e0*/  MUFU.TANH R109, R109 ;  /* 0x0000006d006d7308 */ /* 0x000ea20000002400 */
[----:B-1----:R-:W-:Y:S02]  /*79f0*/  FSEL R32, R32, -INF , !P1 ;  /* 0xff80000020207808 */ /* 0x002fe40004800000 */
[----:B------:R-:W-:-:S05]  /*7a00*/  ISETP.GE.AND P1, PT, R13, R53, PT ;  /* 0x000000350d00720c */ /* 0x000fca0003f26270 */
[----:B------:R-:W1:Y:S01]  /*7a10*/  MUFU.TANH R44, R44 ;  /* 0x0000002c002c7308 */ /* 0x000e620000002400 */
[----:B---3--:R-:W-:Y:S02]  /*7a20*/  FSEL R59, R59, -INF , !P1 ;  /* 0xff8000003b3b7808 */ /* 0x008fe40004800000 */
[----:B------:R-:W-:-:S05]  /*7a30*/  ISETP.GT.AND P1, PT, R150, R145, PT ;  /* 0x000000919600720c */ /* 0x000fca0003f24270 */
[----:B------:R-:W3:Y:S01]  /*7a40*/  MUFU.TANH R99, R99 ;  /* 0x0000006300637308 */ /* 0x000ee20000002400 */
[----:B--2---:R-:W-:Y:S01]  /*7a50*/  FSEL R109, R109, -INF , !P5 ;  /* 0xff8000006d6d7808 */ /* 0x004fe20006800000 */
[----:B------:R-:W-:Y:S01]  /*7a60*/  BAR.SYNC.DEFER_BLOCKING 0x0 ;  /* 0x0000000000007b1d */ /* 0x000fe20000010000 */
[----:B------:R-:W-:-:S05]  /*7a70*/  ISETP.GE.AND P5, PT, R101, R54, PT ;  /* 0x000000366500720c */ /* 0x000fca0003fa6270 */
[----:B------:R-:W2:Y:S01]  /*7a80*/  MUFU.TANH R65, R65 ;  /* 0x0000004100417308 */ /* 0x000ea20000002400 */
[----:B-1----:R-:W-:Y:S02]  /*7a90*/  FSEL R44, R44, -INF , !P3 ;  /* 0xff8000002c2c7808 */ /* 0x002fe40005800000 */
[C---:B------:R-:W-:Y:S01]  /*7aa0*/  ISETP.GE.AND P3, PT, R101.reuse, R53, PT ;  /* 0x000000356500720c */ /* 0x040fe20003f66270 */
[----:B------:R-:W-:-:S04]  /*7ab0*/  VIADD R101, R101, 0x79 ;  /* 0x0000007965657836 */ /* 0x000fc80000000000 */
[----:B------:R-:W1:Y:S01]  /*7ac0*/  MUFU.TANH R28, R28 ;  /* 0x0000001c001c7308 */ /* 0x000e620000002400 */
[----:B---3--:R-:W-:Y:S02]  /*7ad0*/  FSEL R99, R99, -INF , !P2 ;  /* 0xff80000063637808 */ /* 0x008fe40005000000 */
[----:B------:R-:W-:Y:S02]  /*7ae0*/  ISETP.GE.AND P2, PT, R13, R54, PT ;  /* 0x000000360d00720c */ /* 0x000fe40003f46270 */
[----:B------:R-:W-:-:S03]  /*7af0*/  FSEL R13, R56, -INF , !P3 ;  /* 0xff800000380d7808 */ /* 0x000fc60005800000 */
[----:B------:R-:W3:Y:S01]  /*7b00*/  MUFU.TANH R66, R33 ;  /* 0x0000002100427308 */ /* 0x000ee20000002400 */
[----:B--2---:R-:W-:Y:S02]  /*7b10*/  FSEL R65, R65, -INF , !P4 ;  /* 0xff80000041417808 */ /* 0x004fe40006000000 */
[----:B------:R-:W-:Y:S02]  /*7b20*/  ISETP.GE.AND P4, PT, R101, R54, PT ;  /* 0x000000366500720c */ /* 0x000fe40003f86270 */
[----:B------:R-:W-:-:S03]  /*7b30*/  FSEL R54, R55, -INF , !P5 ;  /* 0xff80000037367808 */ /* 0x000fc60006800000 */
[----:B------:R-:W2:Y:S01]  /*7b40*/  MUFU.TANH R15, R15 ;  /* 0x0000000f000f7308 */ /* 0x000ea20000002400 */
[----:B-1----:R-:W-:Y:S02]  /*7b50*/  FSEL R28, R28, -INF , !P2 ;  /* 0xff8000001c1c7808 */ /* 0x002fe40005000000 */
[----:B------:R-:W-:Y:S02]  /*7b60*/  ISETP.GE.AND P2, PT, R101, R53, PT ;  /* 0x000000356500720c */ /* 0x000fe40003f46270 */
[----:B---3--:R-:W-:Y:S02]  /*7b70*/  FSEL R66, R66, -INF , !P4 ;  /* 0xff80000042427808 */ /* 0x008fe40006000000 */
[----:B--2---:R-:W-:Y:S01]  /*7b80*/  FSEL R53, R15, -INF , !P2 ;  /* 0xff8000000f357808 */ /* 0x004fe20005000000 */
[----:B------:R-:W-:Y:S08]  /*7b90*/  @!P1 BRA `(.L_x_4003) ;  /* 0x0000000400c09947 */ /* 0x000ff00003800000 */
[----:B------:R-:W-:Y:S05]  /*7ba0*/  @!P6 BRA `(.L_x_4004) ;  /* 0x0000000000f4e947 */ /* 0x000fea0003800000 */
[----:B------:R-:W1:Y:S01]  /*7bb0*/  LDC R19, c[0x0][0x380] ;  /* 0x0000e000ff137b82 */ /* 0x000e620000000800 */
[----:B------:R-:W-:Y:S01]  /*7bc0*/  MOV R56, RZ ;  /* 0x000000ff00387202 */ /* 0x000fe20000000f00 */
[C---:B------:R-:W-:Y:S01]  /*7bd0*/  VIADD R90, R40.reuse, 0xffffff80 ;  /* 0xffffff80285a7836 */ /* 0x040fe20000000000 */
[----:B------:R-:W-:Y:S01]  /*7be0*/  IABS R62, R40 ;  /* 0x00000028003e7213 */ /* 0x000fe20000000000 */
[----:B------:R-:W-:Y:S01]  /*7bf0*/  ULDC.64 UR4, c[0x0][0x230] ;  /* 0x00008c0000047ab9 */ /* 0x000fe20000000a00 */
[-C--:B-1----:R-:W-:Y:S02]  /*7c00*/  IABS R17, R19.reuse ;  /* 0x0000001300117213 */ /* 0x082fe40000000000 */
[----:B------:R-:W-:Y:S02]  /*7c10*/  LOP3.LUT R40, R40, R19, RZ, 0x3c, !PT ;  /* 0x0000001328287212 */ /* 0x000fe400078e3cff */
[----:B------:R-:W1:Y:S08]  /*7c20*/  I2F.RP R31, R17 ;  /* 0x00000011001f7306 */ /* 0x000e700000209400 */
[----:B-1----:R-:W1:Y:S02]  /*7c30*/  MUFU.RCP R57, R31 ;  /* 0x0000001f00397308 */ /* 0x002e640000001000 */
[----:B-1----:R-:W-:-:S06]  /*7c40*/  VIADD R57, R57, 0xffffffe ;  /* 0x0ffffffe39397836 */ /* 0x002fcc0000000000 */
[----:B------:R-:W1:Y:S02]  /*7c50*/  F2I.FTZ.U32.TRUNC.NTZ R57, R57 ;  /* 0x0000003900397305 */ /* 0x000e64000021f000 */
[----:B-1----:R-:W-:-:S05]  /*7c60*/  IADD3 R15, RZ, -R57, RZ ;  /* 0x80000039ff0f7210 */ /* 0x002fca0007ffe0ff */
[----:B------:R-:W-:-:S04]  /*7c70*/  IMAD R15, R15, R17, RZ ;  /* 0x000000110f0f7224 */ /* 0x000fc800078e02ff */
[----:B------:R-:W-:Y:S01]  /*7c80*/  IMAD.HI.U32 R15, R57, R15, R56 ;  /* 0x0000000f390f7227 */ /* 0x000fe200078e0038 */
[----:B------:R-:W-:Y:S02]  /*7c90*/  IABS R56, R90 ;  /* 0x0000005a00387213 */ /* 0x000fe40000000000 */
[----:B------:R-:W-:-:S03]  /*7ca0*/  LOP3.LUT R90, R90, R19, RZ, 0x3c, !PT ;  /* 0x000000135a5a7212 */ /* 0x000fc600078e3cff */
[----:B------:R-:W-:-:S04]  /*7cb0*/  IMAD.HI.U32 R31, R15, R62, RZ ;  /* 0x0000003e0f1f7227 */ /* 0x000fc800078e00ff */
[----:B------:R-:W-:Y:S02]  /*7cc0*/  IMAD.MOV R60, RZ, RZ, -R31 ;  /* 0x000000ffff3c7224 */ /* 0x000fe400078e0a1f */
[----:B------:R-:W-:-:S04]  /*7cd0*/  IMAD.HI.U32 R15, R15, R56, RZ ;  /* 0x000000380f0f7227 */ /* 0x000fc800078e00ff */
[----:B------:R-:W-:Y:S01]  /*7ce0*/  IMAD R60, R17, R60, R62 ;  /* 0x0000003c113c7224 */ /* 0x000fe200078e023e */
[----:B------:R-:W-:-:S04]  /*7cf0*/  IADD3 R33, -R15, RZ, RZ ;  /* 0x000000ff0f217210 */ /* 0x000fc80007ffe1ff */
[C---:B------:R-:W-:Y:S01]  /*7d00*/  ISETP.GT.U32.AND P4, PT, R17.reuse, R60, PT ;  /* 0x0000003c1100720c */ /* 0x040fe20003f84070 */
[----:B------:R-:W-:-:S05]  /*7d10*/  IMAD R56, R17, R33, R56 ;  /* 0x0000002111387224 */ /* 0x000fca00078e0238 */
[----:B------:R-:W-:-:S07]  /*7d20*/  ISETP.GT.U32.AND P3, PT, R17, R56, PT ;  /* 0x000000381100720c */ /* 0x000fce0003f64070 */
[----:B------:R-:W-:Y:S02]  /*7d30*/  @!P4 IMAD.IADD R60, R60, 0x1, -R17 ;  /* 0x000000013c3cc824 */ /* 0x000fe400078e0a11 */
[----:B------:R-:W-:Y:S01]  /*7d40*/  @!P4 VIADD R31, R31, 0x1 ;  /* 0x000000011f1fc836 */ /* 0x000fe20000000000 */
[----:B------:R-:W-:Y:S02]  /*7d50*/  ISETP.GE.AND P4, PT, R40, RZ, PT ;  /* 0x000000ff2800720c */ /* 0x000fe40003f86270 */
[-C--:B------:R-:W-:Y:S01]  /*7d60*/  ISETP.GE.U32.AND P2, PT, R60, R17.reuse, PT ;  /* 0x000000113c00720c */ /* 0x080fe20003f46070 */
[----:B------:R-:W-:Y:S01]  /*7d70*/  @!P3 VIADD R15, R15, 0x1 ;  /* 0x000000010f0fb836 */ /* 0x000fe20000000000 */
[-C--:B------:R-:W-:Y:S02]  /*7d80*/  @!P3 IADD3 R56, R56, -R17.reuse, RZ ;  /* 0x800000113838b210 */ /* 0x080fe40007ffe0ff */
[----:B------:R-:W-:Y:S02]  /*7d90*/  ISETP.NE.AND P3, PT, R19, RZ, PT ;  /* 0x000000ff1300720c */ /* 0x000fe40003f65270 */
[----:B------:R-:W-:-:S07]  /*7da0*/  ISETP.GE.U32.AND P5, PT, R56, R17, PT ;  /* 0x000000113800720c */ /* 0x000fce0003fa6070 */
[----:B------:R-:W-:Y:S02]  /*7db0*/  @P2 IADD3 R31, R31, 0x1, RZ ;  /* 0x000000011f1f2810 */ /* 0x000fe40007ffe0ff */
[----:B------:R-:W-:-:S03]  /*7dc0*/  ISETP.GE.AND P2, PT, R90, RZ, PT ;  /* 0x000000ff5a00720c */ /* 0x000fc60003f46270 */
[----:B------:R-:W-:Y:S01]  /*7dd0*/  IMAD.MOV.U32 R56, RZ, RZ, R31 ;  /* 0x000000ffff387224 */ /* 0x000fe200078e001f */
[----:B------:R-:W-:Y:S02]  /*7de0*/  @P5 IADD3 R15, R15, 0x1, RZ ;  /* 0x000000010f0f5810 */ /* 0x000fe40007ffe0ff */
[----:B------:R-:W-:Y:S01]  /*7df0*/  LOP3.LUT R31, RZ, R19, RZ, 0x33, !PT ;  /* 0x00000013ff1f7212 */ /* 0x000fe200078e33ff */
[----:B------:R-:W-:Y:S01]  /*7e00*/  @!P4 IMAD.MOV R56, RZ, RZ, -R56 ;  /* 0x000000ffff38c224 */ /* 0x000fe200078e0a38 */
[----:B------:R-:W-:-:S04]  /*7e10*/  MOV R40, R15 ;  /* 0x0000000f00287202 */ /* 0x000fc80000000f00 */
[----:B------:R-:W-:Y:S02]  /*7e20*/  SEL R15, R31, R56, !P3 ;  /* 0x000000381f0f7207 */ /* 0x000fe40005800000 */
[----:B------:R-:W-:-:S03]  /*7e30*/  @!P2 IADD3 R40, -R40, RZ, RZ ;  /* 0x000000ff2828a210 */ /* 0x000fc60007ffe1ff */
[----:B------:R-:W-:Y:S01]  /*7e40*/  IMAD.WIDE R60, R15, 0x4, R154 ;  /* 0x000000040f3c7825 */ /* 0x000fe200078e029a */
[----:B------:R-:W-:-:S04]  /*7e50*/  SEL R31, R31, R40, !P3 ;  /* 0x000000281f1f7207 */ /* 0x000fc80005800000 */
[----:B------:R-:W2:Y:S01]  /*7e60*/  LDG.E R40, desc[UR12][R60.64] ;  /* 0x0000000c3c287981 */ /* 0x000ea2000c1e1900 */
[----:B------:R-:W-:-:S05]  /*7e70*/  IMAD.WIDE R92, R31, 0x4, R154 ;  /* 0x000000041f5c7825 */ /* 0x000fca00078e029a */
[----:B------:R-:W2:Y:S01]  /*7e80*/  LDG.E R17, desc[UR12][R92.64] ;  /* 0x0000000c5c117981 */ /* 0x000ea2000c1e1900 */
[----:B------:R-:W-:-:S04]  /*7e90*/  IMAD.IADD R56, R15, 0x1, -R31 ;  /* 0x000000010f387824 */ /* 0x000fc800078e0a1f */
[----:B------:R-:W-:-:S05]  /*7ea0*/  IMAD R19, R56, R19, -0x80 ;  /* 0xffffff8038137424 */ /* 0x000fca00078e0213 */
[----:B------:R-:W-:Y:S01]  /*7eb0*/  SHF.R.S32.HI R15, RZ, 0x1f, R19 ;  /* 0x0000001fff0f7819 */ /* 0x000fe20000011413 */
[----:B------:R-:W-:Y:S01]  /*7ec0*/  IMAD.WIDE.U32 R56, R19, R48, RZ ;  /* 0x0000003013387225 */ /* 0x000fe200078e00ff */
        /* <DEDUP_REMOVED lines=11> */
.L_x_4004:
[----:B------:R-:W-:-:S04]  /*7f80*/  LEA R15, -R48, RZ, 0x7 ;  /* 0x000000ff300f7211 */ /* 0x000fc800078e39ff */
[----:B------:R-:W-:-:S07]  /*7f90*/  SHF.R.S32.HI R40, RZ, 0x1f, R15 ;  /* 0x0000001fff287819 */ /* 0x000fce000001140f */
.L_x_4005:
[CC--:B------:R-:W-:Y:S01]  /*7fa0*/  @!P0 LEA R60, P3, R48.reuse, R52.reuse, 0x6 ;  /* 0x00000034303c8211 */ /* 0x0c0fe200078630ff */
[----:B------:R1:W-:Y:S01]  /*7fb0*/  @P0 STS [R151+0x1000], RZ ;  /* 0x001000ff97000388 */ /* 0x0003e20000000800 */
[C---:B------:R-:W-:Y:S01]  /*7fc0*/  @!P0 IADD3 R56, P5, P4, R15.reuse, R52, R147 ;  /* 0x000000340f388210 */ /* 0x040fe20007cbe093 */
[----:B------:R-:W-:Y:S01]  /*7fd0*/  BSSY B0, `(.L_x_4006) ;  /* 0x0000029000007945 */ /* 0x000fe20003800000 */
[C---:B------:R-:W-:Y:S01]  /*7fe0*/  @!P0 IADD3 R31, P2, R15.reuse, R60, RZ ;  /* 0x0000003c0f1f8210 */ /* 0x040fe20007f5e0ff */
[----:B------:R1:W-:Y:S01]  /*7ff0*/  @P0 STS [R151+0x1004], RZ ;  /* 0x001004ff97000388 */ /* 0x0003e20000000800 */
[-C--:B------:R-:W-:Y:S02]  /*8000*/  @!P0 LEA.HI.X R19, R48, R3.reuse, R49, 0x6, P3 ;  /* 0x0000000330138211 */ /* 0x080fe400018f3431 */
        /* <DEDUP_REMOVED lines=37> */
.L_x_4007:
[----:B------:R-:W-:Y:S05]  /*8260*/  BSYNC B0 ;  /* 0x0000000000007941 */ /* 0x000fea0003800000 */
.L_x_4006:
[----:B------:R-:W0:Y:S01]  /*8270*/  LDGDEPBAR ;  /* 0x00000000000079af */ /* 0x000e220000000000 */
[----:B------:R-:W-:-:S04]  /*8280*/  LEA R158, P0, R15, R158, 0x1 ;  /* 0x0000009e0f9e7211 */ /* 0x000fc800078008ff */
[----:B------:R-:W-:-:S09]  /*8290*/  LEA.HI.X R159, R15, R159, R40, 0x1, P0 ;  /* 0x0000009f0f9f7211 */ /* 0x000fd200000f0c28 */
.L_x_4003:
[----:B------:R-:W-:Y:S02]  /*82a0*/  FMNMX.FTZ R3, R2, R54, !PT ;  /* 0x0000003602037209 */ /* 0x000fe40007810000 */
[----:B------:R-:W-:Y:S02]  /*82b0*/  FMNMX.FTZ R40, R0, R13, !PT ;  /* 0x0000000d00287209 */ /* 0x000fe40007810000 */
[----:B------:R-:W-:Y:S02]  /*82c0*/  FMNMX.FTZ R3, R30, R3, !PT ;  /* 0x000000031e037209 */ /* 0x000fe40007810000 */
        /* <DEDUP_REMOVED lines=31> */
[----:B--2---:R-:W2:Y:S02]  /*84c0*/  SHFL.BFLY PT, R48, R3, 0x2, 0x1f ;  /* 0x0c401f0003307f89 */ /* 0x004ea400000e0000 */
[----:B--2---:R-:W-:-:S05]  /*84d0*/  FMNMX.FTZ R48, R3, R48, !PT ;  /* 0x0000003003307209 */ /* 0x004fca0007810000 */
[----:B------:R-:W2:Y:S02]  /*84e0*/  SHFL.BFLY PT, R45, R48, 0x1, 0x1f ;  /* 0x0c201f00302d7f89 */ /* 0x000ea400000e0000 */
[----:B--2---:R-:W-:-:S04]  /*84f0*/  FMNMX.FTZ R45, R48, R45, !PT ;  /* 0x0000002d302d7209 */ /* 0x004fc80007810000 */
[C---:B------:R-:W-:Y:S01]  /*8500*/  FSETP.NEU.FTZ.AND P2, PT, R45.reuse, -INF , PT ;  /* 0xff8000002d00780b */ /* 0x040fe20003f5d000 */
[----:B------:R-:W-:-:S05]  /*8510*/  FMUL.FTZ R89, R45, UR11 ;  /* 0x0000000b2d597c20 */ /* 0x000fca0008410000 */
[----:B------:R-:W-:-:S05]  /*8520*/  FSEL R89, R89, RZ, P2 ;  /* 0x000000ff59597208 */ /* 0x000fca0001000000 */
        /* <DEDUP_REMOVED lines=44> */
[----:B------:R-:W2:Y:S01]  /*87f0*/  MUFU.EX2 R98, R98 ;  /* 0x0000006200627308 */ /* 0x000ea20000000800 */
[----:B------:R-:W-:-:S02]  /*8800*/  FMNMX.FTZ R4, R131, R4, !PT ;  /* 0x0000000483047209 */ /* 0x000fc40007810000 */
[----:B-1----:R-:W-:Y:S02]  /*8810*/  F2FP.BF16.F32.PACK_AB R12, R102, R117 ;  /* 0x00000075660c723e */ /* 0x002fe400000010ff */
[----:B------:R-:W-:-:S03]  /*8820*/  FMNMX.FTZ R4, R125, R4, !PT ;  /* 0x000000047d047209 */ /* 0x000fc60007810000 */
[----:B------:R-:W-:Y:S01]  /*8830*/  MUFU.EX2 R101, R101 ;  /* 0x0000006500657308 */ /* 0x000fe20000000800 */
[----:B------:R-:W-:-:S04]  /*8840*/  FMNMX.FTZ R4, R127, R4, !PT ;  /* 0x000000047f047209 */ /* 0x000fc80007810000 */
[----:B------:R-:W-:-:S03]  /*8850*/  FMNMX.FTZ R4, R111, R4, !PT ;  /* 0x000000046f047209 */ /* 0x000fc60007810000 */
[----:B------:R-:W1:Y:S01]  /*8860*/  MUFU.EX2 R92, R92 ;  /* 0x0000005c005c7308 */ /* 0x000e620000000800 */
[----:B------:R-:W-:Y:S02]  /*8870*/  FMNMX.FTZ R4, R123, R4, !PT ;  /* 0x000000047b047209 */ /* 0x000fe40007810000 */
[----:B--2---:R-:W-:Y:S02]  /*8880*/  F2FP.BF16.F32.PACK_AB R14, R98, R105 ;  /* 0x00000069620e723e */ /* 0x004fe400000010ff */
[----:B------:R-:W-:-:S03]  /*8890*/  FMNMX.FTZ R4, R119, R4, !PT ;  /* 0x0000000477047209 */ /* 0x000fc60007810000 */
[----:B------:R-:W-:Y:S01]  /*88a0*/  MUFU.EX2 R90, R90 ;  /* 0x0000005a005a7308 */ /* 0x000fe20000000800 */
[----:B------:R-:W-:-:S04]  /*88b0*/  FMNMX.FTZ R4, R121, R4, !PT ;  /* 0x0000000479047209 */ /* 0x000fc80007810000 */
[----:B------:R-:W-:-:S03]  /*88c0*/  FMNMX.FTZ R4, R113, R4, !PT ;  /* 0x0000000471047209 */ /* 0x000fc60007810000 */
[----:B------:R-:W2:Y:S01]  /*88d0*/  MUFU.EX2 R87, R87 ;  /* 0x0000005700577308 */ /* 0x000ea20000000800 */
[----:B------:R-:W-:Y:S02]  /*88e0*/  FMNMX.FTZ R4, R115, R4, !PT ;  /* 0x0000000473047209 */ /* 0x000fe40007810000 */
[----:B-1----:R-:W-:Y:S02]  /*88f0*/  F2FP.BF16.F32.PACK_AB R32, R92, R101 ;  /* 0x000000655c20723e */ /* 0x002fe400000010ff */
[----:B------:R-:W-:-:S03]  /*8900*/  FMNMX.FTZ R4, R107, R4, !PT ;  /* 0x000000046b047209 */ /* 0x000fc60007810000 */
[----:B------:R-:W-:Y:S01]  /*8910*/  MUFU.EX2 R85, R85 ;  /* 0x0000005500557308 */ /* 0x000fe20000000800 */
[----:B------:R-:W-:-:S04]  /*8920*/  FMNMX.FTZ R4, R109, R4, !PT ;  /* 0x000000046d047209 */ /* 0x000fc80007810000 */
[----:B------:R-:W-:-:S03]  /*8930*/  FMNMX.FTZ R4, R95, R4, !PT ;  /* 0x000000045f047209 */ /* 0x000fc60007810000 */
[----:B------:R-:W-:Y:S01]  /*8940*/  MUFU.EX2 R64, R64 ;  /* 0x0000004000407308 */ /* 0x000fe20000000800 */
[----:B------:R-:W-:Y:S02]  /*8950*/  FMNMX.FTZ R4, R99, R4, !PT ;  /* 0x0000000463047209 */ /* 0x000fe40007810000 */
[----:B--2---:R-:W-:Y:S02]  /*8960*/  F2FP.BF16.F32.PACK_AB R34, R87, R90 ;  /* 0x0000005a5722723e */ /* 0x004fe400000010ff */
        /* <DEDUP_REMOVED lines=25> */
[----:B------:R-:W-:Y:S01]  /*8b00*/  MUFU.EX2 R43, R43 ;  /* 0x0000002b002b7308 */ /* 0x000fe20000000800 */
[--C-:B------:R-:W-:Y:S01]  /*8b10*/  FFMA.FTZ R100, R9, UR11, -R56.reuse ;  /* 0x0000000b09647c23 */ /* 0x100fe20008010838 */
[--C-:B------:R-:W-:Y:S01]  /*8b20*/  FFMA.FTZ R84, R7, UR11, -R56.reuse ;  /* 0x0000000b07547c23 */ /* 0x100fe20008010838 */
[----:B------:R-:W-:Y:S01]  /*8b30*/  FSEL R9, R45, RZ, P2 ;  /* 0x000000ff2d097208 */ /* 0x000fe20001000000 */
[--C-:B------:R-:W-:Y:S01]  /*8b40*/  FFMA.FTZ R96, R11, UR11, -R56.reuse ;  /* 0x0000000b0b607c23 */ /* 0x100fe20008010838 */
[----:B------:R-:W-:Y:S01]  /*8b50*/  FSEL R7, R44, RZ, P0 ;  /* 0x000000ff2c077208 */ /* 0x000fe20000000000 */
[--C-:B------:R-:W-:Y:S01]  /*8b60*/  FFMA.FTZ R106, R13, UR11, -R56.reuse ;  /* 0x0000000b0d6a7c23 */ /* 0x100fe20008010838 */
[--C-:B------:R-:W-:Y:S01]  /*8b70*/  FFMA.FTZ R103, R25, UR11, -R56.reuse ;  /* 0x0000000b19677c23 */ /* 0x100fe20008010838 */
[----:B------:R-:W-:Y:S01]  /*8b80*/  FADD.FTZ R2, R2, -R9 ;  /* 0x8000000902027221 */ /* 0x000fe20000010000 */
[----:B------:R-:W-:Y:S01]  /*8b90*/  MUFU.EX2 R100, R100 ;  /* 0x0000006400647308 */ /* 0x000fe20000000800 */
[----:B------:R-:W-:Y:S01]  /*8ba0*/  FADD.FTZ R7, R0, -R7 ;  /* 0x8000000700077221 */ /* 0x000fe20000010000 */
[----:B------:R-:W1:Y:S01]  /*8bb0*/  LDSM.16.MT88.4 R8, [R138+0x3000] ;  /* 0x003000008a08783b */ /* 0x000e620000004200 */
[----:B------:R-:W-:Y:S01]  /*8bc0*/  FMUL.FTZ R110, R2, UR11 ;  /* 0x0000000b026e7c20 */ /* 0x000fe20008410000 */
[--C-:B------:R-:W-:Y:S01]  /*8bd0*/  FFMA.FTZ R2, R5, UR11, -R56.reuse ;  /* 0x0000000b05027c23 */ /* 0x100fe20008010838 */
[----:B------:R-:W-:Y:S01]  /*8be0*/  FMUL.FTZ R108, R7, UR11 ;  /* 0x0000000b076c7c20 */ /* 0x000fe20008410000 */
[--C-:B------:R-:W-:Y:S01]  /*8bf0*/  FFMA.FTZ R97, R27, UR11, -R56.reuse ;  /* 0x0000000b1b617c23 */ /* 0x100fe20008010838 */
[----:B------:R-:W2:Y:S01]  /*8c00*/  LDSM.16.MT88.4 R4, [R139+0x3400] ;  /* 0x003400008b04783b */ /* 0x000ea20000004200 */
[----:B------:R-:W3:Y:S01]  /*8c10*/  MUFU.EX2 R106, R106 ;  /* 0x0000006a006a7308 */ /* 0x000ee20000000800 */
[--C-:B------:R-:W-:Y:S01]  /*8c20*/  FFMA.FTZ R93, R67, UR11, -R56.reuse ;  /* 0x0000000b435d7c23 */ /* 0x100fe20008010838 */
[--C-:B------:R-:W-:Y:S01]  /*8c30*/  FFMA.FTZ R67, R21, UR11, -R56.reuse ;  /* 0x0000000b15437c23 */ /* 0x100fe20008010838 */
[--C-:B------:R-:W-:Y:S01]  /*8c40*/  FFMA.FTZ R0, R23, UR11, -R56.reuse ;  /* 0x0000000b17007c23 */ /* 0x100fe20008010838 */
[----:B------:R-:W4:Y:S01]  /*8c50*/  LDSM.16.MT88.4 R24, [R138+0x3400] ;  /* 0x003400008a18783b */ /* 0x000f220000004200 */
[--C-:B------:R-:W-:Y:S01]  /*8c60*/  FFMA.FTZ R88, R29, UR11, -R56.reuse ;  /* 0x0000000b1d587c23 */ /* 0x100fe20008010838 */
[--C-:B------:R-:W-:Y:S01]  /*8c70*/  FFMA.FTZ R91, R91, UR11, -R56.reuse ;  /* 0x0000000b5b5b7c23 */ /* 0x100fe20008010838 */
[--C-:B------:R-:W-:Y:S01]  /*8c80*/  FFMA.FTZ R129, R129, UR11, -R56.reuse ;  /* 0x0000000b81817c23 */ /* 0x100fe20008010838 */
[----:B------:R-:W-:Y:S01]  /*8c90*/  MUFU.EX2 R103, R103 ;  /* 0x0000006700677308 */ /* 0x000fe20000000800 */
[----:B------:R-:W5:Y:S01]  /*8ca0*/  LDSM.16.MT88.4 R28, [R139+0x3800] ;  /* 0x003800008b1c783b */ /* 0x000f620000004200 */
        /* <DEDUP_REMOVED lines=10> */
[----:B------:R-:W-:-:S04]  /*8d50*/  FFMA.FTZ R51, R51, UR11, -R56 ;  /* 0x0000000b33337c23 */ /* 0x000fc80008010838 */
[----:B------:R-:W3:Y:S08]  /*8d60*/  MUFU.EX2 R110, R110 ;  /* 0x0000006e006e7308 */ /* 0x000ef00000000800 */
[----:B------:R-:W2:Y:S01]  /*8d70*/  MUFU.EX2 R108, R108 ;  /* 0x0000006c006c7308 */ /* 0x000ea20000000800 */
[----:B-1----:R-:W-:-:S07]  /*8d80*/  F2FP.BF16.F32.PACK_AB R15, R96, R103 ;  /* 0x00000067600f723e */ /* 0x002fce00000010ff */
        /* <DEDUP_REMOVED lines=8> */
[----:B------:R-:W1:Y:S01]  /*8e10*/  MUFU.EX2 R88, R88 ;  /* 0x0000005800587308 */ /* 0x000e620000000800 */
[-C--:B--2---:R-:W-:Y:S01]  /*8e20*/  FMUL.FTZ R22, R82, R108.reuse ;  /* 0x0000006c52167220 */ /* 0x084fe20000410000 */
        /* <DEDUP_REMOVED lines=9> */
[-C--:B------:R-:W-:Y:S01]  /*8ec0*/  FMUL.FTZ R71, R71, R108.reuse ;  /* 0x0000006c47477220 */ /* 0x080fe20000410000 */
[--C-:B------:R-:W-:Y:S01]  /*8ed0*/  FFMA.FTZ R81, R131, UR11, -R56.reuse ;  /* 0x0000000b83517c23 */ /* 0x100fe20008010838 */
[--C-:B------:R-:W-:Y:S01]  /*8ee0*/  FFMA.FTZ R80, R125, UR11, -R56.reuse ;  /* 0x0000000b7d507c23 */ /* 0x100fe20008010838 */
[--C-:B------:R-:W-:Y:S01]  /*8ef0*/  FFMA.FTZ R83, R127, UR11, -R56.reuse ;  /* 0x0000000b7f537c23 */ /* 0x100fe20008010838 */
[C---:B------:R-:W-:Y:S01]  /*8f00*/  HMMA.16816.F32.BF16 R16, R12.reuse, R18, R76 ;  /* 0x000000120c10723c */ /* 0x040fe2000004184c */
[----:B------:R-:W2:Y:S01]  /*8f10*/  MUFU.EX2 R84, R84 ;  /* 0x0000005400547308 */ /* 0x000ea20000000800 */
[----:B-1----:R-:W-:Y:S01]  /*8f20*/  F2FP.BF16.F32.PACK_AB R33, R88, R97 ;  /* 0x000000615821723e */ /* 0x002fe200000010ff */
[--C-:B------:R-:W-:Y:S01]  /*8f30*/  FFMA.FTZ R82, R111, UR11, -R56.reuse ;  /* 0x0000000b6f527c23 */ /* 0x100fe20008010838 */
        /* <DEDUP_REMOVED lines=8> */
[----:B------:R-:W1:Y:S01]  /*8fc0*/  LDSM.16.MT88.4 R8, [R138+0x3800] ;  /* 0x003800008a08783b */ /* 0x000e620000004200 */
[----:B------:R-:W-:Y:S01]  /*8fd0*/  FADD.FTZ R103, R103, R100 ;  /* 0x0000006467677221 */ /* 0x000fe20000010000 */
[----:B------:R-:W-:Y:S01]  /*8fe0*/  FADD.FTZ R105, R105, R102 ;  /* 0x0000006669697221 */ /* 0x000fe20000010000 */
[----:B------:R-:W-:Y:S01]  /*8ff0*/  FFMA.FTZ R161, R53, UR11, -R56 ;  /* 0x0000000b35a17c23 */ /* 0x000fe20008010838 */
        /* <DEDUP_REMOVED lines=9> */
[----:B------:R-:W-:Y:S01]  /*9090*/  FADD.FTZ R101, R101, R98 ;  /* 0x0000006265657221 */ /* 0x000fe20000010000 */
[----:B------:R-:W-:-:S03]  /*90a0*/  FADD.FTZ R88, R88, R97 ;  /* 0x0000006158587221 */ /* 0x000fc60000010000 */
[----:B------:R-:W-:Y:S01]  /*90b0*/  FADD.FTZ R101, R92, R101 ;  /* 0x000000655c657221 */ /* 0x000fe20000010000 */
[C---:B------:R-:W-:Y:S01]  /*90c0*/  HMMA.16816.F32.BF16 R16, R32.reuse, R6, R16 ;  /* 0x000000062010723c */ /* 0x040fe20000041810 */
[----:B------:R-:W2:Y:S01]  /*90d0*/  MUFU.EX2 R0, R0 ;  /* 0x0000000000007308 */ /* 0x000ea20000000800 */
[----:B------:R-:W1:Y:S01]  /*90e0*/  LDSM.16.MT88.4 R4, [R139+0x3c00] ;  /* 0x003c00008b04783b */ /* 0x000e620000004200 */
[----:B---3--:R-:W-:Y:S01]  /*90f0*/  F2FP.BF16.F32.PACK_AB R13, R2, R91 ;  /* 0x0000005b020d723e */ /* 0x008fe200000010ff */
[----:B------:R-:W-:Y:S01]  /*9100*/  FADD.FTZ R93, R93, R88 ;  /* 0x000000585d5d7221 */ /* 0x000fe20000010000 */
[----:B------:R-:W-:Y:S01]  /*9110*/  FADD.FTZ R90, R90, R101 ;  /* 0x000000655a5a7221 */ /* 0x000fe20000010000 */
[----:B----4-:R-:W-:Y:S02]  /*9120*/  HMMA.16816.F32.BF16 R72, R32, R24, R72 ;  /* 0x000000182048723c */ /* 0x010fe40000041848 */
[----:B------:R-:W-:Y:S01]  /*9130*/  FADD.FTZ R84, R84, R93 ;  /* 0x0000005d54547221 */ /* 0x000fe20000010000 */
[----:B------:R-:W-:Y:S01]  /*9140*/  MUFU.EX2 R76, R129 ;  /* 0x00000081004c7308 */ /* 0x000fe20000000800 */
[----:B------:R-:W-:-:S02]  /*9150*/  FADD.FTZ R90, R87, R90 ;  /* 0x0000005a575a7221 */ /* 0x000fc40000010000 */
[----:B------:R-:W-:Y:S01]  /*9160*/  HMMA.16816.F32.BF16 R68, R32, R26, R68 ;  /* 0x0000001a2044723c */ /* 0x000fe20000041844 */
[----:B------:R-:W3:Y:S01]  /*9170*/  LDSM.16.MT88.4 R24, [R138+0x3c00] ;  /* 0x003c00008a18783b */ /* 0x000ee20000004200 */
[----:B------:R-:W-:Y:S01]  /*9180*/  FADD.FTZ R91, R91, R84 ;  /* 0x000000545b5b7221 */ /* 0x000fe20000010000 */
[----:B------:R-:W-:Y:S02]  /*9190*/  FADD.FTZ R85, R85, R90 ;  /* 0x0000005a55557221 */ /* 0x000fe40000010000 */
[----:B------:R-:W4:Y:S01]  /*91a0*/  MUFU.EX2 R81, R81 ;  /* 0x0000005100517308 */ /* 0x000f220000000800 */
[----:B--2---:R-:W-:Y:S01]  /*91b0*/  F2FP.BF16.F32.PACK_AB R15, R0, R67 ;  /* 0x00000043000f723e */ /* 0x004fe200000010ff */
[----:B------:R-:W-:Y:S01]  /*91c0*/  FADD.FTZ R2, R2, R91 ;  /* 0x0000005b02027221 */ /* 0x000fe20000010000 */
[----:B------:R-:W-:Y:S01]  /*91d0*/  F2FP.BF16.F32.PACK_AB R32, R57, R60 ;  /* 0x0000003c3920723e */ /* 0x000fe200000010ff */
[----:B------:R-:W-:Y:S01]  /*91e0*/  FADD.FTZ R85, R64, R85 ;  /* 0x0000005540557221 */ /* 0x000fe20000010000 */
[----:B------:R-:W-:Y:S01]  /*91f0*/  F2FP.BF16.F32.PACK_AB R34, R55, R58 ;  /* 0x0000003a3722723e */ /* 0x000fe200000010ff */
[----:B------:R-:W-:-:S02]  /*9200*/  FADD.FTZ R67, R67, R2 ;  /* 0x0000000243437221 */ /* 0x000fc40000010000 */
[----:B-----5:R-:W-:Y:S01]  /*9210*/  HMMA.16816.F32.BF16 R20, R12, R28, R20 ;  /* 0x0000001c0c14723c */ /* 0x020fe20000041814 */
[----:B------:R-:W-:Y:S01]  /*9220*/  MUFU.EX2 R80, R80 ;  /* 0x0000005000507308 */ /* 0x000fe20000000800 */
[----:B------:R-:W-:Y:S01]  /*9230*/  FADD.FTZ R62, R62, R85 ;  /* 0x000000553e3e7221 */ /* 0x000fe20000010000 */
[----:B------:R-:W-:-:S03]  /*9240*/  FADD.FTZ R67, R0, R67 ;  /* 0x0000004300437221 */ /* 0x000fc60000010000 */
[C---:B------:R-:W-:Y:S01]  /*9250*/  HMMA.16816.F32.BF16 R28, R12.reuse, R30, R16 ;  /* 0x0000001e0c1c723c */ /* 0x040fe20000041810 */
[----:B------:R-:W2:Y:S01]  /*9260*/  LDSM.16.MT88.4 R16, [R139+0x4000] ;  /* 0x004000008b10783b */ /* 0x000ea20000004200 */
[----:B------:R-:W-:Y:S01]  /*9270*/  FADD.FTZ R61, R61, R62 ;  /* 0x0000003e3d3d7221 */ /* 0x000fe20000010000 */
[----:B------:R-:W5:Y:S01]  /*9280*/  MUFU.EX2 R83, R83 ;  /* 0x0000005300537308 */ /* 0x000f620000000800 */
[C---:B----4-:R-:W-:Y:S01]  /*9290*/  F2FP.BF16.F32.PACK_AB R33, R81.reuse, R76 ;  /* 0x0000004c5121723e */ /* 0x050fe200000010ff */
[----:B------:R-:W-:Y:S01]  /*92a0*/  FADD.FTZ R2, R76, R67 ;  /* 0x000000434c027221 */ /* 0x000fe20000010000 */
[C---:B-1----:R-:W-:Y:S01]  /*92b0*/  HMMA.16816.F32.BF16 R72, R12.reuse, R8, R72 ;  /* 0x000000080c48723c */ /* 0x042fe20000041848 */
[----:B------:R-:W-:Y:S01]  /*92c0*/  FADD.FTZ R60, R60, R61 ;  /* 0x0000003d3c3c7221 */ /* 0x000fe20000010000 */
[----:B------:R-:W-:Y:S01]  /*92d0*/  LDSM.16.MT88.4 R76, [R139+0x4c00] ;  /* 0x004c00008b4c783b */ /* 0x000fe20000004200 */
[----:B------:R-:W-:Y:S01]  /*92e0*/  FADD.FTZ R81, R81, R2 ;  /* 0x0000000251517221 */ /* 0x000fe20000010000 */
[----:B------:R-:W-:Y:S01]  /*92f0*/  FFMA.FTZ R2, R46, UR11, -R56 ;  /* 0x0000000b2e027c23 */ /* 0x000fe20008010838 */
[----:B------:R-:W-:Y:S01]  /*9300*/  MUFU.EX2 R82, R82 ;  /* 0x0000005200527308 */ /* 0x000fe20000000800 */
[----:B------:R-:W-:Y:S01]  /*9310*/  HMMA.16816.F32.BF16 R68, R12, R10, R68 ;  /* 0x0000000a0c44723c */ /* 0x000fe20000041844 */
[----:B------:R-:W1:Y:S01]  /*9320*/  LDSM.16.MT88.4 R8, [R138+0x4000] ;  /* 0x004000008a08783b */ /* 0x000e620000004200 */
[----:B------:R-:W-:-:S04]  /*9330*/  FADD.FTZ R57, R57, R60 ;  /* 0x0000003c39397221 */ /* 0x000fc80000010000 */
[----:B------:R-:W-:Y:S01]  /*9340*/  FADD.FTZ R58, R58, R57 ;  /* 0x000000393a3a7221 */ /* 0x000fe20000010000 */
[----:B------:R-:W4:Y:S01]  /*9350*/  MUFU.EX2 R111, R111 ;  /* 0x0000006f006f7308 */ /* 0x000f220000000800 */
[----:B-----5:R-:W-:Y:S01]  /*9360*/  F2FP.BF16.F32.PACK_AB R35, R83, R80 ;  /* 0x000000505323723e */ /* 0x020fe200000010ff */
[----:B------:R-:W-:Y:S01]  /*9370*/  FADD.FTZ R80, R80, R81 ;  /* 0x0000005150507221 */ /* 0x000fe20000010000 */
[----:B------:R-:W-:Y:S01]  /*9380*/  F2FP.BF16.F32.PACK_AB R12, R49, R54 ;  /* 0x00000036310c723e */ /* 0x000fe200000010ff */
[----:B------:R-:W-:Y:S01]  /*9390*/  FADD.FTZ R55, R55, R58 ;  /* 0x0000003a37377221 */ /* 0x000fe20000010000 */
[----:B------:R-:W-:Y:S01]  /*93a0*/  F2FP.BF16.F32.PACK_AB R14, R47, R52 ;  /* 0x000000342f0e723e */ /* 0x000fe200000010ff */
[----:B------:R-:W-:Y:S02]  /*93b0*/  FADD.FTZ R83, R83, R80 ;  /* 0x0000005053537221 */ /* 0x000fe40000010000 */
[----:B------:R-:W-:Y:S01]  /*93c0*/  MUFU.EX2 R104, R104 ;  /* 0x0000006800687308 */ /* 0x000fe20000000800 */
[----:B------:R-:W-:Y:S01]  /*93d0*/  HMMA.16816.F32.BF16 R20, R32, R4, R20 ;  /* 0x000000042014723c */ /* 0x000fe20000041814 */
[----:B------:R-:W-:-:S04]  /*93e0*/  FADD.FTZ R54, R54, R55 ;  /* 0x0000003736367221 */ /* 0x000fc80000010000 */
[----:B------:R-:W-:Y:S01]  /*93f0*/  FADD.FTZ R49, R49, R54 ;  /* 0x0000003631317221 */ /* 0x000fe20000010000 */
[C---:B------:R-:W-:Y:S01]  /*9400*/  HMMA.16816.F32.BF16 R28, R32.reuse, R6, R28 ;  /* 0x00000006201c723c */ /* 0x040fe2000004181c */
[----:B------:R-:W5:Y:S01]  /*9410*/  MUFU.EX2 R119, R119 ;  /* 0x0000007700777308 */ /* 0x000f620000000800 */
[----:B------:R-:W1:Y:S01]  /*9420*/  LDSM.16.MT88.4 R4, [R139+0x4400] ;  /* 0x004400008b04783b */ /* 0x000e620000004200 */
[C---:B----4-:R-:W-:Y:S01]  /*9430*/  F2FP.BF16.F32.PACK_AB R13, R111.reuse, R82 ;  /* 0x000000526f0d723e */ /* 0x050fe200000010ff */
[----:B------:R-:W-:Y:S01]  /*9440*/  FADD.FTZ R82, R82, R83 ;  /* 0x0000005352527221 */ /* 0x000fe20000010000 */
[----:B------:R-:W-:Y:S01]  /*9450*/  FADD.FTZ R52, R52, R49 ;  /* 0x0000003134347221 */ /* 0x000fe20000010000 */
[----:B---3--:R-:W-:Y:S02]  /*9460*/  HMMA.16816.F32.BF16 R72, R32, R24, R72 ;  /* 0x000000182048723c */ /* 0x008fe40000041848 */
[----:B------:R-:W-:Y:S01]  /*9470*/  FADD.FTZ R111, R111, R82 ;  /* 0x000000526f6f7221 */ /* 0x000fe20000010000 */
[----:B------:R-:W-:Y:S01]  /*9480*/  MUFU.EX2 R42, R42 ;  /* 0x0000002a002a7308 */ /* 0x000fe20000000800 */
[----:B------:R-:W-:-:S02]  /*9490*/  FADD.FTZ R47, R47, R52 ;  /* 0x000000342f2f7221 */ /* 0x000fc40000010000 */
[----:B------:R-:W-:Y:S01]  /*94a0*/  HMMA.16816.F32.BF16 R68, R32, R26, R68 ;  /* 0x0000001a2044723c */ /* 0x000fe20000041844 */
[----:B------:R-:W3:Y:S04]  /*94b0*/  LDSM.16.MT88.4 R24, [R138+0x4400] ;  /* 0x004400008a18783b */ /* 0x000ee80000004200 */
[----:B------:R-:W4:Y:S01]  /*94c0*/  MUFU.EX2 R41, R41 ;  /* 0x0000002900297308 */ /* 0x000f220000000800 */
[----:B-----5:R-:W-:Y:S01]  /*94d0*/  F2FP.BF16.F32.PACK_AB R15, R119, R104 ;  /* 0x00000068770f723e */ /* 0x020fe200000010ff */
[--C-:B------:R-:W-:Y:S01]  /*94e0*/  FFMA.FTZ R34, R95, UR11, -R56.reuse ;  /* 0x0000000b5f227c23 */ /* 0x100fe20008010838 */
[----:B------:R-:W-:Y:S01]  /*94f0*/  FFMA.FTZ R35, R99, UR11, -R56 ;  /* 0x0000000b63237c23 */ /* 0x000fe20008010838 */
[--C-:B------:R-:W-:Y:S01]  /*9500*/  FFMA.FTZ R32, R94, UR11, -R89.reuse ;  /* 0x0000000b5e207c23 */ /* 0x100fe20008010859 */
[----:B------:R-:W-:Y:S01]  /*9510*/  FFMA.FTZ R89, R66, UR11, -R89 ;  /* 0x0000000b42597c23 */ /* 0x000fe20008010859 */
[----:B------:R-:W-:-:S02]  /*9520*/  FADD.FTZ R104, R104, R111 ;  /* 0x0000006f68687221 */ /* 0x000fc40000010000 */
[----:B------:R-:W-:Y:S01]  /*9530*/  MUFU.EX2 R112, R112 ;  /* 0x0000007000707308 */ /* 0x000fe20000000800 */
[----:B--2---:R-:W-:Y:S01]  /*9540*/  HMMA.16816.F32.BF16 R20, R12, R16, R20 ;  /* 0x000000100c14723c */ /* 0x004fe20000041814 */
[----:B------:R-:W-:-:S05]  /*9550*/  FADD.FTZ R119, R119, R104 ;  /* 0x0000006877777221 */ /* 0x000fca0000010000 */
[----:B------:R-:W-:Y:S01]  /*9560*/  HMMA.16816.F32.BF16 R28, R12, R18, R28 ;  /* 0x000000120c1c723c */ /* 0x000fe2000004181c */
[----:B------:R-:W2:Y:S01]  /*9570*/  MUFU.EX2 R113, R113 ;  /* 0x0000007100717308 */ /* 0x000ea20000000800 */
[----:B------:R-:W-:Y:S01]  /*9580*/  F2FP.BF16.F32.PACK_AB R16, R43, R48 ;  /* 0x000000302b10723e */ /* 0x000fe200000010ff */
[----:B------:R-:W-:-:S03]  /*9590*/  FADD.FTZ R48, R48, R47 ;  /* 0x0000002f30307221 */ /* 0x000fc60000010000 */
[C---:B-1----:R-:W-:Y:S01]  /*95a0*/  HMMA.16816.F32.BF16 R72, R12.reuse, R8, R72 ;  /* 0x000000080c48723c */ /* 0x042fe20000041848 */
[----:B----4-:R-:W-:Y:S01]  /*95b0*/  F2FP.BF16.F32.PACK_AB R18, R41, R42 ;  /* 0x0000002a2912723e */ /* 0x010fe200000010ff */
        /* <DEDUP_REMOVED lines=15> */
[----:B------:R-:W-:Y:S01]  /*96b0*/  MUFU.EX2 R38, R38 ;  /* 0x0000002600267308 */ /* 0x000fe20000000800 */
[C---:B------:R-:W-:Y:S06]  /*96c0*/  HMMA.16816.F32.BF16 R20, R16.reuse, R4, R20 ;  /* 0x000000041014723c */ /* 0x040fec0000041814 */
[----:B------:R-:W-:Y:S01]  /*96d0*/  HMMA.16816.F32.BF16 R28, R16, R6, R28 ;  /* 0x00000006101c723c */ /* 0x000fe2000004181c */
[----:B------:R-:W4:Y:S01]  /*96e0*/  MUFU.EX2 R37, R37 ;  /* 0x0000002500257308 */ /* 0x000f220000000800 */
[----:B------:R-:W5:Y:S01]  /*96f0*/  LDSM.16.MT88.4 R4, [R138+0x4800] ;  /* 0x004800008a04783b */ /* 0x000f620000004200 */
[----:B--2---:R-:W-:Y:S01]  /*9700*/  F2FP.BF16.F32.PACK_AB R12, R39, R40 ;  /* 0x00000028270c723e */ /* 0x004fe200000010ff */
[----:B------:R-:W-:-:S02]  /*9710*/  FADD.FTZ R40, R40, R41 ;  /* 0x0000002928287221 */ /* 0x000fc40000010000 */
[C---:B---3--:R-:W-:Y:S02]  /*9720*/  HMMA.16816.F32.BF16 R72, R16.reuse, R24, R72 ;  /* 0x000000181048723c */ /* 0x048fe40000041848 */
[----:B------:R-:W-:Y:S01]  /*9730*/  FADD.FTZ R39, R39, R40 ;  /* 0x0000002827277221 */ /* 0x000fe20000010000 */
[----:B------:R-:W-:Y:S03]  /*9740*/  MUFU.EX2 R34, R34 ;  /* 0x0000002200227308 */ /* 0x000fe60000000800 */
[----:B------:R-:W-:Y:S05]  /*9750*/  HMMA.16816.F32.BF16 R68, R16, R26, R68 ;  /* 0x0000001a1044723c */ /* 0x000fea0000041844 */
[----:B------:R-:W2:Y:S01]  /*9760*/  MUFU.EX2 R35, R35 ;  /* 0x0000002300237308 */ /* 0x000ea20000000800 */
[----:B----4-:R-:W-:Y:S01]  /*9770*/  F2FP.BF16.F32.PACK_AB R14, R37, R38 ;  /* 0x00000026250e723e */ /* 0x010fe200000010ff */
[----:B------:R-:W-:Y:S01]  /*9780*/  FFMA.FTZ R17, R59, UR11, -R56 ;  /* 0x0000000b3b117c23 */ /* 0x000fe20008010838 */
[----:B------:R-:W-:-:S04]  /*9790*/  FADD.FTZ R38, R38, R39 ;  /* 0x0000002726267221 */ /* 0x000fc80000010000 */
[----:B------:R-:W-:Y:S01]  /*97a0*/  FADD.FTZ R37, R37, R38 ;  /* 0x0000002625257221 */ /* 0x000fe20000010000 */
[----:B------:R-:W-:Y:S08]  /*97b0*/  MUFU.EX2 R63, R63 ;  /* 0x0000003f003f7308 */ /* 0x000ff00000000800 */
        /* <DEDUP_REMOVED lines=13> */
[----:B--2---:R-:W-:Y:S01]  /*9890*/  F2FP.BF16.F32.PACK_AB R4, R3, R36 ;  /* 0x000000240304723e */ /* 0x004fe200000010ff */
[----:B------:R-:W-:-:S04]  /*98a0*/  FADD.FTZ R36, R36, R37 ;  /* 0x0000002524247221 */ /* 0x000fc80000010000 */
[----:B------:R-:W-:Y:S01]  /*98b0*/  FADD.FTZ R3, R3, R36 ;  /* 0x0000002403037221 */ /* 0x000fe20000010000 */
[----:B------:R-:W2:Y:S01]  /*98c0*/  MUFU.EX2 R17, R17 ;  /* 0x0000001100117308 */ /* 0x000ea20000000800 */
[----:B---3--:R-:W-:Y:S01]  /*98d0*/  F2FP.BF16.F32.PACK_AB R6, R25, R32 ;  /* 0x000000201906723e */ /* 0x008fe200000010ff */
[----:B------:R-:W-:Y:S01]  /*98e0*/  FADD.FTZ R12, R34, R33 ;  /* 0x00000021220c7221 */ /* 0x000fe20000010000 */
[----:B------:R-:W-:-:S03]  /*98f0*/  FADD.FTZ R32, R32, R3 ;  /* 0x0000000320207221 */ /* 0x000fc60000010000 */
[----:B------:R-:W-:Y:S01]  /*9900*/  FADD.FTZ R12, R35, R12 ;  /* 0x0000000c230c7221 */ /* 0x000fe20000010000 */
[----:B------:R-:W-:Y:S01]  /*9910*/  FADD.FTZ R160, R25, R32 ;  /* 0x0000002019a07221 */ /* 0x000fe20000010000 */
[----:B------:R-:W-:Y:S08]  /*9920*/  MUFU.EX2 R2, R2 ;  /* 0x0000000200027308 */ /* 0x000ff00000000800 */
[----:B------:R-:W3:Y:S01]  /*9930*/  MUFU.EX2 R161, R161 ;  /* 0x000000a100a17308 */ /* 0x000ee20000000800 */
[----:B--2---:R-:W-:-:S02]  /*9940*/  F2FP.BF16.F32.PACK_AB R5, R17, R0 ;  /* 0x000000001105723e */ /* 0x004fc400000010ff */
[----:B---3--:R-:W-:-:S07]  /*9950*/  F2FP.BF16.F32.PACK_AB R7, R161, R2 ;  /* 0x00000002a107723e */ /* 0x008fce00000010ff */
[C---:B-1----:R-:W-:Y:S06]  /*9960*/  HMMA.16816.F32.BF16 R72, R4.reuse, R8, R72 ;  /* 0x000000080448723c */ /* 0x042fec0000041848 */
[----:B------:R-:W-:Y:S01]  /*9970*/  HMMA.16816.F32.BF16 R80, R4, R76, R20 ;  /* 0x0000004c0450723c */ /* 0x000fe20000041814 */
[----:B------:R-:W-:-:S04]  /*9980*/  FADD.FTZ R9, R63, R12 ;  /* 0x0000000c3f097221 */ /* 0x000fc80000010000 */
[----:B------:R-:W-:Y:S01]  /*9990*/  FADD.FTZ R9, R66, R9 ;  /* 0x0000000942097221 */ /* 0x000fe20000010000 */
[----:B------:R-:W-:Y:S03]  /*99a0*/  HMMA.16816.F32.BF16 R76, R4, R78, R28 ;  /* 0x0000004e044c723c */ /* 0x000fe6000004181c */
[----:B------:R-:W-:-:S03]  /*99b0*/  FADD.FTZ R0, R0, R9 ;  /* 0x0000000900007221 */ /* 0x000fc60000010000 */
[----:B------:R-:W-:Y:S01]  /*99c0*/  HMMA.16816.F32.BF16 R68, R4, R10, R68 ;  /* 0x0000000a0444723c */ /* 0x000fe20000041844 */
[----:B------:R-:W-:Y:S01]  /*99d0*/  FADD.FTZ R17, R17, R0 ;  /* 0x0000000011117221 */ /* 0x000fe20000010000 */
[----:B------:R-:W-:-:S03]  /*99e0*/  MOV R0, R44 ;  /* 0x0000002c00007202 */ /* 0x000fc60000000f00 */
[----:B------:R-:W-:-:S04]  /*99f0*/  FADD.FTZ R2, R2, R17 ;  /* 0x0000001102027221 */ /* 0x000fc80000010000 */
[----:B------:R-:W-:Y:S01]  /*9a00*/  FADD.FTZ R161, R161, R2 ;  /* 0x00000002a1a17221 */ /* 0x000fe20000010000 */
[----:B------:R-:W-:-:S14]  /*9a10*/  MOV R2, R45 ;  /* 0x0000002d00027202 */ /* 0x000fdc0000000f00 */
.L_x_4000:
        /* <DEDUP_REMOVED lines=8> */
.L_x_4012:
        /* <DEDUP_REMOVED lines=9> */
[----:B------:R-:W3:Y:S02]  /*9b30*/  LDC R0, c[0x0][0x380] ;  /* 0x0000e000ff007b82 */ /* 0x000ee40000000800 */
[-C--:B---3--:R-:W-:Y:S04]  /*9b40*/  IABS R2, R0.reuse ;  /* 0x0000000000027213 */ /* 0x088fe80000000000 */
[----:B------:R-:W3:Y:S10]  /*9b50*/  I2F.RP R7, R2 ;  /* 0x0000000200077306 */ /* 0x000ef40000209400 */
[----:B---3--:R-:W3:Y:S02]  /*9b60*/  MUFU.RCP R3, R7 ;  /* 0x0000000700037308 */ /* 0x008ee40000001000 */
[----:B---3--:R-:W-:Y:S01]  /*9b70*/  VIADD R8, R3, 0xffffffe ;  /* 0x0ffffffe03087836 */ /* 0x008fe20000000000 */
[----:B------:R-:W-:Y:S07]  /*9b80*/  SHF.L.U32 R3, R150, 0x7, RZ ;  /* 0x0000000796037819 */ /* 0x000fee00000006ff */
[----:B------:R-:W3:Y:S01]  /*9b90*/  F2I.FTZ.U32.TRUNC.NTZ R9, R8 ;  /* 0x0000000800097305 */ /* 0x000ee2000021f000 */
[----:B------:R-:W-:Y:S01]  /*9ba0*/  IABS R4, R3 ;  /* 0x0000000300047213 */ /* 0x000fe20000000000 */
[C---:B------:R-:W-:Y:S01]  /*9bb0*/  VIADD R11, R3.reuse, 0x80 ;  /* 0x00000080030b7836 */ /* 0x040fe20000000000 */
[-C--:B------:R-:W-:Y:S04]  /*9bc0*/  LOP3.LUT R3, R3, R0.reuse, RZ, 0x3c, !PT ;  /* 0x0000000003037212 */ /* 0x080fe800078e3cff */
[----:B------:R-:W-:Y:S02]  /*9bd0*/  IABS R6, R11 ;  /* 0x0000000b00067213 */ /* 0x000fe40000000000 */
[----:B------:R-:W-:Y:S02]  /*9be0*/  ISETP.GE.AND P1, PT, R3, RZ, PT ;  /* 0x000000ff0300720c */ /* 0x000fe40003f26270 */
[----:B------:R-:W-:Y:S01]  /*9bf0*/  LOP3.LUT R11, R11, R0, RZ, 0x3c, !PT ;  /* 0x000000000b0b7212 */ /* 0x000fe200078e3cff */
        /* <DEDUP_REMOVED lines=36> */
[----:B------:R-:W4:Y:S02]  /*9e40*/  LDG.E R7, desc[UR12][R12.64] ;  /* 0x0000000c0c077981 */ /* 0x000f24000c1e1900 */
[-C--:B---3--:R-:W-:Y:S01]  /*9e50*/  IMAD.WIDE.U32 R168, R9, R4.reuse, RZ ;  /* 0x0000000409a87225 */ /* 0x088fe200078e00ff */
[----:B------:R-:W-:Y:S05]  /*9e60*/  SHF.R.S32.HI R11, RZ, 0x1f, R9 ;  /* 0x0000001fff0b7819 */ /* 0x000fea0000011409 */
[----:B------:R-:W-:Y:S04]  /*9e70*/  IMAD R0, R11, R4, RZ ;  /* 0x000000040b007224 */ /* 0x000fe800078e02ff */
[----:B------:R-:W-:Y:S04]  /*9e80*/  IMAD R0, R9, R5, R0 ;  /* 0x0000000509007224 */ /* 0x000fe800078e0200 */
[----:B------:R-:W-:Y:S01]  /*9e90*/  IMAD.IADD R169, R169, 0x1, R0 ;  /* 0x00000001a9a97824 */ /* 0x000fe200078e0200 */
[----:B----4-:R-:W-:Y:S04]  /*9ea0*/  IADD3 R7, -R7, R6, RZ ;  /* 0x0000000607077210 */ /* 0x010fe80007ffe1ff */
[----:B------:R-:W-:Y:S01]  /*9eb0*/  SHF.R.S32.HI R5, RZ, 0x1f, R7 ;  /* 0x0000001fff057819 */ /* 0x000fe20000011407 */
[-C--:B-----5:R-:W-:Y:S04]  /*9ec0*/  IMAD.WIDE.U32 R168, R7, R2.reuse, R168 ;  /* 0x0000000207a87225 */ /* 0x0a0fe800078e00a8 */
[----:B------:R-:W-:Y:S04]  /*9ed0*/  IMAD R0, R5, R2, RZ ;  /* 0x0000000205007224 */ /* 0x000fe800078e02ff */
[----:B------:R-:W-:Y:S05]  /*9ee0*/  IMAD R0, R7, R3, R0 ;  /* 0x0000000307007224 */ /* 0x000fea00078e0200 */
[----:B------:R-:W-:Y:S07]  /*9ef0*/  IADD3 R169, R169, R0, RZ ;  /* 0x00000000a9a97210 */ /* 0x000fee0007ffe0ff */
.L_x_4009:
[----:B------:R-:W-:Y:S01]  /*9f00*/  @P0 STS.64 [R151+0x3008], RZ ;  /* 0x003008ff97000388 */ /* 0x000fe20000000a00 */
[-C--:B-1----:R-:W-:Y:S01]  /*9f10*/  @!P0 LEA R0, P2, R166, R168.reuse, 0x6 ;  /* 0x000000a8a6008211 */ /* 0x082fe200078430ff */
[----:B--2---:R-:W-:Y:S01]  /*9f20*/  @!P0 IMAD.WIDE.U32 R174, R164, 0x60, R168 ;  /* 0x00000060a4ae8825 */ /* 0x004fe200078e00a8 */
[----:B------:R-:W-:Y:S02]  /*9f30*/  @!P0 IADD3 R2, P1, R149, R168, RZ ;  /* 0x000000a895028210 */ /* 0x000fe40007f3e0ff */
[----:B------:R-:W-:Y:S01]  /*9f40*/  @!P0 LEA.HI.X R170, R166, R169, R167, 0x6, P2 ;  /* 0x000000a9a6aa8211 */ /* 0x000fe200010f34a7 */
[----:B------:R-:W-:Y:S01]  /*9f50*/  @P0 STS [R151+0x3000], RZ ;  /* 0x003000ff97000388 */ /* 0x000fe20000000800 */
[-C--:B------:R-:W-:Y:S01]  /*9f60*/  LEA R166, P4, R168, R162.reuse, 0x1 ;  /* 0x000000a2a8a67211 */ /* 0x080fe200078808ff */
[----:B------:R-:W-:Y:S01]  /*9f70*/  @!P0 IMAD R165, R165, 0x60, RZ ;  /* 0x00000060a5a58824 */ /* 0x000fe200078e02ff */
[-C--:B------:R-:W-:Y:S01]  /*9f80*/  @!P0 LEA R178, P3, R2, R162.reuse, 0x1 ;  /* 0x000000a202b28211 */ /* 0x080fe200078608ff */
[----:B------:R-:W-:Y:S01]  /*9f90*/  @P0 STS [R151+0x3004], RZ ;  /* 0x003004ff97000388 */ /* 0x000fe20000000800 */
[----:B------:R-:W-:Y:S02]  /*9fa0*/  LEA.HI.X R167, R168, R163, R169, 0x1, P4 ;  /* 0x000000a3a8a77211 */ /* 0x000fe400020f0ca9 */
[-C--:B------:R-:W-:Y:S02]  /*9fb0*/  @!P0 LEA R176, P2, R0, R162.reuse, 0x1 ;  /* 0x000000a200b08211 */ /* 0x080fe400078408ff */
[----:B------:R-:W-:Y:S01]  /*9fc0*/  @!P0 IADD3.X R164, R148, R169, RZ, P1, !PT ;  /* 0x000000a994a48210 */ /* 0x000fe20000ffe4ff */
[----:B------:R-:W-:Y:S01]  /*9fd0*/  @!PT LDS RZ, [RZ] ;  /* 0x00000000fffff984 */ /* 0x000fe20000000800 */
[----:B------:R-:W-:Y:S01]  /*9fe0*/  @!PT LDS RZ, [RZ] ;  /* 0x00000000fffff984 */ /* 0x000fe20000000800 */
[----:B------:R-:W-:Y:S01]  /*9ff0*/  @!PT LDS RZ, [RZ] ;  /* 0x00000000fffff984 */ /* 0x000fe20000000800 */
[----:B------:R-:W-:Y:S01]  /*a000*/  @!P0 LDGSTS.E.BYPASS.LTC128B.128 [R151+0x3000], desc[UR12][R166.64] ;  /* 0x03000000a6978fae */ /* 0x000fe2000b901d4c */
[-C--:B------:R-:W-:Y:S02]  /*a010*/  @!P0 LEA.HI.X R177, R0, R163.reuse, R170, 0x1, P2 ;  /* 0x000000a300b18211 */ /* 0x080fe400010f0caa */
[----:B------:R-:W-:Y:S02]  /*a020*/  @!P0 LEA.HI.X R179, R2, R163, R164, 0x1, P3 ;  /* 0x000000a302b38211 */ /* 0x000fe400018f0ca4 */
[C---:B------:R-:W-:Y:S02]  /*a030*/  @!P0 LEA R162, P1, R174.reuse, R162, 0x1 ;  /* 0x000000a2aea28211 */ /* 0x040fe400078208ff */
[----:B------:R-:W-:Y:S01]  /*a040*/  @!P0 IADD3 R172, R165, R175, RZ ;  /* 0x000000afa5ac8210 */ /* 0x000fe20007ffe0ff */
[----:B------:R-:W-:Y:S03]  /*a050*/  @P0 STS.128 [R151+0x3800], RZ ;  /* 0x003800ff97000388 */ /* 0x000fe60000000c00 */
[----:B------:R-:W-:Y:S02]  /*a060*/  @!P0 LEA.HI.X R163, R174, R163, R172, 0x1, P1 ;  /* 0x000000a3aea38211 */ /* 0x000fe400008f0cac */
[----:B------:R-:W-:Y:S03]  /*a070*/  ISETP.GT.AND P1, PT, R150, R145, PT ;  /* 0x000000919600720c */ /* 0x000fe60003f24270 */
        /* <DEDUP_REMOVED lines=18> */
[----:B------:R-:W1:Y:S01]  /*a1a0*/  LDSM.16.M88.4 R96, [R141+0x1400] ;  /* 0x001400008d60783b */ /* 0x000e620000000200 */
[----:B------:R-:W-:Y:S07]  /*a1b0*/  MOV R163, R167 ;  /* 0x000000a700a37202 */ /* 0x000fee0000000f00 */
[----:B------:R-:W3:Y:S08]  /*a1c0*/  LDSM.16.M88.4 R100, [R141+0x1800] ;  /* 0x001800008d64783b */ /* 0x000ef00000000200 */
[----:B------:R-:W4:Y:S08]  /*a1d0*/  LDSM.16.M88.4 R104, [R141+0x1c00] ;  /* 0x001c00008d68783b */ /* 0x000f300000000200 */
[----:B------:R-:W5:Y:S08]  /*a1e0*/  LDSM.16.M88.4 R108, [R141+0x2000] ;  /* 0x002000008d6c783b */ /* 0x000f700000000200 */
[----:B------:R-:W5:Y:S08]  /*a1f0*/  LDSM.16.M88.4 R112, [R141+0x2400] ;  /* 0x002400008d70783b */ /* 0x000f700000000200 */
[----:B------:R-:W5:Y:S08]  /*a200*/  LDSM.16.M88.4 R116, [R141+0x2800] ;  /* 0x002800008d74783b */ /* 0x000f700000000200 */
[----:B------:R-:W5:Y:S08]  /*a210*/  LDSM.16.M88.4 R120, [R141+0x2c00] ;  /* 0x002c00008d78783b */ /* 0x000f700000000200 */
[----:B------:R-:W-:Y:S08]  /*a220*/  LDSM.16.M88.4 R124, [R142] ;  /* 0x000000008e7c783b */ /* 0x000ff00000000200 */
[----:B------:R-:W5:Y:S01]  /*a230*/  LDSM.16.M88.4 R128, [R140] ;  /* 0x000000008c80783b */ /* 0x000f620000000200 */
[C---:B--2---:R-:W-:Y:S06]  /*a240*/  HMMA.16816.F32.BF16 R4, R88.reuse, R92, RZ ;  /* 0x0000005c5804723c */ /* 0x044fec00000418ff */
[C---:B------:R-:W-:Y:S01]  /*a250*/  HMMA.16816.F32.BF16 R8, R88.reuse, R94, RZ ;  /* 0x0000005e5808723c */ /* 0x040fe200000418ff */
[----:B------:R-:W-:Y:S05]  /*a260*/  LDSM.16.M88.4 R92, [R136] ;  /* 0x00000000885c783b */ /* 0x000fea0000000200 */
[C---:B-1----:R-:W-:Y:S06]  /*a270*/  HMMA.16816.F32.BF16 R12, R88.reuse, R96, RZ ;  /* 0x00000060580c723c */ /* 0x042fec00000418ff */
        /* <DEDUP_REMOVED lines=20> */
[----:B------:R-:W-:Y:S03]  /*a3c0*/  FMUL.FTZ R195, R7, UR5 ;  /* 0x0000000507c37c20 */ /* 0x000fe60008410000 */
[----:B------:R-:W2:Y:S01]  /*a3d0*/  MUFU.TANH R187, R187 ;  /* 0x000000bb00bb7308 */ /* 0x000ea20000002400 */
[----:B------:R-:W-:Y:S01]  /*a3e0*/  FMUL.FTZ R197, R8, UR5 ;  /* 0x0000000508c57c20 */ /* 0x000fe20008410000 */
[----:B------:R-:W-:Y:S01]  /*a3f0*/  FMUL.FTZ R199, R9, UR5 ;  /* 0x0000000509c77c20 */ /* 0x000fe20008410000 */
[----:B------:R-:W-:Y:S01]  /*a400*/  FMUL.FTZ R201, R10, UR5 ;  /* 0x000000050ac97c20 */ /* 0x000fe20008410000 */
[----:B------:R-:W-:Y:S01]  /*a410*/  FMUL.FTZ R207, R11, UR5 ;  /* 0x000000050bcf7c20 */ /* 0x000fe20008410000 */
[C---:B-1----:R-:W-:Y:S05]  /*a420*/  HMMA.16816.F32.BF16 R12, R124.reuse, R88, R12 ;  /* 0x000000587c0c723c */ /* 0x042fea000004180c */
[----:B------:R-:W1:Y:S01]  /*a430*/  MUFU.TANH R185, R185 ;  /* 0x000000b900b97308 */ /* 0x000e620000002400 */
[C---:B------:R-:W-:Y:S01]  /*a440*/  HMMA.16816.F32.BF16 R16, R124.reuse, R90, R16 ;  /* 0x0000005a7c10723c */ /* 0x040fe20000041810 */
[----:B------:R-:W3:Y:S08]  /*a450*/  LDSM.16.M88.4 R88, [R135] ;  /* 0x000000008758783b */ /* 0x000ef00000000200 */
[----:B------:R-:W4:Y:S01]  /*a460*/  MUFU.TANH R189, R189 ;  /* 0x000000bd00bd7308 */ /* 0x000f220000002400 */
[C---:B------:R-:W-:Y:S06]  /*a470*/  HMMA.16816.F32.BF16 R20, R124.reuse, R92, R20 ;  /* 0x0000005c7c14723c */ /* 0x040fec0000041814 */
[C---:B------:R-:W-:Y:S03]  /*a480*/  HMMA.16816.F32.BF16 R24, R124.reuse, R94, R24 ;  /* 0x0000005e7c18723c */ /* 0x040fe60000041818 */
[----:B------:R-:W1:Y:S01]  /*a490*/  MUFU.TANH R195, R195 ;  /* 0x000000c300c37308 */ /* 0x000e620000002400 */
[----:B------:R-:W5:Y:S01]  /*a4a0*/  LDSM.16.M88.4 R92, [R134] ;  /* 0x00000000865c783b */ /* 0x000f620000000200 */
        /* <DEDUP_REMOVED lines=19> */
[C---:B---3--:R-:W-:Y:S06]  /*a5e0*/  HMMA.16816.F32.BF16 R28, R124.reuse, R88, R28 ;  /* 0x000000587c1c723c */ /* 0x048fec000004181c */
[----:B------:R-:W3:Y:S01]  /*a5f0*/  MUFU.TANH R207, R207 ;  /* 0x000000cf00cf7308 */ /* 0x000ee20000002400 */
[C---:B------:R-:W-:Y:S01]  /*a600*/  HMMA.16816.F32.BF16 R32, R124.reuse, R90, R32 ;  /* 0x0000005a7c20723c */ /* 0x040fe20000041820 */
[----:B------:R-:W2:Y:S08]  /*a610*/  LDSM.16.M88.4 R88, [R133] ;  /* 0x000000008558783b */ /* 0x000eb00000000200 */
[----:B------:R-:W1:Y:S01]  /*a620*/  MUFU.TANH R209, R209 ;  /* 0x000000d100d17308 */ /* 0x000e620000002400 */
[C---:B-----5:R-:W-:Y:S06]  /*a630*/  HMMA.16816.F32.BF16 R36, R124.reuse, R92, R36 ;  /* 0x0000005c7c24723c */ /* 0x060fec0000041824 */
        /* <DEDUP_REMOVED lines=21> */
[C---:B--2---:R-:W-:Y:S03]  /*a790*/  HMMA.16816.F32.BF16 R44, R124.reuse, R88, R44 ;  /* 0x000000587c2c723c */ /* 0x044fe6000004182c */
[----:B------:R-:W-:Y:S04]  /*a7a0*/  FMUL.FTZ R200, R43, UR5 ;  /* 0x000000052bc87c20 */ /* 0x000fe80008410000 */
[----:B------:R-:W2:Y:S01]  /*a7b0*/  MUFU.TANH R223, R223 ;  /* 0x000000df00df7308 */ /* 0x000ea20000002400 */
[C---:B------:R-:W-:Y:S01]  /*a7c0*/  HMMA.16816.F32.BF16 R48, R124.reuse, R90, R48 ;  /* 0x0000005a7c30723c */ /* 0x040fe20000041830 */
[----:B------:R-:W4:Y:S01]  /*a7d0*/  LDSM.16.M88.4 R88, [R86] ;  /* 0x000000005658783b */ /* 0x000f220000000200 */
[----:B------:R-:W-:Y:S07]  /*a7e0*/  DEPBAR.LE SB0, 0x0 ;  /* 0x000080000000791a */ /* 0x000fee0000000000 */
[----:B------:R-:W1:Y:S01]  /*a7f0*/  MUFU.TANH R221, R221 ;  /* 0x000000dd00dd7308 */ /* 0x000e620000002400 */
[C---:B-----5:R-:W-:Y:S01]  /*a800*/  HMMA.16816.F32.BF16 R52, R124.reuse, R92, R52 ;  /* 0x0000005c7c34723c */ /* 0x060fe20000041834 */
[----:B------:R-:W-:Y:S05]  /*a810*/  BAR.SYNC.DEFER_BLOCKING 0x0 ;  /* 0x0000000000007b1d */ /* 0x000fea0000010000 */
[C---:B------:R-:W-:Y:S03]  /*a820*/  HMMA.16816.F32.BF16 R56, R124.reuse, R94, R56 ;  /* 0x0000005e7c38723c */ /* 0x040fe60000041838 */
[----:B------:R-:W1:Y:S02]  /*a830*/  MUFU.TANH R219, R219 ;  /* 0x000000db00db7308 */ /* 0x000e640000002400 */
        /* <DEDUP_REMOVED lines=17> */
[C---:B----4-:R-:W-:Y:S03]  /*a950*/  HMMA.16816.F32.BF16 R60, R124.reuse, R88, R60 ;  /* 0x000000587c3c723c */ /* 0x050fe6000004183c */
[----:B------:R-:W-:Y:S01]  /*a960*/  FMUL.FTZ R177, R58, UR5 ;  /* 0x000000053ab17c20 */ /* 0x000fe20008410000 */
[----:B------:R-:W-:Y:S04]  /*a970*/  FMUL.FTZ R173, R59, UR5 ;  /* 0x000000053bad7c20 */ /* 0x000fe80008410000 */
[----:B------:R-:W4:Y:S01]  /*a980*/  MUFU.TANH R227, R227 ;  /* 0x000000e300e37308 */ /* 0x000f220000002400 */
[----:B------:R-:W-:Y:S09]  /*a990*/  HMMA.16816.F32.BF16 R64, R124, R90, R64 ;  /* 0x0000005a7c40723c */ /* 0x000ff20000041840 */
        /* <DEDUP_REMOVED lines=51> */
[----:B------:R-:W1:Y:S01]  /*acd0*/  MUFU.TANH R3, R3 ;  /* 0x0000000300037308 */ /* 0x000e620000002400 */
[----:B--234-:R-:W-:Y:S05]  /*ace0*/  @!P1 BRA `(.L_x_4010) ;  /* 0x0000000400b09947 */ /* 0x01cfea0003800000 */
[----:B------:R-:W2:Y:S08]  /*acf0*/  LDC R7, c[0x0][0x248] ;  /* 0x00009200ff077b82 */ /* 0x000eb00000000800 */
[----:B-1----:R-:W1:Y:S08]  /*ad00*/  @!P0 LDC R2, c[0x0][0x24c] ;  /* 0x00009300ff028b82 */ /* 0x002e700000000800 */
[----:B------:R-:W3:Y:S01]  /*ad10*/  @!P0 LDC R0, c[0x0][0x24c] ;  /* 0x00009300ff008b82 */ /* 0x000ee20000000800 */
[----:B--2---:R-:W-:Y:S04]  /*ad20*/  LEA R4, -R7, RZ, 0x7 ;  /* 0x000000ff07047211 */ /* 0x004fe800078e39ff */
[----:B------:R-:W-:Y:S01]  /*ad30*/  SHF.R.S32.HI R5, RZ, 0x1f, R4 ;  /* 0x0000001fff057819 */ /* 0x000fe20000011404 */
[----:B------:R-:W-:Y:S06]  /*ad40*/  @!P6 BRA `(.L_x_4011) ;  /* 0x0000000000f8e947 */ /* 0x000fec0003800000 */
[----:B------:R-:W2:Y:S02]  /*ad50*/  LDC R6, c[0x0][0x380] ;  /* 0x0000e000ff067b82 */ /* 0x000ea40000000800 */
[-C--:B--2---:R-:W-:Y:S04]  /*ad60*/  IABS R4, R6.reuse ;  /* 0x0000000600047213 */ /* 0x084fe80000000000 */
[----:B------:R-:W2:Y:S10]  /*ad70*/  I2F.RP R11, R4 ;  /* 0x00000004000b7306 */ /* 0x000eb40000209400 */
[----:B--2---:R-:W2:Y:S02]  /*ad80*/  MUFU.RCP R5, R11 ;  /* 0x0000000b00057308 */ /* 0x004ea40000001000 */
[----:B--2---:R-:W-:Y:S01]  /*ad90*/  VIADD R14, R5, 0xffffffe ;  /* 0x0ffffffe050e7836 */ /* 0x004fe20000000000 */
[----:B------:R-:W-:Y:S07]  /*ada0*/  SHF.L.U32 R5, R150, 0x7, RZ ;  /* 0x0000000796057819 */ /* 0x000fee00000006ff */
[----:B------:R-:W2:Y:S01]  /*adb0*/  F2I.FTZ.U32.TRUNC.NTZ R15, R14 ;  /* 0x0000000e000f7305 */ /* 0x000ea2000021f000 */
[----:B------:R-:W-:Y:S01]  /*adc0*/  IABS R10, R5 ;  /* 0x00000005000a7213 */ /* 0x000fe20000000000 */
[C---:B------:R-:W-:Y:S01]  /*add0*/  VIADD R13, R5.reuse, 0xffffff80 ;  /* 0xffffff80050d7836 */ /* 0x040fe20000000000 */
[-C--:B------:R-:W-:Y:S04]  /*ade0*/  LOP3.LUT R5, R5, R6.reuse, RZ, 0x3c, !PT ;  /* 0x0000000605057212 */ /* 0x080fe800078e3cff */
[----:B------:R-:W-:Y:S02]  /*adf0*/  IABS R8, R13 ;  /* 0x0000000d00087213 */ /* 0x000fe40000000000 */
[----:B------:R-:W-:Y:S04]  /*ae00*/  LOP3.LUT R13, R13, R6, RZ, 0x3c, !PT ;  /* 0x000000060d0d7212 */ /* 0x000fe800078e3cff */
        /* <DEDUP_REMOVED lines=38> */
[-C--:B------:R-:W-:Y:S01]  /*b070*/  IMAD.WIDE.U32 R14, R6, R7.reuse, RZ ;  /* 0x00000007060e7225 */ /* 0x080fe200078e00ff */
[----:B------:R-:W-:Y:S05]  /*b080*/  SHF.R.S32.HI R12, RZ, 0x1f, R6 ;  /* 0x0000001fff0c7819 */ /* 0x000fea0000011406 */
[----:B------:R-:W-:Y:S04]  /*b090*/  IMAD R11, R12, R7, RZ ;  /* 0x000000070c0b7224 */ /* 0x000fe800078e02ff */
[----:B--2---:R-:W-:Y:S05]  /*b0a0*/  IMAD R11, R6, R8, R11 ;  /* 0x00000008060b7224 */ /* 0x004fea00078e020b */
[----:B------:R-:W-:Y:S01]  /*b0b0*/  IADD3 R15, R15, R11, RZ ;  /* 0x0000000b0f0f7210 */ /* 0x000fe20007ffe0ff */
[----:B----4-:R-:W-:Y:S04]  /*b0c0*/  IMAD.IADD R9, R9, 0x1, -R10 ;  /* 0x0000000109097824 */ /* 0x010fe800078e0a0a */
[-C--:B-----5:R-:W-:Y:S01]  /*b0d0*/  IMAD.WIDE.U32 R14, R9, R4.reuse, R14 ;  /* 0x00000004090e7225 */ /* 0x0a0fe200078e000e */
[----:B------:R-:W-:Y:S05]  /*b0e0*/  SHF.R.S32.HI R13, RZ, 0x1f, R9 ;  /* 0x0000001fff0d7819 */ /* 0x000fea0000011409 */
[----:B------:R-:W-:Y:S01]  /*b0f0*/  IMAD R6, R13, R4, RZ ;  /* 0x000000040d067224 */ /* 0x000fe200078e02ff */
[----:B------:R-:W-:Y:S03]  /*b100*/  MOV R4, R14 ;  /* 0x0000000e00047202 */ /* 0x000fe60000000f00 */
[----:B------:R-:W-:Y:S04]  /*b110*/  IMAD R6, R9, R5, R6 ;  /* 0x0000000509067224 */ /* 0x000fe800078e0206 */
[----:B------:R-:W-:Y:S07]  /*b120*/  IMAD.IADD R5, R15, 0x1, R6 ;  /* 0x000000010f057824 */ /* 0x000fee00078e0206 */
.L_x_4011:
[----:B------:R2:W-:Y:S01]  /*b130*/  @P0 STS [R151+0x1000], RZ ;  /* 0x001000ff97000388 */ /* 0x0005e20000000800 */
[C---:B------:R-:W-:Y:S01]  /*b140*/  LEA R16, P4, R4.reuse, R158, 0x1 ;  /* 0x0000009e04107211 */ /* 0x040fe200078808ff */
[C---:B------:R-:W-:Y:S01]  /*b150*/  @!P0 IMAD.WIDE.U32 R10, R7.reuse, 0x60, R4 ;  /* 0x00000060070a8825 */ /* 0x040fe200078e0004 */
[-C--:B------:R-:W-:Y:S01]  /*b160*/  @!P0 LEA R8, P2, R7, R4.reuse, 0x6 ;  /* 0x0000000407088211 */ /* 0x080fe200078430ff */
[----:B------:R2:W-:Y:S01]  /*b170*/  @P0 STS [R151+0x1004], RZ ;  /* 0x001004ff97000388 */ /* 0x0005e20000000800 */
[----:B------:R-:W-:Y:S02]  /*b180*/  @!P0 IADD3 R6, P1, R147, R4, RZ ;  /* 0x0000000493068210 */ /* 0x000fe40007f3e0ff */
[--C-:B------:R-:W-:Y:S01]  /*b190*/  LEA.HI.X R17, R4, R159, R5.reuse, 0x1, P4 ;  /* 0x0000009f04117211 */ /* 0x100fe200020f0c05 */
[----:B------:R2:W-:Y:S01]  /*b1a0*/  @P0 STS.64 [R151+0x1008], RZ ;  /* 0x001008ff97000388 */ /* 0x0005e20000000a00 */
[----:B-1----:R-:W-:Y:S01]  /*b1b0*/  @!P0 LEA.HI.X R2, R7, R5, R2, 0x6, P2 ;  /* 0x0000000507028211 */ /* 0x002fe200010f3402 */
[----:B---3--:R-:W-:Y:S01]  /*b1c0*/  @!P0 IMAD R7, R0, 0x60, RZ ;  /* 0x0000006000078824 */ /* 0x008fe200078e02ff */
[-C--:B------:R-:W-:Y:S01]  /*b1d0*/  @!P0 LEA R14, P3, R6, R158.reuse, 0x1 ;  /* 0x0000009e060e8211 */ /* 0x080fe200078608ff */
[----:B------:R-:W-:Y:S01]  /*b1e0*/  @!PT LDS RZ, [RZ] ;  /* 0x00000000fffff984 */ /* 0x000fe20000000800 */
[----:B------:R-:W-:Y:S01]  /*b1f0*/  @!PT LDS RZ, [RZ] ;  /* 0x00000000fffff984 */ /* 0x000fe20000000800 */
[----:B------:R-:W-:Y:S01]  /*b200*/  @!PT LDS RZ, [RZ] ;  /* 0x00000000fffff984 */ /* 0x000fe20000000800 */
[----:B------:R2:W-:Y:S01]  /*b210*/  @!P0 LDGSTS.E.BYPASS.LTC128B.128 [R151+0x1000], desc[UR12][R16.64] ;  /* 0x0100000010978fae */ /* 0x0005e2000b901d4c */
[----:B------:R-:W-:Y:S01]  /*b220*/  @!P0 IMAD.X R0, R146, 0x1, R5, P1 ;  /* 0x0000000192008824 */ /* 0x000fe200008e0605 */
[-C--:B------:R-:W-:Y:S01]  /*b230*/  @!P0 LEA R12, P2, R8, R158.reuse, 0x1 ;  /* 0x0000009e080c8211 */ /* 0x080fe200078408ff */
[----:B------:R-:W-:Y:S01]  /*b240*/  @!P0 IMAD.IADD R7, R7, 0x1, R11 ;  /* 0x0000000107078824 */ /* 0x000fe200078e020b */
[----:B------:R2:W-:Y:S01]  /*b250*/  @P0 STS.128 [R151+0x1800], RZ ;  /* 0x001800ff97000388 */ /* 0x0005e20000000c00 */
[----:B------:R-:W-:Y:S01]  /*b260*/  @!P0 LEA R18, P1, R10, R158, 0x1 ;  /* 0x0000009e0a128211 */ /* 0x000fe200078208ff */
[----:B------:R-:W-:Y:S01]  /*b270*/  IMAD.MOV.U32 R158, RZ, RZ, R16 ;  /* 0x000000ffff9e7224 */ /* 0x000fe200078e0010 */
[-C--:B------:R-:W-:Y:S02]  /*b280*/  @!P0 LEA.HI.X R15, R6, R159.reuse, R0, 0x1, P3 ;  /* 0x0000009f060f8211 */ /* 0x080fe400018f0c00 */
        /* <DEDUP_REMOVED lines=18> */
.L_x_4010:
[----:B--2---:R-:W-:Y:S01]  /*b3b0*/  LDSM.16.MT88.4 R16, [R139+0x3000] ;  /* 0x003000008b10783b */ /* 0x004fe20000004200 */
[----:B------:R-:W-:Y:S02]  /*b3c0*/  FMNMX.FTZ R4, R187, R87, !PT ;  /* 0x00000057bb047209 */ /* 0x000fe40007810000 */
[----:B-1----:R-:W-:Y:S02]  /*b3d0*/  FMNMX.FTZ R0, R189, R85, !PT ;  /* 0x00000055bd007209 */ /* 0x002fe40007810000 */
[----:B------:R-:W-:Y:S02]  /*b3e0*/  FMNMX.FTZ R4, R185, R4, !PT ;  /* 0x00000004b9047209 */ /* 0x000fe40007810000 */
[----:B------:R-:W-:Y:S01]  /*b3f0*/  FMNMX.FTZ R0, R195, R0, !PT ;  /* 0x00000000c3007209 */ /* 0x000fe20007810000 */
[----:B------:R-:W-:Y:S01]  /*b400*/  LDSM.16.MT88.4 R28, [R138+0x3000] ;  /* 0x003000008a1c783b */ /* 0x000fe20000004200 */
[----:B------:R-:W-:Y:S02]  /*b410*/  FMNMX.FTZ R4, R197, R4, !PT ;  /* 0x00000004c5047209 */ /* 0x000fe40007810000 */
[----:B------:R-:W-:Y:S02]  /*b420*/  FMNMX.FTZ R0, R201, R0, !PT ;  /* 0x00000000c9007209 */ /* 0x000fe40007810000 */
        /* <DEDUP_REMOVED lines=71> */
[C---:B------:R-:W-:Y:S01]  /*b8a0*/  FADD.FTZ R4, -R2.reuse, R87 ;  /* 0x0000005702047221 */ /* 0x040fe20000010100 */
[----:B------:R-:W-:Y:S01]  /*b8b0*/  FMUL.FTZ R60, R2, UR4 ;  /* 0x00000004023c7c20 */ /* 0x000fe20008410000 */
[----:B------:R-:W-:Y:S02]  /*b8c0*/  MOV R87, R2 ;  /* 0x0000000200577202 */ /* 0x000fe40000000f00 */
[----:B------:R-:W-:Y:S01]  /*b8d0*/  FMUL.FTZ R21, R4, UR4 ;  /* 0x0000000404157c20 */ /* 0x000fe20008410000 */
[----:B------:R-:W-:Y:S01]  /*b8e0*/  FADD.FTZ R4, -R0, R85 ;  /* 0x0000005500047221 */ /* 0x000fe20000010100 */
[----:B------:R-:W-:Y:S02]  /*b8f0*/  FSEL R60, R60, RZ, P0 ;  /* 0x000000ff3c3c7208 */ /* 0x000fe40000000000 */
[----:B------:R-:W-:Y:S01]  /*b900*/  FSETP.NEU.FTZ.AND P0, PT, R0, -INF , PT ;  /* 0xff8000000000780b */ /* 0x000fe20003f1d000 */
        /* <DEDUP_REMOVED lines=15> */
[----:B------:R-:W-:Y:S01]  /*ba00*/  FSEL R52, R52, RZ, P0 ;  /* 0x000000ff34347208 */ /* 0x000fe20000000000 */
[----:B------:R-:W-:Y:S03]  /*ba10*/  FFMA.FTZ R101, R233, UR4, -R60 ;  /* 0x00000004e9657c23 */ /* 0x000fe6000801083c */
[----:B------:R-:W-:Y:S01]  /*ba20*/  MUFU.EX2 R116, R116 ;  /* 0x0000007400747308 */ /* 0x000fe20000000800 */
[C---:B-1----:R-:W-:Y:S01]  /*ba30*/  FMUL.FTZ R8, R21.reuse, R76 ;  /* 0x0000004c15087220 */ /* 0x042fe20000410000 */
[C---:B------:R-:W-:Y:S01]  /*ba40*/  FMUL.FTZ R9, R21.reuse, R77 ;  /* 0x0000004d15097220 */ /* 0x040fe20000410000 */
[C---:B------:R-:W-:Y:S01]  /*ba50*/  FMUL.FTZ R4, R21.reuse, R80 ;  /* 0x0000005015047220 */ /* 0x040fe20000410000 */
[C---:B------:R-:W-:Y:S01]  /*ba60*/  FMUL.FTZ R5, R21.reuse, R81 ;  /* 0x0000005115057220 */ /* 0x040fe20000410000 */
[C---:B------:R-:W-:Y:S01]  /*ba70*/  FMUL.FTZ R12, R21.reuse, R72 ;  /* 0x00000048150c7220 */ /* 0x040fe20000410000 */
[----:B------:R-:W-:Y:S01]  /*ba80*/  FMUL.FTZ R13, R21, R73 ;  /* 0x00000049150d7220 */ /* 0x000fe20000410000 */
[--C-:B------:R-:W-:Y:S03]  /*ba90*/  FFMA.FTZ R23, R189, UR4, -R52.reuse ;  /* 0x00000004bd177c23 */ /* 0x100fe60008010834 */
[----:B------:R-:W1:Y:S01]  /*baa0*/  MUFU.EX2 R22, R22 ;  /* 0x0000001600167308 */ /* 0x000e620000000800 */
[C---:B--2---:R-:W-:Y:S01]  /*bab0*/  FMUL.FTZ R10, R20.reuse, R78 ;  /* 0x0000004e140a7220 */ /* 0x044fe20000410000 */
[C---:B------:R-:W-:Y:S01]  /*bac0*/  FMUL.FTZ R11, R20.reuse, R79 ;  /* 0x0000004f140b7220 */ /* 0x040fe20000410000 */
[C---:B------:R-:W-:Y:S01]  /*bad0*/  FMUL.FTZ R6, R20.reuse, R82 ;  /* 0x0000005214067220 */ /* 0x040fe20000410000 */
[----:B------:R-:W-:Y:S01]  /*bae0*/  LDSM.16.MT88.4 R76, [R139+0x4c00] ;  /* 0x004c00008b4c783b */ /* 0x000fe20000004200 */
[C---:B------:R-:W-:Y:S01]  /*baf0*/  FMUL.FTZ R7, R20.reuse, R83 ;  /* 0x0000005314077220 */ /* 0x040fe20000410000 */
[C---:B------:R-:W-:Y:S01]  /*bb00*/  FMUL.FTZ R14, R20.reuse, R74 ;  /* 0x0000004a140e7220 */ /* 0x040fe20000410000 */
[----:B------:R-:W-:Y:S03]  /*bb10*/  FMUL.FTZ R15, R20, R75 ;  /* 0x0000004b140f7220 */ /* 0x000fe60000410000 */
        /* <DEDUP_REMOVED lines=9> */
[----:B-1----:R-:W-:Y:S01]  /*bbb0*/  F2FP.BF16.F32.PACK_AB R24, R22, R116 ;  /* 0x000000741618723e */ /* 0x002fe200000010ff */
[----:B------:R-:W-:Y:S01]  /*bbc0*/  FFMA.FTZ R116, R21, R160, R116 ;  /* 0x000000a015747223 */ /* 0x000fe20000010074 */
[--C-:B------:R-:W-:Y:S01]  /*bbd0*/  FFMA.FTZ R49, R178, UR4, -R52.reuse ;  /* 0x00000004b2317c23 */ /* 0x100fe20008010834 */
[--C-:B------:R-:W-:Y:S01]  /*bbe0*/  FFMA.FTZ R56, R245, UR4, -R52.reuse ;  /* 0x00000004f5387c23 */ /* 0x100fe20008010834 */
[--C-:B------:R-:W-:Y:S01]  /*bbf0*/  FFMA.FTZ R63, R217, UR4, -R52.reuse ;  /* 0x00000004d93f7c23 */ /* 0x100fe20008010834 */
[----:B------:R-:W-:Y:S01]  /*bc00*/  FFMA.FTZ R66, R205, UR4, -R52 ;  /* 0x00000004cd427c23 */ /* 0x000fe20008010834 */
        /* <DEDUP_REMOVED lines=9> */
[----:B------:R-:W1:Y:S01]  /*bca0*/  MUFU.EX2 R111, R111 ;  /* 0x0000006f006f7308 */ /* 0x000e620000000800 */
[----:B--2---:R-:W-:Y:S01]  /*bcb0*/  F2FP.BF16.F32.PACK_AB R25, R115, R23 ;  /* 0x000000177319723e */ /* 0x004fe200000010ff */
[----:B------:R-:W-:Y:S01]  /*bcc0*/  FFMA.FTZ R91, R249, UR4, -R60 ;  /* 0x00000004f95b7c23 */ /* 0x000fe2000801083c */
[--C-:B------:R-:W-:Y:S01]  /*bcd0*/  FFMA.FTZ R92, R247, UR4, -R52.reuse ;  /* 0x00000004f75c7c23 */ /* 0x100fe20008010834 */
[----:B------:R-:W-:Y:S01]  /*bce0*/  FFMA.FTZ R89, R176, UR4, -R52 ;  /* 0x00000004b0597c23 */ /* 0x000fe20008010834 */
[--C-:B------:R-:W-:Y:S01]  /*bcf0*/  FFMA.FTZ R90, R174, UR4, -R60.reuse ;  /* 0x00000004ae5a7c23 */ /* 0x100fe2000801083c */
[----:B------:R-:W-:Y:S01]  /*bd00*/  FFMA.FTZ R67, R172, UR4, -R60 ;  /* 0x00000004ac437c23 */ /* 0x000fe2000801083c */
        /* <DEDUP_REMOVED lines=8> */
[----:B------:R-:W-:Y:S03]  /*bd90*/  FFMA.FTZ R54, R190, UR4, -R60 ;  /* 0x00000004be367c23 */ /* 0x000fe6000801083c */
[----:B------:R-:W2:Y:S01]  /*bda0*/  MUFU.EX2 R112, R112 ;  /* 0x0000007000707308 */ /* 0x000ea20000000800 */
[----:B-1----:R-:W-:Y:S01]  /*bdb0*/  F2FP.BF16.F32.PACK_AB R26, R111, R114 ;  /* 0x000000726f1a723e */ /* 0x002fe200000010ff */
[--C-:B------:R-:W-:Y:S01]  /*bdc0*/  FFMA.FTZ R51, R188, UR4, -R52.reuse ;  /* 0x00000004bc337c23 */ /* 0x100fe20008010834 */
[----:B------:R-:W-:Y:S01]  /*bdd0*/  FFMA.FTZ R50, R200, UR4, -R52 ;  /* 0x00000004c8327c23 */ /* 0x000fe20008010834 */
[--C-:B------:R-:W-:Y:S01]  /*bde0*/  FFMA.FTZ R72, R203, UR4, -R60.reuse ;  /* 0x00000004cb487c23 */ /* 0x100fe2000801083c */
[----:B------:R-:W-:Y:S01]  /*bdf0*/  ISETP.GT.AND P0, PT, R150, R145, PT ;  /* 0x000000919600720c */ /* 0x000fe20003f04270 */
[----:B------:R-:W-:Y:S01]  /*be00*/  FFMA.FTZ R73, R193, UR4, -R60 ;  /* 0x00000004c1497c23 */ /* 0x000fe2000801083c */
[----:B------:R-:W-:Y:S03]  /*be10*/  FFMA.FTZ R74, R191, UR4, -R52 ;  /* 0x00000004bf4a7c23 */ /* 0x000fe60008010834 */
[----:B------:R-:W-:Y:S01]  /*be20*/  MUFU.EX2 R110, R110 ;  /* 0x0000006e006e7308 */ /* 0x000fe20000000800 */
[--C-:B------:R-:W-:Y:S01]  /*be30*/  FFMA.FTZ R175, R175, UR4, -R60.reuse ;  /* 0x00000004afaf7c23 */ /* 0x100fe2000801083c */
[----:B------:R-:W-:Y:S01]  /*be40*/  FFMA.FTZ R171, R171, UR4, -R60 ;  /* 0x00000004abab7c23 */ /* 0x000fe2000801083c */
[--C-:B------:R-:W-:Y:S01]  /*be50*/  FFMA.FTZ R169, R169, UR4, -R52.reuse ;  /* 0x00000004a9a97c23 */ /* 0x100fe20008010834 */
[----:B------:R-:W-:Y:S01]  /*be60*/  FFMA.FTZ R97, R97, UR4, -R52 ;  /* 0x0000000461617c23 */ /* 0x000fe20008010834 */
[----:B------:R-:W-:Y:S05]  /*be70*/  MOV R85, R0 ;  /* 0x0000000000557202 */ /* 0x000fea0000000f00 */
[----:B------:R-:W1:Y:S01]  /*be80*/  MUFU.EX2 R107, R107 ;  /* 0x0000006b006b7308 */ /* 0x000e620000000800 */
[----:B--2---:R-:W-:Y:S09]  /*be90*/  F2FP.BF16.F32.PACK_AB R27, R112, R113 ;  /* 0x00000071701b723e */ /* 0x004ff200000010ff */
[----:B------:R-:W-:Y:S01]  /*bea0*/  MUFU.EX2 R109, R109 ;  /* 0x0000006d006d7308 */ /* 0x000fe20000000800 */
[C---:B------:R-:W-:Y:S06]  /*beb0*/  HMMA.16816.F32.BF16 R4, R24.reuse, R16, R4 ;  /* 0x000000101804723c */ /* 0x040fec0000041804 */
[C---:B------:R-:W-:Y:S03]  /*bec0*/  HMMA.16816.F32.BF16 R8, R24.reuse, R18, R8 ;  /* 0x000000121808723c */ /* 0x040fe60000041808 */
[----:B------:R-:W2:Y:S02]  /*bed0*/  MUFU.EX2 R106, R106 ;  /* 0x0000006a006a7308 */ /* 0x000ea40000000800 */
[----:B-1----:R-:W-:Y:S01]  /*bee0*/  F2FP.BF16.F32.PACK_AB R32, R107, R110 ;  /* 0x0000006e6b20723e */ /* 0x002fe200000010ff */
[C---:B------:R-:W-:Y:S07]  /*bef0*/  HMMA.16816.F32.BF16 R12, R24.reuse, R28, R12 ;  /* 0x0000001c180c723c */ /* 0x040fee000004180c */
[----:B------:R-:W-:Y:S01]  /*bf00*/  MUFU.EX2 R108, R108 ;  /* 0x0000006c006c7308 */ /* 0x000fe20000000800 */
[C---:B------:R-:W-:Y:S03]  /*bf10*/  FMUL.FTZ R16, R21.reuse, R68 ;  /* 0x0000004415107220 */ /* 0x040fe60000410000 */
[----:B------:R-:W-:Y:S01]  /*bf20*/  FMUL.FTZ R17, R21, R69 ;  /* 0x0000004515117220 */ /* 0x000fe20000410000 */
[C---:B------:R-:W-:Y:S01]  /*bf30*/  FMUL.FTZ R18, R20.reuse, R70 ;  /* 0x0000004614127220 */ /* 0x040fe20000410000 */
[----:B------:R-:W-:Y:S04]  /*bf40*/  FMUL.FTZ R19, R20, R71 ;  /* 0x0000004714137220 */ /* 0x000fe80000410000 */
[----:B------:R-:W1:Y:S01]  /*bf50*/  MUFU.EX2 R105, R105 ;  /* 0x0000006900697308 */ /* 0x000e620000000800 */
[----:B--2---:R-:W-:Y:S01]  /*bf60*/  F2FP.BF16.F32.PACK_AB R33, R106, R109 ;  /* 0x0000006d6a21723e */ /* 0x004fe200000010ff */
[----:B------:R-:W-:Y:S01]  /*bf70*/  FFMA.FTZ R28, R20, R161, R23 ;  /* 0x000000a1141c7223 */ /* 0x000fe20000010017 */
[----:B------:R-:W-:Y:S01]  /*bf80*/  FADD.FTZ R29, R22, R116 ;  /* 0x00000074161d7221 */ /* 0x000fe20000010000 */
[----:B------:R-:W-:Y:S01]  /*bf90*/  HMMA.16816.F32.BF16 R16, R24, R30, R16 ;  /* 0x0000001e1810723c */ /* 0x000fe20000041810 */
[----:B------:R-:W2:Y:S02]  /*bfa0*/  LDSM.16.MT88.4 R24, [R138+0x3800] ;  /* 0x003800008a18783b */ /* 0x000ea40000004200 */
[----:B------:R-:W-:Y:S03]  /*bfb0*/  FADD.FTZ R28, R115, R28 ;  /* 0x0000001c731c7221 */ /* 0x000fe60000010000 */
[----:B------:R-:W-:Y:S01]  /*bfc0*/  MUFU.EX2 R104, R104 ;  /* 0x0000006800687308 */ /* 0x000fe20000000800 */
[----:B------:R-:W-:Y:S01]  /*bfd0*/  FADD.FTZ R114, R114, R29 ;  /* 0x0000001d72727221 */ /* 0x000fe20000010000 */
[----:B------:R-:W-:Y:S04]  /*bfe0*/  FADD.FTZ R113, R113, R28 ;  /* 0x0000001c71717221 */ /* 0x000fe80000010000 */
[----:B------:R-:W-:Y:S04]  /*bff0*/  FADD.FTZ R112, R112, R113 ;  /* 0x0000007170707221 */ /* 0x000fe80000010000 */
[----:B------:R-:W3:Y:S01]  /*c000*/  MUFU.EX2 R103, R103 ;  /* 0x0000006700677308 */ /* 0x000ee20000000800 */
[----:B-1----:R-:W-:Y:S01]  /*c010*/  F2FP.BF16.F32.PACK_AB R34, R105, R108 ;  /* 0x0000006c6922723e */ /* 0x002fe200000010ff */
[----:B------:R-:W-:Y:S01]  /*c020*/  FADD.FTZ R111, R111, R114 ;  /* 0x000000726f6f7221 */ /* 0x000fe20000010000 */
[----:B------:R-:W-:Y:S03]  /*c030*/  FADD.FTZ R109, R109, R112 ;  /* 0x000000706d6d7221 */ /* 0x000fe60000010000 */
[----:B------:R-:W-:Y:S01]  /*c040*/  FADD.FTZ R110, R110, R111 ;  /* 0x0000006f6e6e7221 */ /* 0x000fe20000010000 */
[----:B------:R-:W-:Y:S03]  /*c050*/  FADD.FTZ R109, R106, R109 ;  /* 0x0000006d6a6d7221 */ /* 0x000fe60000010000 */
[----:B------:R-:W1:Y:S01]  /*c060*/  MUFU.EX2 R101, R101 ;  /* 0x0000006500657308 */ /* 0x000e620000000800 */
[----:B------:R-:W-:Y:S04]  /*c070*/  FADD.FTZ R107, R107, R110 ;  /* 0x0000006e6b6b7221 */ /* 0x000fe80000010000 */
[----:B------:R-:W-:Y:S05]  /*c080*/  FADD.FTZ R108, R108, R107 ;  /* 0x0000006b6c6c7221 */ /* 0x000fea0000010000 */
[----:B------:R-:W4:Y:S01]  /*c090*/  MUFU.EX2 R100, R100 ;  /* 0x0000006400647308 */ /* 0x000f220000000800 */
[----:B---3--:R-:W-:Y:S01]  /*c0a0*/  F2FP.BF16.F32.PACK_AB R35, R103, R104 ;  /* 0x000000686723723e */ /* 0x008fe200000010ff */
[----:B------:R-:W-:Y:S01]  /*c0b0*/  FADD.FTZ R104, R104, R109 ;  /* 0x0000006d68687221 */ /* 0x000fe20000010000 */
[----:B------:R-:W-:Y:S03]  /*c0c0*/  FADD.FTZ R108, R105, R108 ;  /* 0x0000006c696c7221 */ /* 0x000fe60000010000 */
[----:B------:R-:W-:Y:S04]  /*c0d0*/  FADD.FTZ R103, R103, R104 ;  /* 0x0000006867677221 */ /* 0x000fe80000010000 */
[----:B------:R-:W-:Y:S01]  /*c0e0*/  MUFU.EX2 R102, R102 ;  /* 0x0000006600667308 */ /* 0x000fe20000000800 */
[C---:B------:R-:W-:Y:S05]  /*c0f0*/  HMMA.16816.F32.BF16 R4, R32.reuse, R36, R4 ;  /* 0x000000242004723c */ /* 0x040fea0000041804 */
[----:B-1----:R-:W-:Y:S01]  /*c100*/  FADD.FTZ R69, R101, R108 ;  /* 0x0000006c65457221 */ /* 0x002fe20000010000 */
[C---:B------:R-:W-:Y:S03]  /*c110*/  HMMA.16816.F32.BF16 R8, R32.reuse, R38, R8 ;  /* 0x000000262008723c */ /* 0x040fe60000041808 */
[----:B------:R-:W1:Y:S01]  /*c120*/  MUFU.EX2 R99, R99 ;  /* 0x0000006300637308 */ /* 0x000e620000000800 */
[----:B------:R-:W3:Y:S01]  /*c130*/  LDSM.16.MT88.4 R36, [R139+0x3c00] ;  /* 0x003c00008b24783b */ /* 0x000ee20000004200 */
[C---:B----4-:R-:W-:Y:S01]  /*c140*/  F2FP.BF16.F32.PACK_AB R20, R100.reuse, R101 ;  /* 0x000000656414723e */ /* 0x050fe200000010ff */
[C---:B------:R-:W-:Y:S07]  /*c150*/  HMMA.16816.F32.BF16 R12, R32.reuse, R40, R12 ;  /* 0x00000028200c723c */ /* 0x040fee000004180c */
[----:B------:R-:W-:Y:S01]  /*c160*/  MUFU.EX2 R98, R98 ;  /* 0x0000006200627308 */ /* 0x000fe20000000800 */
[----:B------:R-:W-:Y:S01]  /*c170*/  FADD.FTZ R69, R100, R69 ;  /* 0x0000004564457221 */ /* 0x000fe20000010000 */
[----:B------:R-:W-:Y:S01]  /*c180*/  HMMA.16816.F32.BF16 R16, R32, R42, R16 ;  /* 0x0000002a2010723c */ /* 0x000fe20000041810 */
[----:B------:R-:W4:Y:S07]  /*c190*/  LDSM.16.MT88.4 R32, [R138+0x3c00] ;  /* 0x003c00008a20783b */ /* 0x000f2e0000004200 */
[----:B------:R-:W5:Y:S03]  /*c1a0*/  MUFU.EX2 R95, R95 ;  /* 0x0000005f005f7308 */ /* 0x000f660000000800 */
[----:B-1----:R-:W-:Y:S01]  /*c1b0*/  F2FP.BF16.F32.PACK_AB R21, R99, R102 ;  /* 0x000000666315723e */ /* 0x002fe200000010ff */
[----:B------:R-:W-:Y:S01]  /*c1c0*/  FADD.FTZ R102, R102, R103 ;  /* 0x0000006766667221 */ /* 0x000fe20000010000 */
[----:B------:R-:W-:Y:S01]  /*c1d0*/  FFMA.FTZ R101, R173, UR4, -R52 ;  /* 0x00000004ad657c23 */ /* 0x000fe20008010834 */
[----:B------:R-:W1:Y:S04]  /*c1e0*/  LDSM.16.MT88.4 R40, [R139+0x4000] ;  /* 0x004000008b28783b */ /* 0x000e680000004200 */
[----:B------:R-:W-:Y:S10]  /*c1f0*/  MUFU.EX2 R96, R96 ;  /* 0x0000006000607308 */ /* 0x000ff40000000800 */
[----:B------:R-:W2:Y:S01]  /*c200*/  MUFU.EX2 R93, R93 ;  /* 0x0000005d005d7308 */ /* 0x000ea20000000800 */
[C---:B-----5:R-:W-:Y:S01]  /*c210*/  F2FP.BF16.F32.PACK_AB R22, R95.reuse, R98 ;  /* 0x000000625f16723e */ /* 0x060fe200000010ff */
[----:B------:R-:W-:Y:S04]  /*c220*/  FADD.FTZ R98, R98, R69 ;  /* 0x0000004562627221 */ /* 0x000fe80000010000 */
[----:B------:R-:W-:Y:S04]  /*c230*/  FADD.FTZ R95, R95, R98 ;  /* 0x000000625f5f7221 */ /* 0x000fe80000010000 */
[----:B------:R-:W-:Y:S10]  /*c240*/  MUFU.EX2 R94, R94 ;  /* 0x0000005e005e7308 */ /* 0x000ff40000000800 */
[----:B------:R-:W5:Y:S01]  /*c250*/  MUFU.EX2 R91, R91 ;  /* 0x0000005b005b7308 */ /* 0x000f620000000800 */
[----:B--2---:R-:W-:Y:S09]  /*c260*/  F2FP.BF16.F32.PACK_AB R23, R93, R96 ;  /* 0x000000605d17723e */ /* 0x004ff200000010ff */
[----:B------:R-:W-:Y:S01]  /*c270*/  MUFU.EX2 R92, R92 ;  /* 0x0000005c005c7308 */ /* 0x000fe20000000800 */
[C---:B------:R-:W-:Y:S06]  /*c280*/  HMMA.16816.F32.BF16 R4, R20.reuse, R44, R4 ;  /* 0x0000002c1404723c */ /* 0x040fec0000041804 */
[C---:B------:R-:W-:Y:S03]  /*c290*/  HMMA.16816.F32.BF16 R8, R20.reuse, R46, R8 ;  /* 0x0000002e1408723c */ /* 0x040fe60000041808 */
[----:B------:R-:W2:Y:S02]  /*c2a0*/  MUFU.EX2 R89, R89 ;  /* 0x0000005900597308 */ /* 0x000ea40000000800 */
[----:B-----5:R-:W-:Y:S01]  /*c2b0*/  F2FP.BF16.F32.PACK_AB R28, R91, R94 ;  /* 0x0000005e5b1c723e */ /* 0x020fe200000010ff */
[C---:B------:R-:W-:Y:S07]  /*c2c0*/  HMMA.16816.F32.BF16 R12, R20.reuse, R24, R12 ;  /* 0x00000018140c723c */ /* 0x040fee000004180c */
[----:B------:R-:W-:Y:S01]  /*c2d0*/  MUFU.EX2 R90, R90 ;  /* 0x0000005a005a7308 */ /* 0x000fe20000000800 */
[----:B------:R-:W-:Y:S01]  /*c2e0*/  FFMA.FTZ R45, R181, UR4, -R52 ;  /* 0x00000004b52d7c23 */ /* 0x000fe20008010834 */
[----:B------:R-:W-:Y:S01]  /*c2f0*/  HMMA.16816.F32.BF16 R16, R20, R26, R16 ;  /* 0x0000001a1410723c */ /* 0x000fe20000041810 */
[----:B------:R-:W5:Y:S07]  /*c300*/  LDSM.16.MT88.4 R24, [R138+0x4000] ;  /* 0x004000008a18783b */ /* 0x000f6e0000004200 */
[----:B------:R-:W3:Y:S03]  /*c310*/  MUFU.EX2 R67, R67 ;  /* 0x0000004300437308 */ /* 0x000ee60000000800 */
[----:B--2---:R-:W-:Y:S01]  /*c320*/  F2FP.BF16.F32.PACK_AB R29, R89, R92 ;  /* 0x0000005c591d723e */ /* 0x004fe200000010ff */
[--C-:B------:R-:W-:Y:S01]  /*c330*/  FFMA.FTZ R44, R183, UR4, -R60.reuse ;  /* 0x00000004b72c7c23 */ /* 0x100fe2000801083c */
[----:B------:R-:W-:Y:S01]  /*c340*/  FFMA.FTZ R47, R179, UR4, -R60 ;  /* 0x00000004b32f7c23 */ /* 0x000fe2000801083c */
[----:B------:R-:W-:Y:S01]  /*c350*/  FFMA.FTZ R46, R177, UR4, -R52 ;  /* 0x00000004b12e7c23 */ /* 0x000fe20008010834 */
[----:B------:R-:W-:Y:S03]  /*c360*/  FADD.FTZ R94, R94, R95 ;  /* 0x0000005f5e5e7221 */ /* 0x000fe60000010000 */
[----:B------:R-:W-:Y:S01]  /*c370*/  MUFU.EX2 R88, R88 ;  /* 0x0000005800587308 */ /* 0x000fe20000000800 */
[----:B------:R-:W-:Y:S09]  /*c380*/  FADD.FTZ R69, R91, R94 ;  /* 0x0000005e5b457221 */ /* 0x000ff20000010000 */
[----:B------:R-:W2:Y:S01]  /*c390*/  MUFU.EX2 R65, R65 ;  /* 0x0000004100417308 */ /* 0x000ea20000000800 */
[----:B---3--:R-:W-:Y:S09]  /*c3a0*/  F2FP.BF16.F32.PACK_AB R30, R67, R90 ;  /* 0x0000005a431e723e */ /* 0x008ff200000010ff */
[----:B------:R-:W-:Y:S10]  /*c3b0*/  MUFU.EX2 R64, R64 ;  /* 0x0000004000407308 */ /* 0x000ff40000000800 */
[----:B------:R-:W3:Y:S01]  /*c3c0*/  MUFU.EX2 R61, R61 ;  /* 0x0000003d003d7308 */ /* 0x000ee20000000800 */
[----:B--2---:R-:W-:Y:S09]  /*c3d0*/  F2FP.BF16.F32.PACK_AB R31, R65, R88 ;  /* 0x00000058411f723e */ /* 0x004ff200000010ff */
[----:B------:R-:W-:Y:S01]  /*c3e0*/  MUFU.EX2 R62, R62 ;  /* 0x0000003e003e7308 */ /* 0x000fe20000000800 */
[C---:B------:R-:W-:Y:S06]  /*c3f0*/  HMMA.16816.F32.BF16 R4, R28.reuse, R36, R4 ;  /* 0x000000241c04723c */ /* 0x040fec0000041804 */
[C---:B------:R-:W-:Y:S03]  /*c400*/  HMMA.16816.F32.BF16 R8, R28.reuse, R38, R8 ;  /* 0x000000261c08723c */ /* 0x040fe60000041808 */
[----:B------:R-:W2:Y:S01]  /*c410*/  MUFU.EX2 R55, R55 ;  /* 0x0000003700377308 */ /* 0x000ea20000000800 */
[----:B------:R-:W5:Y:S01]  /*c420*/  LDSM.16.MT88.4 R36, [R139+0x4400] ;  /* 0x004400008b24783b */ /* 0x000f620000004200 */
[----:B---3--:R-:W-:Y:S01]  /*c430*/  F2FP.BF16.F32.PACK_AB R20, R61, R64 ;  /* 0x000000403d14723e */ /* 0x008fe200000010ff */
[C---:B----4-:R-:W-:Y:S07]  /*c440*/  HMMA.16816.F32.BF16 R12, R28.reuse, R32, R12 ;  /* 0x000000201c0c723c */ /* 0x050fee000004180c */
[----:B------:R-:W-:Y:S01]  /*c450*/  MUFU.EX2 R57, R57 ;  /* 0x0000003900397308 */ /* 0x000fe20000000800 */
[----:B------:R-:W-:Y:S01]  /*c460*/  HMMA.16816.F32.BF16 R16, R28, R34, R16 ;  /* 0x000000221c10723c */ /* 0x000fe20000041810 */
[----:B------:R-:W3:Y:S08]  /*c470*/  LDSM.16.MT88.4 R32, [R138+0x4400] ;  /* 0x004400008a20783b */ /* 0x000ef00000004200 */
[----:B------:R-:W4:Y:S02]  /*c480*/  MUFU.EX2 R54, R54 ;  /* 0x0000003600367308 */ /* 0x000f240000000800 */
[----:B--2---:R-:W-:Y:S01]  /*c490*/  F2FP.BF16.F32.PACK_AB R21, R55, R62 ;  /* 0x0000003e3715723e */ /* 0x004fe200000010ff */
[----:B------:R-:W-:Y:S04]  /*c4a0*/  FADD.FTZ R29, R99, R102 ;  /* 0x00000066631d7221 */ /* 0x000fe80000010000 */
[----:B------:R-:W-:Y:S03]  /*c4b0*/  FADD.FTZ R96, R96, R29 ;  /* 0x0000001d60607221 */ /* 0x000fe60000010000 */
[----:B------:R-:W-:Y:S01]  /*c4c0*/  MUFU.EX2 R51, R51 ;  /* 0x0000003300337308 */ /* 0x000fe20000000800 */
[----:B------:R-:W-:Y:S04]  /*c4d0*/  FADD.FTZ R93, R93, R96 ;  /* 0x000000605d5d7221 */ /* 0x000fe80000010000 */
[----:B------:R-:W-:Y:S05]  /*c4e0*/  FADD.FTZ R92, R92, R93 ;  /* 0x0000005d5c5c7221 */ /* 0x000fea0000010000 */
[----:B------:R-:W2:Y:S01]  /*c4f0*/  MUFU.EX2 R50, R50 ;  /* 0x0000003200327308 */ /* 0x000ea20000000800 */
[----:B----4-:R-:W-:Y:S01]  /*c500*/  F2FP.BF16.F32.PACK_AB R22, R54, R57 ;  /* 0x000000393616723e */ /* 0x010fe200000010ff */
[----:B------:R-:W-:Y:S04]  /*c510*/  FADD.FTZ R89, R89, R92 ;  /* 0x0000005c59597221 */ /* 0x000fe80000010000 */
[----:B------:R-:W-:Y:S04]  /*c520*/  FADD.FTZ R88, R88, R89 ;  /* 0x0000005958587221 */ /* 0x000fe80000010000 */
[----:B------:R-:W-:Y:S01]  /*c530*/  MUFU.EX2 R48, R48 ;  /* 0x0000003000307308 */ /* 0x000fe20000000800 */
[----:B------:R-:W-:Y:S04]  /*c540*/  FADD.FTZ R65, R65, R88 ;  /* 0x0000005841417221 */ /* 0x000fe80000010000 */
[----:B------:R-:W-:Y:S05]  /*c550*/  FADD.FTZ R62, R62, R65 ;  /* 0x000000413e3e7221 */ /* 0x000fea0000010000 */
[----:B------:R-:W4:Y:S01]  /*c560*/  MUFU.EX2 R53, R53 ;  /* 0x0000003500357308 */ /* 0x000f220000000800 */
[C---:B--2---:R-:W-:Y:S01]  /*c570*/  F2FP.BF16.F32.PACK_AB R23, R50.reuse, R51 ;  /* 0x000000333217723e */ /* 0x044fe200000010ff */
[----:B------:R-:W-:Y:S04]  /*c580*/  FADD.FTZ R62, R55, R62 ;  /* 0x0000003e373e7221 */ /* 0x000fe80000010000 */
[----:B------:R-:W-:Y:S04]  /*c590*/  FADD.FTZ R51, R51, R62 ;  /* 0x0000003e33337221 */ /* 0x000fe80000010000 */
[----:B------:R-:W-:Y:S01]  /*c5a0*/  MUFU.EX2 R49, R49 ;  /* 0x0000003100317308 */ /* 0x000fe20000000800 */
[C---:B-1----:R-:W-:Y:S05]  /*c5b0*/  HMMA.16816.F32.BF16 R4, R20.reuse, R40, R4 ;  /* 0x000000281404723c */ /* 0x042fea0000041804 */
[----:B------:R-:W-:Y:S01]  /*c5c0*/  FADD.FTZ R50, R50, R51 ;  /* 0x0000003332327221 */ /* 0x000fe20000010000 */
[C---:B------:R-:W-:Y:S03]  /*c5d0*/  HMMA.16816.F32.BF16 R8, R20.reuse, R42, R8 ;  /* 0x0000002a1408723c */ /* 0x040fe60000041808 */
[----:B------:R-:W1:Y:S01]  /*c5e0*/  MUFU.EX2 R56, R56 ;  /* 0x0000003800387308 */ /* 0x000e620000000800 */
[----:B------:R-:W2:Y:S01]  /*c5f0*/  LDSM.16.MT88.4 R40, [R139+0x4800] ;  /* 0x004800008b28783b */ /* 0x000ea20000004200 */
[----:B----4-:R-:W-:Y:S01]  /*c600*/  F2FP.BF16.F32.PACK_AB R28, R53, R48 ;  /* 0x00000030351c723e */ /* 0x010fe200000010ff */
[C---:B-----5:R-:W-:Y:S07]  /*c610*/  HMMA.16816.F32.BF16 R12, R20.reuse, R24, R12 ;  /* 0x00000018140c723c */ /* 0x060fee000004180c */
[----:B------:R-:W-:Y:S01]  /*c620*/  MUFU.EX2 R58, R58 ;  /* 0x0000003a003a7308 */ /* 0x000fe20000000800 */
[----:B------:R-:W-:Y:S01]  /*c630*/  HMMA.16816.F32.BF16 R16, R20, R26, R16 ;  /* 0x0000001a1410723c */ /* 0x000fe20000041810 */
[----:B------:R-:W4:Y:S08]  /*c640*/  LDSM.16.MT88.4 R24, [R138+0x4800] ;  /* 0x004800008a18783b */ /* 0x000f300000004200 */
[----:B------:R-:W5:Y:S02]  /*c650*/  MUFU.EX2 R59, R59 ;  /* 0x0000003b003b7308 */ /* 0x000f640000000800 */
[----:B-1----:R-:W-:Y:S01]  /*c660*/  F2FP.BF16.F32.PACK_AB R29, R56, R49 ;  /* 0x00000031381d723e */ /* 0x002fe200000010ff */
[----:B------:R-:W-:Y:S01]  /*c670*/  FADD.FTZ R20, R90, R69 ;  /* 0x000000455a147221 */ /* 0x000fe20000010000 */
[----:B------:R-:W-:Y:S03]  /*c680*/  FADD.FTZ R49, R49, R50 ;  /* 0x0000003231317221 */ /* 0x000fe60000010000 */
[----:B------:R-:W-:Y:S01]  /*c690*/  FADD.FTZ R67, R67, R20 ;  /* 0x0000001443437221 */ /* 0x000fe20000010000 */
[----:B------:R-:W-:Y:S02]  /*c6a0*/  FADD.FTZ R56, R56, R49 ;  /* 0x0000003138387221 */ /* 0x000fe40000010000 */
[----:B------:R-:W-:Y:S10]  /*c6b0*/  MUFU.EX2 R63, R63 ;  /* 0x0000003f003f7308 */ /* 0x000ff40000000800 */
[----:B------:R-:W1:Y:S01]  /*c6c0*/  MUFU.EX2 R66, R66 ;  /* 0x0000004200427308 */ /* 0x000e620000000800 */
[----:B-----5:R-:W-:Y:S09]  /*c6d0*/  F2FP.BF16.F32.PACK_AB R30, R59, R58 ;  /* 0x0000003a3b1e723e */ /* 0x020ff200000010ff */
        /* <DEDUP_REMOVED lines=8> */
[----:B------:R-:W1:Y:S02]  /*c760*/  MUFU.EX2 R45, R45 ;  /* 0x0000002d002d7308 */ /* 0x000e640000000800 */
[----:B-----5:R-:W-:Y:S01]  /*c770*/  F2FP.BF16.F32.PACK_AB R20, R73, R72 ;  /* 0x000000484914723e */ /* 0x020fe200000010ff */
[C---:B---3--:R-:W-:Y:S07]  /*c780*/  HMMA.16816.F32.BF16 R12, R28.reuse, R32, R12 ;  /* 0x000000201c0c723c */ /* 0x048fee000004180c */
[----:B------:R-:W-:Y:S01]  /*c790*/  MUFU.EX2 R44, R44 ;  /* 0x0000002c002c7308 */ /* 0x000fe20000000800 */
[----:B------:R-:W-:Y:S01]  /*c7a0*/  FFMA.FTZ R36, R165, UR4, -R60 ;  /* 0x00000004a5247c23 */ /* 0x000fe2000801083c */
[----:B------:R-:W-:Y:S01]  /*c7b0*/  HMMA.16816.F32.BF16 R16, R28, R34, R16 ;  /* 0x000000221c10723c */ /* 0x000fe20000041810 */
[----:B------:R-:W3:Y:S07]  /*c7c0*/  LDSM.16.MT88.4 R28, [R138+0x4c00] ;  /* 0x004c00008a1c783b */ /* 0x000eee0000004200 */
[----:B------:R-:W5:Y:S03]  /*c7d0*/  MUFU.EX2 R47, R47 ;  /* 0x0000002f002f7308 */ /* 0x000f660000000800 */
[----:B-1----:R-:W-:Y:S01]  /*c7e0*/  F2FP.BF16.F32.PACK_AB R21, R45, R74 ;  /* 0x0000004a2d15723e */ /* 0x002fe200000010ff */
[----:B------:R-:W-:Y:S01]  /*c7f0*/  FADD.FTZ R38, R64, R67 ;  /* 0x0000004340267221 */ /* 0x000fe20000010000 */
[----:B------:R-:W-:Y:S01]  /*c800*/  FFMA.FTZ R32, R84, UR4, -R52 ;  /* 0x0000000454207c23 */ /* 0x000fe20008010834 */
[----:B------:R-:W-:Y:S01]  /*c810*/  FFMA.FTZ R60, R164, UR4, -R60 ;  /* 0x00000004a43c7c23 */ /* 0x000fe2000801083c */
[----:B------:R-:W-:Y:S03]  /*c820*/  FFMA.FTZ R52, R3, UR4, -R52 ;  /* 0x0000000403347c23 */ /* 0x000fe60008010834 */
[----:B------:R-:W-:Y:S01]  /*c830*/  MUFU.EX2 R46, R46 ;  /* 0x0000002e002e7308 */ /* 0x000fe20000000800 */
        /* <DEDUP_REMOVED lines=8> */
[----:B------:R-:W-:Y:S01]  /*c8c0*/  MUFU.EX2 R99, R175 ;  /* 0x000000af00637308 */ /* 0x000fe20000000800 */
[----:B------:R-:W-:Y:S04]  /*c8d0*/  FADD.FTZ R53, R53, R48 ;  /* 0x0000003035357221 */ /* 0x000fe80000010000 */
[----:B------:R-:W-:Y:S05]  /*c8e0*/  FADD.FTZ R58, R58, R53 ;  /* 0x000000353a3a7221 */ /* 0x000fea0000010000 */
[----:B------:R-:W5:Y:S01]  /*c8f0*/  MUFU.EX2 R96, R171 ;  /* 0x000000ab00607308 */ /* 0x000f620000000800 */
[----:B-1----:R-:W-:Y:S01]  /*c900*/  F2FP.BF16.F32.PACK_AB R23, R101, R46 ;  /* 0x0000002e6517723e */ /* 0x002fe200000010ff */
[----:B------:R-:W-:Y:S01]  /*c910*/  FADD.FTZ R59, R59, R58 ;  /* 0x0000003a3b3b7221 */ /* 0x000fe20000010000 */
[----:B------:R-:W-:Y:S03]  /*c920*/  FADD.FTZ R46, R46, R45 ;  /* 0x0000002d2e2e7221 */ /* 0x000fe60000010000 */
[----:B------:R-:W-:Y:S01]  /*c930*/  FADD.FTZ R72, R72, R59 ;  /* 0x0000003b48487221 */ /* 0x000fe20000010000 */
[----:B------:R-:W-:Y:S03]  /*c940*/  FADD.FTZ R46, R101, R46 ;  /* 0x0000002e652e7221 */ /* 0x000fe60000010000 */
[----:B------:R-:W-:Y:S01]  /*c950*/  MUFU.EX2 R91, R169 ;  /* 0x000000a9005b7308 */ /* 0x000fe20000000800 */
[C---:B--2---:R-:W-:Y:S05]  /*c960*/  HMMA.16816.F32.BF16 R4, R20.reuse, R40, R4 ;  /* 0x000000281404723c */ /* 0x044fea0000041804 */
[----:B------:R-:W-:Y:S01]  /*c970*/  FADD.FTZ R73, R73, R72 ;  /* 0x0000004849497221 */ /* 0x000fe20000010000 */
[C---:B------:R-:W-:Y:S03]  /*c980*/  HMMA.16816.F32.BF16 R8, R20.reuse, R42, R8 ;  /* 0x0000002a1408723c */ /* 0x040fe60000041808 */
[----:B------:R-:W1:Y:S02]  /*c990*/  MUFU.EX2 R90, R97 ;  /* 0x00000061005a7308 */ /* 0x000e640000000800 */
[----:B-----5:R-:W-:Y:S01]  /*c9a0*/  F2FP.BF16.F32.PACK_AB R68, R96, R99 ;  /* 0x000000636044723e */ /* 0x020fe200000010ff */
[C---:B----4-:R-:W-:Y:S07]  /*c9b0*/  HMMA.16816.F32.BF16 R12, R20.reuse, R24, R12 ;  /* 0x00000018140c723c */ /* 0x050fee000004180c */
[----:B------:R-:W-:Y:S01]  /*c9c0*/  MUFU.EX2 R36, R36 ;  /* 0x0000002400247308 */ /* 0x000fe20000000800 */
[----:B------:R-:W-:Y:S01]  /*c9d0*/  FADD.FTZ R44, R44, R73 ;  /* 0x000000492c2c7221 */ /* 0x000fe20000010000 */
[----:B------:R-:W-:Y:S08]  /*c9e0*/  HMMA.16816.F32.BF16 R16, R20, R26, R16 ;  /* 0x0000001a1410723c */ /* 0x000ff00000041810 */
[----:B------:R-:W2:Y:S03]  /*c9f0*/  MUFU.EX2 R33, R60 ;  /* 0x0000003c00217308 */ /* 0x000ea60000000800 */
[C---:B-1----:R-:W-:Y:S01]  /*ca00*/  F2FP.BF16.F32.PACK_AB R69, R90.reuse, R91 ;  /* 0x0000005b5a45723e */ /* 0x042fe200000010ff */
[----:B------:R-:W-:Y:S01]  /*ca10*/  FADD.FTZ R44, R47, R44 ;  /* 0x0000002c2f2c7221 */ /* 0x000fe20000010000 */
[----:B------:R-:W-:Y:S03]  /*ca20*/  FADD.FTZ R91, R91, R46 ;  /* 0x0000002e5b5b7221 */ /* 0x000fe60000010000 */
[----:B------:R-:W-:Y:S01]  /*ca30*/  FADD.FTZ R99, R99, R44 ;  /* 0x0000002c63637221 */ /* 0x000fe20000010000 */
[----:B------:R-:W-:Y:S01]  /*ca40*/  FADD.FTZ R91, R90, R91 ;  /* 0x0000005b5a5b7221 */ /* 0x000fe20000010000 */
[----:B------:R-:W-:Y:S02]  /*ca50*/  MUFU.EX2 R32, R32 ;  /* 0x0000002000207308 */ /* 0x000fe40000000800 */
[----:B------:R-:W-:Y:S08]  /*ca60*/  FADD.FTZ R99, R96, R99 ;  /* 0x0000006360637221 */ /* 0x000ff00000010000 */
        /* <DEDUP_REMOVED lines=14> */
.L_x_4008:
        /* <DEDUP_REMOVED lines=16> */
[----:B-----5:R-:W-:-:S04]  /*cc50*/  SHF.R.S32.HI R6, RZ, 0x1f, R7 ;  /* 0x0000001fff067819 */ /* 0x020fc80000011407 */
[CC--:B------:R-:W-:Y:S02]  /*cc60*/  LEA.HI R14, R6.reuse, R7.reuse, RZ, 0x2 ;  /* 0x00000007060e7211 */ /* 0x0c0fe400078f10ff */
[----:B------:R-:W-:Y:S02]  /*cc70*/  LEA.HI R5, R6, R7, RZ, 0x5 ;  /* 0x0000000706057211 */ /* 0x000fe400078f28ff */
[----:B------:R-:W-:Y:S01]  /*cc80*/  LOP3.LUT R16, R14, 0xfffffffc, RZ, 0xc0, !PT ;  /* 0xfffffffc0e107812 */ /* 0x000fe200078ec0ff */
[----:B--2---:R-:W-:Y:S01]  /*cc90*/  FADD.FTZ R9, R4, R9 ;  /* 0x0000000904097221 */ /* 0x004fe20000010000 */
[----:B------:R-:W-:Y:S02]  /*cca0*/  SHF.R.S32.HI R14, RZ, 0x2, R14 ;  /* 0x00000002ff0e7819 */ /* 0x000fe4000001140e */
[----:B------:R-:W-:Y:S01]  /*ccb0*/  SHF.R.S32.HI R15, RZ, 0x5, R5 ;  /* 0x00000005ff0f7819 */ /* 0x000fe20000011405 */
[----:B---3--:R-:W-:Y:S01]  /*ccc0*/  FADD.FTZ R8, R3, R8 ;  /* 0x0000000803087221 */ /* 0x008fe20000010000 */
[----:B----4-:R-:W-:Y:S01]  /*ccd0*/  SHF.R.S32.HI R3, RZ, 0x1f, R18 ;  /* 0x0000001fff037819 */ /* 0x010fe20000011412 */
[----:B------:R-:W-:Y:S01]  /*cce0*/  IMAD.IADD R16, R7, 0x1, -R16 ;  /* 0x0000000107107824 */ /* 0x000fe200078e0a10 */
[----:B------:R-:W-:-:S02]  /*ccf0*/  FSETP.NE.FTZ.AND P3, PT, R9, RZ, PT ;  /* 0x000000ff0900720b */ /* 0x000fc40003f75000 */
[-C--:B------:R-:W-:Y:S01]  /*cd00*/  LEA.HI R13, R3, R18.reuse, RZ, 0x3 ;  /* 0x00000012030d7211 */ /* 0x080fe200078f18ff */
[----:B------:R-:W-:Y:S01]  /*cd10*/  IMAD R15, R15, 0x100, R16 ;  /* 0x000001000f0f7824 */ /* 0x000fe200078e0210 */
[----:B------:R-:W-:Y:S02]  /*cd20*/  LEA.HI R4, R3, R18, RZ, 0x5 ;  /* 0x0000001203047211 */ /* 0x000fe400078f28ff */
[----:B------:R-:W-:Y:S02]  /*cd30*/  LOP3.LUT R17, R13, 0xfffffff8, RZ, 0xc0, !PT ;  /* 0xfffffff80d117812 */ /* 0x000fe400078ec0ff */
[----:B------:R-:W-:Y:S02]  /*cd40*/  LOP3.LUT R3, R4, 0xffffffe0, RZ, 0xc0, !PT ;  /* 0xffffffe004037812 */ /* 0x000fe400078ec0ff */
[----:B------:R-:W-:Y:S01]  /*cd50*/  FSETP.NE.FTZ.AND P2, PT, R8, RZ, PT ;  /* 0x000000ff0800720b */ /* 0x000fe20003f55000 */
[C---:B------:R-:W-:Y:S01]  /*cd60*/  IMAD.IADD R12, R18.reuse, 0x1, -R17 ;  /* 0x00000001120c7824 */ /* 0x040fe200078e0a11 */
[----:B------:R-:W-:Y:S01]  /*cd70*/  SHF.R.S32.HI R17, RZ, 0x1f, R14 ;  /* 0x0000001fff117819 */ /* 0x000fe2000001140e */
[----:B------:R-:W-:Y:S01]  /*cd80*/  IMAD.IADD R3, R18, 0x1, -R3 ;  /* 0x0000000112037824 */ /* 0x000fe200078e0a03 */
[----:B------:R-:W2:Y:S01]  /*cd90*/  @P3 MUFU.RCP R11, R9 ;  /* 0x00000009000b3308 */ /* 0x000ea20000001000 */
[----:B------:R-:W-:Y:S01]  /*cda0*/  LEA.HI R20, R6, R7, RZ, 0x6 ;  /* 0x0000000706147211 */ /* 0x000fe200078f30ff */
[----:B------:R-:W3:Y:S01]  /*cdb0*/  @P3 LDC R37, c[0x0][0x2e8] ;  /* 0x0000ba00ff253b82 */ /* 0x000ee20000000800 */
[----:B------:R-:W-:-:S02]  /*cdc0*/  LEA.HI R17, R17, R14, RZ, 0x3 ;  /* 0x0000000e11117211 */ /* 0x000fc400078f18ff */
[----:B------:R-:W-:Y:S01]  /*cdd0*/  LEA.HI R18, R12, R12, RZ, 0x1 ;  /* 0x0000000c0c127211 */ /* 0x000fe200078f08ff */
[----:B------:R-:W-:Y:S01]  /*cde0*/  IMAD.SHL.U32 R20, R20, 0x4, RZ ;  /* 0x0000000414147824 */ /* 0x000fe200078e00ff */
[----:B------:R-:W-:Y:S01]  /*cdf0*/  LOP3.LUT R17, R17, 0xfffffff8, RZ, 0xc0, !PT ;  /* 0xfffffff811117812 */ /* 0x000fe200078ec0ff */
[----:B------:R-:W-:Y:S01]  /*ce00*/  @P3 MUFU.LG2 R9, R9 ;  /* 0x0000000900093308 */ /* 0x000fe20000000c00 */
[----:B------:R-:W-:Y:S01]  /*ce10*/  LOP3.LUT R19, R18, 0xfffffffe, RZ, 0xc0, !PT ;  /* 0xfffffffe12137812 */ /* 0x000fe200078ec0ff */
[----:B------:R-:W4:Y:S01]  /*ce20*/  @P2 LDC R35, c[0x0][0x2e8] ;  /* 0x0000ba00ff232b82 */ /* 0x000f220000000800 */
[----:B------:R-:W-:Y:S02]  /*ce30*/  IADD3 R16, R14, -R17, RZ ;  /* 0x800000110e107210 */ /* 0x000fe40007ffe0ff */
[----:B------:R-:W-:Y:S01]  /*ce40*/  LEA.HI R17, R6, R7, RZ, 0x4 ;  /* 0x0000000706117211 */ /* 0x000fe200078f20ff */
[----:B------:R-:W-:Y:S01]  /*ce50*/  IMAD.IADD R12, R12, 0x1, -R19 ;  /* 0x000000010c0c7824 */ /* 0x000fe200078e0a13 */
[C---:B------:R-:W-:Y:S01]  /*ce60*/  LEA.HI R23, R16.reuse, R16, RZ, 0x1 ;  /* 0x0000001010177211 */ /* 0x040fe200078f08ff */
[----:B------:R-:W5:Y:S01]  /*ce70*/  @P2 MUFU.RCP R10, R8 ;  /* 0x00000008000a2308 */ /* 0x000f620000001000 */
[----:B------:R-:W-:Y:S01]  /*ce80*/  SHF.R.S32.HI R14, RZ, 0x3, R13 ;  /* 0x00000003ff0e7819 */ /* 0x000fe2000001140d */
[C---:B--2---:R-:W-:Y:S01]  /*ce90*/  FMUL.FTZ R80, R11.reuse, R80 ;  /* 0x000000500b507220 */ /* 0x044fe20000410000 */
[----:B------:R-:W-:Y:S01]  /*cea0*/  SHF.R.S32.HI R17, RZ, 0x4, R17 ;  /* 0x00000004ff117819 */ /* 0x000fe20000011411 */
[C---:B------:R-:W-:Y:S01]  /*ceb0*/  FMUL.FTZ R81, R11.reuse, R81 ;  /* 0x000000510b517220 */ /* 0x040fe20000410000 */
[----:B------:R-:W-:Y:S01]  /*cec0*/  SHF.R.S32.HI R19, RZ, 0x1, R23 ;  /* 0x00000001ff137819 */ /* 0x000fe20000011417 */
[----:B------:R-:W-:Y:S01]  /*ced0*/  FMUL.FTZ R76, R11, R76 ;  /* 0x0000004c0b4c7220 */ /* 0x000fe20000410000 */
[----:B------:R-:W-:Y:S01]  /*cee0*/  LEA.HI R21, R13, R14, RZ, 0x1 ;  /* 0x0000000e0d157211 */ /* 0x000fe200078f08ff */
[----:B------:R-:W-:Y:S01]  /*cef0*/  IMAD.SHL.U32 R13, R17, 0x40, RZ ;  /* 0x00000040110d7824 */ /* 0x000fe200078e00ff */
[----:B------:R-:W-:Y:S01]  /*cf00*/  LOP3.LUT R23, R23, 0x1fffffe, RZ, 0xc0, !PT ;  /* 0x01fffffe17177812 */ /* 0x000fe200078ec0ff */
[C---:B------:R-:W-:Y:S01]  /*cf10*/  IMAD.SHL.U32 R17, R19.reuse, 0x40, RZ ;  /* 0x0000004013117824 */ /* 0x040fe200078e00ff */
[----:B------:R-:W-:Y:S01]  /*cf20*/  LOP3.LUT P0, RZ, R19, 0x2, RZ, 0xc0, !PT ;  /* 0x0000000213ff7812 */ /* 0x000fe2000780c0ff */
[----:B------:R-:W-:Y:S01]  /*cf30*/  FMUL.FTZ R77, R11, R77 ;  /* 0x0000004d0b4d7220 */ /* 0x000fe20000410000 */
[----:B------:R-:W-:Y:S01]  /*cf40*/  SHF.R.S32.HI R18, RZ, 0x1, R18 ;  /* 0x00000001ff127819 */ /* 0x000fe20000011412 */
[----:B------:R-:W-:Y:S01]  /*cf50*/  IMAD.IADD R16, R16, 0x1, -R23 ;  /* 0x0000000110107824 */ /* 0x000fe200078e0a17 */
[----:B------:R-:W-:Y:S01]  /*cf60*/  LOP3.LUT R17, R17, 0xc0, RZ, 0xc0, !PT ;  /* 0x000000c011117812 */ /* 0x000fe200078ec0ff */
[----:B------:R-:W-:Y:S01]  /*cf70*/  FMUL.FTZ R72, R11, R72 ;  /* 0x000000480b487220 */ /* 0x000fe20000410000 */
[----:B------:R-:W-:Y:S01]  /*cf80*/  LOP3.LUT R13, R13, 0xc0, RZ, 0xc0, !PT ;  /* 0x000000c00d0d7812 */ /* 0x000fe200078ec0ff */
[----:B------:R-:W-:Y:S01]  /*cf90*/  IMAD R15, R16, 0x10, R15 ;  /* 0x00000010100f7824 */ /* 0x000fe200078e020f */
[----:B------:R-:W-:Y:S01]  /*cfa0*/  LEA.HI R16, R17, R17, RZ, 0x1d ;  /* 0x0000001111107211 */ /* 0x000fe200078fe8ff */
[----:B------:R-:W-:Y:S01]  /*cfb0*/  IMAD.SHL.U32 R18, R18, 0x8, RZ ;  /* 0x0000000812127824 */ /* 0x000fe200078e00ff */
[----:B------:R-:W-:Y:S01]  /*cfc0*/  LOP3.LUT R17, R19, 0x1, RZ, 0xc0, !PT ;  /* 0x0000000113117812 */ /* 0x000fe200078ec0ff */
[C---:B------:R-:W-:Y:S01]  /*cfd0*/  FMUL.FTZ R73, R11.reuse, R73 ;  /* 0x000000490b497220 */ /* 0x040fe20000410000 */
[----:B------:R-:W-:Y:S01]  /*cfe0*/  FMUL.FTZ R68, R11, R68 ;  /* 0x000000440b447220 */ /* 0x000fe20000410000 */
[----:B------:R-:W-:Y:S01]  /*cff0*/  IMAD.U32 R16, R15, 0x2, R16 ;  /* 0x000000020f107824 */ /* 0x000fe200078e0010 */
[----:B------:R-:W-:Y:S01]  /*d000*/  ISETP.NE.U32.AND P1, PT, R17, 0x1, PT ;  /* 0x000000011100780c */ /* 0x000fe20003f25070 */
[----:B------:R-:W-:Y:S01]  /*d010*/  FMUL.FTZ R69, R11, R69 ;  /* 0x000000450b457220 */ /* 0x000fe20000410000 */
[----:B------:R-:W-:Y:S01]  /*d020*/  MOV R15, 0xffffffe0 ;  /* 0xffffffe0000f7802 */ /* 0x000fe20000000f00 */
[----:B-----5:R-:W-:Y:S01]  /*d030*/  FMUL.FTZ R83, R10, R83 ;  /* 0x000000530a537220 */ /* 0x020fe20000410000 */
[----:B------:R-:W-:Y:S01]  /*d040*/  LEA R16, R16, UR5, 0x2 ;  /* 0x0000000510107c11 */ /* 0x000fe2000f8e10ff */
[C---:B------:R-:W-:Y:S01]  /*d050*/  FMUL.FTZ R82, R10.reuse, R82 ;  /* 0x000000520a527220 */ /* 0x040fe20000410000 */
[----:B------:R-:W-:Y:S01]  /*d060*/  SEL R11, R15, 0x20, !P1 ;  /* 0x000000200f0b7807 */ /* 0x000fe20004800000 */
[----:B------:R-:W-:Y:S01]  /*d070*/  FMUL.FTZ R79, R10, R79 ;  /* 0x0000004f0a4f7220 */ /* 0x000fe20000410000 */
[----:B------:R-:W-:Y:S01]  /*d080*/  LOP3.LUT R18, R13, 0x18, R18, 0xf8, !PT ;  /* 0x000000180d127812 */ /* 0x000fe200078ef812 */
[C---:B------:R-:W-:Y:S01]  /*d090*/  VIADD R15, R16.reuse, 0x40 ;  /* 0x00000040100f7836 */ /* 0x040fe20000000000 */
[----:B------:R-:W-:Y:S01]  /*d0a0*/  SHF.R.U32.HI R13, RZ, 0x3, R13 ;  /* 0x00000003ff0d7819 */ /* 0x000fe2000001160d */
[----:B------:R-:W-:-:S02]  /*d0b0*/  @P0 VIADD R15, R16, 0xffffffc0 ;  /* 0xffffffc0100f0836 */ /* 0x000fc40000000000 */
[----:B------:R-:W-:Y:S01]  /*d0c0*/  FMUL.FTZ R78, R10, R78 ;  /* 0x0000004e0a4e7220 */ /* 0x000fe20000410000 */
[----:B------:R-:W-:Y:S02]  /*d0d0*/  IMAD.IADD R17, R16, 0x1, R11 ;  /* 0x0000000110117824 */ /* 0x000fe400078e020b */
[C---:B------:R-:W-:Y:S01]  /*d0e0*/  FMUL.FTZ R75, R10.reuse, R75 ;  /* 0x0000004b0a4b7220 */ /* 0x040fe20000410000 */
[----:B------:R-:W-:Y:S01]  /*d0f0*/  FMUL.FTZ R74, R10, R74 ;  /* 0x0000004a0a4a7220 */ /* 0x000fe20000410000 */
[----:B------:R-:W-:Y:S01]  /*d100*/  LOP3.LUT R13, R18, R13, RZ, 0x3c, !PT ;  /* 0x0000000d120d7212 */ /* 0x000fe200078e3cff */
[C---:B------:R-:W-:Y:S01]  /*d110*/  FMUL.FTZ R71, R10.reuse, R71 ;  /* 0x000000470a477220 */ /* 0x040fe20000410000 */
[----:B------:R-:W-:Y:S01]  /*d120*/  FMUL.FTZ R70, R10, R70 ;  /* 0x000000460a467220 */ /* 0x000fe20000410000 */
[----:B------:R-:W-:Y:S01]  /*d130*/  IMAD.IADD R18, R11, 0x1, R15 ;  /* 0x000000010b127824 */ /* 0x000fe200078e020f */
[----:B------:R-:W-:Y:S01]  /*d140*/  LOP3.LUT R21, R21, 0xfffffffe, RZ, 0xc0, !PT ;  /* 0xfffffffe15157812 */ /* 0x000fe200078ec0ff */
[----:B------:R-:W-:Y:S01]  /*d150*/  STS.64 [R16], R80 ;  /* 0x0000005010007388 */ /* 0x000fe20000000a00 */
[----:B------:R-:W-:Y:S01]  /*d160*/  LOP3.LUT R20, R20, 0x3fffff00, RZ, 0xc0, !PT ;  /* 0x3fffff0014147812 */ /* 0x000fe200078ec0ff */
[----:B------:R-:W2:Y:S01]  /*d170*/  LDC.64 R10, c[0x0][0x2c0] ;  /* 0x0000b000ff0a7b82 */ /* 0x000ea20000000a00 */
[----:B------:R-:W-:Y:S01]  /*d180*/  SHF.R.S32.HI R4, RZ, 0x5, R4 ;  /* 0x00000005ff047819 */ /* 0x000fe20000011404 */
[----:B------:R-:W-:Y:S01]  /*d190*/  STS.64 [R16+0x400], R82 ;  /* 0x0004005210007388 */ /* 0x000fe20000000a00 */
[----:B------:R-:W-:Y:S01]  /*d1a0*/  IMAD.IADD R21, R14, 0x1, -R21 ;  /* 0x000000010e157824 */ /* 0x000fe200078e0a15 */
[----:B------:R-:W-:Y:S01]  /*d1b0*/  LOP3.LUT R34, R5, 0xffffffe0, RZ, 0xc0, !PT ;  /* 0xffffffe005227812 */ /* 0x000fe200078ec0ff */
[----:B------:R-:W5:Y:S01]  /*d1c0*/  @P2 MUFU.LG2 R8, R8 ;  /* 0x0000000800082308 */ /* 0x000f620000000c00 */
[----:B------:R-:W-:Y:S01]  /*d1d0*/  STS.64 [R17], R76 ;  /* 0x0000004c11007388 */ /* 0x000fe20000000a00 */
[----:B------:R-:W-:Y:S01]  /*d1e0*/  SHF.R.S32.HI R33, RZ, 0x1f, R4 ;  /* 0x0000001fff217819 */ /* 0x000fe20000011404 */
[----:B------:R-:W-:Y:S01]  /*d1f0*/  @P3 FMUL.FTZ R9, R9, 0.69314718246459960938 ;  /* 0x3f31721809093820 */ /* 0x000fe20000410000 */
[----:B------:R-:W-:Y:S01]  /*d200*/  LEA R21, R21, R20, 0x5 ;  /* 0x0000001415157211 */ /* 0x000fe200078e28ff */
[----:B------:R-:W-:Y:S01]  /*d210*/  STS.64 [R17+0x400], R78 ;  /* 0x0004004e11007388 */ /* 0x000fe20000000a00 */
[----:B------:R-:W-:Y:S01]  /*d220*/  LEA.HI R33, R33, R4, RZ, 0x2 ;  /* 0x0000000421217211 */ /* 0x000fe200078f10ff */
[----:B------:R-:W-:Y:S01]  /*d230*/  IMAD.IADD R34, R7, 0x1, -R34 ;  /* 0x0000000107227824 */ /* 0x000fe200078e0a22 */
[----:B------:R-:W-:Y:S01]  /*d240*/  LEA.HI R32, R6, R7, RZ, 0x3 ;  /* 0x0000000706207211 */ /* 0x000fe200078f18ff */
[----:B------:R-:W-:Y:S01]  /*d250*/  STS.64 [R15], R72 ;  /* 0x000000480f007388 */ /* 0x000fe20000000a00 */
[----:B------:R-:W-:Y:S01]  /*d260*/  IMAD R12, R12, 0x4, R21 ;  /* 0x000000040c0c7824 */ /* 0x000fe200078e0215 */
[----:B------:R-:W-:Y:S01]  /*d270*/  SHF.R.S32.HI R6, RZ, 0x1f, R3 ;  /* 0x0000001fff067819 */ /* 0x000fe20000011403 */
[----:B------:R-:W-:Y:S01]  /*d280*/  IMAD.MOV.U32 R5, RZ, RZ, -0x800000 ;  /* 0xff800000ff057424 */ /* 0x000fe200078e00ff */
[----:B------:R1:W-:Y:S01]  /*d290*/  STS.64 [R15+0x400], R74 ;  /* 0x0004004a0f007388 */ /* 0x0003e20000000a00 */
[----:B------:R-:W-:Y:S01]  /*d2a0*/  IMAD.IADD R13, R12, 0x1, R13 ;  /* 0x000000010c0d7824 */ /* 0x000fe200078e020d */
[----:B------:R-:W-:-:S02]  /*d2b0*/  LOP3.LUT R33, R33, 0xfffffffc, RZ, 0xc0, !PT ;  /* 0xfffffffc21217812 */ /* 0x000fc400078ec0ff */
[----:B------:R2:W-:Y:S01]  /*d2c0*/  STS.64 [R18], R68 ;  /* 0x0000004412007388 */ /* 0x0005e20000000a00 */
[----:B------:R-:W-:Y:S02]  /*d2d0*/  LOP3.LUT P0, RZ, R34, 0x3, RZ, 0xc0, !PT ;  /* 0x0000000322ff7812 */ /* 0x000fe4000780c0ff */
[----:B------:R-:W-:Y:S01]  /*d2e0*/  LEA R36, R13, UR5, 0x2 ;  /* 0x000000050d247c11 */ /* 0x000fe2000f8e10ff */
[----:B------:R2:W-:Y:S01]  /*d2f0*/  STS.64 [R18+0x400], R70 ;  /* 0x0004004612007388 */ /* 0x0005e20000000a00 */
[----:B------:R-:W-:Y:S02]  /*d300*/  LEA.HI R6, R6, R3, RZ, 0x2 ;  /* 0x0000000306067211 */ /* 0x000fe400078f10ff */
[----:B------:R-:W-:Y:S01]  /*d310*/  LOP3.LUT R32, R32, 0xfffffff8, RZ, 0xc0, !PT ;  /* 0xfffffff820207812 */ /* 0x000fe200078ec0ff */
[----:B------:R-:W-:Y:S01]  /*d320*/  BAR.SYNC.DEFER_BLOCKING 0x0 ;  /* 0x0000000000007b1d */ /* 0x000fe20000010000 */
[----:B------:R-:W-:Y:S01]  /*d330*/  IADD3 R33, R4, -R33, RZ ;  /* 0x8000002104217210 */ /* 0x000fe20007ffe0ff */
[----:B------:R-:W-:Y:S01]  /*d340*/  IMAD.MOV R4, RZ, RZ, -R153 ;  /* 0x000000ffff047224 */ /* 0x000fe200078e0a99 */
[----:B------:R-:W-:Y:S01]  /*d350*/  SHF.R.S32.HI R6, RZ, 0x2, R6 ;  /* 0x00000002ff067819 */ /* 0x000fe20000011406 */
[----:B------:R-:W-:-:S02]  /*d360*/  IMAD.IADD R32, R7, 0x1, -R32 ;  /* 0x0000000107207824 */ /* 0x000fc400078e0a20 */
[----:B-----5:R-:W-:Y:S01]  /*d370*/  @P2 FMUL.FTZ R7, R8, 0.69314718246459960938 ;  /* 0x3f31721808072820 */ /* 0x020fe20000410000 */
[----:B------:R-:W-:Y:S01]  /*d380*/  MOV R3, 0xff800000 ;  /* 0xff80000000037802 */ /* 0x000fe20000000f00 */
[----:B---3--:R-:W-:Y:S01]  /*d390*/  @P3 FFMA.FTZ R3, R2, R37, R9 ;  /* 0x0000002502033223 */ /* 0x008fe20000010009 */
[----:B------:R-:W2:Y:S01]  /*d3a0*/  S2R R12, SR_CTAID.Y ;  /* 0x00000000000c7919 */ /* 0x000ea20000002600 */
[----:B------:R-:W-:Y:S02]  /*d3b0*/  IMAD R33, R33, 0x10, R6 ;  /* 0x0000001021217824 */ /* 0x000fe400078e0206 */
[----:B----4-:R-:W-:Y:S01]  /*d3c0*/  @P2 FFMA.FTZ R5, R0, R35, R7 ;  /* 0x0000002300052223 */ /* 0x010fe20000010007 */
[----:B------:R-:W-:Y:S01]  /*d3d0*/  IMAD.SHL.U32 R8, R32, 0x4, RZ ;  /* 0x0000000420087824 */ /* 0x000fe200078e00ff */
[----:B------:R-:W3:Y:S01]  /*d3e0*/  S2R R13, SR_CTAID.X ;  /* 0x00000000000d7919 */ /* 0x000ee20000002500 */
[----:B-1----:R-:W1:Y:S03]  /*d3f0*/  LDC R15, c[0x0][0x270] ;  /* 0x00009c00ff0f7b82 */ /* 0x002e660000000800 */
[----:B------:R-:W-:Y:S01]  /*d400*/  SHF.R.S32.HI R9, RZ, 0x1f, R8 ;  /* 0x0000001fff097819 */ /* 0x000fe20000011408 */
[----:B------:R4:W1:Y:S04]  /*d410*/  LDS.128 R28, [R36] ;  /* 0x00000000241c7984 */ /* 0x0008680000000c00 */
[----:B------:R4:W1:Y:S04]  /*d420*/  LDS.128 R24, [R36+0x800] ;  /* 0x0008000024187984 */ /* 0x0008680000000c00 */
[----:B------:R4:W3:Y:S04]  /*d430*/  LDS.128 R20, [R36+0x1000] ;  /* 0x0010000024147984 */ /* 0x0008e80000000c00 */
[----:B------:R4:W4:Y:S01]  /*d440*/  LDS.128 R16, [R36+0x1800] ;  /* 0x0018000024107984 */ /* 0x0009220000000c00 */
[----:B-1----:R-:W-:-:S02]  /*d450*/  IMAD R4, R15, R4, UR4 ;  /* 0x000000040f047e24 */ /* 0x002fc4000f8e0204 */
[----:B--2---:R-:W-:Y:S02]  /*d460*/  IMAD R10, R12, R10, R153 ;  /* 0x0000000a0c0a7224 */ /* 0x004fe400078e0299 */
[----:B---3--:R-:W-:Y:S02]  /*d470*/  IMAD.SHL.U32 R6, R13, 0x40, RZ ;  /* 0x000000400d067824 */ /* 0x008fe400078e00ff */
        /* <DEDUP_REMOVED lines=14> */
.L_x_4014:
[----:B------:R-:W-:Y:S05]  /*d560*/  BSYNC B0 ;  /* 0x0000000000007941 */ /* 0x000fea0003800000 */
.L_x_4013:
[----:B------:R-:W-:Y:S01]  /*d570*/  ULDC UR4, c[0x0][0x2d0] ;  /* 0x0000b40000047ab9 */ /* 0x000fe20000000800 */
[----:B-1----:R-:W-:Y:S01]  /*d580*/  VIADD R5, R14, 0x20 ;  /* 0x000000200e057836 */ /* 0x002fe20000000000 */
[----:B------:R-:W-:Y:S01]  /*d590*/  ISETP.GE.AND P1, PT, R8, UR4, PT ;  /* 0x0000000408007c0c */ /* 0x000fe2000bf26270 */
[----:B------:R-:W-:Y:S01]  /*d5a0*/  ULDC UR4, c[0x0][0x2dc] ;  /* 0x0000b70000047ab9 */ /* 0x000fe20000000800 */
[----:B------:R-:W-:Y:S02]  /*d5b0*/  IMAD.WIDE R8, R14, 0x20, R8 ;  /* 0x000000200e087825 */ /* 0x000fe400078e0208 */
[-C--:B------:R-:W-:Y:S02]  /*d5c0*/  ISETP.GE.OR P2, PT, R5, R144.reuse, P1 ;  /* 0x000000900500720c */ /* 0x080fe40000f46670 */
[----:B------:R-:W-:Y:S01]  /*d5d0*/  IMAD R4, R4, UR4, RZ ;  /* 0x0000000404047c24 */ /* 0x000fe2000f8e02ff */
[C---:B------:R-:W-:Y:S01]  /*d5e0*/  ISETP.GE.OR P4, PT, R14.reuse, R144, P1 ;  /* 0x000000900e00720c */ /* 0x040fe20000f86670 */
        /* <DEDUP_REMOVED lines=16> */
.L_x_4015:
        /* <DEDUP_REMOVED lines=9> */
.L_x_5365:


//--------------------- .text._ZN5flash24flash_fwd_splitkv_kernelI23Flash_fwd_kernel_traitsILi32ELi64ELi128ELi4ELb0ELb0EN7cutlass10bfloat16_tE19Flash_kernel_traitsILi32ELi64ELi128ELi4ES3_EELb1ELb0ELb0ELb0ELb0ELb0ELb1ELb1EEEvNS_16Flash_fwd_paramsE --------------------------
	.section	.text._ZN5flash24flash_fwd_splitkv_kernelI23Flash_fwd_kernel_traitsILi32ELi64ELi128ELi4ELb0ELb0EN7cutlass10bfloat16_tE19Flash_kernel_traitsILi32ELi64ELi128ELi4ES3_EELb1ELb0ELb0ELb0ELb0ELb0ELb1ELb1EEEvNS_16Flash_fwd_paramsE,"ax",@progbits
	.align	128
        .global         _ZN5flash24flash_fwd_splitkv_kernelI23Flash_fwd_kernel_traitsILi32ELi64ELi128ELi4ELb0ELb0EN7cutlass10bfloat16_tE19Flash_kernel_traitsILi32ELi64ELi128ELi4ES3_EELb1ELb0ELb0ELb0ELb0ELb0ELb1ELb1EEEvNS_16Flash_fwd_paramsE
        .type           _ZN5flash24flash_fwd_splitkv_kernelI23Flash_fwd_kernel_traitsILi32ELi64ELi128ELi4ELb0ELb0EN7cutlass10bfloat16_tE19Flash_kernel_traitsILi32ELi64ELi128ELi4ES3_EELb1ELb0ELb0ELb0ELb0ELb0ELb1ELb1EEEvNS_16Flash_fwd_paramsE,@function
        .size           _ZN5flash24flash_fwd_splitkv_kernelI23Flash_fwd_kernel_traitsILi32ELi64ELi128ELi4ELb0ELb0EN7cutlass10bfloat16_tE19Flash_kernel_traitsILi32ELi64ELi128ELi4ES3_EELb1ELb0ELb0ELb0ELb0ELb0ELb1ELb1EEEvNS_16Flash_fwd_paramsE,(.L_x_5366 - _ZN5flash24flash_fwd_splitkv_kernelI23Flash_fwd_kernel_traitsILi32ELi64ELi128ELi4ELb0ELb0EN7cutlass10bfloat16_tE19Flash_kernel_traitsILi32ELi64ELi128ELi4ES3_EELb1ELb0ELb0ELb0ELb0ELb0ELb1ELb1EEEvNS_16Flash_fwd_paramsE)
        .other          _ZN5flash24flash_fwd_splitkv_kernelI23Flash_fwd_kernel_traitsILi32ELi64ELi128ELi4ELb0ELb0EN7cutlass10bfloat16_tE19Flash_kernel_traitsILi32ELi64ELi128ELi4ES3_EELb1ELb0ELb0ELb0ELb0ELb0ELb1ELb1EEEvNS_16Flash_fwd_paramsE,@"STO_CUDA_ENTRY STV_DEFAULT"
_ZN5flash24flash_fwd_splitkv_kernelI23Flash_fwd_kernel_traitsILi32ELi64ELi128ELi4ELb0ELb0EN7cutlass10bfloat16_tE19Flash_kernel_traitsILi32ELi64ELi128ELi4ES3_EELb1ELb0ELb0ELb0ELb0ELb0ELb1ELb1EEEvNS_16Flash_fwd_paramsE:
.text._ZN5flash24flash_fwd_splitkv_kernelI23Flash_fwd_kernel_traitsILi32ELi64ELi128ELi4ELb0ELb0EN7cutlass10bfloat16_tE19Flash_kernel_traitsILi32ELi64ELi128ELi4ES3_EELb1ELb0ELb0ELb0ELb0ELb0ELb1ELb1EEEvNS_16Flash_fwd_paramsE:
        /* <DEDUP_REMOVED lines=48> */
[----:B------:R-:W-:-:S06]  /*0300*/  @P0 IMAD.IADD R142, R9, 0x1, -R8 ;  /* 0x00000001098e0824 */ /* 0x000fcc00078e0a08 */
[----:B------:R-:W4:Y:S01]  /*0310*/  @!P0 LDC R142, c[0x0][0x2c4] ;  /* 0x0000b100ff8e8b82 */ /* 0x000f220000000800 */
[----:B------:R-:W-:Y:S02]  /*0320*/  ISETP.NE.U32.AND P0, PT, R2, RZ, PT ;  /* 0x000000ff0200720c */ /* 0x000fe40003f05070 */
[----:B------:R-:W-:Y:S02]  /*0330*/  IADD3 R2, -R143, RZ, RZ ;  /* 0x000000ff8f027210 */ /* 0x000fe40007ffe1ff */
[----:B------:R-:W-:-:S03]  /*0340*/  ISETP.NE.AND.EX P0, PT, R3, RZ, PT, P0 ;  /* 0x000000ff0300720c */ /* 0x000fc60003f05300 */
[----:B------:R-:W-:-:S10]  /*0350*/  IMAD R108, R5, R2, R108 ;  /* 0x00000002056c7224 */ /* 0x000fd400078e026c */
[----:B-123--:R-:W-:Y:S05]  /*0360*/  @!P0 BRA `(.L_x_4016) ;  /* 0x0000000000108947 */ /* 0x00efea0003800000 */
[----:B------:R-:W2:Y:S02]  /*0370*/  @P1 LDG.E R2, desc[UR6][R6.64+0x4] ;  /* 0x0000040606021981 */ /* 0x000ea4000c1e1900 */
[----:B--2--5:R-:W-:-:S06]  /*0380*/  @P1 IADD3 R11, R2, -R13, RZ ;  /* 0x8000000d020b1210 */ /* 0x024fcc0007ffe0ff */
[----:B------:R2:W5:Y:S01]  /*0390*/  @!P1 LDG.E R11, desc[UR6][R6.64] ;  /* 0x00000006060b9981 */ /* 0x000562000c1e1900 */
[----:B------:R-:W-:Y:S05]  /*03a0*/  BRA `(.L_x_4017) ;  /* 0x0000000000047947 */ /* 0x000fea0003800000 */
.L_x_4016:
[----:B------:R-:W1:Y:S02]  /*03b0*/  LDC R11, c[0x0][0x2c8] ;  /* 0x0000b200ff0b7b82 */ /* 0x000e640000000800 */
.L_x_4017:
[----:B------:R-:W3:Y:S02]  /*03c0*/  LDC.64 R2, c[0x0][0x308] ;  /* 0x0000c200ff027b82 */ /* 0x000ee40000000a00 */
[----:B---3--:R-:W-:-:S04]  /*03d0*/  ISETP.NE.U32.AND P3, PT, R2, RZ, PT ;  /* 0x000000ff0200720c */ /* 0x008fc80003f65070 */
[----:B------:R-:W-:-:S13]  /*03e0*/  ISETP.NE.AND.EX P3, PT, R3, RZ, PT, P3 ;  /* 0x000000ff0300720c */ /* 0x000fda0003f65330 */
[----:B------:R-:W3:Y:S02]  /*03f0*/  @P3 LDC.64 R2, c[0x0][0x308] ;  /* 0x0000c200ff023b82 */ /* 0x000ee40000000a00 */
[----:B---3--:R-:W-:-:S05]  /*0400*/  @P3 IMAD.WIDE R2, R143, 0x4, R2 ;  /* 0x000000048f023825 */ /* 0x008fca00078e0202 */
[----:B------:R3:W5:Y:S01]  /*0410*/  @P3 LDG.E R53, desc[UR6][R2.64] ;  /* 0x0000000602353981 */ /* 0x000762000c1e1900 */
[----:B--2---:R-:W-:-:S05]  /*0420*/  IMAD.SHL.U32 R7, R17, 0x40, RZ ;  /* 0x0000004011077824 */ /* 0x004fca00078e00ff */
[----:B----4-:R-:W-:-:S13]  /*0430*/  ISETP.GT.AND P0, PT, R142, R7, PT ;  /* 0x000000078e00720c */ /* 0x010fda0003f04270 */
[----:B------:R-:W-:Y:S05]  /*0440*/  @!P0 EXIT ;  /* 0x000000000000894d */ /* 0x000fea0003800000 */
[----:B------:R-:W2:Y:S01]  /*0450*/  LDC R9, c[0x0][0x10] ;  /* 0x00000400ff097b82 */ /* 0x000ea20000000800 */
[--C-:B-1---5:R-:W-:Y:S01]  /*0460*/  IMAD.IADD R56, R11, 0x1, -R14.reuse ;  /* 0x000000010b387824 */ /* 0x122fe200078e0a0e */
[----:B------:R-:W1:Y:S01]  /*0470*/  S2R R54, SR_TID.X ;  /* 0x0000000000367919 */ /* 0x000e620000002100 */
[----:B------:R-:W-:-:S05]  /*0480*/  @P3 IMAD.IADD R53, R53, 0x1, -R14 ;  /* 0x0000000135353824 */ /* 0x000fca00078e0a0e */
[----:B---3--:R-:W3:Y:S08]  /*0490*/  LDC R3, c[0x0][0x2c8] ;  /* 0x0000b200ff037b82 */ /* 0x008ef00000000800 */
[----:B------:R-:W4:Y:S01]  /*04a0*/  @!P3 LDC R6, c[0x0][0x2cc] ;  /* 0x0000b300ff06bb82 */ /* 0x000f220000000800 */
[-C--:B--2---:R-:W-:Y:S02]  /*04b0*/  IABS R12, R9.reuse ;  /* 0x00000009000c7213 */ /* 0x084fe40000000000 */
[----:B------:R-:W-:-:S02]  /*04c0*/  IABS R15, R9 ;  /* 0x00000009000f7213 */ /* 0x000fc40000000000 */
[----:B------:R-:W2:Y:S03]  /*04d0*/  I2F.RP R2, R12 ;  /* 0x0000000c00027306 */ /* 0x000ea60000209400 */
[----:B------:R-:W-:Y:S02]  /*04e0*/  IMAD.MOV R15, RZ, RZ, -R15 ;  /* 0x000000ffff0f7224 */ /* 0x000fe400078e0a0f */
[----:B---3--:R-:W-:-:S05]  /*04f0*/  VIADD R3, R3, 0x7f ;  /* 0x0000007f03037836 */ /* 0x008fca0000000000 */
[----:B------:R-:W-:-:S04]  /*0500*/  SHF.R.S32.HI R16, RZ, 0x1f, R3 ;  /* 0x0000001fff107819 */ /* 0x000fc80000011403 */
[----:B------:R-:W-:Y:S01]  /*0510*/  LEA.HI R16, R16, R3, RZ, 0x7 ;  /* 0x0000000310107211 */ /* 0x000fe200078f38ff */
[----:B--2---:R-:W2:Y:S03]  /*0520*/  MUFU.RCP R18, R2 ;  /* 0x0000000200127308 */ /* 0x004ea60000001000 */
[----:B------:R-:W-:-:S05]  /*0530*/  LEA.HI.SX32 R16, R16, R9, 0x19 ;  /* 0x0000000910107211 */ /* 0x000fca00078fcaff */
        /* <DEDUP_REMOVED lines=11> */
[----:B------:R-:W2:Y:S02]  /*05f0*/  @!P3 LDC.64 R2, c[0x0][0x318] ;  /* 0x0000c600ff02bb82 */ /* 0x000ea40000000a00 */
[----:B------:R-:W-:-:S05]  /*0600*/  IMAD R15, R10, R15, R4 ;  /* 0x0000000f0a0f7224 */ /* 0x000fca00078e0204 */
[----:B------:R-:W-:Y:S01]  /*0610*/  ISETP.GT.U32.AND P1, PT, R12, R15, PT ;  /* 0x0000000f0c00720c */ /* 0x000fe20003f24070 */
[----:B------:R-:W3:-:S12]  /*0620*/  LDC R4, c[0x0][0x398] ;  /* 0x0000e600ff047b82 */ /* 0x000ed80000000800 */
[----:B------:R-:W-:Y:S02]  /*0630*/  @!P1 IMAD.IADD R15, R15, 0x1, -R12 ;  /* 0x000000010f0f9824 */ /* 0x000fe400078e0a0c */
[----:B------:R-:W-:Y:S01]  /*0640*/  @!P1 VIADD R10, R10, 0x1 ;  /* 0x000000010a0a9836 */ /* 0x000fe20000000000 */
[----:B------:R-:W-:Y:S02]  /*0650*/  ISETP.NE.AND P1, PT, R9, RZ, PT ;  /* 0x000000ff0900720c */ /* 0x000fe40003f25270 */
[----:B--2---:R-:W-:Y:S02]  /*0660*/  @!P3 ISETP.NE.U32.AND P2, PT, R2, RZ, PT ;  /* 0x000000ff0200b20c */ /* 0x004fe40003f45070 */
[----:B------:R-:W-:Y:S02]  /*0670*/  ISETP.GE.U32.AND P4, PT, R15, R12, PT ;  /* 0x0000000c0f00720c */ /* 0x000fe40003f86070 */
[----:B------:R-:W-:Y:S02]  /*0680*/  @!P3 ISETP.NE.AND.EX P2, PT, R3, RZ, PT, P2 ;  /* 0x000000ff0300b20c */ /* 0x000fe40003f45320 */
[----:B------:R-:W-:-:S02]  /*0690*/  IADD3 R2, -R142, 0xbf, R7 ;  /* 0x000000bf8e027810 */ /* 0x000fc40007ffe107 */
[----:B----4-:R-:W-:-:S05]  /*06a0*/  @!P3 SEL R3, R6, RZ, P2 ;  /* 0x000000ff0603b207 */ /* 0x010fca0001000000 */
[----:B------:R-:W-:Y:S02]  /*06b0*/  @!P3 IMAD.IADD R53, R56, 0x1, R3 ;  /* 0x000000013835b824 */ /* 0x000fe400078e0203 */
        /* <DEDUP_REMOVED lines=56> */
[----:B------:R-:W-:Y:S02]  /*0a40*/  LEA R6, P2, R0, UR4, 0x2 ;  /* 0x0000000400067c11 */ /* 0x000fe4000f8410ff */
[----:B------:R-:W-:-:S02]  /*0a50*/  ISETP.NE.OR P1, PT, R9, RZ, P1 ;  /* 0x000000ff0900720c */ /* 0x000fc40000f25670 */
        /* <DEDUP_REMOVED lines=15> */
.L_x_4018:
        /* <DEDUP_REMOVED lines=11> */
[----:B------:R-:W-:Y:S02]  /*0c00*/  ISETP.NE.AND.EX P0, PT, RZ, UR5, PT, P0 ;  /* 0x00000005ff007c0c */ /* 0x000fe4000bf05300 */
[----:B------:R-:W-:-:S11]  /*0c10*/  SHF.R.S32.HI R11, RZ, 0x1f, R143 ;  /* 0x0000001fff0b7819 */ /* 0x000fd6000001148f */
        /* <DEDUP_REMOVED lines=11> */
.L_x_4019:
[----:B------:R-:W-:Y:S05]  /*0cd0*/  @!P2 BRA `(.L_x_4020) ;  /* 0x000000040044a947 */ /* 0x000fea0003800000 */
[----:B------:R-:W1:Y:S01]  /*0ce0*/  LDC R10, c[0x0][0x380] ;  /* 0x0000e000ff0a7b82 */ /* 0x000e620000000800 */
        /* <DEDUP_REMOVED lines=29> */
[----:B-1----:R-:W-:Y:S02]  /*0ec0*/  IABS R2, R5 ;  /* 0x0000000500027213 */ /* 0x002fe40000000000 */
[----:B------:R-:W-:Y:S02]  /*0ed0*/  MOV R6, RZ ;  /* 0x000000ff00067202 */ /* 0x000fe40000000f00 */
[----:B-----5:R-:W1:Y:S08]  /*0ee0*/  I2F.RP R12, R2 ;  /* 0x00000002000c7306 */ /* 0x020e700000209400 */
[----:B-1----:R-:W1:Y:S02]  /*0ef0*/  MUFU.RCP R7, R12 ;  /* 0x0000000c00077308 */ /* 0x002e640000001000 */
[----:B-1----:R-:W-:-:S06]  /*0f00*/  IADD3 R7, R7, 0xffffffe, RZ ;  /* 0x0ffffffe07077810 */ /* 0x002fcc0007ffe0ff */
[----:B------:R-:W1:Y:S02]  /*0f10*/  F2I.FTZ.U32.TRUNC.NTZ R7, R7 ;  /* 0x0000000700077305 */ /* 0x000e64000021f000 */
[----:B-1----:R-:W-:-:S04]  /*0f20*/  IMAD.MOV R0, RZ, RZ, -R7 ;  /* 0x000000ffff007224 */ /* 0x002fc800078e0a07 */
[----:B------:R-:W-:Y:S01]  /*0f30*/  IMAD R3, R0, R2, RZ ;  /* 0x0000000200037224 */ /* 0x000fe200078e02ff */
[----:B------:R-:W-:-:S03]  /*0f40*/  IABS R0, R108 ;  /* 0x0000006c00007213 */ /* 0x000fc60000000000 */
[----:B------:R-:W-:-:S04]  /*0f50*/  IMAD.HI.U32 R3, R7, R3, R6 ;  /* 0x0000000307037227 */ /* 0x000fc800078e0006 */
[----:B------:R-:W-:-:S04]  /*0f60*/  IMAD.MOV.U32 R6, RZ, RZ, R0 ;  /* 0x000000ffff067224 */ /* 0x000fc800078e0000 */
[----:B------:R-:W-:-:S05]  /*0f70*/  IMAD.HI.U32 R0, R3, R6, RZ ;  /* 0x0000000603007227 */ /* 0x000fca00078e00ff */
[----:B------:R-:W-:-:S05]  /*0f80*/  IADD3 R3, -R0, RZ, RZ ;  /* 0x000000ff00037210 */ /* 0x000fca0007ffe1ff */
[----:B------:R-:W-:Y:S02]  /*0f90*/  IMAD R3, R2, R3, R6 ;  /* 0x0000000302037224 */ /* 0x000fe400078e0206 */
[----:B------:R-:W-:-:S03]  /*0fa0*/  IMAD.MOV R6, RZ, RZ, -R13 ;  /* 0x000000ffff067224 */ /* 0x000fc600078e0a0d */
[----:B------:R-:W-:Y:S01]  /*0fb0*/  ISETP.GT.U32.AND P1, PT, R2, R3, PT ;  /* 0x000000030200720c */ /* 0x000fe20003f24070 */
[----:B------:R-:W-:-:S12]  /*0fc0*/  IMAD R19, R10, R6, R9 ;  /* 0x000000060a137224 */ /* 0x000fd800078e0209 */
        /* <DEDUP_REMOVED lines=20> */
[----:B--2---:R-:W-:-:S02]  /*1110*/  IMAD R6, R15, R112, RZ ;  /* 0x000000700f067224 */ /* 0x004fc400078e02ff */
[----:B------:R-:W-:-:S04]  /*1120*/  IMAD.WIDE.U32 R12, R19, R112, R12 ;  /* 0x00000070130c7225 */ /* 0x000fc800078e000c */
[----:B------:R-:W-:Y:S01]  /*1130*/  IMAD R6, R19, R113, R6 ;  /* 0x0000007113067224 */ /* 0x000fe200078e0206 */
[----:B------:R-:W-:-:S03]  /*1140*/  MOV R20, R12 ;  /* 0x0000000c00147202 */ /* 0x000fc60000000f00 */
[----:B------:R-:W-:Y:S02]  /*1150*/  IMAD.IADD R21, R13, 0x1, R6 ;  /* 0x000000010d157824 */ /* 0x000fe400078e0206 */
[----:B------:R-:W-:Y:S02]  /*1160*/  IMAD R13, R5, UR4, RZ ;  /* 0x00000004050d7c24 */ /* 0x000fe4000f8e02ff */
[----:B------:R-:W-:-:S04]  /*1170*/  IMAD.WIDE.U32 R6, R4, R2, RZ ;  /* 0x0000000204067225 */ /* 0x000fc800078e00ff */
[C---:B------:R-:W-:Y:S01]  /*1180*/  IMAD R13, R0.reuse, UR5, R13 ;  /* 0x00000005000d7c24 */ /* 0x040fe2000f8e020d */
[----:B------:R-:W-:Y:S01]  /*1190*/  MOV R10, R6 ;  /* 0x00000006000a7202 */ /* 0x000fe20000000f00 */
[----:B------:R-:W-:-:S04]  /*11a0*/  IMAD.WIDE.U32 R22, R0, UR4, R20 ;  /* 0x0000000400167c25 */ /* 0x000fc8000f8e0014 */
[----:B------:R-:W-:Y:S01]  /*11b0*/  IMAD.IADD R21, R7, 0x1, R3 ;  /* 0x0000000107157824 */ /* 0x000fe200078e0203 */
[----:B------:R-:W-:Y:S02]  /*11c0*/  IADD3 R13, R23, R13, RZ ;  /* 0x0000000d170d7210 */ /* 0x000fe40007ffe0ff */
[----:B------:R-:W-:Y:S01]  /*11d0*/  MOV R4, R22 ;  /* 0x0000001600047202 */ /* 0x000fe20000000f00 */
[----:B------:R-:W-:Y:S06]  /*11e0*/  BRA `(.L_x_4021) ;  /* 0x0000000400447947 */ /* 0x000fec0003800000 */
.L_x_4020:
        /* <DEDUP_REMOVED lines=13> */
[----:B------:R-:W1:Y:S03]  /*12c0*/  @P4 LDC.64 R6, c[0x0][0x250] ;  /* 0x00009400ff064b82 */ /* 0x000e660000000a00 */
        /* <DEDUP_REMOVED lines=35> */
.L_x_4022:
        /* <DEDUP_REMOVED lines=32> */
.L_x_4021:
[----:B------:R1:W5:Y:S01]  /*1700*/  @P5 LDG.E R44, desc[UR6][R44.64] ;  /* 0x000000062c2c5981 */ /* 0x000362000c1e1900 */
[----:B------:R-:W-:Y:S01]  /*1710*/  ISETP.NE.AND P0, PT, R8, -0x1, PT ;  /* 0xffffffff0800780c */ /* 0x000fe20003f05270 */
[----:B------:R-:W2:Y:S01]  /*1720*/  LDC.64 R2, c[0x0][0x240] ;  /* 0x00009000ff027b82 */ /* 0x000ea20000000a00 */
[----:B------:R-:W-:Y:S01]  /*1730*/  SHF.R.S32.HI R27, RZ, 0x1f, R54 ;  /* 0x0000001fff1b7819 */ /* 0x000fe20000011436 */
[----:B------:R-:W-:Y:S01]  /*1740*/  ULDC.64 UR4, c[0x0][0x268] ;  /* 0x00009a0000047ab9 */ /* 0x000fe20000000a00 */
[C---:B------:R-:W-:Y:S01]  /*1750*/  SHF.L.U64.HI R138, R112.reuse, 0x5, R113 ;  /* 0x00000005708a7819 */ /* 0x040fe20000010271 */
[----:B------:R-:W-:Y:S01]  /*1760*/  IMAD.SHL.U32 R139, R112, 0x20, RZ ;  /* 0x00000020708b7824 */ /* 0x000fe200078e00ff */
[CC--:B------:R-:W-:Y:S02]  /*1770*/  LEA.HI R97, R27.reuse, R54.reuse, RZ, 0x2 ;  /* 0x000000361b617211 */ /* 0x0c0fe400078f10ff */
[----:B------:R-:W-:Y:S01]  /*1780*/  LEA.HI R25, R27, R54, RZ, 0x4 ;  /* 0x000000361b197211 */ /* 0x000fe200078f20ff */
[----:B------:R-:W3:Y:S01]  /*1790*/  LDC R62, c[0x0][0x2e0] ;  /* 0x0000b800ff3e7b82 */ /* 0x000ee20000000800 */
[----:B------:R-:W-:-:S02]  /*17a0*/  LOP3.LUT R29, R97, 0xfffffffc, RZ, 0xc0, !PT ;  /* 0xfffffffc611d7812 */ /* 0x000fc400078ec0ff */
[----:B------:R-:W-:Y:S02]  /*17b0*/  SHF.R.S32.HI R106, RZ, 0x2, R97 ;  /* 0x00000002ff6a7819 */ /* 0x000fe40000011461 */
[CC--:B-----5:R-:W-:Y:S01]  /*17c0*/  LEA.HI R12, R27.reuse, R54.reuse, RZ, 0x5 ;  /* 0x000000361b0c7211 */ /* 0x0e0fe200078f28ff */
[----:B------:R-:W-:Y:S01]  /*17d0*/  IMAD.IADD R60, R54, 0x1, -R29 ;  /* 0x00000001363c7824 */ /* 0x000fe200078e0a1d */
[--C-:B------:R-:W-:Y:S01]  /*17e0*/  SHF.R.S32.HI R107, RZ, 0x1f, R106.reuse ;  /* 0x0000001fff6b7819 */ /* 0x100fe2000001146a */
[----:B------:R-:W4:Y:S01]  /*17f0*/  @!P0 LDC.64 R6, c[0x0][0x228] ;  /* 0x00008a00ff068b82 */ /* 0x000f220000000a00 */
[----:B------:R-:W-:Y:S02]  /*1800*/  LEA.HI R27, R27, R54, RZ, 0x3 ;  /* 0x000000361b1b7211 */ /* 0x000fe400078f18ff */
[----:B------:R-:W-:Y:S01]  /*1810*/  SHF.L.U32 R84, R60, 0x3, RZ ;  /* 0x000000033c547819 */ /* 0x000fe200000006ff */
[----:B------:R-:W-:Y:S01]  /*1820*/  IMAD.WIDE R16, R17, 0x40, R106 ;  /* 0x0000004011107825 */ /* 0x000fe200078e026a */
[----:B------:R-:W-:-:S02]  /*1830*/  SHF.R.S32.HI R27, RZ, 0x3, R27 ;  /* 0x00000003ff1b7819 */ /* 0x000fc4000001141b */
[----:B------:R-:W-:Y:S01]  /*1840*/  SHF.R.S32.HI R85, RZ, 0x1f, R84 ;  /* 0x0000001fff557819 */ /* 0x000fe20000011454 */
[C---:B--2---:R-:W-:Y:S01]  /*1850*/  @P0 IMAD.WIDE.U32 R22, R8.reuse, R2, RZ ;  /* 0x0000000208160225 */ /* 0x044fe200078e00ff */
[----:B------:R-:W2:Y:S01]  /*1860*/  LDC.64 R110, c[0x0][0x250] ;  /* 0x00009400ff6e7b82 */ /* 0x000ea20000000a00 */
[----:B------:R-:W-:Y:S02]  /*1870*/  LEA.HI R97, R97, R106, RZ, 0x1 ;  /* 0x0000006a61617211 */ /* 0x000fe400078f08ff */
[----:B------:R-:W-:Y:S01]  /*1880*/  @P0 IMAD R23, R8, R3, R23 ;  /* 0x0000000308170224 */ /* 0x000fe200078e0217 */
[----:B------:R-:W-:Y:S01]  /*1890*/  LOP3.LUT R25, R25, 0xfffffff0, RZ, 0xc0, !PT ;  /* 0xfffffff019197812 */ /* 0x000fe200078ec0ff */
[----:B------:R-:W-:Y:S01]  /*18a0*/  @P0 IMAD.MOV.U32 R8, RZ, RZ, R22 ;  /* 0x000000ffff080224 */ /* 0x000fe200078e0016 */
[----:B------:R-:W-:Y:S01]  /*18b0*/  LOP3.LUT R97, R97, 0x7fffffe, RZ, 0xc0, !PT ;  /* 0x07fffffe61617812 */ /* 0x000fe200078ec0ff */
[----:B------:R-:W-:Y:S01]  /*18c0*/  IMAD.SHL.U32 R27, R27, 0x40, RZ ;  /* 0x000000401b1b7824 */ /* 0x000fe200078e00ff */
[----:B---3--:R-:W-:Y:S01]  /*18d0*/  LEA.HI R62, R62, R62, RZ, 0x1 ;  /* 0x0000003e3e3e7211 */ /* 0x008fe200078f08ff */
[----:B------:R-:W-:Y:S01]  /*18e0*/  IMAD.SHL.U32 R60, R60, 0x4, RZ ;  /* 0x000000043c3c7824 */ /* 0x000fe200078e00ff */
[----:B------:R-:W-:Y:S01]  /*18f0*/  SHF.R.S32.HI R12, RZ, 0x5, R12 ;  /* 0x00000005ff0c7819 */ /* 0x000fe2000001140c */
[----:B------:R-:W-:Y:S01]  /*1900*/  IMAD.IADD R54, R54, 0x1, -R25 ;  /* 0x0000000136367824 */ /* 0x000fe200078e0a19 */
[----:B------:R-:W-:Y:S01]  /*1910*/  SHF.R.S32.HI R59, RZ, 0x1, R62 ;  /* 0x00000001ff3b7819 */ /* 0x000fe2000001143e */
[----:B------:R-:W-:Y:S01]  /*1920*/  IMAD.IADD R97, R106, 0x1, -R97 ;  /* 0x000000016a617824 */ /* 0x000fe200078e0a61 */
[----:B------:R-:W-:Y:S01]  /*1930*/  LOP3.LUT R27, R27, 0xc0, RZ, 0xc0, !PT ;  /* 0x000000c01b1b7812 */ /* 0x000fe200078ec0ff */
[----:B----4-:R-:W-:Y:S01]  /*1940*/  @!P0 IMAD R14, R11, R6, RZ ;  /* 0x000000060b0e8224 */ /* 0x010fe200078e02ff */
[----:B------:R-:W-:Y:S01]  /*1950*/  LEA.HI R54, R54, R54, RZ, 0x1 ;  /* 0x0000003636367211 */ /* 0x000fe200078f08ff */
[----:B------:R-:W-:Y:S01]  /*1960*/  @!P0 IMAD.WIDE.U32 R28, R143, R6, RZ ;  /* 0x000000068f1c8225 */ /* 0x000fe200078e00ff */
[----:B------:R-:W-:-:S02]  /*1970*/  LOP3.LUT R25, R27, 0x18, R84, 0xf8, !PT ;  /* 0x000000181b197812 */ /* 0x000fc400078ef854 */
[----:B------:R-:W-:Y:S01]  /*1980*/  SHF.R.U32.HI R6, RZ, 0x3, R27 ;  /* 0x00000003ff067819 */ /* 0x000fe2000001161b */
[----:B------:R-:W-:Y:S02]  /*1990*/  @!P0 IMAD R7, R143, R7, R14 ;  /* 0x000000078f078224 */ /* 0x000fe400078e020e */
[----:B------:R-:W-:Y:S01]  /*19a0*/  @!P0 IMAD.MOV.U32 R8, RZ, RZ, R28 ;  /* 0x000000ffff088224 */ /* 0x000fe200078e001c */
[----:B------:R-:W-:Y:S01]  /*19b0*/  LOP3.LUT R6, R25, R6, RZ, 0x3c, !PT ;  /* 0x0000000619067212 */ /* 0x000fe200078e3cff */
[----:B------:R-:W-:Y:S01]  /*19c0*/  IMAD R61, R106, R59, R60 ;  /* 0x0000003b6a3d7224 */ /* 0x000fe200078e023c */
[----:B------:R-:W-:Y:S01]  /*19d0*/  @!P0 IADD3 R23, R29, R7, RZ ;  /* 0x000000071d178210 */ /* 0x000fe20007ffe0ff */
[----:B------:R-:W-:Y:S01]  /*19e0*/  IMAD R7, R5, UR4, RZ ;  /* 0x0000000405077c24 */ /* 0x000fe2000f8e02ff */
[C---:B------:R-:W-:Y:S01]  /*19f0*/  IADD3 R22, P1, R84.reuse, R8, RZ ;  /* 0x0000000854167210 */ /* 0x040fe20007f3e0ff */
[----:B------:R-:W-:Y:S01]  /*1a00*/  IMAD R8, R17, R2, RZ ;  /* 0x0000000211087224 */ /* 0x000fe200078e02ff */
[----:B------:R-:W-:Y:S01]  /*1a10*/  IADD3 R20, P0, R84, R10, RZ ;  /* 0x0000000a54147210 */ /* 0x000fe20007f1e0ff */
[----:B------:R-:W-:Y:S01]  /*1a20*/  IMAD R7, R0, UR5, R7 ;  /* 0x0000000500077c24 */ /* 0x000fe2000f8e0207 */
[C---:B--2---:R-:W-:Y:S01]  /*1a30*/  SHF.L.U64.HI R140, R110.reuse, 0x5, R111 ;  /* 0x000000056e8c7819 */ /* 0x044fe2000001026f */
[C---:B------:R-:W-:Y:S01]  /*1a40*/  IMAD.X R23, R85.reuse, 0x1, R23, P1 ;  /* 0x0000000155177824 */ /* 0x040fe200008e0617 */
[----:B------:R-:W-:Y:S01]  /*1a50*/  SHF.L.U32 R141, R110, 0x5, RZ ;  /* 0x000000056e8d7819 */ /* 0x000fe200000006ff */
[----:B------:R-:W-:Y:S01]  /*1a60*/  IMAD.X R21, R85, 0x1, R21, P0 ;  /* 0x0000000155157824 */ /* 0x000fe200000e0615 */
[----:B------:R-:W-:Y:S01]  /*1a70*/  IADD3 R98, P0, R106, R19, RZ ;  /* 0x000000136a627210 */ /* 0x000fe20007f1e0ff */
[----:B------:R-:W-:Y:S01]  /*1a80*/  IMAD.WIDE.U32 R22, R16, R2, R22 ;  /* 0x0000000210167225 */ /* 0x000fe200078e0016 */
[----:B------:R-:W-:-:S02]  /*1a90*/  SHF.R.S32.HI R2, RZ, 0x1f, R108 ;  /* 0x0000001fff027819 */ /* 0x000fc4000001146c */
[----:B------:R-:W-:Y:S01]  /*1aa0*/  IADD3.X R15, R107, R15, RZ, P0, !PT ;  /* 0x0000000f6b0f7210 */ /* 0x000fe200007fe4ff */
[----:B------:R-:W-:Y:S01]  /*1ab0*/  IMAD R8, R16, R3, R8 ;  /* 0x0000000310087224 */ /* 0x000fe200078e0208 */
[----:B------:R-:W-:Y:S01]  /*1ac0*/  SHF.R.S32.HI R3, RZ, 0x1f, R56 ;  /* 0x0000001fff037819 */ /* 0x000fe20000011438 */
[----:B------:R-:W-:Y:S01]  /*1ad0*/  IMAD.WIDE.U32 R20, R0, UR4, R20 ;  /* 0x0000000400147c25 */ /* 0x000fe2000f8e0014 */
[----:B------:R-:W-:Y:S01]  /*1ae0*/  ULDC.64 UR4, c[0x0][0x258] ;  /* 0x0000960000047ab9 */ /* 0x000fe20000000a00 */
[----:B------:R-:W-:Y:S02]  /*1af0*/  IADD3 R102, P0, R84, R4, RZ ;  /* 0x0000000454667210 */ /* 0x000fe40007f1e0ff */
[----:B------:R-:W-:Y:S01]  /*1b00*/  IMAD R55, R2, UR4, RZ ;  /* 0x0000000402377c24 */ /* 0x000fe2000f8e02ff */
[----:B------:R-:W-:Y:S01]  /*1b10*/  LEA.HI R2, R3, R56, RZ, 0x7 ;  /* 0x0000003803027211 */ /* 0x000fe200078f38ff */
[----:B------:R-:W-:Y:S01]  /*1b20*/  IMAD.IADD R23, R23, 0x1, R8 ;  /* 0x0000000117177824 */ /* 0x000fe200078e0208 */
[----:B------:R-:W-:Y:S01]  /*1b30*/  SHF.R.S32.HI R58, RZ, 0x1f, R61 ;  /* 0x0000001fff3a7819 */ /* 0x000fe2000001143d */
[----:B------:R-:W-:Y:S01]  /*1b40*/  IMAD.X R103, R85, 0x1, R13, P0 ;  /* 0x0000000155677824 */ /* 0x000fe200000e060d */
[----:B------:R-:W-:Y:S01]  /*1b50*/  SHF.R.S32.HI R2, RZ, 0x7, R2 ;  /* 0x00000007ff027819 */ /* 0x000fe20000011402 */
[----:B------:R-:W-:-:S02]  /*1b60*/  IMAD R15, R15, R110, RZ ;  /* 0x0000006e0f0f7224 */ /* 0x000fc400078e02ff */
[----:B------:R-:W-:Y:S01]  /*1b70*/  IMAD.IADD R21, R21, 0x1, R7 ;  /* 0x0000000115157824 */ /* 0x000fe200078e0207 */
[----:B------:R-:W-:Y:S01]  /*1b80*/  VIMNMX R69, R137, R2, !PT ;  /* 0x0000000289457248 */ /* 0x000fe20007fe0100 */
[----:B------:R-:W-:Y:S02]  /*1b90*/  IMAD R105, R107, R112, RZ ;  /* 0x000000706b697224 */ /* 0x000fe400078e02ff */
[----:B------:R-:W-:Y:S01]  /*1ba0*/  IMAD R55, R108, UR5, R55 ;  /* 0x000000056c377c24 */ /* 0x000fe2000f8e0237 */
[----:B------:R-:W-:Y:S01]  /*1bb0*/  ISETP.GT.AND P0, PT, R52, R69, PT ;  /* 0x000000453400720c */ /* 0x000fe20003f04270 */
[----:B------:R-:W-:-:S04]  /*1bc0*/  IMAD.WIDE.U32 R108, R108, UR4, R22 ;  /* 0x000000046c6c7c25 */ /* 0x000fc8000f8e0016 */
[----:B------:R-:W-:Y:S01]  /*1bd0*/  IMAD R101, R98, R111, R15 ;  /* 0x0000006f62657224 */ /* 0x000fe200078e020f */
[----:B------:R-:W-:Y:S01]  /*1be0*/  IADD3 R55, R109, R55, RZ ;  /* 0x000000376d377210 */ /* 0x000fe20007ffe0ff */
[----:B------:R-:W-:Y:S02]  /*1bf0*/  IMAD.IADD R60, R60, 0x1, R61 ;  /* 0x000000013c3c7824 */ /* 0x000fe400078e023d */
[----:B------:R-:W-:Y:S02]  /*1c00*/  IMAD R97, R12, 0x8, R97 ;  /* 0x000000080c617824 */ /* 0x000fe400078e0261 */
[----:B------:R-:W-:Y:S01]  /*1c10*/  IMAD.WIDE.U32 R98, R98, R110, R20 ;  /* 0x0000006e62627225 */ /* 0x000fe200078e0014 */
[----:B------:R-:W-:-:S03]  /*1c20*/  SHF.R.S32.HI R57, RZ, 0x1f, R60 ;  /* 0x0000001fff397819 */ /* 0x000fc6000001143c */
[C---:B------:R-:W-:Y:S02]  /*1c30*/  IMAD R105, R106.reuse, R113, R105 ;  /* 0x000000716a697224 */ /* 0x040fe400078e0269 */
[----:B------:R-:W-:-:S04]  /*1c40*/  IMAD.WIDE.U32 R102, R106, R112, R102 ;  /* 0x000000706a667225 */ /* 0x000fc800078e0066 */
[----:B------:R-:W-:Y:S02]  /*1c50*/  IMAD.U32 R97, R97, 0x20, R6 ;  /* 0x0000002061617824 */ /* 0x000fe400078e0006 */
[----:B------:R-:W-:Y:S02]  /*1c60*/  IMAD.IADD R105, R103, 0x1, R105 ;  /* 0x0000000167697824 */ /* 0x000fe400078e0269 */
[----:B------:R-:W-:Y:S01]  /*1c70*/  IMAD.IADD R101, R99, 0x1, R101 ;  /* 0x0000000163657824 */ /* 0x000fe200078e0265 */
[----:B------:R-:W-:Y:S01]  /*1c80*/  @!P5 MOV R44, RZ ;  /* 0x000000ff002cd202 */ /* 0x000fe20000000f00 */
        /* <DEDUP_REMOVED lines=16> */
[----:B------:R-:W-:Y:S01]  /*1d90*/  USHF.L.U32 UR12, UR4, 0x6, URZ ;  /* 0x00000006040c7899 */ /* 0x000fe2000800063f */
[----:B------:R-:W-:Y:S01]  /*1da0*/  SHF.L.U32 R74, R111, 0x6, RZ ;  /* 0x000000066f4a7819 */ /* 0x000fe200000006ff */
[----:B------:R-:W-:Y:S01]  /*1db0*/  USHF.L.U64.HI UR13, UR4, 0x5, UR5 ;  /* 0x00000005040d7899 */ /* 0x000fe20008010205 */
[----:B------:R-:W-:Y:S01]  /*1dc0*/  IMAD R6, R143, UR9, R6 ;  /* 0x000000098f067c24 */ /* 0x000fe2000f8e0206 */
[----:B------:R-:W-:Y:S01]  /*1dd0*/  ULDC.64 UR8, c[0x0][0x348] ;  /* 0x0000d20000087ab9 */ /* 0x000fe20000000a00 */
[----:B------:R-:W-:Y:S01]  /*1de0*/  IMAD.IADD R15, R15, 0x1, R4 ;  /* 0x000000010f0f7824 */ /* 0x000fe200078e0204 */
[----:B------:R-:W-:Y:S01]  /*1df0*/  USHF.L.U32 UR18, UR4, 0x5, URZ ;  /* 0x0000000504127899 */ /* 0x000fe2000800063f */
[----:B------:R-:W-:Y:S01]  /*1e00*/  IMAD.IADD R13, R13, 0x1, R6 ;  /* 0x000000010d0d7824 */ /* 0x000fe200078e0206 */
[----:B------:R-:W-:Y:S01]  /*1e10*/  UIMAD.WIDE.U32 UR16, UR4, 0xc0, URZ ;  /* 0x000000c0041078a5 */ /* 0x000fe2000f8e003f */
[----:B------:R-:W-:Y:S01]  /*1e20*/  IMAD R11, R7, UR4, RZ ;  /* 0x00000004070b7c24 */ /* 0x000fe2000f8e02ff */
[----:B------:R-:W-:Y:S01]  /*1e30*/  SHF.L.U32 R66, R59, 0x6, RZ ;  /* 0x000000063b427819 */ /* 0x000fe200000006ff */
[-C--:B-1----:R-:W-:Y:S01]  /*1e40*/  IMAD R4, R7, R2.reuse, RZ ;  /* 0x0000000207047224 */ /* 0x082fe200078e02ff */
[----:B------:R-:W-:Y:S01]  /*1e50*/  ULDC UR23, c[0x0][0x2d0] ;  /* 0x0000b40000177ab9 */ /* 0x000fe20000000800 */
        /* <DEDUP_REMOVED lines=9> */
[----:B------:R-:W-:Y:S01]  /*1ef0*/  IADD3 R94, R106, 0x60, RZ ;  /* 0x000000606a5e7810 */ /* 0x000fe20007ffe0ff */
[----:B------:R-:W-:Y:S01]  /*1f00*/  USHF.L.U32 UR24, UR12, 0x1, URZ ;  /* 0x000000010c187899 */ /* 0x000fe2000800063f */
[----:B------:R-:W-:Y:S01]  /*1f10*/  SHF.R.S32.HI R65, RZ, 0x1f, R66 ;  /* 0x0000001fff417819 */ /* 0x000fe20000011442 */
[----:B------:R-:W-:Y:S01]  /*1f20*/  IMAD.IADD R44, R44, 0x1, R9 ;  /* 0x000000012c2c7824 */ /* 0x000fe200078e0209 */
[----:B--2---:R-:W-:Y:S01]  /*1f30*/  LEA R70, -R70, RZ, 0x7 ;  /* 0x000000ff46467211 */ /* 0x004fe200078e39ff */
[----:B------:R-:W-:Y:S01]  /*1f40*/  IMAD.IADD R7, R7, 0x1, R4 ;  /* 0x0000000107077824 */ /* 0x000fe200078e0204 */
[----:B------:R-:W-:Y:S01]  /*1f50*/  ULDC.U8 UR20, c[0x0][0x3c3] ;  /* 0x0000f0c000147ab9 */ /* 0x000fe20000000000 */
[C---:B------:R-:W-:Y:S01]  /*1f60*/  IMAD R87, R5.reuse, UR8, RZ ;  /* 0x0000000805577c24 */ /* 0x040fe2000f8e02ff */
[----:B------:R-:W-:Y:S01]  /*1f70*/  ULDC UR19, c[0x0][0x2e0] ;  /* 0x0000b80000137ab9 */ /* 0x000fe20000000800 */
[----:B------:R-:W-:Y:S01]  /*1f80*/  IMAD R83, R5, UR10, RZ ;  /* 0x0000000a05537c24 */ /* 0x000fe2000f8e02ff */
[----:B------:R-:W-:Y:S01]  /*1f90*/  ULDC.64 UR14, c[0x0][0x250] ;  /* 0x00009400000e7ab9 */ /* 0x000fe20000000a00 */
[----:B------:R-:W-:Y:S01]  /*1fa0*/  IMAD R44, R59, R44, RZ ;  /* 0x0000002c3b2c7224 */ /* 0x000fe200078e02ff */
[----:B------:R-:W-:Y:S01]  /*1fb0*/  USHF.L.U32 UR18, UR18, 0x1, URZ ;  /* 0x0000000112127899 */ /* 0x000fe2000800063f */
[----:B------:R-:W-:-:S02]  /*1fc0*/  IMAD R87, R0, UR9, R87 ;  /* 0x0000000900577c24 */ /* 0x000fc4000f8e0257 */
[C---:B------:R-:W-:Y:S01]  /*1fd0*/  IMAD.WIDE.U32 R6, R0.reuse, UR8, R6 ;  /* 0x0000000800067c25 */ /* 0x040fe2000f8e0006 */
[----:B------:R-:W-:Y:S01]  /*1fe0*/  ULDC.64 UR8, c[0x0][0x318] ;  /* 0x0000c60000087ab9 */ /* 0x000fe20000000a00 */
[----:B------:R-:W-:Y:S02]  /*1ff0*/  SHF.R.S32.HI R45, RZ, 0x1f, R44 ;  /* 0x0000001fff2d7819 */ /* 0x000fe4000001142c */
[----:B------:R-:W-:Y:S01]  /*2000*/  IMAD R83, R0, UR11, R83 ;  /* 0x0000000b00537c24 */ /* 0x000fe2000f8e0253 */
[-C--:B------:R-:W-:Y:S01]  /*2010*/  IADD3 R90, P3, R60, R44.reuse, RZ ;  /* 0x0000002c3c5a7210 */ /* 0x080fe20007f7e0ff */
[----:B------:R-:W-:Y:S01]  /*2020*/  IMAD.WIDE.U32 R4, R0, UR10, R12 ;  /* 0x0000000a00047c25 */ /* 0x000fe2000f8e000c */
[----:B------:R-:W-:Y:S01]  /*2030*/  IADD3 R44, P4, R61, R44, RZ ;  /* 0x0000002c3d2c7210 */ /* 0x000fe20007f9e0ff */
[----:B------:R-:W-:Y:S01]  /*2040*/  ULDC.64 UR10, c[0x0][0x320] ;  /* 0x0000c800000a7ab9 */ /* 0x000fe20000000a00 */
[----:B------:R-:W-:Y:S01]  /*2050*/  IADD3 R87, R7, R87, RZ ;  /* 0x0000005707577210 */ /* 0x000fe20007ffe0ff */
[----:B------:R-:W-:Y:S01]  /*2060*/  IMAD.IADD R83, R5, 0x1, R83 ;  /* 0x0000000105537824 */ /* 0x000fe200078e0253 */
[----:B------:R-:W-:Y:S01]  /*2070*/  LEA R86, P0, R6, UR8, 0x1 ;  /* 0x0000000806567c11 */ /* 0x000fe2000f8008ff */
[----:B------:R-:W-:Y:S01]  /*2080*/  IMAD.WIDE.U32 R8, R110, 0x40, RZ ;  /* 0x000000406e087825 */ /* 0x000fe200078e00ff */
[----:B------:R-:W-:Y:S01]  /*2090*/  LEA R82, P1, R4, UR10, 0x1 ;  /* 0x0000000a04527c11 */ /* 0x000fe2000f8208ff */
[----:B------:R-:W-:Y:S01]  /*20a0*/  UIMAD UR10, UR5, 0xc0, URZ ;  /* 0x000000c0050a78a4 */ /* 0x000fe2000f8e023f */
        /* <DEDUP_REMOVED lines=13> */
[----:B------:R-:W-:Y:S01]  /*2180*/  SHF.L.U64.HI R91, R90, 0x1, R91 ;  /* 0x000000015a5b7819 */ /* 0x000fe2000001025b */
[----:B------:R-:W-:Y:S01]  /*2190*/  USHF.L.U64.HI UR22, UR12, 0x1, UR11 ;  /* 0x000000010c167899 */ /* 0x000fe2000801020b */
[----:B------:R-:W-:Y:S01]  /*21a0*/  SHF.L.U32 R44, R44, 0x1, RZ ;  /* 0x000000012c2c7819 */ /* 0x000fe200000006ff */
[----:B------:R-:W-:Y:S01]  /*21b0*/  IMAD.SHL.U32 R90, R90, 0x2, RZ ;  /* 0x000000025a5a7824 */ /* 0x000fe200078e00ff */
[----:B------:R-:W-:Y:S01]  /*21c0*/  LEA.HI.X R77, R102, UR9, R105, 0x1, P1 ;  /* 0x00000009664d7c11 */ /* 0x000fe200088f0c69 */
[----:B------:R-:W-:Y:S01]  /*21d0*/  ULDC.64 UR8, c[0x0][0x360] ;  /* 0x0000d80000087ab9 */ /* 0x000fe20000000a00 */
[----:B------:R-:W-:Y:S01]  /*21e0*/  IMAD R5, R111, 0xc0, RZ ;  /* 0x000000c06f057824 */ /* 0x000fe200078e02ff */
[----:B------:R-:W-:Y:S01]  /*21f0*/  LEA.HI.X R81, R98, UR5, R101, 0x1, P0 ;  /* 0x0000000562517c11 */ /* 0x000fe200080f0c65 */
[C---:B------:R-:W-:Y:S01]  /*2200*/  IMAD.SHL.U32 R68, R59.reuse, 0x20, RZ ;  /* 0x000000203b447824 */ /* 0x040fe200078e00ff */
[----:B------:R-:W-:Y:S01]  /*2210*/  IADD3 R10, P1, R44, UR8, RZ ;  /* 0x000000082c0a7c10 */ /* 0x000fe2000ff3e0ff */
[----:B------:R-:W-:Y:S01]  /*2220*/  IMAD R64, R59, 0x60, RZ ;  /* 0x000000603b407824 */ /* 0x000fe200078e02ff */
[----:B------:R-:W-:Y:S01]  /*2230*/  ULDC.64 UR4, c[0x0][0x358] ;  /* 0x0000d60000047ab9 */ /* 0x000fe20000000a00 */
[----:B------:R-:W-:Y:S01]  /*2240*/  IMAD.WIDE.U32 R110, R110, 0xc0, RZ ;  /* 0x000000c06e6e7825 */ /* 0x000fe200078e00ff */
[C---:B------:R-:W-:Y:S01]  /*2250*/  IADD3 R88, P4, R90.reuse, UR8, RZ ;  /* 0x000000085a587c10 */ /* 0x040fe2000ff9e0ff */
[----:B------:R-:W-:Y:S01]  /*2260*/  UIADD3 UR25, UR17, UR10, URZ ;  /* 0x0000000a11197290 */ /* 0x000fe2000fffe03f */
        /* <DEDUP_REMOVED lines=18> */
[----:B------:R-:W-:Y:S01]  /*2390*/  IADD3.X R91, R91, UR5, RZ, P3, !PT ;  /* 0x000000055b5b7c10 */ /* 0x000fe20009ffe4ff */
[----:B------:R-:W-:Y:S01]  /*23a0*/  ULDC.64 UR12, c[0x0][0x238] ;  /* 0x00008e00000c7ab9 */ /* 0x000fe20000000a00 */
[----:B------:R-:W-:Y:S01]  /*23b0*/  IADD3.X R45, R45, UR5, RZ, P0, !PT ;  /* 0x000000052d2d7c10 */ /* 0x000fe200087fe4ff */
[----:B------:R-:W-:-:S06]  /*23c0*/  ULDC UR5, c[0x0][0x2e0] ;  /* 0x0000b80000057ab9 */ /* 0x000fcc0000000800 */
.L_x_4053:
[----:B------:R-:W-:Y:S05]  /*23d0*/  LEA R3, R11, 0xffffff80, 0x7 ;  /* 0xffffff800b037811 */ /* 0x000fea00078e38ff */
        /* <DEDUP_REMOVED lines=9> */
[C---:B------:R-:W-:Y:S02]  /*2470*/  @!P5 IADD3 R26, P0, R82.reuse, UR18, RZ ;  /* 0x00000012521adc10 */ /* 0x040fe4000ff1e0ff */
[----:B------:R-:W-:Y:S02]  /*2480*/  @!P5 LEA R24, P3, R141, R80, 0x1 ;  /* 0x000000508d18d211 */ /* 0x000fe400078608ff */
[----:B------:R-:W-:Y:S02]  /*2490*/  @!P5 IADD3.X R27, R83, UR21, RZ, P0, !PT ;  /* 0x00000015531bdc10 */ /* 0x000fe400087fe4ff */
        /* <DEDUP_REMOVED lines=79> */
.L_x_4027:
[----:B------:R-:W-:Y:S05]  /*2990*/  BSYNC B0 ;  /* 0x0000000000007941 */ /* 0x000fea0003800000 */
.L_x_4026:
        /* <DEDUP_REMOVED lines=57> */
.L_x_4029:
[----:B------:R-:W-:Y:S05]  /*2d30*/  BSYNC B0 ;  /* 0x0000000000007941 */ /* 0x000fea0003800000 */
.L_x_4028:
        /* <DEDUP_REMOVED lines=57> */
.L_x_4031:
[----:B------:R-:W-:Y:S05]  /*30d0*/  BSYNC B0 ;  /* 0x0000000000007941 */ /* 0x000fea0003800000 */
.L_x_4030:
        /* <DEDUP_REMOVED lines=62> */
.L_x_4033:
[----:B------:R-:W-:Y:S05]  /*34c0*/  BSYNC B0 ;  /* 0x0000000000007941 */ /* 0x000fea0003800000 */
.L_x_4032:
[C---:B------:R-:W-:Y:S01]  /*34d0*/  LEA R44, P3, R29.reuse, R44, 0x1 ;  /* 0x0000002c1d2c7211 */ /* 0x040fe200078608ff */
[----:B------:R-:W-:Y:S01]  /*34e0*/  IMAD.MOV.U32 R8, RZ, RZ, R10 ;  /* 0x000000ffff087224 */ /* 0x000fe200078e000a */
[----:B------:R-:W-:Y:S02]  /*34f0*/  UMOV UR4, UR19 ;  /* 0x0000001300047c82 */ /* 0x000fe40008000000 */
[C---:B------:R-:W-:Y:S02]  /*3500*/  LEA.HI.X.SX32 R45, R29.reuse, R45, 0x1, P3 ;  /* 0x0000002d1d2d7211 */ /* 0x040fe400018f0eff */
[C---:B------:R-:W-:Y:S04]  /*3510*/  LEA R10, P0, R29.reuse, R8, 0x1 ;  /* 0x000000081d0a7211 */ /* 0x040fe800078008ff */
[----:B------:R-:W-:Y:S01]  /*3520*/  LEA.HI.X.SX32 R9, R29, R9, 0x1, P0 ;  /* 0x000000091d097211 */ /* 0x000fe200000f0eff */
[----:B------:R-:W-:Y:S08]  /*3530*/  BRA `(.L_x_4034) ;  /* 0x00000018005c7947 */ /* 0x000ff00003800000 */
.L_x_4025:
        /* <DEDUP_REMOVED lines=14> */
[----:B------:R-:W-:Y:S02]  /*3620*/  MOV R121, RZ ;  /* 0x000000ff00797202 */ /* 0x000fe40000000f00 */
[C---:B------:R-:W-:Y:S02]  /*3630*/  SHF.L.U32 R29, R40.reuse, 0x10, RZ ;  /* 0x00000010281d7819 */ /* 0x040fe400000006ff */
[----:B------:R-:W-:Y:S01]  /*3640*/  LOP3.LUT R31, R40, 0xffff0000, RZ, 0xc0, !PT ;  /* 0xffff0000281f7812 */ /* 0x000fe200078ec0ff */
[----:B------:R-:W-:Y:S01]  /*3650*/  IMAD.U32 R40, R43, 0x10000, RZ ;  /* 0x000100002b287824 */ /* 0x000fe200078e00ff */
[----:B------:R-:W-:Y:S02]  /*3660*/  LOP3.LUT R35, R41, 0xffff0000, RZ, 0xc0, !PT ;  /* 0xffff000029237812 */ /* 0x000fe400078ec0ff */
[C---:B------:R-:W-:Y:S01]  /*3670*/  SHF.L.U32 R36, R42.reuse, 0x10, RZ ;  /* 0x000000102a247819 */ /* 0x040fe200000006ff */
[----:B------:R-:W-:Y:S01]  /*3680*/  @P6 IMAD R119, RZ, RZ, -UR23 ;  /* 0x80000017ff776e24 */ /* 0x000fe2000f8e02ff */
[----:B------:R-:W-:Y:S01]  /*3690*/  LOP3.LUT R39, R42, 0xffff0000, RZ, 0xc0, !PT ;  /* 0xffff00002a277812 */ /* 0x000fe200078ec0ff */
[----:B------:R-:W-:Y:S01]  /*36a0*/  @P6 IMAD R117, RZ, RZ, -UR23 ;  /* 0x80000017ff756e24 */ /* 0x000fe2000f8e02ff */
[----:B------:R-:W-:Y:S01]  /*36b0*/  LOP3.LUT R43, R43, 0xffff0000, RZ, 0xc0, !PT ;  /* 0xffff00002b2b7812 */ /* 0x000fe200078ec0ff */
[----:B------:R-:W-:Y:S01]  /*36c0*/  @P6 IMAD R121, RZ, RZ, -UR23 ;  /* 0x80000017ff796e24 */ /* 0x000fe2000f8e02ff */
[C---:B--2---:R-:W-:Y:S04]  /*36d0*/  LEA R12, P0, R119.reuse, R86, 0x1 ;  /* 0x00000056770c7211 */ /* 0x044fe800078008ff */
[----:B------:R-:W-:Y:S02]  /*36e0*/  LEA.HI.X.SX32 R13, R119, R87, 0x1, P0 ;  /* 0x00000057770d7211 */ /* 0x000fe400000f0eff */
[C---:B------:R-:W-:Y:S03]  /*36f0*/  LEA R122, P0, R117.reuse, R88, 0x1 ;  /* 0x00000058757a7211 */ /* 0x040fe600078008ff */
[----:B------:R-:W2:Y:S01]  /*3700*/  LDG.E.128 R20, desc[UR6][R12.64] ;  /* 0x000000060c147981 */ /* 0x000ea2000c1e1d00 */
[----:B------:R-:W-:Y:S02]  /*3710*/  LEA.HI.X.SX32 R123, R117, R89, 0x1, P0 ;  /* 0x00000059757b7211 */ /* 0x000fe400000f0eff */
[C---:B------:R-:W-:Y:S04]  /*3720*/  LEA R46, P0, R121.reuse, R90, 0x1 ;  /* 0x0000005a792e7211 */ /* 0x040fe800078008ff */
[----:B------:R-:W-:Y:S01]  /*3730*/  LEA.HI.X.SX32 R47, R121, R91, 0x1, P0 ;  /* 0x0000005b792f7211 */ /* 0x000fe200000f0eff */
[----:B------:R-:W3:Y:S08]  /*3740*/  LDG.E.128 R116, desc[UR6][R122.64] ;  /* 0x000000067a747981 */ /* 0x000ef0000c1e1d00 */
        /* <DEDUP_REMOVED lines=8> */
[----:B------:R-:W-:Y:S01]  /*37d0*/  IMAD.U32 R14, R119, 0x10000, RZ ;  /* 0x00010000770e7824 */ /* 0x000fe200078e00ff */
[----:B------:R-:W-:Y:S02]  /*37e0*/  LOP3.LUT R27, R116, 0xffff0000, RZ, 0xc0, !PT ;  /* 0xffff0000741b7812 */ /* 0x000fe400078ec0ff */
        /* <DEDUP_REMOVED lines=43> */
.L_x_4038:
[----:B------:R-:W-:Y:S05]  /*3aa0*/  BSYNC B0 ;  /* 0x0000000000007941 */ /* 0x000fea0003800000 */
.L_x_4037:
[----:B-----5:R3:W-:Y:S02]  /*3ab0*/  STG.E.128 desc[UR6][R78.64], R40 ;  /* 0x000000284e007986 */ /* 0x0207e4000c101d06 */
.L_x_4036:
[----:B------:R-:W-:Y:S05]  /*3ac0*/  BSYNC B1 ;  /* 0x0000000000017941 */ /* 0x000fea0003800000 */
.L_x_4035:
        /* <DEDUP_REMOVED lines=23> */
[----:B--2---:R-:W-:Y:S02]  /*3c40*/  LEA R12, P0, R116, R118, 0x1 ;  /* 0x00000076740c7211 */ /* 0x004fe400078008ff */
[----:B------:R-:W-:Y:S02]  /*3c50*/  IADD3 R79, P6, R68, R114, RZ ;  /* 0x00000072444f7210 */ /* 0x000fe40007fde0ff */
[----:B------:R-:W-:Y:S02]  /*3c60*/  LEA.HI.X.SX32 R13, R116, R119, 0x1, P0 ;  /* 0x00000077740d7211 */ /* 0x000fe400000f0eff */
[----:B------:R-:W-:Y:S02]  /*3c70*/  LEA.HI.X.SX32 R114, R114, R67, 0x1, P6 ;  /* 0x0000004372727211 */ /* 0x000fe400030f0eff */
[C---:B---3--:R-:W-:Y:S01]  /*3c80*/  LEA R118, P0, R79.reuse, R88, 0x1 ;  /* 0x000000584f767211 */ /* 0x048fe200078008ff */
[----:B------:R-:W2:Y:S03]  /*3c90*/  LDG.E.128 R20, desc[UR6][R12.64] ;  /* 0x000000060c147981 */ /* 0x000ea6000c1e1d00 */
        /* <DEDUP_REMOVED lines=15> */
[----:B------:R-:W-:Y:S02]  /*3d90*/  SHF.L.U32 R20, R21, 0x10, RZ ;  /* 0x0000001015147819 */ /* 0x000fe400000006ff */
[C---:B---3--:R-:W-:Y:S01]  /*3da0*/  LOP3.LUT R27, R116.reuse, 0xffff0000, RZ, 0xc0, !PT ;  /* 0xffff0000741b7812 */ /* 0x048fe200078ec0ff */
[----:B------:R-:W-:Y:S01]  /*3db0*/  IMAD.U32 R26, R116, 0x10000, RZ ;  /* 0x00010000741a7824 */ /* 0x000fe200078e00ff */
[C---:B------:R-:W-:Y:S02]  /*3dc0*/  SHF.L.U32 R23, R117.reuse, 0x10, RZ ;  /* 0x0000001075177819 */ /* 0x040fe400000006ff */
[----:B------:R-:W-:Y:S01]  /*3dd0*/  LOP3.LUT R22, R117, 0xffff0000, RZ, 0xc0, !PT ;  /* 0xffff000075167812 */ /* 0x000fe200078ec0ff */
[----:B------:R-:W-:Y:S01]  /*3de0*/  @!P5 FADD.FTZ R26, -R26, -RZ ;  /* 0x800000ff1a1ad221 */ /* 0x000fe20000010100 */
[----:B------:R-:W-:Y:S01]  /*3df0*/  LOP3.LUT R19, R21, 0xffff0000, RZ, 0xc0, !PT ;  /* 0xffff000015137812 */ /* 0x000fe200078ec0ff */
[C---:B------:R-:W-:Y:S01]  /*3e00*/  IMAD.U32 R21, R118.reuse, 0x10000, RZ ;  /* 0x0001000076157824 */ /* 0x040fe200078e00ff */
[----:B------:R-:W-:Y:S01]  /*3e10*/  LOP3.LUT R16, R118, 0xffff0000, RZ, 0xc0, !PT ;  /* 0xffff000076107812 */ /* 0x000fe200078ec0ff */
[----:B------:R-:W-:Y:S01]  /*3e20*/  @!P5 FADD.FTZ R27, -R27, -RZ ;  /* 0x800000ff1b1bd221 */ /* 0x000fe20000010100 */
[----:B------:R-:W-:Y:S01]  /*3e30*/  SHF.L.U32 R14, R119, 0x10, RZ ;  /* 0x00000010770e7819 */ /* 0x000fe200000006ff */
        /* <DEDUP_REMOVED lines=8> */
[C---:B------:R-:W-:Y:S01]  /*3ec0*/  SHF.L.U32 R33, R49.reuse, 0x10, RZ ;  /* 0x0000001031217819 */ /* 0x040fe200000006ff */
        /* <DEDUP_REMOVED lines=26> */
.L_x_4042:
[----:B------:R-:W-:Y:S05]  /*4070*/  BSYNC B0 ;  /* 0x0000000000007941 */ /* 0x000fea0003800000 */
.L_x_4041:
[----:B-----5:R4:W-:Y:S02]  /*4080*/  STG.E.128 desc[UR6][R120.64], R40 ;  /* 0x0000002878007986 */ /* 0x0209e4000c101d06 */
.L_x_4040:
[----:B------:R-:W-:Y:S05]  /*4090*/  BSYNC B1 ;  /* 0x0000000000017941 */ /* 0x000fea0003800000 */
.L_x_4039:
        /* <DEDUP_REMOVED lines=90> */
.L_x_4046:
[----:B------:R-:W-:Y:S05]  /*4640*/  BSYNC B0 ;  /* 0x0000000000007941 */ /* 0x000fea0003800000 */
.L_x_4045:
[----:B-----5:R4:W-:Y:S02]  /*4650*/  STG.E.128 desc[UR6][R120.64], R40 ;  /* 0x0000002878007986 */ /* 0x0209e4000c101d06 */
.L_x_4044:
[----:B------:R-:W-:Y:S05]  /*4660*/  BSYNC B1 ;  /* 0x0000000000017941 */ /* 0x000fea0003800000 */
.L_x_4043:
[----:B------:R-:W-:Y:S04]  /*4670*/  BSSY B1, `(.L_x_4047) ;  /* 0x0000060000017945 */ /* 0x000fe80003800000 */
[----:B------:R-:W-:Y:S05]  /*4680*/  @P3 BRA `(.L_x_4048) ;  /* 0x0000000400783947 */ /* 0x000fea0003800000 */
[----:B--2---:R-:W2:Y:S01]  /*4690*/  LDC.64 R2, c[0x0][0x338] ;  /* 0x0000ce00ff027b82 */ /* 0x004ea20000000a00 */
[----:B------:R-:W-:Y:S01]  /*46a0*/  ISETP.GE.AND P0, PT, R84, UR4, PT ;  /* 0x0000000454007c0c */ /* 0x000fe2000bf06270 */
[----:B------:R-:W-:Y:S01]  /*46b0*/  BSSY B0, `(.L_x_4049) ;  /* 0x000005a000007945 */ /* 0x000fe20003800000 */
[----:B---3--:R-:W-:Y:S01]  /*46c0*/  MOV R79, R77 ;  /* 0x0000004d004f7202 */ /* 0x008fe20000000f00 */
[----:B--2---:R-:W-:Y:S04]  /*46d0*/  IMAD.WIDE.U32 R116, R2, 0xc0, R86 ;  /* 0x000000c002747825 */ /* 0x004fe800078e0056 */
[----:B------:R-:W-:Y:S05]  /*46e0*/  IMAD R3, R3, 0xc0, RZ ;  /* 0x000000c003037824 */ /* 0x000fea00078e02ff */
[----:B------:R-:W-:Y:S02]  /*46f0*/  IADD3 R117, R117, R3, RZ ;  /* 0x0000000375757210 */ /* 0x000fe40007ffe0ff */
[----:B------:R-:W2:Y:S03]  /*4700*/  LDC.64 R2, c[0x0][0x248] ;  /* 0x00009200ff027b82 */ /* 0x000ea60000000a00 */
[----:B----4-:R3:W5:Y:S01]  /*4710*/  LDG.E.128 R40, desc[UR6][R116.64] ;  /* 0x0000000674287981 */ /* 0x010762000c1e1d00 */
[----:B--2---:R-:W-:Y:S04]  /*4720*/  IMAD.WIDE.U32 R120, R2, 0xc0, R78 ;  /* 0x000000c002787825 */ /* 0x004fe800078e004e */
[----:B------:R-:W-:Y:S05]  /*4730*/  IMAD R3, R3, 0xc0, RZ ;  /* 0x000000c003037824 */ /* 0x000fea00078e02ff */
[----:B------:R-:W-:Y:S01]  /*4740*/  IADD3 R121, R121, R3, RZ ;  /* 0x0000000379797210 */ /* 0x000fe20007ffe0ff */
[----:B---3--:R-:W-:Y:S06]  /*4750*/  @P0 BRA `(.L_x_4050) ;  /* 0x00000004003c0947 */ /* 0x008fec0003800000 */
        /* <DEDUP_REMOVED lines=12> */
[C---:B------:R-:W-:Y:S02]  /*4820*/  LEA R12, P0, R115.reuse, R116, 0x1 ;  /* 0x00000074730c7211 */ /* 0x040fe400078008ff */
[----:B------:R-:W-:Y:S02]  /*4830*/  IADD3 R79, P4, R64, R114, RZ ;  /* 0x00000072404f7210 */ /* 0x000fe40007f9e0ff */
[----:B------:R-:W-:Y:S02]  /*4840*/  LEA.HI.X.SX32 R13, R115, R117, 0x1, P0 ;  /* 0x00000075730d7211 */ /* 0x000fe400000f0eff */
[----:B------:R-:W-:Y:S02]  /*4850*/  LEA.HI.X.SX32 R114, R114, R63, 0x1, P4 ;  /* 0x0000003f72727211 */ /* 0x000fe400020f0eff */
[C---:B------:R-:W-:Y:S01]  /*4860*/  LEA R116, P0, R79.reuse, R88, 0x1 ;  /* 0x000000584f747211 */ /* 0x040fe200078008ff */
[----:B------:R-:W2:Y:S03]  /*4870*/  LDG.E.128 R20, desc[UR6][R12.64] ;  /* 0x000000060c147981 */ /* 0x000ea6000c1e1d00 */
[----:B------:R-:W-:Y:S01]  /*4880*/  LEA.HI.X R117, R79, R89, R114, 0x1, P0 ;  /* 0x000000594f757211 */ /* 0x000fe200000f0c72 */
[----:B------:R-:W-:Y:S02]  /*4890*/  IMAD.MOV.U32 R114, RZ, RZ, RZ ;  /* 0x000000ffff727224 */ /* 0x000fe400078e00ff */
[----:B------:R-:W-:Y:S03]  /*48a0*/  @P3 IMAD R114, RZ, RZ, -UR23 ;  /* 0x80000017ff723e24 */ /* 0x000fe6000f8e02ff */
[----:B------:R-:W3:Y:S02]  /*48b0*/  LDG.E.128 R116, desc[UR6][R116.64] ;  /* 0x0000000674747981 */ /* 0x000ee4000c1e1d00 */
[----:B------:R-:W-:Y:S04]  /*48c0*/  IADD3 R79, P0, R64, R114, RZ ;  /* 0x00000072404f7210 */ /* 0x000fe80007f1e0ff */
[----:B------:R-:W-:Y:S02]  /*48d0*/  LEA.HI.X.SX32 R114, R114, R63, 0x1, P0 ;  /* 0x0000003f72727211 */ /* 0x000fe400000f0eff */
[C---:B------:R-:W-:Y:S04]  /*48e0*/  LEA R46, P0, R79.reuse, R90, 0x1 ;  /* 0x0000005a4f2e7211 */ /* 0x040fe800078008ff */
[----:B------:R-:W-:Y:S05]  /*48f0*/  LEA.HI.X R47, R79, R91, R114, 0x1, P0 ;  /* 0x0000005b4f2f7211 */ /* 0x000fea00000f0c72 */
[----:B------:R-:W4:Y:S01]  /*4900*/  LDG.E.128 R48, desc[UR6][R46.64] ;  /* 0x000000062e307981 */ /* 0x000f22000c1e1d00 */
[C---:B--2---:R-:W-:Y:S01]  /*4910*/  LOP3.LUT R13, R23.reuse, 0xffff0000, RZ, 0xc0, !PT ;  /* 0xffff0000170d7812 */ /* 0x044fe200078ec0ff */
[----:B------:R-:W-:Y:S01]  /*4920*/  IMAD.U32 R15, R23, 0x10000, RZ ;  /* 0x00010000170f7824 */ /* 0x000fe200078e00ff */
[----:B------:R-:W-:Y:S01]  /*4930*/  SHF.L.U32 R18, R22, 0x10, RZ ;  /* 0x0000001016127819 */ /* 0x000fe200000006ff */
[----:B------:R-:W-:Y:S01]  /*4940*/  IMAD.U32 R25, R20, 0x10000, RZ ;  /* 0x0001000014197824 */ /* 0x000fe200078e00ff */
[----:B------:R-:W-:Y:S02]  /*4950*/  LOP3.LUT R17, R22, 0xffff0000, RZ, 0xc0, !PT ;  /* 0xffff000016117812 */ /* 0x000fe400078ec0ff */
[----:B------:R-:W-:Y:S01]  /*4960*/  LOP3.LUT R24, R20, 0xffff0000, RZ, 0xc0, !PT ;  /* 0xffff000014187812 */ /* 0x000fe200078ec0ff */
[C---:B------:R-:W-:Y:S01]  /*4970*/  IMAD.U32 R20, R21.reuse, 0x10000, RZ ;  /* 0x0001000015147824 */ /* 0x040fe200078e00ff */
[----:B------:R-:W-:Y:S01]  /*4980*/  LOP3.LUT R19, R21, 0xffff0000, RZ, 0xc0, !PT ;  /* 0xffff000015137812 */ /* 0x000fe200078ec0ff */
        /* <DEDUP_REMOVED lines=19> */
[C---:B------:R-:W-:Y:S01]  /*4ac0*/  SHF.L.U32 R33, R49.reuse, 0x10, RZ ;  /* 0x0000001031217819 */ /* 0x040fe200000006ff */
[----:B------:R-:W-:Y:S01]  /*4ad0*/  @!P3 FADD.FTZ R14, -R14, -RZ ;  /* 0x800000ff0e0eb221 */ /* 0x000fe20000010100 */
[----:B------:R-:W-:Y:S01]  /*4ae0*/  LOP3.LUT R34, R49, 0xffff0000, RZ, 0xc0, !PT ;  /* 0xffff000031227812 */ /* 0x000fe200078ec0ff */
        /* <DEDUP_REMOVED lines=22> */
.L_x_4050:
[----:B------:R-:W-:Y:S05]  /*4c50*/  BSYNC B0 ;  /* 0x0000000000007941 */ /* 0x000fea0003800000 */
.L_x_4049:
[----:B-----5:R2:W-:Y:S02]  /*4c60*/  STG.E.128 desc[UR6][R120.64], R40 ;  /* 0x0000002878007986 */ /* 0x0205e4000c101d06 */
.L_x_4048:
[----:B------:R-:W-:Y:S05]  /*4c70*/  BSYNC B1 ;  /* 0x0000000000017941 */ /* 0x000fea0003800000 */
.L_x_4047:
        /* <DEDUP_REMOVED lines=8> */
.L_x_4024:
        /* <DEDUP_REMOVED lines=10> */
[-C--:B------:R-:W-:Y:S02]  /*4da0*/  @!P5 LEA R22, P6, R139, R78.reuse, 0x1 ;  /* 0x0000004e8b16d211 */ /* 0x080fe400078c08ff */
        /* <DEDUP_REMOVED lines=9> */
[----:B------:R-:W-:Y:S04]  /*4e40*/  @!P3 IMAD.WIDE.U32 R16, R2, 0xc0, R78 ;  /* 0x000000c00210b825 */ /* 0x000fe800078e004e */
[----:B------:R-:W-:Y:S01]  /*4e50*/  @!P3 IMAD.IADD R17, R17, 0x1, R3 ;  /* 0x000000011111b824 */ /* 0x000fe200078e0203 */
[----:B---3--:R1:W-:Y:S04]  /*4e60*/  @!P5 STG.E.128 desc[UR6][R22.64], R4 ;  /* 0x000000041600d986 */ /* 0x0083e8000c101d06 */
[----:B------:R-:W2:Y:S04]  /*4e70*/  @!P4 LDG.E.128 R12, desc[UR6][R12.64] ;  /* 0x000000060c0cc981 */ /* 0x000ea8000c1e1d00 */
[----:B--2---:R2:W-:Y:S04]  /*4e80*/  @!P4 STG.E.128 desc[UR6][R18.64], R12 ;  /* 0x0000000c1200c986 */ /* 0x0045e8000c101d06 */
[----:B-1----:R-:W3:Y:S04]  /*4e90*/  @!P3 LDG.E.128 R4, desc[UR6][R20.64] ;  /* 0x000000061404b981 */ /* 0x002ee8000c1e1d00 */
[----:B---3--:R2:W-:Y:S02]  /*4ea0*/  @!P3 STG.E.128 desc[UR6][R16.64], R4 ;  /* 0x000000041000b986 */ /* 0x0085e4000c101d06 */
.L_x_4034:
        /* <DEDUP_REMOVED lines=9> */
[----:B------:R-:W1:Y:S01]  /*4f40*/  LDC R4, c[0x0][0x380] ;  /* 0x0000e000ff047b82 */ /* 0x000e620000000800 */
[----:B------:R-:W-:Y:S02]  /*4f50*/  SHF.L.U32 R3, R11, 0x7, RZ ;  /* 0x000000070b037819 */ /* 0x000fe400000006ff */
[----:B------:R-:W-:Y:S03]  /*4f60*/  MOV R18, RZ ;  /* 0x000000ff00127202 */ /* 0x000fe60000000f00 */
[C---:B------:R-:W-:Y:S02]  /*4f70*/  VIADD R2, R3.reuse, 0xffffff00 ;  /* 0xffffff0003027836 */ /* 0x040fe40000000000 */
[----:B------:R-:W-:Y:S03]  /*4f80*/  VIADD R3, R3, 0xffffff80 ;  /* 0xffffff8003037836 */ /* 0x000fe60000000000 */
[-C--:B---34-:R-:W-:Y:S02]  /*4f90*/  IABS R13, R2.reuse ;  /* 0x00000002000d7213 */ /* 0x098fe40000000000 */
[----:B------:R-:W-:Y:S02]  /*4fa0*/  IABS R15, R3 ;  /* 0x00000003000f7213 */ /* 0x000fe40000000000 */
[----:B------:R-:W-:Y:S02]  /*4fb0*/  IADD3 R0, -R3, R2, RZ ;  /* 0x0000000203007210 */ /* 0x000fe40007ffe1ff */
[-C--:B-1----:R-:W-:Y:S02]  /*4fc0*/  IABS R7, R4.reuse ;  /* 0x0000000400077213 */ /* 0x082fe40000000000 */
[----:B------:R-:W-:Y:S02]  /*4fd0*/  LOP3.LUT R5, RZ, R4, RZ, 0x33, !PT ;  /* 0x00000004ff057212 */ /* 0x000fe400078e33ff */
[----:B------:R-:W1:Y:S10]  /*4fe0*/  I2F.RP R16, R7 ;  /* 0x0000000700107306 */ /* 0x000e740000209400 */
[----:B-1----:R-:W1:Y:S02]  /*4ff0*/  MUFU.RCP R12, R16 ;  /* 0x00000010000c7308 */ /* 0x002e640000001000 */
[----:B-1----:R-:W-:Y:S08]  /*5000*/  VIADD R14, R12, 0xffffffe ;  /* 0x0ffffffe0c0e7836 */ /* 0x002ff00000000000 */
[----:B------:R-:W1:Y:S02]  /*5010*/  F2I.FTZ.U32.TRUNC.NTZ R19, R14 ;  /* 0x0000000e00137305 */ /* 0x000e64000021f000 */
[--C-:B-1----:R-:W-:Y:S04]  /*5020*/  IMAD.MOV R12, RZ, RZ, -R19.reuse ;  /* 0x000000ffff0c7224 */ /* 0x102fe800078e0a13 */
[----:B------:R-:W-:Y:S04]  /*5030*/  IMAD R12, R12, R7, RZ ;  /* 0x000000070c0c7224 */ /* 0x000fe800078e02ff */
[----:B------:R-:W-:Y:S06]  /*5040*/  IMAD.HI.U32 R12, R19, R12, R18 ;  /* 0x0000000c130c7227 */ /* 0x000fec00078e0012 */
[C---:B------:R-:W-:Y:S04]  /*5050*/  IMAD.HI.U32 R8, R12.reuse, R15, RZ ;  /* 0x0000000f0c087227 */ /* 0x040fe800078e00ff */
[----:B------:R-:W-:Y:S04]  /*5060*/  IMAD.HI.U32 R6, R12, R13, RZ ;  /* 0x0000000d0c067227 */ /* 0x000fe800078e00ff */
[----:B------:R-:W-:Y:S02]  /*5070*/  IMAD.MOV R14, RZ, RZ, -R8 ;  /* 0x000000ffff0e7224 */ /* 0x000fe400078e0a08 */
[----:B------:R-:W-:Y:S02]  /*5080*/  IMAD.MOV R12, RZ, RZ, -R6 ;  /* 0x000000ffff0c7224 */ /* 0x000fe400078e0a06 */
[C---:B------:R-:W-:Y:S02]  /*5090*/  IMAD R15, R7.reuse, R14, R15 ;  /* 0x0000000e070f7224 */ /* 0x040fe400078e020f */
[----:B------:R-:W-:Y:S01]  /*50a0*/  IMAD R13, R7, R12, R13 ;  /* 0x0000000c070d7224 */ /* 0x000fe200078e020d */
[-C--:B------:R-:W-:Y:S02]  /*50b0*/  LOP3.LUT R12, R3, R4.reuse, RZ, 0x3c, !PT ;  /* 0x00000004030c7212 */ /* 0x080fe400078e3cff */
[C---:B------:R-:W-:Y:S02]  /*50c0*/  ISETP.GT.U32.AND P0, PT, R7.reuse, R15, PT ;  /* 0x0000000f0700720c */ /* 0x040fe40003f04070 */
[----:B------:R-:W-:Y:S11]  /*50d0*/  ISETP.GT.U32.AND P4, PT, R7, R13, PT ;  /* 0x0000000d0700720c */ /* 0x000ff60003f84070 */
[----:B------:R-:W-:Y:S02]  /*50e0*/  @!P0 IMAD.IADD R15, R15, 0x1, -R7 ;  /* 0x000000010f0f8824 */ /* 0x000fe400078e0a07 */
[-C--:B------:R-:W-:Y:S01]  /*50f0*/  @!P4 IADD3 R13, R13, -R7.reuse, RZ ;  /* 0x800000070d0dc210 */ /* 0x080fe20007ffe0ff */
[----:B------:R-:W-:Y:S01]  /*5100*/  @!P0 VIADD R8, R8, 0x1 ;  /* 0x0000000108088836 */ /* 0x000fe20000000000 */
[----:B------:R-:W-:Y:S02]  /*5110*/  @!P4 IADD3 R6, R6, 0x1, RZ ;  /* 0x000000010606c810 */ /* 0x000fe40007ffe0ff */
[-C--:B------:R-:W-:Y:S02]  /*5120*/  ISETP.GE.U32.AND P5, PT, R13, R7.reuse, PT ;  /* 0x000000070d00720c */ /* 0x080fe40003fa6070 */
[----:B------:R-:W-:Y:S02]  /*5130*/  ISETP.GE.U32.AND P6, PT, R15, R7, PT ;  /* 0x000000070f00720c */ /* 0x000fe40003fc6070 */
[----:B------:R-:W-:Y:S02]  /*5140*/  LOP3.LUT R7, R2, R4, RZ, 0x3c, !PT ;  /* 0x0000000402077212 */ /* 0x000fe400078e3cff */
[----:B------:R-:W-:Y:S02]  /*5150*/  ISETP.GE.AND P4, PT, R12, RZ, PT ;  /* 0x000000ff0c00720c */ /* 0x000fe40003f86270 */
[----:B------:R-:W-:Y:S02]  /*5160*/  ISETP.GE.AND P3, PT, R7, RZ, PT ;  /* 0x000000ff0700720c */ /* 0x000fe40003f66270 */
[----:B------:R-:W-:Y:S03]  /*5170*/  ISETP.NE.AND P0, PT, R4, RZ, PT ;  /* 0x000000ff0400720c */ /* 0x000fe60003f05270 */
[----:B------:R-:W-:Y:S02]  /*5180*/  @P5 IADD3 R6, R6, 0x1, RZ ;  /* 0x0000000106065810 */ /* 0x000fe40007ffe0ff */
[----:B------:R-:W-:Y:S04]  /*5190*/  @P6 VIADD R8, R8, 0x1 ;  /* 0x0000000108086836 */ /* 0x000fe80000000000 */
[----:B------:R-:W-:Y:S02]  /*51a0*/  @!P4 IMAD.MOV R8, RZ, RZ, -R8 ;  /* 0x000000ffff08c224 */ /* 0x000fe400078e0a08 */
[----:B------:R-:W-:Y:S04]  /*51b0*/  @!P3 IADD3 R6, -R6, RZ, RZ ;  /* 0x000000ff0606b210 */ /* 0x000fe80007ffe1ff */
        /* <DEDUP_REMOVED lines=11> */
[----:B------:R-:W-:Y:S02]  /*5270*/  SHF.R.S32.HI R13, RZ, 0x1f, R0 ;  /* 0x0000001fff0d7819 */ /* 0x000fe40000011400 */
[----:B--2---:R-:W-:Y:S03]  /*5280*/  IADD3 R16, -R12, R7, RZ ;  /* 0x000000070c107210 */ /* 0x004fe60007ffe1ff */
[C---:B------:R-:W-:Y:S02]  /*5290*/  IMAD R12, R13.reuse, UR14, RZ ;  /* 0x0000000e0d0c7c24 */ /* 0x040fe4000f8e02ff */
[----:B------:R-:W-:Y:S01]  /*52a0*/  IMAD R13, R13, UR8, RZ ;  /* 0x000000080d0d7c24 */ /* 0x000fe2000f8e02ff */
[----:B------:R-:W-:Y:S01]  /*52b0*/  SHF.R.S32.HI R14, RZ, 0x1f, R16 ;  /* 0x0000001fff0e7819 */ /* 0x000fe20000011410 */
[----:B------:R-:W-:Y:S04]  /*52c0*/  IMAD.WIDE.U32 R18, R16, UR10, RZ ;  /* 0x0000000a10127c25 */ /* 0x000fe8000f8e00ff */
[----:B------:R-:W-:Y:S02]  /*52d0*/  IMAD R7, R14, UR10, RZ ;  /* 0x0000000a0e077c24 */ /* 0x000fe4000f8e02ff */
[----:B------:R-:W-:Y:S02]  /*52e0*/  IMAD R12, R0, UR15, R12 ;  /* 0x0000000f000c7c24 */ /* 0x000fe4000f8e020c */
[----:B------:R-:W-:Y:S02]  /*52f0*/  IMAD R7, R16, UR11, R7 ;  /* 0x0000000b10077c24 */ /* 0x000fe4000f8e0207 */
[----:B------:R-:W-:Y:S02]  /*5300*/  IMAD.IADD R21, R21, 0x1, R12 ;  /* 0x0000000115157824 */ /* 0x000fe400078e020c */
[----:B------:R-:W-:Y:S01]  /*5310*/  IMAD R13, R0, UR9, R13 ;  /* 0x00000009000d7c24 */ /* 0x000fe2000f8e020d */
[----:B------:R-:W-:Y:S01]  /*5320*/  IADD3 R19, R19, R7, RZ ;  /* 0x0000000713137210 */ /* 0x000fe20007ffe0ff */
[----:B------:R-:W-:Y:S02]  /*5330*/  IMAD R7, R14, UR12, RZ ;  /* 0x0000000c0e077c24 */ /* 0x000fe4000f8e02ff */
[----:B------:R-:W-:Y:S04]  /*5340*/  IMAD.WIDE.U32 R20, R16, UR12, R20 ;  /* 0x0000000c10147c25 */ /* 0x000fe8000f8e0014 */
[----:B------:R-:W-:Y:S01]  /*5350*/  IMAD.WIDE.U32 R18, R0, UR8, R18 ;  /* 0x0000000800127c25 */ /* 0x000fe2000f8e0012 */
[----:B------:R-:W-:Y:S03]  /*5360*/  LEA R80, P3, R20, R80, 0x1 ;  /* 0x0000005014507211 */ /* 0x000fe600078608ff */
[----:B------:R-:W-:Y:S01]  /*5370*/  IMAD R7, R16, UR13, R7 ;  /* 0x0000000d10077c24 */ /* 0x000fe2000f8e0207 */
[C---:B------:R-:W-:Y:S02]  /*5380*/  LEA R78, P0, R18.reuse, R78, 0x1 ;  /* 0x0000004e124e7211 */ /* 0x040fe400078008ff */
[----:B------:R-:W-:Y:S01]  /*5390*/  IADD3 R14, R19, R13, RZ ;  /* 0x0000000d130e7210 */ /* 0x000fe20007ffe0ff */
[----:B------:R-:W-:Y:S03]  /*53a0*/  IMAD.IADD R12, R21, 0x1, R7 ;  /* 0x00000001150c7824 */ /* 0x000fe600078e0207 */
[----:B------:R-:W-:Y:S02]  /*53b0*/  LEA.HI.X R77, R18, R77, R14, 0x1, P0 ;  /* 0x0000004d124d7211 */ /* 0x000fe400000f0c0e */
[----:B------:R-:W-:Y:S01]  /*53c0*/  LEA.HI.X R81, R20, R81, R12, 0x1, P3 ;  /* 0x0000005114517211 */ /* 0x000fe200018f0c0c */
[----:B------:R-:W-:Y:S06]  /*53d0*/  BRA `(.L_x_4052) ;  /* 0x0000000000247947 */ /* 0x000fec0003800000 */
.L_x_4051:
        /* <DEDUP_REMOVED lines=9> */
.L_x_4052:
[----:B------:R-:W-:Y:S04]  /*5470*/  IADD3 R11, R11, -0x1, RZ ;  /* 0xffffffff0b0b7810 */ /* 0x000fe80007ffe0ff */
[----:B------:R-:W-:Y:S11]  /*5480*/  ISETP.GT.AND P0, PT, R11, R69, PT ;  /* 0x000000450b00720c */ /* 0x000ff60003f04270 */
[----:B------:R-:W-:Y:S02]  /*5490*/  @!UPT UIADD3 URZ, URZ, URZ, URZ ;  /* 0x0000003f3f3ff290 */ /* 0x000fe4000fffe03f */
[----:B------:R-:W-:Y:S05]  /*54a0*/  @P0 BRA `(.L_x_4053) ;  /* 0xffffffcc00c80947 */ /* 0x000fea000383ffff */
.L_x_4023:
[----:B------:R-:W1:Y:S01]  /*54b0*/  S2UR UR4, SR_CgaCtaId ;  /* 0x00000000000479c3 */ /* 0x000e620000008800 */
[----:B------:R-:W-:Y:S01]  /*54c0*/  ULDC UR5, c[0x0][0x2e0] ;  /* 0x0000b80000057ab9 */ /* 0x000fe20000000800 */
[----:B------:R-:W-:-:S06]  /*54d0*/  UMOV UR10, 0x400 ;  /* 0x00000400000a7882 */ /* 0x000fcc0000000000 */
[----:B------:R-:W-:Y:S01]  /*54e0*/  BAR.SYNC.DEFER_BLOCKING 0x0 ;  /* 0x0000000000007b1d */ /* 0x000fe20000010000 */
[----:B------:R-:W-:-:S05]  /*54f0*/  ISETP.NE.AND P0, PT, RZ, UR5, PT ;  /* 0x00000005ff007c0c */ /* 0x000fca000bf05270 */
[----:B------:R-:W-:Y:S01]  /*5500*/  ULDC.64 UR8, c[0x0][0x240] ;  /* 0x0000900000087ab9 */ /* 0x000fe20000000a00 */
[----:B------:R-:W-:Y:S01]  /*5510*/  BSSY B2, `(.L_x_4054) ;  /* 0x0000192000027945 */ /* 0x000fe20003800000 */
[----:B------:R-:W-:Y:S02]  /*5520*/  USHF.L.U32 UR11, UR8, 0x5, URZ ;  /* 0x00000005080b7899 */ /* 0x000fe4000800063f */
[----:B-1----:R-:W-:Y:S02]  /*5530*/  ULEA UR4, UR4, UR10, 0x18 ;  /* 0x0000000a04047291 */ /* 0x002fe4000f8ec03f */
[----:B------:R-:W-:-:S04]  /*5540*/  USHF.L.U64.HI UR10, UR8, 0x5, UR9 ;  /* 0x00000005080a7899 */ /* 0x000fc80008010209 */
[----:B------:R-:W-:Y:S01]  /*5550*/  LEA R149, R97, UR4, 0x1 ;  /* 0x0000000461957c11 */ /* 0x000fe2000f8e08ff */
[----:B------:R-:W-:Y:S07]  /*5560*/  @!P0 BRA `(.L_x_4055) ;  /* 0x0000001400a48947 */ /* 0x000fee0003800000 */
[----:B------:R-:W1:Y:S01]  /*5570*/  LDC.64 R2, c[0x0][0x300] ;  /* 0x0000c000ff027b82 */ /* 0x000e620000000a00 */
[----:B------:R-:W-:Y:S01]  /*5580*/  IMAD.MOV.U32 R4, RZ, RZ, RZ ;  /* 0x000000ffff047224 */ /* 0x000fe200078e00ff */
[----:B------:R-:W2:Y:S01]  /*5590*/  S2R R87, SR_CTAID.X ;  /* 0x0000000000577919 */ /* 0x000ea20000002500 */
[----:B------:R-:W-:Y:S01]  /*55a0*/  ULDC.64 UR8, c[0x0][0x210] ;  /* 0x0000840000087ab9 */ /* 0x000fe20000000a00 */
[----:B-1----:R-:W-:-:S04]  /*55b0*/  ISETP.NE.U32.AND P0, PT, R2, RZ, PT ;  /* 0x000000ff0200720c */ /* 0x002fc80003f05070 */
[----:B------:R-:W-:-:S13]  /*55c0*/  ISETP.NE.AND.EX P0, PT, R3, RZ, PT, P0 ;  /* 0x000000ff0300720c */ /* 0x000fda0003f05300 */
[----:B------:R-:W1:Y:S02]  /*55d0*/  @P0 LDC.64 R6, c[0x0][0x300] ;  /* 0x0000c000ff060b82 */ /* 0x000e640000000a00 */
[----:B-1----:R-:W-:-:S05]  /*55e0*/  @P0 IMAD.WIDE R6, R143, 0x4, R6 ;  /* 0x000000048f060825 */ /* 0x002fca00078e0206 */
[----:B------:R-:W5:Y:S01]  /*55f0*/  @P0 LDG.E R4, desc[UR6][R6.64] ;  /* 0x0000000606040981 */ /* 0x000f62000c1e1900 */
[----:B--2---:R-:W-:Y:S01]  /*5600*/  IMAD R3, R87, 0x40, R56 ;  /* 0x0000004057037824 */ /* 0x004fe200078e0238 */
[C---:B------:R-:W-:Y:S01]  /*5610*/  LEA R10, P3, R108.reuse, UR8, 0x1 ;  /* 0x000000086c0a7c11 */ /* 0x040fe2000f8608ff */
[----:B------:R-:W-:Y:S02]  /*5620*/  IMAD.SHL.U32 R21, R59, 0x20, RZ ;  /* 0x000000203b157824 */ /* 0x000fe400078e00ff */
[----:B------:R-:W-:Y:S01]  /*5630*/  IMAD R23, R87, -0x40, R142 ;  /* 0xffffffc057177824 */ /* 0x000fe200078e028e */
[C---:B------:R-:W-:Y:S01]  /*5640*/  LEA.HI.X R11, R108.reuse, UR9, R55, 0x1, P3 ;  /* 0x000000096c0b7c11 */ /* 0x040fe200098f0c37 */
[----:B-----5:R-:W-:Y:S01]  /*5650*/  IMAD.IADD R4, R3, 0x1, R4 ;  /* 0x0000000103047824 */ /* 0x020fe200078e0204 */
        /* <DEDUP_REMOVED lines=9> */
[----:B------:R-:W-:-:S03]  /*56f0*/  LEA.HI.X R29, R3, UR9, R2, 0x1, P1 ;  /* 0x00000009031d7c11 */ /* 0x000fc600088f0c02 */
[--C-:B------:R-:W-:Y:S02]  /*5700*/  IMAD.X R58, R58, 0x1, R4.reuse, P5 ;  /* 0x000000013a3a7824 */ /* 0x100fe400028e0604 */
[----:B------:R-:W-:Y:S01]  /*5710*/  IMAD.X R20, R57, 0x1, R4, P4 ;  /* 0x0000000139147824 */ /* 0x000fe200020e0604 */
[----:B------:R-:W-:Y:S06]  /*5720*/  @!P0 BRA `(.L_x_4056) ;  /* 0x0000000800008947 */ /* 0x000fec0003800000 */
[----:B------:R-:W1:Y:S01]  /*5730*/  S2R R0, SR_TID.X ;  /* 0x0000000000007919 */ /* 0x000e620000002100 */
[----:B------:R-:W-:Y:S01]  /*5740*/  ISETP.GE.AND P0, PT, R106, R23, PT ;  /* 0x000000176a00720c */ /* 0x000fe20003f06270 */
[----:B------:R-:W-:Y:S03]  /*5750*/  BSSY B1, `(.L_x_4057) ;  /* 0x000003e000017945 */ /* 0x000fe60003800000 */
[----:B-1----:R-:W-:-:S13]  /*5760*/  ISETP.LT.OR P0, PT, R0, -0x3, P0 ;  /* 0xfffffffd0000780c */ /* 0x002fda0000701670 */
        /* <DEDUP_REMOVED lines=21> */
[C---:B---345:R-:W-:Y:S01]  /*58c0*/  SHF.L.U32 R12, R9.reuse, 0x10, RZ ;  /* 0x00000010090c7819 */ /* 0x078fe200000006ff */
        /* <DEDUP_REMOVED lines=10> */
[----:B------:R-:W-:Y:S01]  /*5970*/  LOP3.LUT R16, R5, 0xffff0000, RZ, 0xc0, !PT ;  /* 0xffff000005107812 */ /* 0x000fe200078ec0ff */
[-C--:B------:R-:W-:Y:S01]  /*5980*/  FMUL.FTZ R17, R7, R8.reuse ;  /* 0x0000000807117220 */ /* 0x080fe20000410000 */
[----:B------:R-:W-:Y:S01]  /*5990*/  FMUL.FTZ R20, R12, R8 ;  /* 0x000000080c147220 */ /* 0x000fe20000410000 */
[-C--:B------:R-:W-:Y:S01]  /*59a0*/  FMUL.FTZ R8, R11, R10.reuse ;  /* 0x0000000a0b087220 */ /* 0x080fe20000410000 */
[----:B------:R-:W-:Y:S01]  /*59b0*/  FMUL.FTZ R10, R13, R10 ;  /* 0x0000000a0d0a7220 */ /* 0x000fe20000410000 */
[----:B------:R-:W-:Y:S01]  /*59c0*/  SHF.L.U32 R2, R2, 0x10, RZ ;  /* 0x0000001002027819 */ /* 0x000fe200000006ff */
[----:B------:R-:W-:Y:S01]  /*59d0*/  IMAD.U32 R5, R5, 0x10000, RZ ;  /* 0x0001000005057824 */ /* 0x000fe200078e00ff */
[C---:B------:R-:W-:Y:S01]  /*59e0*/  LOP3.LUT R18, R4.reuse, 0xffff0000, RZ, 0xc0, !PT ;  /* 0xffff000004127812 */ /* 0x040fe200078ec0ff */
[----:B------:R-:W-:Y:S01]  /*59f0*/  FFMA.FTZ R11, R11, R16, R10 ;  /* 0x000000100b0b7223 */ /* 0x000fe2000001000a */
[----:B------:R-:W-:Y:S01]  /*5a00*/  SHF.L.U32 R4, R4, 0x10, RZ ;  /* 0x0000001004047819 */ /* 0x000fe200000006ff */
[-C--:B------:R-:W-:Y:S01]  /*5a10*/  FMUL.FTZ R10, R15, R2.reuse ;  /* 0x000000020f0a7220 */ /* 0x080fe20000410000 */
[----:B------:R-:W-:Y:S01]  /*5a20*/  FMUL.FTZ R2, R9, R2 ;  /* 0x0000000209027220 */ /* 0x000fe20000410000 */
[-C--:B------:R-:W-:Y:S01]  /*5a30*/  FFMA.FTZ R17, R12, R18.reuse, -R17 ;  /* 0x000000120c117223 */ /* 0x080fe20000010811 */
[----:B------:R-:W-:Y:S01]  /*5a40*/  FFMA.FTZ R20, R7, R18, R20 ;  /* 0x0000001207147223 */ /* 0x000fe20000010014 */
[-C--:B------:R-:W-:Y:S01]  /*5a50*/  FMUL.FTZ R7, R19, R3.reuse ;  /* 0x0000000313077220 */ /* 0x080fe20000410000 */
[C---:B------:R-:W-:Y:S01]  /*5a60*/  FMUL.FTZ R12, R14.reuse, R3 ;  /* 0x000000030e0c7220 */ /* 0x040fe20000410000 */
[----:B------:R-:W-:Y:S01]  /*5a70*/  FFMA.FTZ R8, R13, R16, -R8 ;  /* 0x000000100d087223 */ /* 0x000fe20000010808 */
        /* <DEDUP_REMOVED lines=8> */
.L_x_4060:
[----:B------:R-:W-:Y:S05]  /*5b00*/  BSYNC B0 ;  /* 0x0000000000007941 */ /* 0x000fea0003800000 */
.L_x_4059:
[----:B-----5:R2:W-:Y:S04]  /*5b10*/  STS.64 [R149], R8 ;  /* 0x0000000895007388 */ /* 0x0205e80000000a00 */
[----:B------:R2:W-:Y:S02]  /*5b20*/  STS.64 [R149+0x8], R10 ;  /* 0x0000080a95007388 */ /* 0x0005e40000000a00 */
.L_x_4058:
[----:B------:R-:W-:Y:S05]  /*5b30*/  BSYNC B1 ;  /* 0x0000000000017941 */ /* 0x000fea0003800000 */
.L_x_4057:
[----:B--2---:R-:W-:-:S05]  /*5b40*/  VIADD R8, R106, 0x20 ;  /* 0x000000206a087836 */ /* 0x004fca0000000000 */
        /* <DEDUP_REMOVED lines=22> */
[----:B------:R-:W2:Y:S01]  /*5cb0*/  LDG.E.64 R4, desc[UR6][R4.64] ;  /* 0x0000000604047981 */ /* 0x000ea2000c1e1b00 */
[C---:B-----5:R-:W-:Y:S01]  /*5cc0*/  LOP3.LUT R0, R29.reuse, 0xffff0000, RZ, 0xc0, !PT ;  /* 0xffff00001d007812 */ /* 0x060fe200078ec0ff */
[----:B------:R-:W-:Y:S01]  /*5cd0*/  IMAD.U32 R6, R29, 0x10000, RZ ;  /* 0x000100001d067824 */ /* 0x000fe200078e00ff */
[C---:B------:R-:W-:Y:S01]  /*5ce0*/  LOP3.LUT R10, R31.reuse, 0xffff0000, RZ, 0xc0, !PT ;  /* 0xffff00001f0a7812 */ /* 0x040fe200078ec0ff */
[----:B------:R-:W-:Y:S01]  /*5cf0*/  IMAD.U32 R11, R31, 0x10000, RZ ;  /* 0x000100001f0b7824 */ /* 0x000fe200078e00ff */
[----:B---34-:R-:W-:Y:S02]  /*5d00*/  SHF.L.U32 R12, R30, 0x10, RZ ;  /* 0x000000101e0c7819 */ /* 0x018fe400000006ff */
[----:B------:R-:W-:-:S02]  /*5d10*/  SHF.L.U32 R7, R28, 0x10, RZ ;  /* 0x000000101c077819 */ /* 0x000fc400000006ff */
[----:B------:R-:W-:Y:S02]  /*5d20*/  LOP3.LUT R30, R30, 0xffff0000, RZ, 0xc0, !PT ;  /* 0xffff00001e1e7812 */ /* 0x000fe400078ec0ff */
[----:B------:R-:W-:Y:S02]  /*5d30*/  LOP3.LUT R28, R28, 0xffff0000, RZ, 0xc0, !PT ;  /* 0xffff00001c1c7812 */ /* 0x000fe400078ec0ff */
[C---:B--2---:R-:W-:Y:S01]  /*5d40*/  LOP3.LUT R9, R2.reuse, 0xffff0000, RZ, 0xc0, !PT ;  /* 0xffff000002097812 */ /* 0x044fe200078ec0ff */
[----:B------:R-:W-:Y:S01]  /*5d50*/  IMAD.U32 R2, R2, 0x10000, RZ ;  /* 0x0001000002027824 */ /* 0x000fe200078e00ff */
[----:B------:R-:W-:Y:S02]  /*5d60*/  LOP3.LUT R14, R3, 0xffff0000, RZ, 0xc0, !PT ;  /* 0xffff0000030e7812 */ /* 0x000fe400078ec0ff */
[----:B------:R-:W-:Y:S01]  /*5d70*/  LOP3.LUT R17, R4, 0xffff0000, RZ, 0xc0, !PT ;  /* 0xffff000004117812 */ /* 0x000fe200078ec0ff */
[-C--:B------:R-:W-:Y:S01]  /*5d80*/  FMUL.FTZ R13, R0, R9.reuse ;  /* 0x00000009000d7220 */ /* 0x080fe20000410000 */
[----:B------:R-:W-:Y:S01]  /*5d90*/  LOP3.LUT R15, R5, 0xffff0000, RZ, 0xc0, !PT ;  /* 0xffff0000050f7812 */ /* 0x000fe200078ec0ff */
[----:B------:R-:W-:Y:S01]  /*5da0*/  FMUL.FTZ R9, R6, R9 ;  /* 0x0000000906097220 */ /* 0x000fe20000410000 */
[----:B------:R-:W-:Y:S01]  /*5db0*/  SHF.L.U32 R3, R3, 0x10, RZ ;  /* 0x0000001003037819 */ /* 0x000fe200000006ff */
[-C--:B------:R-:W-:Y:S01]  /*5dc0*/  FMUL.FTZ R16, R10, R14.reuse ;  /* 0x0000000e0a107220 */ /* 0x080fe20000410000 */
[-C--:B------:R-:W-:Y:S01]  /*5dd0*/  FFMA.FTZ R13, R6, R17.reuse, -R13 ;  /* 0x00000011060d7223 */ /* 0x080fe2000001080d */
[----:B------:R-:W-:Y:S01]  /*5de0*/  FFMA.FTZ R0, R0, R17, R9 ;  /* 0x0000001100007223 */ /* 0x000fe20000010009 */
[C---:B------:R-:W-:Y:S01]  /*5df0*/  FMUL.FTZ R19, R11.reuse, R14 ;  /* 0x0000000e0b137220 */ /* 0x040fe20000410000 */
[----:B------:R-:W-:Y:S01]  /*5e00*/  FFMA.FTZ R16, R11, R15, -R16 ;  /* 0x0000000f0b107223 */ /* 0x000fe20000010810 */
[----:B------:R-:W-:Y:S01]  /*5e10*/  SHF.L.U32 R5, R5, 0x10, RZ ;  /* 0x0000001005057819 */ /* 0x000fe200000006ff */
[----:B------:R-:W-:Y:S01]  /*5e20*/  FMUL.FTZ R9, R30, R3 ;  /* 0x000000031e097220 */ /* 0x000fe20000410000 */
[----:B------:R-:W-:-:S02]  /*5e30*/  IMAD.U32 R4, R4, 0x10000, RZ ;  /* 0x0001000004047824 */ /* 0x000fc400078e00ff */
[-C--:B------:R-:W-:Y:S01]  /*5e40*/  FMUL.FTZ R6, R28, R2.reuse ;  /* 0x000000021c067220 */ /* 0x080fe20000410000 */
[C---:B------:R-:W-:Y:S01]  /*5e50*/  FMUL.FTZ R11, R7.reuse, R2 ;  /* 0x00000002070b7220 */ /* 0x040fe20000410000 */
[----:B------:R-:W-:Y:S01]  /*5e60*/  FMUL.FTZ R3, R12, R3 ;  /* 0x000000030c037220 */ /* 0x000fe20000410000 */
        /* <DEDUP_REMOVED lines=9> */
.L_x_4063:
[----:B------:R-:W-:Y:S05]  /*5f00*/  BSYNC B0 ;  /* 0x0000000000007941 */ /* 0x000fea0003800000 */
.L_x_4062:
[----:B-----5:R1:W-:Y:S01]  /*5f10*/  STS.128 [R149+0x800], R28 ;  /* 0x0008001c95007388 */ /* 0x0203e20000000c00 */
[----:B------:R-:W-:Y:S05]  /*5f20*/  BRA `(.L_x_4061) ;  /* 0x0000000c00c07947 */ /* 0x000fea0003800000 */
.L_x_4056:
        /* <DEDUP_REMOVED lines=51> */
[----:B------:R-:W-:Y:S01]  /*6260*/  LOP3.LUT R31, R5, 0xffff0000, RZ, 0xc0, !PT ;  /* 0xffff0000051f7812 */ /* 0x000fe200078ec0ff */
[C---:B------:R-:W-:Y:S01]  /*6270*/  IMAD.U32 R5, R7.reuse, 0x10000, RZ ;  /* 0x0001000007057824 */ /* 0x040fe200078e00ff */
[----:B------:R-:W-:Y:S01]  /*6280*/  LOP3.LUT R32, R7, 0xffff0000, RZ, 0xc0, !PT ;  /* 0xffff000007207812 */ /* 0x000fe200078ec0ff */
[C---:B---3--:R-:W-:Y:S01]  /*6290*/  IMAD.U32 R7, R9.reuse, 0x10000, RZ ;  /* 0x0001000009077824 */ /* 0x048fe200078e00ff */
[----:B------:R-:W-:Y:S02]  /*62a0*/  LOP3.LUT R34, R9, 0xffff0000, RZ, 0xc0, !PT ;  /* 0xffff000009227812 */ /* 0x000fe400078ec0ff */
[C---:B------:R-:W-:Y:S01]  /*62b0*/  SHF.L.U32 R35, R10.reuse, 0x10, RZ ;  /* 0x000000100a237819 */ /* 0x040fe200000006ff */
        /* <DEDUP_REMOVED lines=15> */
[C---:B----4-:R-:W-:Y:S01]  /*63b0*/  IMAD.U32 R5, R13.reuse, 0x10000, RZ ;  /* 0x000100000d057824 */ /* 0x050fe200078e00ff */
[----:B------:R-:W-:Y:S01]  /*63c0*/  LOP3.LUT R13, R13, 0xffff0000, RZ, 0xc0, !PT ;  /* 0xffff00000d0d7812 */ /* 0x000fe200078ec0ff */
[----:B------:R-:W-:Y:S01]  /*63d0*/  @!P0 FADD.FTZ R33, -R33, -RZ ;  /* 0x800000ff21218221 */ /* 0x000fe20000010100 */
[----:B------:R-:W-:Y:S01]  /*63e0*/  FMUL.FTZ R34, R31, R34 ;  /* 0x000000221f227220 */ /* 0x000fe20000410000 */
[----:B------:R-:W-:Y:S01]  /*63f0*/  @!P0 FADD.FTZ R35, -R35, -RZ ;  /* 0x800000ff23238221 */ /* 0x000fe20000010100 */
[----:B------:R-:W-:Y:S01]  /*6400*/  FMUL.FTZ R32, R32, R11 ;  /* 0x0000000b20207220 */ /* 0x000fe20000410000 */
[C---:B------:R-:W-:Y:S01]  /*6410*/  SHF.L.U32 R7, R12.reuse, 0x10, RZ ;  /* 0x000000100c077819 */ /* 0x040fe200000006ff */
[----:B------:R-:W-:Y:S01]  /*6420*/  FMUL.FTZ R19, R19, R8 ;  /* 0x0000000813137220 */ /* 0x000fe20000410000 */
[----:B------:R-:W-:Y:S01]  /*6430*/  LOP3.LUT R6, R12, 0xffff0000, RZ, 0xc0, !PT ;  /* 0xffff00000c067812 */ /* 0x000fe200078ec0ff */
[C---:B------:R-:W-:Y:S01]  /*6440*/  IMAD.U32 R8, R15.reuse, 0x10000, RZ ;  /* 0x000100000f087824 */ /* 0x040fe200078e00ff */
[----:B------:R-:W-:Y:S01]  /*6450*/  SHF.L.U32 R12, R14, 0x10, RZ ;  /* 0x000000100e0c7819 */ /* 0x000fe200000006ff */
[----:B------:R-:W-:Y:S01]  /*6460*/  FMUL.FTZ R33, R26, R33 ;  /* 0x000000211a217220 */ /* 0x000fe20000410000 */
[----:B------:R-:W-:Y:S01]  /*6470*/  LOP3.LUT R11, R14, 0xffff0000, RZ, 0xc0, !PT ;  /* 0xffff00000e0b7812 */ /* 0x000fe200078ec0ff */
        /* <DEDUP_REMOVED lines=14> */
[----:B------:R-:W-:Y:S02]  /*6560*/  MOV R17, R3 ;  /* 0x0000000300117202 */ /* 0x000fe40000000f00 */
.L_x_4067:
[----:B------:R-:W-:Y:S05]  /*6570*/  BSYNC B0 ;  /* 0x0000000000007941 */ /* 0x000fea0003800000 */
.L_x_4066:
[----:B-----5:R1:W-:Y:S04]  /*6580*/  STS.64 [R149], R16 ;  /* 0x0000001095007388 */ /* 0x0203e80000000a00 */
[----:B------:R1:W-:Y:S02]  /*6590*/  STS.64 [R149+0x8], R18 ;  /* 0x0000081295007388 */ /* 0x0003e40000000a00 */
.L_x_4065:
[----:B------:R-:W-:Y:S05]  /*65a0*/  BSYNC B1 ;  /* 0x0000000000017941 */ /* 0x000fea0003800000 */
.L_x_4064:
        /* <DEDUP_REMOVED lines=20> */
[----:B------:R-:W-:Y:S02]  /*66f0*/  @P0 SHF.R.S32.HI R62, RZ, 0x1, R62 ;  /* 0x00000001ff3e0819 */ /* 0x000fe4000001143e */
[----:B------:R-:W-:Y:S02]  /*6700*/  @P0 IADD3 R59, -R9, RZ, RZ ;  /* 0x000000ff093b0210 */ /* 0x000fe40007ffe1ff */
[----:B------:R-:W-:-:S03]  /*6710*/  IADD3 R2, P1, R3, R0, RZ ;  /* 0x0000000003027210 */ /* 0x000fc60007f3e0ff */
[----:B---34-:R-:W-:Y:S01]  /*6720*/  IMAD.WIDE R12, R59, 0x2, R28 ;  /* 0x000000023b0c7825 */ /* 0x018fe200078e021c */
[----:B------:R-:W-:Y:S02]  /*6730*/  LEA.HI.X.SX32 R3, R3, R20, 0x1, P1 ;  /* 0x0000001403037211 */ /* 0x000fe400008f0eff */
[----:B-1----:R-:W-:-:S03]  /*6740*/  LEA R16, P1, R2, UR8, 0x1 ;  /* 0x0000000802107c11 */ /* 0x002fc6000f8208ff */
[----:B------:R-:W3:Y:S01]  /*6750*/  LDG.E.128 R12, desc[UR6][R12.64] ;  /* 0x000000060c0c7981 */ /* 0x000ee2000c1e1d00 */
        /* <DEDUP_REMOVED lines=10> */
[C---:B-----5:R-:W-:Y:S01]  /*6800*/  SHF.L.U32 R3, R4.reuse, 0x10, RZ ;  /* 0x0000001004037819 */ /* 0x060fe200000006ff */
[C---:B--2---:R-:W-:Y:S01]  /*6810*/  IMAD.U32 R10, R5.reuse, 0x10000, RZ ;  /* 0x00010000050a7824 */ /* 0x044fe200078e00ff */
[----:B------:R-:W-:Y:S01]  /*6820*/  LOP3.LUT R2, R4, 0xffff0000, RZ, 0xc0, !PT ;  /* 0xffff000004027812 */ /* 0x000fe200078ec0ff */
[C---:B------:R-:W-:Y:S01]  /*6830*/  IMAD.U32 R9, R6.reuse, 0x10000, RZ ;  /* 0x0001000006097824 */ /* 0x040fe200078e00ff */
[----:B------:R-:W-:Y:S02]  /*6840*/  LOP3.LUT R0, R5, 0xffff0000, RZ, 0xc0, !PT ;  /* 0xffff000005007812 */ /* 0x000fe400078ec0ff */
[----:B------:R-:W-:Y:S02]  /*6850*/  LOP3.LUT R5, R6, 0xffff0000, RZ, 0xc0, !PT ;  /* 0xffff000006057812 */ /* 0x000fe400078ec0ff */
[C---:B------:R-:W-:Y:S02]  /*6860*/  LOP3.LUT R4, R7.reuse, 0xffff0000, RZ, 0xc0, !PT ;  /* 0xffff000007047812 */ /* 0x040fe400078ec0ff */
[----:B------:R-:W-:Y:S01]  /*6870*/  SHF.L.U32 R24, R7, 0x10, RZ ;  /* 0x0000001007187819 */ /* 0x000fe200000006ff */
[C---:B---3--:R-:W-:Y:S01]  /*6880*/  IMAD.U32 R11, R12.reuse, 0x10000, RZ ;  /* 0x000100000c0b7824 */ /* 0x048fe200078e00ff */
[----:B------:R-:W-:Y:S01]  /*6890*/  LOP3.LUT R7, R12, 0xffff0000, RZ, 0xc0, !PT ;  /* 0xffff00000c077812 */ /* 0x000fe200078ec0ff */
[C---:B------:R-:W-:Y:S01]  /*68a0*/  IMAD.U32 R6, R13.reuse, 0x10000, RZ ;  /* 0x000100000d067824 */ /* 0x040fe200078e00ff */
[----:B------:R-:W-:Y:S01]  /*68b0*/  LOP3.LUT R26, R13, 0xffff0000, RZ, 0xc0, !PT ;  /* 0xffff00000d1a7812 */ /* 0x000fe200078ec0ff */
[----:B------:R-:W-:Y:S01]  /*68c0*/  IMAD.U32 R12, R15, 0x10000, RZ ;  /* 0x000100000f0c7824 */ /* 0x000fe200078e00ff */
[----:B------:R-:W-:-:S02]  /*68d0*/  SHF.L.U32 R25, R14, 0x10, RZ ;  /* 0x000000100e197819 */ /* 0x000fc400000006ff */
[----:B------:R-:W-:Y:S01]  /*68e0*/  LOP3.LUT R13, R14, 0xffff0000, RZ, 0xc0, !PT ;  /* 0xffff00000e0d7812 */ /* 0x000fe200078ec0ff */
[----:B----4-:R-:W-:Y:S01]  /*68f0*/  IMAD.U32 R28, R16, 0x10000, RZ ;  /* 0x00010000101c7824 */ /* 0x010fe200078e00ff */
[----:B------:R-:W-:Y:S01]  /*6900*/  LOP3.LUT R27, R15, 0xffff0000, RZ, 0xc0, !PT ;  /* 0xffff00000f1b7812 */ /* 0x000fe200078ec0ff */
        /* <DEDUP_REMOVED lines=12> */
[----:B------:R-:W-:Y:S01]  /*69d0*/  FMUL.FTZ R28, R11, R28 ;  /* 0x0000001c0b1c7220 */ /* 0x000fe20000410000 */
[----:B------:R-:W-:Y:S01]  /*69e0*/  @!P0 FADD.FTZ R16, -R16, -RZ ;  /* 0x800000ff10108221 */ /* 0x000fe20000010100 */
[----:B------:R-:W-:Y:S01]  /*69f0*/  @!P0 FADD.FTZ R18, -R18, -RZ ;  /* 0x800000ff12128221 */ /* 0x000fe20000010100 */
[----:B------:R-:W-:Y:S01]  /*6a00*/  FMUL.FTZ R17, R12, R17 ;  /* 0x000000110c117220 */ /* 0x000fe20000410000 */
[----:B------:R-:W-:Y:S01]  /*6a10*/  @!P0 FADD.FTZ R29, -R29, -RZ ;  /* 0x800000ff1d1d8221 */ /* 0x000fe20000010100 */
[C---:B------:R-:W-:Y:S01]  /*6a20*/  SHF.L.U32 R12, R20.reuse, 0x10, RZ ;  /* 0x00000010140c7819 */ /* 0x040fe200000006ff */
[----:B------:R-:W-:Y:S01]  /*6a30*/  FMUL.FTZ R7, R7, R14 ;  /* 0x0000000e07077220 */ /* 0x000fe20000410000 */
[----:B------:R-:W-:Y:S01]  /*6a40*/  LOP3.LUT R11, R20, 0xffff0000, RZ, 0xc0, !PT ;  /* 0xffff0000140b7812 */ /* 0x000fe200078ec0ff */
[----:B------:R-:W-:Y:S01]  /*6a50*/  FMUL.FTZ R27, R27, R18 ;  /* 0x000000121b1b7220 */ /* 0x000fe20000410000 */
[----:B------:R-:W-:Y:S01]  /*6a60*/  SHF.L.U32 R18, R22, 0x10, RZ ;  /* 0x0000001016127819 */ /* 0x000fe200000006ff */
[----:B------:R-:W-:Y:S01]  /*6a70*/  FMUL.FTZ R15, R6, R15 ;  /* 0x0000000f060f7220 */ /* 0x000fe20000410000 */
[----:B------:R-:W-:Y:S01]  /*6a80*/  LOP3.LUT R14, R22, 0xffff0000, RZ, 0xc0, !PT ;  /* 0xffff0000160e7812 */ /* 0x000fe200078ec0ff */
[----:B------:R-:W-:Y:S01]  /*6a90*/  FMUL.FTZ R16, R13, R16 ;  /* 0x000000100d107220 */ /* 0x000fe20000410000 */
[----:B------:R-:W-:Y:S01]  /*6aa0*/  LOP3.LUT R20, R21, 0xffff0000, RZ, 0xc0, !PT ;  /* 0xffff000015147812 */ /* 0x000fe200078ec0ff */
[----:B------:R-:W-:Y:S01]  /*6ab0*/  FMUL.FTZ R29, R26, R29 ;  /* 0x0000001d1a1d7220 */ /* 0x000fe20000410000 */
[----:B------:R-:W-:Y:S01]  /*6ac0*/  LOP3.LUT R22, R23, 0xffff0000, RZ, 0xc0, !PT ;  /* 0xffff000017167812 */ /* 0x000fe200078ec0ff */
[----:B------:R-:W-:-:S02]  /*6ad0*/  IMAD.U32 R6, R21, 0x10000, RZ ;  /* 0x0001000015067824 */ /* 0x000fc400078e00ff */
[----:B------:R-:W-:Y:S01]  /*6ae0*/  FMUL.FTZ R30, R25, R30 ;  /* 0x0000001e191e7220 */ /* 0x000fe20000410000 */
[----:B------:R-:W-:Y:S02]  /*6af0*/  IMAD.U32 R13, R23, 0x10000, RZ ;  /* 0x00010000170d7824 */ /* 0x000fe400078e00ff */
        /* <DEDUP_REMOVED lines=13> */
.L_x_4069:
[----:B------:R-:W-:Y:S05]  /*6bd0*/  BSYNC B0 ;  /* 0x0000000000007941 */ /* 0x000fea0003800000 */
.L_x_4068:
[----:B-----5:R1:W-:Y:S01]  /*6be0*/  STS.128 [R149+0x800], R4 ;  /* 0x0008000495007388 */ /* 0x0203e20000000c00 */
[----:B------:R-:W-:Y:S05]  /*6bf0*/  BRA `(.L_x_4061) ;  /* 0x00000000008c7947 */ /* 0x000fea0003800000 */
.L_x_4055:
[----:B------:R-:W1:Y:S01]  /*6c00*/  S2R R87, SR_CTAID.X ;  /* 0x0000000000577919 */ /* 0x000e620000002500 */
[----:B------:R-:W-:Y:S01]  /*6c10*/  IADD3 R8, R106, 0x20, RZ ;  /* 0x000000206a087810 */ /* 0x000fe20007ffe0ff */
[----:B------:R-:W-:Y:S01]  /*6c20*/  BSSY B0, `(.L_x_4070) ;  /* 0x0000012000007945 */ /* 0x000fe20003800000 */
[----:B-1----:R-:W-:-:S05]  /*6c30*/  IMAD R3, R87, -0x40, R142 ;  /* 0xffffffc057037824 */ /* 0x002fca00078e028e */
        /* <DEDUP_REMOVED lines=16> */
.L_x_4071:
[----:B------:R-:W-:Y:S05]  /*6d40*/  BSYNC B0 ;  /* 0x0000000000007941 */ /* 0x000fea0003800000 */
.L_x_4070:
        /* <DEDUP_REMOVED lines=14> */
.L_x_4061:
[----:B------:R-:W-:Y:S05]  /*6e30*/  BSYNC B2 ;  /* 0x0000000000027941 */ /* 0x000fea0003800000 */
.L_x_4054:
[----:B------:R-:W5:Y:S01]  /*6e40*/  S2R R55, SR_TID.X ;  /* 0x0000000000377919 */ /* 0x000f620000002100 */
[----:B------:R-:W-:Y:S01]  /*6e50*/  VIADD R148, R52, 0xffffffff ;  /* 0xffffffff34947836 */ /* 0x000fe20000000000 */
[--C-:B------:R-:W-:Y:S01]  /*6e60*/  SHF.R.S32.HI R9, RZ, 0x1, R54.reuse ;  /* 0x00000001ff097819 */ /* 0x100fe20000011436 */
[----:B------:R-:W-:Y:S01]  /*6e70*/  ULDC.64 UR12, c[0x0][0x218] ;  /* 0x00008600000c7ab9 */ /* 0x000fe20000000a00 */
[----:B-1----:R-:W-:Y:S01]  /*6e80*/  SHF.R.S32.HI R6, RZ, 0x1f, R54 ;  /* 0x0000001fff067819 */ /* 0x002fe20000011436 */
[----:B------:R-:W-:Y:S01]  /*6e90*/  IMAD.SHL.U32 R0, R148, 0x80, RZ ;  /* 0x0000008094007824 */ /* 0x000fe200078e00ff */
[----:B------:R-:W-:Y:S01]  /*6ea0*/  LOP3.LUT R54, R54, 0x7fffffe, RZ, 0xc0, !PT ;  /* 0x07fffffe36367812 */ /* 0x000fe200078ec0ff */
[----:B------:R-:W-:Y:S01]  /*6eb0*/  BSSY B0, `(.L_x_4072) ;  /* 0x0000038000007945 */ /* 0x000fe20003800000 */
[----:B------:R-:W-:Y:S01]  /*6ec0*/  LEA.HI R6, R6, R9, RZ, 0x2 ;  /* 0x0000000906067211 */ /* 0x000fe200078f10ff */
[----:B------:R-:W-:Y:S01]  /*6ed0*/  IMAD.IADD R5, R53, 0x1, -R0 ;  /* 0x0000000135057824 */ /* 0x000fe200078e0a00 */
[----:B------:R-:W-:-:S02]  /*6ee0*/  LEA R146, P4, R102, UR12, 0x1 ;  /* 0x0000000c66927c11 */ /* 0x000fc4000f8808ff */
[----:B------:R-:W-:Y:S02]  /*6ef0*/  LOP3.LUT R6, R6, 0xfffffffc, RZ, 0xc0, !PT ;  /* 0xfffffffc06067812 */ /* 0x000fe400078ec0ff */
[CC--:B------:R-:W-:Y:S02]  /*6f00*/  ISETP.GE.AND P6, PT, R8.reuse, R5.reuse, PT ;  /* 0x000000050800720c */ /* 0x0c0fe40003fc6270 */
[-C--:B------:R-:W-:Y:S01]  /*6f10*/  ISETP.GE.AND P1, PT, R8, R5.reuse, PT ;  /* 0x000000050800720c */ /* 0x080fe20003f26270 */
[----:B------:R-:W-:Y:S01]  /*6f20*/  IMAD.IADD R6, R9, 0x1, -R6 ;  /* 0x0000000109067824 */ /* 0x000fe200078e0a06 */
[CC--:B------:R-:W-:Y:S02]  /*6f30*/  ISETP.GE.AND P0, PT, R106.reuse, R5.reuse, PT ;  /* 0x000000056a00720c */ /* 0x0c0fe40003f06270 */
[----:B------:R-:W-:Y:S01]  /*6f40*/  ISETP.GE.AND P3, PT, R106, R5, PT ;  /* 0x000000056a00720c */ /* 0x000fe20003f66270 */
[----:B--2---:R-:W-:Y:S01]  /*6f50*/  IMAD.SHL.U32 R11, R6, 0x40, RZ ;  /* 0x00000040060b7824 */ /* 0x004fe200078e00ff */
[----:B------:R-:W-:-:S04]  /*6f60*/  LEA.HI.X R147, R102, UR13, R105, 0x1, P4 ;  /* 0x0000000d66937c11 */ /* 0x000fc8000a0f0c69 */
[----:B------:R-:W-:Y:S02]  /*6f70*/  LOP3.LUT R11, R11, 0xc0, RZ, 0xc0, !PT ;  /* 0x000000c00b0b7812 */ /* 0x000fe400078ec0ff */
[----:B-----5:R-:W-:-:S04]  /*6f80*/  SHF.R.S32.HI R96, RZ, 0x1f, R55 ;  /* 0x0000001fff607819 */ /* 0x020fc80000011437 */
[CC--:B------:R-:W-:Y:S02]  /*6f90*/  LEA.HI R2, R96.reuse, R55.reuse, RZ, 0x4 ;  /* 0x0000003760027211 */ /* 0x0c0fe400078f20ff */
[----:B------:R-:W-:Y:S02]  /*6fa0*/  LEA.HI R3, R96, R55, RZ, 0x3 ;  /* 0x0000003760037211 */ /* 0x000fe400078f18ff */
[----:B------:R-:W-:Y:S02]  /*6fb0*/  SHF.R.S32.HI R4, RZ, 0x4, R2 ;  /* 0x00000004ff047819 */ /* 0x000fe40000011402 */
[----:B------:R-:W-:Y:S02]  /*6fc0*/  LOP3.LUT R2, R2, 0xfffffff0, RZ, 0xc0, !PT ;  /* 0xfffffff002027812 */ /* 0x000fe400078ec0ff */
[----:B------:R-:W-:Y:S02]  /*6fd0*/  LEA.HI R7, R4, R4, RZ, 0x1 ;  /* 0x0000000404077211 */ /* 0x000fe400078f08ff */
[----:B------:R-:W-:Y:S01]  /*6fe0*/  LOP3.LUT R8, R3, 0xfffffff8, RZ, 0xc0, !PT ;  /* 0xfffffff803087812 */ /* 0x000fe200078ec0ff */
[----:B------:R-:W-:Y:S01]  /*6ff0*/  IMAD.IADD R97, R55, 0x1, -R2 ;  /* 0x0000000137617824 */ /* 0x000fe200078e0a02 */
[----:B------:R-:W-:-:S02]  /*7000*/  LOP3.LUT R7, R7, 0xfffffffe, RZ, 0xc0, !PT ;  /* 0xfffffffe07077812 */ /* 0x000fc400078ec0ff */
[----:B------:R-:W-:Y:S01]  /*7010*/  SHF.R.S32.HI R10, RZ, 0x3, R3 ;  /* 0x00000003ff0a7819 */ /* 0x000fe20000011403 */
[----:B------:R-:W-:Y:S01]  /*7020*/  IMAD.IADD R9, R55, 0x1, -R8 ;  /* 0x0000000137097824 */ /* 0x000fe200078e0a08 */
[----:B------:R-:W-:Y:S01]  /*7030*/  LEA.HI R96, R96, R55, RZ, 0x5 ;  /* 0x0000003760607211 */ /* 0x000fe200078f28ff */
[----:B------:R-:W-:Y:S01]  /*7040*/  IMAD.IADD R8, R4, 0x1, -R7 ;  /* 0x0000000104087824 */ /* 0x000fe200078e0a07 */
[----:B------:R-:W-:Y:S01]  /*7050*/  LEA.HI R3, R3, R10, RZ, 0x1 ;  /* 0x0000000a03037211 */ /* 0x000fe200078f08ff */
[----:B------:R-:W-:Y:S01]  /*7060*/  IMAD.IADD R54, R97, 0x1, -R54 ;  /* 0x0000000161367824 */ /* 0x000fe200078e0a36 */
[----:B------:R-:W-:Y:S01]  /*7070*/  SHF.R.S32.HI R4, RZ, 0x1f, R97 ;  /* 0x0000001fff047819 */ /* 0x000fe20000011461 */
[----:B---34-:R-:W-:Y:S01]  /*7080*/  IMAD.SHL.U32 R14, R8, 0x8, RZ ;  /* 0x00000008080e7824 */ /* 0x018fe200078e00ff */
[----:B------:R-:W-:Y:S02]  /*7090*/  LEA.HI R7, R9, R9, RZ, 0x1 ;  /* 0x0000000909077211 */ /* 0x000fe400078f08ff */
[----:B------:R-:W-:-:S02]  /*70a0*/  LOP3.LUT R3, R3, 0xfffffffe, RZ, 0xc0, !PT ;  /* 0xfffffffe03037812 */ /* 0x000fc400078ec0ff */
[----:B------:R-:W-:Y:S01]  /*70b0*/  LEA.HI R97, R4, R97, RZ, 0x3 ;  /* 0x0000006104617211 */ /* 0x000fe200078f18ff */
[C---:B------:R-:W-:Y:S01]  /*70c0*/  VIADD R4, R106.reuse, 0x40 ;  /* 0x000000406a047836 */ /* 0x040fe20000000000 */
[----:B------:R-:W-:Y:S01]  /*70d0*/  LOP3.LUT R2, R7, 0xfffffffe, RZ, 0xc0, !PT ;  /* 0xfffffffe07027812 */ /* 0x000fe200078ec0ff */
[----:B------:R-:W-:Y:S01]  /*70e0*/  VIADD R106, R106, 0x60 ;  /* 0x000000606a6a7836 */ /* 0x000fe20000000000 */
[----:B------:R-:W-:Y:S01]  /*70f0*/  SHF.R.S32.HI R7, RZ, 0x1, R7 ;  /* 0x00000001ff077819 */ /* 0x000fe20000011407 */
[----:B------:R-:W-:Y:S01]  /*7100*/  IMAD.IADD R10, R10, 0x1, -R3 ;  /* 0x000000010a0a7824 */ /* 0x000fe200078e0a03 */
[-C--:B------:R-:W-:Y:S01]  /*7110*/  ISETP.GE.AND P5, PT, R4, R5.reuse, PT ;  /* 0x000000050400720c */ /* 0x080fe20003fa6270 */
[----:B------:R-:W-:Y:S01]  /*7120*/  IMAD.IADD R9, R9, 0x1, -R2 ;  /* 0x0000000109097824 */ /* 0x000fe200078e0a02 */
[----:B------:R-:W-:Y:S01]  /*7130*/  ISETP.GE.AND P4, PT, R106, R5, PT ;  /* 0x000000056a00720c */ /* 0x000fe20003f86270 */
[----:B------:R-:W-:Y:S01]  /*7140*/  IMAD.SHL.U32 R97, R97, 0x20, RZ ;  /* 0x0000002061617824 */ /* 0x000fe200078e00ff */
[----:B------:R-:W-:Y:S01]  /*7150*/  SHF.R.S32.HI R86, RZ, 0x5, R96 ;  /* 0x00000005ff567819 */ /* 0x000fe20000011460 */
[----:B------:R-:W-:-:S02]  /*7160*/  IMAD.SHL.U32 R10, R10, 0x8, RZ ;  /* 0x000000080a0a7824 */ /* 0x000fc400078e00ff */
[----:B------:R-:W-:Y:S01]  /*7170*/  IMAD.SHL.U32 R12, R7, 0x40, RZ ;  /* 0x00000040070c7824 */ /* 0x000fe200078e00ff */
[----:B------:R-:W-:Y:S07]  /*7180*/  @P0 BRA `(.L_x_4073) ;  /* 0x0000000000280947 */ /* 0x000fee0003800000 */
        /* <DEDUP_REMOVED lines=10> */
.L_x_4073:
[----:B------:R-:W-:Y:S05]  /*7230*/  BSYNC B0 ;  /* 0x0000000000007941 */ /* 0x000fea0003800000 */
.L_x_4072:
        /* <DEDUP_REMOVED lines=12> */
.L_x_4075:
[----:B------:R-:W-:Y:S05]  /*7300*/  BSYNC B0 ;  /* 0x0000000000007941 */ /* 0x000fea0003800000 */
.L_x_4074:
[----:B------:R-:W-:Y:S04]  /*7310*/  BSSY B0, `(.L_x_4076) ;  /* 0x000000d000007945 */ /* 0x000fe80003800000 */
[----:B------:R-:W-:Y:S05]  /*7320*/  @P5 BRA `(.L_x_4077) ;  /* 0x00000000002c5947 */ /* 0x000fea0003800000 */
[----:B------:R-:W-:Y:S02]  /*7330*/  ULDC UR5, c[0x0][0x2d0] ;  /* 0x0000b40000057ab9 */ /* 0x000fe40000000800 */
[----:B------:R-:W-:-:S13]  /*7340*/  ISETP.GE.AND P0, PT, R84, UR5, PT ;  /* 0x0000000554007c0c */ /* 0x000fda000bf06270 */
[----:B------:R1:W-:Y:S01]  /*7350*/  @P0 STS.128 [R149+0x2000], RZ ;  /* 0x002000ff95000388 */ /* 0x0003e20000000c00 */
[----:B------:R-:W-:Y:S05]  /*7360*/  @P0 BRA `(.L_x_4077) ;  /* 0x00000000001c0947 */ /* 0x000fea0003800000 */
[----:B----4-:R-:W4:Y:S02]  /*7370*/  LDC.64 R2, c[0x0][0x248] ;  /* 0x00009200ff027b82 */ /* 0x010f240000000a00 */
[----:B----4-:R-:W-:-:S04]  /*7380*/  LEA R16, P0, R2, R146, 0x7 ;  /* 0x0000009202107211 */ /* 0x010fc800078038ff */
[----:B------:R-:W-:-:S05]  /*7390*/  LEA.HI.X R17, R2, R147, R3, 0x7, P0 ;  /* 0x0000009302117211 */ /* 0x000fca00000f3c03 */
[----:B------:R-:W-:Y:S01]  /*73a0*/  @!PT LDS RZ, [RZ] ;  /* 0x00000000fffff984 */ /* 0x000fe20000000800 */
[----:B------:R-:W-:Y:S01]  /*73b0*/  @!PT LDS RZ, [RZ] ;  /* 0x00000000fffff984 */ /* 0x000fe20000000800 */
[----:B------:R-:W-:Y:S01]  /*73c0*/  @!PT LDS RZ, [RZ] ;  /* 0x00000000fffff984 */ /* 0x000fe20000000800 */
[----:B------:R4:W-:Y:S04]  /*73d0*/  LDGSTS.E.BYPASS.LTC128B.128 [R149+0x2000], desc[UR6][R16.64] ;  /* 0x0200000010957fae */ /* 0x0009e8000b901d46 */
.L_x_4077:
[----:B------:R-:W-:Y:S05]  /*73e0*/  BSYNC B0 ;  /* 0x0000000000007941 */ /* 0x000fea0003800000 */
.L_x_4076:
[----:B------:R-:W-:Y:S04]  /*73f0*/  BSSY B0, `(.L_x_4078) ;  /* 0x000000e000007945 */ /* 0x000fe80003800000 */
[----:B------:R-:W-:Y:S05]  /*7400*/  @P4 BRA `(.L_x_4079) ;  /* 0x0000000000304947 */ /* 0x000fea0003800000 */
[----:B------:R-:W-:Y:S02]  /*7410*/  ULDC UR5, c[0x0][0x2d0] ;  /* 0x0000b40000057ab9 */ /* 0x000fe40000000800 */
[----:B------:R-:W-:-:S13]  /*7420*/  ISETP.GE.AND P0, PT, R84, UR5, PT ;  /* 0x0000000554007c0c */ /* 0x000fda000bf06270 */
[----:B------:R1:W-:Y:S01]  /*7430*/  @P0 STS.128 [R149+0x2800], RZ ;  /* 0x002800ff95000388 */ /* 0x0003e20000000c00 */
[----:B------:R-:W-:Y:S05]  /*7440*/  @P0 BRA `(.L_x_4079) ;  /* 0x0000000000200947 */ /* 0x000fea0003800000 */
[----:B----4-:R-:W4:Y:S02]  /*7450*/  LDC.64 R2, c[0x0][0x248] ;  /* 0x00009200ff027b82 */ /* 0x010f240000000a00 */
[----:B----4-:R-:W-:-:S04]  /*7460*/  IMAD.WIDE.U32 R16, R2, 0xc0, R146 ;  /* 0x000000c002107825 */ /* 0x010fc800078e0092 */
[----:B------:R-:W-:-:S05]  /*7470*/  IMAD R3, R3, 0xc0, RZ ;  /* 0x000000c003037824 */ /* 0x000fca00078e02ff */
[----:B------:R-:W-:-:S05]  /*7480*/  IADD3 R17, R3, R17, RZ ;  /* 0x0000001103117210 */ /* 0x000fca0007ffe0ff */
[----:B------:R-:W-:Y:S01]  /*7490*/  @!PT LDS RZ, [RZ] ;  /* 0x00000000fffff984 */ /* 0x000fe20000000800 */
[----:B------:R-:W-:Y:S01]  /*74a0*/  @!PT LDS RZ, [RZ] ;  /* 0x00000000fffff984 */ /* 0x000fe20000000800 */
[----:B------:R-:W-:Y:S01]  /*74b0*/  @!PT LDS RZ, [RZ] ;  /* 0x00000000fffff984 */ /* 0x000fe20000000800 */
[----:B------:R4:W-:Y:S02]  /*74c0*/  LDGSTS.E.BYPASS.LTC128B.128 [R149+0x2800], desc[UR6][R16.64] ;  /* 0x0280000010957fae */ /* 0x0009e4000b901d46 */
.L_x_4079:
[----:B------:R-:W-:Y:S05]  /*74d0*/  BSYNC B0 ;  /* 0x0000000000007941 */ /* 0x000fea0003800000 */
.L_x_4078:
[----:B------:R-:W0:Y:S01]  /*74e0*/  LDGDEPBAR ;  /* 0x00000000000079af */ /* 0x000e220000000000 */
[----:B----4-:R-:W-:Y:S01]  /*74f0*/  LOP3.LUT R3, R12, 0xc0, RZ, 0xc0, !PT ;  /* 0x000000c00c037812 */ /* 0x010fe200078ec0ff */
[----:B------:R-:W-:Y:S01]  /*7500*/  IMAD R9, R8, 0x8, R9 ;  /* 0x0000000808097824 */ /* 0x000fe200078e0209 */
[----:B------:R-:W-:Y:S01]  /*7510*/  LOP3.LUT R97, R97, 0xffffff00, RZ, 0xc0, !PT ;  /* 0xffffff0061617812 */ /* 0x000fe200078ec0ff */
[----:B------:R-:W-:Y:S01]  /*7520*/  ULDC.64 UR10, c[0x0][0x220] ;  /* 0x00008800000a7ab9 */ /* 0x000fe20000000a00 */
[----:B------:R-:W-:Y:S01]  /*7530*/  LOP3.LUT R2, R11, 0x8, R14, 0xf8, !PT ;  /* 0x000000080b027812 */ /* 0x000fe200078ef80e */
[----:B------:R-:W-:Y:S01]  /*7540*/  BSSY B0, `(.L_x_4080) ;  /* 0x0000021000007945 */ /* 0x000fe20003800000 */
[----:B------:R-:W-:Y:S01]  /*7550*/  LOP3.LUT R10, R3, 0x8, R10, 0xf8, !PT ;  /* 0x00000008030a7812 */ /* 0x000fe200078ef80a */
[----:B------:R-:W-:Y:S01]  /*7560*/  IMAD R13, R86, 0x200, R97 ;  /* 0x00000200560d7824 */ /* 0x000fe200078e0261 */
[----:B------:R-:W-:Y:S02]  /*7570*/  SHF.R.U32.HI R11, RZ, 0x3, R11 ;  /* 0x00000003ff0b7819 */ /* 0x000fe4000001160b */
[----:B------:R-:W-:Y:S01]  /*7580*/  SHF.R.U32.HI R3, RZ, 0x3, R3 ;  /* 0x00000003ff037819 */ /* 0x000fe20000011603 */
[----:B------:R-:W-:Y:S01]  /*7590*/  IMAD R13, R54, 0x20, R13 ;  /* 0x00000020360d7824 */ /* 0x000fe200078e020d */
[----:B------:R-:W-:-:S02]  /*75a0*/  LOP3.LUT R2, R2, R11, RZ, 0x3c, !PT ;  /* 0x0000000b02027212 */ /* 0x000fc400078e3cff */
[----:B------:R-:W-:Y:S02]  /*75b0*/  LOP3.LUT R10, R10, R3, RZ, 0x3c, !PT ;  /* 0x000000030a0a7212 */ /* 0x000fe400078e3cff */
[----:B------:R-:W-:Y:S01]  /*75c0*/  LEA R154, P0, R98, UR10, 0x1 ;  /* 0x0000000a629a7c11 */ /* 0x000fe2000f8008ff */
[----:B------:R-:W-:Y:S01]  /*75d0*/  IMAD.IADD R136, R2, 0x1, R13 ;  /* 0x0000000102887824 */ /* 0x000fe200078e020d */
[-C--:B------:R-:W-:Y:S01]  /*75e0*/  ISETP.GE.AND P5, PT, R4, R5.reuse, PT ;  /* 0x000000050400720c */ /* 0x080fe20003fa6270 */
[----:B------:R-:W-:Y:S01]  /*75f0*/  IMAD.U32 R134, R9, 0x20, R10 ;  /* 0x0000002009867824 */ /* 0x000fe200078e000a */
[----:B------:R-:W-:Y:S02]  /*7600*/  ISETP.GE.AND P4, PT, R106, R5, PT ;  /* 0x000000056a00720c */ /* 0x000fe40003f86270 */
        /* <DEDUP_REMOVED lines=20> */
.L_x_4081:
[----:B------:R-:W-:Y:S05]  /*7750*/  BSYNC B0 ;  /* 0x0000000000007941 */ /* 0x000fea0003800000 */
.L_x_4080:
        /* <DEDUP_REMOVED lines=13> */
.L_x_4083:
[----:B------:R-:W-:Y:S05]  /*7830*/  BSYNC B0 ;  /* 0x0000000000007941 */ /* 0x000fea0003800000 */
.L_x_4082:
        /* <DEDUP_REMOVED lines=14> */
.L_x_4085:
[----:B------:R-:W-:Y:S05]  /*7920*/  BSYNC B0 ;  /* 0x0000000000007941 */ /* 0x000fea0003800000 */
.L_x_4084:
        /* <DEDUP_REMOVED lines=8> */
[----:B------:R-:W-:-:S05]  /*79b0*/  MOV R152, R154 ;  /* 0x0000009a00987202 */ /* 0x000fca0000000f00 */
[----:B-1----:R-:W-:-:S04]  /*79c0*/  IMAD.WIDE.U32 R8, R4, 0xc0, R152 ;  /* 0x000000c004087825 */ /* 0x002fc800078e0098 */
[----:B------:R-:W-:-:S05]  /*79d0*/  IMAD R5, R5, 0xc0, RZ ;  /* 0x000000c005057824 */ /* 0x000fca00078e02ff */
[----:B------:R-:W-:-:S05]  /*79e0*/  IADD3 R9, R5, R9, RZ ;  /* 0x0000000905097210 */ /* 0x000fca0007ffe0ff */
[----:B------:R-:W-:Y:S01]  /*79f0*/  @!PT LDS RZ, [RZ] ;  /* 0x00000000fffff984 */ /* 0x000fe20000000800 */
[----:B------:R-:W-:Y:S01]  /*7a00*/  @!PT LDS RZ, [RZ] ;  /* 0x00000000fffff984 */ /* 0x000fe20000000800 */
[----:B------:R-:W-:Y:S01]  /*7a10*/  @!PT LDS RZ, [RZ] ;  /* 0x00000000fffff984 */ /* 0x000fe20000000800 */
[----:B------:R1:W-:Y:S02]  /*7a20*/  LDGSTS.E.BYPASS.LTC128B.128 [R149+0x4800], desc[UR6][R8.64] ;  /* 0x0480000008957fae */ /* 0x0003e4000b901d46 */
.L_x_4087:
[----:B------:R-:W-:Y:S05]  /*7a30*/  BSYNC B0 ;  /* 0x0000000000007941 */ /* 0x000fea0003800000 */
.L_x_4086:
[----:B------:R-:W-:Y:S01]  /*7a40*/  LDSM.16.M88.4 R24, [R136] ;  /* 0x000000008818783b */ /* 0x000fe20000000200 */
[----:B------:R-:W-:Y:S01]  /*7a50*/  LOP3.LUT P0, RZ, R7, 0x2, RZ, 0xc0, !PT ;  /* 0x0000000207ff7812 */ /* 0x000fe2000780c0ff */
[----:B------:R-:W-:Y:S01]  /*7a60*/  IMAD.MOV.U32 R3, RZ, RZ, 0x20 ;  /* 0x00000020ff037424 */ /* 0x000fe200078e00ff */
[----:B------:R-:W-:Y:S01]  /*7a70*/  LOP3.LUT P1, RZ, R6, 0x2, RZ, 0xc0, !PT ;  /* 0x0000000206ff7812 */ /* 0x000fe2000782c0ff */
[----:B------:R-:W5:Y:S01]  /*7a80*/  LDSM.16.M88.4 R68, [R134+0x1800] ;  /* 0x001800008644783b */ /* 0x000f620000000200 */
[----:B-1----:R-:W-:Y:S01]  /*7a90*/  VIADD R4, R134, 0x1000 ;  /* 0x0000100086047836 */ /* 0x002fe20000000000 */
[----:B------:R-:W-:Y:S01]  /*7aa0*/  LOP3.LUT R96, R96, 0xffffffe0, RZ, 0xc0, !PT ;  /* 0xffffffe060607812 */ /* 0x000fe200078ec0ff */
[----:B------:R-:W-:Y:S01]  /*7ab0*/  VIADD R133, R134, 0x1020 ;  /* 0x0000102086857836 */ /* 0x000fe20000000000 */
[----:B------:R-:W-:Y:S01]  /*7ac0*/  SEL R3, R3, 0xffffffe0, !P1 ;  /* 0xffffffe003037807 */ /* 0x000fe20004800000 */
[----:B------:R-:W1:Y:S01]  /*7ad0*/  LDSM.16.M88.4 R60, [R134+0x1c00] ;  /* 0x001c0000863c783b */ /* 0x000e620000000200 */
[----:B------:R-:W-:Y:S01]  /*7ae0*/  IMAD R87, R87, 0x4, R86 ;  /* 0x0000000457577824 */ /* 0x000fe200078e0256 */
[----:B------:R-:W-:Y:S01]  /*7af0*/  ULDC UR5, c[0x0][0x398] ;  /* 0x0000e60000057ab9 */ /* 0x000fe20000000800 */
[----:B------:R-:W-:Y:S01]  /*7b00*/  IMAD.SHL.U32 R86, R55, 0x2, RZ ;  /* 0x0000000237567824 */ /* 0x000fe200078e00ff */
[----:B------:R-:W-:Y:S01]  /*7b10*/  LDSM.16.M88.4 R48, [R134+0x2000] ;  /* 0x002000008630783b */ /* 0x000fe20000000200 */
[----:B------:R-:W-:-:S02]  /*7b20*/  IMAD.IADD R135, R136, 0x1, R3 ;  /* 0x0000000188877824 */ /* 0x000fc400078e0203 */
[----:B------:R-:W-:Y:S01]  /*7b30*/  @P0 VIADD R133, R4, 0xffffffe0 ;  /* 0xffffffe004850836 */ /* 0x000fe20000000000 */
[----:B------:R-:W-:Y:S01]  /*7b40*/  LDSM.16.M88.4 R16, [R134+0x1000] ;  /* 0x001000008610783b */ /* 0x000fe20000000200 */
[----:B------:R-:W-:Y:S01]  /*7b50*/  LOP3.LUT R86, R86, 0x6, RZ, 0xc0, !PT ;  /* 0x0000000656567812 */ /* 0x000fe200078ec0ff */
[----:B------:R-:W-:Y:S02]  /*7b60*/  IMAD R97, R54, 0x20, R97 ;  /* 0x0000002036617824 */ /* 0x000fe400078e0261 */
[----:B------:R-:W-:Y:S01]  /*7b70*/  LDSM.16.M88.4 R28, [R135] ;  /* 0x00000000871c783b */ /* 0x000fe20000000200 */
[C---:B------:R-:W-:Y:S02]  /*7b80*/  VIADD R130, R133.reuse, 0x400 ;  /* 0x0000040085827836 */ /* 0x040fe40000000000 */
[C---:B------:R-:W-:Y:S01]  /*7b90*/  VIADD R129, R133.reuse, 0x800 ;  /* 0x0000080085817836 */ /* 0x040fe20000000000 */
[----:B------:R-:W2:Y:S01]  /*7ba0*/  LDSM.16.M88.4 R88, [R133+0x800] ;  /* 0x000800008558783b */ /* 0x000ea20000000200 */
[----:B------:R-:W-:-:S02]  /*7bb0*/  VIADD R128, R133, 0xc00 ;  /* 0x00000c0085807836 */ /* 0x000fc40000000000 */
[C---:B------:R-:W-:Y:S01]  /*7bc0*/  VIADD R127, R133.reuse, 0x1000 ;  /* 0x00001000857f7836 */ /* 0x040fe20000000000 */
[----:B------:R-:W3:Y:S01]  /*7bd0*/  LDSM.16.M88.4 R40, [R134+0x2400] ;  /* 0x002400008628783b */ /* 0x000ee20000000200 */
[C---:B------:R-:W-:Y:S02]  /*7be0*/  VIADD R126, R133.reuse, 0x1400 ;  /* 0x00001400857e7836 */ /* 0x040fe40000000000 */
[C---:B------:R-:W-:Y:S01]  /*7bf0*/  VIADD R125, R133.reuse, 0x1800 ;  /* 0x00001800857d7836 */ /* 0x040fe20000000000 */
[----:B------:R-:W4:Y:S01]  /*7c00*/  LDSM.16.M88.4 R80, [R133+0xc00] ;  /* 0x000c00008550783b */ /* 0x000f220000000200 */
[----:B------:R-:W-:-:S03]  /*7c10*/  VIADD R124, R133, 0x1c00 ;  /* 0x00001c00857c7836 */ /* 0x000fc60000000000 */
[----:B------:R-:W4:Y:S04]  /*7c20*/  LDSM.16.M88.4 R76, [R133+0x1000] ;  /* 0x00100000854c783b */ /* 0x000f280000000200 */
[----:B------:R-:W4:Y:S01]  /*7c30*/  LDSM.16.M88.4 R8, [R134+0x1400] ;  /* 0x001400008608783b */ /* 0x000f220000000200 */
[C---:B-----5:R-:W-:Y:S03]  /*7c40*/  HMMA.16816.F32.BF16 R72, R24.reuse, R68, RZ ;  /* 0x000000441848723c */ /* 0x060fe600000418ff */
[----:B------:R-:W5:Y:S04]  /*7c50*/  LDSM.16.M88.4 R32, [R134+0x2800] ;  /* 0x002800008620783b */ /* 0x000f680000000200 */
[----:B------:R-:W-:Y:S01]  /*7c60*/  LDSM.16.M88.4 R4, [R133] ;  /* 0x000000008504783b */ /* 0x000fe20000000200 */
[C---:B------:R-:W-:Y:S03]  /*7c70*/  HMMA.16816.F32.BF16 R68, R24.reuse, R70, RZ ;  /* 0x000000461844723c */ /* 0x040fe600000418ff */
[----:B------:R-:W-:Y:S03]  /*7c80*/  LDSM.16.M88.4 R92, [R134+0x2c00] ;  /* 0x002c0000865c783b */ /* 0x000fe60000000200 */
[C---:B-1----:R-:W-:Y:S01]  /*7c90*/  HMMA.16816.F32.BF16 R64, R24.reuse, R60, RZ ;  /* 0x0000003c1840723c */ /* 0x042fe200000418ff */
[----:B------:R-:W-:Y:S04]  /*7ca0*/  LDSM.16.M88.4 R108, [R133+0x400] ;  /* 0x00040000856c783b */ /* 0x000fe80000000200 */
[----:B------:R-:W0:Y:S01]  /*7cb0*/  LDGDEPBAR ;  /* 0x00000000000079af */ /* 0x000e220000000000 */
[----:B------:R-:W-:Y:S06]  /*7cc0*/  HMMA.16816.F32.BF16 R60, R24, R62, RZ ;  /* 0x0000003e183c723c */ /* 0x000fec00000418ff */
[C---:B--2---:R-:W-:Y:S06]  /*7cd0*/  HMMA.16816.F32.BF16 R72, R28.reuse, R88, R72 ;  /* 0x000000581c48723c */ /* 0x044fec0000041848 */
[----:B------:R-:W-:Y:S01]  /*7ce0*/  HMMA.16816.F32.BF16 R68, R28, R90, R68 ;  /* 0x0000005a1c44723c */ /* 0x000fe20000041844 */
[----:B------:R-:W1:Y:S05]  /*7cf0*/  LDSM.16.M88.4 R88, [R133+0x1400] ;  /* 0x001400008558783b */ /* 0x000e6a0000000200 */
[C---:B------:R-:W-:Y:S06]  /*7d00*/  HMMA.16816.F32.BF16 R56, R24.reuse, R48, RZ ;  /* 0x000000301838723c */ /* 0x040fec00000418ff */
[C---:B------:R-:W-:Y:S06]  /*7d10*/  HMMA.16816.F32.BF16 R48, R24.reuse, R50, RZ ;  /* 0x000000321830723c */ /* 0x040fec00000418ff */
[C---:B------:R-:W-:Y:S06]  /*7d20*/  HMMA.16816.F32.BF16 R20, R24.reuse, R16, RZ ;  /* 0x000000101814723c */ /* 0x040fec00000418ff */
[C---:B---3--:R-:W-:Y:S06]  /*7d30*/  HMMA.16816.F32.BF16 R44, R24.reuse, R40, RZ ;  /* 0x00000028182c723c */ /* 0x048fec00000418ff */
[----:B------:R-:W-:Y:S06]  /*7d40*/  HMMA.16816.F32.BF16 R16, R24, R18, RZ ;  /* 0x000000121810723c */ /* 0x000fec00000418ff */
[C---:B----4-:R-:W-:Y:S06]  /*7d50*/  HMMA.16816.F32.BF16 R64, R28.reuse, R80, R64 ;  /* 0x000000501c40723c */ /* 0x050fec0000041840 */
[C---:B------:R-:W-:Y:S01]  /*7d60*/  HMMA.16816.F32.BF16 R60, R28.reuse, R82, R60 ;  /* 0x000000521c3c723c */ /* 0x040fe2000004183c */
[----:B------:R-:W2:Y:S05]  /*7d70*/  LDSM.16.M88.4 R80, [R133+0x1800] ;  /* 0x001800008550783b */ /* 0x000eaa0000000200 */
[C---:B------:R-:W-:Y:S06]  /*7d80*/  HMMA.16816.F32.BF16 R56, R28.reuse, R76, R56 ;  /* 0x0000004c1c38723c */ /* 0x040fec0000041838 */
[----:B------:R-:W-:Y:S01]  /*7d90*/  HMMA.16816.F32.BF16 R48, R28, R78, R48 ;  /* 0x0000004e1c30723c */ /* 0x000fe20000041830 */
[----:B------:R-:W3:Y:S01]  /*7da0*/  LDSM.16.M88.4 R76, [R133+0x1c00] ;  /* 0x001c0000854c783b */ /* 0x000ee20000000200 */
[----:B------:R-:W-:-:S04]  /*7db0*/  DEPBAR.LE SB0, 0x0 ;  /* 0x000080000000791a */ /* 0x000fc80000000000 */
[C---:B------:R-:W-:Y:S06]  /*7dc0*/  HMMA.16816.F32.BF16 R12, R24.reuse, R8, RZ ;  /* 0x00000008180c723c */ /* 0x040fec00000418ff */
[----:B-----5:R-:W-:Y:S06]  /*7dd0*/  HMMA.16816.F32.BF16 R36, R24, R32, RZ ;  /* 0x000000201824723c */ /* 0x020fec00000418ff */
[C---:B-1----:R-:W-:Y:S06]  /*7de0*/  HMMA.16816.F32.BF16 R44, R28.reuse, R88, R44 ;  /* 0x000000581c2c723c */ /* 0x042fec000004182c */
[----:B------:R-:W-:Y:S01]  /*7df0*/  HMMA.16816.F32.BF16 R20, R28, R4, R20 ;  /* 0x000000041c14723c */ /* 0x000fe20000041814 */
[----:B------:R-:W-:-:S05]  /*7e00*/  IMAD.IADD R89, R55, 0x1, -R96 ;  /* 0x0000000137597824 */ /* 0x000fca00078e0a60 */
[----:B------:R-:W-:Y:S01]  /*7e10*/  HMMA.16816.F32.BF16 R16, R28, R6, R16 ;  /* 0x000000061c10723c */ /* 0x000fe20000041810 */
[----:B------:R-:W-:-:S04]  /*7e20*/  SHF.R.S32.HI R150, RZ, 0x1f, R89 ;  /* 0x0000001fff967819 */ /* 0x000fc80000011459 */
[----:B------:R-:W-:Y:S01]  /*7e30*/  LEA.HI R150, R150, R89, RZ, 0x2 ;  /* 0x0000005996967211 */ /* 0x000fe200078f10ff */
[----:B------:R-:W-:Y:S03]  /*7e40*/  HMMA.16816.F32.BF16 R32, R24, R34, RZ ;  /* 0x000000221820723c */ /* 0x000fe600000418ff */
[----:B------:R-:W-:-:S03]  /*7e50*/  SHF.R.S32.HI R150, RZ, 0x2, R150 ;  /* 0x00000002ff967819 */ /* 0x000fc60000011496 */
[----:B------:R-:W-:Y:S02]  /*7e60*/  HMMA.16816.F32.BF16 R4, R24, R92, RZ ;  /* 0x0000005c1804723c */ /* 0x000fe400000418ff */
[----:B------:R-:W-:-:S04]  /*7e70*/  IMAD.U32 R87, R87, 0x10, R150 ;  /* 0x0000001057577824 */ /* 0x000fc800078e0096 */
[----:B------:R-:W-:Y:S01]  /*7e80*/  HMMA.16816.F32.BF16 R8, R24, R10, RZ ;  /* 0x0000000a1808723c */ /* 0x000fe200000418ff */
[----:B------:R-:W-:-:S04]  /*7e90*/  IADD3 R54, -R142, 0x1, R87 ;  /* 0x000000018e367810 */ /* 0x000fc80007ffe157 */
[--C-:B------:R-:W-:Y:S01]  /*7ea0*/  IADD3 R54, R54, UR5, R53.reuse ;  /* 0x0000000536367c10 */ /* 0x100fe2000fffe035 */
[C---:B------:R-:W-:Y:S03]  /*7eb0*/  HMMA.16816.F32.BF16 R40, R24.reuse, R42, RZ ;  /* 0x0000002a1828723c */ /* 0x040fe600000418ff */
[C---:B------:R-:W-:Y:S02]  /*7ec0*/  VIMNMX R87, R54.reuse, R53, PT ;  /* 0x0000003536577248 */ /* 0x040fe40003fe0100 */
[----:B------:R-:W-:Y:S01]  /*7ed0*/  VIADDMNMX R96, R54, 0x8, R53, PT ;  /* 0x0000000836607846 */ /* 0x000fe20003800135 */
[----:B------:R-:W-:Y:S06]  /*7ee0*/  HMMA.16816.F32.BF16 R24, R24, R94, RZ ;  /* 0x0000005e1818723c */ /* 0x000fec00000418ff */
[C---:B------:R-:W-:Y:S06]  /*7ef0*/  HMMA.16816.F32.BF16 R12, R28.reuse, R108, R12 ;  /* 0x0000006c1c0c723c */ /* 0x040fec000004180c */
[C---:B--2---:R-:W-:Y:S06]  /*7f00*/  HMMA.16816.F32.BF16 R36, R28.reuse, R80, R36 ;  /* 0x000000501c24723c */ /* 0x044fec0000041824 */
[C---:B------:R-:W-:Y:S06]  /*7f10*/  HMMA.16816.F32.BF16 R32, R28.reuse, R82, R32 ;  /* 0x000000521c20723c */ /* 0x040fec0000041820 */
[C---:B---3--:R-:W-:Y:S06]  /*7f20*/  HMMA.16816.F32.BF16 R80, R28.reuse, R76, R4 ;  /* 0x0000004c1c50723c */ /* 0x048fec0000041804 */
[----:B------:R-:W-:Y:S01]  /*7f30*/  HMMA.16816.F32.BF16 R8, R28, R110, R8 ;  /* 0x0000006e1c08723c */ /* 0x000fe20000041808 */
[----:B------:R-:W-:-:S02]  /*7f40*/  IMAD.IADD R77, R0, 0x1, R86 ;  /* 0x00000001004d7824 */ /* 0x000fc400078e0256 */
[----:B------:R-:W-:Y:S02]  /*7f50*/  IMAD.IADD R4, R2, 0x1, R97 ;  /* 0x0000000102047824 */ /* 0x000fe400078e0261 */
[C---:B------:R-:W-:Y:S01]  /*7f60*/  VIADD R2, R77.reuse, 0x1 ;  /* 0x000000014d027836 */ /* 0x040fe20000000000 */
[C---:B------:R-:W-:Y:S01]  /*7f70*/  HMMA.16816.F32.BF16 R40, R28.reuse, R90, R40 ;  /* 0x0000005a1c28723c */ /* 0x040fe20000041828 */
[C---:B------:R-:W-:Y:S02]  /*7f80*/  VIADD R6, R77.reuse, 0x8 ;  /* 0x000000084d067836 */ /* 0x040fe40000000000 */
[C---:B------:R-:W-:Y:S01]  /*7f90*/  VIADD R5, R77.reuse, 0x9 ;  /* 0x000000094d057836 */ /* 0x040fe20000000000 */
[----:B------:R-:W-:Y:S01]  /*7fa0*/  BAR.SYNC.DEFER_BLOCKING 0x0 ;  /* 0x0000000000007b1d */ /* 0x000fe20000010000 */
[CC--:B------:R-:W-:Y:S01]  /*7fb0*/  ISETP.GE.AND P5, PT, R2.reuse, R87.reuse, PT ;  /* 0x000000570200720c */ /* 0x0c0fe20003fa6270 */
[----:B------:R-:W-:Y:S01]  /*7fc0*/  HMMA.16816.F32.BF16 R24, R28, R78, R24 ;  /* 0x0000004e1c18723c */ /* 0x000fe20000041818 */
[----:B------:R-:W-:Y:S01]  /*7fd0*/  ISETP.GE.AND P6, PT, R2, R96, PT ;  /* 0x000000600200720c */ /* 0x000fe20003fc6270 */
[----:B------:R-:W-:Y:S01]  /*7fe0*/  VIADD R2, R77, 0x10 ;  /* 0x000000104d027836 */ /* 0x000fe20000000000 */
[----:B------:R-:W-:-:S02]  /*7ff0*/  ISETP.GE.AND P3, PT, R6, R87, PT ;  /* 0x000000570600720c */ /* 0x000fc40003f66270 */
[CC--:B------:R-:W-:Y:S02]  /*8000*/  ISETP.GE.AND P0, PT, R5.reuse, R87.reuse, PT ;  /* 0x000000570500720c */ /* 0x0c0fe40003f06270 */
[-C--:B------:R-:W-:Y:S02]  /*8010*/  ISETP.GE.AND P4, PT, R5, R96.reuse, PT ;  /* 0x000000600500720c */ /* 0x080fe40003f86270 */
[----:B------:R-:W-:Y:S02]  /*8020*/  FSEL R21, R21, -INF , !P5 ;  /* 0xff80000015157808 */ /* 0x000fe40006800000 */
[----:B------:R-:W-:Y:S02]  /*8030*/  FSEL R5, R16, -INF , !P3 ;  /* 0xff80000010057808 */ /* 0x000fe40005800000 */
[----:B------:R-:W-:Y:S01]  /*8040*/  ISETP.GE.AND P1, PT, R6, R96, PT ;  /* 0x000000600600720c */ /* 0x000fe20003f26270 */
[----:B------:R-:W-:Y:S01]  /*8050*/  VIADD R6, R77, 0x11 ;  /* 0x000000114d067836 */ /* 0x000fe20000000000 */
[----:B------:R-:W-:-:S02]  /*8060*/  ISETP.GE.AND P5, PT, R2, R87, PT ;  /* 0x000000570200720c */ /* 0x000fc40003fa6270 */
[-C--:B------:R-:W-:Y:S01]  /*8070*/  ISETP.GE.AND P3, PT, R2, R96.reuse, PT ;  /* 0x000000600200720c */ /* 0x080fe20003f66270 */
[----:B------:R-:W-:Y:S01]  /*8080*/  VIADD R2, R77, 0x18 ;  /* 0x000000184d027836 */ /* 0x000fe20000000000 */
[----:B------:R-:W-:Y:S02]  /*8090*/  FSEL R7, R17, -INF , !P0 ;  /* 0xff80000011077808 */ /* 0x000fe40004000000 */
[----:B------:R-:W-:Y:S02]  /*80a0*/  FSEL R92, R19, -INF , !P4 ;  /* 0xff800000135c7808 */ /* 0x000fe40006000000 */
[----:B------:R-:W-:Y:S01]  /*80b0*/  FSEL R31, R12, -INF , !P5 ;  /* 0xff8000000c1f7808 */ /* 0x000fe20006800000 */
[----:B------:R-:W-:Y:S01]  /*80c0*/  VIADD R12, R77, 0x21 ;  /* 0x000000214d0c7836 */ /* 0x000fe20000000000 */
[----:B------:R-:W-:Y:S02]  /*80d0*/  FSEL R78, R18, -INF , !P1 ;  /* 0xff800000124e7808 */ /* 0x000fe40004800000 */
[----:B------:R-:W-:-:S02]  /*80e0*/  ISETP.GE.AND P0, PT, R6, R96, PT ;  /* 0x000000600600720c */ /* 0x000fc40003f06270 */
[CC--:B------:R-:W-:Y:S02]  /*80f0*/  ISETP.GE.AND P4, PT, R2.reuse, R87.reuse, PT ;  /* 0x000000570200720c */ /* 0x0c0fe40003f86270 */
[----:B------:R-:W-:Y:S01]  /*8100*/  ISETP.GE.AND P5, PT, R2, R96, PT ;  /* 0x000000600200720c */ /* 0x000fe20003fa6270 */
[C---:B------:R-:W-:Y:S01]  /*8110*/  VIADD R2, R77.reuse, 0x20 ;  /* 0x000000204d027836 */ /* 0x040fe20000000000 */
[----:B------:R-:W-:Y:S01]  /*8120*/  ISETP.GE.AND P1, PT, R6, R87, PT ;  /* 0x000000570600720c */ /* 0x000fe20003f26270 */
[----:B------:R-:W-:Y:S01]  /*8130*/  VIADD R6, R77, 0x19 ;  /* 0x000000194d067836 */ /* 0x000fe20000000000 */
[----:B------:R-:W-:Y:S02]  /*8140*/  FSEL R122, R15, -INF , !P0 ;  /* 0xff8000000f7a7808 */ /* 0x000fe40004000000 */
[----:B------:R-:W-:Y:S01]  /*8150*/  FSEL R15, R8, -INF , !P4 ;  /* 0xff800000080f7808 */ /* 0x000fe20006000000 */
[----:B------:R-:W-:Y:S01]  /*8160*/  VIADD R8, R77, 0x29 ;  /* 0x000000294d087836 */ /* 0x000fe20000000000 */
[----:B------:R-:W-:-:S02]  /*8170*/  FSEL R29, R13, -INF , !P1 ;  /* 0xff8000000d1d7808 */ /* 0x000fc40004800000 */
[CC--:B------:R-:W-:Y:S02]  /*8180*/  ISETP.GE.AND P0, PT, R2.reuse, R87.reuse, PT ;  /* 0x000000570200720c */ /* 0x0c0fe40003f06270 */
[-C--:B------:R-:W-:Y:S01]  /*8190*/  ISETP.GE.AND P4, PT, R2, R96.reuse, PT ;  /* 0x000000600200720c */ /* 0x080fe20003f86270 */
[----:B------:R-:W-:Y:S01]  /*81a0*/  VIADD R2, R77, 0x28 ;  /* 0x000000284d027836 */ /* 0x000fe20000000000 */
[----:B------:R-:W-:Y:S02]  /*81b0*/  FSEL R116, R14, -INF , !P3 ;  /* 0xff8000000e747808 */ /* 0x000fe40005800000 */
[C---:B------:R-:W-:Y:S02]  /*81c0*/  ISETP.GE.AND P1, PT, R6.reuse, R96, PT ;  /* 0x000000600600720c */ /* 0x040fe40003f26270 */
[----:B------:R-:W-:Y:S02]  /*81d0*/  ISETP.GE.AND P3, PT, R6, R87, PT ;  /* 0x000000570600720c */ /* 0x000fe40003f66270 */
[----:B------:R-:W-:-:S02]  /*81e0*/  FSEL R76, R11, -INF , !P1 ;  /* 0xff8000000b4c7808 */ /* 0x000fc40004800000 */
[----:B------:R-:W-:Y:S02]  /*81f0*/  FSEL R91, R72, -INF , !P0 ;  /* 0xff800000485b7808 */ /* 0x000fe40004000000 */
[----:B------:R-:W-:Y:S02]  /*8200*/  FSEL R9, R9, -INF , !P3 ;  /* 0xff80000009097808 */ /* 0x000fe40005800000 */
[C---:B------:R-:W-:Y:S02]  /*8210*/  ISETP.GE.AND P1, PT, R2.reuse, R87, PT ;  /* 0x000000570200720c */ /* 0x040fe40003f26270 */
[-C--:B------:R-:W-:Y:S01]  /*8220*/  ISETP.GE.AND P0, PT, R2, R96.reuse, PT ;  /* 0x000000600200720c */ /* 0x080fe20003f06270 */
[----:B------:R-:W-:Y:S01]  /*8230*/  VIADD R2, R77, 0x30 ;  /* 0x000000304d027836 */ /* 0x000fe20000000000 */
[----:B------:R-:W-:Y:S02]  /*8240*/  FSEL R6, R10, -INF , !P5 ;  /* 0xff8000000a067808 */ /* 0x000fe40006800000 */
        /* <DEDUP_REMOVED lines=91> */
[----:B------:R-:W-:Y:S02]  /*8800*/  ISETP.GE.AND P1, PT, R2, R96, PT ;  /* 0x000000600200720c */ /* 0x000fe40003f26270 */
[----:B------:R-:W-:Y:S01]  /*8810*/  ISETP.GE.AND P3, PT, R8, R87, PT ;  /* 0x000000570800720c */ /* 0x000fe20003f66270 */
[----:B------:R-:W-:Y:S01]  /*8820*/  VIADD R8, R77, 0x71 ;  /* 0x000000714d087836 */ /* 0x000fe20000000000 */
[----:B------:R-:W-:Y:S02]  /*8830*/  FSEL R26, R26, -INF , !P1 ;  /* 0xff8000001a1a7808 */ /* 0x000fe40004800000 */
[----:B------:R-:W-:Y:S02]  /*8840*/  ISETP.GT.AND P1, PT, R148, R137, PT ;  /* 0x000000899400720c */ /* 0x000fe40003f24270 */
[----:B------:R-:W-:-:S02]  /*8850*/  FSEL R17, R80, -INF , !P0 ;  /* 0xff80000050117808 */ /* 0x000fc40004000000 */
[----:B------:R-:W-:Y:S02]  /*8860*/  FSEL R28, R82, -INF , !P4 ;  /* 0xff800000521c7808 */ /* 0x000fe40006000000 */
[----:B------:R-:W-:Y:S02]  /*8870*/  FSEL R34, R34, -INF , !P5 ;  /* 0xff80000022227808 */ /* 0x000fe40006800000 */
[CC--:B------:R-:W-:Y:S02]  /*8880*/  ISETP.GE.AND P0, PT, R77.reuse, R87.reuse, PT ;  /* 0x000000574d00720c */ /* 0x0c0fe40003f06270 */
[C---:B------:R-:W-:Y:S01]  /*8890*/  ISETP.GE.AND P4, PT, R77.reuse, R96, PT ;  /* 0x000000604d00720c */ /* 0x040fe20003f86270 */
[----:B------:R-:W-:Y:S01]  /*88a0*/  VIADD R77, R77, 0x79 ;  /* 0x000000794d4d7836 */ /* 0x000fe20000000000 */
[----:B------:R-:W-:Y:S02]  /*88b0*/  ISETP.GE.AND P5, PT, R8, R87, PT ;  /* 0x000000570800720c */ /* 0x000fe40003fa6270 */
[----:B------:R-:W-:-:S02]  /*88c0*/  FSEL R33, R33, -INF , !P3 ;  /* 0xff80000021217808 */ /* 0x000fc40005800000 */
[----:B------:R-:W-:Y:S02]  /*88d0*/  ISETP.GE.AND P3, PT, R8, R96, PT ;  /* 0x000000600800720c */ /* 0x000fe40003f66270 */
[----:B------:R-:W-:Y:S02]  /*88e0*/  FSEL R8, R23, -INF , !P6 ;  /* 0xff80000017087808 */ /* 0x000fe40007000000 */
[----:B------:R-:W-:Y:S02]  /*88f0*/  FSEL R19, R81, -INF , !P5 ;  /* 0xff80000051137808 */ /* 0x000fe40006800000 */
[----:B------:R-:W-:Y:S02]  /*8900*/  FSEL R11, R20, -INF , !P0 ;  /* 0xff800000140b7808 */ /* 0x000fe40004000000 */
[-C--:B------:R-:W-:Y:S02]  /*8910*/  ISETP.GE.AND P6, PT, R2, R87.reuse, PT ;  /* 0x000000570200720c */ /* 0x080fe40003fc6270 */
[----:B------:R-:W-:-:S02]  /*8920*/  ISETP.GE.AND P5, PT, R77, R87, PT ;  /* 0x000000574d00720c */ /* 0x000fc40003fa6270 */
[----:B------:R-:W-:Y:S02]  /*8930*/  ISETP.GE.AND P0, PT, R77, R96, PT ;  /* 0x000000604d00720c */ /* 0x000fe40003f06270 */
        /* <DEDUP_REMOVED lines=8> */
[C---:B------:R-:W-:Y:S01]  /*89c0*/  IADD3 R48, R0.reuse, -0x80, RZ ;  /* 0xffffff8000307810 */ /* 0x040fe20007ffe0ff */
        /* <DEDUP_REMOVED lines=59> */
.L_x_4089:
[----:B------:R-:W1:Y:S02]  /*8d80*/  LDC R23, c[0x0][0x248] ;  /* 0x00009200ff177b82 */ /* 0x000e640000000800 */
[----:B-1----:R-:W-:-:S05]  /*8d90*/  IMAD.SHL.U32 R35, R23, 0x80, RZ ;  /* 0x0000008017237824 */ /* 0x002fca00078e00ff */
[----:B------:R-:W-:-:S04]  /*8da0*/  IADD3 R35, -R35, RZ, RZ ;  /* 0x000000ff23237210 */ /* 0x000fc80007ffe1ff */
[----:B------:R-:W-:-:S07]  /*8db0*/  SHF.R.S32.HI R0, RZ, 0x1f, R35 ;  /* 0x0000001fff007819 */ /* 0x000fce0000011423 */
.L_x_4090:
        /* <DEDUP_REMOVED lines=47> */
.L_x_4092:
[----:B------:R-:W-:Y:S05]  /*90b0*/  BSYNC B0 ;  /* 0x0000000000007941 */ /* 0x000fea0003800000 */
.L_x_4091:
[----:B------:R-:W0:Y:S01]  /*90c0*/  LDGDEPBAR ;  /* 0x00000000000079af */ /* 0x000e220000000000 */
[----:B------:R-:W-:-:S04]  /*90d0*/  LEA R146, P0, R35, R146, 0x1 ;  /* 0x0000009223927211 */ /* 0x000fc800078008ff */
[----:B------:R-:W-:-:S09]  /*90e0*/  LEA.HI.X R147, R35, R147, R0, 0x1, P0 ;  /* 0x0000009323937211 */ /* 0x000fd200000f0c00 */
.L_x_4088:
        /* <DEDUP_REMOVED lines=64> */
[----:B------:R-:W1:Y:S03]  /*94f0*/  SHFL.BFLY PT, R35, R0, 0x2, 0x1f ;  /* 0x0c401f0000237f89 */ /* 0x000e6600000e0000 */
[----:B------:R-:W-:Y:S01]  /*9500*/  IADD3 R131, R3, R132, RZ ;  /* 0x0000008403837210 */ /* 0x000fe20007ffe0ff */
[----:B------:R-:W3:Y:S04]  /*9510*/  SHFL.BFLY PT, R23, R48, 0x2, 0x1f ;  /* 0x0c401f0030177f89 */ /* 0x000ee800000e0000 */
[----:B------:R-:W-:Y:S01]  /*9520*/  LDSM.16.MT88.4 R72, [R132+0x3000] ;  /* 0x003000008448783b */ /* 0x000fe20000004200 */
[----:B-1----:R-:W-:-:S02]  /*9530*/  FMNMX.FTZ R35, R0, R35, !PT ;  /* 0x0000002300237209 */ /* 0x002fc40007810000 */
[----:B---3--:R-:W-:-:S03]  /*9540*/  FMNMX.FTZ R23, R48, R23, !PT ;  /* 0x0000001730177209 */ /* 0x008fc60007810000 */
[----:B------:R-:W1:Y:S04]  /*9550*/  SHFL.BFLY PT, R2, R35, 0x1, 0x1f ;  /* 0x0c201f0023027f89 */ /* 0x000e6800000e0000 */
[----:B------:R-:W3:Y:S01]  /*9560*/  SHFL.BFLY PT, R0, R23, 0x1, 0x1f ;  /* 0x0c201f0017007f89 */ /* 0x000ee200000e0000 */
[----:B-1----:R-:W-:-:S04]  /*9570*/  FMNMX.FTZ R2, R35, R2, !PT ;  /* 0x0000000223027209 */ /* 0x002fc80007810000 */
[C---:B------:R-:W-:Y:S01]  /*9580*/  FSETP.NEU.FTZ.AND P0, PT, R2.reuse, -INF , PT ;  /* 0xff8000000200780b */ /* 0x040fe20003f1d000 */
[----:B------:R-:W-:Y:S01]  /*9590*/  FMUL.FTZ R22, R2, UR8 ;  /* 0x0000000802167c20 */ /* 0x000fe20008410000 */
[----:B---3--:R-:W-:-:S04]  /*95a0*/  FMNMX.FTZ R0, R23, R0, !PT ;  /* 0x0000000017007209 */ /* 0x008fc80007810000 */
[----:B------:R-:W-:Y:S02]  /*95b0*/  FSEL R22, R22, RZ, P0 ;  /* 0x000000ff16167208 */ /* 0x000fe40000000000 */
[----:B------:R-:W-:-:S03]  /*95c0*/  FSETP.NEU.FTZ.AND P0, PT, R0, -INF , PT ;  /* 0xff8000000000780b */ /* 0x000fc60003f1d000 */
[--C-:B------:R-:W-:Y:S01]  /*95d0*/  FFMA.FTZ R67, R21, UR8, -R22.reuse ;  /* 0x0000000815437c23 */ /* 0x100fe20008010816 */
        /* <DEDUP_REMOVED lines=13> */
[--C-:B--2---:R-:W-:Y:S01]  /*96b0*/  FFMA.FTZ R63, R92, UR8, -R21.reuse ;  /* 0x000000085c3f7c23 */ /* 0x104fe20008010815 */
[----:B------:R-:W1:Y:S01]  /*96c0*/  MUFU.EX2 R110, R110 ;  /* 0x0000006e006e7308 */ /* 0x000e620000000800 */
        /* <DEDUP_REMOVED lines=34> */
[----:B------:R-:W-:Y:S01]  /*98f0*/  FFMA.FTZ R30, R30, UR8, -R21 ;  /* 0x000000081e1e7c23 */ /* 0x000fe20008010815 */
[----:B------:R-:W-:Y:S01]  /*9900*/  FADD.FTZ R67, R110, R67 ;  /* 0x000000436e437221 */ /* 0x000fe20000010000 */
        /* <DEDUP_REMOVED lines=9> */
[--C-:B------:R-:W-:Y:S01]  /*99a0*/  FFMA.FTZ R28, R28, UR8, -R21.reuse ;  /* 0x000000081c1c7c23 */ /* 0x100fe20008010815 */
[----:B------:R-:W-:Y:S01]  /*99b0*/  FFMA.FTZ R26, R26, UR8, -R21 ;  /* 0x000000081a1a7c23 */ /* 0x000fe20008010815 */
[----:B------:R-:W3:Y:S01]  /*99c0*/  MUFU.EX2 R63, R63 ;  /* 0x0000003f003f7308 */ /* 0x000ee20000000800 */
[----:B-1----:R-:W-:Y:S01]  /*99d0*/  F2FP.BF16.F32.PACK_AB R5, R89, R114 ;  /* 0x000000725905723e */ /* 0x002fe200000010ff */
[----:B------:R-:W-:-:S06]  /*99e0*/  FADD.FTZ R89, R114, R89 ;  /* 0x0000005972597221 */ /* 0x000fcc0000010000 */
[----:B------:R-:W-:Y:S08]  /*99f0*/  MUFU.EX2 R102, R102 ;  /* 0x0000006600667308 */ /* 0x000ff00000000800 */
[----:B------:R-:W1:Y:S01]  /*9a00*/  MUFU.EX2 R29, R29 ;  /* 0x0000001d001d7308 */ /* 0x000e620000000800 */
[----:B---3--:R-:W-:Y:S01]  /*9a10*/  F2FP.BF16.F32.PACK_AB R7, R63, R112 ;  /* 0x000000703f07723e */ /* 0x008fe200000010ff */
[----:B------:R-:W-:-:S04]  /*9a20*/  FADD.FTZ R112, R112, R89 ;  /* 0x0000005970707221 */ /* 0x000fc80000010000 */
[----:B------:R-:W-:Y:S02]  /*9a30*/  FADD.FTZ R63, R63, R112 ;  /* 0x000000703f3f7221 */ /* 0x000fe40000010000 */
[C---:B------:R-:W-:Y:S01]  /*9a40*/  HMMA.16816.F32.BF16 R68, R4.reuse, R72, RZ ;  /* 0x000000480444723c */ /* 0x040fe200000418ff */
[----:B------:R-:W-:Y:S05]  /*9a50*/  MUFU.EX2 R48, R48 ;  /* 0x0000003000307308 */ /* 0x000fea0000000800 */
[----:B------:R-:W-:Y:S03]  /*9a60*/  HMMA.16816.F32.BF16 R72, R4, R74, RZ ;  /* 0x0000004a0448723c */ /* 0x000fe600000418ff */
[----:B------:R-:W3:Y:S01]  /*9a70*/  MUFU.EX2 R15, R15 ;  /* 0x0000000f000f7308 */ /* 0x000ee20000000800 */
[----:B-1----:R-:W-:Y:S01]  /*9a80*/  F2FP.BF16.F32.PACK_AB R80, R29, R102 ;  /* 0x000000661d50723e */ /* 0x002fe200000010ff */
[----:B------:R-:W-:Y:S01]  /*9a90*/  FADD.FTZ R102, R102, R59 ;  /* 0x0000003b66667221 */ /* 0x000fe20000010000 */
[--C-:B------:R-:W-:Y:S01]  /*9aa0*/  FFMA.FTZ R59, R44, UR8, -R22.reuse ;  /* 0x000000082c3b7c23 */ /* 0x100fe20008010816 */
[--C-:B------:R-:W-:Y:S01]  /*9ab0*/  FFMA.FTZ R44, R45, UR8, -R22.reuse ;  /* 0x000000082d2c7c23 */ /* 0x100fe20008010816 */
[----:B------:R-:W-:Y:S01]  /*9ac0*/  FFMA.FTZ R45, R40, UR8, -R22 ;  /* 0x00000008282d7c23 */ /* 0x000fe20008010816 */
[----:B------:R-:W-:Y:S01]  /*9ad0*/  FADD.FTZ R29, R29, R102 ;  /* 0x000000661d1d7221 */ /* 0x000fe20000010000 */
[--C-:B------:R-:W-:Y:S01]  /*9ae0*/  FFMA.FTZ R40, R41, UR8, -R22.reuse ;  /* 0x0000000829287c23 */ /* 0x100fe20008010816 */
[----:B------:R-:W-:Y:S01]  /*9af0*/  MUFU.EX2 R104, R104 ;  /* 0x0000006800687308 */ /* 0x000fe20000000800 */
[--C-:B------:R-:W-:Y:S01]  /*9b00*/  FFMA.FTZ R41, R36, UR8, -R22.reuse ;  /* 0x0000000824297c23 */ /* 0x100fe20008010816 */
[--C-:B------:R-:W-:Y:S01]  /*9b10*/  FFMA.FTZ R36, R37, UR8, -R22.reuse ;  /* 0x0000000825247c23 */ /* 0x100fe20008010816 */
[----:B------:R-:W-:Y:S01]  /*9b20*/  FFMA.FTZ R37, R42, UR8, -R21 ;  /* 0x000000082a257c23 */ /* 0x000fe20008010815 */
[----:B------:R-:W-:-:S04]  /*9b30*/  FFMA.FTZ R42, R25, UR8, -R22 ;  /* 0x00000008192a7c23 */ /* 0x000fc80008010816 */
[----:B------:R-:W1:Y:S01]  /*9b40*/  MUFU.EX2 R31, R31 ;  /* 0x0000001f001f7308 */ /* 0x000e620000000800 */
[----:B---3--:R-:W-:Y:S01]  /*9b50*/  F2FP.BF16.F32.PACK_AB R82, R15, R48 ;  /* 0x000000300f52723e */ /* 0x008fe200000010ff */
[----:B------:R-:W-:Y:S01]  /*9b60*/  FADD.FTZ R48, R48, R29 ;  /* 0x0000001d30307221 */ /* 0x000fe20000010000 */
[----:B------:R-:W-:-:S05]  /*9b70*/  FFMA.FTZ R29, R32, UR8, -R22 ;  /* 0x00000008201d7c23 */ /* 0x000fca0008010816 */
[----:B------:R-:W-:Y:S08]  /*9b80*/  MUFU.EX2 R60, R60 ;  /* 0x0000003c003c7308 */ /* 0x000ff00000000800 */
[----:B------:R-:W3:Y:S01]  /*9b90*/  MUFU.EX2 R23, R23 ;  /* 0x0000001700177308 */ /* 0x000ee20000000800 */
[----:B-1----:R-:W-:Y:S01]  /*9ba0*/  F2FP.BF16.F32.PACK_AB R81, R31, R104 ;  /* 0x000000681f51723e */ /* 0x002fe200000010ff */
[----:B------:R-:W-:Y:S01]  /*9bb0*/  FADD.FTZ R104, R104, R63 ;  /* 0x0000003f68687221 */ /* 0x000fe20000010000 */
[--C-:B------:R-:W-:Y:S01]  /*9bc0*/  FFMA.FTZ R63, R34, UR8, -R21.reuse ;  /* 0x00000008223f7c23 */ /* 0x100fe20008010815 */
[----:B------:R-:W-:-:S04]  /*9bd0*/  FFMA.FTZ R34, R16, UR8, -R21 ;  /* 0x0000000810227c23 */ /* 0x000fc80008010815 */
[----:B------:R-:W-:Y:S08]  /*9be0*/  MUFU.EX2 R116, R116 ;  /* 0x0000007400747308 */ /* 0x000ff00000000800 */
[----:B------:R-:W1:Y:S01]  /*9bf0*/  MUFU.EX2 R43, R43 ;  /* 0x0000002b002b7308 */ /* 0x000e620000000800 */
[----:B---3--:R-:W-:-:S07]  /*9c00*/  F2FP.BF16.F32.PACK_AB R83, R23, R60 ;  /* 0x0000003c1753723e */ /* 0x008fce00000010ff */
[C---:B--2---:R-:W-:Y:S01]  /*9c10*/  HMMA.16816.F32.BF16 R68, R80.reuse, R8, R68 ;  /* 0x000000085044723c */ /* 0x044fe20000041844 */
[----:B------:R-:W-:Y:S05]  /*9c20*/  MUFU.EX2 R92, R92 ;  /* 0x0000005c005c7308 */ /* 0x000fea0000000800 */
[----:B------:R-:W-:Y:S01]  /*9c30*/  HMMA.16816.F32.BF16 R72, R80, R10, R72 ;  /* 0x0000000a5048723c */ /* 0x000fe20000041848 */
[----:B------:R-:W2:Y:S02]  /*9c40*/  LDSM.16.MT88.4 R8, [R131+0x3000] ;  /* 0x003000008308783b */ /* 0x000ea40000004200 */
[----:B------:R-:W-:Y:S08]  /*9c50*/  MUFU.EX2 R35, R35 ;  /* 0x0000002300237308 */ /* 0x000ff00000000800 */
[----:B------:R-:W-:Y:S08]  /*9c60*/  MUFU.EX2 R90, R90 ;  /* 0x0000005a005a7308 */ /* 0x000ff00000000800 */
[----:B------:R-:W3:Y:S08]  /*9c70*/  MUFU.EX2 R39, R39 ;  /* 0x0000002700277308 */ /* 0x000ef00000000800 */
[----:B------:R-:W-:Y:S08]  /*9c80*/  MUFU.EX2 R62, R62 ;  /* 0x0000003e003e7308 */ /* 0x000ff00000000800 */
[----:B------:R-:W4:Y:S01]  /*9c90*/  MUFU.EX2 R3, R3 ;  /* 0x0000000300037308 */ /* 0x000f220000000800 */
[C---:B--2---:R-:W-:Y:S07]  /*9ca0*/  HMMA.16816.F32.BF16 R76, R4.reuse, R8, RZ ;  /* 0x00000008044c723c */ /* 0x044fee00000418ff */
[----:B------:R-:W-:Y:S01]  /*9cb0*/  MUFU.EX2 R118, R118 ;  /* 0x0000007600767308 */ /* 0x000fe20000000800 */
[----:B------:R-:W-:Y:S01]  /*9cc0*/  HMMA.16816.F32.BF16 R4, R4, R10, RZ ;  /* 0x0000000a0404723c */ /* 0x000fe200000418ff */
[----:B------:R-:W2:Y:S06]  /*9cd0*/  LDSM.16.MT88.4 R8, [R131+0x3400] ;  /* 0x003400008308783b */ /* 0x000eac0000004200 */
[----:B------:R-:W5:Y:S08]  /*9ce0*/  MUFU.EX2 R51, R51 ;  /* 0x0000003300337308 */ /* 0x000f700000000800 */
[----:B------:R-:W-:Y:S08]  /*9cf0*/  MUFU.EX2 R106, R106 ;  /* 0x0000006a006a7308 */ /* 0x000ff00000000800 */
[----:B------:R-:W-:Y:S08]  /*9d00*/  MUFU.EX2 R47, R47 ;  /* 0x0000002f002f7308 */ /* 0x000ff00000000800 */
[----:B------:R-:W-:Y:S08]  /*9d10*/  MUFU.EX2 R66, R66 ;  /* 0x0000004200427308 */ /* 0x000ff00000000800 */
[----:B------:R-:W5:Y:S01]  /*9d20*/  MUFU.EX2 R55, R55 ;  /* 0x0000003700377308 */ /* 0x000f620000000800 */
[C---:B--2---:R-:W-:Y:S07]  /*9d30*/  HMMA.16816.F32.BF16 R76, R80.reuse, R8, R76 ;  /* 0x00000008504c723c */ /* 0x044fee000004184c */
[----:B------:R-:W-:Y:S01]  /*9d40*/  MUFU.EX2 R64, R64 ;  /* 0x0000004000407308 */ /* 0x000fe20000000800 */
[----:B------:R-:W-:Y:S01]  /*9d50*/  HMMA.16816.F32.BF16 R80, R80, R10, R4 ;  /* 0x0000000a5050723c */ /* 0x000fe20000041804 */
[----:B------:R-:W2:Y:S06]  /*9d60*/  LDSM.16.MT88.4 R8, [R132+0x3800] ;  /* 0x003800008408783b */ /* 0x000eac0000004200 */
[----:B------:R-:W5:Y:S01]  /*9d70*/  MUFU.EX2 R53, R53 ;  /* 0x0000003500357308 */ /* 0x000f620000000800 */
[----:B-1----:R-:W-:-:S02]  /*9d80*/  F2FP.BF16.F32.PACK_AB R4, R43, R116 ;  /* 0x000000742b04723e */ /* 0x002fc400000010ff */
[----:B---3--:R-:W-:Y:S02]  /*9d90*/  F2FP.BF16.F32.PACK_AB R5, R39, R90 ;  /* 0x0000005a2705723e */ /* 0x008fe400000010ff */
[----:B------:R-:W-:Y:S02]  /*9da0*/  F2FP.BF16.F32.PACK_AB R6, R35, R92 ;  /* 0x0000005c2306723e */ /* 0x000fe400000010ff */
[----:B----4-:R-:W-:Y:S01]  /*9db0*/  F2FP.BF16.F32.PACK_AB R7, R3, R62 ;  /* 0x0000003e0307723e */ /* 0x010fe200000010ff */
[----:B------:R-:W-:Y:S08]  /*9dc0*/  MUFU.EX2 R61, R61 ;  /* 0x0000003d003d7308 */ /* 0x000ff00000000800 */
[----:B------:R-:W1:Y:S08]  /*9dd0*/  MUFU.EX2 R56, R56 ;  /* 0x0000003800387308 */ /* 0x000e700000000800 */
[----:B------:R-:W-:Y:S08]  /*9de0*/  MUFU.EX2 R88, R88 ;  /* 0x0000005800587308 */ /* 0x000ff00000000800 */
[----:B------:R-:W-:Y:S01]  /*9df0*/  MUFU.EX2 R49, R49 ;  /* 0x0000003100317308 */ /* 0x000fe20000000800 */
[C---:B--2---:R-:W-:Y:S07]  /*9e00*/  HMMA.16816.F32.BF16 R68, R4.reuse, R8, R68 ;  /* 0x000000080444723c */ /* 0x044fee0000041844 */
[----:B------:R-:W-:Y:S01]  /*9e10*/  MUFU.EX2 R58, R58 ;  /* 0x0000003a003a7308 */ /* 0x000fe20000000800 */
[C---:B------:R-:W-:Y:S01]  /*9e20*/  HMMA.16816.F32.BF16 R72, R4.reuse, R10, R72 ;  /* 0x0000000a0448723c */ /* 0x040fe20000041848 */
[----:B------:R-:W2:Y:S06]  /*9e30*/  LDSM.16.MT88.4 R8, [R131+0x3800] ;  /* 0x003800008308783b */ /* 0x000eac0000004200 */
[----:B------:R-:W3:Y:S08]  /*9e40*/  MUFU.EX2 R65, R65 ;  /* 0x0000004100417308 */ /* 0x000ef00000000800 */
[----:B------:R-:W-:Y:S08]  /*9e50*/  MUFU.EX2 R57, R57 ;  /* 0x0000003900397308 */ /* 0x000ff00000000800 */
[----:B------:R-:W4:Y:S08]  /*9e60*/  MUFU.EX2 R30, R30 ;  /* 0x0000001e001e7308 */ /* 0x000f300000000800 */
[----:B------:R-:W-:Y:S08]  /*9e70*/  MUFU.EX2 R59, R59 ;  /* 0x0000003b003b7308 */ /* 0x000ff00000000800 */
[----:B------:R-:W-:Y:S01]  /*9e80*/  MUFU.EX2 R44, R44 ;  /* 0x0000002c002c7308 */ /* 0x000fe20000000800 */
[C---:B--2---:R-:W-:Y:S06]  /*9e90*/  HMMA.16816.F32.BF16 R76, R4.reuse, R8, R76 ;  /* 0x00000008044c723c */ /* 0x044fec000004184c */
[----:B------:R-:W-:Y:S01]  /*9ea0*/  HMMA.16816.F32.BF16 R80, R4, R10, R80 ;  /* 0x0000000a0450723c */ /* 0x000fe20000041850 */
[----:B------:R-:W2:Y:S01]  /*9eb0*/  LDSM.16.MT88.4 R8, [R132+0x3c00] ;  /* 0x003c00008408783b */ /* 0x000ea20000004200 */
[----:B------:R-:W-:Y:S05]  /*9ec0*/  MUFU.EX2 R45, R45 ;  /* 0x0000002d002d7308 */ /* 0x000fea0000000800 */
[----:B-----5:R-:W-:-:S02]  /*9ed0*/  F2FP.BF16.F32.PACK_AB R4, R51, R118 ;  /* 0x000000763304723e */ /* 0x020fc400000010ff */
[----:B------:R-:W-:Y:S01]  /*9ee0*/  F2FP.BF16.F32.PACK_AB R5, R55, R66 ;  /* 0x000000423705723e */ /* 0x000fe200000010ff */
[----:B------:R-:W-:Y:S01]  /*9ef0*/  MUFU.EX2 R40, R40 ;  /* 0x0000002800287308 */ /* 0x000fe20000000800 */
[----:B------:R-:W-:Y:S02]  /*9f00*/  F2FP.BF16.F32.PACK_AB R6, R47, R106 ;  /* 0x0000006a2f06723e */ /* 0x000fe400000010ff */
[----:B------:R-:W-:-:S05]  /*9f10*/  F2FP.BF16.F32.PACK_AB R7, R53, R64 ;  /* 0x000000403507723e */ /* 0x000fca00000010ff */
[----:B------:R-:W-:Y:S08]  /*9f20*/  MUFU.EX2 R46, R46 ;  /* 0x0000002e002e7308 */ /* 0x000ff00000000800 */
[----:B------:R-:W-:Y:S08]  /*9f30*/  MUFU.EX2 R37, R37 ;  /* 0x0000002500257308 */ /* 0x000ff00000000800 */
[----:B------:R-:W-:Y:S01]  /*9f40*/  MUFU.EX2 R41, R41 ;  /* 0x0000002900297308 */ /* 0x000fe20000000800 */
[C---:B--2---:R-:W-:Y:S07]  /*9f50*/  HMMA.16816.F32.BF16 R68, R4.reuse, R8, R68 ;  /* 0x000000080444723c */ /* 0x044fee0000041844 */
[----:B------:R-:W-:Y:S01]  /*9f60*/  MUFU.EX2 R36, R36 ;  /* 0x0000002400247308 */ /* 0x000fe20000000800 */
[C---:B------:R-:W-:Y:S01]  /*9f70*/  HMMA.16816.F32.BF16 R72, R4.reuse, R10, R72 ;  /* 0x0000000a0448723c */ /* 0x040fe20000041848 */
[----:B------:R-:W2:Y:S06]  /*9f80*/  LDSM.16.MT88.4 R8, [R131+0x3c00] ;  /* 0x003c00008308783b */ /* 0x000eac0000004200 */
[----:B------:R-:W-:Y:S08]  /*9f90*/  MUFU.EX2 R29, R29 ;  /* 0x0000001d001d7308 */ /* 0x000ff00000000800 */
[----:B------:R-:W-:Y:S08]  /*9fa0*/  MUFU.EX2 R38, R38 ;  /* 0x0000002600267308 */ /* 0x000ff00000000800 */
[----:B------:R-:W-:Y:S08]  /*9fb0*/  MUFU.EX2 R63, R63 ;  /* 0x0000003f003f7308 */ /* 0x000ff00000000800 */
[----:B------:R-:W-:Y:S08]  /*9fc0*/  MUFU.EX2 R34, R34 ;  /* 0x0000002200227308 */ /* 0x000ff00000000800 */
[----:B------:R-:W-:Y:S01]  /*9fd0*/  MUFU.EX2 R20, R20 ;  /* 0x0000001400147308 */ /* 0x000fe20000000800 */
[C---:B--2---:R-:W-:Y:S07]  /*9fe0*/  HMMA.16816.F32.BF16 R76, R4.reuse, R8, R76 ;  /* 0x00000008044c723c */ /* 0x044fee000004184c */
[----:B------:R-:W-:Y:S01]  /*9ff0*/  MUFU.EX2 R42, R42 ;  /* 0x0000002a002a7308 */ /* 0x000fe20000000800 */
[----:B------:R-:W-:Y:S01]  /*a000*/  HMMA.16816.F32.BF16 R80, R4, R10, R80 ;  /* 0x0000000a0450723c */ /* 0x000fe20000041850 */
[----:B------:R-:W2:Y:S06]  /*a010*/  LDSM.16.MT88.4 R8, [R132+0x4000] ;  /* 0x004000008408783b */ /* 0x000eac0000004200 */
[----:B------:R-:W-:Y:S01]  /*a020*/  MUFU.EX2 R26, R26 ;  /* 0x0000001a001a7308 */ /* 0x000fe20000000800 */
[----:B-1----:R-:W-:-:S02]  /*a030*/  F2FP.BF16.F32.PACK_AB R4, R56, R61 ;  /* 0x0000003d3804723e */ /* 0x002fc400000010ff */
[----:B---3--:R-:W-:Y:S02]  /*a040*/  F2FP.BF16.F32.PACK_AB R5, R65, R58 ;  /* 0x0000003a4105723e */ /* 0x008fe400000010ff */
[----:B------:R-:W-:Y:S02]  /*a050*/  F2FP.BF16.F32.PACK_AB R6, R49, R88 ;  /* 0x000000583106723e */ /* 0x000fe400000010ff */
[----:B----4-:R-:W-:-:S07]  /*a060*/  F2FP.BF16.F32.PACK_AB R7, R30, R57 ;  /* 0x000000391e07723e */ /* 0x010fce00000010ff */
[C---:B--2---:R-:W-:Y:S06]  /*a070*/  HMMA.16816.F32.BF16 R68, R4.reuse, R8, R68 ;  /* 0x000000080444723c */ /* 0x044fec0000041844 */
[C---:B------:R-:W-:Y:S01]  /*a080*/  HMMA.16816.F32.BF16 R72, R4.reuse, R10, R72 ;  /* 0x0000000a0448723c */ /* 0x040fe20000041848 */
[----:B------:R-:W1:Y:S05]  /*a090*/  LDSM.16.MT88.4 R8, [R131+0x4000] ;  /* 0x004000008308783b */ /* 0x000e6a0000004200 */
[C---:B-1----:R-:W-:Y:S06]  /*a0a0*/  HMMA.16816.F32.BF16 R76, R4.reuse, R8, R76 ;  /* 0x00000008044c723c */ /* 0x042fec000004184c */
[----:B------:R-:W-:Y:S01]  /*a0b0*/  HMMA.16816.F32.BF16 R80, R4, R10, R80 ;  /* 0x0000000a0450723c */ /* 0x000fe20000041850 */
[----:B------:R-:W1:Y:S06]  /*a0c0*/  LDSM.16.MT88.4 R8, [R132+0x4400] ;  /* 0x004400008408783b */ /* 0x000e6c0000004200 */
[----:B------:R-:W-:Y:S01]  /*a0d0*/  FADD.FTZ R5, R31, R104 ;  /* 0x000000681f057221 */ /* 0x000fe20000010000 */
[--C-:B------:R-:W-:Y:S01]  /*a0e0*/  FFMA.FTZ R6, R14, UR8, -R21.reuse ;  /* 0x000000080e067c23 */ /* 0x100fe20008010815 */
[--C-:B------:R-:W-:Y:S01]  /*a0f0*/  FFMA.FTZ R4, R12, UR8, -R21.reuse ;  /* 0x000000080c047c23 */ /* 0x100fe20008010815 */
[----:B------:R-:W-:Y:S01]  /*a100*/  FFMA.FTZ R21, R27, UR8, -R21 ;  /* 0x000000081b157c23 */ /* 0x000fe20008010815 */
[----:B------:R-:W-:Y:S01]  /*a110*/  FADD.FTZ R60, R60, R5 ;  /* 0x000000053c3c7221 */ /* 0x000fe20000010000 */
[----:B------:R-:W-:Y:S01]  /*a120*/  FADD.FTZ R5, R15, R48 ;  /* 0x000000300f057221 */ /* 0x000fe20000010000 */
[----:B------:R-:W2:Y:S01]  /*a130*/  MUFU.EX2 R31, R6 ;  /* 0x00000006001f7308 */ /* 0x000ea20000000800 */
[----:B------:R-:W3:Y:S01]  /*a140*/  LDSM.16.MT88.4 R12, [R131+0x4400] ;  /* 0x00440000830c783b */ /* 0x000ee20000004200 */
[--C-:B------:R-:W-:Y:S01]  /*a150*/  FFMA.FTZ R48, R19, UR8, -R22.reuse ;  /* 0x0000000813307c23 */ /* 0x100fe20008010816 */
[----:B------:R-:W-:Y:S01]  /*a160*/  FFMA.FTZ R19, R24, UR8, -R22 ;  /* 0x0000000818137c23 */ /* 0x000fe20008010816 */
[----:B------:R-:W-:Y:S01]  /*a170*/  FADD.FTZ R17, R23, R60 ;  /* 0x0000003c17117221 */ /* 0x000fe20000010000 */
[----:B------:R-:W-:-:S03]  /*a180*/  FADD.FTZ R116, R116, R5 ;  /* 0x0000000574747221 */ /* 0x000fc60000010000 */
[----:B------:R4:W5:Y:S01]  /*a190*/  MUFU.EX2 R32, R4 ;  /* 0x0000000400207308 */ /* 0x0009620000000800 */
[----:B------:R-:W-:Y:S01]  /*a1a0*/  FADD.FTZ R90, R90, R17 ;  /* 0x000000115a5a7221 */ /* 0x000fe20000010000 */
[----:B------:R-:W-:-:S03]  /*a1b0*/  FADD.FTZ R43, R43, R116 ;  /* 0x000000742b2b7221 */ /* 0x000fc60000010000 */
[----:B------:R-:W-:Y:S01]  /*a1c0*/  FADD.FTZ R39, R39, R90 ;  /* 0x0000005a27277221 */ /* 0x000fe20000010000 */
[----:B------:R-:W-:Y:S02]  /*a1d0*/  FADD.FTZ R92, R92, R43 ;  /* 0x0000002b5c5c7221 */ /* 0x000fe40000010000 */
[----:B------:R1:W-:Y:S01]  /*a1e0*/  MUFU.EX2 R25, R19 ;  /* 0x0000001300197308 */ /* 0x0003e20000000800 */
[----:B--2---:R-:W-:Y:S01]  /*a1f0*/  F2FP.BF16.F32.PACK_AB R5, R31, R46 ;  /* 0x0000002e1f05723e */ /* 0x004fe200000010ff */
[----:B------:R-:W-:Y:S01]  /*a200*/  FADD.FTZ R62, R62, R39 ;  /* 0x000000273e3e7221 */ /* 0x000fe20000010000 */
[----:B------:R-:W-:Y:S01]  /*a210*/  F2FP.BF16.F32.PACK_AB R6, R40, R45 ;  /* 0x0000002d2806723e */ /* 0x000fe200000010ff */
[----:B------:R-:W-:Y:S02]  /*a220*/  FADD.FTZ R35, R35, R92 ;  /* 0x0000005c23237221 */ /* 0x000fe40000010000 */
[----:B------:R-:W-:Y:S02]  /*a230*/  FADD.FTZ R39, R3, R62 ;  /* 0x0000003e03277221 */ /* 0x000fe40000010000 */
[----:B------:R-:W-:Y:S01]  /*a240*/  MUFU.EX2 R22, R33 ;  /* 0x0000002100167308 */ /* 0x000fe20000000800 */
[----:B----4-:R-:W-:Y:S01]  /*a250*/  F2FP.BF16.F32.PACK_AB R4, R44, R59 ;  /* 0x0000003b2c04723e */ /* 0x010fe200000010ff */
[----:B------:R-:W-:Y:S01]  /*a260*/  FADD.FTZ R118, R118, R35 ;  /* 0x0000002376767221 */ /* 0x000fe20000010000 */
[----:B-----5:R-:W-:Y:S01]  /*a270*/  F2FP.BF16.F32.PACK_AB R7, R32, R37 ;  /* 0x000000252007723e */ /* 0x020fe200000010ff */
[----:B------:R-:W-:-:S02]  /*a280*/  FADD.FTZ R66, R66, R39 ;  /* 0x0000002742427221 */ /* 0x000fc40000010000 */
[----:B------:R-:W-:Y:S02]  /*a290*/  FADD.FTZ R51, R51, R118 ;  /* 0x0000007633337221 */ /* 0x000fe40000010000 */
[----:B------:R-:W2:Y:S01]  /*a2a0*/  MUFU.EX2 R33, R54 ;  /* 0x0000003600217308 */ /* 0x000ea20000000800 */
[----:B-1----:R-:W1:Y:S01]  /*a2b0*/  LDSM.16.MT88.4 R16, [R131+0x4800] ;  /* 0x004800008310783b */ /* 0x002e620000004200 */
[----:B------:R-:W-:Y:S01]  /*a2c0*/  HMMA.16816.F32.BF16 R68, R4, R8, R68 ;  /* 0x000000080444723c */ /* 0x000fe20000041844 */
[----:B------:R-:W-:Y:S01]  /*a2d0*/  FADD.FTZ R55, R55, R66 ;  /* 0x0000004237377221 */ /* 0x000fe20000010000 */
[----:B------:R-:W-:-:S03]  /*a2e0*/  FADD.FTZ R106, R106, R51 ;  /* 0x000000336a6a7221 */ /* 0x000fc60000010000 */
[----:B------:R-:W-:Y:S01]  /*a2f0*/  FADD.FTZ R64, R64, R55 ;  /* 0x0000003740407221 */ /* 0x000fe20000010000 */
[C---:B------:R-:W-:Y:S01]  /*a300*/  HMMA.16816.F32.BF16 R72, R4.reuse, R10, R72 ;  /* 0x0000000a0448723c */ /* 0x040fe20000041848 */
[----:B------:R-:W4:Y:S01]  /*a310*/  LDSM.16.MT88.4 R8, [R132+0x4800] ;  /* 0x004800008408783b */ /* 0x000f220000004200 */
[----:B------:R-:W-:Y:S01]  /*a320*/  FADD.FTZ R106, R47, R106 ;  /* 0x0000006a2f6a7221 */ /* 0x000fe20000010000 */
[----:B------:R-:W-:Y:S01]  /*a330*/  FADD.FTZ R53, R53, R64 ;  /* 0x0000004035357221 */ /* 0x000fe20000010000 */
[----:B------:R-:W-:Y:S02]  /*a340*/  MUFU.EX2 R24, R50 ;  /* 0x0000003200187308 */ /* 0x000fe40000000800 */
[----:B---3--:R-:W-:Y:S01]  /*a350*/  HMMA.16816.F32.BF16 R76, R4, R12, R76 ;  /* 0x0000000c044c723c */ /* 0x008fe2000004184c */
[----:B------:R-:W-:-:S04]  /*a360*/  FADD.FTZ R61, R61, R106 ;  /* 0x0000006a3d3d7221 */ /* 0x000fc80000010000 */
[----:B------:R-:W-:Y:S01]  /*a370*/  FADD.FTZ R61, R56, R61 ;  /* 0x0000003d383d7221 */ /* 0x000fe20000010000 */
[----:B------:R-:W-:Y:S01]  /*a380*/  HMMA.16816.F32.BF16 R80, R4, R14, R80 ;  /* 0x0000000e0450723c */ /* 0x000fe20000041850 */
[----:B------:R-:W3:Y:S01]  /*a390*/  LDSM.16.MT88.4 R12, [R132+0x4c00] ;  /* 0x004c0000840c783b */ /* 0x000ee20000004200 */
[----:B------:R-:W5:Y:S01]  /*a3a0*/  MUFU.EX2 R23, R48 ;  /* 0x0000003000177308 */ /* 0x000f620000000800 */
[----:B------:R-:W-:-:S04]  /*a3b0*/  FADD.FTZ R88, R88, R61 ;  /* 0x0000003d58587221 */ /* 0x000fc80000010000 */
[----:B------:R-:W-:Y:S01]  /*a3c0*/  F2FP.BF16.F32.PACK_AB R4, R36, R41 ;  /* 0x000000292404723e */ /* 0x000fe200000010ff */
[----:B------:R-:W-:Y:S01]  /*a3d0*/  FADD.FTZ R88, R49, R88 ;  /* 0x0000005831587221 */ /* 0x000fe20000010000 */
[----:B--2---:R-:W-:Y:S01]  /*a3e0*/  F2FP.BF16.F32.PACK_AB R5, R38, R33 ;  /* 0x000000212605723e */ /* 0x004fe200000010ff */
[----:B------:R-:W2:Y:S01]  /*a3f0*/  MUFU.EX2 R3, R28 ;  /* 0x0000001c00037308 */ /* 0x000ea20000000800 */
[----:B------:R-:W-:Y:S01]  /*a400*/  F2FP.BF16.F32.PACK_AB R6, R22, R29 ;  /* 0x0000001d1606723e */ /* 0x000fe200000010ff */
[----:B------:R-:W-:Y:S01]  /*a410*/  FADD.FTZ R59, R59, R88 ;  /* 0x000000583b3b7221 */ /* 0x000fe20000010000 */
[----:B------:R-:W-:-:S03]  /*a420*/  F2FP.BF16.F32.PACK_AB R7, R34, R63 ;  /* 0x0000003f2207723e */ /* 0x000fc600000010ff */
[----:B------:R-:W-:Y:S02]  /*a430*/  FADD.FTZ R44, R44, R59 ;  /* 0x0000003b2c2c7221 */ /* 0x000fe40000010000 */
[----:B------:R-:W2:Y:S02]  /*a440*/  MUFU.EX2 R21, R21 ;  /* 0x0000001500157308 */ /* 0x000ea40000000800 */
[----:B------:R-:W-:Y:S01]  /*a450*/  FADD.FTZ R45, R45, R44 ;  /* 0x0000002c2d2d7221 */ /* 0x000fe20000010000 */
[----:B-1----:R-:W-:Y:S03]  /*a460*/  HMMA.16816.F32.BF16 R76, R4, R16, R76 ;  /* 0x00000010044c723c */ /* 0x002fe6000004184c */
[----:B------:R-:W-:-:S03]  /*a470*/  FADD.FTZ R40, R40, R45 ;  /* 0x0000002d28287221 */ /* 0x000fc60000010000 */
[----:B------:R-:W-:Y:S01]  /*a480*/  HMMA.16816.F32.BF16 R80, R4, R18, R80 ;  /* 0x000000120450723c */ /* 0x000fe20000041850 */
[----:B------:R-:W-:Y:S01]  /*a490*/  FADD.FTZ R16, R58, R53 ;  /* 0x000000353a107221 */ /* 0x000fe20000010000 */
[----:B------:R-:W-:-:S03]  /*a4a0*/  FADD.FTZ R41, R41, R40 ;  /* 0x0000002829297221 */ /* 0x000fc60000010000 */
[----:B------:R-:W-:Y:S01]  /*a4b0*/  FADD.FTZ R16, R65, R16 ;  /* 0x0000001041107221 */ /* 0x000fe20000010000 */
[C---:B----4-:R-:W-:Y:S01]  /*a4c0*/  HMMA.16816.F32.BF16 R68, R4.reuse, R8, R68 ;  /* 0x000000080444723c */ /* 0x050fe20000041844 */
[----:B------:R-:W-:Y:S02]  /*a4d0*/  FADD.FTZ R36, R36, R41 ;  /* 0x0000002924247221 */ /* 0x000fe40000010000 */
[----:B------:R-:W-:Y:S02]  /*a4e0*/  FADD.FTZ R57, R57, R16 ;  /* 0x0000001039397221 */ /* 0x000fe40000010000 */
[----:B------:R-:W-:Y:S01]  /*a4f0*/  FADD.FTZ R29, R29, R36 ;  /* 0x000000241d1d7221 */ /* 0x000fe20000010000 */
[----:B------:R-:W-:Y:S01]  /*a500*/  HMMA.16816.F32.BF16 R72, R4, R10, R72 ;  /* 0x0000000a0448723c */ /* 0x000fe20000041848 */
[----:B------:R-:W-:Y:S01]  /*a510*/  FADD.FTZ R57, R30, R57 ;  /* 0x000000391e397221 */ /* 0x000fe20000010000 */
[----:B------:R-:W1:Y:S01]  /*a520*/  LDSM.16.MT88.4 R8, [R131+0x4c00] ;  /* 0x004c00008308783b */ /* 0x000e620000004200 */
[----:B------:R-:W-:-:S02]  /*a530*/  FADD.FTZ R29, R22, R29 ;  /* 0x0000001d161d7221 */ /* 0x000fc40000010000 */
[----:B------:R-:W-:Y:S02]  /*a540*/  FADD.FTZ R46, R46, R57 ;  /* 0x000000392e2e7221 */ /* 0x000fe40000010000 */
[----:B-----5:R-:W-:Y:S01]  /*a550*/  F2FP.BF16.F32.PACK_AB R4, R23, R24 ;  /* 0x000000181704723e */ /* 0x020fe200000010ff */
[----:B------:R-:W-:Y:S01]  /*a560*/  FADD.FTZ R24, R24, R29 ;  /* 0x0000001d18187221 */ /* 0x000fe20000010000 */
[----:B------:R-:W-:Y:S01]  /*a570*/  FADD.FTZ R46, R31, R46 ;  /* 0x0000002e1f2e7221 */ /* 0x000fe20000010000 */
[----:B--2---:R-:W-:Y:S02]  /*a580*/  F2FP.BF16.F32.PACK_AB R5, R20, R3 ;  /* 0x000000031405723e */ /* 0x004fe400000010ff */
[----:B------:R-:W-:Y:S01]  /*a590*/  F2FP.BF16.F32.PACK_AB R6, R42, R25 ;  /* 0x000000192a06723e */ /* 0x000fe200000010ff */
[----:B------:R-:W-:Y:S01]  /*a5a0*/  FADD.FTZ R37, R37, R46 ;  /* 0x0000002e25257221 */ /* 0x000fe20000010000 */
[----:B------:R-:W-:Y:S01]  /*a5b0*/  F2FP.BF16.F32.PACK_AB R7, R21, R26 ;  /* 0x0000001a1507723e */ /* 0x000fe200000010ff */
[----:B------:R-:W-:-:S02]  /*a5c0*/  FADD.FTZ R24, R23, R24 ;  /* 0x0000001817187221 */ /* 0x000fc40000010000 */
[----:B------:R-:W-:Y:S02]  /*a5d0*/  FADD.FTZ R32, R32, R37 ;  /* 0x0000002520207221 */ /* 0x000fe40000010000 */
[----:B------:R-:W-:Y:S02]  /*a5e0*/  FADD.FTZ R25, R25, R24 ;  /* 0x0000001819197221 */ /* 0x000fe40000010000 */
[----:B------:R-:W-:Y:S01]  /*a5f0*/  FADD.FTZ R33, R33, R32 ;  /* 0x0000002021217221 */ /* 0x000fe20000010000 */
[----:B---3--:R-:W-:Y:S01]  /*a600*/  HMMA.16816.F32.BF16 R68, R4, R12, R68 ;  /* 0x0000000c0444723c */ /* 0x008fe20000041844 */
[----:B------:R-:W-:Y:S02]  /*a610*/  FADD.FTZ R155, R42, R25 ;  /* 0x000000192a9b7221 */ /* 0x000fe40000010000 */
[----:B------:R-:W-:-:S03]  /*a620*/  FADD.FTZ R38, R38, R33 ;  /* 0x0000002126267221 */ /* 0x000fc60000010000 */
[----:B------:R-:W-:Y:S01]  /*a630*/  HMMA.16816.F32.BF16 R72, R4, R14, R72 ;  /* 0x0000000e0448723c */ /* 0x000fe20000041848 */
        /* <DEDUP_REMOVED lines=8> */
[----:B------:R-:W-:-:S07]  /*a6c0*/  NOP ;  /* 0x0000000000007918 */ /* 0x000fce0000000000 */
        /* <DEDUP_REMOVED lines=67> */
.L_x_4094:
[----:B------:R-:W1:Y:S02]  /*ab00*/  LDC R7, c[0x0][0x250] ;  /* 0x00009400ff077b82 */ /* 0x000e640000000800 */
[----:B-1----:R-:W-:-:S05]  /*ab10*/  IMAD.SHL.U32 R4, R7, 0x80, RZ ;  /* 0x0000008007047824 */ /* 0x002fca00078e00ff */
[----:B------:R-:W-:-:S04]  /*ab20*/  IADD3 R4, -R4, RZ, RZ ;  /* 0x000000ff04047210 */ /* 0x000fc80007ffe1ff */
[----:B------:R-:W-:-:S07]  /*ab30*/  SHF.R.S32.HI R9, RZ, 0x1f, R4 ;  /* 0x0000001fff097819 */ /* 0x000fce0000011404 */
.L_x_4095:
[----:B------:R-:W-:Y:S01]  /*ab40*/  ULDC UR4, c[0x0][0x2d0] ;  /* 0x0000b40000047ab9 */ /* 0x000fe20000000800 */
[----:B------:R-:W-:Y:S01]  /*ab50*/  LEA R154, P5, R4, R154, 0x1 ;  /* 0x0000009a049a7211 */ /* 0x000fe200078a08ff */
[----:B------:R-:W-:Y:S01]  /*ab60*/  IMAD.SHL.U32 R99, R148, 0x80, RZ ;  /* 0x0000008094637824 */ /* 0x000fe200078e00ff */
[----:B------:R-:W-:Y:S02]  /*ab70*/  ISETP.GE.AND P0, PT, R84, UR4, PT ;  /* 0x0000000454007c0c */ /* 0x000fe4000bf06270 */
[----:B------:R-:W-:-:S11]  /*ab80*/  LEA.HI.X R153, R4, R153, R9, 0x1, P5 ;  /* 0x0000009904997211 */ /* 0x000fd600028f0c09 */
[----:B------:R-:W1:Y:S01]  /*ab90*/  @!P0 LDC R5, c[0x0][0x254] ;  /* 0x00009500ff058b82 */ /* 0x000e620000000800 */
[CC--:B------:R-:W-:Y:S01]  /*aba0*/  @!P0 LEA R11, P4, R7.reuse, R98.reuse, 0x6 ;  /* 0x00000062070b8211 */ /* 0x0c0fe200078830ff */
[----:B------:R-:W-:Y:S01]  /*abb0*/  @!P0 IMAD.MOV.U32 R100, RZ, RZ, R98 ;  /* 0x000000ffff648224 */ /* 0x000fe200078e0062 */
[----:B------:R-:W-:Y:S01]  /*abc0*/  @!P0 IADD3 R6, P3, P1, R4, R98, R141 ;  /* 0x0000006204068210 */ /* 0x000fe2000797e08d */
[----:B------:R-:W-:Y:S01]  /*abd0*/  @!P0 IMAD.MOV.U32 R152, RZ, RZ, R154 ;  /* 0x000000ffff988224 */ /* 0x000fe200078e009a */
[----:B------:R-:W-:Y:S01]  /*abe0*/  @P0 STS [R149+0x3000], RZ ;  /* 0x003000ff95000388 */ /* 0x000fe20000000800 */
        /* <DEDUP_REMOVED lines=11> */
[----:B------:R-:W-:Y:S02]  /*aca0*/  @!P0 IADD3 R11, P3, R4, R11, RZ ;  /* 0x0000000b040b8210 */ /* 0x000fe40007f7e0ff */
[----:B------:R-:W-:Y:S01]  /*acb0*/  @!P0 LEA R14, P4, R6, UR10, 0x1 ;  /* 0x0000000a060e8c11 */ /* 0x000fe2000f8808ff */
[----:B--2---:R-:W-:Y:S01]  /*acc0*/  @!P0 IMAD R3, R3, 0x60, RZ ;  /* 0x0000006003038824 */ /* 0x004fe200078e02ff */
[----:B------:R-:W-:Y:S01]  /*acd0*/  @!P0 IADD3 R5, P1, R4, R12, RZ ;  /* 0x0000000c04058210 */ /* 0x000fe20007f3e0ff */
[----:B------:R-:W-:Y:S01]  /*ace0*/  @!P0 IMAD.X R8, R9, 0x1, R8, P3 ;  /* 0x0000000109088824 */ /* 0x000fe200018e0608 */
[----:B------:R-:W-:Y:S02]  /*acf0*/  @!P0 LEA.HI.X R15, R6, UR11, R101, 0x1, P4 ;  /* 0x0000000b060f8c11 */ /* 0x000fe4000a0f0c65 */
[----:B------:R-:W-:-:S02]  /*ad00*/  @!P0 LEA R6, P3, R11, UR10, 0x1 ;  /* 0x0000000a0b068c11 */ /* 0x000fc4000f8608ff */
[----:B------:R-:W-:Y:S01]  /*ad10*/  @!P0 IADD3.X R12, R9, R13, R3, P1, !PT ;  /* 0x0000000d090c8210 */ /* 0x000fe20000ffe403 */
[----:B------:R-:W-:Y:S01]  /*ad20*/  @!PT LDS RZ, [RZ] ;  /* 0x00000000fffff984 */ /* 0x000fe20000000800 */
[----:B------:R-:W-:Y:S01]  /*ad30*/  @!PT LDS RZ, [RZ] ;  /* 0x00000000fffff984 */ /* 0x000fe20000000800 */
[----:B------:R-:W-:Y:S01]  /*ad40*/  @!PT LDS RZ, [RZ] ;  /* 0x00000000fffff984 */ /* 0x000fe20000000800 */
[----:B------:R-:W-:Y:S01]  /*ad50*/  @!P0 LDGSTS.E.BYPASS.LTC128B.128 [R149+0x3800], desc[UR6][R14.64] ;  /* 0x038000000e958fae */ /* 0x000fe2000b901d46 */
[----:B------:R-:W-:Y:S02]  /*ad60*/  @!P0 LEA R4, P1, R5, UR10, 0x1 ;  /* 0x0000000a05048c11 */ /* 0x000fe4000f8208ff */
[----:B------:R-:W-:Y:S01]  /*ad70*/  @!P0 LEA.HI.X R7, R11, UR11, R8, 0x1, P3 ;  /* 0x0000000b0b078c11 */ /* 0x000fe200098f0c08 */
[----:B------:R-:W-:Y:S01]  /*ad80*/  @P0 STS.128 [R149+0x4000], RZ ;  /* 0x004000ff95000388 */ /* 0x000fe20000000c00 */
[----:B------:R-:W-:Y:S02]  /*ad90*/  @!P0 LEA.HI.X R5, R5, UR11, R12, 0x1, P1 ;  /* 0x0000000b05058c11 */ /* 0x000fe400088f0c0c */
[----:B------:R-:W-:Y:S01]  /*ada0*/  LOP3.LUT R3, R99, R86, RZ, 0xfc, !PT ;  /* 0x0000005663037212 */ /* 0x000fe200078efcff */
[----:B------:R-:W-:Y:S01]  /*adb0*/  @!PT LDS RZ, [RZ] ;  /* 0x00000000fffff984 */ /* 0x000fe20000000800 */
[----:B------:R-:W-:Y:S01]  /*adc0*/  @!PT LDS RZ, [RZ] ;  /* 0x00000000fffff984 */ /* 0x000fe20000000800 */
[----:B------:R-:W-:Y:S01]  /*add0*/  @!PT LDS RZ, [RZ] ;  /* 0x00000000fffff984 */ /* 0x000fe20000000800 */
[----:B------:R-:W-:Y:S03]  /*ade0*/  @!P0 LDGSTS.E.BYPASS.LTC128B.128 [R149+0x4000], desc[UR6][R6.64] ;  /* 0x0400000006958fae */ /* 0x000fe6000b901d46 */
[C---:B------:R-:W-:Y:S01]  /*adf0*/  ISETP.GE.AND P6, PT, R3.reuse, R87, PT ;  /* 0x000000570300720c */ /* 0x040fe20003fc6270 */
[----:B------:R-:W-:Y:S01]  /*ae00*/  @P0 STS.128 [R149+0x4800], RZ ;  /* 0x004800ff95000388 */ /* 0x000fe20000000c00 */
[----:B------:R-:W-:-:S02]  /*ae10*/  ISETP.GE.AND P5, PT, R3, R96, PT ;  /* 0x000000600300720c */ /* 0x000fc40003fa6270 */
[----:B------:R-:W-:Y:S01]  /*ae20*/  LOP3.LUT R3, R99, 0x1, R86, 0xfe, !PT ;  /* 0x0000000163037812 */ /* 0x000fe200078efe56 */
[----:B------:R-:W-:Y:S01]  /*ae30*/  @!PT LDS RZ, [RZ] ;  /* 0x00000000fffff984 */ /* 0x000fe20000000800 */
[----:B------:R-:W-:Y:S01]  /*ae40*/  @!PT LDS RZ, [RZ] ;  /* 0x00000000fffff984 */ /* 0x000fe20000000800 */
[----:B------:R-:W-:Y:S01]  /*ae50*/  @!PT LDS RZ, [RZ] ;  /* 0x00000000fffff984 */ /* 0x000fe20000000800 */
[----:B------:R1:W-:Y:S03]  /*ae60*/  @!P0 LDGSTS.E.BYPASS.LTC128B.128 [R149+0x4800], desc[UR6][R4.64] ;  /* 0x0480000004958fae */ /* 0x0003e6000b901d46 */
[C---:B------:R-:W-:Y:S01]  /*ae70*/  ISETP.GE.AND P4, PT, R3.reuse, R87, PT ;  /* 0x000000570300720c */ /* 0x040fe20003f86270 */
[----:B------:R-:W-:Y:S01]  /*ae80*/  LDSM.16.M88.4 R60, [R136] ;  /* 0x00000000883c783b */ /* 0x000fe20000000200 */
[----:B------:R-:W-:-:S03]  /*ae90*/  ISETP.GE.AND P3, PT, R3, R96, PT ;  /* 0x000000600300720c */ /* 0x000fc60003f66270 */
[----:B------:R-:W2:Y:S04]  /*aea0*/  LDSM.16.M88.4 R52, [R134+0x1000] ;  /* 0x001000008634783b */ /* 0x000ea80000000200 */
[----:B------:R-:W3:Y:S04]  /*aeb0*/  LDSM.16.M88.4 R44, [R134+0x1400] ;  /* 0x00140000862c783b */ /* 0x000ee80000000200 */
[----:B------:R-:W4:Y:S04]  /*aec0*/  LDSM.16.M88.4 R28, [R134+0x1c00] ;  /* 0x001c0000861c783b */ /* 0x000f280000000200 */
[----:B------:R-:W5:Y:S04]  /*aed0*/  LDSM.16.M88.4 R36, [R134+0x1800] ;  /* 0x001800008624783b */ /* 0x000f680000000200 */
[----:B------:R-:W-:Y:S04]  /*aee0*/  LDSM.16.M88.4 R92, [R135] ;  /* 0x00000000875c783b */ /* 0x000fe80000000200 */
[----:B------:R-:W5:Y:S04]  /*aef0*/  LDSM.16.M88.4 R24, [R133] ;  /* 0x000000008518783b */ /* 0x000f680000000200 */
[----:B------:R-:W5:Y:S04]  /*af00*/  LDSM.16.M88.4 R8, [R130] ;  /* 0x000000008208783b */ /* 0x000f680000000200 */
[----:B-1----:R-:W1:Y:S04]  /*af10*/  LDSM.16.M88.4 R4, [R128] ;  /* 0x000000008004783b */ /* 0x002e680000000200 */
[----:B------:R-:W1:Y:S04]  /*af20*/  LDSM.16.M88.4 R20, [R134+0x2000] ;  /* 0x002000008614783b */ /* 0x000e680000000200 */
[----:B------:R-:W1:Y:S01]  /*af30*/  LDSM.16.M88.4 R16, [R129] ;  /* 0x000000008110783b */ /* 0x000e620000000200 */
[C---:B--2---:R-:W-:Y:S03]  /*af40*/  HMMA.16816.F32.BF16 R56, R60.reuse, R52, RZ ;  /* 0x000000343c38723c */ /* 0x044fe600000418ff */
[----:B------:R-:W2:Y:S04]  /*af50*/  LDSM.16.M88.4 R12, [R134+0x2400] ;  /* 0x00240000860c783b */ /* 0x000ea80000000200 */
[----:B------:R-:W2:Y:S01]  /*af60*/  LDSM.16.M88.4 R64, [R127] ;  /* 0x000000007f40783b */ /* 0x000ea20000000200 */
[C---:B---3--:R-:W-:Y:S03]  /*af70*/  HMMA.16816.F32.BF16 R48, R60.reuse, R44, RZ ;  /* 0x0000002c3c30723c */ /* 0x048fe600000418ff */
[----:B------:R-:W-:Y:S03]  /*af80*/  LDSM.16.M88.4 R88, [R134+0x2c00] ;  /* 0x002c00008658783b */ /* 0x000fe60000000200 */
[C---:B------:R-:W-:Y:S01]  /*af90*/  HMMA.16816.F32.BF16 R52, R60.reuse, R54, RZ ;  /* 0x000000363c34723c */ /* 0x040fe200000418ff */
[----:B------:R-:W0:Y:S05]  /*afa0*/  LDGDEPBAR ;  /* 0x00000000000079af */ /* 0x000e2a0000000000 */
[C---:B------:R-:W-:Y:S06]  /*afb0*/  HMMA.16816.F32.BF16 R44, R60.reuse, R46, RZ ;  /* 0x0000002e3c2c723c */ /* 0x040fec00000418ff */
[C---:B----4-:R-:W-:Y:S06]  /*afc0*/  HMMA.16816.F32.BF16 R32, R60.reuse, R28, RZ ;  /* 0x0000001c3c20723c */ /* 0x050fec00000418ff */
[C---:B------:R-:W-:Y:S06]  /*afd0*/  HMMA.16816.F32.BF16 R28, R60.reuse, R30, RZ ;  /* 0x0000001e3c1c723c */ /* 0x040fec00000418ff */
[C---:B-----5:R-:W-:Y:S06]  /*afe0*/  HMMA.16816.F32.BF16 R40, R60.reuse, R36, RZ ;  /* 0x000000243c28723c */ /* 0x060fec00000418ff */
[----:B------:R-:W-:Y:S06]  /*aff0*/  HMMA.16816.F32.BF16 R36, R60, R38, RZ ;  /* 0x000000263c24723c */ /* 0x000fec00000418ff */
[C---:B------:R-:W-:Y:S06]  /*b000*/  HMMA.16816.F32.BF16 R56, R92.reuse, R24, R56 ;  /* 0x000000185c38723c */ /* 0x040fec0000041838 */
[C---:B------:R-:W-:Y:S06]  /*b010*/  HMMA.16816.F32.BF16 R52, R92.reuse, R26, R52 ;  /* 0x0000001a5c34723c */ /* 0x040fec0000041834 */
[C---:B------:R-:W-:Y:S06]  /*b020*/  HMMA.16816.F32.BF16 R48, R92.reuse, R8, R48 ;  /* 0x000000085c30723c */ /* 0x040fec0000041830 */
[C---:B------:R-:W-:Y:S01]  /*b030*/  HMMA.16816.F32.BF16 R44, R92.reuse, R10, R44 ;  /* 0x0000000a5c2c723c */ /* 0x040fe2000004182c */
[----:B------:R-:W3:Y:S05]  /*b040*/  LDSM.16.M88.4 R8, [R126] ;  /* 0x000000007e08783b */ /* 0x000eea0000000200 */
[----:B-1----:R-:W-:Y:S01]  /*b050*/  HMMA.16816.F32.BF16 R32, R92, R4, R32 ;  /* 0x000000045c20723c */ /* 0x002fe20000041820 */
[----:B------:R-:W-:-:S02]  /*b060*/  FSEL R3, R56, -INF , !P6 ;  /* 0xff80000038037808 */ /* 0x000fc40007000000 */
[----:B------:R-:W-:Y:S02]  /*b070*/  LOP3.LUT R56, R99, 0x9, R86, 0xfe, !PT ;  /* 0x0000000963387812 */ /* 0x000fe400078efe56 */
[----:B------:R-:W-:Y:S01]  /*b080*/  FSEL R104, R58, -INF , !P5 ;  /* 0xff8000003a687808 */ /* 0x000fe20006800000 */
[----:B------:R-:W-:Y:S01]  /*b090*/  HMMA.16816.F32.BF16 R28, R92, R6, R28 ;  /* 0x000000065c1c723c */ /* 0x000fe2000004181c */
[----:B------:R-:W1:Y:S01]  /*b0a0*/  LDSM.16.M88.4 R4, [R134+0x2800] ;  /* 0x002800008604783b */ /* 0x000e620000000200 */
[----:B------:R-:W-:Y:S02]  /*b0b0*/  ISETP.GE.AND P5, PT, R56, R87, PT ;  /* 0x000000573800720c */ /* 0x000fe40003fa6270 */
[----:B------:R-:W-:Y:S02]  /*b0c0*/  FSEL R108, R59, -INF , !P3 ;  /* 0xff8000003b6c7808 */ /* 0x000fe40005800000 */
[----:B------:R-:W-:Y:S01]  /*b0d0*/  HMMA.16816.F32.BF16 R24, R60, R20, RZ ;  /* 0x000000143c18723c */ /* 0x000fe200000418ff */
[----:B------:R-:W-:-:S05]  /*b0e0*/  FSEL R101, R53, -INF , !P5 ;  /* 0xff80000035657808 */ /* 0x000fca0006800000 */
[----:B------:R-:W-:Y:S06]  /*b0f0*/  HMMA.16816.F32.BF16 R20, R60, R22, RZ ;  /* 0x000000163c14723c */ /* 0x000fec00000418ff */
[C---:B------:R-:W-:Y:S06]  /*b100*/  HMMA.16816.F32.BF16 R40, R92.reuse, R16, R40 ;  /* 0x000000105c28723c */ /* 0x040fec0000041828 */
[----:B------:R-:W-:Y:S06]  /*b110*/  HMMA.16816.F32.BF16 R36, R92, R18, R36 ;  /* 0x000000125c24723c */ /* 0x000fec0000041824 */
[C---:B--2---:R-:W-:Y:S06]  /*b120*/  HMMA.16816.F32.BF16 R16, R60.reuse, R12, RZ ;  /* 0x0000000c3c10723c */ /* 0x044fec00000418ff */
[----:B------:R-:W-:Y:S06]  /*b130*/  HMMA.16816.F32.BF16 R12, R60, R14, RZ ;  /* 0x0000000e3c0c723c */ /* 0x000fec00000418ff */
[C---:B------:R-:W-:Y:S06]  /*b140*/  HMMA.16816.F32.BF16 R24, R92.reuse, R64, R24 ;  /* 0x000000405c18723c */ /* 0x040fec0000041818 */
[C---:B------:R-:W-:Y:S01]  /*b150*/  HMMA.16816.F32.BF16 R20, R92.reuse, R66, R20 ;  /* 0x000000425c14723c */ /* 0x040fe20000041814 */
[----:B------:R-:W2:Y:S05]  /*b160*/  LDSM.16.M88.4 R64, [R125] ;  /* 0x000000007d40783b */ /* 0x000eaa0000000200 */
[C---:B---3--:R-:W-:Y:S06]  /*b170*/  HMMA.16816.F32.BF16 R16, R92.reuse, R8, R16 ;  /* 0x000000085c10723c */ /* 0x048fec0000041810 */
[----:B------:R-:W-:Y:S06]  /*b180*/  HMMA.16816.F32.BF16 R12, R92, R10, R12 ;  /* 0x0000000a5c0c723c */ /* 0x000fec000004180c */
[C---:B-1----:R-:W-:Y:S06]  /*b190*/  HMMA.16816.F32.BF16 R8, R60.reuse, R4, RZ ;  /* 0x000000043c08723c */ /* 0x042fec00000418ff */
[----:B------:R-:W-:-:S15]  /*b1a0*/  HMMA.16816.F32.BF16 R4, R60, R6, RZ ;  /* 0x000000063c04723c */ /* 0x000fde00000418ff */
[----:B------:R-:W-:-:S03]  /*b1b0*/  NOP ;  /* 0x0000000000007918 */ /* 0x000fc60000000000 */
[C---:B--2---:R-:W-:Y:S06]  /*b1c0*/  HMMA.16816.F32.BF16 R8, R92.reuse, R64, R8 ;  /* 0x000000405c08723c */ /* 0x044fec0000041808 */
[----:B------:R-:W-:Y:S06]  /*b1d0*/  HMMA.16816.F32.BF16 R4, R92, R66, R4 ;  /* 0x000000425c04723c */ /* 0x000fec0000041804 */
[C---:B------:R-:W-:Y:S06]  /*b1e0*/  HMMA.16816.F32.BF16 R64, R60.reuse, R88, RZ ;  /* 0x000000583c40723c */ /* 0x040fec00000418ff */
[----:B------:R-:W-:Y:S01]  /*b1f0*/  HMMA.16816.F32.BF16 R60, R60, R90, RZ ;  /* 0x0000005a3c3c723c */ /* 0x000fe200000418ff */
[----:B------:R-:W1:Y:S01]  /*b200*/  LDSM.16.M88.4 R88, [R124] ;  /* 0x000000007c58783b */ /* 0x000e620000000200 */
[----:B------:R-:W-:-:S15]  /*b210*/  DEPBAR.LE SB0, 0x0 ;  /* 0x000080000000791a */ /* 0x000fde0000000000 */
[----:B------:R-:W-:-:S01]  /*b220*/  NOP ;  /* 0x0000000000007918 */ /* 0x000fc20000000000 */
[C---:B-1----:R-:W-:Y:S06]  /*b230*/  HMMA.16816.F32.BF16 R64, R92.reuse, R88, R64 ;  /* 0x000000585c40723c */ /* 0x042fec0000041840 */
[----:B------:R-:W-:Y:S01]  /*b240*/  HMMA.16816.F32.BF16 R60, R92, R90, R60 ;  /* 0x0000005a5c3c723c */ /* 0x000fe2000004183c */
[----:B------:R-:W-:Y:S01]  /*b250*/  LOP3.LUT R88, R99, 0x8, R86, 0xfe, !PT ;  /* 0x0000000863587812 */ /* 0x000fe200078efe56 */
[----:B------:R-:W-:Y:S03]  /*b260*/  BAR.SYNC.DEFER_BLOCKING 0x0 ;  /* 0x0000000000007b1d */ /* 0x000fe60000010000 */
[----:B------:R-:W-:-:S02]  /*b270*/  ISETP.GE.AND P1, PT, R88, R87, PT ;  /* 0x000000575800720c */ /* 0x000fc40003f26270 */
[----:B------:R-:W-:Y:S02]  /*b280*/  FSEL R93, R57, -INF , !P4 ;  /* 0xff800000395d7808 */ /* 0x000fe40006000000 */
[-C--:B------:R-:W-:Y:S02]  /*b290*/  ISETP.GE.AND P6, PT, R88, R96.reuse, PT ;  /* 0x000000605800720c */ /* 0x080fe40003fc6270 */
[----:B------:R-:W-:Y:S02]  /*b2a0*/  ISETP.GE.AND P4, PT, R56, R96, PT ;  /* 0x000000603800720c */ /* 0x000fe40003f86270 */
[----:B------:R-:W-:Y:S02]  /*b2b0*/  FSEL R103, R52, -INF , !P1 ;  /* 0xff80000034677808 */ /* 0x000fe40004800000 */
[C-C-:B------:R-:W-:Y:S02]  /*b2c0*/  LOP3.LUT R56, R99.reuse, 0x10, R86.reuse, 0xfe, !PT ;  /* 0x0000001063387812 */ /* 0x140fe400078efe56 */
[----:B------:R-:W-:-:S02]  /*b2d0*/  LOP3.LUT R52, R99, 0x11, R86, 0xfe, !PT ;  /* 0x0000001163347812 */ /* 0x000fc400078efe56 */
[----:B------:R-:W-:Y:S02]  /*b2e0*/  FSEL R110, R54, -INF , !P6 ;  /* 0xff800000366e7808 */ /* 0x000fe40007000000 */
[-C--:B------:R-:W-:Y:S02]  /*b2f0*/  ISETP.GE.AND P3, PT, R56, R87.reuse, PT ;  /* 0x000000573800720c */ /* 0x080fe40003f66270 */
[C---:B------:R-:W-:Y:S02]  /*b300*/  ISETP.GE.AND P6, PT, R52.reuse, R87, PT ;  /* 0x000000573400720c */ /* 0x040fe40003fc6270 */
[-C--:B------:R-:W-:Y:S02]  /*b310*/  ISETP.GE.AND P5, PT, R52, R96.reuse, PT ;  /* 0x000000603400720c */ /* 0x080fe40003fa6270 */
[----:B------:R-:W-:Y:S02]  /*b320*/  LOP3.LUT R52, R99, 0x18, R86, 0xfe, !PT ;  /* 0x0000001863347812 */ /* 0x000fe400078efe56 */
[----:B------:R-:W-:-:S02]  /*b330*/  ISETP.GE.AND P1, PT, R56, R96, PT ;  /* 0x000000603800720c */ /* 0x000fc40003f26270 */
[----:B------:R-:W-:Y:S02]  /*b340*/  FSEL R106, R55, -INF , !P4 ;  /* 0xff800000376a7808 */ /* 0x000fe40006000000 */
[----:B------:R-:W-:Y:S02]  /*b350*/  FSEL R89, R48, -INF , !P3 ;  /* 0xff80000030597808 */ /* 0x000fe40005800000 */
[----:B------:R-:W-:Y:S02]  /*b360*/  ISETP.GE.AND P4, PT, R52, R87, PT ;  /* 0x000000573400720c */ /* 0x000fe40003f86270 */
[----:B------:R-:W-:Y:S02]  /*b370*/  LOP3.LUT R48, R99, 0x19, R86, 0xfe, !PT ;  /* 0x0000001963307812 */ /* 0x000fe400078efe56 */
[----:B------:R-:W-:Y:S02]  /*b380*/  FSEL R94, R50, -INF , !P1 ;  /* 0xff800000325e7808 */ /* 0x000fe40004800000 */
[----:B------:R-:W-:-:S02]  /*b390*/  FSEL R91, R49, -INF , !P6 ;  /* 0xff800000315b7808 */ /* 0x000fc40007000000 */
[-C--:B------:R-:W-:Y:S02]  /*b3a0*/  ISETP.GE.AND P3, PT, R52, R96.reuse, PT ;  /* 0x000000603400720c */ /* 0x080fe40003f66270 */
[C---:B------:R-:W-:Y:S02]  /*b3b0*/  ISETP.GE.AND P1, PT, R48.reuse, R87, PT ;  /* 0x000000573000720c */ /* 0x040fe40003f26270 */
[----:B------:R-:W-:Y:S02]  /*b3c0*/  ISETP.GE.AND P6, PT, R48, R96, PT ;  /* 0x000000603000720c */ /* 0x000fe40003fc6270 */
[----:B------:R-:W-:Y:S02]  /*b3d0*/  FSEL R95, R44, -INF , !P4 ;  /* 0xff8000002c5f7808 */ /* 0x000fe40006000000 */
[C-C-:B------:R-:W-:Y:S02]  /*b3e0*/  LOP3.LUT R48, R99.reuse, 0x20, R86.reuse, 0xfe, !PT ;  /* 0x0000002063307812 */ /* 0x140fe400078efe56 */
[----:B------:R-:W-:-:S02]  /*b3f0*/  LOP3.LUT R44, R99, 0x21, R86, 0xfe, !PT ;  /* 0x00000021632c7812 */ /* 0x000fc400078efe56 */
[----:B------:R-:W-:Y:S02]  /*b400*/  FSEL R98, R51, -INF , !P5 ;  /* 0xff80000033627808 */ /* 0x000fe40006800000 */
[----:B------:R-:W-:Y:S02]  /*b410*/  FSEL R100, R46, -INF , !P3 ;  /* 0xff8000002e647808 */ /* 0x000fe40005800000 */
[----:B------:R-:W-:Y:S02]  /*b420*/  FSEL R97, R45, -INF , !P1 ;  /* 0xff8000002d617808 */ /* 0x000fe40004800000 */
[-C--:B------:R-:W-:Y:S02]  /*b430*/  ISETP.GE.AND P5, PT, R48, R87.reuse, PT ;  /* 0x000000573000720c */ /* 0x080fe40003fa6270 */
[C---:B------:R-:W-:Y:S02]  /*b440*/  ISETP.GE.AND P3, PT, R44.reuse, R87, PT ;  /* 0x000000572c00720c */ /* 0x040fe40003f66270 */
[----:B------:R-:W-:-:S02]  /*b450*/  ISETP.GE.AND P1, PT, R44, R96, PT ;  /* 0x000000602c00720c */ /* 0x000fc40003f26270 */
[--C-:B------:R-:W-:Y:S02]  /*b460*/  LOP3.LUT R44, R99, 0x28, R86.reuse, 0xfe, !PT ;  /* 0x00000028632c7812 */ /* 0x100fe400078efe56 */
[----:B------:R-:W-:Y:S02]  /*b470*/  ISETP.GE.AND P4, PT, R48, R96, PT ;  /* 0x000000603000720c */ /* 0x000fe40003f86270 */
[----:B------:R-:W-:Y:S02]  /*b480*/  FSEL R92, R47, -INF , !P6 ;  /* 0xff8000002f5c7808 */ /* 0x000fe40007000000 */
[----:B------:R-:W-:Y:S02]  /*b490*/  FSEL R45, R40, -INF , !P5 ;  /* 0xff800000282d7808 */ /* 0x000fe40006800000 */
[----:B------:R-:W-:Y:S02]  /*b4a0*/  ISETP.GE.AND P6, PT, R44, R87, PT ;  /* 0x000000572c00720c */ /* 0x000fe40003fc6270 */
[----:B------:R-:W-:-:S02]  /*b4b0*/  LOP3.LUT R40, R99, 0x29, R86, 0xfe, !PT ;  /* 0x0000002963287812 */ /* 0x000fc400078efe56 */
[----:B------:R-:W-:Y:S02]  /*b4c0*/  FSEL R58, R42, -INF , !P4 ;  /* 0xff8000002a3a7808 */ /* 0x000fe40006000000 */
[----:B------:R-:W-:Y:S02]  /*b4d0*/  FSEL R51, R41, -INF , !P3 ;  /* 0xff80000029337808 */ /* 0x000fe40005800000 */
[-C--:B------:R-:W-:Y:S02]  /*b4e0*/  ISETP.GE.AND P5, PT, R44, R96.reuse, PT ;  /* 0x000000602c00720c */ /* 0x080fe40003fa6270 */
[C---:B------:R-:W-:Y:S02]  /*b4f0*/  ISETP.GE.AND P4, PT, R40.reuse, R87, PT ;  /* 0x000000572800720c */ /* 0x040fe40003f86270 */
[----:B------:R-:W-:Y:S02]  /*b500*/  ISETP.GE.AND P3, PT, R40, R96, PT ;  /* 0x000000602800720c */ /* 0x000fe40003f66270 */
[----:B------:R-:W-:-:S02]  /*b510*/  FSEL R55, R36, -INF , !P6 ;  /* 0xff80000024377808 */ /* 0x000fc40007000000 */
[C-C-:B------:R-:W-:Y:S02]  /*b520*/  LOP3.LUT R40, R99.reuse, 0x30, R86.reuse, 0xfe, !PT ;  /* 0x0000003063287812 */ /* 0x140fe400078efe56 */
[----:B------:R-:W-:Y:S02]  /*b530*/  LOP3.LUT R36, R99, 0x31, R86, 0xfe, !PT ;  /* 0x0000003163247812 */ /* 0x000fe400078efe56 */
[----:B------:R-:W-:Y:S02]  /*b540*/  FSEL R88, R43, -INF , !P1 ;  /* 0xff8000002b587808 */ /* 0x000fe40004800000 */
[----:B------:R-:W-:Y:S02]  /*b550*/  FSEL R90, R38, -INF , !P5 ;  /* 0xff800000265a7808 */ /* 0x000fe40006800000 */
[----:B------:R-:W-:Y:S02]  /*b560*/  FSEL R59, R37, -INF , !P4 ;  /* 0xff800000253b7808 */ /* 0x000fe40006000000 */
[----:B------:R-:W-:-:S02]  /*b570*/  ISETP.GE.AND P1, PT, R40, R87, PT ;  /* 0x000000572800720c */ /* 0x000fc40003f26270 */
[C---:B------:R-:W-:Y:S02]  /*b580*/  ISETP.GE.AND P5, PT, R36.reuse, R87, PT ;  /* 0x000000572400720c */ /* 0x040fe40003fa6270 */
[-C--:B------:R-:W-:Y:S02]  /*b590*/  ISETP.GE.AND P4, PT, R36, R96.reuse, PT ;  /* 0x000000602400720c */ /* 0x080fe40003f86270 */
[----:B------:R-:W-:Y:S02]  /*b5a0*/  LOP3.LUT R36, R99, 0x38, R86, 0xfe, !PT ;  /* 0x0000003863247812 */ /* 0x000fe400078efe56 */
[----:B------:R-:W-:Y:S02]  /*b5b0*/  ISETP.GE.AND P6, PT, R40, R96, PT ;  /* 0x000000602800720c */ /* 0x000fe40003fc6270 */
[----:B------:R-:W-:Y:S02]  /*b5c0*/  FSEL R56, R39, -INF , !P3 ;  /* 0xff80000027387808 */ /* 0x000fe40005800000 */
[----:B------:R-:W-:-:S02]  /*b5d0*/  FSEL R37, R32, -INF , !P1 ;  /* 0xff80000020257808 */ /* 0x000fc40004800000 */
        /* <DEDUP_REMOVED lines=8> */
[----:B------:R-:W-:Y:S02]  /*b660*/  FSEL R35, R28, -INF , !P3 ;  /* 0xff8000001c237808 */ /* 0x000fe40005800000 */
[C-C-:B------:R-:W-:Y:S02]  /*b670*/  LOP3.LUT R32, R99.reuse, 0x40, R86.reuse, 0xfe, !PT ;  /* 0x0000004063207812 */ /* 0x140fe400078efe56 */
[----:B------:R-:W-:Y:S02]  /*b680*/  LOP3.LUT R28, R99, 0x41, R86, 0xfe, !PT ;  /* 0x00000041631c7812 */ /* 0x000fe400078efe56 */
[----:B------:R-:W-:-:S02]  /*b690*/  FSEL R50, R30, -INF , !P1 ;  /* 0xff8000001e327808 */ /* 0x000fc40004800000 */
[----:B------:R-:W-:Y:S02]  /*b6a0*/  FSEL R29, R29, -INF , !P6 ;  /* 0xff8000001d1d7808 */ /* 0x000fe40007000000 */
[-C--:B------:R-:W-:Y:S02]  /*b6b0*/  ISETP.GE.AND P4, PT, R32, R87.reuse, PT ;  /* 0x000000572000720c */ /* 0x080fe40003f86270 */
[C---:B------:R-:W-:Y:S02]  /*b6c0*/  ISETP.GE.AND P1, PT, R28.reuse, R87, PT ;  /* 0x000000571c00720c */ /* 0x040fe40003f26270 */
[----:B------:R-:W-:Y:S02]  /*b6d0*/  ISETP.GE.AND P6, PT, R28, R96, PT ;  /* 0x000000601c00720c */ /* 0x000fe40003fc6270 */
[----:B------:R-:W-:Y:S02]  /*b6e0*/  LOP3.LUT R28, R99, 0x48, R86, 0xfe, !PT ;  /* 0x00000048631c7812 */ /* 0x000fe400078efe56 */
[----:B------:R-:W-:-:S02]  /*b6f0*/  FSEL R54, R31, -INF , !P5 ;  /* 0xff8000001f367808 */ /* 0x000fc40006800000 */
[----:B------:R-:W-:Y:S02]  /*b700*/  ISETP.GE.AND P3, PT, R32, R96, PT ;  /* 0x000000602000720c */ /* 0x000fe40003f66270 */
[----:B------:R-:W-:Y:S02]  /*b710*/  FSEL R31, R24, -INF , !P4 ;  /* 0xff800000181f7808 */ /* 0x000fe40006000000 */
[----:B------:R-:W-:Y:S02]  /*b720*/  ISETP.GE.AND P5, PT, R28, R87, PT ;  /* 0x000000571c00720c */ /* 0x000fe40003fa6270 */
[----:B------:R-:W-:Y:S02]  /*b730*/  LOP3.LUT R24, R99, 0x49, R86, 0xfe, !PT ;  /* 0x0000004963187812 */ /* 0x000fe400078efe56 */
        /* <DEDUP_REMOVED lines=8> */
[----:B------:R-:W-:Y:S02]  /*b7c0*/  LOP3.LUT R20, R99, 0x51, R86, 0xfe, !PT ;  /* 0x0000005163147812 */ /* 0x000fe400078efe56 */
        /* <DEDUP_REMOVED lines=12> */
[----:B------:R-:W-:Y:S02]  /*b890*/  ISETP.GE.AND P6, PT, R20, R96, PT ;  /* 0x000000601400720c */ /* 0x000fe40003fc6270 */
[----:B------:R-:W-:Y:S02]  /*b8a0*/  ISETP.GE.AND P5, PT, R16, R87, PT ;  /* 0x000000571000720c */ /* 0x000fe40003fa6270 */
[----:B------:R-:W-:Y:S02]  /*b8b0*/  FSEL R43, R12, -INF , !P1 ;  /* 0xff8000000c2b7808 */ /* 0x000fe40004800000 */
[C-C-:B------:R-:W-:Y:S02]  /*b8c0*/  LOP3.LUT R20, R99.reuse, 0x60, R86.reuse, 0xfe, !PT ;  /* 0x0000006063147812 */ /* 0x140fe400078efe56 */
[----:B------:R-:W-:-:S02]  /*b8d0*/  LOP3.LUT R12, R99, 0x61, R86, 0xfe, !PT ;  /* 0x00000061630c7812 */ /* 0x000fc400078efe56 */
[----:B------:R-:W-:Y:S02]  /*b8e0*/  FSEL R17, R17, -INF , !P4 ;  /* 0xff80000011117808 */ /* 0x000fe40006000000 */
[----:B------:R-:W-:Y:S02]  /*b8f0*/  ISETP.GE.AND P4, PT, R16, R96, PT ;  /* 0x000000601000720c */ /* 0x000fe40003f86270 */
        /* <DEDUP_REMOVED lines=10> */
[-C--:B------:R-:W-:Y:S02]  /*b9a0*/  ISETP.GE.AND P4, PT, R12, R87.reuse, PT ;  /* 0x000000570c00720c */ /* 0x080fe40003f86270 */
[C-C-:B------:R-:W-:Y:S02]  /*b9b0*/  LOP3.LUT R8, R99.reuse, 0x69, R86.reuse, 0xfe, !PT ;  /* 0x0000006963087812 */ /* 0x140fe400078efe56 */
[----:B------:R-:W-:Y:S02]  /*b9c0*/  FSEL R34, R10, -INF , !P1 ;  /* 0xff8000000a227808 */ /* 0x000fe40004800000 */
[----:B------:R-:W-:Y:S02]  /*b9d0*/  ISETP.GE.AND P1, PT, R8, R87, PT ;  /* 0x000000570800720c */ /* 0x000fe40003f26270 */
[----:B------:R-:W-:Y:S02]  /*b9e0*/  FSEL R53, R4, -INF , !P4 ;  /* 0xff80000004357808 */ /* 0x000fe40006000000 */
[----:B------:R-:W-:-:S02]  /*b9f0*/  LOP3.LUT R4, R99, 0x71, R86, 0xfe, !PT ;  /* 0x0000007163047812 */ /* 0x000fc400078efe56 */
[----:B------:R-:W-:Y:S02]  /*ba00*/  FSEL R57, R5, -INF , !P1 ;  /* 0xff80000005397808 */ /* 0x000fe40004800000 */
[-C--:B------:R-:W-:Y:S02]  /*ba10*/  ISETP.GE.AND P1, PT, R4, R96.reuse, PT ;  /* 0x000000600400720c */ /* 0x080fe40003f26270 */
[----:B------:R-:W-:Y:S02]  /*ba20*/  ISETP.GE.AND P3, PT, R12, R96, PT ;  /* 0x000000600c00720c */ /* 0x000fe40003f66270 */
[----:B------:R-:W-:Y:S02]  /*ba30*/  FSEL R26, R67, -INF , !P1 ;  /* 0xff800000431a7808 */ /* 0x000fe40004800000 */
[----:B------:R-:W-:Y:S02]  /*ba40*/  FSEL R47, R9, -INF , !P6 ;  /* 0xff800000092f7808 */ /* 0x000fe40007000000 */
[----:B------:R-:W-:-:S02]  /*ba50*/  ISETP.GT.AND P1, PT, R148, R137, PT ;  /* 0x000000899400720c */ /* 0x000fc40003f24270 */
[----:B------:R-:W-:Y:S02]  /*ba60*/  ISETP.GE.AND P6, PT, R8, R96, PT ;  /* 0x000000600800720c */ /* 0x000fe40003fc6270 */
[----:B------:R-:W-:Y:S02]  /*ba70*/  LOP3.LUT R8, R99, 0x70, R86, 0xfe, !PT ;  /* 0x0000007063087812 */ /* 0x000fe400078efe56 */
[----:B------:R-:W-:Y:S02]  /*ba80*/  FSEL R30, R6, -INF , !P3 ;  /* 0xff800000061e7808 */ /* 0x000fe40005800000 */
[----:B------:R-:W-:Y:S02]  /*ba90*/  FSEL R32, R11, -INF , !P5 ;  /* 0xff8000000b207808 */ /* 0x000fe40006800000 */
[-C--:B------:R-:W-:Y:S02]  /*baa0*/  ISETP.GE.AND P3, PT, R4, R87.reuse, PT ;  /* 0x000000570400720c */ /* 0x080fe40003f66270 */
        /* <DEDUP_REMOVED lines=9> */
[----:B------:R-:W-:Y:S02]  /*bb40*/  ISETP.GE.AND P5, PT, R86, R87, PT ;  /* 0x000000575600720c */ /* 0x000fe40003fa6270 */
[-C--:B------:R-:W-:Y:S02]  /*bb50*/  ISETP.GE.AND P4, PT, R4, R96.reuse, PT ;  /* 0x000000600400720c */ /* 0x080fe40003f86270 */
[----:B------:R-:W-:Y:S02]  /*bb60*/  ISETP.GE.AND P3, PT, R86, R96, PT ;  /* 0x000000605600720c */ /* 0x000fe40003f66270 */
[----:B------:R-:W-:-:S02]  /*bb70*/  FSEL R66, R60, -INF , !P6 ;  /* 0xff8000003c427808 */ /* 0x000fc40007000000 */
[----:B------:R-:W-:Y:S02]  /*bb80*/  FSEL R61, R61, -INF , !P5 ;  /* 0xff8000003d3d7808 */ /* 0x000fe40006800000 */
[----:B------:R-:W-:Y:S02]  /*bb90*/  FSEL R21, R62, -INF , !P4 ;  /* 0xff8000003e157808 */ /* 0x000fe40006000000 */
[----:B------:R-:W-:Y:S01]  /*bba0*/  FSEL R22, R63, -INF , !P3 ;  /* 0xff8000003f167808 */ /* 0x000fe20005800000 */
[----:B------:R-:W-:Y:S06]  /*bbb0*/  @!P1 BRA `(.L_x_4096) ;  /* 0x0000000400c89947 */ /* 0x000fec0003800000 */
[----:B------:R-:W-:Y:S05]  /*bbc0*/  @!P2 BRA `(.L_x_4097) ;  /* 0x0000000000f8a947 */ /* 0x000fea0003800000 */
[----:B------:R-:W1:Y:S01]  /*bbd0*/  LDC R6, c[0x0][0x380] ;  /* 0x0000e000ff067b82 */ /* 0x000e620000000800 */
[----:B------:R-:W-:Y:S01]  /*bbe0*/  IMAD.MOV.U32 R8, RZ, RZ, RZ ;  /* 0x000000ffff087224 */ /* 0x000fe200078e00ff */
[----:B------:R-:W-:Y:S01]  /*bbf0*/  ULDC.64 UR4, c[0x0][0x248] ;  /* 0x0000920000047ab9 */ /* 0x000fe20000000a00 */
[----:B-1----:R-:W-:-:S04]  /*bc00*/  IABS R5, R6 ;  /* 0x0000000600057213 */ /* 0x002fc80000000000 */
[----:B------:R-:W1:Y:S08]  /*bc10*/  I2F.RP R11, R5 ;  /* 0x00000005000b7306 */ /* 0x000e700000209400 */
[----:B-1----:R-:W1:Y:S02]  /*bc20*/  MUFU.RCP R10, R11 ;  /* 0x0000000b000a7308 */ /* 0x002e640000001000 */
[----:B-1----:R-:W-:-:S06]  /*bc30*/  VIADD R10, R10, 0xffffffe ;  /* 0x0ffffffe0a0a7836 */ /* 0x002fcc0000000000 */
[----:B------:R-:W1:Y:S02]  /*bc40*/  F2I.FTZ.U32.TRUNC.NTZ R9, R10 ;  /* 0x0000000a00097305 */ /* 0x000e64000021f000 */
[----:B-1----:R-:W-:-:S05]  /*bc50*/  IADD3 R4, RZ, -R9, RZ ;  /* 0x80000009ff047210 */ /* 0x002fca0007ffe0ff */
[----:B------:R-:W-:-:S04]  /*bc60*/  IMAD R4, R4, R5, RZ ;  /* 0x0000000504047224 */ /* 0x000fc800078e02ff */
[----:B------:R-:W-:Y:S01]  /*bc70*/  IMAD.HI.U32 R4, R9, R4, R8 ;  /* 0x0000000409047227 */ /* 0x000fe200078e0008 */
[----:B------:R-:W-:-:S05]  /*bc80*/  IABS R9, R99 ;  /* 0x0000006300097213 */ /* 0x000fca0000000000 */
[----:B------:R-:W-:-:S05]  /*bc90*/  IMAD.HI.U32 R7, R4, R9, RZ ;  /* 0x0000000904077227 */ /* 0x000fca00078e00ff */
[----:B------:R-:W-:-:S05]  /*bca0*/  IADD3 R8, -R7, RZ, RZ ;  /* 0x000000ff07087210 */ /* 0x000fca0007ffe1ff */
[----:B------:R-:W-:Y:S01]  /*bcb0*/  IMAD R8, R5, R8, R9 ;  /* 0x0000000805087224 */ /* 0x000fe200078e0209 */
[C---:B------:R-:W-:Y:S01]  /*bcc0*/  LOP3.LUT R9, R99.reuse, R6, RZ, 0x3c, !PT ;  /* 0x0000000663097212 */ /* 0x040fe200078e3cff */
[----:B------:R-:W-:-:S03]  /*bcd0*/  VIADD R99, R99, 0xffffff80 ;  /* 0xffffff8063637836 */ /* 0x000fc60000000000 */
[----:B------:R-:W-:Y:S02]  /*bce0*/  ISETP.GT.U32.AND P6, PT, R5, R8, PT ;  /* 0x000000080500720c */ /* 0x000fe40003fc4070 */
[----:B------:R-:W-:Y:S02]  /*bcf0*/  ISETP.GE.AND P5, PT, R9, RZ, PT ;  /* 0x000000ff0900720c */ /* 0x000fe40003fa6270 */
[----:B------:R-:W-:Y:S02]  /*bd00*/  IABS R9, R99 ;  /* 0x0000006300097213 */ /* 0x000fe40000000000 */
[----:B------:R-:W-:-:S03]  /*bd10*/  LOP3.LUT R99, R99, R6, RZ, 0x3c, !PT ;  /* 0x0000000663637212 */ /* 0x000fc600078e3cff */
[----:B------:R-:W-:-:S04]  /*bd20*/  IMAD.HI.U32 R4, R4, R9, RZ ;  /* 0x0000000904047227 */ /* 0x000fc800078e00ff */
[----:B------:R-:W-:Y:S01]  /*bd30*/  @!P6 IADD3 R8, R8, -R5, RZ ;  /* 0x800000050808e210 */ /* 0x000fe20007ffe0ff */
[----:B------:R-:W-:-:S03]  /*bd40*/  @!P6 VIADD R7, R7, 0x1 ;  /* 0x000000010707e836 */ /* 0x000fc60000000000 */
[----:B------:R-:W-:Y:S01]  /*bd50*/  ISETP.GE.U32.AND P3, PT, R8, R5, PT ;  /* 0x000000050800720c */ /* 0x000fe20003f66070 */
[----:B------:R-:W-:-:S04]  /*bd60*/  IMAD.MOV R8, RZ, RZ, -R4 ;  /* 0x000000ffff087224 */ /* 0x000fc800078e0a04 */
[----:B------:R-:W-:-:S05]  /*bd70*/  IMAD R8, R5, R8, R9 ;  /* 0x0000000805087224 */ /* 0x000fca00078e0209 */
[----:B------:R-:W-:-:S03]  /*bd80*/  ISETP.GT.U32.AND P4, PT, R5, R8, PT ;  /* 0x000000080500720c */ /* 0x000fc60003f84070 */
[----:B------:R-:W-:Y:S02]  /*bd90*/  @P3 IADD3 R7, R7, 0x1, RZ ;  /* 0x0000000107073810 */ /* 0x000fe40007ffe0ff */
[----:B------:R-:W-:-:S03]  /*bda0*/  ISETP.GE.AND P3, PT, R99, RZ, PT ;  /* 0x000000ff6300720c */ /* 0x000fc60003f66270 */
[----:B------:R-:W-:-:S05]  /*bdb0*/  @!P5 IMAD.MOV R7, RZ, RZ, -R7 ;  /* 0x000000ffff07d224 */ /* 0x000fca00078e0a07 */
[-C--:B------:R-:W-:Y:S01]  /*bdc0*/  @!P4 IADD3 R8, R8, -R5.reuse, RZ ;  /* 0x800000050808c210 */ /* 0x080fe20007ffe0ff */
[----:B------:R-:W-:Y:S01]  /*bdd0*/  @!P4 VIADD R4, R4, 0x1 ;  /* 0x000000010404c836 */ /* 0x000fe20000000000 */
[----:B------:R-:W-:Y:S02]  /*bde0*/  ISETP.NE.AND P4, PT, R6, RZ, PT ;  /* 0x000000ff0600720c */ /* 0x000fe40003f85270 */
[----:B------:R-:W-:Y:S02]  /*bdf0*/  ISETP.GE.U32.AND P6, PT, R8, R5, PT ;  /* 0x000000050800720c */ /* 0x000fe40003fc6070 */
[----:B------:R-:W-:-:S04]  /*be00*/  LOP3.LUT R8, RZ, R6, RZ, 0x33, !PT ;  /* 0x00000006ff087212 */ /* 0x000fc800078e33ff */
[----:B------:R-:W-:-:S05]  /*be10*/  SEL R5, R8, R7, !P4 ;  /* 0x0000000708057207 */ /* 0x000fca0006000000 */
[----:B------:R-:W-:Y:S02]  /*be20*/  IMAD.WIDE R14, R5, 0x4, R144 ;  /* 0x00000004050e7825 */ /* 0x000fe400078e0290 */
[----:B------:R-:W-:-:S04]  /*be30*/  @P6 IADD3 R4, R4, 0x1, RZ ;  /* 0x0000000104046810 */ /* 0x000fc80007ffe0ff */
[----:B------:R-:W-:-:S04]  /*be40*/  @!P3 IADD3 R4, -R4, RZ, RZ ;  /* 0x000000ff0404b210 */ /* 0x000fc80007ffe1ff */
[----:B------:R-:W-:Y:S02]  /*be50*/  SEL R8, R8, R4, !P4 ;  /* 0x0000000408087207 */ /* 0x000fe40006000000 */
[----:B------:R-:W2:Y:S03]  /*be60*/  LDG.E R4, desc[UR6][R14.64] ;  /* 0x000000060e047981 */ /* 0x000ea6000c1e1900 */
[----:B------:R-:W-:-:S05]  /*be70*/  IMAD.WIDE R12, R8, 0x4, R144 ;  /* 0x00000004080c7825 */ /* 0x000fca00078e0290 */
[----:B------:R-:W2:Y:S01]  /*be80*/  LDG.E R7, desc[UR6][R12.64] ;  /* 0x000000060c077981 */ /* 0x000ea2000c1e1900 */
[----:B------:R-:W-:-:S04]  /*be90*/  IMAD.IADD R9, R5, 0x1, -R8 ;  /* 0x0000000105097824 */ /* 0x000fc800078e0a08 */
[----:B------:R-:W-:Y:S02]  /*bea0*/  IMAD R9, R9, R6, -0x80 ;  /* 0xffffff8009097424 */ /* 0x000fe400078e0206 */
[----:B------:R-:W-:-:S03]  /*beb0*/  IMAD.U32 R6, RZ, RZ, UR4 ;  /* 0x00000004ff067e24 */ /* 0x000fc6000f8e00ff */
[----:B------:R-:W-:-:S05]  /*bec0*/  SHF.R.S32.HI R5, RZ, 0x1f, R9 ;  /* 0x0000001fff057819 */ /* 0x000fca0000011409 */
[----:B------:R-:W-:-:S04]  /*bed0*/  IMAD R10, R5, R6, RZ ;  /* 0x00000006050a7224 */ /* 0x000fc800078e02ff */
[C---:B------:R-:W-:Y:S02]  /*bee0*/  IMAD R10, R9.reuse, UR5, R10 ;  /* 0x00000005090a7c24 */ /* 0x040fe4000f8e020a */
[----:B------:R-:W-:-:S05]  /*bef0*/  IMAD.WIDE.U32 R8, R9, R6, RZ ;  /* 0x0000000609087225 */ /* 0x000fca00078e00ff */
[----:B------:R-:W-:Y:S01]  /*bf00*/  IADD3 R11, R9, R10, RZ ;  /* 0x0000000a090b7210 */ /* 0x000fe20007ffe0ff */
[----:B------:R-:W-:Y:S01]  /*bf10*/  IMAD.MOV.U32 R10, RZ, RZ, R8 ;  /* 0x000000ffff0a7224 */ /* 0x000fe200078e0008 */
[----:B--2---:R-:W-:Y:S02]  /*bf20*/  IADD3 R7, -R4, R7, RZ ;  /* 0x0000000704077210 */ /* 0x004fe40007ffe1ff */
[----:B------:R-:W1:Y:S02]  /*bf30*/  LDC.64 R4, c[0x0][0x230] ;  /* 0x00008c00ff047b82 */ /* 0x000e640000000a00 */
[----:B------:R-:W-:-:S05]  /*bf40*/  SHF.R.S32.HI R9, RZ, 0x1f, R7 ;  /* 0x0000001fff097819 */ /* 0x000fca0000011407 */
[-C--:B-1----:R-:W-:Y:S02]  /*bf50*/  IMAD R8, R9, R4.reuse, RZ ;  /* 0x0000000409087224 */ /* 0x082fe400078e02ff */
[----:B------:R-:W-:-:S04]  /*bf60*/  IMAD.WIDE.U32 R10, R7, R4, R10 ;  /* 0x00000004070a7225 */ /* 0x000fc800078e000a */
[----:B------:R-:W-:Y:S02]  /*bf70*/  IMAD R5, R7, R5, R8 ;  /* 0x0000000507057224 */ /* 0x000fe400078e0208 */
[----:B------:R-:W-:-:S03]  /*bf80*/  IMAD.MOV.U32 R7, RZ, RZ, R10 ;  /* 0x000000ffff077224 */ /* 0x000fc600078e000a */
[----:B------:R-:W-:Y:S01]  /*bf90*/  IADD3 R4, R11, R5, RZ ;  /* 0x000000050b047210 */ /* 0x000fe20007ffe0ff */
[----:B------:R-:W-:Y:S06]  /*bfa0*/  BRA `(.L_x_4098) ;  /* 0x0000000000107947 */ /* 0x000fec0003800000 */
.L_x_4097:
[----:B------:R-:W1:Y:S02]  /*bfb0*/  LDC R6, c[0x0][0x248] ;  /* 0x00009200ff067b82 */ /* 0x000e640000000800 */
[----:B-1----:R-:W-:-:S05]  /*bfc0*/  IMAD.SHL.U32 R7, R6, 0x80, RZ ;  /* 0x0000008006077824 */ /* 0x002fca00078e00ff */
[----:B------:R-:W-:-:S04]  /*bfd0*/  IADD3 R7, -R7, RZ, RZ ;  /* 0x000000ff07077210 */ /* 0x000fc80007ffe1ff */
[----:B------:R-:W-:-:S07]  /*bfe0*/  SHF.R.S32.HI R4, RZ, 0x1f, R7 ;  /* 0x0000001fff047819 */ /* 0x000fce0000011407 */
.L_x_4098:
        /* <DEDUP_REMOVED lines=43> */
.L_x_4100:
[----:B------:R-:W-:Y:S05]  /*c2a0*/  BSYNC B0 ;  /* 0x0000000000007941 */ /* 0x000fea0003800000 */
.L_x_4099:
[----:B------:R-:W0:Y:S01]  /*c2b0*/  LDGDEPBAR ;  /* 0x00000000000079af */ /* 0x000e220000000000 */
[----:B------:R-:W-:-:S04]  /*c2c0*/  LEA R146, P0, R7, R146, 0x1 ;  /* 0x0000009207927211 */ /* 0x000fc800078008ff */
[----:B------:R-:W-:-:S09]  /*c2d0*/  LEA.HI.X R147, R7, R147, R4, 0x1, P0 ;  /* 0x0000009307937211 */ /* 0x000fd200000f0c04 */
.L_x_4096:
        /* <DEDUP_REMOVED lines=69> */
[----:B------:R-:W3:Y:S04]  /*c730*/  SHFL.BFLY PT, R5, R6, 0x1, 0x1f ;  /* 0x0c201f0006057f89 */ /* 0x000ee800000e0000 */
[----:B--2---:R-:W2:Y:S01]  /*c740*/  LDSM.16.MT88.4 R8, [R132+0x3000] ;  /* 0x003000008408783b */ /* 0x004ea20000004200 */
[----:B-1----:R-:W-:-:S04]  /*c750*/  FMNMX.FTZ R20, R7, R20, !PT ;  /* 0x0000001407147209 */ /* 0x002fc80007810000 */
[C---:B------:R-:W-:Y:S01]  /*c760*/  FSETP.NEU.FTZ.AND P3, PT, R20.reuse, -INF , PT ;  /* 0xff8000001400780b */ /* 0x040fe20003f7d000 */
[----:B------:R-:W-:-:S05]  /*c770*/  FMUL.FTZ R86, R20, UR8 ;  /* 0x0000000814567c20 */ /* 0x000fca0008410000 */
[----:B------:R-:W-:-:S05]  /*c780*/  FSEL R86, R86, RZ, P3 ;  /* 0x000000ff56567208 */ /* 0x000fca0001800000 */
[--C-:B------:R-:W-:Y:S01]  /*c790*/  FFMA.FTZ R4, R3, UR8, -R86.reuse ;  /* 0x0000000803047c23 */ /* 0x100fe20008010856 */
[----:B---3--:R-:W-:Y:S01]  /*c7a0*/  FMNMX.FTZ R3, R6, R5, !PT ;  /* 0x0000000506037209 */ /* 0x008fe20007810000 */
        /* <DEDUP_REMOVED lines=10> */
[--C-:B------:R-:W-:Y:S01]  /*c850*/  FFMA.FTZ R93, R91, UR8, -R86.reuse ;  /* 0x000000085b5d7c23 */ /* 0x100fe20008010856 */
[--C-:B------:R-:W-:Y:S01]  /*c860*/  FFMA.FTZ R87, R95, UR8, -R86.reuse ;  /* 0x000000085f577c23 */ /* 0x100fe20008010856 */
[----:B------:R-:W-:Y:S01]  /*c870*/  FADD.FTZ R5, R0, -R5 ;  /* 0x8000000500057221 */ /* 0x000fe20000010000 */
[----:B------:R-:W-:Y:S01]  /*c880*/  FMUL.FTZ R0, R2, UR8 ;  /* 0x0000000802007c20 */ /* 0x000fe20008410000 */
[--C-:B------:R-:W-:Y:S01]  /*c890*/  FFMA.FTZ R13, R104, UR8, -R23.reuse ;  /* 0x00000008680d7c23 */ /* 0x100fe20008010817 */
[--C-:B------:R-:W-:Y:S01]  /*c8a0*/  FFMA.FTZ R99, R108, UR8, -R23.reuse ;  /* 0x000000086c637c23 */ /* 0x100fe20008010817 */
[--C-:B------:R-:W-:Y:S01]  /*c8b0*/  FFMA.FTZ R104, R110, UR8, -R23.reuse ;  /* 0x000000086e687c23 */ /* 0x100fe20008010817 */
[----:B------:R-:W-:Y:S01]  /*c8c0*/  FMUL.FTZ R14, R5, UR8 ;  /* 0x00000008050e7c20 */ /* 0x000fe20008410000 */
        /* <DEDUP_REMOVED lines=17> */
[----:B------:R-:W-:Y:S01]  /*c9e0*/  MUFU.EX2 R102, R102 ;  /* 0x0000006600667308 */ /* 0x000fe20000000800 */
        /* <DEDUP_REMOVED lines=8> */
[----:B---3--:R-:W-:Y:S01]  /*ca70*/  F2FP.BF16.F32.PACK_AB R4, R12, R4 ;  /* 0x000000040c04723e */ /* 0x008fe200000010ff */
[-C--:B------:R-:W-:Y:S01]  /*ca80*/  FMUL.FTZ R80, R80, R0.reuse ;  /* 0x0000000050507220 */ /* 0x080fe20000410000 */
[----:B------:R-:W-:Y:S01]  /*ca90*/  FMUL.FTZ R81, R81, R0 ;  /* 0x0000000051517220 */ /* 0x000fe20000410000 */
[----:B------:R-:W-:Y:S01]  /*caa0*/  FFMA.FTZ R0, R92, UR8, -R23 ;  /* 0x000000085c007c23 */ /* 0x000fe20008010817 */
[----:B------:R-:W-:Y:S01]  /*cab0*/  FADD.FTZ R155, R12, R155 ;  /* 0x0000009b0c9b7221 */ /* 0x000fe20000010000 */
        /* <DEDUP_REMOVED lines=31> */
[----:B------:R-:W-:Y:S01]  /*ccb0*/  LDSM.16.MT88.4 R16, [R132+0x4400] ;  /* 0x004400008410783b */ /* 0x000fe20000004200 */
[--C-:B------:R-:W-:Y:S01]  /*ccc0*/  FFMA.FTZ R36, R36, UR8, -R23.reuse ;  /* 0x0000000824247c23 */ /* 0x100fe20008010817 */
[----:B------:R-:W-:Y:S01]  /*ccd0*/  FFMA.FTZ R53, R38, UR8, -R23 ;  /* 0x0000000826357c23 */ /* 0x000fe20008010817 */
[----:B------:R-:W3:Y:S01]  /*cce0*/  MUFU.EX2 R63, R63 ;  /* 0x0000003f003f7308 */ /* 0x000ee20000000800 */
[----:B------:R-:W-:Y:S01]  /*ccf0*/  FADD.FTZ R102, R102, R155 ;  /* 0x0000009b66667221 */ /* 0x000fe20000010000 */
[----:B------:R-:W-:Y:S01]  /*cd00*/  FFMA.FTZ R65, R65, UR8, -R86 ;  /* 0x0000000841417c23 */ /* 0x000fe20008010856 */
[--C-:B------:R-:W-:Y:S01]  /*cd10*/  FFMA.FTZ R30, R30, UR8, -R23.reuse ;  /* 0x000000081e1e7c23 */ /* 0x100fe20008010817 */
[----:B------:R-:W-:Y:S01]  /*cd20*/  FFMA.FTZ R34, R34, UR8, -R23 ;  /* 0x0000000822227c23 */ /* 0x000fe20008010817 */
[----:B------:R-:W-:Y:S01]  /*cd30*/  FADD.FTZ R101, R101, R102 ;  /* 0x0000006665657221 */ /* 0x000fe20000010000 */
[--C-:B------:R-:W-:Y:S01]  /*cd40*/  FFMA.FTZ R39, R64, UR8, -R86.reuse ;  /* 0x0000000840277c23 */ /* 0x100fe20008010856 */
[----:B------:R-:W-:Y:S01]  /*cd50*/  FFMA.FTZ R61, R61, UR8, -R86 ;  /* 0x000000083d3d7c23 */ /* 0x000fe20008010856 */
[----:B------:R-:W-:Y:S01]  /*cd60*/  MUFU.EX2 R106, R106 ;  /* 0x0000006a006a7308 */ /* 0x000fe20000000800 */
[-C--:B-1----:R-:W-:Y:S01]  /*cd70*/  FMUL.FTZ R70, R70, R14.reuse ;  /* 0x0000000e46467220 */ /* 0x082fe20000410000 */
        /* <DEDUP_REMOVED lines=8> */
[----:B------:R-:W1:Y:S01]  /*ce00*/  MUFU.EX2 R93, R93 ;  /* 0x0000005d005d7308 */ /* 0x000e620000000800 */
[----:B------:R-:W-:Y:S01]  /*ce10*/  FFMA.FTZ R156, R156, R14, R13 ;  /* 0x0000000e9c9c7223 */ /* 0x000fe2000001000d */
[--C-:B------:R-:W-:Y:S01]  /*ce20*/  FFMA.FTZ R24, R24, UR8, -R23.reuse ;  /* 0x0000000818187c23 */ /* 0x100fe20008010817 */
[----:B------:R-:W-:Y:S01]  /*ce30*/  LDSM.16.MT88.4 R12, [R132+0x3800] ;  /* 0x00380000840c783b */ /* 0x000fe20000004200 */
[--C-:B------:R-:W-:Y:S01]  /*ce40*/  FFMA.FTZ R21, R21, UR8, -R23.reuse ;  /* 0x0000000815157c23 */ /* 0x100fe20008010817 */
[----:B------:R-:W-:Y:S01]  /*ce50*/  FADD.FTZ R99, R99, R156 ;  /* 0x0000009c63637221 */ /* 0x000fe20000010000 */
[----:B--2---:R-:W-:Y:S01]  /*ce60*/  HMMA.16816.F32.BF16 R68, R4, R8, R68 ;  /* 0x000000080444723c */ /* 0x004fe20000041844 */
[----:B------:R-:W-:Y:S01]  /*ce70*/  FFMA.FTZ R156, R22, UR8, -R23 ;  /* 0x00000008169c7c23 */ /* 0x000fe20008010817 */
[----:B------:R-:W-:Y:S01]  /*ce80*/  MUFU.EX2 R87, R87 ;  /* 0x0000005700577308 */ /* 0x000fe20000000800 */
[----:B------:R-:W-:Y:S01]  /*ce90*/  FADD.FTZ R104, R104, R99 ;  /* 0x0000006368687221 */ /* 0x000fe20000010000 */
[----:B------:R-:W-:-:S02]  /*cea0*/  FFMA.FTZ R66, R66, UR8, -R86 ;  /* 0x0000000842427c23 */ /* 0x000fc40008010856 */
[C---:B------:R-:W-:Y:S01]  /*ceb0*/  HMMA.16816.F32.BF16 R72, R4.reuse, R10, R72 ;  /* 0x0000000a0448723c */ /* 0x040fe20000041848 */
[----:B------:R-:W2:Y:S01]  /*cec0*/  LDSM.16.MT88.4 R8, [R131+0x3000] ;  /* 0x003000008308783b */ /* 0x000ea20000004200 */
[----:B------:R-:W-:Y:S02]  /*ced0*/  FADD.FTZ R63, R63, R104 ;  /* 0x000000683f3f7221 */ /* 0x000fe40000010000 */
[----:B------:R-:W-:Y:S08]  /*cee0*/  MUFU.EX2 R2, R2 ;  /* 0x0000000200027308 */ /* 0x000ff00000000800 */
[----:B------:R-:W-:Y:S08]  /*cef0*/  MUFU.EX2 R108, R108 ;  /* 0x0000006c006c7308 */ /* 0x000ff00000000800 */
[----:B------:R-:W3:Y:S08]  /*cf00*/  MUFU.EX2 R91, R91 ;  /* 0x0000005b005b7308 */ /* 0x000ef00000000800 */
[----:B------:R-:W-:Y:S08]  /*cf10*/  MUFU.EX2 R67, R67 ;  /* 0x0000004300437308 */ /* 0x000ff00000000800 */
[----:B------:R-:W4:Y:S01]  /*cf20*/  MUFU.EX2 R0, R0 ;  /* 0x0000000000007308 */ /* 0x000f220000000800 */
[C---:B--2---:R-:W-:Y:S07]  /*cf30*/  HMMA.16816.F32.BF16 R76, R4.reuse, R8, R76 ;  /* 0x00000008044c723c */ /* 0x044fee000004184c */
[----:B------:R-:W-:Y:S01]  /*cf40*/  MUFU.EX2 R96, R96 ;  /* 0x0000006000607308 */ /* 0x000fe20000000800 */
[----:B------:R-:W-:Y:S01]  /*cf50*/  HMMA.16816.F32.BF16 R80, R4, R10, R80 ;  /* 0x0000000a0450723c */ /* 0x000fe20000041850 */
[----:B------:R-:W2:Y:S06]  /*cf60*/  LDSM.16.MT88.4 R8, [R132+0x3400] ;  /* 0x003400008408783b */ /* 0x000eac0000004200 */
[----:B------:R-:W5:Y:S01]  /*cf70*/  MUFU.EX2 R51, R51 ;  /* 0x0000003300337308 */ /* 0x000f620000000800 */
[----:B-1----:R-:W-:Y:S01]  /*cf80*/  F2FP.BF16.F32.PACK_AB R4, R93, R106 ;  /* 0x0000006a5d04723e */ /* 0x002fe200000010ff */
[----:B------:R-:W-:Y:S01]  /*cf90*/  FADD.FTZ R106, R106, R101 ;  /* 0x000000656a6a7221 */ /* 0x000fe20000010000 */
[----:B---3--:R-:W-:Y:S01]  /*cfa0*/  F2FP.BF16.F32.PACK_AB R5, R91, R108 ;  /* 0x0000006c5b05723e */ /* 0x008fe200000010ff */
[----:B------:R-:W-:Y:S01]  /*cfb0*/  FADD.FTZ R108, R108, R63 ;  /* 0x0000003f6c6c7221 */ /* 0x000fe20000010000 */
[----:B------:R-:W-:Y:S01]  /*cfc0*/  F2FP.BF16.F32.PACK_AB R6, R2, R87 ;  /* 0x000000570206723e */ /* 0x000fe200000010ff */
[----:B------:R-:W-:Y:S01]  /*cfd0*/  FADD.FTZ R106, R93, R106 ;  /* 0x0000006a5d6a7221 */ /* 0x000fe20000010000 */
[----:B----4-:R-:W-:Y:S01]  /*cfe0*/  F2FP.BF16.F32.PACK_AB R7, R0, R67 ;  /* 0x000000430007723e */ /* 0x010fe200000010ff */
[----:B------:R-:W-:Y:S01]  /*cff0*/  MUFU.EX2 R60, R60 ;  /* 0x0000003c003c7308 */ /* 0x000fe20000000800 */
[----:B------:R-:W-:Y:S01]  /*d000*/  FADD.FTZ R108, R91, R108 ;  /* 0x0000006c5b6c7221 */ /* 0x000fe20000010000 */
[----:B------:R-:W-:Y:S01]  /*d010*/  FADD.FTZ R87, R87, R106 ;  /* 0x0000006a57577221 */ /* 0x000fe20000010000 */
[----:B------:R-:W-:-:S02]  /*d020*/  FFMA.FTZ R63, R32, UR8, -R23 ;  /* 0x00000008203f7c23 */ /* 0x000fc40008010817 */
[----:B------:R-:W-:Y:S01]  /*d030*/  FADD.FTZ R67, R67, R108 ;  /* 0x0000006c43437221 */ /* 0x000fe20000010000 */
[----:B------:R-:W-:Y:S02]  /*d040*/  FADD.FTZ R87, R2, R87 ;  /* 0x0000005702577221 */ /* 0x000fe40000010000 */
[----:B------:R-:W-:Y:S01]  /*d050*/  MUFU.EX2 R45, R45 ;  /* 0x0000002d002d7308 */ /* 0x000fe20000000800 */
[----:B------:R-:W-:-:S07]  /*d060*/  FADD.FTZ R0, R0, R67 ;  /* 0x0000004300007221 */ /* 0x000fce0000010000 */
[----:B------:R-:W-:Y:S08]  /*d070*/  MUFU.EX2 R89, R89 ;  /* 0x0000005900597308 */ /* 0x000ff00000000800 */
[----:B------:R-:W1:Y:S01]  /*d080*/  MUFU.EX2 R58, R58 ;  /* 0x0000003a003a7308 */ /* 0x000e620000000800 */
        /* <DEDUP_REMOVED lines=13> */
[----:B-----5:R-:W-:Y:S01]  /*d160*/  F2FP.BF16.F32.PACK_AB R4, R51, R96 ;  /* 0x000000603304723e */ /* 0x020fe200000010ff */
[----:B------:R-:W-:Y:S01]  /*d170*/  FADD.FTZ R96, R96, R87 ;  /* 0x0000005760607221 */ /* 0x000fe20000010000 */
[----:B-1----:R-:W-:Y:S01]  /*d180*/  F2FP.BF16.F32.PACK_AB R5, R58, R89 ;  /* 0x000000593a05723e */ /* 0x002fe200000010ff */
[----:B------:R-:W1:Y:S01]  /*d190*/  MUFU.EX2 R43, R43 ;  /* 0x0000002b002b7308 */ /* 0x000e620000000800 */
[----:B------:R-:W-:Y:S01]  /*d1a0*/  F2FP.BF16.F32.PACK_AB R6, R45, R60 ;  /* 0x0000003c2d06723e */ /* 0x000fe200000010ff */
[----:B------:R-:W-:Y:S01]  /*d1b0*/  FADD.FTZ R89, R89, R0 ;  /* 0x0000000059597221 */ /* 0x000fe20000010000 */
[----:B---3--:R-:W-:Y:S01]  /*d1c0*/  F2FP.BF16.F32.PACK_AB R7, R55, R62 ;  /* 0x0000003e3707723e */ /* 0x008fe200000010ff */
[----:B------:R-:W-:-:S02]  /*d1d0*/  FADD.FTZ R51, R51, R96 ;  /* 0x0000006033337221 */ /* 0x000fc40000010000 */
[----:B------:R-:W-:Y:S02]  /*d1e0*/  FADD.FTZ R89, R58, R89 ;  /* 0x000000593a597221 */ /* 0x000fe40000010000 */
[----:B------:R-:W-:Y:S01]  /*d1f0*/  MUFU.EX2 R41, R41 ;  /* 0x0000002900297308 */ /* 0x000fe20000000800 */
[----:B------:R-:W-:Y:S01]  /*d200*/  FADD.FTZ R60, R60, R51 ;  /* 0x000000333c3c7221 */ /* 0x000fe20000010000 */
[----:B------:R-:W-:Y:S01]  /*d210*/  HMMA.16816.F32.BF16 R68, R4, R12, R68 ;  /* 0x0000000c0444723c */ /* 0x000fe20000041844 */
[----:B------:R-:W-:-:S04]  /*d220*/  FADD.FTZ R62, R62, R89 ;  /* 0x000000593e3e7221 */ /* 0x000fc80000010000 */
[----:B------:R-:W-:Y:S01]  /*d230*/  FADD.FTZ R55, R55, R62 ;  /* 0x0000003e37377221 */ /* 0x000fe20000010000 */
[C---:B------:R-:W-:Y:S01]  /*d240*/  HMMA.16816.F32.BF16 R72, R4.reuse, R14, R72 ;  /* 0x0000000e0448723c */ /* 0x040fe20000041848 */
[----:B------:R-:W3:Y:S01]  /*d250*/  LDSM.16.MT88.4 R12, [R132+0x3c00] ;  /* 0x003c0000840c783b */ /* 0x000ee20000004200 */
[----:B------:R-:W5:Y:S08]  /*d260*/  MUFU.EX2 R52, R52 ;  /* 0x0000003400347308 */ /* 0x000f700000000800 */
[----:B------:R-:W-:Y:S01]  /*d270*/  MUFU.EX2 R92, R92 ;  /* 0x0000005c005c7308 */ /* 0x000fe20000000800 */
[C---:B--2---:R-:W-:Y:S07]  /*d280*/  HMMA.16816.F32.BF16 R76, R4.reuse, R8, R76 ;  /* 0x00000008044c723c */ /* 0x044fee000004184c */
[----:B------:R-:W2:Y:S01]  /*d290*/  MUFU.EX2 R33, R33 ;  /* 0x0000002100217308 */ /* 0x000ea20000000800 */
[----:B------:R-:W-:Y:S01]  /*d2a0*/  HMMA.16816.F32.BF16 R80, R4, R10, R80 ;  /* 0x0000000a0450723c */ /* 0x000fe20000041850 */
[----:B------:R-:W2:Y:S06]  /*d2b0*/  LDSM.16.MT88.4 R8, [R131+0x3c00] ;  /* 0x003c00008308783b */ /* 0x000eac0000004200 */
[----:B------:R-:W-:Y:S01]  /*d2c0*/  MUFU.EX2 R31, R31 ;  /* 0x0000001f001f7308 */ /* 0x000fe20000000800 */
[----:B----4-:R-:W-:-:S02]  /*d2d0*/  F2FP.BF16.F32.PACK_AB R4, R59, R98 ;  /* 0x000000623b04723e */ /* 0x010fc400000010ff */
[----:B-1----:R-:W-:Y:S02]  /*d2e0*/  F2FP.BF16.F32.PACK_AB R5, R43, R100 ;  /* 0x000000642b05723e */ /* 0x002fe400000010ff */
[----:B------:R-:W-:Y:S02]  /*d2f0*/  F2FP.BF16.F32.PACK_AB R6, R94, R37 ;  /* 0x000000255e06723e */ /* 0x000fe400000010ff */
[----:B-----5:R-:W-:Y:S01]  /*d300*/  F2FP.BF16.F32.PACK_AB R7, R52, R41 ;  /* 0x000000293407723e */ /* 0x020fe200000010ff */
[----:B------:R-:W-:Y:S06]  /*d310*/  MUFU.EX2 R90, R90 ;  /* 0x0000005a005a7308 */ /* 0x000fec0000000800 */
[C---:B---3--:R-:W-:Y:S02]  /*d320*/  HMMA.16816.F32.BF16 R68, R4.reuse, R12, R68 ;  /* 0x0000000c0444723c */ /* 0x048fe40000041844 */
[----:B------:R-:W-:Y:S04]  /*d330*/  MUFU.EX2 R49, R49 ;  /* 0x0000003100317308 */ /* 0x000fe80000000800 */
[C---:B------:R-:W-:Y:S01]  /*d340*/  HMMA.16816.F32.BF16 R72, R4.reuse, R14, R72 ;  /* 0x0000000e0448723c */ /* 0x040fe20000041848 */
[----:B------:R-:W1:Y:S03]  /*d350*/  LDSM.16.MT88.4 R12, [R132+0x4000] ;  /* 0x00400000840c783b */ /* 0x000e660000004200 */
[----:B------:R-:W3:Y:S08]  /*d360*/  MUFU.EX2 R46, R46 ;  /* 0x0000002e002e7308 */ /* 0x000ef00000000800 */
[----:B------:R-:W-:Y:S01]  /*d370*/  MUFU.EX2 R47, R47 ;  /* 0x0000002f002f7308 */ /* 0x000fe20000000800 */
[C---:B--2---:R-:W-:Y:S07]  /*d380*/  HMMA.16816.F32.BF16 R76, R4.reuse, R8, R76 ;  /* 0x00000008044c723c */ /* 0x044fee000004184c */
[----:B------:R-:W2:Y:S01]  /*d390*/  MUFU.EX2 R40, R40 ;  /* 0x0000002800287308 */ /* 0x000ea20000000800 */
[----:B------:R-:W-:Y:S01]  /*d3a0*/  HMMA.16816.F32.BF16 R80, R4, R10, R80 ;  /* 0x0000000a0450723c */ /* 0x000fe20000041850 */
[----:B------:R-:W4:Y:S06]  /*d3b0*/  LDSM.16.MT88.4 R8, [R131+0x4000] ;  /* 0x004000008308783b */ /* 0x000f2c0000004200 */
[----:B------:R-:W-:Y:S01]  /*d3c0*/  F2FP.BF16.F32.PACK_AB R4, R33, R92 ;  /* 0x0000005c2104723e */ /* 0x000fe200000010ff */
[----:B------:R-:W-:Y:S01]  /*d3d0*/  MUFU.EX2 R88, R88 ;  /* 0x0000005800587308 */ /* 0x000fe20000000800 */
[----:B---3--:R-:W-:-:S02]  /*d3e0*/  F2FP.BF16.F32.PACK_AB R5, R46, R49 ;  /* 0x000000312e05723e */ /* 0x008fc400000010ff */
[----:B------:R-:W-:Y:S02]  /*d3f0*/  F2FP.BF16.F32.PACK_AB R6, R90, R31 ;  /* 0x0000001f5a06723e */ /* 0x000fe400000010ff */
[----:B--2---:R-:W-:-:S03]  /*d400*/  F2FP.BF16.F32.PACK_AB R7, R40, R47 ;  /* 0x0000002f2807723e */ /* 0x004fc600000010ff */
[----:B------:R-:W2:Y:S04]  /*d410*/  MUFU.EX2 R27, R27 ;  /* 0x0000001b001b7308 */ /* 0x000ea80000000800 */
[C---:B-1----:R-:W-:Y:S04]  /*d420*/  HMMA.16816.F32.BF16 R68, R4.reuse, R12, R68 ;  /* 0x0000000c0444723c */ /* 0x042fe80000041844 */
[----:B------:R-:W-:Y:S02]  /*d430*/  MUFU.EX2 R25, R25 ;  /* 0x0000001900197308 */ /* 0x000fe40000000800 */
[C---:B------:R-:W-:Y:S01]  /*d440*/  HMMA.16816.F32.BF16 R72, R4.reuse, R14, R72 ;  /* 0x0000000e0448723c */ /* 0x040fe20000041848 */
[----:B------:R-:W1:Y:S05]  /*d450*/  LDSM.16.MT88.4 R12, [R131+0x4400] ;  /* 0x00440000830c783b */ /* 0x000e6a0000004200 */
[----:B------:R-:W3:Y:S08]  /*d460*/  MUFU.EX2 R56, R56 ;  /* 0x0000003800387308 */ /* 0x000ef00000000800 */
[----:B------:R-:W-:Y:S01]  /*d470*/  MUFU.EX2 R44, R44 ;  /* 0x0000002c002c7308 */ /* 0x000fe20000000800 */
[C---:B----4-:R-:W-:Y:S06]  /*d480*/  HMMA.16816.F32.BF16 R76, R4.reuse, R8, R76 ;  /* 0x00000008044c723c */ /* 0x050fec000004184c */
[----:B------:R-:W-:Y:S01]  /*d490*/  HMMA.16816.F32.BF16 R80, R4, R10, R80 ;  /* 0x0000000a0450723c */ /* 0x000fe20000041850 */
[----:B------:R-:W4:Y:S01]  /*d4a0*/  MUFU.EX2 R57, R57 ;  /* 0x0000003900397308 */ /* 0x000f220000000800 */
[----:B------:R-:W5:Y:S05]  /*d4b0*/  LDSM.16.MT88.4 R8, [R132+0x4800] ;  /* 0x004800008408783b */ /* 0x000f6a0000004200 */
[----:B--2---:R-:W-:-:S02]  /*d4c0*/  F2FP.BF16.F32.PACK_AB R4, R27, R88 ;  /* 0x000000581b04723e */ /* 0x004fc400000010ff */
[----:B------:R-:W-:Y:S01]  /*d4d0*/  MUFU.EX2 R36, R36 ;  /* 0x0000002400247308 */ /* 0x000fe20000000800 */
[----:B---3--:R-:W-:-:S07]  /*d4e0*/  F2FP.BF16.F32.PACK_AB R6, R56, R25 ;  /* 0x000000193806723e */ /* 0x008fce00000010ff */
[----:B------:R-:W2:Y:S01]  /*d4f0*/  MUFU.EX2 R53, R53 ;  /* 0x0000003500357308 */ /* 0x000ea20000000800 */
[----:B----4-:R-:W-:-:S07]  /*d500*/  F2FP.BF16.F32.PACK_AB R5, R57, R44 ;  /* 0x0000002c3905723e */ /* 0x010fce00000010ff */
[----:B------:R3:W-:Y:S08]  /*d510*/  MUFU.EX2 R42, R65 ;  /* 0x00000041002a7308 */ /* 0x0007f00000000800 */
[----:B------:R-:W-:Y:S01]  /*d520*/  MUFU.EX2 R29, R29 ;  /* 0x0000001d001d7308 */ /* 0x000fe20000000800 */
[----:B--2---:R-:W-:-:S07]  /*d530*/  F2FP.BF16.F32.PACK_AB R7, R53, R36 ;  /* 0x000000243507723e */ /* 0x004fce00000010ff */
[----:B------:R-:W-:Y:S01]  /*d540*/  HMMA.16816.F32.BF16 R68, R4, R16, R68 ;  /* 0x000000100444723c */ /* 0x000fe20000041844 */
[----:B---3--:R-:W-:Y:S01]  /*d550*/  FFMA.FTZ R65, R28, UR8, -R23 ;  /* 0x000000081c417c23 */ /* 0x008fe20008010817 */
[----:B------:R-:W2:Y:S01]  /*d560*/  MUFU.EX2 R48, R48 ;  /* 0x0000003000307308 */ /* 0x000ea20000000800 */
[----:B------:R-:W-:-:S03]  /*d570*/  FADD.FTZ R28, R100, R55 ;  /* 0x00000037641c7221 */ /* 0x000fc60000010000 */
[C---:B------:R-:W-:Y:S01]  /*d580*/  HMMA.16816.F32.BF16 R72, R4.reuse, R18, R72 ;  /* 0x000000120448723c */ /* 0x040fe20000041848 */
[----:B------:R-:W3:Y:S01]  /*d590*/  LDSM.16.MT88.4 R16, [R131+0x4800] ;  /* 0x004800008310783b */ /* 0x000ee20000004200 */
[----:B------:R-:W-:Y:S02]  /*d5a0*/  FADD.FTZ R28, R43, R28 ;  /* 0x0000001c2b1c7221 */ /* 0x000fe40000010000 */
[----:B------:R-:W-:Y:S02]  /*d5b0*/  MUFU.EX2 R35, R35 ;  /* 0x0000002300237308 */ /* 0x000fe40000000800 */
[----:B-1----:R-:W-:Y:S01]  /*d5c0*/  HMMA.16816.F32.BF16 R76, R4, R12, R76 ;  /* 0x0000000c044c723c */ /* 0x002fe2000004184c */
[----:B------:R-:W-:-:S04]  /*d5d0*/  FADD.FTZ R41, R41, R28 ;  /* 0x0000001c29297221 */ /* 0x000fc80000010000 */
[----:B------:R-:W-:Y:S01]  /*d5e0*/  FADD.FTZ R52, R52, R41 ;  /* 0x0000002934347221 */ /* 0x000fe20000010000 */
[----:B------:R-:W1:Y:S01]  /*d5f0*/  MUFU.EX2 R50, R50 ;  /* 0x0000003200327308 */ /* 0x000e620000000800 */
[----:B------:R-:W-:Y:S01]  /*d600*/  FADD.FTZ R13, R45, R60 ;  /* 0x0000003c2d0d7221 */ /* 0x000fe20000010000 */
[----:B------:R-:W-:Y:S01]  /*d610*/  HMMA.16816.F32.BF16 R80, R4, R14, R80 ;  /* 0x0000000e0450723c */ /* 0x000fe20000041850 */
[----:B------:R-:W-:Y:S01]  /*d620*/  FFMA.FTZ R45, R26, UR8, -R23 ;  /* 0x000000081a2d7c23 */ /* 0x000fe20008010817 */
[----:B------:R-:W-:Y:S01]  /*d630*/  FADD.FTZ R49, R49, R52 ;  /* 0x0000003431317221 */ /* 0x000fe20000010000 */
[----:B------:R-:W-:Y:S02]  /*d640*/  FADD.FTZ R26, R98, R13 ;  /* 0x0000000d621a7221 */ /* 0x000fe40000010000 */
[----:B------:R-:W4:Y:S01]  /*d650*/  LDSM.16.MT88.4 R12, [R132+0x4c00] ;  /* 0x004c0000840c783b */ /* 0x000f220000004200 */
[----:B------:R-:W-:Y:S01]  /*d660*/  MUFU.EX2 R0, R34 ;  /* 0x0000002200007308 */ /* 0x000fe20000000800 */
[----:B--2---:R-:W-:Y:S01]  /*d670*/  F2FP.BF16.F32.PACK_AB R4, R48, R29 ;  /* 0x0000001d3004723e */ /* 0x004fe200000010ff */
[----:B------:R-:W-:Y:S01]  /*d680*/  FADD.FTZ R26, R59, R26 ;  /* 0x0000001a3b1a7221 */ /* 0x000fe20000010000 */
[----:B------:R-:W-:-:S04]  /*d690*/  FADD.FTZ R46, R46, R49 ;  /* 0x000000312e2e7221 */ /* 0x000fc80000010000 */
[----:B------:R-:W-:Y:S01]  /*d6a0*/  FADD.FTZ R47, R47, R46 ;  /* 0x0000002e2f2f7221 */ /* 0x000fe20000010000 */
[----:B------:R-:W2:Y:S01]  /*d6b0*/  MUFU.EX2 R63, R63 ;  /* 0x0000003f003f7308 */ /* 0x000ea20000000800 */
[----:B-1----:R-:W-:Y:S02]  /*d6c0*/  F2FP.BF16.F32.PACK_AB R6, R50, R35 ;  /* 0x000000233206723e */ /* 0x002fe400000010ff */
[----:B------:R-:W-:-:S04]  /*d6d0*/  FADD.FTZ R47, R40, R47 ;  /* 0x0000002f282f7221 */ /* 0x000fc80000010000 */
[----:B------:R-:W-:Y:S01]  /*d6e0*/  FADD.FTZ R44, R44, R47 ;  /* 0x0000002f2c2c7221 */ /* 0x000fe20000010000 */
[----:B------:R-:W-:Y:S03]  /*d6f0*/  MUFU.EX2 R30, R30 ;  /* 0x0000001e001e7308 */ /* 0x000fe60000000800 */
[----:B------:R-:W-:-:S04]  /*d700*/  FADD.FTZ R57, R57, R44 ;  /* 0x0000002c39397221 */ /* 0x000fc80000010000 */
[----:B------:R-:W-:Y:S01]  /*d710*/  FADD.FTZ R36, R36, R57 ;  /* 0x0000003924247221 */ /* 0x000fe20000010000 */
[----:B------:R-:W1:Y:S01]  /*d720*/  MUFU.EX2 R65, R65 ;  /* 0x0000004100417308 */ /* 0x000e620000000800 */
[----:B--2---:R-:W-:Y:S02]  /*d730*/  F2FP.BF16.F32.PACK_AB R5, R63, R0 ;  /* 0x000000003f05723e */ /* 0x004fe400000010ff */
[----:B------:R-:W-:-:S04]  /*d740*/  FADD.FTZ R53, R53, R36 ;  /* 0x0000002435357221 */ /* 0x000fc80000010000 */
[----:B------:R-:W-:Y:S01]  /*d750*/  FADD.FTZ R0, R0, R53 ;  /* 0x0000003500007221 */ /* 0x000fe20000010000 */
[----:B------:R-:W2:Y:S03]  /*d760*/  MUFU.EX2 R39, R39 ;  /* 0x0000002700277308 */ /* 0x000ea60000000800 */
[----:B------:R-:W-:Y:S01]  /*d770*/  FADD.FTZ R63, R63, R0 ;  /* 0x000000003f3f7221 */ /* 0x000fe20000010000 */
[----:B------:R-:W-:-:S04]  /*d780*/  MOV R0, R3 ;  /* 0x0000000300007202 */ /* 0x000fc80000000f00 */
[----:B------:R-:W-:Y:S01]  /*d790*/  MUFU.EX2 R2, R66 ;  /* 0x0000004200027308 */ /* 0x000fe20000000800 */
[----:B-1----:R-:W-:Y:S01]  /*d7a0*/  F2FP.BF16.F32.PACK_AB R7, R65, R30 ;  /* 0x0000001e4107723e */ /* 0x002fe200000010ff */
[----:B------:R-:W-:-:S04]  /*d7b0*/  FADD.FTZ R30, R30, R63 ;  /* 0x0000003f1e1e7221 */ /* 0x000fc80000010000 */
[----:B------:R-:W-:Y:S02]  /*d7c0*/  FADD.FTZ R65, R65, R30 ;  /* 0x0000001e41417221 */ /* 0x000fe40000010000 */
[C---:B-----5:R-:W-:Y:S01]  /*d7d0*/  HMMA.16816.F32.BF16 R68, R4.reuse, R8, R68 ;  /* 0x000000080444723c */ /* 0x060fe20000041844 */
[----:B------:R-:W1:Y:S05]  /*d7e0*/  MUFU.EX2 R61, R61 ;  /* 0x0000003d003d7308 */ /* 0x000e6a0000000800 */
[C---:B------:R-:W-:Y:S01]  /*d7f0*/  HMMA.16816.F32.BF16 R72, R4.reuse, R10, R72 ;  /* 0x0000000a0448723c */ /* 0x040fe20000041848 */
[----:B------:R-:W-:Y:S02]  /*d800*/  FADD.FTZ R9, R37, R26 ;  /* 0x0000001a25097221 */ /* 0x000fe40000010000 */
[----:B------:R-:W-:Y:S02]  /*d810*/  MUFU.EX2 R24, R24 ;  /* 0x0000001800187308 */ /* 0x000fe40000000800 */
[----:B------:R-:W-:Y:S01]  /*d820*/  FADD.FTZ R9, R94, R9 ;  /* 0x000000095e097221 */ /* 0x000fe20000010000 */
[----:B---3--:R-:W-:Y:S03]  /*d830*/  HMMA.16816.F32.BF16 R76, R4, R16, R76 ;  /* 0x00000010044c723c */ /* 0x008fe6000004184c */
[----:B------:R-:W-:-:S02]  /*d840*/  FADD.FTZ R22, R92, R9 ;  /* 0x000000095c167221 */ /* 0x000fc40000010000 */
[----:B------:R-:W3:Y:S01]  /*d850*/  LDSM.16.MT88.4 R8, [R131+0x4c00] ;  /* 0x004c00008308783b */ /* 0x000ee20000004200 */
[----:B------:R-:W5:Y:S01]  /*d860*/  MUFU.EX2 R45, R45 ;  /* 0x0000002d002d7308 */ /* 0x000f620000000800 */
[----:B------:R-:W-:Y:S01]  /*d870*/  FADD.FTZ R22, R33, R22 ;  /* 0x0000001621167221 */ /* 0x000fe20000010000 */
[----:B------:R-:W-:Y:S03]  /*d880*/  HMMA.16816.F32.BF16 R80, R4, R18, R80 ;  /* 0x000000120450723c */ /* 0x000fe60000041850 */
[----:B------:R-:W-:-:S03]  /*d890*/  FADD.FTZ R17, R31, R22 ;  /* 0x000000161f117221 */ /* 0x000fc60000010000 */
[----:B------:R-:W-:Y:S01]  /*d8a0*/  MUFU.EX2 R21, R21 ;  /* 0x0000001500157308 */ /* 0x000fe20000000800 */
[----:B------:R-:W-:Y:S01]  /*d8b0*/  FADD.FTZ R17, R90, R17 ;  /* 0x000000115a117221 */ /* 0x000fe20000010000 */
[----:B--2---:R-:W-:Y:S02]  /*d8c0*/  F2FP.BF16.F32.PACK_AB R4, R42, R39 ;  /* 0x000000272a04723e */ /* 0x004fe400000010ff */
[----:B-1----:R-:W-:Y:S01]  /*d8d0*/  F2FP.BF16.F32.PACK_AB R6, R61, R2 ;  /* 0x000000023d06723e */ /* 0x002fe200000010ff */
[----:B------:R-:W-:-:S03]  /*d8e0*/  FADD.FTZ R16, R88, R17 ;  /* 0x0000001158107221 */ /* 0x000fc60000010000 */
[----:B------:R-:W1:Y:S01]  /*d8f0*/  MUFU.EX2 R156, R156 ;  /* 0x0000009c009c7308 */ /* 0x000e620000000800 */
[----:B------:R-:W-:Y:S01]  /*d900*/  FADD.FTZ R16, R27, R16 ;  /* 0x000000101b107221 */ /* 0x000fe20000010000 */
[----:B-----5:R-:W-:Y:S01]  /*d910*/  F2FP.BF16.F32.PACK_AB R5, R45, R24 ;  /* 0x000000182d05723e */ /* 0x020fe200000010ff */
[----:B------:R-:W-:Y:S02]  /*d920*/  FADD.FTZ R24, R24, R65 ;  /* 0x0000004118187221 */ /* 0x000fe40000010000 */
[----:B------:R-:W-:Y:S02]  /*d930*/  FADD.FTZ R25, R25, R16 ;  /* 0x0000001019197221 */ /* 0x000fe40000010000 */
[----:B------:R-:W-:Y:S02]  /*d940*/  FADD.FTZ R24, R45, R24 ;  /* 0x000000182d187221 */ /* 0x000fe40000010000 */
[----:B------:R-:W-:-:S04]  /*d950*/  FADD.FTZ R56, R56, R25 ;  /* 0x0000001938387221 */ /* 0x000fc80000010000 */
[----:B------:R-:W-:Y:S01]  /*d960*/  FADD.FTZ R29, R29, R56 ;  /* 0x000000381d1d7221 */ /* 0x000fe20000010000 */
[----:B-1----:R-:W-:-:S03]  /*d970*/  F2FP.BF16.F32.PACK_AB R7, R156, R21 ;  /* 0x000000159c07723e */ /* 0x002fc600000010ff */
[----:B------:R-:W-:Y:S01]  /*d980*/  FADD.FTZ R48, R48, R29 ;  /* 0x0000001d30307221 */ /* 0x000fe20000010000 */
[----:B------:R-:W-:-:S03]  /*d990*/  FADD.FTZ R21, R21, R24 ;  /* 0x0000001815157221 */ /* 0x000fc60000010000 */
[----:B------:R-:W-:Y:S01]  /*d9a0*/  FADD.FTZ R35, R35, R48 ;  /* 0x0000003023237221 */ /* 0x000fe20000010000 */
[----:B------:R-:W-:Y:S01]  /*d9b0*/  FADD.FTZ R156, R156, R21 ;  /* 0x000000159c9c7221 */ /* 0x000fe20000010000 */
[----:B----4-:R-:W-:Y:S02]  /*d9c0*/  HMMA.16816.F32.BF16 R68, R4, R12, R68 ;  /* 0x0000000c0444723c */ /* 0x010fe40000041844 */
[----:B------:R-:W-:-:S04]  /*d9d0*/  FADD.FTZ R50, R50, R35 ;  /* 0x0000002332327221 */ /* 0x000fc80000010000 */
[----:B------:R-:W-:Y:S01]  /*d9e0*/  HMMA.16816.F32.BF16 R72, R4, R14, R72 ;  /* 0x0000000e0448723c */ /* 0x000fe20000041848 */
[----:B------:R-:W-:-:S04]  /*d9f0*/  FADD.FTZ R39, R39, R50 ;  /* 0x0000003227277221 */ /* 0x000fc80000010000 */
[----:B------:R-:W-:Y:S01]  /*da00*/  FADD.FTZ R39, R42, R39 ;  /* 0x000000272a277221 */ /* 0x000fe20000010000 */
[----:B---3--:R-:W-:Y:S03]  /*da10*/  HMMA.16816.F32.BF16 R76, R4, R8, R76 ;  /* 0x00000008044c723c */ /* 0x008fe6000004184c */
[----:B------:R-:W-:-:S03]  /*da20*/  FADD.FTZ R2, R2, R39 ;  /* 0x0000002702027221 */ /* 0x000fc60000010000 */
[----:B------:R-:W-:Y:S01]  /*da30*/  HMMA.16816.F32.BF16 R80, R4, R10, R80 ;  /* 0x0000000a0450723c */ /* 0x000fe20000041850 */
[----:B------:R-:W-:Y:S01]  /*da40*/  FADD.FTZ R155, R61, R2 ;  /* 0x000000023d9b7221 */ /* 0x000fe20000010000 */
[----:B------:R-:W-:-:S15]  /*da50*/  MOV R2, R20 ;  /* 0x0000001400027202 */ /* 0x000fde0000000f00 */
[----:B------:R-:W-:-:S07]  /*da60*/  NOP ;  /* 0x0000000000007918 */ /* 0x000fce0000000000 */
.L_x_4093:
        /* <DEDUP_REMOVED lines=10> */
.L_x_4105:
        /* <DEDUP_REMOVED lines=10> */
[----:B------:R-:W-:Y:S05]  /*dbb0*/  SHF.L.U32 R5, R148, 0x7, RZ ;  /* 0x0000000794057819 */ /* 0x000fea00000006ff */
[----:B------:R-:W-:Y:S05]  /*dbc0*/  VIADD R11, R5, 0x80 ;  /* 0x00000080050b7836 */ /* 0x000fea0000000000 */
[----:B------:R-:W-:Y:S02]  /*dbd0*/  IABS R6, R11 ;  /* 0x0000000b00067213 */ /* 0x000fe40000000000 */
        /* <DEDUP_REMOVED lines=57> */
.L_x_4102:
        /* <DEDUP_REMOVED lines=21> */
[----:B------:R-:W-:Y:S01]  /*e0c0*/  @P0 STS.128 [R149+0x3800], RZ ;  /* 0x003800ff95000388 */ /* 0x000fe20000000c00 */
[----:B------:R-:W-:Y:S02]  /*e0d0*/  IMAD.MOV.U32 R154, RZ, RZ, R158 ;  /* 0x000000ffff9a7224 */ /* 0x000fe400078e009e */
[----:B------:R-:W-:Y:S01]  /*e0e0*/  @!P0 LEA.HI.X R11, R162, R153, R160, 0x1, P1 ;  /* 0x00000099a20b8211 */ /* 0x000fe200008f0ca0 */
[----:B------:R-:W-:Y:S01]  /*e0f0*/  @!PT LDS RZ, [RZ] ;  /* 0x00000000fffff984 */ /* 0x000fe20000000800 */
[----:B------:R-:W-:Y:S01]  /*e100*/  @!PT LDS RZ, [RZ] ;  /* 0x00000000fffff984 */ /* 0x000fe20000000800 */
[----:B------:R-:W-:Y:S01]  /*e110*/  @!PT LDS RZ, [RZ] ;  /* 0x00000000fffff984 */ /* 0x000fe20000000800 */
[----:B------:R1:W-:Y:S01]  /*e120*/  @!P0 LDGSTS.E.BYPASS.LTC128B.128 [R149+0x3800], desc[UR6][R114.64] ;  /* 0x0380000072958fae */ /* 0x0003e2000b901d46 */
[----:B------:R-:W-:Y:S01]  /*e130*/  ISETP.GT.AND P1, PT, R148, R137, PT ;  /* 0x000000899400720c */ /* 0x000fe20003f24270 */
[----:B------:R-:W-:Y:S02]  /*e140*/  IMAD.MOV.U32 R153, RZ, RZ, R159 ;  /* 0x000000ffff997224 */ /* 0x000fe400078e009f */
        /* <DEDUP_REMOVED lines=14> */
[----:B------:R-:W5:Y:S04]  /*e230*/  LDSM.16.M88.4 R104, [R134+0x1c00] ;  /* 0x001c00008668783b */ /* 0x000f680000000200 */
[----:B------:R-:W0:Y:S04]  /*e240*/  LDGDEPBAR ;  /* 0x00000000000079af */ /* 0x000e280000000000 */
[----:B------:R-:W5:Y:S04]  /*e250*/  LDSM.16.M88.4 R108, [R134+0x2000] ;  /* 0x00200000866c783b */ /* 0x000f680000000200 */
[----:B-1----:R-:W1:Y:S04]  /*e260*/  LDSM.16.M88.4 R112, [R134+0x2400] ;  /* 0x002400008670783b */ /* 0x002e680000000200 */
[----:B------:R-:W1:Y:S04]  /*e270*/  LDSM.16.M88.4 R116, [R134+0x2800] ;  /* 0x002800008674783b */ /* 0x000e680000000200 */
[----:B------:R-:W1:Y:S01]  /*e280*/  LDSM.16.M88.4 R120, [R134+0x2c00] ;  /* 0x002c00008678783b */ /* 0x000e620000000200 */
[C---:B---3--:R-:W-:Y:S06]  /*e290*/  HMMA.16816.F32.BF16 R4, R88.reuse, R92, RZ ;  /* 0x0000005c5804723c */ /* 0x048fec00000418ff */
[C---:B--2---:R-:W-:Y:S01]  /*e2a0*/  HMMA.16816.F32.BF16 R8, R88.reuse, R94, RZ ;  /* 0x0000005e5808723c */ /* 0x044fe200000418ff */
[----:B------:R-:W-:Y:S05]  /*e2b0*/  LDSM.16.M88.4 R92, [R133] ;  /* 0x00000000855c783b */ /* 0x000fea0000000200 */
        /* <DEDUP_REMOVED lines=49> */
[----:B------:R-:W-:Y:S03]  /*e5d0*/  MOV R90, RZ ;  /* 0x000000ff005a7202 */ /* 0x000fe60000000f00 */
[----:B------:R-:W-:Y:S02]  /*e5e0*/  IABS R93, R89 ;  /* 0x00000059005d7213 */ /* 0x000fe40000000000 */
[----:B-1----:R-:W-:Y:S04]  /*e5f0*/  IABS R86, R88 ;  /* 0x0000005800567213 */ /* 0x002fe80000000000 */
[----:B------:R-:W1:Y:S10]  /*e600*/  I2F.RP R94, R86 ;  /* 0x00000056005e7306 */ /* 0x000e740000209400 */
[----:B-1----:R-:W1:Y:S02]  /*e610*/  MUFU.RCP R2, R94 ;  /* 0x0000005e00027308 */ /* 0x002e640000001000 */
[----:B-1----:R-:W-:Y:S08]  /*e620*/  VIADD R92, R2, 0xffffffe ;  /* 0x0ffffffe025c7836 */ /* 0x002ff00000000000 */
[----:B------:R-:W1:Y:S02]  /*e630*/  F2I.FTZ.U32.TRUNC.NTZ R91, R92 ;  /* 0x0000005c005b7305 */ /* 0x000e64000021f000 */
[--C-:B-1----:R-:W-:Y:S04]  /*e640*/  IMAD.MOV R2, RZ, RZ, -R91.reuse ;  /* 0x000000ffff027224 */ /* 0x102fe800078e0a5b */
[----:B------:R-:W-:Y:S04]  /*e650*/  IMAD R2, R2, R86, RZ ;  /* 0x0000005602027224 */ /* 0x000fe800078e02ff */
[----:B------:R-:W-:Y:S06]  /*e660*/  IMAD.HI.U32 R2, R91, R2, R90 ;  /* 0x000000025b027227 */ /* 0x000fec00078e005a */
[----:B------:R-:W-:Y:S04]  /*e670*/  IMAD.HI.U32 R90, R2, R93, RZ ;  /* 0x0000005d025a7227 */ /* 0x000fe800078e00ff */
[----:B------:R-:W-:Y:S04]  /*e680*/  IMAD.MOV R91, RZ, RZ, -R90 ;  /* 0x000000ffff5b7224 */ /* 0x000fe800078e0a5a */
[C---:B------:R-:W-:Y:S01]  /*e690*/  IMAD R93, R86.reuse, R91, R93 ;  /* 0x0000005b565d7224 */ /* 0x040fe200078e025d */
[-C--:B------:R-:W-:Y:S04]  /*e6a0*/  LOP3.LUT R91, R89, R88.reuse, RZ, 0x3c, !PT ;  /* 0x00000058595b7212 */ /* 0x080fe800078e3cff */
[----:B------:R-:W-:Y:S01]  /*e6b0*/  ISETP.GE.AND P4, PT, R91, RZ, PT ;  /* 0x000000ff5b00720c */ /* 0x000fe20003f86270 */
[----:B------:R-:W-:Y:S01]  /*e6c0*/  VIADD R91, R89, 0xffffff80 ;  /* 0xffffff80595b7836 */ /* 0x000fe20000000000 */
[----:B------:R-:W-:Y:S04]  /*e6d0*/  ISETP.GT.U32.AND P5, PT, R86, R93, PT ;  /* 0x0000005d5600720c */ /* 0x000fe80003fa4070 */
[----:B------:R-:W-:Y:S02]  /*e6e0*/  IABS R89, R91 ;  /* 0x0000005b00597213 */ /* 0x000fe40000000000 */
[----:B------:R-:W-:Y:S03]  /*e6f0*/  LOP3.LUT R91, R91, R88, RZ, 0x3c, !PT ;  /* 0x000000585b5b7212 */ /* 0x000fe600078e3cff */
[----:B------:R-:W-:Y:S01]  /*e700*/  IMAD.HI.U32 R2, R2, R89, RZ ;  /* 0x0000005902027227 */ /* 0x000fe200078e00ff */
[----:B------:R-:W-:Y:S03]  /*e710*/  ISETP.GE.AND P1, PT, R91, RZ, PT ;  /* 0x000000ff5b00720c */ /* 0x000fe60003f26270 */
[-C--:B------:R-:W-:Y:S01]  /*e720*/  @!P5 IADD3 R93, R93, -R86.reuse, RZ ;  /* 0x800000565d5dd210 */ /* 0x080fe20007ffe0ff */
[----:B------:R-:W-:Y:S02]  /*e730*/  IMAD.MOV R91, RZ, RZ, -R2 ;  /* 0x000000ffff5b7224 */ /* 0x000fe400078e0a02 */
[----:B------:R-:W-:Y:S01]  /*e740*/  @!P5 VIADD R90, R90, 0x1 ;  /* 0x000000015a5ad836 */ /* 0x000fe20000000000 */
[----:B------:R-:W-:Y:S01]  /*e750*/  ISETP.GE.U32.AND P6, PT, R93, R86, PT ;  /* 0x000000565d00720c */ /* 0x000fe20003fc6070 */
[C---:B------:R-:W-:Y:S01]  /*e760*/  IMAD R89, R86.reuse, R91, R89 ;  /* 0x0000005b56597224 */ /* 0x040fe200078e0259 */
[----:B------:R-:W-:Y:S04]  /*e770*/  LOP3.LUT R91, RZ, R88, RZ, 0x33, !PT ;  /* 0x00000058ff5b7212 */ /* 0x000fe800078e33ff */
[----:B------:R-:W-:Y:S07]  /*e780*/  ISETP.GT.U32.AND P3, PT, R86, R89, PT ;  /* 0x000000595600720c */ /* 0x000fee0003f64070 */
[----:B------:R-:W-:Y:S05]  /*e790*/  @P6 VIADD R90, R90, 0x1 ;  /* 0x000000015a5a6836 */ /* 0x000fea0000000000 */
[----:B------:R-:W-:Y:S01]  /*e7a0*/  @!P4 IADD3 R90, -R90, RZ, RZ ;  /* 0x000000ff5a5ac210 */ /* 0x000fe20007ffe1ff */
[----:B------:R-:W-:Y:S01]  /*e7b0*/  @!P3 VIADD R2, R2, 0x1 ;  /* 0x000000010202b836 */ /* 0x000fe20000000000 */
[-C--:B------:R-:W-:Y:S04]  /*e7c0*/  @!P3 IADD3 R89, R89, -R86.reuse, RZ ;  /* 0x800000565959b210 */ /* 0x080fe80007ffe0ff */
[----:B------:R-:W-:Y:S02]  /*e7d0*/  ISETP.GE.U32.AND P3, PT, R89, R86, PT ;  /* 0x000000565900720c */ /* 0x000fe40003f66070 */
[----:B------:R-:W1:Y:S11]  /*e7e0*/  LDC R86, c[0x0][0x24c] ;  /* 0x00009300ff567b82 */ /* 0x000e760000000800 */
[----:B------:R-:W-:Y:S02]  /*e7f0*/  @P3 IADD3 R2, R2, 0x1, RZ ;  /* 0x0000000102023810 */ /* 0x000fe40007ffe0ff */
[----:B------:R-:W-:Y:S03]  /*e800*/  ISETP.NE.AND P3, PT, R88, RZ, PT ;  /* 0x000000ff5800720c */ /* 0x000fe60003f65270 */
[----:B------:R-:W-:Y:S05]  /*e810*/  @!P1 IMAD.MOV R2, RZ, RZ, -R2 ;  /* 0x000000ffff029224 */ /* 0x000fea00078e0a02 */
[C---:B------:R-:W-:Y:S02]  /*e820*/  SEL R93, R91.reuse, R2, !P3 ;  /* 0x000000025b5d7207 */ /* 0x040fe40005800000 */
[----:B------:R-:W-:Y:S02]  /*e830*/  SEL R91, R91, R90, !P3 ;  /* 0x0000005a5b5b7207 */ /* 0x000fe40005800000 */
[CC--:B------:R-:W-:Y:S04]  /*e840*/  LEA R96, P1, R93.reuse, R144.reuse, 0x2 ;  /* 0x000000905d607211 */ /* 0x0c0fe800078210ff */
[-C--:B------:R-:W-:Y:S01]  /*e850*/  LEA.HI.X.SX32 R97, R93, R145.reuse, 0x2, P1 ;  /* 0x000000915d617211 */ /* 0x080fe200008f16ff */
[C---:B------:R-:W-:Y:S01]  /*e860*/  IMAD.IADD R93, R91.reuse, 0x1, -R93 ;  /* 0x000000015b5d7824 */ /* 0x040fe200078e0a5d */
[----:B------:R-:W-:Y:S03]  /*e870*/  LEA R94, P1, R91, R144, 0x2 ;  /* 0x000000905b5e7211 */ /* 0x000fe600078210ff */
[----:B------:R-:W-:Y:S01]  /*e880*/  IMAD R93, R93, R88, -0x80 ;  /* 0xffffff805d5d7424 */ /* 0x000fe200078e0258 */
[----:B------:R-:W-:Y:S01]  /*e890*/  LEA.HI.X.SX32 R95, R91, R145, 0x2, P1 ;  /* 0x000000915b5f7211 */ /* 0x000fe200008f16ff */
[----:B------:R-:W2:Y:S04]  /*e8a0*/  LDG.E R2, desc[UR6][R96.64] ;  /* 0x0000000660027981 */ /* 0x000ea8000c1e1900 */
[----:B------:R-:W2:Y:S02]  /*e8b0*/  LDG.E R89, desc[UR6][R94.64] ;  /* 0x000000065e597981 */ /* 0x000ea4000c1e1900 */
[----:B--2---:R-:W-:Y:S01]  /*e8c0*/  IMAD.IADD R2, R2, 0x1, -R89 ;  /* 0x0000000102027824 */ /* 0x004fe200078e0a59 */
[----:B------:R-:W-:Y:S04]  /*e8d0*/  SHF.R.S32.HI R89, RZ, 0x1f, R93 ;  /* 0x0000001fff597819 */ /* 0x000fe8000001145d */
[----:B------:R-:W-:Y:S01]  /*e8e0*/  SHF.R.S32.HI R91, RZ, 0x1f, R2 ;  /* 0x0000001fff5b7819 */ /* 0x000fe20000011402 */
[----:B------:R-:W-:Y:S04]  /*e8f0*/  IMAD R88, R89, R0, RZ ;  /* 0x0000000059587224 */ /* 0x000fe800078e02ff */
[C---:B-1----:R-:W-:Y:S02]  /*e900*/  IMAD R88, R93.reuse, R86, R88 ;  /* 0x000000565d587224 */ /* 0x042fe400078e0258 */
[----:B------:R-:W-:Y:S05]  /*e910*/  IMAD.WIDE.U32 R92, R93, R0, RZ ;  /* 0x000000005d5c7225 */ /* 0x000fea00078e00ff */
[----:B------:R-:W-:Y:S02]  /*e920*/  IADD3 R93, R93, R88, RZ ;  /* 0x000000585d5d7210 */ /* 0x000fe40007ffe0ff */
[----:B------:R-:W1:Y:S02]  /*e930*/  LDC.64 R88, c[0x0][0x230] ;  /* 0x00008c00ff587b82 */ /* 0x000e640000000a00 */
[-C--:B-1----:R-:W-:Y:S02]  /*e940*/  IMAD R91, R91, R88.reuse, RZ ;  /* 0x000000585b5b7224 */ /* 0x082fe400078e02ff */
[C---:B------:R-:W-:Y:S04]  /*e950*/  IMAD.WIDE.U32 R92, R2.reuse, R88, R92 ;  /* 0x00000058025c7225 */ /* 0x040fe800078e005c */
[----:B------:R-:W-:Y:S01]  /*e960*/  IMAD R91, R2, R89, R91 ;  /* 0x00000059025b7224 */ /* 0x000fe200078e025b */
[----:B------:R-:W-:Y:S03]  /*e970*/  MOV R88, R92 ;  /* 0x0000005c00587202 */ /* 0x000fe60000000f00 */
[----:B------:R-:W-:Y:S07]  /*e980*/  IMAD.IADD R89, R93, 0x1, R91 ;  /* 0x000000015d597824 */ /* 0x000fee00078e025b */
.L_x_4104:
[----:B------:R1:W-:Y:S01]  /*e990*/  @P0 STS [R149+0x1000], RZ ;  /* 0x001000ff95000388 */ /* 0x0003e20000000800 */
[----:B------:R-:W-:Y:S02]  /*e9a0*/  LEA R92, P1, R88, R146, 0x1 ;  /* 0x00000092585c7211 */ /* 0x000fe400078208ff */
[-C--:B------:R-:W-:Y:S01]  /*e9b0*/  @!P0 LEA R86, P3, R0, R88.reuse, 0x6 ;  /* 0x0000005800568211 */ /* 0x080fe200078630ff */
        /* <DEDUP_REMOVED lines=9> */
[CC--:B------:R-:W-:Y:S02]  /*ea50*/  @!P0 LEA R94, P1, R91.reuse, R146.reuse, 0x1 ;  /* 0x000000925b5e8211 */ /* 0x0c0fe400078208ff */
[----:B------:R1:W-:Y:S02]  /*ea60*/  @P0 STS.128 [R149+0x1800], RZ ;  /* 0x001800ff95000388 */ /* 0x0003e40000000c00 */
[----:B------:R-:W-:Y:S02]  /*ea70*/  @!P0 LEA.HI.X R95, R91, R147, R2, 0x1, P1 ;  /* 0x000000935b5f8211 */ /* 0x000fe400008f0c02 */
[----:B------:R-:W2:Y:S01]  /*ea80*/  @!P0 LDC R2, c[0x0][0x24c] ;  /* 0x00009300ff028b82 */ /* 0x000ea20000000800 */
[-C--:B------:R-:W-:Y:S02]  /*ea90*/  @!P0 LEA R90, P1, R86, R146.reuse, 0x1 ;  /* 0x00000092565a8211 */ /* 0x080fe400078208ff */
[----:B------:R-:W-:Y:S01]  /*eaa0*/  @!PT LDS RZ, [RZ] ;  /* 0x00000000fffff984 */ /* 0x000fe20000000800 */
[----:B------:R-:W-:Y:S01]  /*eab0*/  @!PT LDS RZ, [RZ] ;  /* 0x00000000fffff984 */ /* 0x000fe20000000800 */
[----:B------:R-:W-:Y:S01]  /*eac0*/  @!PT LDS RZ, [RZ] ;  /* 0x00000000fffff984 */ /* 0x000fe20000000800 */
[----:B------:R3:W-:Y:S04]  /*ead0*/  @!P0 LDGSTS.E.BYPASS.LTC128B.128 [R149+0x1800], desc[UR6][R94.64] ;  /* 0x018000005e958fae */ /* 0x0007e8000b901d46 */
[----:B------:R1:W-:Y:S01]  /*eae0*/  @P0 STS.128 [R149+0x2000], RZ ;  /* 0x002000ff95000388 */ /* 0x0003e20000000c00 */
[C---:B--2---:R-:W-:Y:S01]  /*eaf0*/  @!P0 LEA.HI.X R2, R0.reuse, R89, R2, 0x6, P3 ;  /* 0x0000005900028211 */ /* 0x044fe200018f3402 */
[----:B------:R-:W-:Y:S02]  /*eb00*/  @!P0 IMAD.WIDE.U32 R88, R0, 0x60, R88 ;  /* 0x0000006000588825 */ /* 0x000fe400078e0058 */
[----:B------:R-:W3:Y:S01]  /*eb10*/  @!P0 LDC R0, c[0x0][0x24c] ;  /* 0x00009300ff008b82 */ /* 0x000ee20000000800 */
        /* <DEDUP_REMOVED lines=17> */
.L_x_4103:
        /* <DEDUP_REMOVED lines=83> */
[----:B------:R-:W-:Y:S01]  /*f160*/  ISETP.GT.AND P0, PT, R148, R137, PT ;  /* 0x000000899400720c */ /* 0x000fe20003f04270 */
        /* <DEDUP_REMOVED lines=32> */
[----:B------:R-:W3:Y:S01]  /*f370*/  MUFU.EX2 R98, R98 ;  /* 0x0000006200627308 */ /* 0x000ee20000000800 */
[----:B------:R-:W-:Y:S01]  /*f380*/  FMUL.FTZ R81, R86, R81 ;  /* 0x0000005156517220 */ /* 0x000fe20000410000 */
[----:B------:R-:W-:Y:S01]  /*f390*/  FMUL.FTZ R83, R3, R83 ;  /* 0x0000005303537220 */ /* 0x000fe20000410000 */
[--C-:B------:R-:W-:Y:S01]  /*f3a0*/  FFMA.FTZ R110, R9, UR4, -R97.reuse ;  /* 0x00000004096e7c23 */ /* 0x100fe20008010861 */
[--C-:B------:R-:W-:Y:S01]  /*f3b0*/  FFMA.FTZ R115, R10, UR4, -R96.reuse ;  /* 0x000000040a737c23 */ /* 0x100fe20008010860 */
[----:B------:R-:W-:Y:S01]  /*f3c0*/  FFMA.FTZ R123, R12, UR4, -R97 ;  /* 0x000000040c7b7c23 */ /* 0x000fe20008010861 */
[--C-:B------:R-:W-:Y:S01]  /*f3d0*/  FFMA.FTZ R157, R15, UR4, -R96.reuse ;  /* 0x000000040f9d7c23 */ /* 0x100fe20008010860 */
[--C-:B------:R-:W-:Y:S03]  /*f3e0*/  FFMA.FTZ R159, R18, UR4, -R96.reuse ;  /* 0x00000004129f7c23 */ /* 0x100fe60008010860 */
[----:B------:R-:W4:Y:S01]  /*f3f0*/  MUFU.EX2 R90, R90 ;  /* 0x0000005a005a7308 */ /* 0x000f220000000800 */
[----:B--2---:R-:W-:Y:S01]  /*f400*/  FFMA.FTZ R109, R86, R155, R89 ;  /* 0x0000009b566d7223 */ /* 0x004fe20000010059 */
[--C-:B------:R-:W-:Y:S01]  /*f410*/  FFMA.FTZ R155, R20, UR4, -R97.reuse ;  /* 0x00000004149b7c23 */ /* 0x100fe20008010861 */
[--C-:B------:R-:W-:Y:S01]  /*f420*/  FFMA.FTZ R118, R21, UR4, -R97.reuse ;  /* 0x0000000415767c23 */ /* 0x100fe20008010861 */
[--C-:B------:R-:W-:Y:S01]  /*f430*/  FFMA.FTZ R121, R22, UR4, -R96.reuse ;  /* 0x0000000416797c23 */ /* 0x100fe20008010860 */
[--C-:B------:R-:W-:Y:S01]  /*f440*/  FFMA.FTZ R108, R23, UR4, -R96.reuse ;  /* 0x00000004176c7c23 */ /* 0x100fe20008010860 */
[--C-:B------:R-:W-:Y:S01]  /*f450*/  FFMA.FTZ R107, R24, UR4, -R97.reuse ;  /* 0x00000004186b7c23 */ /* 0x100fe20008010861 */
[----:B------:R-:W-:Y:S03]  /*f460*/  FFMA.FTZ R102, R25, UR4, -R97 ;  /* 0x0000000419667c23 */ /* 0x000fe60008010861 */
[----:B------:R-:W2:Y:S01]  /*f470*/  MUFU.EX2 R101, R101 ;  /* 0x0000006500657308 */ /* 0x000ea20000000800 */
[C---:B---3--:R-:W-:Y:S01]  /*f480*/  F2FP.BF16.F32.PACK_AB R88, R98.reuse, R89 ;  /* 0x000000596258723e */ /* 0x048fe200000010ff */
[----:B------:R-:W-:Y:S01]  /*f490*/  FADD.FTZ R98, R98, R109 ;  /* 0x0000006d62627221 */ /* 0x000fe20000010000 */
[--C-:B------:R-:W-:Y:S01]  /*f4a0*/  FFMA.FTZ R109, R36, UR4, -R97.reuse ;  /* 0x00000004246d7c23 */ /* 0x100fe20008010861 */
[--C-:B------:R-:W-:Y:S01]  /*f4b0*/  FFMA.FTZ R106, R26, UR4, -R96.reuse ;  /* 0x000000041a6a7c23 */ /* 0x100fe20008010860 */
[----:B------:R-:W-:Y:S01]  /*f4c0*/  FFMA.FTZ R111, R27, UR4, -R96 ;  /* 0x000000041b6f7c23 */ /* 0x000fe20008010860 */
[--C-:B------:R-:W-:Y:S01]  /*f4d0*/  FFMA.FTZ R117, R28, UR4, -R97.reuse ;  /* 0x000000041c757c23 */ /* 0x100fe20008010861 */
[--C-:B------:R-:W-:Y:S03]  /*f4e0*/  FFMA.FTZ R114, R29, UR4, -R97.reuse ;  /* 0x000000041d727c23 */ /* 0x100fe60008010861 */
[----:B------:R-:W3:Y:S01]  /*f4f0*/  MUFU.EX2 R110, R110 ;  /* 0x0000006e006e7308 */ /* 0x000ee20000000800 */
[----:B----4-:R-:W-:Y:S01]  /*f500*/  FFMA.FTZ R86, R3, R156, R90 ;  /* 0x0000009c03567223 */ /* 0x010fe2000001005a */
[----:B------:R-:W-:Y:S01]  /*f510*/  F2FP.BF16.F32.PACK_AB R89, R99, R90 ;  /* 0x0000005a6359723e */ /* 0x000fe200000010ff */
[--C-:B------:R-:W-:Y:S01]  /*f520*/  FFMA.FTZ R156, R19, UR4, -R96.reuse ;  /* 0x00000004139c7c23 */ /* 0x100fe20008010860 */
[----:B------:R-:W-:Y:S01]  /*f530*/  FFMA.FTZ R120, R30, UR4, -R96 ;  /* 0x000000041e787c23 */ /* 0x000fe20008010860 */
[----:B------:R-:W-:Y:S01]  /*f540*/  FADD.FTZ R162, R99, R86 ;  /* 0x0000005663a27221 */ /* 0x000fe20000010000 */
[--C-:B------:R-:W-:Y:S01]  /*f550*/  FFMA.FTZ R99, R40, UR4, -R97.reuse ;  /* 0x0000000428637c23 */ /* 0x100fe20008010861 */
[----:B------:R-:W-:Y:S03]  /*f560*/  FFMA.FTZ R86, R43, UR4, -R96 ;  /* 0x000000042b567c23 */ /* 0x000fe60008010860 */
[----:B------:R-:W-:Y:S01]  /*f570*/  MUFU.EX2 R115, R115 ;  /* 0x0000007300737308 */ /* 0x000fe20000000800 */
[----:B--2---:R-:W-:Y:S01]  /*f580*/  FADD.FTZ R161, R101, R98 ;  /* 0x0000006265a17221 */ /* 0x004fe20000010000 */
[--C-:B------:R-:W-:Y:S01]  /*f590*/  FFMA.FTZ R98, R39, UR4, -R96.reuse ;  /* 0x0000000427627c23 */ /* 0x100fe20008010860 */
[--C-:B------:R-:W-:Y:S01]  /*f5a0*/  FFMA.FTZ R103, R31, UR4, -R96.reuse ;  /* 0x000000041f677c23 */ /* 0x100fe20008010860 */
[--C-:B------:R-:W-:Y:S01]  /*f5b0*/  FFMA.FTZ R105, R32, UR4, -R97.reuse ;  /* 0x0000000420697c23 */ /* 0x100fe20008010861 */
[--C-:B------:R-:W-:Y:S01]  /*f5c0*/  FFMA.FTZ R100, R33, UR4, -R97.reuse ;  /* 0x0000000421647c23 */ /* 0x100fe20008010861 */
[--C-:B------:R-:W-:Y:S01]  /*f5d0*/  FFMA.FTZ R60, R60, UR4, -R97.reuse ;  /* 0x000000043c3c7c23 */ /* 0x100fe20008010861 */
[----:B------:R-:W-:Y:S03]  /*f5e0*/  MOV R3, R0 ;  /* 0x0000000000037202 */ /* 0x000fe60000000f00 */
[----:B------:R-:W2:Y:S01]  /*f5f0*/  MUFU.EX2 R160, R160 ;  /* 0x000000a000a07308 */ /* 0x000ea20000000800 */
[----:B---3--:R-:W-:Y:S01]  /*f600*/  F2FP.BF16.F32.PACK_AB R90, R110, R101 ;  /* 0x000000656e5a723e */ /* 0x008fe200000010ff */
[--C-:B------:R-:W-:Y:S01]  /*f610*/  FFMA.FTZ R101, R34, UR4, -R96.reuse ;  /* 0x0000000422657c23 */ /* 0x100fe20008010860 */
[----:B------:R-:W-:Y:S01]  /*f620*/  FFMA.FTZ R34, R41, UR4, -R97 ;  /* 0x0000000429227c23 */ /* 0x000fe20008010861 */
[----:B------:R-:W-:Y:S01]  /*f630*/  FADD.FTZ R110, R110, R161 ;  /* 0x000000a16e6e7221 */ /* 0x000fe20000010000 */
[----:B------:R-:W-:Y:S01]  /*f640*/  LDSM.16.MT88.4 R40, [R132+0x3800] ;  /* 0x003800008428783b */ /* 0x000fe20000004200 */
[--C-:B------:R-:W-:Y:S01]  /*f650*/  FFMA.FTZ R61, R61, UR4, -R97.reuse ;  /* 0x000000043d3d7c23 */ /* 0x100fe20008010861 */
[----:B------:R-:W-:Y:S03]  /*f660*/  MOV R87, R2 ;  /* 0x0000000200577202 */ /* 0x000fe60000000f00 */
[----:B------:R-:W-:Y:S01]  /*f670*/  MUFU.EX2 R123, R123 ;  /* 0x0000007b007b7308 */ /* 0x000fe20000000800 */
[--C-:B------:R-:W-:Y:S01]  /*f680*/  FFMA.FTZ R64, R64, UR4, -R97.reuse ;  /* 0x0000000440407c23 */ /* 0x100fe20008010861 */
[--C-:B------:R-:W-:Y:S01]  /*f690*/  FFMA.FTZ R62, R62, UR4, -R96.reuse ;  /* 0x000000043e3e7c23 */ /* 0x100fe20008010860 */
[----:B------:R-:W-:Y:S07]  /*f6a0*/  FFMA.FTZ R63, R63, UR4, -R96 ;  /* 0x000000043f3f7c23 */ /* 0x000fee0008010860 */
[----:B------:R-:W3:Y:S01]  /*f6b0*/  MUFU.EX2 R116, R116 ;  /* 0x0000007400747308 */ /* 0x000ee20000000800 */
[----:B--2---:R-:W-:Y:S01]  /*f6c0*/  F2FP.BF16.F32.PACK_AB R91, R160, R115 ;  /* 0x00000073a05b723e */ /* 0x004fe200000010ff */
[----:B------:R-:W-:Y:S08]  /*f6d0*/  FADD.FTZ R115, R115, R162 ;  /* 0x000000a273737221 */ /* 0x000ff00000010000 */
        /* <DEDUP_REMOVED lines=12> */
[----:B------:R-:W2:Y:S01]  /*f7a0*/  MUFU.EX2 R118, R118 ;  /* 0x0000007600767308 */ /* 0x000ea20000000800 */
[----:B------:R-:W2:Y:S03]  /*f7b0*/  LDSM.16.MT88.4 R92, [R132+0x3400] ;  /* 0x00340000845c783b */ /* 0x000ea60000004200 */
[C---:B---3--:R-:W-:Y:S01]  /*f7c0*/  F2FP.BF16.F32.PACK_AB R88, R116.reuse, R123 ;  /* 0x0000007b7458723e */ /* 0x048fe200000010ff */
[----:B------:R-:W-:Y:S05]  /*f7d0*/  FADD.FTZ R123, R123, R110 ;  /* 0x0000006e7b7b7221 */ /* 0x000fea0000010000 */
[----:B------:R-:W-:Y:S01]  /*f7e0*/  MUFU.EX2 R121, R121 ;  /* 0x0000007900797308 */ /* 0x000fe20000000800 */
[----:B-1----:R-:W-:Y:S01]  /*f7f0*/  F2FP.BF16.F32.PACK_AB R89, R157, R158 ;  /* 0x0000009e9d59723e */ /* 0x002fe200000010ff */
[----:B------:R-:W-:Y:S01]  /*f800*/  FFMA.FTZ R110, R53, UR4, -R97 ;  /* 0x00000004356e7c23 */ /* 0x000fe20008010861 */
[----:B------:R-:W-:Y:S01]  /*f810*/  FADD.FTZ R53, R116, R123 ;  /* 0x0000007b74357221 */ /* 0x000fe20000010000 */
[--C-:B------:R-:W-:Y:S01]  /*f820*/  FFMA.FTZ R123, R54, UR4, -R96.reuse ;  /* 0x00000004367b7c23 */ /* 0x100fe20008010860 */
[--C-:B------:R-:W-:Y:S01]  /*f830*/  FFMA.FTZ R116, R55, UR4, -R96.reuse ;  /* 0x0000000437747c23 */ /* 0x100fe20008010860 */
[----:B----4-:R-:W-:Y:S04]  /*f840*/  F2FP.BF16.F32.PACK_AB R90, R119, R122 ;  /* 0x0000007a775a723e */ /* 0x010fe800000010ff */
[----:B------:R-:W1:Y:S01]  /*f850*/  MUFU.EX2 R108, R108 ;  /* 0x0000006c006c7308 */ /* 0x000e620000000800 */
[----:B-----5:R-:W-:Y:S02]  /*f860*/  F2FP.BF16.F32.PACK_AB R91, R156, R159 ;  /* 0x0000009f9c5b723e */ /* 0x020fe400000010ff */
[----:B--2---:R-:W-:Y:S07]  /*f870*/  F2FP.BF16.F32.PACK_AB R36, R118, R155 ;  /* 0x0000009b7624723e */ /* 0x004fee00000010ff */
[----:B------:R-:W-:Y:S10]  /*f880*/  MUFU.EX2 R107, R107 ;  /* 0x0000006b006b7308 */ /* 0x000ff40000000800 */
[----:B------:R-:W2:Y:S01]  /*f890*/  MUFU.EX2 R102, R102 ;  /* 0x0000006600667308 */ /* 0x000ea20000000800 */
[----:B-1----:R-:W-:Y:S09]  /*f8a0*/  F2FP.BF16.F32.PACK_AB R37, R108, R121 ;  /* 0x000000796c25723e */ /* 0x002ff200000010ff */
[----:B------:R-:W-:Y:S01]  /*f8b0*/  MUFU.EX2 R106, R106 ;  /* 0x0000006a006a7308 */ /* 0x000fe20000000800 */
[C---:B------:R-:W-:Y:S06]  /*f8c0*/  HMMA.16816.F32.BF16 R68, R88.reuse, R92, R68 ;  /* 0x0000005c5844723c */ /* 0x040fec0000041844 */
[C---:B------:R-:W-:Y:S03]  /*f8d0*/  HMMA.16816.F32.BF16 R72, R88.reuse, R94, R72 ;  /* 0x0000005e5848723c */ /* 0x040fe60000041848 */
[----:B------:R-:W1:Y:S01]  /*f8e0*/  MUFU.EX2 R111, R111 ;  /* 0x0000006f006f7308 */ /* 0x000e620000000800 */
[----:B------:R-:W3:Y:S01]  /*f8f0*/  LDSM.16.MT88.4 R92, [R131+0x3400] ;  /* 0x00340000835c783b */ /* 0x000ee20000004200 */
[----:B--2---:R-:W-:Y:S08]  /*f900*/  F2FP.BF16.F32.PACK_AB R38, R102, R107 ;  /* 0x0000006b6626723e */ /* 0x004ff000000010ff */
[----:B------:R-:W-:Y:S10]  /*f910*/  MUFU.EX2 R117, R117 ;  /* 0x0000007500757308 */ /* 0x000ff40000000800 */
[----:B------:R-:W2:Y:S01]  /*f920*/  MUFU.EX2 R114, R114 ;  /* 0x0000007200727308 */ /* 0x000ea20000000800 */
[----:B-1----:R-:W-:Y:S09]  /*f930*/  F2FP.BF16.F32.PACK_AB R39, R111, R106 ;  /* 0x0000006a6f27723e */ /* 0x002ff200000010ff */
[----:B------:R-:W-:Y:S10]  /*f940*/  MUFU.EX2 R120, R120 ;  /* 0x0000007800787308 */ /* 0x000ff40000000800 */
[----:B------:R-:W1:Y:S10]  /*f950*/  MUFU.EX2 R103, R103 ;  /* 0x0000006700677308 */ /* 0x000e740000000800 */
[----:B------:R-:W-:Y:S01]  /*f960*/  MUFU.EX2 R105, R105 ;  /* 0x0000006900697308 */ /* 0x000fe20000000800 */
[C---:B---3--:R-:W-:Y:S06]  /*f970*/  HMMA.16816.F32.BF16 R76, R88.reuse, R92, R76 ;  /* 0x0000005c584c723c */ /* 0x048fec000004184c */
[----:B------:R-:W-:Y:S03]  /*f980*/  HMMA.16816.F32.BF16 R80, R88, R94, R80 ;  /* 0x0000005e5850723c */ /* 0x000fe60000041850 */
[----:B------:R-:W3:Y:S02]  /*f990*/  MUFU.EX2 R100, R100 ;  /* 0x0000006400647308 */ /* 0x000ee40000000800 */
[--C-:B------:R-:W-:Y:S01]  /*f9a0*/  FFMA.FTZ R92, R44, UR4, -R97.reuse ;  /* 0x000000042c5c7c23 */ /* 0x100fe20008010861 */
[--C-:B------:R-:W-:Y:S01]  /*f9b0*/  FFMA.FTZ R93, R45, UR4, -R97.reuse ;  /* 0x000000042d5d7c23 */ /* 0x100fe20008010861 */
[--C-:B------:R-:W-:Y:S01]  /*f9c0*/  FFMA.FTZ R94, R46, UR4, -R96.reuse ;  /* 0x000000042e5e7c23 */ /* 0x100fe20008010860 */
[--C-:B------:R-:W-:Y:S05]  /*f9d0*/  FFMA.FTZ R89, R47, UR4, -R96.reuse ;  /* 0x000000042f597c23 */ /* 0x100fea0008010860 */
[----:B------:R-:W-:Y:S01]  /*f9e0*/  MUFU.EX2 R101, R101 ;  /* 0x0000006500657308 */ /* 0x000fe20000000800 */
[----:B------:R-:W4:Y:S01]  /*f9f0*/  LDSM.16.MT88.4 R44, [R131+0x3800] ;  /* 0x00380000832c783b */ /* 0x000f220000004200 */
[C---:B------:R-:W-:Y:S05]  /*fa00*/  HMMA.16816.F32.BF16 R68, R36.reuse, R40, R68 ;  /* 0x000000282444723c */ /* 0x040fea0000041844 */
[--C-:B------:R-:W-:Y:S03]  /*fa10*/  FFMA.FTZ R91, R48, UR4, -R97.reuse ;  /* 0x00000004305b7c23 */ /* 0x100fe60008010861 */
[----:B------:R-:W5:Y:S01]  /*fa20*/  MUFU.EX2 R104, R104 ;  /* 0x0000006800687308 */ /* 0x000f620000000800 */
[C---:B------:R-:W-:Y:S01]  /*fa30*/  HMMA.16816.F32.BF16 R72, R36.reuse, R42, R72 ;  /* 0x0000002a2448723c */ /* 0x040fe20000041848 */
[----:B------:R-:W5:Y:S02]  /*fa40*/  LDSM.16.MT88.4 R40, [R132+0x3c00] ;  /* 0x003c00008428783b */ /* 0x000f640000004200 */
[--C-:B------:R-:W-:Y:S01]  /*fa50*/  FFMA.FTZ R95, R50, UR4, -R96.reuse ;  /* 0x00000004325f7c23 */ /* 0x100fe20008010860 */
[----:B------:R-:W-:Y:S01]  /*fa60*/  FFMA.FTZ R90, R51, UR4, -R96 ;  /* 0x00000004335a7c23 */ /* 0x000fe20008010860 */
[----:B------:R-:W-:Y:S04]  /*fa70*/  FFMA.FTZ R88, R49, UR4, -R97 ;  /* 0x0000000431587c23 */ /* 0x000fe80008010861 */
[----:B------:R-:W-:Y:S02]  /*fa80*/  MUFU.EX2 R109, R109 ;  /* 0x0000006d006d7308 */ /* 0x000fe40000000800 */
[----:B------:R-:W-:Y:S01]  /*fa90*/  FADD.FTZ R49, R160, R115 ;  /* 0x00000073a0317221 */ /* 0x000fe20000010000 */
[----:B------:R-:W-:Y:S03]  /*faa0*/  FFMA.FTZ R115, R52, UR4, -R97 ;  /* 0x0000000434737c23 */ /* 0x000fe60008010861 */
[----:B------:R-:W-:Y:S02]  /*fab0*/  FADD.FTZ R158, R158, R49 ;  /* 0x000000319e9e7221 */ /* 0x000fe40000010000 */
[----:B------:R-:W5:Y:S02]  /*fac0*/  LDSM.16.MT88.4 R48, [R131+0x3c00] ;  /* 0x003c00008330783b */ /* 0x000f640000004200 */
[----:B------:R-:W-:Y:S01]  /*fad0*/  MUFU.EX2 R112, R112 ;  /* 0x0000007000707308 */ /* 0x000fe20000000800 */
[----:B------:R-:W-:Y:S01]  /*fae0*/  FADD.FTZ R158, R157, R158 ;  /* 0x0000009e9d9e7221 */ /* 0x000fe20000010000 */
[----:B------:R-:W-:Y:S01]  /*faf0*/  FFMA.FTZ R157, R56, UR4, -R97 ;  /* 0x00000004389d7c23 */ /* 0x000fe20008010861 */
[----:B------:R-:W-:Y:S02]  /*fb00*/  FADD.FTZ R56, R122, R53 ;  /* 0x000000357a387221 */ /* 0x000fe40000010000 */
[----:B------:R-:W-:Y:S01]  /*fb10*/  FADD.FTZ R159, R159, R158 ;  /* 0x0000009e9f9f7221 */ /* 0x000fe20000010000 */
[----:B------:R-:W-:Y:S01]  /*fb20*/  FFMA.FTZ R158, R58, UR4, -R96 ;  /* 0x000000043a9e7c23 */ /* 0x000fe20008010860 */
[----:B------:R-:W-:Y:S03]  /*fb30*/  LDSM.16.MT88.4 R52, [R131+0x4000] ;  /* 0x004000008334783b */ /* 0x000fe60000004200 */
[----:B------:R2:W-:Y:S01]  /*fb40*/  MUFU.EX2 R122, R157 ;  /* 0x0000009d007a7308 */ /* 0x0005e20000000800 */
[----:B------:R-:W-:Y:S01]  /*fb50*/  FADD.FTZ R56, R119, R56 ;  /* 0x0000003877387221 */ /* 0x000fe20000010000 */
[--C-:B------:R-:W-:Y:S01]  /*fb60*/  FFMA.FTZ R119, R57, UR4, -R97.reuse ;  /* 0x0000000439777c23 */ /* 0x100fe20008010861 */
[----:B------:R-:W-:Y:S01]  /*fb70*/  FFMA.FTZ R97, R65, UR4, -R97 ;  /* 0x0000000441617c23 */ /* 0x000fe20008010861 */
[--C-:B------:R-:W-:Y:S06]  /*fb80*/  FFMA.FTZ R65, R66, UR4, -R96.reuse ;  /* 0x0000000442417c23 */ /* 0x100fec0008010860 */
[----:B------:R-:W-:Y:S01]  /*fb90*/  MUFU.EX2 R113, R113 ;  /* 0x0000007100717308 */ /* 0x000fe20000000800 */
[C---:B----4-:R-:W-:Y:S06]  /*fba0*/  HMMA.16816.F32.BF16 R76, R36.reuse, R44, R76 ;  /* 0x0000002c244c723c */ /* 0x050fec000004184c */
[----:B------:R-:W-:Y:S03]  /*fbb0*/  HMMA.16816.F32.BF16 R80, R36, R46, R80 ;  /* 0x0000002e2450723c */ /* 0x000fe60000041850 */
[----:B------:R-:W-:Y:S01]  /*fbc0*/  MUFU.EX2 R98, R98 ;  /* 0x0000006200627308 */ /* 0x000fe20000000800 */
[----:B------:R-:W4:Y:S01]  /*fbd0*/  LDSM.16.MT88.4 R44, [R132+0x4000] ;  /* 0x00400000842c783b */ /* 0x000f220000004200 */
[--C-:B--2---:R-:W-:Y:S01]  /*fbe0*/  FFMA.FTZ R157, R59, UR4, -R96.reuse ;  /* 0x000000043b9d7c23 */ /* 0x104fe20008010860 */
[----:B------:R-:W-:Y:S01]  /*fbf0*/  FFMA.FTZ R96, R67, UR4, -R96 ;  /* 0x0000000443607c23 */ /* 0x000fe20008010860 */
[----:B------:R-:W-:Y:S06]  /*fc00*/  F2FP.BF16.F32.PACK_AB R36, R114, R117 ;  /* 0x000000757224723e */ /* 0x000fec00000010ff */
[----:B------:R-:W-:Y:S01]  /*fc10*/  MUFU.EX2 R99, R99 ;  /* 0x0000006300637308 */ /* 0x000fe20000000800 */
[----:B-1----:R-:W-:Y:S02]  /*fc20*/  F2FP.BF16.F32.PACK_AB R37, R103, R120 ;  /* 0x000000786725723e */ /* 0x002fe400000010ff */
[----:B---3--:R-:W-:Y:S02]  /*fc30*/  F2FP.BF16.F32.PACK_AB R38, R100, R105 ;  /* 0x000000696426723e */ /* 0x008fe400000010ff */
[----:B-----5:R-:W-:Y:S05]  /*fc40*/  F2FP.BF16.F32.PACK_AB R39, R104, R101 ;  /* 0x000000656827723e */ /* 0x020fea00000010ff */
[----:B------:R-:W1:Y:S02]  /*fc50*/  MUFU.EX2 R34, R34 ;  /* 0x0000002200227308 */ /* 0x000e640000000800 */
[C---:B------:R-:W-:Y:S08]  /*fc60*/  HMMA.16816.F32.BF16 R68, R36.reuse, R40, R68 ;  /* 0x000000282444723c */ /* 0x040ff00000041844 */
[----:B------:R-:W-:Y:S01]  /*fc70*/  MUFU.EX2 R35, R35 ;  /* 0x0000002300237308 */ /* 0x000fe20000000800 */
[C---:B------:R-:W-:Y:S09]  /*fc80*/  HMMA.16816.F32.BF16 R72, R36.reuse, R42, R72 ;  /* 0x0000002a2448723c */ /* 0x040ff20000041848 */
[----:B------:R-:W2:Y:S02]  /*fc90*/  MUFU.EX2 R86, R86 ;  /* 0x0000005600567308 */ /* 0x000ea40000000800 */
[----:B------:R-:W-:Y:S01]  /*fca0*/  FADD.FTZ R41, R155, R56 ;  /* 0x000000389b297221 */ /* 0x000fe20000010000 */
[C---:B------:R-:W-:Y:S01]  /*fcb0*/  HMMA.16816.F32.BF16 R76, R36.reuse, R48, R76 ;  /* 0x00000030244c723c */ /* 0x040fe2000004184c */
[----:B------:R-:W3:Y:S02]  /*fcc0*/  LDSM.16.MT88.4 R56, [R132+0x4400] ;  /* 0x004400008438783b */ /* 0x000ee40000004200 */
[----:B-1----:R-:W-:Y:S01]  /*fcd0*/  F2FP.BF16.F32.PACK_AB R42, R34, R99 ;  /* 0x00000063222a723e */ /* 0x002fe200000010ff */
[----:B------:R-:W-:Y:S03]  /*fce0*/  FADD.FTZ R40, R156, R159 ;  /* 0x0000009f9c287221 */ /* 0x000fe60000010000 */
[----:B------:R-:W-:Y:S01]  /*fcf0*/  MUFU.EX2 R92, R92 ;  /* 0x0000005c005c7308 */ /* 0x000fe20000000800 */
[----:B------:R-:W-:Y:S01]  /*fd00*/  HMMA.16816.F32.BF16 R80, R36, R50, R80 ;  /* 0x000000322450723c */ /* 0x000fe20000041850 */
[----:B------:R-:W1:Y:S02]  /*fd10*/  LDSM.16.MT88.4 R48, [R131+0x4400] ;  /* 0x004400008330783b */ /* 0x000e640000004200 */
[----:B------:R-:W-:Y:S01]  /*fd20*/  FADD.FTZ R155, R121, R40 ;  /* 0x00000028799b7221 */ /* 0x000fe20000010000 */
[----:B------:R-:W-:Y:S01]  /*fd30*/  F2FP.BF16.F32.PACK_AB R40, R112, R109 ;  /* 0x0000006d7028723e */ /* 0x000fe200000010ff */
[----:B------:R-:W-:Y:S04]  /*fd40*/  FADD.FTZ R118, R118, R41 ;  /* 0x0000002976767221 */ /* 0x000fe80000010000 */
[----:B------:R-:W5:Y:S02]  /*fd50*/  MUFU.EX2 R93, R93 ;  /* 0x0000005d005d7308 */ /* 0x000f640000000800 */
[----:B------:R-:W-:Y:S02]  /*fd60*/  F2FP.BF16.F32.PACK_AB R41, R98, R113 ;  /* 0x000000716229723e */ /* 0x000fe400000010ff */
[----:B--2---:R-:W-:Y:S01]  /*fd70*/  F2FP.BF16.F32.PACK_AB R43, R86, R35 ;  /* 0x00000023562b723e */ /* 0x004fe200000010ff */
[----:B------:R-:W-:Y:S01]  /*fd80*/  FADD.FTZ R155, R108, R155 ;  /* 0x0000009b6c9b7221 */ /* 0x000fe20000010000 */
[----:B------:R-:W-:Y:S04]  /*fd90*/  FADD.FTZ R107, R107, R118 ;  /* 0x000000766b6b7221 */ /* 0x000fe80000010000 */
[----:B------:R-:W-:Y:S01]  /*fda0*/  MUFU.EX2 R94, R94 ;  /* 0x0000005e005e7308 */ /* 0x000fe20000000800 */
[----:B------:R-:W-:Y:S01]  /*fdb0*/  FADD.FTZ R106, R106, R155 ;  /* 0x0000009b6a6a7221 */ /* 0x000fe20000010000 */
[----:B------:R-:W-:Y:S01]  /*fdc0*/  FADD.FTZ R102, R102, R107 ;  /* 0x0000006b66667221 */ /* 0x000fe20000010000 */
[C---:B----4-:R-:W-:Y:S07]  /*fdd0*/  HMMA.16816.F32.BF16 R68, R40.reuse, R44, R68 ;  /* 0x0000002c2844723c */ /* 0x050fee0000041844 */
[----:B------:R-:W2:Y:S01]  /*fde0*/  MUFU.EX2 R89, R89 ;  /* 0x0000005900597308 */ /* 0x000ea20000000800 */
[C---:B------:R-:W-:Y:S01]  /*fdf0*/  HMMA.16816.F32.BF16 R72, R40.reuse, R46, R72 ;  /* 0x0000002e2848723c */ /* 0x040fe20000041848 */
[----:B------:R-:W4:Y:S02]  /*fe00*/  LDSM.16.MT88.4 R44, [R132+0x4800] ;  /* 0x00480000842c783b */ /* 0x000f240000004200 */
[----:B-----5:R-:W-:Y:S03]  /*fe10*/  F2FP.BF16.F32.PACK_AB R36, R93, R92 ;  /* 0x0000005c5d24723e */ /* 0x020fe600000010ff */
[C---:B------:R-:W-:Y:S03]  /*fe20*/  HMMA.16816.F32.BF16 R76, R40.reuse, R52, R76 ;  /* 0x00000034284c723c */ /* 0x040fe6000004184c */
[----:B------:R-:W-:Y:S02]  /*fe30*/  MUFU.EX2 R91, R91 ;  /* 0x0000005b005b7308 */ /* 0x000fe40000000800 */
[----:B------:R-:W-:Y:S01]  /*fe40*/  FADD.FTZ R111, R111, R106 ;  /* 0x0000006a6f6f7221 */ /* 0x000fe20000010000 */
[----:B------:R-:W-:Y:S01]  /*fe50*/  HMMA.16816.F32.BF16 R80, R40, R54, R80 ;  /* 0x000000362850723c */ /* 0x000fe20000041850 */
[----:B------:R-:W5:Y:S06]  /*fe60*/  LDSM.16.MT88.4 R52, [R131+0x4800] ;  /* 0x004800008334783b */ /* 0x000f6c0000004200 */
[----:B------:R-:W3:Y:S01]  /*fe70*/  MUFU.EX2 R88, R88 ;  /* 0x0000005800587308 */ /* 0x000ee20000000800 */
[----:B--2---:R-:W-:Y:S03]  /*fe80*/  F2FP.BF16.F32.PACK_AB R37, R89, R94 ;  /* 0x0000005e5925723e */ /* 0x004fe600000010ff */
[----:B------:R-:W-:Y:S01]  /*fe90*/  FADD.FTZ R117, R117, R102 ;  /* 0x0000006675757221 */ /* 0x000fe20000010000 */
[----:B------:R-:W-:Y:S05]  /*fea0*/  FADD.FTZ R120, R120, R111 ;  /* 0x0000006f78787221 */ /* 0x000fea0000010000 */
        /* <DEDUP_REMOVED lines=28> */
[----:B---3--:R-:W-:Y:S01]  /*10070*/  F2FP.BF16.F32.PACK_AB R40, R110, R115 ;  /* 0x000000736e28723e */ /* 0x008fe200000010ff */
[C---:B-1----:R-:W-:Y:S07]  /*10080*/  HMMA.16816.F32.BF16 R76, R36.reuse, R48, R76 ;  /* 0x00000030244c723c */ /* 0x042fee000004184c */
[----:B------:R-:W1:Y:S01]  /*10090*/  MUFU.EX2 R119, R119 ;  /* 0x0000007700777308 */ /* 0x000e620000000800 */
[----:B------:R-:W-:Y:S01]  /*100a0*/  FADD.FTZ R94, R89, R94 ;  /* 0x0000005e595e7221 */ /* 0x000fe20000010000 */
[----:B------:R-:W-:Y:S01]  /*100b0*/  HMMA.16816.F32.BF16 R80, R36, R50, R80 ;  /* 0x000000322450723c */ /* 0x000fe20000041850 */
[----:B------:R-:W3:Y:S07]  /*100c0*/  LDSM.16.MT88.4 R48, [R131+0x4c00] ;  /* 0x004c00008330783b */ /* 0x000eee0000004200 */
[----:B------:R-:W-:Y:S03]  /*100d0*/  MUFU.EX2 R156, R158 ;  /* 0x0000009e009c7308 */ /* 0x000fe60000000800 */
[----:B--2---:R-:W-:Y:S01]  /*100e0*/  F2FP.BF16.F32.PACK_AB R41, R116, R123 ;  /* 0x0000007b7429723e */ /* 0x004fe200000010ff */
[----:B------:R-:W-:Y:S01]  /*100f0*/  FADD.FTZ R91, R91, R34 ;  /* 0x000000225b5b7221 */ /* 0x000fe20000010000 */
[----:B------:R-:W-:Y:S03]  /*10100*/  FADD.FTZ R95, R95, R94 ;  /* 0x0000005e5f5f7221 */ /* 0x000fe60000010000 */
[----:B------:R-:W-:Y:S01]  /*10110*/  FADD.FTZ R88, R88, R91 ;  /* 0x0000005b58587221 */ /* 0x000fe20000010000 */
[----:B------:R-:W-:Y:S01]  /*10120*/  FADD.FTZ R90, R90, R95 ;  /* 0x0000005f5a5a7221 */ /* 0x000fe20000010000 */
[----:B------:R-:W2:Y:S01]  /*10130*/  MUFU.EX2 R121, R157 ;  /* 0x0000009d00797308 */ /* 0x000ea20000000800 */
[----:B-1----:R-:W-:Y:S01]  /*10140*/  F2FP.BF16.F32.PACK_AB R42, R119, R122 ;  /* 0x0000007a772a723e */ /* 0x002fe200000010ff */
[----:B------:R-:W-:Y:S01]  /*10150*/  FADD.FTZ R115, R115, R88 ;  /* 0x0000005873737221 */ /* 0x000fe20000010000 */
[----:B------:R-:W-:Y:S03]  /*10160*/  FADD.FTZ R123, R123, R90 ;  /* 0x0000005a7b7b7221 */ /* 0x000fe60000010000 */
[----:B------:R-:W-:Y:S01]  /*10170*/  FADD.FTZ R115, R110, R115 ;  /* 0x000000736e737221 */ /* 0x000fe20000010000 */
[----:B------:R-:W-:Y:S03]  /*10180*/  FADD.FTZ R123, R116, R123 ;  /* 0x0000007b747b7221 */ /* 0x000fe60000010000 */
[----:B------:R-:W-:Y:S01]  /*10190*/  MUFU.EX2 R60, R60 ;  /* 0x0000003c003c7308 */ /* 0x000fe20000000800 */
[----:B------:R-:W-:Y:S04]  /*101a0*/  FADD.FTZ R122, R122, R115 ;  /* 0x000000737a7a7221 */ /* 0x000fe80000010000 */
[----:B------:R-:W-:Y:S05]  /*101b0*/  FADD.FTZ R119, R119, R122 ;  /* 0x0000007a77777221 */ /* 0x000fea0000010000 */
[----:B------:R-:W1:Y:S01]  /*101c0*/  MUFU.EX2 R61, R61 ;  /* 0x0000003d003d7308 */ /* 0x000e620000000800 */
[C---:B--2---:R-:W-:Y:S01]  /*101d0*/  F2FP.BF16.F32.PACK_AB R43, R121.reuse, R156 ;  /* 0x0000009c792b723e */ /* 0x044fe200000010ff */
[----:B------:R-:W-:Y:S04]  /*101e0*/  FADD.FTZ R156, R156, R123 ;  /* 0x0000007b9c9c7221 */ /* 0x000fe80000010000 */
[----:B------:R-:W-:Y:S04]  /*101f0*/  FADD.FTZ R121, R121, R156 ;  /* 0x0000009c79797221 */ /* 0x000fe80000010000 */
[----:B------:R-:W-:Y:S01]  /*10200*/  MUFU.EX2 R62, R62 ;  /* 0x0000003e003e7308 */ /* 0x000fe20000000800 */
[C---:B----4-:R-:W-:Y:S06]  /*10210*/  HMMA.16816.F32.BF16 R68, R40.reuse, R44, R68 ;  /* 0x0000002c2844723c */ /* 0x050fec0000041844 */
[C---:B------:R-:W-:Y:S03]  /*10220*/  HMMA.16816.F32.BF16 R72, R40.reuse, R46, R72 ;  /* 0x0000002e2848723c */ /* 0x040fe60000041848 */
[----:B------:R-:W2:Y:S02]  /*10230*/  MUFU.EX2 R63, R63 ;  /* 0x0000003f003f7308 */ /* 0x000ea40000000800 */
[----:B-1----:R-:W-:Y:S01]  /*10240*/  F2FP.BF16.F32.PACK_AB R36, R61, R60 ;  /* 0x0000003c3d24723e */ /* 0x002fe200000010ff */
[C---:B-----5:R-:W-:Y:S07]  /*10250*/  HMMA.16816.F32.BF16 R76, R40.reuse, R52, R76 ;  /* 0x00000034284c723c */ /* 0x060fee000004184c */
[----:B------:R-:W-:Y:S01]  /*10260*/  MUFU.EX2 R64, R64 ;  /* 0x0000004000407308 */ /* 0x000fe20000000800 */
[----:B------:R-:W-:Y:S01]  /*10270*/  FADD.FTZ R60, R60, R119 ;  /* 0x000000773c3c7221 */ /* 0x000fe20000010000 */
[----:B------:R-:W-:Y:S08]  /*10280*/  HMMA.16816.F32.BF16 R80, R40, R54, R80 ;  /* 0x000000362850723c */ /* 0x000ff00000041850 */
[----:B------:R-:W1:Y:S03]  /*10290*/  MUFU.EX2 R97, R97 ;  /* 0x0000006100617308 */ /* 0x000e660000000800 */
[----:B--2---:R-:W-:Y:S01]  /*102a0*/  F2FP.BF16.F32.PACK_AB R37, R63, R62 ;  /* 0x0000003e3f25723e */ /* 0x004fe200000010ff */
        /* <DEDUP_REMOVED lines=18> */
.L_x_4101:
[----:B------:R-:W1:Y:S01]  /*103d0*/  SHFL.BFLY PT, R4, R155, 0x2, 0x1f ;  /* 0x0c401f009b047f89 */ /* 0x000e6200000e0000 */
[----:B------:R-:W2:Y:S01]  /*103e0*/  S2UR UR5, SR_CgaCtaId ;  /* 0x00000000000579c3 */ /* 0x000ea20000008800 */
[----:B------:R-:W-:Y:S01]  /*103f0*/  IMAD.MOV.U32 R11, RZ, RZ, 0x3f800000 ;  /* 0x3f800000ff0b7424 */ /* 0x000fe200078e00ff */
[----:B------:R-:W-:Y:S01]  /*10400*/  UMOV UR4, 0x400 ;  /* 0x0000040000047882 */ /* 0x000fe20000000000 */
[----:B------:R-:W3:Y:S01]  /*10410*/  SHFL.BFLY PT, R5, R156, 0x2, 0x1f ;  /* 0x0c401f009c057f89 */ /* 0x000ee200000e0000 */
[----:B------:R-:W-:Y:S01]  /*10420*/  IMAD.MOV.U32 R10, RZ, RZ, 0x3f800000 ;  /* 0x3f800000ff0a7424 */ /* 0x000fe200078e00ff */
[----:B------:R-:W-:Y:S03]  /*10430*/  BSSY B0, `(.L_x_4106) ;  /* 0x0000091000007945 */ /* 0x000fe60003800000 */
[----:B------:R-:W-:Y:S06]  /*10440*/  BAR.SYNC.DEFER_BLOCKING 0x0 ;  /* 0x0000000000007b1d */ /* 0x000fec0000010000 */
[----:B------:R-:W4:Y:S01]  /*10450*/  S2R R28, SR_CTAID.Y ;  /* 0x00000000001c7919 */ /* 0x000f220000002600 */
[----:B------:R-:W5:Y:S01]  /*10460*/  S2R R29, SR_CTAID.X ;  /* 0x00000000001d7919 */ /* 0x000f620000002500 */
[----:B-1----:R-:W-:Y:S01]  /*10470*/  FADD.FTZ R3, R4, R155 ;  /* 0x0000009b04037221 */ /* 0x002fe20000010000 */
[----:B--2---:R-:W-:Y:S01]  /*10480*/  ULEA UR5, UR5, UR4, 0x18 ;  /* 0x0000000405057291 */ /* 0x004fe2000f8ec03f */
[----:B------:R-:W1:Y:S01]  /*10490*/  S2R R4, SR_TID.X ;  /* 0x0000000000047919 */ /* 0x000e620000002100 */
        /* <DEDUP_REMOVED lines=9> */
[----:B------:R-:W-:Y:S02]  /*10530*/  LEA.HI R8, R13, R4, RZ, 0x3 ;  /* 0x000000040d087211 */ /* 0x000fe400078f18ff */
[----:B------:R-:W-:Y:S02]  /*10540*/  SHF.R.S32.HI R9, RZ, 0x2, R7 ;  /* 0x00000002ff097819 */ /* 0x000fe40000011407 */
[----:B------:R-:W-:Y:S02]  /*10550*/  SHF.R.S32.HI R3, RZ, 0x3, R8 ;  /* 0x00000003ff037819 */ /* 0x000fe40000011408 */
[----:B------:R-:W-:-:S02]  /*10560*/  SHF.R.S32.HI R14, RZ, 0x1f, R9 ;  /* 0x0000001fff0e7819 */ /* 0x000fc40000011409 */
[-C--:B------:R-:W-:Y:S01]  /*10570*/  LEA.HI R15, R13, R4.reuse, RZ, 0x6 ;  /* 0x000000040d0f7211 */ /* 0x080fe200078f30ff */
[----:B------:R-:W1:Y:S01]  /*10580*/  @P3 MUFU.RCP R11, R6 ;  /* 0x00000006000b3308 */ /* 0x000e620000001000 */
[----:B------:R-:W-:Y:S01]  /*10590*/  LEA.HI R14, R14, R9, RZ, 0x3 ;  /* 0x000000090e0e7211 */ /* 0x000fe200078f18ff */
[----:B------:R-:W3:Y:S01]  /*105a0*/  @P3 LDC R31, c[0x0][0x2e8] ;  /* 0x0000ba00ff1f3b82 */ /* 0x000ee20000000800 */
[----:B------:R-:W-:Y:S02]  /*105b0*/  LEA.HI R12, R8, R3, RZ, 0x1 ;  /* 0x00000003080c7211 */ /* 0x000fe400078f08ff */
[----:B------:R-:W-:Y:S02]  /*105c0*/  LOP3.LUT R14, R14, 0xfffffff8, RZ, 0xc0, !PT ;  /* 0xfffffff80e0e7812 */ /* 0x000fe400078ec0ff */
[----:B------:R-:W-:Y:S01]  /*105d0*/  LOP3.LUT R12, R12, 0xfffffffe, RZ, 0xc0, !PT ;  /* 0xfffffffe0c0c7812 */ /* 0x000fe200078ec0ff */
[----:B------:R-:W-:Y:S01]  /*105e0*/  @P3 MUFU.LG2 R6, R6 ;  /* 0x0000000600063308 */ /* 0x000fe20000000c00 */
[----:B------:R-:W-:Y:S01]  /*105f0*/  LOP3.LUT R17, R8, 0xfffffff8, RZ, 0xc0, !PT ;  /* 0xfffffff808117812 */ /* 0x000fe200078ec0ff */
[----:B------:R-:W-:Y:S01]  /*10600*/  IMAD.IADD R14, R9, 0x1, -R14 ;  /* 0x00000001090e7824 */ /* 0x000fe200078e0a0e */
[----:B------:R-:W-:Y:S01]  /*10610*/  SHF.L.U32 R9, R15, 0x2, RZ ;  /* 0x000000020f097819 */ /* 0x000fe200000006ff */
[----:B------:R-:W-:Y:S01]  /*10620*/  IMAD.IADD R12, R3, 0x1, -R12 ;  /* 0x00000001030c7824 */ /* 0x000fe200078e0a0c */
[----:B------:R-:W-:-:S02]  /*10630*/  LEA.HI R8, R13, R4, RZ, 0x4 ;  /* 0x000000040d087211 */ /* 0x000fc400078f20ff */
[----:B------:R-:W-:Y:S02]  /*10640*/  LOP3.LUT R9, R9, 0x3fffff00, RZ, 0xc0, !PT ;  /* 0x3fffff0009097812 */ /* 0x000fe400078ec0ff */
[----:B------:R-:W-:Y:S01]  /*10650*/  LEA.HI R16, R14, R14, RZ, 0x1 ;  /* 0x0000000e0e107211 */ /* 0x000fe200078f08ff */
[----:B-1----:R-:W-:Y:S01]  /*10660*/  FMUL.FTZ R68, R11, R68 ;  /* 0x000000440b447220 */ /* 0x002fe20000410000 */
[----:B------:R-:W-:Y:S01]  /*10670*/  FSETP.NE.FTZ.AND P2, PT, R5, RZ, PT ;  /* 0x000000ff0500720b */ /* 0x000fe20003f55000 */
[----:B------:R-:W-:Y:S01]  /*10680*/  IMAD R12, R12, 0x20, R9 ;  /* 0x000000200c0c7824 */ /* 0x000fe200078e0209 */
[----:B------:R-:W-:Y:S01]  /*10690*/  LOP3.LUT R15, R16, 0x1fffffe, RZ, 0xc0, !PT ;  /* 0x01fffffe100f7812 */ /* 0x000fe200078ec0ff */
[C---:B------:R-:W-:Y:S01]  /*106a0*/  IMAD.IADD R9, R4.reuse, 0x1, -R17 ;  /* 0x0000000104097824 */ /* 0x040fe200078e0a11 */
[----:B------:R-:W-:Y:S01]  /*106b0*/  SHF.R.S32.HI R17, RZ, 0x4, R8 ;  /* 0x00000004ff117819 */ /* 0x000fe20000011408 */
[----:B------:R-:W-:Y:S01]  /*106c0*/  FMUL.FTZ R69, R11, R69 ;  /* 0x000000450b457220 */ /* 0x000fe20000410000 */
[----:B------:R-:W-:Y:S01]  /*106d0*/  LEA.HI R8, R13, R4, RZ, 0x5 ;  /* 0x000000040d087211 */ /* 0x000fe200078f28ff */
[----:B------:R-:W-:Y:S01]  /*106e0*/  FMUL.FTZ R72, R11, R72 ;  /* 0x000000480b487220 */ /* 0x000fe20000410000 */
[----:B------:R-:W-:Y:S01]  /*106f0*/  LEA.HI R22, R9, R9, RZ, 0x1 ;  /* 0x0000000909167211 */ /* 0x000fe200078f08ff */
[----:B------:R-:W-:Y:S01]  /*10700*/  IMAD.SHL.U32 R17, R17, 0x40, RZ ;  /* 0x0000004011117824 */ /* 0x000fe200078e00ff */
[----:B------:R-:W-:Y:S01]  /*10710*/  LOP3.LUT R13, R7, 0xfffffffc, RZ, 0xc0, !PT ;  /* 0xfffffffc070d7812 */ /* 0x000fe200078ec0ff */
[----:B------:R-:W-:Y:S01]  /*10720*/  FMUL.FTZ R73, R11, R73 ;  /* 0x000000490b497220 */ /* 0x000fe20000410000 */
[----:B------:R-:W-:Y:S01]  /*10730*/  SHF.R.S32.HI R16, RZ, 0x1, R16 ;  /* 0x00000001ff107819 */ /* 0x000fe20000011410 */
[----:B------:R-:W1:Y:S01]  /*10740*/  @P2 MUFU.RCP R10, R5 ;  /* 0x00000005000a2308 */ /* 0x000e620000001000 */
[----:B------:R-:W-:Y:S01]  /*10750*/  SHF.R.S32.HI R18, RZ, 0x1, R22 ;  /* 0x00000001ff127819 */ /* 0x000fe20000011416 */
[----:B------:R-:W-:Y:S01]  /*10760*/  IMAD.IADD R20, R4, 0x1, -R13 ;  /* 0x0000000104147824 */ /* 0x000fe200078e0a0d */
[----:B------:R-:W-:Y:S01]  /*10770*/  SHF.R.S32.HI R7, RZ, 0x5, R8 ;  /* 0x00000005ff077819 */ /* 0x000fe20000011408 */
[----:B------:R-:W-:Y:S01]  /*10780*/  IMAD.SHL.U32 R19, R16, 0x40, RZ ;  /* 0x0000004010137824 */ /* 0x000fe200078e00ff */
[----:B------:R-:W-:Y:S01]  /*10790*/  IADD3 R14, R14, -R15, RZ ;  /* 0x8000000f0e0e7210 */ /* 0x000fe20007ffe0ff */
[----:B------:R-:W-:Y:S01]  /*107a0*/  IMAD.SHL.U32 R18, R18, 0x8, RZ ;  /* 0x0000000812127824 */ /* 0x000fe200078e00ff */
[----:B------:R-:W-:Y:S01]  /*107b0*/  LOP3.LUT R17, R17, 0xc0, RZ, 0xc0, !PT ;  /* 0x000000c011117812 */ /* 0x000fe200078ec0ff */
[----:B------:R-:W-:Y:S01]  /*107c0*/  IMAD R15, R7, 0x100, R20 ;  /* 0x00000100070f7824 */ /* 0x000fe200078e0214 */
[----:B------:R-:W-:Y:S01]  /*107d0*/  LOP3.LUT R22, R22, 0xfffffffe, RZ, 0xc0, !PT ;  /* 0xfffffffe16167812 */ /* 0x000fe200078ec0ff */
[----:B------:R-:W-:Y:S01]  /*107e0*/  FMUL.FTZ R76, R11, R76 ;  /* 0x0000004c0b4c7220 */ /* 0x000fe20000410000 */
[----:B------:R-:W-:Y:S01]  /*107f0*/  LOP3.LUT R19, R19, 0xc0, RZ, 0xc0, !PT ;  /* 0x000000c013137812 */ /* 0x000fe200078ec0ff */
[----:B------:R-:W-:Y:S01]  /*10800*/  IMAD R14, R14, 0x10, R15 ;  /* 0x000000100e0e7824 */ /* 0x000fe200078e020f */
[----:B------:R-:W-:Y:S01]  /*10810*/  IADD3 R13, R9, -R22, RZ ;  /* 0x80000016090d7210 */ /* 0x000fe20007ffe0ff */
[----:B------:R-:W-:Y:S01]  /*10820*/  FMUL.FTZ R77, R11, R77 ;  /* 0x0000004d0b4d7220 */ /* 0x000fe20000410000 */
[----:B------:R-:W-:Y:S01]  /*10830*/  LOP3.LUT R18, R17, 0x18, R18, 0xf8, !PT ;  /* 0x0000001811127812 */ /* 0x000fe200078ef812 */
[----:B------:R-:W-:Y:S01]  /*10840*/  FMUL.FTZ R80, R11, R80 ;  /* 0x000000500b507220 */ /* 0x000fe20000410000 */
[----:B------:R-:W-:Y:S01]  /*10850*/  LEA.HI R15, R19, R19, RZ, 0x1d ;  /* 0x00000013130f7211 */ /* 0x000fe200078fe8ff */
[----:B------:R-:W-:Y:S01]  /*10860*/  FMUL.FTZ R81, R11, R81 ;  /* 0x000000510b517220 */ /* 0x000fe20000410000 */
[----:B------:R-:W-:Y:S01]  /*10870*/  SHF.R.U32.HI R17, RZ, 0x3, R17 ;  /* 0x00000003ff117819 */ /* 0x000fe20000011611 */
[----:B-1----:R-:W-:Y:S01]  /*10880*/  FMUL.FTZ R71, R10, R71 ;  /* 0x000000470a477220 */ /* 0x002fe20000410000 */
[----:B------:R-:W-:Y:S01]  /*10890*/  LOP3.LUT P0, RZ, R16, 0x2, RZ, 0xc0, !PT ;  /* 0x0000000210ff7812 */ /* 0x000fe2000780c0ff */
[----:B------:R-:W-:Y:S01]  /*108a0*/  IMAD.U32 R15, R14, 0x2, R15 ;  /* 0x000000020e0f7824 */ /* 0x000fe200078e000f */
[----:B------:R-:W-:Y:S01]  /*108b0*/  LEA R13, R13, R12, 0x2 ;  /* 0x0000000c0d0d7211 */ /* 0x000fe200078e10ff */
[----:B------:R-:W-:Y:S01]  /*108c0*/  FMUL.FTZ R70, R10, R70 ;  /* 0x000000460a467220 */ /* 0x000fe20000410000 */
[----:B------:R-:W-:Y:S01]  /*108d0*/  LOP3.LUT R12, R18, R17, RZ, 0x3c, !PT ;  /* 0x00000011120c7212 */ /* 0x000fe200078e3cff */
[----:B------:R-:W-:Y:S01]  /*108e0*/  FMUL.FTZ R75, R10, R75 ;  /* 0x0000004b0a4b7220 */ /* 0x000fe20000410000 */
[----:B------:R-:W-:Y:S01]  /*108f0*/  LOP3.LUT R17, R16, 0x1, RZ, 0xc0, !PT ;  /* 0x0000000110117812 */ /* 0x000fe200078ec0ff */
[C---:B------:R-:W-:Y:S01]  /*10900*/  FMUL.FTZ R74, R10.reuse, R74 ;  /* 0x0000004a0a4a7220 */ /* 0x040fe20000410000 */
[----:B------:R-:W-:Y:S01]  /*10910*/  MOV R14, 0x20 ;  /* 0x00000020000e7802 */ /* 0x000fe20000000f00 */
[----:B------:R-:W-:Y:S01]  /*10920*/  IMAD.IADD R12, R13, 0x1, R12 ;  /* 0x000000010d0c7824 */ /* 0x000fe200078e020c */
[----:B------:R-:W-:Y:S01]  /*10930*/  ISETP.NE.U32.AND P1, PT, R17, 0x1, PT ;  /* 0x000000011100780c */ /* 0x000fe20003f25070 */
[C---:B------:R-:W-:Y:S01]  /*10940*/  FMUL.FTZ R79, R10.reuse, R79 ;  /* 0x0000004f0a4f7220 */ /* 0x040fe20000410000 */
[----:B------:R-:W-:Y:S01]  /*10950*/  LEA R15, R15, UR5, 0x2 ;  /* 0x000000050f0f7c11 */ /* 0x000fe2000f8e10ff */
[----:B------:R-:W-:Y:S01]  /*10960*/  FMUL.FTZ R78, R10, R78 ;  /* 0x0000004e0a4e7220 */ /* 0x000fe20000410000 */
[----:B------:R-:W-:Y:S01]  /*10970*/  SEL R11, R14, 0xffffffe0, P1 ;  /* 0xffffffe00e0b7807 */ /* 0x000fe20000800000 */
[C---:B------:R-:W-:Y:S01]  /*10980*/  FMUL.FTZ R83, R10.reuse, R83 ;  /* 0x000000530a537220 */ /* 0x040fe20000410000 */
[----:B------:R-:W-:Y:S01]  /*10990*/  FMUL.FTZ R82, R10, R82 ;  /* 0x000000520a527220 */ /* 0x000fe20000410000 */
[C---:B------:R-:W-:Y:S01]  /*109a0*/  VIADD R14, R15.reuse, 0x40 ;  /* 0x000000400f0e7836 */ /* 0x040fe20000000000 */
[C---:B------:R-:W-:Y:S01]  /*109b0*/  IADD3 R13, R15.reuse, R11, RZ ;  /* 0x0000000b0f0d7210 */ /* 0x040fe20007ffe0ff */
[----:B------:R-:W-:Y:S01]  /*109c0*/  @P0 VIADD R14, R15, 0xffffffc0 ;  /* 0xffffffc00f0e0836 */ /* 0x000fe20000000000 */
[----:B------:R-:W-:Y:S01]  /*109d0*/  STS.64 [R15], R68 ;  /* 0x000000440f007388 */ /* 0x000fe20000000a00 */
[----:B------:R-:W-:Y:S01]  /*109e0*/  LEA R34, R12, UR5, 0x2 ;  /* 0x000000050c227c11 */ /* 0x000fe2000f8e10ff */
[----:B------:R-:W1:Y:S01]  /*109f0*/  @P2 LDC R33, c[0x0][0x2e8] ;  /* 0x0000ba00ff212b82 */ /* 0x000e620000000800 */
[----:B------:R-:W-:Y:S01]  /*10a00*/  IMAD.IADD R30, R11, 0x1, R14 ;  /* 0x000000010b1e7824 */ /* 0x000fe200078e020e */
[----:B------:R-:W-:Y:S01]  /*10a10*/  STS.64 [R15+0x400], R70 ;  /* 0x000400460f007388 */ /* 0x000fe20000000a00 */
[----:B------:R-:W-:Y:S01]  /*10a20*/  LOP3.LUT R35, R8, 0xffffffe0, RZ, 0xc0, !PT ;  /* 0xffffffe008237812 */ /* 0x000fe200078ec0ff */
[----:B------:R-:W4:Y:S01]  /*10a30*/  @P2 MUFU.LG2 R5, R5 ;  /* 0x0000000500052308 */ /* 0x000f220000000c00 */
[----:B------:R-:W-:Y:S01]  /*10a40*/  SHF.R.S32.HI R32, RZ, 0x1f, R7 ;  /* 0x0000001fff207819 */ /* 0x000fe20000011407 */
[----:B------:R-:W-:Y:S01]  /*10a50*/  STS.64 [R13], R72 ;  /* 0x000000480d007388 */ /* 0x000fe20000000a00 */
[----:B------:R-:W-:Y:S01]  /*10a60*/  IADD3 R35, -R35, R4, RZ ;  /* 0x0000000423237210 */ /* 0x000fe20007ffe1ff */
[----:B------:R-:W2:Y:S01]  /*10a70*/  LDC.64 R10, c[0x0][0x2c0] ;  /* 0x0000b000ff0a7b82 */ /* 0x000ea20000000a00 */
[----:B------:R-:W-:Y:S01]  /*10a80*/  LEA.HI R32, R32, R7, RZ, 0x2 ;  /* 0x0000000720207211 */ /* 0x000fe200078f10ff */
[----:B------:R-:W-:Y:S01]  /*10a90*/  STS.64 [R13+0x400], R74 ;  /* 0x0004004a0d007388 */ /* 0x000fe20000000a00 */
[----:B------:R-:W-:Y:S01]  /*10aa0*/  LOP3.LUT P0, RZ, R35, 0x3, RZ, 0xc0, !PT ;  /* 0x0000000323ff7812 */ /* 0x000fe2000780c0ff */
[----:B------:R-:W-:Y:S01]  /*10ab0*/  @P3 FMUL.FTZ R37, R6, 0.69314718246459960938 ;  /* 0x3f31721806253820 */ /* 0x000fe20000410000 */
[----:B------:R-:W-:Y:S01]  /*10ac0*/  IADD3 R35, -R143, RZ, RZ ;  /* 0x000000ff8f237210 */ /* 0x000fe20007ffe1ff */
[----:B------:R-:W-:Y:S01]  /*10ad0*/  STS.64 [R14], R76 ;  /* 0x0000004c0e007388 */ /* 0x000fe20000000a00 */
[----:B------:R-:W-:Y:S01]  /*10ae0*/  LOP3.LUT R32, R32, 0xffffffc, RZ, 0xc0, !PT ;  /* 0x0ffffffc20207812 */ /* 0x000fe200078ec0ff */
[----:B------:R-:W-:Y:S01]  /*10af0*/  IMAD.SHL.U32 R8, R9, 0x4, RZ ;  /* 0x0000000409087824 */ /* 0x000fe200078e00ff */
[----:B-----5:R-:W-:Y:S01]  /*10b00*/  SHF.L.U32 R6, R29, 0x6, RZ ;  /* 0x000000061d067819 */ /* 0x020fe200000006ff */
[----:B------:R-:W-:Y:S01]  /*10b10*/  STS.64 [R14+0x400], R78 ;  /* 0x0004004e0e007388 */ /* 0x000fe20000000a00 */
[----:B------:R-:W-:-:S02]  /*10b20*/  IMAD.MOV.U32 R4, RZ, RZ, -0x800000 ;  /* 0xff800000ff047424 */ /* 0x000fc400078e00ff */
[----:B---3--:R-:W-:Y:S01]  /*10b30*/  @P3 FFMA.FTZ R4, R2, R31, R37 ;  /* 0x0000001f02043223 */ /* 0x008fe20000010025 */
[----:B----4-:R-:W-:Y:S01]  /*10b40*/  @P2 FMUL.FTZ R5, R5, 0.69314718246459960938 ;  /* 0x3f31721805052820 */ /* 0x010fe20000410000 */
[----:B------:R-:W-:Y:S01]  /*10b50*/  STS.64 [R30], R80 ;  /* 0x000000501e007388 */ /* 0x000fe20000000a00 */
[----:B------:R-:W-:Y:S01]  /*10b60*/  IMAD.IADD R7, R7, 0x1, -R32 ;  /* 0x0000000107077824 */ /* 0x000fe200078e0a20 */
[----:B------:R-:W-:Y:S01]  /*10b70*/  SHF.R.S32.HI R9, RZ, 0x1f, R8 ;  /* 0x0000001fff097819 */ /* 0x000fe20000011408 */
[----:B------:R-:W-:Y:S01]  /*10b80*/  IMAD.MOV.U32 R2, RZ, RZ, -0x800000 ;  /* 0xff800000ff027424 */ /* 0x000fe200078e00ff */
[----:B------:R3:W-:Y:S01]  /*10b90*/  STS.64 [R30+0x400], R82 ;  /* 0x000400521e007388 */ /* 0x0007e20000000a00 */
[----:B-1----:R-:W-:Y:S01]  /*10ba0*/  @P2 FFMA.FTZ R2, R0, R33, R5 ;  /* 0x0000002100022223 */ /* 0x002fe20000010005 */
[----:B------:R-:W-:Y:S01]  /*10bb0*/  IMAD R7, R7, 0x10, R150 ;  /* 0x0000001007077824 */ /* 0x000fe200078e0296 */
[----:B------:R-:W-:Y:S01]  /*10bc0*/  BAR.SYNC.DEFER_BLOCKING 0x0 ;  /* 0x0000000000007b1d */ /* 0x000fe20000010000 */
[----:B------:R-:W-:-:S02]  /*10bd0*/  IMAD R0, R29, -0x40, R142 ;  /* 0xffffffc01d007824 */ /* 0x000fc400078e028e */
[----:B--2---:R-:W-:-:S05]  /*10be0*/  IMAD R143, R28, R10, R143 ;  /* 0x0000000a1c8f7224 */ /* 0x004fca00078e028f */
[----:B---3--:R-:W1:Y:S01]  /*10bf0*/  LDC R30, c[0x0][0x270] ;  /* 0x00009c00ff1e7b82 */ /* 0x008e620000000800 */
[----:B------:R2:W3:Y:S04]  /*10c00*/  LDS.128 R24, [R34] ;  /* 0x0000000022187984 */ /* 0x0004e80000000c00 */
[----:B------:R2:W4:Y:S04]  /*10c10*/  LDS.128 R20, [R34+0x800] ;  /* 0x0008000022147984 */ /* 0x0005280000000c00 */
[----:B------:R2:W2:Y:S04]  /*10c20*/  LDS.128 R16, [R34+0x1000] ;  /* 0x0010000022107984 */ /* 0x0004a80000000c00 */
[----:B------:R1:W2:Y:S02]  /*10c30*/  LDS.128 R12, [R34+0x1800] ;  /* 0x00180000220c7984 */ /* 0x0002a40000000c00 */
[----:B-1----:R-:W-:-:S04]  /*10c40*/  IMAD R35, R30, R35, UR4 ;  /* 0x000000041e237e24 */ /* 0x002fc8000f8e0223 */
[----:B------:R-:W-:-:S04]  /*10c50*/  IMAD R35, R143, R30, R35 ;  /* 0x0000001e8f237224 */ /* 0x000fc800078e0223 */
[----:B------:R-:W-:Y:S01]  /*10c60*/  IMAD R6, R35, R11, R6 ;  /* 0x0000000b23067224 */ /* 0x000fe200078e0206 */
[----:B--234-:R-:W-:Y:S06]  /*10c70*/  @P0 BRA `(.L_x_4107) ;  /* 0x0000000000300947 */ /* 0x01cfec0003800000 */
        /* <DEDUP_REMOVED lines=12> */
.L_x_4107:
[----:B------:R-:W-:Y:S05]  /*10d40*/  BSYNC B0 ;  /* 0x0000000000007941 */ /* 0x000fea0003800000 */
.L_x_4106:
[----:B------:R-:W-:Y:S01]  /*10d50*/  ULDC UR4, c[0x0][0x2d0] ;  /* 0x0000b40000047ab9 */ /* 0x000fe20000000800 */
[C---:B------:R-:W-:Y:S01]  /*10d60*/  VIADD R5, R3.reuse, 0x10 ;  /* 0x0000001003057836 */ /* 0x040fe20000000000 */
        /* <DEDUP_REMOVED lines=9> */
[----:B-1----:R-:W-:-:S02]  /*10e00*/  IADD3 R2, P0, R6, R8, RZ ;  /* 0x0000000806027210 */ /* 0x002fc40007f1e0ff */
        /* <DEDUP_REMOVED lines=12> */
.L_x_4108:
        /* <DEDUP_REMOVED lines=11> */
.L_x_5366:


//--------------------- .text._ZN5flash24flash_fwd_splitkv_kernelI23Flash_fwd_kernel_traitsILi32ELi64ELi128ELi4ELb0ELb0EN7cutlass10bfloat16_tE19Flash_kernel_traitsILi32ELi64ELi128ELi4ES3_EELb1ELb0ELb0ELb0ELb0ELb1ELb1ELb1EEEvNS_16Flash_fwd_paramsE --------------------------
	.section	.text._ZN5flash24flash_fwd_splitkv_kernelI23Flash_fwd_kernel_traitsILi32ELi64ELi128ELi4ELb0ELb0EN7cutlass10bfloat16_tE19Flash_kernel_traitsILi32ELi64ELi128ELi4ES3_EELb1ELb0ELb0ELb0ELb0ELb1ELb1ELb1EEEvNS_16Flash_fwd_paramsE,"ax",@progbits
	.align	128
        .global         _ZN5flash24flash_fwd_splitkv_kernelI23Flash_fwd_kernel_traitsILi32ELi64ELi128ELi4ELb0ELb0EN7cutlass10bfloat16_tE19Flash_kernel_traitsILi32ELi64ELi128ELi4ES3_EELb1ELb0ELb0ELb0ELb0ELb1ELb1ELb1EEEvNS_16Flash_fwd_paramsE
        .type           _ZN5flash24flash_fwd_splitkv_kernelI23Flash_fwd_kernel_traitsILi32ELi64ELi128ELi4ELb0ELb0EN7cutlass10bfloat16_tE19Flash_kernel_traitsILi32ELi64ELi128ELi4ES3_EELb1ELb0ELb0ELb0ELb0ELb1ELb1ELb1EEEvNS_16Flash_fwd_paramsE,@function
        .size           _ZN5flash24flash_fwd_splitkv_kernelI23Flash_fwd_kernel_traitsILi32ELi64ELi128ELi4ELb0ELb0EN7cutlass10bfloat16_tE19Flash_kernel_traitsILi32ELi64ELi128ELi4ES3_EELb1ELb0ELb0ELb0ELb0ELb1ELb1ELb1EEEvNS_16Flash_fwd_paramsE,(.L_x_5367 - _ZN5flash24flash_fwd_splitkv_kernelI23Flash_fwd_kernel_traitsILi32ELi64ELi128ELi4ELb0ELb0EN7cutlass10bfloat16_tE19Flash_kernel_traitsILi32ELi64ELi128ELi4ES3_EELb1ELb0ELb0ELb0ELb0ELb1ELb1ELb1EEEvNS_16Flash_fwd_paramsE)
        .other          _ZN5flash24flash_fwd_splitkv_kernelI23Flash_fwd_kernel_traitsILi32ELi64ELi128ELi4ELb0ELb0EN7cutlass10bfloat16_tE19Flash_kernel_traitsILi32ELi64ELi128ELi4ES3_EELb1ELb0ELb0ELb0ELb0ELb1ELb1ELb1EEEvNS_16Flash_fwd_paramsE,@"STO_CUDA_ENTRY STV_DEFAULT"
_ZN5flash24flash_fwd_splitkv_kernelI23Flash_fwd_kernel_traitsILi32ELi64ELi128ELi4ELb0ELb0EN7cutlass10bfloat16_tE19Flash_kernel_traitsILi32ELi64ELi128ELi4ES3_EELb1ELb0ELb0ELb0ELb0ELb1ELb1ELb1EEEvNS_16Flash_fwd_paramsE:
.text._ZN5flash24flash_fwd_splitkv_kernelI23Flash_fwd_kernel_traitsILi32ELi64ELi128ELi4ELb0ELb0EN7cutlass10bfloat16_tE19Flash_kernel_traitsILi32ELi64ELi128ELi4ES3_EELb1ELb0ELb0ELb0ELb0ELb1ELb1ELb1EEEvNS_16Flash_fwd_paramsE:
[----:B------:R-:W-:Y:S08]  /*0000*/  LDC R1, c[0x0][0x28] ;  /* 0x00000a00ff017b82 */ /* 0x000ff00000000800 */
[----:B------:R-:W1:Y:S01]  /*0010*/  LDC R0, c[0x0][0x270] ;  /* 0x00009c00ff007b82 */ /* 0x000e620000000800 */
[----:B------:R-:W2:Y:S01]  /*0020*/  S2R R90, SR_CTAID.Z ;  /* 0x00000000005a7919 */ /* 0x000ea20000002700 */
[----:B------:R-:W-:Y:S01]  /*0030*/  MOV R13, 0xffffffff ;  /* 0xffffffff000d7802 */ /* 0x000fe20000000f00 */
[----:B------:R-:W-:Y:S01]  /*0040*/  ULDC.64 UR6, c[0x0][0x208] ;  /* 0x0000820000067ab9 */ /* 0x000fe20000000a00 */
[----:B------:R-:W-:-:S04]  /*0050*/  ULDC.64 UR4, c[0x0][0x300] ;  /* 0x0000c00000047ab9 */ /* 0x000fc80000000a00 */
[----:B------:R-:W3:Y:S08]  /*0060*/  LDC.64 R6, c[0x0][0x2f0] ;  /* 0x0000bc00ff067b82 */ /* 0x000ef00000000a00 */
[----:B------:R-:W4:Y:S01]  /*0070*/  LDC.64 R8, c[0x0][0x2f8] ;  /* 0x0000be00ff087b82 */ /* 0x000f220000000a00 */
[----:B-1----:R-:W1:Y:S01]  /*0080*/  I2F.U32.RP R2, R0 ;  /* 0x0000000000027306 */ /* 0x002e620000209000 */
[----:B------:R-:W-:-:S06]  /*0090*/  ISETP.NE.U32.AND P1, PT, R0, RZ, PT ;  /* 0x000000ff0000720c */ /* 0x000fcc0003f25070 */
[----:B------:R-:W4:Y:S01]  /*00a0*/  LDC.64 R18, c[0x0][0x300] ;  /* 0x0000c000ff127b82 */ /* 0x000f220000000a00 */
        /* <DEDUP_REMOVED lines=18> */
[----:B------:R-:W2:Y:S08]  /*01d0*/  LDC.U8 R4, c[0x0][0x3c2] ;  /* 0x0000f080ff047b82 */ /* 0x000eb00000000000 */
[----:B------:R-:W-:Y:S01]  /*01e0*/  @P2 VIADD R115, R115, 0x1 ;  /* 0x0000000173732836 */ /* 0x000fe20000000000 */
[----:B------:R-:W-:-:S05]  /*01f0*/  @!P1 LOP3.LUT R115, RZ, R0, RZ, 0x33, !PT ;  /* 0x00000000ff739212 */ /* 0x000fca00078e33ff */
[----:B---3--:R-:W-:-:S05]  /*0200*/  IMAD.WIDE R6, R115, 0x4, R6 ;  /* 0x0000000473067825 */ /* 0x008fca00078e0206 */
[----:B------:R-:W3:Y:S04]  /*0210*/  @P0 LDG.E R13, desc[UR6][R6.64] ;  /* 0x00000006060d0981 */ /* 0x000ee8000c1e1900 */
[----:B------:R1:W3:Y:S01]  /*0220*/  @P0 LDG.E R114, desc[UR6][R6.64+0x4] ;  /* 0x0000040606720981 */ /* 0x0002e2000c1e1900 */
[----:B--2---:R-:W-:Y:S01]  /*0230*/  ISETP.NE.AND P1, PT, R4, RZ, PT ;  /* 0x000000ff0400720c */ /* 0x004fe20003f25270 */
[C---:B----4-:R-:W-:Y:S01]  /*0240*/  IMAD.WIDE R8, R115.reuse, 0x4, R8 ;  /* 0x0000000473087825 */ /* 0x050fe200078e0208 */
[----:B-1----:R-:W-:Y:S02]  /*0250*/  ISETP.EQ.U32.AND P2, PT, R2, RZ, PT ;  /* 0x000000ff0200720c */ /* 0x002fe40003f42070 */
[----:B------:R-:W-:Y:S01]  /*0260*/  ISETP.NE.U32.AND P5, PT, RZ, UR4, PT ;  /* 0x00000004ff007c0c */ /* 0x000fe2000bfa5070 */
[----:B------:R-:W-:Y:S01]  /*0270*/  IMAD.WIDE R18, R115, 0x4, R18 ;  /* 0x0000000473127825 */ /* 0x000fe200078e0212 */
[----:B------:R-:W-:-:S02]  /*0280*/  ISETP.EQ.OR.EX P2, PT, R3, RZ, !P1, P2 ;  /* 0x000000ff0300720c */ /* 0x000fc40004f42720 */
[----:B------:R-:W-:Y:S02]  /*0290*/  ISETP.NE.AND.EX P5, PT, RZ, UR5, PT, P5 ;  /* 0x00000005ff007c0c */ /* 0x000fe4000bfa5350 */
[----:B------:R-:W-:-:S11]  /*02a0*/  MOV R17, RZ ;  /* 0x000000ff00117202 */ /* 0x000fd60000000f00 */
[----:B------:R1:W5:Y:S01]  /*02b0*/  @P5 LDG.E R17, desc[UR6][R18.64] ;  /* 0x0000000612115981 */ /* 0x000362000c1e1900 */
[----:B------:R-:W-:-:S06]  /*02c0*/  IMAD.MOV.U32 R7, RZ, RZ, -0x1 ;  /* 0xffffffffff077424 */ /* 0x000fcc00078e00ff */
[----:B------:R1:W5:Y:S01]  /*02d0*/  @!P2 LDG.E R7, desc[UR6][R8.64] ;  /* 0x000000060807a981 */ /* 0x000362000c1e1900 */
[----:B------:R-:W2:Y:S01]  /*02e0*/  S2R R12, SR_CTAID.X ;  /* 0x00000000000c7919 */ /* 0x000ea20000002500 */
[----:B------:R-:W4:Y:S01]  /*02f0*/  S2R R4, SR_CTAID.Y ;  /* 0x0000000000047919 */ /* 0x000f220000002600 */
[----:B---3--:R-:W-:-:S06]  /*0300*/  @P0 IMAD.IADD R114, R114, 0x1, -R13 ;  /* 0x0000000172720824 */ /* 0x008fcc00078e0a0d */
[----:B------:R-:W3:Y:S01]  /*0310*/  @!P0 LDC R114, c[0x0][0x2c4] ;  /* 0x0000b100ff728b82 */ /* 0x000ee20000000800 */
[----:B------:R-:W-:-:S04]  /*0320*/  ISETP.NE.U32.AND P0, PT, R2, RZ, PT ;  /* 0x000000ff0200720c */ /* 0x000fc80003f05070 */
[----:B------:R-:W-:Y:S02]  /*0330*/  ISETP.NE.AND.EX P0, PT, R3, RZ, PT, P0 ;  /* 0x000000ff0300720c */ /* 0x000fe40003f05300 */
[----:B------:R-:W-:-:S05]  /*0340*/  IADD3 R2, -R115, RZ, RZ ;  /* 0x000000ff73027210 */ /* 0x000fca0007ffe1ff */
[----:B------:R-:W-:-:S06]  /*0350*/  IMAD R90, R0, R2, R90 ;  /* 0x00000002005a7224 */ /* 0x000fcc00078e025a */
[----:B-12-4-:R-:W-:Y:S05]  /*0360*/  @!P0 BRA `(.L_x_4109) ;  /* 0x0000000000108947 */ /* 0x016fea0003800000 */
[----:B------:R-:W2:Y:S02]  /*0370*/  @P1 LDG.E R38, desc[UR6][R8.64+0x4] ;  /* 0x0000040608261981 */ /* 0x000ea4000c1e1900 */
[----:B--2--5:R-:W-:-:S06]  /*0380*/  @P1 IADD3 R38, R38, -R7, RZ ;  /* 0x8000000726261210 */ /* 0x024fcc0007ffe0ff */
[----:B------:R2:W5:Y:S01]  /*0390*/  @!P1 LDG.E R38, desc[UR6][R8.64] ;  /* 0x0000000608269981 */ /* 0x000562000c1e1900 */
[----:B------:R-:W-:Y:S05]  /*03a0*/  BRA `(.L_x_4110) ;  /* 0x0000000000047947 */ /* 0x000fea0003800000 */
.L_x_4109:
[----:B------:R-:W1:Y:S02]  /*03b0*/  LDC R38, c[0x0][0x2c8] ;  /* 0x0000b200ff267b82 */ /* 0x000e640000000800 */
.L_x_4110:
[----:B------:R-:W4:Y:S02]  /*03c0*/  LDC.64 R2, c[0x0][0x308] ;  /* 0x0000c200ff027b82 */ /* 0x000f240000000a00 */
[----:B----4-:R-:W-:-:S04]  /*03d0*/  ISETP.NE.U32.AND P3, PT, R2, RZ, PT ;  /* 0x000000ff0200720c */ /* 0x010fc80003f65070 */
[----:B------:R-:W-:-:S13]  /*03e0*/  ISETP.NE.AND.EX P3, PT, R3, RZ, PT, P3 ;  /* 0x000000ff0300720c */ /* 0x000fda0003f65330 */
[----:B------:R-:W4:Y:S02]  /*03f0*/  @P3 LDC.64 R2, c[0x0][0x308] ;  /* 0x0000c200ff023b82 */ /* 0x000f240000000a00 */
[----:B----4-:R-:W-:-:S05]  /*0400*/  @P3 IMAD.WIDE R2, R115, 0x4, R2 ;  /* 0x0000000473023825 */ /* 0x010fca00078e0202 */
[----:B------:R4:W5:Y:S01]  /*0410*/  @P3 LDG.E R31, desc[UR6][R2.64] ;  /* 0x00000006021f3981 */ /* 0x000962000c1e1900 */
[----:B------:R-:W-:-:S05]  /*0420*/  IMAD.SHL.U32 R5, R12, 0x40, RZ ;  /* 0x000000400c057824 */ /* 0x000fca00078e00ff */
[----:B---3--:R-:W-:-:S13]  /*0430*/  ISETP.GT.AND P0, PT, R114, R5, PT ;  /* 0x000000057200720c */ /* 0x008fda0003f04270 */
[----:B------:R-:W-:Y:S05]  /*0440*/  @!P0 EXIT ;  /* 0x000000000000894d */ /* 0x000fea0003800000 */
[----:B--2---:R-:W2:Y:S01]  /*0450*/  LDC R9, c[0x0][0x10] ;  /* 0x00000400ff097b82 */ /* 0x004ea20000000800 */
[--C-:B-1---5:R-:W-:Y:S01]  /*0460*/  IMAD.IADD R38, R38, 0x1, -R17.reuse ;  /* 0x0000000126267824 */ /* 0x122fe200078e0a11 */
[----:B------:R-:W1:Y:S01]  /*0470*/  S2R R36, SR_TID.X ;  /* 0x0000000000247919 */ /* 0x000e620000002100 */
[----:B------:R-:W-:-:S05]  /*0480*/  @P3 IMAD.IADD R31, R31, 0x1, -R17 ;  /* 0x000000011f1f3824 */ /* 0x000fca00078e0a11 */
[----:B----4-:R-:W3:Y:S08]  /*0490*/  LDC R2, c[0x0][0x2c8] ;  /* 0x0000b200ff027b82 */ /* 0x010ef00000000800 */
        /* <DEDUP_REMOVED lines=8> */
[----:B--2---:R-:W2:Y:S01]  /*0520*/  MUFU.RCP R3, R3 ;  /* 0x0000000300037308 */ /* 0x004ea20000001000 */
[----:B------:R-:W-:Y:S02]  /*0530*/  IMAD.MOV.U32 R2, RZ, RZ, RZ ;  /* 0x000000ffff027224 */ /* 0x000fe400078e00ff */
[----:B------:R-:W-:-:S05]  /*0540*/  LEA.HI.SX32 R15, R15, R9, 0x19 ;  /* 0x000000090f0f7211 */ /* 0x000fca00078fcaff */
[----:B------:R-:W-:-:S05]  /*0550*/  VIADD R15, R15, 0xffffffff ;  /* 0xffffffff0f0f7836 */ /* 0x000fca0000000000 */
[----:B------:R-:W-:Y:S02]  /*0560*/  IABS R6, R15 ;  /* 0x0000000f00067213 */ /* 0x000fe40000000000 */
[----:B------:R-:W-:Y:S01]  /*0570*/  LOP3.LUT R15, R15, R9, RZ, 0x3c, !PT ;  /* 0x000000090f0f7212 */ /* 0x000fe200078e3cff */
[----:B--2---:R-:W-:-:S03]  /*0580*/  VIADD R3, R3, 0xffffffe ;  /* 0x0ffffffe03037836 */ /* 0x004fc60000000000 */
[----:B------:R-:W-:-:S03]  /*0590*/  ISETP.GE.AND P0, PT, R15, RZ, PT ;  /* 0x000000ff0f00720c */ /* 0x000fc60003f06270 */
[----:B------:R-:W2:Y:S02]  /*05a0*/  F2I.FTZ.U32.TRUNC.NTZ R3, R3 ;  /* 0x0000000300037305 */ /* 0x000ea4000021f000 */
[----:B--2---:R-:W-:-:S04]  /*05b0*/  IMAD.MOV R10, RZ, RZ, -R3 ;  /* 0x000000ffff0a7224 */ /* 0x004fc800078e0a03 */
[----:B------:R-:W-:-:S04]  /*05c0*/  IMAD R10, R10, R11, RZ ;  /* 0x0000000b0a0a7224 */ /* 0x000fc800078e02ff */
[----:B------:R-:W-:Y:S02]  /*05d0*/  IMAD.HI.U32 R10, R3, R10, R2 ;  /* 0x0000000a030a7227 */ /* 0x000fe400078e0002 */
[----:B------:R-:W2:Y:S04]  /*05e0*/  @!P3 LDC.64 R2, c[0x0][0x318] ;  /* 0x0000c600ff02bb82 */ /* 0x000ea80000000a00 */
[----:B------:R-:W-:-:S04]  /*05f0*/  IMAD.HI.U32 R10, R10, R6, RZ ;  /* 0x000000060a0a7227 */ /* 0x000fc800078e00ff */
[----:B------:R-:W-:Y:S02]  /*0600*/  IMAD R14, R10, R14, R6 ;  /* 0x0000000e0a0e7224 */ /* 0x000fe400078e0206 */
[----:B------:R-:W3:Y:S03]  /*0610*/  LDC R6, c[0x0][0x398] ;  /* 0x0000e600ff067b82 */ /* 0x000ee60000000800 */
[----:B------:R-:W-:Y:S02]  /*0620*/  ISETP.GT.U32.AND P1, PT, R11, R14, PT ;  /* 0x0000000e0b00720c */ /* 0x000fe40003f24070 */
[----:B--2---:R-:W-:-:S11]  /*0630*/  @!P3 ISETP.NE.U32.AND P2, PT, R2, RZ, PT ;  /* 0x000000ff0200b20c */ /* 0x004fd60003f45070 */
[----:B------:R-:W-:Y:S01]  /*0640*/  @!P1 IMAD.IADD R14, R14, 0x1, -R11 ;  /* 0x000000010e0e9824 */ /* 0x000fe200078e0a0b */
[----:B------:R-:W-:Y:S01]  /*0650*/  IADD3 R2, -R114, 0xbf, R5 ;  /* 0x000000bf72027810 */ /* 0x000fe20007ffe105 */
[----:B------:R-:W-:Y:S01]  /*0660*/  @!P1 VIADD R10, R10, 0x1 ;  /* 0x000000010a0a9836 */ /* 0x000fe20000000000 */
[----:B------:R-:W-:Y:S02]  /*0670*/  @!P3 ISETP.NE.AND.EX P2, PT, R3, RZ, PT, P2 ;  /* 0x000000ff0300b20c */ /* 0x000fe40003f45320 */
[----:B------:R-:W-:Y:S02]  /*0680*/  ISETP.GE.U32.AND P4, PT, R14, R11, PT ;  /* 0x0000000b0e00720c */ /* 0x000fe40003f86070 */
[----:B----4-:R-:W-:Y:S02]  /*0690*/  @!P3 SEL R8, R8, RZ, P2 ;  /* 0x000000ff0808b207 */ /* 0x010fe40001000000 */
[----:B------:R-:W-:-:S03]  /*06a0*/  ISETP.NE.AND P1, PT, R9, RZ, PT ;  /* 0x000000ff0900720c */ /* 0x000fc60003f25270 */
[----:B------:R-:W-:-:S04]  /*06b0*/  @!P3 IMAD.IADD R31, R38, 0x1, R8 ;  /* 0x00000001261fb824 */ /* 0x000fc800078e0208 */
[----:B------:R-:W-:Y:S01]  /*06c0*/  VIADD R3, R31, 0x7f ;  /* 0x0000007f1f037836 */ /* 0x000fe20000000000 */
[----:B---3--:R-:W-:Y:S01]  /*06d0*/  IADD3 R6, R2, R6, R31 ;  /* 0x0000000602067210 */ /* 0x008fe20007ffe01f */
[----:B------:R-:W-:-:S03]  /*06e0*/  @P4 VIADD R10, R10, 0x1 ;  /* 0x000000010a0a4836 */ /* 0x000fc60000000000 */
[----:B------:R-:W-:Y:S01]  /*06f0*/  SHF.R.S32.HI R8, RZ, 0x1f, R3 ;  /* 0x0000001fff087819 */ /* 0x000fe20000011403 */
[----:B------:R-:W-:Y:S01]  /*0700*/  @!P0 IMAD.MOV R10, RZ, RZ, -R10 ;  /* 0x000000ffff0a8224 */ /* 0x000fe200078e0a0a */
[----:B------:R-:W-:Y:S02]  /*0710*/  @!P1 LOP3.LUT R10, RZ, R9, RZ, 0x33, !PT ;  /* 0x00000009ff0a9212 */ /* 0x000fe400078e33ff */
[----:B------:R-:W-:Y:S02]  /*0720*/  SHF.R.S32.HI R2, RZ, 0x1f, R6 ;  /* 0x0000001fff027819 */ /* 0x000fe40000011406 */
[----:B------:R-:W-:Y:S01]  /*0730*/  LEA.HI R8, R8, R3, RZ, 0x7 ;  /* 0x0000000308087211 */ /* 0x000fe200078f38ff */
[----:B------:R-:W-:Y:S01]  /*0740*/  IMAD R109, R10, R4, RZ ;  /* 0x000000040a6d7224 */ /* 0x000fe200078e02ff */
[----:B------:R-:W-:Y:S02]  /*0750*/  LEA.HI R2, R2, R6, RZ, 0x7 ;  /* 0x0000000602027211 */ /* 0x000fe400078f38ff */
[----:B------:R-:W-:-:S02]  /*0760*/  SHF.R.S32.HI R8, RZ, 0x7, R8 ;  /* 0x00000007ff087819 */ /* 0x000fc40000011408 */
[----:B------:R-:W-:Y:S02]  /*0770*/  SHF.R.S32.HI R2, RZ, 0x7, R2 ;  /* 0x00000007ff027819 */ /* 0x000fe40000011402 */
[----:B------:R-:W-:-:S04]  /*0780*/  VIADDMNMX R8, R109, R10, R8, PT ;  /* 0x0000000a6d087246 */ /* 0x000fc80003800108 */
[----:B------:R-:W-:-:S04]  /*0790*/  VIMNMX R30, R8, R2, PT ;  /* 0x00000002081e7248 */ /* 0x000fc80003fe0100 */
[----:B------:R-:W-:-:S13]  /*07a0*/  ISETP.GE.AND P0, PT, R109, R30, PT ;  /* 0x0000001e6d00720c */ /* 0x000fda0003f06270 */
[----:B-1----:R-:W-:Y:S05]  /*07b0*/  @!P0 BRA `(.L_x_4111) ;  /* 0x0000000000e48947 */ /* 0x002fea0003800000 */
[----:B------:R-:W1:Y:S01]  /*07c0*/  LDC.64 R2, c[0x0][0x2c0] ;  /* 0x0000b000ff027b82 */ /* 0x000e620000000a00 */
[----:B------:R-:W-:Y:S01]  /*07d0*/  SHF.R.S32.HI R7, RZ, 0x1f, R36 ;  /* 0x0000001fff077819 */ /* 0x000fe20000011424 */
[----:B------:R-:W-:-:S03]  /*07e0*/  ULDC UR4, c[0x0][0x2dc] ;  /* 0x0000b70000047ab9 */ /* 0x000fc60000000800 */
[----:B------:R-:W-:-:S04]  /*07f0*/  LEA.HI R7, R7, R36, RZ, 0x3 ;  /* 0x0000002407077211 */ /* 0x000fc800078f18ff */
[----:B------:R-:W-:Y:S02]  /*0800*/  LOP3.LUT R6, R7, 0xfffffff8, RZ, 0xc0, !PT ;  /* 0xfffffff807067812 */ /* 0x000fe400078ec0ff */
[----:B------:R-:W-:-:S03]  /*0810*/  SHF.R.S32.HI R7, RZ, 0x3, R7 ;  /* 0x00000003ff077819 */ /* 0x000fc60000011407 */
[----:B------:R-:W-:-:S05]  /*0820*/  IMAD.IADD R6, R36, 0x1, -R6 ;  /* 0x0000000124067824 */ /* 0x000fca00078e0a06 */
        /* <DEDUP_REMOVED lines=17> */
[----:B------:R-:W-:Y:S02]  /*0940*/  LEA.HI.X.SX32 R4, R4, R9, 0x1, P0 ;  /* 0x0000000904047211 */ /* 0x000fe400000f0eff */
[C---:B------:R-:W-:Y:S02]  /*0950*/  LEA R10, P0, R3.reuse, UR4, 0x2 ;  /* 0x00000004030a7c11 */ /* 0x040fe4000f8010ff */
[-C--:B------:R-:W-:Y:S02]  /*0960*/  ISETP.GE.OR P4, PT, R8, R5.reuse, P6 ;  /* 0x000000050800720c */ /* 0x080fe40003786670 */
[----:B------:R-:W-:Y:S01]  /*0970*/  LEA.HI.X R11, R3, UR5, R4, 0x2, P0 ;  /* 0x00000005030b7c11 */ /* 0x000fe200080f1404 */
[----:B------:R-:W-:Y:S01]  /*0980*/  VIADD R4, R7, 0x30 ;  /* 0x0000003007047836 */ /* 0x000fe20000000000 */
[----:B------:R-:W-:Y:S01]  /*0990*/  ISETP.GE.AND P0, PT, R2, R5, PT ;  /* 0x000000050200720c */ /* 0x000fe20003f06270 */
[----:B------:R-:W-:Y:S01]  /*09a0*/  ULDC.64 UR4, c[0x0][0x2b8] ;  /* 0x0000ae0000047ab9 */ /* 0x000fe20000000a00 */
[----:B------:R-:W-:Y:S01]  /*09b0*/  SHF.R.S32.HI R3, RZ, 0x1f, R0 ;  /* 0x0000001fff037819 */ /* 0x000fe20000011400 */
[----:B------:R1:W-:Y:S01]  /*09c0*/  @!P5 STG.E.128 desc[UR6][R10.64], RZ ;  /* 0x000000ff0a00d986 */ /* 0x0003e2000c101d06 */
[----:B------:R-:W-:-:S02]  /*09d0*/  ISETP.NE.OR P0, PT, R6, RZ, P0 ;  /* 0x000000ff0600720c */ /* 0x000fc40000705670 */
[----:B------:R-:W-:Y:S02]  /*09e0*/  IADD3 R0, P2, R0, R7, RZ ;  /* 0x0000000700007210 */ /* 0x000fe40007f5e0ff */
[-C--:B------:R-:W-:Y:S01]  /*09f0*/  ISETP.GE.OR P5, PT, R2, R5.reuse, P6 ;  /* 0x000000050200720c */ /* 0x080fe200037a6670 */
[----:B------:R1:W-:Y:S01]  /*0a00*/  @!P4 STG.E.128 desc[UR6][R10.64+0x800], RZ ;  /* 0x000800ff0a00c986 */ /* 0x0003e2000c101d06 */
[-C--:B------:R-:W-:Y:S02]  /*0a10*/  ISETP.GE.OR P6, PT, R4, R5.reuse, P6 ;  /* 0x000000050400720c */ /* 0x080fe400037c6670 */
[----:B------:R-:W-:Y:S02]  /*0a20*/  ISETP.GE.AND P1, PT, R8, R5, PT ;  /* 0x000000050800720c */ /* 0x000fe40003f26270 */
[----:B------:R-:W-:Y:S02]  /*0a30*/  LEA.HI.X.SX32 R3, R7, R3, 0x1, P2 ;  /* 0x0000000307037211 */ /* 0x000fe400010f0eff */
[----:B------:R-:W-:-:S02]  /*0a40*/  LEA R8, P2, R0, UR4, 0x2 ;  /* 0x0000000400087c11 */ /* 0x000fc4000f8410ff */
[----:B------:R-:W-:Y:S02]  /*0a50*/  ISETP.NE.OR P1, PT, R6, RZ, P1 ;  /* 0x000000ff0600720c */ /* 0x000fe40000f25670 */
[----:B------:R-:W-:Y:S01]  /*0a60*/  LEA.HI.X R9, R0, UR5, R3, 0x2, P2 ;  /* 0x0000000500097c11 */ /* 0x000fe200090f1403 */
[----:B------:R-:W-:Y:S01]  /*0a70*/  @!P0 IMAD.MOV.U32 R0, RZ, RZ, -0x800000 ;  /* 0xff800000ff008424 */ /* 0x000fe200078e00ff */
        /* <DEDUP_REMOVED lines=13> */
.L_x_4111:
        /* <DEDUP_REMOVED lines=24> */
.L_x_4112:
        /* <DEDUP_REMOVED lines=29> */
[----:B------:R-:W-:-:S05]  /*0ea0*/  IMAD.WIDE R2, R14, 0x4, R116 ;  /* 0x000000040e027825 */ /* 0x000fca00078e0274 */
[----:B------:R2:W3:Y:S01]  /*0eb0*/  LDG.E R7, desc[UR6][R2.64] ;  /* 0x0000000602077981 */ /* 0x0004e2000c1e1900 */
[----:B------:R-:W-:-:S04]  /*0ec0*/  IMAD.MOV R14, RZ, RZ, -R14 ;  /* 0x000000ffff0e7224 */ /* 0x000fc800078e0a0e */
[----:B------:R-:W-:Y:S01]  /*0ed0*/  IMAD R14, R9, R14, R29 ;  /* 0x0000000e090e7224 */ /* 0x000fe200078e021d */
[----:B--2---:R-:W-:-:S04]  /*0ee0*/  IABS R2, R0 ;  /* 0x0000000000027213 */ /* 0x004fc80000000000 */
[----:B-----5:R-:W2:Y:S08]  /*0ef0*/  I2F.RP R10, R2 ;  /* 0x00000002000a7306 */ /* 0x020eb00000209400 */
        /* <DEDUP_REMOVED lines=31> */
[----:B------:R-:W-:-:S03]  /*10f0*/  IMAD.WIDE.U32 R20, R7, R2, RZ ;  /* 0x0000000207147225 */ /* 0x000fc600078e00ff */
[----:B------:R-:W-:Y:S01]  /*1100*/  IADD3 R17, R17, R8, RZ ;  /* 0x0000000811117210 */ /* 0x000fe20007ffe0ff */
[-C--:B-1----:R-:W-:Y:S02]  /*1110*/  IMAD R8, R11, R94.reuse, RZ ;  /* 0x0000005e0b087224 */ /* 0x082fe400078e02ff */
[----:B------:R-:W-:Y:S02]  /*1120*/  IMAD R3, R7, R3, R5 ;  /* 0x0000000307037224 */ /* 0x000fe400078e0205 */
[C---:B------:R-:W-:Y:S02]  /*1130*/  IMAD R8, R14.reuse, R95, R8 ;  /* 0x0000005f0e087224 */ /* 0x040fe400078e0208 */
[----:B------:R-:W-:-:S04]  /*1140*/  IMAD.WIDE.U32 R16, R14, R94, R16 ;  /* 0x0000005e0e107225 */ /* 0x000fc800078e0010 */
[----:B------:R-:W-:Y:S02]  /*1150*/  IMAD.IADD R17, R17, 0x1, R8 ;  /* 0x0000000111117824 */ /* 0x000fe400078e0208 */
[----:B------:R-:W-:Y:S02]  /*1160*/  IMAD R8, R0, UR4, RZ ;  /* 0x0000000400087c24 */ /* 0x000fe4000f8e02ff */
[----:B------:R-:W-:Y:S01]  /*1170*/  IMAD.WIDE.U32 R22, R4, UR4, R16 ;  /* 0x0000000404167c25 */ /* 0x000fe2000f8e0010 */
[----:B------:R-:W-:-:S03]  /*1180*/  MOV R16, R20 ;  /* 0x0000001400107202 */ /* 0x000fc60000000f00 */
[----:B------:R-:W-:Y:S01]  /*1190*/  IMAD R8, R4, UR5, R8 ;  /* 0x0000000504087c24 */ /* 0x000fe2000f8e0208 */
[----:B------:R-:W-:Y:S01]  /*11a0*/  MOV R7, R22 ;  /* 0x0000001600077202 */ /* 0x000fe20000000f00 */
[----:B------:R-:W-:-:S03]  /*11b0*/  IMAD.IADD R15, R21, 0x1, R3 ;  /* 0x00000001150f7824 */ /* 0x000fc600078e0203 */
[----:B------:R-:W-:Y:S01]  /*11c0*/  IADD3 R5, R23, R8, RZ ;  /* 0x0000000817057210 */ /* 0x000fe20007ffe0ff */
[----:B------:R-:W-:Y:S06]  /*11d0*/  BRA `(.L_x_4114) ;  /* 0x0000000400387947 */ /* 0x000fec0003800000 */
.L_x_4113:
[----:B------:R-:W1:Y:S01]  /*11e0*/  LDC R0, c[0x0][0x278] ;  /* 0x00009e00ff007b82 */ /* 0x000e620000000800 */
[----:B------:R-:W-:Y:S02]  /*11f0*/  ISETP.NE.AND P4, PT, R7, -0x1, PT ;  /* 0xffffffff0700780c */ /* 0x000fe40003f85270 */
[----:B------:R-:W-:-:S04]  /*1200*/  LEA R29, R30, 0xffffff80, 0x7 ;  /* 0xffffff801e1d7811 */ /* 0x000fc800078e38ff */
[----:B------:R-:W-:-:S07]  /*1210*/  SHF.R.S32.HI R11, RZ, 0x1f, R29 ;  /* 0x0000001fff0b7819 */ /* 0x000fce000001141d */
[----:B------:R-:W2:Y:S01]  /*1220*/  @P4 LDC.64 R94, c[0x0][0x248] ;  /* 0x00009200ff5e4b82 */ /* 0x000ea20000000a00 */
[----:B------:R-:W-:Y:S02]  /*1230*/  @P4 IADD3 R14, R17, R7, RZ ;  /* 0x00000007110e4210 */ /* 0x000fe40007ffe0ff */
        /* <DEDUP_REMOVED lines=10> */
[----:B------:R-:W-:Y:S02]  /*12e0*/  IMAD.MOV.U32 R4, RZ, RZ, R2 ;  /* 0x000000ffff047224 */ /* 0x000fe400078e0002 */
[----:B--2---:R-:W-:Y:S02]  /*12f0*/  @P4 IMAD R9, R14, R95, RZ ;  /* 0x0000005f0e094224 */ /* 0x004fe400078e02ff */
[----:B------:R-:W-:Y:S01]  /*1300*/  IMAD.HI.U32 R20, R8, R4, RZ ;  /* 0x0000000408147227 */ /* 0x000fe200078e00ff */
[----:B------:R-:W-:-:S03]  /*1310*/  LOP3.LUT R8, R90, R0, RZ, 0x3c, !PT ;  /* 0x000000005a087212 */ /* 0x000fc600078e3cff */
[----:B------:R-:W-:Y:S01]  /*1320*/  @P4 IMAD.WIDE.U32 R14, R14, R94, RZ ;  /* 0x0000005e0e0e4225 */ /* 0x000fe200078e00ff */
[----:B------:R-:W-:Y:S02]  /*1330*/  IADD3 R2, -R20, RZ, RZ ;  /* 0x000000ff14027210 */ /* 0x000fe40007ffe1ff */
[----:B------:R-:W-:Y:S01]  /*1340*/  ISETP.GE.AND P1, PT, R8, RZ, PT ;  /* 0x000000ff0800720c */ /* 0x000fe20003f26270 */
[----:B------:R-:W-:Y:S02]  /*1350*/  @P4 IMAD.IADD R9, R15, 0x1, R9 ;  /* 0x000000010f094824 */ /* 0x000fe400078e0209 */
[C---:B------:R-:W-:Y:S02]  /*1360*/  IMAD R2, R3.reuse, R2, R4 ;  /* 0x0000000203027224 */ /* 0x040fe400078e0204 */
[----:B------:R-:W1:Y:S03]  /*1370*/  @P4 LDC.64 R4, c[0x0][0x250] ;  /* 0x00009400ff044b82 */ /* 0x000e660000000a00 */
[----:B------:R-:W-:-:S13]  /*1380*/  ISETP.GT.U32.AND P0, PT, R3, R2, PT ;  /* 0x000000020300720c */ /* 0x000fda0003f04070 */
[----:B------:R-:W-:Y:S02]  /*1390*/  @!P0 IMAD.IADD R2, R2, 0x1, -R3 ;  /* 0x0000000102028824 */ /* 0x000fe400078e0a03 */
[----:B------:R-:W-:Y:S01]  /*13a0*/  @!P0 VIADD R20, R20, 0x1 ;  /* 0x0000000114148836 */ /* 0x000fe20000000000 */
[----:B------:R-:W-:Y:S02]  /*13b0*/  ISETP.NE.AND P0, PT, R0, RZ, PT ;  /* 0x000000ff0000720c */ /* 0x000fe40003f05270 */
[----:B------:R-:W-:Y:S02]  /*13c0*/  ISETP.GE.U32.AND P3, PT, R2, R3, PT ;  /* 0x000000030200720c */ /* 0x000fe40003f66070 */
[----:B------:R-:W2:Y:S11]  /*13d0*/  LDC.64 R2, c[0x0][0x260] ;  /* 0x00009800ff027b82 */ /* 0x000eb60000000a00 */
[----:B------:R-:W-:-:S04]  /*13e0*/  @P3 IADD3 R20, R20, 0x1, RZ ;  /* 0x0000000114143810 */ /* 0x000fc80007ffe0ff */
[----:B------:R-:W-:Y:S01]  /*13f0*/  @!P1 IADD3 R20, -R20, RZ, RZ ;  /* 0x000000ff14149210 */ /* 0x000fe20007ffe1ff */
        /* <DEDUP_REMOVED lines=12> */
[----:B------:R-:W-:-:S07]  /*14c0*/  IADD3 R9, R15, R9, RZ ;  /* 0x000000090f097210 */ /* 0x000fce0007ffe0ff */
.L_x_4115:
[----:B------:R-:W-:Y:S01]  /*14d0*/  MOV R15, R9 ;  /* 0x00000009000f7202 */ /* 0x000fe20000000f00 */
[----:B------:R-:W-:Y:S01]  /*14e0*/  IMAD R8, R11, R94, RZ ;  /* 0x0000005e0b087224 */ /* 0x000fe200078e02ff */
[----:B------:R-:W-:Y:S02]  /*14f0*/  @!P0 LOP3.LUT R20, RZ, R0, RZ, 0x33, !PT ;  /* 0x00000000ff148212 */ /* 0x000fe400078e33ff */
[----:B------:R-:W-:Y:S01]  /*1500*/  @P4 IADD3 R7, R17, R7, RZ ;  /* 0x0000000711074210 */ /* 0x000fe20007ffe0ff */
[----:B------:R-:W-:Y:S01]  /*1510*/  IMAD.WIDE.U32 R14, R94, R29, R14 ;  /* 0x0000001d5e0e7225 */ /* 0x000fe200078e000e */
[----:B------:R-:W-:-:S03]  /*1520*/  SHF.R.S32.HI R0, RZ, 0x1f, R20 ;  /* 0x0000001fff007819 */ /* 0x000fc60000011414 */
[-C--:B------:R-:W-:Y:S02]  /*1530*/  IMAD R8, R95, R29.reuse, R8 ;  /* 0x0000001d5f087224 */ /* 0x080fe400078e0208 */
[----:B-1----:R-:W-:Y:S01]  /*1540*/  @P4 IMAD.WIDE.U32 R22, R7, R4, RZ ;  /* 0x0000000407164225 */ /* 0x002fe200078e00ff */
[----:B------:R-:W-:Y:S02]  /*1550*/  MOV R4, R20 ;  /* 0x0000001400047202 */ /* 0x000fe40000000f00 */
[----:B------:R-:W-:Y:S01]  /*1560*/  IADD3 R15, R15, R8, RZ ;  /* 0x000000080f0f7210 */ /* 0x000fe20007ffe0ff */
[----:B--2---:R-:W-:Y:S01]  /*1570*/  IMAD R8, R0, R2, RZ ;  /* 0x0000000200087224 */ /* 0x004fe200078e02ff */
[----:B------:R-:W-:Y:S01]  /*1580*/  @P4 MOV R16, R22 ;  /* 0x0000001600104202 */ /* 0x000fe20000000f00 */
[----:B------:R-:W-:Y:S01]  /*1590*/  IMAD.WIDE.U32 R24, R20, R2, R14 ;  /* 0x0000000214187225 */ /* 0x000fe200078e000e */
[----:B------:R-:W-:-:S03]  /*15a0*/  MOV R14, R29 ;  /* 0x0000001d000e7202 */ /* 0x000fc60000000f00 */
[----:B------:R-:W-:Y:S02]  /*15b0*/  IMAD R3, R20, R3, R8 ;  /* 0x0000000314037224 */ /* 0x000fe400078e0208 */
        /* <DEDUP_REMOVED lines=16> */
.L_x_4114:
[----:B-----5:R1:W5:Y:S01]  /*16c0*/  @P5 LDG.E R10, desc[UR6][R18.64] ;  /* 0x00000006120a5981 */ /* 0x020362000c1e1900 */
[----:B------:R-:W-:Y:S01]  /*16d0*/  ISETP.NE.AND P0, PT, R13, -0x1, PT ;  /* 0xffffffff0d00780c */ /* 0x000fe20003f05270 */
[----:B------:R-:W2:Y:S01]  /*16e0*/  LDC.64 R2, c[0x0][0x240] ;  /* 0x00009000ff027b82 */ /* 0x000ea20000000a00 */
[----:B------:R-:W-:Y:S01]  /*16f0*/  SHF.R.S32.HI R22, RZ, 0x1f, R36 ;  /* 0x0000001fff167819 */ /* 0x000fe20000011424 */
[----:B------:R-:W-:Y:S01]  /*1700*/  ULDC.64 UR4, c[0x0][0x268] ;  /* 0x00009a0000047ab9 */ /* 0x000fe20000000a00 */
[----:B------:R-:W-:Y:S01]  /*1710*/  SHF.R.S32.HI R51, RZ, 0x1f, R38 ;  /* 0x0000001fff337819 */ /* 0x000fe20000011426 */
[----:B------:R-:W-:Y:S01]  /*1720*/  IMAD.SHL.U32 R111, R94, 0x20, RZ ;  /* 0x000000205e6f7824 */ /* 0x000fe200078e00ff */
[----:B------:R-:W-:Y:S02]  /*1730*/  LEA.HI R17, R22, R36, RZ, 0x4 ;  /* 0x0000002416117211 */ /* 0x000fe400078f20ff */
[----:B------:R-:W-:Y:S01]  /*1740*/  LEA.HI R51, R51, R38, RZ, 0x7 ;  /* 0x0000002633337211 */ /* 0x000fe200078f38ff */
[----:B------:R-:W3:Y:S01]  /*1750*/  LDC R44, c[0x0][0x2e0] ;  /* 0x0000b800ff2c7b82 */ /* 0x000ee20000000800 */
[----:B------:R-:W-:-:S02]  /*1760*/  LOP3.LUT R17, R17, 0xfffffff0, RZ, 0xc0, !PT ;  /* 0xfffffff011117812 */ /* 0x000fc400078ec0ff */
[----:B------:R-:W-:Y:S02]  /*1770*/  SHF.R.S32.HI R51, RZ, 0x7, R51 ;  /* 0x00000007ff337819 */ /* 0x000fe40000011433 */
[----:B------:R-:W-:Y:S02]  /*1780*/  SHF.L.U64.HI R110, R94, 0x5, R95 ;  /* 0x000000055e6e7819 */ /* 0x000fe4000001025f */
[----:B------:R-:W-:Y:S01]  /*1790*/  VIMNMX R51, R109, R51, !PT ;  /* 0x000000336d337248 */ /* 0x000fe20007fe0100 */
[----:B------:R-:W4:Y:S01]  /*17a0*/  @!P0 LDC.64 R8, c[0x0][0x228] ;  /* 0x00008a00ff088b82 */ /* 0x000f220000000a00 */
[C---:B-1----:R-:W-:Y:S01]  /*17b0*/  LEA.HI R19, R22.reuse, R36, RZ, 0x2 ;  /* 0x0000002416137211 */ /* 0x042fe200078f10ff */
[----:B--2---:R-:W-:Y:S01]  /*17c0*/  @P0 IMAD.WIDE.U32 R24, R13, R2, RZ ;  /* 0x000000020d180225 */ /* 0x004fe200078e00ff */
[----:B------:R-:W-:-:S05]  /*17d0*/  LEA.HI R18, R22, R36, RZ, 0x5 ;  /* 0x0000002416127211 */ /* 0x000fca00078f28ff */
[----:B------:R-:W1:Y:S01]  /*17e0*/  LDC.64 R92, c[0x0][0x250] ;  /* 0x00009400ff5c7b82 */ /* 0x000e620000000a00 */
[----:B------:R-:W-:Y:S01]  /*17f0*/  LEA.HI R22, R22, R36, RZ, 0x3 ;  /* 0x0000002416167211 */ /* 0x000fe200078f18ff */
[----:B------:R-:W-:Y:S01]  /*1800*/  @P0 IMAD R13, R13, R3, R25 ;  /* 0x000000030d0d0224 */ /* 0x000fe200078e0219 */
[C---:B------:R-:W-:Y:S02]  /*1810*/  LOP3.LUT R42, R19.reuse, 0xfffffffc, RZ, 0xc0, !PT ;  /* 0xfffffffc132a7812 */ /* 0x040fe400078ec0ff */
[----:B------:R-:W-:Y:S02]  /*1820*/  SHF.R.S32.HI R22, RZ, 0x3, R22 ;  /* 0x00000003ff167819 */ /* 0x000fe40000011416 */
[----:B------:R-:W-:Y:S01]  /*1830*/  SHF.R.S32.HI R82, RZ, 0x2, R19 ;  /* 0x00000002ff527819 */ /* 0x000fe20000011413 */
[----:B------:R-:W-:Y:S01]  /*1840*/  IMAD.IADD R42, R36, 0x1, -R42 ;  /* 0x00000001242a7824 */ /* 0x000fe200078e0a2a */
[----:B------:R-:W-:Y:S01]  /*1850*/  SHF.L.U32 R22, R22, 0x6, RZ ;  /* 0x0000000616167819 */ /* 0x000fe200000006ff */
[----:B------:R-:W-:Y:S01]  /*1860*/  IMAD.IADD R36, R36, 0x1, -R17 ;  /* 0x0000000124247824 */ /* 0x000fe200078e0a11 */
[----:B------:R-:W-:Y:S01]  /*1870*/  SHF.R.S32.HI R77, RZ, 0x5, R18 ;  /* 0x00000005ff4d7819 */ /* 0x000fe20000011412 */
[----:B------:R-:W-:Y:S01]  /*1880*/  IMAD.SHL.U32 R84, R42, 0x8, RZ ;  /* 0x000000082a547824 */ /* 0x000fe200078e00ff */
[----:B------:R-:W-:Y:S01]  /*1890*/  LEA.HI R19, R19, R82, RZ, 0x1 ;  /* 0x0000005213137211 */ /* 0x000fe200078f08ff */
[-C--:B----4-:R-:W-:Y:S01]  /*18a0*/  @!P0 IMAD R20, R6, R8.reuse, RZ ;  /* 0x0000000806148224 */ /* 0x090fe200078e02ff */
[----:B------:R-:W-:Y:S01]  /*18b0*/  SHF.R.S32.HI R83, RZ, 0x1f, R82 ;  /* 0x0000001fff537819 */ /* 0x000fe20000011452 */
[----:B------:R-:W-:Y:S01]  /*18c0*/  @P0 IMAD.MOV.U32 R17, RZ, RZ, R24 ;  /* 0x000000ffff110224 */ /* 0x000fe200078e0018 */
[----:B------:R-:W-:Y:S01]  /*18d0*/  SHF.R.S32.HI R85, RZ, 0x1f, R84 ;  /* 0x0000001fff557819 */ /* 0x000fe20000011454 */
[----:B------:R-:W-:Y:S01]  /*18e0*/  @!P0 IMAD R9, R115, R9, R20 ;  /* 0x0000000973098224 */ /* 0x000fe200078e0214 */
[----:B------:R-:W-:Y:S01]  /*18f0*/  LOP3.LUT R19, R19, 0x7fffffe, RZ, 0xc0, !PT ;  /* 0x07fffffe13137812 */ /* 0x000fe200078ec0ff */
[----:B------:R-:W-:Y:S01]  /*1900*/  @!P0 IMAD.WIDE.U32 R20, R115, R8, RZ ;  /* 0x0000000873148225 */ /* 0x000fe200078e00ff */
[----:B------:R-:W-:-:S02]  /*1910*/  LOP3.LUT R8, R22, 0xc0, RZ, 0xc0, !PT ;  /* 0x000000c016087812 */ /* 0x000fc400078ec0ff */
[----:B---3--:R-:W-:Y:S01]  /*1920*/  LEA.HI R44, R44, R44, RZ, 0x1 ;  /* 0x0000002c2c2c7211 */ /* 0x008fe200078f08ff */
[----:B------:R-:W-:Y:S01]  /*1930*/  @!P0 IMAD.IADD R13, R21, 0x1, R9 ;  /* 0x00000001150d8824 */ /* 0x000fe200078e0209 */
[----:B------:R-:W-:Y:S01]  /*1940*/  LOP3.LUT R18, R8, 0x18, R84, 0xf8, !PT ;  /* 0x0000001808127812 */ /* 0x000fe200078ef854 */
[----:B------:R-:W-:Y:S01]  /*1950*/  IMAD.IADD R19, R82, 0x1, -R19 ;  /* 0x0000000152137824 */ /* 0x000fe200078e0a13 */
[----:B------:R-:W-:Y:S01]  /*1960*/  SHF.R.U32.HI R8, RZ, 0x3, R8 ;  /* 0x00000003ff087819 */ /* 0x000fe20000011608 */
[----:B------:R-:W-:Y:S01]  /*1970*/  IMAD.WIDE R22, R12, 0x40, R82 ;  /* 0x000000400c167825 */ /* 0x000fe200078e0252 */
[----:B------:R-:W-:Y:S02]  /*1980*/  @!P0 MOV R17, R20 ;  /* 0x0000001400118202 */ /* 0x000fe40000000f00 */
[----:B------:R-:W-:Y:S01]  /*1990*/  IADD3 R16, P0, R84, R16, RZ ;  /* 0x0000001054107210 */ /* 0x000fe20007f1e0ff */
[----:B------:R-:W-:Y:S01]  /*19a0*/  IMAD R77, R77, 0x8, R19 ;  /* 0x000000084d4d7824 */ /* 0x000fe200078e0213 */
[----:B------:R-:W-:Y:S01]  /*19b0*/  LOP3.LUT R8, R18, R8, RZ, 0x3c, !PT ;  /* 0x0000000812087212 */ /* 0x000fe200078e3cff */
[----:B------:R-:W-:Y:S01]  /*19c0*/  IMAD R9, R0, UR4, RZ ;  /* 0x0000000400097c24 */ /* 0x000fe2000f8e02ff */
[----:B------:R-:W-:Y:S01]  /*19d0*/  IADD3 R18, P1, R84, R17, RZ ;  /* 0x0000001154127210 */ /* 0x000fe20007f3e0ff */
[----:B------:R-:W-:Y:S01]  /*19e0*/  IMAD.X R17, R85, 0x1, R15, P0 ;  /* 0x0000000155117824 */ /* 0x000fe200000e060f */
[----:B------:R-:W-:Y:S01]  /*19f0*/  IADD3 R86, P0, R82, R14, RZ ;  /* 0x0000000e52567210 */ /* 0x000fe20007f1e0ff */
[----:B------:R-:W-:Y:S01]  /*1a00*/  IMAD R12, R23, R2, RZ ;  /* 0x00000002170c7224 */ /* 0x000fe200078e02ff */
[----:B------:R-:W-:Y:S01]  /*1a10*/  SHF.R.S32.HI R41, RZ, 0x1, R44 ;  /* 0x00000001ff297819 */ /* 0x000fe2000001142c */
[----:B------:R-:W-:Y:S01]  /*1a20*/  IMAD.X R19, R85, 0x1, R13, P1 ;  /* 0x0000000155137824 */ /* 0x000fe200008e060d */
[----:B------:R-:W-:Y:S01]  /*1a30*/  LEA R77, R77, R8, 0x5 ;  /* 0x000000084d4d7211 */ /* 0x000fe200078e28ff */
[----:B------:R-:W-:Y:S01]  /*1a40*/  IMAD.X R11, R83, 0x1, R11, P0 ;  /* 0x00000001530b7824 */ /* 0x000fe200000e060b */
[----:B------:R-:W-:Y:S01]  /*1a50*/  IADD3 R78, P0, R84, R7, RZ ;  /* 0x00000007544e7210 */ /* 0x000fe20007f1e0ff */
[----:B------:R-:W-:Y:S01]  /*1a60*/  IMAD.WIDE.U32 R18, R22, R2, R18 ;  /* 0x0000000216127225 */ /* 0x000fe200078e0012 */
[----:B------:R-:W-:-:S02]  /*1a70*/  SHF.R.S32.HI R2, RZ, 0x1f, R90 ;  /* 0x0000001fff027819 */ /* 0x000fc4000001145a */
[----:B-1----:R-:W-:Y:S01]  /*1a80*/  SHF.L.U64.HI R112, R92, 0x5, R93 ;  /* 0x000000055c707819 */ /* 0x002fe2000001025d */
[----:B------:R-:W-:Y:S01]  /*1a90*/  IMAD.X R79, R85, 0x1, R5, P0 ;  /* 0x00000001554f7824 */ /* 0x000fe200000e0605 */
[----:B------:R-:W-:Y:S01]  /*1aa0*/  ISETP.GT.AND P0, PT, R30, R51, PT ;  /* 0x000000331e00720c */ /* 0x000fe20003f04270 */
[----:B------:R-:W-:Y:S01]  /*1ab0*/  IMAD R12, R22, R3, R12 ;  /* 0x00000003160c7224 */ /* 0x000fe200078e020c */
[----:B------:R-:W-:Y:S01]  /*1ac0*/  SHF.L.U32 R113, R92, 0x5, RZ ;  /* 0x000000055c717819 */ /* 0x000fe200000006ff */
[----:B------:R-:W-:Y:S01]  /*1ad0*/  IMAD R9, R4, UR5, R9 ;  /* 0x0000000504097c24 */ /* 0x000fe2000f8e0209 */
[----:B------:R-:W-:Y:S01]  /*1ae0*/  LEA.HI R36, R36, R36, RZ, 0x1 ;  /* 0x0000002424247211 */ /* 0x000fe200078f08ff */
[----:B------:R-:W-:Y:S01]  /*1af0*/  IMAD.WIDE.U32 R16, R4, UR4, R16 ;  /* 0x0000000404107c25 */ /* 0x000fe2000f8e0010 */
[----:B------:R-:W-:-:S03]  /*1b00*/  ULDC.64 UR4, c[0x0][0x258] ;  /* 0x0000960000047ab9 */ /* 0x000fc60000000a00 */
[----:B------:R-:W-:Y:S01]  /*1b10*/  IMAD.SHL.U32 R42, R42, 0x4, RZ ;  /* 0x000000042a2a7824 */ /* 0x000fe200078e00ff */
[----:B------:R-:W-:Y:S01]  /*1b20*/  IADD3 R17, R17, R9, RZ ;  /* 0x0000000911117210 */ /* 0x000fe20007ffe0ff */
[----:B------:R-:W-:Y:S02]  /*1b30*/  IMAD.IADD R13, R19, 0x1, R12 ;  /* 0x00000001130d7824 */ /* 0x000fe400078e020c */
[----:B------:R-:W-:Y:S02]  /*1b40*/  IMAD R2, R2, UR4, RZ ;  /* 0x0000000402027c24 */ /* 0x000fe4000f8e02ff */
[----:B------:R-:W-:Y:S02]  /*1b50*/  IMAD R11, R11, R92, RZ ;  /* 0x0000005c0b0b7224 */ /* 0x000fe400078e02ff */
[----:B------:R-:W-:Y:S02]  /*1b60*/  IMAD.MOV.U32 R12, RZ, RZ, R18 ;  /* 0x000000ffff0c7224 */ /* 0x000fe400078e0012 */
[----:B------:R-:W-:-:S02]  /*1b70*/  IMAD R43, R82, R41, R42 ;  /* 0x00000029522b7224 */ /* 0x000fc400078e022a */
[----:B------:R-:W-:Y:S02]  /*1b80*/  IMAD R80, R83, R94, RZ ;  /* 0x0000005e53507224 */ /* 0x000fe400078e02ff */
[C---:B------:R-:W-:Y:S01]  /*1b90*/  IMAD R37, R90.reuse, UR5, R2 ;  /* 0x000000055a257c24 */ /* 0x040fe2000f8e0202 */
[----:B------:R-:W-:Y:S01]  /*1ba0*/  SHF.R.S32.HI R40, RZ, 0x1f, R43 ;  /* 0x0000001fff287819 */ /* 0x000fe2000001142b */
[----:B------:R-:W-:-:S04]  /*1bb0*/  IMAD.WIDE.U32 R90, R90, UR4, R12 ;  /* 0x000000045a5a7c25 */ /* 0x000fc8000f8e000c */
[----:B------:R-:W-:Y:S01]  /*1bc0*/  IMAD R88, R86, R93, R11 ;  /* 0x0000005d56587224 */ /* 0x000fe200078e020b */
[----:B------:R-:W-:Y:S01]  /*1bd0*/  IADD3 R37, R91, R37, RZ ;  /* 0x000000255b257210 */ /* 0x000fe20007ffe0ff */
[----:B------:R-:W-:Y:S02]  /*1be0*/  IMAD.IADD R42, R42, 0x1, R43 ;  /* 0x000000012a2a7824 */ /* 0x000fe400078e022b */
[----:B------:R-:W-:-:S03]  /*1bf0*/  IMAD.WIDE.U32 R86, R86, R92, R16 ;  /* 0x0000005c56567225 */ /* 0x000fc600078e0010 */
[----:B------:R-:W-:Y:S01]  /*1c00*/  SHF.R.S32.HI R39, RZ, 0x1f, R42 ;  /* 0x0000001fff277819 */ /* 0x000fe2000001142a */
[C---:B------:R-:W-:Y:S02]  /*1c10*/  IMAD R80, R82.reuse, R95, R80 ;  /* 0x0000005f52507224 */ /* 0x040fe400078e0250 */
[----:B------:R-:W-:-:S04]  /*1c20*/  IMAD.WIDE.U32 R78, R82, R94, R78 ;  /* 0x0000005e524e7225 */ /* 0x000fc800078e004e */
[----:B------:R-:W-:Y:S02]  /*1c30*/  IMAD.IADD R81, R79, 0x1, R80 ;  /* 0x000000014f517824 */ /* 0x000fe400078e0250 */
[----:B------:R-:W-:Y:S01]  /*1c40*/  IMAD.IADD R89, R87, 0x1, R88 ;  /* 0x0000000157597824 */ /* 0x000fe200078e0258 */
[----:B------:R-:W-:Y:S01]  /*1c50*/  @!P5 MOV R10, RZ ;  /* 0x000000ff000ad202 */ /* 0x000fe20000000f00 */
[----:B------:R-:W-:Y:S06]  /*1c60*/  @!P0 BRA `(.L_x_4116) ;  /* 0x0000003800888947 */ /* 0x000fec0003800000 */
[----:B------:R-:W1:Y:S01]  /*1c70*/  LDC.64 R2, c[0x0][0x338] ;  /* 0x0000ce00ff027b82 */ /* 0x000e620000000a00 */
[----:B------:R-:W-:Y:S01]  /*1c80*/  ULDC.64 UR8, c[0x0][0x330] ;  /* 0x0000cc0000087ab9 */ /* 0x000fe20000000a00 */
[----:B------:R-:W-:Y:S01]  /*1c90*/  SHF.R.S32.HI R5, RZ, 0x1f, R29 ;  /* 0x0000001fff057819 */ /* 0x000fe2000001141d */
[C---:B------:R-:W-:Y:S01]  /*1ca0*/  IMAD R7, R6.reuse, UR8, RZ ;  /* 0x0000000806077c24 */ /* 0x040fe2000f8e02ff */
[--C-:B------:R-:W-:Y:S01]  /*1cb0*/  SHF.R.S32.HI R9, RZ, 0x1f, R38.reuse ;  /* 0x0000001fff097819 */ /* 0x100fe20000011426 */
[----:B------:R-:W-:Y:S01]  /*1cc0*/  ULDC.64 UR4, c[0x0][0x328] ;  /* 0x0000ca0000047ab9 */ /* 0x000fe20000000a00 */
        /* <DEDUP_REMOVED lines=9> */
[C---:B------:R-:W-:Y:S01]  /*1d60*/  IMAD.WIDE.U32 R14, R115.reuse, UR4, R84 ;  /* 0x00000004730e7c25 */ /* 0x040fe2000f8e0054 */
[----:B------:R-:W-:Y:S01]  /*1d70*/  ULDC UR23, c[0x0][0x2d0] ;  /* 0x0000b40000177ab9 */ /* 0x000fe20000000800 */
[----:B------:R-:W-:Y:S01]  /*1d80*/  IADD3 R76, R82, 0x20, RZ ;  /* 0x00000020524c7810 */ /* 0x000fe20007ffe0ff */
[----:B------:R-:W-:Y:S01]  /*1d90*/  ULDC.U8 UR20, c[0x0][0x3c3] ;  /* 0x0000f0c000147ab9 */ /* 0x000fe20000000000 */
[----:B------:R-:W-:Y:S01]  /*1da0*/  IMAD R6, R115, UR5, R6 ;  /* 0x0000000573067c24 */ /* 0x000fe2000f8e0206 */
[----:B------:R-:W-:Y:S01]  /*1db0*/  ULDC.64 UR4, c[0x0][0x340] ;  /* 0x0000d00000047ab9 */ /* 0x000fe20000000a00 */
[----:B------:R-:W-:Y:S01]  /*1dc0*/  IMAD.IADD R13, R13, 0x1, R7 ;  /* 0x000000010d0d7824 */ /* 0x000fe200078e0207 */
[----:B------:R-:W-:Y:S01]  /*1dd0*/  USHF.L.U32 UR12, UR4, 0x6, URZ ;  /* 0x00000006040c7899 */ /* 0x000fe2000800063f */
[C---:B------:R-:W-:Y:S01]  /*1de0*/  IMAD R7, R5.reuse, UR4, RZ ;  /* 0x0000000405077c24 */ /* 0x040fe2000f8e02ff */
[----:B------:R-:W-:Y:S01]  /*1df0*/  USHF.L.U64.HI UR13, UR4, 0x5, UR5 ;  /* 0x00000005040d7899 */ /* 0x000fe20008010205 */
[-C--:B-1----:R-:W-:Y:S01]  /*1e00*/  IMAD R5, R5, R2.reuse, RZ ;  /* 0x0000000205057224 */ /* 0x082fe200078e02ff */
[----:B------:R-:W-:Y:S01]  /*1e10*/  USHF.L.U32 UR18, UR4, 0x5, URZ ;  /* 0x0000000504127899 */ /* 0x000fe2000800063f */
[----:B------:R-:W-:Y:S01]  /*1e20*/  IMAD.IADD R15, R15, 0x1, R6 ;  /* 0x000000010f0f7824 */ /* 0x000fe200078e0206 */
[----:B------:R-:W-:Y:S01]  /*1e30*/  UIMAD.WIDE.U32 UR16, UR4, 0xc0, URZ ;  /* 0x000000c0041078a5 */ /* 0x000fe2000f8e003f */
[----:B------:R-:W-:Y:S01]  /*1e40*/  IMAD R7, R8, UR5, R7 ;  /* 0x0000000508077c24 */ /* 0x000fe2000f8e0207 */
[----:B------:R-:W-:Y:S01]  /*1e50*/  SHF.L.U64.HI R53, R2, 0x6, R3 ;  /* 0x0000000602357819 */ /* 0x000fe20000010203 */
[----:B------:R-:W-:Y:S01]  /*1e60*/  IMAD.WIDE.U32 R12, R8, UR4, R12 ;  /* 0x00000004080c7c25 */ /* 0x000fe2000f8e000c */
[C---:B------:R-:W-:Y:S01]  /*1e70*/  SHF.L.U64.HI R72, R2.reuse, 0x5, R3 ;  /* 0x0000000502487819 */ /* 0x040fe20000010203 */
[----:B------:R-:W-:Y:S01]  /*1e80*/  USHF.L.U64.HI UR21, UR18, 0x1, UR13 ;  /* 0x0000000112157899 */ /* 0x000fe2000801020d */
[----:B------:R-:W-:Y:S01]  /*1e90*/  SHF.L.U32 R54, R2, 0x6, RZ ;  /* 0x0000000602367819 */ /* 0x000fe200000006ff */
[C---:B------:R-:W-:Y:S01]  /*1ea0*/  IMAD R5, R8.reuse, R3, R5 ;  /* 0x0000000308057224 */ /* 0x040fe200078e0205 */
[----:B------:R-:W-:Y:S01]  /*1eb0*/  IADD3 R7, R13, R7, RZ ;  /* 0x000000070d077210 */ /* 0x000fe20007ffe0ff */
[----:B------:R-:W-:Y:S01]  /*1ec0*/  IMAD.WIDE.U32 R8, R8, R2, R14 ;  /* 0x0000000208087225 */ /* 0x000fe200078e000e */
[----:B------:R-:W-:Y:S01]  /*1ed0*/  MOV R6, R12 ;  /* 0x0000000c00067202 */ /* 0x000fe20000000f00 */
[----:B------:R-:W-:Y:S01]  /*1ee0*/  USHF.L.U32 UR24, UR12, 0x1, URZ ;  /* 0x000000010c187899 */ /* 0x000fe2000800063f */
[----:B------:R-:W-:Y:S01]  /*1ef0*/  IADD3 R74, R82, 0x60, RZ ;  /* 0x00000060524a7810 */ /* 0x000fe20007ffe0ff */
[----:B-----5:R-:W-:Y:S01]  /*1f00*/  IMAD.IADD R29, R10, 0x1, R29 ;  /* 0x000000010a1d7824 */ /* 0x020fe200078e021d */
[----:B------:R-:W-:Y:S01]  /*1f10*/  SHF.R.S32.HI R47, RZ, 0x1f, R48 ;  /* 0x0000001fff2f7819 */ /* 0x000fe20000011430 */
[----:B------:R-:W-:Y:S01]  /*1f20*/  IMAD R64, R0, UR10, RZ ;  /* 0x0000000a00407c24 */ /* 0x000fe2000f8e02ff */
[----:B--2---:R-:W-:Y:S01]  /*1f30*/  LEA R52, -R52, RZ, 0x7 ;  /* 0x000000ff34347211 */ /* 0x004fe200078e39ff */
[----:B------:R-:W-:Y:S01]  /*1f40*/  IMAD R66, R0, UR8, RZ ;  /* 0x0000000800427c24 */ /* 0x000fe2000f8e02ff */
[----:B------:R-:W-:Y:S01]  /*1f50*/  ULDC UR19, c[0x0][0x2e0] ;  /* 0x0000b80000137ab9 */ /* 0x000fe20000000800 */
[----:B------:R-:W-:Y:S01]  /*1f60*/  IMAD.IADD R11, R9, 0x1, R5 ;  /* 0x00000001090b7824 */ /* 0x000fe200078e0205 */
[----:B------:R-:W-:Y:S01]  /*1f70*/  ULDC.64 UR14, c[0x0][0x250] ;  /* 0x00009400000e7ab9 */ /* 0x000fe20000000a00 */
[----:B------:R-:W-:Y:S01]  /*1f80*/  IMAD.MOV.U32 R10, RZ, RZ, R8 ;  /* 0x000000ffff0a7224 */ /* 0x000fe200078e0008 */
[----:B------:R-:W-:Y:S01]  /*1f90*/  USHF.L.U32 UR18, UR18, 0x1, URZ ;  /* 0x0000000112127899 */ /* 0x000fe2000800063f */
[----:B------:R-:W-:-:S02]  /*1fa0*/  IMAD R29, R41, R29, RZ ;  /* 0x0000001d291d7224 */ /* 0x000fc400078e02ff */
[C---:B------:R-:W-:Y:S02]  /*1fb0*/  IMAD R64, R4.reuse, UR11, R64 ;  /* 0x0000000b04407c24 */ /* 0x040fe4000f8e0240 */
        /* <DEDUP_REMOVED lines=8> */
[----:B------:R-:W-:Y:S01]  /*2040*/  LEA R65, P1, R6, UR10, 0x1 ;  /* 0x0000000a06417c11 */ /* 0x000fe2000f8208ff */
[----:B------:R-:W-:Y:S01]  /*2050*/  UIMAD UR10, UR5, 0xc0, URZ ;  /* 0x000000c0050a78a4 */ /* 0x000fe2000f8e023f */
[----:B------:R-:W-:Y:S01]  /*2060*/  IMAD.IADD R66, R5, 0x1, R66 ;  /* 0x0000000105427824 */ /* 0x000fe200078e0242 */
[C---:B------:R-:W-:Y:S01]  /*2070*/  LEA R67, P0, R4.reuse, UR8, 0x1 ;  /* 0x0000000804437c11 */ /* 0x040fe2000f8008ff */
[----:B------:R-:W-:Y:S01]  /*2080*/  IMAD.IADD R64, R7, 0x1, R64 ;  /* 0x0000000107407824 */ /* 0x000fe200078e0240 */
[----:B------:R-:W-:Y:S01]  /*2090*/  UIADD3 UR25, UR17, UR10, URZ ;  /* 0x0000000a11197290 */ /* 0x000fe2000fffe03f */
[----:B------:R-:W-:Y:S01]  /*20a0*/  IMAD.X R70, R39, 0x1, R28, P3 ;  /* 0x0000000127467824 */ /* 0x000fe200018e061c */
[----:B------:R-:W-:Y:S01]  /*20b0*/  LEA.HI.X R66, R4, UR9, R66, 0x1, P0 ;  /* 0x0000000904427c11 */ /* 0x000fe200080f0c42 */
[----:B------:R-:W-:Y:S01]  /*20c0*/  ULDC.64 UR8, c[0x0][0x218] ;  /* 0x0000860000087ab9 */ /* 0x000fe20000000a00 */
[----:B------:R-:W-:Y:S01]  /*20d0*/  IADD3.X R28, R40, R28, RZ, P4, !PT ;  /* 0x0000001c281c7210 */ /* 0x000fe200027fe4ff */
[----:B------:R-:W-:Y:S01]  /*20e0*/  IMAD.SHL.U32 R56, R93, 0x40, RZ ;  /* 0x000000405d387824 */ /* 0x000fe200078e00ff */
[----:B------:R-:W-:Y:S01]  /*20f0*/  LEA.HI.X R64, R6, UR11, R64, 0x1, P1 ;  /* 0x0000000b06407c11 */ /* 0x000fe200088f0c40 */
[----:B------:R-:W-:Y:S01]  /*2100*/  USHF.L.U64.HI UR11, UR4, 0x6, UR5 ;  /* 0x00000006040b7899 */ /* 0x000fe20008010205 */
[----:B------:R-:W-:Y:S01]  /*2110*/  LEA R60, P1, R78, UR8, 0x1 ;  /* 0x000000084e3c7c11 */ /* 0x000fe2000f8208ff */
[----:B------:R-:W-:Y:S01]  /*2120*/  IMAD.WIDE.U32 R8, R92, 0x40, RZ ;  /* 0x000000405c087825 */ /* 0x000fe200078e00ff */
[----:B------:R-:W-:Y:S01]  /*2130*/  ULDC.64 UR4, c[0x0][0x220] ;  /* 0x0000880000047ab9 */ /* 0x000fe20000000a00 */
[C---:B------:R-:W-:Y:S01]  /*2140*/  SHF.L.U64.HI R28, R29.reuse, 0x1, R28 ;  /* 0x000000011d1c7819 */ /* 0x040fe2000001021c */
[----:B------:R-:W-:Y:S01]  /*2150*/  USHF.L.U64.HI UR22, UR12, 0x1, UR11 ;  /* 0x000000010c167899 */ /* 0x000fe2000801020b */
[----:B------:R-:W-:Y:S01]  /*2160*/  IMAD.SHL.U32 R29, R29, 0x2, RZ ;  /* 0x000000021d1d7824 */ /* 0x000fe200078e00ff */
[----:B------:R-:W-:Y:S01]  /*2170*/  LEA R63, P0, R86, UR4, 0x1 ;  /* 0x00000004563f7c11 */ /* 0x000fe2000f8008ff */
[----:B------:R-:W-:Y:S01]  /*2180*/  IMAD.SHL.U32 R55, R95, 0x40, RZ ;  /* 0x000000405f377824 */ /* 0x000fe200078e00ff */
[C---:B------:R-:W-:Y:S01]  /*2190*/  SHF.L.U64.HI R70, R71.reuse, 0x1, R70 ;  /* 0x0000000147467819 */ /* 0x040fe20000010246 */
[----:B------:R-:W-:Y:S01]  /*21a0*/  IMAD.SHL.U32 R71, R71, 0x2, RZ ;  /* 0x0000000247477824 */ /* 0x000fe200078e00ff */
[----:B------:R-:W-:Y:S01]  /*21b0*/  LEA.HI.X R59, R78, UR9, R81, 0x1, P1 ;  /* 0x000000094e3b7c11 */ /* 0x000fe200088f0c51 */
[----:B------:R-:W-:Y:S01]  /*21c0*/  ULDC.64 UR8, c[0x0][0x360] ;  /* 0x0000d80000087ab9 */ /* 0x000fe20000000a00 */
[----:B------:R-:W-:Y:S01]  /*21d0*/  IMAD.WIDE.U32 R94, R94, 0x40, RZ ;  /* 0x000000405e5e7825 */ /* 0x000fe200078e00ff */
[----:B------:R-:W-:Y:S01]  /*21e0*/  LEA.HI.X R62, R86, UR5, R89, 0x1, P0 ;  /* 0x00000005563e7c11 */ /* 0x000fe200080f0c59 */
[----:B------:R-:W-:Y:S01]  /*21f0*/  ULDC.64 UR4, c[0x0][0x358] ;  /* 0x0000d60000047ab9 */ /* 0x000fe20000000a00 */
[----:B------:R-:W-:Y:S01]  /*2200*/  IADD3 R10, P1, R29, UR8, RZ ;  /* 0x000000081d0a7c10 */ /* 0x000fe2000ff3e0ff */
[----:B------:R-:W-:Y:S01]  /*2210*/  IMAD R58, R93, 0xc0, RZ ;  /* 0x000000c05d3a7824 */ /* 0x000fe200078e02ff */
[----:B------:R-:W-:Y:S01]  /*2220*/  IADD3 R56, R9, R56, RZ ;  /* 0x0000003809387210 */ /* 0x000fe20007ffe0ff */
[----:B------:R-:W-:Y:S01]  /*2230*/  IMAD.SHL.U32 R50, R41, 0x20, RZ ;  /* 0x0000002029327824 */ /* 0x000fe200078e00ff */
[----:B------:R-:W-:Y:S01]  /*2240*/  IADD3 R69, P4, R71, UR8, RZ ;  /* 0x0000000847457c10 */ /* 0x000fe2000ff9e0ff */
[----:B------:R-:W-:Y:S01]  /*2250*/  IMAD R46, R41, 0x60, RZ ;  /* 0x00000060292e7824 */ /* 0x000fe200078e02ff */
[----:B------:R-:W-:Y:S01]  /*2260*/  IADD3 R71, P3, R71, UR4, RZ ;  /* 0x0000000447477c10 */ /* 0x000fe2000ff7e0ff */
[----:B------:R-:W-:Y:S01]  /*2270*/  IMAD.WIDE.U32 R92, R92, 0xc0, RZ ;  /* 0x000000c05c5c7825 */ /* 0x000fe200078e00ff */
[----:B------:R-:W-:Y:S01]  /*2280*/  IADD3 R29, P0, R29, UR4, RZ ;  /* 0x000000041d1d7c10 */ /* 0x000fe2000ff1e0ff */
[----:B------:R-:W-:Y:S01]  /*2290*/  ULDC UR4, c[0x0][0x2e0] ;  /* 0x0000b80000047ab9 */ /* 0x000fe20000000800 */
[----:B------:R-:W-:Y:S01]  /*22a0*/  IADD3.X R9, R28, UR9, RZ, P1, !PT ;  /* 0x000000091c097c10 */ /* 0x000fe20008ffe4ff */
[----:B------:R-:W-:Y:S01]  /*22b0*/  IMAD.SHL.U32 R73, R2, 0x20, RZ ;  /* 0x0000002002497824 */ /* 0x000fe200078e00ff */
[----:B------:R-:W-:Y:S01]  /*22c0*/  SHF.L.U32 R57, R8, 0x1, RZ ;  /* 0x0000000108397819 */ /* 0x000fe200000006ff */
[----:B------:R-:W-:Y:S01]  /*22d0*/  VIADD R75, R82, 0x40 ;  /* 0x00000040524b7836 */ /* 0x000fe20000000000 */
[----:B------:R-:W-:Y:S01]  /*22e0*/  SHF.L.U64.HI R56, R8, 0x1, R56 ;  /* 0x0000000108387819 */ /* 0x000fe20000010238 */
[----:B------:R-:W-:Y:S01]  /*22f0*/  IMAD.MOV.U32 R11, RZ, RZ, R30 ;  /* 0x000000ffff0b7224 */ /* 0x000fe200078e001e */
[----:B------:R-:W-:Y:S01]  /*2300*/  IADD3 R55, R95, R55, RZ ;  /* 0x000000375f377210 */ /* 0x000fe20007ffe0ff */
[----:B------:R-:W-:Y:S01]  /*2310*/  IMAD.IADD R58, R93, 0x1, R58 ;  /* 0x000000015d3a7824 */ /* 0x000fe200078e023a */
[----:B------:R-:W-:Y:S01]  /*2320*/  ISETP.GE.AND P1, PT, R84, UR23, PT ;  /* 0x0000001754007c0c */ /* 0x000fe2000bf26270 */
[----:B------:R-:W-:Y:S01]  /*2330*/  ULDC.64 UR10, c[0x0][0x230] ;  /* 0x00008c00000a7ab9 */ /* 0x000fe20000000a00 */
[----:B------:R-:W-:Y:S01]  /*2340*/  SHF.R.S32.HI R49, RZ, 0x1f, R50 ;  /* 0x0000001fff317819 */ /* 0x000fe20000011432 */
[----:B------:R-:W-:Y:S01]  /*2350*/  ULDC.64 UR12, c[0x0][0x238] ;  /* 0x00008e00000c7ab9 */ /* 0x000fe20000000a00 */
[----:B------:R-:W-:-:S02]  /*2360*/  SHF.R.S32.HI R45, RZ, 0x1f, R46 ;  /* 0x0000001fff2d7819 */ /* 0x000fc4000001142e */
[C---:B------:R-:W-:Y:S01]  /*2370*/  IADD3.X R68, R70.reuse, UR9, RZ, P4, !PT ;  /* 0x0000000946447c10 */ /* 0x040fe2000a7fe4ff */
[----:B------:R-:W-:Y:S01]  /*2380*/  ULDC.64 UR8, c[0x0][0x248] ;  /* 0x0000920000087ab9 */ /* 0x000fe20000000a00 */
[----:B------:R-:W-:Y:S02]  /*2390*/  IADD3.X R70, R70, UR5, RZ, P3, !PT ;  /* 0x0000000546467c10 */ /* 0x000fe40009ffe4ff */
[----:B------:R-:W-:Y:S01]  /*23a0*/  IADD3.X R28, R28, UR5, RZ, P0, !PT ;  /* 0x000000051c1c7c10 */ /* 0x000fe200087fe4ff */
[----:B------:R-:W-:-:S06]  /*23b0*/  ULDC UR5, c[0x0][0x2e0] ;  /* 0x0000b80000057ab9 */ /* 0x000fcc0000000800 */
.L_x_4146:
[----:B------:R-:W-:Y:S01]  /*23c0*/  LEA R0, R11, 0xffffff80, 0x7 ;  /* 0xffffff800b007811 */ /* 0x000fe200078e38ff */
[----:B--234-:R-:W-:Y:S02]  /*23d0*/  IMAD.MOV.U32 R12, RZ, RZ, R65 ;  /* 0x000000ffff0c7224 */ /* 0x01cfe400078e0041 */
[----:B------:R-:W-:Y:S02]  /*23e0*/  IMAD.MOV.U32 R13, RZ, RZ, R64 ;  /* 0x000000ffff0d7224 */ /* 0x000fe400078e0040 */
        /* <DEDUP_REMOVED lines=8> */
[----:B------:R-:W2:Y:S01]  /*2470*/  @!P6 LDG.E.128 R4, desc[UR6][R12.64] ;  /* 0x000000060c04e981 */ /* 0x000ea2000c1e1d00 */
[----:B------:R-:W-:Y:S01]  /*2480*/  @!P6 IMAD.MOV.U32 R16, RZ, RZ, R63 ;  /* 0x000000ffff10e224 */ /* 0x000fe200078e003f */
[----:B------:R-:W-:Y:S01]  /*2490*/  @!P5 IADD3 R14, P0, R65, UR18, RZ ;  /* 0x00000012410edc10 */ /* 0x000fe2000ff1e0ff */
        /* <DEDUP_REMOVED lines=31> */
[----:B------:R-:W-:Y:S01]  /*2690*/  MOV R25, R28 ;  /* 0x0000001c00197202 */ /* 0x000fe20000000f00 */
[----:B------:R-:W-:Y:S01]  /*26a0*/  BSSY B0, `(.L_x_4119) ;  /* 0x0000036000007945 */ /* 0x000fe20003800000 */
[----:B--2---:R-:W-:Y:S03]  /*26b0*/  LEA R21, -R21, RZ, 0x6 ;  /* 0x000000ff15157211 */ /* 0x004fe600078e31ff */
[----:B------:R-:W-:Y:S05]  /*26c0*/  @P6 BRA `(.L_x_4120) ;  /* 0x0000000000cc6947 */ /* 0x000fea0003800000 */
[----:B------:R-:W-:Y:S01]  /*26d0*/  ISETP.GE.AND P0, PT, R84, UR4, PT ;  /* 0x0000000454007c0c */ /* 0x000fe2000bf06270 */
[----:B-1----:R-:W-:Y:S01]  /*26e0*/  IMAD.MOV.U32 R5, RZ, RZ, R66 ;  /* 0x000000ffff057224 */ /* 0x002fe200078e0042 */
[----:B------:R-:W-:Y:S01]  /*26f0*/  MOV R4, R67 ;  /* 0x0000004300047202 */ /* 0x000fe20000000f00 */
[----:B------:R-:W-:Y:S04]  /*2700*/  IMAD.MOV.U32 R61, RZ, RZ, R59 ;  /* 0x000000ffff3d7224 */ /* 0x000fe800078e003b */
        /* <DEDUP_REMOVED lines=22> */
[-C--:B------:R-:W-:Y:S01]  /*2870*/  @!P0 FMUL.FTZ R27, R17, R5.reuse ;  /* 0x00000005111b8220 */ /* 0x080fe20000410000 */
        /* <DEDUP_REMOVED lines=10> */
[-C--:B------:R-:W-:Y:S01]  /*2920*/  @!P0 FFMA.FTZ R23, R3, R16.reuse, -R23 ;  /* 0x0000001003178223 */ /* 0x080fe20000010817 */
        /* <DEDUP_REMOVED lines=13> */
.L_x_4120:
[----:B------:R-:W-:Y:S05]  /*2a00*/  BSYNC B0 ;  /* 0x0000000000007941 */ /* 0x000fea0003800000 */
.L_x_4119:
        /* <DEDUP_REMOVED lines=34> */
[-C--:B------:R-:W-:Y:S01]  /*2c30*/  @!P0 FMUL.FTZ R27, R17, R5.reuse ;  /* 0x00000005111b8220 */ /* 0x080fe20000410000 */
[----:B------:R-:W-:Y:S01]  /*2c40*/  @!P0 FMUL.FTZ R26, R19, R4 ;  /* 0x00000004131a8220 */ /* 0x000fe20000410000 */
[----:B------:R-:W-:Y:S01]  /*2c50*/  @!P0 F2FP.BF16.F32.PACK_AB R0, R0, R22 ;  /* 0x000000160000823e */ /* 0x000fe200000010ff */
[-C--:B------:R-:W-:Y:S01]  /*2c60*/  @!P0 FMUL.FTZ R23, R8, R2.reuse ;  /* 0x0000000208178220 */ /* 0x080fe20000410000 */
[----:B------:R-:W-:Y:S01]  /*2c70*/  @!P0 FMUL.FTZ R2, R3, R2 ;  /* 0x0000000203028220 */ /* 0x000fe20000410000 */
        /* <DEDUP_REMOVED lines=18> */
.L_x_4122:
[----:B------:R-:W-:Y:S05]  /*2da0*/  BSYNC B0 ;  /* 0x0000000000007941 */ /* 0x000fea0003800000 */
.L_x_4121:
        /* <DEDUP_REMOVED lines=57> */
.L_x_4124:
[----:B------:R-:W-:Y:S05]  /*3140*/  BSYNC B0 ;  /* 0x0000000000007941 */ /* 0x000fea0003800000 */
.L_x_4123:
[----:B------:R-:W-:Y:S04]  /*3150*/  BSSY B0, `(.L_x_4125) ;  /* 0x0000040000007945 */ /* 0x000fe80003800000 */
[----:B------:R-:W-:Y:S05]  /*3160*/  @P3 BRA `(.L_x_4126) ;  /* 0x0000000000f83947 */ /* 0x000fea0003800000 */
[----:B------:R-:W-:Y:S01]  /*3170*/  ISETP.GE.AND P0, PT, R84, UR4, PT ;  /* 0x0000000454007c0c */ /* 0x000fe2000bf06270 */
[----:B-1----:R-:W1:Y:S01]  /*3180*/  LDC.64 R2, c[0x0][0x338] ;  /* 0x0000ce00ff027b82 */ /* 0x002e620000000a00 */
[----:B------:R-:W-:Y:S01]  /*3190*/  MOV R4, R67 ;  /* 0x0000004300047202 */ /* 0x000fe20000000f00 */
[----:B------:R-:W-:Y:S02]  /*31a0*/  IMAD.MOV.U32 R5, RZ, RZ, R66 ;  /* 0x000000ffff057224 */ /* 0x000fe400078e0042 */
[----:B--2---:R-:W-:Y:S04]  /*31b0*/  IMAD.MOV.U32 R61, RZ, RZ, R59 ;  /* 0x000000ffff3d7224 */ /* 0x004fe800078e003b */
[----:B------:R-:W2:Y:S04]  /*31c0*/  LDC.64 R22, c[0x0][0x248] ;  /* 0x00009200ff167b82 */ /* 0x000ea80000000a00 */
[----:B------:R-:W-:Y:S01]  /*31d0*/  @!P0 SHF.L.U64.HI R0, R46, 0x1, R45 ;  /* 0x000000012e008819 */ /* 0x000fe2000001022d */
[----:B--2---:R-:W-:Y:S02]  /*31e0*/  IMAD R23, R23, 0xc0, RZ ;  /* 0x000000c017177824 */ /* 0x004fe400078e02ff */
        /* <DEDUP_REMOVED lines=22> */
[----:B------:R-:W-:Y:S01]  /*3350*/  @!P0 LOP3.LUT R20, R17, 0xffff0000, RZ, 0xc0, !PT ;  /* 0xffff000011148812 */ /* 0x000fe200078ec0ff */
[-C--:B------:R-:W-:Y:S01]  /*3360*/  @!P0 FFMA.FTZ R26, R6, R8.reuse, -R26 ;  /* 0x00000008061a8223 */ /* 0x080fe2000001081a */
[----:B------:R-:W-:Y:S01]  /*3370*/  @!P0 SHF.L.U32 R6, R15, 0x10, RZ ;  /* 0x000000100f068819 */ /* 0x000fe200000006ff */
[----:B------:R-:W-:Y:S01]  /*3380*/  @!P0 FFMA.FTZ R0, R7, R8, R0 ;  /* 0x0000000807008223 */ /* 0x000fe20000010000 */
[C---:B------:R-:W-:Y:S01]  /*3390*/  @!P0 LOP3.LUT R8, R13.reuse, 0xffff0000, RZ, 0xc0, !PT ;  /* 0xffff00000d088812 */ /* 0x040fe200078ec0ff */
[----:B------:R-:W-:Y:S01]  /*33a0*/  @!P0 IMAD.U32 R3, R13, 0x10000, RZ ;  /* 0x000100000d038824 */ /* 0x000fe200078e00ff */
[C---:B------:R-:W-:Y:S01]  /*33b0*/  @!P0 SHF.L.U32 R7, R14.reuse, 0x10, RZ ;  /* 0x000000100e078819 */ /* 0x040fe200000006ff */
[----:B------:R-:W-:Y:S01]  /*33c0*/  @!P0 IMAD.U32 R18, R17, 0x10000, RZ ;  /* 0x0001000011128824 */ /* 0x000fe200078e00ff */
[----:B------:R-:W-:Y:S01]  /*33d0*/  @!P0 LOP3.LUT R17, R14, 0xffff0000, RZ, 0xc0, !PT ;  /* 0xffff00000e118812 */ /* 0x000fe200078ec0ff */
        /* <DEDUP_REMOVED lines=23> */
.L_x_4126:
[----:B------:R-:W-:Y:S05]  /*3550*/  BSYNC B0 ;  /* 0x0000000000007941 */ /* 0x000fea0003800000 */
.L_x_4125:
[C---:B------:R-:W-:Y:S01]  /*3560*/  LEA R29, P3, R21.reuse, R24, 0x1 ;  /* 0x00000018151d7211 */ /* 0x040fe200078608ff */
[----:B------:R-:W-:Y:S01]  /*3570*/  IMAD.MOV.U32 R8, RZ, RZ, R10 ;  /* 0x000000ffff087224 */ /* 0x000fe200078e000a */
[----:B------:R-:W-:Y:S02]  /*3580*/  UMOV UR4, UR19 ;  /* 0x0000001300047c82 */ /* 0x000fe40008000000 */
[C---:B------:R-:W-:Y:S02]  /*3590*/  LEA.HI.X.SX32 R28, R21.reuse, R25, 0x1, P3 ;  /* 0x00000019151c7211 */ /* 0x040fe400018f0eff */
[C---:B------:R-:W-:Y:S04]  /*35a0*/  LEA R10, P0, R21.reuse, R8, 0x1 ;  /* 0x00000008150a7211 */ /* 0x040fe800078008ff */
[----:B------:R-:W-:Y:S01]  /*35b0*/  LEA.HI.X.SX32 R9, R21, R9, 0x1, P0 ;  /* 0x0000000915097211 */ /* 0x000fe200000f0eff */
[----:B------:R-:W-:Y:S08]  /*35c0*/  BRA `(.L_x_4127) ;  /* 0x00000018009c7947 */ /* 0x000ff00003800000 */
.L_x_4118:
        /* <DEDUP_REMOVED lines=40> */
[C---:B--2---:R-:W-:Y:S01]  /*3850*/  SHF.L.U32 R0, R4.reuse, 0x10, RZ ;  /* 0x0000001004007819 */ /* 0x044fe200000006ff */
[----:B-1----:R-:W-:Y:S01]  /*3860*/  IMAD.U32 R3, R5, 0x10000, RZ ;  /* 0x0001000005037824 */ /* 0x002fe200078e00ff */
        /* <DEDUP_REMOVED lines=50> */
.L_x_4131:
[----:B------:R-:W-:Y:S05]  /*3b90*/  BSYNC B0 ;  /* 0x0000000000007941 */ /* 0x000fea0003800000 */
.L_x_4130:
[----:B-----5:R2:W-:Y:S02]  /*3ba0*/  STG.E.128 desc[UR6][R60.64], R12 ;  /* 0x0000000c3c007986 */ /* 0x0205e4000c101d06 */
.L_x_4129:
[----:B------:R-:W-:Y:S05]  /*3bb0*/  BSYNC B1 ;  /* 0x0000000000017941 */ /* 0x000fea0003800000 */
.L_x_4128:
[----:B------:R-:W-:Y:S04]  /*3bc0*/  BSSY B1, `(.L_x_4132) ;  /* 0x000005c000017945 */ /* 0x000fe80003800000 */
[----:B------:R-:W-:Y:S05]  /*3bd0*/  @P5 BRA `(.L_x_4133) ;  /* 0x0000000400685947 */ /* 0x000fea0003800000 */
[C---:B-1----:R-:W-:Y:S01]  /*3be0*/  LEA R4, P0, R73.reuse, R67, 0x1 ;  /* 0x0000004349047211 */ /* 0x042fe200078008ff */
[----:B------:R-:W-:Y:S01]  /*3bf0*/  BSSY B0, `(.L_x_4134) ;  /* 0x0000057000007945 */ /* 0x000fe20003800000 */
[----:B------:R-:W-:Y:S02]  /*3c00*/  ISETP.GE.AND P5, PT, R84, UR4, PT ;  /* 0x0000000454007c0c */ /* 0x000fe4000bfa6270 */
[----:B------:R-:W-:Y:S02]  /*3c10*/  LEA.HI.X R5, R73, R66, R72, 0x1, P0 ;  /* 0x0000004249057211 */ /* 0x000fe400000f0c48 */
[C---:B------:R-:W-:Y:S03]  /*3c20*/  LEA R98, P0, R111.reuse, R60, 0x1 ;  /* 0x0000003c6f627211 */ /* 0x040fe600078008ff */
        /* <DEDUP_REMOVED lines=30> */
[----:B------:R2:W4:Y:S02]  /*3e10*/  LDG.E.128 R32, desc[UR6][R2.64] ;  /* 0x0000000602207981 */ /* 0x000524000c1e1d00 */
[C---:B--2---:R-:W-:Y:S01]  /*3e20*/  LOP3.LUT R2, R4.reuse, 0xffff0000, RZ, 0xc0, !PT ;  /* 0xffff000004027812 */ /* 0x044fe200078ec0ff */
[----:B------:R-:W-:Y:S01]  /*3e30*/  IMAD.U32 R0, R4, 0x10000, RZ ;  /* 0x0001000004007824 */ /* 0x000fe200078e00ff */
[C---:B------:R-:W-:Y:S02]  /*3e40*/  SHF.L.U32 R3, R5.reuse, 0x10, RZ ;  /* 0x0000001005037819 */ /* 0x040fe400000006ff */
[----:B------:R-:W-:Y:S01]  /*3e50*/  LOP3.LUT R4, R5, 0xffff0000, RZ, 0xc0, !PT ;  /* 0xffff000005047812 */ /* 0x000fe200078ec0ff */
[----:B------:R-:W-:Y:S01]  /*3e60*/  IMAD.U32 R5, R6, 0x10000, RZ ;  /* 0x0001000006057824 */ /* 0x000fe200078e00ff */
[C---:B------:R-:W-:Y:S02]  /*3e70*/  SHF.L.U32 R13, R7.reuse, 0x10, RZ ;  /* 0x00000010070d7819 */ /* 0x040fe400000006ff */
[----:B------:R-:W-:Y:S01]  /*3e80*/  LOP3.LUT R12, R7, 0xffff0000, RZ, 0xc0, !PT ;  /* 0xffff0000070c7812 */ /* 0x000fe200078ec0ff */
[----:B---3--:R-:W-:Y:S01]  /*3e90*/  IMAD.U32 R19, R100, 0x10000, RZ ;  /* 0x0001000064137824 */ /* 0x008fe200078e00ff */
        /* <DEDUP_REMOVED lines=44> */
.L_x_4135:
[----:B------:R-:W-:Y:S05]  /*4160*/  BSYNC B0 ;  /* 0x0000000000007941 */ /* 0x000fea0003800000 */
.L_x_4134:
[----:B-----5:R3:W-:Y:S02]  /*4170*/  STG.E.128 desc[UR6][R98.64], R12 ;  /* 0x0000000c62007986 */ /* 0x0207e4000c101d06 */
.L_x_4133:
[----:B------:R-:W-:Y:S05]  /*4180*/  BSYNC B1 ;  /* 0x0000000000017941 */ /* 0x000fea0003800000 */
.L_x_4132:
[----:B------:R-:W-:Y:S04]  /*4190*/  BSSY B1, `(.L_x_4136) ;  /* 0x000005c000017945 */ /* 0x000fe80003800000 */
[----:B------:R-:W-:Y:S05]  /*41a0*/  @P4 BRA `(.L_x_4137) ;  /* 0x0000000400684947 */ /* 0x000fea0003800000 */
[----:B-1----:R-:W-:Y:S01]  /*41b0*/  LEA R4, P0, R54, R67, 0x1 ;  /* 0x0000004336047211 */ /* 0x002fe200078008ff */
[----:B------:R-:W-:Y:S01]  /*41c0*/  BSSY B0, `(.L_x_4138) ;  /* 0x0000057000007945 */ /* 0x000fe20003800000 */
[----:B------:R-:W-:Y:S02]  /*41d0*/  ISETP.GE.AND P4, PT, R84, UR4, PT ;  /* 0x0000000454007c0c */ /* 0x000fe4000bf86270 */
[----:B------:R-:W-:Y:S02]  /*41e0*/  LEA.HI.X R5, R54, R66, R53, 0x1, P0 ;  /* 0x0000004236057211 */ /* 0x000fe400000f0c35 */
[C---:B---3--:R-:W-:Y:S03]  /*41f0*/  LEA R98, P0, R94.reuse, R60, 0x1 ;  /* 0x0000003c5e627211 */ /* 0x048fe600078008ff */
        /* <DEDUP_REMOVED lines=83> */
.L_x_4139:
[----:B------:R-:W-:Y:S05]  /*4730*/  BSYNC B0 ;  /* 0x0000000000007941 */ /* 0x000fea0003800000 */
.L_x_4138:
[----:B-----5:R4:W-:Y:S02]  /*4740*/  STG.E.128 desc[UR6][R98.64], R12 ;  /* 0x0000000c62007986 */ /* 0x0209e4000c101d06 */
.L_x_4137:
[----:B------:R-:W-:Y:S05]  /*4750*/  BSYNC B1 ;  /* 0x0000000000017941 */ /* 0x000fea0003800000 */
.L_x_4136:
[----:B------:R-:W-:Y:S04]  /*4760*/  BSSY B1, `(.L_x_4140) ;  /* 0x0000062000017945 */ /* 0x000fe80003800000 */
[----:B------:R-:W-:Y:S05]  /*4770*/  @P3 BRA `(.L_x_4141) ;  /* 0x0000000400803947 */ /* 0x000fea0003800000 */
[----:B-1----:R-:W1:Y:S01]  /*4780*/  LDC.64 R2, c[0x0][0x338] ;  /* 0x0000ce00ff027b82 */ /* 0x002e620000000a00 */
[----:B------:R-:W-:Y:S01]  /*4790*/  MOV R4, R67 ;  /* 0x0000004300047202 */ /* 0x000fe20000000f00 */
[----:B------:R-:W-:Y:S01]  /*47a0*/  BSSY B0, `(.L_x_4142) ;  /* 0x000005c000007945 */ /* 0x000fe20003800000 */
[----:B------:R-:W-:Y:S02]  /*47b0*/  MOV R5, R66 ;  /* 0x0000004200057202 */ /* 0x000fe40000000f00 */
[----:B------:R-:W-:Y:S02]  /*47c0*/  ISETP.GE.AND P0, PT, R84, UR4, PT ;  /* 0x0000000454007c0c */ /* 0x000fe4000bf06270 */
[----:B--2---:R-:W-:Y:S01]  /*47d0*/  MOV R61, R59 ;  /* 0x0000003b003d7202 */ /* 0x004fe20000000f00 */
        /* <DEDUP_REMOVED lines=35> */
[----:B------:R2:W4:Y:S02]  /*4a10*/  LDG.E.128 R32, desc[UR6][R2.64] ;  /* 0x0000000602207981 */ /* 0x000524000c1e1d00 */
[C---:B--2---:R-:W-:Y:S01]  /*4a20*/  LOP3.LUT R2, R4.reuse, 0xffff0000, RZ, 0xc0, !PT ;  /* 0xffff000004027812 */ /* 0x044fe200078ec0ff */
[----:B------:R-:W-:Y:S01]  /*4a30*/  IMAD.U32 R0, R4, 0x10000, RZ ;  /* 0x0001000004007824 */ /* 0x000fe200078e00ff */
[C---:B------:R-:W-:Y:S01]  /*4a40*/  LOP3.LUT R4, R5.reuse, 0xffff0000, RZ, 0xc0, !PT ;  /* 0xffff000005047812 */ /* 0x040fe200078ec0ff */
        /* <DEDUP_REMOVED lines=49> */
.L_x_4143:
[----:B------:R-:W-:Y:S05]  /*4d60*/  BSYNC B0 ;  /* 0x0000000000007941 */ /* 0x000fea0003800000 */
.L_x_4142:
[----:B-----5:R1:W-:Y:S02]  /*4d70*/  STG.E.128 desc[UR6][R100.64], R12 ;  /* 0x0000000c64007986 */ /* 0x0203e4000c101d06 */
.L_x_4141:
[----:B------:R-:W-:Y:S05]  /*4d80*/  BSYNC B1 ;  /* 0x0000000000017941 */ /* 0x000fea0003800000 */
.L_x_4140:
        /* <DEDUP_REMOVED lines=12> */
.L_x_4117:
[----:B-1----:R-:W-:Y:S01]  /*4e50*/  @!P6 IMAD.MOV.U32 R2, RZ, RZ, R67 ;  /* 0x000000ffff02e224 */ /* 0x002fe200078e0043 */
[----:B------:R-:W-:Y:S01]  /*4e60*/  @!P6 MOV R61, R59 ;  /* 0x0000003b003de202 */ /* 0x000fe20000000f00 */
[----:B------:R-:W-:Y:S01]  /*4e70*/  @!P6 IMAD.MOV.U32 R3, RZ, RZ, R66 ;  /* 0x000000ffff03e224 */ /* 0x000fe200078e0042 */
[----:B------:R-:W-:Y:S04]  /*4e80*/  UMOV UR4, URZ ;  /* 0x0000003f00047c82 */ /* 0x000fe80008000000 */
[----:B------:R1:W2:Y:S02]  /*4e90*/  @!P6 LDG.E.128 R4, desc[UR6][R2.64] ;  /* 0x000000060204e981 */ /* 0x0002a4000c1e1d00 */
[C---:B-1----:R-:W-:Y:S04]  /*4ea0*/  @!P5 LEA R2, P0, R73.reuse, R67, 0x1 ;  /* 0x000000434902d211 */ /* 0x042fe800078008ff */
[----:B------:R-:W-:Y:S01]  /*4eb0*/  @!P5 LEA.HI.X R3, R73, R66, R72, 0x1, P0 ;  /* 0x000000424903d211 */ /* 0x000fe200000f0c48 */
[----:B--2---:R1:W-:Y:S01]  /*4ec0*/  @!P6 STG.E.128 desc[UR6][R60.64], R4 ;  /* 0x000000043c00e986 */ /* 0x0043e2000c101d06 */
[C---:B------:R-:W-:Y:S04]  /*4ed0*/  @!P5 LEA R12, P6, R111.reuse, R60, 0x1 ;  /* 0x0000003c6f0cd211 */ /* 0x040fe800078c08ff */
[----:B------:R-:W-:Y:S01]  /*4ee0*/  @!P5 LEA.HI.X R13, R111, R59, R110, 0x1, P6 ;  /* 0x0000003b6f0dd211 */ /* 0x000fe200030f0c6e */
[----:B-1----:R1:W2:Y:S01]  /*4ef0*/  @!P5 LDG.E.128 R4, desc[UR6][R2.64] ;  /* 0x000000060204d981 */ /* 0x0022a2000c1e1d00 */
[----:B------:R-:W-:Y:S01]  /*4f00*/  @!P3 IMAD.MOV.U32 R61, RZ, RZ, R59 ;  /* 0x000000ffff3db224 */ /* 0x000fe200078e003b */
[C---:B-1----:R-:W-:Y:S04]  /*4f10*/  @!P4 LEA R2, P0, R54.reuse, R67, 0x1 ;  /* 0x000000433602c211 */ /* 0x042fe800078008ff */
[----:B------:R-:W-:Y:S02]  /*4f20*/  @!P4 LEA.HI.X R3, R54, R66, R53, 0x1, P0 ;  /* 0x000000423603c211 */ /* 0x000fe400000f0c35 */
[C---:B------:R-:W-:Y:S04]  /*4f30*/  @!P4 LEA R14, P0, R94.reuse, R60, 0x1 ;  /* 0x0000003c5e0ec211 */ /* 0x040fe800078008ff */
[----:B------:R-:W-:Y:S01]  /*4f40*/  @!P4 LEA.HI.X R15, R94, R59, R55, 0x1, P0 ;  /* 0x0000003b5e0fc211 */ /* 0x000fe200000f0c37 */
[----:B--2---:R1:W-:Y:S04]  /*4f50*/  @!P5 STG.E.128 desc[UR6][R12.64], R4 ;  /* 0x000000040c00d986 */ /* 0x0043e8000c101d06 */
[----:B-1----:R1:W2:Y:S01]  /*4f60*/  @!P4 LDG.E.128 R4, desc[UR6][R2.64] ;  /* 0x000000060204c981 */ /* 0x0022a2000c1e1d00 */
[----:B------:R-:W-:Y:S02]  /*4f70*/  @!P3 IMAD.MOV.U32 R12, RZ, RZ, R67 ;  /* 0x000000ffff0cb224 */ /* 0x000fe400078e0043 */
[----:B------:R-:W-:Y:S01]  /*4f80*/  @!P3 IMAD.MOV.U32 R13, RZ, RZ, R66 ;  /* 0x000000ffff0db224 */ /* 0x000fe200078e0042 */
[----:B-1----:R-:W1:Y:S02]  /*4f90*/  @!P3 LDC.64 R2, c[0x0][0x338] ;  /* 0x0000ce00ff02bb82 */ /* 0x002e640000000a00 */
[----:B-1----:R-:W-:Y:S04]  /*4fa0*/  @!P3 IMAD.WIDE.U32 R12, R2, 0xc0, R12 ;  /* 0x000000c0020cb825 */ /* 0x002fe800078e000c */
[----:B------:R-:W-:Y:S05]  /*4fb0*/  @!P3 IMAD R3, R3, 0xc0, RZ ;  /* 0x000000c00303b824 */ /* 0x000fea00078e02ff */
[----:B------:R-:W-:Y:S02]  /*4fc0*/  @!P3 IADD3 R13, R13, R3, RZ ;  /* 0x000000030d0db210 */ /* 0x000fe40007ffe0ff */
[----:B------:R-:W1:Y:S02]  /*4fd0*/  @!P3 LDC.64 R2, c[0x0][0x248] ;  /* 0x00009200ff02bb82 */ /* 0x000e640000000a00 */
[----:B-1----:R-:W-:Y:S01]  /*4fe0*/  @!P3 IMAD R3, R3, 0xc0, RZ ;  /* 0x000000c00303b824 */ /* 0x002fe200078e02ff */
[----:B--2---:R1:W-:Y:S04]  /*4ff0*/  @!P4 STG.E.128 desc[UR6][R14.64], R4 ;  /* 0x000000040e00c986 */ /* 0x0043e8000c101d06 */
[----:B-1----:R1:W2:Y:S02]  /*5000*/  @!P3 LDG.E.128 R4, desc[UR6][R12.64] ;  /* 0x000000060c04b981 */ /* 0x0022a4000c1e1d00 */
[----:B-1----:R-:W-:Y:S05]  /*5010*/  @!P3 IMAD.WIDE.U32 R12, R2, 0xc0, R60 ;  /* 0x000000c0020cb825 */ /* 0x002fea00078e003c */
[----:B------:R-:W-:Y:S05]  /*5020*/  @!P3 IADD3 R13, R13, R3, RZ ;  /* 0x000000030d0db210 */ /* 0x000fea0007ffe0ff */
[----:B--2---:R1:W-:Y:S02]  /*5030*/  @!P3 STG.E.128 desc[UR6][R12.64], R4 ;  /* 0x000000040c00b986 */ /* 0x0043e4000c101d06 */
.L_x_4127:
        /* <DEDUP_REMOVED lines=13> */
[----:B--234-:R-:W-:Y:S02]  /*5110*/  MOV R14, RZ ;  /* 0x000000ff000e7202 */ /* 0x01cfe40000000f00 */
[----:B-1----:R-:W-:Y:S04]  /*5120*/  IABS R4, R3 ;  /* 0x0000000300047213 */ /* 0x002fe80000000000 */
[----:B------:R-:W1:Y:S10]  /*5130*/  I2F.RP R0, R4 ;  /* 0x0000000400007306 */ /* 0x000e740000209400 */
[----:B-1----:R-:W1:Y:S02]  /*5140*/  MUFU.RCP R0, R0 ;  /* 0x0000000000007308 */ /* 0x002e640000001000 */
[----:B-1----:R-:W-:Y:S08]  /*5150*/  VIADD R0, R0, 0xffffffe ;  /* 0x0ffffffe00007836 */ /* 0x002ff00000000000 */
[----:B------:R-:W1:Y:S02]  /*5160*/  F2I.FTZ.U32.TRUNC.NTZ R15, R0 ;  /* 0x00000000000f7305 */ /* 0x000e64000021f000 */
[--C-:B-1----:R-:W-:Y:S02]  /*5170*/  IMAD.MOV R6, RZ, RZ, -R15.reuse ;  /* 0x000000ffff067224 */ /* 0x102fe400078e0a0f */
[----:B------:R-:W-:Y:S02]  /*5180*/  VIADD R0, R2, 0xffffff00 ;  /* 0xffffff0002007836 */ /* 0x000fe40000000000 */
[----:B------:R-:W-:Y:S02]  /*5190*/  IMAD R6, R6, R4, RZ ;  /* 0x0000000406067224 */ /* 0x000fe400078e02ff */
[----:B------:R-:W-:Y:S01]  /*51a0*/  VIADD R2, R2, 0xffffff80 ;  /* 0xffffff8002027836 */ /* 0x000fe20000000000 */
[----:B------:R-:W-:Y:S01]  /*51b0*/  IABS R8, R0 ;  /* 0x0000000000087213 */ /* 0x000fe20000000000 */
[----:B------:R-:W-:Y:S03]  /*51c0*/  IMAD.HI.U32 R6, R15, R6, R14 ;  /* 0x000000060f067227 */ /* 0x000fe600078e000e */
[----:B------:R-:W-:Y:S03]  /*51d0*/  IABS R13, R2 ;  /* 0x00000002000d7213 */ /* 0x000fe60000000000 */
[C---:B------:R-:W-:Y:S04]  /*51e0*/  IMAD.HI.U32 R5, R6.reuse, R8, RZ ;  /* 0x0000000806057227 */ /* 0x040fe800078e00ff */
[----:B------:R-:W-:Y:S04]  /*51f0*/  IMAD.HI.U32 R6, R6, R13, RZ ;  /* 0x0000000d06067227 */ /* 0x000fe800078e00ff */
[----:B------:R-:W-:Y:S02]  /*5200*/  IMAD.MOV R12, RZ, RZ, -R6 ;  /* 0x000000ffff0c7224 */ /* 0x000fe400078e0a06 */
[----:B------:R-:W-:Y:S02]  /*5210*/  IMAD.MOV R7, RZ, RZ, -R5 ;  /* 0x000000ffff077224 */ /* 0x000fe400078e0a05 */
[C---:B------:R-:W-:Y:S02]  /*5220*/  IMAD R13, R4.reuse, R12, R13 ;  /* 0x0000000c040d7224 */ /* 0x040fe400078e020d */
[----:B------:R-:W-:Y:S01]  /*5230*/  IMAD R8, R4, R7, R8 ;  /* 0x0000000704087224 */ /* 0x000fe200078e0208 */
[----:B------:R-:W-:Y:S02]  /*5240*/  LOP3.LUT R7, R2, R3, RZ, 0x3c, !PT ;  /* 0x0000000302077212 */ /* 0x000fe400078e3cff */
        /* <DEDUP_REMOVED lines=20> */
[CC--:B------:R-:W-:Y:S02]  /*5390*/  LEA R6, P3, R5.reuse, R116.reuse, 0x2 ;  /* 0x0000007405067211 */ /* 0x0c0fe400078610ff */
[C---:B------:R-:W-:Y:S02]  /*53a0*/  LEA R12, P0, R4.reuse, R116, 0x2 ;  /* 0x00000074040c7211 */ /* 0x040fe400078010ff */
[-C--:B------:R-:W-:Y:S02]  /*53b0*/  LEA.HI.X.SX32 R7, R5, R117.reuse, 0x2, P3 ;  /* 0x0000007505077211 */ /* 0x080fe400018f16ff */
[C---:B------:R-:W-:Y:S02]  /*53c0*/  LEA.HI.X.SX32 R13, R4.reuse, R117, 0x2, P0 ;  /* 0x00000075040d7211 */ /* 0x040fe400000f16ff */
[----:B------:R-:W-:Y:S01]  /*53d0*/  IADD3 R2, R4, -R5, RZ ;  /* 0x8000000504027210 */ /* 0x000fe20007ffe0ff */
[----:B------:R-:W2:Y:S04]  /*53e0*/  LDG.E R6, desc[UR6][R6.64] ;  /* 0x0000000606067981 */ /* 0x000ea8000c1e1900 */
[----:B------:R-:W-:Y:S05]  /*53f0*/  IMAD R0, R2, R3, R0 ;  /* 0x0000000302007224 */ /* 0x000fea00078e0200 */
[----:B------:R-:W-:Y:S05]  /*5400*/  SHF.R.S32.HI R4, RZ, 0x1f, R0 ;  /* 0x0000001fff047819 */ /* 0x000fea0000011400 */
[C---:B------:R-:W-:Y:S02]  /*5410*/  IMAD R3, R4.reuse, UR14, RZ ;  /* 0x0000000e04037c24 */ /* 0x040fe4000f8e02ff */
[----:B------:R-:W-:Y:S02]  /*5420*/  IMAD R4, R4, UR8, RZ ;  /* 0x0000000804047c24 */ /* 0x000fe4000f8e02ff */
[C---:B------:R-:W-:Y:S02]  /*5430*/  IMAD R3, R0.reuse, UR15, R3 ;  /* 0x0000000f00037c24 */ /* 0x040fe4000f8e0203 */
[C---:B------:R-:W-:Y:S01]  /*5440*/  IMAD R4, R0.reuse, UR9, R4 ;  /* 0x0000000900047c24 */ /* 0x040fe2000f8e0204 */
[----:B------:R1:W2:Y:S02]  /*5450*/  LDG.E R7, desc[UR6][R12.64] ;  /* 0x000000060c077981 */ /* 0x0002a4000c1e1900 */
[----:B-1----:R-:W-:Y:S05]  /*5460*/  IMAD.WIDE.U32 R12, R0, UR14, RZ ;  /* 0x0000000e000c7c25 */ /* 0x002fea000f8e00ff */
        /* <DEDUP_REMOVED lines=19> */
.L_x_4144:
[----:B------:R-:W-:Y:S01]  /*55a0*/  MOV R4, R63 ;  /* 0x0000003f00047202 */ /* 0x000fe20000000f00 */
[----:B------:R-:W1:Y:S01]  /*55b0*/  LDC R2, c[0x0][0x250] ;  /* 0x00009400ff027b82 */ /* 0x000e620000000800 */
[----:B--2---:R-:W-:Y:S01]  /*55c0*/  MOV R61, R59 ;  /* 0x0000003b003d7202 */ /* 0x004fe20000000f00 */
        /* <DEDUP_REMOVED lines=8> */
.L_x_4145:
[----:B------:R-:W-:Y:S04]  /*5650*/  IADD3 R11, R11, -0x1, RZ ;  /* 0xffffffff0b0b7810 */ /* 0x000fe80007ffe0ff */
[----:B------:R-:W-:Y:S11]  /*5660*/  ISETP.GT.AND P0, PT, R11, R51, PT ;  /* 0x000000330b00720c */ /* 0x000ff60003f04270 */
[----:B------:R-:W-:Y:S02]  /*5670*/  @!UPT UIADD3 URZ, URZ, URZ, URZ ;  /* 0x0000003f3f3ff290 */ /* 0x000fe4000fffe03f */
[----:B------:R-:W-:Y:S05]  /*5680*/  @P0 BRA `(.L_x_4146) ;  /* 0xffffffcc004c0947 */ /* 0x000fea000383ffff */
.L_x_4116:
        /* <DEDUP_REMOVED lines=14> */
[----:B------:R-:W-:Y:S01]  /*5770*/  ULDC.64 UR8, c[0x0][0x210] ;  /* 0x0000840000087ab9 */ /* 0x000fe20000000a00 */
[----:B-1----:R-:W-:-:S04]  /*5780*/  ISETP.NE.U32.AND P0, PT, R2, RZ, PT ;  /* 0x000000ff0200720c */ /* 0x002fc80003f05070 */
[----:B------:R-:W-:-:S13]  /*5790*/  ISETP.NE.AND.EX P0, PT, R3, RZ, PT, P0 ;  /* 0x000000ff0300720c */ /* 0x000fda0003f05300 */
[----:B------:R-:W1:Y:S02]  /*57a0*/  @P0 LDC.64 R2, c[0x0][0x300] ;  /* 0x0000c000ff020b82 */ /* 0x000e640000000a00 */
[----:B-1----:R-:W-:-:S05]  /*57b0*/  @P0 IMAD.WIDE R2, R115, 0x4, R2 ;  /* 0x0000000473020825 */ /* 0x002fca00078e0202 */
[----:B------:R1:W2:Y:S01]  /*57c0*/  @P0 LDG.E R5, desc[UR6][R2.64] ;  /* 0x0000000602050981 */ /* 0x0002a2000c1e1900 */
[C---:B------:R-:W-:Y:S01]  /*57d0*/  IADD3 R4, P0, R90.reuse, UR11, RZ ;  /* 0x0000000b5a047c10 */ /* 0x040fe2000ff1e0ff */
[----:B------:R-:W-:Y:S01]  /*57e0*/  ULDC.U8 UR11, c[0x0][0x3c3] ;  /* 0x0000f0c0000b7ab9 */ /* 0x000fe20000000000 */
[----:B-----5:R-:W-:Y:S02]  /*57f0*/  LEA R10, P3, R90, UR8, 0x1 ;  /* 0x000000085a0a7c11 */ /* 0x020fe4000f8608ff */
[----:B------:R-:W-:Y:S02]  /*5800*/  LEA R32, P1, R4, UR8, 0x1 ;  /* 0x0000000804207c11 */ /* 0x000fe4000f8208ff */
[----:B------:R-:W-:Y:S01]  /*5810*/  LEA.HI.X R11, R90, UR9, R37, 0x1, P3 ;  /* 0x000000095a0b7c11 */ /* 0x000fe200098f0c25 */
[----:B-1----:R-:W1:Y:S01]  /*5820*/  S2R R2, SR_CTAID.X ;  /* 0x0000000000027919 */ /* 0x002e620000002500 */
[----:B------:R-:W-:Y:S02]  /*5830*/  IADD3.X R3, R37, UR10, RZ, P0, !PT ;  /* 0x0000000a25037c10 */ /* 0x000fe400087fe4ff */
[----:B------:R-:W-:-:S02]  /*5840*/  ISETP.NE.AND P0, PT, RZ, UR11, PT ;  /* 0x0000000bff007c0c */ /* 0x000fc4000bf05270 */
[----:B------:R-:W-:Y:S01]  /*5850*/  LEA.HI.X R33, R4, UR9, R3, 0x1, P1 ;  /* 0x0000000904217c11 */ /* 0x000fe200088f0c03 */
[----:B------:R-:W-:Y:S02]  /*5860*/  IMAD.SHL.U32 R3, R41, 0x20, RZ ;  /* 0x0000002029037824 */ /* 0x000fe400078e00ff */
[C---:B-1----:R-:W-:Y:S02]  /*5870*/  IMAD R38, R2.reuse, 0x40, R38 ;  /* 0x0000004002267824 */ /* 0x042fe400078e0226 */
[----:B------:R-:W-:Y:S02]  /*5880*/  IMAD R20, R2, -0x40, R114 ;  /* 0xffffffc002147824 */ /* 0x000fe400078e0272 */
[----:B--2---:R-:W-:-:S04]  /*5890*/  IMAD.IADD R5, R38, 0x1, R5 ;  /* 0x0000000126057824 */ /* 0x004fc800078e0205 */
[----:B------:R-:W-:-:S05]  /*58a0*/  IMAD R5, R41, R5, RZ ;  /* 0x0000000529057224 */ /* 0x000fca00078e02ff */
[-C--:B------:R-:W-:Y:S02]  /*58b0*/  IADD3 R43, P5, R43, R5.reuse, RZ ;  /* 0x000000052b2b7210 */ /* 0x080fe40007fbe0ff */
[----:B------:R-:W-:Y:S02]  /*58c0*/  IADD3 R0, P4, R42, R5, RZ ;  /* 0x000000052a007210 */ /* 0x000fe40007f9e0ff */
[----:B------:R-:W-:-:S05]  /*58d0*/  SHF.R.S32.HI R5, RZ, 0x1f, R5 ;  /* 0x0000001fff057819 */ /* 0x000fca0000011405 */
        /* <DEDUP_REMOVED lines=26> */
[----:B------:R2:W3:Y:S04]  /*5a80*/  LDG.E.64 R4, desc[UR6][R12.64] ;  /* 0x000000060c047981 */ /* 0x0004e8000c1e1b00 */
[----:B------:R-:W4:Y:S01]  /*5a90*/  LDG.E.64 R6, desc[UR6][R6.64] ;  /* 0x0000000606067981 */ /* 0x000f22000c1e1b00 */
[----:B-----5:R-:W-:Y:S01]  /*5aa0*/  LOP3.LUT R16, R8, 0xffff0000, RZ, 0xc0, !PT ;  /* 0xffff000008107812 */ /* 0x020fe200078ec0ff */
[C---:B------:R-:W-:Y:S01]  /*5ab0*/  IMAD.U32 R15, R10.reuse, 0x10000, RZ ;  /* 0x000100000a0f7824 */ /* 0x040fe200078e00ff */
[C---:B------:R-:W-:Y:S02]  /*5ac0*/  SHF.L.U32 R14, R11.reuse, 0x10, RZ ;  /* 0x000000100b0e7819 */ /* 0x040fe400000006ff */
[----:B------:R-:W-:Y:S02]  /*5ad0*/  LOP3.LUT R11, R11, 0xffff0000, RZ, 0xc0, !PT ;  /* 0xffff00000b0b7812 */ /* 0x000fe400078ec0ff */
[----:B------:R-:W-:-:S02]  /*5ae0*/  LOP3.LUT R21, R10, 0xffff0000, RZ, 0xc0, !PT ;  /* 0xffff00000a157812 */ /* 0x000fc400078ec0ff */
[C---:B--2---:R-:W-:Y:S01]  /*5af0*/  SHF.L.U32 R12, R9.reuse, 0x10, RZ ;  /* 0x00000010090c7819 */ /* 0x044fe200000006ff */
[----:B------:R-:W-:Y:S01]  /*5b00*/  IMAD.U32 R13, R8, 0x10000, RZ ;  /* 0x00010000080d7824 */ /* 0x000fe200078e00ff */
[----:B------:R-:W-:Y:S02]  /*5b10*/  LOP3.LUT R9, R9, 0xffff0000, RZ, 0xc0, !PT ;  /* 0xffff000009097812 */ /* 0x000fe400078ec0ff */
[----:B---3--:R-:W-:Y:S02]  /*5b20*/  LOP3.LUT R8, R4, 0xffff0000, RZ, 0xc0, !PT ;  /* 0xffff000004087812 */ /* 0x008fe400078ec0ff */
[C---:B------:R-:W-:Y:S01]  /*5b30*/  LOP3.LUT R17, R5.reuse, 0xffff0000, RZ, 0xc0, !PT ;  /* 0xffff000005117812 */ /* 0x040fe200078ec0ff */
[----:B------:R-:W-:Y:S01]  /*5b40*/  IMAD.U32 R5, R5, 0x10000, RZ ;  /* 0x0001000005057824 */ /* 0x000fe200078e00ff */
[----:B----4-:R-:W-:Y:S01]  /*5b50*/  LOP3.LUT R19, R6, 0xffff0000, RZ, 0xc0, !PT ;  /* 0xffff000006137812 */ /* 0x010fe200078ec0ff */
[-C--:B------:R-:W-:Y:S01]  /*5b60*/  FMUL.FTZ R10, R9, R8.reuse ;  /* 0x00000008090a7220 */ /* 0x080fe20000410000 */
[----:B------:R-:W-:Y:S01]  /*5b70*/  FMUL.FTZ R22, R12, R8 ;  /* 0x000000080c167220 */ /* 0x000fe20000410000 */
[----:B------:R-:W-:Y:S01]  /*5b80*/  LOP3.LUT R18, R7, 0xffff0000, RZ, 0xc0, !PT ;  /* 0xffff000007127812 */ /* 0x000fe200078ec0ff */
[-C--:B------:R-:W-:Y:S01]  /*5b90*/  FMUL.FTZ R8, R11, R17.reuse ;  /* 0x000000110b087220 */ /* 0x080fe20000410000 */
[----:B------:R-:W-:Y:S01]  /*5ba0*/  FMUL.FTZ R17, R14, R17 ;  /* 0x000000110e117220 */ /* 0x000fe20000410000 */
[----:B------:R-:W-:Y:S01]  /*5bb0*/  SHF.L.U32 R4, R4, 0x10, RZ ;  /* 0x0000001004047819 */ /* 0x000fe200000006ff */
[----:B------:R-:W-:Y:S01]  /*5bc0*/  FFMA.FTZ R22, R9, R19, R22 ;  /* 0x0000001309167223 */ /* 0x000fe20000010016 */
[----:B------:R-:W-:-:S02]  /*5bd0*/  IMAD.U32 R9, R7, 0x10000, RZ ;  /* 0x0001000007097824 */ /* 0x000fc400078e00ff */
[----:B------:R-:W-:Y:S01]  /*5be0*/  FFMA.FTZ R17, R11, R18, R17 ;  /* 0x000000120b117223 */ /* 0x000fe20000010011 */
[----:B------:R-:W-:Y:S01]  /*5bf0*/  SHF.L.U32 R6, R6, 0x10, RZ ;  /* 0x0000001006067819 */ /* 0x000fe200000006ff */
[-C--:B------:R-:W-:Y:S01]  /*5c00*/  FMUL.FTZ R7, R16, R4.reuse ;  /* 0x0000000410077220 */ /* 0x080fe20000410000 */
[----:B------:R-:W-:Y:S01]  /*5c10*/  FMUL.FTZ R11, R13, R4 ;  /* 0x000000040d0b7220 */ /* 0x000fe20000410000 */
[-C--:B------:R-:W-:Y:S01]  /*5c20*/  FMUL.FTZ R4, R21, R5.reuse ;  /* 0x0000000515047220 */ /* 0x080fe20000410000 */
[----:B------:R-:W-:Y:S01]  /*5c30*/  FMUL.FTZ R5, R15, R5 ;  /* 0x000000050f057220 */ /* 0x000fe20000410000 */
[----:B------:R-:W-:Y:S01]  /*5c40*/  FFMA.FTZ R10, R12, R19, -R10 ;  /* 0x000000130c0a7223 */ /* 0x000fe2000001080a */
[----:B------:R-:W-:Y:S01]  /*5c50*/  FFMA.FTZ R8, R14, R18, -R8 ;  /* 0x000000120e087223 */ /* 0x000fe20000010808 */
[-C--:B------:R-:W-:Y:S01]  /*5c60*/  FFMA.FTZ R7, R13, R6.reuse, -R7 ;  /* 0x000000060d077223 */ /* 0x080fe20000010807 */
[----:B------:R-:W-:Y:S01]  /*5c70*/  FFMA.FTZ R11, R16, R6, R11 ;  /* 0x00000006100b7223 */ /* 0x000fe2000001000b */
[-C--:B------:R-:W-:Y:S01]  /*5c80*/  FFMA.FTZ R4, R15, R9.reuse, -R4 ;  /* 0x000000090f047223 */ /* 0x080fe20000010804 */
        /* <DEDUP_REMOVED lines=9> */
.L_x_4153:
[----:B------:R-:W-:Y:S05]  /*5d20*/  BSYNC B0 ;  /* 0x0000000000007941 */ /* 0x000fea0003800000 */
.L_x_4152:
[----:B-----5:R2:W-:Y:S04]  /*5d30*/  STS.64 [R121], R8 ;  /* 0x0000000879007388 */ /* 0x0205e80000000a00 */
[----:B------:R2:W-:Y:S02]  /*5d40*/  STS.64 [R121+0x8], R10 ;  /* 0x0000080a79007388 */ /* 0x0005e40000000a00 */
.L_x_4151:
[----:B------:R-:W-:Y:S05]  /*5d50*/  BSYNC B1 ;  /* 0x0000000000017941 */ /* 0x000fea0003800000 */
.L_x_4150:
        /* <DEDUP_REMOVED lines=19> */
[----:B---34-:R-:W-:Y:S02]  /*5e90*/  IADD3 R6, P1, R0, UR10, RZ ;  /* 0x0000000a00067c10 */ /* 0x018fe4000ff3e0ff */
[C---:B------:R-:W-:Y:S02]  /*5ea0*/  IADD3.X R5, R3.reuse, UR9, RZ, P0, !PT ;  /* 0x0000000903057c10 */ /* 0x040fe400087fe4ff */
[----:B------:R-:W-:-:S04]  /*5eb0*/  IADD3.X R7, R3, UR11, RZ, P1, !PT ;  /* 0x0000000b03077c10 */ /* 0x000fc80008ffe4ff */
[----:B------:R-:W3:Y:S04]  /*5ec0*/  LDG.E.64 R4, desc[UR6][R4.64] ;  /* 0x0000000604047981 */ /* 0x000ee8000c1e1b00 */
[----:B------:R-:W4:Y:S01]  /*5ed0*/  LDG.E.64 R6, desc[UR6][R6.64] ;  /* 0x0000000606067981 */ /* 0x000f22000c1e1b00 */
[C---:B-----5:R-:W-:Y:S01]  /*5ee0*/  LOP3.LUT R0, R33.reuse, 0xffff0000, RZ, 0xc0, !PT ;  /* 0xffff000021007812 */ /* 0x060fe200078ec0ff */
[----:B------:R-:W-:Y:S01]  /*5ef0*/  IMAD.U32 R3, R33, 0x10000, RZ ;  /* 0x0001000021037824 */ /* 0x000fe200078e00ff */
[----:B------:R-:W-:Y:S01]  /*5f00*/  SHF.L.U32 R9, R32, 0x10, RZ ;  /* 0x0000001020097819 */ /* 0x000fe200000006ff */
[----:B------:R-:W-:Y:S01]  /*5f10*/  IMAD.U32 R12, R35, 0x10000, RZ ;  /* 0x00010000230c7824 */ /* 0x000fe200078e00ff */
[----:B------:R-:W-:Y:S02]  /*5f20*/  SHF.L.U32 R13, R34, 0x10, RZ ;  /* 0x00000010220d7819 */ /* 0x000fe400000006ff */
[----:B------:R-:W-:-:S02]  /*5f30*/  LOP3.LUT R32, R32, 0xffff0000, RZ, 0xc0, !PT ;  /* 0xffff000020207812 */ /* 0x000fc400078ec0ff */
        /* <DEDUP_REMOVED lines=10> */
[----:B------:R-:W-:Y:S01]  /*5fe0*/  LOP3.LUT R16, R7, 0xffff0000, RZ, 0xc0, !PT ;  /* 0xffff000007107812 */ /* 0x000fe200078ec0ff */
[-C--:B------:R-:W-:Y:S01]  /*5ff0*/  FFMA.FTZ R14, R3, R17.reuse, -R14 ;  /* 0x00000011030e7223 */ /* 0x080fe2000001080e */
[----:B------:R-:W-:Y:S01]  /*6000*/  FFMA.FTZ R18, R0, R17, R18 ;  /* 0x0000001100127223 */ /* 0x000fe20000010012 */
[----:B------:R-:W-:Y:S01]  /*6010*/  SHF.L.U32 R7, R7, 0x10, RZ ;  /* 0x0000001007077819 */ /* 0x000fe200000006ff */
[----:B------:R-:W-:Y:S01]  /*6020*/  FMUL.FTZ R0, R32, R4 ;  /* 0x0000000420007220 */ /* 0x000fe20000410000 */
[----:B------:R-:W-:Y:S01]  /*6030*/  FMUL.FTZ R3, R34, R5 ;  /* 0x0000000522037220 */ /* 0x000fe20000410000 */
[----:B------:R-:W-:-:S02]  /*6040*/  IMAD.U32 R6, R6, 0x10000, RZ ;  /* 0x0001000006067824 */ /* 0x000fc400078e00ff */
[----:B------:R-:W-:Y:S01]  /*6050*/  FMUL.FTZ R4, R9, R4 ;  /* 0x0000000409047220 */ /* 0x000fe20000410000 */
        /* <DEDUP_REMOVED lines=10> */
[----:B------:R-:W-:Y:S01]  /*6100*/  F2FP.BF16.F32.PACK_AB R14, R18, R14 ;  /* 0x0000000e120e723e */ /* 0x000fe200000010ff */
[----:B------:R-:W-:Y:S01]  /*6110*/  IMAD.MOV.U32 R32, RZ, RZ, R0 ;  /* 0x000000ffff207224 */ /* 0x000fe200078e0000 */
[----:B------:R-:W-:Y:S01]  /*6120*/  F2FP.BF16.F32.PACK_AB R10, R15, R10 ;  /* 0x0000000a0f0a723e */ /* 0x000fe200000010ff */
[----:B------:R-:W-:Y:S01]  /*6130*/  IMAD.MOV.U32 R34, RZ, RZ, R3 ;  /* 0x000000ffff227224 */ /* 0x000fe200078e0003 */
[----:B------:R-:W-:Y:S02]  /*6140*/  MOV R33, R14 ;  /* 0x0000000e00217202 */ /* 0x000fe40000000f00 */
[----:B------:R-:W-:Y:S02]  /*6150*/  MOV R35, R10 ;  /* 0x0000000a00237202 */ /* 0x000fe40000000f00 */
.L_x_4156:
[----:B------:R-:W-:Y:S05]  /*6160*/  BSYNC B0 ;  /* 0x0000000000007941 */ /* 0x000fea0003800000 */
.L_x_4155:
[----:B-----5:R1:W-:Y:S01]  /*6170*/  STS.128 [R121+0x800], R32 ;  /* 0x0008002079007388 */ /* 0x0203e20000000c00 */
[----:B------:R-:W-:Y:S05]  /*6180*/  BRA `(.L_x_4154) ;  /* 0x0000000c00d87947 */ /* 0x000fea0003800000 */
.L_x_4149:
        /* <DEDUP_REMOVED lines=20> */
[----:B---34-:R-:W-:Y:S02]  /*62d0*/  @P0 SHF.R.S32.HI R6, RZ, 0x1, R44 ;  /* 0x00000001ff060819 */ /* 0x018fe4000001142c */
[----:B------:R-:W-:-:S03]  /*62e0*/  @P0 IADD3 R8, -R5, RZ, RZ ;  /* 0x000000ff05080210 */ /* 0x000fc60007ffe1ff */
[----:B------:R-:W-:Y:S01]  /*62f0*/  @P0 IMAD.MOV R4, RZ, RZ, -R6 ;  /* 0x000000ffff040224 */ /* 0x000fe200078e0a06 */
[----:B------:R-:W-:Y:S02]  /*6300*/  IADD3 R9, P1, R8, R0, RZ ;  /* 0x0000000008097210 */ /* 0x000fe40007f3e0ff */
[----:B------:R-:W-:Y:S01]  /*6310*/  @P0 SHF.R.S32.HI R12, RZ, 0x1, R44 ;  /* 0x00000001ff0c0819 */ /* 0x000fe2000001142c */
[----:B------:R-:W-:Y:S01]  /*6320*/  IMAD.WIDE R4, R4, 0x2, R10 ;  /* 0x0000000204047825 */ /* 0x000fe200078e020a */
[----:B------:R-:W-:Y:S02]  /*6330*/  LEA.HI.X.SX32 R8, R8, R22, 0x1, P1 ;  /* 0x0000001608087211 */ /* 0x000fe400008f0eff */
[C---:B--2---:R-:W-:Y:S01]  /*6340*/  LEA R10, P1, R9.reuse, UR8, 0x1 ;  /* 0x00000008090a7c11 */ /* 0x044fe2000f8208ff */
[----:B------:R-:W-:Y:S01]  /*6350*/  IMAD.MOV.U32 R13, RZ, RZ, RZ ;  /* 0x000000ffff0d7224 */ /* 0x000fe200078e00ff */
[----:B------:R-:W-:Y:S01]  /*6360*/  @P0 IADD3 R13, -R12, RZ, RZ ;  /* 0x000000ff0c0d0210 */ /* 0x000fe20007ffe1ff */
[----:B------:R-:W2:Y:S01]  /*6370*/  LDG.E.128 R4, desc[UR6][R4.64] ;  /* 0x0000000604047981 */ /* 0x000ea2000c1e1d00 */
[----:B------:R-:W-:Y:S01]  /*6380*/  LEA.HI.X R11, R9, UR9, R8, 0x1, P1 ;  /* 0x00000009090b7c11 */ /* 0x000fe200088f0c08 */
[----:B------:R-:W-:Y:S01]  /*6390*/  ULDC.64 UR8, c[0x0][0x358] ;  /* 0x0000d60000087ab9 */ /* 0x000fe20000000a00 */
[----:B------:R-:W-:-:S04]  /*63a0*/  IADD3 R12, P1, R13, R0, RZ ;  /* 0x000000000d0c7210 */ /* 0x000fc80007f3e0ff */
[----:B------:R-:W3:Y:S01]  /*63b0*/  LDG.E.128 R8, desc[UR6][R10.64] ;  /* 0x000000060a087981 */ /* 0x000ee2000c1e1d00 */
        /* <DEDUP_REMOVED lines=9> */
[----:B------:R-:W-:Y:S02]  /*6450*/  LOP3.LUT R17, R19, 0xffff0000, RZ, 0xc0, !PT ;  /* 0xffff000013117812 */ /* 0x000fe400078ec0ff */
[C---:B------:R-:W-:Y:S02]  /*6460*/  SHF.L.U32 R25, R18.reuse, 0x10, RZ ;  /* 0x0000001012197819 */ /* 0x040fe400000006ff */
        /* <DEDUP_REMOVED lines=57> */
.L_x_4160:
[----:B------:R-:W-:Y:S05]  /*6800*/  BSYNC B0 ;  /* 0x0000000000007941 */ /* 0x000fea0003800000 */
.L_x_4159:
[----:B-----5:R1:W-:Y:S04]  /*6810*/  STS.64 [R121], R16 ;  /* 0x0000001079007388 */ /* 0x0203e80000000a00 */
[----:B------:R1:W-:Y:S02]  /*6820*/  STS.64 [R121+0x8], R18 ;  /* 0x0000081279007388 */ /* 0x0003e40000000a00 */
.L_x_4158:
[----:B------:R-:W-:Y:S05]  /*6830*/  BSYNC B1 ;  /* 0x0000000000017941 */ /* 0x000fea0003800000 */
.L_x_4157:
        /* <DEDUP_REMOVED lines=21> */
[C---:B------:R-:W-:Y:S01]  /*6990*/  IADD3 R9, P1, R10.reuse, R0, RZ ;  /* 0x000000000a097210 */ /* 0x040fe20007f3e0ff */
[----:B------:R-:W-:Y:S01]  /*69a0*/  IMAD.WIDE R12, R41, 0x2, R32 ;  /* 0x00000002290c7825 */ /* 0x000fe200078e0220 */
[----:B------:R-:W-:Y:S02]  /*69b0*/  @P0 SHF.R.S32.HI R44, RZ, 0x1, R44 ;  /* 0x00000001ff2c0819 */ /* 0x000fe4000001142c */
[----:B------:R-:W-:Y:S02]  /*69c0*/  LEA.HI.X.SX32 R10, R10, R3, 0x1, P1 ;  /* 0x000000030a0a7211 */ /* 0x000fe400008f0eff */
[C---:B-1----:R-:W-:Y:S01]  /*69d0*/  LEA R16, P1, R9.reuse, UR8, 0x1 ;  /* 0x0000000809107c11 */ /* 0x042fe2000f8208ff */
[----:B------:R-:W2:Y:S03]  /*69e0*/  LDG.E.128 R12, desc[UR6][R12.64] ;  /* 0x000000060c0c7981 */ /* 0x000ea6000c1e1d00 */
        /* <DEDUP_REMOVED lines=9> */
[----:B------:R-:W3:Y:S01]  /*6a80*/  LDG.E.128 R20, desc[UR6][R20.64] ;  /* 0x0000000614147981 */ /* 0x000ee2000c1e1d00 */
        /* <DEDUP_REMOVED lines=15> */
[C---:B----4-:R-:W-:Y:S01]  /*6b80*/  SHF.L.U32 R14, R17.reuse, 0x10, RZ ;  /* 0x00000010110e7819 */ /* 0x050fe200000006ff */
[----:B---3--:R-:W-:Y:S01]  /*6b90*/  IMAD.U32 R32, R18, 0x10000, RZ ;  /* 0x0001000012207824 */ /* 0x008fe200078e00ff */
        /* <DEDUP_REMOVED lines=47> */
.L_x_4162:
[----:B------:R-:W-:Y:S05]  /*6e90*/  BSYNC B0 ;  /* 0x0000000000007941 */ /* 0x000fea0003800000 */
.L_x_4161:
[----:B-----5:R4:W-:Y:S01]  /*6ea0*/  STS.128 [R121+0x800], R4 ;  /* 0x0008000479007388 */ /* 0x0209e20000000c00 */
[----:B------:R-:W-:Y:S05]  /*6eb0*/  BRA `(.L_x_4154) ;  /* 0x00000000008c7947 */ /* 0x000fea0003800000 */
.L_x_4148:
        /* <DEDUP_REMOVED lines=20> */
.L_x_4164:
[----:B------:R-:W-:Y:S05]  /*7000*/  BSYNC B0 ;  /* 0x0000000000007941 */ /* 0x000fea0003800000 */
.L_x_4163:
        /* <DEDUP_REMOVED lines=14> */
.L_x_4154:
[----:B------:R-:W-:Y:S05]  /*70f0*/  BSYNC B2 ;  /* 0x0000000000027941 */ /* 0x000fea0003800000 */
.L_x_4147:
[----:B------:R-:W1:Y:S01]  /*7100*/  S2R R68, SR_TID.X ;  /* 0x0000000000447919 */ /* 0x000e620000002100 */
[----:B------:R-:W-:Y:S01]  /*7110*/  VIADD R120, R30, 0xffffffff ;  /* 0xffffffff1e787836 */ /* 0x000fe20000000000 */
[--C-:B---34-:R-:W-:Y:S01]  /*7120*/  SHF.R.S32.HI R6, RZ, 0x1, R36.reuse ;  /* 0x00000001ff067819 */ /* 0x118fe20000011424 */
[----:B------:R-:W-:Y:S01]  /*7130*/  ULDC.64 UR12, c[0x0][0x218] ;  /* 0x00008600000c7ab9 */ /* 0x000fe20000000a00 */
[----:B------:R-:W-:Y:S01]  /*7140*/  SHF.R.S32.HI R3, RZ, 0x1f, R36 ;  /* 0x0000001fff037819 */ /* 0x000fe20000011424 */
[----:B------:R-:W-:Y:S01]  /*7150*/  IMAD.SHL.U32 R0, R120, 0x80, RZ ;  /* 0x0000008078007824 */ /* 0x000fe200078e00ff */
[----:B------:R-:W-:Y:S01]  /*7160*/  LOP3.LUT R69, R36, 0x7fffffe, RZ, 0xc0, !PT ;  /* 0x07fffffe24457812 */ /* 0x000fe200078ec0ff */
[----:B------:R-:W-:Y:S01]  /*7170*/  BSSY B0, `(.L_x_4165) ;  /* 0x000003a000007945 */ /* 0x000fe20003800000 */
[----:B------:R-:W-:Y:S01]  /*7180*/  LEA.HI R3, R3, R6, RZ, 0x2 ;  /* 0x0000000603037211 */ /* 0x000fe200078f10ff */
[----:B------:R-:W-:Y:S01]  /*7190*/  IMAD.IADD R7, R31, 0x1, -R0 ;  /* 0x000000011f077824 */ /* 0x000fe200078e0a00 */
[----:B------:R-:W-:-:S02]  /*71a0*/  LEA R119, P4, R78, UR12, 0x1 ;  /* 0x0000000c4e777c11 */ /* 0x000fc4000f8808ff */
[----:B------:R-:W-:Y:S02]  /*71b0*/  LOP3.LUT R3, R3, 0xfffffffc, RZ, 0xc0, !PT ;  /* 0xfffffffc03037812 */ /* 0x000fe400078ec0ff */
[-C--:B------:R-:W-:Y:S02]  /*71c0*/  ISETP.GE.AND P0, PT, R82, R7.reuse, PT ;  /* 0x000000075200720c */ /* 0x080fe40003f06270 */
[-C--:B------:R-:W-:Y:S01]  /*71d0*/  ISETP.GE.AND P6, PT, R8, R7.reuse, PT ;  /* 0x000000070800720c */ /* 0x080fe20003fc6270 */
[----:B------:R-:W-:Y:S01]  /*71e0*/  IMAD.IADD R3, R6, 0x1, -R3 ;  /* 0x0000000106037824 */ /* 0x000fe200078e0a03 */
[-C--:B------:R-:W-:Y:S02]  /*71f0*/  ISETP.GE.AND P1, PT, R8, R7.reuse, PT ;  /* 0x000000070800720c */ /* 0x080fe40003f26270 */
[----:B------:R-:W-:Y:S01]  /*7200*/  ISETP.GE.AND P3, PT, R82, R7, PT ;  /* 0x000000075200720c */ /* 0x000fe20003f66270 */
[----:B--2---:R-:W-:Y:S01]  /*7210*/  IMAD.SHL.U32 R12, R3, 0x40, RZ ;  /* 0x00000040030c7824 */ /* 0x004fe200078e00ff */
[----:B------:R-:W-:-:S04]  /*7220*/  LEA.HI.X R118, R78, UR13, R81, 0x1, P4 ;  /* 0x0000000d4e767c11 */ /* 0x000fc8000a0f0c51 */
[----:B------:R-:W-:Y:S02]  /*7230*/  LOP3.LUT R12, R12, 0xc0, RZ, 0xc0, !PT ;  /* 0x000000c00c0c7812 */ /* 0x000fe400078ec0ff */
[----:B-1----:R-:W-:-:S04]  /*7240*/  SHF.R.S32.HI R73, RZ, 0x1f, R68 ;  /* 0x0000001fff497819 */ /* 0x002fc80000011444 */
[CC--:B------:R-:W-:Y:S02]  /*7250*/  LEA.HI R70, R73.reuse, R68.reuse, RZ, 0x4 ;  /* 0x0000004449467211 */ /* 0x0c0fe400078f20ff */
[----:B------:R-:W-:Y:S02]  /*7260*/  LEA.HI R5, R73, R68, RZ, 0x3 ;  /* 0x0000004449057211 */ /* 0x000fe400078f18ff */
[----:B------:R-:W-:Y:S02]  /*7270*/  SHF.R.S32.HI R9, RZ, 0x4, R70 ;  /* 0x00000004ff097819 */ /* 0x000fe40000011446 */
[----:B------:R-:W-:Y:S02]  /*7280*/  LOP3.LUT R70, R70, 0xfffffff0, RZ, 0xc0, !PT ;  /* 0xfffffff046467812 */ /* 0x000fe400078ec0ff */
[----:B-----5:R-:W-:Y:S02]  /*7290*/  LOP3.LUT R10, R5, 0xfffffff8, RZ, 0xc0, !PT ;  /* 0xfffffff8050a7812 */ /* 0x020fe400078ec0ff */
[----:B------:R-:W-:Y:S01]  /*72a0*/  SHF.R.S32.HI R11, RZ, 0x3, R5 ;  /* 0x00000003ff0b7819 */ /* 0x000fe20000011405 */
[C---:B------:R-:W-:Y:S01]  /*72b0*/  IMAD.IADD R70, R68.reuse, 0x1, -R70 ;  /* 0x0000000144467824 */ /* 0x040fe200078e0a46 */
[----:B------:R-:W-:Y:S01]  /*72c0*/  LEA.HI R4, R9, R9, RZ, 0x1 ;  /* 0x0000000909047211 */ /* 0x000fe200078f08ff */
[----:B------:R-:W-:Y:S01]  /*72d0*/  IMAD.IADD R10, R68, 0x1, -R10 ;  /* 0x00000001440a7824 */ /* 0x000fe200078e0a0a */
[----:B------:R-:W-:Y:S01]  /*72e0*/  LEA.HI R5, R5, R11, RZ, 0x1 ;  /* 0x0000000b05057211 */ /* 0x000fe200078f08ff */
[----:B------:R-:W-:Y:S01]  /*72f0*/  IMAD.IADD R69, R70, 0x1, -R69 ;  /* 0x0000000146457824 */ /* 0x000fe200078e0a45 */
[----:B------:R-:W-:-:S02]  /*7300*/  LOP3.LUT R4, R4, 0xfffffffe, RZ, 0xc0, !PT ;  /* 0xfffffffe04047812 */ /* 0x000fc400078ec0ff */
[----:B------:R-:W-:Y:S02]  /*7310*/  SHF.R.S32.HI R8, RZ, 0x1f, R70 ;  /* 0x0000001fff087819 */ /* 0x000fe40000011446 */
[----:B------:R-:W-:Y:S01]  /*7320*/  LEA.HI R6, R10, R10, RZ, 0x1 ;  /* 0x0000000a0a067211 */ /* 0x000fe200078f08ff */
[----:B------:R-:W-:Y:S01]  /*7330*/  IMAD.IADD R9, R9, 0x1, -R4 ;  /* 0x0000000109097824 */ /* 0x000fe200078e0a04 */
[----:B------:R-:W-:Y:S02]  /*7340*/  LOP3.LUT R5, R5, 0xfffffffe, RZ, 0xc0, !PT ;  /* 0xfffffffe05057812 */ /* 0x000fe400078ec0ff */
[----:B------:R-:W-:Y:S01]  /*7350*/  LEA.HI R70, R8, R70, RZ, 0x3 ;  /* 0x0000004608467211 */ /* 0x000fe200078f18ff */
[----:B------:R-:W-:Y:S01]  /*7360*/  VIADD R8, R82, 0x40 ;  /* 0x0000004052087836 */ /* 0x000fe20000000000 */
[----:B------:R-:W-:Y:S01]  /*7370*/  LOP3.LUT R4, R6, 0xfffffffe, RZ, 0xc0, !PT ;  /* 0xfffffffe06047812 */ /* 0x000fe200078ec0ff */
[----:B------:R-:W-:Y:S01]  /*7380*/  VIADD R82, R82, 0x60 ;  /* 0x0000006052527836 */ /* 0x000fe20000000000 */
[----:B------:R-:W-:Y:S01]  /*7390*/  SHF.R.S32.HI R6, RZ, 0x1, R6 ;  /* 0x00000001ff067819 */ /* 0x000fe20000011406 */
[----:B------:R-:W-:Y:S01]  /*73a0*/  IMAD.IADD R11, R11, 0x1, -R5 ;  /* 0x000000010b0b7824 */ /* 0x000fe200078e0a05 */
[----:B------:R-:W-:Y:S01]  /*73b0*/  LEA.HI R73, R73, R68, RZ, 0x5 ;  /* 0x0000004449497211 */ /* 0x000fe200078f28ff */
[----:B------:R-:W-:Y:S01]  /*73c0*/  IMAD.IADD R10, R10, 0x1, -R4 ;  /* 0x000000010a0a7824 */ /* 0x000fe200078e0a04 */
[-C--:B------:R-:W-:Y:S01]  /*73d0*/  ISETP.GE.AND P5, PT, R8, R7.reuse, PT ;  /* 0x000000070800720c */ /* 0x080fe20003fa6270 */
[----:B------:R-:W-:Y:S01]  /*73e0*/  IMAD.SHL.U32 R70, R70, 0x20, RZ ;  /* 0x0000002046467824 */ /* 0x000fe200078e00ff */
        /* <DEDUP_REMOVED lines=18> */
.L_x_4166:
[----:B------:R-:W-:Y:S05]  /*7510*/  BSYNC B0 ;  /* 0x0000000000007941 */ /* 0x000fea0003800000 */
.L_x_4165:
        /* <DEDUP_REMOVED lines=12> */
.L_x_4168:
[----:B------:R-:W-:Y:S05]  /*75e0*/  BSYNC B0 ;  /* 0x0000000000007941 */ /* 0x000fea0003800000 */
.L_x_4167:
        /* <DEDUP_REMOVED lines=13> */
.L_x_4170:
[----:B------:R-:W-:Y:S05]  /*76c0*/  BSYNC B0 ;  /* 0x0000000000007941 */ /* 0x000fea0003800000 */
.L_x_4169:
        /* <DEDUP_REMOVED lines=16> */
.L_x_4172:
[----:B------:R-:W-:Y:S05]  /*77d0*/  BSYNC B0 ;  /* 0x0000000000007941 */ /* 0x000fea0003800000 */
.L_x_4171:
[----:B------:R-:W0:Y:S01]  /*77e0*/  LDGDEPBAR ;  /* 0x00000000000079af */ /* 0x000e220000000000 */
[----:B------:R-:W-:Y:S01]  /*77f0*/  LOP3.LUT R13, R13, 0xc0, RZ, 0xc0, !PT ;  /* 0x000000c00d0d7812 */ /* 0x000fe200078ec0ff */
[----:B------:R-:W-:Y:S01]  /*7800*/  IMAD R10, R9, 0x8, R10 ;  /* 0x00000008090a7824 */ /* 0x000fe200078e020a */
[----:B------:R-:W-:Y:S01]  /*7810*/  LOP3.LUT R70, R70, 0xffffff00, RZ, 0xc0, !PT ;  /* 0xffffff0046467812 */ /* 0x000fe200078ec0ff */
[----:B------:R-:W-:Y:S01]  /*7820*/  ULDC.64 UR10, c[0x0][0x220] ;  /* 0x00008800000a7ab9 */ /* 0x000fe20000000a00 */
[----:B------:R-:W-:Y:S01]  /*7830*/  LOP3.LUT R11, R13, 0x8, R11, 0xf8, !PT ;  /* 0x000000080d0b7812 */ /* 0x000fe200078ef80b */
[----:B------:R-:W-:Y:S01]  /*7840*/  BSSY B0, `(.L_x_4173) ;  /* 0x0000022000007945 */ /* 0x000fe20003800000 */
[----:B------:R-:W-:Y:S01]  /*7850*/  LOP3.LUT R14, R12, 0x8, R14, 0xf8, !PT ;  /* 0x000000080c0e7812 */ /* 0x000fe200078ef80e */
[----:B--2-4-:R-:W-:Y:S01]  /*7860*/  IMAD R4, R72, 0x200, R70 ;  /* 0x0000020048047824 */ /* 0x014fe200078e0246 */
        /* <DEDUP_REMOVED lines=31> */
.L_x_4174:
[----:B------:R-:W-:Y:S05]  /*7a60*/  BSYNC B0 ;  /* 0x0000000000007941 */ /* 0x000fea0003800000 */
.L_x_4173:
        /* <DEDUP_REMOVED lines=13> */
.L_x_4176:
[----:B------:R-:W-:Y:S05]  /*7b40*/  BSYNC B0 ;  /* 0x0000000000007941 */ /* 0x000fea0003800000 */
.L_x_4175:
        /* <DEDUP_REMOVED lines=14> */
.L_x_4178:
[----:B------:R-:W-:Y:S05]  /*7c30*/  BSYNC B0 ;  /* 0x0000000000007941 */ /* 0x000fea0003800000 */
.L_x_4177:
        /* <DEDUP_REMOVED lines=17> */
.L_x_4180:
[----:B------:R-:W-:Y:S05]  /*7d50*/  BSYNC B0 ;  /* 0x0000000000007941 */ /* 0x000fea0003800000 */
.L_x_4179:
[----:B------:R-:W-:Y:S01]  /*7d60*/  LDSM.16.M88.4 R52, [R108] ;  /* 0x000000006c34783b */ /* 0x000fe20000000200 */
[----:B------:R-:W-:Y:S01]  /*7d70*/  LOP3.LUT P0, RZ, R6, 0x2, RZ, 0xc0, !PT ;  /* 0x0000000206ff7812 */ /* 0x000fe2000780c0ff */
[C---:B-1----:R-:W-:Y:S01]  /*7d80*/  VIADD R4, R106.reuse, 0x1000 ;  /* 0x000010006a047836 */ /* 0x042fe20000000000 */
[----:B------:R-:W-:Y:S01]  /*7d90*/  LOP3.LUT P1, RZ, R3, 0x2, RZ, 0xc0, !PT ;  /* 0x0000000203ff7812 */ /* 0x000fe2000782c0ff */
[----:B------:R-:W1:Y:S01]  /*7da0*/  LDSM.16.M88.4 R12, [R106+0x1000] ;  /* 0x001000006a0c783b */ /* 0x000e620000000200 */
[----:B------:R-:W-:Y:S01]  /*7db0*/  IMAD.MOV.U32 R3, RZ, RZ, 0x20 ;  /* 0x00000020ff037424 */ /* 0x000fe200078e00ff */
[----:B------:R-:W-:Y:S01]  /*7dc0*/  ULDC.64 UR14, c[0x0][0x398] ;  /* 0x0000e600000e7ab9 */ /* 0x000fe20000000a00 */
[----:B------:R-:W-:Y:S01]  /*7dd0*/  VIADD R105, R106, 0x1020 ;  /* 0x000010206a697836 */ /* 0x000fe20000000000 */
[----:B------:R-:W5:Y:S01]  /*7de0*/  LDSM.16.M88.4 R20, [R106+0x1400] ;  /* 0x001400006a14783b */ /* 0x000f620000000200 */
[----:B------:R-:W-:Y:S01]  /*7df0*/  IMAD R2, R2, 0x4, R72 ;  /* 0x0000000402027824 */ /* 0x000fe200078e0248 */
[----:B------:R-:W-:Y:S01]  /*7e00*/  SEL R3, R3, 0xffffffe0, !P1 ;  /* 0xffffffe003037807 */ /* 0x000fe20004800000 */
[----:B------:R-:W-:Y:S01]  /*7e10*/  IMAD.SHL.U32 R123, R68, 0x2, RZ ;  /* 0x00000002447b7824 */ /* 0x000fe200078e00ff */
[----:B------:R-:W-:Y:S01]  /*7e20*/  LDSM.16.M88.4 R56, [R106+0x1800] ;  /* 0x001800006a38783b */ /* 0x000fe20000000200 */
[----:B------:R-:W-:-:S02]  /*7e30*/  IMAD R69, R69, 0x20, R70 ;  /* 0x0000002045457824 */ /* 0x000fc400078e0246 */
[----:B------:R-:W-:Y:S01]  /*7e40*/  IMAD.IADD R107, R108, 0x1, R3 ;  /* 0x000000016c6b7824 */ /* 0x000fe200078e0203 */
[----:B------:R-:W-:Y:S01]  /*7e50*/  LDSM.16.M88.4 R44, [R106+0x1c00] ;  /* 0x001c00006a2c783b */ /* 0x000fe20000000200 */
[----:B------:R-:W-:Y:S01]  /*7e60*/  @P0 VIADD R105, R4, 0xffffffe0 ;  /* 0xffffffe004690836 */ /* 0x000fe20000000000 */
[----:B------:R-:W-:Y:S02]  /*7e70*/  LOP3.LUT R123, R123, 0x6, RZ, 0xc0, !PT ;  /* 0x000000067b7b7812 */ /* 0x000fe400078ec0ff */
[----:B------:R-:W-:Y:S01]  /*7e80*/  LDSM.16.M88.4 R8, [R107] ;  /* 0x000000006b08783b */ /* 0x000fe20000000200 */
[C---:B------:R-:W-:Y:S02]  /*7e90*/  VIADD R102, R105.reuse, 0x400 ;  /* 0x0000040069667836 */ /* 0x040fe40000000000 */
[C---:B------:R-:W-:Y:S01]  /*7ea0*/  VIADD R101, R105.reuse, 0x800 ;  /* 0x0000080069657836 */ /* 0x040fe20000000000 */
[----:B------:R-:W2:Y:S01]  /*7eb0*/  LDSM.16.M88.4 R24, [R105] ;  /* 0x000000006918783b */ /* 0x000ea20000000200 */
[----:B------:R-:W-:-:S02]  /*7ec0*/  VIADD R100, R105, 0xc00 ;  /* 0x00000c0069647836 */ /* 0x000fc40000000000 */
[C---:B------:R-:W-:Y:S01]  /*7ed0*/  VIADD R99, R105.reuse, 0x1000 ;  /* 0x0000100069637836 */ /* 0x040fe20000000000 */
[----:B------:R-:W3:Y:S01]  /*7ee0*/  LDSM.16.M88.4 R4, [R105+0x400] ;  /* 0x000400006904783b */ /* 0x000ee20000000200 */
[C---:B------:R-:W-:Y:S02]  /*7ef0*/  VIADD R98, R105.reuse, 0x1400 ;  /* 0x0000140069627836 */ /* 0x040fe40000000000 */
[C---:B------:R-:W-:Y:S01]  /*7f00*/  VIADD R97, R105.reuse, 0x1800 ;  /* 0x0000180069617836 */ /* 0x040fe20000000000 */
[----:B------:R-:W-:Y:S01]  /*7f10*/  LDSM.16.M88.4 R64, [R105+0xc00] ;  /* 0x000c00006940783b */ /* 0x000fe20000000200 */
[----:B------:R-:W-:-:S03]  /*7f20*/  VIADD R96, R105, 0x1c00 ;  /* 0x00001c0069607836 */ /* 0x000fc60000000000 */
[----:B------:R-:W4:Y:S04]  /*7f30*/  LDSM.16.M88.4 R36, [R106+0x2000] ;  /* 0x002000006a24783b */ /* 0x000f280000000200 */
[----:B------:R-:W-:Y:S01]  /*7f40*/  LDSM.16.M88.4 R60, [R106+0x2c00] ;  /* 0x002c00006a3c783b */ /* 0x000fe20000000200 */
[C---:B-1----:R-:W-:Y:S03]  /*7f50*/  HMMA.16816.F32.BF16 R16, R52.reuse, R12, RZ ;  /* 0x0000000c3410723c */ /* 0x042fe600000418ff */
[----:B------:R-:W1:Y:S04]  /*7f60*/  LDSM.16.M88.4 R48, [R105+0x1000] ;  /* 0x001000006930783b */ /* 0x000e680000000200 */
[----:B------:R-:W0:Y:S01]  /*7f70*/  LDGDEPBAR ;  /* 0x00000000000079af */ /* 0x000e220000000000 */
[C---:B-----5:R-:W-:Y:S06]  /*7f80*/  HMMA.16816.F32.BF16 R32, R52.reuse, R20, RZ ;  /* 0x000000143420723c */ /* 0x060fec00000418ff */
[C---:B------:R-:W-:Y:S06]  /*7f90*/  HMMA.16816.F32.BF16 R20, R52.reuse, R22, RZ ;  /* 0x000000163414723c */ /* 0x040fec00000418ff */
[----:B------:R-:W-:Y:S06]  /*7fa0*/  HMMA.16816.F32.BF16 R12, R52, R14, RZ ;  /* 0x0000000e340c723c */ /* 0x000fec00000418ff */
[C---:B--2---:R-:W-:Y:S06]  /*7fb0*/  HMMA.16816.F32.BF16 R16, R8.reuse, R24, R16 ;  /* 0x000000180810723c */ /* 0x044fec0000041810 */
[C---:B---3--:R-:W-:Y:S06]  /*7fc0*/  HMMA.16816.F32.BF16 R32, R8.reuse, R4, R32 ;  /* 0x000000040820723c */ /* 0x048fec0000041820 */
[----:B------:R-:W-:Y:S06]  /*7fd0*/  HMMA.16816.F32.BF16 R20, R8, R6, R20 ;  /* 0x000000060814723c */ /* 0x000fec0000041814 */
[C---:B------:R-:W-:Y:S06]  /*7fe0*/  HMMA.16816.F32.BF16 R4, R52.reuse, R56, RZ ;  /* 0x000000383404723c */ /* 0x040fec00000418ff */
        /* <DEDUP_REMOVED lines=10> */
[----:B------:R-:W-:Y:S01]  /*8090*/  HMMA.16816.F32.BF16 R12, R8, R26, R12 ;  /* 0x0000001a080c723c */ /* 0x000fe2000004180c */
[----:B------:R-:W2:Y:S01]  /*80a0*/  MUFU.TANH R74, R17 ;  /* 0x00000011004a7308 */ /* 0x000ea20000002400 */
[----:B------:R-:W-:Y:S01]  /*80b0*/  LDSM.16.M88.4 R24, [R106+0x2400] ;  /* 0x002400006a18783b */ /* 0x000fe20000000200 */
[----:B------:R-:W-:Y:S01]  /*80c0*/  FMUL.FTZ R20, R20, UR15 ;  /* 0x0000000f14147c20 */ /* 0x000fe20008410000 */
[----:B------:R-:W-:Y:S01]  /*80d0*/  FMUL.FTZ R21, R21, UR15 ;  /* 0x0000000f15157c20 */ /* 0x000fe20008410000 */
[----:B------:R-:W-:Y:S01]  /*80e0*/  FMUL.FTZ R22, R22, UR15 ;  /* 0x0000000f16167c20 */ /* 0x000fe20008410000 */
[----:B------:R-:W-:Y:S01]  /*80f0*/  FMUL.FTZ R23, R23, UR15 ;  /* 0x0000000f17177c20 */ /* 0x000fe20008410000 */
[C---:B----4-:R-:W-:Y:S02]  /*8100*/  HMMA.16816.F32.BF16 R40, R52.reuse, R36, RZ ;  /* 0x000000243428723c */ /* 0x050fe400000418ff */
[----:B------:R-:W-:Y:S04]  /*8110*/  MUFU.TANH R71, R18 ;  /* 0x0000001200477308 */ /* 0x000fe80000002400 */
[----:B------:R-:W-:Y:S04]  /*8120*/  HMMA.16816.F32.BF16 R36, R52, R38, RZ ;  /* 0x000000263424723c */ /* 0x000fe800000418ff */
[----:B------:R3:W4:Y:S07]  /*8130*/  MUFU.TANH R75, R19 ;  /* 0x00000013004b7308 */ /* 0x00072e0000002400 */
[----:B------:R-:W-:Y:S01]  /*8140*/  FMUL.FTZ R12, R12, UR15 ;  /* 0x0000000f0c0c7c20 */ /* 0x000fe20008410000 */
[----:B------:R-:W-:Y:S01]  /*8150*/  FMUL.FTZ R13, R13, UR15 ;  /* 0x0000000f0d0d7c20 */ /* 0x000fe20008410000 */
[----:B------:R-:W-:Y:S01]  /*8160*/  FMUL.FTZ R14, R14, UR15 ;  /* 0x0000000f0e0e7c20 */ /* 0x000fe20008410000 */
[----:B------:R-:W-:Y:S01]  /*8170*/  FMUL.FTZ R15, R15, UR15 ;  /* 0x0000000f0f0f7c20 */ /* 0x000fe20008410000 */
[----:B------:R-:W-:Y:S03]  /*8180*/  MUFU.TANH R76, R12 ;  /* 0x0000000c004c7308 */ /* 0x000fe60000002400 */
[C---:B-1----:R-:W-:Y:S01]  /*8190*/  HMMA.16816.F32.BF16 R40, R8.reuse, R48, R40 ;  /* 0x000000300828723c */ /* 0x042fe20000041828 */
[----:B---3--:R-:W1:Y:S04]  /*81a0*/  LDSM.16.M88.4 R16, [R105+0x800] ;  /* 0x000800006910783b */ /* 0x008e680000000200 */
[----:B------:R-:W3:Y:S01]  /*81b0*/  MUFU.TANH R77, R13 ;  /* 0x0000000d004d7308 */ /* 0x000ee20000002400 */
[----:B------:R-:W-:Y:S07]  /*81c0*/  HMMA.16816.F32.BF16 R36, R8, R50, R36 ;  /* 0x000000320824723c */ /* 0x000fee0000041824 */
[----:B------:R-:W-:Y:S08]  /*81d0*/  MUFU.TANH R82, R14 ;  /* 0x0000000e00527308 */ /* 0x000ff00000002400 */
[----:B------:R5:W3:Y:S03]  /*81e0*/  MUFU.TANH R83, R15 ;  /* 0x0000000f00537308 */ /* 0x000ae60000002400 */
[----:B------:R-:W-:Y:S01]  /*81f0*/  FMUL.FTZ R40, R40, UR15 ;  /* 0x0000000f28287c20 */ /* 0x000fe20008410000 */
[----:B------:R-:W-:-:S04]  /*8200*/  FMUL.FTZ R42, R42, UR15 ;  /* 0x0000000f2a2a7c20 */ /* 0x000fc80008410000 */
[----:B------:R-:W3:Y:S01]  /*8210*/  MUFU.TANH R90, R32 ;  /* 0x00000020005a7308 */ /* 0x000ee20000002400 */
[----:B------:R-:W-:Y:S01]  /*8220*/  FMUL.FTZ R39, R39, UR15 ;  /* 0x0000000f27277c20 */ /* 0x000fe20008410000 */
[----:B------:R-:W-:Y:S01]  /*8230*/  FMUL.FTZ R38, R38, UR15 ;  /* 0x0000000f26267c20 */ /* 0x000fe20008410000 */
[----:B------:R-:W-:Y:S01]  /*8240*/  FMUL.FTZ R36, R36, UR15 ;  /* 0x0000000f24247c20 */ /* 0x000fe20008410000 */
[----:B------:R-:W-:-:S04]  /*8250*/  FMUL.FTZ R37, R37, UR15 ;  /* 0x0000000f25257c20 */ /* 0x000fc80008410000 */
[----:B------:R-:W-:Y:S01]  /*8260*/  MUFU.TANH R91, R33 ;  /* 0x00000021005b7308 */ /* 0x000fe20000002400 */
[----:B-----5:R-:W-:Y:S06]  /*8270*/  HMMA.16816.F32.BF16 R12, R52, R44, RZ ;  /* 0x0000002c340c723c */ /* 0x020fec00000418ff */
[C---:B-1----:R-:W-:Y:S01]  /*8280*/  HMMA.16816.F32.BF16 R4, R8.reuse, R16, R4 ;  /* 0x000000100804723c */ /* 0x042fe20000041804 */
[----:B------:R-:W1:Y:S05]  /*8290*/  MUFU.TANH R92, R34 ;  /* 0x00000022005c7308 */ /* 0x000e6a0000002400 */
[----:B------:R-:W-:Y:S01]  /*82a0*/  HMMA.16816.F32.BF16 R56, R8, R18, R56 ;  /* 0x000000120838723c */ /* 0x000fe20000041838 */
[----:B------:R-:W5:Y:S02]  /*82b0*/  LDSM.16.M88.4 R16, [R106+0x2800] ;  /* 0x002800006a10783b */ /* 0x000f640000000200 */
[----:B------:R2:W1:Y:S03]  /*82c0*/  MUFU.TANH R93, R35 ;  /* 0x00000023005d7308 */ /* 0x0004660000002400 */
[----:B------:R-:W-:Y:S05]  /*82d0*/  HMMA.16816.F32.BF16 R44, R52, R46, RZ ;  /* 0x0000002e342c723c */ /* 0x000fea00000418ff */
[----:B------:R-:W1:Y:S01]  /*82e0*/  MUFU.TANH R94, R20 ;  /* 0x00000014005e7308 */ /* 0x000e620000002400 */
[----:B------:R-:W-:Y:S06]  /*82f0*/  HMMA.16816.F32.BF16 R12, R8, R64, R12 ;  /* 0x00000040080c723c */ /* 0x000fec000004180c */
[----:B------:R-:W-:Y:S01]  /*8300*/  FMUL.FTZ R4, R4, UR15 ;  /* 0x0000000f04047c20 */ /* 0x000fe20008410000 */
[----:B------:R-:W-:Y:S01]  /*8310*/  FMUL.FTZ R5, R5, UR15 ;  /* 0x0000000f05057c20 */ /* 0x000fe20008410000 */
[----:B------:R-:W-:Y:S01]  /*8320*/  FMUL.FTZ R6, R6, UR15 ;  /* 0x0000000f06067c20 */ /* 0x000fe20008410000 */
[----:B------:R-:W-:Y:S01]  /*8330*/  FMUL.FTZ R7, R7, UR15 ;  /* 0x0000000f07077c20 */ /* 0x000fe20008410000 */
[----:B------:R-:W-:Y:S01]  /*8340*/  MUFU.TANH R64, R21 ;  /* 0x0000001500407308 */ /* 0x000fe20000002400 */
[----:B--2---:R-:W-:Y:S01]  /*8350*/  HMMA.16816.F32.BF16 R32, R52, R24, RZ ;  /* 0x000000183420723c */ /* 0x004fe200000418ff */
[----:B------:R-:W-:Y:S01]  /*8360*/  FMUL.FTZ R56, R56, UR15 ;  /* 0x0000000f38387c20 */ /* 0x000fe20008410000 */
[----:B------:R-:W-:Y:S01]  /*8370*/  FMUL.FTZ R58, R58, UR15 ;  /* 0x0000000f3a3a7c20 */ /* 0x000fe20008410000 */
[----:B------:R-:W-:-:S03]  /*8380*/  FMUL.FTZ R59, R59, UR15 ;  /* 0x0000000f3b3b7c20 */ /* 0x000fc60008410000 */
[----:B------:R-:W-:Y:S01]  /*8390*/  HMMA.16816.F32.BF16 R24, R52, R26, RZ ;  /* 0x0000001a3418723c */ /* 0x000fe200000418ff */
[----:B------:R-:W2:Y:S05]  /*83a0*/  MUFU.TANH R65, R22 ;  /* 0x0000001600417308 */ /* 0x000eaa0000002400 */
[----:B------:R-:W-:Y:S01]  /*83b0*/  HMMA.16816.F32.BF16 R44, R8, R66, R44 ;  /* 0x00000042082c723c */ /* 0x000fe2000004182c */
[----:B------:R-:W-:Y:S01]  /*83c0*/  FMUL.FTZ R12, R12, UR15 ;  /* 0x0000000f0c0c7c20 */ /* 0x000fe20008410000 */
[----:B------:R-:W-:Y:S01]  /*83d0*/  FMUL.FTZ R13, R13, UR15 ;  /* 0x0000000f0d0d7c20 */ /* 0x000fe20008410000 */
[----:B------:R5:W2:Y:S01]  /*83e0*/  MUFU.TANH R95, R23 ;  /* 0x00000017005f7308 */ /* 0x000aa20000002400 */
[----:B------:R-:W-:Y:S01]  /*83f0*/  FMUL.FTZ R14, R14, UR15 ;  /* 0x0000000f0e0e7c20 */ /* 0x000fe20008410000 */
[----:B------:R-:W-:-:S06]  /*8400*/  FMUL.FTZ R15, R15, UR15 ;  /* 0x0000000f0f0f7c20 */ /* 0x000fcc0008410000 */
[----:B------:R-:W2:Y:S08]  /*8410*/  MUFU.TANH R131, R4 ;  /* 0x0000000400837308 */ /* 0x000eb00000002400 */
[----:B------:R-:W-:Y:S01]  /*8420*/  MUFU.TANH R136, R5 ;  /* 0x0000000500887308 */ /* 0x000fe20000002400 */
[C---:B-----5:R-:W-:Y:S04]  /*8430*/  HMMA.16816.F32.BF16 R20, R52.reuse, R16, RZ ;  /* 0x000000103414723c */ /* 0x060fe800000418ff */
[----:B------:R-:W-:Y:S01]  /*8440*/  FMUL.FTZ R44, R44, UR15 ;  /* 0x0000000f2c2c7c20 */ /* 0x000fe20008410000 */
[----:B------:R-:W-:Y:S01]  /*8450*/  FMUL.FTZ R45, R45, UR15 ;  /* 0x0000000f2d2d7c20 */ /* 0x000fe20008410000 */
[----:B------:R-:W-:Y:S01]  /*8460*/  HMMA.16816.F32.BF16 R16, R52, R18, RZ ;  /* 0x000000123410723c */ /* 0x000fe200000418ff */
[----:B------:R-:W5:Y:S01]  /*8470*/  MUFU.TANH R134, R6 ;  /* 0x0000000600867308 */ /* 0x000f620000002400 */
[----:B------:R-:W-:Y:S01]  /*8480*/  FMUL.FTZ R46, R46, UR15 ;  /* 0x0000000f2e2e7c20 */ /* 0x000fe20008410000 */
[----:B------:R-:W-:-:S06]  /*8490*/  FMUL.FTZ R51, R47, UR15 ;  /* 0x0000000f2f337c20 */ /* 0x000fcc0008410000 */
[----:B------:R4:W5:Y:S08]  /*84a0*/  MUFU.TANH R133, R7 ;  /* 0x0000000700857308 */ /* 0x0009700000002400 */
[----:B------:R3:W5:Y:S08]  /*84b0*/  MUFU.TANH R135, R56 ;  /* 0x0000003800877308 */ /* 0x0007700000002400 */
[----:B------:R-:W5:Y:S01]  /*84c0*/  MUFU.TANH R66, R58 ;  /* 0x0000003a00427308 */ /* 0x000f620000002400 */
[C---:B----4-:R-:W-:Y:S06]  /*84d0*/  HMMA.16816.F32.BF16 R4, R52.reuse, R60, RZ ;  /* 0x0000003c3404723c */ /* 0x050fec00000418ff */
[----:B------:R-:W-:Y:S01]  /*84e0*/  HMMA.16816.F32.BF16 R52, R52, R62, RZ ;  /* 0x0000003e3434723c */ /* 0x000fe200000418ff */
[----:B------:R-:W4:Y:S01]  /*84f0*/  LDSM.16.M88.4 R60, [R105+0x1400] ;  /* 0x00140000693c783b */ /* 0x000f220000000200 */
[----:B---3--:R-:W-:Y:S01]  /*8500*/  FMUL.FTZ R56, R57, UR15 ;  /* 0x0000000f39387c20 */ /* 0x008fe20008410000 */
[----:B------:R-:W-:Y:S08]  /*8510*/  MUFU.TANH R132, R59 ;  /* 0x0000003b00847308 */ /* 0x000ff00000002400 */
[----:B------:R-:W3:Y:S08]  /*8520*/  MUFU.TANH R130, R12 ;  /* 0x0000000c00827308 */ /* 0x000ef00000002400 */
[----:B------:R-:W-:Y:S08]  /*8530*/  MUFU.TANH R57, R13 ;  /* 0x0000000d00397308 */ /* 0x000ff00000002400 */
[----:B------:R-:W3:Y:S08]  /*8540*/  MUFU.TANH R59, R14 ;  /* 0x0000000e003b7308 */ /* 0x000ef00000002400 */
[----:B------:R1:W-:Y:S01]  /*8550*/  MUFU.TANH R58, R15 ;  /* 0x0000000f003a7308 */ /* 0x0003e20000002400 */
[C---:B----4-:R-:W-:Y:S07]  /*8560*/  HMMA.16816.F32.BF16 R32, R8.reuse, R60, R32 ;  /* 0x0000003c0820723c */ /* 0x050fee0000041820 */
[----:B------:R-:W-:Y:S01]  /*8570*/  MUFU.TANH R48, R44 ;  /* 0x0000002c00307308 */ /* 0x000fe20000002400 */
[----:B------:R-:W-:Y:S01]  /*8580*/  HMMA.16816.F32.BF16 R24, R8, R62, R24 ;  /* 0x0000003e0818723c */ /* 0x000fe20000041818 */
[----:B------:R-:W-:-:S06]  /*8590*/  LOP3.LUT R60, R73, 0xffffffe0, RZ, 0xc0, !PT ;  /* 0xffffffe0493c7812 */ /* 0x000fcc00078ec0ff */
[----:B------:R-:W-:Y:S01]  /*85a0*/  MUFU.TANH R49, R45 ;  /* 0x0000002d00317308 */ /* 0x000fe20000002400 */
[----:B-1----:R-:W1:Y:S01]  /*85b0*/  LDSM.16.M88.4 R12, [R105+0x1800] ;  /* 0x00180000690c783b */ /* 0x002e620000000200 */
[----:B------:R-:W-:-:S06]  /*85c0*/  IMAD.IADD R60, R68, 0x1, -R60 ;  /* 0x00000001443c7824 */ /* 0x000fcc00078e0a3c */
[----:B------:R4:W-:Y:S01]  /*85d0*/  MUFU.TANH R61, R46 ;  /* 0x0000002e003d7308 */ /* 0x0009e20000002400 */
[----:B------:R-:W-:Y:S01]  /*85e0*/  FMUL.FTZ R33, R33, UR15 ;  /* 0x0000000f21217c20 */ /* 0x000fe20008410000 */
[----:B------:R-:W-:-:S06]  /*85f0*/  FMUL.FTZ R32, R32, UR15 ;  /* 0x0000000f20207c20 */ /* 0x000fcc0008410000 */
[----:B------:R2:W-:Y:S01]  /*8600*/  MUFU.TANH R50, R40 ;  /* 0x0000002800327308 */ /* 0x0005e20000002400 */
[----:B------:R-:W-:Y:S01]  /*8610*/  FMUL.FTZ R26, R26, UR15 ;  /* 0x0000000f1a1a7c20 */ /* 0x000fe20008410000 */
[----:B------:R-:W-:-:S06]  /*8620*/  FMUL.FTZ R24, R24, UR15 ;  /* 0x0000000f18187c20 */ /* 0x000fcc0008410000 */
[----:B------:R-:W3:Y:S01]  /*8630*/  MUFU.TANH R56, R56 ;  /* 0x0000003800387308 */ /* 0x000ee20000002400 */
[----:B----4-:R-:W4:Y:S01]  /*8640*/  LDSM.16.M88.4 R44, [R105+0x1c00] ;  /* 0x001c0000692c783b */ /* 0x010f220000000200 */
[----:B------:R-:W-:-:S06]  /*8650*/  DEPBAR.LE SB0, 0x0 ;  /* 0x000080000000791a */ /* 0x000fcc0000000000 */
[----:B------:R-:W3:Y:S01]  /*8660*/  MUFU.TANH R42, R42 ;  /* 0x0000002a002a7308 */ /* 0x000ee20000002400 */
[----:B--2---:R-:W-:Y:S01]  /*8670*/  FMUL.FTZ R40, R41, UR15 ;  /* 0x0000000f29287c20 */ /* 0x004fe20008410000 */
[----:B------:R-:W-:Y:S01]  /*8680*/  FMUL.FTZ R41, R43, UR15 ;  /* 0x0000000f2b297c20 */ /* 0x000fe20008410000 */
[----:B------:R-:W-:-:S04]  /*8690*/  SHF.R.S32.HI R43, RZ, 0x1f, R60 ;  /* 0x0000001fff2b7819 */ /* 0x000fc8000001143c */
[----:B------:R-:W-:Y:S01]  /*86a0*/  LEA.HI R43, R43, R60, RZ, 0x2 ;  /* 0x0000003c2b2b7211 */ /* 0x000fe200078f10ff */
[----:B------:R-:W2:Y:S01]  /*86b0*/  MUFU.TANH R51, R51 ;  /* 0x0000003300337308 */ /* 0x000ea20000002400 */
[----:B-1----:R-:W-:Y:S02]  /*86c0*/  HMMA.16816.F32.BF16 R20, R8, R12, R20 ;  /* 0x0000000c0814723c */ /* 0x002fe40000041814 */
[----:B------:R-:W-:-:S04]  /*86d0*/  SHF.R.S32.HI R122, RZ, 0x2, R43 ;  /* 0x00000002ff7a7819 */ /* 0x000fc8000001142b */
[----:B------:R-:W-:Y:S01]  /*86e0*/  HMMA.16816.F32.BF16 R16, R8, R14, R16 ;  /* 0x0000000e0810723c */ /* 0x000fe20000041810 */
[----:B------:R-:W-:Y:S01]  /*86f0*/  IMAD.U32 R2, R2, 0x10, R122 ;  /* 0x0000001002027824 */ /* 0x000fe200078e007a */
[----:B------:R-:W1:Y:S04]  /*8700*/  MUFU.TANH R36, R36 ;  /* 0x0000002400247308 */ /* 0x000e680000002400 */
[----:B------:R-:W-:Y:S01]  /*8710*/  IADD3 R129, -R114, 0x1, R2 ;  /* 0x0000000172817810 */ /* 0x000fe20007ffe102 */
[----:B------:R-:W-:-:S03]  /*8720*/  IMAD.IADD R2, R0, 0x1, R123 ;  /* 0x0000000100027824 */ /* 0x000fc600078e027b */
[--C-:B------:R-:W-:Y:S01]  /*8730*/  IADD3 R129, R129, UR14, R31.reuse ;  /* 0x0000000e81817c10 */ /* 0x100fe2000fffe01f */
[----:B------:R-:W-:Y:S03]  /*8740*/  MUFU.TANH R37, R37 ;  /* 0x0000002500257308 */ /* 0x000fe60000002400 */
[C---:B------:R-:W-:Y:S02]  /*8750*/  VIMNMX R124, R129.reuse, R31, PT ;  /* 0x0000001f817c7248 */ /* 0x040fe40003fe0100 */
[----:B------:R-:W-:Y:S01]  /*8760*/  VIADDMNMX R129, R129, 0x8, R31, PT ;  /* 0x0000000881817846 */ /* 0x000fe2000380011f */
[----:B------:R-:W-:Y:S01]  /*8770*/  FMUL.FTZ R31, R34, UR15 ;  /* 0x0000000f221f7c20 */ /* 0x000fe20008410000 */
[C---:B----4-:R-:W-:Y:S01]  /*8780*/  HMMA.16816.F32.BF16 R12, R8.reuse, R44, R4 ;  /* 0x0000002c080c723c */ /* 0x050fe20000041804 */
[----:B------:R-:W-:Y:S01]  /*8790*/  VIADD R34, R2, 0x28 ;  /* 0x0000002802227836 */ /* 0x000fe20000000000 */
[----:B------:R-:W-:Y:S01]  /*87a0*/  MUFU.TANH R45, R39 ;  /* 0x00000027002d7308 */ /* 0x000fe20000002400 */
[----:B------:R-:W-:Y:S01]  /*87b0*/  FMUL.FTZ R22, R22, UR15 ;  /* 0x0000000f16167c20 */ /* 0x000fe20008410000 */
[----:B------:R-:W-:Y:S01]  /*87c0*/  FMUL.FTZ R20, R20, UR15 ;  /* 0x0000000f14147c20 */ /* 0x000fe20008410000 */
[----:B------:R-:W-:Y:S01]  /*87d0*/  FMUL.FTZ R21, R21, UR15 ;  /* 0x0000000f15157c20 */ /* 0x000fe20008410000 */
[----:B------:R-:W-:Y:S01]  /*87e0*/  HMMA.16816.F32.BF16 R52, R8, R46, R52 ;  /* 0x0000002e0834723c */ /* 0x000fe20000041834 */
[----:B------:R-:W-:-:S02]  /*87f0*/  VIADD R5, R2, 0x1 ;  /* 0x0000000102057836 */ /* 0x000fc40000000000 */
[----:B------:R-:W-:Y:S01]  /*8800*/  FMUL.FTZ R18, R18, UR15 ;  /* 0x0000000f12127c20 */ /* 0x000fe20008410000 */
[C---:B------:R-:W-:Y:S01]  /*8810*/  VIADD R6, R2.reuse, 0x8 ;  /* 0x0000000802067836 */ /* 0x040fe20000000000 */
[----:B------:R4:W1:Y:S01]  /*8820*/  MUFU.TANH R11, R38 ;  /* 0x00000026000b7308 */ /* 0x0008620000002400 */
[C---:B------:R-:W-:Y:S01]  /*8830*/  VIADD R7, R2.reuse, 0x19 ;  /* 0x0000001902077836 */ /* 0x040fe20000000000 */
[CC--:B------:R-:W-:Y:S01]  /*8840*/  ISETP.GE.AND P6, PT, R5.reuse, R124.reuse, PT ;  /* 0x0000007c0500720c */ /* 0x0c0fe20003fc6270 */
[C---:B------:R-:W-:Y:S01]  /*8850*/  VIADD R10, R2.reuse, 0x21 ;  /* 0x00000021020a7836 */ /* 0x040fe20000000000 */
[-C--:B------:R-:W-:Y:S01]  /*8860*/  ISETP.GE.AND P4, PT, R5, R129.reuse, PT ;  /* 0x000000810500720c */ /* 0x080fe20003f86270 */
[----:B------:R-:W-:Y:S01]  /*8870*/  VIADD R5, R2, 0x9 ;  /* 0x0000000902057836 */ /* 0x000fe20000000000 */
[----:B------:R-:W-:Y:S01]  /*8880*/  FSEL R74, R74, -INF , !P6 ;  /* 0xff8000004a4a7808 */ /* 0x000fe20007000000 */
[----:B------:R-:W-:Y:S01]  /*8890*/  IMAD.IADD R4, R28, 0x1, R69 ;  /* 0x000000011c047824 */ /* 0x000fe200078e0245 */
[----:B------:R-:W-:Y:S01]  /*88a0*/  FSEL R75, R75, -INF , !P4 ;  /* 0xff8000004b4b7808 */ /* 0x000fe20006000000 */
[----:B------:R-:W-:Y:S01]  /*88b0*/  FMUL.FTZ R28, R35, UR15 ;  /* 0x0000000f231c7c20 */ /* 0x000fe20008410000 */
[-C--:B------:R-:W-:Y:S01]  /*88c0*/  ISETP.GE.AND P1, PT, R5, R124.reuse, PT ;  /* 0x0000007c0500720c */ /* 0x080fe20003f26270 */
[----:B------:R-:W-:Y:S01]  /*88d0*/  FMUL.FTZ R35, R25, UR15 ;  /* 0x0000000f19237c20 */ /* 0x000fe20008410000 */
[-C--:B------:R-:W-:Y:S01]  /*88e0*/  ISETP.GE.AND P3, PT, R5, R129.reuse, PT ;  /* 0x000000810500720c */ /* 0x080fe20003f66270 */
[----:B------:R-:W-:Y:S01]  /*88f0*/  VIADD R5, R2, 0x10 ;  /* 0x0000001002057836 */ /* 0x000fe20000000000 */
[-C--:B------:R-:W-:Y:S01]  /*8900*/  ISETP.GE.AND P5, PT, R6, R124.reuse, PT ;  /* 0x0000007c0600720c */ /* 0x080fe20003fa6270 */
[----:B------:R-:W-:Y:S01]  /*8910*/  VIADD R25, R2, 0x29 ;  /* 0x0000002902197836 */ /* 0x000fe20000000000 */
[-C--:B------:R-:W-:Y:S01]  /*8920*/  ISETP.GE.AND P0, PT, R6, R129.reuse, PT ;  /* 0x000000810600720c */ /* 0x080fe20003f06270 */
[C---:B------:R-:W-:Y:S01]  /*8930*/  VIADD R6, R2.reuse, 0x11 ;  /* 0x0000001102067836 */ /* 0x040fe20000000000 */
[CC--:B------:R-:W-:Y:S01]  /*8940*/  ISETP.GE.AND P6, PT, R5.reuse, R124.reuse, PT ;  /* 0x0000007c0500720c */ /* 0x0c0fe20003fc6270 */
[C---:B----4-:R-:W-:Y:S01]  /*8950*/  VIADD R38, R2.reuse, 0x30 ;  /* 0x0000003002267836 */ /* 0x050fe20000000000 */
[-C--:B------:R-:W-:Y:S01]  /*8960*/  ISETP.GE.AND P4, PT, R5, R129.reuse, PT ;  /* 0x000000810500720c */ /* 0x080fe20003f86270 */
[----:B------:R-:W-:Y:S01]  /*8970*/  VIADD R5, R2, 0x18 ;  /* 0x0000001802057836 */ /* 0x000fe20000000000 */
[----:B------:R-:W-:Y:S01]  /*8980*/  FSEL R77, R77, -INF , !P1 ;  /* 0xff8000004d4d7808 */ /* 0x000fe20004800000 */
[----:B------:R-:W4:Y:S01]  /*8990*/  MUFU.TANH R40, R40 ;  /* 0x0000002800287308 */ /* 0x000f220000002400 */
[----:B------:R-:W-:Y:S01]  /*89a0*/  FSEL R83, R83, -INF , !P3 ;  /* 0xff80000053537808 */ /* 0x000fe20005800000 */
[----:B------:R-:W-:Y:S01]  /*89b0*/  FMUL.FTZ R23, R23, UR15 ;  /* 0x0000000f17177c20 */ /* 0x000fe20008410000 */
[----:B------:R-:W-:Y:S01]  /*89c0*/  FSEL R76, R76, -INF , !P5 ;  /* 0xff8000004c4c7808 */ /* 0x000fe20006800000 */
[----:B------:R-:W-:Y:S01]  /*89d0*/  FMUL.FTZ R16, R16, UR15 ;  /* 0x0000000f10107c20 */ /* 0x000fe20008410000 */
[----:B------:R-:W-:Y:S01]  /*89e0*/  FSEL R82, R82, -INF , !P0 ;  /* 0xff80000052527808 */ /* 0x000fe20004000000 */
[----:B------:R-:W-:Y:S01]  /*89f0*/  FMUL.FTZ R14, R14, UR15 ;  /* 0x0000000f0e0e7c20 */ /* 0x000fe20008410000 */
[CC--:B------:R-:W-:Y:S01]  /*8a00*/  ISETP.GE.AND P1, PT, R5.reuse, R124.reuse, PT ;  /* 0x0000007c0500720c */ /* 0x0c0fe20003f26270 */
[----:B------:R-:W4:Y:S01]  /*8a10*/  MUFU.TANH R41, R41 ;  /* 0x0000002900297308 */ /* 0x000f220000002400 */
[-C--:B------:R-:W-:Y:S01]  /*8a20*/  ISETP.GE.AND P3, PT, R5, R129.reuse, PT ;  /* 0x000000810500720c */ /* 0x080fe20003f66270 */
[----:B------:R-:W-:Y:S01]  /*8a30*/  VIADD R5, R2, 0x20 ;  /* 0x0000002002057836 */ /* 0x000fe20000000000 */
[C---:B------:R-:W-:Y:S01]  /*8a40*/  ISETP.GE.AND P5, PT, R6.reuse, R124, PT ;  /* 0x0000007c0600720c */ /* 0x040fe20003fa6270 */
[----:B------:R-:W-:Y:S01]  /*8a50*/  FMUL.FTZ R53, R53, UR15 ;  /* 0x0000000f35357c20 */ /* 0x000fe20008410000 */
[----:B------:R-:W-:Y:S01]  /*8a60*/  ISETP.GE.AND P0, PT, R6, R129, PT ;  /* 0x000000810600720c */ /* 0x000fe20003f06270 */
[----:B------:R-:W-:Y:S01]  /*8a70*/  FMUL.FTZ R55, R55, UR15 ;  /* 0x0000000f37377c20 */ /* 0x000fe20008410000 */
[----:B------:R-:W-:Y:S01]  /*8a80*/  FSEL R90, R90, -INF , !P6 ;  /* 0xff8000005a5a7808 */ /* 0x000fe20007000000 */
[----:B------:R-:W4:Y:S01]  /*8a90*/  MUFU.TANH R33, R33 ;  /* 0x0000002100217308 */ /* 0x000f220000002400 */
[----:B------:R-:W-:-:S02]  /*8aa0*/  FSEL R6, R92, -INF , !P4 ;  /* 0xff8000005c067808 */ /* 0x000fc40006000000 */
[CC--:B------:R-:W-:Y:S02]  /*8ab0*/  ISETP.GE.AND P6, PT, R7.reuse, R124.reuse, PT ;  /* 0x0000007c0700720c */ /* 0x0c0fe40003fc6270 */
[-C--:B------:R-:W-:Y:S02]  /*8ac0*/  ISETP.GE.AND P4, PT, R7, R129.reuse, PT ;  /* 0x000000810700720c */ /* 0x080fe40003f86270 */
[----:B------:R-:W-:Y:S01]  /*8ad0*/  FSEL R8, R91, -INF , !P5 ;  /* 0xff8000005b087808 */ /* 0x000fe20006800000 */
[----:B------:R-:W4:Y:S01]  /*8ae0*/  MUFU.TANH R28, R28 ;  /* 0x0000001c001c7308 */ /* 0x000f220000002400 */
[----:B------:R-:W-:Y:S02]  /*8af0*/  FSEL R7, R93, -INF , !P0 ;  /* 0xff8000005d077808 */ /* 0x000fe40004000000 */
[C---:B------:R-:W-:Y:S02]  /*8b00*/  ISETP.GE.AND P5, PT, R5.reuse, R124, PT ;  /* 0x0000007c0500720c */ /* 0x040fe40003fa6270 */
[----:B------:R-:W-:-:S02]  /*8b10*/  ISETP.GE.AND P0, PT, R5, R129, PT ;  /* 0x000000810500720c */ /* 0x000fc40003f06270 */
[----:B------:R-:W-:Y:S01]  /*8b20*/  FSEL R9, R94, -INF , !P1 ;  /* 0xff8000005e097808 */ /* 0x000fe20004800000 */
[----:B------:R-:W4:Y:S01]  /*8b30*/  MUFU.TANH R32, R32 ;  /* 0x0000002000207308 */ /* 0x000f220000002400 */
[----:B------:R-:W-:Y:S02]  /*8b40*/  FSEL R5, R65, -INF , !P3 ;  /* 0xff80000041057808 */ /* 0x000fe40005800000 */
[C---:B------:R-:W-:Y:S02]  /*8b50*/  ISETP.GE.AND P1, PT, R10.reuse, R124, PT ;  /* 0x0000007c0a00720c */ /* 0x040fe40003f26270 */
[----:B------:R-:W-:Y:S02]  /*8b60*/  ISETP.GE.AND P3, PT, R10, R129, PT ;  /* 0x000000810a00720c */ /* 0x000fe40003f66270 */
[----:B------:R-:W-:Y:S01]  /*8b70*/  FSEL R10, R64, -INF , !P6 ;  /* 0xff800000400a7808 */ /* 0x000fe20007000000 */
[----:B------:R-:W4:Y:S01]  /*8b80*/  MUFU.TANH R31, R31 ;  /* 0x0000001f001f7308 */ /* 0x000f220000002400 */
[----:B------:R-:W-:-:S02]  /*8b90*/  FSEL R39, R95, -INF , !P4 ;  /* 0xff8000005f277808 */ /* 0x000fc40006000000 */
[CC--:B------:R-:W-:Y:S02]  /*8ba0*/  ISETP.GE.AND P6, PT, R34.reuse, R124.reuse, PT ;  /* 0x0000007c2200720c */ /* 0x0c0fe40003fc6270 */
[-C--:B------:R-:W-:Y:S02]  /*8bb0*/  ISETP.GE.AND P4, PT, R34, R129.reuse, PT ;  /* 0x000000812200720c */ /* 0x080fe40003f86270 */
[----:B------:R-:W-:Y:S01]  /*8bc0*/  FSEL R131, R131, -INF , !P5 ;  /* 0xff80000083837808 */ /* 0x000fe20006800000 */
[----:B------:R3:W-:Y:S01]  /*8bd0*/  MUFU.TANH R34, R26 ;  /* 0x0000001a00227308 */ /* 0x0007e20000002400 */
[----:B-----5:R-:W-:Y:S02]  /*8be0*/  FSEL R134, R134, -INF , !P0 ;  /* 0xff80000086867808 */ /* 0x020fe40004000000 */
[C---:B------:R-:W-:Y:S02]  /*8bf0*/  ISETP.GE.AND P5, PT, R25.reuse, R124, PT ;  /* 0x0000007c1900720c */ /* 0x040fe40003fa6270 */
[----:B------:R-:W-:Y:S01]  /*8c00*/  ISETP.GE.AND P0, PT, R25, R129, PT ;  /* 0x000000811900720c */ /* 0x000fe20003f06270 */
[----:B------:R-:W-:Y:S01]  /*8c10*/  FMUL.FTZ R25, R27, UR15 ;  /* 0x0000000f1b197c20 */ /* 0x000fe20008410000 */
[----:B------:R-:W-:Y:S01]  /*8c20*/  FSEL R136, R136, -INF , !P1 ;  /* 0xff80000088887808 */ /* 0x000fe20004800000 */
[----:B------:R-:W-:Y:S01]  /*8c30*/  VIADD R27, R2, 0x39 ;  /* 0x00000039021b7836 */ /* 0x000fe20000000000 */
[----:B------:R-:W-:Y:S01]  /*8c40*/  FSEL R133, R133, -INF , !P3 ;  /* 0xff80000085857808 */ /* 0x000fe20005800000 */
[----:B------:R-:W5:Y:S01]  /*8c50*/  MUFU.TANH R24, R24 ;  /* 0x0000001800187308 */ /* 0x000f620000002400 */
[----:B------:R-:W-:-:S02]  /*8c60*/  FSEL R135, R135, -INF , !P6 ;  /* 0xff80000087877808 */ /* 0x000fc40007000000 */
[----:B------:R-:W-:Y:S02]  /*8c70*/  FSEL R46, R66, -INF , !P4 ;  /* 0xff800000422e7808 */ /* 0x000fe40006000000 */
[-C--:B------:R-:W-:Y:S01]  /*8c80*/  ISETP.GE.AND P1, PT, R38, R124.reuse, PT ;  /* 0x0000007c2600720c */ /* 0x080fe20003f26270 */
[----:B---3--:R-:W-:Y:S01]  /*8c90*/  VIADD R26, R2, 0x31 ;  /* 0x00000031021a7836 */ /* 0x008fe20000000000 */
[-C--:B------:R-:W-:Y:S01]  /*8ca0*/  ISETP.GE.AND P3, PT, R38, R129.reuse, PT ;  /* 0x000000812600720c */ /* 0x080fe20003f66270 */
[----:B------:R-:W-:Y:S01]  /*8cb0*/  MUFU.TANH R35, R35 ;  /* 0x0000002300237308 */ /* 0x000fe20000002400 */
[----:B------:R-:W-:Y:S01]  /*8cc0*/  FSEL R130, R130, -INF , !P1 ;  /* 0xff80000082827808 */ /* 0x000fe20004800000 */
[----:B------:R-:W-:Y:S01]  /*8cd0*/  FMUL.FTZ R38, R13, UR15 ;  /* 0x0000000f0d267c20 */ /* 0x000fe20008410000 */
[C---:B------:R-:W-:Y:S02]  /*8ce0*/  ISETP.GE.AND P6, PT, R26.reuse, R124, PT ;  /* 0x0000007c1a00720c */ /* 0x040fe40003fc6270 */
[----:B------:R-:W-:Y:S01]  /*8cf0*/  ISETP.GE.AND P4, PT, R26, R129, PT ;  /* 0x000000811a00720c */ /* 0x000fe20003f86270 */
[----:B------:R-:W-:Y:S01]  /*8d00*/  VIADD R26, R2, 0x38 ;  /* 0x00000038021a7836 */ /* 0x000fe20000000000 */
[----:B------:R-:W-:Y:S01]  /*8d10*/  FSEL R91, R59, -INF , !P3 ;  /* 0xff8000003b5b7808 */ /* 0x000fe20005800000 */
[----:B------:R-:W-:Y:S01]  /*8d20*/  MUFU.TANH R25, R25 ;  /* 0x0000001900197308 */ /* 0x000fe20000002400 */
[----:B------:R-:W-:-:S02]  /*8d30*/  FSEL R47, R56, -INF , !P5 ;  /* 0xff800000382f7808 */ /* 0x000fc40006800000 */
[----:B------:R-:W-:Y:S02]  /*8d40*/  FSEL R132, R132, -INF , !P0 ;  /* 0xff80000084847808 */ /* 0x000fe40004000000 */
[CC--:B------:R-:W-:Y:S02]  /*8d50*/  ISETP.GE.AND P1, PT, R27.reuse, R124.reuse, PT ;  /* 0x0000007c1b00720c */ /* 0x0c0fe40003f26270 */
[-C--:B------:R-:W-:Y:S01]  /*8d60*/  ISETP.GE.AND P3, PT, R27, R129.reuse, PT ;  /* 0x000000811b00720c */ /* 0x080fe20003f66270 */
[----:B------:R-:W-:Y:S01]  /*8d70*/  VIADD R27, R2, 0x41 ;  /* 0x00000041021b7836 */ /* 0x000fe20000000000 */
[C---:B------:R-:W-:Y:S01]  /*8d80*/  ISETP.GE.AND P5, PT, R26.reuse, R124, PT ;  /* 0x0000007c1a00720c */ /* 0x040fe20003fa6270 */
[----:B------:R-:W-:Y:S01]  /*8d90*/  MUFU.TANH R22, R22 ;  /* 0x0000001600167308 */ /* 0x000fe20000002400 */
[----:B------:R-:W-:Y:S01]  /*8da0*/  ISETP.GE.AND P0, PT, R26, R129, PT ;  /* 0x000000811a00720c */ /* 0x000fe20003f06270 */
[----:B------:R-:W-:Y:S01]  /*8db0*/  VIADD R26, R2, 0x40 ;  /* 0x00000040021a7836 */ /* 0x000fe20000000000 */
[----:B------:R-:W-:-:S02]  /*8dc0*/  FSEL R63, R48, -INF , !P5 ;  /* 0xff800000303f7808 */ /* 0x000fc40006800000 */
[----:B------:R-:W-:Y:S02]  /*8dd0*/  FSEL R61, R61, -INF , !P0 ;  /* 0xff8000003d3d7808 */ /* 0x000fe40004000000 */
[----:B------:R-:W-:Y:S01]  /*8de0*/  FSEL R64, R57, -INF , !P6 ;  /* 0xff80000039407808 */ /* 0x000fe20007000000 */
[----:B------:R-:W3:Y:S01]  /*8df0*/  MUFU.TANH R20, R20 ;  /* 0x0000001400147308 */ /* 0x000ee20000002400 */
[----:B------:R-:W-:Y:S02]  /*8e00*/  FSEL R62, R58, -INF , !P4 ;  /* 0xff8000003a3e7808 */ /* 0x000fe40006000000 */
[CC--:B------:R-:W-:Y:S02]  /*8e10*/  ISETP.GE.AND P5, PT, R27.reuse, R124.reuse, PT ;  /* 0x0000007c1b00720c */ /* 0x0c0fe40003fa6270 */
[-C--:B------:R-:W-:Y:S01]  /*8e20*/  ISETP.GE.AND P0, PT, R27, R129.reuse, PT ;  /* 0x000000811b00720c */ /* 0x080fe20003f06270 */
[----:B------:R-:W-:Y:S01]  /*8e30*/  VIADD R27, R2, 0x49 ;  /* 0x00000049021b7836 */ /* 0x000fe20000000000 */
[C---:B------:R-:W-:Y:S01]  /*8e40*/  ISETP.GE.AND P6, PT, R26.reuse, R124, PT ;  /* 0x0000007c1a00720c */ /* 0x040fe20003fc6270 */
[----:B------:R-:W3:Y:S01]  /*8e50*/  MUFU.TANH R21, R21 ;  /* 0x0000001500157308 */ /* 0x000ee20000002400 */
[----:B------:R-:W-:Y:S01]  /*8e60*/  BAR.SYNC.DEFER_BLOCKING 0x0 ;  /* 0x0000000000007b1d */ /* 0x000fe20000010000 */
[----:B------:R-:W-:Y:S01]  /*8e70*/  ISETP.GE.AND P4, PT, R26, R129, PT ;  /* 0x000000811a00720c */ /* 0x000fe20003f86270 */
[----:B------:R-:W-:Y:S01]  /*8e80*/  VIADD R26, R2, 0x48 ;  /* 0x00000048021a7836 */ /* 0x000fe20000000000 */
[----:B------:R-:W-:-:S02]  /*8e90*/  FSEL R60, R49, -INF , !P1 ;  /* 0xff800000313c7808 */ /* 0x000fc40004800000 */
[----:B------:R-:W-:Y:S02]  /*8ea0*/  FSEL R49, R50, -INF , !P6 ;  /* 0xff80000032317808 */ /* 0x000fe40007000000 */
[----:B------:R-:W-:Y:S01]  /*8eb0*/  FSEL R48, R42, -INF , !P4 ;  /* 0xff8000002a307808 */ /* 0x000fe20006000000 */
[----:B------:R-:W3:Y:S01]  /*8ec0*/  MUFU.TANH R23, R23 ;  /* 0x0000001700177308 */ /* 0x000ee20000002400 */
[----:B--2---:R-:W-:Y:S02]  /*8ed0*/  FSEL R59, R51, -INF , !P3 ;  /* 0xff800000333b7808 */ /* 0x004fe40005800000 */
[CC--:B------:R-:W-:Y:S02]  /*8ee0*/  ISETP.GE.AND P6, PT, R27.reuse, R124.reuse, PT ;  /* 0x0000007c1b00720c */ /* 0x0c0fe40003fc6270 */
[-C--:B------:R-:W-:Y:S01]  /*8ef0*/  ISETP.GE.AND P4, PT, R27, R129.reuse, PT ;  /* 0x000000811b00720c */ /* 0x080fe20003f86270 */
[----:B------:R-:W-:Y:S01]  /*8f00*/  VIADD R27, R2, 0x51 ;  /* 0x00000051021b7836 */ /* 0x000fe20000000000 */
[CC--:B------:R-:W-:Y:S01]  /*8f10*/  ISETP.GE.AND P1, PT, R26.reuse, R124.reuse, PT ;  /* 0x0000007c1a00720c */ /* 0x0c0fe20003f26270 */
[----:B------:R-:W2:Y:S01]  /*8f20*/  MUFU.TANH R16, R16 ;  /* 0x0000001000107308 */ /* 0x000ea20000002400 */
[-C--:B------:R-:W-:Y:S01]  /*8f30*/  ISETP.GE.AND P3, PT, R26, R129.reuse, PT ;  /* 0x000000811a00720c */ /* 0x080fe20003f66270 */
[----:B------:R-:W-:Y:S01]  /*8f40*/  FMUL.FTZ R26, R17, UR15 ;  /* 0x0000000f111a7c20 */ /* 0x000fe20008410000 */
[----:B-1----:R-:W-:Y:S01]  /*8f50*/  FSEL R56, R36, -INF , !P1 ;  /* 0xff80000024387808 */ /* 0x002fe20004800000 */
[C---:B------:R-:W-:Y:S01]  /*8f60*/  VIADD R17, R2.reuse, 0x50 ;  /* 0x0000005002117836 */ /* 0x040fe20000000000 */
[----:B------:R-:W-:Y:S01]  /*8f70*/  FSEL R50, R11, -INF , !P3 ;  /* 0xff8000000b327808 */ /* 0x000fe20005800000 */
[----:B------:R-:W-:Y:S01]  /*8f80*/  FMUL.FTZ R11, R19, UR15 ;  /* 0x0000000f130b7c20 */ /* 0x000fe20008410000 */
[C---:B------:R-:W-:Y:S01]  /*8f90*/  ISETP.GE.AND P1, PT, R27.reuse, R124, PT ;  /* 0x0000007c1b00720c */ /* 0x040fe20003f26270 */
[----:B------:R-:W1:Y:S01]  /*8fa0*/  MUFU.TANH R26, R26 ;  /* 0x0000001a001a7308 */ /* 0x000e620000002400 */
[----:B------:R-:W-:Y:S01]  /*8fb0*/  ISETP.GE.AND P3, PT, R27, R129, PT ;  /* 0x000000811b00720c */ /* 0x000fe20003f66270 */
[C---:B------:R-:W-:Y:S01]  /*8fc0*/  VIADD R27, R2.reuse, 0x58 ;  /* 0x00000058021b7836 */ /* 0x040fe20000000000 */
[----:B------:R-:W-:Y:S01]  /*8fd0*/  FSEL R58, R37, -INF , !P6 ;  /* 0xff800000253a7808 */ /* 0x000fe20007000000 */
[----:B------:R-:W-:Y:S01]  /*8fe0*/  VIADD R19, R2, 0x69 ;  /* 0x0000006902137836 */ /* 0x000fe20000000000 */
[----:B------:R-:W-:-:S02]  /*8ff0*/  FSEL R45, R45, -INF , !P4 ;  /* 0xff8000002d2d7808 */ /* 0x000fc40006000000 */
[CC--:B------:R-:W-:Y:S01]  /*9000*/  ISETP.GE.AND P6, PT, R27.reuse, R124.reuse, PT ;  /* 0x0000007c1b00720c */ /* 0x0c0fe20003fc6270 */
[----:B------:R-:W1:Y:S01]  /*9010*/  MUFU.TANH R11, R11 ;  /* 0x0000000b000b7308 */ /* 0x000e620000002400 */
[-C--:B------:R-:W-:Y:S01]  /*9020*/  ISETP.GE.AND P4, PT, R27, R129.reuse, PT ;  /* 0x000000811b00720c */ /* 0x080fe20003f86270 */
[----:B------:R-:W-:Y:S01]  /*9030*/  FMUL.FTZ R27, R12, UR15 ;  /* 0x0000000f0c1b7c20 */ /* 0x000fe20008410000 */
[----:B----4-:R-:W-:Y:S01]  /*9040*/  FSEL R57, R40, -INF , !P5 ;  /* 0xff80000028397808 */ /* 0x010fe20006800000 */
[----:B------:R-:W-:Y:S01]  /*9050*/  VIADD R12, R2, 0x60 ;  /* 0x00000060020c7836 */ /* 0x000fe20000000000 */
[----:B------:R-:W-:Y:S01]  /*9060*/  FSEL R51, R41, -INF , !P0 ;  /* 0xff80000029337808 */ /* 0x000fe20004000000 */
[----:B------:R-:W-:Y:S01]  /*9070*/  FMUL.FTZ R40, R15, UR15 ;  /* 0x0000000f0f287c20 */ /* 0x000fe20008410000 */
[C---:B------:R-:W-:Y:S01]  /*9080*/  ISETP.GE.AND P5, PT, R17.reuse, R124, PT ;  /* 0x0000007c1100720c */ /* 0x040fe20003fa6270 */
[----:B------:R-:W-:Y:S01]  /*9090*/  MUFU.TANH R27, R27 ;  /* 0x0000001b001b7308 */ /* 0x000fe20000002400 */
[----:B------:R-:W-:-:S02]  /*90a0*/  ISETP.GE.AND P0, PT, R17, R129, PT ;  /* 0x000000811100720c */ /* 0x000fc40003f06270 */
[----:B------:R-:W-:Y:S02]  /*90b0*/  FSEL R33, R33, -INF , !P1 ;  /* 0xff80000021217808 */ /* 0x000fe40004800000 */
[----:B------:R-:W-:Y:S02]  /*90c0*/  FSEL R13, R28, -INF , !P3 ;  /* 0xff8000001c0d7808 */ /* 0x000fe40005800000 */
[C---:B------:R-:W-:Y:S01]  /*90d0*/  ISETP.GE.AND P1, PT, R12.reuse, R124, PT ;  /* 0x0000007c0c00720c */ /* 0x040fe20003f26270 */
[----:B------:R4:W1:Y:S01]  /*90e0*/  MUFU.TANH R17, R18 ;  /* 0x0000001200117308 */ /* 0x0008620000002400 */
[----:B------:R-:W-:Y:S01]  /*90f0*/  ISETP.GE.AND P3, PT, R12, R129, PT ;  /* 0x000000810c00720c */ /* 0x000fe20003f66270 */
[----:B------:R-:W-:Y:S01]  /*9100*/  VIADD R12, R2, 0x61 ;  /* 0x00000061020c7836 */ /* 0x000fe20000000000 */
[----:B------:R-:W-:Y:S02]  /*9110*/  FSEL R32, R32, -INF , !P5 ;  /* 0xff80000020207808 */ /* 0x000fe40006800000 */
[----:B------:R-:W-:-:S02]  /*9120*/  FSEL R31, R31, -INF , !P0 ;  /* 0xff8000001f1f7808 */ /* 0x000fc40004000000 */
[----:B-----5:R-:W-:Y:S01]  /*9130*/  FSEL R36, R24, -INF , !P6 ;  /* 0xff80000018247808 */ /* 0x020fe20007000000 */
[----:B------:R-:W-:Y:S01]  /*9140*/  MUFU.TANH R38, R38 ;  /* 0x0000002600267308 */ /* 0x000fe20000002400 */
[----:B------:R-:W-:Y:S02]  /*9150*/  FSEL R34, R34, -INF , !P4 ;  /* 0xff80000022227808 */ /* 0x000fe40006000000 */
[CC--:B------:R-:W-:Y:S02]  /*9160*/  ISETP.GE.AND P6, PT, R12.reuse, R124.reuse, PT ;  /* 0x0000007c0c00720c */ /* 0x0c0fe40003fc6270 */
[----:B------:R-:W-:Y:S02]  /*9170*/  ISETP.GE.AND P4, PT, R12, R129, PT ;  /* 0x000000810c00720c */ /* 0x000fe40003f86270 */
[----:B---3--:R-:W-:Y:S01]  /*9180*/  FSEL R15, R20, -INF , !P1 ;  /* 0xff800000140f7808 */ /* 0x008fe20004800000 */
[----:B------:R3:W5:Y:S01]  /*9190*/  MUFU.TANH R24, R14 ;  /* 0x0000000e00187308 */ /* 0x0007620000002400 */
[C---:B----4-:R-:W-:Y:S01]  /*91a0*/  VIADD R18, R2.reuse, 0x59 ;  /* 0x0000005902127836 */ /* 0x050fe20000000000 */
[----:B------:R-:W-:Y:S01]  /*91b0*/  FSEL R37, R21, -INF , !P6 ;  /* 0xff80000015257808 */ /* 0x000fe20007000000 */
[C---:B------:R-:W-:Y:S01]  /*91c0*/  VIADD R21, R2.reuse, 0x78 ;  /* 0x0000007802157836 */ /* 0x040fe20000000000 */
[-C--:B------:R-:W-:Y:S01]  /*91d0*/  ISETP.GE.AND P1, PT, R19, R124.reuse, PT ;  /* 0x0000007c1300720c */ /* 0x080fe20003f26270 */
[----:B------:R-:W-:Y:S01]  /*91e0*/  VIADD R20, R2, 0x71 ;  /* 0x0000007102147836 */ /* 0x000fe20000000000 */
[----:B------:R-:W-:-:S02]  /*91f0*/  ISETP.GE.AND P5, PT, R18, R124, PT ;  /* 0x0000007c1200720c */ /* 0x000fc40003fa6270 */
[-C--:B------:R-:W-:Y:S01]  /*9200*/  ISETP.GE.AND P0, PT, R18, R129.reuse, PT ;  /* 0x000000811200720c */ /* 0x080fe20003f06270 */
[----:B------:R-:W-:Y:S01]  /*9210*/  VIADD R18, R2, 0x68 ;  /* 0x0000006802127836 */ /* 0x000fe20000000000 */
[----:B------:R-:W-:Y:S01]  /*9220*/  FSEL R35, R35, -INF , !P5 ;  /* 0xff80000023237808 */ /* 0x000fe20006800000 */
[----:B------:R-:W-:Y:S01]  /*9230*/  MUFU.TANH R40, R40 ;  /* 0x0000002800287308 */ /* 0x000fe20000002400 */
[----:B------:R-:W-:Y:S02]  /*9240*/  FSEL R12, R25, -INF , !P0 ;  /* 0xff800000190c7808 */ /* 0x000fe40004000000 */
[C---:B------:R-:W-:Y:S02]  /*9250*/  ISETP.GE.AND P5, PT, R18.reuse, R124, PT ;  /* 0x0000007c1200720c */ /* 0x040fe40003fa6270 */
[-C--:B------:R-:W-:Y:S01]  /*9260*/  ISETP.GE.AND P0, PT, R18, R129.reuse, PT ;  /* 0x000000811200720c */ /* 0x080fe20003f06270 */
[----:B---3--:R-:W-:Y:S01]  /*9270*/  VIADD R14, R2, 0x70 ;  /* 0x00000070020e7836 */ /* 0x008fe20000000000 */
[----:B------:R-:W-:Y:S01]  /*9280*/  FSEL R18, R22, -INF , !P3 ;  /* 0xff80000016127808 */ /* 0x000fe20005800000 */
[----:B------:R-:W-:Y:S01]  /*9290*/  FMUL.FTZ R22, R52, UR15 ;  /* 0x0000000f34167c20 */ /* 0x000fe20008410000 */
[----:B------:R-:W-:-:S02]  /*92a0*/  ISETP.GE.AND P3, PT, R19, R129, PT ;  /* 0x000000811300720c */ /* 0x000fc40003f66270 */
[----:B------:R-:W-:Y:S02]  /*92b0*/  FSEL R19, R23, -INF , !P4 ;  /* 0xff80000017137808 */ /* 0x000fe40006000000 */
[CC--:B------:R-:W-:Y:S01]  /*92c0*/  ISETP.GE.AND P6, PT, R14.reuse, R124.reuse, PT ;  /* 0x0000007c0e00720c */ /* 0x0c0fe20003fc6270 */
[----:B------:R-:W3:Y:S01]  /*92d0*/  MUFU.TANH R22, R22 ;  /* 0x0000001600167308 */ /* 0x000ee20000002400 */
[----:B------:R-:W-:Y:S02]  /*92e0*/  ISETP.GE.AND P4, PT, R14, R129, PT ;  /* 0x000000810e00720c */ /* 0x000fe40003f86270 */
[----:B--2---:R-:W-:Y:S02]  /*92f0*/  FSEL R14, R16, -INF , !P5 ;  /* 0xff800000100e7808 */ /* 0x004fe40006800000 */
[----:B-1----:R-:W-:Y:S02]  /*9300*/  FSEL R25, R26, -INF , !P1 ;  /* 0xff8000001a197808 */ /* 0x002fe40004800000 */
[----:B------:R-:W-:Y:S01]  /*9310*/  FSEL R16, R11, -INF , !P3 ;  /* 0xff8000000b107808 */ /* 0x000fe20005800000 */
[----:B------:R-:W-:Y:S01]  /*9320*/  VIADD R11, R2, 0x79 ;  /* 0x00000079020b7836 */ /* 0x000fe20000000000 */
[----:B------:R-:W-:-:S02]  /*9330*/  ISETP.GE.AND P1, PT, R21, R124, PT ;  /* 0x0000007c1500720c */ /* 0x000fc40003f26270 */
[-C--:B------:R-:W-:Y:S01]  /*9340*/  ISETP.GE.AND P3, PT, R21, R129.reuse, PT ;  /* 0x000000811500720c */ /* 0x080fe20003f66270 */
[----:B------:R-:W-:Y:S01]  /*9350*/  FMUL.FTZ R21, R54, UR15 ;  /* 0x0000000f36157c20 */ /* 0x000fe20008410000 */
[----:B------:R-:W-:Y:S02]  /*9360*/  FSEL R17, R17, -INF , !P0 ;  /* 0xff80000011117808 */ /* 0x000fe40004000000 */
[C---:B------:R-:W-:Y:S02]  /*9370*/  ISETP.GE.AND P5, PT, R20.reuse, R124, PT ;  /* 0x0000007c1400720c */ /* 0x040fe40003fa6270 */
[----:B------:R-:W-:Y:S01]  /*9380*/  ISETP.GE.AND P0, PT, R20, R129, PT ;  /* 0x000000811400720c */ /* 0x000fe20003f06270 */
[----:B------:R-:W1:Y:S01]  /*9390*/  MUFU.TANH R21, R21 ;  /* 0x0000001500157308 */ /* 0x000e620000002400 */
[----:B------:R-:W-:Y:S02]  /*93a0*/  FSEL R28, R27, -INF , !P6 ;  /* 0xff8000001b1c7808 */ /* 0x000fe40007000000 */
[----:B-----5:R-:W-:-:S02]  /*93b0*/  FSEL R24, R24, -INF , !P4 ;  /* 0xff80000018187808 */ /* 0x020fc40006000000 */
[CC--:B------:R-:W-:Y:S02]  /*93c0*/  ISETP.GE.AND P6, PT, R2.reuse, R124.reuse, PT ;  /* 0x0000007c0200720c */ /* 0x0c0fe40003fc6270 */
[----:B------:R-:W-:Y:S01]  /*93d0*/  ISETP.GE.AND P4, PT, R2, R129, PT ;  /* 0x000000810200720c */ /* 0x000fe20003f86270 */
[----:B------:R-:W2:Y:S01]  /*93e0*/  MUFU.TANH R20, R53 ;  /* 0x0000003500147308 */ /* 0x000ea20000002400 */
[----:B---3--:R-:W-:Y:S02]  /*93f0*/  FSEL R26, R22, -INF , !P1 ;  /* 0xff800000161a7808 */ /* 0x008fe40004800000 */
[----:B------:R-:W-:Y:S02]  /*9400*/  ISETP.GT.AND P1, PT, R120, R109, PT ;  /* 0x0000006d7800720c */ /* 0x000fe40003f24270 */
[----:B------:R-:W-:Y:S02]  /*9410*/  FSEL R27, R38, -INF , !P5 ;  /* 0xff800000261b7808 */ /* 0x000fe40006800000 */
[----:B------:R-:W-:Y:S01]  /*9420*/  ISETP.GE.AND P5, PT, R11, R124, PT ;  /* 0x0000007c0b00720c */ /* 0x000fe20003fa6270 */
[----:B------:R-:W3:Y:S01]  /*9430*/  MUFU.TANH R2, R55 ;  /* 0x0000003700027308 */ /* 0x000ee20000002400 */
[----:B------:R-:W-:-:S02]  /*9440*/  FSEL R23, R40, -INF , !P0 ;  /* 0xff80000028177808 */ /* 0x000fc40004000000 */
[----:B------:R-:W-:Y:S02]  /*9450*/  ISETP.GE.AND P0, PT, R11, R129, PT ;  /* 0x000000810b00720c */ /* 0x000fe40003f06270 */
[----:B------:R-:W-:Y:S02]  /*9460*/  FSEL R11, R29, -INF , !P6 ;  /* 0xff8000001d0b7808 */ /* 0x000fe40007000000 */
[----:B-1----:R-:W-:Y:S02]  /*9470*/  FSEL R21, R21, -INF , !P3 ;  /* 0xff80000015157808 */ /* 0x002fe40005800000 */
[----:B--2---:R-:W-:Y:S02]  /*9480*/  FSEL R29, R20, -INF , !P5 ;  /* 0xff800000141d7808 */ /* 0x004fe40006800000 */
[----:B------:R-:W-:Y:S02]  /*9490*/  FSEL R71, R71, -INF , !P4 ;  /* 0xff80000047477808 */ /* 0x000fe40006000000 */
        /* <DEDUP_REMOVED lines=65> */
.L_x_4182:
[----:B------:R-:W1:Y:S02]  /*98b0*/  LDC R0, c[0x0][0x248] ;  /* 0x00009200ff007b82 */ /* 0x000e640000000800 */
[----:B-1----:R-:W-:-:S05]  /*98c0*/  IMAD.SHL.U32 R22, R0, 0x80, RZ ;  /* 0x0000008000167824 */ /* 0x002fca00078e00ff */
[----:B------:R-:W-:-:S04]  /*98d0*/  IADD3 R22, -R22, RZ, RZ ;  /* 0x000000ff16167210 */ /* 0x000fc80007ffe1ff */
[----:B------:R-:W-:-:S07]  /*98e0*/  SHF.R.S32.HI R2, RZ, 0x1f, R22 ;  /* 0x0000001fff027819 */ /* 0x000fce0000011416 */
.L_x_4183:
        /* <DEDUP_REMOVED lines=16> */
[----:B------:R-:W-:Y:S02]  /*99f0*/  @!P0 LEA R66, P3, R42, UR12, 0x1 ;  /* 0x0000000c2a428c11 */ /* 0x000fe4000f8608ff */
        /* <DEDUP_REMOVED lines=30> */
.L_x_4185:
[----:B------:R-:W-:Y:S05]  /*9be0*/  BSYNC B0 ;  /* 0x0000000000007941 */ /* 0x000fea0003800000 */
.L_x_4184:
[----:B------:R-:W0:Y:S01]  /*9bf0*/  LDGDEPBAR ;  /* 0x00000000000079af */ /* 0x000e220000000000 */
[----:B------:R-:W-:-:S04]  /*9c00*/  LEA R119, P0, R22, R119, 0x1 ;  /* 0x0000007716777211 */ /* 0x000fc800078008ff */
[----:B------:R-:W-:-:S09]  /*9c10*/  LEA.HI.X R118, R22, R118, R2, 0x1, P0 ;  /* 0x0000007616767211 */ /* 0x000fd200000f0c02 */
.L_x_4181:
        /* <DEDUP_REMOVED lines=65> */
[----:B------:R-:W-:Y:S02]  /*a030*/  IADD3 R103, R3, R104, RZ ;  /* 0x0000006803677210 */ /* 0x000fe40007ffe0ff */
        /* <DEDUP_REMOVED lines=13> */
[--C-:B--2---:R-:W-:Y:S01]  /*a110*/  FFMA.FTZ R66, R77, UR8, -R38.reuse ;  /* 0x000000084d427c23 */ /* 0x104fe20008010826 */
[----:B------:R-:W-:Y:S01]  /*a120*/  MUFU.EX2 R94, R94 ;  /* 0x0000005e005e7308 */ /* 0x000fe20000000800 */
[--C-:B------:R-:W-:Y:S01]  /*a130*/  FFMA.FTZ R43, R8, UR8, -R38.reuse ;  /* 0x00000008082b7c23 */ /* 0x100fe20008010826 */
[--C-:B-1----:R-:W-:Y:S01]  /*a140*/  FFMA.FTZ R41, R9, UR8, -R38.reuse ;  /* 0x0000000809297c23 */ /* 0x102fe20008010826 */
[--C-:B------:R-:W-:Y:S01]  /*a150*/  FFMA.FTZ R40, R10, UR8, -R38.reuse ;  /* 0x000000080a287c23 */ /* 0x100fe20008010826 */
        /* <DEDUP_REMOVED lines=15> */
[----:B------:R-:W-:Y:S02]  /*a250*/  LDSM.16.MT88.4 R8, [R104+0x3400] ;  /* 0x003400006808783b */ /* 0x000fe40000004200 */
[C---:B------:R-:W-:Y:S01]  /*a260*/  FSETP.NEU.FTZ.AND P0, PT, R0.reuse, -INF , PT ;  /* 0xff8000000000780b */ /* 0x040fe20003f1d000 */
[----:B------:R-:W-:Y:S01]  /*a270*/  FMUL.FTZ R22, R0, UR8 ;  /* 0x0000000800167c20 */ /* 0x000fe20008410000 */
[----:B------:R-:W2:Y:S01]  /*a280*/  MUFU.EX2 R66, R66 ;  /* 0x0000004200427308 */ /* 0x000ea20000000800 */
[----:B-1----:R-:W-:Y:S01]  /*a290*/  F2FP.BF16.F32.PACK_AB R4, R93, R94 ;  /* 0x0000005e5d04723e */ /* 0x002fe200000010ff */
[----:B------:R-:W-:Y:S02]  /*a2a0*/  FADD.FTZ R93, R94, R93 ;  /* 0x0000005d5e5d7221 */ /* 0x000fe40000010000 */
[----:B------:R-:W-:-:S04]  /*a2b0*/  FSEL R22, R22, RZ, P0 ;  /* 0x000000ff16167208 */ /* 0x000fc80000000000 */
        /* <DEDUP_REMOVED lines=10> */
[----:B--2---:R-:W-:Y:S01]  /*a360*/  F2FP.BF16.F32.PACK_AB R6, R66, R92 ;  /* 0x0000005c4206723e */ /* 0x004fe200000010ff */
        /* <DEDUP_REMOVED lines=9> */
[----:B------:R-:W-:Y:S01]  /*a400*/  FFMA.FTZ R59, R59, UR8, -R22 ;  /* 0x000000083b3b7c23 */ /* 0x000fe20008010816 */
        /* <DEDUP_REMOVED lines=11> */
[----:B------:R-:W3:Y:S01]  /*a4c0*/  MUFU.EX2 R90, R90 ;  /* 0x0000005a005a7308 */ /* 0x000ee20000000800 */
[----:B--2---:R-:W-:Y:S01]  /*a4d0*/  F2FP.BF16.F32.PACK_AB R5, R127, R128 ;  /* 0x000000807f05723e */ /* 0x004fe200000010ff */
[----:B------:R-:W-:Y:S01]  /*a4e0*/  FADD.FTZ R127, R128, R127 ;  /* 0x0000007f807f7221 */ /* 0x000fe20000010000 */
[----:B------:R-:W-:Y:S01]  /*a4f0*/  FADD.FTZ R92, R66, R92 ;  /* 0x0000005c425c7221 */ /* 0x000fe20000010000 */
[----:B------:R-:W-:Y:S01]  /*a500*/  FFMA.FTZ R66, R31, UR8, -R22 ;  /* 0x000000081f427c23 */ /* 0x000fe20008010816 */
[--C-:B------:R-:W-:Y:S01]  /*a510*/  FFMA.FTZ R31, R14, UR8, -R38.reuse ;  /* 0x000000080e1f7c23 */ /* 0x100fe20008010826 */
[----:B------:R-:W-:Y:S01]  /*a520*/  FFMA.FTZ R128, R29, UR8, -R38 ;  /* 0x000000081d807c23 */ /* 0x000fe20008010826 */
[--C-:B------:R-:W-:Y:S01]  /*a530*/  FFMA.FTZ R29, R18, UR8, -R22.reuse ;  /* 0x00000008121d7c23 */ /* 0x100fe20008010816 */
[----:B------:R-:W2:Y:S01]  /*a540*/  MUFU.EX2 R43, R43 ;  /* 0x0000002b002b7308 */ /* 0x000ea20000000800 */
[--C-:B------:R-:W-:Y:S01]  /*a550*/  FFMA.FTZ R23, R23, UR8, -R22.reuse ;  /* 0x0000000817177c23 */ /* 0x100fe20008010816 */
[----:B------:R-:W-:-:S06]  /*a560*/  FFMA.FTZ R21, R21, UR8, -R22 ;  /* 0x0000000815157c23 */ /* 0x000fcc0008010816 */
[----:B------:R-:W-:Y:S01]  /*a570*/  MUFU.EX2 R41, R41 ;  /* 0x0000002900297308 */ /* 0x000fe20000000800 */
[----:B---3--:R-:W-:Y:S01]  /*a580*/  F2FP.BF16.F32.PACK_AB R7, R90, R95 ;  /* 0x0000005f5a07723e */ /* 0x008fe200000010ff */
        /* <DEDUP_REMOVED lines=12> */
[----:B------:R-:W-:Y:S08]  /*a650*/  MUFU.EX2 R67, R67 ;  /* 0x0000004300437308 */ /* 0x000ff00000000800 */
[----:B------:R-:W2:Y:S01]  /*a660*/  MUFU.EX2 R44, R44 ;  /* 0x0000002c002c7308 */ /* 0x000ea20000000800 */
[----:B-1----:R-:W-:-:S07]  /*a670*/  F2FP.BF16.F32.PACK_AB R82, R40, R41 ;  /* 0x000000292852723e */ /* 0x002fce00000010ff */
[----:B------:R-:W-:Y:S08]  /*a680*/  MUFU.EX2 R42, R42 ;  /* 0x0000002a002a7308 */ /* 0x000ff00000000800 */
[----:B------:R-:W1:Y:S01]  /*a690*/  MUFU.EX2 R39, R39 ;  /* 0x0000002700277308 */ /* 0x000e620000000800 */
[----:B--2---:R-:W-:Y:S01]  /*a6a0*/  F2FP.BF16.F32.PACK_AB R81, R44, R67 ;  /* 0x000000432c51723e */ /* 0x004fe200000010ff */
[----:B------:R-:W-:-:S06]  /*a6b0*/  FADD.FTZ R67, R67, R95 ;  /* 0x0000005f43437221 */ /* 0x000fcc0000010000 */
[----:B------:R-:W-:Y:S08]  /*a6c0*/  MUFU.EX2 R131, R131 ;  /* 0x0000008300837308 */ /* 0x000ff00000000800 */
[----:B------:R-:W2:Y:S01]  /*a6d0*/  MUFU.EX2 R55, R55 ;  /* 0x0000003700377308 */ /* 0x000ea20000000800 */
[----:B-1----:R-:W-:-:S07]  /*a6e0*/  F2FP.BF16.F32.PACK_AB R83, R39, R42 ;  /* 0x0000002a2753723e */ /* 0x002fce00000010ff */
[C---:B------:R-:W-:Y:S01]  /*a6f0*/  HMMA.16816.F32.BF16 R68, R80.reuse, R8, R68 ;  /* 0x000000085044723c */ /* 0x040fe20000041844 */
        /* <DEDUP_REMOVED lines=22> */
[----:B--2---:R-:W-:-:S02]  /*a860*/  F2FP.BF16.F32.PACK_AB R4, R55, R131 ;  /* 0x000000833704723e */ /* 0x004fc400000010ff */
[----:B---3--:R-:W-:Y:S02]  /*a870*/  F2FP.BF16.F32.PACK_AB R5, R52, R53 ;  /* 0x000000353405723e */ /* 0x008fe400000010ff */
[----:B------:R-:W-:Y:S02]  /*a880*/  F2FP.BF16.F32.PACK_AB R6, R47, R54 ;  /* 0x000000362f06723e */ /* 0x000fe400000010ff */
[----:B----4-:R-:W-:Y:S01]  /*a890*/  F2FP.BF16.F32.PACK_AB R7, R3, R46 ;  /* 0x0000002e0307723e */ /* 0x010fe200000010ff */
[----:B------:R-:W-:Y:S08]  /*a8a0*/  MUFU.EX2 R132, R132 ;  /* 0x0000008400847308 */ /* 0x000ff00000000800 */
        /* <DEDUP_REMOVED lines=11> */
[--C-:B------:R-:W-:Y:S01]  /*a960*/  FFMA.FTZ R33, R35, UR8, -R38.reuse ;  /* 0x0000000823217c23 */ /* 0x100fe20008010826 */
[----:B------:R-:W-:-:S05]  /*a970*/  FFMA.FTZ R35, R15, UR8, -R38 ;  /* 0x000000080f237c23 */ /* 0x000fca0008010826 */
        /* <DEDUP_REMOVED lines=8> */
[----:B------:R-:W3:Y:S01]  /*aa00*/  MUFU.EX2 R33, R33 ;  /* 0x0000002100217308 */ /* 0x000ee20000000800 */
[----:B------:R-:W-:Y:S02]  /*aa10*/  F2FP.BF16.F32.PACK_AB R6, R60, R63 ;  /* 0x0000003f3c06723e */ /* 0x000fe400000010ff */
[----:B------:R-:W-:-:S05]  /*aa20*/  F2FP.BF16.F32.PACK_AB R7, R59, R61 ;  /* 0x0000003d3b07723e */ /* 0x000fca00000010ff */
[----:B------:R-:W-:Y:S08]  /*aa30*/  MUFU.EX2 R66, R66 ;  /* 0x0000004200427308 */ /* 0x000ff00000000800 */
[----:B------:R-:W5:Y:S08]  /*aa40*/  MUFU.EX2 R37, R37 ;  /* 0x0000002500257308 */ /* 0x000f700000000800 */
        /* <DEDUP_REMOVED lines=10> */
[C---:B-1----:R-:W-:Y:S07]  /*aaf0*/  HMMA.16816.F32.BF16 R76, R4.reuse, R8, R76 ;  /* 0x00000008044c723c */ /* 0x042fee000004184c */
[----:B------:R-:W-:Y:S01]  /*ab00*/  MUFU.EX2 R21, R21 ;  /* 0x0000001500157308 */ /* 0x000fe20000000800 */
[----:B------:R-:W-:Y:S01]  /*ab10*/  HMMA.16816.F32.BF16 R80, R4, R10, R80 ;  /* 0x0000000a0450723c */ /* 0x000fe20000041850 */
[----:B------:R-:W1:Y:S06]  /*ab20*/  LDSM.16.MT88.4 R8, [R104+0x4000] ;  /* 0x004000006808783b */ /* 0x000e6c0000004200 */
[----:B------:R-:W-:Y:S01]  /*ab30*/  MUFU.EX2 R127, R127 ;  /* 0x0000007f007f7308 */ /* 0x000fe20000000800 */
[----:B--2---:R-:W-:-:S02]  /*ab40*/  F2FP.BF16.F32.PACK_AB R4, R57, R132 ;  /* 0x000000843904723e */ /* 0x004fc400000010ff */
[----:B----4-:R-:W-:Y:S02]  /*ab50*/  F2FP.BF16.F32.PACK_AB R5, R50, R58 ;  /* 0x0000003a3205723e */ /* 0x010fe400000010ff */
[----:B------:R-:W-:Y:S02]  /*ab60*/  F2FP.BF16.F32.PACK_AB R6, R49, R56 ;  /* 0x000000383106723e */ /* 0x000fe400000010ff */
[----:B------:R-:W-:-:S07]  /*ab70*/  F2FP.BF16.F32.PACK_AB R7, R45, R48 ;  /* 0x000000302d07723e */ /* 0x000fce00000010ff */
[C---:B-1----:R-:W-:Y:S06]  /*ab80*/  HMMA.16816.F32.BF16 R68, R4.reuse, R8, R68 ;  /* 0x000000080444723c */ /* 0x042fec0000041844 */
[C---:B------:R-:W-:Y:S01]  /*ab90*/  HMMA.16816.F32.BF16 R72, R4.reuse, R10, R72 ;  /* 0x0000000a0448723c */ /* 0x040fe20000041848 */
[----:B------:R-:W1:Y:S05]  /*aba0*/  LDSM.16.MT88.4 R8, [R103+0x4000] ;  /* 0x004000006708783b */ /* 0x000e6a0000004200 */
[C---:B-1----:R-:W-:Y:S06]  /*abb0*/  HMMA.16816.F32.BF16 R76, R4.reuse, R8, R76 ;  /* 0x00000008044c723c */ /* 0x042fec000004184c */
[----:B------:R-:W-:Y:S01]  /*abc0*/  HMMA.16816.F32.BF16 R80, R4, R10, R80 ;  /* 0x0000000a0450723c */ /* 0x000fe20000041850 */
[----:B------:R-:W1:Y:S06]  /*abd0*/  LDSM.16.MT88.4 R8, [R104+0x4400] ;  /* 0x004400006808783b */ /* 0x000e6c0000004200 */
[----:B------:R-:W-:Y:S01]  /*abe0*/  FADD.FTZ R5, R41, R90 ;  /* 0x0000005a29057221 */ /* 0x000fe20000010000 */
[----:B------:R-:W-:Y:S01]  /*abf0*/  FADD.FTZ R4, R44, R67 ;  /* 0x000000432c047221 */ /* 0x000fe20000010000 */
[----:B------:R2:W-:Y:S01]  /*ac00*/  MUFU.EX2 R41, R34 ;  /* 0x0000002200297308 */ /* 0x0005e20000000800 */
[----:B---3--:R-:W-:Y:S01]  /*ac10*/  F2FP.BF16.F32.PACK_AB R6, R33, R36 ;  /* 0x000000242106723e */ /* 0x008fe200000010ff */
[----:B------:R-:W-:Y:S01]  /*ac20*/  FADD.FTZ R5, R40, R5 ;  /* 0x0000000528057221 */ /* 0x000fe20000010000 */
[----:B------:R-:W-:Y:S01]  /*ac30*/  FADD.FTZ R4, R42, R4 ;  /* 0x000000042a047221 */ /* 0x000fe20000010000 */
[--C-:B------:R-:W-:Y:S01]  /*ac40*/  FFMA.FTZ R40, R27, UR8, -R38.reuse ;  /* 0x000000081b287c23 */ /* 0x100fe20008010826 */
[----:B------:R-:W-:Y:S01]  /*ac50*/  FFMA.FTZ R42, R28, UR8, -R38 ;  /* 0x000000081c2a7c23 */ /* 0x000fe20008010826 */
[----:B------:R-:W-:Y:S01]  /*ac60*/  FADD.FTZ R131, R131, R5 ;  /* 0x0000000583837221 */ /* 0x000fe20000010000 */
[----:B------:R-:W-:Y:S01]  /*ac70*/  FADD.FTZ R39, R39, R4 ;  /* 0x0000000427277221 */ /* 0x000fe20000010000 */
[----:B------:R-:W-:Y:S01]  /*ac80*/  F2FP.BF16.F32.PACK_AB R4, R51, R65 ;  /* 0x000000413304723e */ /* 0x000fe200000010ff */
[----:B------:R-:W-:Y:S01]  /*ac90*/  FFMA.FTZ R28, R26, UR8, -R38 ;  /* 0x000000081a1c7c23 */ /* 0x000fe20008010826 */
[----:B-----5:R-:W-:Y:S01]  /*aca0*/  F2FP.BF16.F32.PACK_AB R5, R37, R66 ;  /* 0x000000422505723e */ /* 0x020fe200000010ff */
[----:B------:R-:W-:Y:S01]  /*acb0*/  FADD.FTZ R39, R53, R39 ;  /* 0x0000002735277221 */ /* 0x000fe20000010000 */
[----:B------:R-:W-:Y:S01]  /*acc0*/  FADD.FTZ R131, R55, R131 ;  /* 0x0000008337837221 */ /* 0x000fe20000010000 */
[----:B------:R3:W-:Y:S01]  /*acd0*/  MUFU.EX2 R26, R40 ;  /* 0x00000028001a7308 */ /* 0x0007e20000000800 */
[--C-:B------:R-:W-:Y:S01]  /*ace0*/  FFMA.FTZ R38, R19, UR8, -R22.reuse ;  /* 0x0000000813267c23 */ /* 0x100fe20008010816 */
[----:B------:R-:W-:Y:S01]  /*acf0*/  FADD.FTZ R52, R52, R39 ;  /* 0x0000002734347221 */ /* 0x000fe20000010000 */
[----:B------:R-:W-:Y:S01]  /*ad00*/  FADD.FTZ R54, R54, R131 ;  /* 0x0000008336367221 */ /* 0x000fe20000010000 */
[----:B--2---:R-:W-:-:S02]  /*ad10*/  FFMA.FTZ R34, R12, UR8, -R22 ;  /* 0x000000080c227c23 */ /* 0x004fc40008010816 */
[----:B------:R-:W2:Y:S01]  /*ad20*/  LDSM.16.MT88.4 R12, [R103+0x4400] ;  /* 0x00440000670c783b */ /* 0x000ea20000004200 */
        /* <DEDUP_REMOVED lines=8> */
[----:B---3--:R-:W-:Y:S01]  /*adb0*/  FFMA.FTZ R40, R17, UR8, -R22 ;  /* 0x0000000811287c23 */ /* 0x008fe20008010816 */
        /* <DEDUP_REMOVED lines=9> */
[----:B------:R3:W5:Y:S01]  /*ae50*/  MUFU.EX2 R39, R16 ;  /* 0x0000001000277308 */ /* 0x0007620000000800 */
[----:B----4-:R-:W-:Y:S01]  /*ae60*/  F2FP.BF16.F32.PACK_AB R7, R34, R41 ;  /* 0x000000292207723e */ /* 0x010fe200000010ff */
[----:B------:R-:W-:Y:S01]  /*ae70*/  FADD.FTZ R50, R50, R61 ;  /* 0x0000003d32327221 */ /* 0x000fe20000010000 */
[----:B------:R-:W-:-:S03]  /*ae80*/  FADD.FTZ R56, R56, R132 ;  /* 0x0000008438387221 */ /* 0x000fc60000010000 */
[----:B------:R-:W-:Y:S01]  /*ae90*/  FADD.FTZ R50, R48, R50 ;  /* 0x0000003230327221 */ /* 0x000fe20000010000 */
[----:B------:R-:W-:Y:S01]  /*aea0*/  FADD.FTZ R56, R49, R56 ;  /* 0x0000003831387221 */ /* 0x000fe20000010000 */
[----:B-1----:R-:W-:Y:S01]  /*aeb0*/  HMMA.16816.F32.BF16 R68, R4, R8, R68 ;  /* 0x000000080444723c */ /* 0x002fe20000041844 */
[----:B------:R-:W1:Y:S01]  /*aec0*/  MUFU.EX2 R27, R42 ;  /* 0x0000002a001b7308 */ /* 0x000e620000000800 */
[----:B------:R-:W-:Y:S01]  /*aed0*/  FADD.FTZ R50, R45, R50 ;  /* 0x000000322d327221 */ /* 0x000fe20000010000 */
[----:B------:R-:W-:-:S03]  /*aee0*/  FADD.FTZ R65, R65, R56 ;  /* 0x0000003841417221 */ /* 0x000fc60000010000 */
[C---:B------:R-:W-:Y:S01]  /*aef0*/  HMMA.16816.F32.BF16 R72, R4.reuse, R10, R72 ;  /* 0x0000000a0448723c */ /* 0x040fe20000041848 */
[----:B------:R-:W4:Y:S01]  /*af00*/  LDSM.16.MT88.4 R8, [R104+0x4800] ;  /* 0x004800006808783b */ /* 0x000f220000004200 */
[----:B------:R-:W-:Y:S01]  /*af10*/  FADD.FTZ R66, R66, R50 ;  /* 0x0000003242427221 */ /* 0x000fe20000010000 */
[----:B------:R-:W-:Y:S01]  /*af20*/  FADD.FTZ R65, R51, R65 ;  /* 0x0000004133417221 */ /* 0x000fe20000010000 */
[----:B------:R-:W1:Y:S01]  /*af30*/  MUFU.EX2 R3, R24 ;  /* 0x0000001800037308 */ /* 0x000e620000000800 */
[----:B---3--:R-:W3:Y:S01]  /*af40*/  LDSM.16.MT88.4 R16, [R103+0x4800] ;  /* 0x004800006710783b */ /* 0x008ee20000004200 */
[----:B--2---:R-:W-:Y:S01]  /*af50*/  HMMA.16816.F32.BF16 R76, R4, R12, R76 ;  /* 0x0000000c044c723c */ /* 0x004fe2000004184c */
[----:B------:R-:W-:Y:S01]  /*af60*/  FADD.FTZ R66, R37, R66 ;  /* 0x0000004225427221 */ /* 0x000fe20000010000 */
[----:B------:R-:W-:-:S03]  /*af70*/  FADD.FTZ R36, R36, R65 ;  /* 0x0000004124247221 */ /* 0x000fc60000010000 */
[----:B------:R-:W-:Y:S01]  /*af80*/  FADD.FTZ R41, R41, R66 ;  /* 0x0000004229297221 */ /* 0x000fe20000010000 */
[----:B------:R-:W-:Y:S01]  /*af90*/  HMMA.16816.F32.BF16 R80, R4, R14, R80 ;  /* 0x0000000e0450723c */ /* 0x000fe20000041850 */
[----:B------:R-:W2:Y:S01]  /*afa0*/  LDSM.16.MT88.4 R12, [R104+0x4c00] ;  /* 0x004c0000680c783b */ /* 0x000ea20000004200 */
[----:B------:R-:W-:Y:S01]  /*afb0*/  FADD.FTZ R36, R33, R36 ;  /* 0x0000002421247221 */ /* 0x000fe20000010000 */
[----:B------:R-:W-:Y:S01]  /*afc0*/  FADD.FTZ R41, R34, R41 ;  /* 0x0000002922297221 */ /* 0x000fe20000010000 */
[----:B------:R-:W4:Y:S03]  /*afd0*/  MUFU.EX2 R28, R28 ;  /* 0x0000001c001c7308 */ /* 0x000f260000000800 */
[----:B------:R-:W-:Y:S01]  /*afe0*/  F2FP.BF16.F32.PACK_AB R4, R32, R35 ;  /* 0x000000232004723e */ /* 0x000fe200000010ff */
[----:B------:R-:W-:Y:S01]  /*aff0*/  FADD.FTZ R35, R35, R36 ;  /* 0x0000002423237221 */ /* 0x000fe20000010000 */
[----:B------:R-:W-:Y:S01]  /*b000*/  F2FP.BF16.F32.PACK_AB R5, R38, R29 ;  /* 0x0000001d2605723e */ /* 0x000fe200000010ff */
[----:B------:R-:W-:Y:S01]  /*b010*/  FADD.FTZ R29, R29, R41 ;  /* 0x000000291d1d7221 */ /* 0x000fe20000010000 */
[----:B------:R-:W-:Y:S01]  /*b020*/  F2FP.BF16.F32.PACK_AB R6, R25, R31 ;  /* 0x0000001f1906723e */ /* 0x000fe200000010ff */
[----:B------:R-:W-:Y:S01]  /*b030*/  FADD.FTZ R35, R32, R35 ;  /* 0x0000002320237221 */ /* 0x000fe20000010000 */
[----:B-----5:R-:W-:Y:S01]  /*b040*/  F2FP.BF16.F32.PACK_AB R7, R39, R40 ;  /* 0x000000282707723e */ /* 0x020fe200000010ff */
[----:B------:R-:W-:-:S02]  /*b050*/  FADD.FTZ R29, R38, R29 ;  /* 0x0000001d261d7221 */ /* 0x000fc40000010000 */
[----:B------:R-:W-:Y:S02]  /*b060*/  FADD.FTZ R31, R31, R35 ;  /* 0x000000231f1f7221 */ /* 0x000fe40000010000 */
[----:B------:R-:W-:Y:S02]  /*b070*/  FADD.FTZ R40, R40, R29 ;  /* 0x0000001d28287221 */ /* 0x000fe40000010000 */
[----:B------:R-:W-:Y:S02]  /*b080*/  FADD.FTZ R31, R25, R31 ;  /* 0x0000001f191f7221 */ /* 0x000fe40000010000 */
[----:B------:R-:W-:Y:S02]  /*b090*/  FADD.FTZ R40, R39, R40 ;  /* 0x0000002827287221 */ /* 0x000fe40000010000 */
[----:B-1----:R-:W-:Y:S02]  /*b0a0*/  FADD.FTZ R31, R27, R31 ;  /* 0x0000001f1b1f7221 */ /* 0x002fe40000010000 */
[----:B------:R-:W-:-:S02]  /*b0b0*/  FADD.FTZ R40, R3, R40 ;  /* 0x0000002803287221 */ /* 0x000fc40000010000 */
[----:B------:R-:W-:Y:S01]  /*b0c0*/  FADD.FTZ R31, R26, R31 ;  /* 0x0000001f1a1f7221 */ /* 0x000fe20000010000 */
[C---:B----4-:R-:W-:Y:S01]  /*b0d0*/  HMMA.16816.F32.BF16 R68, R4.reuse, R8, R68 ;  /* 0x000000080444723c */ /* 0x050fe20000041844 */
[----:B------:R-:W-:Y:S02]  /*b0e0*/  FADD.FTZ R40, R23, R40 ;  /* 0x0000002817287221 */ /* 0x000fe40000010000 */
[----:B------:R-:W-:Y:S02]  /*b0f0*/  FADD.FTZ R31, R28, R31 ;  /* 0x0000001f1c1f7221 */ /* 0x000fe40000010000 */
[----:B------:R-:W-:Y:S01]  /*b100*/  FADD.FTZ R40, R21, R40 ;  /* 0x0000002815287221 */ /* 0x000fe20000010000 */
[C---:B------:R-:W-:Y:S01]  /*b110*/  HMMA.16816.F32.BF16 R72, R4.reuse, R10, R72 ;  /* 0x0000000a0448723c */ /* 0x040fe20000041848 */
[----:B------:R-:W1:Y:S05]  /*b120*/  LDSM.16.MT88.4 R8, [R103+0x4c00] ;  /* 0x004c00006708783b */ /* 0x000e6a0000004200 */
[C---:B---3--:R-:W-:Y:S06]  /*b130*/  HMMA.16816.F32.BF16 R76, R4.reuse, R16, R76 ;  /* 0x00000010044c723c */ /* 0x048fec000004184c */
[----:B------:R-:W-:Y:S07]  /*b140*/  HMMA.16816.F32.BF16 R80, R4, R18, R80 ;  /* 0x000000120450723c */ /* 0x000fee0000041850 */
[----:B------:R-:W-:-:S02]  /*b150*/  F2FP.BF16.F32.PACK_AB R4, R26, R27 ;  /* 0x0000001b1a04723e */ /* 0x000fc400000010ff */
[----:B------:R-:W-:Y:S02]  /*b160*/  F2FP.BF16.F32.PACK_AB R5, R23, R3 ;  /* 0x000000031705723e */ /* 0x000fe400000010ff */
[C---:B------:R-:W-:Y:S01]  /*b170*/  F2FP.BF16.F32.PACK_AB R6, R128.reuse, R28 ;  /* 0x0000001c8006723e */ /* 0x040fe200000010ff */
[----:B------:R-:W-:Y:S01]  /*b180*/  FADD.FTZ R128, R128, R31 ;  /* 0x0000001f80807221 */ /* 0x000fe20000010000 */
[C---:B------:R-:W-:Y:S01]  /*b190*/  F2FP.BF16.F32.PACK_AB R7, R127.reuse, R21 ;  /* 0x000000157f07723e */ /* 0x040fe200000010ff */
[----:B------:R-:W-:-:S06]  /*b1a0*/  FADD.FTZ R127, R127, R40 ;  /* 0x000000287f7f7221 */ /* 0x000fcc0000010000 */
[C---:B--2---:R-:W-:Y:S06]  /*b1b0*/  HMMA.16816.F32.BF16 R68, R4.reuse, R12, R68 ;  /* 0x0000000c0444723c */ /* 0x044fec0000041844 */
        /* <DEDUP_REMOVED lines=72> */
.L_x_4187:
[----:B------:R-:W1:Y:S02]  /*b640*/  LDC R5, c[0x0][0x250] ;  /* 0x00009400ff057b82 */ /* 0x000e640000000800 */
[----:B-1----:R-:W-:-:S05]  /*b650*/  IMAD.SHL.U32 R7, R5, 0x80, RZ ;  /* 0x0000008005077824 */ /* 0x002fca00078e00ff */
[----:B------:R-:W-:-:S04]  /*b660*/  IADD3 R7, -R7, RZ, RZ ;  /* 0x000000ff07077210 */ /* 0x000fc80007ffe1ff */
[----:B------:R-:W-:-:S07]  /*b670*/  SHF.R.S32.HI R6, RZ, 0x1f, R7 ;  /* 0x0000001fff067819 */ /* 0x000fce0000011407 */
.L_x_4188:
[----:B------:R-:W-:Y:S01]  /*b680*/  ULDC UR4, c[0x0][0x2d0] ;  /* 0x0000b40000047ab9 */ /* 0x000fe20000000800 */
[C---:B------:R-:W-:Y:S01]  /*b690*/  LEA R126, P5, R7.reuse, R126, 0x1 ;  /* 0x0000007e077e7211 */ /* 0x040fe200078a08ff */
[----:B------:R-:W-:Y:S01]  /*b6a0*/  IMAD.SHL.U32 R135, R120, 0x80, RZ ;  /* 0x0000008078877824 */ /* 0x000fe200078e00ff */
[----:B------:R-:W-:Y:S02]  /*b6b0*/  ISETP.GE.AND P0, PT, R84, UR4, PT ;  /* 0x0000000454007c0c */ /* 0x000fe4000bf06270 */
[----:B------:R-:W-:-:S11]  /*b6c0*/  LEA.HI.X R125, R7, R125, R6, 0x1, P5 ;  /* 0x0000007d077d7211 */ /* 0x000fd600028f0c06 */
        /* <DEDUP_REMOVED lines=27> */
[----:B------:R-:W-:-:S03]  /*b880*/  @!P0 LEA.HI.X R7, R5, UR11, R3, 0x1, P1 ;  /* 0x0000000b05078c11 */ /* 0x000fc600088f0c03 */
        /* <DEDUP_REMOVED lines=20> */
[----:B------:R-:W-:Y:S04]  /*b9d0*/  LDSM.16.M88.4 R92, [R107] ;  /* 0x000000006b5c783b */ /* 0x000fe80000000200 */
[----:B------:R-:W5:Y:S04]  /*b9e0*/  LDSM.16.M88.4 R24, [R105] ;  /* 0x000000006918783b */ /* 0x000f680000000200 */
[----:B-1----:R-:W1:Y:S04]  /*b9f0*/  LDSM.16.M88.4 R8, [R102] ;  /* 0x000000006608783b */ /* 0x002e680000000200 */
[----:B--2---:R-:W2:Y:S04]  /*ba00*/  LDSM.16.M88.4 R4, [R100] ;  /* 0x000000006404783b */ /* 0x004ea80000000200 */
[----:B------:R-:W2:Y:S04]  /*ba10*/  LDSM.16.M88.4 R20, [R106+0x2000] ;  /* 0x002000006a14783b */ /* 0x000ea80000000200 */
[----:B------:R-:W2:Y:S01]  /*ba20*/  LDSM.16.M88.4 R16, [R101] ;  /* 0x000000006510783b */ /* 0x000ea20000000200 */
[C---:B---3--:R-:W-:Y:S03]  /*ba30*/  HMMA.16816.F32.BF16 R56, R60.reuse, R52, RZ ;  /* 0x000000343c38723c */ /* 0x048fe600000418ff */
[----:B------:R-:W3:Y:S04]  /*ba40*/  LDSM.16.M88.4 R12, [R106+0x2400] ;  /* 0x002400006a0c783b */ /* 0x000ee80000000200 */
[----:B------:R-:W3:Y:S01]  /*ba50*/  LDSM.16.M88.4 R64, [R99] ;  /* 0x000000006340783b */ /* 0x000ee20000000200 */
[C---:B----4-:R-:W-:Y:S03]  /*ba60*/  HMMA.16816.F32.BF16 R48, R60.reuse, R44, RZ ;  /* 0x0000002c3c30723c */ /* 0x050fe600000418ff */
[----:B------:R-:W-:Y:S03]  /*ba70*/  LDSM.16.M88.4 R88, [R106+0x2c00] ;  /* 0x002c00006a58783b */ /* 0x000fe60000000200 */
[C---:B------:R-:W-:Y:S01]  /*ba80*/  HMMA.16816.F32.BF16 R52, R60.reuse, R54, RZ ;  /* 0x000000363c34723c */ /* 0x040fe200000418ff */
[----:B------:R-:W0:Y:S05]  /*ba90*/  LDGDEPBAR ;  /* 0x00000000000079af */ /* 0x000e2a0000000000 */
[C---:B------:R-:W-:Y:S06]  /*baa0*/  HMMA.16816.F32.BF16 R44, R60.reuse, R46, RZ ;  /* 0x0000002e3c2c723c */ /* 0x040fec00000418ff */
[C---:B-----5:R-:W-:Y:S06]  /*bab0*/  HMMA.16816.F32.BF16 R32, R60.reuse, R28, RZ ;  /* 0x0000001c3c20723c */ /* 0x060fec00000418ff */
[C---:B------:R-:W-:Y:S06]  /*bac0*/  HMMA.16816.F32.BF16 R28, R60.reuse, R30, RZ ;  /* 0x0000001e3c1c723c */ /* 0x040fec00000418ff */
[C---:B------:R-:W-:Y:S06]  /*bad0*/  HMMA.16816.F32.BF16 R40, R60.reuse, R36, RZ ;  /* 0x000000243c28723c */ /* 0x040fec00000418ff */
[----:B------:R-:W-:Y:S06]  /*bae0*/  HMMA.16816.F32.BF16 R36, R60, R38, RZ ;  /* 0x000000263c24723c */ /* 0x000fec00000418ff */
[C---:B------:R-:W-:Y:S06]  /*baf0*/  HMMA.16816.F32.BF16 R56, R92.reuse, R24, R56 ;  /* 0x000000185c38723c */ /* 0x040fec0000041838 */
[C---:B------:R-:W-:Y:S06]  /*bb00*/  HMMA.16816.F32.BF16 R52, R92.reuse, R26, R52 ;  /* 0x0000001a5c34723c */ /* 0x040fec0000041834 */
[C---:B-1----:R-:W-:Y:S06]  /*bb10*/  HMMA.16816.F32.BF16 R48, R92.reuse, R8, R48 ;  /* 0x000000085c30723c */ /* 0x042fec0000041830 */
[C---:B------:R-:W-:Y:S01]  /*bb20*/  HMMA.16816.F32.BF16 R44, R92.reuse, R10, R44 ;  /* 0x0000000a5c2c723c */ /* 0x040fe2000004182c */
[----:B------:R-:W1:Y:S05]  /*bb30*/  LDSM.16.M88.4 R8, [R98] ;  /* 0x000000006208783b */ /* 0x000e6a0000000200 */
[----:B--2---:R-:W-:Y:S01]  /*bb40*/  HMMA.16816.F32.BF16 R32, R92, R4, R32 ;  /* 0x000000045c20723c */ /* 0x004fe20000041820 */
[----:B------:R-:W-:Y:S01]  /*bb50*/  FMUL.FTZ R3, R56, UR15 ;  /* 0x0000000f38037c20 */ /* 0x000fe20008410000 */
[----:B------:R-:W-:Y:S01]  /*bb60*/  FMUL.FTZ R58, R58, UR15 ;  /* 0x0000000f3a3a7c20 */ /* 0x000fe20008410000 */
[----:B------:R-:W-:Y:S01]  /*bb70*/  FMUL.FTZ R59, R59, UR15 ;  /* 0x0000000f3b3b7c20 */ /* 0x000fe20008410000 */
[----:B------:R-:W-:-:S02]  /*bb80*/  FMUL.FTZ R57, R57, UR15 ;  /* 0x0000000f39397c20 */ /* 0x000fc40008410000 */
[----:B------:R-:W-:Y:S01]  /*bb90*/  HMMA.16816.F32.BF16 R28, R92, R6, R28 ;  /* 0x000000065c1c723c */ /* 0x000fe2000004181c */
[----:B------:R-:W2:Y:S01]  /*bba0*/  LDSM.16.M88.4 R4, [R106+0x2800] ;  /* 0x002800006a04783b */ /* 0x000ea20000000200 */
[----:B------:R-:W-:Y:S01]  /*bbb0*/  MUFU.TANH R3, R3 ;  /* 0x0000000300037308 */ /* 0x000fe20000002400 */
[----:B------:R-:W-:Y:S01]  /*bbc0*/  FMUL.FTZ R52, R52, UR15 ;  /* 0x0000000f34347c20 */ /* 0x000fe20008410000 */
[----:B------:R-:W-:Y:S01]  /*bbd0*/  FMUL.FTZ R53, R53, UR15 ;  /* 0x0000000f35357c20 */ /* 0x000fe20008410000 */
[----:B------:R-:W-:Y:S01]  /*bbe0*/  FMUL.FTZ R54, R54, UR15 ;  /* 0x0000000f36367c20 */ /* 0x000fe20008410000 */
[C---:B------:R-:W-:Y:S01]  /*bbf0*/  HMMA.16816.F32.BF16 R24, R60.reuse, R20, RZ ;  /* 0x000000143c18723c */ /* 0x040fe200000418ff */
[----:B------:R-:W-:Y:S01]  /*bc00*/  FMUL.FTZ R51, R51, UR15 ;  /* 0x0000000f33337c20 */ /* 0x000fe20008410000 */
[----:B------:R-:W-:Y:S01]  /*bc10*/  FMUL.FTZ R55, R55, UR15 ;  /* 0x0000000f37377c20 */ /* 0x000fe20008410000 */
[----:B------:R-:W-:Y:S01]  /*bc20*/  FMUL.FTZ R48, R48, UR15 ;  /* 0x0000000f30307c20 */ /* 0x000fe20008410000 */
[----:B------:R-:W-:Y:S01]  /*bc30*/  MUFU.TANH R131, R58 ;  /* 0x0000003a00837308 */ /* 0x000fe20000002400 */
[----:B------:R-:W-:Y:S01]  /*bc40*/  FMUL.FTZ R50, R50, UR15 ;  /* 0x0000000f32327c20 */ /* 0x000fe20008410000 */
[----:B------:R-:W-:Y:S01]  /*bc50*/  HMMA.16816.F32.BF16 R20, R60, R22, RZ ;  /* 0x000000163c14723c */ /* 0x000fe200000418ff */
[----:B------:R-:W-:Y:S01]  /*bc60*/  FMUL.FTZ R44, R44, UR15 ;  /* 0x0000000f2c2c7c20 */ /* 0x000fe20008410000 */
[----:B------:R-:W-:Y:S01]  /*bc70*/  FMUL.FTZ R45, R45, UR15 ;  /* 0x0000000f2d2d7c20 */ /* 0x000fe20008410000 */
[----:B------:R-:W-:Y:S01]  /*bc80*/  FMUL.FTZ R49, R49, UR15 ;  /* 0x0000000f31317c20 */ /* 0x000fe20008410000 */
[----:B------:R-:W-:-:S02]  /*bc90*/  FMUL.FTZ R46, R46, UR15 ;  /* 0x0000000f2e2e7c20 */ /* 0x000fc40008410000 */
[C---:B------:R-:W-:Y:S01]  /*bca0*/  HMMA.16816.F32.BF16 R40, R92.reuse, R16, R40 ;  /* 0x000000105c28723c */ /* 0x040fe20000041828 */
[----:B------:R4:W-:Y:S01]  /*bcb0*/  MUFU.TANH R130, R59 ;  /* 0x0000003b00827308 */ /* 0x0009e20000002400 */
[----:B------:R-:W-:Y:S01]  /*bcc0*/  FMUL.FTZ R32, R32, UR15 ;  /* 0x0000000f20207c20 */ /* 0x000fe20008410000 */
[----:B------:R-:W-:Y:S01]  /*bcd0*/  FMUL.FTZ R34, R34, UR15 ;  /* 0x0000000f22227c20 */ /* 0x000fe20008410000 */
[----:B------:R-:W-:Y:S02]  /*bce0*/  FMUL.FTZ R35, R35, UR15 ;  /* 0x0000000f23237c20 */ /* 0x000fe40008410000 */
[----:B------:R-:W-:Y:S01]  /*bcf0*/  HMMA.16816.F32.BF16 R36, R92, R18, R36 ;  /* 0x000000125c24723c */ /* 0x000fe20000041824 */
[----:B------:R-:W-:Y:S01]  /*bd00*/  FMUL.FTZ R28, R28, UR15 ;  /* 0x0000000f1c1c7c20 */ /* 0x000fe20008410000 */
[----:B------:R-:W-:Y:S01]  /*bd10*/  FMUL.FTZ R29, R29, UR15 ;  /* 0x0000000f1d1d7c20 */ /* 0x000fe20008410000 */
[----:B------:R-:W5:Y:S01]  /*bd20*/  MUFU.TANH R133, R52 ;  /* 0x0000003400857308 */ /* 0x000f620000002400 */
[----:B------:R-:W-:-:S02]  /*bd30*/  FMUL.FTZ R31, R31, UR15 ;  /* 0x0000000f1f1f7c20 */ /* 0x000fc40008410000 */
[C---:B---3--:R-:W-:Y:S05]  /*bd40*/  HMMA.16816.F32.BF16 R16, R60.reuse, R12, RZ ;  /* 0x0000000c3c10723c */ /* 0x048fea00000418ff */
[----:B------:R-:W3:Y:S01]  /*bd50*/  MUFU.TANH R134, R57 ;  /* 0x0000003900867308 */ /* 0x000ee20000002400 */
[----:B------:R-:W-:Y:S06]  /*bd60*/  HMMA.16816.F32.BF16 R12, R60, R14, RZ ;  /* 0x0000000e3c0c723c */ /* 0x000fec00000418ff */
[C---:B------:R-:W-:Y:S01]  /*bd70*/  HMMA.16816.F32.BF16 R24, R92.reuse, R64, R24 ;  /* 0x000000405c18723c */ /* 0x040fe20000041818 */
[----:B------:R-:W-:Y:S01]  /*bd80*/  MUFU.TANH R132, R53 ;  /* 0x0000003500847308 */ /* 0x000fe20000002400 */
[----:B------:R-:W-:Y:S01]  /*bd90*/  FMUL.FTZ R43, R43, UR15 ;  /* 0x0000000f2b2b7c20 */ /* 0x000fe20008410000 */
[----:B------:R-:W-:Y:S01]  /*bda0*/  FMUL.FTZ R41, R41, UR15 ;  /* 0x0000000f29297c20 */ /* 0x000fe20008410000 */
[----:B------:R-:W-:Y:S01]  /*bdb0*/  FMUL.FTZ R42, R42, UR15 ;  /* 0x0000000f2a2a7c20 */ /* 0x000fe20008410000 */
[----:B------:R-:W-:Y:S01]  /*bdc0*/  FMUL.FTZ R40, R40, UR15 ;  /* 0x0000000f28287c20 */ /* 0x000fe20008410000 */
[C---:B------:R-:W-:Y:S01]  /*bdd0*/  HMMA.16816.F32.BF16 R20, R92.reuse, R66, R20 ;  /* 0x000000425c14723c */ /* 0x040fe20000041814 */
[----:B------:R-:W5:Y:S01]  /*bde0*/  LDSM.16.M88.4 R64, [R97] ;  /* 0x000000006140783b */ /* 0x000f620000000200 */
[----:B------:R-:W-:Y:S01]  /*bdf0*/  FMUL.FTZ R36, R36, UR15 ;  /* 0x0000000f24247c20 */ /* 0x000fe20008410000 */
[----:B------:R-:W-:Y:S01]  /*be00*/  MUFU.TANH R45, R45 ;  /* 0x0000002d002d7308 */ /* 0x000fe20000002400 */
[----:B------:R-:W-:Y:S01]  /*be10*/  FMUL.FTZ R39, R39, UR15 ;  /* 0x0000000f27277c20 */ /* 0x000fe20008410000 */
[----:B------:R-:W-:Y:S01]  /*be20*/  FMUL.FTZ R38, R38, UR15 ;  /* 0x0000000f26267c20 */ /* 0x000fe20008410000 */
[C---:B-1----:R-:W-:Y:S05]  /*be30*/  HMMA.16816.F32.BF16 R16, R92.reuse, R8, R16 ;  /* 0x000000085c10723c */ /* 0x042fea0000041810 */
[----:B------:R-:W-:Y:S01]  /*be40*/  MUFU.TANH R52, R38 ;  /* 0x0000002600347308 */ /* 0x000fe20000002400 */
[----:B------:R-:W-:Y:S06]  /*be50*/  HMMA.16816.F32.BF16 R12, R92, R10, R12 ;  /* 0x0000000a5c0c723c */ /* 0x000fec000004180c */
[----:B--2---:R-:W-:Y:S01]  /*be60*/  HMMA.16816.F32.BF16 R8, R60, R4, RZ ;  /* 0x000000043c08723c */ /* 0x004fe200000418ff */
[----:B------:R-:W-:Y:S01]  /*be70*/  FMUL.FTZ R25, R25, UR15 ;  /* 0x0000000f19197c20 */ /* 0x000fe20008410000 */
[----:B------:R-:W-:Y:S01]  /*be80*/  MUFU.TANH R38, R35 ;  /* 0x0000002300267308 */ /* 0x000fe20000002400 */
[----:B------:R-:W-:-:S03]  /*be90*/  FMUL.FTZ R27, R27, UR15 ;  /* 0x0000000f1b1b7c20 */ /* 0x000fc60008410000 */
[----:B------:R-:W-:Y:S01]  /*bea0*/  HMMA.16816.F32.BF16 R4, R60, R6, RZ ;  /* 0x000000063c04723c */ /* 0x000fe200000418ff */
[----:B------:R-:W-:-:S03]  /*beb0*/  FMUL.FTZ R21, R21, UR15 ;  /* 0x0000000f15157c20 */ /* 0x000fc60008410000 */
[----:B------:R1:W-:Y:S02]  /*bec0*/  MUFU.TANH R53, R25 ;  /* 0x0000001900357308 */ /* 0x0003e40000002400 */
[----:B------:R-:W-:Y:S01]  /*bed0*/  FMUL.FTZ R87, R16, UR15 ;  /* 0x0000000f10577c20 */ /* 0x000fe20008410000 */
[----:B------:R-:W-:Y:S01]  /*bee0*/  LOP3.LUT R16, R135, 0x20, R123, 0xfe, !PT ;  /* 0x0000002087107812 */ /* 0x000fe200078efe7b */
[----:B------:R-:W-:-:S04]  /*bef0*/  FMUL.FTZ R17, R17, UR15 ;  /* 0x0000000f11117c20 */ /* 0x000fc80008410000 */
[----:B------:R2:W-:Y:S01]  /*bf00*/  MUFU.TANH R57, R21 ;  /* 0x0000001500397308 */ /* 0x0005e20000002400 */
[----:B----4-:R-:W-:Y:S01]  /*bf10*/  FMUL.FTZ R59, R12, UR15 ;  /* 0x0000000f0c3b7c20 */ /* 0x010fe20008410000 */
[--C-:B------:R-:W-:Y:S01]  /*bf20*/  LOP3.LUT R12, R135, 0x30, R123.reuse, 0xfe, !PT ;  /* 0x00000030870c7812 */ /* 0x100fe200078efe7b */
[----:B------:R-:W-:Y:S01]  /*bf30*/  FMUL.FTZ R13, R13, UR15 ;  /* 0x0000000f0d0d7c20 */ /* 0x000fe20008410000 */
[----:B------:R-:W-:Y:S02]  /*bf40*/  FMUL.FTZ R15, R15, UR15 ;  /* 0x0000000f0f0f7c20 */ /* 0x000fe40008410000 */
[----:B-----5:R-:W-:Y:S02]  /*bf50*/  HMMA.16816.F32.BF16 R8, R92, R64, R8 ;  /* 0x000000405c08723c */ /* 0x020fe40000041808 */
[----:B------:R4:W-:Y:S01]  /*bf60*/  MUFU.TANH R86, R17 ;  /* 0x0000001100567308 */ /* 0x0009e20000002400 */
[----:B-1----:R-:W-:-:S03]  /*bf70*/  LOP3.LUT R25, R135, 0x8, R123, 0xfe, !PT ;  /* 0x0000000887197812 */ /* 0x002fc600078efe7b */
[----:B------:R-:W-:Y:S01]  /*bf80*/  HMMA.16816.F32.BF16 R4, R92, R66, R4 ;  /* 0x000000425c04723c */ /* 0x000fe20000041804 */
[----:B------:R-:W-:-:S03]  /*bf90*/  ISETP.GE.AND P1, PT, R25, R124, PT ;  /* 0x0000007c1900720c */ /* 0x000fc60003f26270 */
[----:B------:R-:W-:Y:S01]  /*bfa0*/  MUFU.TANH R58, R13 ;  /* 0x0000000d003a7308 */ /* 0x000fe20000002400 */
[----:B------:R-:W-:Y:S01]  /*bfb0*/  FSEL R133, R133, -INF , !P1 ;  /* 0xff80000085857808 */ /* 0x000fe20004800000 */
[----:B------:R-:W-:Y:S01]  /*bfc0*/  HMMA.16816.F32.BF16 R64, R60, R88, RZ ;  /* 0x000000583c40723c */ /* 0x000fe200000418ff */
[----:B--2---:R-:W-:-:S05]  /*bfd0*/  LOP3.LUT R21, R135, 0x18, R123, 0xfe, !PT ;  /* 0x0000001887157812 */ /* 0x004fca00078efe7b */
[----:B------:R-:W-:Y:S01]  /*bfe0*/  HMMA.16816.F32.BF16 R60, R60, R90, RZ ;  /* 0x0000005a3c3c723c */ /* 0x000fe200000418ff */
[----:B------:R-:W1:Y:S01]  /*bff0*/  LDSM.16.M88.4 R88, [R96] ;  /* 0x000000006058783b */ /* 0x000e620000000200 */
[----:B----4-:R-:W-:Y:S01]  /*c000*/  FMUL.FTZ R17, R18, UR15 ;  /* 0x0000000f12117c20 */ /* 0x010fe20008410000 */
[----:B------:R-:W-:Y:S01]  /*c010*/  LOP3.LUT R18, R135, 0x29, R123, 0xfe, !PT ;  /* 0x0000002987127812 */ /* 0x000fe200078efe7b */
[----:B------:R-:W-:Y:S01]  /*c020*/  MUFU.TANH R87, R87 ;  /* 0x0000005700577308 */ /* 0x000fe20000002400 */
[----:B------:R-:W-:-:S04]  /*c030*/  DEPBAR.LE SB0, 0x0 ;  /* 0x000080000000791a */ /* 0x000fc80000000000 */
[----:B------:R-:W-:Y:S01]  /*c040*/  FMUL.FTZ R10, R10, UR15 ;  /* 0x0000000f0a0a7c20 */ /* 0x000fe20008410000 */
[----:B------:R-:W-:Y:S01]  /*c050*/  FMUL.FTZ R9, R9, UR15 ;  /* 0x0000000f09097c20 */ /* 0x000fe20008410000 */
[----:B------:R-:W-:Y:S01]  /*c060*/  FMUL.FTZ R11, R11, UR15 ;  /* 0x0000000f0b0b7c20 */ /* 0x000fe20008410000 */
[----:B------:R-:W-:Y:S01]  /*c070*/  FMUL.FTZ R56, R4, UR15 ;  /* 0x0000000f04387c20 */ /* 0x000fe20008410000 */
[----:B------:R-:W-:Y:S01]  /*c080*/  LOP3.LUT R4, R135, 0x50, R123, 0xfe, !PT ;  /* 0x0000005087047812 */ /* 0x000fe200078efe7b */
[----:B------:R-:W-:Y:S01]  /*c090*/  MUFU.TANH R17, R17 ;  /* 0x0000001100117308 */ /* 0x000fe20000002400 */
[----:B------:R-:W-:Y:S01]  /*c0a0*/  FMUL.FTZ R5, R5, UR15 ;  /* 0x0000000f05057c20 */ /* 0x000fe20008410000 */
[----:B------:R-:W-:Y:S01]  /*c0b0*/  FMUL.FTZ R6, R6, UR15 ;  /* 0x0000000f06067c20 */ /* 0x000fe20008410000 */
[----:B------:R-:W-:-:S05]  /*c0c0*/  FMUL.FTZ R7, R7, UR15 ;  /* 0x0000000f07077c20 */ /* 0x000fca0008410000 */
[----:B------:R-:W-:Y:S08]  /*c0d0*/  MUFU.TANH R59, R59 ;  /* 0x0000003b003b7308 */ /* 0x000ff00000002400 */
[----:B------:R-:W-:Y:S01]  /*c0e0*/  MUFU.TANH R56, R56 ;  /* 0x0000003800387308 */ /* 0x000fe20000002400 */
[C---:B-1----:R-:W-:Y:S07]  /*c0f0*/  HMMA.16816.F32.BF16 R64, R92.reuse, R88, R64 ;  /* 0x000000585c40723c */ /* 0x042fee0000041840 */
[----:B------:R1:W-:Y:S01]  /*c100*/  MUFU.TANH R88, R51 ;  /* 0x0000003300587308 */ /* 0x0003e20000002400 */
[----:B------:R-:W-:Y:S07]  /*c110*/  HMMA.16816.F32.BF16 R60, R92, R90, R60 ;  /* 0x0000005a5c3c723c */ /* 0x000fee000004183c */
[----:B------:R2:W4:Y:S08]  /*c120*/  MUFU.TANH R95, R54 ;  /* 0x00000036005f7308 */ /* 0x0005300000002400 */
[----:B------:R-:W5:Y:S01]  /*c130*/  MUFU.TANH R94, R55 ;  /* 0x00000037005e7308 */ /* 0x000f620000002400 */
[----:B-1----:R-:W-:Y:S01]  /*c140*/  FMUL.FTZ R51, R24, UR15 ;  /* 0x0000000f18337c20 */ /* 0x002fe20008410000 */
[----:B------:R-:W-:-:S04]  /*c150*/  LOP3.LUT R24, R135, R123, RZ, 0xfc, !PT ;  /* 0x0000007b87187212 */ /* 0x000fc800078efcff */
[CC--:B------:R-:W-:Y:S02]  /*c160*/  ISETP.GE.AND P6, PT, R24.reuse, R124.reuse, PT ;  /* 0x0000007c1800720c */ /* 0x0c0fe40003fc6270 */
[-C--:B------:R-:W-:Y:S01]  /*c170*/  ISETP.GE.AND P5, PT, R24, R129.reuse, PT ;  /* 0x000000811800720c */ /* 0x080fe20003fa6270 */
[----:B------:R-:W1:Y:S01]  /*c180*/  MUFU.TANH R93, R48 ;  /* 0x00000030005d7308 */ /* 0x000e620000002400 */
[--C-:B------:R-:W-:Y:S01]  /*c190*/  LOP3.LUT R24, R135, 0x1, R123.reuse, 0xfe, !PT ;  /* 0x0000000187187812 */ /* 0x100fe200078efe7b */
[----:B--2---:R-:W-:Y:S01]  /*c1a0*/  FMUL.FTZ R54, R20, UR15 ;  /* 0x0000000f14367c20 */ /* 0x004fe20008410000 */
[----:B------:R-:W-:Y:S01]  /*c1b0*/  FSEL R3, R3, -INF , !P6 ;  /* 0xff80000003037808 */ /* 0x000fe20007000000 */
[----:B------:R-:W-:Y:S01]  /*c1c0*/  FMUL.FTZ R61, R61, UR15 ;  /* 0x0000000f3d3d7c20 */ /* 0x000fe20008410000 */
[CC--:B------:R-:W-:Y:S02]  /*c1d0*/  ISETP.GE.AND P3, PT, R24.reuse, R129.reuse, PT ;  /* 0x000000811800720c */ /* 0x0c0fe40003f66270 */
[----:B------:R-:W-:Y:S01]  /*c1e0*/  ISETP.GE.AND P6, PT, R25, R129, PT ;  /* 0x000000811900720c */ /* 0x000fe20003fc6270 */
[----:B------:R-:W2:Y:S01]  /*c1f0*/  MUFU.TANH R89, R50 ;  /* 0x0000003200597308 */ /* 0x000ea20000002400 */
[----:B------:R-:W-:Y:S01]  /*c200*/  ISETP.GE.AND P4, PT, R24, R124, PT ;  /* 0x0000007c1800720c */ /* 0x000fe20003f86270 */
[----:B------:R-:W-:Y:S01]  /*c210*/  FMUL.FTZ R24, R26, UR15 ;  /* 0x0000000f1a187c20 */ /* 0x000fe20008410000 */
[----:B------:R-:W-:-:S02]  /*c220*/  LOP3.LUT R25, R135, 0x9, R123, 0xfe, !PT ;  /* 0x0000000987197812 */ /* 0x000fc400078efe7b */
[----:B------:R-:W-:Y:S02]  /*c230*/  LOP3.LUT R20, R135, 0x10, R123, 0xfe, !PT ;  /* 0x0000001087147812 */ /* 0x000fe400078efe7b */
[----:B------:R-:W-:Y:S01]  /*c240*/  FSEL R131, R131, -INF , !P5 ;  /* 0xff80000083837808 */ /* 0x000fe20006800000 */
[----:B------:R5:W2:Y:S01]  /*c250*/  MUFU.TANH R91, R44 ;  /* 0x0000002c005b7308 */ /* 0x000aa20000002400 */
[----:B------:R-:W-:Y:S02]  /*c260*/  FSEL R130, R130, -INF , !P3 ;  /* 0xff80000082827808 */ /* 0x000fe40005800000 */
[-C--:B------:R-:W-:Y:S02]  /*c270*/  ISETP.GE.AND P5, PT, R25, R124.reuse, PT ;  /* 0x0000007c1900720c */ /* 0x080fe40003fa6270 */
[----:B---3--:R-:W-:Y:S02]  /*c280*/  FSEL R134, R134, -INF , !P4 ;  /* 0xff80000086867808 */ /* 0x008fe40006000000 */
[C---:B------:R-:W-:Y:S01]  /*c290*/  ISETP.GE.AND P3, PT, R20.reuse, R124, PT ;  /* 0x0000007c1400720c */ /* 0x040fe20003f66270 */
[----:B------:R-:W3:Y:S01]  /*c2a0*/  MUFU.TANH R92, R49 ;  /* 0x00000031005c7308 */ /* 0x000ee20000002400 */
[----:B------:R-:W-:-:S02]  /*c2b0*/  ISETP.GE.AND P1, PT, R20, R129, PT ;  /* 0x000000811400720c */ /* 0x000fc40003f26270 */
[-C--:B------:R-:W-:Y:S01]  /*c2c0*/  ISETP.GE.AND P4, PT, R25, R129.reuse, PT ;  /* 0x000000811900720c */ /* 0x080fe20003f86270 */
[----:B------:R-:W-:Y:S01]  /*c2d0*/  FMUL.FTZ R25, R67, UR15 ;  /* 0x0000000f43197c20 */ /* 0x000fe20008410000 */
[----:B------:R-:W-:Y:S02]  /*c2e0*/  LOP3.LUT R20, R135, 0x11, R123, 0xfe, !PT ;  /* 0x0000001187147812 */ /* 0x000fe400078efe7b */
[----:B----4-:R-:W-:Y:S01]  /*c2f0*/  FSEL R95, R95, -INF , !P6 ;  /* 0xff8000005f5f7808 */ /* 0x010fe20007000000 */
[----:B------:R-:W4:Y:S01]  /*c300*/  MUFU.TANH R90, R46 ;  /* 0x0000002e005a7308 */ /* 0x000f220000002400 */
[----:B-----5:R-:W-:Y:S01]  /*c310*/  FMUL.FTZ R44, R47, UR15 ;  /* 0x0000000f2f2c7c20 */ /* 0x020fe20008410000 */
[----:B------:R-:W-:Y:S02]  /*c320*/  FSEL R132, R132, -INF , !P5 ;  /* 0xff80000084847808 */ /* 0x000fe40006800000 */
[C---:B------:R-:W-:Y:S02]  /*c330*/  ISETP.GE.AND P6, PT, R20.reuse, R124, PT ;  /* 0x0000007c1400720c */ /* 0x040fe40003fc6270 */
[----:B------:R-:W-:Y:S01]  /*c340*/  ISETP.GE.AND P5, PT, R20, R129, PT ;  /* 0x000000811400720c */ /* 0x000fe20003fa6270 */
[----:B------:R-:W-:Y:S01]  /*c350*/  FMUL.FTZ R20, R22, UR15 ;  /* 0x0000000f16147c20 */ /* 0x000fe20008410000 */
[----:B------:R-:W5:Y:S01]  /*c360*/  MUFU.TANH R44, R44 ;  /* 0x0000002c002c7308 */ /* 0x000f620000002400 */
[----:B------:R-:W-:-:S02]  /*c370*/  FSEL R94, R94, -INF , !P4 ;  /* 0xff8000005e5e7808 */ /* 0x000fc40006000000 */
[----:B------:R-:W-:Y:S02]  /*c380*/  ISETP.GE.AND P4, PT, R21, R124, PT ;  /* 0x0000007c1500720c */ /* 0x000fe40003f86270 */
[----:B------:R-:W-:Y:S02]  /*c390*/  LOP3.LUT R22, R135, 0x19, R123, 0xfe, !PT ;  /* 0x0000001987167812 */ /* 0x000fe400078efe7b */
[----:B-1----:R-:W-:Y:S01]  /*c3a0*/  FSEL R93, R93, -INF , !P3 ;  /* 0xff8000005d5d7808 */ /* 0x002fe20005800000 */
[----:B------:R-:W1:Y:S01]  /*c3b0*/  MUFU.TANH R46, R43 ;  /* 0x0000002b002e7308 */ /* 0x000e620000002400 */
[----:B--2---:R-:W-:Y:S02]  /*c3c0*/  FSEL R89, R89, -INF , !P1 ;  /* 0xff80000059597808 */ /* 0x004fe40004800000 */
[----:B------:R-:W-:Y:S02]  /*c3d0*/  FSEL R88, R88, -INF , !P5 ;  /* 0xff80000058587808 */ /* 0x000fe40006800000 */
[----:B------:R-:W-:-:S02]  /*c3e0*/  FSEL R91, R91, -INF , !P4 ;  /* 0xff8000005b5b7808 */ /* 0x000fc40006000000 */
[-C--:B------:R-:W-:Y:S01]  /*c3f0*/  ISETP.GE.AND P3, PT, R21, R129.reuse, PT ;  /* 0x000000811500720c */ /* 0x080fe20003f66270 */
[----:B------:R2:W-:Y:S01]  /*c400*/  MUFU.TANH R43, R36 ;  /* 0x00000024002b7308 */ /* 0x0005e20000002400 */
[-C--:B------:R-:W-:Y:S01]  /*c410*/  ISETP.GE.AND P1, PT, R22, R124.reuse, PT ;  /* 0x0000007c1600720c */ /* 0x080fe20003f26270 */
[----:B------:R-:W-:Y:S01]  /*c420*/  FMUL.FTZ R21, R23, UR15 ;  /* 0x0000000f17157c20 */ /* 0x000fe20008410000 */
[C---:B------:R-:W-:Y:S02]  /*c430*/  ISETP.GE.AND P5, PT, R16.reuse, R124, PT ;  /* 0x0000007c1000720c */ /* 0x040fe40003fa6270 */
[----:B------:R-:W-:Y:S02]  /*c440*/  ISETP.GE.AND P4, PT, R16, R129, PT ;  /* 0x000000811000720c */ /* 0x000fe40003f86270 */
[----:B------:R-:W-:Y:S01]  /*c450*/  LOP3.LUT R16, R135, 0x21, R123, 0xfe, !PT ;  /* 0x0000002187107812 */ /* 0x000fe200078efe7b */
[----:B------:R-:W1:Y:S01]  /*c460*/  MUFU.TANH R48, R41 ;  /* 0x0000002900307308 */ /* 0x000e620000002400 */
[----:B---3--:R-:W-:-:S02]  /*c470*/  FSEL R92, R92, -INF , !P6 ;  /* 0xff8000005c5c7808 */ /* 0x008fc40007000000 */
[----:B----4-:R-:W-:Y:S02]  /*c480*/  FSEL R90, R90, -INF , !P3 ;  /* 0xff8000005a5a7808 */ /* 0x010fe40005800000 */
[----:B------:R-:W-:Y:S02]  /*c490*/  FSEL R45, R45, -INF , !P1 ;  /* 0xff8000002d2d7808 */ /* 0x000fe40004800000 */
[-C--:B------:R-:W-:Y:S01]  /*c4a0*/  ISETP.GE.AND P6, PT, R22, R129.reuse, PT ;  /* 0x000000811600720c */ /* 0x080fe20003fc6270 */
[----:B------:R-:W3:Y:S01]  /*c4b0*/  MUFU.TANH R47, R42 ;  /* 0x0000002a002f7308 */ /* 0x000ee20000002400 */
[----:B--2---:R-:W-:Y:S01]  /*c4c0*/  FMUL.FTZ R36, R37, UR15 ;  /* 0x0000000f25247c20 */ /* 0x004fe20008410000 */
[----:B------:R-:W-:Y:S01]  /*c4d0*/  ISETP.GE.AND P3, PT, R16, R124, PT ;  /* 0x0000007c1000720c */ /* 0x000fe20003f66270 */
[----:B------:R-:W-:Y:S01]  /*c4e0*/  FMUL.FTZ R22, R62, UR15 ;  /* 0x0000000f3e167c20 */ /* 0x000fe20008410000 */
[----:B------:R-:W-:Y:S02]  /*c4f0*/  ISETP.GE.AND P1, PT, R16, R129, PT ;  /* 0x000000811000720c */ /* 0x000fe40003f26270 */
[----:B------:R-:W-:-:S02]  /*c500*/  LOP3.LUT R16, R135, 0x28, R123, 0xfe, !PT ;  /* 0x0000002887107812 */ /* 0x000fc400078efe7b */
[----:B------:R-:W2:Y:S01]  /*c510*/  MUFU.TANH R49, R40 ;  /* 0x0000002800317308 */ /* 0x000ea20000002400 */
[----:B-----5:R-:W-:Y:S02]  /*c520*/  FSEL R44, R44, -INF , !P6 ;  /* 0xff8000002c2c7808 */ /* 0x020fe40007000000 */
[-C--:B------:R-:W-:Y:S02]  /*c530*/  ISETP.GE.AND P6, PT, R16, R124.reuse, PT ;  /* 0x0000007c1000720c */ /* 0x080fe40003fc6270 */
[----:B-1----:R-:W-:Y:S02]  /*c540*/  FSEL R46, R46, -INF , !P1 ;  /* 0xff8000002e2e7808 */ /* 0x002fe40004800000 */
[----:B------:R-:W-:Y:S01]  /*c550*/  FSEL R48, R48, -INF , !P3 ;  /* 0xff80000030307808 */ /* 0x000fe20005800000 */
[----:B------:R1:W-:Y:S01]  /*c560*/  MUFU.TANH R40, R32 ;  /* 0x0000002000287308 */ /* 0x0003e20000002400 */
[----:B---3--:R-:W-:Y:S02]  /*c570*/  FSEL R47, R47, -INF , !P4 ;  /* 0xff8000002f2f7808 */ /* 0x008fe40006000000 */
[----:B------:R-:W-:-:S02]  /*c580*/  ISETP.GE.AND P1, PT, R12, R124, PT ;  /* 0x0000007c0c00720c */ /* 0x000fc40003f26270 */
[----:B------:R-:W-:Y:S02]  /*c590*/  FSEL R43, R43, -INF , !P6 ;  /* 0xff8000002b2b7808 */ /* 0x000fe40007000000 */
[C---:B------:R-:W-:Y:S01]  /*c5a0*/  ISETP.GE.AND P4, PT, R18.reuse, R124, PT ;  /* 0x0000007c1200720c */ /* 0x040fe20003f86270 */
[----:B------:R-:W3:Y:S01]  /*c5b0*/  MUFU.TANH R36, R36 ;  /* 0x0000002400247308 */ /* 0x000ee20000002400 */
[-C--:B------:R-:W-:Y:S02]  /*c5c0*/  ISETP.GE.AND P3, PT, R18, R129.reuse, PT ;  /* 0x000000811200720c */ /* 0x080fe40003f66270 */
[-C--:B------:R-:W-:Y:S02]  /*c5d0*/  ISETP.GE.AND P6, PT, R12, R129.reuse, PT ;  /* 0x000000810c00720c */ /* 0x080fe40003fc6270 */
[----:B------:R-:W-:Y:S02]  /*c5e0*/  LOP3.LUT R18, R135, 0x31, R123, 0xfe, !PT ;  /* 0x0000003187127812 */ /* 0x000fe400078efe7b */
[----:B--2---:R-:W-:Y:S01]  /*c5f0*/  FSEL R49, R49, -INF , !P5 ;  /* 0xff80000031317808 */ /* 0x004fe20006800000 */
[----:B------:R-:W2:Y:S01]  /*c600*/  MUFU.TANH R41, R39 ;  /* 0x0000002700297308 */ /* 0x000ea20000002400 */
[----:B-1----:R-:W-:Y:S01]  /*c610*/  FMUL.FTZ R32, R33, UR15 ;  /* 0x0000000f21207c20 */ /* 0x002fe20008410000 */
[----:B------:R-:W-:Y:S01]  /*c620*/  ISETP.GE.AND P5, PT, R16, R129, PT ;  /* 0x000000811000720c */ /* 0x000fe20003fa6270 */
[----:B------:R-:W-:-:S03]  /*c630*/  FMUL.FTZ R16, R19, UR15 ;  /* 0x0000000f13107c20 */ /* 0x000fc60008410000 */
[----:B------:R-:W-:Y:S02]  /*c640*/  FSEL R12, R52, -INF , !P5 ;  /* 0xff800000340c7808 */ /* 0x000fe40006800000 */
[----:B------:R1:W4:Y:S01]  /*c650*/  MUFU.TANH R50, R34 ;  /* 0x0000002200327308 */ /* 0x0003220000002400 */
[----:B---3--:R-:W-:Y:S02]  /*c660*/  FSEL R13, R36, -INF , !P4 ;  /* 0xff800000240d7808 */ /* 0x008fe40006000000 */
[C---:B------:R-:W-:Y:S02]  /*c670*/  ISETP.GE.AND P4, PT, R18.reuse, R129, PT ;  /* 0x000000811200720c */ /* 0x040fe40003f86270 */
[----:B------:R-:W-:Y:S02]  /*c680*/  ISETP.GE.AND P5, PT, R18, R124, PT ;  /* 0x0000007c1200720c */ /* 0x000fe40003fa6270 */
[----:B------:R-:W-:Y:S01]  /*c690*/  FSEL R36, R38, -INF , !P4 ;  /* 0xff80000026247808 */ /* 0x000fe20006000000 */
[----:B------:R3:W5:Y:S01]  /*c6a0*/  MUFU.TANH R37, R28 ;  /* 0x0000001c00257308 */ /* 0x0007620000002400 */
[----:B--2---:R-:W-:-:S07]  /*c6b0*/  FSEL R41, R41, -INF , !P3 ;  /* 0xff80000029297808 */ /* 0x004fce0005800000 */
[----:B------:R-:W2:Y:S01]  /*c6c0*/  MUFU.TANH R32, R32 ;  /* 0x0000002000207308 */ /* 0x000ea20000002400 */
[----:B-1----:R-:W-:Y:S02]  /*c6d0*/  FSEL R34, R40, -INF , !P1 ;  /* 0xff80000028227808 */ /* 0x002fe40004800000 */
[----:B----4-:R-:W-:Y:S01]  /*c6e0*/  FSEL R40, R50, -INF , !P6 ;  /* 0xff80000032287808 */ /* 0x010fe20007000000 */
[----:B------:R-:W-:Y:S01]  /*c6f0*/  FMUL.FTZ R50, R8, UR15 ;  /* 0x0000000f08327c20 */ /* 0x000fe20008410000 */
[----:B------:R-:W-:-:S03]  /*c700*/  LOP3.LUT R8, R135, 0x40, R123, 0xfe, !PT ;  /* 0x0000004087087812 */ /* 0x000fc600078efe7b */
[----:B------:R-:W1:Y:S01]  /*c710*/  MUFU.TANH R42, R29 ;  /* 0x0000001d002a7308 */ /* 0x000e620000002400 */
[----:B---3--:R-:W-:Y:S01]  /*c720*/  FMUL.FTZ R28, R30, UR15 ;  /* 0x0000000f1e1c7c20 */ /* 0x008fe20008410000 */
[----:B------:R-:W-:Y:S01]  /*c730*/  FMUL.FTZ R30, R14, UR15 ;  /* 0x0000000f0e1e7c20 */ /* 0x000fe20008410000 */
[C-C-:B------:R-:W-:Y:S02]  /*c740*/  LOP3.LUT R14, R135.reuse, 0x38, R123.reuse, 0xfe, !PT ;  /* 0x00000038870e7812 */ /* 0x140fe400078efe7b */
[-C--:B------:R-:W-:Y:S02]  /*c750*/  ISETP.GE.AND P4, PT, R8, R124.reuse, PT ;  /* 0x0000007c0800720c */ /* 0x080fe40003f86270 */
[C---:B------:R-:W-:Y:S01]  /*c760*/  ISETP.GE.AND P3, PT, R14.reuse, R124, PT ;  /* 0x0000007c0e00720c */ /* 0x040fe20003f66270 */
[----:B------:R-:W3:Y:S01]  /*c770*/  MUFU.TANH R28, R28 ;  /* 0x0000001c001c7308 */ /* 0x000ee20000002400 */
[----:B------:R-:W-:Y:S02]  /*c780*/  ISETP.GE.AND P1, PT, R14, R129, PT ;  /* 0x000000810e00720c */ /* 0x000fe40003f26270 */
[----:B------:R-:W-:-:S02]  /*c790*/  LOP3.LUT R14, R135, 0x39, R123, 0xfe, !PT ;  /* 0x00000039870e7812 */ /* 0x000fc400078efe7b */
[----:B-----5:R-:W-:Y:S02]  /*c7a0*/  FSEL R37, R37, -INF , !P3 ;  /* 0xff80000025257808 */ /* 0x020fe40005800000 */
[----:B------:R-:W-:Y:S01]  /*c7b0*/  ISETP.GE.AND P6, PT, R14, R124, PT ;  /* 0x0000007c0e00720c */ /* 0x000fe20003fc6270 */
[----:B------:R-:W4:Y:S01]  /*c7c0*/  MUFU.TANH R39, R31 ;  /* 0x0000001f00277308 */ /* 0x000f220000002400 */
[----:B------:R-:W-:Y:S02]  /*c7d0*/  ISETP.GE.AND P3, PT, R8, R129, PT ;  /* 0x000000810800720c */ /* 0x000fe40003f66270 */
[----:B------:R-:W-:Y:S02]  /*c7e0*/  LOP3.LUT R8, R135, 0x41, R123, 0xfe, !PT ;  /* 0x0000004187087812 */ /* 0x000fe400078efe7b */
[----:B--2---:R-:W-:Y:S02]  /*c7f0*/  FSEL R35, R32, -INF , !P5 ;  /* 0xff80000020237808 */ /* 0x004fe40006800000 */
[----:B-1----:R-:W-:Y:S01]  /*c800*/  FSEL R42, R42, -INF , !P6 ;  /* 0xff8000002a2a7808 */ /* 0x002fe20007000000 */
[----:B------:R-:W1:Y:S01]  /*c810*/  MUFU.TANH R51, R51 ;  /* 0x0000003300337308 */ /* 0x000e620000002400 */
[----:B---3--:R-:W-:-:S02]  /*c820*/  FSEL R38, R28, -INF , !P1 ;  /* 0xff8000001c267808 */ /* 0x008fc40004800000 */
[-C--:B------:R-:W-:Y:S02]  /*c830*/  ISETP.GE.AND P5, PT, R14, R129.reuse, PT ;  /* 0x000000810e00720c */ /* 0x080fe40003fa6270 */
[CC--:B------:R-:W-:Y:S02]  /*c840*/  ISETP.GE.AND P1, PT, R8.reuse, R124.reuse, PT ;  /* 0x0000007c0800720c */ /* 0x0c0fe40003f26270 */
[----:B------:R-:W-:Y:S01]  /*c850*/  ISETP.GE.AND P6, PT, R8, R129, PT ;  /* 0x000000810800720c */ /* 0x000fe20003fc6270 */
[----:B------:R-:W2:Y:S01]  /*c860*/  MUFU.TANH R24, R24 ;  /* 0x0000001800187308 */ /* 0x000ea20000002400 */
[----:B------:R-:W-:Y:S02]  /*c870*/  LOP3.LUT R8, R135, 0x48, R123, 0xfe, !PT ;  /* 0x0000004887087812 */ /* 0x000fe400078efe7b */
[----:B----4-:R-:W-:Y:S02]  /*c880*/  FSEL R39, R39, -INF , !P5 ;  /* 0xff80000027277808 */ /* 0x010fe40006800000 */
[----:B------:R-:W-:-:S02]  /*c890*/  ISETP.GE.AND P5, PT, R8, R124, PT ;  /* 0x0000007c0800720c */ /* 0x000fc40003fa6270 */
[----:B------:R-:W-:Y:S01]  /*c8a0*/  FSEL R53, R53, -INF , !P1 ;  /* 0xff80000035357808 */ /* 0x000fe20004800000 */
[----:B------:R-:W3:Y:S01]  /*c8b0*/  MUFU.TANH R33, R27 ;  /* 0x0000001b00217308 */ /* 0x000ee20000002400 */
[----:B-1----:R-:W-:Y:S02]  /*c8c0*/  FSEL R51, R51, -INF , !P4 ;  /* 0xff80000033337808 */ /* 0x002fe40006000000 */
[----:B------:R-:W-:Y:S02]  /*c8d0*/  ISETP.GE.AND P4, PT, R8, R129, PT ;  /* 0x000000810800720c */ /* 0x000fe40003f86270 */
[----:B------:R-:W-:-:S03]  /*c8e0*/  LOP3.LUT R8, R135, 0x49, R123, 0xfe, !PT ;  /* 0x0000004987087812 */ /* 0x000fc600078efe7b */
[----:B------:R-:W1:Y:S01]  /*c8f0*/  MUFU.TANH R54, R54 ;  /* 0x0000003600367308 */ /* 0x000e620000002400 */
[----:B--2---:R-:W-:Y:S01]  /*c900*/  FSEL R32, R24, -INF , !P3 ;  /* 0xff80000018207808 */ /* 0x004fe20005800000 */
[----:B------:R-:W-:Y:S01]  /*c910*/  FMUL.FTZ R24, R66, UR15 ;  /* 0x0000000f42187c20 */ /* 0x000fe20008410000 */
[CC--:B------:R-:W-:Y:S02]  /*c920*/  ISETP.GE.AND P3, PT, R8.reuse, R124.reuse, PT ;  /* 0x0000007c0800720c */ /* 0x0c0fe40003f66270 */
[----:B------:R-:W-:Y:S02]  /*c930*/  ISETP.GE.AND P1, PT, R8, R129, PT ;  /* 0x000000810800720c */ /* 0x000fe40003f26270 */
[----:B------:R-:W-:Y:S01]  /*c940*/  FSEL R57, R57, -INF , !P3 ;  /* 0xff80000039397808 */ /* 0x000fe20005800000 */
[----:B------:R-:W2:Y:S01]  /*c950*/  MUFU.TANH R20, R20 ;  /* 0x0000001400147308 */ /* 0x000ea20000002400 */
[----:B---3--:R-:W-:Y:S02]  /*c960*/  FSEL R33, R33, -INF , !P6 ;  /* 0xff80000021217808 */ /* 0x008fe40007000000 */
[----:B------:R-:W-:-:S02]  /*c970*/  ISETP.GE.AND P6, PT, R4, R124, PT ;  /* 0x0000007c0400720c */ /* 0x000fc40003fc6270 */
[--C-:B------:R-:W-:Y:S02]  /*c980*/  LOP3.LUT R8, R135, 0x71, R123.reuse, 0xfe, !PT ;  /* 0x0000007187087812 */ /* 0x100fe400078efe7b */
[----:B------:R-:W-:Y:S01]  /*c990*/  FSEL R87, R87, -INF , !P6 ;  /* 0xff80000057577808 */ /* 0x000fe20007000000 */
[----:B------:R-:W3:Y:S01]  /*c9a0*/  MUFU.TANH R21, R21 ;  /* 0x0000001500157308 */ /* 0x000ee20000002400 */
[----:B-1----:R-:W-:Y:S02]  /*c9b0*/  FSEL R54, R54, -INF , !P5 ;  /* 0xff80000036367808 */ /* 0x002fe40006800000 */
[----:B------:R-:W-:Y:S02]  /*c9c0*/  ISETP.GE.AND P5, PT, R4, R129, PT ;  /* 0x000000810400720c */ /* 0x000fe40003fa6270 */
[----:B------:R-:W-:Y:S02]  /*c9d0*/  LOP3.LUT R4, R135, 0x51, R123, 0xfe, !PT ;  /* 0x0000005187047812 */ /* 0x000fe400078efe7b */
[----:B------:R-:W-:Y:S01]  /*c9e0*/  FSEL R17, R17, -INF , !P5 ;  /* 0xff80000011117808 */ /* 0x000fe20006800000 */
[----:B------:R-:W1:Y:S01]  /*c9f0*/  MUFU.TANH R16, R16 ;  /* 0x0000001000107308 */ /* 0x000e620000002400 */
[----:B--2---:R-:W-:-:S02]  /*ca00*/  FSEL R18, R20, -INF , !P4 ;  /* 0xff80000014127808 */ /* 0x004fc40006000000 */
[CC--:B------:R-:W-:Y:S02]  /*ca10*/  ISETP.GE.AND P4, PT, R4.reuse, R124.reuse, PT ;  /* 0x0000007c0400720c */ /* 0x0c0fe40003f86270 */
[-C--:B------:R-:W-:Y:S02]  /*ca20*/  ISETP.GE.AND P3, PT, R4, R129.reuse, PT ;  /* 0x000000810400720c */ /* 0x080fe40003f66270 */
[----:B------:R-:W-:Y:S01]  /*ca30*/  LOP3.LUT R4, R135, 0x58, R123, 0xfe, !PT ;  /* 0x0000005887047812 */ /* 0x000fe200078efe7b */
[----:B------:R-:W2:Y:S01]  /*ca40*/  MUFU.TANH R30, R30 ;  /* 0x0000001e001e7308 */ /* 0x000ea20000002400 */
[----:B---3--:R-:W-:Y:S01]  /*ca50*/  FSEL R19, R21, -INF , !P1 ;  /* 0xff80000015137808 */ /* 0x008fe20004800000 */
[----:B------:R-:W-:Y:S01]  /*ca60*/  FMUL.FTZ R21, R63, UR15 ;  /* 0x0000000f3f157c20 */ /* 0x000fe20008410000 */
[C---:B------:R-:W-:Y:S02]  /*ca70*/  ISETP.GE.AND P1, PT, R4.reuse, R124, PT ;  /* 0x0000007c0400720c */ /* 0x040fe40003f26270 */
[----:B------:R-:W-:-:S02]  /*ca80*/  ISETP.GE.AND P6, PT, R4, R129, PT ;  /* 0x000000810400720c */ /* 0x000fc40003fc6270 */
[----:B------:R-:W-:Y:S01]  /*ca90*/  LOP3.LUT R4, R135, 0x59, R123, 0xfe, !PT ;  /* 0x0000005987047812 */ /* 0x000fe200078efe7b */
[----:B------:R-:W3:Y:S01]  /*caa0*/  MUFU.TANH R31, R15 ;  /* 0x0000000f001f7308 */ /* 0x000ee20000002400 */
[----:B------:R-:W-:Y:S02]  /*cab0*/  FSEL R86, R86, -INF , !P4 ;  /* 0xff80000056567808 */ /* 0x000fe40006000000 */
[----:B------:R-:W-:Y:S02]  /*cac0*/  ISETP.GE.AND P5, PT, R4, R124, PT ;  /* 0x0000007c0400720c */ /* 0x000fe40003fa6270 */
[----:B-1----:R-:W-:Y:S02]  /*cad0*/  FSEL R16, R16, -INF , !P3 ;  /* 0xff80000010107808 */ /* 0x002fe40005800000 */
[----:B------:R-:W-:Y:S01]  /*cae0*/  FSEL R58, R58, -INF , !P5 ;  /* 0xff8000003a3a7808 */ /* 0x000fe20006800000 */
[----:B------:R-:W1:Y:S01]  /*caf0*/  MUFU.TANH R50, R50 ;  /* 0x0000003200327308 */ /* 0x000e620000002400 */
[----:B--2---:R-:W-:-:S02]  /*cb00*/  FSEL R30, R30, -INF , !P6 ;  /* 0xff8000001e1e7808 */ /* 0x004fc40007000000 */
[----:B------:R-:W-:Y:S01]  /*cb10*/  ISETP.GE.AND P4, PT, R4, R129, PT ;  /* 0x000000810400720c */ /* 0x000fe20003f86270 */
[----:B------:R-:W-:Y:S01]  /*cb20*/  FMUL.FTZ R4, R64, UR15 ;  /* 0x0000000f40047c20 */ /* 0x000fe20008410000 */
[----:B------:R-:W-:-:S03]  /*cb30*/  FSEL R59, R59, -INF , !P1 ;  /* 0xff8000003b3b7808 */ /* 0x000fc60004800000 */
[----:B------:R-:W2:Y:S01]  /*cb40*/  MUFU.TANH R29, R10 ;  /* 0x0000000a001d7308 */ /* 0x000ea20000002400 */
[----:B---3--:R-:W-:-:S07]  /*cb50*/  FSEL R31, R31, -INF , !P4 ;  /* 0xff8000001f1f7808 */ /* 0x008fce0006000000 */
[----:B------:R-:W3:Y:S08]  /*cb60*/  MUFU.TANH R52, R9 ;  /* 0x0000000900347308 */ /* 0x000ef00000002400 */
[----:B------:R4:W5:Y:S08]  /*cb70*/  MUFU.TANH R55, R5 ;  /* 0x0000000500377308 */ /* 0x0009700000002400 */
[----:B------:R1:W-:Y:S08]  /*cb80*/  MUFU.TANH R27, R6 ;  /* 0x00000006001b7308 */ /* 0x0003f00000002400 */
[----:B------:R-:W5:Y:S01]  /*cb90*/  MUFU.TANH R28, R11 ;  /* 0x0000000b001c7308 */ /* 0x000f620000002400 */
[----:B----4-:R-:W-:-:S04]  /*cba0*/  LOP3.LUT R5, R135, 0x60, R123, 0xfe, !PT ;  /* 0x0000006087057812 */ /* 0x010fc800078efe7b */
[CC--:B------:R-:W-:Y:S02]  /*cbb0*/  ISETP.GE.AND P3, PT, R5.reuse, R124.reuse, PT ;  /* 0x0000007c0500720c */ /* 0x0c0fe40003f66270 */
[-C--:B------:R-:W-:Y:S01]  /*cbc0*/  ISETP.GE.AND P1, PT, R5, R129.reuse, PT ;  /* 0x000000810500720c */ /* 0x080fe20003f26270 */
[----:B------:R-:W4:Y:S01]  /*cbd0*/  MUFU.TANH R25, R25 ;  /* 0x0000001900197308 */ /* 0x000f220000002400 */
[--C-:B-1----:R-:W-:Y:S01]  /*cbe0*/  LOP3.LUT R6, R135, 0x61, R123.reuse, 0xfe, !PT ;  /* 0x0000006187067812 */ /* 0x102fe200078efe7b */
[----:B------:R-:W-:Y:S01]  /*cbf0*/  FMUL.FTZ R5, R65, UR15 ;  /* 0x0000000f41057c20 */ /* 0x000fe20008410000 */
[----:B------:R-:W-:Y:S02]  /*cc00*/  FSEL R50, R50, -INF , !P3 ;  /* 0xff80000032327808 */ /* 0x000fe40005800000 */
[C---:B------:R-:W-:Y:S02]  /*cc10*/  ISETP.GE.AND P6, PT, R6.reuse, R124, PT ;  /* 0x0000007c0600720c */ /* 0x040fe40003fc6270 */
[----:B------:R-:W-:Y:S01]  /*cc20*/  ISETP.GE.AND P5, PT, R6, R129, PT ;  /* 0x000000810600720c */ /* 0x000fe20003fa6270 */
[----:B------:R1:W4:Y:S01]  /*cc30*/  MUFU.TANH R26, R7 ;  /* 0x00000007001a7308 */ /* 0x0003220000002400 */
[----:B------:R-:W-:-:S02]  /*cc40*/  LOP3.LUT R6, R135, 0x68, R123, 0xfe, !PT ;  /* 0x0000006887067812 */ /* 0x000fc400078efe7b */
[----:B--2---:R-:W-:Y:S02]  /*cc50*/  FSEL R29, R29, -INF , !P1 ;  /* 0xff8000001d1d7808 */ /* 0x004fe40004800000 */
[CC--:B------:R-:W-:Y:S02]  /*cc60*/  ISETP.GE.AND P4, PT, R6.reuse, R124.reuse, PT ;  /* 0x0000007c0600720c */ /* 0x0c0fe40003f86270 */
[----:B------:R-:W-:Y:S01]  /*cc70*/  ISETP.GE.AND P3, PT, R6, R129, PT ;  /* 0x000000810600720c */ /* 0x000fe20003f66270 */
[----:B------:R-:W2:Y:S01]  /*cc80*/  MUFU.TANH R4, R4 ;  /* 0x0000000400047308 */ /* 0x000ea20000002400 */
[----:B------:R-:W-:Y:S02]  /*cc90*/  LOP3.LUT R6, R135, 0x69, R123, 0xfe, !PT ;  /* 0x0000006987067812 */ /* 0x000fe400078efe7b */
[----:B---3--:R-:W-:Y:S02]  /*cca0*/  FSEL R52, R52, -INF , !P6 ;  /* 0xff80000034347808 */ /* 0x008fe40007000000 */
[----:B------:R-:W-:-:S02]  /*ccb0*/  ISETP.GE.AND P1, PT, R6, R124, PT ;  /* 0x0000007c0600720c */ /* 0x000fc40003f26270 */
[-C--:B------:R-:W-:Y:S01]  /*ccc0*/  ISETP.GE.AND P6, PT, R6, R129.reuse, PT ;  /* 0x000000810600720c */ /* 0x080fe20003fc6270 */
[----:B------:R-:W-:Y:S01]  /*ccd0*/  FMUL.FTZ R6, R60, UR15 ;  /* 0x0000000f3c067c20 */ /* 0x000fe20008410000 */
[----:B-1----:R-:W-:Y:S01]  /*cce0*/  LOP3.LUT R7, R135, 0x70, R123, 0xfe, !PT ;  /* 0x0000007087077812 */ /* 0x002fe200078efe7b */
[----:B------:R-:W-:Y:S01]  /*ccf0*/  MUFU.TANH R5, R5 ;  /* 0x0000000500057308 */ /* 0x000fe20000002400 */
[----:B-----5:R-:W-:Y:S02]  /*cd00*/  FSEL R55, R55, -INF , !P1 ;  /* 0xff80000037377808 */ /* 0x020fe40004800000 */
[----:B------:R-:W-:Y:S02]  /*cd10*/  ISETP.GE.AND P1, PT, R8, R129, PT ;  /* 0x000000810800720c */ /* 0x000fe40003f26270 */
[----:B------:R-:W-:Y:S02]  /*cd20*/  FSEL R28, R28, -INF , !P5 ;  /* 0xff8000001c1c7808 */ /* 0x000fe40006800000 */
[----:B------:R-:W-:Y:S01]  /*cd30*/  FSEL R56, R56, -INF , !P4 ;  /* 0xff80000038387808 */ /* 0x000fe20006000000 */
[----:B------:R-:W1:Y:S01]  /*cd40*/  MUFU.TANH R24, R24 ;  /* 0x0000001800187308 */ /* 0x000e620000002400 */
[----:B------:R-:W-:-:S02]  /*cd50*/  ISETP.GE.AND P5, PT, R7, R124, PT ;  /* 0x0000007c0700720c */ /* 0x000fc40003fa6270 */
[----:B------:R-:W-:Y:S02]  /*cd60*/  ISETP.GE.AND P4, PT, R7, R129, PT ;  /* 0x000000810700720c */ /* 0x000fe40003f86270 */
[----:B----4-:R-:W-:Y:S02]  /*cd70*/  FSEL R25, R25, -INF , !P1 ;  /* 0xff80000019197808 */ /* 0x010fe40004800000 */
[----:B------:R-:W-:Y:S01]  /*cd80*/  ISETP.GT.AND P1, PT, R120, R109, PT ;  /* 0x0000006d7800720c */ /* 0x000fe20003f24270 */
[----:B------:R-:W3:Y:S01]  /*cd90*/  MUFU.TANH R6, R6 ;  /* 0x0000000600067308 */ /* 0x000ee20000002400 */
[----:B------:R-:W-:Y:S01]  /*cda0*/  FSEL R27, R27, -INF , !P3 ;  /* 0xff8000001b1b7808 */ /* 0x000fe20005800000 */
[----:B------:R-:W-:Y:S01]  /*cdb0*/  BAR.SYNC.DEFER_BLOCKING 0x0 ;  /* 0x0000000000007b1d */ /* 0x000fe20000010000 */
[----:B------:R-:W-:Y:S02]  /*cdc0*/  ISETP.GE.AND P3, PT, R8, R124, PT ;  /* 0x0000007c0800720c */ /* 0x000fe40003f66270 */
[----:B------:R-:W-:-:S02]  /*cdd0*/  LOP3.LUT R8, R135, 0x78, R123, 0xfe, !PT ;  /* 0x0000007887087812 */ /* 0x000fc400078efe7b */
[----:B------:R-:W-:Y:S01]  /*cde0*/  LOP3.LUT R123, R135, 0x79, R123, 0xfe, !PT ;  /* 0x00000079877b7812 */ /* 0x000fe200078efe7b */
[----:B------:R4:W5:Y:S01]  /*cdf0*/  MUFU.TANH R7, R61 ;  /* 0x0000003d00077308 */ /* 0x0009620000002400 */
[----:B------:R-:W-:Y:S02]  /*ce00*/  FSEL R26, R26, -INF , !P6 ;  /* 0xff8000001a1a7808 */ /* 0x000fe40007000000 */
[----:B--2---:R-:W-:Y:S02]  /*ce10*/  FSEL R60, R4, -INF , !P5 ;  /* 0xff800000043c7808 */ /* 0x004fe40006800000 */
[----:B-1----:R-:W-:Y:S02]  /*ce20*/  FSEL R24, R24, -INF , !P4 ;  /* 0xff80000018187808 */ /* 0x002fe40006000000 */
[-C--:B------:R-:W-:Y:S01]  /*ce30*/  ISETP.GE.AND P6, PT, R8, R124.reuse, PT ;  /* 0x0000007c0800720c */ /* 0x080fe20003fc6270 */
[----:B------:R-:W1:Y:S01]  /*ce40*/  MUFU.TANH R22, R22 ;  /* 0x0000001600167308 */ /* 0x000e620000002400 */
[----:B------:R-:W-:-:S02]  /*ce50*/  ISETP.GE.AND P5, PT, R123, R124, PT ;  /* 0x0000007c7b00720c */ /* 0x000fc40003fa6270 */
[----:B------:R-:W-:Y:S02]  /*ce60*/  ISETP.GE.AND P4, PT, R8, R129, PT ;  /* 0x000000810800720c */ /* 0x000fe40003f86270 */
[----:B---3--:R-:W-:-:S03]  /*ce70*/  FSEL R63, R6, -INF , !P6 ;  /* 0xff800000063f7808 */ /* 0x008fc60007000000 */
[----:B------:R-:W2:Y:S01]  /*ce80*/  MUFU.TANH R21, R21 ;  /* 0x0000001500157308 */ /* 0x000ea20000002400 */
[----:B----4-:R-:W-:Y:S02]  /*ce90*/  FSEL R61, R5, -INF , !P3 ;  /* 0xff800000053d7808 */ /* 0x010fe40005800000 */
[----:B------:R-:W-:Y:S02]  /*cea0*/  ISETP.GE.AND P3, PT, R123, R129, PT ;  /* 0x000000817b00720c */ /* 0x000fe40003f66270 */
[----:B-----5:R-:W-:Y:S02]  /*ceb0*/  FSEL R62, R7, -INF , !P5 ;  /* 0xff800000073e7808 */ /* 0x020fe40006800000 */
[----:B-1----:R-:W-:Y:S02]  /*cec0*/  FSEL R22, R22, -INF , !P4 ;  /* 0xff80000016167808 */ /* 0x002fe40006000000 */
[----:B--2---:R-:W-:Y:S01]  /*ced0*/  FSEL R21, R21, -INF , !P3 ;  /* 0xff80000015157808 */ /* 0x004fe20005800000 */
[----:B------:R-:W-:Y:S06]  /*cee0*/  @!P1 BRA `(.L_x_4189) ;  /* 0x0000000400c89947 */ /* 0x000fec0003800000 */
[----:B------:R-:W-:Y:S05]  /*cef0*/  @!P2 BRA `(.L_x_4190) ;  /* 0x0000000000fca947 */ /* 0x000fea0003800000 */
[----:B------:R-:W1:Y:S01]  /*cf00*/  LDC R6, c[0x0][0x380] ;  /* 0x0000e000ff067b82 */ /* 0x000e620000000800 */
        /* <DEDUP_REMOVED lines=9> */
[----:B------:R-:W-:Y:S01]  /*cfa0*/  IMAD.HI.U32 R4, R9, R4, R8 ;  /* 0x0000000409047227 */ /* 0x000fe200078e0008 */
[----:B------:R-:W-:-:S05]  /*cfb0*/  IABS R9, R135 ;  /* 0x0000008700097213 */ /* 0x000fca0000000000 */
[----:B------:R-:W-:-:S04]  /*cfc0*/  IMAD.HI.U32 R8, R4, R9, RZ ;  /* 0x0000000904087227 */ /* 0x000fc800078e00ff */
[----:B------:R-:W-:-:S04]  /*cfd0*/  IMAD.MOV R7, RZ, RZ, -R8 ;  /* 0x000000ffff077224 */ /* 0x000fc800078e0a08 */
[----:B------:R-:W-:Y:S01]  /*cfe0*/  IMAD R7, R5, R7, R9 ;  /* 0x0000000705077224 */ /* 0x000fe200078e0209 */
[CC--:B------:R-:W-:Y:S02]  /*cff0*/  LOP3.LUT R9, R135.reuse, R6.reuse, RZ, 0x3c, !PT ;  /* 0x0000000687097212 */ /* 0x0c0fe400078e3cff */
[----:B------:R-:W-:Y:S02]  /*d000*/  IADD3 R135, R135, -0x80, RZ ;  /* 0xffffff8087877810 */ /* 0x000fe40007ffe0ff */
[----:B------:R-:W-:Y:S02]  /*d010*/  ISETP.GT.U32.AND P6, PT, R5, R7, PT ;  /* 0x000000070500720c */ /* 0x000fe40003fc4070 */
[----:B------:R-:W-:Y:S02]  /*d020*/  ISETP.GE.AND P5, PT, R9, RZ, PT ;  /* 0x000000ff0900720c */ /* 0x000fe40003fa6270 */
[----:B------:R-:W-:Y:S02]  /*d030*/  IABS R9, R135 ;  /* 0x0000008700097213 */ /* 0x000fe40000000000 */
[----:B------:R-:W-:-:S03]  /*d040*/  LOP3.LUT R135, R135, R6, RZ, 0x3c, !PT ;  /* 0x0000000687877212 */ /* 0x000fc600078e3cff */
[----:B------:R-:W-:-:S04]  /*d050*/  IMAD.HI.U32 R4, R4, R9, RZ ;  /* 0x0000000904047227 */ /* 0x000fc800078e00ff */
[----:B------:R-:W-:Y:S01]  /*d060*/  @!P6 IMAD.IADD R7, R7, 0x1, -R5 ;  /* 0x000000010707e824 */ /* 0x000fe200078e0a05 */
[----:B------:R-:W-:-:S04]  /*d070*/  @!P6 IADD3 R8, R8, 0x1, RZ ;  /* 0x000000010808e810 */ /* 0x000fc80007ffe0ff */
[----:B------:R-:W-:Y:S02]  /*d080*/  ISETP.GE.U32.AND P3, PT, R7, R5, PT ;  /* 0x000000050700720c */ /* 0x000fe40003f66070 */
[----:B------:R-:W-:-:S05]  /*d090*/  IADD3 R7, -R4, RZ, RZ ;  /* 0x000000ff04077210 */ /* 0x000fca0007ffe1ff */
[----:B------:R-:W-:-:S05]  /*d0a0*/  IMAD R7, R5, R7, R9 ;  /* 0x0000000705077224 */ /* 0x000fca00078e0209 */
[----:B------:R-:W-:Y:S01]  /*d0b0*/  ISETP.GT.U32.AND P4, PT, R5, R7, PT ;  /* 0x000000070500720c */ /* 0x000fe20003f84070 */
[----:B------:R-:W-:Y:S01]  /*d0c0*/  @P3 VIADD R8, R8, 0x1 ;  /* 0x0000000108083836 */ /* 0x000fe20000000000 */
[----:B------:R-:W-:-:S11]  /*d0d0*/  ISETP.GE.AND P3, PT, R135, RZ, PT ;  /* 0x000000ff8700720c */ /* 0x000fd60003f66270 */
[----:B------:R-:W-:Y:S01]  /*d0e0*/  @!P4 IMAD.IADD R7, R7, 0x1, -R5 ;  /* 0x000000010707c824 */ /* 0x000fe200078e0a05 */
[----:B------:R-:W-:Y:S02]  /*d0f0*/  @!P4 IADD3 R4, R4, 0x1, RZ ;  /* 0x000000010404c810 */ /* 0x000fe40007ffe0ff */
        /* <DEDUP_REMOVED lines=20> */
[----:B------:R-:W-:Y:S01]  /*d240*/  IADD3 R11, R15, R10, RZ ;  /* 0x0000000a0f0b7210 */ /* 0x000fe20007ffe0ff */
[----:B------:R-:W-:Y:S01]  /*d250*/  IMAD.MOV.U32 R10, RZ, RZ, R14 ;  /* 0x000000ffff0a7224 */ /* 0x000fe200078e000e */
[----:B--2---:R-:W-:Y:S02]  /*d260*/  IADD3 R8, -R4, R8, RZ ;  /* 0x0000000804087210 */ /* 0x004fe40007ffe1ff */
[----:B------:R-:W1:Y:S02]  /*d270*/  LDC.64 R4, c[0x0][0x230] ;  /* 0x00008c00ff047b82 */ /* 0x000e640000000a00 */
[----:B------:R-:W-:-:S05]  /*d280*/  SHF.R.S32.HI R7, RZ, 0x1f, R8 ;  /* 0x0000001fff077819 */ /* 0x000fca0000011408 */
[----:B-1----:R-:W-:-:S04]  /*d290*/  IMAD R7, R7, R4, RZ ;  /* 0x0000000407077224 */ /* 0x002fc800078e02ff */
[C---:B------:R-:W-:Y:S02]  /*d2a0*/  IMAD R5, R8.reuse, R5, R7 ;  /* 0x0000000508057224 */ /* 0x040fe400078e0207 */
[----:B------:R-:W-:-:S04]  /*d2b0*/  IMAD.WIDE.U32 R8, R8, R4, R10 ;  /* 0x0000000408087225 */ /* 0x000fc800078e000a */
[----:B------:R-:W-:Y:S01]  /*d2c0*/  IMAD.MOV.U32 R7, RZ, RZ, R8 ;  /* 0x000000ffff077224 */ /* 0x000fe200078e0008 */
[----:B------:R-:W-:Y:S01]  /*d2d0*/  IADD3 R5, R9, R5, RZ ;  /* 0x0000000509057210 */ /* 0x000fe20007ffe0ff */
[----:B------:R-:W-:Y:S06]  /*d2e0*/  BRA `(.L_x_4191) ;  /* 0x0000000000107947 */ /* 0x000fec0003800000 */
.L_x_4190:
[----:B------:R-:W1:Y:S02]  /*d2f0*/  LDC R6, c[0x0][0x248] ;  /* 0x00009200ff067b82 */ /* 0x000e640000000800 */
[----:B-1----:R-:W-:-:S05]  /*d300*/  IMAD.SHL.U32 R7, R6, 0x80, RZ ;  /* 0x0000008006077824 */ /* 0x002fca00078e00ff */
[----:B------:R-:W-:-:S04]  /*d310*/  IADD3 R7, -R7, RZ, RZ ;  /* 0x000000ff07077210 */ /* 0x000fc80007ffe1ff */
[----:B------:R-:W-:-:S07]  /*d320*/  SHF.R.S32.HI R5, RZ, 0x1f, R7 ;  /* 0x0000001fff057819 */ /* 0x000fce0000011407 */
.L_x_4191:
        /* <DEDUP_REMOVED lines=21> */
[----:B-1----:R-:W-:-:S03]  /*d480*/  @!P0 LEA.HI.X R4, R6, R5, R4, 0x6, P3 ;  /* 0x0000000506048211 */ /* 0x002fc600018f3404 */
[----:B------:R2:W-:Y:S01]  /*d490*/  @P0 STS.128 [R121+0x2000], RZ ;  /* 0x002000ff79000388 */ /* 0x0005e20000000c00 */
[----:B---3--:R-:W-:-:S04]  /*d4a0*/  @!P0 LEA R10, P3, R8, R119, 0x1 ;  /* 0x00000077080a8211 */ /* 0x008fc800078608ff */
        /* <DEDUP_REMOVED lines=18> */
.L_x_4193:
[----:B------:R-:W-:Y:S05]  /*d5d0*/  BSYNC B0 ;  /* 0x0000000000007941 */ /* 0x000fea0003800000 */
.L_x_4192:
[----:B------:R-:W0:Y:S01]  /*d5e0*/  LDGDEPBAR ;  /* 0x00000000000079af */ /* 0x000e220000000000 */
[----:B------:R-:W-:-:S04]  /*d5f0*/  LEA R119, P0, R7, R119, 0x1 ;  /* 0x0000007707777211 */ /* 0x000fc800078008ff */
[----:B------:R-:W-:-:S09]  /*d600*/  LEA.HI.X R118, R7, R118, R5, 0x1, P0 ;  /* 0x0000007607767211 */ /* 0x000fd200000f0c05 */
.L_x_4189:
[----:B------:R-:W-:Y:S01]  /*d610*/  FMNMX.FTZ R7, R2, R3, !PT ;  /* 0x0000000302077209 */ /* 0x000fe20007810000 */
[----:B-12---:R-:W-:Y:S01]  /*d620*/  LDSM.16.MT88.4 R8, [R104+0x3000] ;  /* 0x003000006808783b */ /* 0x006fe20000004200 */
        /* <DEDUP_REMOVED lines=63> */
[----:B------:R-:W1:Y:S04]  /*da20*/  SHFL.BFLY PT, R4, R7, 0x2, 0x1f ;  /* 0x0c401f0007047f89 */ /* 0x000e6800000e0000 */
[----:B------:R-:W2:Y:S01]  /*da30*/  SHFL.BFLY PT, R6, R5, 0x2, 0x1f ;  /* 0x0c401f0005067f89 */ /* 0x000ea200000e0000 */
[----:B-1----:R-:W-:Y:S02]  /*da40*/  FMNMX.FTZ R4, R7, R4, !PT ;  /* 0x0000000407047209 */ /* 0x002fe40007810000 */
[----:B--2---:R-:W-:-:S03]  /*da50*/  FMNMX.FTZ R6, R5, R6, !PT ;  /* 0x0000000605067209 */ /* 0x004fc60007810000 */
        /* <DEDUP_REMOVED lines=12> */
[C---:B------:R-:W-:Y:S01]  /*db20*/  FMUL.FTZ R23, R3.reuse, UR8 ;  /* 0x0000000803177c20 */ /* 0x040fe20008410000 */
[--C-:B------:R-:W-:Y:S01]  /*db30*/  FFMA.FTZ R66, R132, UR8, -R64.reuse ;  /* 0x0000000884427c23 */ /* 0x100fe20008010840 */
[----:B------:R-:W-:Y:S01]  /*db40*/  FADD.FTZ R5, R2, -R5 ;  /* 0x8000000502057221 */ /* 0x000fe20000010000 */
[----:B------:R-:W-:Y:S01]  /*db50*/  FSEL R6, R3, RZ, P0 ;  /* 0x000000ff03067208 */ /* 0x000fe20000000000 */
[----:B------:R-:W-:Y:S01]  /*db60*/  MUFU.EX2 R4, R4 ;  /* 0x0000000400047308 */ /* 0x000fe20000000800 */
[----:B------:R-:W-:Y:S01]  /*db70*/  FSEL R23, R23, RZ, P0 ;  /* 0x000000ff17177208 */ /* 0x000fe20000000000 */
[----:B------:R-:W-:Y:S01]  /*db80*/  FMUL.FTZ R5, R5, UR8 ;  /* 0x0000000805057c20 */ /* 0x000fe20008410000 */
[----:B------:R-:W-:Y:S01]  /*db90*/  FFMA.FTZ R123, R92, UR8, -R64 ;  /* 0x000000085c7b7c23 */ /* 0x000fe20008010840 */
[----:B------:R-:W-:Y:S01]  /*dba0*/  FADD.FTZ R6, R0, -R6 ;  /* 0x8000000600067221 */ /* 0x000fe20000010000 */
[--C-:B------:R-:W-:Y:S01]  /*dbb0*/  FFMA.FTZ R45, R45, UR8, -R64.reuse ;  /* 0x000000082d2d7c23 */ /* 0x100fe20008010840 */
        /* <DEDUP_REMOVED lines=20> */
[----:B------:R-:W-:Y:S01]  /*dd00*/  FFMA.FTZ R34, R58, UR8, -R64 ;  /* 0x000000083a227c23 */ /* 0x000fe20008010840 */
[----:B------:R-:W3:Y:S01]  /*dd10*/  MUFU.EX2 R67, R67 ;  /* 0x0000004300437308 */ /* 0x000ee20000000800 */
[-C--:B-1----:R-:W-:Y:S01]  /*dd20*/  FFMA.FTZ R130, R128, R95.reuse, R4 ;  /* 0x0000005f80827223 */ /* 0x082fe20000010004 */
[-C--:B------:R-:W-:Y:S01]  /*dd30*/  FMUL.FTZ R68, R68, R95.reuse ;  /* 0x0000005f44447220 */ /* 0x080fe20000410000 */
[-C--:B------:R-:W-:Y:S01]  /*dd40*/  FMUL.FTZ R69, R69, R95.reuse ;  /* 0x0000005f45457220 */ /* 0x080fe20000410000 */
[-C--:B------:R-:W-:Y:S01]  /*dd50*/  FMUL.FTZ R72, R72, R95.reuse ;  /* 0x0000005f48487220 */ /* 0x080fe20000410000 */
[-C--:B------:R-:W-:Y:S01]  /*dd60*/  FMUL.FTZ R73, R73, R95.reuse ;  /* 0x0000005f49497220 */ /* 0x080fe20000410000 */
[-C--:B------:R-:W-:Y:S01]  /*dd70*/  FMUL.FTZ R76, R76, R95.reuse ;  /* 0x0000005f4c4c7220 */ /* 0x080fe20000410000 */
[-C--:B------:R-:W-:Y:S01]  /*dd80*/  FMUL.FTZ R77, R77, R95.reuse ;  /* 0x0000005f4d4d7220 */ /* 0x080fe20000410000 */
[----:B------:R-:W1:Y:S01]  /*dd90*/  MUFU.EX2 R66, R66 ;  /* 0x0000004200427308 */ /* 0x000e620000000800 */
[----:B--2---:R-:W-:Y:S01]  /*dda0*/  F2FP.BF16.F32.PACK_AB R4, R15, R4 ;  /* 0x000000040f04723e */ /* 0x004fe200000010ff */
[-C--:B------:R-:W-:Y:S01]  /*ddb0*/  FMUL.FTZ R80, R80, R95.reuse ;  /* 0x0000005f50507220 */ /* 0x080fe20000410000 */
[----:B------:R-:W-:Y:S01]  /*ddc0*/  FMUL.FTZ R81, R81, R95 ;  /* 0x0000005f51517220 */ /* 0x000fe20000410000 */
[--C-:B------:R-:W-:Y:S01]  /*ddd0*/  FFMA.FTZ R128, R93, UR8, -R64.reuse ;  /* 0x000000085d807c23 */ /* 0x100fe20008010840 */
[--C-:B------:R-:W-:Y:S01]  /*dde0*/  FFMA.FTZ R95, R88, UR8, -R23.reuse ;  /* 0x00000008585f7c23 */ /* 0x100fe20008010817 */
[--C-:B------:R-:W-:Y:S01]  /*ddf0*/  FFMA.FTZ R93, R49, UR8, -R64.reuse ;  /* 0x00000008315d7c23 */ /* 0x100fe20008010840 */
[--C-:B------:R-:W-:Y:S01]  /*de00*/  FFMA.FTZ R49, R48, UR8, -R64.reuse ;  /* 0x0000000830317c23 */ /* 0x100fe20008010840 */
[----:B------:R-:W-:Y:S01]  /*de10*/  MUFU.EX2 R14, R14 ;  /* 0x0000000e000e7308 */ /* 0x000fe20000000800 */
[----:B------:R-:W-:Y:S01]  /*de20*/  FFMA.FTZ R48, R43, UR8, -R64 ;  /* 0x000000082b307c23 */ /* 0x000fe20008010840 */
[----:B------:R-:W-:Y:S01]  /*de30*/  FADD.FTZ R130, R15, R130 ;  /* 0x000000820f827221 */ /* 0x000fe20000010000 */
[--C-:B------:R-:W-:Y:S01]  /*de40*/  FFMA.FTZ R43, R13, UR8, -R64.reuse ;  /* 0x000000080d2b7c23 */ /* 0x100fe20008010840 */
[----:B------:R-:W-:Y:S01]  /*de50*/  FFMA.FTZ R88, R42, UR8, -R64 ;  /* 0x000000082a587c23 */ /* 0x000fe20008010840 */
[--C-:B------:R-:W-:Y:S01]  /*de60*/  FFMA.FTZ R58, R17, UR8, -R23.reuse ;  /* 0x00000008113a7c23 */ /* 0x100fe20008010817 */
[----:B---3--:R-:W-:Y:S01]  /*de70*/  FADD.FTZ R130, R67, R130 ;  /* 0x0000008243827221 */ /* 0x008fe20000010000 */
        /* <DEDUP_REMOVED lines=19> */
[----:B------:R-:W-:Y:S01]  /*dfb0*/  FFMA.FTZ R22, R22, UR8, -R23 ;  /* 0x0000000816167c23 */ /* 0x000fe20008010817 */
[----:B------:R-:W-:-:S05]  /*dfc0*/  FFMA.FTZ R63, R63, UR8, -R64 ;  /* 0x000000083f3f7c23 */ /* 0x000fca0008010840 */
[----:B------:R-:W2:Y:S08]  /*dfd0*/  MUFU.EX2 R0, R0 ;  /* 0x0000000000007308 */ /* 0x000eb00000000800 */
        /* <DEDUP_REMOVED lines=18> */
[----:B------:R-:W-:Y:S01]  /*e100*/  FADD.FTZ R127, R66, R130 ;  /* 0x00000082427f7221 */ /* 0x000fe20000010000 */
[--C-:B------:R-:W-:Y:S01]  /*e110*/  FFMA.FTZ R66, R51, UR8, -R64.reuse ;  /* 0x0000000833427c23 */ /* 0x100fe20008010840 */
[----:B------:R-:W-:Y:S01]  /*e120*/  HMMA.16816.F32.BF16 R72, R4, R10, R72 ;  /* 0x0000000a0448723c */ /* 0x000fe20000041848 */
[----:B------:R-:W2:Y:S01]  /*e130*/  LDSM.16.MT88.4 R8, [R103+0x3000] ;  /* 0x003000006708783b */ /* 0x000ea20000004200 */
[--C-:B------:R-:W-:Y:S01]  /*e140*/  FFMA.FTZ R53, R57, UR8, -R64.reuse ;  /* 0x0000000839357c23 */ /* 0x100fe20008010840 */
[----:B------:R-:W-:Y:S01]  /*e150*/  FFMA.FTZ R51, R54, UR8, -R64 ;  /* 0x0000000836337c23 */ /* 0x000fe20008010840 */
[----:B------:R-:W-:Y:S01]  /*e160*/  MUFU.EX2 R45, R45 ;  /* 0x0000002d002d7308 */ /* 0x000fe20000000800 */
[--C-:B------:R-:W-:Y:S01]  /*e170*/  FFMA.FTZ R57, R40, UR8, -R23.reuse ;  /* 0x0000000828397c23 */ /* 0x100fe20008010817 */
[--C-:B------:R-:W-:Y:S01]  /*e180*/  FFMA.FTZ R54, R36, UR8, -R23.reuse ;  /* 0x0000000824367c23 */ /* 0x100fe20008010817 */
[--C-:B------:R-:W-:Y:S01]  /*e190*/  FFMA.FTZ R40, R38, UR8, -R23.reuse ;  /* 0x0000000826287c23 */ /* 0x100fe20008010817 */
[----:B------:R-:W-:Y:S01]  /*e1a0*/  FADD.FTZ R0, R0, R2 ;  /* 0x0000000200007221 */ /* 0x000fe20000010000 */
[--C-:B------:R-:W-:Y:S01]  /*e1b0*/  FFMA.FTZ R36, R56, UR8, -R64.reuse ;  /* 0x0000000838247c23 */ /* 0x100fe20008010840 */
[----:B------:R-:W-:Y:S01]  /*e1c0*/  FFMA.FTZ R38, R55, UR8, -R64 ;  /* 0x0000000837267c23 */ /* 0x000fe20008010840 */
[--C-:B------:R-:W-:Y:S01]  /*e1d0*/  FFMA.FTZ R56, R32, UR8, -R23.reuse ;  /* 0x0000000820387c23 */ /* 0x100fe20008010817 */
[----:B------:R-:W-:Y:S01]  /*e1e0*/  MUFU.EX2 R124, R124 ;  /* 0x0000007c007c7308 */ /* 0x000fe20000000800 */
[----:B------:R-:W-:Y:S01]  /*e1f0*/  FFMA.FTZ R55, R18, UR8, -R23 ;  /* 0x0000000812377c23 */ /* 0x000fe20008010817 */
[----:B---3--:R-:W-:-:S04]  /*e200*/  FADD.FTZ R127, R128, R127 ;  /* 0x0000007f807f7221 */ /* 0x008fc80000010000 */
[C---:B-1----:R-:W-:Y:S02]  /*e210*/  FADD.FTZ R127, R123.reuse, R127 ;  /* 0x0000007f7b7f7221 */ /* 0x042fe40000010000 */
[----:B------:R-:W1:Y:S08]  /*e220*/  MUFU.EX2 R95, R95 ;  /* 0x0000005f005f7308 */ /* 0x000e700000000800 */
[----:B------:R-:W-:Y:S08]  /*e230*/  MUFU.EX2 R91, R91 ;  /* 0x0000005b005b7308 */ /* 0x000ff00000000800 */
[----:B------:R-:W3:Y:S01]  /*e240*/  MUFU.EX2 R44, R44 ;  /* 0x0000002c002c7308 */ /* 0x000ee20000000800 */
[C---:B--2---:R-:W-:Y:S07]  /*e250*/  HMMA.16816.F32.BF16 R76, R4.reuse, R8, R76 ;  /* 0x00000008044c723c */ /* 0x044fee000004184c */
[----:B------:R-:W-:Y:S01]  /*e260*/  MUFU.EX2 R93, R93 ;  /* 0x0000005d005d7308 */ /* 0x000fe20000000800 */
[----:B------:R-:W-:Y:S01]  /*e270*/  HMMA.16816.F32.BF16 R80, R4, R10, R80 ;  /* 0x0000000a0450723c */ /* 0x000fe20000041850 */
[----:B------:R-:W2:Y:S06]  /*e280*/  LDSM.16.MT88.4 R8, [R104+0x3400] ;  /* 0x003400006808783b */ /* 0x000eac0000004200 */
[----:B------:R-:W4:Y:S01]  /*e290*/  MUFU.EX2 R49, R49 ;  /* 0x0000003100317308 */ /* 0x000f220000000800 */
[----:B------:R-:W-:-:S02]  /*e2a0*/  F2FP.BF16.F32.PACK_AB R4, R123, R128 ;  /* 0x000000807b04723e */ /* 0x000fc400000010ff */
[----:B-1----:R-:W-:Y:S01]  /*e2b0*/  F2FP.BF16.F32.PACK_AB R5, R95, R124 ;  /* 0x0000007c5f05723e */ /* 0x002fe200000010ff */
[----:B------:R-:W-:Y:S01]  /*e2c0*/  FADD.FTZ R124, R124, R0 ;  /* 0x000000007c7c7221 */ /* 0x000fe20000010000 */
[----:B------:R-:W-:Y:S01]  /*e2d0*/  F2FP.BF16.F32.PACK_AB R6, R45, R94 ;  /* 0x0000005e2d06723e */ /* 0x000fe200000010ff */
[----:B------:R-:W-:Y:S01]  /*e2e0*/  FADD.FTZ R94, R94, R127 ;  /* 0x0000007f5e5e7221 */ /* 0x000fe20000010000 */
[----:B---3--:R-:W-:Y:S01]  /*e2f0*/  F2FP.BF16.F32.PACK_AB R7, R44, R91 ;  /* 0x0000005b2c07723e */ /* 0x008fe200000010ff */
[----:B------:R-:W-:Y:S01]  /*e300*/  MUFU.EX2 R48, R48 ;  /* 0x0000003000307308 */ /* 0x000fe20000000800 */
[----:B------:R-:W-:Y:S01]  /*e310*/  FADD.FTZ R124, R95, R124 ;  /* 0x0000007c5f7c7221 */ /* 0x000fe20000010000 */
[----:B------:R-:W-:Y:S01]  /*e320*/  FADD.FTZ R94, R45, R94 ;  /* 0x0000005e2d5e7221 */ /* 0x000fe20000010000 */
[----:B------:R-:W-:Y:S02]  /*e330*/  FFMA.FTZ R127, R21, UR8, -R23 ;  /* 0x00000008157f7c23 */ /* 0x000fe40008010817 */
[----:B------:R-:W-:-:S03]  /*e340*/  FADD.FTZ R91, R91, R124 ;  /* 0x0000007c5b5b7221 */ /* 0x000fc60000010000 */
        /* <DEDUP_REMOVED lines=10> */
[----:B------:R-:W5:Y:S08]  /*e3f0*/  MUFU.EX2 R89, R89 ;  /* 0x0000005900597308 */ /* 0x000f700000000800 */
[----:B------:R-:W-:Y:S08]  /*e400*/  MUFU.EX2 R67, R67 ;  /* 0x0000004300437308 */ /* 0x000ff00000000800 */
[----:B------:R-:W-:Y:S01]  /*e410*/  MUFU.EX2 R88, R88 ;  /* 0x0000005800587308 */ /* 0x000fe20000000800 */
[C---:B--2---:R-:W-:Y:S06]  /*e420*/  HMMA.16816.F32.BF16 R76, R4.reuse, R8, R76 ;  /* 0x00000008044c723c */ /* 0x044fec000004184c */
[----:B------:R-:W-:Y:S01]  /*e430*/  HMMA.16816.F32.BF16 R80, R4, R10, R80 ;  /* 0x0000000a0450723c */ /* 0x000fe20000041850 */
[----:B------:R-:W2:Y:S01]  /*e440*/  LDSM.16.MT88.4 R8, [R103+0x3800] ;  /* 0x003800006708783b */ /* 0x000ea20000004200 */
[----:B------:R-:W-:Y:S05]  /*e450*/  MUFU.EX2 R57, R57 ;  /* 0x0000003900397308 */ /* 0x000fea0000000800 */
[----:B----4-:R-:W-:Y:S01]  /*e460*/  F2FP.BF16.F32.PACK_AB R4, R49, R93 ;  /* 0x0000005d3104723e */ /* 0x010fe200000010ff */
        /* <DEDUP_REMOVED lines=10> */
[C---:B------:R-:W-:Y:S01]  /*e510*/  HMMA.16816.F32.BF16 R68, R4.reuse, R12, R68 ;  /* 0x0000000c0444723c */ /* 0x040fe20000041844 */
[----:B------:R-:W-:Y:S02]  /*e520*/  FADD.FTZ R46, R46, R92 ;  /* 0x0000005c2e2e7221 */ /* 0x000fe40000010000 */
[----:B------:R-:W-:Y:S02]  /*e530*/  FADD.FTZ R48, R43, R48 ;  /* 0x000000302b307221 */ /* 0x000fe40000010000 */
[----:B------:R-:W-:Y:S01]  /*e540*/  FADD.FTZ R46, R41, R46 ;  /* 0x0000002e292e7221 */ /* 0x000fe20000010000 */
[C---:B------:R-:W-:Y:S01]  /*e550*/  HMMA.16816.F32.BF16 R72, R4.reuse, R14, R72 ;  /* 0x0000000e0448723c */ /* 0x040fe20000041848 */
[----:B------:R-:W3:Y:S01]  /*e560*/  LDSM.16.MT88.4 R12, [R104+0x3c00] ;  /* 0x003c0000680c783b */ /* 0x000ee20000004200 */
[----:B------:R-:W4:Y:S08]  /*e570*/  MUFU.EX2 R39, R39 ;  /* 0x0000002700277308 */ /* 0x000f300000000800 */
[----:B------:R5:W-:Y:S01]  /*e580*/  MUFU.EX2 R0, R52 ;  /* 0x0000003400007308 */ /* 0x000be20000000800 */
[C---:B--2---:R-:W-:Y:S07]  /*e590*/  HMMA.16816.F32.BF16 R76, R4.reuse, R8, R76 ;  /* 0x00000008044c723c */ /* 0x044fee000004184c */
[----:B------:R-:W2:Y:S01]  /*e5a0*/  MUFU.EX2 R66, R66 ;  /* 0x0000004200427308 */ /* 0x000ea20000000800 */
[----:B------:R-:W-:Y:S01]  /*e5b0*/  HMMA.16816.F32.BF16 R80, R4, R10, R80 ;  /* 0x0000000a0450723c */ /* 0x000fe20000041850 */
[----:B------:R-:W2:Y:S06]  /*e5c0*/  LDSM.16.MT88.4 R8, [R103+0x3c00] ;  /* 0x003c00006708783b */ /* 0x000eac0000004200 */
[----:B------:R-:W-:Y:S01]  /*e5d0*/  MUFU.EX2 R65, R65 ;  /* 0x0000004100417308 */ /* 0x000fe20000000800 */
[--C-:B-----5:R-:W-:Y:S01]  /*e5e0*/  FFMA.FTZ R52, R33, UR8, -R23.reuse ;  /* 0x0000000821347c23 */ /* 0x120fe20008010817 */
[----:B------:R-:W-:Y:S01]  /*e5f0*/  F2FP.BF16.F32.PACK_AB R4, R89, R90 ;  /* 0x0000005a5904723e */ /* 0x000fe200000010ff */
[----:B------:R-:W-:Y:S01]  /*e600*/  FFMA.FTZ R33, R19, UR8, -R23 ;  /* 0x0000000813217c23 */ /* 0x000fe20008010817 */
[----:B-1----:R-:W-:Y:S01]  /*e610*/  F2FP.BF16.F32.PACK_AB R5, R54, R57 ;  /* 0x000000393605723e */ /* 0x002fe200000010ff */
[----:B------:R-:W-:Y:S01]  /*e620*/  FADD.FTZ R90, R90, R48 ;  /* 0x000000305a5a7221 */ /* 0x000fe20000010000 */
[----:B------:R-:W-:Y:S01]  /*e630*/  F2FP.BF16.F32.PACK_AB R6, R88, R67 ;  /* 0x000000435806723e */ /* 0x000fe200000010ff */
[----:B------:R-:W-:Y:S01]  /*e640*/  FADD.FTZ R57, R57, R46 ;  /* 0x0000002e39397221 */ /* 0x000fe20000010000 */
[----:B----4-:R-:W-:Y:S01]  /*e650*/  F2FP.BF16.F32.PACK_AB R7, R39, R40 ;  /* 0x000000282707723e */ /* 0x010fe200000010ff */
[----:B------:R-:W-:Y:S01]  /*e660*/  MUFU.EX2 R51, R51 ;  /* 0x0000003300337308 */ /* 0x000fe20000000800 */
        /* <DEDUP_REMOVED lines=9> */
[----:B------:R-:W1:Y:S01]  /*e700*/  LDSM.16.MT88.4 R12, [R104+0x4000] ;  /* 0x00400000680c783b */ /* 0x000e620000004200 */
[----:B--2---:R-:W-:Y:S02]  /*e710*/  FADD.FTZ R88, R66, R88 ;  /* 0x0000005842587221 */ /* 0x004fe40000010000 */
[----:B------:R-:W2:Y:S08]  /*e720*/  MUFU.EX2 R56, R56 ;  /* 0x0000003800387308 */ /* 0x000eb00000000800 */
[----:B------:R-:W3:Y:S01]  /*e730*/  MUFU.EX2 R52, R52 ;  /* 0x0000003400347308 */ /* 0x000ee20000000800 */
[C---:B------:R-:W-:Y:S07]  /*e740*/  HMMA.16816.F32.BF16 R76, R4.reuse, R8, R76 ;  /* 0x00000008044c723c */ /* 0x040fee000004184c */
[----:B------:R-:W-:Y:S01]  /*e750*/  MUFU.EX2 R55, R55 ;  /* 0x0000003700377308 */ /* 0x000fe20000000800 */
[----:B------:R-:W-:Y:S01]  /*e760*/  HMMA.16816.F32.BF16 R80, R4, R10, R80 ;  /* 0x0000000a0450723c */ /* 0x000fe20000041850 */
[----:B------:R-:W4:Y:S01]  /*e770*/  LDSM.16.MT88.4 R8, [R103+0x4000] ;  /* 0x004000006708783b */ /* 0x000f220000004200 */
[----:B--2---:R-:W-:-:S05]  /*e780*/  FADD.FTZ R39, R56, R39 ;  /* 0x0000002738277221 */ /* 0x004fca0000010000 */
[----:B------:R-:W2:Y:S01]  /*e790*/  MUFU.EX2 R33, R33 ;  /* 0x0000002100217308 */ /* 0x000ea20000000800 */
[C---:B------:R-:W-:Y:S01]  /*e7a0*/  F2FP.BF16.F32.PACK_AB R4, R65.reuse, R66 ;  /* 0x000000424104723e */ /* 0x040fe200000010ff */
[----:B------:R-:W-:Y:S01]  /*e7b0*/  FADD.FTZ R65, R65, R88 ;  /* 0x0000005841417221 */ /* 0x000fe20000010000 */
[C---:B---3--:R-:W-:Y:S01]  /*e7c0*/  F2FP.BF16.F32.PACK_AB R5, R52.reuse, R56 ;  /* 0x000000383405723e */ /* 0x048fe200000010ff */
[----:B------:R-:W-:Y:S01]  /*e7d0*/  FADD.FTZ R39, R52, R39 ;  /* 0x0000002734277221 */ /* 0x000fe20000010000 */
[----:B------:R-:W-:Y:S01]  /*e7e0*/  F2FP.BF16.F32.PACK_AB R6, R53, R51 ;  /* 0x000000333506723e */ /* 0x000fe200000010ff */
[----:B------:R-:W-:Y:S02]  /*e7f0*/  FADD.FTZ R65, R51, R65 ;  /* 0x0000004133417221 */ /* 0x000fe40000010000 */
[----:B------:R3:W-:Y:S02]  /*e800*/  MUFU.EX2 R32, R60 ;  /* 0x0000003c00207308 */ /* 0x0007e40000000800 */
[----:B------:R-:W-:-:S06]  /*e810*/  FADD.FTZ R53, R53, R65 ;  /* 0x0000004135357221 */ /* 0x000fcc0000010000 */
[----:B------:R-:W5:Y:S01]  /*e820*/  MUFU.EX2 R42, R42 ;  /* 0x0000002a002a7308 */ /* 0x000f620000000800 */
[----:B--2---:R-:W-:Y:S01]  /*e830*/  F2FP.BF16.F32.PACK_AB R7, R33, R55 ;  /* 0x000000372107723e */ /* 0x004fe200000010ff */
[----:B------:R-:W-:-:S04]  /*e840*/  FADD.FTZ R55, R55, R39 ;  /* 0x0000002737377221 */ /* 0x000fc80000010000 */
[----:B------:R-:W-:Y:S02]  /*e850*/  FADD.FTZ R55, R33, R55 ;  /* 0x0000003721377221 */ /* 0x000fe40000010000 */
[C---:B-1----:R-:W-:Y:S01]  /*e860*/  HMMA.16816.F32.BF16 R68, R4.reuse, R12, R68 ;  /* 0x0000000c0444723c */ /* 0x042fe20000041844 */
[----:B---3--:R-:W-:Y:S01]  /*e870*/  FFMA.FTZ R60, R16, UR8, -R23 ;  /* 0x00000008103c7c23 */ /* 0x008fe20008010817 */
[----:B------:R-:W1:Y:S01]  /*e880*/  MUFU.EX2 R37, R37 ;  /* 0x0000002500257308 */ /* 0x000e620000000800 */
[----:B------:R-:W2:Y:S03]  /*e890*/  LDSM.16.MT88.4 R16, [R104+0x4400] ;  /* 0x004400006810783b */ /* 0x000ea60000004200 */
[----:B------:R-:W-:Y:S01]  /*e8a0*/  HMMA.16816.F32.BF16 R72, R4, R14, R72 ;  /* 0x0000000e0448723c */ /* 0x000fe20000041848 */
[----:B------:R-:W3:Y:S01]  /*e8b0*/  LDSM.16.MT88.4 R12, [R103+0x4400] ;  /* 0x00440000670c783b */ /* 0x000ee20000004200 */
[----:B-----5:R-:W-:-:S02]  /*e8c0*/  FADD.FTZ R53, R42, R53 ;  /* 0x000000352a357221 */ /* 0x020fc40000010000 */
[----:B------:R-:W5:Y:S02]  /*e8d0*/  MUFU.EX2 R35, R35 ;  /* 0x0000002300237308 */ /* 0x000f640000000800 */
[C---:B----4-:R-:W-:Y:S06]  /*e8e0*/  HMMA.16816.F32.BF16 R76, R4.reuse, R8, R76 ;  /* 0x00000008044c723c */ /* 0x050fec000004184c */
[----:B------:R-:W4:Y:S01]  /*e8f0*/  MUFU.EX2 R34, R34 ;  /* 0x0000002200227308 */ /* 0x000f220000000800 */
[----:B------:R-:W-:Y:S01]  /*e900*/  HMMA.16816.F32.BF16 R80, R4, R10, R80 ;  /* 0x0000000a0450723c */ /* 0x000fe20000041850 */
[----:B------:R-:W3:Y:S06]  /*e910*/  LDSM.16.MT88.4 R8, [R104+0x4800] ;  /* 0x004800006808783b */ /* 0x000eec0000004200 */
[----:B------:R-:W2:Y:S01]  /*e920*/  MUFU.EX2 R58, R58 ;  /* 0x0000003a003a7308 */ /* 0x000ea20000000800 */
[C---:B-1----:R-:W-:Y:S01]  /*e930*/  F2FP.BF16.F32.PACK_AB R4, R37.reuse, R42 ;  /* 0x0000002a2504723e */ /* 0x042fe200000010ff */
[----:B------:R-:W-:-:S04]  /*e940*/  FADD.FTZ R37, R37, R53 ;  /* 0x0000003525257221 */ /* 0x000fc80000010000 */
[----:B-----5:R-:W-:Y:S02]  /*e950*/  FADD.FTZ R37, R35, R37 ;  /* 0x0000002523257221 */ /* 0x020fe40000010000 */
[----:B------:R-:W1:Y:S01]  /*e960*/  MUFU.EX2 R60, R60 ;  /* 0x0000003c003c7308 */ /* 0x000e620000000800 */
[C---:B----4-:R-:W-:Y:S01]  /*e970*/  F2FP.BF16.F32.PACK_AB R6, R34.reuse, R35 ;  /* 0x000000232206723e */ /* 0x050fe200000010ff */
[----:B------:R-:W-:-:S06]  /*e980*/  FADD.FTZ R34, R34, R37 ;  /* 0x0000002522227221 */ /* 0x000fcc0000010000 */
[----:B------:R-:W4:Y:S01]  /*e990*/  MUFU.EX2 R59, R59 ;  /* 0x0000003b003b7308 */ /* 0x000f220000000800 */
[----:B--2---:R-:W-:-:S07]  /*e9a0*/  FADD.FTZ R55, R58, R55 ;  /* 0x000000373a377221 */ /* 0x004fce0000010000 */
[----:B------:R-:W2:Y:S01]  /*e9b0*/  MUFU.EX2 R31, R31 ;  /* 0x0000001f001f7308 */ /* 0x000ea20000000800 */
[C---:B-1----:R-:W-:Y:S01]  /*e9c0*/  F2FP.BF16.F32.PACK_AB R5, R60.reuse, R58 ;  /* 0x0000003a3c05723e */ /* 0x042fe200000010ff */
[----:B------:R-:W-:-:S06]  /*e9d0*/  FADD.FTZ R60, R60, R55 ;  /* 0x000000373c3c7221 */ /* 0x000fcc0000010000 */
[----:B------:R1:W5:Y:S01]  /*e9e0*/  MUFU.EX2 R2, R50 ;  /* 0x0000003200027308 */ /* 0x0003620000000800 */
[----:B----4-:R-:W-:-:S07]  /*e9f0*/  FADD.FTZ R60, R59, R60 ;  /* 0x0000003c3b3c7221 */ /* 0x010fce0000010000 */
[----:B------:R-:W-:Y:S01]  /*ea00*/  MUFU.EX2 R36, R36 ;  /* 0x0000002400247308 */ /* 0x000fe20000000800 */
[C---:B--2---:R-:W-:Y:S01]  /*ea10*/  F2FP.BF16.F32.PACK_AB R7, R31.reuse, R59 ;  /* 0x0000003b1f07723e */ /* 0x044fe200000010ff */
[----:B------:R-:W-:-:S06]  /*ea20*/  FADD.FTZ R31, R31, R60 ;  /* 0x0000003c1f1f7221 */ /* 0x000fcc0000010000 */
[----:B------:R-:W-:Y:S01]  /*ea30*/  MUFU.EX2 R38, R38 ;  /* 0x0000002600267308 */ /* 0x000fe20000000800 */
[----:B------:R-:W-:Y:S01]  /*ea40*/  HMMA.16816.F32.BF16 R68, R4, R16, R68 ;  /* 0x000000100444723c */ /* 0x000fe20000041844 */
[----:B-1----:R-:W-:Y:S01]  /*ea50*/  FFMA.FTZ R50, R61, UR8, -R64 ;  /* 0x000000083d327c23 */ /* 0x002fe20008010840 */
        /* <DEDUP_REMOVED lines=19> */
[----:B------:R-:W-:-:S03]  /*eb90*/  MOV R0, R3 ;  /* 0x0000000300007202 */ /* 0x000fc60000000f00 */
[----:B------:R-:W-:Y:S01]  /*eba0*/  FADD.FTZ R38, R32, R38 ;  /* 0x0000002620267221 */ /* 0x000fe20000010000 */
        /* <DEDUP_REMOVED lines=18> */
[----:B----4-:R-:W-:Y:S01]  /*ecd0*/  FADD.FTZ R26, R24, R26 ;  /* 0x0000001a181a7221 */ /* 0x010fe20000010000 */
[----:B------:R-:W-:-:S05]  /*ece0*/  F2FP.BF16.F32.PACK_AB R6, R62, R30 ;  /* 0x0000001e3e06723e */ /* 0x000fca00000010ff */
[----:B------:R-:W4:Y:S01]  /*ecf0*/  MUFU.EX2 R127, R127 ;  /* 0x0000007f007f7308 */ /* 0x000f220000000800 */
[C---:B--2---:R-:W-:Y:S01]  /*ed00*/  F2FP.BF16.F32.PACK_AB R5, R25.reuse, R24 ;  /* 0x000000181905723e */ /* 0x044fe200000010ff */
[----:B------:R-:W-:-:S04]  /*ed10*/  FADD.FTZ R26, R25, R26 ;  /* 0x0000001a191a7221 */ /* 0x000fc80000010000 */
[----:B-1----:R-:W-:Y:S01]  /*ed20*/  FADD.FTZ R26, R22, R26 ;  /* 0x0000001a161a7221 */ /* 0x002fe20000010000 */
[----:B----4-:R-:W-:-:S03]  /*ed30*/  F2FP.BF16.F32.PACK_AB R7, R127, R22 ;  /* 0x000000167f07723e */ /* 0x010fc600000010ff */
[----:B------:R-:W-:-:S04]  /*ed40*/  FADD.FTZ R127, R127, R26 ;  /* 0x0000001a7f7f7221 */ /* 0x000fc80000010000 */
[C---:B------:R-:W-:Y:S06]  /*ed50*/  HMMA.16816.F32.BF16 R68, R4.reuse, R12, R68 ;  /* 0x0000000c0444723c */ /* 0x040fec0000041844 */
[C---:B------:R-:W-:Y:S06]  /*ed60*/  HMMA.16816.F32.BF16 R72, R4.reuse, R14, R72 ;  /* 0x0000000e0448723c */ /* 0x040fec0000041848 */
[C---:B---3--:R-:W-:Y:S06]  /*ed70*/  HMMA.16816.F32.BF16 R76, R4.reuse, R8, R76 ;  /* 0x00000008044c723c */ /* 0x048fec000004184c */
[----:B------:R-:W-:-:S15]  /*ed80*/  HMMA.16816.F32.BF16 R80, R4, R10, R80 ;  /* 0x0000000a0450723c */ /* 0x000fde0000041850 */
[----:B------:R-:W-:-:S09]  /*ed90*/  NOP ;  /* 0x0000000000007918 */ /* 0x000fd20000000000 */
.L_x_4186:
        /* <DEDUP_REMOVED lines=11> */
.L_x_4198:
        /* <DEDUP_REMOVED lines=70> */
.L_x_4195:
[----:B------:R-:W-:Y:S01]  /*f2b0*/  LEA R130, P5, R14, R126, 0x1 ;  /* 0x0000007e0e827211 */ /* 0x000fe200078a08ff */
[----:B------:R-:W-:Y:S01]  /*f2c0*/  @P0 STS.64 [R121+0x3008], RZ ;  /* 0x003008ff79000388 */ /* 0x000fe20000000a00 */
[----:B------:R-:W-:Y:S01]  /*f2d0*/  @!P0 IADD3 R6, P1, R113, R14, RZ ;  /* 0x0000000e71068210 */ /* 0x000fe20007f3e0ff */
[----:B--2---:R-:W-:Y:S01]  /*f2e0*/  @!P0 IMAD.WIDE.U32 R8, R2, 0x60, R14 ;  /* 0x0000006002088825 */ /* 0x004fe200078e000e */
[----:B------:R-:W-:Y:S02]  /*f2f0*/  LEA.HI.X R131, R14, R125, R15, 0x1, P5 ;  /* 0x0000007d0e837211 */ /* 0x000fe400028f0c0f */
[----:B------:R-:W-:Y:S01]  /*f300*/  @!P0 LEA R10, P4, R6, R126, 0x1 ;  /* 0x0000007e060a8211 */ /* 0x000fe200078808ff */
[----:B------:R-:W-:Y:S01]  /*f310*/  @P0 STS [R121+0x3000], RZ ;  /* 0x003000ff79000388 */ /* 0x000fe20000000800 */
[----:B------:R-:W-:Y:S01]  /*f320*/  @!P0 IADD3.X R2, R112, R15, RZ, P1, !PT ;  /* 0x0000000f70028210 */ /* 0x000fe20000ffe4ff */
[----:B------:R-:W-:Y:S01]  /*f330*/  @!P0 IMAD R3, R3, 0x60, RZ ;  /* 0x0000006003038824 */ /* 0x000fe200078e02ff */
[----:B-1----:R-:W-:Y:S01]  /*f340*/  @!P0 LEA R0, P3, R4, R14, 0x6 ;  /* 0x0000000e04008211 */ /* 0x002fe200078630ff */
[----:B------:R-:W-:Y:S01]  /*f350*/  @P0 STS [R121+0x3004], RZ ;  /* 0x003004ff79000388 */ /* 0x000fe20000000800 */
[----:B------:R-:W-:Y:S02]  /*f360*/  @!P0 LEA.HI.X R11, R6, R125, R2, 0x1, P4 ;  /* 0x0000007d060b8211 */ /* 0x000fe400020f0c02 */
[----:B------:R-:W-:Y:S01]  /*f370*/  @!P0 LEA.HI.X R5, R4, R15, R5, 0x6, P3 ;  /* 0x0000000f04058211 */ /* 0x000fe200018f3405 */
[----:B------:R-:W-:Y:S01]  /*f380*/  @!PT LDS RZ, [RZ] ;  /* 0x00000000fffff984 */ /* 0x000fe20000000800 */
[----:B------:R-:W-:Y:S01]  /*f390*/  @!PT LDS RZ, [RZ] ;  /* 0x00000000fffff984 */ /* 0x000fe20000000800 */
[----:B------:R-:W-:Y:S01]  /*f3a0*/  @!PT LDS RZ, [RZ] ;  /* 0x00000000fffff984 */ /* 0x000fe20000000800 */
[----:B------:R-:W-:Y:S01]  /*f3b0*/  @!P0 LDGSTS.E.BYPASS.LTC128B.128 [R121+0x3000], desc[UR6][R130.64] ;  /* 0x0300000082798fae */ /* 0x000fe2000b901d46 */
[CC--:B------:R-:W-:Y:S02]  /*f3c0*/  @!P0 LEA R4, P3, R0.reuse, R126.reuse, 0x1 ;  /* 0x0000007e00048211 */ /* 0x0c0fe400078608ff */
[----:B------:R-:W-:Y:S02]  /*f3d0*/  @!P0 IADD3 R3, R3, R9, RZ ;  /* 0x0000000903038210 */ /* 0x000fe40007ffe0ff */
[-C--:B------:R-:W-:Y:S02]  /*f3e0*/  @!P0 LEA.HI.X R5, R0, R125.reuse, R5, 0x1, P3 ;  /* 0x0000007d00058211 */ /* 0x080fe400018f0c05 */
[C---:B------:R-:W-:Y:S01]  /*f3f0*/  @!P0 LEA R12, P1, R8.reuse, R126, 0x1 ;  /* 0x0000007e080c8211 */ /* 0x040fe200078208ff */
[----:B------:R-:W-:Y:S01]  /*f400*/  @P0 STS.128 [R121+0x3800], RZ ;  /* 0x003800ff79000388 */ /* 0x000fe20000000c00 */
[----:B------:R-:W-:Y:S02]  /*f410*/  MOV R126, R130 ;  /* 0x00000082007e7202 */ /* 0x000fe40000000f00 */
[----:B------:R-:W-:Y:S02]  /*f420*/  @!P0 LEA.HI.X R13, R8, R125, R3, 0x1, P1 ;  /* 0x0000007d080d8211 */ /* 0x000fe400008f0c03 */
[----:B------:R-:W-:Y:S02]  /*f430*/  ISETP.GT.AND P1, PT, R120, R109, PT ;  /* 0x0000006d7800720c */ /* 0x000fe40003f24270 */
        /* <DEDUP_REMOVED lines=101> */
[----:B------:R-:W-:Y:S08]  /*fa90*/  FMUL.FTZ R32, R32, UR5 ;  /* 0x0000000520207c20 */ /* 0x000ff00008410000 */
[----:B------:R3:W1:Y:S10]  /*faa0*/  MUFU.TANH R150, R34 ;  /* 0x0000002200967308 */ /* 0x0006740000002400 */
[----:B------:R4:W1:Y:S01]  /*fab0*/  MUFU.TANH R154, R33 ;  /* 0x00000021009a7308 */ /* 0x0008620000002400 */
[C---:B-----5:R-:W-:Y:S06]  /*fac0*/  HMMA.16816.F32.BF16 R36, R88.reuse, R4, R36 ;  /* 0x000000045824723c */ /* 0x060fec0000041824 */
[C---:B------:R-:W-:Y:S03]  /*fad0*/  HMMA.16816.F32.BF16 R40, R88.reuse, R6, R40 ;  /* 0x000000065828723c */ /* 0x040fe60000041828 */
[----:B------:R5:W1:Y:S01]  /*fae0*/  MUFU.TANH R153, R32 ;  /* 0x0000002000997308 */ /* 0x000a620000002400 */
[----:B------:R-:W2:Y:S01]  /*faf0*/  LDSM.16.M88.4 R4, [R98] ;  /* 0x000000006204783b */ /* 0x000ea20000000200 */
[----:B---3--:R-:W-:Y:S08]  /*fb00*/  FMUL.FTZ R34, R35, UR5 ;  /* 0x0000000523227c20 */ /* 0x008ff00008410000 */
[----:B------:R-:W3:Y:S10]  /*fb10*/  MUFU.TANH R141, R16 ;  /* 0x00000010008d7308 */ /* 0x000ef40000002400 */
[----:B------:R-:W1:Y:S01]  /*fb20*/  MUFU.TANH R133, R17 ;  /* 0x0000001100857308 */ /* 0x000e620000002400 */
[----:B------:R-:W-:Y:S01]  /*fb30*/  FMUL.FTZ R39, R39, UR5 ;  /* 0x0000000527277c20 */ /* 0x000fe20008410000 */
[----:B----4-:R-:W-:Y:S01]  /*fb40*/  FMUL.FTZ R33, R37, UR5 ;  /* 0x0000000525217c20 */ /* 0x010fe20008410000 */
[----:B------:R-:W-:Y:S01]  /*fb50*/  FMUL.FTZ R35, R38, UR5 ;  /* 0x0000000526237c20 */ /* 0x000fe20008410000 */
[----:B-----5:R-:W-:Y:S01]  /*fb60*/  FMUL.FTZ R32, R36, UR5 ;  /* 0x0000000524207c20 */ /* 0x020fe20008410000 */
[----:B------:R-:W-:Y:S05]  /*fb70*/  FMUL.FTZ R42, R42, UR5 ;  /* 0x000000052a2a7c20 */ /* 0x000fea0008410000 */
[----:B------:R4:W1:Y:S01]  /*fb80*/  MUFU.TANH R155, R39 ;  /* 0x00000027009b7308 */ /* 0x0008620000002400 */
[----:B------:R-:W-:Y:S01]  /*fb90*/  FMUL.FTZ R40, R40, UR5 ;  /* 0x0000000528287c20 */ /* 0x000fe20008410000 */
[----:B------:R-:W-:Y:S01]  /*fba0*/  FMUL.FTZ R41, R41, UR5 ;  /* 0x0000000529297c20 */ /* 0x000fe20008410000 */
[----:B------:R-:W-:Y:S07]  /*fbb0*/  FMUL.FTZ R43, R43, UR5 ;  /* 0x000000052b2b7c20 */ /* 0x000fee0008410000 */
[----:B------:R5:W1:Y:S10]  /*fbc0*/  MUFU.TANH R159, R42 ;  /* 0x0000002a009f7308 */ /* 0x000a740000002400 */
[----:B------:R-:W1:Y:S01]  /*fbd0*/  MUFU.TANH R157, R40 ;  /* 0x00000028009d7308 */ /* 0x000e620000002400 */
[C---:B--2---:R-:W-:Y:S06]  /*fbe0*/  HMMA.16816.F32.BF16 R44, R88.reuse, R4, R44 ;  /* 0x00000004582c723c */ /* 0x044fec000004182c */
[C---:B------:R-:W-:Y:S03]  /*fbf0*/  HMMA.16816.F32.BF16 R48, R88.reuse, R6, R48 ;  /* 0x000000065830723c */ /* 0x040fe60000041830 */
[----:B------:R-:W2:Y:S01]  /*fc00*/  MUFU.TANH R158, R41 ;  /* 0x00000029009e7308 */ /* 0x000ea20000002400 */
[----:B------:R-:W3:Y:S09]  /*fc10*/  LDSM.16.M88.4 R4, [R97] ;  /* 0x000000006104783b */ /* 0x000ef20000000200 */
        /* <DEDUP_REMOVED lines=13> */
[C---:B---3--:R-:W-:Y:S06]  /*fcf0*/  HMMA.16816.F32.BF16 R52, R88.reuse, R4, R52 ;  /* 0x000000045834723c */ /* 0x048fec0000041834 */
[C---:B------:R-:W-:Y:S03]  /*fd00*/  HMMA.16816.F32.BF16 R56, R88.reuse, R6, R56 ;  /* 0x000000065838723c */ /* 0x040fe60000041838 */
[----:B------:R3:W1:Y:S01]  /*fd10*/  MUFU.TANH R142, R21 ;  /* 0x00000015008e7308 */ /* 0x0006620000002400 */
[----:B------:R-:W3:Y:S02]  /*fd20*/  LDSM.16.M88.4 R4, [R96] ;  /* 0x000000006004783b */ /* 0x000ee40000000200 */
[----:B------:R-:W-:Y:S07]  /*fd30*/  DEPBAR.LE SB0, 0x0 ;  /* 0x000080000000791a */ /* 0x000fee0000000000 */
[----:B------:R2:W2:Y:S01]  /*fd40*/  MUFU.TANH R147, R24 ;  /* 0x0000001800937308 */ /* 0x0004a20000002400 */
[----:B------:R-:W-:Y:S09]  /*fd50*/  BAR.SYNC.DEFER_BLOCKING 0x0 ;  /* 0x0000000000007b1d */ /* 0x000ff20000010000 */
[----:B------:R3:W3:Y:S01]  /*fd60*/  MUFU.TANH R148, R25 ;  /* 0x0000001900947308 */ /* 0x0006e20000002400 */
[----:B----4-:R-:W-:Y:S01]  /*fd70*/  FMUL.FTZ R39, R52, UR5 ;  /* 0x0000000534277c20 */ /* 0x010fe20008410000 */
[----:B------:R-:W-:Y:S01]  /*fd80*/  FMUL.FTZ R36, R53, UR5 ;  /* 0x0000000535247c20 */ /* 0x000fe20008410000 */
[----:B-----5:R-:W-:Y:S01]  /*fd90*/  FMUL.FTZ R42, R54, UR5 ;  /* 0x00000005362a7c20 */ /* 0x020fe20008410000 */
[----:B-1----:R-:W-:Y:S01]  /*fda0*/  FMUL.FTZ R43, R55, UR5 ;  /* 0x00000005372b7c20 */ /* 0x002fe20008410000 */
[----:B------:R-:W-:Y:S01]  /*fdb0*/  FMUL.FTZ R41, R56, UR5 ;  /* 0x0000000538297c20 */ /* 0x000fe20008410000 */
[----:B------:R-:W-:Y:S04]  /*fdc0*/  FMUL.FTZ R40, R57, UR5 ;  /* 0x0000000539287c20 */ /* 0x000fe80008410000 */
[----:B------:R1:W4:Y:S01]  /*fdd0*/  MUFU.TANH R149, R26 ;  /* 0x0000001a00957308 */ /* 0x0003220000002400 */
[----:B--2---:R-:W-:Y:S01]  /*fde0*/  FMUL.FTZ R44, R58, UR5 ;  /* 0x000000053a2c7c20 */ /* 0x004fe20008410000 */
[----:B------:R-:W-:Y:S08]  /*fdf0*/  FMUL.FTZ R53, R59, UR5 ;  /* 0x000000053b357c20 */ /* 0x000ff00008410000 */
[----:B------:R1:W2:Y:S10]  /*fe00*/  MUFU.TANH R145, R27 ;  /* 0x0000001b00917308 */ /* 0x0002b40000002400 */
[----:B------:R1:W1:Y:S01]  /*fe10*/  MUFU.TANH R140, R28 ;  /* 0x0000001c008c7308 */ /* 0x0002620000002400 */
[C---:B---3--:R-:W-:Y:S06]  /*fe20*/  HMMA.16816.F32.BF16 R60, R88.reuse, R4, R60 ;  /* 0x00000004583c723c */ /* 0x048fec000004183c */
[----:B------:R-:W-:Y:S03]  /*fe30*/  HMMA.16816.F32.BF16 R64, R88, R6, R64 ;  /* 0x000000065840723c */ /* 0x000fe60000041840 */
[----:B------:R3:W1:Y:S10]  /*fe40*/  MUFU.TANH R144, R29 ;  /* 0x0000001d00907308 */ /* 0x0006740000002400 */
[----:B------:R3:W1:Y:S10]  /*fe50*/  MUFU.TANH R151, R30 ;  /* 0x0000001e00977308 */ /* 0x0006740000002400 */
[----:B------:R3:W1:Y:S01]  /*fe60*/  MUFU.TANH R152, R31 ;  /* 0x0000001f00987308 */ /* 0x0006620000002400 */
        /* <DEDUP_REMOVED lines=49> */
[----:B------:R-:W-:Y:S05]  /*10180*/  IMAD.SHL.U32 R6, R120, 0x80, RZ ;  /* 0x0000008078067824 */ /* 0x000fea00078e00ff */
[----:B------:R-:W-:Y:S05]  /*10190*/  IABS R11, R6 ;  /* 0x00000006000b7213 */ /* 0x000fea0000000000 */
[----:B------:R-:W-:Y:S04]  /*101a0*/  IMAD.HI.U32 R12, R2, R11, RZ ;  /* 0x0000000b020c7227 */ /* 0x000fe800078e00ff */
[----:B------:R-:W-:Y:S04]  /*101b0*/  IMAD.MOV R7, RZ, RZ, -R12 ;  /* 0x000000ffff077224 */ /* 0x000fe800078e0a0c */
[----:B------:R-:W-:Y:S01]  /*101c0*/  IMAD R11, R4, R7, R11 ;  /* 0x00000007040b7224 */ /* 0x000fe200078e020b */
[C---:B------:R-:W-:Y:S04]  /*101d0*/  LOP3.LUT R7, R6.reuse, R5, RZ, 0x3c, !PT ;  /* 0x0000000506077212 */ /* 0x040fe800078e3cff */
        /* <DEDUP_REMOVED lines=11> */
[C---:B------:R-:W-:Y:S05]  /*10290*/  IMAD R6, R4.reuse, R7, R6 ;  /* 0x0000000704067224 */ /* 0x040fea00078e0206 */
[----:B------:R-:W-:Y:S07]  /*102a0*/  ISETP.GT.U32.AND P3, PT, R4, R6, PT ;  /* 0x000000060400720c */ /* 0x000fee0003f64070 */
[----:B------:R-:W-:Y:S05]  /*102b0*/  @P6 VIADD R12, R12, 0x1 ;  /* 0x000000010c0c6836 */ /* 0x000fea0000000000 */
[----:B------:R-:W-:Y:S01]  /*102c0*/  @!P4 IADD3 R12, -R12, RZ, RZ ;  /* 0x000000ff0c0cc210 */ /* 0x000fe20007ffe1ff */
[----:B------:R-:W-:Y:S01]  /*102d0*/  @!P3 VIADD R2, R2, 0x1 ;  /* 0x000000010202b836 */ /* 0x000fe20000000000 */
[-C--:B------:R-:W-:Y:S04]  /*102e0*/  @!P3 IADD3 R6, R6, -R4.reuse, RZ ;  /* 0x800000040606b210 */ /* 0x080fe80007ffe0ff */
[----:B------:R-:W-:Y:S02]  /*102f0*/  ISETP.GE.U32.AND P3, PT, R6, R4, PT ;  /* 0x000000040600720c */ /* 0x000fe40003f66070 */
[----:B------:R-:W-:Y:S11]  /*10300*/  LOP3.LUT R4, RZ, R5, RZ, 0x33, !PT ;  /* 0x00000005ff047212 */ /* 0x000ff600078e33ff */
[----:B------:R-:W-:Y:S02]  /*10310*/  @P3 IADD3 R2, R2, 0x1, RZ ;  /* 0x0000000102023810 */ /* 0x000fe40007ffe0ff */
[----:B------:R-:W-:Y:S03]  /*10320*/  ISETP.NE.AND P3, PT, R5, RZ, PT ;  /* 0x000000ff0500720c */ /* 0x000fe60003f65270 */
[----:B------:R-:W-:Y:S01]  /*10330*/  @!P1 IMAD.MOV R2, RZ, RZ, -R2 ;  /* 0x000000ffff029224 */ /* 0x000fe200078e0a02 */
[C---:B------:R-:W-:Y:S04]  /*10340*/  SEL R12, R4.reuse, R12, !P3 ;  /* 0x0000000c040c7207 */ /* 0x040fe80005800000 */
[----:B------:R-:W-:Y:S04]  /*10350*/  SEL R2, R4, R2, !P3 ;  /* 0x0000000204027207 */ /* 0x000fe80005800000 */
[CC--:B------:R-:W-:Y:S04]  /*10360*/  LEA R6, P1, R2.reuse, R116.reuse, 0x2 ;  /* 0x0000007402067211 */ /* 0x0c0fe800078210ff */
[----:B------:R-:W-:Y:S01]  /*10370*/  LEA.HI.X.SX32 R7, R2, R117, 0x2, P1 ;  /* 0x0000007502077211 */ /* 0x000fe200008f16ff */
[C---:B------:R-:W-:Y:S01]  /*10380*/  IMAD.IADD R2, R12.reuse, 0x1, -R2 ;  /* 0x000000010c027824 */ /* 0x040fe200078e0a02 */
[----:B------:R-:W-:Y:S03]  /*10390*/  LEA R14, P1, R12, R116, 0x2 ;  /* 0x000000740c0e7211 */ /* 0x000fe600078210ff */
[----:B------:R-:W-:Y:S01]  /*103a0*/  IMAD R5, R2, R5, -0x80 ;  /* 0xffffff8002057424 */ /* 0x000fe200078e0205 */
[----:B------:R-:W-:Y:S01]  /*103b0*/  LEA.HI.X.SX32 R15, R12, R117, 0x2, P1 ;  /* 0x000000750c0f7211 */ /* 0x000fe200008f16ff */
[----:B------:R-:W2:Y:S01]  /*103c0*/  LDG.E R6, desc[UR6][R6.64] ;  /* 0x0000000606067981 */ /* 0x000ea2000c1e1900 */
[----:B------:R-:W3:Y:S01]  /*103d0*/  LDC R2, c[0x0][0x24c] ;  /* 0x00009300ff027b82 */ /* 0x000ee20000000800 */
[CC--:B------:R-:W-:Y:S02]  /*103e0*/  IMAD.WIDE.U32 R12, R5.reuse, R0.reuse, RZ ;  /* 0x00000000050c7225 */ /* 0x0c0fe400078e00ff */
[----:B------:R-:W2:Y:S02]  /*103f0*/  LDG.E R4, desc[UR6][R14.64] ;  /* 0x000000060e047981 */ /* 0x000ea4000c1e1900 */
[----:B--2---:R-:W-:Y:S01]  /*10400*/  IMAD.IADD R6, R6, 0x1, -R4 ;  /* 0x0000000106067824 */ /* 0x004fe200078e0a04 */
[----:B------:R-:W-:Y:S05]  /*10410*/  SHF.R.S32.HI R4, RZ, 0x1f, R5 ;  /* 0x0000001fff047819 */ /* 0x000fea0000011405 */
[----:B------:R-:W-:Y:S04]  /*10420*/  IMAD R4, R4, R0, RZ ;  /* 0x0000000004047224 */ /* 0x000fe800078e02ff */
[----:B---3--:R-:W-:Y:S01]  /*10430*/  IMAD R4, R5, R2, R4 ;  /* 0x0000000205047224 */ /* 0x008fe200078e0204 */
[----:B------:R-:W-:Y:S04]  /*10440*/  SHF.R.S32.HI R2, RZ, 0x1f, R6 ;  /* 0x0000001fff027819 */ /* 0x000fe80000011406 */
[----:B------:R-:W-:Y:S02]  /*10450*/  IADD3 R13, R13, R4, RZ ;  /* 0x000000040d0d7210 */ /* 0x000fe40007ffe0ff */
[----:B------:R-:W2:Y:S02]  /*10460*/  LDC.64 R4, c[0x0][0x230] ;  /* 0x00008c00ff047b82 */ /* 0x000ea40000000a00 */
[-C--:B--2---:R-:W-:Y:S02]  /*10470*/  IMAD R2, R2, R4.reuse, RZ ;  /* 0x0000000402027224 */ /* 0x084fe400078e02ff */
[C---:B------:R-:W-:Y:S04]  /*10480*/  IMAD.WIDE.U32 R12, R6.reuse, R4, R12 ;  /* 0x00000004060c7225 */ /* 0x040fe800078e000c */
[----:B------:R-:W-:Y:S01]  /*10490*/  IMAD R2, R6, R5, R2 ;  /* 0x0000000506027224 */ /* 0x000fe200078e0202 */
[----:B------:R-:W-:Y:S03]  /*104a0*/  MOV R4, R12 ;  /* 0x0000000c00047202 */ /* 0x000fe60000000f00 */
[----:B------:R-:W-:Y:S07]  /*104b0*/  IMAD.IADD R2, R13, 0x1, R2 ;  /* 0x000000010d027824 */ /* 0x000fee00078e0202 */
.L_x_4197:
[----:B------:R2:W-:Y:S01]  /*104c0*/  @P0 STS [R121+0x1000], RZ ;  /* 0x001000ff79000388 */ /* 0x0005e20000000800 */
[CC--:B------:R-:W-:Y:S03]  /*104d0*/  LEA R12, P1, R4.reuse, R119.reuse, 0x1 ;  /* 0x00000077040c7211 */ /* 0x0c0fe600078208ff */
[----:B------:R2:W-:Y:S01]  /*104e0*/  @P0 STS [R121+0x1004], RZ ;  /* 0x001004ff79000388 */ /* 0x0005e20000000800 */
[--C-:B------:R-:W-:Y:S02]  /*104f0*/  LEA.HI.X R13, R4, R118, R2.reuse, 0x1, P1 ;  /* 0x00000076040d7211 */ /* 0x100fe400008f0c02 */
        /* <DEDUP_REMOVED lines=39> */
.L_x_4196:
        /* <DEDUP_REMOVED lines=76> */
[C---:B------:R-:W-:Y:S01]  /*10c30*/  FADD.FTZ R4, -R2.reuse, R87 ;  /* 0x0000005702047221 */ /* 0x040fe20000010100 */
[C---:B------:R-:W-:Y:S01]  /*10c40*/  FMUL.FTZ R50, R2.reuse, UR4 ;  /* 0x0000000402327c20 */ /* 0x040fe20008410000 */
[----:B------:R-:W-:Y:S02]  /*10c50*/  FSETP.NEU.FTZ.AND P1, PT, R2, -INF , PT ;  /* 0xff8000000200780b */ /* 0x000fe40003f3d000 */
[--C-:B------:R-:W-:Y:S01]  /*10c60*/  FFMA.FTZ R64, R46, UR4, -R48.reuse ;  /* 0x000000042e407c23 */ /* 0x100fe20008010830 */
[--C-:B------:R-:W-:Y:S01]  /*10c70*/  FFMA.FTZ R10, R10, UR4, -R48.reuse ;  /* 0x000000040a0a7c23 */ /* 0x100fe20008010830 */
[----:B------:R-:W-:Y:S01]  /*10c80*/  FSEL R50, R50, RZ, P1 ;  /* 0x000000ff32327208 */ /* 0x000fe20000800000 */
[----:B------:R-:W-:Y:S01]  /*10c90*/  FFMA.FTZ R89, R151, UR4, -R48 ;  /* 0x0000000497597c23 */ /* 0x000fe20008010830 */
[----:B--2---:R-:W-:Y:S01]  /*10ca0*/  FMUL.FTZ R6, R4, UR4 ;  /* 0x0000000404067c20 */ /* 0x004fe20008410000 */
[----:B------:R-:W-:Y:S01]  /*10cb0*/  FADD.FTZ R4, -R0, R86 ;  /* 0x0000005600047221 */ /* 0x000fe20000010100 */
        /* <DEDUP_REMOVED lines=19> */
[----:B------:R-:W-:Y:S01]  /*10df0*/  FFMA.FTZ R52, R52, UR4, -R50 ;  /* 0x0000000434347c23 */ /* 0x000fe20008010832 */
[----:B------:R-:W-:Y:S01]  /*10e00*/  FMUL.FTZ R4, R4, UR4 ;  /* 0x0000000404047c20 */ /* 0x000fe20008410000 */
[--C-:B------:R-:W-:Y:S01]  /*10e10*/  FFMA.FTZ R25, R137, UR4, -R48.reuse ;  /* 0x0000000489197c23 */ /* 0x100fe20008010830 */
[--C-:B------:R-:W-:Y:S01]  /*10e20*/  FFMA.FTZ R56, R139, UR4, -R48.reuse ;  /* 0x000000048b387c23 */ /* 0x100fe20008010830 */
[--C-:B------:R-:W-:Y:S03]  /*10e30*/  FFMA.FTZ R65, R152, UR4, -R48.reuse ;  /* 0x0000000498417c23 */ /* 0x100fe60008010830 */
[----:B------:R3:W4:Y:S01]  /*10e40*/  MUFU.EX2 R21, R4 ;  /* 0x0000000400157308 */ /* 0x0007220000000800 */
[C---:B-1----:R-:W-:Y:S01]  /*10e50*/  FMUL.FTZ R12, R6.reuse, R76 ;  /* 0x0000004c060c7220 */ /* 0x042fe20000410000 */
[C---:B------:R-:W-:Y:S01]  /*10e60*/  FMUL.FTZ R5, R6.reuse, R69 ;  /* 0x0000004506057220 */ /* 0x040fe20000410000 */
[C---:B------:R-:W-:Y:S01]  /*10e70*/  FMUL.FTZ R8, R6.reuse, R72 ;  /* 0x0000004806087220 */ /* 0x040fe20000410000 */
[C---:B------:R-:W-:Y:S01]  /*10e80*/  FMUL.FTZ R9, R6.reuse, R73 ;  /* 0x0000004906097220 */ /* 0x040fe20000410000 */
[C---:B------:R-:W-:Y:S01]  /*10e90*/  FMUL.FTZ R13, R6.reuse, R77 ;  /* 0x0000004d060d7220 */ /* 0x040fe20000410000 */
[C---:B------:R-:W-:Y:S01]  /*10ea0*/  FMUL.FTZ R16, R6.reuse, R80 ;  /* 0x0000005006107220 */ /* 0x040fe20000410000 */
[--C-:B------:R-:W-:Y:S03]  /*10eb0*/  FFMA.FTZ R80, R35, UR4, -R48.reuse ;  /* 0x0000000423507c23 */ /* 0x100fe60008010830 */
[----:B------:R1:W-:Y:S01]  /*10ec0*/  MUFU.EX2 R69, R10 ;  /* 0x0000000a00457308 */ /* 0x0003e20000000800 */
[----:B------:R-:W-:Y:S01]  /*10ed0*/  FMUL.FTZ R17, R6, R81 ;  /* 0x0000005106117220 */ /* 0x000fe20000410000 */
[----:B------:R-:W-:Y:S01]  /*10ee0*/  FFMA.FTZ R73, R146, UR4, -R48 ;  /* 0x0000000492497c23 */ /* 0x000fe20008010830 */
[----:B------:R-:W-:Y:S01]  /*10ef0*/  FFMA.FTZ R81, R144, UR4, -R50 ;  /* 0x0000000490517c23 */ /* 0x000fe20008010832 */
[----:B------:R-:W-:Y:S01]  /*10f00*/  FFMA.FTZ R76, R93, UR4, -R48 ;  /* 0x000000045d4c7c23 */ /* 0x000fe20008010830 */
[----:B------:R-:W-:Y:S01]  /*10f10*/  FFMA.FTZ R93, R141, UR4, -R50 ;  /* 0x000000048d5d7c23 */ /* 0x000fe20008010832 */
[C---:B--2---:R-:W-:Y:S01]  /*10f20*/  FFMA.FTZ R58, R6.reuse, R128, R24 ;  /* 0x00000080063a7223 */ /* 0x044fe20000010018 */
[--C-:B------:R-:W-:Y:S03]  /*10f30*/  FFMA.FTZ R128, R95, UR4, -R48.reuse ;  /* 0x000000045f807c23 */ /* 0x100fe60008010830 */
[----:B------:R-:W2:Y:S01]  /*10f40*/  MUFU.EX2 R25, R25 ;  /* 0x0000001900197308 */ /* 0x000ea20000000800 */
[----:B---3--:R-:W-:Y:S01]  /*10f50*/  FMUL.FTZ R4, R6, R68 ;  /* 0x0000004406047220 */ /* 0x008fe20000410000 */
[C---:B----4-:R-:W-:Y:S01]  /*10f60*/  FMUL.FTZ R6, R21.reuse, R70 ;  /* 0x0000004615067220 */ /* 0x050fe20000410000 */
[----:B------:R-:W-:Y:S01]  /*10f70*/  FFMA.FTZ R70, R34, UR4, -R48 ;  /* 0x0000000422467c23 */ /* 0x000fe20008010830 */
[C---:B------:R-:W-:Y:S01]  /*10f80*/  FMUL.FTZ R7, R21.reuse, R71 ;  /* 0x0000004715077220 */ /* 0x040fe20000410000 */
[C---:B------:R-:W-:Y:S01]  /*10f90*/  FMUL.FTZ R11, R21.reuse, R75 ;  /* 0x0000004b150b7220 */ /* 0x040fe20000410000 */
[C---:B------:R-:W-:Y:S01]  /*10fa0*/  FMUL.FTZ R14, R21.reuse, R78 ;  /* 0x0000004e150e7220 */ /* 0x040fe20000410000 */
[----:B------:R-:W-:Y:S03]  /*10fb0*/  FMUL.FTZ R15, R21, R79 ;  /* 0x0000004f150f7220 */ /* 0x000fe60000410000 */
[----:B------:R-:W3:Y:S01]  /*10fc0*/  MUFU.EX2 R55, R55 ;  /* 0x0000003700377308 */ /* 0x000ee20000000800 */
[--C-:B------:R-:W-:Y:S01]  /*10fd0*/  FFMA.FTZ R79, R33, UR4, -R50.reuse ;  /* 0x00000004214f7c23 */ /* 0x100fe20008010832 */
[C---:B-1----:R-:W-:Y:S01]  /*10fe0*/  FMUL.FTZ R10, R21.reuse, R74 ;  /* 0x0000004a150a7220 */ /* 0x042fe20000410000 */
[--C-:B------:R-:W-:Y:S01]  /*10ff0*/  FFMA.FTZ R74, R32, UR4, -R50.reuse ;  /* 0x00000004204a7c23 */ /* 0x100fe20008010832 */
[C---:B------:R-:W-:Y:S01]  /*11000*/  FMUL.FTZ R18, R21.reuse, R82 ;  /* 0x0000005215127220 */ /* 0x040fe20000410000 */
[----:B------:R-:W-:Y:S01]  /*11010*/  LDSM.16.MT88.4 R32, [R103+0x3800] ;  /* 0x003800006720783b */ /* 0x000fe20000004200 */
[----:B------:R-:W-:Y:S01]  /*11020*/  FMUL.FTZ R19, R21, R83 ;  /* 0x0000005315137220 */ /* 0x000fe20000410000 */
[--C-:B------:R-:W-:Y:S03]  /*11030*/  FFMA.FTZ R83, R142, UR4, -R50.reuse ;  /* 0x000000048e537c23 */ /* 0x100fe60008010832 */
[----:B------:R-:W1:Y:S01]  /*11040*/  MUFU.EX2 R56, R56 ;  /* 0x0000003800387308 */ /* 0x000e620000000800 */
[----:B------:R-:W-:Y:S01]  /*11050*/  FFMA.FTZ R68, R147, UR4, -R50 ;  /* 0x0000000493447c23 */ /* 0x000fe20008010832 */
[----:B------:R-:W-:Y:S01]  /*11060*/  FFMA.FTZ R75, R145, UR4, -R48 ;  /* 0x00000004914b7c23 */ /* 0x000fe20008010830 */
[--C-:B------:R-:W-:Y:S01]  /*11070*/  FFMA.FTZ R71, R37, UR4, -R50.reuse ;  /* 0x0000000425477c23 */ /* 0x100fe20008010832 */
[----:B------:R-:W-:Y:S01]  /*11080*/  FFMA.FTZ R82, R140, UR4, -R50 ;  /* 0x000000048c527c23 */ /* 0x000fe20008010832 */
[----:B--2---:R-:W-:Y:S01]  /*11090*/  FFMA.FTZ R21, R21, R127, R25 ;  /* 0x0000007f15157223 */ /* 0x004fe20000010019 */
[--C-:B------:R-:W-:Y:S01]  /*110a0*/  FFMA.FTZ R78, R136, UR4, -R48.reuse ;  /* 0x00000004884e7c23 */ /* 0x100fe20008010830 */
[--C-:B------:R-:W-:Y:S03]  /*110b0*/  FFMA.FTZ R127, R138, UR4, -R48.reuse ;  /* 0x000000048a7f7c23 */ /* 0x100fe60008010830 */
[----:B------:R-:W2:Y:S01]  /*110c0*/  MUFU.EX2 R57, R57 ;  /* 0x0000003900397308 */ /* 0x000ea20000000800 */
[----:B---3--:R-:W-:Y:S01]  /*110d0*/  F2FP.BF16.F32.PACK_AB R24, R55, R24 ;  /* 0x000000183718723e */ /* 0x008fe200000010ff */
[----:B------:R-:W-:Y:S01]  /*110e0*/  FFMA.FTZ R72, R149, UR4, -R48 ;  /* 0x0000000495487c23 */ /* 0x000fe20008010830 */
[----:B------:R-:W-:Y:S01]  /*110f0*/  FADD.FTZ R58, R55, R58 ;  /* 0x0000003a373a7221 */ /* 0x000fe20000010000 */
[----:B------:R-:W-:Y:S01]  /*11100*/  FFMA.FTZ R55, R158, UR4, -R50 ;  /* 0x000000049e377c23 */ /* 0x000fe20008010832 */
[--C-:B------:R-:W-:Y:S01]  /*11110*/  FFMA.FTZ R77, R38, UR4, -R48.reuse ;  /* 0x00000004264d7c23 */ /* 0x100fe20008010830 */
[--C-:B------:R-:W-:Y:S01]  /*11120*/  FFMA.FTZ R95, R92, UR4, -R48.reuse ;  /* 0x000000045c5f7c23 */ /* 0x100fe20008010830 */
[--C-:B------:R-:W-:Y:S03]  /*11130*/  FFMA.FTZ R92, R143, UR4, -R48.reuse ;  /* 0x000000048f5c7c23 */ /* 0x100fe60008010830 */
[----:B------:R-:W3:Y:S01]  /*11140*/  MUFU.EX2 R62, R62 ;  /* 0x0000003e003e7308 */ /* 0x000ee20000000800 */
[C---:B-1----:R-:W-:Y:S01]  /*11150*/  F2FP.BF16.F32.PACK_AB R25, R56.reuse, R25 ;  /* 0x000000193819723e */ /* 0x042fe200000010ff */
[----:B------:R-:W-:Y:S01]  /*11160*/  FADD.FTZ R90, R56, R21 ;  /* 0x00000015385a7221 */ /* 0x000fe20000010000 */
[--C-:B------:R-:W-:Y:S01]  /*11170*/  FFMA.FTZ R21, R155, UR4, -R48.reuse ;  /* 0x000000049b157c23 */ /* 0x100fe20008010830 */
[--C-:B------:R-:W-:Y:S01]  /*11180*/  FFMA.FTZ R61, R150, UR4, -R48.reuse ;  /* 0x00000004963d7c23 */ /* 0x100fe20008010830 */
[----:B------:R-:W-:Y:S01]  /*11190*/  FFMA.FTZ R56, R159, UR4, -R48 ;  /* 0x000000049f387c23 */ /* 0x000fe20008010830 */
[----:B------:R-:W-:Y:S01]  /*111a0*/  FADD.FTZ R37, R69, R90 ;  /* 0x0000005a45257221 */ /* 0x000fe20000010000 */
[----:B------:R-:W-:Y:S03]  /*111b0*/  FFMA.FTZ R90, R42, UR4, -R48 ;  /* 0x000000042a5a7c23 */ /* 0x000fe60008010830 */
[----:B------:R-:W1:Y:S01]  /*111c0*/  MUFU.EX2 R76, R76 ;  /* 0x0000004c004c7308 */ /* 0x000e620000000800 */
[----:B--2---:R-:W-:Y:S01]  /*111d0*/  FADD.FTZ R94, R57, R58 ;  /* 0x0000003a395e7221 */ /* 0x004fe20000010000 */
[----:B------:R-:W-:Y:S01]  /*111e0*/  FFMA.FTZ R58, R156, UR4, -R50 ;  /* 0x000000049c3a7c23 */ /* 0x000fe20008010832 */
[--C-:B------:R-:W-:Y:S01]  /*111f0*/  FFMA.FTZ R53, R53, UR4, -R48.reuse ;  /* 0x0000000435357c23 */ /* 0x100fe20008010830 */
[----:B------:R-:W-:Y:S01]  /*11200*/  ISETP.GT.AND P0, PT, R120, R109, PT ;  /* 0x0000006d7800720c */ /* 0x000fe20003f04270 */
[--C-:B------:R-:W-:Y:S01]  /*11210*/  FFMA.FTZ R51, R51, UR4, -R48.reuse ;  /* 0x0000000433337c23 */ /* 0x100fe20008010830 */
[----:B------:R-:W-:Y:S04]  /*11220*/  FFMA.FTZ R49, R49, UR4, -R48 ;  /* 0x0000000431317c23 */ /* 0x000fe80008010830 */
[----:B------:R-:W2:Y:S01]  /*11230*/  MUFU.EX2 R86, R86 ;  /* 0x0000005600567308 */ /* 0x000ea20000000800 */
[C---:B---3--:R-:W-:Y:S01]  /*11240*/  F2FP.BF16.F32.PACK_AB R26, R62.reuse, R57 ;  /* 0x000000393e1a723e */ /* 0x048fe200000010ff */
[----:B------:R-:W-:Y:S01]  /*11250*/  FADD.FTZ R38, R62, R94 ;  /* 0x0000005e3e267221 */ /* 0x000fe20000010000 */
[----:B------:R-:W-:Y:S01]  /*11260*/  FFMA.FTZ R94, R44, UR4, -R48 ;  /* 0x000000042c5e7c23 */ /* 0x000fe20008010830 */
[----:B------:R-:W-:Y:S01]  /*11270*/  FFMA.FTZ R62, R162, UR4, -R50 ;  /* 0x00000004a23e7c23 */ /* 0x000fe20008010832 */
[--C-:B------:R-:W-:Y:S05]  /*11280*/  FFMA.FTZ R57, R160, UR4, -R48.reuse ;  /* 0x00000004a0397c23 */ /* 0x100fea0008010830 */
[----:B------:R-:W3:Y:S01]  /*11290*/  MUFU.EX2 R87, R87 ;  /* 0x0000005700577308 */ /* 0x000ee20000000800 */
[C---:B-1----:R-:W-:Y:S01]  /*112a0*/  FADD.FTZ R37, R76.reuse, R37 ;  /* 0x000000254c257221 */ /* 0x042fe20000010000 */
[----:B------:R-:W-:Y:S01]  /*112b0*/  F2FP.BF16.F32.PACK_AB R27, R76, R69 ;  /* 0x000000454c1b723e */ /* 0x000fe200000010ff */
[--C-:B------:R-:W-:Y:S01]  /*112c0*/  FFMA.FTZ R76, R47, UR4, -R48.reuse ;  /* 0x000000042f4c7c23 */ /* 0x100fe20008010830 */
[----:B------:R-:W-:Y:S06]  /*112d0*/  FFMA.FTZ R69, R45, UR4, -R48 ;  /* 0x000000042d457c23 */ /* 0x000fec0008010830 */
[----:B------:R-:W1:Y:S01]  /*112e0*/  MUFU.EX2 R78, R78 ;  /* 0x0000004e004e7308 */ /* 0x000e620000000800 */
[C---:B------:R-:W-:Y:S05]  /*112f0*/  HMMA.16816.F32.BF16 R4, R24.reuse, R28, R4 ;  /* 0x0000001c1804723c */ /* 0x040fea0000041804 */
[----:B--2---:R-:W-:Y:S01]  /*11300*/  FADD.FTZ R38, R86, R38 ;  /* 0x0000002656267221 */ /* 0x004fe20000010000 */
[C---:B------:R-:W-:Y:S03]  /*11310*/  HMMA.16816.F32.BF16 R8, R24.reuse, R30, R8 ;  /* 0x0000001e1808723c */ /* 0x040fe60000041808 */
[----:B------:R-:W2:Y:S01]  /*11320*/  MUFU.EX2 R127, R127 ;  /* 0x0000007f007f7308 */ /* 0x000ea20000000800 */
[----:B------:R-:W4:Y:S01]  /*11330*/  LDSM.16.MT88.4 R28, [R103+0x3000] ;  /* 0x00300000671c783b */ /* 0x000f220000004200 */
[----:B---3--:R-:W-:Y:S08]  /*11340*/  FADD.FTZ R45, R87, R38 ;  /* 0x00000026572d7221 */ /* 0x008ff00000010000 */
[----:B------:R-:W3:Y:S01]  /*11350*/  MUFU.EX2 R93, R93 ;  /* 0x0000005d005d7308 */ /* 0x000ee20000000800 */
[----:B-1----:R-:W-:Y:S09]  /*11360*/  FADD.FTZ R46, R78, R37 ;  /* 0x000000254e2e7221 */ /* 0x002ff20000010000 */
[----:B------:R-:W1:Y:S01]  /*11370*/  MUFU.EX2 R88, R88 ;  /* 0x0000005800587308 */ /* 0x000e620000000800 */
[----:B--2---:R-:W-:Y:S09]  /*11380*/  FADD.FTZ R46, R127, R46 ;  /* 0x0000002e7f2e7221 */ /* 0x004ff20000010000 */
[----:B------:R-:W-:Y:S01]  /*11390*/  MUFU.EX2 R128, R128 ;  /* 0x0000008000807308 */ /* 0x000fe20000000800 */
[----:B---3--:R-:W-:Y:S09]  /*113a0*/  FADD.FTZ R45, R93, R45 ;  /* 0x0000002d5d2d7221 */ /* 0x008ff20000010000 */
[----:B------:R-:W2:Y:S01]  /*113b0*/  MUFU.EX2 R95, R95 ;  /* 0x0000005f005f7308 */ /* 0x000ea20000000800 */
[C---:B-1----:R-:W-:Y:S09]  /*113c0*/  FADD.FTZ R45, R88.reuse, R45 ;  /* 0x0000002d582d7221 */ /* 0x042ff20000010000 */
[----:B------:R-:W-:Y:S01]  /*113d0*/  MUFU.EX2 R91, R91 ;  /* 0x0000005b005b7308 */ /* 0x000fe20000000800 */
[C---:B----4-:R-:W-:Y:S06]  /*113e0*/  HMMA.16816.F32.BF16 R12, R24.reuse, R28, R12 ;  /* 0x0000001c180c723c */ /* 0x050fec000004180c */
[----:B------:R-:W-:Y:S03]  /*113f0*/  HMMA.16816.F32.BF16 R16, R24, R30, R16 ;  /* 0x0000001e1810723c */ /* 0x000fe60000041810 */
[----:B------:R-:W-:Y:S01]  /*11400*/  MUFU.EX2 R83, R83 ;  /* 0x0000005300537308 */ /* 0x000fe20000000800 */
[----:B------:R-:W1:Y:S03]  /*11410*/  LDSM.16.MT88.4 R28, [R104+0x3400] ;  /* 0x00340000681c783b */ /* 0x000e660000004200 */
[----:B------:R-:W-:Y:S01]  /*11420*/  F2FP.BF16.F32.PACK_AB R24, R87, R86 ;  /* 0x000000565718723e */ /* 0x000fe200000010ff */
[----:B------:R-:W-:Y:S05]  /*11430*/  FFMA.FTZ R86, R39, UR4, -R50 ;  /* 0x0000000427567c23 */ /* 0x000fea0008010832 */
[----:B------:R-:W-:Y:S01]  /*11440*/  MUFU.EX2 R92, R92 ;  /* 0x0000005c005c7308 */ /* 0x000fe20000000800 */
[----:B------:R-:W-:Y:S01]  /*11450*/  FFMA.FTZ R87, R43, UR4, -R48 ;  /* 0x000000042b577c23 */ /* 0x000fe20008010830 */
[----:B------:R-:W-:Y:S02]  /*11460*/  F2FP.BF16.F32.PACK_AB R25, R127, R78 ;  /* 0x0000004e7f19723e */ /* 0x000fe400000010ff */
[----:B------:R-:W-:Y:S01]  /*11470*/  F2FP.BF16.F32.PACK_AB R26, R88, R93 ;  /* 0x0000005d581a723e */ /* 0x000fe200000010ff */
[----:B------:R-:W-:Y:S01]  /*11480*/  FFMA.FTZ R88, R40, UR4, -R50 ;  /* 0x0000000428587c23 */ /* 0x000fe20008010832 */
[C---:B--2---:R-:W-:Y:S04]  /*11490*/  F2FP.BF16.F32.PACK_AB R27, R95.reuse, R128 ;  /* 0x000000805f1b723e */ /* 0x044fe800000010ff */
[----:B------:R-:W2:Y:S01]  /*114a0*/  MUFU.EX2 R73, R73 ;  /* 0x0000004900497308 */ /* 0x000ea20000000800 */
[----:B------:R-:W-:Y:S04]  /*114b0*/  FADD.FTZ R128, R128, R46 ;  /* 0x0000002e80807221 */ /* 0x000fe80000010000 */
[----:B------:R-:W-:Y:S05]  /*114c0*/  FADD.FTZ R128, R95, R128 ;  /* 0x000000805f807221 */ /* 0x000fea0000010000 */
[----:B------:R-:W-:Y:S10]  /*114d0*/  MUFU.EX2 R68, R68 ;  /* 0x0000004400447308 */ /* 0x000ff40000000800 */
[----:B------:R-:W-:Y:S10]  /*114e0*/  MUFU.EX2 R63, R63 ;  /* 0x0000003f003f7308 */ /* 0x000ff40000000800 */
[----:B------:R-:W-:Y:S01]  /*114f0*/  MUFU.EX2 R72, R72 ;  /* 0x0000004800487308 */ /* 0x000fe20000000800 */
[C---:B-1----:R-:W-:Y:S06]  /*11500*/  HMMA.16816.F32.BF16 R4, R24.reuse, R28, R4 ;  /* 0x0000001c1804723c */ /* 0x042fec0000041804 */
[C---:B------:R-:W-:Y:S03]  /*11510*/  HMMA.16816.F32.BF16 R8, R24.reuse, R30, R8 ;  /* 0x0000001e1808723c */ /* 0x040fe60000041808 */
[----:B------:R-:W1:Y:S01]  /*11520*/  MUFU.EX2 R75, R75 ;  /* 0x0000004b004b7308 */ /* 0x000e620000000800 */
[----:B------:R-:W3:Y:S09]  /*11530*/  LDSM.16.MT88.4 R28, [R103+0x3400] ;  /* 0x00340000671c783b */ /* 0x000ef20000004200 */
[----:B------:R4:W-:Y:S10]  /*11540*/  MUFU.EX2 R78, R36 ;  /* 0x00000024004e7308 */ /* 0x0009f40000000800 */
[----:B------:R-:W5:Y:S10]  /*11550*/  MUFU.EX2 R82, R82 ;  /* 0x0000005200527308 */ /* 0x000f740000000800 */
[----:B------:R-:W5:Y:S01]  /*11560*/  MUFU.EX2 R81, R81 ;  /* 0x0000005100517308 */ /* 0x000f620000000800 */
[----:B----4-:R-:W-:Y:S09]  /*11570*/  LDSM.16.MT88.4 R36, [R103+0x3c00] ;  /* 0x003c00006724783b */ /* 0x010ff20000004200 */
[----:B------:R-:W-:Y:S10]  /*11580*/  MUFU.EX2 R89, R89 ;  /* 0x0000005900597308 */ /* 0x000ff40000000800 */
[----:B------:R-:W4:Y:S01]  /*11590*/  MUFU.EX2 R65, R65 ;  /* 0x0000004100417308 */ /* 0x000f220000000800 */
[C---:B---3--:R-:W-:Y:S06]  /*115a0*/  HMMA.16816.F32.BF16 R12, R24.reuse, R28, R12 ;  /* 0x0000001c180c723c */ /* 0x048fec000004180c */
[----:B------:R-:W-:Y:S03]  /*115b0*/  HMMA.16816.F32.BF16 R16, R24, R30, R16 ;  /* 0x0000001e1810723c */ /* 0x000fe60000041810 */
[----:B------:R-:W-:Y:S01]  /*115c0*/  MUFU.EX2 R67, R67 ;  /* 0x0000004300437308 */ /* 0x000fe20000000800 */
[----:B------:R-:W3:Y:S03]  /*115d0*/  LDSM.16.MT88.4 R28, [R104+0x3800] ;  /* 0x00380000681c783b */ /* 0x000ee60000004200 */
[----:B--2---:R-:W-:Y:S01]  /*115e0*/  F2FP.BF16.F32.PACK_AB R25, R73, R92 ;  /* 0x0000005c4919723e */ /* 0x004fe200000010ff */
[----:B------:R-:W-:Y:S05]  /*115f0*/  FADD.FTZ R92, R92, R128 ;  /* 0x000000805c5c7221 */ /* 0x000fea0000010000 */
[----:B------:R-:W2:Y:S01]  /*11600*/  MUFU.EX2 R60, R60 ;  /* 0x0000003c003c7308 */ /* 0x000ea20000000800 */
[----:B-1----:R-:W-:Y:S01]  /*11610*/  F2FP.BF16.F32.PACK_AB R27, R75, R72 ;  /* 0x000000484b1b723e */ /* 0x002fe200000010ff */
[----:B------:R-:W-:Y:S01]  /*11620*/  FADD.FTZ R92, R73, R92 ;  /* 0x0000005c495c7221 */ /* 0x000fe20000010000 */
[----:B------:R-:W-:Y:S01]  /*11630*/  F2FP.BF16.F32.PACK_AB R24, R83, R91 ;  /* 0x0000005b5318723e */ /* 0x000fe200000010ff */
[----:B------:R-:W-:Y:S01]  /*11640*/  FADD.FTZ R91, R91, R45 ;  /* 0x0000002d5b5b7221 */ /* 0x000fe20000010000 */
[----:B------:R-:W-:Y:S01]  /*11650*/  F2FP.BF16.F32.PACK_AB R26, R63, R68 ;  /* 0x000000443f1a723e */ /* 0x000fe200000010ff */
        /* <DEDUP_REMOVED lines=8> */
[----:B-----5:R-:W-:Y:S05]  /*116e0*/  FADD.FTZ R83, R82, R83 ;  /* 0x0000005352537221 */ /* 0x020fea0000010000 */
[----:B------:R5:W-:Y:S10]  /*116f0*/  MUFU.EX2 R93, R41 ;  /* 0x00000029005d7308 */ /* 0x000bf40000000800 */
[----:B------:R-:W1:Y:S01]  /*11700*/  MUFU.EX2 R74, R74 ;  /* 0x0000004a004a7308 */ /* 0x000e620000000800 */
[C---:B---3--:R-:W-:Y:S06]  /*11710*/  HMMA.16816.F32.BF16 R4, R24.reuse, R28, R4 ;  /* 0x0000001c1804723c */ /* 0x048fec0000041804 */
[C---:B------:R-:W-:Y:S03]  /*11720*/  HMMA.16816.F32.BF16 R8, R24.reuse, R30, R8 ;  /* 0x0000001e1808723c */ /* 0x040fe60000041808 */
[----:B------:R-:W3:Y:S01]  /*11730*/  MUFU.EX2 R79, R79 ;  /* 0x0000004f004f7308 */ /* 0x000ee20000000800 */
[----:B------:R-:W3:Y:S02]  /*11740*/  LDSM.16.MT88.4 R28, [R104+0x3c00] ;  /* 0x003c0000681c783b */ /* 0x000ee40000004200 */
[C---:B------:R-:W-:Y:S07]  /*11750*/  HMMA.16816.F32.BF16 R12, R24.reuse, R32, R12 ;  /* 0x00000020180c723c */ /* 0x040fee000004180c */
[----:B------:R-:W-:Y:S01]  /*11760*/  MUFU.EX2 R80, R80 ;  /* 0x0000005000507308 */ /* 0x000fe20000000800 */
[----:B-----5:R-:W-:Y:S01]  /*11770*/  LDSM.16.MT88.4 R40, [R103+0x4000] ;  /* 0x004000006728783b */ /* 0x020fe20000004200 */
[----:B------:R-:W-:Y:S08]  /*11780*/  HMMA.16816.F32.BF16 R16, R24, R34, R16 ;  /* 0x000000221810723c */ /* 0x000ff00000041810 */
[----:B------:R-:W5:Y:S01]  /*11790*/  MUFU.EX2 R21, R21 ;  /* 0x0000001500157308 */ /* 0x000f620000000800 */
[----:B------:R-:W5:Y:S02]  /*117a0*/  LDSM.16.MT88.4 R32, [R104+0x4000] ;  /* 0x004000006820783b */ /* 0x000f640000004200 */
[C---:B------:R-:W-:Y:S01]  /*117b0*/  F2FP.BF16.F32.PACK_AB R24, R81.reuse, R82 ;  /* 0x000000525118723e */ /* 0x040fe200000010ff */
[----:B------:R-:W-:Y:S01]  /*117c0*/  FADD.FTZ R81, R81, R83 ;  /* 0x0000005351517221 */ /* 0x000fe20000010000 */
[----:B----4-:R-:W-:Y:S01]  /*117d0*/  F2FP.BF16.F32.PACK_AB R25, R65, R89 ;  /* 0x000000594119723e */ /* 0x010fe200000010ff */
[----:B------:R-:W-:Y:S04]  /*117e0*/  FADD.FTZ R89, R89, R72 ;  /* 0x0000004859597221 */ /* 0x000fe80000010000 */
[----:B------:R-:W-:Y:S01]  /*117f0*/  MUFU.EX2 R59, R59 ;  /* 0x0000003b003b7308 */ /* 0x000fe20000000800 */
[----:B--2---:R-:W-:Y:S01]  /*11800*/  F2FP.BF16.F32.PACK_AB R26, R60, R67 ;  /* 0x000000433c1a723e */ /* 0x004fe200000010ff */
[----:B------:R-:W-:Y:S01]  /*11810*/  FADD.FTZ R81, R67, R81 ;  /* 0x0000005143517221 */ /* 0x000fe20000010000 */
[----:B-1----:R-:W-:Y:S01]  /*11820*/  F2FP.BF16.F32.PACK_AB R27, R70, R61 ;  /* 0x0000003d461b723e */ /* 0x002fe200000010ff */
[----:B------:R-:W-:Y:S02]  /*11830*/  FADD.FTZ R89, R65, R89 ;  /* 0x0000005941597221 */ /* 0x000fe40000010000 */
[----:B------:R-:W-:Y:S04]  /*11840*/  FADD.FTZ R81, R60, R81 ;  /* 0x000000513c517221 */ /* 0x000fe80000010000 */
[----:B------:R-:W1:Y:S01]  /*11850*/  MUFU.EX2 R55, R55 ;  /* 0x0000003700377308 */ /* 0x000e620000000800 */
[----:B------:R-:W-:Y:S01]  /*11860*/  FADD.FTZ R89, R61, R89 ;  /* 0x000000593d597221 */ /* 0x000fe20000010000 */
[----:B------:R-:W-:Y:S03]  /*11870*/  FADD.FTZ R81, R74, R81 ;  /* 0x000000514a517221 */ /* 0x000fe60000010000 */
[----:B------:R-:W-:Y:S05]  /*11880*/  FADD.FTZ R70, R70, R89 ;  /* 0x0000005946467221 */ /* 0x000fea0000010000 */
[----:B------:R-:W-:Y:S01]  /*11890*/  MUFU.EX2 R56, R56 ;  /* 0x0000003800387308 */ /* 0x000fe20000000800 */
[C---:B---3--:R-:W-:Y:S06]  /*118a0*/  HMMA.16816.F32.BF16 R4, R24.reuse, R28, R4 ;  /* 0x0000001c1804723c */ /* 0x048fec0000041804 */
[C---:B------:R-:W-:Y:S03]  /*118b0*/  HMMA.16816.F32.BF16 R8, R24.reuse, R30, R8 ;  /* 0x0000001e1808723c */ /* 0x040fe60000041808 */
[----:B------:R-:W2:Y:S02]  /*118c0*/  MUFU.EX2 R57, R57 ;  /* 0x0000003900397308 */ /* 0x000ea40000000800 */
[----:B------:R-:W-:Y:S01]  /*118d0*/  F2FP.BF16.F32.PACK_AB R28, R79, R74 ;  /* 0x0000004a4f1c723e */ /* 0x000fe200000010ff */
[C---:B------:R-:W-:Y:S01]  /*118e0*/  HMMA.16816.F32.BF16 R12, R24.reuse, R36, R12 ;  /* 0x00000024180c723c */ /* 0x040fe2000004180c */
[----:B------:R-:W-:Y:S06]  /*118f0*/  LDSM.16.MT88.4 R72, [R104+0x4c00] ;  /* 0x004c00006848783b */ /* 0x000fec0000004200 */
[----:B------:R-:W-:Y:S01]  /*11900*/  MUFU.EX2 R58, R58 ;  /* 0x0000003a003a7308 */ /* 0x000fe20000000800 */
[----:B-----5:R-:W-:Y:S01]  /*11910*/  F2FP.BF16.F32.PACK_AB R29, R21, R80 ;  /* 0x00000050151d723e */ /* 0x020fe200000010ff */
[----:B------:R-:W-:Y:S01]  /*11920*/  HMMA.16816.F32.BF16 R16, R24, R38, R16 ;  /* 0x000000261810723c */ /* 0x000fe20000041810 */
[----:B------:R-:W3:Y:S07]  /*11930*/  LDSM.16.MT88.4 R36, [R103+0x4400] ;  /* 0x004400006724783b */ /* 0x000eee0000004200 */
[----:B------:R-:W4:Y:S03]  /*11940*/  MUFU.EX2 R71, R71 ;  /* 0x0000004700477308 */ /* 0x000f260000000800 */
[----:B-1----:R-:W-:Y:S01]  /*11950*/  F2FP.BF16.F32.PACK_AB R30, R55, R59 ;  /* 0x0000003b371e723e */ /* 0x002fe200000010ff */
[----:B------:R-:W-:Y:S01]  /*11960*/  FADD.FTZ R80, R80, R70 ;  /* 0x0000004650507221 */ /* 0x000fe20000010000 */
[----:B--2---:R-:W-:Y:S03]  /*11970*/  F2FP.BF16.F32.PACK_AB R31, R57, R56 ;  /* 0x00000038391f723e */ /* 0x004fe600000010ff */
[----:B------:R-:W-:Y:S01]  /*11980*/  FADD.FTZ R80, R21, R80 ;  /* 0x0000005015507221 */ /* 0x000fe20000010000 */
[----:B------:R-:W-:Y:S01]  /*11990*/  FADD.FTZ R79, R79, R81 ;  /* 0x000000514f4f7221 */ /* 0x000fe20000010000 */
[----:B------:R-:W1:Y:S02]  /*119a0*/  MUFU.EX2 R77, R77 ;  /* 0x0000004d004d7308 */ /* 0x000e640000000800 */
[C---:B------:R-:W-:Y:S05]  /*119b0*/  HMMA.16816.F32.BF16 R4, R28.reuse, R32, R4 ;  /* 0x000000201c04723c */ /* 0x040fea0000041804 */
[----:B------:R-:W-:Y:S03]  /*119c0*/  FADD.FTZ R79, R59, R79 ;  /* 0x0000004f3b4f7221 */ /* 0x000fe60000010000 */
[----:B------:R-:W-:Y:S01]  /*119d0*/  MUFU.EX2 R66, R66 ;  /* 0x0000004200427308 */ /* 0x000fe20000000800 */
[C---:B------:R-:W-:Y:S01]  /*119e0*/  HMMA.16816.F32.BF16 R8, R28.reuse, R34, R8 ;  /* 0x000000221c08723c */ /* 0x040fe20000041808 */
[----:B------:R-:W2:Y:S02]  /*119f0*/  LDSM.16.MT88.4 R32, [R104+0x4800] ;  /* 0x004800006820783b */ /* 0x000ea40000004200 */
[----:B----4-:R-:W-:Y:S01]  /*11a00*/  F2FP.BF16.F32.PACK_AB R24, R71, R58 ;  /* 0x0000003a4718723e */ /* 0x010fe200000010ff */
[----:B------:R-:W-:Y:S02]  /*11a10*/  FADD.FTZ R80, R56, R80 ;  /* 0x0000005038507221 */ /* 0x000fe40000010000 */
[C---:B------:R-:W-:Y:S03]  /*11a20*/  HMMA.16816.F32.BF16 R12, R28.reuse, R40, R12 ;  /* 0x000000281c0c723c */ /* 0x040fe6000004180c */
[----:B------:R-:W4:Y:S02]  /*11a30*/  MUFU.EX2 R62, R62 ;  /* 0x0000003e003e7308 */ /* 0x000f240000000800 */
[----:B-1----:R-:W-:Y:S01]  /*11a40*/  F2FP.BF16.F32.PACK_AB R25, R64, R77 ;  /* 0x0000004d4019723e */ /* 0x002fe200000010ff */
[----:B------:R-:W-:Y:S01]  /*11a50*/  HMMA.16816.F32.BF16 R16, R28, R42, R16 ;  /* 0x0000002a1c10723c */ /* 0x000fe20000041810 */
[----:B------:R-:W1:Y:S06]  /*11a60*/  LDSM.16.MT88.4 R40, [R103+0x4800] ;  /* 0x004800006728783b */ /* 0x000e6c0000004200 */
[----:B------:R-:W-:Y:S01]  /*11a70*/  MUFU.EX2 R76, R76 ;  /* 0x0000004c004c7308 */ /* 0x000fe20000000800 */
[----:B------:R-:W-:Y:S03]  /*11a80*/  FADD.FTZ R79, R55, R79 ;  /* 0x0000004f374f7221 */ /* 0x000fe60000010000 */
[----:B------:R-:W-:Y:S06]  /*11a90*/  FADD.FTZ R57, R57, R80 ;  /* 0x0000005039397221 */ /* 0x000fec0000010000 */
[----:B------:R-:W5:Y:S01]  /*11aa0*/  MUFU.EX2 R69, R69 ;  /* 0x0000004500457308 */ /* 0x000f620000000800 */
[----:B----4-:R-:W-:Y:S01]  /*11ab0*/  F2FP.BF16.F32.PACK_AB R26, R62, R66 ;  /* 0x000000423e1a723e */ /* 0x010fe200000010ff */
[----:B------:R-:W-:Y:S01]  /*11ac0*/  FADD.FTZ R79, R58, R79 ;  /* 0x0000004f3a4f7221 */ /* 0x000fe20000010000 */
[----:B------:R-:W-:Y:S03]  /*11ad0*/  FADD.FTZ R57, R77, R57 ;  /* 0x000000394d397221 */ /* 0x000fe60000010000 */
[----:B------:R-:W-:Y:S01]  /*11ae0*/  FADD.FTZ R71, R71, R79 ;  /* 0x0000004f47477221 */ /* 0x000fe20000010000 */
[----:B------:R-:W-:Y:S03]  /*11af0*/  FADD.FTZ R57, R64, R57 ;  /* 0x0000003940397221 */ /* 0x000fe60000010000 */
[----:B------:R-:W4:Y:S01]  /*11b00*/  MUFU.EX2 R86, R86 ;  /* 0x0000005600567308 */ /* 0x000f220000000800 */
[----:B------:R-:W-:Y:S04]  /*11b10*/  FADD.FTZ R71, R66, R71 ;  /* 0x0000004742477221 */ /* 0x000fe80000010000 */
[----:B------:R-:W-:Y:S05]  /*11b20*/  FADD.FTZ R71, R62, R71 ;  /* 0x000000473e477221 */ /* 0x000fea0000010000 */
[----:B------:R-:W-:Y:S01]  /*11b30*/  MUFU.EX2 R90, R90 ;  /* 0x0000005a005a7308 */ /* 0x000fe20000000800 */
[C---:B-----5:R-:W-:Y:S01]  /*11b40*/  F2FP.BF16.F32.PACK_AB R27, R69.reuse, R76 ;  /* 0x0000004c451b723e */ /* 0x060fe200000010ff */
[----:B------:R-:W-:Y:S04]  /*11b50*/  FADD.FTZ R76, R76, R57 ;  /* 0x000000394c4c7221 */ /* 0x000fe80000010000 */
[----:B------:R-:W-:Y:S04]  /*11b60*/  FADD.FTZ R76, R69, R76 ;  /* 0x0000004c454c7221 */ /* 0x000fe80000010000 */
[----:B------:R-:W5:Y:S01]  /*11b70*/  MUFU.EX2 R87, R87 ;  /* 0x0000005700577308 */ /* 0x000f620000000800 */
[C---:B------:R-:W-:Y:S05]  /*11b80*/  HMMA.16816.F32.BF16 R4, R24.reuse, R44, R4 ;  /* 0x0000002c1804723c */ /* 0x040fea0000041804 */
[----:B----4-:R-:W-:Y:S01]  /*11b90*/  F2FP.BF16.F32.PACK_AB R28, R78, R86 ;  /* 0x000000564e1c723e */ /* 0x010fe200000010ff */
[C---:B------:R-:W-:Y:S03]  /*11ba0*/  HMMA.16816.F32.BF16 R8, R24.reuse, R46, R8 ;  /* 0x0000002e1808723c */ /* 0x040fe60000041808 */
[----:B------:R-:W4:Y:S02]  /*11bb0*/  MUFU.EX2 R88, R88 ;  /* 0x0000005800587308 */ /* 0x000f240000000800 */
[--C-:B------:R-:W-:Y:S01]  /*11bc0*/  FFMA.FTZ R44, R23, UR4, -R50.reuse ;  /* 0x00000004172c7c23 */ /* 0x100fe20008010832 */
[----:B------:R-:W-:Y:S01]  /*11bd0*/  FFMA.FTZ R50, R22, UR4, -R50 ;  /* 0x0000000416327c23 */ /* 0x000fe20008010832 */
[C---:B---3--:R-:W-:Y:S06]  /*11be0*/  HMMA.16816.F32.BF16 R12, R24.reuse, R36, R12 ;  /* 0x00000024180c723c */ /* 0x048fec000004180c */
[----:B------:R-:W3:Y:S01]  /*11bf0*/  MUFU.EX2 R94, R94 ;  /* 0x0000005e005e7308 */ /* 0x000ee20000000800 */
[----:B------:R-:W-:Y:S01]  /*11c00*/  FADD.FTZ R86, R86, R71 ;  /* 0x0000004756567221 */ /* 0x000fe20000010000 */
[----:B-----5:R-:W-:Y:S01]  /*11c10*/  F2FP.BF16.F32.PACK_AB R29, R87, R90 ;  /* 0x0000005a571d723e */ /* 0x020fe200000010ff */
[----:B------:R-:W-:Y:S07]  /*11c20*/  HMMA.16816.F32.BF16 R16, R24, R38, R16 ;  /* 0x000000261810723c */ /* 0x000fee0000041810 */
[----:B------:R-:W5:Y:S01]  /*11c30*/  MUFU.EX2 R53, R53 ;  /* 0x0000003500357308 */ /* 0x000f620000000800 */
[----:B----4-:R-:W-:Y:S03]  /*11c40*/  F2FP.BF16.F32.PACK_AB R30, R88, R93 ;  /* 0x0000005d581e723e */ /* 0x010fe600000010ff */
[----:B------:R-:W-:Y:S01]  /*11c50*/  FADD.FTZ R90, R90, R76 ;  /* 0x0000004c5a5a7221 */ /* 0x000fe20000010000 */
[--C-:B------:R-:W-:Y:S01]  /*11c60*/  FFMA.FTZ R24, R20, UR4, -R48.reuse ;  /* 0x0000000414187c23 */ /* 0x100fe20008010830 */
[----:B------:R-:W-:Y:S01]  /*11c70*/  FFMA.FTZ R48, R3, UR4, -R48 ;  /* 0x0000000403307c23 */ /* 0x000fe20008010830 */
[----:B------:R-:W4:Y:S01]  /*11c80*/  LDSM.16.MT88.4 R20, [R103+0x4c00] ;  /* 0x004c00006714783b */ /* 0x000f220000004200 */
[----:B------:R-:W-:Y:S02]  /*11c90*/  FADD.FTZ R86, R78, R86 ;  /* 0x000000564e567221 */ /* 0x000fe40000010000 */
[----:B------:R-:W1:Y:S01]  /*11ca0*/  MUFU.EX2 R54, R54 ;  /* 0x0000003600367308 */ /* 0x000e620000000800 */
[----:B------:R-:W-:Y:S01]  /*11cb0*/  FADD.FTZ R90, R87, R90 ;  /* 0x0000005a575a7221 */ /* 0x000fe20000010000 */
[----:B------:R-:W-:Y:S01]  /*11cc0*/  MOV R87, R2 ;  /* 0x0000000200577202 */ /* 0x000fe20000000f00 */
[----:B------:R-:W-:Y:S02]  /*11cd0*/  FADD.FTZ R86, R93, R86 ;  /* 0x000000565d567221 */ /* 0x000fe40000010000 */
[----:B---3--:R-:W-:Y:S02]  /*11ce0*/  FADD.FTZ R90, R94, R90 ;  /* 0x0000005a5e5a7221 */ /* 0x008fe40000010000 */
[----:B------:R-:W-:Y:S03]  /*11cf0*/  FADD.FTZ R86, R88, R86 ;  /* 0x0000005658567221 */ /* 0x000fe60000010000 */
[----:B------:R-:W3:Y:S01]  /*11d00*/  MUFU.EX2 R52, R52 ;  /* 0x0000003400347308 */ /* 0x000ee20000000800 */
[C---:B-----5:R-:W-:Y:S01]  /*11d10*/  F2FP.BF16.F32.PACK_AB R31, R53.reuse, R94 ;  /* 0x0000005e351f723e */ /* 0x060fe200000010ff */
[----:B------:R-:W-:Y:S08]  /*11d20*/  FADD.FTZ R90, R53, R90 ;  /* 0x0000005a355a7221 */ /* 0x000ff00000010000 */
[----:B------:R-:W5:Y:S01]  /*11d30*/  MUFU.EX2 R51, R51 ;  /* 0x0000003300337308 */ /* 0x000f620000000800 */
[C---:B--2---:R-:W-:Y:S05]  /*11d40*/  HMMA.16816.F32.BF16 R4, R28.reuse, R32, R4 ;  /* 0x000000201c04723c */ /* 0x044fea0000041804 */
[----:B-1----:R-:W-:Y:S01]  /*11d50*/  FADD.FTZ R86, R54, R86 ;  /* 0x0000005636567221 */ /* 0x002fe20000010000 */
[C---:B------:R-:W-:Y:S03]  /*11d60*/  HMMA.16816.F32.BF16 R8, R28.reuse, R34, R8 ;  /* 0x000000221c08723c */ /* 0x040fe60000041808 */
[----:B------:R-:W1:Y:S02]  /*11d70*/  MUFU.EX2 R49, R49 ;  /* 0x0000003100317308 */ /* 0x000e640000000800 */
[C---:B---3--:R-:W-:Y:S01]  /*11d80*/  F2FP.BF16.F32.PACK_AB R80, R52.reuse, R54 ;  /* 0x000000363450723e */ /* 0x048fe200000010ff */
[C---:B------:R-:W-:Y:S07]  /*11d90*/  HMMA.16816.F32.BF16 R12, R28.reuse, R40, R12 ;  /* 0x000000281c0c723c */ /* 0x040fee000004180c */
[----:B------:R-:W2:Y:S01]  /*11da0*/  MUFU.EX2 R44, R44 ;  /* 0x0000002c002c7308 */ /* 0x000ea20000000800 */
[----:B-----5:R-:W-:Y:S01]  /*11db0*/  FADD.FTZ R90, R51, R90 ;  /* 0x0000005a335a7221 */ /* 0x020fe20000010000 */
[----:B------:R-:W-:Y:S08]  /*11dc0*/  HMMA.16816.F32.BF16 R16, R28, R42, R16 ;  /* 0x0000002a1c10723c */ /* 0x000ff00000041810 */
[----:B------:R-:W3:Y:S03]  /*11dd0*/  MUFU.EX2 R50, R50 ;  /* 0x0000003200327308 */ /* 0x000ee60000000800 */
[C---:B-1----:R-:W-:Y:S01]  /*11de0*/  F2FP.BF16.F32.PACK_AB R81, R49.reuse, R51 ;  /* 0x000000333151723e */ /* 0x042fe200000010ff */
[----:B------:R-:W-:Y:S01]  /*11df0*/  FADD.FTZ R86, R52, R86 ;  /* 0x0000005634567221 */ /* 0x000fe20000010000 */
[----:B------:R-:W-:Y:S05]  /*11e00*/  FADD.FTZ R90, R49, R90 ;  /* 0x0000005a315a7221 */ /* 0x000fea0000010000 */
[----:B------:R-:W1:Y:S01]  /*11e10*/  MUFU.EX2 R24, R24 ;  /* 0x0000001800187308 */ /* 0x000e620000000800 */
[----:B--2---:R-:W-:Y:S09]  /*11e20*/  FADD.FTZ R86, R44, R86 ;  /* 0x000000562c567221 */ /* 0x004ff20000010000 */
[----:B------:R-:W2:Y:S01]  /*11e30*/  MUFU.EX2 R48, R48 ;  /* 0x0000003000307308 */ /* 0x000ea20000000800 */
[C---:B---3--:R-:W-:Y:S01]  /*11e40*/  F2FP.BF16.F32.PACK_AB R82, R50.reuse, R44 ;  /* 0x0000002c3252723e */ /* 0x048fe200000010ff */
[----:B------:R-:W-:Y:S01]  /*11e50*/  FADD.FTZ R128, R50, R86 ;  /* 0x0000005632807221 */ /* 0x000fe20000010000 */
[----:B------:R-:W-:Y:S01]  /*11e60*/  MOV R86, R0 ;  /* 0x0000000000567202 */ /* 0x000fe20000000f00 */
[----:B-1----:R-:W-:Y:S01]  /*11e70*/  FADD.FTZ R90, R24, R90 ;  /* 0x0000005a185a7221 */ /* 0x002fe20000010000 */
[C---:B--2---:R-:W-:Y:S03]  /*11e80*/  F2FP.BF16.F32.PACK_AB R83, R48.reuse, R24 ;  /* 0x000000183053723e */ /* 0x044fe600000010ff */
        /* <DEDUP_REMOVED lines=8> */
.L_x_4194:
[----:B------:R-:W1:Y:S01]  /*11f10*/  SHFL.BFLY PT, R6, R128, 0x2, 0x1f ;  /* 0x0c401f0080067f89 */ /* 0x000e6200000e0000 */
[----:B------:R-:W2:Y:S01]  /*11f20*/  S2UR UR5, SR_CgaCtaId ;  /* 0x00000000000579c3 */ /* 0x000ea20000008800 */
[----:B------:R-:W-:Y:S01]  /*11f30*/  IMAD.MOV.U32 R11, RZ, RZ, 0x3f800000 ;  /* 0x3f800000ff0b7424 */ /* 0x000fe200078e00ff */
[----:B------:R-:W-:Y:S01]  /*11f40*/  UMOV UR4, 0x400 ;  /* 0x0000040000047882 */ /* 0x000fe20000000000 */
[----:B------:R-:W3:Y:S01]  /*11f50*/  S2R R4, SR_TID.X ;  /* 0x0000000000047919 */ /* 0x000ee20000002100 */
[----:B------:R-:W-:Y:S01]  /*11f60*/  IMAD.MOV.U32 R10, RZ, RZ, 0x3f800000 ;  /* 0x3f800000ff0a7424 */ /* 0x000fe200078e00ff */
[----:B------:R-:W-:Y:S01]  /*11f70*/  BSSY B0, `(.L_x_4199) ;  /* 0x0000091000007945 */ /* 0x000fe20003800000 */
[----:B------:R-:W4:Y:S02]  /*11f80*/  SHFL.BFLY PT, R3, R127, 0x2, 0x1f ;  /* 0x0c401f007f037f89 */ /* 0x000f2400000e0000 */
[----:B------:R-:W5:Y:S01]  /*11f90*/  LDC R30, c[0x0][0x270] ;  /* 0x00009c00ff1e7b82 */ /* 0x000f620000000800 */
[----:B------:R-:W5:Y:S01]  /*11fa0*/  S2R R28, SR_CTAID.Y ;  /* 0x00000000001c7919 */ /* 0x000f620000002600 */
[----:B------:R-:W5:Y:S01]  /*11fb0*/  S2R R29, SR_CTAID.X ;  /* 0x00000000001d7919 */ /* 0x000f620000002500 */
[----:B-1----:R-:W-:Y:S01]  /*11fc0*/  FADD.FTZ R6, R6, R128 ;  /* 0x0000008006067221 */ /* 0x002fe20000010000 */
[----:B--2---:R-:W-:-:S04]  /*11fd0*/  ULEA UR5, UR5, UR4, 0x18 ;  /* 0x0000000405057291 */ /* 0x004fc8000f8ec03f */
[----:B------:R-:W5:Y:S01]  /*11fe0*/  S2UR UR4, SR_CTAID.Z ;  /* 0x00000000000479c3 */ /* 0x000f620000002700 */
[----:B----4-:R-:W-:Y:S02]  /*11ff0*/  FADD.FTZ R127, R3, R127 ;  /* 0x0000007f037f7221 */ /* 0x010fe40000010000 */
[----:B------:R-:W1:Y:S01]  /*12000*/  SHFL.BFLY PT, R3, R6, 0x1, 0x1f ;  /* 0x0c201f0006037f89 */ /* 0x000e6200000e0000 */
[----:B---3--:R-:W-:-:S03]  /*12010*/  SHF.R.S32.HI R8, RZ, 0x1f, R4 ;  /* 0x0000001fff087819 */ /* 0x008fc60000011404 */
[----:B------:R-:W2:Y:S01]  /*12020*/  SHFL.BFLY PT, R5, R127, 0x1, 0x1f ;  /* 0x0c201f007f057f89 */ /* 0x000ea200000e0000 */
[CC--:B------:R-:W-:Y:S02]  /*12030*/  LEA.HI R7, R8.reuse, R4.reuse, RZ, 0x2 ;  /* 0x0000000408077211 */ /* 0x0c0fe400078f10ff */
[CC--:B------:R-:W-:Y:S02]  /*12040*/  LEA.HI R9, R8.reuse, R4.reuse, RZ, 0x3 ;  /* 0x0000000408097211 */ /* 0x0c0fe400078f18ff */
[----:B------:R-:W-:Y:S02]  /*12050*/  SHF.R.S32.HI R12, RZ, 0x2, R7 ;  /* 0x00000002ff0c7819 */ /* 0x000fe40000011407 */
[----:B------:R-:W-:Y:S02]  /*12060*/  LEA.HI R14, R8, R4, RZ, 0x6 ;  /* 0x00000004080e7211 */ /* 0x000fe400078f30ff */
[----:B------:R-:W-:Y:S02]  /*12070*/  SHF.R.S32.HI R15, RZ, 0x1f, R12 ;  /* 0x0000001fff0f7819 */ /* 0x000fe4000001140c */
[----:B------:R-:W-:-:S02]  /*12080*/  SHF.L.U32 R14, R14, 0x2, RZ ;  /* 0x000000020e0e7819 */ /* 0x000fc400000006ff */
[----:B------:R-:W-:Y:S02]  /*12090*/  LEA.HI R15, R15, R12, RZ, 0x3 ;  /* 0x0000000c0f0f7211 */ /* 0x000fe400078f18ff */
[----:B------:R-:W-:Y:S02]  /*120a0*/  LOP3.LUT R14, R14, 0x3fffff00, RZ, 0xc0, !PT ;  /* 0x3fffff000e0e7812 */ /* 0x000fe400078ec0ff */
[----:B------:R-:W-:Y:S01]  /*120b0*/  LOP3.LUT R15, R15, 0xfffffff8, RZ, 0xc0, !PT ;  /* 0xfffffff80f0f7812 */ /* 0x000fe200078ec0ff */
[----:B-1----:R-:W-:Y:S01]  /*120c0*/  FADD.FTZ R6, R6, R3 ;  /* 0x0000000306067221 */ /* 0x002fe20000010000 */
[----:B------:R-:W-:-:S03]  /*120d0*/  SHF.R.S32.HI R3, RZ, 0x3, R9 ;  /* 0x00000003ff037819 */ /* 0x000fc60000011409 */
[----:B------:R-:W-:Y:S02]  /*120e0*/  IMAD.IADD R12, R12, 0x1, -R15 ;  /* 0x000000010c0c7824 */ /* 0x000fe400078e0a0f */
[----:B--2---:R-:W-:Y:S01]  /*120f0*/  FADD.FTZ R5, R127, R5 ;  /* 0x000000057f057221 */ /* 0x004fe20000010000 */
[C---:B------:R-:W-:Y:S02]  /*12100*/  LEA.HI R13, R9.reuse, R3, RZ, 0x1 ;  /* 0x00000003090d7211 */ /* 0x040fe400078f08ff */
[----:B------:R-:W-:Y:S02]  /*12110*/  LOP3.LUT R9, R9, 0xfffffff8, RZ, 0xc0, !PT ;  /* 0xfffffff809097812 */ /* 0x000fe400078ec0ff */
[----:B------:R-:W-:Y:S02]  /*12120*/  LOP3.LUT R13, R13, 0xfffffffe, RZ, 0xc0, !PT ;  /* 0xfffffffe0d0d7812 */ /* 0x000fe400078ec0ff */
[----:B------:R-:W-:Y:S01]  /*12130*/  LEA.HI R16, R12, R12, RZ, 0x1 ;  /* 0x0000000c0c107211 */ /* 0x000fe200078f08ff */
[----:B------:R-:W-:Y:S01]  /*12140*/  IMAD.IADD R9, R4, 0x1, -R9 ;  /* 0x0000000104097824 */ /* 0x000fe200078e0a09 */
[----:B------:R-:W-:Y:S01]  /*12150*/  LEA.HI R15, R8, R4, RZ, 0x4 ;  /* 0x00000004080f7211 */ /* 0x000fe200078f20ff */
[----:B------:R-:W-:Y:S01]  /*12160*/  IMAD.IADD R13, R3, 0x1, -R13 ;  /* 0x00000001030d7824 */ /* 0x000fe200078e0a0d */
[----:B------:R-:W-:Y:S01]  /*12170*/  LOP3.LUT R17, R16, 0x1fffffe, RZ, 0xc0, !PT ;  /* 0x01fffffe10117812 */ /* 0x000fe200078ec0ff */
[----:B------:R-:W-:Y:S01]  /*12180*/  BAR.SYNC.DEFER_BLOCKING 0x0 ;  /* 0x0000000000007b1d */ /* 0x000fe20000010000 */
[----:B------:R-:W-:Y:S01]  /*12190*/  FSETP.NE.FTZ.AND P3, PT, R6, RZ, PT ;  /* 0x000000ff0600720b */ /* 0x000fe20003f75000 */
[----:B------:R-:W-:Y:S01]  /*121a0*/  IMAD R13, R13, 0x20, R14 ;  /* 0x000000200d0d7824 */ /* 0x000fe200078e020e */
[----:B------:R-:W-:-:S02]  /*121b0*/  IADD3 R14, R12, -R17, RZ ;  /* 0x800000110c0e7210 */ /* 0x000fc40007ffe0ff */
[----:B------:R-:W-:Y:S02]  /*121c0*/  SHF.R.S32.HI R12, RZ, 0x4, R15 ;  /* 0x00000004ff0c7819 */ /* 0x000fe4000001140f */
[----:B------:R-:W-:Y:S02]  /*121d0*/  LEA.HI R19, R9, R9, RZ, 0x1 ;  /* 0x0000000909137211 */ /* 0x000fe400078f08ff */
[----:B------:R-:W-:Y:S01]  /*121e0*/  FSETP.NE.FTZ.AND P2, PT, R5, RZ, PT ;  /* 0x000000ff0500720b */ /* 0x000fe20003f55000 */
[----:B------:R-:W-:Y:S01]  /*121f0*/  IMAD.SHL.U32 R12, R12, 0x40, RZ ;  /* 0x000000400c0c7824 */ /* 0x000fe200078e00ff */
[----:B------:R-:W-:Y:S02]  /*12200*/  LEA.HI R8, R8, R4, RZ, 0x5 ;  /* 0x0000000408087211 */ /* 0x000fe400078f28ff */
[----:B------:R-:W-:Y:S01]  /*12210*/  LOP3.LUT R15, R7, 0xfffffffc, RZ, 0xc0, !PT ;  /* 0xfffffffc070f7812 */ /* 0x000fe200078ec0ff */
[----:B------:R-:W1:Y:S01]  /*12220*/  @P3 MUFU.RCP R11, R6 ;  /* 0x00000006000b3308 */ /* 0x000e620000001000 */
[----:B------:R-:W-:Y:S01]  /*12230*/  SHF.R.S32.HI R16, RZ, 0x1, R16 ;  /* 0x00000001ff107819 */ /* 0x000fe20000011410 */
[----:B------:R-:W2:Y:S01]  /*12240*/  @P3 LDC R31, c[0x0][0x2e8] ;  /* 0x0000ba00ff1f3b82 */ /* 0x000ea20000000800 */
[----:B------:R-:W-:Y:S01]  /*12250*/  SHF.R.S32.HI R17, RZ, 0x1, R19 ;  /* 0x00000001ff117819 */ /* 0x000fe20000011413 */
[----:B------:R-:W-:Y:S01]  /*12260*/  IMAD.IADD R15, R4, 0x1, -R15 ;  /* 0x00000001040f7824 */ /* 0x000fe200078e0a0f */
[----:B------:R-:W-:Y:S01]  /*12270*/  SHF.R.S32.HI R7, RZ, 0x5, R8 ;  /* 0x00000005ff077819 */ /* 0x000fe20000011408 */
[----:B------:R-:W-:Y:S01]  /*12280*/  IMAD.SHL.U32 R18, R16, 0x40, RZ ;  /* 0x0000004010127824 */ /* 0x000fe200078e00ff */
[----:B------:R-:W-:Y:S01]  /*12290*/  LOP3.LUT R12, R12, 0xc0, RZ, 0xc0, !PT ;  /* 0x000000c00c0c7812 */ /* 0x000fe200078ec0ff */
[----:B------:R-:W-:Y:S01]  /*122a0*/  IMAD.SHL.U32 R17, R17, 0x8, RZ ;  /* 0x0000000811117824 */ /* 0x000fe200078e00ff */
[----:B------:R-:W3:Y:S01]  /*122b0*/  @P2 MUFU.RCP R10, R5 ;  /* 0x00000005000a2308 */ /* 0x000ee20000001000 */
[----:B------:R-:W-:Y:S01]  /*122c0*/  IMAD R15, R7, 0x100, R15 ;  /* 0x00000100070f7824 */ /* 0x000fe200078e020f */
[----:B------:R-:W-:-:S02]  /*122d0*/  LOP3.LUT R18, R18, 0xc0, RZ, 0xc0, !PT ;  /* 0x000000c012127812 */ /* 0x000fc400078ec0ff */
[----:B------:R-:W-:Y:S01]  /*122e0*/  LOP3.LUT R17, R12, 0x18, R17, 0xf8, !PT ;  /* 0x000000180c117812 */ /* 0x000fe200078ef811 */
[----:B------:R-:W-:Y:S01]  /*122f0*/  IMAD R14, R14, 0x10, R15 ;  /* 0x000000100e0e7824 */ /* 0x000fe200078e020f */
[----:B------:R-:W-:Y:S02]  /*12300*/  SHF.R.U32.HI R12, RZ, 0x3, R12 ;  /* 0x00000003ff0c7819 */ /* 0x000fe4000001160c */
[----:B------:R-:W-:Y:S01]  /*12310*/  LEA.HI R15, R18, R18, RZ, 0x1d ;  /* 0x00000012120f7211 */ /* 0x000fe200078fe8ff */
[C---:B-1----:R-:W-:Y:S01]  /*12320*/  FMUL.FTZ R68, R11.reuse, R68 ;  /* 0x000000440b447220 */ /* 0x042fe20000410000 */
[----:B------:R-:W-:Y:S01]  /*12330*/  LOP3.LUT P0, RZ, R16, 0x2, RZ, 0xc0, !PT ;  /* 0x0000000210ff7812 */ /* 0x000fe2000780c0ff */
[----:B------:R-:W-:Y:S01]  /*12340*/  FMUL.FTZ R69, R11, R69 ;  /* 0x000000450b457220 */ /* 0x000fe20000410000 */
[----:B------:R-:W-:Y:S01]  /*12350*/  LOP3.LUT R12, R17, R12, RZ, 0x3c, !PT ;  /* 0x0000000c110c7212 */ /* 0x000fe200078e3cff */
[----:B------:R-:W-:Y:S01]  /*12360*/  IMAD.U32 R15, R14, 0x2, R15 ;  /* 0x000000020e0f7824 */ /* 0x000fe200078e000f */
[----:B------:R-:W-:Y:S01]  /*12370*/  LOP3.LUT R17, R16, 0x1, RZ, 0xc0, !PT ;  /* 0x0000000110117812 */ /* 0x000fe200078ec0ff */
[C---:B------:R-:W-:Y:S01]  /*12380*/  FMUL.FTZ R72, R11.reuse, R72 ;  /* 0x000000480b487220 */ /* 0x040fe20000410000 */
[----:B------:R-:W-:Y:S01]  /*12390*/  MOV R14, 0x20 ;  /* 0x00000020000e7802 */ /* 0x000fe20000000f00 */
[----:B------:R-:W-:Y:S01]  /*123a0*/  FMUL.FTZ R73, R11, R73 ;  /* 0x000000490b497220 */ /* 0x000fe20000410000 */
[----:B------:R-:W-:Y:S01]  /*123b0*/  ISETP.NE.U32.AND P1, PT, R17, 0x1, PT ;  /* 0x000000011100780c */ /* 0x000fe20003f25070 */
[----:B------:R-:W-:Y:S01]  /*123c0*/  FMUL.FTZ R76, R11, R76 ;  /* 0x0000004c0b4c7220 */ /* 0x000fe20000410000 */
[----:B------:R-:W-:Y:S01]  /*123d0*/  LEA R15, R15, UR5, 0x2 ;  /* 0x000000050f0f7c11 */ /* 0x000fe2000f8e10ff */
[C---:B------:R-:W-:Y:S01]  /*123e0*/  FMUL.FTZ R77, R11.reuse, R77 ;  /* 0x0000004d0b4d7220 */ /* 0x040fe20000410000 */
[----:B------:R-:W-:Y:S01]  /*123f0*/  SEL R14, R14, 0xffffffe0, P1 ;  /* 0xffffffe00e0e7807 */ /* 0x000fe20000800000 */
[C---:B------:R-:W-:Y:S01]  /*12400*/  FMUL.FTZ R80, R11.reuse, R80 ;  /* 0x000000500b507220 */ /* 0x040fe20000410000 */
[----:B------:R-:W-:Y:S01]  /*12410*/  FMUL.FTZ R81, R11, R81 ;  /* 0x000000510b517220 */ /* 0x000fe20000410000 */
[----:B------:R-:W-:-:S02]  /*12420*/  VIADD R11, R15, 0x40 ;  /* 0x000000400f0b7836 */ /* 0x000fc40000000000 */
        /* <DEDUP_REMOVED lines=8> */
[C---:B------:R-:W-:Y:S01]  /*124b0*/  @P0 VIADD R11, R15.reuse, 0xffffffc0 ;  /* 0xffffffc00f0b0836 */ /* 0x040fe20000000000 */
[----:B------:R-:W-:Y:S01]  /*124c0*/  IADD3 R10, R15, R14, RZ ;  /* 0x0000000e0f0a7210 */ /* 0x000fe20007ffe0ff */
[----:B------:R-:W-:Y:S01]  /*124d0*/  STS.64 [R15], R68 ;  /* 0x000000440f007388 */ /* 0x000fe20000000a00 */
[----:B------:R-:W-:Y:S01]  /*124e0*/  LOP3.LUT R19, R19, 0xfffffffe, RZ, 0xc0, !PT ;  /* 0xfffffffe13137812 */ /* 0x000fe200078ec0ff */
[----:B------:R-:W-:Y:S01]  /*124f0*/  IMAD.IADD R14, R14, 0x1, R11 ;  /* 0x000000010e0e7824 */ /* 0x000fe200078e020b */
[----:B------:R-:W-:Y:S01]  /*12500*/  SHF.R.S32.HI R32, RZ, 0x1f, R7 ;  /* 0x0000001fff207819 */ /* 0x000fe20000011407 */
[----:B------:R-:W-:Y:S01]  /*12510*/  STS.64 [R15+0x400], R70 ;  /* 0x000400460f007388 */ /* 0x000fe20000000a00 */
[----:B------:R1:W3:Y:S01]  /*12520*/  @P3 MUFU.LG2 R33, R6 ;  /* 0x0000000600213308 */ /* 0x0002e20000000c00 */
[----:B------:R-:W-:-:S02]  /*12530*/  IADD3 R19, R9, -R19, RZ ;  /* 0x8000001309137210 */ /* 0x000fc40007ffe0ff */
[----:B------:R-:W-:Y:S01]  /*12540*/  STS.64 [R10], R72 ;  /* 0x000000480a007388 */ /* 0x000fe20000000a00 */
[----:B------:R-:W-:Y:S02]  /*12550*/  LEA.HI R32, R32, R7, RZ, 0x2 ;  /* 0x0000000720207211 */ /* 0x000fe400078f10ff */
[----:B------:R-:W-:Y:S01]  /*12560*/  LOP3.LUT R8, R8, 0xffffffe0, RZ, 0xc0, !PT ;  /* 0xffffffe008087812 */ /* 0x000fe200078ec0ff */
[----:B------:R-:W-:Y:S01]  /*12570*/  STS.64 [R10+0x400], R74 ;  /* 0x0004004a0a007388 */ /* 0x000fe20000000a00 */
[----:B------:R-:W4:Y:S01]  /*12580*/  @P2 MUFU.LG2 R5, R5 ;  /* 0x0000000500052308 */ /* 0x000f220000000c00 */
[----:B------:R-:W-:Y:S02]  /*12590*/  LEA R13, R19, R13, 0x2 ;  /* 0x0000000d130d7211 */ /* 0x000fe400078e10ff */
[----:B------:R-:W-:Y:S01]  /*125a0*/  STS.64 [R11], R76 ;  /* 0x0000004c0b007388 */ /* 0x000fe20000000a00 */
[----:B------:R-:W-:Y:S02]  /*125b0*/  LOP3.LUT R32, R32, 0xffffffc, RZ, 0xc0, !PT ;  /* 0x0ffffffc20207812 */ /* 0x000fe400078ec0ff */
[----:B------:R-:W-:Y:S01]  /*125c0*/  IADD3 R8, -R8, R4, RZ ;  /* 0x0000000408087210 */ /* 0x000fe20007ffe1ff */
[----:B------:R2:W-:Y:S01]  /*125d0*/  STS.64 [R11+0x400], R78 ;  /* 0x0004004e0b007388 */ /* 0x0005e20000000a00 */
[----:B------:R-:W-:Y:S01]  /*125e0*/  IMAD.IADD R12, R13, 0x1, R12 ;  /* 0x000000010d0c7824 */ /* 0x000fe200078e020c */
[----:B-1----:R-:W1:Y:S01]  /*125f0*/  @P2 LDC R6, c[0x0][0x2e8] ;  /* 0x0000ba00ff062b82 */ /* 0x002e620000000800 */
[----:B------:R-:W-:Y:S01]  /*12600*/  LOP3.LUT P0, RZ, R8, 0x3, RZ, 0xc0, !PT ;  /* 0x0000000308ff7812 */ /* 0x000fe2000780c0ff */
[----:B------:R-:W-:Y:S01]  /*12610*/  STS.64 [R14], R80 ;  /* 0x000000500e007388 */ /* 0x000fe20000000a00 */
[----:B------:R-:W-:Y:S01]  /*12620*/  IMAD.IADD R32, R7, 0x1, -R32 ;  /* 0x0000000107207824 */ /* 0x000fe200078e0a20 */
[----:B------:R-:W-:Y:S01]  /*12630*/  IADD3 R7, -R115, RZ, RZ ;  /* 0x000000ff73077210 */ /* 0x000fe20007ffe1ff */
[----:B---3--:R-:W-:Y:S01]  /*12640*/  @P3 FMUL.FTZ R33, R33, 0.69314718246459960938 ;  /* 0x3f31721821213820 */ /* 0x008fe20000410000 */
[----:B------:R-:W-:Y:S01]  /*12650*/  STS.64 [R14+0x400], R82 ;  /* 0x000400520e007388 */ /* 0x000fe20000000a00 */
[----:B------:R-:W-:Y:S01]  /*12660*/  LEA R34, R12, UR5, 0x2 ;  /* 0x000000050c227c11 */ /* 0x000fe2000f8e10ff */
[----:B----4-:R-:W-:Y:S01]  /*12670*/  @P2 FMUL.FTZ R8, R5, 0.69314718246459960938 ;  /* 0x3f31721805082820 */ /* 0x010fe20000410000 */
[----:B-----5:R-:W-:Y:S01]  /*12680*/  IMAD R7, R30, R7, UR4 ;  /* 0x000000041e077e24 */ /* 0x020fe2000f8e0207 */
[----:B------:R-:W-:Y:S01]  /*12690*/  BAR.SYNC.DEFER_BLOCKING 0x0 ;  /* 0x0000000000007b1d */ /* 0x000fe20000010000 */
[----:B------:R-:W-:Y:S01]  /*126a0*/  SHF.L.U32 R5, R29, 0x6, RZ ;  /* 0x000000061d057819 */ /* 0x000fe200000006ff */
[----:B------:R-:W-:-:S02]  /*126b0*/  IMAD.MOV.U32 R4, RZ, RZ, -0x800000 ;  /* 0xff800000ff047424 */ /* 0x000fc400078e00ff */
[----:B--2---:R-:W-:Y:S01]  /*126c0*/  @P3 FFMA.FTZ R4, R2, R31, R33 ;  /* 0x0000001f02043223 */ /* 0x004fe20000010021 */
[----:B------:R-:W-:Y:S02]  /*126d0*/  IMAD.MOV.U32 R2, RZ, RZ, -0x800000 ;  /* 0xff800000ff027424 */ /* 0x000fe400078e00ff */
[----:B------:R-:W-:Y:S02]  /*126e0*/  IMAD R32, R32, 0x10, R122 ;  /* 0x0000001020207824 */ /* 0x000fe400078e027a */
[----:B-1----:R-:W-:Y:S01]  /*126f0*/  @P2 FFMA.FTZ R2, R0, R6, R8 ;  /* 0x0000000600022223 */ /* 0x002fe20000010008 */
[----:B------:R-:W1:Y:S01]  /*12700*/  LDC.64 R10, c[0x0][0x2c0] ;  /* 0x0000b000ff0a7b82 */ /* 0x000e620000000a00 */
[----:B------:R-:W-:Y:S01]  /*12710*/  IMAD R0, R29, -0x40, R114 ;  /* 0xffffffc01d007824 */ /* 0x000fe200078e0272 */
[----:B------:R-:W2:Y:S04]  /*12720*/  LDS.128 R24, [R34] ;  /* 0x0000000022187984 */ /* 0x000ea80000000c00 */
[----:B------:R-:W3:Y:S04]  /*12730*/  LDS.128 R20, [R34+0x800] ;  /* 0x0008000022147984 */ /* 0x000ee80000000c00 */
[----:B------:R-:W4:Y:S04]  /*12740*/  LDS.128 R16, [R34+0x1000] ;  /* 0x0010000022107984 */ /* 0x000f280000000c00 */
[----:B------:R5:W2:Y:S01]  /*12750*/  LDS.128 R12, [R34+0x1800] ;  /* 0x00180000220c7984 */ /* 0x000aa20000000c00 */
[----:B-1----:R-:W-:-:S04]  /*12760*/  IMAD R10, R28, R10, R115 ;  /* 0x0000000a1c0a7224 */ /* 0x002fc800078e0273 */
[----:B------:R-:W-:-:S04]  /*12770*/  IMAD R7, R10, R30, R7 ;  /* 0x0000001e0a077224 */ /* 0x000fc800078e0207 */
[----:B------:R-:W-:Y:S02]  /*12780*/  IMAD R5, R7, R11, R5 ;  /* 0x0000000b07057224 */ /* 0x000fe400078e0205 */
[----:B-----5:R-:W-:-:S05]  /*12790*/  IMAD.SHL.U32 R34, R9, 0x4, RZ ;  /* 0x0000000409227824 */ /* 0x020fca00078e00ff */
[----:B------:R-:W-:Y:S01]  /*127a0*/  SHF.R.S32.HI R35, RZ, 0x1f, R34 ;  /* 0x0000001fff237819 */ /* 0x000fe20000011422 */
        /* <DEDUP_REMOVED lines=13> */
.L_x_4200:
[----:B------:R-:W-:Y:S05]  /*12880*/  BSYNC B0 ;  /* 0x0000000000007941 */ /* 0x000fea0003800000 */
.L_x_4199:
[----:B------:R-:W-:Y:S01]  /*12890*/  ULDC UR4, c[0x0][0x2d0] ;  /* 0x0000b40000047ab9 */ /* 0x000fe20000000800 */
[C---:B-1----:R-:W-:Y:S01]  /*128a0*/  VIADD R2, R3.reuse, 0x10 ;  /* 0x0000001003027836 */ /* 0x042fe20000000000 */
        /* <DEDUP_REMOVED lines=22> */
.L_x_4201:
        /* <DEDUP_REMOVED lines=15> */
.L_x_5367:


//--------------------- .text._ZN5flash24flash_fwd_splitkv_kernelI23Flash_fwd_kernel_traitsILi32ELi64ELi128ELi4ELb0ELb0EN7cutlass10bfloat16_tE19Flash_kernel_traitsILi32ELi64ELi128ELi4ES3_EELb1ELb0ELb0ELb1ELb1ELb0ELb0ELb0EEEvNS_16Flash_fwd_paramsE --------------------------
	.section	.text._ZN5flash24flash_fwd_splitkv_kernelI23Flash_fwd_kernel_traitsILi32ELi64ELi128ELi4ELb0ELb0EN7cutlass10bfloat16_tE19Flash_kernel_traitsILi32ELi64ELi128ELi4ES3_EELb1ELb0ELb0ELb1ELb1ELb0ELb0ELb0EEEvNS_16Flash_fwd_paramsE,"ax",@progbits
	.align	128
        .global         _ZN5flash24flash_fwd_splitkv_kernelI23Flash_fwd_kernel_traitsILi32ELi64ELi128ELi4ELb0ELb0EN7cutlass10bfloat16_tE19Flash_kernel_traitsILi32ELi64ELi128ELi4ES3_EELb1ELb0ELb0ELb1ELb1ELb0ELb0ELb0EEEvNS_16Flash_fwd_paramsE
        .type           _ZN5flash24flash_fwd_splitkv_kernelI23Flash_fwd_kernel_traitsILi32ELi64ELi128ELi4ELb0ELb0EN7cutlass10bfloat16_tE19Flash_kernel_traitsILi32ELi64ELi128ELi4ES3_EELb1ELb0ELb0ELb1ELb1ELb0ELb0ELb0EEEvNS_16Flash_fwd_paramsE,@function
        .size           _ZN5flash24flash_fwd_splitkv_kernelI23Flash_fwd_kernel_traitsILi32ELi64ELi128ELi4ELb0ELb0EN7cutlass10bfloat16_tE19Flash_kernel_traitsILi32ELi64ELi128ELi4ES3_EELb1ELb0ELb0ELb1ELb1ELb0ELb0ELb0EEEvNS_16Flash_fwd_paramsE,(.L_x_5368 - _ZN5flash24flash_fwd_splitkv_kernelI23Flash_fwd_kernel_traitsILi32ELi64ELi128ELi4ELb0ELb0EN7cutlass10bfloat16_tE19Flash_kernel_traitsILi32ELi64ELi128ELi4ES3_EELb1ELb0ELb0ELb1ELb1ELb0ELb0ELb0EEEvNS_16Flash_fwd_paramsE)
        .other          _ZN5flash24flash_fwd_splitkv_kernelI23Flash_fwd_kernel_traitsILi32ELi64ELi128ELi4ELb0ELb0EN7cutlass10bfloat16_tE19Flash_kernel_traitsILi32ELi64ELi128ELi4ES3_EELb1ELb0ELb0ELb1ELb1ELb0ELb0ELb0EEEvNS_16Flash_fwd_paramsE,@"STO_CUDA_ENTRY STV_DEFAULT"
_ZN5flash24flash_fwd_splitkv_kernelI23Flash_fwd_kernel_traitsILi32ELi64ELi128ELi4ELb0ELb0EN7cutlass10bfloat16_tE19Flash_kernel_traitsILi32ELi64ELi128ELi4ES3_EELb1ELb0ELb0ELb1ELb1ELb0ELb0ELb0EEEvNS_16Flash_fwd_paramsE:
.text._ZN5flash24flash_fwd_splitkv_kernelI23Flash_fwd_kernel_traitsILi32ELi64ELi128ELi4ELb0ELb0EN7cutlass10bfloat16_tE19Flash_kernel_traitsILi32ELi64ELi128ELi4ES3_EELb1ELb0ELb0ELb1ELb1ELb0ELb0ELb0EEEvNS_16Flash_fwd_paramsE:
        /* <DEDUP_REMOVED lines=52> */
[----:B------:R-:W-:Y:S02]  /*0340*/  LOP3.LUT P3, RZ, R20, 0x3, RZ, 0xc0, !PT ;  /* 0x0000000314ff7812 */ /* 0x000fe4000786c0ff */
[----:B------:R-:W-:-:S04]  /*0350*/  LEA.HI R0, R5, R20, RZ, 0x2 ;  /* 0x0000001405007211 */ /* 0x000fc800078f10ff */
[----:B------:R-:W-:Y:S02]  /*0360*/  LOP3.LUT R5, R0, 0x1ffffffc, RZ, 0xc0, !PT ;  /* 0x1ffffffc00057812 */ /* 0x000fe400078ec0ff */
[----:B------:R-:W-:-:S03]  /*0370*/  SHF.R.S32.HI R0, RZ, 0x2, R0 ;  /* 0x00000002ff007819 */ /* 0x000fc60000011400 */
[----:B------:R-:W-:Y:S01]  /*0380*/  IMAD.IADD R6, R20, 0x1, -R5 ;  /* 0x0000000114067824 */ /* 0x000fe200078e0a05 */
[----:B------:R-:W-:-:S03]  /*0390*/  SHF.R.S32.HI R5, RZ, 0x1f, R23 ;  /* 0x0000001fff057819 */ /* 0x000fc60000011417 */
[----:B------:R-:W-:-:S05]  /*03a0*/  IMAD.SHL.U32 R6, R6, 0x8, RZ ;  /* 0x0000000806067824 */ /* 0x000fca00078e00ff */
[----:B------:R-:W-:Y:S01]  /*03b0*/  SHF.R.S32.HI R7, RZ, 0x1f, R6 ;  /* 0x0000001fff077819 */ /* 0x000fe20000011406 */
[----:B-1----:R-:W-:Y:S01]  /*03c0*/  IMAD R4, R5, R2, RZ ;  /* 0x0000000205047224 */ /* 0x002fe200078e02ff */
[----:B------:R-:W-:Y:S01]  /*03d0*/  SHF.R.S32.HI R5, RZ, 0x1f, R32 ;  /* 0x0000001fff057819 */ /* 0x000fe20000011420 */
[----:B------:R-:W-:-:S04]  /*03e0*/  IMAD.WIDE.U32 R10, R2, 0x40, RZ ;  /* 0x00000040020a7825 */ /* 0x000fc800078e00ff */
[C---:B------:R-:W-:Y:S01]  /*03f0*/  IMAD R9, R23.reuse, R3, R4 ;  /* 0x0000000317097224 */ /* 0x040fe200078e0204 */
[----:B------:R-:W-:Y:S01]  /*0400*/  SHF.R.S32.HI R4, RZ, 0x1f, R15 ;  /* 0x0000001fff047819 */ /* 0x000fe2000001140f */
[----:B------:R-:W-:-:S04]  /*0410*/  IMAD.WIDE.U32 R6, R23, R2, R6 ;  /* 0x0000000217067225 */ /* 0x000fc800078e0006 */
[----:B------:R-:W-:Y:S02]  /*0420*/  IMAD R5, R5, UR4, RZ ;  /* 0x0000000405057c24 */ /* 0x000fe4000f8e02ff */
        /* <DEDUP_REMOVED lines=40> */
.L_x_4202:
        /* <DEDUP_REMOVED lines=22> */
.L_x_4203:
[----:B------:R-:W-:Y:S05]  /*0810*/  @P6 BRA `(.L_x_4204) ;  /* 0x0000000400406947 */ /* 0x000fea0003800000 */
[----:B-1----:R-:W1:Y:S01]  /*0820*/  LDC R2, c[0x0][0x380] ;  /* 0x0000e000ff027b82 */ /* 0x002e620000000800 */
[----:B------:R-:W-:Y:S01]  /*0830*/  LEA R29, R84, 0xffffff80, 0x7 ;  /* 0xffffff80541d7811 */ /* 0x000fe200078e38ff */
[----:B------:R-:W-:Y:S01]  /*0840*/  ULDC.64 UR8, c[0x0][0x230] ;  /* 0x00008c0000087ab9 */ /* 0x000fe20000000a00 */
[----:B------:R-:W-:Y:S01]  /*0850*/  MOV R8, RZ ;  /* 0x000000ff00087202 */ /* 0x000fe20000000f00 */
[----:B------:R-:W-:Y:S01]  /*0860*/  ULDC.64 UR6, c[0x0][0x248] ;  /* 0x0000920000067ab9 */ /* 0x000fe20000000a00 */
[----:B-----5:R-:W-:Y:S01]  /*0870*/  IABS R0, R29 ;  /* 0x0000001d00007213 */ /* 0x020fe20000000000 */
        /* <DEDUP_REMOVED lines=16> */
[----:B------:R-:W-:Y:S02]  /*0980*/  ISETP.GE.AND P0, PT, R0, RZ, PT ;  /* 0x000000ff0000720c */ /* 0x000fe40003f06270 */
[----:B------:R-:W1:Y:S09]  /*0990*/  LDC R0, c[0x0][0x278] ;  /* 0x00009e00ff007b82 */ /* 0x000e720000000800 */
[----:B------:R-:W-:Y:S01]  /*09a0*/  @!P1 IADD3 R3, R3, -R4, RZ ;  /* 0x8000000403039210 */ /* 0x000fe20007ffe0ff */
[----:B------:R-:W-:Y:S01]  /*09b0*/  @!P1 VIADD R5, R5, 0x1 ;  /* 0x0000000105059836 */ /* 0x000fe20000000000 */
[----:B------:R-:W-:-:S02]  /*09c0*/  ISETP.NE.AND P1, PT, R2, RZ, PT ;  /* 0x000000ff0200720c */ /* 0x000fc40003f25270 */
[----:B------:R-:W-:-:S13]  /*09d0*/  ISETP.GE.U32.AND P2, PT, R3, R4, PT ;  /* 0x000000040300720c */ /* 0x000fda0003f46070 */
[----:B------:R-:W-:-:S05]  /*09e0*/  @P2 IADD3 R5, R5, 0x1, RZ ;  /* 0x0000000105052810 */ /* 0x000fca0007ffe0ff */
[----:B------:R-:W-:Y:S01]  /*09f0*/  @!P0 IMAD.MOV R5, RZ, RZ, -R5 ;  /* 0x000000ffff058224 */ /* 0x000fe200078e0a05 */
[----:B------:R-:W-:-:S05]  /*0a00*/  @!P1 LOP3.LUT R5, RZ, R2, RZ, 0x33, !PT ;  /* 0x00000002ff059212 */ /* 0x000fca00078e33ff */
[----:B------:R-:W-:-:S05]  /*0a10*/  IMAD.WIDE R12, R5, 0x4, R146 ;  /* 0x00000004050c7825 */ /* 0x000fca00078e0292 */
[----:B------:R-:W3:Y:S01]  /*0a20*/  LDG.E R6, desc[UR16][R12.64] ;  /* 0x000000100c067981 */ /* 0x000ee2000c1e1900 */
[----:B-1----:R-:W-:Y:S02]  /*0a30*/  IABS R3, R0 ;  /* 0x0000000000037213 */ /* 0x002fe40000000000 */
[----:B------:R-:W-:Y:S02]  /*0a40*/  IADD3 R5, -R5, RZ, RZ ;  /* 0x000000ff05057210 */ /* 0x000fe40007ffe1ff */
[----:B------:R-:W1:Y:S03]  /*0a50*/  I2F.RP R10, R3 ;  /* 0x00000003000a7306 */ /* 0x000e660000209400 */
[----:B------:R-:W-:-:S05]  /*0a60*/  IMAD R29, R2, R5, R29 ;  /* 0x00000005021d7224 */ /* 0x000fca00078e021d */
[----:B-1----:R-:W1:Y:S02]  /*0a70*/  MUFU.RCP R9, R10 ;  /* 0x0000000a00097308 */ /* 0x002e640000001000 */
[----:B-1----:R-:W-:Y:S02]  /*0a80*/  IADD3 R9, R9, 0xffffffe, RZ ;  /* 0x0ffffffe09097810 */ /* 0x002fe40007ffe0ff */
[----:B------:R-:W-:-:S04]  /*0a90*/  SHF.R.S32.HI R10, RZ, 0x1f, R29 ;  /* 0x0000001fff0a7819 */ /* 0x000fc8000001141d */
[----:B------:R-:W1:Y:S01]  /*0aa0*/  F2I.FTZ.U32.TRUNC.NTZ R9, R9 ;  /* 0x0000000900097305 */ /* 0x000e62000021f000 */
[----:B------:R-:W-:Y:S02]  /*0ab0*/  IMAD R2, R10, UR6, RZ ;  /* 0x000000060a027c24 */ /* 0x000fe4000f8e02ff */
[----:B-1----:R-:W-:-:S04]  /*0ac0*/  IMAD.MOV R4, RZ, RZ, -R9 ;  /* 0x000000ffff047224 */ /* 0x002fc800078e0a09 */
        /* <DEDUP_REMOVED lines=8> */
[----:B------:R-:W-:Y:S02]  /*0b50*/  @!P0 IMAD.IADD R4, R4, 0x1, -R3 ;  /* 0x0000000104048824 */ /* 0x000fe400078e0a03 */
[----:B------:R-:W-:-:S03]  /*0b60*/  @!P0 VIADD R11, R11, 0x1 ;  /* 0x000000010b0b8836 */ /* 0x000fc60000000000 */
[----:B------:R-:W-:Y:S02]  /*0b70*/  ISETP.GE.U32.AND P1, PT, R4, R3, PT ;  /* 0x000000030400720c */ /* 0x000fe40003f26070 */
[----:B------:R-:W-:-:S04]  /*0b80*/  LOP3.LUT R3, R15, R0, RZ, 0x3c, !PT ;  /* 0x000000000f037212 */ /* 0x000fc800078e3cff */
[----:B------:R-:W-:-:S07]  /*0b90*/  ISETP.GE.AND P0, PT, R3, RZ, PT ;  /* 0x000000ff0300720c */ /* 0x000fce0003f06270 */
[----:B------:R-:W-:Y:S02]  /*0ba0*/  @P1 IADD3 R11, R11, 0x1, RZ ;  /* 0x000000010b0b1810 */ /* 0x000fe40007ffe0ff */
[----:B------:R-:W-:-:S04]  /*0bb0*/  ISETP.NE.AND P1, PT, R0, RZ, PT ;  /* 0x000000ff0000720c */ /* 0x000fc80003f25270 */
[----:B------:R-:W-:-:S09]  /*0bc0*/  @!P0 IMAD.MOV R11, RZ, RZ, -R11 ;  /* 0x000000ffff0b8224 */ /* 0x000fd200078e0a0b */
[----:B------:R-:W-:-:S04]  /*0bd0*/  @!P1 LOP3.LUT R11, RZ, R0, RZ, 0x33, !PT ;  /* 0x00000000ff0b9212 */ /* 0x000fc800078e33ff */
[----:B------:R-:W-:-:S05]  /*0be0*/  SHF.R.S32.HI R27, RZ, 0x1f, R11 ;  /* 0x0000001fff1b7819 */ /* 0x000fca000001140b */
[----:B------:R-:W-:Y:S01]  /*0bf0*/  IMAD R0, R27, UR10, RZ ;  /* 0x0000000a1b007c24 */ /* 0x000fe2000f8e02ff */
[----:B---3--:R-:W-:Y:S01]  /*0c00*/  SHF.R.S32.HI R25, RZ, 0x1f, R6 ;  /* 0x0000001fff197819 */ /* 0x008fe20000011406 */
[----:B------:R-:W-:-:S04]  /*0c10*/  IMAD.WIDE.U32 R4, R6, UR8, RZ ;  /* 0x0000000806047c25 */ /* 0x000fc8000f8e00ff */
[C---:B------:R-:W-:Y:S02]  /*0c20*/  IMAD R3, R25.reuse, UR8, RZ ;  /* 0x0000000819037c24 */ /* 0x040fe4000f8e02ff */
[----:B------:R-:W-:Y:S02]  /*0c30*/  IMAD R25, R25, UR4, RZ ;  /* 0x0000000419197c24 */ /* 0x000fe4000f8e02ff */
[C---:B------:R-:W-:Y:S02]  /*0c40*/  IMAD R3, R6.reuse, UR9, R3 ;  /* 0x0000000906037c24 */ /* 0x040fe4000f8e0203 */
[C---:B------:R-:W-:Y:S02]  /*0c50*/  IMAD R25, R6.reuse, UR5, R25 ;  /* 0x0000000506197c24 */ /* 0x040fe4000f8e0219 */
[----:B------:R-:W-:Y:S01]  /*0c60*/  IMAD.WIDE.U32 R6, R6, UR4, RZ ;  /* 0x0000000406067c25 */ /* 0x000fe2000f8e00ff */
[----:B------:R-:W-:-:S03]  /*0c70*/  IADD3 R5, R5, R3, RZ ;  /* 0x0000000305057210 */ /* 0x000fc60007ffe0ff */
[C---:B------:R-:W-:Y:S01]  /*0c80*/  IMAD R3, R29.reuse, UR7, R2 ;  /* 0x000000071d037c24 */ /* 0x040fe2000f8e0202 */
[----:B------:R-:W-:Y:S01]  /*0c90*/  MOV R28, R6 ;  /* 0x00000006001c7202 */ /* 0x000fe20000000f00 */
[----:B------:R-:W-:-:S04]  /*0ca0*/  IMAD.WIDE.U32 R4, R29, UR6, R4 ;  /* 0x000000061d047c25 */ /* 0x000fc8000f8e0004 */
[----:B------:R-:W-:Y:S02]  /*0cb0*/  IMAD.IADD R5, R5, 0x1, R3 ;  /* 0x0000000105057824 */ /* 0x000fe400078e0203 */
[C---:B------:R-:W-:Y:S02]  /*0cc0*/  IMAD R3, R11.reuse, UR11, R0 ;  /* 0x0000000b0b037c24 */ /* 0x040fe4000f8e0200 */
[----:B------:R-:W-:-:S04]  /*0cd0*/  IMAD.WIDE.U32 R4, R11, UR10, R4 ;  /* 0x0000000a0b047c25 */ /* 0x000fc8000f8e0004 */
[----:B------:R-:W-:Y:S01]  /*0ce0*/  IMAD.IADD R25, R7, 0x1, R25 ;  /* 0x0000000107197824 */ /* 0x000fe200078e0219 */
[----:B------:R-:W-:Y:S02]  /*0cf0*/  IADD3 R3, R5, R3, RZ ;  /* 0x0000000305037210 */ /* 0x000fe40007ffe0ff */
[----:B------:R-:W-:Y:S01]  /*0d00*/  MOV R24, R4 ;  /* 0x0000000400187202 */ /* 0x000fe20000000f00 */
[----:B------:R-:W-:Y:S06]  /*0d10*/  BRA `(.L_x_4205) ;  /* 0x0000000000ec7947 */ /* 0x000fec0003800000 */
.L_x_4204:
[----:B------:R-:W1:Y:S01]  /*0d20*/  LDC R8, c[0x0][0x278] ;  /* 0x00009e00ff087b82 */ /* 0x000e620000000800 */
[----:B------:R-:W-:Y:S01]  /*0d30*/  LEA R29, R84, 0xffffff80, 0x7 ;  /* 0xffffff80541d7811 */ /* 0x000fe200078e38ff */
[----:B------:R-:W-:Y:S01]  /*0d40*/  ULDC.64 UR6, c[0x0][0x248] ;  /* 0x0000920000067ab9 */ /* 0x000fe20000000a00 */
[----:B------:R-:W-:Y:S01]  /*0d50*/  SHF.R.S32.HI R9, RZ, 0x1f, R19 ;  /* 0x0000001fff097819 */ /* 0x000fe20000011413 */
[----:B------:R-:W-:Y:S01]  /*0d60*/  ULDC.64 UR8, c[0x0][0x230] ;  /* 0x00008c0000087ab9 */ /* 0x000fe20000000a00 */
[----:B------:R-:W-:Y:S02]  /*0d70*/  SHF.R.S32.HI R10, RZ, 0x1f, R29 ;  /* 0x0000001fff0a7819 */ /* 0x000fe4000001141d */
[----:B------:R-:W-:-:S04]  /*0d80*/  IADD3 R24, P1, R19, R29, RZ ;  /* 0x0000001d13187210 */ /* 0x000fc80007f3e0ff */
[----:B------:R-:W-:-:S05]  /*0d90*/  IADD3.X R13, R9, R10, RZ, P1, !PT ;  /* 0x0000000a090d7210 */ /* 0x000fca0000ffe4ff */
[----:B------:R-:W-:-:S04]  /*0da0*/  IMAD R13, R13, UR6, RZ ;  /* 0x000000060d0d7c24 */ /* 0x000fc8000f8e02ff */
[C---:B------:R-:W-:Y:S02]  /*0db0*/  IMAD R13, R24.reuse, UR7, R13 ;  /* 0x00000007180d7c24 */ /* 0x040fe4000f8e020d */
[----:B------:R-:W-:Y:S01]  /*0dc0*/  IMAD.WIDE.U32 R24, R24, UR6, RZ ;  /* 0x0000000618187c25 */ /* 0x000fe2000f8e00ff */
[----:B-1----:R-:W-:-:S04]  /*0dd0*/  IABS R3, R8 ;  /* 0x0000000800037213 */ /* 0x002fc80000000000 */
[----:B------:R-:W-:Y:S01]  /*0de0*/  IADD3 R25, R25, R13, RZ ;  /* 0x0000000d19197210 */ /* 0x000fe20007ffe0ff */
[----:B------:R-:W1:Y:S02]  /*0df0*/  I2F.RP R5, R3 ;  /* 0x0000000300057306 */ /* 0x000e640000209400 */
[----:B-----5:R-:W-:-:S06]  /*0e00*/  IMAD.WIDE.U32 R24, R0, UR8, R24 ;  /* 0x0000000800187c25 */ /* 0x020fcc000f8e0018 */
        /* <DEDUP_REMOVED lines=10> */
[----:B------:R-:W1:Y:S03]  /*0eb0*/  LDC.64 R6, c[0x0][0x250] ;  /* 0x00009400ff067b82 */ /* 0x000e660000000a00 */
[----:B------:R-:W-:-:S05]  /*0ec0*/  IADD3 R2, -R11, RZ, RZ ;  /* 0x000000ff0b027210 */ /* 0x000fca0007ffe1ff */
[C---:B------:R-:W-:Y:S02]  /*0ed0*/  IMAD R2, R3.reuse, R2, R4 ;  /* 0x0000000203027224 */ /* 0x040fe400078e0204 */
[----:B------:R-:W3:Y:S03]  /*0ee0*/  LDC.64 R4, c[0x0][0x260] ;  /* 0x00009800ff047b82 */ /* 0x000ee60000000a00 */
[----:B------:R-:W-:Y:S01]  /*0ef0*/  ISETP.GT.U32.AND P0, PT, R3, R2, PT ;  /* 0x000000020300720c */ /* 0x000fe20003f04070 */
[----:B-1----:R-:W-:Y:S01]  /*0f00*/  IMAD R12, R9, R6, RZ ;  /* 0x00000006090c7224 */ /* 0x002fe200078e02ff */
[----:B------:R-:W-:-:S11]  /*0f10*/  SHF.R.S32.HI R9, RZ, 0x1f, R0 ;  /* 0x0000001fff097819 */ /* 0x000fd60000011400 */
[----:B------:R-:W-:Y:S01]  /*0f20*/  @!P0 IMAD.IADD R2, R2, 0x1, -R3 ;  /* 0x0000000102028824 */ /* 0x000fe200078e0a03 */
[----:B------:R-:W-:Y:S01]  /*0f30*/  @!P0 IADD3 R11, R11, 0x1, RZ ;  /* 0x000000010b0b8810 */ /* 0x000fe20007ffe0ff */
[----:B------:R-:W-:Y:S01]  /*0f40*/  IMAD R7, R19, R7, R12 ;  /* 0x0000000713077224 */ /* 0x000fe200078e020c */
[----:B------:R-:W-:Y:S01]  /*0f50*/  ISETP.NE.AND P0, PT, R8, RZ, PT ;  /* 0x000000ff0800720c */ /* 0x000fe20003f05270 */
[----:B------:R-:W-:Y:S01]  /*0f60*/  IMAD R13, R9, UR8, RZ ;  /* 0x00000008090d7c24 */ /* 0x000fe2000f8e02ff */
[----:B------:R-:W-:Y:S01]  /*0f70*/  ISETP.GE.U32.AND P2, PT, R2, R3, PT ;  /* 0x000000030200720c */ /* 0x000fe20003f46070 */
[----:B------:R-:W-:Y:S01]  /*0f80*/  IMAD.WIDE.U32 R18, R19, R6, RZ ;  /* 0x0000000613127225 */ /* 0x000fe200078e00ff */
[----:B------:R-:W-:-:S03]  /*0f90*/  LOP3.LUT R2, R15, R8, RZ, 0x3c, !PT ;  /* 0x000000080f027212 */ /* 0x000fc600078e3cff */
[----:B------:R-:W-:Y:S01]  /*0fa0*/  IMAD R13, R0, UR9, R13 ;  /* 0x00000009000d7c24 */ /* 0x000fe2000f8e020d */
[----:B------:R-:W-:Y:S01]  /*0fb0*/  ISETP.GE.AND P1, PT, R2, RZ, PT ;  /* 0x000000ff0200720c */ /* 0x000fe20003f26270 */
[----:B------:R-:W-:Y:S01]  /*0fc0*/  IMAD.IADD R19, R19, 0x1, R7 ;  /* 0x0000000113137824 */ /* 0x000fe200078e0207 */
[----:B------:R-:W1:Y:S02]  /*0fd0*/  LDC.64 R2, c[0x0][0x238] ;  /* 0x00008e00ff027b82 */ /* 0x000e640000000a00 */
[----:B------:R-:W-:-:S03]  /*0fe0*/  IADD3 R25, R25, R13, RZ ;  /* 0x0000000d19197210 */ /* 0x000fc60007ffe0ff */
[----:B------:R-:W-:-:S06]  /*0ff0*/  @P2 VIADD R11, R11, 0x1 ;  /* 0x000000010b0b2836 */ /* 0x000fcc0000000000 */
[----:B------:R-:W-:Y:S02]  /*1000*/  @!P1 IADD3 R11, -R11, RZ, RZ ;  /* 0x000000ff0b0b9210 */ /* 0x000fe40007ffe1ff */
[----:B------:R-:W-:-:S04]  /*1010*/  @!P0 LOP3.LUT R11, RZ, R8, RZ, 0x33, !PT ;  /* 0x00000008ff0b8212 */ /* 0x000fc800078e33ff */
[----:B------:R-:W-:-:S05]  /*1020*/  SHF.R.S32.HI R27, RZ, 0x1f, R11 ;  /* 0x0000001fff1b7819 */ /* 0x000fca000001140b */
[----:B---3--:R-:W-:Y:S02]  /*1030*/  IMAD R6, R27, R4, RZ ;  /* 0x000000041b067224 */ /* 0x008fe400078e02ff */
[-C--:B-1----:R-:W-:Y:S02]  /*1040*/  IMAD R9, R9, R2.reuse, RZ ;  /* 0x0000000209097224 */ /* 0x082fe400078e02ff */
[----:B------:R-:W-:-:S04]  /*1050*/  IMAD.WIDE.U32 R18, R0, R2, R18 ;  /* 0x0000000200127225 */ /* 0x000fc800078e0012 */
[----:B------:R-:W-:Y:S02]  /*1060*/  IMAD R3, R0, R3, R9 ;  /* 0x0000000300037224 */ /* 0x000fe400078e0209 */
[----:B------:R-:W-:-:S03]  /*1070*/  IMAD.WIDE.U32 R8, R11, R4, R24 ;  /* 0x000000040b087225 */ /* 0x000fc600078e0018 */
[----:B------:R-:W-:Y:S01]  /*1080*/  IADD3 R25, R19, R3, RZ ;  /* 0x0000000313197210 */ /* 0x000fe20007ffe0ff */
[----:B------:R-:W-:Y:S01]  /*1090*/  IMAD R5, R11, R5, R6 ;  /* 0x000000050b057224 */ /* 0x000fe200078e0206 */
[----:B------:R-:W-:Y:S01]  /*10a0*/  MOV R24, R8 ;  /* 0x0000000800187202 */ /* 0x000fe20000000f00 */
[----:B------:R-:W-:-:S03]  /*10b0*/  IMAD.MOV.U32 R28, RZ, RZ, R18 ;  /* 0x000000ffff1c7224 */ /* 0x000fc600078e0012 */
[----:B------:R-:W-:-:S07]  /*10c0*/  IADD3 R3, R9, R5, RZ ;  /* 0x0000000509037210 */ /* 0x000fce0007ffe0ff */
.L_x_4205:
[----:B--2---:R-:W-:Y:S01]  /*10d0*/  SHF.R.S32.HI R21, RZ, 0x1f, R20 ;  /* 0x0000001fff157819 */ /* 0x004fe20000011414 */
[----:B------:R-:W-:Y:S01]  /*10e0*/  ULDC.64 UR4, c[0x0][0x228] ;  /* 0x00008a0000047ab9 */ /* 0x000fe20000000a00 */
[----:B------:R-:W-:Y:S01]  /*10f0*/  SHF.R.S32.HI R31, RZ, 0x1f, R32 ;  /* 0x0000001fff1f7819 */ /* 0x000fe20000011420 */
[----:B------:R-:W1:Y:S01]  /*1100*/  S2UR UR18, SR_CgaCtaId ;  /* 0x00000000001279c3 */ /* 0x000e620000008800 */
[CC--:B------:R-:W-:Y:S01]  /*1110*/  LEA.HI R143, R21.reuse, R20.reuse, RZ, 0x2 ;  /* 0x00000014158f7211 */ /* 0x0c0fe200078f10ff */
[----:B------:R-:W-:Y:S01]  /*1120*/  ULDC.64 UR10, c[0x0][0x268] ;  /* 0x00009a00000a7ab9 */ /* 0x000fe20000000a00 */
[-C--:B------:R-:W-:Y:S01]  /*1130*/  LEA.HI R9, R21, R20.reuse, RZ, 0x3 ;  /* 0x0000001415097211 */ /* 0x080fe200078f18ff */
[----:B------:R-:W-:Y:S01]  /*1140*/  IMAD R31, R31, UR4, RZ ;  /* 0x000000041f1f7c24 */ /* 0x000fe2000f8e02ff */
[----:B------:R-:W-:Y:S01]  /*1150*/  LOP3.LUT R5, R143, 0xfffffffc, RZ, 0xc0, !PT ;  /* 0xfffffffc8f057812 */ /* 0x000fe200078ec0ff */
[----:B------:R-:W-:Y:S01]  /*1160*/  IMAD R14, R27, UR10, RZ ;  /* 0x0000000a1b0e7c24 */ /* 0x000fe2000f8e02ff */
[----:B------:R-:W-:Y:S01]  /*1170*/  SHF.R.S32.HI R19, RZ, 0x3, R9 ;  /* 0x00000003ff137819 */ /* 0x000fe20000011409 */
[----:B------:R-:W-:Y:S01]  /*1180*/  IMAD R30, R32, UR5, R31 ;  /* 0x00000005201e7c24 */ /* 0x000fe2000f8e021f */
[----:B------:R-:W-:Y:S01]  /*1190*/  SHF.R.S32.HI R12, RZ, 0x2, R143 ;  /* 0x00000002ff0c7819 */ /* 0x000fe2000001148f */
[----:B------:R-:W-:Y:S01]  /*11a0*/  IMAD.IADD R144, R20, 0x1, -R5 ;  /* 0x0000000114907824 */ /* 0x000fe200078e0a05 */
[----:B------:R-:W-:Y:S01]  /*11b0*/  LEA.HI R0, R21, R20, RZ, 0x4 ;  /* 0x0000001415007211 */ /* 0x000fe200078f20ff */
[----:B------:R-:W-:Y:S01]  /*11c0*/  IMAD.SHL.U32 R19, R19, 0x40, RZ ;  /* 0x0000004013137824 */ /* 0x000fe200078e00ff */
[----:B------:R-:W-:Y:S01]  /*11d0*/  LEA.HI R143, R143, R12, RZ, 0x1 ;  /* 0x0000000c8f8f7211 */ /* 0x000fe200078f08ff */
[----:B------:R-:W-:Y:S01]  /*11e0*/  IMAD.SHL.U32 R144, R144, 0x8, RZ ;  /* 0x0000000890907824 */ /* 0x000fe200078e00ff */
[----:B------:R-:W-:Y:S01]  /*11f0*/  LEA.HI R21, R21, R20, RZ, 0x5 ;  /* 0x0000001415157211 */ /* 0x000fe200078f28ff */
[----:B------:R-:W-:Y:S01]  /*1200*/  IMAD R14, R11, UR11, R14 ;  /* 0x0000000b0b0e7c24 */ /* 0x000fe2000f8e020e */
[----:B------:R-:W-:Y:S01]  /*1210*/  LOP3.LUT R19, R19, 0xc0, RZ, 0xc0, !PT ;  /* 0x000000c013137812 */ /* 0x000fe200078ec0ff */
[----:B------:R-:W-:Y:S01]  /*1220*/  ULDC.64 UR12, c[0x0][0x210] ;  /* 0x00008400000c7ab9 */ /* 0x000fe20000000a00 */
[----:B------:R-:W-:Y:S01]  /*1230*/  LOP3.LUT R143, R143, 0x7fffffe, RZ, 0xc0, !PT ;  /* 0x07fffffe8f8f7812 */ /* 0x000fe200078ec0ff */
[----:B------:R-:W-:Y:S01]  /*1240*/  USHF.L.U32 UR19, UR6, 0x6, URZ ;  /* 0x0000000606137899 */ /* 0x000fe2000800063f */
[----:B------:R-:W-:-:S02]  /*1250*/  SHF.R.S32.HI R7, RZ, 0x4, R0 ;  /* 0x00000004ff077819 */ /* 0x000fc40000011400 */
[----:B------:R-:W-:Y:S01]  /*1260*/  LOP3.LUT R35, R0, 0xfffffff0, RZ, 0xc0, !PT ;  /* 0xfffffff000237812 */ /* 0x000fe200078ec0ff */
[----:B------:R-:W-:Y:S01]  /*1270*/  IMAD.IADD R143, R12, 0x1, -R143 ;  /* 0x000000010c8f7824 */ /* 0x000fe200078e0a8f */
[--C-:B------:R-:W-:Y:S02]  /*1280*/  LOP3.LUT R5, R19, 0x18, R144.reuse, 0xf8, !PT ;  /* 0x0000001813057812 */ /* 0x100fe400078ef890 */
[----:B------:R-:W-:Y:S01]  /*1290*/  SHF.R.U32.HI R2, RZ, 0x3, R19 ;  /* 0x00000003ff027819 */ /* 0x000fe20000011613 */
[----:B------:R-:W-:Y:S01]  /*12a0*/  IMAD.IADD R35, R20, 0x1, -R35 ;  /* 0x0000000114237824 */ /* 0x000fe200078e0a23 */
[----:B------:R-:W-:Y:S02]  /*12b0*/  SHF.R.S32.HI R90, RZ, 0x5, R21 ;  /* 0x00000005ff5a7819 */ /* 0x000fe40000011415 */
[----:B------:R-:W-:Y:S02]  /*12c0*/  LEA.HI R0, R0, R7, RZ, 0x1 ;  /* 0x0000000700007211 */ /* 0x000fe400078f08ff */
[----:B------:R-:W-:Y:S01]  /*12d0*/  LOP3.LUT R33, R9, 0xfffffff8, RZ, 0xc0, !PT ;  /* 0xfffffff809217812 */ /* 0x000fe200078ec0ff */
[----:B------:R-:W-:Y:S01]  /*12e0*/  IMAD R143, R90, 0x8, R143 ;  /* 0x000000085a8f7824 */ /* 0x000fe200078e028f */
[----:B------:R-:W-:Y:S01]  /*12f0*/  IADD3 R28, P0, R144, R28, RZ ;  /* 0x0000001c901c7210 */ /* 0x000fe20007f1e0ff */
[----:B------:R-:W-:Y:S01]  /*1300*/  IMAD R85, R90, 0x10, R23 ;  /* 0x000000105a557824 */ /* 0x000fe200078e0217 */
[----:B------:R-:W-:Y:S01]  /*1310*/  SHF.R.S32.HI R145, RZ, 0x1f, R144 ;  /* 0x0000001fff917819 */ /* 0x000fe20000011490 */
[----:B------:R-:W-:Y:S01]  /*1320*/  IMAD.IADD R33, R20, 0x1, -R33 ;  /* 0x0000000114217824 */ /* 0x000fe200078e0a21 */
[----:B------:R-:W-:-:S02]  /*1330*/  LOP3.LUT R2, R5, R2, RZ, 0x3c, !PT ;  /* 0x0000000205027212 */ /* 0x000fc400078e3cff */
[----:B------:R-:W-:Y:S02]  /*1340*/  IADD3 R24, P2, R144, R24, RZ ;  /* 0x0000001890187210 */ /* 0x000fe40007f5e0ff */
[----:B------:R-:W-:Y:S01]  /*1350*/  LOP3.LUT R0, R0, 0xfffffffe, RZ, 0xc0, !PT ;  /* 0xfffffffe00007812 */ /* 0x000fe200078ec0ff */
[----:B------:R-:W-:Y:S01]  /*1360*/  IMAD.U32 R143, R143, 0x20, R2 ;  /* 0x000000208f8f7824 */ /* 0x000fe200078e0002 */
[C---:B------:R-:W-:Y:S01]  /*1370*/  IADD3 R6, P1, R12.reuse, R29, RZ ;  /* 0x0000001d0c067210 */ /* 0x040fe20007f3e0ff */
[----:B------:R-:W-:Y:S01]  /*1380*/  IMAD.X R29, R145, 0x1, R25, P0 ;  /* 0x00000001911d7824 */ /* 0x000fe200000e0619 */
[----:B------:R-:W-:Y:S01]  /*1390*/  LEA.HI R8, R33, R33, RZ, 0x1 ;  /* 0x0000002121087211 */ /* 0x000fe200078f08ff */
[----:B------:R-:W-:Y:S01]  /*13a0*/  IMAD.X R25, R145, 0x1, R3, P2 ;  /* 0x0000000191197824 */ /* 0x000fe200010e0603 */
[----:B------:R-:W-:Y:S01]  /*13b0*/  SHF.R.S32.HI R13, RZ, 0x1f, R12 ;  /* 0x0000001fff0d7819 */ /* 0x000fe2000001140c */
[----:B------:R-:W-:Y:S01]  /*13c0*/  IMAD.IADD R7, R7, 0x1, -R0 ;  /* 0x0000000107077824 */ /* 0x000fe200078e0a00 */
[----:B------:R-:W2:Y:S01]  /*13d0*/  LDC.64 R2, c[0x0][0x240] ;  /* 0x00009000ff027b82 */ /* 0x000ea20000000a00 */
[----:B------:R-:W-:Y:S01]  /*13e0*/  SHF.R.S32.HI R0, RZ, 0x1f, R35 ;  /* 0x0000001fff007819 */ /* 0x000fe20000011423 */
[----:B------:R-:W-:Y:S01]  /*13f0*/  IMAD.WIDE.U32 R24, R12, UR6, R24 ;  /* 0x000000060c187c25 */ /* 0x000fe2000f8e0018 */
[----:B------:R-:W-:-:S02]  /*1400*/  SHF.R.S32.HI R4, RZ, 0x1f, R15 ;  /* 0x0000001fff047819 */ /* 0x000fc4000001140f */
[-C--:B------:R-:W-:Y:S01]  /*1410*/  LEA.HI R5, R0, R35.reuse, RZ, 0x3 ;  /* 0x0000002300057211 */ /* 0x080fe200078f18ff */
[----:B------:R-:W-:Y:S01]  /*1420*/  IMAD.WIDE R16, R17, 0x40, R12 ;  /* 0x0000004011107825 */ /* 0x000fe200078e020c */
[----:B------:R-:W-:Y:S02]  /*1430*/  LOP3.LUT R0, R8, 0x3fffffe, RZ, 0xc0, !PT ;  /* 0x03fffffe08007812 */ /* 0x000fe400078ec0ff */
[----:B------:R-:W-:Y:S01]  /*1440*/  LEA.HI R19, R35, R35, RZ, 0x1 ;  /* 0x0000002323137211 */ /* 0x000fe200078f08ff */
[----:B------:R-:W-:Y:S01]  /*1450*/  IMAD.X R10, R13, 0x1, R10, P1 ;  /* 0x000000010d0a7824 */ /* 0x000fe200008e060a */
[----:B------:R-:W-:Y:S01]  /*1460*/  SHF.R.S32.HI R149, RZ, 0x1f, R21 ;  /* 0x0000001fff957819 */ /* 0x000fe20000011415 */
[----:B------:R-:W-:Y:S01]  /*1470*/  IMAD.IADD R0, R33, 0x1, -R0 ;  /* 0x0000000121007824 */ /* 0x000fe200078e0a00 */
[----:B------:R-:W-:Y:S01]  /*1480*/  LOP3.LUT R86, R19, 0x7fffffe, RZ, 0xc0, !PT ;  /* 0x07fffffe13567812 */ /* 0x000fe200078ec0ff */
[----:B------:R-:W-:Y:S01]  /*1490*/  IMAD.WIDE.U32 R32, R32, UR4, R144 ;  /* 0x0000000420207c25 */ /* 0x000fe2000f8e0090 */
[----:B------:R-:W-:Y:S01]  /*14a0*/  ULDC.64 UR4, c[0x0][0x258] ;  /* 0x0000960000047ab9 */ /* 0x000fe20000000a00 */
[----:B------:R-:W-:-:S02]  /*14b0*/  LEA.HI R149, R149, R90, RZ, 0x2 ;  /* 0x0000005a95957211 */ /* 0x000fc400078f10ff */
[----:B------:R-:W-:Y:S02]  /*14c0*/  IMAD.IADD R31, R33, 0x1, R30 ;  /* 0x00000001211f7824 */ /* 0x000fe400078e021e */
[----:B------:R-:W-:Y:S01]  /*14d0*/  IMAD.MOV.U32 R30, RZ, RZ, R32 ;  /* 0x000000ffff1e7224 */ /* 0x000fe200078e0020 */
[----:B------:R-:W-:Y:S01]  /*14e0*/  LOP3.LUT R149, R149, 0xfffffffc, RZ, 0xc0, !PT ;  /* 0xfffffffc95957812 */ /* 0x000fe200078ec0ff */
[----:B------:R-:W-:Y:S02]  /*14f0*/  IMAD R4, R4, UR4, RZ ;  /* 0x0000000404047c24 */ /* 0x000fe4000f8e02ff */
[----:B------:R-:W-:Y:S02]  /*1500*/  IMAD R13, R13, UR6, RZ ;  /* 0x000000060d0d7c24 */ /* 0x000fe4000f8e02ff */
[C---:B------:R-:W-:Y:S02]  /*1510*/  IMAD R4, R15.reuse, UR5, R4 ;  /* 0x000000050f047c24 */ /* 0x040fe4000f8e0204 */
[----:B------:R-:W-:Y:S01]  /*1520*/  IMAD.WIDE.U32 R30, R15, UR4, R30 ;  /* 0x000000040f1e7c25 */ /* 0x000fe2000f8e001e */
[----:B------:R-:W-:-:S02]  /*1530*/  ULDC.64 UR4, c[0x0][0x218] ;  /* 0x0000860000047ab9 */ /* 0x000fc40000000a00 */
[----:B------:R-:W-:Y:S01]  /*1540*/  LEA R140, P0, R24, UR4, 0x1 ;  /* 0x00000004188c7c11 */ /* 0x000fe2000f8008ff */
[----:B------:R-:W-:Y:S01]  /*1550*/  IMAD R13, R12, UR7, R13 ;  /* 0x000000070c0d7c24 */ /* 0x000fe2000f8e020d */
[----:B------:R-:W-:Y:S01]  /*1560*/  SHF.R.S32.HI R12, RZ, 0x1, R19 ;  /* 0x00000001ff0c7819 */ /* 0x000fe20000011413 */
[----:B------:R-:W-:Y:S01]  /*1570*/  IMAD.WIDE.U32 R28, R11, UR10, R28 ;  /* 0x0000000a0b1c7c25 */ /* 0x000fe2000f8e001c */
[----:B------:R-:W-:Y:S01]  /*1580*/  SHF.R.S32.HI R19, RZ, 0x1f, R19 ;  /* 0x0000001fff137819 */ /* 0x000fe20000011413 */
[----:B------:R-:W-:Y:S02]  /*1590*/  ULDC.64 UR10, c[0x0][0x250] ;  /* 0x00009400000a7ab9 */ /* 0x000fe40000000a00 */
[----:B--2---:R-:W-:Y:S01]  /*15a0*/  IMAD R11, R17, R2, RZ ;  /* 0x00000002110b7224 */ /* 0x004fe200078e02ff */
[----:B------:R-:W-:Y:S01]  /*15b0*/  LEA.HI R15, R19, R12, RZ, 0x2 ;  /* 0x0000000c130f7211 */ /* 0x000fe200078f10ff */
[----:B------:R-:W-:Y:S02]  /*15c0*/  IMAD.IADD R31, R31, 0x1, R4 ;  /* 0x000000011f1f7824 */ /* 0x000fe400078e0204 */
[----:B------:R-:W-:Y:S01]  /*15d0*/  IMAD.IADD R13, R25, 0x1, R13 ;  /* 0x00000001190d7824 */ /* 0x000fe200078e020d */
[----:B------:R-:W-:Y:S01]  /*15e0*/  LOP3.LUT R15, R15, 0xfffffffc, RZ, 0xc0, !PT ;  /* 0xfffffffc0f0f7812 */ /* 0x000fe200078ec0ff */
[----:B------:R-:W-:-:S02]  /*15f0*/  IMAD R11, R16, R3, R11 ;  /* 0x00000003100b7224 */ /* 0x000fc400078e020b */
[----:B------:R-:W-:Y:S01]  /*1600*/  IMAD.WIDE.U32 R16, R16, R2, R30 ;  /* 0x0000000210107225 */ /* 0x000fe200078e001e */
[----:B------:R-:W-:Y:S01]  /*1610*/  LEA.HI.X R141, R24, UR5, R13, 0x1, P0 ;  /* 0x00000005188d7c11 */ /* 0x000fe200080f0c0d */
[----:B------:R-:W-:Y:S02]  /*1620*/  UMOV UR5, 0x400 ;  /* 0x0000040000057882 */ /* 0x000fe40000000000 */
[----:B------:R-:W-:Y:S01]  /*1630*/  IMAD.IADD R29, R29, 0x1, R14 ;  /* 0x000000011d1d7824 */ /* 0x000fe200078e020e */
[----:B------:R-:W-:Y:S01]  /*1640*/  LEA R14, P0, R16, UR12, 0x1 ;  /* 0x0000000c100e7c11 */ /* 0x000fe2000f8008ff */
[----:B------:R-:W-:Y:S01]  /*1650*/  IMAD.IADD R11, R17, 0x1, R11 ;  /* 0x00000001110b7824 */ /* 0x000fe200078e020b */
[----:B-1----:R-:W-:Y:S01]  /*1660*/  ULEA UR5, UR18, UR5, 0x18 ;  /* 0x0000000512057291 */ /* 0x002fe2000f8ec03f */
[----:B------:R-:W-:Y:S01]  /*1670*/  IMAD.IADD R4, R12, 0x1, -R15 ;  /* 0x000000010c047824 */ /* 0x000fe200078e0a0f */
[----:B------:R-:W-:Y:S01]  /*1680*/  USHF.L.U64.HI UR18, UR6, 0x6, UR7 ;  /* 0x0000000606127899 */ /* 0x000fe20008010207 */
[----:B------:R-:W-:Y:S01]  /*1690*/  IMAD R13, R10, UR10, RZ ;  /* 0x0000000a0a0d7c24 */ /* 0x000fe2000f8e02ff */
[----:B------:R-:W-:Y:S01]  /*16a0*/  LEA.HI.X R15, R16, UR13, R11, 0x1, P0 ;  /* 0x0000000d100f7c11 */ /* 0x000fe200080f0c0b */
[----:B------:R-:W-:Y:S01]  /*16b0*/  IMAD.WIDE.U32 R28, R6, UR10, R28 ;  /* 0x0000000a061c7c25 */ /* 0x000fe2000f8e001c */
[----:B------:R-:W-:Y:S01]  /*16c0*/  LEA R10, P0, R2, R14, 0x6 ;  /* 0x0000000e020a7211 */ /* 0x000fe200078030ff */
[----:B------:R-:W-:Y:S01]  /*16d0*/  ULDC.64 UR12, c[0x0][0x220] ;  /* 0x00008800000c7ab9 */ /* 0x000fe20000000a00 */
[----:B------:R-:W-:Y:S01]  /*16e0*/  LEA R143, R143, UR5, 0x1 ;  /* 0x000000058f8f7c11 */ /* 0x000fe2000f8e08ff */
[----:B------:R-:W-:Y:S01]  /*16f0*/  IMAD R13, R6, UR11, R13 ;  /* 0x0000000b060d7c24 */ /* 0x000fe2000f8e020d */
[----:B------:R-:W-:Y:S01]  /*1700*/  LEA.HI.X R11, R2, R15, R3, 0x6, P0 ;  /* 0x0000000f020b7211 */ /* 0x000fe200000f3403 */
[----:B------:R-:W-:Y:S01]  /*1710*/  IMAD.SHL.U32 R6, R4, 0x40, RZ ;  /* 0x0000004004067824 */ /* 0x000fe200078e00ff */
[----:B------:R-:W-:Y:S01]  /*1720*/  IADD3 R18, P0, R140, UR19, RZ ;  /* 0x000000138c127c10 */ /* 0x000fe2000ff1e0ff */
[----:B------:R-:W-:Y:S01]  /*1730*/  @!PT LDS RZ, [RZ] ;  /* 0x00000000fffff984 */ /* 0x000fe20000000800 */
[----:B------:R-:W-:Y:S01]  /*1740*/  @!PT LDS RZ, [RZ] ;  /* 0x00000000fffff984 */ /* 0x000fe20000000800 */
[----:B------:R-:W-:Y:S01]  /*1750*/  @!PT LDS RZ, [RZ] ;  /* 0x00000000fffff984 */ /* 0x000fe20000000800 */
[----:B------:R1:W-:Y:S01]  /*1760*/  LDGSTS.E.BYPASS.LTC128B.128 [R143], desc[UR16][R14.64] ;  /* 0x000000000e8f7fae */ /* 0x0003e2000b901d50 */
[----:B------:R-:W-:Y:S01]  /*1770*/  SHF.R.S32.HI R3, RZ, 0x1, R8 ;  /* 0x00000001ff037819 */ /* 0x000fe20000011408 */
[----:B------:R-:W-:Y:S01]  /*1780*/  IMAD.SHL.U32 R5, R5, 0x20, RZ ;  /* 0x0000002005057824 */ /* 0x000fe200078e00ff */
[----:B------:R-:W-:Y:S01]  /*1790*/  IADD3.X R19, R141, UR18, RZ, P0, !PT ;  /* 0x000000128d137c10 */ /* 0x000fe200087fe4ff */
[----:B------:R-:W-:Y:S01]  /*17a0*/  LDGSTS.E.BYPASS.LTC128B.128 [R143+0x800], desc[UR16][R10.64] ;  /* 0x008000000a8f7fae */ /* 0x000fe2000b901d50 */
[----:B------:R-:W-:Y:S01]  /*17b0*/  IADD3 R16, P0, R18, UR19, RZ ;  /* 0x0000001312107c10 */ /* 0x000fe2000ff1e0ff */
[----:B------:R-:W-:Y:S01]  /*17c0*/  IMAD.SHL.U32 R2, R3, 0x40, RZ ;  /* 0x0000004003027824 */ /* 0x000fe200078e00ff */
[----:B------:R-:W-:Y:S01]  /*17d0*/  LOP3.LUT R6, R6, 0xc0, RZ, 0xc0, !PT ;  /* 0x000000c006067812 */ /* 0x000fe200078ec0ff */
[----:B------:R-:W-:Y:S01]  /*17e0*/  LDGSTS.E.BYPASS.LTC128B.128 [R143+0x1000], desc[UR16][R140.64] ;  /* 0x010000008c8f7fae */ /* 0x000fe2000b901d50 */
[----:B------:R-:W-:Y:S01]  /*17f0*/  IADD3.X R17, R19, UR18, RZ, P0, !PT ;  /* 0x0000001213117c10 */ /* 0x000fe200087fe4ff */
[----:B------:R-:W-:Y:S01]  /*1800*/  IMAD.IADD R13, R29, 0x1, R13 ;  /* 0x000000011d0d7824 */ /* 0x000fe200078e020d */
[----:B------:R-:W-:Y:S01]  /*1810*/  LOP3.LUT R2, R2, 0xc0, RZ, 0xc0, !PT ;  /* 0x000000c002027812 */ /* 0x000fe200078ec0ff */
[----:B------:R-:W-:Y:S01]  /*1820*/  LDGSTS.E.BYPASS.LTC128B.128 [R143+0x1800], desc[UR16][R18.64] ;  /* 0x01800000128f7fae */ /* 0x000fe2000b901d50 */
[----:B------:R-:W-:Y:S01]  /*1830*/  LOP3.LUT R91, R5, 0xffffff00, RZ, 0xc0, !PT ;  /* 0xffffff00055b7812 */ /* 0x000fe200078ec0ff */
[----:B------:R-:W-:Y:S01]  /*1840*/  USHF.L.U64.HI UR11, UR10, 0x6, UR11 ;  /* 0x000000060a0b7899 */ /* 0x000fe2000801020b */
[----:B------:R-:W-:Y:S01]  /*1850*/  LOP3.LUT R9, R2, 0x8, R9, 0xf8, !PT ;  /* 0x0000000802097812 */ /* 0x000fe200078ef809 */
[----:B------:R-:W-:Y:S01]  /*1860*/  LDGSTS.E.BYPASS.LTC128B.128 [R143+0x2000], desc[UR16][R16.64] ;  /* 0x02000000108f7fae */ /* 0x000fe2000b901d50 */
[----:B------:R-:W-:Y:S01]  /*1870*/  SHF.R.U32.HI R2, RZ, 0x3, R2 ;  /* 0x00000003ff027819 */ /* 0x000fe20000011602 */
[----:B------:R-:W-:Y:S01]  /*1880*/  IMAD.IADD R86, R35, 0x1, -R86 ;  /* 0x0000000123567824 */ /* 0x000fe200078e0a56 */
[----:B------:R-:W-:Y:S01]  /*1890*/  UIADD3 UR4, UR5, 0x1000, URZ ;  /* 0x0000100005047890 */ /* 0x000fe2000fffe03f */
[----:B------:R-:W-:Y:S01]  /*18a0*/  IMAD R5, R90, 0x200, R91 ;  /* 0x000002005a057824 */ /* 0x000fe200078e025b */
[----:B------:R-:W-:Y:S01]  /*18b0*/  LOP3.LUT R2, R9, R2, RZ, 0x3c, !PT ;  /* 0x0000000209027212 */ /* 0x000fe200078e3cff */
[C---:B------:R-:W-:Y:S01]  /*18c0*/  IMAD R9, R7.reuse, 0x8, R0 ;  /* 0x0000000807097824 */ /* 0x040fe200078e0200 */
[----:B------:R-:W-:Y:S01]  /*18d0*/  LOP3.LUT P1, RZ, R4, 0x2, RZ, 0xc0, !PT ;  /* 0x0000000204ff7812 */ /* 0x000fe2000782c0ff */
[----:B------:R-:W-:Y:S01]  /*18e0*/  IMAD.SHL.U32 R7, R7, 0x8, RZ ;  /* 0x0000000807077824 */ /* 0x000fe200078e00ff */
[----:B------:R-:W-:Y:S01]  /*18f0*/  LOP3.LUT R29, R21, 0xffffffe0, RZ, 0xc0, !PT ;  /* 0xffffffe0151d7812 */ /* 0x000fe200078ec0ff */
[----:B------:R-:W-:Y:S01]  /*1900*/  IMAD.U32 R0, R9, 0x20, R2 ;  /* 0x0000002009007824 */ /* 0x000fe200078e0002 */
[----:B-1----:R-:W-:Y:S01]  /*1910*/  IADD3 R14, P0, R16, UR19, RZ ;  /* 0x00000013100e7c10 */ /* 0x002fe2000ff1e0ff */
[----:B------:R-:W-:Y:S01]  /*1920*/  IMAD R5, R86, 0x20, R5 ;  /* 0x0000002056057824 */ /* 0x000fe200078e0205 */
[----:B------:R-:W-:Y:S01]  /*1930*/  LOP3.LUT R7, R6, 0x8, R7, 0xf8, !PT ;  /* 0x0000000806077812 */ /* 0x000fe200078ef807 */
[----:B------:R-:W-:Y:S01]  /*1940*/  IMAD.SHL.U32 R21, R20, 0x2, RZ ;  /* 0x0000000214157824 */ /* 0x000fe200078e00ff */
[----:B------:R-:W-:Y:S01]  /*1950*/  IADD3.X R15, R17, UR18, RZ, P0, !PT ;  /* 0x00000012110f7c10 */ /* 0x000fe200087fe4ff */
[----:B------:R-:W-:Y:S01]  /*1960*/  IMAD.IADD R149, R90, 0x1, -R149 ;  /* 0x000000015a957824 */ /* 0x000fe200078e0a95 */
[C---:B------:R-:W-:Y:S01]  /*1970*/  LEA R138, P0, R28.reuse, UR12, 0x1 ;  /* 0x0000000c1c8a7c11 */ /* 0x040fe2000f8008ff */
[----:B------:R-:W-:Y:S01]  /*1980*/  USHF.L.U32 UR12, UR10, 0x6, URZ ;  /* 0x000000060a0c7899 */ /* 0x000fe2000800063f */
[----:B------:R-:W-:Y:S01]  /*1990*/  SHF.R.U32.HI R6, RZ, 0x3, R6 ;  /* 0x00000003ff067819 */ /* 0x000fe20000011606 */
[----:B------:R1:W-:Y:S01]  /*19a0*/  LDGSTS.E.BYPASS.LTC128B.128 [R143+0x2800], desc[UR16][R14.64] ;  /* 0x028000000e8f7fae */ /* 0x0003e2000b901d50 */
[----:B------:R-:W-:Y:S01]  /*19b0*/  LEA.HI.X R137, R28, UR13, R13, 0x1, P0 ;  /* 0x0000000d1c897c11 */ /* 0x000fe200080f0c0d */
[----:B------:R-:W-:Y:S01]  /*19c0*/  IMAD R91, R86, 0x20, R91 ;  /* 0x00000020565b7824 */ /* 0x000fe200078e025b */
[----:B------:R-:W-:Y:S01]  /*19d0*/  LOP3.LUT R2, R7, R6, RZ, 0x3c, !PT ;  /* 0x0000000607027212 */ /* 0x000fe200078e3cff */
[----:B------:R-:W0:Y:S01]  /*19e0*/  LDGDEPBAR ;  /* 0x00000000000079af */ /* 0x000e220000000000 */
[----:B------:R-:W-:Y:S01]  /*19f0*/  IADD3 R12, P0, R138, UR12, RZ ;  /* 0x0000000c8a0c7c10 */ /* 0x000fe2000ff1e0ff */
[----:B------:R-:W-:Y:S01]  /*1a00*/  IMAD.MOV.U32 R139, RZ, RZ, R137 ;  /* 0x000000ffff8b7224 */ /* 0x000fe200078e0089 */
[----:B------:R-:W-:Y:S01]  /*1a10*/  LEA R22, R0, UR5, 0x1 ;  /* 0x0000000500167c11 */ /* 0x000fe2000f8e08ff */
[----:B------:R-:W-:Y:S01]  /*1a20*/  IMAD.IADD R136, R2, 0x1, R5 ;  /* 0x0000000102887824 */ /* 0x000fe200078e0205 */
[----:B------:R-:W-:-:S02]  /*1a30*/  IADD3.X R13, R137, UR11, RZ, P0, !PT ;  /* 0x0000000b890d7c10 */ /* 0x000fc400087fe4ff */
[----:B------:R-:W-:Y:S01]  /*1a40*/  LEA R135, R0, UR4, 0x1 ;  /* 0x0000000400877c11 */ /* 0x000fe2000f8e08ff */
[----:B------:R-:W-:Y:S01]  /*1a50*/  IMAD.IADD R0, R20, 0x1, -R29 ;  /* 0x0000000114007824 */ /* 0x000fe200078e0a1d */
[----:B------:R-:W-:-:S03]  /*1a60*/  LEA R136, R136, UR5, 0x1 ;  /* 0x0000000588887c11 */ /* 0x000fc6000f8e08ff */
[----:B------:R-:W-:Y:S01]  /*1a70*/  VIADD R133, R135, 0x20 ;  /* 0x0000002087857836 */ /* 0x000fe20000000000 */
[----:B------:R-:W-:-:S04]  /*1a80*/  SHF.R.S32.HI R29, RZ, 0x1f, R0 ;  /* 0x0000001fff1d7819 */ /* 0x000fc80000011400 */
[----:B------:R-:W-:Y:S01]  /*1a90*/  LEA.HI R29, R29, R0, RZ, 0x2 ;  /* 0x000000001d1d7211 */ /* 0x000fe200078f10ff */
[----:B------:R-:W-:-:S03]  /*1aa0*/  IMAD.SHL.U32 R0, R84, 0x80, RZ ;  /* 0x0000008054007824 */ /* 0x000fc600078e00ff */
[----:B------:R-:W-:Y:S02]  /*1ab0*/  SHF.R.S32.HI R142, RZ, 0x2, R29 ;  /* 0x00000002ff8e7819 */ /* 0x000fe4000001141d */
[----:B-1----:R-:W-:Y:S01]  /*1ac0*/  IADD3 R14, P0, R12, UR12, RZ ;  /* 0x0000000c0c0e7c10 */ /* 0x002fe2000ff1e0ff */
[----:B------:R-:W-:-:S04]  /*1ad0*/  DEPBAR.LE SB0, 0x0 ;  /* 0x000080000000791a */ /* 0x000fc80000000000 */
[----:B------:R-:W-:Y:S01]  /*1ae0*/  BAR.SYNC.DEFER_BLOCKING 0x0 ;  /* 0x0000000000007b1d */ /* 0x000fe20000010000 */
[----:B------:R-:W-:Y:S02]  /*1af0*/  IADD3.X R15, R13, UR11, RZ, P0, !PT ;  /* 0x0000000b0d0f7c10 */ /* 0x000fe400087fe4ff */
[----:B------:R-:W-:Y:S02]  /*1b00*/  IADD3 R6, P0, R14, UR12, RZ ;  /* 0x0000000c0e067c10 */ /* 0x000fe4000ff1e0ff */
[----:B------:R-:W-:Y:S02]  /*1b10*/  IADD3 R85, R85, 0x1, R142 ;  /* 0x0000000155557810 */ /* 0x000fe40007ffe08e */
[----:B------:R-:W-:Y:S02]  /*1b20*/  IADD3.X R7, R15, UR11, RZ, P0, !PT ;  /* 0x0000000b0f077c10 */ /* 0x000fe400087fe4ff */
[----:B------:R-:W-:Y:S01]  /*1b30*/  LOP3.LUT P0, RZ, R3, 0x2, RZ, 0xc0, !PT ;  /* 0x0000000203ff7812 */ /* 0x000fe2000780c0ff */
[----:B------:R-:W-:Y:S01]  /*1b40*/  IMAD.MOV.U32 R3, RZ, RZ, 0x20 ;  /* 0x00000020ff037424 */ /* 0x000fe200078e00ff */
[----:B------:R-:W-:-:S02]  /*1b50*/  IADD3 R85, R88, -UR15, R85 ;  /* 0x8000000f58557c10 */ /* 0x000fc4000fffe055 */
[----:B------:R-:W-:Y:S02]  /*1b60*/  LOP3.LUT R92, R0, 0x6, R21, 0xf8, !PT ;  /* 0x00000006005c7812 */ /* 0x000fe400078ef815 */
[----:B------:R-:W-:Y:S01]  /*1b70*/  SEL R3, R3, 0xffffffe0, !P1 ;  /* 0xffffffe003037807 */ /* 0x000fe20004800000 */
[----:B------:R-:W-:-:S04]  /*1b80*/  VIADD R85, R85, UR14 ;  /* 0x0000000e55557c36 */ /* 0x000fc80008000000 */
[----:B------:R-:W-:Y:S01]  /*1b90*/  IMAD.IADD R134, R136, 0x1, R3 ;  /* 0x0000000188867824 */ /* 0x000fe200078e0203 */
[----:B------:R-:W-:Y:S01]  /*1ba0*/  VIMNMX R90, R85, R88, PT ;  /* 0x00000058555a7248 */ /* 0x000fe20003fe0100 */
[----:B------:R-:W-:Y:S01]  /*1bb0*/  @P0 VIADD R133, R135, 0xffffffe0 ;  /* 0xffffffe087850836 */ /* 0x000fe20000000000 */
[----:B------:R-:W-:Y:S01]  /*1bc0*/  VIADDMNMX R88, R85, 0x8, R88, PT ;  /* 0x0000000855587846 */ /* 0x000fe20003800158 */
[----:B------:R-:W-:Y:S01]  /*1bd0*/  @!PT LDS RZ, [RZ] ;  /* 0x00000000fffff984 */ /* 0x000fe20000000800 */
[----:B------:R-:W-:Y:S01]  /*1be0*/  @!PT LDS RZ, [RZ] ;  /* 0x00000000fffff984 */ /* 0x000fe20000000800 */
[----:B------:R-:W-:Y:S01]  /*1bf0*/  @!PT LDS RZ, [RZ] ;  /* 0x00000000fffff984 */ /* 0x000fe20000000800 */
[----:B------:R-:W-:Y:S01]  /*1c00*/  LDGSTS.E.BYPASS.LTC128B.128 [R143+0x3000], desc[UR16][R138.64] ;  /* 0x030000008a8f7fae */ /* 0x000fe2000b901d50 */
[----:B------:R-:W-:Y:S02]  /*1c10*/  VIADD R85, R92, 0xffffff88 ;  /* 0xffffff885c557836 */ /* 0x000fe40000000000 */
[C---:B------:R-:W-:Y:S01]  /*1c20*/  VIADD R130, R133.reuse, 0x400 ;  /* 0x0000040085827836 */ /* 0x040fe20000000000 */
[----:B------:R-:W-:Y:S01]  /*1c30*/  LDGSTS.E.BYPASS.LTC128B.128 [R143+0x3800], desc[UR16][R12.64] ;  /* 0x038000000c8f7fae */ /* 0x000fe2000b901d50 */
[----:B------:R-:W-:Y:S01]  /*1c40*/  VIADD R129, R133, 0x800 ;  /* 0x0000080085817836 */ /* 0x000fe20000000000 */
[----:B------:R-:W-:Y:S01]  /*1c50*/  ISETP.GE.AND P5, PT, R85, R90, PT ;  /* 0x0000005a5500720c */ /* 0x000fe20003fa6270 */
[----:B------:R-:W-:Y:S01]  /*1c60*/  VIADD R128, R133, 0xc00 ;  /* 0x00000c0085807836 */ /* 0x000fe20000000000 */
[----:B------:R-:W-:Y:S01]  /*1c70*/  LDGSTS.E.BYPASS.LTC128B.128 [R143+0x4000], desc[UR16][R14.64] ;  /* 0x040000000e8f7fae */ /* 0x000fe2000b901d50 */
[----:B------:R-:W-:Y:S01]  /*1c80*/  ISETP.GE.AND P2, PT, R85, R88, PT ;  /* 0x000000585500720c */ /* 0x000fe20003f46270 */
[----:B------:R-:W-:-:S02]  /*1c90*/  VIADD R127, R133, 0x1000 ;  /* 0x00001000857f7836 */ /* 0x000fc40000000000 */
[----:B------:R1:W-:Y:S01]  /*1ca0*/  LDGSTS.E.BYPASS.LTC128B.128 [R143+0x4800], desc[UR16][R6.64] ;  /* 0x04800000068f7fae */ /* 0x0003e2000b901d50 */
[C---:B------:R-:W-:Y:S02]  /*1cb0*/  VIADD R126, R133.reuse, 0x1400 ;  /* 0x00001400857e7836 */ /* 0x040fe40000000000 */
[C---:B------:R-:W-:Y:S01]  /*1cc0*/  VIADD R125, R133.reuse, 0x1800 ;  /* 0x00001800857d7836 */ /* 0x040fe20000000000 */
[----:B------:R-:W-:Y:S01]  /*1cd0*/  LDSM.16.M88.4 R16, [R136] ;  /* 0x000000008810783b */ /* 0x000fe20000000200 */
[----:B------:R-:W-:-:S03]  /*1ce0*/  VIADD R124, R133, 0x1c00 ;  /* 0x00001c00857c7836 */ /* 0x000fc60000000000 */
[----:B------:R-:W2:Y:S04]  /*1cf0*/  LDSM.16.M88.4 R8, [R22+0x1000] ;  /* 0x001000001608783b */ /* 0x000ea80000000200 */
[----:B------:R-:W-:Y:S04]  /*1d00*/  LDSM.16.M88.4 R76, [R134] ;  /* 0x00000000864c783b */ /* 0x000fe80000000200 */
[----:B------:R-:W-:Y:S04]  /*1d10*/  LDSM.16.M88.4 R64, [R22+0x1400] ;  /* 0x001400001640783b */ /* 0x000fe80000000200 */
[----:B------:R-:W3:Y:S04]  /*1d20*/  LDSM.16.M88.4 R56, [R22+0x1800] ;  /* 0x001800001638783b */ /* 0x000ee80000000200 */
[----:B------:R-:W4:Y:S04]  /*1d30*/  LDSM.16.M88.4 R48, [R22+0x1c00] ;  /* 0x001c00001630783b */ /* 0x000f280000000200 */
[----:B-1----:R-:W1:Y:S04]  /*1d40*/  LDSM.16.M88.4 R4, [R133] ;  /* 0x000000008504783b */ /* 0x002e680000000200 */
        /* <DEDUP_REMOVED lines=8> */
[----:B------:R-:W0:Y:S03]  /*1dd0*/  LDGDEPBAR ;  /* 0x00000000000079af */ /* 0x000e260000000000 */
[C---:B---3--:R-:W-:Y:S06]  /*1de0*/  HMMA.16816.F32.BF16 R60, R16.reuse, R56, RZ ;  /* 0x00000038103c723c */ /* 0x048fec00000418ff */
[----:B----4-:R-:W-:Y:S06]  /*1df0*/  HMMA.16816.F32.BF16 R52, R16, R48, RZ ;  /* 0x000000301034723c */ /* 0x010fec00000418ff */
[C---:B-1----:R-:W-:Y:S06]  /*1e00*/  HMMA.16816.F32.BF16 R12, R76.reuse, R4, R12 ;  /* 0x000000044c0c723c */ /* 0x042fec000004180c */
[----:B------:R-:W-:Y:S06]  /*1e10*/  HMMA.16816.F32.BF16 R8, R76, R6, R8 ;  /* 0x000000064c08723c */ /* 0x000fec0000041808 */
[C---:B------:R-:W-:Y:S06]  /*1e20*/  HMMA.16816.F32.BF16 R4, R16.reuse, R64, RZ ;  /* 0x000000401004723c */ /* 0x040fec00000418ff */
[C---:B------:R-:W-:Y:S06]  /*1e30*/  HMMA.16816.F32.BF16 R64, R16.reuse, R66, RZ ;  /* 0x000000421040723c */ /* 0x040fec00000418ff */
[C---:B-----5:R-:W-:Y:S06]  /*1e40*/  HMMA.16816.F32.BF16 R44, R16.reuse, R40, RZ ;  /* 0x00000028102c723c */ /* 0x060fec00000418ff */
[----:B------:R-:W-:Y:S01]  /*1e50*/  HMMA.16816.F32.BF16 R36, R16, R32, RZ ;  /* 0x000000201024723c */ /* 0x000fe200000418ff */
[----:B------:R-:W-:-:S05]  /*1e60*/  FSEL R94, R8, -INF , !P5 ;  /* 0xff800000085e7808 */ /* 0x000fca0006800000 */
        /* <DEDUP_REMOVED lines=8> */
[----:B------:R-:W-:-:S05]  /*1ef0*/  VIADD R69, R92, 0xffffff80 ;  /* 0xffffff805c457836 */ /* 0x000fca0000000000 */
[C---:B------:R-:W-:Y:S01]  /*1f00*/  ISETP.GE.AND P4, PT, R69.reuse, R90, PT ;  /* 0x0000005a4500720c */ /* 0x040fe20003f86270 */
[C---:B------:R-:W-:Y:S01]  /*1f10*/  VIADD R71, R92.reuse, 0xffffff81 ;  /* 0xffffff815c477836 */ /* 0x040fe20000000000 */
[----:B------:R-:W-:Y:S01]  /*1f20*/  ISETP.GE.AND P3, PT, R69, R88, PT ;  /* 0x000000584500720c */ /* 0x000fe20003f66270 */
[C---:B--2---:R-:W-:Y:S03]  /*1f30*/  HMMA.16816.F32.BF16 R4, R76.reuse, R80, R4 ;  /* 0x000000504c04723c */ /* 0x044fe60000041804 */
[C---:B------:R-:W-:Y:S02]  /*1f40*/  ISETP.GE.AND P1, PT, R71.reuse, R90, PT ;  /* 0x0000005a4700720c */ /* 0x040fe40003f26270 */
[----:B------:R-:W-:Y:S01]  /*1f50*/  ISETP.GE.AND P0, PT, R71, R88, PT ;  /* 0x000000584700720c */ /* 0x000fe20003f06270 */
[----:B------:R-:W-:Y:S01]  /*1f60*/  HMMA.16816.F32.BF16 R64, R76, R82, R64 ;  /* 0x000000524c40723c */ /* 0x000fe20000041840 */
[----:B------:R-:W1:Y:S01]  /*1f70*/  LDSM.16.M88.4 R68, [R133+0xc00] ;  /* 0x000c00008544783b */ /* 0x000e620000000200 */
[----:B------:R-:W-:Y:S01]  /*1f80*/  VIADD R81, R92, 0xffffff89 ;  /* 0xffffff895c517836 */ /* 0x000fe20000000000 */
[----:B------:R-:W-:-:S02]  /*1f90*/  FSEL R80, R12, -INF , !P4 ;  /* 0xff8000000c507808 */ /* 0x000fc40006000000 */
[----:B------:R-:W-:Y:S01]  /*1fa0*/  FSEL R87, R14, -INF , !P3 ;  /* 0xff8000000e577808 */ /* 0x000fe20005800000 */
[C---:B------:R-:W-:Y:S01]  /*1fb0*/  HMMA.16816.F32.BF16 R60, R76.reuse, R72, R60 ;  /* 0x000000484c3c723c */ /* 0x040fe2000004183c */
[C---:B------:R-:W-:Y:S02]  /*1fc0*/  ISETP.GE.AND P4, PT, R81.reuse, R90, PT ;  /* 0x0000005a5100720c */ /* 0x040fe40003f86270 */
[----:B------:R-:W-:Y:S01]  /*1fd0*/  ISETP.GE.AND P3, PT, R81, R88, PT ;  /* 0x000000585100720c */ /* 0x000fe20003f66270 */
[C---:B------:R-:W-:Y:S01]  /*1fe0*/  VIADD R81, R92.reuse, 0xffffff90 ;  /* 0xffffff905c517836 */ /* 0x040fe20000000000 */
[----:B------:R-:W-:Y:S01]  /*1ff0*/  FSEL R82, R13, -INF , !P1 ;  /* 0xff8000000d527808 */ /* 0x000fe20004800000 */
[C---:B------:R-:W-:Y:S01]  /*2000*/  VIADD R13, R92.reuse, 0xffffff91 ;  /* 0xffffff915c0d7836 */ /* 0x040fe20000000000 */
[----:B------:R-:W-:Y:S01]  /*2010*/  FSEL R83, R15, -INF , !P0 ;  /* 0xff8000000f537808 */ /* 0x000fe20004000000 */
[----:B------:R-:W-:Y:S01]  /*2020*/  HMMA.16816.F32.BF16 R56, R76, R74, R56 ;  /* 0x0000004a4c38723c */ /* 0x000fe20000041838 */
[C---:B------:R-:W-:Y:S01]  /*2030*/  ISETP.GE.AND P1, PT, R81.reuse, R90, PT ;  /* 0x0000005a5100720c */ /* 0x040fe20003f26270 */
[----:B------:R-:W-:Y:S01]  /*2040*/  VIADD R15, R92, 0xffffff98 ;  /* 0xffffff985c0f7836 */ /* 0x000fe20000000000 */
[----:B------:R-:W-:-:S02]  /*2050*/  ISETP.GE.AND P0, PT, R81, R88, PT ;  /* 0x000000585100720c */ /* 0x000fc40003f06270 */
[----:B------:R-:W-:Y:S02]  /*2060*/  FSEL R81, R10, -INF , !P2 ;  /* 0xff8000000a517808 */ /* 0x000fe40005000000 */
[----:B------:R-:W-:Y:S02]  /*2070*/  FSEL R72, R9, -INF , !P4 ;  /* 0xff80000009487808 */ /* 0x000fe40006000000 */
[----:B------:R-:W-:Y:S02]  /*2080*/  FSEL R93, R11, -INF , !P3 ;  /* 0xff8000000b5d7808 */ /* 0x000fe40005800000 */
[----:B------:R-:W2:Y:S01]  /*2090*/  LDSM.16.M88.4 R8, [R133+0x1000] ;  /* 0x001000008508783b */ /* 0x000ea20000000200 */
[C---:B------:R-:W-:Y:S02]  /*20a0*/  ISETP.GE.AND P5, PT, R13.reuse, R90, PT ;  /* 0x0000005a0d00720c */ /* 0x040fe40003fa6270 */
[----:B------:R-:W-:Y:S01]  /*20b0*/  ISETP.GE.AND P2, PT, R13, R88, PT ;  /* 0x000000580d00720c */ /* 0x000fe20003f46270 */
[----:B------:R-:W-:Y:S01]  /*20c0*/  VIADD R13, R92, 0xffffff99 ;  /* 0xffffff995c0d7836 */ /* 0x000fe20000000000 */
[----:B------:R-:W-:-:S02]  /*20d0*/  FSEL R100, R4, -INF , !P1 ;  /* 0xff80000004647808 */ /* 0x000fc40004800000 */
[----:B------:R-:W-:Y:S02]  /*20e0*/  FSEL R103, R6, -INF , !P0 ;  /* 0xff80000006677808 */ /* 0x000fe40004000000 */
[C---:B------:R-:W-:Y:S02]  /*20f0*/  ISETP.GE.AND P1, PT, R13.reuse, R90, PT ;  /* 0x0000005a0d00720c */ /* 0x040fe40003f26270 */
[----:B------:R-:W-:Y:S01]  /*2100*/  ISETP.GE.AND P0, PT, R13, R88, PT ;  /* 0x000000580d00720c */ /* 0x000fe20003f06270 */
[C---:B------:R-:W-:Y:S01]  /*2110*/  VIADD R13, R92.reuse, 0xffffffa0 ;  /* 0xffffffa05c0d7836 */ /* 0x040fe20000000000 */
[----:B------:R-:W-:Y:S01]  /*2120*/  FSEL R74, R5, -INF , !P5 ;  /* 0xff800000054a7808 */ /* 0x000fe20006800000 */
[C---:B------:R-:W-:Y:S01]  /*2130*/  VIADD R5, R92.reuse, 0xffffffa1 ;  /* 0xffffffa15c057836 */ /* 0x040fe20000000000 */
[C---:B------:R-:W-:Y:S01]  /*2140*/  ISETP.GE.AND P4, PT, R15.reuse, R90, PT ;  /* 0x0000005a0f00720c */ /* 0x040fe20003f86270 */
[----:B-1----:R-:W-:Y:S01]  /*2150*/  HMMA.16816.F32.BF16 R52, R76, R68, R52 ;  /* 0x000000444c34723c */ /* 0x002fe20000041834 */
[----:B------:R-:W-:Y:S01]  /*2160*/  ISETP.GE.AND P3, PT, R15, R88, PT ;  /* 0x000000580f00720c */ /* 0x000fe20003f66270 */
[----:B------:R-:W-:Y:S01]  /*2170*/  VIADD R15, R92, 0xffffffa8 ;  /* 0xffffffa85c0f7836 */ /* 0x000fe20000000000 */
[----:B------:R-:W-:-:S02]  /*2180*/  FSEL R105, R7, -INF , !P2 ;  /* 0xff80000007697808 */ /* 0x000fc40005000000 */
[----:B------:R-:W-:Y:S01]  /*2190*/  FSEL R106, R64, -INF , !P4 ;  /* 0xff800000406a7808 */ /* 0x000fe20006000000 */
[----:B------:R-:W-:Y:S01]  /*21a0*/  HMMA.16816.F32.BF16 R48, R76, R70, R48 ;  /* 0x000000464c30723c */ /* 0x000fe20000041830 */
[----:B------:R-:W-:Y:S02]  /*21b0*/  FSEL R99, R66, -INF , !P3 ;  /* 0xff80000042637808 */ /* 0x000fe40005800000 */
[C---:B------:R-:W-:Y:S02]  /*21c0*/  ISETP.GE.AND P5, PT, R13.reuse, R90, PT ;  /* 0x0000005a0d00720c */ /* 0x040fe40003fa6270 */
[----:B------:R-:W-:Y:S01]  /*21d0*/  ISETP.GE.AND P2, PT, R13, R88, PT ;  /* 0x000000580d00720c */ /* 0x000fe20003f46270 */
[----:B------:R-:W-:Y:S01]  /*21e0*/  VIADD R13, R92, 0xffffffa9 ;  /* 0xffffffa95c0d7836 */ /* 0x000fe20000000000 */
[C---:B------:R-:W-:Y:S02]  /*21f0*/  ISETP.GE.AND P4, PT, R5.reuse, R90, PT ;  /* 0x0000005a0500720c */ /* 0x040fe40003f86270 */
[----:B------:R-:W-:-:S02]  /*2200*/  ISETP.GE.AND P3, PT, R5, R88, PT ;  /* 0x000000580500720c */ /* 0x000fc40003f66270 */
[----:B------:R-:W1:Y:S01]  /*2210*/  LDSM.16.M88.4 R4, [R133+0x1400] ;  /* 0x001400008504783b */ /* 0x000e620000000200 */
[----:B------:R-:W-:Y:S02]  /*2220*/  FSEL R68, R65, -INF , !P1 ;  /* 0xff80000041447808 */ /* 0x000fe40004800000 */
[----:B------:R-:W-:Y:S02]  /*2230*/  FSEL R101, R67, -INF , !P0 ;  /* 0xff80000043657808 */ /* 0x000fe40004000000 */
        /* <DEDUP_REMOVED lines=9> */
[C---:B------:R-:W-:Y:S01]  /*22d0*/  VIADD R13, R92.reuse, 0xffffffb1 ;  /* 0xffffffb15c0d7836 */ /* 0x040fe20000000000 */
[----:B------:R-:W-:Y:S01]  /*22e0*/  FSEL R62, R61, -INF , !P4 ;  /* 0xff8000003d3e7808 */ /* 0x000fe20006000000 */
[C---:B------:R-:W-:Y:S01]  /*22f0*/  VIADD R9, R92.reuse, 0xffffffb9 ;  /* 0xffffffb95c097836 */ /* 0x040fe20000000000 */
[----:B------:R-:W-:Y:S01]  /*2300*/  FSEL R89, R63, -INF , !P3 ;  /* 0xff8000003f597808 */ /* 0x000fe20005800000 */
[----:B------:R-:W-:Y:S01]  /*2310*/  VIADD R63, R92, 0xffffffb8 ;  /* 0xffffffb85c3f7836 */ /* 0x000fe20000000000 */
[----:B------:R-:W-:Y:S01]  /*2320*/  FSEL R86, R56, -INF , !P1 ;  /* 0xff80000038567808 */ /* 0x000fe20004800000 */
[----:B------:R-:W-:Y:S01]  /*2330*/  VIADD R11, R92, 0xffffffc0 ;  /* 0xffffffc05c0b7836 */ /* 0x000fe20000000000 */
[----:B------:R-:W-:-:S02]  /*2340*/  FSEL R61, R58, -INF , !P0 ;  /* 0xff8000003a3d7808 */ /* 0x000fc40004000000 */
[C---:B------:R-:W-:Y:S02]  /*2350*/  ISETP.GE.AND P4, PT, R15.reuse, R90, PT ;  /* 0x0000005a0f00720c */ /* 0x040fe40003f86270 */
[----:B------:R-:W-:Y:S02]  /*2360*/  ISETP.GE.AND P3, PT, R15, R88, PT ;  /* 0x000000580f00720c */ /* 0x000fe40003f66270 */
[C---:B------:R-:W-:Y:S02]  /*2370*/  ISETP.GE.AND P1, PT, R13.reuse, R90, PT ;  /* 0x0000005a0d00720c */ /* 0x040fe40003f26270 */
[----:B------:R-:W-:Y:S02]  /*2380*/  ISETP.GE.AND P0, PT, R13, R88, PT ;  /* 0x000000580d00720c */ /* 0x000fe40003f06270 */
[----:B------:R-:W2:Y:S01]  /*2390*/  LDSM.16.M88.4 R12, [R133+0x1800] ;  /* 0x00180000850c783b */ /* 0x000ea20000000200 */
[----:B------:R-:W-:Y:S02]  /*23a0*/  FSEL R104, R57, -INF , !P5 ;  /* 0xff80000039687808 */ /* 0x000fe40006800000 */
[----:B------:R-:W-:-:S02]  /*23b0*/  FSEL R52, R52, -INF , !P4 ;  /* 0xff80000034347808 */ /* 0x000fc40006000000 */
[----:B------:R-:W-:Y:S02]  /*23c0*/  FSEL R57, R54, -INF , !P3 ;  /* 0xff80000036397808 */ /* 0x000fe40005800000 */
        /* <DEDUP_REMOVED lines=10> */
[----:B------:R-:W-:Y:S01]  /*2470*/  IMAD.IADD R4, R2, 0x1, R91 ;  /* 0x0000000102047824 */ /* 0x000fe200078e025b */
        /* <DEDUP_REMOVED lines=10> */
[----:B------:R-:W-:Y:S01]  /*2520*/  FSEL R66, R49, -INF , !P4 ;  /* 0xff80000031427808 */ /* 0x000fe20006000000 */
[----:B------:R-:W-:-:S04]  /*2530*/  DEPBAR.LE SB0, 0x0 ;  /* 0x000080000000791a */ /* 0x000fc80000000000 */
[----:B------:R-:W-:Y:S01]  /*2540*/  FSEL R44, R44, -INF , !P1 ;  /* 0xff8000002c2c7808 */ /* 0x000fe20004800000 */
[C---:B--2---:R-:W-:Y:S01]  /*2550*/  HMMA.16816.F32.BF16 R28, R76.reuse, R12, R28 ;  /* 0x0000000c4c1c723c */ /* 0x044fe2000004181c */
[----:B------:R-:W-:Y:S02]  /*2560*/  FSEL R49, R46, -INF , !P0 ;  /* 0xff8000002e317808 */ /* 0x000fe40004000000 */
[----:B------:R-:W-:Y:S02]  /*2570*/  FSEL R59, R51, -INF , !P3 ;  /* 0xff800000333b7808 */ /* 0x000fe40005800000 */
[C---:B------:R-:W-:Y:S01]  /*2580*/  ISETP.GE.AND P1, PT, R5.reuse, R90, PT ;  /* 0x0000005a0500720c */ /* 0x040fe20003f26270 */
[----:B------:R-:W-:Y:S01]  /*2590*/  HMMA.16816.F32.BF16 R12, R76, R14, R24 ;  /* 0x0000000e4c0c723c */ /* 0x000fe20000041818 */
        /* <DEDUP_REMOVED lines=16> */
[----:B------:R-:W-:Y:S01]  /*26a0*/  FSEL R41, R38, -INF , !P2 ;  /* 0xff80000026297808 */ /* 0x000fe20005000000 */
[----:B-1----:R-:W-:Y:S01]  /*26b0*/  HMMA.16816.F32.BF16 R20, R76, R8, R20 ;  /* 0x000000084c14723c */ /* 0x002fe20000041814 */
[----:B------:R-:W-:Y:S01]  /*26c0*/  FSEL R43, R43, -INF , !P0 ;  /* 0xff8000002b2b7808 */ /* 0x000fe20004000000 */
[----:B------:R-:W-:Y:S01]  /*26d0*/  BAR.SYNC.DEFER_BLOCKING 0x0 ;  /* 0x0000000000007b1d */ /* 0x000fe20000010000 */
        /* <DEDUP_REMOVED lines=38> */
[----:B------:R-:W-:Y:S02]  /*2940*/  ISETP.GE.AND P0, PT, R5, R88, PT ;  /* 0x000000580500720c */ /* 0x000fe40003f06270 */
[----:B------:R-:W-:-:S02]  /*2950*/  FSEL R96, R20, -INF , !P1 ;  /* 0xff80000014607808 */ /* 0x000fc40004800000 */
[----:B------:R-:W-:Y:S02]  /*2960*/  FSEL R20, R19, -INF , !P0 ;  /* 0xff80000013147808 */ /* 0x000fe40004000000 */
[----:B------:R-:W-:Y:S02]  /*2970*/  ISETP.GE.AND P0, PT, R84, 0x2, PT ;  /* 0x000000025400780c */ /* 0x000fe40003f06270 */
        /* <DEDUP_REMOVED lines=71> */
.L_x_4207:
[----:B------:R-:W-:-:S04]  /*2df0*/  ULEA UR6, -UR6, URZ, 0x7 ;  /* 0x0000003f06067291 */ /* 0x000fc8000f8e393f */
[----:B------:R-:W-:Y:S02]  /*2e00*/  USHF.R.S32.HI UR4, URZ, 0x1f, UR6 ;  /* 0x0000001f3f047899 */ /* 0x000fe40008011406 */
[----:B------:R-:W-:-:S04]  /*2e10*/  MOV R2, UR6 ;  /* 0x0000000600027c02 */ /* 0x000fc80008000f00 */
[----:B------:R-:W-:-:S07]  /*2e20*/  MOV R0, UR4 ;  /* 0x0000000400007c02 */ /* 0x000fce0008000f00 */
.L_x_4208:
        /* <DEDUP_REMOVED lines=16> */
.L_x_4206:
        /* <DEDUP_REMOVED lines=60> */
[----:B------:R-:W-:-:S02]  /*32f0*/  LEA R132, R4, UR5, 0x1 ;  /* 0x0000000504847c11 */ /* 0x000fc4000f8e08ff */
[----:B-1----:R-:W-:Y:S02]  /*3300*/  FMNMX.FTZ R6, R28, R5, !PT ;  /* 0x000000051c067209 */ /* 0x002fe40007810000 */
[----:B------:R-:W-:Y:S01]  /*3310*/  FMNMX.FTZ R5, R21, R0, !PT ;  /* 0x0000000015057209 */ /* 0x000fe20007810000 */
[----:B------:R-:W-:Y:S01]  /*3320*/  LDSM.16.MT88.4 R12, [R132+0x3400] ;  /* 0x00340000840c783b */ /* 0x000fe20000004200 */
[----:B------:R-:W-:-:S03]  /*3330*/  IADD3 R131, R3, R132, RZ ;  /* 0x0000008403837210 */ /* 0x000fc60007ffe0ff */
[----:B------:R-:W1:Y:S04]  /*3340*/  SHFL.BFLY PT, R7, R6, 0x2, 0x1f ;  /* 0x0c401f0006077f89 */ /* 0x000e6800000e0000 */
[----:B------:R-:W-:Y:S04]  /*3350*/  LDSM.16.MT88.4 R8, [R131+0x3400] ;  /* 0x003400008308783b */ /* 0x000fe80000004200 */
[----:B------:R-:W-:Y:S01]  /*3360*/  LDSM.16.MT88.4 R16, [R132+0x4400] ;  /* 0x004400008410783b */ /* 0x000fe20000004200 */
        /* <DEDUP_REMOVED lines=13> */
[----:B------:R-:W2:Y:S01]  /*3440*/  LDSM.16.MT88.4 R72, [R132+0x3000] ;  /* 0x003000008448783b */ /* 0x000ea20000004200 */
        /* <DEDUP_REMOVED lines=14> */
[----:B-1----:R-:W-:-:S02]  /*3530*/  FMNMX.FTZ R0, R5, R0, !PT ;  /* 0x0000000005007209 */ /* 0x002fc40007810000 */
[----:B------:R-:W1:Y:S02]  /*3540*/  LDSM.16.MT88.4 R4, [R131+0x3000] ;  /* 0x003000008304783b */ /* 0x000e640000004200 */
[C---:B------:R-:W-:Y:S01]  /*3550*/  FSETP.NEU.FTZ.AND P1, PT, R0.reuse, -INF , PT ;  /* 0xff8000000000780b */ /* 0x040fe20003f3d000 */
[----:B------:R-:W-:Y:S01]  /*3560*/  FMUL.FTZ R22, R0, UR4 ;  /* 0x0000000400167c20 */ /* 0x000fe20008410000 */
[----:B------:R-:W3:Y:S04]  /*3570*/  MUFU.EX2 R95, R95 ;  /* 0x0000005f005f7308 */ /* 0x000ee80000000800 */
[----:B------:R-:W-:-:S04]  /*3580*/  FSEL R22, R22, RZ, P1 ;  /* 0x000000ff16167208 */ /* 0x000fc80000800000 */
        /* <DEDUP_REMOVED lines=33> */
[----:B---3--:R-:W-:Y:S01]  /*37a0*/  F2FP.BF16.F32.PACK_AB R81, R100, R97 ;  /* 0x000000616451723e */ /* 0x008fe200000010ff */
[--C-:B------:R-:W-:Y:S01]  /*37b0*/  FFMA.FTZ R46, R49, UR4, -R22.reuse ;  /* 0x00000004312e7c23 */ /* 0x100fe20008010816 */
[--C-:B------:R-:W-:Y:S01]  /*37c0*/  FFMA.FTZ R47, R47, UR4, -R22.reuse ;  /* 0x000000042f2f7c23 */ /* 0x100fe20008010816 */
[--C-:B------:R-:W-:Y:S01]  /*37d0*/  FFMA.FTZ R50, R45, UR4, -R22.reuse ;  /* 0x000000042d327c23 */ /* 0x100fe20008010816 */
[----:B------:R-:W-:Y:S01]  /*37e0*/  FFMA.FTZ R43, R43, UR4, -R22 ;  /* 0x000000042b2b7c23 */ /* 0x000fe20008010816 */
[----:B------:R-:W-:Y:S01]  /*37f0*/  FADD.FTZ R98, R98, R95 ;  /* 0x0000005f62627221 */ /* 0x000fe20000010000 */
[----:B------:R-:W-:Y:S01]  /*3800*/  FADD.FTZ R97, R97, R100 ;  /* 0x0000006461617221 */ /* 0x000fe20000010000 */
[----:B------:R-:W-:Y:S01]  /*3810*/  MUFU.EX2 R67, R67 ;  /* 0x0000004300437308 */ /* 0x000fe20000000800 */
[--C-:B------:R-:W-:Y:S01]  /*3820*/  FFMA.FTZ R103, R34, UR4, -R51.reuse ;  /* 0x0000000422677c23 */ /* 0x100fe20008010833 */
[----:B------:R-:W-:Y:S01]  /*3830*/  FADD.FTZ R91, R91, R98 ;  /* 0x000000625b5b7221 */ /* 0x000fe20000010000 */
[--C-:B------:R-:W-:Y:S01]  /*3840*/  FFMA.FTZ R34, R41, UR4, -R22.reuse ;  /* 0x0000000429227c23 */ /* 0x100fe20008010816 */
[----:B------:R-:W-:Y:S01]  /*3850*/  FFMA.FTZ R105, R24, UR4, -R51 ;  /* 0x0000000418697c23 */ /* 0x000fe20008010833 */
[--C-:B------:R-:W-:Y:S01]  /*3860*/  FFMA.FTZ R41, R27, UR4, -R22.reuse ;  /* 0x000000041b297c23 */ /* 0x100fe20008010816 */
[----:B------:R-:W-:Y:S01]  /*3870*/  FADD.FTZ R88, R88, R91 ;  /* 0x0000005b58587221 */ /* 0x000fe20000010000 */
        /* <DEDUP_REMOVED lines=9> */
[C---:B--2---:R-:W-:Y:S01]  /*3910*/  HMMA.16816.F32.BF16 R68, R80.reuse, R72, RZ ;  /* 0x000000485044723c */ /* 0x044fe200000418ff */
[----:B------:R-:W-:Y:S01]  /*3920*/  MUFU.EX2 R55, R55 ;  /* 0x0000003700377308 */ /* 0x000fe20000000800 */
[--C-:B------:R-:W-:Y:S01]  /*3930*/  FFMA.FTZ R31, R31, UR4, -R22.reuse ;  /* 0x000000041f1f7c23 */ /* 0x100fe20008010816 */
[--C-:B------:R-:W-:Y:S01]  /*3940*/  FFMA.FTZ R45, R102, UR4, -R51.reuse ;  /* 0x00000004662d7c23 */ /* 0x100fe20008010833 */
[--C-:B------:R-:W-:Y:S01]  /*3950*/  FFMA.FTZ R27, R90, UR4, -R51.reuse ;  /* 0x000000045a1b7c23 */ /* 0x100fe20008010833 */
[----:B------:R-:W-:Y:S01]  /*3960*/  FFMA.FTZ R51, R28, UR4, -R51 ;  /* 0x000000041c337c23 */ /* 0x000fe20008010833 */
[----:B------:R-:W-:Y:S01]  /*3970*/  HMMA.16816.F32.BF16 R72, R80, R74, RZ ;  /* 0x0000004a5048723c */ /* 0x000fe200000418ff */
[--C-:B------:R-:W-:Y:S01]  /*3980*/  FFMA.FTZ R25, R25, UR4, -R22.reuse ;  /* 0x0000000419197c23 */ /* 0x100fe20008010816 */
[--C-:B------:R-:W-:Y:S01]  /*3990*/  FFMA.FTZ R21, R21, UR4, -R22.reuse ;  /* 0x0000000415157c23 */ /* 0x100fe20008010816 */
[----:B------:R-:W2:Y:S01]  /*39a0*/  MUFU.EX2 R30, R30 ;  /* 0x0000001e001e7308 */ /* 0x000ea20000000800 */
[----:B------:R-:W-:-:S02]  /*39b0*/  FFMA.FTZ R152, R20, UR4, -R22 ;  /* 0x0000000414987c23 */ /* 0x000fc40008010816 */
[C---:B-1----:R-:W-:Y:S05]  /*39c0*/  HMMA.16816.F32.BF16 R76, R80.reuse, R4, RZ ;  /* 0x00000004504c723c */ /* 0x042fea00000418ff */
[----:B------:R-:W-:Y:S01]  /*39d0*/  MUFU.EX2 R87, R87 ;  /* 0x0000005700577308 */ /* 0x000fe20000000800 */
[----:B------:R-:W-:Y:S01]  /*39e0*/  HMMA.16816.F32.BF16 R80, R80, R6, RZ ;  /* 0x000000065050723c */ /* 0x000fe200000418ff */
[----:B---3--:R-:W-:Y:S01]  /*39f0*/  F2FP.BF16.F32.PACK_AB R4, R38, R67 ;  /* 0x000000432604723e */ /* 0x008fe200000010ff */
[----:B------:R-:W-:-:S04]  /*3a00*/  FADD.FTZ R67, R67, R88 ;  /* 0x0000005843437221 */ /* 0x000fc80000010000 */
[----:B------:R-:W-:Y:S01]  /*3a10*/  FADD.FTZ R38, R38, R67 ;  /* 0x0000004326267221 */ /* 0x000fe20000010000 */
[----:B------:R-:W1:Y:S01]  /*3a20*/  MUFU.EX2 R48, R48 ;  /* 0x0000003000307308 */ /* 0x000e620000000800 */
[----:B--2---:R-:W-:Y:S02]  /*3a30*/  F2FP.BF16.F32.PACK_AB R6, R30, R55 ;  /* 0x000000371e06723e */ /* 0x004fe400000010ff */
[----:B------:R-:W-:Y:S01]  /*3a40*/  FADD.FTZ R55, R55, R38 ;  /* 0x0000002637377221 */ /* 0x000fe20000010000 */
[----:B------:R-:W-:-:S03]  /*3a50*/  FFMA.FTZ R38, R23, UR4, -R22 ;  /* 0x0000000417267c23 */ /* 0x000fc60008010816 */
[----:B------:R-:W-:Y:S01]  /*3a60*/  FADD.FTZ R30, R30, R55 ;  /* 0x000000371e1e7221 */ /* 0x000fe20000010000 */
[----:B------:R-:W-:Y:S08]  /*3a70*/  MUFU.EX2 R42, R42 ;  /* 0x0000002a002a7308 */ /* 0x000ff00000000800 */
[----:B------:R-:W2:Y:S01]  /*3a80*/  MUFU.EX2 R3, R3 ;  /* 0x0000000300037308 */ /* 0x000ea20000000800 */
[----:B-1----:R-:W-:-:S07]  /*3a90*/  F2FP.BF16.F32.PACK_AB R5, R48, R87 ;  /* 0x000000573005723e */ /* 0x002fce00000010ff */
[----:B------:R-:W-:Y:S08]  /*3aa0*/  MUFU.EX2 R101, R101 ;  /* 0x0000006500657308 */ /* 0x000ff00000000800 */
[----:B------:R-:W1:Y:S01]  /*3ab0*/  MUFU.EX2 R62, R62 ;  /* 0x0000003e003e7308 */ /* 0x000e620000000800 */
[----:B--2---:R-:W-:-:S07]  /*3ac0*/  F2FP.BF16.F32.PACK_AB R7, R3, R42 ;  /* 0x0000002a0307723e */ /* 0x004fce00000010ff */
[C---:B------:R-:W-:Y:S01]  /*3ad0*/  HMMA.16816.F32.BF16 R76, R4.reuse, R8, R76 ;  /* 0x00000008044c723c */ /* 0x040fe2000004184c */
[----:B------:R-:W-:Y:S05]  /*3ae0*/  MUFU.EX2 R99, R99 ;  /* 0x0000006300637308 */ /* 0x000fea0000000800 */
[C---:B------:R-:W-:Y:S01]  /*3af0*/  HMMA.16816.F32.BF16 R80, R4.reuse, R10, R80 ;  /* 0x0000000a0450723c */ /* 0x040fe20000041850 */
[----:B------:R-:W2:Y:S02]  /*3b00*/  LDSM.16.MT88.4 R8, [R131+0x3800] ;  /* 0x003800008308783b */ /* 0x000ea40000004200 */
[----:B------:R-:W3:Y:S03]  /*3b10*/  MUFU.EX2 R60, R60 ;  /* 0x0000003c003c7308 */ /* 0x000ee60000000800 */
[C---:B------:R-:W-:Y:S05]  /*3b20*/  HMMA.16816.F32.BF16 R68, R4.reuse, R12, R68 ;  /* 0x0000000c0444723c */ /* 0x040fea0000041844 */
[----:B------:R-:W-:Y:S01]  /*3b30*/  MUFU.EX2 R65, R65 ;  /* 0x0000004100417308 */ /* 0x000fe20000000800 */
[----:B------:R-:W-:Y:S01]  /*3b40*/  HMMA.16816.F32.BF16 R72, R4, R14, R72 ;  /* 0x0000000e0448723c */ /* 0x000fe20000041848 */
[----:B------:R-:W4:Y:S06]  /*3b50*/  LDSM.16.MT88.4 R12, [R132+0x3800] ;  /* 0x00380000840c783b */ /* 0x000f2c0000004200 */
[----:B------:R-:W5:Y:S01]  /*3b60*/  MUFU.EX2 R104, R104 ;  /* 0x0000006800687308 */ /* 0x000f620000000800 */
[----:B-1----:R-:W-:Y:S01]  /*3b70*/  F2FP.BF16.F32.PACK_AB R4, R62, R101 ;  /* 0x000000653e04723e */ /* 0x002fe200000010ff */
[----:B------:R-:W-:Y:S01]  /*3b80*/  FADD.FTZ R101, R101, R30 ;  /* 0x0000001e65657221 */ /* 0x000fe20000010000 */
[----:B---3--:R-:W-:-:S03]  /*3b90*/  F2FP.BF16.F32.PACK_AB R6, R60, R99 ;  /* 0x000000633c06723e */ /* 0x008fc600000010ff */
[----:B------:R-:W-:Y:S02]  /*3ba0*/  FADD.FTZ R62, R62, R101 ;  /* 0x000000653e3e7221 */ /* 0x000fe40000010000 */
[----:B------:R-:W-:Y:S02]  /*3bb0*/  MUFU.EX2 R86, R86 ;  /* 0x0000005600567308 */ /* 0x000fe40000000800 */
[----:B------:R-:W-:-:S04]  /*3bc0*/  FADD.FTZ R99, R99, R62 ;  /* 0x0000003e63637221 */ /* 0x000fc80000010000 */
[----:B------:R-:W-:Y:S02]  /*3bd0*/  FADD.FTZ R60, R60, R99 ;  /* 0x000000633c3c7221 */ /* 0x000fe40000010000 */
[----:B------:R-:W1:Y:S01]  /*3be0*/  MUFU.EX2 R61, R61 ;  /* 0x0000003d003d7308 */ /* 0x000e620000000800 */
[----:B-----5:R-:W-:-:S07]  /*3bf0*/  F2FP.BF16.F32.PACK_AB R5, R104, R65 ;  /* 0x000000416805723e */ /* 0x020fce00000010ff */
[----:B------:R-:W-:Y:S08]  /*3c00*/  MUFU.EX2 R89, R89 ;  /* 0x0000005900597308 */ /* 0x000ff00000000800 */
[----:B------:R-:W3:Y:S01]  /*3c10*/  MUFU.EX2 R54, R54 ;  /* 0x0000003600367308 */ /* 0x000ee20000000800 */
[----:B-1----:R-:W-:-:S07]  /*3c20*/  F2FP.BF16.F32.PACK_AB R7, R61, R86 ;  /* 0x000000563d07723e */ /* 0x002fce00000010ff */
[C---:B--2---:R-:W-:Y:S01]  /*3c30*/  HMMA.16816.F32.BF16 R76, R4.reuse, R8, R76 ;  /* 0x00000008044c723c */ /* 0x044fe2000004184c */
[----:B------:R-:W-:Y:S05]  /*3c40*/  MUFU.EX2 R85, R85 ;  /* 0x0000005500557308 */ /* 0x000fea0000000800 */
[C---:B------:R-:W-:Y:S01]  /*3c50*/  HMMA.16816.F32.BF16 R80, R4.reuse, R10, R80 ;  /* 0x0000000a0450723c */ /* 0x040fe20000041850 */
[----:B------:R-:W1:Y:S02]  /*3c60*/  LDSM.16.MT88.4 R8, [R131+0x3c00] ;  /* 0x003c00008308783b */ /* 0x000e640000004200 */
[----:B------:R-:W2:Y:S03]  /*3c70*/  MUFU.EX2 R52, R52 ;  /* 0x0000003400347308 */ /* 0x000ea60000000800 */
[C---:B----4-:R-:W-:Y:S05]  /*3c80*/  HMMA.16816.F32.BF16 R68, R4.reuse, R12, R68 ;  /* 0x0000000c0444723c */ /* 0x050fea0000041844 */
[----:B------:R-:W-:Y:S01]  /*3c90*/  MUFU.EX2 R56, R56 ;  /* 0x0000003800387308 */ /* 0x000fe20000000800 */
[----:B------:R-:W-:Y:S01]  /*3ca0*/  HMMA.16816.F32.BF16 R72, R4, R14, R72 ;  /* 0x0000000e0448723c */ /* 0x000fe20000041848 */
[----:B------:R-:W4:Y:S06]  /*3cb0*/  LDSM.16.MT88.4 R12, [R132+0x3c00] ;  /* 0x003c0000840c783b */ /* 0x000f2c0000004200 */
[----:B------:R-:W5:Y:S01]  /*3cc0*/  MUFU.EX2 R57, R57 ;  /* 0x0000003900397308 */ /* 0x000f620000000800 */
[----:B---3--:R-:W-:Y:S01]  /*3cd0*/  F2FP.BF16.F32.PACK_AB R4, R54, R89 ;  /* 0x000000593604723e */ /* 0x008fe200000010ff */
[----:B------:R-:W-:Y:S01]  /*3ce0*/  FADD.FTZ R89, R89, R60 ;  /* 0x0000003c59597221 */ /* 0x000fe20000010000 */
[----:B--2---:R-:W-:-:S03]  /*3cf0*/  F2FP.BF16.F32.PACK_AB R6, R52, R85 ;  /* 0x000000553406723e */ /* 0x004fc600000010ff */
        /* <DEDUP_REMOVED lines=33> */
[C---:B----4-:R-:W-:Y:S01]  /*3f10*/  HMMA.16816.F32.BF16 R68, R4.reuse, R12, R68 ;  /* 0x0000000c0444723c */ /* 0x050fe20000041844 */
        /* <DEDUP_REMOVED lines=9> */
[----:B------:R-:W4:Y:S03]  /*3fb0*/  LDSM.16.MT88.4 R8, [R132+0x4800] ;  /* 0x004800008408783b */ /* 0x000f260000004200 */
[----:B------:R-:W-:Y:S02]  /*3fc0*/  FADD.FTZ R42, R42, R87 ;  /* 0x000000572a2a7221 */ /* 0x000fe40000010000 */
[----:B------:R-:W5:Y:S01]  /*3fd0*/  MUFU.EX2 R41, R41 ;  /* 0x0000002900297308 */ /* 0x000f620000000800 */
[----:B---3--:R-:W-:Y:S01]  /*3fe0*/  F2FP.BF16.F32.PACK_AB R4, R105, R106 ;  /* 0x0000006a6904723e */ /* 0x008fe200000010ff */
        /* <DEDUP_REMOVED lines=40> */
[----:B------:R-:W-:-:S03]  /*4270*/  FADD.FTZ R103, R103, R36 ;  /* 0x0000002467677221 */ /* 0x000fc60000010000 */
[----:B------:R-:W-:Y:S01]  /*4280*/  MUFU.EX2 R29, R29 ;  /* 0x0000001d001d7308 */ /* 0x000fe20000000800 */
[----:B------:R-:W-:-:S04]  /*4290*/  FADD.FTZ R32, R32, R103 ;  /* 0x0000006720207221 */ /* 0x000fc80000010000 */
        /* <DEDUP_REMOVED lines=18> */
[----:B------:R-:W-:Y:S07]  /*43c0*/  HMMA.16816.F32.BF16 R80, R4, R18, R80 ;  /* 0x000000120450723c */ /* 0x000fee0000041850 */
[----:B------:R-:W5:Y:S01]  /*43d0*/  MUFU.EX2 R30, R51 ;  /* 0x00000033001e7308 */ /* 0x000f620000000800 */
[----:B---3--:R-:W-:Y:S01]  /*43e0*/  F2FP.BF16.F32.PACK_AB R4, R45, R26 ;  /* 0x0000001a2d04723e */ /* 0x008fe200000010ff */
[----:B------:R-:W-:Y:S01]  /*43f0*/  FADD.FTZ R26, R26, R49 ;  /* 0x000000311a1a7221 */ /* 0x000fe20000010000 */
[----:B----4-:R-:W-:Y:S01]  /*4400*/  F2FP.BF16.F32.PACK_AB R5, R38, R3 ;  /* 0x000000032605723e */ /* 0x010fe200000010ff */
[----:B------:R-:W-:-:S02]  /*4410*/  FADD.FTZ R3, R3, R28 ;  /* 0x0000001c03037221 */ /* 0x000fc40000010000 */
[----:B------:R-:W-:Y:S02]  /*4420*/  FADD.FTZ R26, R45, R26 ;  /* 0x0000001a2d1a7221 */ /* 0x000fe40000010000 */
[----:B------:R-:W-:Y:S01]  /*4430*/  MUFU.EX2 R21, R21 ;  /* 0x0000001500157308 */ /* 0x000fe20000000800 */
[----:B------:R-:W-:-:S07]  /*4440*/  FADD.FTZ R38, R38, R3 ;  /* 0x0000000326267221 */ /* 0x000fce0000010000 */
[----:B------:R-:W3:Y:S01]  /*4450*/  MUFU.EX2 R152, R152 ;  /* 0x0000009800987308 */ /* 0x000ee20000000800 */
[----:B-----5:R-:W-:Y:S01]  /*4460*/  F2FP.BF16.F32.PACK_AB R6, R30, R27 ;  /* 0x0000001b1e06723e */ /* 0x020fe200000010ff */
[----:B------:R-:W-:-:S04]  /*4470*/  FADD.FTZ R27, R27, R26 ;  /* 0x0000001a1b1b7221 */ /* 0x000fc80000010000 */
[----:B------:R-:W-:Y:S01]  /*4480*/  FADD.FTZ R153, R30, R27 ;  /* 0x0000001b1e997221 */ /* 0x000fe20000010000 */
[----:B---3--:R-:W-:Y:S01]  /*4490*/  F2FP.BF16.F32.PACK_AB R7, R152, R21 ;  /* 0x000000159807723e */ /* 0x008fe200000010ff */
[----:B------:R-:W-:-:S04]  /*44a0*/  FADD.FTZ R21, R21, R38 ;  /* 0x0000002615157221 */ /* 0x000fc80000010000 */
[----:B------:R-:W-:Y:S02]  /*44b0*/  FADD.FTZ R152, R152, R21 ;  /* 0x0000001598987221 */ /* 0x000fe40000010000 */
[C---:B--2---:R-:W-:Y:S06]  /*44c0*/  HMMA.16816.F32.BF16 R68, R4.reuse, R12, R68 ;  /* 0x0000000c0444723c */ /* 0x044fec0000041844 */
        /* <DEDUP_REMOVED lines=14> */
.L_x_4213:
        /* <DEDUP_REMOVED lines=66> */
.L_x_4210:
        /* <DEDUP_REMOVED lines=15> */
[----:B------:R-:W-:Y:S03]  /*4ac0*/  ISETP.GE.AND P0, PT, R151, 0x1, PT ;  /* 0x000000019700780c */ /* 0x000fe60003f06270 */
[----:B------:R1:W-:Y:S04]  /*4ad0*/  LDGSTS.E.BYPASS.LTC128B.128 [R143+0x4800], desc[UR16][R86.64] ;  /* 0x04800000568f7fae */ /* 0x0003e8000b901d50 */
[----:B------:R-:W-:Y:S04]  /*4ae0*/  LDSM.16.M88.4 R88, [R136] ;  /* 0x000000008858783b */ /* 0x000fe80000000200 */
[----:B------:R-:W2:Y:S04]  /*4af0*/  LDSM.16.M88.4 R92, [R135] ;  /* 0x00000000875c783b */ /* 0x000ea80000000200 */
[----:B------:R-:W3:Y:S04]  /*4b00*/  LDSM.16.M88.4 R96, [R135+0x400] ;  /* 0x000400008760783b */ /* 0x000ee80000000200 */
[----:B------:R-:W4:Y:S04]  /*4b10*/  LDSM.16.M88.4 R100, [R135+0x800] ;  /* 0x000800008764783b */ /* 0x000f280000000200 */
[----:B------:R-:W5:Y:S04]  /*4b20*/  LDSM.16.M88.4 R104, [R135+0xc00] ;  /* 0x000c00008768783b */ /* 0x000f680000000200 */
[----:B------:R-:W0:Y:S04]  /*4b30*/  LDGDEPBAR ;  /* 0x00000000000079af */ /* 0x000e280000000000 */
[----:B------:R-:W1:Y:S04]  /*4b40*/  LDSM.16.M88.4 R108, [R135+0x1000] ;  /* 0x00100000876c783b */ /* 0x000e680000000200 */
        /* <DEDUP_REMOVED lines=22> */
[C---:B--2---:R-:W-:Y:S06]  /*4cb0*/  HMMA.16816.F32.BF16 R4, R92.reuse, R96, R4 ;  /* 0x000000605c04723c */ /* 0x044fec0000041804 */
[C---:B------:R-:W-:Y:S01]  /*4cc0*/  HMMA.16816.F32.BF16 R8, R92.reuse, R98, R8 ;  /* 0x000000625c08723c */ /* 0x040fe20000041808 */
[----:B------:R-:W2:Y:S05]  /*4cd0*/  LDSM.16.M88.4 R96, [R129] ;  /* 0x000000008160783b */ /* 0x000eaa0000000200 */
[C---:B-1----:R-:W-:Y:S06]  /*4ce0*/  HMMA.16816.F32.BF16 R12, R92.reuse, R88, R12 ;  /* 0x000000585c0c723c */ /* 0x042fec000004180c */
[C---:B------:R-:W-:Y:S01]  /*4cf0*/  HMMA.16816.F32.BF16 R16, R92.reuse, R90, R16 ;  /* 0x0000005a5c10723c */ /* 0x040fe20000041810 */
        /* <DEDUP_REMOVED lines=12> */
[----:B------:R-:W1:Y:S01]  /*4dc0*/  LDSM.16.M88.4 R88, [R124] ;  /* 0x000000007c58783b */ /* 0x000e620000000200 */
        /* <DEDUP_REMOVED lines=75> */
.L_x_4212:
        /* <DEDUP_REMOVED lines=16> */
.L_x_4211:
[----:B------:R-:W-:Y:S01]  /*5380*/  FMNMX.FTZ R0, R4, R85, !PT ;  /* 0x0000005504007209 */ /* 0x000fe20007810000 */
[----:B------:R-:W-:Y:S01]  /*5390*/  LDSM.16.MT88.4 R96, [R132+0x3000] ;  /* 0x003000008460783b */ /* 0x000fe20000004200 */
        /* <DEDUP_REMOVED lines=74> */
[C---:B------:R-:W-:Y:S01]  /*5840*/  FADD.FTZ R84, -R2.reuse, R85 ;  /* 0x0000005502547221 */ /* 0x040fe20000010100 */
[----:B------:R-:W-:Y:S01]  /*5850*/  FMUL.FTZ R88, R2, UR4 ;  /* 0x0000000402587c20 */ /* 0x000fe20008410000 */
[----:B------:R-:W-:Y:S02]  /*5860*/  FMUL.FTZ R86, R3, UR4 ;  /* 0x0000000403567c20 */ /* 0x000fe40008410000 */
[----:B------:R-:W-:Y:S02]  /*5870*/  FMUL.FTZ R85, R84, UR4 ;  /* 0x0000000454557c20 */ /* 0x000fe40008410000 */
[----:B------:R-:W1:Y:S01]  /*5880*/  MUFU.EX2 R3, R86 ;  /* 0x0000005600037308 */ /* 0x000e620000000800 */
[----:B------:R-:W-:Y:S02]  /*5890*/  FSEL R88, R88, RZ, P0 ;  /* 0x000000ff58587208 */ /* 0x000fe40000000000 */
[----:B------:R-:W-:Y:S03]  /*58a0*/  FSETP.NEU.FTZ.AND P0, PT, R0, -INF , PT ;  /* 0xff8000000000780b */ /* 0x000fe60003f1d000 */
[--C-:B------:R-:W-:Y:S01]  /*58b0*/  FFMA.FTZ R101, R4, UR4, -R88.reuse ;  /* 0x0000000404657c23 */ /* 0x100fe20008010858 */
[----:B------:R-:W-:Y:S03]  /*58c0*/  FSEL R87, R87, RZ, P0 ;  /* 0x000000ff57577208 */ /* 0x000fe60000000000 */
[----:B------:R-:W2:Y:S01]  /*58d0*/  MUFU.EX2 R84, R85 ;  /* 0x0000005500547308 */ /* 0x000ea20000000800 */
[--C-:B------:R-:W-:Y:S01]  /*58e0*/  FFMA.FTZ R106, R5, UR4, -R88.reuse ;  /* 0x00000004056a7c23 */ /* 0x100fe20008010858 */
[--C-:B------:R-:W-:Y:S01]  /*58f0*/  FFMA.FTZ R105, R8, UR4, -R88.reuse ;  /* 0x0000000408697c23 */ /* 0x100fe20008010858 */
[--C-:B------:R-:W-:Y:S01]  /*5900*/  FFMA.FTZ R93, R13, UR4, -R88.reuse ;  /* 0x000000040d5d7c23 */ /* 0x100fe20008010858 */
[--C-:B------:R-:W-:Y:S01]  /*5910*/  FFMA.FTZ R104, R7, UR4, -R87.reuse ;  /* 0x0000000407687c23 */ /* 0x100fe20008010857 */
[----:B------:R-:W-:Y:S01]  /*5920*/  FFMA.FTZ R108, R11, UR4, -R87 ;  /* 0x000000040b6c7c23 */ /* 0x000fe20008010857 */
[--C-:B------:R-:W-:Y:S01]  /*5930*/  FFMA.FTZ R92, R16, UR4, -R88.reuse ;  /* 0x00000004105c7c23 */ /* 0x100fe20008010858 */
[--C-:B------:R-:W-:Y:S03]  /*5940*/  FFMA.FTZ R109, R12, UR4, -R88.reuse ;  /* 0x000000040c6d7c23 */ /* 0x100fe60008010858 */
[----:B------:R-:W3:Y:S01]  /*5950*/  MUFU.EX2 R101, R101 ;  /* 0x0000006500657308 */ /* 0x000ee20000000800 */
[C---:B-1----:R-:W-:Y:S01]  /*5960*/  FMUL.FTZ R70, R3.reuse, R70 ;  /* 0x0000004603467220 */ /* 0x042fe20000410000 */
[C---:B------:R-:W-:Y:S01]  /*5970*/  FMUL.FTZ R71, R3.reuse, R71 ;  /* 0x0000004703477220 */ /* 0x040fe20000410000 */
[C---:B------:R-:W-:Y:S01]  /*5980*/  FMUL.FTZ R74, R3.reuse, R74 ;  /* 0x0000004a034a7220 */ /* 0x040fe20000410000 */
        /* <DEDUP_REMOVED lines=13> */
[C---:B---3--:R-:W-:Y:S01]  /*5a60*/  FFMA.FTZ R107, R84.reuse, R153, R101 ;  /* 0x00000099546b7223 */ /* 0x048fe20000010065 */
        /* <DEDUP_REMOVED lines=39> */
[----:B-1----:R-:W-:Y:S01]  /*5ce0*/  F2FP.BF16.F32.PACK_AB R94, R110, R105 ;  /* 0x000000696e5e723e */ /* 0x002fe200000010ff */
[--C-:B------:R-:W-:Y:S01]  /*5cf0*/  FFMA.FTZ R7, R48, UR4, -R88.reuse ;  /* 0x0000000430077c23 */ /* 0x100fe20008010858 */
[--C-:B------:R-:W-:Y:S01]  /*5d00*/  FFMA.FTZ R6, R51, UR4, -R87.reuse ;  /* 0x0000000433067c23 */ /* 0x100fe20008010857 */
[--C-:B------:R-:W-:Y:S01]  /*5d10*/  FFMA.FTZ R49, R49, UR4, -R88.reuse ;  /* 0x0000000431317c23 */ /* 0x100fe20008010858 */
[--C-:B------:R-:W-:Y:S01]  /*5d20*/  FFMA.FTZ R18, R52, UR4, -R88.reuse ;  /* 0x0000000434127c23 */ /* 0x100fe20008010858 */
[----:B------:R-:W-:Y:S01]  /*5d30*/  ISETP.GT.AND P0, PT, R151, RZ, PT ;  /* 0x000000ff9700720c */ /* 0x000fe20003f04270 */
[--C-:B------:R-:W-:Y:S03]  /*5d40*/  FFMA.FTZ R13, R53, UR4, -R88.reuse ;  /* 0x00000004350d7c23 */ /* 0x100fe60008010858 */
[----:B------:R1:W-:Y:S01]  /*5d50*/  MUFU.EX2 R10, R93 ;  /* 0x0000005d000a7308 */ /* 0x0003e20000000800 */
[--C-:B------:R-:W-:Y:S01]  /*5d60*/  FFMA.FTZ R15, R54, UR4, -R87.reuse ;  /* 0x00000004360f7c23 */ /* 0x100fe20008010857 */
[----:B------:R-:W-:Y:S01]  /*5d70*/  FFMA.FTZ R26, R57, UR4, -R88 ;  /* 0x00000004391a7c23 */ /* 0x000fe20008010858 */
[--C-:B------:R-:W-:Y:S01]  /*5d80*/  FFMA.FTZ R55, R55, UR4, -R87.reuse ;  /* 0x0000000437377c23 */ /* 0x100fe20008010857 */
[--C-:B------:R-:W-:Y:S01]  /*5d90*/  FFMA.FTZ R58, R58, UR4, -R87.reuse ;  /* 0x000000043a3a7c23 */ /* 0x100fe20008010857 */
[--C-:B------:R-:W-:Y:S05]  /*5da0*/  FFMA.FTZ R59, R59, UR4, -R87.reuse ;  /* 0x000000043b3b7c23 */ /* 0x100fea0008010857 */
[----:B------:R3:W-:Y:S01]  /*5db0*/  MUFU.EX2 R9, R92 ;  /* 0x0000005c00097308 */ /* 0x0007e20000000800 */
[----:B--2---:R-:W-:Y:S09]  /*5dc0*/  F2FP.BF16.F32.PACK_AB R95, R108, R111 ;  /* 0x0000006f6c5f723e */ /* 0x004ff200000010ff */
[----:B------:R-:W2:Y:S01]  /*5dd0*/  MUFU.EX2 R109, R109 ;  /* 0x0000006d006d7308 */ /* 0x000ea20000000800 */
[----:B-1----:R-:W-:Y:S01]  /*5de0*/  F2FP.BF16.F32.PACK_AB R93, R104, R162 ;  /* 0x000000a2685d723e */ /* 0x002fe200000010ff */
[----:B------:R-:W-:Y:S01]  /*5df0*/  FFMA.FTZ R162, R3, R152, R162 ;  /* 0x0000009803a27223 */ /* 0x000fe200000100a2 */
[----:B------:R-:W-:Y:S01]  /*5e00*/  FFMA.FTZ R152, R46, UR4, -R87 ;  /* 0x000000042e987c23 */ /* 0x000fe20008010857 */
[----:B------:R-:W-:Y:S02]  /*5e10*/  MOV R3, R0 ;  /* 0x0000000000037202 */ /* 0x000fe40000000f00 */
[----:B------:R-:W-:Y:S04]  /*5e20*/  FADD.FTZ R22, R104, R162 ;  /* 0x000000a268167221 */ /* 0x000fe80000010000 */
[----:B------:R1:W-:Y:S01]  /*5e30*/  MUFU.EX2 R85, R90 ;  /* 0x0000005a00557308 */ /* 0x0003e20000000800 */
[C---:B---3--:R-:W-:Y:S01]  /*5e40*/  F2FP.BF16.F32.PACK_AB R92, R106.reuse, R101 ;  /* 0x000000656a5c723e */ /* 0x048fe200000010ff */
[----:B------:R-:W-:Y:S01]  /*5e50*/  FADD.FTZ R106, R106, R107 ;  /* 0x0000006b6a6a7221 */ /* 0x000fe20000010000 */
[----:B------:R-:W-:Y:S01]  /*5e60*/  LDSM.16.MT88.4 R100, [R131+0x3400] ;  /* 0x003400008364783b */ /* 0x000fe20000004200 */
[----:B------:R-:W-:Y:S02]  /*5e70*/  FADD.FTZ R111, R111, R22 ;  /* 0x000000166f6f7221 */ /* 0x000fe40000010000 */
[----:B------:R-:W-:Y:S04]  /*5e80*/  FADD.FTZ R17, R105, R106 ;  /* 0x0000006a69117221 */ /* 0x000fe80000010000 */
[----:B------:R3:W4:Y:S01]  /*5e90*/  MUFU.EX2 R11, R89 ;  /* 0x00000059000b7308 */ /* 0x0007220000000800 */
[C---:B------:R-:W-:Y:S01]  /*5ea0*/  HMMA.16816.F32.BF16 R68, R92.reuse, R96, R68 ;  /* 0x000000605c44723c */ /* 0x040fe20000041844 */
[----:B------:R-:W-:Y:S04]  /*5eb0*/  LDSM.16.MT88.4 R104, [R131+0x3800] ;  /* 0x003800008368783b */ /* 0x000fe80000004200 */
[----:B------:R-:W-:Y:S01]  /*5ec0*/  FADD.FTZ R110, R110, R17 ;  /* 0x000000116e6e7221 */ /* 0x000fe20000010000 */
[C---:B------:R-:W-:Y:S03]  /*5ed0*/  HMMA.16816.F32.BF16 R72, R92.reuse, R98, R72 ;  /* 0x000000625c48723c */ /* 0x040fe60000041848 */
[----:B------:R-:W5:Y:S01]  /*5ee0*/  MUFU.EX2 R112, R112 ;  /* 0x0000007000707308 */ /* 0x000f620000000800 */
[----:B------:R-:W2:Y:S01]  /*5ef0*/  LDSM.16.MT88.4 R96, [R131+0x3000] ;  /* 0x003000008360783b */ /* 0x000ea20000004200 */
[--C-:B-1----:R-:W-:Y:S01]  /*5f00*/  FFMA.FTZ R90, R37, UR4, -R88.reuse ;  /* 0x00000004255a7c23 */ /* 0x102fe20008010858 */
[----:B------:R-:W-:Y:S07]  /*5f10*/  FFMA.FTZ R17, R56, UR4, -R88 ;  /* 0x0000000438117c23 */ /* 0x000fee0008010858 */
[----:B------:R1:W-:Y:S01]  /*5f20*/  MUFU.EX2 R14, R86 ;  /* 0x00000056000e7308 */ /* 0x0003e20000000800 */
[--C-:B---3--:R-:W-:Y:S09]  /*5f30*/  FFMA.FTZ R89, R39, UR4, -R87.reuse ;  /* 0x0000000427597c23 */ /* 0x108ff20008010857 */
[----:B------:R-:W3:Y:S10]  /*5f40*/  MUFU.EX2 R115, R115 ;  /* 0x0000007300737308 */ /* 0x000ef40000000800 */
[----:B------:R-:W-:Y:S01]  /*5f50*/  MUFU.EX2 R113, R113 ;  /* 0x0000007100717308 */ /* 0x000fe20000000800 */
[--C-:B-1----:R-:W-:Y:S09]  /*5f60*/  FFMA.FTZ R86, R31, UR4, -R87.reuse ;  /* 0x000000041f567c23 */ /* 0x102ff20008010857 */
[----:B------:R-:W1:Y:S10]  /*5f70*/  MUFU.EX2 R164, R164 ;  /* 0x000000a400a47308 */ /* 0x000e740000000800 */
[----:B------:R-:W-:Y:S01]  /*5f80*/  MUFU.EX2 R114, R114 ;  /* 0x0000007200727308 */ /* 0x000fe20000000800 */
[C---:B--2---:R-:W-:Y:S09]  /*5f90*/  HMMA.16816.F32.BF16 R76, R92.reuse, R96, R76 ;  /* 0x000000605c4c723c */ /* 0x044ff2000004184c */
[----:B------:R-:W2:Y:S01]  /*5fa0*/  MUFU.EX2 R159, R159 ;  /* 0x0000009f009f7308 */ /* 0x000ea20000000800 */
[----:B------:R-:W-:Y:S01]  /*5fb0*/  HMMA.16816.F32.BF16 R80, R92, R98, R80 ;  /* 0x000000625c50723c */ /* 0x000fe20000041850 */
[----:B------:R-:W1:Y:S08]  /*5fc0*/  LDSM.16.MT88.4 R96, [R132+0x3400] ;  /* 0x003400008460783b */ /* 0x000e700000004200 */
[----:B------:R-:W-:Y:S02]  /*5fd0*/  MUFU.EX2 R163, R163 ;  /* 0x000000a300a37308 */ /* 0x000fe40000000800 */
[----:B------:R-:W-:Y:S02]  /*5fe0*/  F2FP.BF16.F32.PACK_AB R92, R10, R109 ;  /* 0x0000006d0a5c723e */ /* 0x000fe400000010ff */
[----:B----4-:R-:W-:Y:S02]  /*5ff0*/  F2FP.BF16.F32.PACK_AB R93, R11, R85 ;  /* 0x000000550b5d723e */ /* 0x010fe400000010ff */
[----:B-----5:R-:W-:Y:S04]  /*6000*/  F2FP.BF16.F32.PACK_AB R94, R112, R9 ;  /* 0x00000009705e723e */ /* 0x020fe800000010ff */
[----:B------:R-:W4:Y:S01]  /*6010*/  MUFU.EX2 R122, R122 ;  /* 0x0000007a007a7308 */ /* 0x000f220000000800 */
[----:B---3--:R-:W-:Y:S09]  /*6020*/  F2FP.BF16.F32.PACK_AB R95, R115, R14 ;  /* 0x0000000e735f723e */ /* 0x008ff200000010ff */
[----:B------:R-:W-:Y:S10]  /*6030*/  MUFU.EX2 R123, R123 ;  /* 0x0000007b007b7308 */ /* 0x000ff40000000800 */
[----:B------:R-:W3:Y:S10]  /*6040*/  MUFU.EX2 R154, R154 ;  /* 0x0000009a009a7308 */ /* 0x000ef40000000800 */
[----:B------:R-:W-:Y:S01]  /*6050*/  MUFU.EX2 R121, R121 ;  /* 0x0000007900797308 */ /* 0x000fe20000000800 */
[C---:B-1----:R-:W-:Y:S09]  /*6060*/  HMMA.16816.F32.BF16 R68, R92.reuse, R96, R68 ;  /* 0x000000605c44723c */ /* 0x042ff20000041844 */
[----:B------:R-:W1:Y:S01]  /*6070*/  MUFU.EX2 R116, R116 ;  /* 0x0000007400747308 */ /* 0x000e620000000800 */
[C---:B------:R-:W-:Y:S01]  /*6080*/  HMMA.16816.F32.BF16 R72, R92.reuse, R98, R72 ;  /* 0x000000625c48723c */ /* 0x040fe20000041848 */
[----:B------:R-:W5:Y:S05]  /*6090*/  LDSM.16.MT88.4 R96, [R132+0x3800] ;  /* 0x003800008460783b */ /* 0x000f6a0000004200 */
[C---:B------:R-:W-:Y:S03]  /*60a0*/  HMMA.16816.F32.BF16 R76, R92.reuse, R100, R76 ;  /* 0x000000645c4c723c */ /* 0x040fe6000004184c */
[----:B------:R-:W-:Y:S03]  /*60b0*/  MUFU.EX2 R155, R155 ;  /* 0x0000009b009b7308 */ /* 0x000fe60000000800 */
[----:B------:R-:W-:Y:S07]  /*60c0*/  HMMA.16816.F32.BF16 R80, R92, R102, R80 ;  /* 0x000000665c50723c */ /* 0x000fee0000041850 */
[----:B------:R-:W1:Y:S01]  /*60d0*/  MUFU.EX2 R86, R86 ;  /* 0x0000005600567308 */ /* 0x000e620000000800 */
[----:B------:R-:W-:Y:S03]  /*60e0*/  FFMA.FTZ R100, R50, UR4, -R87 ;  /* 0x0000000432647c23 */ /* 0x000fe60008010857 */
[----:B------:R-:W-:Y:S06]  /*60f0*/  F2FP.BF16.F32.PACK_AB R92, R164, R113 ;  /* 0x00000071a45c723e */ /* 0x000fec00000010ff */
[----:B------:R1:W-:Y:S01]  /*6100*/  MUFU.EX2 R5, R100 ;  /* 0x0000006400057308 */ /* 0x0003e20000000800 */
[----:B--2---:R-:W-:Y:S02]  /*6110*/  F2FP.BF16.F32.PACK_AB R93, R159, R114 ;  /* 0x000000729f5d723e */ /* 0x004fe400000010ff */
[----:B----4-:R-:W-:Y:S02]  /*6120*/  F2FP.BF16.F32.PACK_AB R94, R122, R163 ;  /* 0x000000a37a5e723e */ /* 0x010fe400000010ff */
[----:B---3--:R-:W-:Y:S05]  /*6130*/  F2FP.BF16.F32.PACK_AB R95, R154, R123 ;  /* 0x0000007b9a5f723e */ /* 0x008fea00000010ff */
[----:B------:R-:W-:Y:S10]  /*6140*/  MUFU.EX2 R117, R117 ;  /* 0x0000007500757308 */ /* 0x000ff40000000800 */
[----:B------:R-:W2:Y:S01]  /*6150*/  MUFU.EX2 R120, R120 ;  /* 0x0000007800787308 */ /* 0x000ea20000000800 */
[----:B-1----:R-:W1:Y:S01]  /*6160*/  LDSM.16.MT88.4 R100, [R132+0x3c00] ;  /* 0x003c00008464783b */ /* 0x002e620000004200 */
[C---:B-----5:R-:W-:Y:S08]  /*6170*/  HMMA.16816.F32.BF16 R68, R92.reuse, R96, R68 ;  /* 0x000000605c44723c */ /* 0x060ff00000041844 */
[----:B------:R-:W-:Y:S01]  /*6180*/  MUFU.EX2 R158, R158 ;  /* 0x0000009e009e7308 */ /* 0x000fe20000000800 */
[C---:B------:R-:W-:Y:S01]  /*6190*/  HMMA.16816.F32.BF16 R72, R92.reuse, R98, R72 ;  /* 0x000000625c48723c */ /* 0x040fe20000041848 */
[----:B------:R-:W3:Y:S05]  /*61a0*/  LDSM.16.MT88.4 R96, [R131+0x3c00] ;  /* 0x003c00008360783b */ /* 0x000eea0000004200 */
[C---:B------:R-:W-:Y:S03]  /*61b0*/  HMMA.16816.F32.BF16 R76, R92.reuse, R104, R76 ;  /* 0x000000685c4c723c */ /* 0x040fe6000004184c */
[----:B------:R-:W4:Y:S03]  /*61c0*/  MUFU.EX2 R139, R139 ;  /* 0x0000008b008b7308 */ /* 0x000f260000000800 */
[----:B------:R-:W-:Y:S07]  /*61d0*/  HMMA.16816.F32.BF16 R80, R92, R106, R80 ;  /* 0x0000006a5c50723c */ /* 0x000fee0000041850 */
[----:B------:R-:W-:Y:S01]  /*61e0*/  MUFU.EX2 R119, R119 ;  /* 0x0000007700777308 */ /* 0x000fe20000000800 */
[----:B------:R-:W-:Y:S03]  /*61f0*/  FADD.FTZ R104, R108, R111 ;  /* 0x0000006f6c687221 */ /* 0x000fe60000010000 */
[----:B------:R-:W-:Y:S01]  /*6200*/  FADD.FTZ R105, R109, R110 ;  /* 0x0000006e6d697221 */ /* 0x000fe20000010000 */
[----:B------:R-:W-:Y:S01]  /*6210*/  F2FP.BF16.F32.PACK_AB R92, R116, R121 ;  /* 0x00000079745c723e */ /* 0x000fe200000010ff */
[----:B------:R-:W5:Y:S04]  /*6220*/  LDSM.16.MT88.4 R108, [R132+0x4000] ;  /* 0x00400000846c783b */ /* 0x000f680000004200 */
[----:B------:R-:W3:Y:S01]  /*6230*/  MUFU.EX2 R90, R90 ;  /* 0x0000005a005a7308 */ /* 0x000ee20000000800 */
[----:B------:R-:W-:Y:S01]  /*6240*/  FADD.FTZ R104, R85, R104 ;  /* 0x0000006855687221 */ /* 0x000fe20000010000 */
[----:B------:R-:W-:Y:S01]  /*6250*/  FADD.FTZ R30, R10, R105 ;  /* 0x000000690a1e7221 */ /* 0x000fe20000010000 */
[----:B------:R-:W-:Y:S02]  /*6260*/  F2FP.BF16.F32.PACK_AB R93, R86, R155 ;  /* 0x0000009b565d723e */ /* 0x000fe400000010ff */
[----:B------:R-:W-:Y:S01]  /*6270*/  FADD.FTZ R11, R11, R104 ;  /* 0x000000680b0b7221 */ /* 0x000fe20000010000 */
[----:B--2---:R-:W-:Y:S01]  /*6280*/  F2FP.BF16.F32.PACK_AB R94, R120, R117 ;  /* 0x00000075785e723e */ /* 0x004fe200000010ff */
[----:B------:R-:W2:Y:S03]  /*6290*/  LDSM.16.MT88.4 R104, [R131+0x4000] ;  /* 0x004000008368783b */ /* 0x000ea60000004200 */
[----:B------:R-:W-:Y:S01]  /*62a0*/  MUFU.EX2 R118, R118 ;  /* 0x0000007600767308 */ /* 0x000fe20000000800 */
[----:B----4-:R-:W-:Y:S01]  /*62b0*/  F2FP.BF16.F32.PACK_AB R95, R139, R158 ;  /* 0x0000009e8b5f723e */ /* 0x010fe200000010ff */
[----:B------:R-:W-:Y:S01]  /*62c0*/  FADD.FTZ R9, R9, R30 ;  /* 0x0000001e09097221 */ /* 0x000fe20000010000 */
[----:B------:R-:W-:Y:S01]  /*62d0*/  FADD.FTZ R14, R14, R11 ;  /* 0x0000000b0e0e7221 */ /* 0x000fe20000010000 */
[----:B------:R-:W-:Y:S01]  /*62e0*/  FFMA.FTZ R11, R60, UR4, -R88 ;  /* 0x000000043c0b7c23 */ /* 0x000fe20008010858 */
[----:B------:R-:W-:Y:S01]  /*62f0*/  MOV R85, R2 ;  /* 0x0000000200557202 */ /* 0x000fe20000000f00 */
[----:B------:R-:W-:Y:S01]  /*6300*/  FADD.FTZ R112, R112, R9 ;  /* 0x0000000970707221 */ /* 0x000fe20000010000 */
[----:B------:R-:W-:Y:S03]  /*6310*/  FADD.FTZ R115, R115, R14 ;  /* 0x0000000e73737221 */ /* 0x000fe60000010000 */
[----:B------:R-:W4:Y:S01]  /*6320*/  MUFU.EX2 R89, R89 ;  /* 0x0000005900597308 */ /* 0x000f220000000800 */
[C---:B-1----:R-:W-:Y:S03]  /*6330*/  HMMA.16816.F32.BF16 R68, R92.reuse, R100, R68 ;  /* 0x000000645c44723c */ /* 0x042fe60000041844 */
[----:B------:R-:W-:Y:S03]  /*6340*/  FADD.FTZ R14, R114, R115 ;  /* 0x00000073720e7221 */ /* 0x000fe60000010000 */
[C---:B------:R-:W-:Y:S03]  /*6350*/  HMMA.16816.F32.BF16 R72, R92.reuse, R102, R72 ;  /* 0x000000665c48723c */ /* 0x040fe60000041848 */
[----:B------:R-:W-:Y:S02]  /*6360*/  MUFU.EX2 R161, R161 ;  /* 0x000000a100a17308 */ /* 0x000fe40000000800 */
[----:B------:R-:W-:Y:S01]  /*6370*/  FADD.FTZ R101, R113, R112 ;  /* 0x0000007071657221 */ /* 0x000fe20000010000 */
[C---:B---3--:R-:W-:Y:S01]  /*6380*/  HMMA.16816.F32.BF16 R76, R92.reuse, R96, R76 ;  /* 0x000000605c4c723c */ /* 0x048fe2000004184c */
[----:B------:R-:W1:Y:S06]  /*6390*/  LDSM.16.MT88.4 R112, [R132+0x4400] ;  /* 0x004400008470783b */ /* 0x000e6c0000004200 */
[----:B------:R-:W3:Y:S01]  /*63a0*/  MUFU.EX2 R156, R156 ;  /* 0x0000009c009c7308 */ /* 0x000ee20000000800 */
[----:B------:R-:W-:Y:S01]  /*63b0*/  F2FP.BF16.F32.PACK_AB R100, R90, R119 ;  /* 0x000000775a64723e */ /* 0x000fe200000010ff */
[----:B------:R-:W-:Y:S01]  /*63c0*/  HMMA.16816.F32.BF16 R80, R92, R98, R80 ;  /* 0x000000625c50723c */ /* 0x000fe20000041850 */
[----:B------:R-:W1:Y:S07]  /*63d0*/  LDSM.16.MT88.4 R96, [R131+0x4400] ;  /* 0x004400008360783b */ /* 0x000e6e0000004200 */
[----:B------:R-:W-:Y:S03]  /*63e0*/  MUFU.EX2 R160, R160 ;  /* 0x000000a000a07308 */ /* 0x000fe60000000800 */
[----:B------:R-:W-:Y:S01]  /*63f0*/  FADD.FTZ R30, R164, R101 ;  /* 0x00000065a41e7221 */ /* 0x000fe20000010000 */
[----:B----4-:R-:W-:Y:S01]  /*6400*/  F2FP.BF16.F32.PACK_AB R101, R89, R118 ;  /* 0x000000765965723e */ /* 0x010fe200000010ff */
[----:B------:R-:W-:Y:S01]  /*6410*/  FFMA.FTZ R93, R61, UR4, -R88 ;  /* 0x000000043d5d7c23 */ /* 0x000fe20008010858 */
[----:B------:R-:W-:Y:S01]  /*6420*/  FFMA.FTZ R94, R62, UR4, -R87 ;  /* 0x000000043e5e7c23 */ /* 0x000fe20008010857 */
[----:B------:R-:W-:Y:S03]  /*6430*/  FADD.FTZ R92, R159, R14 ;  /* 0x0000000e9f5c7221 */ /* 0x000fe60000010000 */
[----:B------:R-:W4:Y:S01]  /*6440*/  MUFU.EX2 R157, R157 ;  /* 0x0000009d009d7308 */ /* 0x000f220000000800 */
[----:B---3--:R-:W-:Y:S01]  /*6450*/  F2FP.BF16.F32.PACK_AB R102, R156, R161 ;  /* 0x000000a19c66723e */ /* 0x008fe200000010ff */
[----:B------:R-:W-:Y:S01]  /*6460*/  FADD.FTZ R163, R163, R30 ;  /* 0x0000001ea3a37221 */ /* 0x000fe20000010000 */
[----:B------:R-:W-:Y:S03]  /*6470*/  FADD.FTZ R123, R123, R92 ;  /* 0x0000005c7b7b7221 */ /* 0x000fe60000010000 */
        /* <DEDUP_REMOVED lines=20> */
[----:B------:R-:W-:Y:S01]  /*65c0*/  MUFU.EX2 R165, R165 ;  /* 0x000000a500a57308 */ /* 0x000fe20000000800 */
[----:B------:R-:W4:Y:S01]  /*65d0*/  LDSM.16.MT88.4 R108, [R132+0x4800] ;  /* 0x00480000846c783b */ /* 0x000f220000004200 */
[----:B---3--:R-:W-:Y:S01]  /*65e0*/  F2FP.BF16.F32.PACK_AB R92, R84, R153 ;  /* 0x00000099545c723e */ /* 0x008fe200000010ff */
[C---:B--2---:R-:W-:Y:S07]  /*65f0*/  HMMA.16816.F32.BF16 R76, R100.reuse, R104, R76 ;  /* 0x00000068644c723c */ /* 0x044fee000004184c */
[----:B------:R-:W-:Y:S01]  /*6600*/  MUFU.EX2 R7, R7 ;  /* 0x0000000700077308 */ /* 0x000fe20000000800 */
[----:B------:R-:W-:Y:S01]  /*6610*/  FADD.FTZ R89, R89, R118 ;  /* 0x0000007659597221 */ /* 0x000fe20000010000 */
[----:B------:R-:W-:Y:S01]  /*6620*/  HMMA.16816.F32.BF16 R80, R100, R106, R80 ;  /* 0x0000006a6450723c */ /* 0x000fe20000041850 */
[----:B------:R-:W2:Y:S07]  /*6630*/  LDSM.16.MT88.4 R104, [R131+0x4800] ;  /* 0x004800008368783b */ /* 0x000eae0000004200 */
[----:B------:R-:W-:Y:S03]  /*6640*/  MUFU.EX2 R162, R49 ;  /* 0x0000003100a27308 */ /* 0x000fe60000000800 */
[----:B------:R-:W-:Y:S01]  /*6650*/  FADD.FTZ R160, R160, R89 ;  /* 0x00000059a0a07221 */ /* 0x000fe20000010000 */
[----:B------:R-:W-:Y:S01]  /*6660*/  FADD.FTZ R101, R119, R120 ;  /* 0x0000007877657221 */ /* 0x000fe20000010000 */
[----:B------:R-:W-:Y:S03]  /*6670*/  FFMA.FTZ R119, R66, UR4, -R87 ;  /* 0x0000000442777c23 */ /* 0x000fe60008010857 */
[----:B------:R-:W-:Y:S01]  /*6680*/  FADD.FTZ R116, R90, R101 ;  /* 0x000000655a747221 */ /* 0x000fe20000010000 */
[----:B------:R-:W-:Y:S01]  /*6690*/  FFMA.FTZ R87, R67, UR4, -R87 ;  /* 0x0000000443577c23 */ /* 0x000fe20008010857 */
[----:B------:R-:W3:Y:S01]  /*66a0*/  MUFU.EX2 R6, R6 ;  /* 0x0000000600067308 */ /* 0x000ee20000000800 */
[----:B------:R-:W-:Y:S01]  /*66b0*/  FADD.FTZ R157, R157, R160 ;  /* 0x000000a09d9d7221 */ /* 0x000fe20000010000 */
[----:B------:R-:W-:Y:S04]  /*66c0*/  FADD.FTZ R161, R161, R116 ;  /* 0x00000074a1a17221 */ /* 0x000fe80000010000 */
[----:B------:R-:W-:Y:S04]  /*66d0*/  FADD.FTZ R156, R156, R161 ;  /* 0x000000a19c9c7221 */ /* 0x000fe80000010000 */
[----:B------:R5:W-:Y:S01]  /*66e0*/  MUFU.EX2 R159, R93 ;  /* 0x0000005d009f7308 */ /* 0x000be20000000800 */
[----:B------:R-:W-:Y:S09]  /*66f0*/  FADD.FTZ R153, R153, R156 ;  /* 0x0000009c99997221 */ /* 0x000ff20000010000 */
[----:B------:R1:W-:Y:S01]  /*6700*/  MUFU.EX2 R122, R94 ;  /* 0x0000005e007a7308 */ /* 0x0003e20000000800 */
[----:B---3--:R-:W-:Y:S09]  /*6710*/  F2FP.BF16.F32.PACK_AB R95, R6, R5 ;  /* 0x00000005065f723e */ /* 0x008ff200000010ff */
[----:B------:R-:W-:Y:S01]  /*6720*/  MUFU.EX2 R18, R18 ;  /* 0x0000001200127308 */ /* 0x000fe20000000800 */
[----:B-----5:R-:W-:Y:S01]  /*6730*/  F2FP.BF16.F32.PACK_AB R93, R165, R152 ;  /* 0x00000098a55d723e */ /* 0x020fe200000010ff */
[----:B------:R-:W-:Y:S08]  /*6740*/  FADD.FTZ R152, R152, R157 ;  /* 0x0000009d98987221 */ /* 0x000ff00000010000 */
[----:B------:R-:W3:Y:S01]  /*6750*/  MUFU.EX2 R13, R13 ;  /* 0x0000000d000d7308 */ /* 0x000ee20000000800 */
[----:B-1----:R-:W-:Y:S09]  /*6760*/  F2FP.BF16.F32.PACK_AB R94, R162, R7 ;  /* 0x00000007a25e723e */ /* 0x002ff200000010ff */
[----:B------:R-:W-:Y:S01]  /*6770*/  MUFU.EX2 R15, R15 ;  /* 0x0000000f000f7308 */ /* 0x000fe20000000800 */
[C---:B------:R-:W-:Y:S06]  /*6780*/  HMMA.16816.F32.BF16 R68, R92.reuse, R112, R68 ;  /* 0x000000705c44723c */ /* 0x040fec0000041844 */
[C---:B------:R-:W-:Y:S03]  /*6790*/  HMMA.16816.F32.BF16 R72, R92.reuse, R114, R72 ;  /* 0x000000725c48723c */ /* 0x040fe60000041848 */
[----:B------:R-:W1:Y:S01]  /*67a0*/  MUFU.EX2 R22, R55 ;  /* 0x0000003700167308 */ /* 0x000e620000000800 */
[----:B------:R-:W5:Y:S01]  /*67b0*/  LDSM.16.MT88.4 R112, [R132+0x4c00] ;  /* 0x004c00008470783b */ /* 0x000f620000004200 */
[----:B---3--:R-:W-:Y:S01]  /*67c0*/  F2FP.BF16.F32.PACK_AB R100, R13, R18 ;  /* 0x000000120d64723e */ /* 0x008fe200000010ff */
[C---:B------:R-:W-:Y:S07]  /*67d0*/  HMMA.16816.F32.BF16 R76, R92.reuse, R96, R76 ;  /* 0x000000605c4c723c */ /* 0x040fee000004184c */
[----:B------:R-:W-:Y:S01]  /*67e0*/  MUFU.EX2 R17, R17 ;  /* 0x0000001100117308 */ /* 0x000fe20000000800 */
[----:B------:R-:W-:Y:S01]  /*67f0*/  HMMA.16816.F32.BF16 R80, R92, R98, R80 ;  /* 0x000000625c50723c */ /* 0x000fe20000041850 */
[----:B------:R-:W3:Y:S08]  /*6800*/  LDSM.16.MT88.4 R96, [R131+0x4c00] ;  /* 0x004c00008360783b */ /* 0x000ef00000004200 */
[----:B------:R-:W4:Y:S02]  /*6810*/  MUFU.EX2 R26, R26 ;  /* 0x0000001a001a7308 */ /* 0x000f240000000800 */
[----:B-1----:R-:W-:Y:S08]  /*6820*/  F2FP.BF16.F32.PACK_AB R101, R22, R15 ;  /* 0x0000000f1665723e */ /* 0x002ff000000010ff */
[----:B------:R-:W-:Y:S10]  /*6830*/  MUFU.EX2 R10, R58 ;  /* 0x0000003a000a7308 */ /* 0x000ff40000000800 */
[----:B------:R-:W1:Y:S01]  /*6840*/  MUFU.EX2 R9, R59 ;  /* 0x0000003b00097308 */ /* 0x000e620000000800 */
[----:B----4-:R-:W-:Y:S09]  /*6850*/  F2FP.BF16.F32.PACK_AB R102, R26, R17 ;  /* 0x000000111a66723e */ /* 0x010ff200000010ff */
[----:B------:R-:W4:Y:S10]  /*6860*/  MUFU.EX2 R164, R11 ;  /* 0x0000000b00a47308 */ /* 0x000f340000000800 */
[----:B------:R-:W2:Y:S01]  /*6870*/  MUFU.EX2 R121, R121 ;  /* 0x0000007900797308 */ /* 0x000ea20000000800 */
[----:B-1----:R-:W-:Y:S07]  /*6880*/  F2FP.BF16.F32.PACK_AB R103, R9, R10 ;  /* 0x0000000a0967723e */ /* 0x002fee00000010ff */
[C---:B------:R-:W-:Y:S02]  /*6890*/  HMMA.16816.F32.BF16 R68, R100.reuse, R108, R68 ;  /* 0x0000006c6444723c */ /* 0x040fe40000041844 */
[----:B------:R-:W-:Y:S03]  /*68a0*/  MUFU.EX2 R86, R123 ;  /* 0x0000007b00567308 */ /* 0x000fe60000000800 */
[----:B----4-:R-:W-:Y:S01]  /*68b0*/  F2FP.BF16.F32.PACK_AB R92, R159, R164 ;  /* 0x000000a49f5c723e */ /* 0x010fe200000010ff */
[C---:B------:R-:W-:Y:S06]  /*68c0*/  HMMA.16816.F32.BF16 R72, R100.reuse, R110, R72 ;  /* 0x0000006e6448723c */ /* 0x040fec0000041848 */
[----:B------:R-:W1:Y:S01]  /*68d0*/  MUFU.EX2 R117, R88 ;  /* 0x0000005800757308 */ /* 0x000e620000000800 */
[----:B--2---:R-:W-:Y:S01]  /*68e0*/  F2FP.BF16.F32.PACK_AB R93, R121, R122 ;  /* 0x0000007a795d723e */ /* 0x004fe200000010ff */
[C---:B------:R-:W-:Y:S08]  /*68f0*/  HMMA.16816.F32.BF16 R76, R100.reuse, R104, R76 ;  /* 0x00000068644c723c */ /* 0x040ff0000004184c */
[----:B------:R-:W-:Y:S01]  /*6900*/  MUFU.EX2 R90, R119 ;  /* 0x00000077005a7308 */ /* 0x000fe20000000800 */
[----:B------:R-:W-:Y:S09]  /*6910*/  HMMA.16816.F32.BF16 R80, R100, R106, R80 ;  /* 0x0000006a6450723c */ /* 0x000ff20000041850 */
[----:B------:R-:W2:Y:S02]  /*6920*/  MUFU.EX2 R87, R87 ;  /* 0x0000005700577308 */ /* 0x000ea40000000800 */
[----:B-1----:R-:W-:Y:S01]  /*6930*/  F2FP.BF16.F32.PACK_AB R94, R117, R86 ;  /* 0x00000056755e723e */ /* 0x002fe200000010ff */
[----:B------:R-:W-:Y:S01]  /*6940*/  FADD.FTZ R88, R84, R153 ;  /* 0x0000009954587221 */ /* 0x000fe20000010000 */
[----:B------:R-:W-:Y:S03]  /*6950*/  FADD.FTZ R84, R165, R152 ;  /* 0x00000098a5547221 */ /* 0x000fe60000010000 */
[----:B------:R-:W-:Y:S01]  /*6960*/  FADD.FTZ R67, R7, R88 ;  /* 0x0000005807437221 */ /* 0x000fe20000010000 */
[----:B------:R-:W-:Y:S03]  /*6970*/  FADD.FTZ R89, R5, R84 ;  /* 0x0000005405597221 */ /* 0x000fe60000010000 */
[----:B------:R-:W-:Y:S01]  /*6980*/  FADD.FTZ R67, R162, R67 ;  /* 0x00000043a2437221 */ /* 0x000fe20000010000 */
[----:B------:R-:W-:Y:S03]  /*6990*/  FADD.FTZ R84, R6, R89 ;  /* 0x0000005906547221 */ /* 0x000fe60000010000 */
[----:B------:R-:W-:Y:S01]  /*69a0*/  FADD.FTZ R88, R18, R67 ;  /* 0x0000004312587221 */ /* 0x000fe20000010000 */
[----:B--2---:R-:W-:Y:S01]  /*69b0*/  F2FP.BF16.F32.PACK_AB R95, R87, R90 ;  /* 0x0000005a575f723e */ /* 0x004fe200000010ff */
[----:B------:R-:W-:Y:S02]  /*69c0*/  FADD.FTZ R67, R15, R84 ;  /* 0x000000540f437221 */ /* 0x000fe40000010000 */
[----:B------:R-:W-:Y:S02]  /*69d0*/  FADD.FTZ R84, R13, R88 ;  /* 0x000000580d547221 */ /* 0x000fe40000010000 */
[----:B------:R-:W-:Y:S02]  /*69e0*/  FADD.FTZ R89, R22, R67 ;  /* 0x0000004316597221 */ /* 0x000fe40000010000 */
[C---:B-----5:R-:W-:Y:S05]  /*69f0*/  HMMA.16816.F32.BF16 R68, R92.reuse, R112, R68 ;  /* 0x000000705c44723c */ /* 0x060fea0000041844 */
[----:B------:R-:W-:Y:S01]  /*6a00*/  FADD.FTZ R67, R17, R84 ;  /* 0x0000005411437221 */ /* 0x000fe20000010000 */
[C---:B------:R-:W-:Y:S05]  /*6a10*/  HMMA.16816.F32.BF16 R72, R92.reuse, R114, R72 ;  /* 0x000000725c48723c */ /* 0x040fea0000041848 */
[----:B------:R-:W-:Y:S01]  /*6a20*/  FADD.FTZ R84, R10, R89 ;  /* 0x000000590a547221 */ /* 0x000fe20000010000 */
[C---:B---3--:R-:W-:Y:S05]  /*6a30*/  HMMA.16816.F32.BF16 R76, R92.reuse, R96, R76 ;  /* 0x000000605c4c723c */ /* 0x048fea000004184c */
[----:B------:R-:W-:Y:S01]  /*6a40*/  FADD.FTZ R89, R26, R67 ;  /* 0x000000431a597221 */ /* 0x000fe20000010000 */
[----:B------:R-:W-:Y:S05]  /*6a50*/  HMMA.16816.F32.BF16 R80, R92, R98, R80 ;  /* 0x000000625c50723c */ /* 0x000fea0000041850 */
[----:B------:R-:W-:Y:S01]  /*6a60*/  FADD.FTZ R67, R9, R84 ;  /* 0x0000005409437221 */ /* 0x000fe20000010000 */
[----:B------:R-:W-:Y:S05]  /*6a70*/  FADD.FTZ R164, R164, R89 ;  /* 0x00000059a4a47221 */ /* 0x000fea0000010000 */
[----:B------:R-:W-:Y:S01]  /*6a80*/  FADD.FTZ R122, R122, R67 ;  /* 0x000000437a7a7221 */ /* 0x000fe20000010000 */
[----:B------:R-:W-:Y:S01]  /*6a90*/  FADD.FTZ R159, R159, R164 ;  /* 0x000000a49f9f7221 */ /* 0x000fe20000010000 */
[----:B------:R-:W-:Y:S02]  /*6aa0*/  IADD3 R67, R151, -0x1, RZ ;  /* 0xffffffff97437810 */ /* 0x000fe40007ffe0ff */
[----:B------:R-:W-:Y:S01]  /*6ab0*/  FADD.FTZ R121, R121, R122 ;  /* 0x0000007a79797221 */ /* 0x000fe20000010000 */
[----:B------:R-:W-:Y:S01]  /*6ac0*/  FADD.FTZ R86, R86, R159 ;  /* 0x0000009f56567221 */ /* 0x000fe20000010000 */
[----:B------:R-:W-:Y:S02]  /*6ad0*/  MOV R151, R67 ;  /* 0x0000004300977202 */ /* 0x000fe40000000f00 */
[----:B------:R-:W-:Y:S01]  /*6ae0*/  FADD.FTZ R90, R90, R121 ;  /* 0x000000795a5a7221 */ /* 0x000fe20000010000 */
[----:B------:R-:W-:Y:S03]  /*6af0*/  FADD.FTZ R153, R117, R86 ;  /* 0x0000005675997221 */ /* 0x000fe60000010000 */
[----:B------:R-:W-:Y:S01]  /*6b00*/  FADD.FTZ R152, R87, R90 ;  /* 0x0000005a57987221 */ /* 0x000fe20000010000 */
[----:B------:R-:W-:Y:S06]  /*6b10*/  @P0 BRA `(.L_x_4213) ;  /* 0xffffffd800a40947 */ /* 0x000fec000383ffff */
.L_x_4209:
        /* <DEDUP_REMOVED lines=16> */
[----:B------:R-:W-:Y:S02]  /*6c20*/  SHF.R.S32.HI R3, RZ, 0x2, R3 ;  /* 0x00000002ff037819 */ /* 0x000fe40000011403 */
[CC--:B------:R-:W-:Y:S02]  /*6c30*/  LEA.HI R7, R5.reuse, R6.reuse, RZ, 0x2 ;  /* 0x0000000605077211 */ /* 0x0c0fe400078f10ff */
[----:B------:R-:W-:Y:S01]  /*6c40*/  LEA.HI R5, R5, R6, RZ, 0x5 ;  /* 0x0000000605057211 */ /* 0x000fe200078f28ff */
[----:B-1----:R-:W-:Y:S01]  /*6c50*/  FADD.FTZ R8, R13, R8 ;  /* 0x000000080d087221 */ /* 0x002fe20000010000 */
[----:B------:R-:W-:-:S02]  /*6c60*/  LOP3.LUT R7, R7, 0xfffffffc, RZ, 0xc0, !PT ;  /* 0xfffffffc07077812 */ /* 0x000fc400078ec0ff */
[----:B------:R-:W-:Y:S01]  /*6c70*/  SHF.R.S32.HI R4, RZ, 0x5, R5 ;  /* 0x00000005ff047819 */ /* 0x000fe20000011405 */
[----:B--2---:R-:W-:Y:S01]  /*6c80*/  FADD.FTZ R9, R10, R9 ;  /* 0x000000090a097221 */ /* 0x004fe20000010000 */
[----:B------:R-:W-:Y:S01]  /*6c90*/  FSETP.NE.FTZ.AND P2, PT, R8, RZ, PT ;  /* 0x000000ff0800720b */ /* 0x000fe20003f55000 */
[----:B------:R-:W-:Y:S01]  /*6ca0*/  IMAD.IADD R7, R6, 0x1, -R7 ;  /* 0x0000000106077824 */ /* 0x000fe200078e0a07 */
[----:B------:R-:W-:Y:S02]  /*6cb0*/  SHF.R.S32.HI R10, RZ, 0x1f, R3 ;  /* 0x0000001fff0a7819 */ /* 0x000fe40000011403 */
[----:B------:R-:W-:Y:S02]  /*6cc0*/  FSETP.NE.FTZ.AND P3, PT, R9, RZ, PT ;  /* 0x000000ff0900720b */ /* 0x000fe40003f75000 */
[----:B------:R-:W-:Y:S02]  /*6cd0*/  LEA.HI R10, R10, R3, RZ, 0x3 ;  /* 0x000000030a0a7211 */ /* 0x000fe400078f18ff */
[----:B------:R-:W-:-:S02]  /*6ce0*/  LEA R4, R4, R7, 0x8 ;  /* 0x0000000704047211 */ /* 0x000fc400078e40ff */
[----:B------:R-:W-:-:S03]  /*6cf0*/  LOP3.LUT R10, R10, 0xfffffff8, RZ, 0xc0, !PT ;  /* 0xfffffff80a0a7812 */ /* 0x000fc600078ec0ff */
[----:B------:R-:W1:Y:S01]  /*6d00*/  @P2 MUFU.RCP R12, R8 ;  /* 0x00000008000c2308 */ /* 0x000e620000001000 */
[----:B------:R-:W2:Y:S01]  /*6d10*/  @P2 LDC R19, c[0x0][0x2e8] ;  /* 0x0000ba00ff132b82 */ /* 0x000ea20000000800 */
[----:B------:R-:W-:-:S05]  /*6d20*/  IMAD.IADD R10, R3, 0x1, -R10 ;  /* 0x00000001030a7824 */ /* 0x000fca00078e0a0a */
[----:B------:R-:W-:Y:S01]  /*6d30*/  LEA.HI R7, R10, R10, RZ, 0x1 ;  /* 0x0000000a0a077211 */ /* 0x000fe200078f08ff */
        /* <DEDUP_REMOVED lines=12> */
[----:B---3--:R-:W-:Y:S01]  /*6e00*/  FMUL.FTZ R68, R11, R68 ;  /* 0x000000440b447220 */ /* 0x008fe20000410000 */
[----:B------:R-:W-:Y:S01]  /*6e10*/  LOP3.LUT R7, R7, 0x3fffffe, RZ, 0xc0, !PT ;  /* 0x03fffffe07077812 */ /* 0x000fe200078ec0ff */
[C---:B------:R-:W-:Y:S01]  /*6e20*/  FMUL.FTZ R69, R11.reuse, R69 ;  /* 0x000000450b457220 */ /* 0x040fe20000410000 */
[C---:B------:R-:W-:Y:S01]  /*6e30*/  LOP3.LUT P0, RZ, R12.reuse, 0x2, RZ, 0xc0, !PT ;  /* 0x000000020cff7812 */ /* 0x040fe2000780c0ff */
[----:B------:R-:W-:Y:S01]  /*6e40*/  IMAD.SHL.U32 R13, R12, 0x40, RZ ;  /* 0x000000400c0d7824 */ /* 0x000fe200078e00ff */
[----:B------:R-:W-:Y:S01]  /*6e50*/  IADD3 R7, R10, -R7, RZ ;  /* 0x800000070a077210 */ /* 0x000fe20007ffe0ff */
[C---:B------:R-:W-:Y:S01]  /*6e60*/  FMUL.FTZ R72, R11.reuse, R72 ;  /* 0x000000480b487220 */ /* 0x040fe20000410000 */
[----:B------:R-:W-:Y:S01]  /*6e70*/  LOP3.LUT R12, R12, 0x1, RZ, 0xc0, !PT ;  /* 0x000000010c0c7812 */ /* 0x000fe200078ec0ff */
[----:B------:R-:W-:Y:S01]  /*6e80*/  FMUL.FTZ R73, R11, R73 ;  /* 0x000000490b497220 */ /* 0x000fe20000410000 */
[----:B------:R-:W-:Y:S01]  /*6e90*/  LOP3.LUT R13, R13, 0xc0, RZ, 0xc0, !PT ;  /* 0x000000c00d0d7812 */ /* 0x000fe200078ec0ff */
[----:B------:R-:W-:Y:S01]  /*6ea0*/  IMAD R4, R7, 0x10, R4 ;  /* 0x0000001007047824 */ /* 0x000fe200078e0204 */
[----:B------:R-:W-:Y:S01]  /*6eb0*/  ISETP.NE.U32.AND P1, PT, R12, 0x1, PT ;  /* 0x000000010c00780c */ /* 0x000fe20003f25070 */
[----:B------:R-:W-:Y:S01]  /*6ec0*/  IMAD.MOV.U32 R7, RZ, RZ, -0x10 ;  /* 0xfffffff0ff077424 */ /* 0x000fe200078e00ff */
[----:B------:R-:W-:Y:S01]  /*6ed0*/  LEA.HI R13, R13, R13, RZ, 0x1d ;  /* 0x0000000d0d0d7211 */ /* 0x000fe200078fe8ff */
[C---:B------:R-:W-:Y:S01]  /*6ee0*/  FMUL.FTZ R76, R11.reuse, R76 ;  /* 0x0000004c0b4c7220 */ /* 0x040fe20000410000 */
[C---:B------:R-:W-:Y:S01]  /*6ef0*/  FMUL.FTZ R77, R11.reuse, R77 ;  /* 0x0000004d0b4d7220 */ /* 0x040fe20000410000 */
[C---:B------:R-:W-:Y:S01]  /*6f00*/  FMUL.FTZ R80, R11.reuse, R80 ;  /* 0x000000500b507220 */ /* 0x040fe20000410000 */
[----:B------:R-:W-:Y:S01]  /*6f10*/  LEA R4, R4, R13, 0x1 ;  /* 0x0000000d04047211 */ /* 0x000fe200078e08ff */
[----:B------:R-:W-:Y:S01]  /*6f20*/  FMUL.FTZ R11, R11, R81 ;  /* 0x000000510b0b7220 */ /* 0x000fe20000410000 */
[----:B------:R-:W-:Y:S01]  /*6f30*/  SEL R7, R7, 0x10, !P1 ;  /* 0x0000001007077807 */ /* 0x000fe20004800000 */
        /* <DEDUP_REMOVED lines=16> */
[----:B------:R-:W-:Y:S01]  /*7040*/  IMAD.MOV.U32 R4, RZ, RZ, 0x7f800000 ;  /* 0x7f800000ff047424 */ /* 0x000fe200078e00ff */
[----:B------:R-:W-:Y:S01]  /*7050*/  F2FP.BF16.F32.PACK_AB R11, R11, R80 ;  /* 0x000000500b0b723e */ /* 0x000fe200000010ff */
[----:B------:R3:W-:Y:S01]  /*7060*/  STS [R17], R72 ;  /* 0x0000004811007388 */ /* 0x0007e20000000800 */
[----:B------:R-:W-:Y:S01]  /*7070*/  F2FP.BF16.F32.PACK_AB R82, R83, R82 ;  /* 0x000000525352723e */ /* 0x000fe200000010ff */
[----:B----4-:R-:W-:Y:S01]  /*7080*/  @P3 FFMA.FTZ R4, R2, R21, R9 ;  /* 0x0000001502043223 */ /* 0x010fe20000010009 */
[----:B------:R-:W-:Y:S01]  /*7090*/  ISETP.NE.AND P0, PT, RZ, UR4, PT ;  /* 0x00000004ff007c0c */ /* 0x000fe2000bf05270 */
[----:B------:R3:W-:Y:S01]  /*70a0*/  STS [R17+0x200], R74 ;  /* 0x0002004a11007388 */ /* 0x0007e20000000800 */
[----:B------:R-:W-:-:S03]  /*70b0*/  MOV R10, 0x7f800000 ;  /* 0x7f800000000a7802 */ /* 0x000fc60000000f00 */
[----:B------:R3:W-:Y:S04]  /*70c0*/  STS [R15], R76 ;  /* 0x0000004c0f007388 */ /* 0x0007e80000000800 */
[----:B------:R3:W-:Y:S04]  /*70d0*/  STS [R15+0x200], R78 ;  /* 0x0002004e0f007388 */ /* 0x0007e80000000800 */
[----:B------:R3:W-:Y:S04]  /*70e0*/  STS [R7], R11 ;  /* 0x0000000b07007388 */ /* 0x0007e80000000800 */
[----:B------:R3:W-:Y:S01]  /*70f0*/  STS [R7+0x200], R82 ;  /* 0x0002005207007388 */ /* 0x0007e20000000800 */
        /* <DEDUP_REMOVED lines=10> */
.L_x_4214:
[----:B------:R-:W-:Y:S01]  /*71a0*/  S2UR UR8, SR_CTAID.Z ;  /* 0x00000000000879c3 */ /* 0x000fe20000002700 */
[----:B------:R-:W-:Y:S01]  /*71b0*/  ULDC UR9, c[0x0][0x270] ;  /* 0x00009c0000097ab9 */ /* 0x000fe20000000800 */
[----:B------:R-:W-:-:S06]  /*71c0*/  ULDC UR6, c[0x0][0x2c4] ;  /* 0x0000b10000067ab9 */ /* 0x000fcc0000000800 */
[----:B------:R-:W1:Y:S02]  /*71d0*/  S2UR UR7, SR_CTAID.Y ;  /* 0x00000000000779c3 */ /* 0x000e640000002600 */
[----:B-1----:R-:W-:-:S04]  /*71e0*/  UIMAD UR9, UR7, UR9, UR8 ;  /* 0x00000009070972a4 */ /* 0x002fc8000f8e0208 */
[----:B------:R-:W-:Y:S02]  /*71f0*/  UIMAD UR9, UR9, UR6, URZ ;  /* 0x00000006090972a4 */ /* 0x000fe4000f8e023f */
.L_x_4215:
[----:B------:R-:W-:Y:S01]  /*7200*/  LOP3.LUT R5, R5, 0xffffffe0, RZ, 0xc0, !PT ;  /* 0xffffffe005057812 */ /* 0x000fe200078ec0ff */
[----:B------:R-:W-:Y:S01]  /*7210*/  BAR.SYNC.DEFER_BLOCKING 0x0 ;  /* 0x0000000000007b1d */ /* 0x000fe20000010000 */
[----:B------:R-:W-:-:S03]  /*7220*/  IMAD R149, R149, 0x10, R142 ;  /* 0x0000001095957824 */ /* 0x000fc600078e028e */
[----:B------:R-:W-:Y:S02]  /*7230*/  IMAD.IADD R5, R6, 0x1, -R5 ;  /* 0x0000000106057824 */ /* 0x000fe400078e0a05 */
[----:B------:R-:W-:Y:S03]  /*7240*/  BSSY B0, `(.L_x_4216) ;  /* 0x0000011000007945 */ /* 0x000fe60003800000 */
[----:B------:R-:W-:-:S13]  /*7250*/  LOP3.LUT P0, RZ, R5, 0x3, RZ, 0xc0, !PT ;  /* 0x0000000305ff7812 */ /* 0x000fda000780c0ff */
[----:B------:R-:W-:Y:S05]  /*7260*/  @P0 BRA `(.L_x_4217) ;  /* 0x0000000000380947 */ /* 0x000fea0003800000 */
        /* <DEDUP_REMOVED lines=11> */
[----:B---3--:R-:W-:-:S05]  /*7320*/  LEA.HI.X R7, R0, UR5, R149, 0x2, P0 ;  /* 0x0000000500077c11 */ /* 0x008fca00080f1495 */
[----:B------:R1:W-:Y:S04]  /*7330*/  @!P2 STG.E desc[UR16][R6.64], R4 ;  /* 0x000000040600a986 */ /* 0x0003e8000c101910 */
[----:B------:R1:W-:Y:S02]  /*7340*/  @!P1 STG.E desc[UR16][R6.64+0x20], R10 ;  /* 0x0000200a06009986 */ /* 0x0003e4000c101910 */
.L_x_4217:
[----:B------:R-:W-:Y:S05]  /*7350*/  BSYNC B0 ;  /* 0x0000000000007941 */ /* 0x000fea0003800000 */
.L_x_4216:
[----:B------:R-:W2:Y:S01]  /*7360*/  S2UR UR5, SR_CTAID.X ;  /* 0x00000000000579c3 */ /* 0x000ea20000002500 */
[----:B------:R-:W-:Y:S01]  /*7370*/  SHF.R.S32.HI R145, RZ, 0x1f, R144 ;  /* 0x0000001fff917819 */ /* 0x000fe20000011490 */
[----:B---3--:R-:W-:Y:S06]  /*7380*/  LDS.128 R16, [R143+0x800] ;  /* 0x000800008f107984 */ /* 0x008fec0000000c00 */
[----:B------:R-:W3:Y:S08]  /*7390*/  LDC.64 R8, c[0x0][0x298] ;  /* 0x0000a600ff087b82 */ /* 0x000ef00000000a00 */
[----:B-1----:R-:W1:Y:S01]  /*73a0*/  LDC.64 R6, c[0x0][0x290] ;  /* 0x0000a400ff067b82 */ /* 0x002e620000000a00 */
[----:B--2---:R-:W-:-:S07]  /*73b0*/  USHF.L.U32 UR5, UR5, 0x6, URZ ;  /* 0x0000000605057899 */ /* 0x004fce000800063f */
[----:B------:R-:W2:Y:S01]  /*73c0*/  LDC.64 R4, c[0x0][0x2a0] ;  /* 0x0000a800ff047b82 */ /* 0x000ea20000000a00 */
[----:B------:R-:W-:Y:S01]  /*73d0*/  USHF.R.S32.HI UR4, URZ, 0x1f, UR5 ;  /* 0x0000001f3f047899 */ /* 0x000fe20008011405 */
[----:B---3--:R-:W-:-:S05]  /*73e0*/  IMAD.WIDE.U32 R10, R8, UR5, R144 ;  /* 0x00000005080a7c25 */ /* 0x008fca000f8e0090 */
[----:B------:R-:W-:Y:S01]  /*73f0*/  IMAD R0, R8, UR4, RZ ;  /* 0x0000000408007c24 */ /* 0x000fe2000f8e02ff */
[----:B------:R-:W-:-:S03]  /*7400*/  USHF.R.S32.HI UR4, URZ, 0x1f, UR7 ;  /* 0x0000001f3f047899 */ /* 0x000fc60008011407 */
[----:B------:R-:W-:-:S03]  /*7410*/  IMAD R13, R9, UR5, R0 ;  /* 0x00000005090d7c24 */ /* 0x000fc6000f8e0200 */
[C---:B-1----:R-:W-:Y:S01]  /*7420*/  IMAD R0, R6.reuse, UR4, RZ ;  /* 0x0000000406007c24 */ /* 0x042fe2000f8e02ff */
[----:B------:R-:W-:Y:S01]  /*7430*/  USHF.R.S32.HI UR4, URZ, 0x1f, UR8 ;  /* 0x0000001f3f047899 */ /* 0x000fe20008011408 */
[----:B------:R-:W-:Y:S02]  /*7440*/  IADD3 R11, R13, R11, RZ ;  /* 0x0000000b0d0b7210 */ /* 0x000fe40007ffe0ff */
[----:B------:R-:W1:Y:S01]  /*7450*/  LDS.128 R12, [R143] ;  /* 0x000000008f0c7984 */ /* 0x000e620000000c00 */
[----:B------:R-:W-:Y:S02]  /*7460*/  IMAD R7, R7, UR7, R0 ;  /* 0x0000000707077c24 */ /* 0x000fe4000f8e0200 */
[----:B------:R-:W-:-:S04]  /*7470*/  IMAD.WIDE.U32 R10, R6, UR7, R10 ;  /* 0x00000007060a7c25 */ /* 0x000fc8000f8e000a */
[C---:B--2---:R-:W-:Y:S01]  /*7480*/  IMAD R0, R4.reuse, UR4, RZ ;  /* 0x0000000404007c24 */ /* 0x044fe2000f8e02ff */
[----:B------:R-:W-:Y:S01]  /*7490*/  IADD3 R11, R7, R11, RZ ;  /* 0x0000000b070b7210 */ /* 0x000fe20007ffe0ff */
[----:B------:R-:W-:Y:S02]  /*74a0*/  ULDC.64 UR4, c[0x0][0x280] ;  /* 0x0000a00000047ab9 */ /* 0x000fe40000000a00 */
[----:B------:R-:W-:Y:S01]  /*74b0*/  IMAD R0, R5, UR8, R0 ;  /* 0x0000000805007c24 */ /* 0x000fe2000f8e0200 */
[----:B------:R-:W-:Y:S01]  /*74c0*/  SHF.R.S32.HI R5, RZ, 0x1f, R3 ;  /* 0x0000001fff057819 */ /* 0x000fe20000011403 */
        /* <DEDUP_REMOVED lines=11> */
[----:B------:R-:W-:Y:S01]  /*7580*/  STG.E.128 desc[UR16][R4.64], R16 ;  /* 0x0000001004007986 */ /* 0x000fe2000c101d10 */
[----:B------:R-:W-:Y:S05]  /*7590*/  EXIT ;  /* 0x000000000000794d */ /* 0x000fea0003800000 */
.L_x_4218:
        /* <DEDUP_REMOVED lines=14> */
.L_x_5368:


//--------------------- .text._ZN5flash24flash_fwd_splitkv_kernelI23Flash_fwd_kernel_traitsILi32ELi64ELi128ELi4ELb0ELb0EN7cutlass10bfloat16_tE19Flash_kernel_traitsILi32ELi64ELi128ELi4ES3_EELb1ELb0ELb0ELb1ELb1ELb1ELb0ELb0EEEvNS_16Flash_fwd_paramsE --------------------------
	.section	.text._ZN5flash24flash_fwd_splitkv_kernelI23Flash_fwd_kernel_traitsILi32ELi64ELi128ELi4ELb0ELb0EN7cutlass10bfloat16_tE19Flash_kernel_traitsILi32ELi64ELi128ELi4ES3_EELb1ELb0ELb0ELb1ELb1ELb1ELb0ELb0EEEvNS_16Flash_fwd_paramsE,"ax",@progbits
	.align	128
        .global         _ZN5flash24flash_fwd_splitkv_kernelI23Flash_fwd_kernel_traitsILi32ELi64ELi128ELi4ELb0ELb0EN7cutlass10bfloat16_tE19Flash_kernel_traitsILi32ELi64ELi128ELi4ES3_EELb1ELb0ELb0ELb1ELb1ELb1ELb0ELb0EEEvNS_16Flash_fwd_paramsE
        .type           _ZN5flash24flash_fwd_splitkv_kernelI23Flash_fwd_kernel_traitsILi32ELi64ELi128ELi4ELb0ELb0EN7cutlass10bfloat16_tE19Flash_kernel_traitsILi32ELi64ELi128ELi4ES3_EELb1ELb0ELb0ELb1ELb1ELb1ELb0ELb0EEEvNS_16Flash_fwd_paramsE,@function
        .size           _ZN5flash24flash_fwd_splitkv_kernelI23Flash_fwd_kernel_traitsILi32ELi64ELi128ELi4ELb0ELb0EN7cutlass10bfloat16_tE19Flash_kernel_traitsILi32ELi64ELi128ELi4ES3_EELb1ELb0ELb0ELb1ELb1ELb1ELb0ELb0EEEvNS_16Flash_fwd_paramsE,(.L_x_5369 - _ZN5flash24flash_fwd_splitkv_kernelI23Flash_fwd_kernel_traitsILi32ELi64ELi128ELi4ELb0ELb0EN7cutlass10bfloat16_tE19Flash_kernel_traitsILi32ELi64ELi128ELi4ES3_EELb1ELb0ELb0ELb1ELb1ELb1ELb0ELb0EEEvNS_16Flash_fwd_paramsE)
        .other          _ZN5flash24flash_fwd_splitkv_kernelI23Flash_fwd_kernel_traitsILi32ELi64ELi128ELi4ELb0ELb0EN7cutlass10bfloat16_tE19Flash_kernel_traitsILi32ELi64ELi128ELi4ES3_EELb1ELb0ELb0ELb1ELb1ELb1ELb0ELb0EEEvNS_16Flash_fwd_paramsE,@"STO_CUDA_ENTRY STV_DEFAULT"
_ZN5flash24flash_fwd_splitkv_kernelI23Flash_fwd_kernel_traitsILi32ELi64ELi128ELi4ELb0ELb0EN7cutlass10bfloat16_tE19Flash_kernel_traitsILi32ELi64ELi128ELi4ES3_EELb1ELb0ELb0ELb1ELb1ELb1ELb0ELb0EEEvNS_16Flash_fwd_paramsE:
.text._ZN5flash24flash_fwd_splitkv_kernelI23Flash_fwd_kernel_traitsILi32ELi64ELi128ELi4ELb0ELb0EN7cutlass10bfloat16_tE19Flash_kernel_traitsILi32ELi64ELi128ELi4ES3_EELb1ELb0ELb0ELb1ELb1ELb1ELb0ELb0EEEvNS_16Flash_fwd_paramsE:
        /* <DEDUP_REMOVED lines=58> */
[----:B------:R-:W-:Y:S01]  /*03a0*/  SHF.R.S32.HI R0, RZ, 0x2, R0 ;  /* 0x00000002ff007819 */ /* 0x000fe20000011400 */
[C---:B------:R-:W-:Y:S01]  /*03b0*/  IMAD.IADD R6, R45.reuse, 0x1, -R6 ;  /* 0x000000012d067824 */ /* 0x040fe200078e0a06 */
[----:B------:R-:W-:Y:S01]  /*03c0*/  LOP3.LUT P3, RZ, R45, 0x3, RZ, 0xc0, !PT ;  /* 0x000000032dff7812 */ /* 0x000fe2000786c0ff */
[----:B------:R-:W-:-:S02]  /*03d0*/  IMAD R5, R30, UR5, R5 ;  /* 0x000000051e057c24 */ /* 0x000fc4000f8e0205 */
[----:B------:R-:W-:-:S05]  /*03e0*/  IMAD.SHL.U32 R6, R6, 0x8, RZ ;  /* 0x0000000806067824 */ /* 0x000fca00078e00ff */
[----:B------:R-:W-:Y:S01]  /*03f0*/  SHF.R.S32.HI R7, RZ, 0x1f, R6 ;  /* 0x0000001fff077819 */ /* 0x000fe20000011406 */
[----:B-1----:R-:W-:Y:S02]  /*0400*/  IMAD R9, R9, R2, RZ ;  /* 0x0000000209097224 */ /* 0x002fe400078e02ff */
[----:B------:R-:W-:-:S04]  /*0410*/  IMAD.WIDE.U32 R12, R2, 0x40, RZ ;  /* 0x00000040020c7825 */ /* 0x000fc800078e00ff */
[C---:B------:R-:W-:Y:S02]  /*0420*/  IMAD R9, R48.reuse, R3, R9 ;  /* 0x0000000330097224 */ /* 0x040fe400078e0209 */
[----:B------:R-:W-:-:S04]  /*0430*/  IMAD.WIDE.U32 R6, R48, R2, R6 ;  /* 0x0000000230067225 */ /* 0x000fc800078e0006 */
[----:B------:R-:W-:Y:S02]  /*0440*/  IMAD.IADD R7, R7, 0x1, R9 ;  /* 0x0000000107077824 */ /* 0x000fe400078e0209 */
        /* <DEDUP_REMOVED lines=10> */
[----:B------:R-:W-:Y:S01]  /*04f0*/  IMAD.IADD R7, R7, 0x1, R9 ;  /* 0x0000000107077824 */ /* 0x000fe200078e0209 */
[----:B------:R-:W-:Y:S01]  /*0500*/  IADD3 R9, -R48, UR15, RZ ;  /* 0x0000000f30097c10 */ /* 0x000fe2000fffe1ff */
[-C--:B------:R-:W-:Y:S02]  /*0510*/  IMAD R4, R5, R2.reuse, RZ ;  /* 0x0000000205047224 */ /* 0x080fe400078e02ff */
[----:B------:R-:W-:Y:S01]  /*0520*/  IMAD R17, R17, UR15, R48 ;  /* 0x0000000f11117c24 */ /* 0x000fe2000f8e0230 */
[C---:B------:R-:W-:Y:S01]  /*0530*/  ISETP.GE.OR P2, PT, R0.reuse, R9, P3 ;  /* 0x000000090000720c */ /* 0x040fe20001f46670 */
[C---:B------:R-:W-:Y:S01]  /*0540*/  IMAD R4, R0.reuse, R3, R4 ;  /* 0x0000000300047224 */ /* 0x040fe200078e0204 */
[----:B------:R-:W-:Y:S01]  /*0550*/  SHF.L.U32 R3, R3, 0x6, RZ ;  /* 0x0000000603037819 */ /* 0x000fe200000006ff */
[----:B------:R-:W-:Y:S01]  /*0560*/  IMAD.WIDE.U32 R10, R0, R2, R6 ;  /* 0x00000002000a7225 */ /* 0x000fe200078e0006 */
[----:B------:R-:W-:-:S02]  /*0570*/  IADD3 R6, P0, R17, R0, RZ ;  /* 0x0000000011067210 */ /* 0x000fc40007f1e0ff */
[----:B------:R-:W-:Y:S01]  /*0580*/  IADD3 R0, R0, 0x20, RZ ;  /* 0x0000002000007810 */ /* 0x000fe20007ffe0ff */
[----:B------:R-:W-:Y:S01]  /*0590*/  IMAD.IADD R7, R11, 0x1, R4 ;  /* 0x000000010b077824 */ /* 0x000fe200078e0204 */
[C---:B------:R-:W-:Y:S02]  /*05a0*/  LEA R4, P1, R10.reuse, UR4, 0x1 ;  /* 0x000000040a047c11 */ /* 0x040fe4000f8208ff */
[----:B------:R-:W-:Y:S02]  /*05b0*/  LEA.HI.X.SX32 R17, R17, R5, 0x1, P0 ;  /* 0x0000000511117211 */ /* 0x000fe400000f0eff */
[----:B------:R-:W-:Y:S01]  /*05c0*/  LEA.HI.X R5, R10, UR5, R7, 0x1, P1 ;  /* 0x000000050a057c11 */ /* 0x000fe200088f0c07 */
[----:B------:R-:W-:Y:S01]  /*05d0*/  ULDC.64 UR4, c[0x0][0x2b0] ;  /* 0x0000ac0000047ab9 */ /* 0x000fe20000000a00 */
[----:B------:R-:W-:Y:S02]  /*05e0*/  ISETP.GE.OR P3, PT, R0, R9, P3 ;  /* 0x000000090000720c */ /* 0x000fe40001f66670 */
[----:B------:R-:W-:Y:S01]  /*05f0*/  IADD3 R12, P1, R4, R12, RZ ;  /* 0x0000000c040c7210 */ /* 0x000fe20007f3e0ff */
[----:B------:R1:W-:Y:S01]  /*0600*/  STG.E.128 desc[UR16][R4.64], RZ ;  /* 0x000000ff04007986 */ /* 0x0003e2000c101d10 */
[----:B------:R-:W-:-:S02]  /*0610*/  LEA R10, P0, R6, UR4, 0x2 ;  /* 0x00000004060a7c11 */ /* 0x000fc4000f8010ff */
        /* <DEDUP_REMOVED lines=9> */
.L_x_4219:
        /* <DEDUP_REMOVED lines=22> */
.L_x_4220:
[----:B------:R-:W-:Y:S05]  /*0810*/  @P6 BRA `(.L_x_4221) ;  /* 0x0000000400446947 */ /* 0x000fea0003800000 */
[----:B------:R-:W1:Y:S01]  /*0820*/  LDC R2, c[0x0][0x380] ;  /* 0x0000e000ff027b82 */ /* 0x000e620000000800 */
        /* <DEDUP_REMOVED lines=12> */
[----:B-1----:R-:W-:-:S04]  /*08f0*/  IMAD.MOV R4, RZ, RZ, -R7 ;  /* 0x000000ffff047224 */ /* 0x002fc800078e0a07 */
        /* <DEDUP_REMOVED lines=14> */
[----:B------:R-:W-:-:S05]  /*09e0*/  @P2 VIADD R6, R6, 0x1 ;  /* 0x0000000106062836 */ /* 0x000fca0000000000 */
[----:B------:R-:W-:-:S05]  /*09f0*/  MOV R5, R6 ;  /* 0x0000000600057202 */ /* 0x000fca0000000f00 */
[----:B------:R-:W-:Y:S01]  /*0a00*/  @!P0 IMAD.MOV R5, RZ, RZ, -R5 ;  /* 0x000000ffff058224 */ /* 0x000fe200078e0a05 */
[----:B------:R-:W-:-:S05]  /*0a10*/  @!P1 LOP3.LUT R5, RZ, R2, RZ, 0x33, !PT ;  /* 0x00000002ff059212 */ /* 0x000fca00078e33ff */
[----:B------:R-:W-:-:S05]  /*0a20*/  IMAD.WIDE R12, R5, 0x4, R152 ;  /* 0x00000004050c7825 */ /* 0x000fca00078e0298 */
[----:B------:R3:W4:Y:S01]  /*0a30*/  LDG.E R8, desc[UR16][R12.64] ;  /* 0x000000100c087981 */ /* 0x000722000c1e1900 */
[----:B-1----:R-:W-:Y:S01]  /*0a40*/  IABS R4, R0 ;  /* 0x0000000000047213 */ /* 0x002fe20000000000 */
        /* <DEDUP_REMOVED lines=10> */
[----:B------:R-:W-:Y:S01]  /*0af0*/  IMAD.HI.U32 R7, R11, R7, R10 ;  /* 0x000000070b077227 */ /* 0x000fe200078e000a */
[----:B------:R-:W-:-:S05]  /*0b00*/  SHF.R.S32.HI R11, RZ, 0x1f, R27 ;  /* 0x0000001fff0b7819 */ /* 0x000fca000001141b */
[----:B---3--:R-:W-:-:S04]  /*0b10*/  IMAD.HI.U32 R13, R7, R6, RZ ;  /* 0x00000006070d7227 */ /* 0x008fc800078e00ff */
[----:B------:R-:W-:Y:S02]  /*0b20*/  IMAD.MOV R7, RZ, RZ, -R13 ;  /* 0x000000ffff077224 */ /* 0x000fe400078e0a0d */
[----:B------:R-:W-:Y:S02]  /*0b30*/  IMAD R2, R11, UR6, RZ ;  /* 0x000000060b027c24 */ /* 0x000fe4000f8e02ff */
[----:B------:R-:W-:-:S05]  /*0b40*/  IMAD R7, R4, R7, R6 ;  /* 0x0000000704077224 */ /* 0x000fca00078e0206 */
[----:B------:R-:W-:-:S13]  /*0b50*/  ISETP.GT.U32.AND P0, PT, R4, R7, PT ;  /* 0x000000070400720c */ /* 0x000fda0003f04070 */
[-C--:B------:R-:W-:Y:S02]  /*0b60*/  @!P0 IADD3 R7, R7, -R4.reuse, RZ ;  /* 0x8000000407078210 */ /* 0x080fe40007ffe0ff */
[----:B------:R-:W-:Y:S02]  /*0b70*/  @!P0 IADD3 R13, R13, 0x1, RZ ;  /* 0x000000010d0d8810 */ /* 0x000fe40007ffe0ff */
[----:B------:R-:W-:Y:S02]  /*0b80*/  ISETP.GE.U32.AND P1, PT, R7, R4, PT ;  /* 0x000000040700720c */ /* 0x000fe40003f26070 */
[----:B------:R-:W-:-:S04]  /*0b90*/  LOP3.LUT R4, R17, R0, RZ, 0x3c, !PT ;  /* 0x0000000011047212 */ /* 0x000fc800078e3cff */
[----:B------:R-:W-:-:S07]  /*0ba0*/  ISETP.GE.AND P0, PT, R4, RZ, PT ;  /* 0x000000ff0400720c */ /* 0x000fce0003f06270 */
[----:B------:R-:W-:Y:S01]  /*0bb0*/  @P1 VIADD R13, R13, 0x1 ;  /* 0x000000010d0d1836 */ /* 0x000fe20000000000 */
[----:B------:R-:W-:-:S05]  /*0bc0*/  ISETP.NE.AND P1, PT, R0, RZ, PT ;  /* 0x000000ff0000720c */ /* 0x000fca0003f25270 */
[----:B------:R-:W-:-:S08]  /*0bd0*/  @!P0 IADD3 R13, -R13, RZ, RZ ;  /* 0x000000ff0d0d8210 */ /* 0x000fd00007ffe1ff */
[----:B------:R-:W-:-:S04]  /*0be0*/  @!P1 LOP3.LUT R13, RZ, R0, RZ, 0x33, !PT ;  /* 0x00000000ff0d9212 */ /* 0x000fc800078e33ff */
[----:B------:R-:W-:-:S05]  /*0bf0*/  SHF.R.S32.HI R25, RZ, 0x1f, R13 ;  /* 0x0000001fff197819 */ /* 0x000fca000001140d */
[----:B------:R-:W-:Y:S01]  /*0c00*/  IMAD R0, R25, UR10, RZ ;  /* 0x0000000a19007c24 */ /* 0x000fe2000f8e02ff */
[----:B----4-:R-:W-:Y:S01]  /*0c10*/  SHF.R.S32.HI R23, RZ, 0x1f, R8 ;  /* 0x0000001fff177819 */ /* 0x010fe20000011408 */
[----:B------:R-:W-:-:S04]  /*0c20*/  IMAD.WIDE.U32 R6, R8, UR8, RZ ;  /* 0x0000000808067c25 */ /* 0x000fc8000f8e00ff */
[C---:B------:R-:W-:Y:S02]  /*0c30*/  IMAD R5, R23.reuse, UR8, RZ ;  /* 0x0000000817057c24 */ /* 0x040fe4000f8e02ff */
[----:B------:R-:W-:Y:S02]  /*0c40*/  IMAD R23, R23, UR4, RZ ;  /* 0x0000000417177c24 */ /* 0x000fe4000f8e02ff */
[C---:B------:R-:W-:Y:S02]  /*0c50*/  IMAD R4, R8.reuse, UR9, R5 ;  /* 0x0000000908047c24 */ /* 0x040fe4000f8e0205 */
[----:B------:R-:W-:Y:S02]  /*0c60*/  IMAD R5, R27, UR7, R2 ;  /* 0x000000071b057c24 */ /* 0x000fe4000f8e0202 */
[----:B------:R-:W-:Y:S02]  /*0c70*/  IMAD.IADD R7, R7, 0x1, R4 ;  /* 0x0000000107077824 */ /* 0x000fe400078e0204 */
[----:B------:R-:W-:-:S02]  /*0c80*/  IMAD R23, R8, UR5, R23 ;  /* 0x0000000508177c24 */ /* 0x000fc4000f8e0217 */
[----:B------:R-:W-:-:S04]  /*0c90*/  IMAD.WIDE.U32 R6, R27, UR6, R6 ;  /* 0x000000061b067c25 */ /* 0x000fc8000f8e0006 */
[----:B------:R-:W-:Y:S01]  /*0ca0*/  IMAD.WIDE.U32 R8, R8, UR4, RZ ;  /* 0x0000000408087c25 */ /* 0x000fe2000f8e00ff */
[----:B------:R-:W-:-:S03]  /*0cb0*/  IADD3 R7, R7, R5, RZ ;  /* 0x0000000507077210 */ /* 0x000fc60007ffe0ff */
[C---:B------:R-:W-:Y:S01]  /*0cc0*/  IMAD R5, R13.reuse, UR11, R0 ;  /* 0x0000000b0d057c24 */ /* 0x040fe2000f8e0200 */
[----:B------:R-:W-:Y:S01]  /*0cd0*/  MOV R26, R8 ;  /* 0x00000008001a7202 */ /* 0x000fe20000000f00 */
[----:B------:R-:W-:-:S04]  /*0ce0*/  IMAD.WIDE.U32 R6, R13, UR10, R6 ;  /* 0x0000000a0d067c25 */ /* 0x000fc8000f8e0006 */
[----:B------:R-:W-:Y:S01]  /*0cf0*/  IMAD.IADD R23, R9, 0x1, R23 ;  /* 0x0000000109177824 */ /* 0x000fe200078e0217 */
[----:B------:R-:W-:Y:S02]  /*0d00*/  IADD3 R5, R7, R5, RZ ;  /* 0x0000000507057210 */ /* 0x000fe40007ffe0ff */
[----:B------:R-:W-:Y:S01]  /*0d10*/  MOV R22, R6 ;  /* 0x0000000600167202 */ /* 0x000fe20000000f00 */
[----:B------:R-:W-:Y:S06]  /*0d20*/  BRA `(.L_x_4222) ;  /* 0x0000000000f07947 */ /* 0x000fec0003800000 */
.L_x_4221:
[----:B------:R-:W1:Y:S01]  /*0d30*/  LDC R2, c[0x0][0x278] ;  /* 0x00009e00ff027b82 */ /* 0x000e620000000800 */
[----:B------:R-:W-:Y:S01]  /*0d40*/  LEA R27, R3, 0xffffff80, 0x7 ;  /* 0xffffff80031b7811 */ /* 0x000fe200078e38ff */
[----:B------:R-:W-:Y:S01]  /*0d50*/  ULDC.64 UR6, c[0x0][0x248] ;  /* 0x0000920000067ab9 */ /* 0x000fe20000000a00 */
[----:B------:R-:W-:Y:S01]  /*0d60*/  SHF.R.S32.HI R10, RZ, 0x1f, R21 ;  /* 0x0000001fff0a7819 */ /* 0x000fe20000011415 */
[----:B------:R-:W-:Y:S01]  /*0d70*/  ULDC.64 UR8, c[0x0][0x230] ;  /* 0x00008c0000087ab9 */ /* 0x000fe20000000a00 */
[----:B------:R-:W-:Y:S02]  /*0d80*/  SHF.R.S32.HI R11, RZ, 0x1f, R27 ;  /* 0x0000001fff0b7819 */ /* 0x000fe4000001141b */
[----:B------:R-:W-:-:S05]  /*0d90*/  IADD3 R22, P1, R21, R27, RZ ;  /* 0x0000001b15167210 */ /* 0x000fca0007f3e0ff */
[----:B------:R-:W-:-:S04]  /*0da0*/  IMAD.X R15, R10, 0x1, R11, P1 ;  /* 0x000000010a0f7824 */ /* 0x000fc800008e060b */
[----:B------:R-:W-:-:S04]  /*0db0*/  IMAD R15, R15, UR6, RZ ;  /* 0x000000060f0f7c24 */ /* 0x000fc8000f8e02ff */
[C---:B------:R-:W-:Y:S01]  /*0dc0*/  IMAD R12, R22.reuse, UR7, R15 ;  /* 0x00000007160c7c24 */ /* 0x040fe2000f8e020f */
[----:B-----5:R-:W-:Y:S01]  /*0dd0*/  SHF.R.S32.HI R15, RZ, 0x1f, R0 ;  /* 0x0000001fff0f7819 */ /* 0x020fe20000011400 */
[----:B------:R-:W-:Y:S01]  /*0de0*/  IMAD.WIDE.U32 R22, R22, UR6, RZ ;  /* 0x0000000616167c25 */ /* 0x000fe2000f8e00ff */
[----:B-1----:R-:W-:-:S03]  /*0df0*/  IABS R5, R2 ;  /* 0x0000000200057213 */ /* 0x002fc60000000000 */
[----:B------:R-:W-:Y:S01]  /*0e00*/  IMAD.IADD R25, R23, 0x1, R12 ;  /* 0x0000000117197824 */ /* 0x000fe200078e020c */
[----:B------:R-:W-:Y:S01]  /*0e10*/  MOV R24, R22 ;  /* 0x0000001600187202 */ /* 0x000fe20000000f00 */
[----:B------:R-:W1:Y:S01]  /*0e20*/  I2F.RP R7, R5 ;  /* 0x0000000500077306 */ /* 0x000e620000209400 */
[----:B------:R-:W-:-:S03]  /*0e30*/  IMAD R23, R15, UR8, RZ ;  /* 0x000000080f177c24 */ /* 0x000fc6000f8e02ff */
[----:B------:R-:W-:-:S04]  /*0e40*/  IMAD.WIDE.U32 R28, R0, UR8, R24 ;  /* 0x00000008001c7c25 */ /* 0x000fc8000f8e0018 */
[----:B------:R-:W-:-:S05]  /*0e50*/  IMAD R23, R0, UR9, R23 ;  /* 0x0000000900177c24 */ /* 0x000fca000f8e0217 */
[----:B------:R-:W-:Y:S01]  /*0e60*/  IADD3 R29, R29, R23, RZ ;  /* 0x000000171d1d7210 */ /* 0x000fe20007ffe0ff */
[----:B-1----:R-:W1:Y:S02]  /*0e70*/  MUFU.RCP R8, R7 ;  /* 0x0000000700087308 */ /* 0x002e640000001000 */
[----:B-1----:R-:W-:-:S06]  /*0e80*/  IADD3 R8, R8, 0xffffffe, RZ ;  /* 0x0ffffffe08087810 */ /* 0x002fcc0007ffe0ff */
[----:B------:R-:W1:Y:S02]  /*0e90*/  F2I.FTZ.U32.TRUNC.NTZ R9, R8 ;  /* 0x0000000800097305 */ /* 0x000e64000021f000 */
[----:B-1----:R-:W-:Y:S01]  /*0ea0*/  IADD3 R4, RZ, -R9, RZ ;  /* 0x80000009ff047210 */ /* 0x002fe20007ffe0ff */
[----:B------:R-:W-:-:S04]  /*0eb0*/  IMAD.MOV.U32 R8, RZ, RZ, RZ ;  /* 0x000000ffff087224 */ /* 0x000fc800078e00ff */
[----:B------:R-:W-:Y:S01]  /*0ec0*/  IMAD R6, R4, R5, RZ ;  /* 0x0000000504067224 */ /* 0x000fe200078e02ff */
[----:B------:R-:W-:-:S03]  /*0ed0*/  IABS R4, R17 ;  /* 0x0000001100047213 */ /* 0x000fc60000000000 */
[----:B------:R-:W-:Y:S01]  /*0ee0*/  IMAD.HI.U32 R9, R9, R6, R8 ;  /* 0x0000000609097227 */ /* 0x000fe200078e0008 */
[----:B------:R-:W-:-:S05]  /*0ef0*/  MOV R6, R4 ;  /* 0x0000000400067202 */ /* 0x000fca0000000f00 */
[----:B------:R-:W-:Y:S02]  /*0f00*/  IMAD.HI.U32 R13, R9, R6, RZ ;  /* 0x00000006090d7227 */ /* 0x000fe400078e00ff */
[----:B------:R-:W1:Y:S02]  /*0f10*/  LDC.64 R8, c[0x0][0x250] ;  /* 0x00009400ff087b82 */ /* 0x000e640000000a00 */
[----:B------:R-:W-:-:S04]  /*0f20*/  IMAD.MOV R4, RZ, RZ, -R13 ;  /* 0x000000ffff047224 */ /* 0x000fc800078e0a0d */
[C---:B------:R-:W-:Y:S02]  /*0f30*/  IMAD R4, R5.reuse, R4, R6 ;  /* 0x0000000405047224 */ /* 0x040fe400078e0206 */
[----:B------:R-:W3:Y:S03]  /*0f40*/  LDC.64 R6, c[0x0][0x260] ;  /* 0x00009800ff067b82 */ /* 0x000ee60000000a00 */
[----:B------:R-:W-:-:S13]  /*0f50*/  ISETP.GT.U32.AND P0, PT, R5, R4, PT ;  /* 0x000000040500720c */ /* 0x000fda0003f04070 */
[-C--:B------:R-:W-:Y:S01]  /*0f60*/  @!P0 IADD3 R4, R4, -R5.reuse, RZ ;  /* 0x8000000504048210 */ /* 0x080fe20007ffe0ff */
[----:B-1----:R-:W-:Y:S01]  /*0f70*/  IMAD R10, R10, R8, RZ ;  /* 0x000000080a0a7224 */ /* 0x002fe200078e02ff */
[----:B------:R-:W-:Y:S02]  /*0f80*/  @!P0 IADD3 R13, R13, 0x1, RZ ;  /* 0x000000010d0d8810 */ /* 0x000fe40007ffe0ff */
[----:B------:R-:W-:Y:S01]  /*0f90*/  ISETP.GE.U32.AND P2, PT, R4, R5, PT ;  /* 0x000000050400720c */ /* 0x000fe20003f46070 */
[----:B------:R-:W-:Y:S01]  /*0fa0*/  IMAD R9, R21, R9, R10 ;  /* 0x0000000915097224 */ /* 0x000fe200078e020a */
[----:B------:R-:W-:Y:S01]  /*0fb0*/  LOP3.LUT R4, R17, R2, RZ, 0x3c, !PT ;  /* 0x0000000211047212 */ /* 0x000fe200078e3cff */
[----:B------:R-:W-:Y:S01]  /*0fc0*/  IMAD.WIDE.U32 R20, R21, R8, RZ ;  /* 0x0000000815147225 */ /* 0x000fe200078e00ff */
[----:B------:R-:W-:Y:S02]  /*0fd0*/  ISETP.NE.AND P0, PT, R2, RZ, PT ;  /* 0x000000ff0200720c */ /* 0x000fe40003f05270 */
[----:B------:R-:W-:Y:S01]  /*0fe0*/  ISETP.GE.AND P1, PT, R4, RZ, PT ;  /* 0x000000ff0400720c */ /* 0x000fe20003f26270 */
[----:B------:R-:W-:Y:S01]  /*0ff0*/  IMAD.IADD R21, R21, 0x1, R9 ;  /* 0x0000000115157824 */ /* 0x000fe200078e0209 */
[----:B------:R-:W1:Y:S05]  /*1000*/  LDC.64 R4, c[0x0][0x238] ;  /* 0x00008e00ff047b82 */ /* 0x000e6a0000000a00 */
[----:B------:R-:W-:-:S06]  /*1010*/  @P2 IADD3 R13, R13, 0x1, RZ ;  /* 0x000000010d0d2810 */ /* 0x000fcc0007ffe0ff */
[----:B------:R-:W-:Y:S02]  /*1020*/  @!P1 IADD3 R13, -R13, RZ, RZ ;  /* 0x000000ff0d0d9210 */ /* 0x000fe40007ffe1ff */
[----:B------:R-:W-:-:S04]  /*1030*/  @!P0 LOP3.LUT R13, RZ, R2, RZ, 0x33, !PT ;  /* 0x00000002ff0d8212 */ /* 0x000fc800078e33ff */
[----:B------:R-:W-:Y:S01]  /*1040*/  SHF.R.S32.HI R25, RZ, 0x1f, R13 ;  /* 0x0000001fff197819 */ /* 0x000fe2000001140d */
[----:B---3--:R-:W-:-:S04]  /*1050*/  IMAD.WIDE.U32 R28, R13, R6, R28 ;  /* 0x000000060d1c7225 */ /* 0x008fc800078e001c */
[----:B------:R-:W-:Y:S01]  /*1060*/  IMAD R2, R25, R6, RZ ;  /* 0x0000000619027224 */ /* 0x000fe200078e02ff */
[----:B------:R-:W-:Y:S01]  /*1070*/  MOV R22, R28 ;  /* 0x0000001c00167202 */ /* 0x000fe20000000f00 */
[-C--:B-1----:R-:W-:Y:S02]  /*1080*/  IMAD R15, R15, R4.reuse, RZ ;  /* 0x000000040f0f7224 */ /* 0x082fe400078e02ff */
[----:B------:R-:W-:-:S04]  /*1090*/  IMAD.WIDE.U32 R20, R0, R4, R20 ;  /* 0x0000000400147225 */ /* 0x000fc800078e0014 */
[----:B------:R-:W-:Y:S02]  /*10a0*/  IMAD R5, R0, R5, R15 ;  /* 0x0000000500057224 */ /* 0x000fe400078e020f */
[----:B------:R-:W-:Y:S02]  /*10b0*/  IMAD R2, R13, R7, R2 ;  /* 0x000000070d027224 */ /* 0x000fe400078e0202 */
[----:B------:R-:W-:Y:S01]  /*10c0*/  IMAD.MOV.U32 R26, RZ, RZ, R20 ;  /* 0x000000ffff1a7224 */ /* 0x000fe200078e0014 */
[----:B------:R-:W-:Y:S02]  /*10d0*/  IADD3 R23, R21, R5, RZ ;  /* 0x0000000515177210 */ /* 0x000fe40007ffe0ff */
[----:B------:R-:W-:-:S07]  /*10e0*/  IADD3 R5, R29, R2, RZ ;  /* 0x000000021d057210 */ /* 0x000fce0007ffe0ff */
.L_x_4222:
        /* <DEDUP_REMOVED lines=14> */
[-C--:B------:R-:W-:Y:S01]  /*11d0*/  LEA.HI R6, R46, R45.reuse, RZ, 0x4 ;  /* 0x0000002d2e067211 */ /* 0x080fe200078f20ff */
[----:B------:R-:W-:Y:S01]  /*11e0*/  IMAD.SHL.U32 R21, R21, 0x40, RZ ;  /* 0x0000004015157824 */ /* 0x000fe200078e00ff */
[----:B------:R-:W-:Y:S01]  /*11f0*/  LEA.HI R29, R29, R14, RZ, 0x1 ;  /* 0x0000000e1d1d7211 */ /* 0x000fe200078f08ff */
[----:B------:R-:W-:Y:S01]  /*1200*/  IMAD.SHL.U32 R150, R150, 0x8, RZ ;  /* 0x0000000896967824 */ /* 0x000fe200078e00ff */
[----:B------:R-:W-:Y:S01]  /*1210*/  SHF.R.S32.HI R9, RZ, 0x4, R6 ;  /* 0x00000004ff097819 */ /* 0x000fe20000011406 */
[----:B------:R-:W-:Y:S01]  /*1220*/  IMAD R16, R13, UR11, R16 ;  /* 0x0000000b0d107c24 */ /* 0x000fe2000f8e0210 */
[----:B------:R-:W-:Y:S01]  /*1230*/  LOP3.LUT R0, R6, 0xfffffff0, RZ, 0xc0, !PT ;  /* 0xfffffff006007812 */ /* 0x000fe200078ec0ff */
[----:B------:R-:W-:Y:S01]  /*1240*/  ULDC.64 UR12, c[0x0][0x210] ;  /* 0x00008400000c7ab9 */ /* 0x000fe20000000a00 */
[----:B------:R-:W-:Y:S01]  /*1250*/  LOP3.LUT R21, R21, 0xc0, RZ, 0xc0, !PT ;  /* 0x000000c015157812 */ /* 0x000fe200078ec0ff */
[----:B------:R-:W-:Y:S01]  /*1260*/  USHF.L.U32 UR19, UR6, 0x6, URZ ;  /* 0x0000000606137899 */ /* 0x000fe2000800063f */
[----:B------:R-:W-:Y:S01]  /*1270*/  LEA.HI R46, R46, R45, RZ, 0x5 ;  /* 0x0000002d2e2e7211 */ /* 0x000fe200078f28ff */
[----:B------:R-:W-:Y:S01]  /*1280*/  IMAD.IADD R0, R45, 0x1, -R0 ;  /* 0x000000012d007824 */ /* 0x000fe200078e0a00 */
[----:B------:R-:W-:-:S02]  /*1290*/  LOP3.LUT R29, R29, 0x7fffffe, RZ, 0xc0, !PT ;  /* 0x07fffffe1d1d7812 */ /* 0x000fc400078ec0ff */
[----:B------:R-:W-:Y:S02]  /*12a0*/  LEA.HI R6, R6, R9, RZ, 0x1 ;  /* 0x0000000906067211 */ /* 0x000fe400078f08ff */
[----:B------:R-:W-:Y:S01]  /*12b0*/  LOP3.LUT R7, R21, 0x18, R150, 0xf8, !PT ;  /* 0x0000001815077812 */ /* 0x000fe200078ef896 */
[----:B------:R-:W-:Y:S01]  /*12c0*/  IMAD.IADD R12, R14, 0x1, -R29 ;  /* 0x000000010e0c7824 */ /* 0x000fe200078e0a1d */
[----:B------:R-:W-:Y:S02]  /*12d0*/  SHF.R.U32.HI R4, RZ, 0x3, R21 ;  /* 0x00000003ff047819 */ /* 0x000fe40000011615 */
[----:B------:R-:W-:Y:S02]  /*12e0*/  SHF.R.S32.HI R155, RZ, 0x5, R46 ;  /* 0x00000005ff9b7819 */ /* 0x000fe4000001142e */
[----:B------:R-:W-:Y:S02]  /*12f0*/  LOP3.LUT R6, R6, 0xfffffffe, RZ, 0xc0, !PT ;  /* 0xfffffffe06067812 */ /* 0x000fe400078ec0ff */
[----:B------:R-:W-:Y:S01]  /*1300*/  IADD3 R26, P0, R150, R26, RZ ;  /* 0x0000001a961a7210 */ /* 0x000fe20007f1e0ff */
[----:B------:R-:W-:Y:S01]  /*1310*/  IMAD R149, R155, 0x8, R12 ;  /* 0x000000089b957824 */ /* 0x000fe200078e020c */
[----:B------:R-:W-:Y:S01]  /*1320*/  SHF.R.S32.HI R151, RZ, 0x1f, R150 ;  /* 0x0000001fff977819 */ /* 0x000fe20000011496 */
[----:B------:R-:W-:Y:S01]  /*1330*/  IMAD.IADD R9, R9, 0x1, -R6 ;  /* 0x0000000109097824 */ /* 0x000fe200078e0a06 */
[----:B------:R-:W-:-:S02]  /*1340*/  LOP3.LUT R4, R7, R4, RZ, 0x3c, !PT ;  /* 0x0000000407047212 */ /* 0x000fc400078e3cff */
[----:B------:R-:W-:Y:S01]  /*1350*/  IADD3 R22, P2, R150, R22, RZ ;  /* 0x0000001696167210 */ /* 0x000fe20007f5e0ff */
[----:B------:R-:W-:Y:S01]  /*1360*/  IMAD.WIDE.U32 R30, R30, UR4, R150 ;  /* 0x000000041e1e7c25 */ /* 0x000fe2000f8e0096 */
[----:B------:R-:W-:Y:S01]  /*1370*/  IADD3 R6, P1, R14, R27, RZ ;  /* 0x0000001b0e067210 */ /* 0x000fe20007f3e0ff */
[----:B------:R-:W-:Y:S01]  /*1380*/  ULDC.64 UR4, c[0x0][0x258] ;  /* 0x0000960000047ab9 */ /* 0x000fe20000000a00 */
[----:B------:R-:W-:Y:S01]  /*1390*/  SHF.R.S32.HI R15, RZ, 0x1f, R14 ;  /* 0x0000001fff0f7819 */ /* 0x000fe2000001140e */
[C---:B------:R-:W-:Y:S01]  /*13a0*/  IMAD.X R27, R151.reuse, 0x1, R23, P0 ;  /* 0x00000001971b7824 */ /* 0x040fe200000e0617 */
[----:B------:R-:W-:Y:S01]  /*13b0*/  SHF.R.S32.HI R12, RZ, 0x1f, R17 ;  /* 0x0000001fff0c7819 */ /* 0x000fe20000011411 */
[----:B------:R-:W-:Y:S01]  /*13c0*/  IMAD.X R23, R151, 0x1, R5, P2 ;  /* 0x0000000197177824 */ /* 0x000fe200010e0605 */
[----:B------:R-:W-:Y:S01]  /*13d0*/  LEA.HI R21, R0, R0, RZ, 0x1 ;  /* 0x0000000000157211 */ /* 0x000fe200078f08ff */
[----:B------:R-:W-:Y:S01]  /*13e0*/  IMAD.U32 R149, R149, 0x20, R4 ;  /* 0x0000002095957824 */ /* 0x000fe200078e0004 */
[----:B------:R-:W-:Y:S01]  /*13f0*/  LOP3.LUT R2, R10, 0xfffffff8, RZ, 0xc0, !PT ;  /* 0xfffffff80a027812 */ /* 0x000fe200078ec0ff */
[----:B------:R-:W2:Y:S01]  /*1400*/  LDC.64 R4, c[0x0][0x240] ;  /* 0x00009000ff047b82 */ /* 0x000ea20000000a00 */
[----:B------:R-:W-:Y:S01]  /*1410*/  IMAD.WIDE R18, R19, 0x40, R14 ;  /* 0x0000004013127825 */ /* 0x000fe200078e020e */
[----:B------:R-:W-:-:S02]  /*1420*/  LOP3.LUT R7, R21, 0x7fffffe, RZ, 0xc0, !PT ;  /* 0x07fffffe15077812 */ /* 0x000fc400078ec0ff */
[----:B------:R-:W-:Y:S01]  /*1430*/  SHF.R.S32.HI R35, RZ, 0x1f, R0 ;  /* 0x0000001fff237819 */ /* 0x000fe20000011400 */
[C---:B------:R-:W-:Y:S02]  /*1440*/  IMAD.X R11, R15.reuse, 0x1, R11, P1 ;  /* 0x000000010f0b7824 */ /* 0x040fe400008e060b */
[----:B------:R-:W-:Y:S02]  /*1450*/  IMAD R15, R15, UR6, RZ ;  /* 0x000000060f0f7c24 */ /* 0x000fe4000f8e02ff */
[----:B------:R-:W-:Y:S02]  /*1460*/  IMAD.IADD R29, R31, 0x1, R28 ;  /* 0x000000011f1d7824 */ /* 0x000fe400078e021c */
[----:B------:R-:W-:Y:S02]  /*1470*/  IMAD.MOV.U32 R28, RZ, RZ, R30 ;  /* 0x000000ffff1c7224 */ /* 0x000fe400078e001e */
[----:B------:R-:W-:Y:S02]  /*1480*/  IMAD R12, R12, UR4, RZ ;  /* 0x000000040c0c7c24 */ /* 0x000fe4000f8e02ff */
[----:B------:R-:W-:-:S02]  /*1490*/  IMAD R15, R14, UR7, R15 ;  /* 0x000000070e0f7c24 */ /* 0x000fc4000f8e020f */
[----:B------:R-:W-:Y:S01]  /*14a0*/  IMAD.WIDE.U32 R22, R14, UR6, R22 ;  /* 0x000000060e167c25 */ /* 0x000fe2000f8e0016 */
[--C-:B------:R-:W-:Y:S02]  /*14b0*/  SHF.R.S32.HI R14, RZ, 0x1, R21.reuse ;  /* 0x00000001ff0e7819 */ /* 0x100fe40000011415 */
[----:B------:R-:W-:Y:S01]  /*14c0*/  SHF.R.S32.HI R21, RZ, 0x1f, R21 ;  /* 0x0000001fff157819 */ /* 0x000fe20000011415 */
[C---:B------:R-:W-:Y:S02]  /*14d0*/  IMAD R12, R17.reuse, UR5, R12 ;  /* 0x00000005110c7c24 */ /* 0x040fe4000f8e020c */
[----:B------:R-:W-:Y:S01]  /*14e0*/  IMAD.WIDE.U32 R28, R17, UR4, R28 ;  /* 0x00000004111c7c25 */ /* 0x000fe2000f8e001c */
[----:B------:R-:W-:Y:S01]  /*14f0*/  LEA.HI R17, R21, R14, RZ, 0x2 ;  /* 0x0000000e15117211 */ /* 0x000fe200078f10ff */
[----:B------:R-:W-:Y:S02]  /*1500*/  ULDC.64 UR4, c[0x0][0x218] ;  /* 0x0000860000047ab9 */ /* 0x000fe40000000a00 */
[----:B------:R-:W-:Y:S01]  /*1510*/  IMAD.WIDE.U32 R26, R13, UR10, R26 ;  /* 0x0000000a0d1a7c25 */ /* 0x000fe2000f8e001a */
[----:B------:R-:W-:Y:S01]  /*1520*/  LOP3.LUT R17, R17, 0xfffffffc, RZ, 0xc0, !PT ;  /* 0xfffffffc11117812 */ /* 0x000fe200078ec0ff */
[----:B------:R-:W-:Y:S01]  /*1530*/  ULDC.64 UR10, c[0x0][0x250] ;  /* 0x00009400000a7ab9 */ /* 0x000fe20000000a00 */
[----:B------:R-:W-:Y:S01]  /*1540*/  LEA R146, P0, R22, UR4, 0x1 ;  /* 0x0000000416927c11 */ /* 0x000fe2000f8008ff */
[----:B--2---:R-:W-:-:S02]  /*1550*/  IMAD R13, R19, R4, RZ ;  /* 0x00000004130d7224 */ /* 0x004fc400078e02ff */
[----:B------:R-:W-:Y:S02]  /*1560*/  IMAD.IADD R29, R29, 0x1, R12 ;  /* 0x000000011d1d7824 */ /* 0x000fe400078e020c */
[----:B------:R-:W-:Y:S02]  /*1570*/  IMAD.IADD R15, R23, 0x1, R15 ;  /* 0x00000001170f7824 */ /* 0x000fe400078e020f */
[C---:B------:R-:W-:Y:S02]  /*1580*/  IMAD R13, R18.reuse, R5, R13 ;  /* 0x00000005120d7224 */ /* 0x040fe400078e020d */
[----:B------:R-:W-:Y:S01]  /*1590*/  IMAD.WIDE.U32 R18, R18, R4, R28 ;  /* 0x0000000412127225 */ /* 0x000fe200078e001c */
[----:B------:R-:W-:Y:S01]  /*15a0*/  LEA.HI.X R147, R22, UR5, R15, 0x1, P0 ;  /* 0x0000000516937c11 */ /* 0x000fe200080f0c0f */
[----:B------:R-:W-:Y:S02]  /*15b0*/  UMOV UR5, 0x400 ;  /* 0x0000040000057882 */ /* 0x000fe40000000000 */
[----:B------:R-:W-:Y:S01]  /*15c0*/  IMAD.IADD R12, R14, 0x1, -R17 ;  /* 0x000000010e0c7824 */ /* 0x000fe200078e0a11 */
[C---:B------:R-:W-:Y:S01]  /*15d0*/  LEA R14, P0, R18.reuse, UR12, 0x1 ;  /* 0x0000000c120e7c11 */ /* 0x040fe2000f8008ff */
[----:B------:R-:W-:Y:S01]  /*15e0*/  IMAD.IADD R13, R19, 0x1, R13 ;  /* 0x00000001130d7824 */ /* 0x000fe200078e020d */
[----:B-1----:R-:W-:Y:S01]  /*15f0*/  ULEA UR5, UR18, UR5, 0x18 ;  /* 0x0000000512057291 */ /* 0x002fe2000f8ec03f */
[----:B------:R-:W-:Y:S01]  /*1600*/  IMAD.IADD R27, R27, 0x1, R16 ;  /* 0x000000011b1b7824 */ /* 0x000fe200078e0210 */
[----:B------:R-:W-:Y:S01]  /*1610*/  USHF.L.U64.HI UR18, UR6, 0x6, UR7 ;  /* 0x0000000606127899 */ /* 0x000fe20008010207 */
[----:B------:R-:W-:Y:S01]  /*1620*/  IMAD.IADD R33, R45, 0x1, -R2 ;  /* 0x000000012d217824 */ /* 0x000fe200078e0a02 */
[----:B------:R-:W-:Y:S01]  /*1630*/  LEA.HI.X R15, R18, UR13, R13, 0x1, P0 ;  /* 0x0000000d120f7c11 */ /* 0x000fe200080f0c0d */
[----:B------:R-:W-:Y:S01]  /*1640*/  IMAD.IADD R7, R0, 0x1, -R7 ;  /* 0x0000000100077824 */ /* 0x000fe200078e0a07 */
[----:B------:R-:W-:Y:S01]  /*1650*/  LEA R16, P0, R4, R14, 0x6 ;  /* 0x0000000e04107211 */ /* 0x000fe200078030ff */
[----:B------:R-:W-:Y:S01]  /*1660*/  IMAD R11, R11, UR10, RZ ;  /* 0x0000000a0b0b7c24 */ /* 0x000fe2000f8e02ff */
[----:B------:R-:W-:Y:S01]  /*1670*/  LEA R149, R149, UR5, 0x1 ;  /* 0x0000000595957c11 */ /* 0x000fe2000f8e08ff */
[----:B------:R-:W-:Y:S01]  /*1680*/  IMAD.WIDE.U32 R26, R6, UR10, R26 ;  /* 0x0000000a061a7c25 */ /* 0x000fe2000f8e001a */
[----:B------:R-:W-:Y:S01]  /*1690*/  LEA.HI.X R17, R4, R15, R5, 0x6, P0 ;  /* 0x0000000f04117211 */ /* 0x000fe200000f3405 */
[----:B------:R-:W-:Y:S01]  /*16a0*/  ULDC.64 UR12, c[0x0][0x220] ;  /* 0x00008800000c7ab9 */ /* 0x000fe20000000a00 */
[----:B------:R-:W-:Y:S01]  /*16b0*/  IADD3 R20, P0, R146, UR19, RZ ;  /* 0x0000001392147c10 */ /* 0x000fe2000ff1e0ff */
[----:B------:R-:W-:Y:S01]  /*16c0*/  @!PT LDS RZ, [RZ] ;  /* 0x00000000fffff984 */ /* 0x000fe20000000800 */
[----:B------:R-:W-:Y:S01]  /*16d0*/  @!PT LDS RZ, [RZ] ;  /* 0x00000000fffff984 */ /* 0x000fe20000000800 */
[----:B------:R-:W-:Y:S01]  /*16e0*/  @!PT LDS RZ, [RZ] ;  /* 0x00000000fffff984 */ /* 0x000fe20000000800 */
[----:B------:R1:W-:Y:S01]  /*16f0*/  LDGSTS.E.BYPASS.LTC128B.128 [R149], desc[UR16][R14.64] ;  /* 0x000000000e957fae */ /* 0x0003e2000b901d50 */
[----:B------:R-:W-:Y:S01]  /*1700*/  LEA.HI R8, R33, R33, RZ, 0x1 ;  /* 0x0000002121087211 */ /* 0x000fe200078f08ff */
[----:B------:R-:W-:Y:S01]  /*1710*/  IMAD R11, R6, UR11, R11 ;  /* 0x0000000b060b7c24 */ /* 0x000fe2000f8e020b */
[----:B------:R-:W-:Y:S01]  /*1720*/  IADD3.X R21, R147, UR18, RZ, P0, !PT ;  /* 0x0000001293157c10 */ /* 0x000fe200087fe4ff */
[----:B------:R-:W-:Y:S01]  /*1730*/  LDGSTS.E.BYPASS.LTC128B.128 [R149+0x800], desc[UR16][R16.64] ;  /* 0x0080000010957fae */ /* 0x000fe2000b901d50 */
[----:B------:R-:W-:Y:S01]  /*1740*/  IADD3 R18, P0, R20, UR19, RZ ;  /* 0x0000001314127c10 */ /* 0x000fe2000ff1e0ff */
[----:B------:R-:W-:Y:S01]  /*1750*/  IMAD.SHL.U32 R6, R12, 0x40, RZ ;  /* 0x000000400c067824 */ /* 0x000fe200078e00ff */
[----:B------:R-:W-:Y:S01]  /*1760*/  LEA.HI R2, R35, R0, RZ, 0x3 ;  /* 0x0000000023027211 */ /* 0x000fe200078f18ff */
[----:B------:R-:W-:Y:S01]  /*1770*/  LDGSTS.E.BYPASS.LTC128B.128 [R149+0x1000], desc[UR16][R146.64] ;  /* 0x0100000092957fae */ /* 0x000fe2000b901d50 */
[----:B------:R-:W-:Y:S01]  /*1780*/  IADD3.X R19, R21, UR18, RZ, P0, !PT ;  /* 0x0000001215137c10 */ /* 0x000fe200087fe4ff */
[----:B------:R-:W-:Y:S01]  /*1790*/  IMAD.IADD R11, R27, 0x1, R11 ;  /* 0x000000011b0b7824 */ /* 0x000fe200078e020b */
[----:B------:R-:W-:Y:S01]  /*17a0*/  LOP3.LUT R0, R8, 0x3fffffe, RZ, 0xc0, !PT ;  /* 0x03fffffe08007812 */ /* 0x000fe200078ec0ff */
[----:B------:R-:W-:Y:S01]  /*17b0*/  LDGSTS.E.BYPASS.LTC128B.128 [R149+0x1800], desc[UR16][R20.64] ;  /* 0x0180000014957fae */ /* 0x000fe2000b901d50 */
[----:B------:R-:W-:Y:S01]  /*17c0*/  SHF.R.S32.HI R4, RZ, 0x1, R8 ;  /* 0x00000001ff047819 */ /* 0x000fe20000011408 */
[----:B------:R-:W-:Y:S01]  /*17d0*/  IMAD.SHL.U32 R2, R2, 0x20, RZ ;  /* 0x0000002002027824 */ /* 0x000fe200078e00ff */
[----:B------:R-:W-:Y:S01]  /*17e0*/  LOP3.LUT R8, R6, 0xc0, RZ, 0xc0, !PT ;  /* 0x000000c006087812 */ /* 0x000fe200078ec0ff */
[----:B------:R-:W-:Y:S01]  /*17f0*/  LDGSTS.E.BYPASS.LTC128B.128 [R149+0x2000], desc[UR16][R18.64] ;  /* 0x0200000012957fae */ /* 0x000fe2000b901d50 */
[----:B------:R-:W-:Y:S01]  /*1800*/  IMAD.IADD R0, R33, 0x1, -R0 ;  /* 0x0000000121007824 */ /* 0x000fe200078e0a00 */
[----:B------:R-:W-:Y:S01]  /*1810*/  USHF.L.U64.HI UR11, UR10, 0x6, UR11 ;  /* 0x000000060a0b7899 */ /* 0x000fe2000801020b */
[----:B------:R-:W-:Y:S01]  /*1820*/  IMAD.SHL.U32 R5, R4, 0x40, RZ ;  /* 0x0000004004057824 */ /* 0x000fe200078e00ff */
[----:B------:R-:W-:Y:S01]  /*1830*/  LOP3.LUT R6, R2, 0xffffff00, RZ, 0xc0, !PT ;  /* 0xffffff0002067812 */ /* 0x000fe200078ec0ff */
[C---:B------:R-:W-:Y:S01]  /*1840*/  IMAD R0, R9.reuse, 0x8, R0 ;  /* 0x0000000809007824 */ /* 0x040fe200078e0200 */
[----:B------:R-:W-:Y:S01]  /*1850*/  SHF.R.U32.HI R2, RZ, 0x3, R8 ;  /* 0x00000003ff027819 */ /* 0x000fe20000011608 */
[----:B------:R-:W-:Y:S01]  /*1860*/  IMAD.SHL.U32 R9, R9, 0x8, RZ ;  /* 0x0000000809097824 */ /* 0x000fe200078e00ff */
[----:B------:R-:W-:Y:S01]  /*1870*/  LOP3.LUT R5, R5, 0xc0, RZ, 0xc0, !PT ;  /* 0x000000c005057812 */ /* 0x000fe200078ec0ff */
[----:B------:R-:W-:Y:S01]  /*1880*/  UIADD3 UR4, UR5, 0x1000, URZ ;  /* 0x0000100005047890 */ /* 0x000fe2000fffe03f */
[----:B------:R-:W-:Y:S01]  /*1890*/  LOP3.LUT P1, RZ, R12, 0x2, RZ, 0xc0, !PT ;  /* 0x000000020cff7812 */ /* 0x000fe2000782c0ff */
[----:B------:R-:W-:Y:S01]  /*18a0*/  IMAD R139, R7, 0x20, R6 ;  /* 0x00000020078b7824 */ /* 0x000fe200078e0206 */
[----:B-1----:R-:W-:-:S02]  /*18b0*/  IADD3 R14, P0, R18, UR19, RZ ;  /* 0x00000013120e7c10 */ /* 0x002fc4000ff1e0ff */
[----:B------:R-:W-:Y:S02]  /*18c0*/  LOP3.LUT R10, R5, 0x8, R10, 0xf8, !PT ;  /* 0x00000008050a7812 */ /* 0x000fe400078ef80a */
[----:B------:R-:W-:Y:S02]  /*18d0*/  IADD3.X R15, R19, UR18, RZ, P0, !PT ;  /* 0x00000012130f7c10 */ /* 0x000fe400087fe4ff */
[C---:B------:R-:W-:Y:S01]  /*18e0*/  LEA R144, P0, R26.reuse, UR12, 0x1 ;  /* 0x0000000c1a907c11 */ /* 0x040fe2000f8008ff */
[----:B------:R-:W-:Y:S01]  /*18f0*/  USHF.L.U32 UR12, UR10, 0x6, URZ ;  /* 0x000000060a0c7899 */ /* 0x000fe2000800063f */
[----:B------:R-:W-:Y:S01]  /*1900*/  SHF.R.U32.HI R5, RZ, 0x3, R5 ;  /* 0x00000003ff057819 */ /* 0x000fe20000011605 */
[----:B------:R1:W-:Y:S01]  /*1910*/  LDGSTS.E.BYPASS.LTC128B.128 [R149+0x2800], desc[UR16][R14.64] ;  /* 0x028000000e957fae */ /* 0x0003e2000b901d50 */
[----:B------:R-:W-:Y:S02]  /*1920*/  LEA.HI.X R145, R26, UR13, R11, 0x1, P0 ;  /* 0x0000000d1a917c11 */ /* 0x000fe400080f0c0b */
[----:B------:R-:W-:Y:S01]  /*1930*/  LOP3.LUT R9, R8, 0x8, R9, 0xf8, !PT ;  /* 0x0000000808097812 */ /* 0x000fe200078ef809 */
[----:B------:R-:W0:Y:S01]  /*1940*/  LDGDEPBAR ;  /* 0x00000000000079af */ /* 0x000e220000000000 */
[----:B------:R-:W-:Y:S01]  /*1950*/  IMAD R8, R155, 0x200, R6 ;  /* 0x000002009b087824 */ /* 0x000fe200078e0206 */
[----:B------:R-:W-:-:S02]  /*1960*/  LOP3.LUT R5, R10, R5, RZ, 0x3c, !PT ;  /* 0x000000050a057212 */ /* 0x000fc400078e3cff */
[----:B------:R-:W-:Y:S01]  /*1970*/  LOP3.LUT R2, R9, R2, RZ, 0x3c, !PT ;  /* 0x0000000209027212 */ /* 0x000fe200078e3cff */
[----:B------:R-:W-:Y:S02]  /*1980*/  IMAD R143, R7, 0x20, R8 ;  /* 0x00000020078f7824 */ /* 0x000fe400078e0208 */
[----:B------:R-:W-:Y:S02]  /*1990*/  IMAD.U32 R0, R0, 0x20, R5 ;  /* 0x0000002000007824 */ /* 0x000fe400078e0005 */
[C---:B------:R-:W-:Y:S02]  /*19a0*/  IMAD.IADD R143, R2.reuse, 0x1, R143 ;  /* 0x00000001028f7824 */ /* 0x040fe400078e028f */
[----:B------:R-:W-:Y:S01]  /*19b0*/  IMAD.IADD R139, R2, 0x1, R139 ;  /* 0x00000001028b7824 */ /* 0x000fe200078e028b */
[----:B------:R-:W-:Y:S02]  /*19c0*/  LEA R5, R0, UR5, 0x1 ;  /* 0x0000000500057c11 */ /* 0x000fe4000f8e08ff */
[----:B------:R-:W-:-:S02]  /*19d0*/  LEA R143, R143, UR5, 0x1 ;  /* 0x000000058f8f7c11 */ /* 0x000fc4000f8e08ff */
[----:B------:R-:W-:Y:S01]  /*19e0*/  LEA R142, R0, UR4, 0x1 ;  /* 0x00000004008e7c11 */ /* 0x000fe2000f8e08ff */
[----:B------:R-:W-:Y:S01]  /*19f0*/  ULDC UR4, c[0x0][0x39c] ;  /* 0x0000e70000047ab9 */ /* 0x000fe20000000800 */
[----:B------:R-:W-:-:S03]  /*1a00*/  LOP3.LUT R0, R46, 0xffffffe0, RZ, 0xc0, !PT ;  /* 0xffffffe02e007812 */ /* 0x000fc600078ec0ff */
[----:B------:R-:W-:Y:S01]  /*1a10*/  VIADD R140, R142, 0x20 ;  /* 0x000000208e8c7836 */ /* 0x000fe20000000000 */
[----:B-1----:R-:W-:Y:S01]  /*1a20*/  IADD3 R14, P0, R144, UR12, RZ ;  /* 0x0000000c900e7c10 */ /* 0x002fe2000ff1e0ff */
[----:B------:R-:W-:-:S04]  /*1a30*/  DEPBAR.LE SB0, 0x0 ;  /* 0x000080000000791a */ /* 0x000fc80000000000 */
[----:B------:R-:W-:Y:S01]  /*1a40*/  BAR.SYNC.DEFER_BLOCKING 0x0 ;  /* 0x0000000000007b1d */ /* 0x000fe20000010000 */
[----:B------:R-:W-:Y:S01]  /*1a50*/  IADD3.X R15, R145, UR11, RZ, P0, !PT ;  /* 0x0000000b910f7c10 */ /* 0x000fe200087fe4ff */
[C---:B------:R-:W-:Y:S01]  /*1a60*/  IMAD.IADD R0, R45.reuse, 0x1, -R0 ;  /* 0x000000012d007824 */ /* 0x040fe200078e0a00 */
[----:B------:R-:W-:Y:S01]  /*1a70*/  IADD3 R18, P0, R14, UR12, RZ ;  /* 0x0000000c0e127c10 */ /* 0x000fe2000ff1e0ff */
[----:B------:R-:W-:-:S03]  /*1a80*/  IMAD.SHL.U32 R45, R45, 0x2, RZ ;  /* 0x000000022d2d7824 */ /* 0x000fc600078e00ff */
[----:B------:R-:W-:Y:S02]  /*1a90*/  IADD3.X R19, R15, UR11, RZ, P0, !PT ;  /* 0x0000000b0f137c10 */ /* 0x000fe400087fe4ff */
[----:B------:R-:W-:-:S04]  /*1aa0*/  IADD3 R16, P0, R18, UR12, RZ ;  /* 0x0000000c12107c10 */ /* 0x000fc8000ff1e0ff */
[----:B------:R-:W-:Y:S02]  /*1ab0*/  IADD3.X R17, R19, UR11, RZ, P0, !PT ;  /* 0x0000000b13117c10 */ /* 0x000fe400087fe4ff */
[----:B------:R-:W-:Y:S01]  /*1ac0*/  LOP3.LUT P0, RZ, R4, 0x2, RZ, 0xc0, !PT ;  /* 0x0000000204ff7812 */ /* 0x000fe2000780c0ff */
[----:B------:R-:W-:-:S05]  /*1ad0*/  IMAD.MOV.U32 R4, RZ, RZ, 0x20 ;  /* 0x00000020ff047424 */ /* 0x000fca00078e00ff */
[----:B------:R-:W-:Y:S01]  /*1ae0*/  SEL R4, R4, 0xffffffe0, !P1 ;  /* 0xffffffe004047807 */ /* 0x000fe20004800000 */
[----:B------:R-:W-:Y:S01]  /*1af0*/  @!PT LDS RZ, [RZ] ;  /* 0x00000000fffff984 */ /* 0x000fe20000000800 */
[----:B------:R-:W-:Y:S01]  /*1b00*/  @!PT LDS RZ, [RZ] ;  /* 0x00000000fffff984 */ /* 0x000fe20000000800 */
[----:B------:R-:W-:Y:S01]  /*1b10*/  @!PT LDS RZ, [RZ] ;  /* 0x00000000fffff984 */ /* 0x000fe20000000800 */
[----:B------:R-:W-:Y:S04]  /*1b20*/  LDGSTS.E.BYPASS.LTC128B.128 [R149+0x3000], desc[UR16][R144.64] ;  /* 0x0300000090957fae */ /* 0x000fe8000b901d50 */
[----:B------:R-:W-:Y:S01]  /*1b30*/  IMAD.IADD R141, R143, 0x1, R4 ;  /* 0x000000018f8d7824 */ /* 0x000fe200078e0204 */
[----:B------:R-:W-:Y:S01]  /*1b40*/  LDGSTS.E.BYPASS.LTC128B.128 [R149+0x3800], desc[UR16][R14.64] ;  /* 0x038000000e957fae */ /* 0x000fe2000b901d50 */
[----:B------:R-:W-:-:S03]  /*1b50*/  @P0 VIADD R140, R142, 0xffffffe0 ;  /* 0xffffffe08e8c0836 */ /* 0x000fc60000000000 */
[----:B------:R-:W-:Y:S01]  /*1b60*/  LDGSTS.E.BYPASS.LTC128B.128 [R149+0x4000], desc[UR16][R18.64] ;  /* 0x0400000012957fae */ /* 0x000fe2000b901d50 */
[C---:B------:R-:W-:Y:S02]  /*1b70*/  VIADD R137, R140.reuse, 0x400 ;  /* 0x000004008c897836 */ /* 0x040fe40000000000 */
[C---:B------:R-:W-:Y:S01]  /*1b80*/  VIADD R136, R140.reuse, 0x800 ;  /* 0x000008008c887836 */ /* 0x040fe20000000000 */
[----:B------:R1:W-:Y:S01]  /*1b90*/  LDGSTS.E.BYPASS.LTC128B.128 [R149+0x4800], desc[UR16][R16.64] ;  /* 0x0480000010957fae */ /* 0x0003e2000b901d50 */
[C---:B------:R-:W-:Y:S02]  /*1ba0*/  VIADD R135, R140.reuse, 0xc00 ;  /* 0x00000c008c877836 */ /* 0x040fe40000000000 */
[C---:B------:R-:W-:Y:S01]  /*1bb0*/  VIADD R134, R140.reuse, 0x1000 ;  /* 0x000010008c867836 */ /* 0x040fe20000000000 */
[----:B------:R-:W-:Y:S01]  /*1bc0*/  LDSM.16.M88.4 R8, [R143] ;  /* 0x000000008f08783b */ /* 0x000fe20000000200 */
[C---:B------:R-:W-:Y:S02]  /*1bd0*/  VIADD R133, R140.reuse, 0x1400 ;  /* 0x000014008c857836 */ /* 0x040fe40000000000 */
[C---:B------:R-:W-:Y:S01]  /*1be0*/  VIADD R132, R140.reuse, 0x1800 ;  /* 0x000018008c847836 */ /* 0x040fe20000000000 */
[----:B------:R-:W2:Y:S01]  /*1bf0*/  LDSM.16.M88.4 R32, [R5+0x1000] ;  /* 0x001000000520783b */ /* 0x000ea20000000200 */
[----:B------:R-:W-:-:S03]  /*1c00*/  VIADD R86, R140, 0x1c00 ;  /* 0x00001c008c567836 */ /* 0x000fc60000000000 */
[----:B------:R-:W-:Y:S04]  /*1c10*/  LDSM.16.M88.4 R20, [R141] ;  /* 0x000000008d14783b */ /* 0x000fe80000000200 */
[----:B------:R-:W-:Y:S04]  /*1c20*/  LDSM.16.M88.4 R36, [R140] ;  /* 0x000000008c24783b */ /* 0x000fe80000000200 */
[----:B------:R-:W3:Y:S04]  /*1c30*/  LDSM.16.M88.4 R28, [R5+0x1400] ;  /* 0x00140000051c783b */ /* 0x000ee80000000200 */
[----:B------:R-:W4:Y:S04]  /*1c40*/  LDSM.16.M88.4 R40, [R140+0x400] ;  /* 0x000400008c28783b */ /* 0x000f280000000200 */
[----:B-1----:R-:W1:Y:S04]  /*1c50*/  LDSM.16.M88.4 R16, [R5+0x1800] ;  /* 0x001800000510783b */ /* 0x002e680000000200 */
[----:B------:R-:W0:Y:S01]  /*1c60*/  LDGDEPBAR ;  /* 0x00000000000079af */ /* 0x000e220000000000 */
[C---:B--2---:R-:W-:Y:S06]  /*1c70*/  HMMA.16816.F32.BF16 R24, R8.reuse, R32, RZ ;  /* 0x000000200818723c */ /* 0x044fec00000418ff */
[C---:B------:R-:W-:Y:S06]  /*1c80*/  HMMA.16816.F32.BF16 R32, R8.reuse, R34, RZ ;  /* 0x000000220820723c */ /* 0x040fec00000418ff */
[----:B---3--:R-:W-:-:S12]  /*1c90*/  HMMA.16816.F32.BF16 R12, R8, R28, RZ ;  /* 0x0000001c080c723c */ /* 0x008fd800000418ff */
[C---:B------:R-:W-:Y:S06]  /*1ca0*/  HMMA.16816.F32.BF16 R24, R20.reuse, R36, R24 ;  /* 0x000000241418723c */ /* 0x040fec0000041818 */
[C---:B------:R-:W-:Y:S01]  /*1cb0*/  HMMA.16816.F32.BF16 R32, R20.reuse, R38, R32 ;  /* 0x000000261420723c */ /* 0x040fe20000041820 */
[----:B------:R-:W2:Y:S05]  /*1cc0*/  LDSM.16.M88.4 R36, [R140+0x800] ;  /* 0x000800008c24783b */ /* 0x000eaa0000000200 */
[----:B----4-:R-:W-:-:S12]  /*1cd0*/  HMMA.16816.F32.BF16 R12, R20, R40, R12 ;  /* 0x00000028140c723c */ /* 0x010fd8000004180c */
        /* <DEDUP_REMOVED lines=9> */
[----:B------:R-:W3:Y:S01]  /*1d70*/  MUFU.TANH R49, R49 ;  /* 0x0000003100317308 */ /* 0x000ee20000002400 */
[C---:B-1----:R-:W-:Y:S01]  /*1d80*/  HMMA.16816.F32.BF16 R28, R8.reuse, R16, RZ ;  /* 0x00000010081c723c */ /* 0x042fe200000418ff */
[----:B------:R-:W1:Y:S01]  /*1d90*/  LDSM.16.M88.4 R32, [R5+0x1c00] ;  /* 0x001c00000520783b */ /* 0x000e620000000200 */
[----:B------:R-:W-:Y:S01]  /*1da0*/  FMUL.FTZ R12, R12, UR4 ;  /* 0x000000040c0c7c20 */ /* 0x000fe20008410000 */
[----:B------:R-:W-:Y:S01]  /*1db0*/  FMUL.FTZ R13, R13, UR4 ;  /* 0x000000040d0d7c20 */ /* 0x000fe20008410000 */
[----:B------:R-:W-:Y:S01]  /*1dc0*/  FMUL.FTZ R14, R14, UR4 ;  /* 0x000000040e0e7c20 */ /* 0x000fe20008410000 */
[----:B------:R-:W-:Y:S01]  /*1dd0*/  FMUL.FTZ R61, R15, UR4 ;  /* 0x000000040f3d7c20 */ /* 0x000fe20008410000 */
[----:B------:R-:W-:Y:S01]  /*1de0*/  HMMA.16816.F32.BF16 R16, R8, R18, RZ ;  /* 0x000000120810723c */ /* 0x000fe200000418ff */
[----:B------:R-:W-:Y:S08]  /*1df0*/  MUFU.TANH R55, R12 ;  /* 0x0000000c00377308 */ /* 0x000ff00000002400 */
[----:B------:R-:W-:Y:S03]  /*1e00*/  MUFU.TANH R54, R13 ;  /* 0x0000000d00367308 */ /* 0x000fe60000002400 */
[C---:B------:R-:W-:Y:S01]  /*1e10*/  HMMA.16816.F32.BF16 R24, R20.reuse, R42, R24 ;  /* 0x0000002a1418723c */ /* 0x040fe20000041818 */
[----:B------:R-:W4:Y:S04]  /*1e20*/  LDSM.16.M88.4 R40, [R140+0xc00] ;  /* 0x000c00008c28783b */ /* 0x000f280000000200 */
[----:B------:R1:W-:Y:S01]  /*1e30*/  MUFU.TANH R69, R14 ;  /* 0x0000000e00457308 */ /* 0x0003e20000002400 */
[C---:B--2---:R-:W-:Y:S06]  /*1e40*/  HMMA.16816.F32.BF16 R28, R20.reuse, R36, R28 ;  /* 0x00000024141c723c */ /* 0x044fec000004181c */
[----:B------:R-:W-:Y:S01]  /*1e50*/  HMMA.16816.F32.BF16 R16, R20, R38, R16 ;  /* 0x000000261410723c */ /* 0x000fe20000041810 */
[----:B------:R-:W-:Y:S01]  /*1e60*/  LDSM.16.M88.4 R36, [R140+0x1000] ;  /* 0x001000008c24783b */ /* 0x000fe20000000200 */
[----:B------:R-:W2:Y:S08]  /*1e70*/  MUFU.TANH R59, R59 ;  /* 0x0000003b003b7308 */ /* 0x000eb00000002400 */
[----:B------:R-:W5:Y:S01]  /*1e80*/  MUFU.TANH R47, R47 ;  /* 0x0000002f002f7308 */ /* 0x000f620000002400 */
[----:B-1----:R-:W-:Y:S01]  /*1e90*/  HMMA.16816.F32.BF16 R12, R8, R32, RZ ;  /* 0x00000020080c723c */ /* 0x002fe200000418ff */
        /* <DEDUP_REMOVED lines=9> */
[----:B------:R-:W-:Y:S01]  /*1f30*/  HMMA.16816.F32.BF16 R28, R8, R34, RZ ;  /* 0x00000022081c723c */ /* 0x000fe200000418ff */
[----:B------:R-:W-:Y:S01]  /*1f40*/  FMUL.FTZ R16, R16, UR4 ;  /* 0x0000000410107c20 */ /* 0x000fe20008410000 */
[----:B------:R-:W-:Y:S01]  /*1f50*/  FMUL.FTZ R17, R17, UR4 ;  /* 0x0000000411117c20 */ /* 0x000fe20008410000 */
[----:B------:R-:W-:Y:S01]  /*1f60*/  FMUL.FTZ R73, R18, UR4 ;  /* 0x0000000412497c20 */ /* 0x000fe20008410000 */
[----:B------:R-:W-:Y:S01]  /*1f70*/  FMUL.FTZ R65, R19, UR4 ;  /* 0x0000000413417c20 */ /* 0x000fe20008410000 */
[----:B------:R-:W-:Y:S01]  /*1f80*/  MUFU.TANH R71, R16 ;  /* 0x0000001000477308 */ /* 0x000fe20000002400 */
[----:B-1----:R-:W1:Y:S05]  /*1f90*/  LDSM.16.M88.4 R24, [R5+0x2000] ;  /* 0x002000000518783b */ /* 0x002e6a0000000200 */
[C---:B----4-:R-:W-:Y:S02]  /*1fa0*/  HMMA.16816.F32.BF16 R12, R20.reuse, R40, R12 ;  /* 0x00000028140c723c */ /* 0x050fe4000004180c */
[----:B------:R4:W-:Y:S08]  /*1fb0*/  MUFU.TANH R66, R17 ;  /* 0x0000001100427308 */ /* 0x0009f00000002400 */
[----:B------:R-:W5:Y:S03]  /*1fc0*/  MUFU.TANH R56, R56 ;  /* 0x0000003800387308 */ /* 0x000f660000002400 */
[----:B------:R-:W-:Y:S05]  /*1fd0*/  HMMA.16816.F32.BF16 R28, R20, R42, R28 ;  /* 0x0000002a141c723c */ /* 0x000fea000004181c */
[----:B------:R-:W5:Y:S01]  /*1fe0*/  MUFU.TANH R50, R50 ;  /* 0x0000003200327308 */ /* 0x000f620000002400 */
[----:B----4-:R-:W4:Y:S05]  /*1ff0*/  LDSM.16.M88.4 R16, [R5+0x2400] ;  /* 0x002400000510783b */ /* 0x010f2a0000000200 */
[----:B------:R-:W-:Y:S01]  /*2000*/  FMUL.FTZ R12, R12, UR4 ;  /* 0x000000040c0c7c20 */ /* 0x000fe20008410000 */
[----:B------:R-:W-:Y:S01]  /*2010*/  FMUL.FTZ R92, R13, UR4 ;  /* 0x000000040d5c7c20 */ /* 0x000fe20008410000 */
[----:B------:R-:W-:Y:S01]  /*2020*/  FMUL.FTZ R87, R14, UR4 ;  /* 0x000000040e577c20 */ /* 0x000fe20008410000 */
[----:B------:R-:W-:Y:S01]  /*2030*/  FMUL.FTZ R95, R15, UR4 ;  /* 0x000000040f5f7c20 */ /* 0x000fe20008410000 */
[----:B------:R3:W-:Y:S09]  /*2040*/  MUFU.TANH R88, R12 ;  /* 0x0000000c00587308 */ /* 0x0007f20000002400 */
[----:B------:R-:W-:Y:S01]  /*2050*/  FMUL.FTZ R28, R28, UR4 ;  /* 0x000000041c1c7c20 */ /* 0x000fe20008410000 */
[----:B------:R-:W-:Y:S01]  /*2060*/  FMUL.FTZ R90, R29, UR4 ;  /* 0x000000041d5a7c20 */ /* 0x000fe20008410000 */
[----:B------:R-:W-:Y:S01]  /*2070*/  FMUL.FTZ R93, R30, UR4 ;  /* 0x000000041e5d7c20 */ /* 0x000fe20008410000 */
[----:B-1----:R-:W-:Y:S01]  /*2080*/  HMMA.16816.F32.BF16 R32, R8, R24, RZ ;  /* 0x000000180820723c */ /* 0x002fe200000418ff */
[----:B------:R4:W-:Y:S01]  /*2090*/  MUFU.TANH R84, R28 ;  /* 0x0000001c00547308 */ /* 0x0009e20000002400 */
[----:B------:R-:W-:-:S04]  /*20a0*/  FMUL.FTZ R89, R31, UR4 ;  /* 0x000000041f597c20 */ /* 0x000fc80008410000 */
[C---:B---3--:R-:W-:Y:S01]  /*20b0*/  HMMA.16816.F32.BF16 R12, R8.reuse, R26, RZ ;  /* 0x0000001a080c723c */ /* 0x048fe200000418ff */
[----:B------:R-:W1:Y:S02]  /*20c0*/  LDSM.16.M88.4 R24, [R140+0x1400] ;  /* 0x001400008c18783b */ /* 0x000e640000000200 */
[----:B------:R-:W3:Y:S08]  /*20d0*/  MUFU.TANH R53, R53 ;  /* 0x0000003500357308 */ /* 0x000ef00000002400 */
[----:B------:R-:W-:Y:S01]  /*20e0*/  MUFU.TANH R51, R51 ;  /* 0x0000003300337308 */ /* 0x000fe20000002400 */
[----:B----4-:R-:W-:Y:S06]  /*20f0*/  HMMA.16816.F32.BF16 R28, R8, R16, RZ ;  /* 0x00000010081c723c */ /* 0x010fec00000418ff */
[----:B------:R-:W-:Y:S01]  /*2100*/  HMMA.16816.F32.BF16 R32, R20, R36, R32 ;  /* 0x000000241420723c */ /* 0x000fe20000041820 */
[----:B------:R-:W-:Y:S01]  /*2110*/  SHF.R.S32.HI R17, RZ, 0x1f, R0 ;  /* 0x0000001fff117819 */ /* 0x000fe20000011400 */
[----:B------:R-:W4:Y:S01]  /*2120*/  MUFU.TANH R52, R52 ;  /* 0x0000003400347308 */ /* 0x000f220000002400 */
[----:B------:R-:W-:-:S02]  /*2130*/  SHF.R.S32.HI R16, RZ, 0x1f, R46 ;  /* 0x0000001fff107819 */ /* 0x000fc4000001142e */
[----:B------:R-:W-:Y:S01]  /*2140*/  LEA.HI R148, R17, R0, RZ, 0x2 ;  /* 0x0000000011947211 */ /* 0x000fe200078f10ff */
[----:B------:R-:W-:Y:S01]  /*2150*/  IMAD R17, R155, 0x10, R48 ;  /* 0x000000109b117824 */ /* 0x000fe200078e0230 */
[----:B------:R-:W-:Y:S01]  /*2160*/  LEA.HI R16, R16, R155, RZ, 0x2 ;  /* 0x0000009b10107211 */ /* 0x000fe200078f10ff */
[----:B------:R-:W-:Y:S01]  /*2170*/  IMAD.SHL.U32 R0, R3, 0x80, RZ ;  /* 0x0000008003007824 */ /* 0x000fe200078e00ff */
[----:B------:R-:W-:Y:S01]  /*2180*/  SHF.R.S32.HI R148, RZ, 0x2, R148 ;  /* 0x00000002ff947819 */ /* 0x000fe20000011494 */
[----:B------:R-:W-:Y:S01]  /*2190*/  HMMA.16816.F32.BF16 R12, R20, R38, R12 ;  /* 0x00000026140c723c */ /* 0x000fe2000004180c */
[----:B------:R-:W-:Y:S01]  /*21a0*/  LOP3.LUT R16, R16, 0xfffffffc, RZ, 0xc0, !PT ;  /* 0xfffffffc10107812 */ /* 0x000fe200078ec0ff */
[----:B------:R-:W4:Y:S01]  /*21b0*/  MUFU.TANH R61, R61 ;  /* 0x0000003d003d7308 */ /* 0x000f220000002400 */
[----:B------:R-:W-:Y:S02]  /*21c0*/  IADD3 R17, R17, 0x1, R148 ;  /* 0x0000000111117810 */ /* 0x000fe40007ffe094 */
[----:B------:R-:W-:Y:S01]  /*21d0*/  LOP3.LUT R40, R0, 0x6, R45, 0xf8, !PT ;  /* 0x0000000600287812 */ /* 0x000fe200078ef82d */
[----:B------:R-:W-:Y:S01]  /*21e0*/  IMAD.IADD R155, R155, 0x1, -R16 ;  /* 0x000000019b9b7824 */ /* 0x000fe200078e0a10 */
[----:B------:R-:W-:-:S03]  /*21f0*/  IADD3 R17, R44, -UR15, R17 ;  /* 0x8000000f2c117c10 */ /* 0x000fc6000fffe011 */
[----:B------:R-:W-:Y:S01]  /*2200*/  VIADD R16, R40, 0xffffff80 ;  /* 0xffffff8028107836 */ /* 0x000fe20000000000 */
[----:B------:R-:W-:Y:S01]  /*2210*/  MUFU.TANH R58, R58 ;  /* 0x0000003a003a7308 */ /* 0x000fe20000002400 */
[----:B------:R-:W-:Y:S01]  /*2220*/  VIADD R17, R17, UR14 ;  /* 0x0000000e11117c36 */ /* 0x000fe20008000000 */
[----:B-1----:R-:W-:Y:S01]  /*2230*/  HMMA.16816.F32.BF16 R28, R20, R24, R28 ;  /* 0x00000018141c723c */ /* 0x002fe2000004181c */
[----:B------:R-:W-:Y:S01]  /*2240*/  FMUL.FTZ R32, R32, UR4 ;  /* 0x0000000420207c20 */ /* 0x000fe20008410000 */
[----:B------:R-:W-:Y:S01]  /*2250*/  FMUL.FTZ R33, R33, UR4 ;  /* 0x0000000421217c20 */ /* 0x000fe20008410000 */
[----:B------:R-:W-:Y:S01]  /*2260*/  FMUL.FTZ R34, R34, UR4 ;  /* 0x0000000422227c20 */ /* 0x000fe20008410000 */
[----:B------:R-:W-:Y:S01]  /*2270*/  FMUL.FTZ R35, R35, UR4 ;  /* 0x0000000423237c20 */ /* 0x000fe20008410000 */
[C---:B------:R-:W-:Y:S01]  /*2280*/  VIMNMX R45, R17.reuse, R44, PT ;  /* 0x0000002c112d7248 */ /* 0x040fe20003fe0100 */
[----:B------:R-:W-:Y:S01]  /*2290*/  MUFU.TANH R98, R32 ;  /* 0x0000002000627308 */ /* 0x000fe20000002400 */
[----:B------:R-:W-:Y:S01]  /*22a0*/  VIADDMNMX R44, R17, 0x8, R44, PT ;  /* 0x00000008112c7846 */ /* 0x000fe2000380012c */
[----:B------:R-:W-:Y:S01]  /*22b0*/  VIADD R7, R40, 0xffffff81 ;  /* 0xffffff8128077836 */ /* 0x000fe20000000000 */
[-C--:B------:R-:W-:Y:S01]  /*22c0*/  ISETP.GE.AND P5, PT, R16, R45.reuse, PT ;  /* 0x0000002d1000720c */ /* 0x080fe20003fa6270 */
[----:B------:R-:W-:Y:S01]  /*22d0*/  VIADD R6, R40, 0xffffff88 ;  /* 0xffffff8828067836 */ /* 0x000fe20000000000 */
[-C--:B------:R-:W-:Y:S01]  /*22e0*/  ISETP.GE.AND P4, PT, R16, R44.reuse, PT ;  /* 0x0000002c1000720c */ /* 0x080fe20003f86270 */
[----:B------:R-:W-:Y:S01]  /*22f0*/  FMUL.FTZ R12, R12, UR4 ;  /* 0x000000040c0c7c20 */ /* 0x000fe20008410000 */
[C---:B------:R-:W-:Y:S01]  /*2300*/  ISETP.GE.AND P2, PT, R7.reuse, R45, PT ;  /* 0x0000002d0700720c */ /* 0x040fe20003f46270 */
[----:B------:R-:W-:Y:S01]  /*2310*/  MUFU.TANH R100, R33 ;  /* 0x0000002100647308 */ /* 0x000fe20000002400 */
[----:B------:R-:W-:Y:S01]  /*2320*/  ISETP.GE.AND P1, PT, R7, R44, PT ;  /* 0x0000002c0700720c */ /* 0x000fe20003f26270 */
[----:B------:R-:W-:-:S02]  /*2330*/  VIADD R7, R40, 0xffffff89 ;  /* 0xffffff8928077836 */ /* 0x000fc40000000000 */
[----:B------:R-:W-:Y:S01]  /*2340*/  FMUL.FTZ R13, R13, UR4 ;  /* 0x000000040d0d7c20 */ /* 0x000fe20008410000 */
[----:B------:R-:W-:Y:S01]  /*2350*/  FMUL.FTZ R14, R14, UR4 ;  /* 0x000000040e0e7c20 */ /* 0x000fe20008410000 */
[CC--:B------:R-:W-:Y:S01]  /*2360*/  ISETP.GE.AND P0, PT, R6.reuse, R45.reuse, PT ;  /* 0x0000002d0600720c */ /* 0x0c0fe20003f06270 */
[----:B------:R-:W-:Y:S01]  /*2370*/  FMUL.FTZ R43, R15, UR4 ;  /* 0x000000040f2b7c20 */ /* 0x000fe20008410000 */
[-C--:B------:R-:W-:Y:S01]  /*2380*/  ISETP.GE.AND P3, PT, R6, R44.reuse, PT ;  /* 0x0000002c0600720c */ /* 0x080fe20003f66270 */
[----:B------:R-:W-:Y:S01]  /*2390*/  MUFU.TANH R99, R34 ;  /* 0x0000002200637308 */ /* 0x000fe20000002400 */
[----:B------:R-:W-:Y:S01]  /*23a0*/  FSEL R6, R49, -INF , !P5 ;  /* 0xff80000031067808 */ /* 0x000fe20006800000 */
[----:B------:R-:W-:Y:S01]  /*23b0*/  FMUL.FTZ R49, R28, UR4 ;  /* 0x000000041c317c20 */ /* 0x000fe20008410000 */
[----:B--2---:R-:W-:Y:S01]  /*23c0*/  FSEL R59, R59, -INF , !P4 ;  /* 0xff8000003b3b7808 */ /* 0x004fe20006000000 */
[----:B------:R-:W-:Y:S01]  /*23d0*/  VIADD R28, R40, 0xffffff98 ;  /* 0xffffff98281c7836 */ /* 0x000fe20000000000 */
[C---:B------:R-:W-:Y:S01]  /*23e0*/  ISETP.GE.AND P5, PT, R7.reuse, R45, PT ;  /* 0x0000002d0700720c */ /* 0x040fe20003fa6270 */
[----:B------:R-:W-:Y:S01]  /*23f0*/  FMUL.FTZ R30, R30, UR4 ;  /* 0x000000041e1e7c20 */ /* 0x000fe20008410000 */
[----:B------:R-:W-:Y:S01]  /*2400*/  ISETP.GE.AND P4, PT, R7, R44, PT ;  /* 0x0000002c0700720c */ /* 0x000fe20003f86270 */
[----:B------:R1:W-:Y:S01]  /*2410*/  MUFU.TANH R97, R35 ;  /* 0x0000002300617308 */ /* 0x0003e20000002400 */
[----:B-----5:R-:W-:Y:S01]  /*2420*/  FSEL R42, R47, -INF , !P2 ;  /* 0xff8000002f2a7808 */ /* 0x020fe20005000000 */
[----:B------:R-:W-:Y:S01]  /*2430*/  FMUL.FTZ R31, R31, UR4 ;  /* 0x000000041f1f7c20 */ /* 0x000fe20008410000 */
[----:B------:R-:W-:-:S02]  /*2440*/  FSEL R7, R56, -INF , !P1 ;  /* 0xff80000038077808 */ /* 0x000fc40004800000 */
[----:B------:R-:W-:Y:S02]  /*2450*/  FSEL R68, R50, -INF , !P5 ;  /* 0xff80000032447808 */ /* 0x000fe40006800000 */
[----:B---3--:R-:W-:Y:S01]  /*2460*/  FSEL R41, R53, -INF , !P4 ;  /* 0xff80000035297808 */ /* 0x008fe20006000000 */
[----:B------:R2:W-:Y:S01]  /*2470*/  MUFU.TANH R96, R12 ;  /* 0x0000000c00607308 */ /* 0x0005e20000002400 */
[----:B----4-:R-:W-:Y:S02]  /*2480*/  FSEL R47, R52, -INF , !P3 ;  /* 0xff800000342f7808 */ /* 0x010fe40005800000 */
[C---:B------:R-:W-:Y:S02]  /*2490*/  ISETP.GE.AND P5, PT, R28.reuse, R45, PT ;  /* 0x0000002d1c00720c */ /* 0x040fe40003fa6270 */
[----:B------:R-:W-:Y:S01]  /*24a0*/  ISETP.GE.AND P4, PT, R28, R44, PT ;  /* 0x0000002c1c00720c */ /* 0x000fe20003f86270 */
[----:B------:R-:W-:Y:S01]  /*24b0*/  VIADD R28, R40, 0xffffffa0 ;  /* 0xffffffa0281c7836 */ /* 0x000fe20000000000 */
[----:B------:R-:W-:Y:S01]  /*24c0*/  FSEL R76, R60, -INF , !P5 ;  /* 0xff8000003c4c7808 */ /* 0x000fe20006800000 */
[----:B------:R-:W-:Y:S01]  /*24d0*/  MUFU.TANH R94, R13 ;  /* 0x0000000d005e7308 */ /* 0x000fe20000002400 */
[----:B-1----:R-:W-:Y:S01]  /*24e0*/  HMMA.16816.F32.BF16 R32, R8, R18, RZ ;  /* 0x000000120820723c */ /* 0x002fe200000418ff */
[----:B------:R-:W1:Y:S06]  /*24f0*/  LDSM.16.M88.4 R16, [R5+0x2800] ;  /* 0x002800000510783b */ /* 0x000e6c0000000200 */
[----:B------:R3:W-:Y:S01]  /*2500*/  MUFU.TANH R91, R14 ;  /* 0x0000000e005b7308 */ /* 0x0007e20000002400 */
[----:B--2---:R-:W-:-:S05]  /*2510*/  VIADD R12, R40, 0xffffff90 ;  /* 0xffffff90280c7836 */ /* 0x004fca0000000000 */
[CC--:B------:R-:W-:Y:S02]  /*2520*/  ISETP.GE.AND P2, PT, R12.reuse, R45.reuse, PT ;  /* 0x0000002d0c00720c */ /* 0x0c0fe40003f46270 */
[----:B------:R-:W-:Y:S01]  /*2530*/  ISETP.GE.AND P1, PT, R12, R44, PT ;  /* 0x0000002c0c00720c */ /* 0x000fe20003f26270 */
[----:B------:R-:W2:Y:S01]  /*2540*/  MUFU.TANH R63, R63 ;  /* 0x0000003f003f7308 */ /* 0x000ea20000002400 */
[----:B------:R-:W-:Y:S02]  /*2550*/  FSEL R70, R55, -INF , !P2 ;  /* 0xff80000037467808 */ /* 0x000fe40005000000 */
[----:B------:R-:W-:Y:S01]  /*2560*/  FSEL R69, R69, -INF , !P1 ;  /* 0xff80000045457808 */ /* 0x000fe20004800000 */
[----:B---3--:R-:W3:Y:S04]  /*2570*/  LDSM.16.M88.4 R12, [R140+0x1800] ;  /* 0x001800008c0c783b */ /* 0x008ee80000000200 */
[----:B------:R-:W-:Y:S01]  /*2580*/  HMMA.16816.F32.BF16 R24, R20, R26, R32 ;  /* 0x0000001a1418723c */ /* 0x000fe20000041820 */
[----:B------:R-:W4:Y:S06]  /*2590*/  MUFU.TANH R64, R64 ;  /* 0x0000004000407308 */ /* 0x000f2c0000002400 */
[C---:B------:R-:W-:Y:S01]  /*25a0*/  VIADD R33, R40.reuse, 0xffffff91 ;  /* 0xffffff9128217836 */ /* 0x040fe20000000000 */
[----:B------:R-:W-:Y:S01]  /*25b0*/  FSEL R32, R51, -INF , !P0 ;  /* 0xff80000033207808 */ /* 0x000fe20004000000 */
[----:B------:R-:W-:Y:S01]  /*25c0*/  FMUL.FTZ R34, R29, UR4 ;  /* 0x000000041d227c20 */ /* 0x000fe20008410000 */
[----:B------:R-:W-:Y:S01]  /*25d0*/  VIADD R29, R40, 0xffffff99 ;  /* 0xffffff99281d7836 */ /* 0x000fe20000000000 */
[----:B------:R-:W-:Y:S01]  /*25e0*/  MUFU.TANH R52, R30 ;  /* 0x0000001e00347308 */ /* 0x000fe20000002400 */
[----:B------:R-:W-:-:S02]  /*25f0*/  ISETP.GE.AND P0, PT, R33, R45, PT ;  /* 0x0000002d2100720c */ /* 0x000fc40003f06270 */
[-C--:B------:R-:W-:Y:S01]  /*2600*/  ISETP.GE.AND P3, PT, R33, R44.reuse, PT ;  /* 0x0000002c2100720c */ /* 0x080fe20003f66270 */
[----:B-1----:R-:W-:Y:S01]  /*2610*/  HMMA.16816.F32.BF16 R36, R8, R16, RZ ;  /* 0x000000100824723c */ /* 0x002fe200000418ff */
[----:B------:R-:W-:Y:S02]  /*2620*/  FSEL R72, R54, -INF , !P0 ;  /* 0xff80000036487808 */ /* 0x000fe40004000000 */
[----:B------:R-:W-:Y:S01]  /*2630*/  FSEL R61, R61, -INF , !P3 ;  /* 0xff8000003d3d7808 */ /* 0x000fe20005800000 */
[----:B------:R1:W-:Y:S01]  /*2640*/  MUFU.TANH R53, R31 ;  /* 0x0000001f00357308 */ /* 0x0003e20000002400 */
[CC--:B------:R-:W-:Y:S02]  /*2650*/  ISETP.GE.AND P2, PT, R29.reuse, R45.reuse, PT ;  /* 0x0000002d1d00720c */ /* 0x0c0fe40003f46270 */
[-C--:B------:R-:W-:Y:S01]  /*2660*/  ISETP.GE.AND P1, PT, R29, R44.reuse, PT ;  /* 0x0000002c1d00720c */ /* 0x080fe20003f26270 */
[----:B------:R-:W-:Y:S01]  /*2670*/  VIADD R17, R40, 0xffffffa1 ;  /* 0xffffffa128117836 */ /* 0x000fe20000000000 */
[-C--:B------:R-:W-:Y:S01]  /*2680*/  ISETP.GE.AND P0, PT, R28, R45.reuse, PT ;  /* 0x0000002d1c00720c */ /* 0x080fe20003f06270 */
[----:B------:R-:W-:Y:S01]  /*2690*/  VIADD R16, R40, 0xffffffa8 ;  /* 0xffffffa828107836 */ /* 0x000fe20000000000 */
[-C--:B------:R-:W-:Y:S01]  /*26a0*/  ISETP.GE.AND P3, PT, R28, R44.reuse, PT ;  /* 0x0000002c1c00720c */ /* 0x080fe20003f66270 */
[----:B------:R-:W5:Y:S01]  /*26b0*/  MUFU.TANH R62, R62 ;  /* 0x0000003e003e7308 */ /* 0x000f620000002400 */
[----:B--2---:R-:W-:Y:S01]  /*26c0*/  FSEL R35, R63, -INF , !P4 ;  /* 0xff8000003f237808 */ /* 0x004fe20006000000 */
[----:B------:R-:W-:Y:S01]  /*26d0*/  FMUL.FTZ R24, R24, UR4 ;  /* 0x0000000418187c20 */ /* 0x000fe20008410000 */
[----:B------:R-:W-:Y:S01]  /*26e0*/  FSEL R74, R58, -INF , !P2 ;  /* 0xff8000003a4a7808 */ /* 0x000fe20005000000 */
[----:B------:R-:W-:Y:S01]  /*26f0*/  FMUL.FTZ R25, R25, UR4 ;  /* 0x0000000419197c20 */ /* 0x000fe20008410000 */
[----:B----4-:R-:W-:Y:S01]  /*2700*/  FSEL R55, R64, -INF , !P1 ;  /* 0xff80000040377808 */ /* 0x010fe20004800000 */
[----:B------:R-:W-:Y:S01]  /*2710*/  FMUL.FTZ R26, R26, UR4 ;  /* 0x000000041a1a7c20 */ /* 0x000fe20008410000 */
[CC--:B------:R-:W-:Y:S01]  /*2720*/  ISETP.GE.AND P5, PT, R17.reuse, R45.reuse, PT ;  /* 0x0000002d1100720c */ /* 0x0c0fe20003fa6270 */
[----:B------:R-:W2:Y:S01]  /*2730*/  MUFU.TANH R85, R85 ;  /* 0x0000005500557308 */ /* 0x000ea20000002400 */
[----:B-1----:R-:W1:Y:S01]  /*2740*/  LDSM.16.M88.4 R28, [R5+0x2c00] ;  /* 0x002c0000051c783b */ /* 0x002e620000000200 */
[-C--:B------:R-:W-:Y:S01]  /*2750*/  ISETP.GE.AND P4, PT, R17, R44.reuse, PT ;  /* 0x0000002c1100720c */ /* 0x080fe20003f86270 */
[----:B------:R-:W-:Y:S01]  /*2760*/  FMUL.FTZ R56, R27, UR4 ;  /* 0x000000041b387c20 */ /* 0x000fe20008410000 */
[C---:B------:R-:W-:Y:S01]  /*2770*/  ISETP.GE.AND P2, PT, R16.reuse, R45, PT ;  /* 0x0000002d1000720c */ /* 0x040fe20003f46270 */
[----:B---3--:R-:W-:Y:S01]  /*2780*/  HMMA.16816.F32.BF16 R36, R20, R12, R36 ;  /* 0x0000000c1424723c */ /* 0x008fe20000041824 */
[----:B------:R-:W-:-:S02]  /*2790*/  ISETP.GE.AND P1, PT, R16, R44, PT ;  /* 0x0000002c1000720c */ /* 0x000fc40003f26270 */
[----:B------:R-:W3:Y:S01]  /*27a0*/  MUFU.TANH R57, R57 ;  /* 0x0000003900397308 */ /* 0x000ee20000002400 */
[----:B-----5:R-:W-:Y:S02]  /*27b0*/  FSEL R50, R62, -INF , !P0 ;  /* 0xff8000003e327808 */ /* 0x020fe40004000000 */
[----:B------:R-:W-:Y:S01]  /*27c0*/  HMMA.16816.F32.BF16 R16, R8, R18, RZ ;  /* 0x000000120810723c */ /* 0x000fe200000418ff */
[C---:B------:R-:W-:Y:S01]  /*27d0*/  VIADD R12, R40.reuse, 0xffffffa9 ;  /* 0xffffffa9280c7836 */ /* 0x040fe20000000000 */
[----:B------:R-:W-:Y:S01]  /*27e0*/  FSEL R46, R71, -INF , !P2 ;  /* 0xff800000472e7808 */ /* 0x000fe20005000000 */
[----:B------:R-:W-:Y:S02]  /*27f0*/  VIADD R13, R40, 0xffffffb1 ;  /* 0xffffffb1280d7836 */ /* 0x000fe40000000000 */
[----:B------:R-:W4:Y:S01]  /*2800*/  MUFU.TANH R67, R67 ;  /* 0x0000004300437308 */ /* 0x000f220000002400 */
[----:B--2---:R-:W-:Y:S02]  /*2810*/  FSEL R85, R85, -INF , !P3 ;  /* 0xff80000055557808 */ /* 0x004fe40005800000 */
[----:B------:R-:W-:-:S02]  /*2820*/  ISETP.GE.AND P0, PT, R12, R45, PT ;  /* 0x0000002d0c00720c */ /* 0x000fc40003f06270 */
[-C--:B------:R-:W-:Y:S01]  /*2830*/  ISETP.GE.AND P3, PT, R12, R44.reuse, PT ;  /* 0x0000002c0c00720c */ /* 0x080fe20003f66270 */
[----:B------:R-:W-:Y:S01]  /*2840*/  VIADD R12, R40, 0xffffffb0 ;  /* 0xffffffb0280c7836 */ /* 0x000fe20000000000 */
[-C--:B------:R-:W-:Y:S01]  /*2850*/  ISETP.GE.AND P2, PT, R13, R45.reuse, PT ;  /* 0x0000002d0d00720c */ /* 0x080fe20003f46270 */
[----:B------:R-:W2:Y:S01]  /*2860*/  MUFU.TANH R65, R65 ;  /* 0x0000004100417308 */ /* 0x000ea20000002400 */
[----:B---3--:R-:W-:Y:S02]  /*2870*/  FSEL R48, R57, -INF , !P5 ;  /* 0xff80000039307808 */ /* 0x008fe40006800000 */
[----:B------:R-:W-:Y:S02]  /*2880*/  ISETP.GE.AND P5, PT, R12, R45, PT ;  /* 0x0000002d0c00720c */ /* 0x000fe40003fa6270 */
[----:B------:R-:W-:Y:S01]  /*2890*/  FMUL.FTZ R58, R36, UR4 ;  /* 0x00000004243a7c20 */ /* 0x000fe20008410000 */
[----:B------:R-:W-:Y:S01]  /*28a0*/  VIADD R36, R40, 0xffffffc0 ;  /* 0xffffffc028247836 */ /* 0x000fe20000000000 */
[----:B------:R-:W-:Y:S01]  /*28b0*/  FSEL R88, R88, -INF , !P5 ;  /* 0xff80000058587808 */ /* 0x000fe20006800000 */
[----:B------:R-:W3:Y:S01]  /*28c0*/  MUFU.TANH R73, R73 ;  /* 0x0000004900497308 */ /* 0x000ee20000002400 */
[----:B----4-:R-:W-:Y:S01]  /*28d0*/  FSEL R67, R67, -INF , !P4 ;  /* 0xff80000043437808 */ /* 0x010fe20006000000 */
[----:B------:R-:W-:Y:S01]  /*28e0*/  FMUL.FTZ R38, R38, UR4 ;  /* 0x0000000426267c20 */ /* 0x000fe20008410000 */
[----:B------:R-:W-:Y:S01]  /*28f0*/  ISETP.GE.AND P4, PT, R12, R44, PT ;  /* 0x0000002c0c00720c */ /* 0x000fe20003f86270 */
[----:B------:R-:W-:Y:S01]  /*2900*/  VIADD R12, R40, 0xffffffb8 ;  /* 0xffffffb8280c7836 */ /* 0x000fe20000000000 */
[----:B------:R-:W-:Y:S01]  /*2910*/  HMMA.16816.F32.BF16 R16, R20, R14, R16 ;  /* 0x0000000e1410723c */ /* 0x000fe20000041810 */
[----:B------:R-:W-:-:S02]  /*2920*/  FMUL.FTZ R37, R37, UR4 ;  /* 0x0000000425257c20 */ /* 0x000fc40008410000 */
[----:B------:R-:W4:Y:S01]  /*2930*/  MUFU.TANH R87, R87 ;  /* 0x0000005700577308 */ /* 0x000f220000002400 */
[----:B--2---:R-:W-:Y:S02]  /*2940*/  FSEL R65, R65, -INF , !P3 ;  /* 0xff80000041417808 */ /* 0x004fe40005800000 */
[----:B------:R-:W-:-:S05]  /*2950*/  ISETP.GE.AND P3, PT, R12, R44, PT ;  /* 0x0000002c0c00720c */ /* 0x000fca0003f66270 */
[----:B------:R-:W-:Y:S01]  /*2960*/  MUFU.TANH R51, R24 ;  /* 0x0000001800337308 */ /* 0x000fe20000002400 */
[----:B---3--:R-:W-:Y:S02]  /*2970*/  FSEL R63, R73, -INF , !P1 ;  /* 0xff800000493f7808 */ /* 0x008fe40004800000 */
[----:B------:R-:W-:-:S05]  /*2980*/  ISETP.GE.AND P1, PT, R13, R44, PT ;  /* 0x0000002c0d00720c */ /* 0x000fca0003f26270 */
[----:B------:R-:W-:Y:S01]  /*2990*/  MUFU.TANH R60, R25 ;  /* 0x00000019003c7308 */ /* 0x000fe20000002400 */
[----:B----4-:R-:W-:-:S04]  /*29a0*/  FSEL R87, R87, -INF , !P4 ;  /* 0xff80000057577808 */ /* 0x010fc80006000000 */
[----:B------:R-:W-:-:S03]  /*29b0*/  FMUL.FTZ R16, R16, UR4 ;  /* 0x0000000410107c20 */ /* 0x000fc60008410000 */
[----:B------:R2:W-:Y:S08]  /*29c0*/  MUFU.TANH R54, R26 ;  /* 0x0000001a00367308 */ /* 0x0005f00000002400 */
[----:B------:R3:W-:Y:S08]  /*29d0*/  MUFU.TANH R33, R34 ;  /* 0x0000002200217308 */ /* 0x0007f00000002400 */
[----:B------:R-:W4:Y:S01]  /*29e0*/  MUFU.TANH R90, R90 ;  /* 0x0000005a005a7308 */ /* 0x000f220000002400 */
[----:B--2---:R-:W2:Y:S01]  /*29f0*/  LDSM.16.M88.4 R24, [R140+0x1c00] ;  /* 0x001c00008c18783b */ /* 0x004ea20000000200 */
[----:B------:R-:W-:-:S06]  /*2a00*/  DEPBAR.LE SB0, 0x0 ;  /* 0x000080000000791a */ /* 0x000fcc0000000000 */
[----:B------:R-:W5:Y:S01]  /*2a10*/  MUFU.TANH R89, R89 ;  /* 0x0000005900597308 */ /* 0x000f620000002400 */
[----:B---3--:R-:W-:Y:S02]  /*2a20*/  FSEL R34, R66, -INF , !P0 ;  /* 0xff80000042227808 */ /* 0x008fe40004000000 */
[----:B------:R-:W-:Y:S01]  /*2a30*/  ISETP.GE.AND P0, PT, R12, R45, PT ;  /* 0x0000002d0c00720c */ /* 0x000fe20003f06270 */
[----:B------:R-:W-:-:S03]  /*2a40*/  VIADD R12, R40, 0xffffffb9 ;  /* 0xffffffb9280c7836 */ /* 0x000fc60000000000 */
[----:B------:R-:W-:Y:S01]  /*2a50*/  FSEL R84, R84, -INF , !P0 ;  /* 0xff80000054547808 */ /* 0x000fe20004000000 */
[----:B------:R-:W3:Y:S01]  /*2a60*/  MUFU.TANH R92, R92 ;  /* 0x0000005c005c7308 */ /* 0x000ee20000002400 */
[C---:B------:R-:W-:Y:S02]  /*2a70*/  ISETP.GE.AND P5, PT, R12.reuse, R45, PT ;  /* 0x0000002d0c00720c */ /* 0x040fe40003fa6270 */
[----:B------:R-:W-:Y:S02]  /*2a80*/  ISETP.GE.AND P4, PT, R12, R44, PT ;  /* 0x0000002c0c00720c */ /* 0x000fe40003f86270 */
[----:B-1----:R-:W-:Y:S01]  /*2a90*/  HMMA.16816.F32.BF16 R12, R8, R28, RZ ;  /* 0x0000001c080c723c */ /* 0x002fe200000418ff */
[----:B----4-:R-:W-:Y:S02]  /*2aa0*/  FSEL R90, R90, -INF , !P5 ;  /* 0xff8000005a5a7808 */ /* 0x010fe40006800000 */
[----:B------:R-:W1:Y:S01]  /*2ab0*/  MUFU.TANH R95, R95 ;  /* 0x0000005f005f7308 */ /* 0x000e620000002400 */
[----:B-----5:R-:W-:-:S02]  /*2ac0*/  FSEL R89, R89, -INF , !P4 ;  /* 0xff80000059597808 */ /* 0x020fc40006000000 */
[----:B------:R-:W-:Y:S01]  /*2ad0*/  HMMA.16816.F32.BF16 R8, R8, R30, RZ ;  /* 0x0000001e0808723c */ /* 0x000fe200000418ff */
[----:B------:R-:W-:-:S04]  /*2ae0*/  VIADD R29, R40, 0xffffffc8 ;  /* 0xffffffc8281d7836 */ /* 0x000fc80000000000 */
[----:B------:R-:W4:Y:S01]  /*2af0*/  MUFU.TANH R93, R93 ;  /* 0x0000005d005d7308 */ /* 0x000f220000002400 */
[----:B---3--:R-:W-:Y:S01]  /*2b00*/  FSEL R92, R92, -INF , !P2 ;  /* 0xff8000005c5c7808 */ /* 0x008fe20005000000 */
[----:B------:R-:W-:Y:S01]  /*2b10*/  FMUL.FTZ R31, R18, UR4 ;  /* 0x00000004121f7c20 */ /* 0x000fe20008410000 */
[CC--:B------:R-:W-:Y:S01]  /*2b20*/  ISETP.GE.AND P5, PT, R29.reuse, R45.reuse, PT ;  /* 0x0000002d1d00720c */ /* 0x0c0fe20003fa6270 */
[C---:B------:R-:W-:Y:S01]  /*2b30*/  VIADD R18, R40.reuse, 0xffffffd9 ;  /* 0xffffffd928127836 */ /* 0x040fe20000000000 */
[-C--:B------:R-:W-:Y:S01]  /*2b40*/  ISETP.GE.AND P4, PT, R29, R44.reuse, PT ;  /* 0x0000002c1d00720c */ /* 0x080fe20003f86270 */
[----:B------:R-:W-:Y:S01]  /*2b50*/  VIADD R29, R40, 0xffffffc9 ;  /* 0xffffffc9281d7836 */ /* 0x000fe20000000000 */
[C---:B------:R-:W-:Y:S01]  /*2b60*/  ISETP.GE.AND P2, PT, R36.reuse, R45, PT ;  /* 0x0000002d2400720c */ /* 0x040fe20003f46270 */
[----:B------:R-:W-:Y:S01]  /*2b70*/  MUFU.TANH R43, R43 ;  /* 0x0000002b002b7308 */ /* 0x000fe20000002400 */
[----:B-1----:R-:W-:Y:S02]  /*2b80*/  FSEL R95, R95, -INF , !P1 ;  /* 0xff8000005f5f7808 */ /* 0x002fe40004800000 */
[----:B------:R-:W-:Y:S01]  /*2b90*/  ISETP.GE.AND P1, PT, R36, R44, PT ;  /* 0x0000002c2400720c */ /* 0x000fe20003f26270 */
[----:B------:R-:W-:Y:S01]  /*2ba0*/  VIADD R36, R40, 0xffffffc1 ;  /* 0xffffffc128247836 */ /* 0x000fe20000000000 */
[----:B--2---:R-:W-:Y:S01]  /*2bb0*/  HMMA.16816.F32.BF16 R12, R20, R24, R12 ;  /* 0x00000018140c723c */ /* 0x004fe2000004180c */
[----:B------:R-:W-:-:S02]  /*2bc0*/  FSEL R98, R98, -INF , !P2 ;  /* 0xff80000062627808 */ /* 0x000fc40005000000 */
[----:B------:R-:W1:Y:S01]  /*2bd0*/  MUFU.TANH R49, R49 ;  /* 0x0000003100317308 */ /* 0x000e620000002400 */
[----:B------:R-:W-:Y:S02]  /*2be0*/  FSEL R99, R99, -INF , !P1 ;  /* 0xff80000063637808 */ /* 0x000fe40004800000 */
[CC--:B------:R-:W-:Y:S01]  /*2bf0*/  ISETP.GE.AND P2, PT, R29.reuse, R45.reuse, PT ;  /* 0x0000002d1d00720c */ /* 0x0c0fe20003f46270 */
[----:B------:R-:W-:Y:S01]  /*2c00*/  HMMA.16816.F32.BF16 R8, R20, R26, R8 ;  /* 0x0000001a1408723c */ /* 0x000fe20000041808 */
[-C--:B------:R-:W-:Y:S01]  /*2c10*/  ISETP.GE.AND P1, PT, R29, R44.reuse, PT ;  /* 0x0000002c1d00720c */ /* 0x080fe20003f26270 */
[----:B------:R-:W-:Y:S01]  /*2c20*/  FMUL.FTZ R29, R17, UR4 ;  /* 0x00000004111d7c20 */ /* 0x000fe20008410000 */
[----:B----4-:R-:W-:Y:S01]  /*2c30*/  FSEL R93, R93, -INF , !P3 ;  /* 0xff8000005d5d7808 */ /* 0x010fe20005800000 */
[----:B------:R-:W-:Y:S01]  /*2c40*/  VIADD R25, R40, 0xffffffd0 ;  /* 0xffffffd028197836 */ /* 0x000fe20000000000 */
[----:B------:R-:W-:Y:S01]  /*2c50*/  ISETP.GE.AND P0, PT, R36, R45, PT ;  /* 0x0000002d2400720c */ /* 0x000fe20003f06270 */
[----:B------:R-:W-:Y:S01]  /*2c60*/  VIADD R17, R40, 0xffffffd1 ;  /* 0xffffffd128117836 */ /* 0x000fe20000000000 */
[----:B------:R-:W-:Y:S01]  /*2c70*/  ISETP.GE.AND P3, PT, R36, R44, PT ;  /* 0x0000002c2400720c */ /* 0x000fe20003f66270 */
[----:B------:R-:W2:Y:S01]  /*2c80*/  MUFU.TANH R58, R58 ;  /* 0x0000003a003a7308 */ /* 0x000ea20000002400 */
[----:B------:R-:W-:Y:S01]  /*2c90*/  FSEL R100, R100, -INF , !P0 ;  /* 0xff80000064647808 */ /* 0x000fe20004000000 */
[----:B------:R-:W-:Y:S01]  /*2ca0*/  VIADD R20, R40, 0xffffffe1 ;  /* 0xffffffe128147836 */ /* 0x000fe20000000000 */
[----:B------:R-:W-:-:S02]  /*2cb0*/  FSEL R97, R97, -INF , !P3 ;  /* 0xff80000061617808 */ /* 0x000fc40005800000 */
[----:B------:R-:W-:Y:S02]  /*2cc0*/  FSEL R96, R96, -INF , !P5 ;  /* 0xff80000060607808 */ /* 0x000fe40006800000 */
[----:B------:R-:W-:Y:S01]  /*2cd0*/  FSEL R91, R91, -INF , !P4 ;  /* 0xff8000005b5b7808 */ /* 0x000fe20006000000 */
[----:B------:R-:W3:Y:S01]  /*2ce0*/  MUFU.TANH R28, R38 ;  /* 0x00000026001c7308 */ /* 0x000ee20000002400 */
[-C--:B------:R-:W-:Y:S01]  /*2cf0*/  ISETP.GE.AND P0, PT, R25, R45.reuse, PT ;  /* 0x0000002d1900720c */ /* 0x080fe20003f06270 */
[----:B------:R-:W-:Y:S01]  /*2d00*/  FMUL.FTZ R21, R13, UR4 ;  /* 0x000000040d157c20 */ /* 0x000fe20008410000 */
[-C--:B------:R-:W-:Y:S01]  /*2d10*/  ISETP.GE.AND P3, PT, R25, R44.reuse, PT ;  /* 0x0000002c1900720c */ /* 0x080fe20003f66270 */
[----:B------:R-:W-:Y:S01]  /*2d20*/  FMUL.FTZ R25, R12, UR4 ;  /* 0x000000040c197c20 */ /* 0x000fe20008410000 */
[CC--:B------:R-:W-:Y:S01]  /*2d30*/  ISETP.GE.AND P5, PT, R17.reuse, R45.reuse, PT ;  /* 0x0000002d1100720c */ /* 0x0c0fe20003fa6270 */
[C---:B------:R-:W-:Y:S01]  /*2d40*/  VIADD R12, R40.reuse, 0xffffffe0 ;  /* 0xffffffe0280c7836 */ /* 0x040fe20000000000 */
[----:B------:R-:W-:Y:S01]  /*2d50*/  ISETP.GE.AND P4, PT, R17, R44, PT ;  /* 0x0000002c1100720c */ /* 0x000fe20003f86270 */
[----:B------:R-:W4:Y:S01]  /*2d60*/  MUFU.TANH R5, R56 ;  /* 0x0000003800057308 */ /* 0x000f220000002400 */
[----:B------:R-:W-:Y:S01]  /*2d70*/  VIADD R17, R40, 0xffffffd8 ;  /* 0xffffffd828117836 */ /* 0x000fe20000000000 */
[----:B------:R-:W-:Y:S01]  /*2d80*/  FSEL R94, R94, -INF , !P2 ;  /* 0xff8000005e5e7808 */ /* 0x000fe20005000000 */
[----:B------:R-:W-:Y:S01]  /*2d90*/  VIADD R13, R40, 0xffffffe9 ;  /* 0xffffffe9280d7836 */ /* 0x000fe20000000000 */
[----:B------:R-:W-:Y:S01]  /*2da0*/  FSEL R64, R33, -INF , !P5 ;  /* 0xff80000021407808 */ /* 0x000fe20006800000 */
[----:B------:R-:W-:Y:S01]  /*2db0*/  FMUL.FTZ R15, R15, UR4 ;  /* 0x000000040f0f7c20 */ /* 0x000fe20008410000 */
[----:B------:R-:W-:Y:S01]  /*2dc0*/  ISETP.GE.AND P2, PT, R17, R45, PT ;  /* 0x0000002d1100720c */ /* 0x000fe20003f46270 */
[----:B------:R-:W-:Y:S01]  /*2dd0*/  FMUL.FTZ R10, R10, UR4 ;  /* 0x000000040a0a7c20 */ /* 0x000fe20008410000 */
[----:B------:R-:W-:Y:S01]  /*2de0*/  MUFU.TANH R16, R16 ;  /* 0x0000001000107308 */ /* 0x000fe20000002400 */
[----:B------:R-:W-:Y:S01]  /*2df0*/  FSEL R53, R53, -INF , !P4 ;  /* 0xff80000035357808 */ /* 0x000fe20006000000 */
[----:B------:R-:W-:Y:S01]  /*2e00*/  FMUL.FTZ R11, R11, UR4 ;  /* 0x000000040b0b7c20 */ /* 0x000fe20008410000 */
[----:B-1----:R-:W-:-:S02]  /*2e10*/  FSEL R66, R49, -INF , !P0 ;  /* 0xff80000031427808 */ /* 0x002fc40004000000 */
[CC--:B------:R-:W-:Y:S02]  /*2e20*/  ISETP.GE.AND P5, PT, R12.reuse, R45.reuse, PT ;  /* 0x0000002d0c00720c */ /* 0x0c0fe40003fa6270 */
[----:B------:R-:W-:Y:S01]  /*2e30*/  ISETP.GE.AND P4, PT, R12, R44, PT ;  /* 0x0000002c0c00720c */ /* 0x000fe20003f86270 */
[----:B------:R1:W-:Y:S01]  /*2e40*/  MUFU.TANH R24, R29 ;  /* 0x0000001d00187308 */ /* 0x0003e20000002400 */
[-C--:B------:R-:W-:Y:S02]  /*2e50*/  ISETP.GE.AND P0, PT, R18, R45.reuse, PT ;  /* 0x0000002d1200720c */ /* 0x080fe40003f06270 */
[----:B--2---:R-:W-:Y:S02]  /*2e60*/  FSEL R58, R58, -INF , !P5 ;  /* 0xff8000003a3a7808 */ /* 0x004fe40006800000 */
[----:B------:R-:W-:Y:S01]  /*2e70*/  FSEL R60, R60, -INF , !P0 ;  /* 0xff8000003c3c7808 */ /* 0x000fe20004000000 */
[----:B------:R-:W-:Y:S01]  /*2e80*/  BAR.SYNC.DEFER_BLOCKING 0x0 ;  /* 0x0000000000007b1d */ /* 0x000fe20000010000 */
[----:B------:R-:W-:-:S02]  /*2e90*/  ISETP.GE.AND P5, PT, R13, R45, PT ;  /* 0x0000002d0d00720c */ /* 0x000fc40003fa6270 */
[----:B------:R-:W-:Y:S02]  /*2ea0*/  FSEL R62, R51, -INF , !P2 ;  /* 0xff800000333e7808 */ /* 0x000fe40005000000 */
[----:B------:R-:W-:Y:S01]  /*2eb0*/  ISETP.GE.AND P2, PT, R20, R45, PT ;  /* 0x0000002d1400720c */ /* 0x000fe20003f46270 */
[----:B------:R2:W5:Y:S01]  /*2ec0*/  MUFU.TANH R56, R37 ;  /* 0x0000002500387308 */ /* 0x0005620000002400 */
[----:B-1----:R-:W-:Y:S01]  /*2ed0*/  FMUL.FTZ R29, R19, UR4 ;  /* 0x00000004131d7c20 */ /* 0x002fe20008410000 */
[----:B------:R-:W-:Y:S02]  /*2ee0*/  FSEL R19, R43, -INF , !P1 ;  /* 0xff8000002b137808 */ /* 0x000fe40004800000 */
[----:B------:R-:W-:-:S04]  /*2ef0*/  ISETP.GE.AND P1, PT, R17, R44, PT ;  /* 0x0000002c1100720c */ /* 0x000fc80003f26270 */
[----:B------:R-:W-:Y:S01]  /*2f00*/  MUFU.TANH R12, R21 ;  /* 0x00000015000c7308 */ /* 0x000fe20000002400 */
[----:B------:R-:W-:Y:S02]  /*2f10*/  FSEL R17, R52, -INF , !P3 ;  /* 0xff80000034117808 */ /* 0x000fe40005800000 */
[-C--:B------:R-:W-:Y:S02]  /*2f20*/  ISETP.GE.AND P3, PT, R18, R44.reuse, PT ;  /* 0x0000002c1200720c */ /* 0x080fe40003f66270 */
[----:B---3--:R-:W-:Y:S02]  /*2f30*/  FSEL R43, R28, -INF , !P4 ;  /* 0xff8000001c2b7808 */ /* 0x008fe40006000000 */
[----:B------:R-:W-:Y:S01]  /*2f40*/  ISETP.GE.AND P4, PT, R13, R44, PT ;  /* 0x0000002c0d00720c */ /* 0x000fe20003f86270 */
[----:B--2---:R-:W-:Y:S01]  /*2f50*/  FMUL.FTZ R37, R39, UR4 ;  /* 0x0000000427257c20 */ /* 0x004fe20008410000 */
[----:B------:R1:W-:Y:S01]  /*2f60*/  MUFU.TANH R18, R25 ;  /* 0x0000001900127308 */ /* 0x0003e20000002400 */
[----:B----4-:R-:W-:Y:S01]  /*2f70*/  FSEL R49, R5, -INF , !P3 ;  /* 0xff80000005317808 */ /* 0x010fe20005800000 */
[----:B------:R-:W-:-:S02]  /*2f80*/  VIADD R13, R40, 0xfffffff1 ;  /* 0xfffffff1280d7836 */ /* 0x000fc40000000000 */
[----:B------:R-:W-:Y:S01]  /*2f90*/  FMUL.FTZ R5, R8, UR4 ;  /* 0x0000000408057c20 */ /* 0x000fe20008410000 */
[----:B------:R-:W-:Y:S01]  /*2fa0*/  FMUL.FTZ R8, R9, UR4 ;  /* 0x0000000409087c20 */ /* 0x000fe20008410000 */
[----:B------:R-:W-:Y:S01]  /*2fb0*/  FSEL R51, R54, -INF , !P1 ;  /* 0xff80000036337808 */ /* 0x000fe20004800000 */
[----:B------:R-:W-:Y:S01]  /*2fc0*/  VIADD R9, R40, 0xfffffff8 ;  /* 0xfffffff828097836 */ /* 0x000fe20000000000 */
[----:B------:R-:W-:Y:S01]  /*2fd0*/  ISETP.GE.AND P1, PT, R20, R44, PT ;  /* 0x0000002c1400720c */ /* 0x000fe20003f26270 */
[----:B------:R-:W2:Y:S01]  /*2fe0*/  MUFU.TANH R37, R37 ;  /* 0x0000002500257308 */ /* 0x000ea20000002400 */
[----:B-----5:R-:W-:Y:S02]  /*2ff0*/  FSEL R56, R56, -INF , !P2 ;  /* 0xff80000038387808 */ /* 0x020fe40005000000 */
[----:B------:R-:W-:Y:S02]  /*3000*/  FSEL R52, R24, -INF , !P5 ;  /* 0xff80000018347808 */ /* 0x000fe40006800000 */
[----:B------:R-:W-:-:S03]  /*3010*/  ISETP.GE.AND P5, PT, R9, R45, PT ;  /* 0x0000002d0900720c */ /* 0x000fc60003fa6270 */
[----:B------:R-:W3:Y:S01]  /*3020*/  MUFU.TANH R31, R31 ;  /* 0x0000001f001f7308 */ /* 0x000ee20000002400 */
[----:B-1----:R-:W-:Y:S01]  /*3030*/  FMUL.FTZ R25, R14, UR4 ;  /* 0x000000040e197c20 */ /* 0x002fe20008410000 */
[----:B------:R-:W-:-:S05]  /*3040*/  VIADD R14, R40, 0xffffffe8 ;  /* 0xffffffe8280e7836 */ /* 0x000fca0000000000 */
[CC--:B------:R-:W-:Y:S01]  /*3050*/  ISETP.GE.AND P0, PT, R14.reuse, R45.reuse, PT ;  /* 0x0000002d0e00720c */ /* 0x0c0fe20003f06270 */
[----:B------:R-:W1:Y:S01]  /*3060*/  MUFU.TANH R29, R29 ;  /* 0x0000001d001d7308 */ /* 0x000e620000002400 */
[----:B------:R-:W-:Y:S01]  /*3070*/  ISETP.GE.AND P3, PT, R14, R44, PT ;  /* 0x0000002c0e00720c */ /* 0x000fe20003f66270 */
[----:B------:R-:W-:Y:S01]  /*3080*/  VIADD R14, R40, 0xfffffff0 ;  /* 0xfffffff0280e7836 */ /* 0x000fe20000000000 */
[----:B------:R-:W-:Y:S01]  /*3090*/  FSEL R54, R16, -INF , !P0 ;  /* 0xff80000010367808 */ /* 0x000fe20004000000 */
[----:B------:R-:W-:Y:S01]  /*30a0*/  VIADD R40, R40, 0xfffffff9 ;  /* 0xfffffff928287836 */ /* 0x000fe20000000000 */
[----:B------:R-:W-:Y:S02]  /*30b0*/  ISETP.GE.AND P0, PT, R13, R45, PT ;  /* 0x0000002d0d00720c */ /* 0x000fe40003f06270 */
[----:B--2---:R-:W-:Y:S01]  /*30c0*/  FSEL R37, R37, -INF , !P1 ;  /* 0xff80000025257808 */ /* 0x004fe20004800000 */
[----:B------:R-:W2:Y:S01]  /*30d0*/  MUFU.TANH R25, R25 ;  /* 0x0000001900197308 */ /* 0x000ea20000002400 */
[----:B------:R-:W-:-:S02]  /*30e0*/  FSEL R16, R12, -INF , !P0 ;  /* 0xff8000000c107808 */ /* 0x000fc40004000000 */
[----:B------:R-:W-:Y:S02]  /*30f0*/  ISETP.GE.AND P0, PT, R3, 0x2, PT ;  /* 0x000000020300780c */ /* 0x000fe40003f06270 */
[C---:B------:R-:W-:Y:S02]  /*3100*/  ISETP.GE.AND P2, PT, R14.reuse, R45, PT ;  /* 0x0000002d0e00720c */ /* 0x040fe40003f46270 */
[----:B------:R-:W-:Y:S01]  /*3110*/  ISETP.GE.AND P1, PT, R14, R44, PT ;  /* 0x0000002c0e00720c */ /* 0x000fe20003f26270 */
[----:B------:R-:W4:Y:S01]  /*3120*/  MUFU.TANH R23, R15 ;  /* 0x0000000f00177308 */ /* 0x000f220000002400 */
[----:B---3--:R-:W-:Y:S02]  /*3130*/  FSEL R31, R31, -INF , !P3 ;  /* 0xff8000001f1f7808 */ /* 0x008fe40005800000 */
[----:B-1----:R-:W-:Y:S02]  /*3140*/  FSEL R29, R29, -INF , !P4 ;  /* 0xff8000001d1d7808 */ /* 0x002fe40006000000 */
[----:B------:R-:W-:-:S02]  /*3150*/  FSEL R18, R18, -INF , !P2 ;  /* 0xff80000012127808 */ /* 0x000fc40005000000 */
[-C--:B------:R-:W-:Y:S01]  /*3160*/  ISETP.GE.AND P3, PT, R13, R44.reuse, PT ;  /* 0x0000002c0d00720c */ /* 0x080fe20003f66270 */
[----:B------:R-:W1:Y:S01]  /*3170*/  MUFU.TANH R5, R5 ;  /* 0x0000000500057308 */ /* 0x000e620000002400 */
[----:B--2---:R-:W-:Y:S02]  /*3180*/  FSEL R25, R25, -INF , !P1 ;  /* 0xff80000019197808 */ /* 0x004fe40004800000 */
[C---:B------:R-:W-:Y:S02]  /*3190*/  ISETP.GE.AND P4, PT, R40.reuse, R45, PT ;  /* 0x0000002d2800720c */ /* 0x040fe40003f86270 */
[-C--:B------:R-:W-:Y:S02]  /*31a0*/  ISETP.GE.AND P2, PT, R9, R44.reuse, PT ;  /* 0x0000002c0900720c */ /* 0x080fe40003f46270 */
[----:B------:R-:W-:Y:S01]  /*31b0*/  ISETP.GE.AND P1, PT, R40, R44, PT ;  /* 0x0000002c2800720c */ /* 0x000fe20003f26270 */
[----:B------:R-:W2:Y:S01]  /*31c0*/  MUFU.TANH R8, R8 ;  /* 0x0000000800087308 */ /* 0x000ea20000002400 */
[----:B----4-:R-:W-:-:S07]  /*31d0*/  FSEL R23, R23, -INF , !P3 ;  /* 0xff80000017177808 */ /* 0x010fce0005800000 */
[----:B------:R-:W3:Y:S01]  /*31e0*/  MUFU.TANH R21, R10 ;  /* 0x0000000a00157308 */ /* 0x000ee20000002400 */
[----:B-1----:R-:W-:-:S07]  /*31f0*/  FSEL R40, R5, -INF , !P5 ;  /* 0xff80000005287808 */ /* 0x002fce0006800000 */
        /* <DEDUP_REMOVED lines=65> */
.L_x_4224:
[----:B------:R-:W-:-:S04]  /*3610*/  ULEA UR6, -UR6, URZ, 0x7 ;  /* 0x0000003f06067291 */ /* 0x000fc8000f8e393f */
[----:B------:R-:W-:Y:S02]  /*3620*/  USHF.R.S32.HI UR4, URZ, 0x1f, UR6 ;  /* 0x0000001f3f047899 */ /* 0x000fe40008011406 */
[----:B------:R-:W-:-:S04]  /*3630*/  MOV R2, UR6 ;  /* 0x0000000600027c02 */ /* 0x000fc80008000f00 */
[----:B------:R-:W-:-:S07]  /*3640*/  MOV R0, UR4 ;  /* 0x0000000400007c02 */ /* 0x000fce0008000f00 */
.L_x_4225:
        /* <DEDUP_REMOVED lines=16> */
.L_x_4223:
        /* <DEDUP_REMOVED lines=65> */
[----:B------:R-:W1:Y:S02]  /*3b60*/  SHFL.BFLY PT, R9, R8, 0x2, 0x1f ;  /* 0x0c401f0008097f89 */ /* 0x000e6400000e0000 */
        /* <DEDUP_REMOVED lines=8> */
[----:B------:R-:W-:Y:S03]  /*3bf0*/  LDSM.16.MT88.4 R8, [R138+0x3400] ;  /* 0x003400008a08783b */ /* 0x000fe60000004200 */
[----:B------:R-:W-:Y:S01]  /*3c00*/  FSEL R27, R27, RZ, P1 ;  /* 0x000000ff1b1b7208 */ /* 0x000fe20000800000 */
[----:B------:R-:W1:Y:S04]  /*3c10*/  SHFL.BFLY PT, R0, R5, 0x1, 0x1f ;  /* 0x0c201f0005007f89 */ /* 0x000e6800000e0000 */
        /* <DEDUP_REMOVED lines=20> */
[----:B-1----:R-:W-:Y:S01]  /*3d60*/  FMNMX.FTZ R0, R5, R0, !PT ;  /* 0x0000000005007209 */ /* 0x002fe20007810000 */
[--C-:B------:R-:W-:Y:S01]  /*3d70*/  FFMA.FTZ R105, R62, UR4, -R27.reuse ;  /* 0x000000043e697c23 */ /* 0x100fe2000801081b */
[--C-:B------:R-:W-:Y:S01]  /*3d80*/  FFMA.FTZ R107, R66, UR4, -R27.reuse ;  /* 0x00000004426b7c23 */ /* 0x100fe2000801081b */
[----:B------:R-:W-:Y:S01]  /*3d90*/  MUFU.EX2 R45, R45 ;  /* 0x0000002d002d7308 */ /* 0x000fe20000000800 */
[C---:B------:R-:W-:Y:S01]  /*3da0*/  FSETP.NEU.FTZ.AND P1, PT, R0.reuse, -INF , PT ;  /* 0xff8000000000780b */ /* 0x040fe20003f3d000 */
[----:B------:R-:W-:Y:S01]  /*3db0*/  FMUL.FTZ R22, R0, UR4 ;  /* 0x0000000400167c20 */ /* 0x000fe20008410000 */
[--C-:B------:R-:W-:Y:S01]  /*3dc0*/  FFMA.FTZ R64, R64, UR4, -R27.reuse ;  /* 0x0000000440407c23 */ /* 0x100fe2000801081b */
[--C-:B------:R-:W-:Y:S01]  /*3dd0*/  FFMA.FTZ R60, R60, UR4, -R27.reuse ;  /* 0x000000043c3c7c23 */ /* 0x100fe2000801081b */
[--C-:B------:R-:W-:Y:S01]  /*3de0*/  FFMA.FTZ R56, R56, UR4, -R27.reuse ;  /* 0x0000000438387c23 */ /* 0x100fe2000801081b */
[--C-:B------:R-:W-:Y:S01]  /*3df0*/  FFMA.FTZ R52, R52, UR4, -R27.reuse ;  /* 0x0000000434347c23 */ /* 0x100fe2000801081b */
[----:B------:R-:W-:Y:S01]  /*3e00*/  FSEL R22, R22, RZ, P1 ;  /* 0x000000ff16167208 */ /* 0x000fe20000800000 */
[----:B------:R-:W1:Y:S01]  /*3e10*/  MUFU.EX2 R36, R36 ;  /* 0x0000002400247308 */ /* 0x000e620000000800 */
[----:B---3--:R-:W-:Y:S01]  /*3e20*/  F2FP.BF16.F32.PACK_AB R68, R42, R57 ;  /* 0x000000392a44723e */ /* 0x008fe200000010ff */
[----:B------:R-:W-:Y:S01]  /*3e30*/  FADD.FTZ R42, R57, R42 ;  /* 0x0000002a392a7221 */ /* 0x000fe20000010000 */
[--C-:B------:R-:W-:Y:S01]  /*3e40*/  FFMA.FTZ R40, R40, UR4, -R27.reuse ;  /* 0x0000000428287c23 */ /* 0x100fe2000801081b */
[--C-:B------:R-:W-:Y:S01]  /*3e50*/  FFMA.FTZ R44, R59, UR4, -R22.reuse ;  /* 0x000000043b2c7c23 */ /* 0x100fe20008010816 */
[--C-:B------:R-:W-:Y:S01]  /*3e60*/  FFMA.FTZ R59, R7, UR4, -R22.reuse ;  /* 0x00000004073b7c23 */ /* 0x100fe20008010816 */
[--C-:B------:R-:W-:Y:S01]  /*3e70*/  FFMA.FTZ R47, R47, UR4, -R22.reuse ;  /* 0x000000042f2f7c23 */ /* 0x100fe20008010816 */
[--C-:B------:R-:W-:Y:S01]  /*3e80*/  FFMA.FTZ R38, R41, UR4, -R22.reuse ;  /* 0x0000000429267c23 */ /* 0x100fe20008010816 */
[----:B------:R-:W3:Y:S01]  /*3e90*/  LDSM.16.MT88.4 R4, [R138+0x3000] ;  /* 0x003000008a04783b */ /* 0x000ee20000004200 */
        /* <DEDUP_REMOVED lines=8> */
[----:B-1----:R-:W-:Y:S01]  /*3f20*/  F2FP.BF16.F32.PACK_AB R70, R36, R45 ;  /* 0x0000002d2446723e */ /* 0x002fe200000010ff */
        /* <DEDUP_REMOVED lines=20> */
[--C-:B------:R-:W-:Y:S01]  /*4070*/  FFMA.FTZ R58, R17, UR4, -R22.reuse ;  /* 0x00000004113a7c23 */ /* 0x100fe20008010816 */
[--C-:B------:R-:W-:Y:S01]  /*4080*/  FFMA.FTZ R53, R53, UR4, -R22.reuse ;  /* 0x0000000435357c23 */ /* 0x100fe20008010816 */
[----:B------:R-:W-:Y:S01]  /*4090*/  LDSM.16.MT88.4 R16, [R139+0x4400] ;  /* 0x004400008b10783b */ /* 0x000fe20000004200 */
[--C-:B------:R-:W-:Y:S01]  /*40a0*/  FFMA.FTZ R62, R51, UR4, -R22.reuse ;  /* 0x00000004333e7c23 */ /* 0x100fe20008010816 */
[----:B------:R-:W-:Y:S01]  /*40b0*/  MUFU.EX2 R39, R39 ;  /* 0x0000002700277308 */ /* 0x000fe20000000800 */
[----:B------:R-:W-:Y:S01]  /*40c0*/  FFMA.FTZ R49, R49, UR4, -R22 ;  /* 0x0000000431317c23 */ /* 0x000fe20008010816 */
[----:B------:R-:W-:Y:S01]  /*40d0*/  FADD.FTZ R44, R44, R59 ;  /* 0x0000003b2c2c7221 */ /* 0x000fe20000010000 */
[----:B------:R-:W-:Y:S01]  /*40e0*/  FADD.FTZ R45, R45, R42 ;  /* 0x0000002a2d2d7221 */ /* 0x000fe20000010000 */
[--C-:B------:R-:W-:Y:S01]  /*40f0*/  FFMA.FTZ R43, R43, UR4, -R22.reuse ;  /* 0x000000042b2b7c23 */ /* 0x100fe20008010816 */
[--C-:B------:R-:W-:Y:S01]  /*4100*/  FFMA.FTZ R37, R37, UR4, -R22.reuse ;  /* 0x0000000425257c23 */ /* 0x100fe20008010816 */
[----:B------:R-:W-:Y:S01]  /*4110*/  FFMA.FTZ R21, R21, UR4, -R22 ;  /* 0x0000000415157c23 */ /* 0x000fe20008010816 */
[----:B------:R-:W-:Y:S01]  /*4120*/  FADD.FTZ R36, R36, R45 ;  /* 0x0000002d24247221 */ /* 0x000fe20000010000 */
[----:B------:R-:W1:Y:S01]  /*4130*/  MUFU.EX2 R28, R28 ;  /* 0x0000001c001c7308 */ /* 0x000e620000000800 */
[----:B----4-:R-:W-:Y:S01]  /*4140*/  F2FP.BF16.F32.PACK_AB R71, R38, R47 ;  /* 0x0000002f2647723e */ /* 0x010fe200000010ff */
[----:B------:R-:W-:Y:S01]  /*4150*/  FADD.FTZ R47, R47, R44 ;  /* 0x0000002c2f2f7221 */ /* 0x000fe20000010000 */
[----:B------:R-:W-:-:S03]  /*4160*/  FFMA.FTZ R20, R20, UR4, -R22 ;  /* 0x0000000414147c23 */ /* 0x000fc60008010816 */
[----:B------:R-:W-:Y:S02]  /*4170*/  FADD.FTZ R38, R38, R47 ;  /* 0x0000002f26267221 */ /* 0x000fe40000010000 */
[C---:B--2---:R-:W-:Y:S01]  /*4180*/  HMMA.16816.F32.BF16 R80, R68.reuse, R76, RZ ;  /* 0x0000004c4450723c */ /* 0x044fe200000418ff */
[----:B------:R-:W-:Y:S05]  /*4190*/  MUFU.EX2 R33, R33 ;  /* 0x0000002100217308 */ /* 0x000fea0000000800 */
[C---:B------:R-:W-:Y:S03]  /*41a0*/  HMMA.16816.F32.BF16 R76, R68.reuse, R78, RZ ;  /* 0x0000004e444c723c */ /* 0x040fe600000418ff */
[----:B------:R-:W2:Y:S03]  /*41b0*/  MUFU.EX2 R26, R26 ;  /* 0x0000001a001a7308 */ /* 0x000ea60000000800 */
[C---:B---3--:R-:W-:Y:S05]  /*41c0*/  HMMA.16816.F32.BF16 R72, R68.reuse, R4, RZ ;  /* 0x000000044448723c */ /* 0x048fea00000418ff */
[----:B------:R-:W-:Y:S01]  /*41d0*/  MUFU.EX2 R41, R41 ;  /* 0x0000002900297308 */ /* 0x000fe20000000800 */
[----:B------:R-:W-:Y:S01]  /*41e0*/  HMMA.16816.F32.BF16 R68, R68, R6, RZ ;  /* 0x000000064444723c */ /* 0x000fe200000418ff */
[----:B-1----:R-:W-:Y:S01]  /*41f0*/  F2FP.BF16.F32.PACK_AB R4, R28, R39 ;  /* 0x000000271c04723e */ /* 0x002fe200000010ff */
[----:B------:R-:W-:-:S05]  /*4200*/  FADD.FTZ R39, R39, R36 ;  /* 0x0000002427277221 */ /* 0x000fca0000010000 */
[----:B------:R-:W1:Y:S01]  /*4210*/  MUFU.EX2 R32, R32 ;  /* 0x0000002000207308 */ /* 0x000e620000000800 */
[----:B--2---:R-:W-:-:S07]  /*4220*/  F2FP.BF16.F32.PACK_AB R6, R26, R33 ;  /* 0x000000211a06723e */ /* 0x004fce00000010ff */
[----:B------:R-:W-:Y:S08]  /*4230*/  MUFU.EX2 R35, R35 ;  /* 0x0000002300237308 */ /* 0x000ff00000000800 */
[----:B------:R-:W2:Y:S01]  /*4240*/  MUFU.EX2 R30, R30 ;  /* 0x0000001e001e7308 */ /* 0x000ea20000000800 */
[----:B-1----:R-:W-:Y:S01]  /*4250*/  F2FP.BF16.F32.PACK_AB R5, R32, R41 ;  /* 0x000000292005723e */ /* 0x002fe200000010ff */
[----:B------:R-:W-:Y:S01]  /*4260*/  FADD.FTZ R41, R41, R38 ;  /* 0x0000002629297221 */ /* 0x000fe20000010000 */
[--C-:B------:R-:W-:Y:S01]  /*4270*/  FFMA.FTZ R38, R31, UR4, -R22.reuse ;  /* 0x000000041f267c23 */ /* 0x100fe20008010816 */
[--C-:B------:R-:W-:Y:S01]  /*4280*/  FFMA.FTZ R31, R29, UR4, -R22.reuse ;  /* 0x000000041d1f7c23 */ /* 0x100fe20008010816 */
[----:B------:R-:W-:Y:S01]  /*4290*/  FFMA.FTZ R29, R24, UR4, -R27 ;  /* 0x00000004181d7c23 */ /* 0x000fe2000801081b */
[----:B------:R-:W-:Y:S01]  /*42a0*/  FADD.FTZ R32, R32, R41 ;  /* 0x0000002920207221 */ /* 0x000fe20000010000 */
[----:B------:R-:W-:Y:S01]  /*42b0*/  FFMA.FTZ R24, R23, UR4, -R22 ;  /* 0x0000000417187c23 */ /* 0x000fe20008010816 */
[----:B------:R-:W-:Y:S08]  /*42c0*/  MUFU.EX2 R61, R61 ;  /* 0x0000003d003d7308 */ /* 0x000ff00000000800 */
[----:B------:R-:W1:Y:S01]  /*42d0*/  MUFU.EX2 R48, R48 ;  /* 0x0000003000307308 */ /* 0x000e620000000800 */
[----:B--2---:R-:W-:Y:S01]  /*42e0*/  F2FP.BF16.F32.PACK_AB R7, R30, R35 ;  /* 0x000000231e07723e */ /* 0x004fe200000010ff */
[----:B------:R-:W-:-:S04]  /*42f0*/  FADD.FTZ R35, R35, R32 ;  /* 0x0000002023237221 */ /* 0x000fc80000010000 */
[----:B------:R-:W-:Y:S02]  /*4300*/  FADD.FTZ R35, R30, R35 ;  /* 0x000000231e237221 */ /* 0x000fe40000010000 */
        /* <DEDUP_REMOVED lines=10> */
[----:B-1----:R-:W-:-:S02]  /*43b0*/  F2FP.BF16.F32.PACK_AB R4, R48, R61 ;  /* 0x0000003d3004723e */ /* 0x002fc400000010ff */
[----:B---3--:R-:W-:-:S05]  /*43c0*/  F2FP.BF16.F32.PACK_AB R6, R34, R55 ;  /* 0x000000372206723e */ /* 0x008fca00000010ff */
[----:B------:R-:W-:Y:S08]  /*43d0*/  MUFU.EX2 R63, R63 ;  /* 0x0000003f003f7308 */ /* 0x000ff00000000800 */
        /* <DEDUP_REMOVED lines=15> */
[----:B---3--:R-:W-:-:S02]  /*44d0*/  F2FP.BF16.F32.PACK_AB R4, R85, R88 ;  /* 0x000000585504723e */ /* 0x008fc400000010ff */
[----:B--2---:R-:W-:-:S05]  /*44e0*/  F2FP.BF16.F32.PACK_AB R6, R65, R84 ;  /* 0x000000544106723e */ /* 0x004fca00000010ff */
[----:B------:R-:W-:Y:S08]  /*44f0*/  MUFU.EX2 R90, R90 ;  /* 0x0000005a005a7308 */ /* 0x000ff00000000800 */
        /* <DEDUP_REMOVED lines=43> */
[C---:B-1----:R-:W-:Y:S01]  /*47b0*/  HMMA.16816.F32.BF16 R72, R4.reuse, R12, R72 ;  /* 0x0000000c0448723c */ /* 0x042fe20000041848 */
[----:B------:R-:W-:Y:S02]  /*47c0*/  FADD.FTZ R16, R28, R39 ;  /* 0x000000271c107221 */ /* 0x000fe40000010000 */
[----:B------:R-:W1:Y:S02]  /*47d0*/  MUFU.EX2 R52, R52 ;  /* 0x0000003400347308 */ /* 0x000e640000000800 */
[----:B------:R-:W-:Y:S01]  /*47e0*/  FADD.FTZ R33, R33, R16 ;  /* 0x0000001021217221 */ /* 0x000fe20000010000 */
[----:B------:R-:W-:Y:S01]  /*47f0*/  HMMA.16816.F32.BF16 R76, R4, R18, R76 ;  /* 0x00000012044c723c */ /* 0x000fe2000004184c */
[----:B------:R-:W-:Y:S01]  /*4800*/  FADD.FTZ R12, R46, R35 ;  /* 0x000000232e0c7221 */ /* 0x000fe20000010000 */
[----:B------:R-:W2:Y:S01]  /*4810*/  LDSM.16.MT88.4 R16, [R138+0x4800] ;  /* 0x004800008a10783b */ /* 0x000ea20000004200 */
[----:B------:R-:W-:-:S02]  /*4820*/  FADD.FTZ R26, R26, R33 ;  /* 0x000000211a1a7221 */ /* 0x000fc40000010000 */
[----:B------:R-:W-:Y:S01]  /*4830*/  FADD.FTZ R12, R67, R12 ;  /* 0x0000000c430c7221 */ /* 0x000fe20000010000 */
[----:B------:R-:W-:Y:S01]  /*4840*/  MUFU.EX2 R43, R43 ;  /* 0x0000002b002b7308 */ /* 0x000fe20000000800 */
[----:B------:R-:W-:Y:S01]  /*4850*/  FADD.FTZ R61, R61, R26 ;  /* 0x0000001a3d3d7221 */ /* 0x000fe20000010000 */
[----:B------:R-:W-:Y:S01]  /*4860*/  FFMA.FTZ R26, R25, UR4, -R22 ;  /* 0x00000004191a7c23 */ /* 0x000fe20008010816 */
[----:B------:R-:W-:Y:S01]  /*4870*/  FADD.FTZ R63, R63, R12 ;  /* 0x0000000c3f3f7221 */ /* 0x000fe20000010000 */
[----:B------:R-:W-:Y:S01]  /*4880*/  HMMA.16816.F32.BF16 R68, R4, R14, R68 ;  /* 0x0000000e0444723c */ /* 0x000fe20000041844 */
[----:B------:R-:W-:Y:S01]  /*4890*/  FADD.FTZ R48, R48, R61 ;  /* 0x0000003d30307221 */ /* 0x000fe20000010000 */
[----:B------:R-:W5:Y:S01]  /*48a0*/  LDSM.16.MT88.4 R12, [R139+0x4c00] ;  /* 0x004c00008b0c783b */ /* 0x000f620000004200 */
[----:B------:R-:W-:Y:S01]  /*48b0*/  FADD.FTZ R50, R50, R63 ;  /* 0x0000003f32327221 */ /* 0x000fe20000010000 */
[----:B------:R-:W4:Y:S01]  /*48c0*/  MUFU.EX2 R36, R37 ;  /* 0x0000002500247308 */ /* 0x000f220000000800 */
[----:B------:R-:W-:-:S02]  /*48d0*/  FADD.FTZ R25, R55, R48 ;  /* 0x0000003037197221 */ /* 0x000fc40000010000 */
[----:B------:R-:W-:Y:S01]  /*48e0*/  FADD.FTZ R87, R87, R50 ;  /* 0x0000003257577221 */ /* 0x000fe20000010000 */
[----:B---3--:R-:W-:Y:S01]  /*48f0*/  F2FP.BF16.F32.PACK_AB R4, R56, R103 ;  /* 0x000000673804723e */ /* 0x008fe200000010ff */
[----:B------:R-:W-:Y:S01]  /*4900*/  FADD.FTZ R25, R34, R25 ;  /* 0x0000001922197221 */ /* 0x000fe20000010000 */
[----:B-1----:R-:W-:Y:S01]  /*4910*/  F2FP.BF16.F32.PACK_AB R6, R52, R101 ;  /* 0x000000653406723e */ /* 0x002fe200000010ff */
[----:B------:R-:W-:Y:S01]  /*4920*/  FADD.FTZ R87, R92, R87 ;  /* 0x000000575c577221 */ /* 0x000fe20000010000 */
[----:B------:R-:W-:Y:S01]  /*4930*/  MUFU.EX2 R28, R38 ;  /* 0x00000026001c7308 */ /* 0x000fe20000000800 */
[----:B------:R-:W-:Y:S02]  /*4940*/  FADD.FTZ R88, R88, R25 ;  /* 0x0000001958587221 */ /* 0x000fe40000010000 */
[----:B------:R-:W-:Y:S02]  /*4950*/  FADD.FTZ R90, R90, R87 ;  /* 0x000000575a5a7221 */ /* 0x000fe40000010000 */
[----:B------:R-:W-:-:S02]  /*4960*/  FADD.FTZ R85, R85, R88 ;  /* 0x0000005855557221 */ /* 0x000fc40000010000 */
[----:B------:R-:W-:Y:S01]  /*4970*/  FADD.FTZ R89, R89, R90 ;  /* 0x0000005a59597221 */ /* 0x000fe20000010000 */
[----:B------:R-:W1:Y:S01]  /*4980*/  MUFU.EX2 R27, R31 ;  /* 0x0000001f001b7308 */ /* 0x000e620000000800 */
[----:B------:R-:W-:Y:S01]  /*4990*/  FADD.FTZ R84, R84, R85 ;  /* 0x0000005554547221 */ /* 0x000fe20000010000 */
[----:B----4-:R-:W-:Y:S01]  /*49a0*/  F2FP.BF16.F32.PACK_AB R5, R36, R43 ;  /* 0x0000002b2405723e */ /* 0x010fe200000010ff */
[----:B------:R-:W-:Y:S02]  /*49b0*/  FADD.FTZ R94, R94, R89 ;  /* 0x000000595e5e7221 */ /* 0x000fe40000010000 */
[----:B------:R-:W-:Y:S02]  /*49c0*/  FADD.FTZ R65, R65, R84 ;  /* 0x0000005441417221 */ /* 0x000fe40000010000 */
[----:B------:R-:W-:Y:S01]  /*49d0*/  FADD.FTZ R97, R97, R94 ;  /* 0x0000005e61617221 */ /* 0x000fe20000010000 */
[----:B------:R-:W-:Y:S01]  /*49e0*/  MUFU.EX2 R54, R54 ;  /* 0x0000003600367308 */ /* 0x000fe20000000800 */
[----:B------:R-:W-:-:S02]  /*49f0*/  FADD.FTZ R98, R98, R65 ;  /* 0x0000004162627221 */ /* 0x000fc40000010000 */
[----:B------:R-:W-:Y:S02]  /*4a00*/  FADD.FTZ R100, R100, R97 ;  /* 0x0000006164647221 */ /* 0x000fe40000010000 */
[----:B------:R-:W-:Y:S02]  /*4a10*/  FADD.FTZ R95, R95, R98 ;  /* 0x000000625f5f7221 */ /* 0x000fe40000010000 */
[----:B------:R-:W-:Y:S01]  /*4a20*/  FADD.FTZ R91, R91, R100 ;  /* 0x000000645b5b7221 */ /* 0x000fe20000010000 */
[----:B------:R-:W3:Y:S01]  /*4a30*/  MUFU.EX2 R99, R99 ;  /* 0x0000006300637308 */ /* 0x000ee20000000800 */
[----:B------:R-:W-:Y:S01]  /*4a40*/  FADD.FTZ R96, R96, R95 ;  /* 0x0000005f60607221 */ /* 0x000fe20000010000 */
[----:B-1----:R-:W-:Y:S01]  /*4a50*/  F2FP.BF16.F32.PACK_AB R7, R27, R28 ;  /* 0x0000001c1b07723e */ /* 0x002fe200000010ff */
[----:B------:R-:W-:Y:S02]  /*4a60*/  FADD.FTZ R58, R58, R91 ;  /* 0x0000005b3a3a7221 */ /* 0x000fe40000010000 */
[----:B------:R-:W-:-:S02]  /*4a70*/  FADD.FTZ R96, R93, R96 ;  /* 0x000000605d607221 */ /* 0x000fc40000010000 */
[----:B------:R-:W-:Y:S01]  /*4a80*/  FADD.FTZ R53, R53, R58 ;  /* 0x0000003a35357221 */ /* 0x000fe20000010000 */
[----:B------:R-:W-:Y:S01]  /*4a90*/  MUFU.EX2 R23, R26 ;  /* 0x0000001a00177308 */ /* 0x000fe20000000800 */
[----:B------:R-:W-:Y:S01]  /*4aa0*/  HMMA.16816.F32.BF16 R80, R4, R8, R80 ;  /* 0x000000080450723c */ /* 0x000fe20000041850 */
[----:B------:R-:W-:Y:S01]  /*4ab0*/  FADD.FTZ R107, R107, R96 ;  /* 0x000000606b6b7221 */ /* 0x000fe20000010000 */
[----:B------:R-:W-:-:S03]  /*4ac0*/  FADD.FTZ R62, R62, R53 ;  /* 0x000000353e3e7221 */ /* 0x000fc60000010000 */
[----:B------:R-:W-:Y:S01]  /*4ad0*/  FADD.FTZ R64, R64, R107 ;  /* 0x0000006b40407221 */ /* 0x000fe20000010000 */
[C---:B------:R-:W-:Y:S01]  /*4ae0*/  HMMA.16816.F32.BF16 R76, R4.reuse, R10, R76 ;  /* 0x0000000a044c723c */ /* 0x040fe2000004184c */
[----:B------:R-:W1:Y:S01]  /*4af0*/  LDSM.16.MT88.4 R8, [R138+0x4c00] ;  /* 0x004c00008a08783b */ /* 0x000e620000004200 */
[----:B------:R-:W-:Y:S01]  /*4b00*/  FADD.FTZ R62, R49, R62 ;  /* 0x0000003e313e7221 */ /* 0x000fe20000010000 */
[----:B------:R-:W-:Y:S01]  /*4b10*/  FADD.FTZ R105, R105, R64 ;  /* 0x0000004069697221 */ /* 0x000fe20000010000 */
[----:B------:R-:W4:Y:S02]  /*4b20*/  MUFU.EX2 R24, R24 ;  /* 0x0000001800187308 */ /* 0x000f240000000800 */
[----:B------:R-:W-:Y:S01]  /*4b30*/  FADD.FTZ R43, R43, R62 ;  /* 0x0000003e2b2b7221 */ /* 0x000fe20000010000 */
[----:B------:R-:W-:Y:S01]  /*4b40*/  FADD.FTZ R60, R60, R105 ;  /* 0x000000693c3c7221 */ /* 0x000fe20000010000 */
[C---:B--2---:R-:W-:Y:S02]  /*4b50*/  HMMA.16816.F32.BF16 R72, R4.reuse, R16, R72 ;  /* 0x000000100448723c */ /* 0x044fe40000041848 */
[----:B------:R-:W-:Y:S01]  /*4b60*/  FADD.FTZ R43, R36, R43 ;  /* 0x0000002b242b7221 */ /* 0x000fe20000010000 */
[----:B------:R-:W-:Y:S01]  /*4b70*/  FADD.FTZ R103, R103, R60 ;  /* 0x0000003c67677221 */ /* 0x000fe20000010000 */
[----:B------:R-:W-:Y:S02]  /*4b80*/  MUFU.EX2 R40, R40 ;  /* 0x0000002800287308 */ /* 0x000fe40000000800 */
[----:B------:R-:W-:Y:S01]  /*4b90*/  HMMA.16816.F32.BF16 R68, R4, R18, R68 ;  /* 0x000000120444723c */ /* 0x000fe20000041844 */
[----:B------:R-:W-:Y:S01]  /*4ba0*/  FADD.FTZ R56, R56, R103 ;  /* 0x0000006738387221 */ /* 0x000fe20000010000 */
[----:B------:R-:W-:-:S03]  /*4bb0*/  FADD.FTZ R28, R28, R43 ;  /* 0x0000002b1c1c7221 */ /* 0x000fc60000010000 */
[----:B------:R-:W-:Y:S01]  /*4bc0*/  FADD.FTZ R101, R101, R56 ;  /* 0x0000003865657221 */ /* 0x000fe20000010000 */
[----:B------:R-:W2:Y:S01]  /*4bd0*/  MUFU.EX2 R29, R29 ;  /* 0x0000001d001d7308 */ /* 0x000ea20000000800 */
[----:B------:R-:W-:Y:S01]  /*4be0*/  FADD.FTZ R28, R27, R28 ;  /* 0x0000001c1b1c7221 */ /* 0x000fe20000010000 */
[----:B---3--:R-:W-:Y:S01]  /*4bf0*/  F2FP.BF16.F32.PACK_AB R4, R99, R54 ;  /* 0x000000366304723e */ /* 0x008fe200000010ff */
[----:B------:R-:W-:Y:S01]  /*4c00*/  FADD.FTZ R101, R52, R101 ;  /* 0x0000006534657221 */ /* 0x000fe20000010000 */
[----:B----4-:R-:W-:Y:S01]  /*4c10*/  F2FP.BF16.F32.PACK_AB R5, R24, R23 ;  /* 0x000000171805723e */ /* 0x010fe200000010ff */
[----:B------:R-:W-:Y:S02]  /*4c20*/  FADD.FTZ R23, R23, R28 ;  /* 0x0000001c17177221 */ /* 0x000fe40000010000 */
[----:B------:R-:W-:Y:S01]  /*4c30*/  FADD.FTZ R54, R54, R101 ;  /* 0x0000006536367221 */ /* 0x000fe20000010000 */
[----:B------:R-:W-:Y:S01]  /*4c40*/  MUFU.EX2 R21, R21 ;  /* 0x0000001500157308 */ /* 0x000fe20000000800 */
[----:B------:R-:W-:-:S02]  /*4c50*/  FADD.FTZ R24, R24, R23 ;  /* 0x0000001718187221 */ /* 0x000fc40000010000 */
[----:B------:R-:W-:-:S05]  /*4c60*/  FADD.FTZ R99, R99, R54 ;  /* 0x0000003663637221 */ /* 0x000fca0000010000 */
[----:B------:R-:W3:Y:S01]  /*4c70*/  MUFU.EX2 R20, R20 ;  /* 0x0000001400147308 */ /* 0x000ee20000000800 */
[----:B--2---:R-:W-:Y:S01]  /*4c80*/  F2FP.BF16.F32.PACK_AB R6, R29, R40 ;  /* 0x000000281d06723e */ /* 0x004fe200000010ff */
[----:B------:R-:W-:-:S04]  /*4c90*/  FADD.FTZ R40, R40, R99 ;  /* 0x0000006328287221 */ /* 0x000fc80000010000 */
[----:B------:R-:W-:Y:S01]  /*4ca0*/  FADD.FTZ R158, R29, R40 ;  /* 0x000000281d9e7221 */ /* 0x000fe20000010000 */
[----:B---3--:R-:W-:Y:S01]  /*4cb0*/  F2FP.BF16.F32.PACK_AB R7, R20, R21 ;  /* 0x000000151407723e */ /* 0x008fe200000010ff */
[----:B------:R-:W-:-:S04]  /*4cc0*/  FADD.FTZ R21, R21, R24 ;  /* 0x0000001815157221 */ /* 0x000fc80000010000 */
[----:B------:R-:W-:Y:S02]  /*4cd0*/  FADD.FTZ R159, R20, R21 ;  /* 0x00000015149f7221 */ /* 0x000fe40000010000 */
[C---:B-----5:R-:W-:Y:S06]  /*4ce0*/  HMMA.16816.F32.BF16 R80, R4.reuse, R12, R80 ;  /* 0x0000000c0450723c */ /* 0x060fec0000041850 */
        /* <DEDUP_REMOVED lines=15> */
.L_x_4230:
[----:B------:R-:W-:Y:S04]  /*4de0*/  DEPBAR.LE SB0, 0x0 ;  /* 0x000080000000791a */ /* 0x000fe80000000000 */
[----:B------:R-:W-:Y:S01]  /*4df0*/  BAR.SYNC.DEFER_BLOCKING 0x0 ;  /* 0x0000000000007b1d */ /* 0x000fe20000010000 */
[----:B------:R-:W-:Y:S02]  /*4e00*/  MOV R10, R156 ;  /* 0x0000009c000a7202 */ /* 0x000fe40000000f00 */
[----:B------:R-:W-:Y:S03]  /*4e10*/  MOV R0, R154 ;  /* 0x0000009a00007202 */ /* 0x000fe60000000f00 */
        /* <DEDUP_REMOVED lines=62> */
.L_x_4227:
        /* <DEDUP_REMOVED lines=13> */
[----:B------:R-:W-:Y:S01]  /*52d0*/  ISETP.GE.AND P0, PT, R157, 0x1, PT ;  /* 0x000000019d00780c */ /* 0x000fe20003f06270 */
[----:B------:R-:W-:Y:S08]  /*52e0*/  LDGSTS.E.BYPASS.LTC128B.128 [R149+0x4000], desc[UR16][R162.64] ;  /* 0x04000000a2957fae */ /* 0x000ff0000b901d50 */
[----:B------:R1:W-:Y:S08]  /*52f0*/  LDGSTS.E.BYPASS.LTC128B.128 [R149+0x4800], desc[UR16][R160.64] ;  /* 0x04800000a0957fae */ /* 0x0003f0000b901d50 */
[----:B------:R-:W-:Y:S08]  /*5300*/  LDSM.16.M88.4 R88, [R143] ;  /* 0x000000008f58783b */ /* 0x000ff00000000200 */
[----:B------:R-:W0:Y:S08]  /*5310*/  LDGDEPBAR ;  /* 0x00000000000079af */ /* 0x000e300000000000 */
[----:B------:R-:W2:Y:S08]  /*5320*/  LDSM.16.M88.4 R92, [R142] ;  /* 0x000000008e5c783b */ /* 0x000eb00000000200 */
[----:B------:R-:W3:Y:S08]  /*5330*/  LDSM.16.M88.4 R96, [R142+0x400] ;  /* 0x000400008e60783b */ /* 0x000ef00000000200 */
[----:B------:R-:W4:Y:S08]  /*5340*/  LDSM.16.M88.4 R100, [R142+0x800] ;  /* 0x000800008e64783b */ /* 0x000f300000000200 */
[----:B------:R-:W5:Y:S08]  /*5350*/  LDSM.16.M88.4 R104, [R142+0xc00] ;  /* 0x000c00008e68783b */ /* 0x000f700000000200 */
[----:B------:R-:W1:Y:S08]  /*5360*/  LDSM.16.M88.4 R108, [R142+0x1000] ;  /* 0x001000008e6c783b */ /* 0x000e700000000200 */
[----:B------:R-:W1:Y:S08]  /*5370*/  LDSM.16.M88.4 R112, [R142+0x1400] ;  /* 0x001400008e70783b */ /* 0x000e700000000200 */
[----:B------:R-:W1:Y:S08]  /*5380*/  LDSM.16.M88.4 R116, [R142+0x1800] ;  /* 0x001800008e74783b */ /* 0x000e700000000200 */
[----:B------:R-:W1:Y:S08]  /*5390*/  LDSM.16.M88.4 R120, [R142+0x1c00] ;  /* 0x001c00008e78783b */ /* 0x000e700000000200 */
[----:B------:R-:W-:Y:S08]  /*53a0*/  LDSM.16.M88.4 R124, [R141] ;  /* 0x000000008d7c783b */ /* 0x000ff00000000200 */
[----:B------:R-:W1:Y:S01]  /*53b0*/  LDSM.16.M88.4 R128, [R140] ;  /* 0x000000008c80783b */ /* 0x000e620000000200 */
        /* <DEDUP_REMOVED lines=27> */
[----:B------:R-:W-:Y:S01]  /*5570*/  FMUL.FTZ R161, R9, UR8 ;  /* 0x0000000809a17c20 */ /* 0x000fe20008410000 */
[C---:B-1----:R-:W-:Y:S06]  /*5580*/  HMMA.16816.F32.BF16 R12, R124.reuse, R88, R12 ;  /* 0x000000587c0c723c */ /* 0x042fec000004180c */
[----:B------:R1:W4:Y:S01]  /*5590*/  MUFU.TANH R97, R0 ;  /* 0x0000000000617308 */ /* 0x0003220000002400 */
[C---:B------:R-:W-:Y:S01]  /*55a0*/  HMMA.16816.F32.BF16 R16, R124.reuse, R90, R16 ;  /* 0x0000005a7c10723c */ /* 0x040fe20000041810 */
[----:B------:R-:W5:Y:S08]  /*55b0*/  LDSM.16.M88.4 R88, [R135] ;  /* 0x000000008758783b */ /* 0x000f700000000200 */
[----:B------:R3:W3:Y:S02]  /*55c0*/  MUFU.TANH R101, R2 ;  /* 0x0000000200657308 */ /* 0x0006e40000002400 */
[----:B--2---:R-:W-:Y:S01]  /*55d0*/  FMUL.FTZ R160, R10, UR8 ;  /* 0x000000080aa07c20 */ /* 0x004fe20008410000 */
[C---:B------:R-:W-:Y:S07]  /*55e0*/  HMMA.16816.F32.BF16 R20, R124.reuse, R92, R20 ;  /* 0x0000005c7c14723c */ /* 0x040fee0000041814 */
[----:B------:R2:W2:Y:S01]  /*55f0*/  MUFU.TANH R103, R160 ;  /* 0x000000a000677308 */ /* 0x0004a20000002400 */
[C---:B------:R-:W-:Y:S01]  /*5600*/  HMMA.16816.F32.BF16 R24, R124.reuse, R94, R24 ;  /* 0x0000005e7c18723c */ /* 0x040fe20000041818 */
[----:B------:R-:W4:Y:S02]  /*5610*/  LDSM.16.M88.4 R92, [R134] ;  /* 0x00000000865c783b */ /* 0x000f240000000200 */
        /* <DEDUP_REMOVED lines=14> */
[----:B------:R-:W3:Y:S05]  /*5700*/  LDSM.16.M88.4 R88, [R133] ;  /* 0x000000008558783b */ /* 0x000eea0000000200 */
[----:B------:R5:W3:Y:S01]  /*5710*/  MUFU.TANH R10, R2 ;  /* 0x00000002000a7308 */ /* 0x000ae20000002400 */
[----:B--2---:R-:W-:Y:S01]  /*5720*/  FMUL.FTZ R161, R17, UR8 ;  /* 0x0000000811a17c20 */ /* 0x004fe20008410000 */
[C---:B----4-:R-:W-:Y:S08]  /*5730*/  HMMA.16816.F32.BF16 R36, R124.reuse, R92, R36 ;  /* 0x0000005c7c24723c */ /* 0x050ff00000041824 */
[----:B------:R2:W4:Y:S01]  /*5740*/  MUFU.TANH R18, R0 ;  /* 0x0000000000127308 */ /* 0x0005220000002400 */
[C---:B------:R-:W-:Y:S01]  /*5750*/  HMMA.16816.F32.BF16 R40, R124.reuse, R94, R40 ;  /* 0x0000005e7c28723c */ /* 0x040fe20000041828 */
[----:B------:R-:W4:Y:S02]  /*5760*/  LDSM.16.M88.4 R92, [R132] ;  /* 0x00000000845c783b */ /* 0x000f240000000200 */
        /* <DEDUP_REMOVED lines=11> */
[----:B------:R-:W5:Y:S01]  /*5820*/  LDSM.16.M88.4 R88, [R86] ;  /* 0x000000005658783b */ /* 0x000f620000000200 */
        /* <DEDUP_REMOVED lines=14> */
[C---:B-----5:R-:W-:Y:S08]  /*5910*/  HMMA.16816.F32.BF16 R60, R124.reuse, R88, R60 ;  /* 0x000000587c3c723c */ /* 0x060ff0000004183c */
[----:B------:R1:W1:Y:S03]  /*5920*/  MUFU.TANH R105, R162 ;  /* 0x000000a200697308 */ /* 0x0002660000002400 */
[----:B---3--:R-:W-:Y:S01]  /*5930*/  FMUL.FTZ R163, R30, UR8 ;  /* 0x000000081ea37c20 */ /* 0x008fe20008410000 */
[----:B------:R-:W-:Y:S06]  /*5940*/  HMMA.16816.F32.BF16 R64, R124, R90, R64 ;  /* 0x0000005a7c40723c */ /* 0x000fec0000041840 */
[----:B------:R3:W3:Y:S01]  /*5950*/  MUFU.TANH R130, R161 ;  /* 0x000000a100827308 */ /* 0x0006e20000002400 */
[----:B--2---:R-:W-:Y:S09]  /*5960*/  FMUL.FTZ R164, R29, UR8 ;  /* 0x000000081da47c20 */ /* 0x004ff20008410000 */
[----:B------:R2:W2:Y:S01]  /*5970*/  MUFU.TANH R123, R160 ;  /* 0x000000a0007b7308 */ /* 0x0004a20000002400 */
[----:B-1----:R-:W-:Y:S09]  /*5980*/  FMUL.FTZ R162, R32, UR8 ;  /* 0x0000000820a27c20 */ /* 0x002ff20008410000 */
        /* <DEDUP_REMOVED lines=68> */
[----:B---3--:R-:W-:Y:S09]  /*5dd0*/  FMUL.FTZ R0, R66, UR8 ;  /* 0x0000000842007c20 */ /* 0x008ff20008410000 */
[----:B------:R3:W1:Y:S10]  /*5de0*/  MUFU.TANH R110, R2 ;  /* 0x00000002006e7308 */ /* 0x0006740000002400 */
[----:B------:R-:W1:Y:S10]  /*5df0*/  MUFU.TANH R164, R164 ;  /* 0x000000a400a47308 */ /* 0x000e740000002400 */
[----:B------:R-:W1:Y:S10]  /*5e00*/  MUFU.TANH R163, R163 ;  /* 0x000000a300a37308 */ /* 0x000e740000002400 */
[----:B------:R-:W1:Y:S10]  /*5e10*/  MUFU.TANH R161, R161 ;  /* 0x000000a100a17308 */ /* 0x000e740000002400 */
[----:B------:R-:W1:Y:S10]  /*5e20*/  MUFU.TANH R162, R162 ;  /* 0x000000a200a27308 */ /* 0x000e740000002400 */
[----:B------:R-:W1:Y:S10]  /*5e30*/  MUFU.TANH R160, R160 ;  /* 0x000000a000a07308 */ /* 0x000e740000002400 */
[----:B------:R3:W1:Y:S10]  /*5e40*/  MUFU.TANH R84, R0 ;  /* 0x0000000000547308 */ /* 0x0006740000002400 */
[----:B------:R-:W1:Y:S01]  /*5e50*/  MUFU.TANH R3, R3 ;  /* 0x0000000300037308 */ /* 0x000e620000002400 */
[----:B--2-4-:R-:W-:Y:S05]  /*5e60*/  @!P0 BRA `(.L_x_4228) ;  /* 0x0000000400488947 */ /* 0x014fea0003800000 */
[----:B------:R-:W-:Y:S04]  /*5e70*/  ULEA UR6, -UR7, URZ, 0x7 ;  /* 0x0000003f07067291 */ /* 0x000fe8000f8e393f */
[----:B------:R-:W-:Y:S02]  /*5e80*/  USHF.R.S32.HI UR5, URZ, 0x1f, UR6 ;  /* 0x0000001f3f057899 */ /* 0x000fe40008011406 */
[----:B------:R-:W-:Y:S04]  /*5e90*/  MOV R14, UR6 ;  /* 0x00000006000e7c02 */ /* 0x000fe80008000f00 */
[----:B------:R-:W-:Y:S01]  /*5ea0*/  MOV R7, UR5 ;  /* 0x0000000500077c02 */ /* 0x000fe20008000f00 */
[----:B------:R-:W-:Y:S06]  /*5eb0*/  @P6 BRA `(.L_x_4229) ;  /* 0x0000000000f46947 */ /* 0x000fec0003800000 */
[----:B---3--:R-:W2:Y:S01]  /*5ec0*/  LDC R0, c[0x0][0x380] ;  /* 0x0000e000ff007b82 */ /* 0x008ea20000000800 */
        /* <DEDUP_REMOVED lines=56> */
[CC--:B----4-:R-:W-:Y:S04]  /*6250*/  IMAD.WIDE.U32 R14, R6.reuse, R4.reuse, R14 ;  /* 0x00000004060e7225 */ /* 0x0d0fe800078e000e */
[----:B------:R-:W-:Y:S04]  /*6260*/  IMAD R7, R7, R4, RZ ;  /* 0x0000000407077224 */ /* 0x000fe800078e02ff */
[----:B------:R-:W-:Y:S05]  /*6270*/  IMAD R7, R6, R5, R7 ;  /* 0x0000000506077224 */ /* 0x000fea00078e0207 */
[----:B------:R-:W-:Y:S07]  /*6280*/  IADD3 R7, R15, R7, RZ ;  /* 0x000000070f077210 */ /* 0x000fee0007ffe0ff */
.L_x_4229:
        /* <DEDUP_REMOVED lines=16> */
.L_x_4228:
[----:B--2---:R-:W-:Y:S01]  /*6390*/  FMNMX.FTZ R12, R98, R87, !PT ;  /* 0x00000057620c7209 */ /* 0x004fe20007810000 */
[----:B------:R-:W-:Y:S03]  /*63a0*/  LDSM.16.MT88.4 R28, [R138+0x3000] ;  /* 0x003000008a1c783b */ /* 0x000fe60000004200 */
        /* <DEDUP_REMOVED lines=61> */
[----:B---3--:R-:W-:Y:S03]  /*6780*/  FMNMX.FTZ R2, R84, R5, !PT ;  /* 0x0000000554027209 */ /* 0x008fe60007810000 */
        /* <DEDUP_REMOVED lines=9> */
[----:B------:R-:W-:Y:S02]  /*6820*/  FMUL.FTZ R22, R0, UR4 ;  /* 0x0000000400167c20 */ /* 0x000fe40008410000 */
[----:B------:R-:W1:Y:S01]  /*6830*/  LDSM.16.MT88.4 R12, [R139+0x3000] ;  /* 0x003000008b0c783b */ /* 0x000e620000004200 */
[C---:B------:R-:W-:Y:S01]  /*6840*/  FSETP.NEU.FTZ.AND P0, PT, R2.reuse, -INF , PT ;  /* 0xff8000000200780b */ /* 0x040fe20003f1d000 */
[C---:B------:R-:W-:Y:S01]  /*6850*/  FMUL.FTZ R23, R2.reuse, UR4 ;  /* 0x0000000402177c20 */ /* 0x040fe20008410000 */
[----:B------:R-:W-:Y:S01]  /*6860*/  FADD.FTZ R4, -R2, R87 ;  /* 0x0000005702047221 */ /* 0x000fe20000010100 */
[----:B------:R-:W-:Y:S03]  /*6870*/  MOV R87, R2 ;  /* 0x0000000200577202 */ /* 0x000fe60000000f00 */
[----:B------:R-:W-:Y:S01]  /*6880*/  FSEL R23, R23, RZ, P0 ;  /* 0x000000ff17177208 */ /* 0x000fe20000000000 */
[----:B------:R-:W-:Y:S01]  /*6890*/  FMUL.FTZ R21, R4, UR4 ;  /* 0x0000000404157c20 */ /* 0x000fe20008410000 */
[C---:B------:R-:W-:Y:S01]  /*68a0*/  FSETP.NEU.FTZ.AND P0, PT, R0.reuse, -INF , PT ;  /* 0xff8000000000780b */ /* 0x040fe20003f1d000 */
[----:B------:R-:W-:Y:S01]  /*68b0*/  FADD.FTZ R4, -R0, R85 ;  /* 0x0000005500047221 */ /* 0x000fe20000010100 */
[----:B------:R-:W-:Y:S01]  /*68c0*/  MOV R85, R0 ;  /* 0x0000000000557202 */ /* 0x000fe20000000f00 */
[--C-:B------:R-:W-:Y:S01]  /*68d0*/  FFMA.FTZ R61, R34, UR4, -R23.reuse ;  /* 0x00000004223d7c23 */ /* 0x100fe20008010817 */
[--C-:B------:R-:W-:Y:S01]  /*68e0*/  FFMA.FTZ R52, R38, UR4, -R23.reuse ;  /* 0x0000000426347c23 */ /* 0x100fe20008010817 */
[----:B------:R-:W2:Y:S01]  /*68f0*/  MUFU.EX2 R21, R21 ;  /* 0x0000001500157308 */ /* 0x000ea20000000800 */
[----:B------:R-:W-:Y:S01]  /*6900*/  FSEL R22, R22, RZ, P0 ;  /* 0x000000ff16167208 */ /* 0x000fe20000000000 */
[--C-:B------:R-:W-:Y:S01]  /*6910*/  FFMA.FTZ R44, R118, UR4, -R23.reuse ;  /* 0x00000004762c7c23 */ /* 0x100fe20008010817 */
[----:B------:R-:W-:Y:S01]  /*6920*/  FMUL.FTZ R20, R4, UR4 ;  /* 0x0000000404147c20 */ /* 0x000fe20008410000 */
        /* <DEDUP_REMOVED lines=13> */
[C---:B--2---:R-:W-:Y:S01]  /*6a00*/  FMUL.FTZ R16, R21.reuse, R68 ;  /* 0x0000004415107220 */ /* 0x044fe20000410000 */
[C---:B------:R-:W-:Y:S01]  /*6a10*/  FMUL.FTZ R4, R21.reuse, R80 ;  /* 0x0000005015047220 */ /* 0x040fe20000410000 */
[----:B------:R-:W-:Y:S01]  /*6a20*/  FMUL.FTZ R5, R21, R81 ;  /* 0x0000005115057220 */ /* 0x000fe20000410000 */
[--C-:B------:R-:W-:Y:S01]  /*6a30*/  FFMA.FTZ R81, R46, UR4, -R23.reuse ;  /* 0x000000042e517c23 */ /* 0x100fe20008010817 */
[--C-:B------:R-:W-:Y:S01]  /*6a40*/  FFMA.FTZ R57, R17, UR4, -R22.reuse ;  /* 0x0000000411397c23 */ /* 0x100fe20008010816 */
[----:B------:R-:W-:Y:S01]  /*6a50*/  FMUL.FTZ R17, R21, R69 ;  /* 0x0000004515117220 */ /* 0x000fe20000410000 */
        /* <DEDUP_REMOVED lines=10> */
[C---:B---3--:R-:W-:Y:S01]  /*6b00*/  FMUL.FTZ R6, R20.reuse, R82 ;  /* 0x0000005214067220 */ /* 0x048fe20000410000 */
[C---:B------:R-:W-:Y:S01]  /*6b10*/  FMUL.FTZ R7, R20.reuse, R83 ;  /* 0x0000005314077220 */ /* 0x040fe20000410000 */
[C---:B------:R-:W-:Y:S01]  /*6b20*/  FMUL.FTZ R10, R20.reuse, R78 ;  /* 0x0000004e140a7220 */ /* 0x040fe20000410000 */
[--C-:B------:R-:W-:Y:S01]  /*6b30*/  FFMA.FTZ R78, R33, UR4, -R22.reuse ;  /* 0x00000004214e7c23 */ /* 0x100fe20008010816 */
[C---:B------:R-:W-:Y:S01]  /*6b40*/  FMUL.FTZ R11, R20.reuse, R79 ;  /* 0x0000004f140b7220 */ /* 0x040fe20000410000 */
[----:B------:R-:W-:Y:S01]  /*6b50*/  LDSM.16.MT88.4 R32, [R138+0x3800] ;  /* 0x003800008a20783b */ /* 0x000fe20000004200 */
[----:B------:R-:W-:Y:S03]  /*6b60*/  FMUL.FTZ R19, R20, R71 ;  /* 0x0000004714137220 */ /* 0x000fe60000410000 */
[----:B------:R-:W3:Y:S01]  /*6b70*/  MUFU.EX2 R48, R48 ;  /* 0x0000003000307308 */ /* 0x000ee20000000800 */
[--C-:B------:R-:W-:Y:S01]  /*6b80*/  FFMA.FTZ R79, R111, UR4, -R22.reuse ;  /* 0x000000046f4f7c23 */ /* 0x100fe20008010816 */
[--C-:B------:R-:W-:Y:S01]  /*6b90*/  FFMA.FTZ R71, R100, UR4, -R22.reuse ;  /* 0x0000000464477c23 */ /* 0x100fe20008010816 */
[--C-:B------:R-:W-:Y:S01]  /*6ba0*/  FFMA.FTZ R67, R18, UR4, -R22.reuse ;  /* 0x0000000412437c23 */ /* 0x100fe20008010816 */
[--C-:B------:R-:W-:Y:S01]  /*6bb0*/  FFMA.FTZ R18, R8, UR4, -R23.reuse ;  /* 0x0000000408127c23 */ /* 0x100fe20008010817 */
[----:B------:R-:W-:Y:S01]  /*6bc0*/  FMUL.FTZ R8, R21, R76 ;  /* 0x0000004c15087220 */ /* 0x000fe20000410000 */
[--C-:B------:R-:W-:Y:S01]  /*6bd0*/  FFMA.FTZ R76, R105, UR4, -R22.reuse ;  /* 0x00000004694c7c23 */ /* 0x100fe20008010816 */
[----:B------:R-:W-:Y:S03]  /*6be0*/  FFMA.FTZ R64, R9, UR4, -R23 ;  /* 0x0000000409407c23 */ /* 0x000fe60008010817 */
[----:B------:R-:W4:Y:S01]  /*6bf0*/  MUFU.EX2 R94, R94 ;  /* 0x0000005e005e7308 */ /* 0x000f220000000800 */
[----:B--2---:R-:W-:Y:S01]  /*6c00*/  F2FP.BF16.F32.PACK_AB R25, R36, R125 ;  /* 0x0000007d2419723e */ /* 0x004fe200000010ff */
[----:B------:R-:W-:Y:S01]  /*6c10*/  FFMA.FTZ R125, R20, R159, R125 ;  /* 0x0000009f147d7223 */ /* 0x000fe2000001007d */
[----:B------:R-:W-:Y:S01]  /*6c20*/  FMUL.FTZ R9, R21, R77 ;  /* 0x0000004d15097220 */ /* 0x000fe20000410000 */
[----:B------:R-:W-:Y:S01]  /*6c30*/  FFMA.FTZ R77, R130, UR4, -R23 ;  /* 0x00000004824d7c23 */ /* 0x000fe20008010817 */
[--C-:B------:R-:W-:Y:S01]  /*6c40*/  FFMA.FTZ R91, R117, UR4, -R22.reuse ;  /* 0x00000004755b7c23 */ /* 0x100fe20008010816 */
[----:B------:R-:W-:Y:S01]  /*6c50*/  FADD.FTZ R46, R36, R125 ;  /* 0x0000007d242e7221 */ /* 0x000fe20000010000 */
[--C-:B------:R-:W-:Y:S03]  /*6c60*/  FFMA.FTZ R90, R131, UR4, -R22.reuse ;  /* 0x00000004835a7c23 */ /* 0x100fe60008010816 */
[----:B------:R-:W-:Y:S01]  /*6c70*/  MUFU.EX2 R97, R97 ;  /* 0x0000006100617308 */ /* 0x000fe20000000800 */
[----:B------:R-:W-:Y:S01]  /*6c80*/  FFMA.FTZ R83, R115, UR4, -R22 ;  /* 0x0000000473537c23 */ /* 0x000fe20008010816 */
[----:B---3--:R-:W-:Y:S01]  /*6c90*/  FFMA.FTZ R101, R21, R158, R48 ;  /* 0x0000009e15657223 */ /* 0x008fe20000010030 */
[--C-:B------:R-:W-:Y:S01]  /*6ca0*/  FFMA.FTZ R55, R108, UR4, -R23.reuse ;  /* 0x000000046c377c23 */ /* 0x100fe20008010817 */
[--C-:B------:R-:W-:Y:S01]  /*6cb0*/  FFMA.FTZ R62, R112, UR4, -R23.reuse ;  /* 0x00000004703e7c23 */ /* 0x100fe20008010817 */
[--C-:B------:R-:W-:Y:S01]  /*6cc0*/  FFMA.FTZ R82, R113, UR4, -R22.reuse ;  /* 0x0000000471527c23 */ /* 0x100fe20008010816 */
[--C-:B------:R-:W-:Y:S01]  /*6cd0*/  FFMA.FTZ R68, R123, UR4, -R23.reuse ;  /* 0x000000047b447c23 */ /* 0x100fe20008010817 */
[----:B------:R-:W-:Y:S03]  /*6ce0*/  FFMA.FTZ R69, R104, UR4, -R23 ;  /* 0x0000000468457c23 */ /* 0x000fe60008010817 */
[----:B------:R-:W2:Y:S01]  /*6cf0*/  MUFU.EX2 R92, R92 ;  /* 0x0000005c005c7308 */ /* 0x000ea20000000800 */
[C---:B----4-:R-:W-:Y:S01]  /*6d00*/  F2FP.BF16.F32.PACK_AB R24, R94.reuse, R48 ;  /* 0x000000305e18723e */ /* 0x050fe200000010ff */
[----:B------:R-:W-:Y:S01]  /*6d10*/  FADD.FTZ R94, R94, R101 ;  /* 0x000000655e5e7221 */ /* 0x000fe20000010000 */
[--C-:B------:R-:W-:Y:S01]  /*6d20*/  FFMA.FTZ R48, R128, UR4, -R23.reuse ;  /* 0x0000000480307c23 */ /* 0x100fe20008010817 */
[--C-:B------:R-:W-:Y:S01]  /*6d30*/  FFMA.FTZ R60, R96, UR4, -R23.reuse ;  /* 0x00000004603c7c23 */ /* 0x100fe20008010817 */
[--C-:B------:R-:W-:Y:S01]  /*6d40*/  FFMA.FTZ R54, R116, UR4, -R22.reuse ;  /* 0x0000000474367c23 */ /* 0x100fe20008010816 */
[--C-:B------:R-:W-:Y:S01]  /*6d50*/  FFMA.FTZ R119, R119, UR4, -R23.reuse ;  /* 0x0000000477777c23 */ /* 0x100fe20008010817 */
[----:B------:R-:W-:Y:S03]  /*6d60*/  ISETP.GT.AND P0, PT, R157, RZ, PT ;  /* 0x000000ff9d00720c */ /* 0x000fe60003f04270 */
[----:B------:R-:W-:Y:S01]  /*6d70*/  MUFU.EX2 R95, R95 ;  /* 0x0000005f005f7308 */ /* 0x000fe20000000800 */
[--C-:B------:R-:W-:Y:S01]  /*6d80*/  FFMA.FTZ R109, R109, UR4, -R22.reuse ;  /* 0x000000046d6d7c23 */ /* 0x100fe20008010816 */
[--C-:B------:R-:W-:Y:S01]  /*6d90*/  FFMA.FTZ R99, R99, UR4, -R22.reuse ;  /* 0x0000000463637c23 */ /* 0x100fe20008010816 */
[--C-:B------:R-:W-:Y:S01]  /*6da0*/  FFMA.FTZ R110, R110, UR4, -R23.reuse ;  /* 0x000000046e6e7c23 */ /* 0x100fe20008010817 */
[--C-:B------:R-:W-:Y:S01]  /*6db0*/  FFMA.FTZ R164, R164, UR4, -R23.reuse ;  /* 0x00000004a4a47c23 */ /* 0x100fe20008010817 */
[----:B------:R-:W-:Y:S05]  /*6dc0*/  FFMA.FTZ R163, R163, UR4, -R22 ;  /* 0x00000004a3a37c23 */ /* 0x000fea0008010816 */
[----:B------:R-:W3:Y:S01]  /*6dd0*/  MUFU.EX2 R40, R40 ;  /* 0x0000002800287308 */ /* 0x000ee20000000800 */
[----:B--2---:R-:W-:Y:S01]  /*6de0*/  F2FP.BF16.F32.PACK_AB R26, R92, R97 ;  /* 0x000000615c1a723e */ /* 0x004fe200000010ff */
[----:B------:R-:W-:Y:S08]  /*6df0*/  FADD.FTZ R97, R97, R94 ;  /* 0x0000005e61617221 */ /* 0x000ff00000010000 */
[----:B------:R2:W-:Y:S10]  /*6e00*/  MUFU.EX2 R80, R18 ;  /* 0x0000001200507308 */ /* 0x0005f40000000800 */
[----:B------:R-:W4:Y:S01]  /*6e10*/  MUFU.EX2 R93, R93 ;  /* 0x0000005d005d7308 */ /* 0x000f220000000800 */
[----:B---3--:R-:W-:Y:S09]  /*6e20*/  F2FP.BF16.F32.PACK_AB R27, R40, R95 ;  /* 0x0000005f281b723e */ /* 0x008ff200000010ff */
[----:B------:R-:W-:Y:S01]  /*6e30*/  MUFU.EX2 R91, R91 ;  /* 0x0000005b005b7308 */ /* 0x000fe20000000800 */
[C---:B-1----:R-:W-:Y:S05]  /*6e40*/  HMMA.16816.F32.BF16 R4, R24.reuse, R12, R4 ;  /* 0x0000000c1804723c */ /* 0x042fea0000041804 */
[----:B--2---:R-:W-:Y:S01]  /*6e50*/  FMUL.FTZ R18, R20, R70 ;  /* 0x0000004614127220 */ /* 0x004fe20000410000 */
[--C-:B------:R-:W-:Y:S03]  /*6e60*/  FFMA.FTZ R70, R47, UR4, -R22.reuse ;  /* 0x000000042f467c23 */ /* 0x100fe60008010816 */
[----:B------:R-:W1:Y:S01]  /*6e70*/  MUFU.EX2 R90, R90 ;  /* 0x0000005a005a7308 */ /* 0x000e620000000800 */
[C---:B------:R-:W-:Y:S03]  /*6e80*/  HMMA.16816.F32.BF16 R8, R24.reuse, R14, R8 ;  /* 0x0000000e1808723c */ /* 0x040fe60000041808 */
[----:B------:R-:W-:Y:S01]  /*6e90*/  FMUL.FTZ R12, R21, R72 ;  /* 0x00000048150c7220 */ /* 0x000fe20000410000 */
[--C-:B------:R-:W-:Y:S01]  /*6ea0*/  FFMA.FTZ R72, R45, UR4, -R23.reuse ;  /* 0x000000042d487c23 */ /* 0x100fe20008010817 */
[----:B------:R-:W-:Y:S01]  /*6eb0*/  FMUL.FTZ R13, R21, R73 ;  /* 0x00000049150d7220 */ /* 0x000fe20000410000 */
[--C-:B------:R-:W-:Y:S03]  /*6ec0*/  FFMA.FTZ R73, R122, UR4, -R23.reuse ;  /* 0x000000047a497c23 */ /* 0x100fe60008010817 */
[----:B------:R-:W-:Y:S02]  /*6ed0*/  MUFU.EX2 R89, R89 ;  /* 0x0000005900597308 */ /* 0x000fe40000000800 */
[C---:B------:R-:W-:Y:S01]  /*6ee0*/  FMUL.FTZ R14, R20.reuse, R74 ;  /* 0x0000004a140e7220 */ /* 0x040fe20000410000 */
[----:B------:R-:W-:Y:S01]  /*6ef0*/  FMUL.FTZ R15, R20, R75 ;  /* 0x0000004b140f7220 */ /* 0x000fe20000410000 */
[--C-:B------:R-:W-:Y:S01]  /*6f00*/  FFMA.FTZ R75, R37, UR4, -R22.reuse ;  /* 0x00000004254b7c23 */ /* 0x100fe20008010816 */
[--C-:B------:R-:W-:Y:S01]  /*6f10*/  FFMA.FTZ R74, R43, UR4, -R22.reuse ;  /* 0x000000042b4a7c23 */ /* 0x100fe20008010816 */
[----:B------:R-:W-:Y:S04]  /*6f20*/  LDSM.16.MT88.4 R36, [R139+0x3c00] ;  /* 0x003c00008b24783b */ /* 0x000fe80000004200 */
[----:B------:R-:W2:Y:S01]  /*6f30*/  MUFU.EX2 R64, R64 ;  /* 0x0000004000407308 */ /* 0x000ea20000000800 */
[--C-:B------:R-:W-:Y:S01]  /*6f40*/  FFMA.FTZ R43, R51, UR4, -R23.reuse ;  /* 0x00000004332b7c23 */ /* 0x100fe20008010817 */
[----:B------:R-:W-:Y:S01]  /*6f50*/  FFMA.FTZ R51, R50, UR4, -R23 ;  /* 0x0000000432337c23 */ /* 0x000fe20008010817 */
[C---:B------:R-:W-:Y:S03]  /*6f60*/  HMMA.16816.F32.BF16 R12, R24.reuse, R28, R12 ;  /* 0x0000001c180c723c */ /* 0x040fe6000004180c */
[----:B------:R-:W-:Y:S01]  /*6f70*/  FFMA.FTZ R50, R41, UR4, -R22 ;  /* 0x0000000429327c23 */ /* 0x000fe20008010816 */
[----:B------:R-:W-:Y:S03]  /*6f80*/  FADD.FTZ R41, R95, R46 ;  /* 0x0000002e5f297221 */ /* 0x000fe60000010000 */
[----:B------:R-:W-:Y:S01]  /*6f90*/  MUFU.EX2 R88, R88 ;  /* 0x0000005800587308 */ /* 0x000fe20000000800 */
[----:B------:R-:W-:Y:S01]  /*6fa0*/  HMMA.16816.F32.BF16 R16, R24, R30, R16 ;  /* 0x0000001e1810723c */ /* 0x000fe20000041810 */
[----:B------:R-:W3:Y:S02]  /*6fb0*/  LDSM.16.MT88.4 R28, [R139+0x3400] ;  /* 0x003400008b1c783b */ /* 0x000ee40000004200 */
[----:B------:R-:W-:Y:S01]  /*6fc0*/  FADD.FTZ R46, R92, R97 ;  /* 0x000000615c2e7221 */ /* 0x000fe20000010000 */
[----:B------:R-:W-:Y:S05]  /*6fd0*/  FFMA.FTZ R92, R42, UR4, -R23 ;  /* 0x000000042a5c7c23 */ /* 0x000fea0008010817 */
[----:B------:R-:W5:Y:S02]  /*6fe0*/  MUFU.EX2 R67, R67 ;  /* 0x0000004300437308 */ /* 0x000f640000000800 */
[----:B----4-:R-:W-:Y:S01]  /*6ff0*/  F2FP.BF16.F32.PACK_AB R24, R44, R93 ;  /* 0x0000005d2c18723e */ /* 0x010fe200000010ff */
[----:B------:R-:W-:Y:S01]  /*7000*/  FADD.FTZ R93, R93, R46 ;  /* 0x0000002e5d5d7221 */ /* 0x000fe20000010000 */
[----:B-1----:R-:W-:Y:S01]  /*7010*/  F2FP.BF16.F32.PACK_AB R25, R90, R91 ;  /* 0x0000005b5a19723e */ /* 0x002fe200000010ff */
[----:B------:R-:W-:Y:S01]  /*7020*/  FFMA.FTZ R95, R121, UR4, -R22 ;  /* 0x00000004795f7c23 */ /* 0x000fe20008010816 */
[----:B--2---:R-:W-:Y:S04]  /*7030*/  F2FP.BF16.F32.PACK_AB R26, R64, R89 ;  /* 0x00000059401a723e */ /* 0x004fe800000010ff */
[----:B------:R-:W1:Y:S10]  /*7040*/  MUFU.EX2 R63, R63 ;  /* 0x0000003f003f7308 */ /* 0x000e740000000800 */
[----:B------:R-:W-:Y:S01]  /*7050*/  MUFU.EX2 R83, R83 ;  /* 0x0000005300537308 */ /* 0x000fe20000000800 */
[----:B-----5:R-:W-:Y:S09]  /*7060*/  F2FP.BF16.F32.PACK_AB R27, R67, R88 ;  /* 0x00000058431b723e */ /* 0x020ff200000010ff */
[----:B------:R-:W2:Y:S10]  /*7070*/  MUFU.EX2 R76, R76 ;  /* 0x0000004c004c7308 */ /* 0x000eb40000000800 */
[----:B------:R-:W-:Y:S01]  /*7080*/  MUFU.EX2 R77, R77 ;  /* 0x0000004d004d7308 */ /* 0x000fe20000000800 */
[C---:B---3--:R-:W-:Y:S09]  /*7090*/  HMMA.16816.F32.BF16 R4, R24.reuse, R28, R4 ;  /* 0x0000001c1804723c */ /* 0x048ff20000041804 */
[----:B------:R-:W3:Y:S01]  /*70a0*/  MUFU.EX2 R56, R56 ;  /* 0x0000003800387308 */ /* 0x000ee20000000800 */
[C---:B------:R-:W-:Y:S01]  /*70b0*/  HMMA.16816.F32.BF16 R8, R24.reuse, R30, R8 ;  /* 0x0000001e1808723c */ /* 0x040fe20000041808 */
[----:B------:R-:W4:Y:S08]  /*70c0*/  LDSM.16.MT88.4 R28, [R138+0x3400] ;  /* 0x003400008a1c783b */ /* 0x000f300000004200 */
[----:B------:R-:W-:Y:S10]  /*70d0*/  MUFU.EX2 R57, R57 ;  /* 0x0000003900397308 */ /* 0x000ff40000000800 */
[----:B------:R-:W5:Y:S10]  /*70e0*/  MUFU.EX2 R58, R58 ;  /* 0x0000003a003a7308 */ /* 0x000f740000000800 */
[----:B------:R5:W-:Y:S10]  /*70f0*/  MUFU.EX2 R20, R43 ;  /* 0x0000002b00147308 */ /* 0x000bf40000000800 */
[----:B------:R-:W-:Y:S10]  /*7100*/  MUFU.EX2 R55, R55 ;  /* 0x0000003700377308 */ /* 0x000ff40000000800 */
[----:B------:R-:W5:Y:S01]  /*7110*/  MUFU.EX2 R62, R62 ;  /* 0x0000003e003e7308 */ /* 0x000f620000000800 */
[C---:B----4-:R-:W-:Y:S09]  /*7120*/  HMMA.16816.F32.BF16 R12, R24.reuse, R28, R12 ;  /* 0x0000001c180c723c */ /* 0x050ff2000004180c */
[----:B------:R-:W-:Y:S01]  /*7130*/  MUFU.EX2 R82, R82 ;  /* 0x0000005200527308 */ /* 0x000fe20000000800 */
[----:B------:R-:W-:Y:S01]  /*7140*/  HMMA.16816.F32.BF16 R16, R24, R30, R16 ;  /* 0x0000001e1810723c */ /* 0x000fe20000041810 */
[----:B------:R-:W4:Y:S08]  /*7150*/  LDSM.16.MT88.4 R28, [R139+0x3800] ;  /* 0x003800008b1c783b */ /* 0x000f300000004200 */
[----:B------:R-:W4:Y:S02]  /*7160*/  MUFU.EX2 R79, R79 ;  /* 0x0000004f004f7308 */ /* 0x000f240000000800 */
[----:B-1----:R-:W-:Y:S02]  /*7170*/  F2FP.BF16.F32.PACK_AB R24, R63, R80 ;  /* 0x000000503f18723e */ /* 0x002fe400000010ff */
[----:B--2---:R-:W-:Y:S02]  /*7180*/  F2FP.BF16.F32.PACK_AB R25, R76, R83 ;  /* 0x000000534c19723e */ /* 0x004fe400000010ff */
[----:B---3--:R-:W-:Y:S04]  /*7190*/  F2FP.BF16.F32.PACK_AB R26, R56, R77 ;  /* 0x0000004d381a723e */ /* 0x008fe800000010ff */
[----:B------:R-:W-:Y:S01]  /*71a0*/  MUFU.EX2 R73, R73 ;  /* 0x0000004900497308 */ /* 0x000fe20000000800 */
[----:B-----5:R-:W-:Y:S09]  /*71b0*/  F2FP.BF16.F32.PACK_AB R27, R58, R57 ;  /* 0x000000393a1b723e */ /* 0x020ff200000010ff */
[----:B------:R-:W1:Y:S10]  /*71c0*/  MUFU.EX2 R68, R68 ;  /* 0x0000004400447308 */ /* 0x000e740000000800 */
[----:B------:R-:W-:Y:S10]  /*71d0*/  MUFU.EX2 R78, R78 ;  /* 0x0000004e004e7308 */ /* 0x000ff40000000800 */
[----:B------:R-:W2:Y:S01]  /*71e0*/  MUFU.EX2 R71, R71 ;  /* 0x0000004700477308 */ /* 0x000ea20000000800 */
[C---:B----4-:R-:W-:Y:S09]  /*71f0*/  HMMA.16816.F32.BF16 R4, R24.reuse, R28, R4 ;  /* 0x0000001c1804723c */ /* 0x050ff20000041804 */
[----:B------:R-:W-:Y:S01]  /*7200*/  MUFU.EX2 R69, R69 ;  /* 0x0000004500457308 */ /* 0x000fe20000000800 */
[C---:B------:R-:W-:Y:S01]  /*7210*/  HMMA.16816.F32.BF16 R8, R24.reuse, R30, R8 ;  /* 0x0000001e1808723c */ /* 0x040fe20000041808 */
[----:B------:R-:W3:Y:S05]  /*7220*/  LDSM.16.MT88.4 R28, [R138+0x3c00] ;  /* 0x003c00008a1c783b */ /* 0x000eea0000004200 */
[C---:B------:R-:W-:Y:S03]  /*7230*/  HMMA.16816.F32.BF16 R12, R24.reuse, R32, R12 ;  /* 0x00000020180c723c */ /* 0x040fe6000004180c */
[----:B------:R-:W4:Y:S03]  /*7240*/  MUFU.EX2 R60, R60 ;  /* 0x0000003c003c7308 */ /* 0x000f260000000800 */
[----:B------:R-:W-:Y:S07]  /*7250*/  HMMA.16816.F32.BF16 R16, R24, R34, R16 ;  /* 0x000000221810723c */ /* 0x000fee0000041810 */
[----:B------:R-:W-:Y:S01]  /*7260*/  MUFU.EX2 R75, R75 ;  /* 0x0000004b004b7308 */ /* 0x000fe20000000800 */
[----:B------:R-:W-:Y:S02]  /*7270*/  FADD.FTZ R32, R40, R41 ;  /* 0x0000002928207221 */ /* 0x000fe40000010000 */
[----:B------:R-:W5:Y:S01]  /*7280*/  LDSM.16.MT88.4 R40, [R139+0x4000] ;  /* 0x004000008b28783b */ /* 0x000f620000004200 */
[----:B------:R-:W-:Y:S06]  /*7290*/  F2FP.BF16.F32.PACK_AB R24, R62, R55 ;  /* 0x000000373e18723e */ /* 0x000fec00000010ff */
[----:B------:R-:W3:Y:S01]  /*72a0*/  MUFU.EX2 R66, R66 ;  /* 0x0000004200427308 */ /* 0x000ee20000000800 */
[----:B------:R-:W-:Y:S01]  /*72b0*/  FADD.FTZ R33, R91, R32 ;  /* 0x000000205b217221 */ /* 0x000fe20000010000 */
[----:B------:R-:W-:Y:S01]  /*72c0*/  FADD.FTZ R32, R44, R93 ;  /* 0x0000005d2c207221 */ /* 0x000fe20000010000 */
[----:B------:R-:W-:Y:S01]  /*72d0*/  F2FP.BF16.F32.PACK_AB R25, R79, R82 ;  /* 0x000000524f19723e */ /* 0x000fe200000010ff */
[----:B------:R-:W5:Y:S01]  /*72e0*/  LDSM.16.MT88.4 R44, [R138+0x4000] ;  /* 0x004000008a2c783b */ /* 0x000f620000004200 */
[----:B-1----:R-:W-:Y:S01]  /*72f0*/  F2FP.BF16.F32.PACK_AB R26, R68, R73 ;  /* 0x00000049441a723e */ /* 0x002fe200000010ff */
[----:B------:R-:W-:Y:S01]  /*7300*/  FADD.FTZ R33, R90, R33 ;  /* 0x000000215a217221 */ /* 0x000fe20000010000 */
[----:B--2---:R-:W-:Y:S03]  /*7310*/  F2FP.BF16.F32.PACK_AB R27, R71, R78 ;  /* 0x0000004e471b723e */ /* 0x004fe600000010ff */
[----:B------:R-:W-:Y:S01]  /*7320*/  MUFU.EX2 R61, R61 ;  /* 0x0000003d003d7308 */ /* 0x000fe20000000800 */
[----:B------:R-:W-:Y:S01]  /*7330*/  FADD.FTZ R89, R89, R32 ;  /* 0x0000002059597221 */ /* 0x000fe20000010000 */
[----:B----4-:R-:W-:Y:S01]  /*7340*/  F2FP.BF16.F32.PACK_AB R32, R60, R69 ;  /* 0x000000453c20723e */ /* 0x010fe200000010ff */
[----:B------:R-:W-:Y:S02]  /*7350*/  FADD.FTZ R88, R88, R33 ;  /* 0x0000002158587221 */ /* 0x000fe40000010000 */
[----:B------:R-:W-:Y:S01]  /*7360*/  FADD.FTZ R89, R64, R89 ;  /* 0x0000005940597221 */ /* 0x000fe20000010000 */
[C---:B------:R-:W-:Y:S04]  /*7370*/  HMMA.16816.F32.BF16 R4, R24.reuse, R36, R4 ;  /* 0x000000241804723c */ /* 0x040fe80000041804 */
[----:B------:R-:W1:Y:S01]  /*7380*/  MUFU.EX2 R52, R52 ;  /* 0x0000003400347308 */ /* 0x000e620000000800 */
[----:B---3--:R-:W-:Y:S01]  /*7390*/  F2FP.BF16.F32.PACK_AB R33, R66, R75 ;  /* 0x0000004b4221723e */ /* 0x008fe200000010ff */
[----:B------:R-:W-:Y:S01]  /*73a0*/  FADD.FTZ R88, R67, R88 ;  /* 0x0000005843587221 */ /* 0x000fe20000010000 */
[----:B------:R-:W-:Y:S01]  /*73b0*/  FADD.FTZ R64, R80, R89 ;  /* 0x0000005950407221 */ /* 0x000fe20000010000 */
[C---:B------:R-:W-:Y:S01]  /*73c0*/  HMMA.16816.F32.BF16 R8, R24.reuse, R38, R8 ;  /* 0x000000261808723c */ /* 0x040fe20000041808 */
[----:B------:R-:W2:Y:S05]  /*73d0*/  LDSM.16.MT88.4 R36, [R139+0x4400] ;  /* 0x004400008b24783b */ /* 0x000eaa0000004200 */
[----:B------:R-:W-:Y:S01]  /*73e0*/  MUFU.EX2 R65, R65 ;  /* 0x0000004100417308 */ /* 0x000fe20000000800 */
[----:B------:R-:W-:Y:S01]  /*73f0*/  FADD.FTZ R83, R83, R88 ;  /* 0x0000005853537221 */ /* 0x000fe20000010000 */
[C---:B------:R-:W-:Y:S03]  /*7400*/  HMMA.16816.F32.BF16 R12, R24.reuse, R28, R12 ;  /* 0x0000001c180c723c */ /* 0x040fe6000004180c */
[----:B------:R-:W-:Y:S05]  /*7410*/  FADD.FTZ R76, R76, R83 ;  /* 0x000000534c4c7221 */ /* 0x000fea0000010000 */
[----:B------:R-:W3:Y:S01]  /*7420*/  MUFU.EX2 R54, R54 ;  /* 0x0000003600367308 */ /* 0x000ee20000000800 */
[----:B------:R-:W-:Y:S01]  /*7430*/  HMMA.16816.F32.BF16 R16, R24, R30, R16 ;  /* 0x0000001e1810723c */ /* 0x000fe20000041810 */
[----:B------:R-:W4:Y:S02]  /*7440*/  LDSM.16.MT88.4 R28, [R138+0x4400] ;  /* 0x004400008a1c783b */ /* 0x000f240000004200 */
[----:B-1----:R-:W-:Y:S01]  /*7450*/  F2FP.BF16.F32.PACK_AB R34, R52, R61 ;  /* 0x0000003d3422723e */ /* 0x002fe200000010ff */
[----:B------:R-:W-:Y:S05]  /*7460*/  FADD.FTZ R64, R63, R64 ;  /* 0x000000403f407221 */ /* 0x000fea0000010000 */
[----:B------:R-:W-:Y:S02]  /*7470*/  MUFU.EX2 R59, R59 ;  /* 0x0000003b003b7308 */ /* 0x000fe40000000800 */
[----:B------:R-:W-:Y:S01]  /*7480*/  FADD.FTZ R25, R57, R76 ;  /* 0x0000004c39197221 */ /* 0x000fe20000010000 */
[----:B------:R-:W-:Y:S03]  /*7490*/  FADD.FTZ R77, R77, R64 ;  /* 0x000000404d4d7221 */ /* 0x000fe60000010000 */
[----:B------:R-:W-:Y:S01]  /*74a0*/  FADD.FTZ R25, R58, R25 ;  /* 0x000000193a197221 */ /* 0x000fe20000010000 */
[--C-:B------:R-:W-:Y:S01]  /*74b0*/  FFMA.FTZ R57, R162, UR4, -R23.reuse ;  /* 0x00000004a2397c23 */ /* 0x100fe20008010817 */
[----:B------:R-:W-:Y:S02]  /*74c0*/  FFMA.FTZ R23, R160, UR4, -R23 ;  /* 0x00000004a0177c23 */ /* 0x000fe40008010817 */
[----:B------:R-:W1:Y:S01]  /*74d0*/  MUFU.EX2 R48, R48 ;  /* 0x0000003000307308 */ /* 0x000e620000000800 */
[----:B------:R-:W-:Y:S01]  /*74e0*/  FADD.FTZ R24, R56, R77 ;  /* 0x0000004d38187221 */ /* 0x000fe20000010000 */
[----:B---3--:R-:W-:Y:S01]  /*74f0*/  F2FP.BF16.F32.PACK_AB R35, R54, R65 ;  /* 0x000000413623723e */ /* 0x008fe200000010ff */
[----:B------:R-:W-:Y:S02]  /*7500*/  FADD.FTZ R82, R82, R25 ;  /* 0x0000001952527221 */ /* 0x000fe40000010000 */
[----:B------:R-:W-:Y:S01]  /*7510*/  FADD.FTZ R27, R55, R24 ;  /* 0x00000018371b7221 */ /* 0x000fe20000010000 */
[----:B------:R-:W-:Y:S01]  /*7520*/  FFMA.FTZ R55, R161, UR4, -R22 ;  /* 0x00000004a1377c23 */ /* 0x000fe20008010816 */
[----:B------:R-:W-:Y:S03]  /*7530*/  FADD.FTZ R79, R79, R82 ;  /* 0x000000524f4f7221 */ /* 0x000fe60000010000 */
[----:B------:R-:W-:Y:S01]  /*7540*/  MUFU.EX2 R53, R53 ;  /* 0x0000003500357308 */ /* 0x000fe20000000800 */
[C---:B-----5:R-:W-:Y:S05]  /*7550*/  HMMA.16816.F32.BF16 R4, R32.reuse, R40, R4 ;  /* 0x000000282004723c */ /* 0x060fea0000041804 */
[----:B------:R-:W-:Y:S01]  /*7560*/  FADD.FTZ R78, R78, R79 ;  /* 0x0000004f4e4e7221 */ /* 0x000fe20000010000 */
[C---:B------:R-:W-:Y:S03]  /*7570*/  HMMA.16816.F32.BF16 R8, R32.reuse, R42, R8 ;  /* 0x0000002a2008723c */ /* 0x040fe60000041808 */
[----:B------:R-:W3:Y:S01]  /*7580*/  MUFU.EX2 R70, R70 ;  /* 0x0000004600467308 */ /* 0x000ee20000000800 */
[----:B------:R-:W5:Y:S01]  /*7590*/  LDSM.16.MT88.4 R40, [R139+0x4800] ;  /* 0x004800008b28783b */ /* 0x000f620000004200 */
[----:B-1----:R-:W-:Y:S01]  /*75a0*/  F2FP.BF16.F32.PACK_AB R24, R48, R59 ;  /* 0x0000003b3018723e */ /* 0x002fe200000010ff */
[C---:B------:R-:W-:Y:S07]  /*75b0*/  HMMA.16816.F32.BF16 R12, R32.reuse, R44, R12 ;  /* 0x0000002c200c723c */ /* 0x040fee000004180c */
[----:B------:R-:W-:Y:S01]  /*75c0*/  MUFU.EX2 R81, R81 ;  /* 0x0000005100517308 */ /* 0x000fe20000000800 */
[----:B------:R-:W-:Y:S01]  /*75d0*/  FADD.FTZ R62, R62, R27 ;  /* 0x0000001b3e3e7221 */ /* 0x000fe20000010000 */
[----:B------:R-:W-:Y:S01]  /*75e0*/  HMMA.16816.F32.BF16 R16, R32, R46, R16 ;  /* 0x0000002e2010723c */ /* 0x000fe20000041810 */
[----:B------:R-:W1:Y:S07]  /*75f0*/  LDSM.16.MT88.4 R44, [R138+0x4800] ;  /* 0x004800008a2c783b */ /* 0x000e6e0000004200 */
[----:B------:R-:W2:Y:S03]  /*7600*/  MUFU.EX2 R72, R72 ;  /* 0x0000004800487308 */ /* 0x000ea60000000800 */
[----:B---3--:R-:W-:Y:S01]  /*7610*/  F2FP.BF16.F32.PACK_AB R25, R70, R53 ;  /* 0x000000354619723e */ /* 0x008fe200000010ff */
[----:B------:R-:W-:Y:S01]  /*7620*/  FADD.FTZ R32, R71, R78 ;  /* 0x0000004e47207221 */ /* 0x000fe20000010000 */
[----:B------:R-:W-:Y:S01]  /*7630*/  FADD.FTZ R73, R73, R62 ;  /* 0x0000003e49497221 */ /* 0x000fe20000010000 */
[----:B------:R-:W3:Y:S02]  /*7640*/  LDSM.16.MT88.4 R76, [R139+0x4c00] ;  /* 0x004c00008b4c783b */ /* 0x000ee40000004200 */
        /* <DEDUP_REMOVED lines=8> */
[----:B--2---:R-:W-:Y:S01]  /*76d0*/  F2FP.BF16.F32.PACK_AB R26, R72, R81 ;  /* 0x00000051481a723e */ /* 0x004fe200000010ff */
[----:B------:R-:W-:Y:S01]  /*76e0*/  FADD.FTZ R54, R54, R65 ;  /* 0x0000004136367221 */ /* 0x000fe20000010000 */
[----:B------:R-:W-:Y:S03]  /*76f0*/  FADD.FTZ R61, R61, R60 ;  /* 0x0000003c3d3d7221 */ /* 0x000fe60000010000 */
[----:B------:R-:W-:Y:S01]  /*7700*/  FADD.FTZ R53, R53, R54 ;  /* 0x0000003635357221 */ /* 0x000fe20000010000 */
[----:B------:R-:W-:Y:S03]  /*7710*/  FADD.FTZ R52, R52, R61 ;  /* 0x0000003d34347221 */ /* 0x000fe60000010000 */
[----:B------:R-:W2:Y:S01]  /*7720*/  MUFU.EX2 R51, R51 ;  /* 0x0000003300337308 */ /* 0x000ea20000000800 */
[----:B------:R-:W-:Y:S04]  /*7730*/  FADD.FTZ R59, R59, R52 ;  /* 0x000000343b3b7221 */ /* 0x000fe80000010000 */
[----:B------:R-:W-:Y:S05]  /*7740*/  FADD.FTZ R48, R48, R59 ;  /* 0x0000003b30307221 */ /* 0x000fea0000010000 */
[----:B------:R-:W-:Y:S01]  /*7750*/  MUFU.EX2 R50, R50 ;  /* 0x0000003200327308 */ /* 0x000fe20000000800 */
[----:B----4-:R-:W-:Y:S01]  /*7760*/  F2FP.BF16.F32.PACK_AB R27, R74, R49 ;  /* 0x000000314a1b723e */ /* 0x010fe200000010ff */
[----:B------:R-:W-:Y:S08]  /*7770*/  FADD.FTZ R81, R81, R48 ;  /* 0x0000003051517221 */ /* 0x000ff00000010000 */
[----:B------:R-:W4:Y:S01]  /*7780*/  MUFU.EX2 R95, R95 ;  /* 0x0000005f005f7308 */ /* 0x000f220000000800 */
[C---:B------:R-:W-:Y:S05]  /*7790*/  HMMA.16816.F32.BF16 R4, R24.reuse, R36, R4 ;  /* 0x000000241804723c */ /* 0x040fea0000041804 */
[----:B--2---:R-:W-:Y:S01]  /*77a0*/  F2FP.BF16.F32.PACK_AB R32, R51, R20 ;  /* 0x000000143320723e */ /* 0x004fe200000010ff */
[C---:B------:R-:W-:Y:S03]  /*77b0*/  HMMA.16816.F32.BF16 R8, R24.reuse, R38, R8 ;  /* 0x000000261808723c */ /* 0x040fe60000041808 */
[----:B------:R-:W-:Y:S02]  /*77c0*/  MUFU.EX2 R92, R92 ;  /* 0x0000005c005c7308 */ /* 0x000fe40000000800 */
[--C-:B------:R-:W-:Y:S01]  /*77d0*/  FFMA.FTZ R36, R84, UR4, -R22.reuse ;  /* 0x0000000454247c23 */ /* 0x100fe20008010816 */
[C---:B------:R-:W-:Y:S07]  /*77e0*/  HMMA.16816.F32.BF16 R12, R24.reuse, R28, R12 ;  /* 0x0000001c180c723c */ /* 0x040fee000004180c */
[----:B------:R-:W2:Y:S01]  /*77f0*/  MUFU.EX2 R91, R119 ;  /* 0x00000077005b7308 */ /* 0x000ea20000000800 */
[----:B----4-:R-:W-:Y:S01]  /*7800*/  F2FP.BF16.F32.PACK_AB R33, R95, R50 ;  /* 0x000000325f21723e */ /* 0x010fe200000010ff */
[----:B------:R-:W-:Y:S01]  /*7810*/  HMMA.16816.F32.BF16 R16, R24, R30, R16 ;  /* 0x0000001e1810723c */ /* 0x000fe20000041810 */
[----:B------:R-:W4:Y:S07]  /*7820*/  LDSM.16.MT88.4 R24, [R138+0x4c00] ;  /* 0x004c00008a18783b */ /* 0x000f2e0000004200 */
[----:B------:R-:W-:Y:S03]  /*7830*/  MUFU.EX2 R90, R109 ;  /* 0x0000006d005a7308 */ /* 0x000fe60000000800 */
[----:B------:R-:W-:Y:S01]  /*7840*/  FFMA.FTZ R22, R3, UR4, -R22 ;  /* 0x0000000403167c23 */ /* 0x000fe20008010816 */
[----:B------:R-:W-:Y:S04]  /*7850*/  FADD.FTZ R30, R70, R53 ;  /* 0x00000035461e7221 */ /* 0x000fe80000010000 */
[----:B------:R-:W-:Y:S02]  /*7860*/  FADD.FTZ R29, R49, R30 ;  /* 0x0000001e311d7221 */ /* 0x000fe40000010000 */
[----:B------:R-:W5:Y:S01]  /*7870*/  MUFU.EX2 R67, R99 ;  /* 0x0000006300437308 */ /* 0x000f620000000800 */
[----:B--2---:R-:W-:Y:S01]  /*7880*/  F2FP.BF16.F32.PACK_AB R34, R91, R92 ;  /* 0x0000005c5b22723e */ /* 0x004fe200000010ff */
[----:B------:R-:W-:Y:S04]  /*7890*/  FADD.FTZ R29, R74, R29 ;  /* 0x0000001d4a1d7221 */ /* 0x000fe80000010000 */
[----:B------:R-:W-:Y:S04]  /*78a0*/  FADD.FTZ R50, R50, R29 ;  /* 0x0000001d32327221 */ /* 0x000fe80000010000 */
[----:B------:R-:W-:Y:S01]  /*78b0*/  MUFU.EX2 R63, R110 ;  /* 0x0000006e003f7308 */ /* 0x000fe20000000800 */
[----:B------:R-:W-:Y:S09]  /*78c0*/  FADD.FTZ R95, R95, R50 ;  /* 0x000000325f5f7221 */ /* 0x000ff20000010000 */
[----:B------:R-:W2:Y:S01]  /*78d0*/  MUFU.EX2 R64, R164 ;  /* 0x000000a400407308 */ /* 0x000ea20000000800 */
[C---:B-----5:R-:W-:Y:S01]  /*78e0*/  F2FP.BF16.F32.PACK_AB R35, R67.reuse, R90 ;  /* 0x0000005a4323723e */ /* 0x060fe200000010ff */
[----:B------:R-:W-:Y:S04]  /*78f0*/  FADD.FTZ R90, R90, R95 ;  /* 0x0000005f5a5a7221 */ /* 0x000fe80000010000 */
[----:B------:R-:W-:Y:S04]  /*7900*/  FADD.FTZ R67, R67, R90 ;  /* 0x0000005a43437221 */ /* 0x000fe80000010000 */
[----:B------:R-:W-:Y:S01]  /*7910*/  MUFU.EX2 R56, R163 ;  /* 0x000000a300387308 */ /* 0x000fe20000000800 */
[C---:B------:R-:W-:Y:S06]  /*7920*/  HMMA.16816.F32.BF16 R4, R32.reuse, R40, R4 ;  /* 0x000000282004723c */ /* 0x040fec0000041804 */
[C---:B------:R-:W-:Y:S03]  /*7930*/  HMMA.16816.F32.BF16 R8, R32.reuse, R42, R8 ;  /* 0x0000002a2008723c */ /* 0x040fe60000041808 */
[----:B------:R-:W5:Y:S02]  /*7940*/  MUFU.EX2 R55, R55 ;  /* 0x0000003700377308 */ /* 0x000f640000000800 */
[----:B--2---:R-:W-:Y:S01]  /*7950*/  F2FP.BF16.F32.PACK_AB R68, R64, R63 ;  /* 0x0000003f4044723e */ /* 0x004fe200000010ff */
[C---:B-1----:R-:W-:Y:S07]  /*7960*/  HMMA.16816.F32.BF16 R12, R32.reuse, R44, R12 ;  /* 0x0000002c200c723c */ /* 0x042fee000004180c */
[----:B------:R-:W-:Y:S01]  /*7970*/  MUFU.EX2 R57, R57 ;  /* 0x0000003900397308 */ /* 0x000fe20000000800 */
[----:B------:R-:W-:Y:S09]  /*7980*/  HMMA.16816.F32.BF16 R16, R32, R46, R16 ;  /* 0x0000002e2010723c */ /* 0x000ff20000041810 */
[----:B------:R-:W1:Y:S02]  /*7990*/  MUFU.EX2 R158, R23 ;  /* 0x00000017009e7308 */ /* 0x000e640000000800 */
[C---:B-----5:R-:W-:Y:S01]  /*79a0*/  F2FP.BF16.F32.PACK_AB R69, R55.reuse, R56 ;  /* 0x000000383745723e */ /* 0x060fe200000010ff */
[----:B------:R-:W-:Y:S04]  /*79b0*/  FADD.FTZ R56, R56, R67 ;  /* 0x0000004338387221 */ /* 0x000fe80000010000 */
[----:B------:R-:W-:Y:S03]  /*79c0*/  FADD.FTZ R55, R55, R56 ;  /* 0x0000003837377221 */ /* 0x000fe60000010000 */
[----:B------:R-:W-:Y:S10]  /*79d0*/  MUFU.EX2 R28, R36 ;  /* 0x00000024001c7308 */ /* 0x000ff40000000800 */
[----:B------:R-:W2:Y:S01]  /*79e0*/  MUFU.EX2 R159, R22 ;  /* 0x00000016009f7308 */ /* 0x000ea20000000800 */
[----:B-1----:R-:W-:Y:S01]  /*79f0*/  F2FP.BF16.F32.PACK_AB R70, R158, R57 ;  /* 0x000000399e46723e */ /* 0x002fe200000010ff */
[----:B------:R-:W-:Y:S04]  /*7a00*/  FADD.FTZ R23, R72, R81 ;  /* 0x0000005148177221 */ /* 0x000fe80000010000 */
[----:B------:R-:W-:Y:S04]  /*7a10*/  FADD.FTZ R20, R20, R23 ;  /* 0x0000001714147221 */ /* 0x000fe80000010000 */
[----:B------:R-:W-:Y:S04]  /*7a20*/  FADD.FTZ R51, R51, R20 ;  /* 0x0000001433337221 */ /* 0x000fe80000010000 */
[----:B------:R-:W-:Y:S01]  /*7a30*/  FADD.FTZ R92, R92, R51 ;  /* 0x000000335c5c7221 */ /* 0x000fe20000010000 */
[----:B--2---:R-:W-:Y:S03]  /*7a40*/  F2FP.BF16.F32.PACK_AB R71, R159, R28 ;  /* 0x0000001c9f47723e */ /* 0x004fe600000010ff */
[----:B------:R-:W-:Y:S01]  /*7a50*/  FADD.FTZ R92, R91, R92 ;  /* 0x0000005c5b5c7221 */ /* 0x000fe20000010000 */
[----:B------:R-:W-:Y:S03]  /*7a60*/  FADD.FTZ R28, R28, R55 ;  /* 0x000000371c1c7221 */ /* 0x000fe60000010000 */
[----:B------:R-:W-:Y:S01]  /*7a70*/  FADD.FTZ R63, R63, R92 ;  /* 0x0000005c3f3f7221 */ /* 0x000fe20000010000 */
[----:B------:R-:W-:Y:S01]  /*7a80*/  FADD.FTZ R159, R159, R28 ;  /* 0x0000001c9f9f7221 */ /* 0x000fe20000010000 */
[C---:B---3--:R-:W-:Y:S05]  /*7a90*/  HMMA.16816.F32.BF16 R80, R68.reuse, R76, R4 ;  /* 0x0000004c4450723c */ /* 0x048fea0000041804 */
[----:B------:R-:W-:Y:S01]  /*7aa0*/  FADD.FTZ R64, R64, R63 ;  /* 0x0000003f40407221 */ /* 0x000fe20000010000 */
[C---:B------:R-:W-:Y:S05]  /*7ab0*/  HMMA.16816.F32.BF16 R76, R68.reuse, R78, R8 ;  /* 0x0000004e444c723c */ /* 0x040fea0000041808 */
[----:B------:R-:W-:Y:S01]  /*7ac0*/  FADD.FTZ R57, R57, R64 ;  /* 0x0000004039397221 */ /* 0x000fe20000010000 */
[C---:B----4-:R-:W-:Y:S05]  /*7ad0*/  HMMA.16816.F32.BF16 R72, R68.reuse, R24, R12 ;  /* 0x000000184448723c */ /* 0x050fea000004180c */
[----:B------:R-:W-:Y:S01]  /*7ae0*/  IADD3 R8, R157, -0x1, RZ ;  /* 0xffffffff9d087810 */ /* 0x000fe20007ffe0ff */
[----:B------:R-:W-:Y:S05]  /*7af0*/  HMMA.16816.F32.BF16 R68, R68, R26, R16 ;  /* 0x0000001a4444723c */ /* 0x000fea0000041810 */
[----:B------:R-:W-:Y:S01]  /*7b00*/  MOV R157, R8 ;  /* 0x00000008009d7202 */ /* 0x000fe20000000f00 */
[----:B------:R-:W-:Y:S01]  /*7b10*/  FADD.FTZ R158, R158, R57 ;  /* 0x000000399e9e7221 */ /* 0x000fe20000010000 */
[----:B------:R-:W-:Y:S06]  /*7b20*/  @!UPT UIADD3 URZ, URZ, URZ, URZ ;  /* 0x0000003f3f3ff290 */ /* 0x000fec000fffe03f */
[----:B------:R-:W-:Y:S11]  /*7b30*/  @P0 BRA `(.L_x_4230) ;  /* 0xffffffd000a80947 */ /* 0x000ff6000383ffff */
.L_x_4226:
[----:B------:R-:W1:Y:S01]  /*7b40*/  SHFL.BFLY PT, R4, R159, 0x2, 0x1f ;  /* 0x0c401f009f047f89 */ /* 0x000e6200000e0000 */
[----:B------:R-:W-:Y:S01]  /*7b50*/  IMAD.MOV.U32 R12, RZ, RZ, 0x3f800000 ;  /* 0x3f800000ff0c7424 */ /* 0x000fe200078e00ff */
[----:B------:R-:W2:Y:S01]  /*7b60*/  S2UR UR4, SR_CgaCtaId ;  /* 0x00000000000479c3 */ /* 0x000ea20000008800 */
[----:B------:R-:W-:Y:S01]  /*7b70*/  IMAD.MOV.U32 R11, RZ, RZ, 0x3f800000 ;  /* 0x3f800000ff0b7424 */ /* 0x000fe200078e00ff */
[----:B------:R-:W3:Y:S01]  /*7b80*/  SHFL.BFLY PT, R3, R158, 0x2, 0x1f ;  /* 0x0c401f009e037f89 */ /* 0x000ee200000e0000 */
[----:B------:R-:W-:Y:S01]  /*7b90*/  UMOV UR5, 0x400 ;  /* 0x0000040000057882 */ /* 0x000fe20000000000 */
[----:B------:R-:W4:Y:S01]  /*7ba0*/  S2R R6, SR_TID.X ;  /* 0x0000000000067919 */ /* 0x000f220000002100 */
[----:B-1----:R-:W-:Y:S02]  /*7bb0*/  FADD.FTZ R13, R4, R159 ;  /* 0x0000009f040d7221 */ /* 0x002fe40000010000 */
[----:B------:R-:W1:Y:S01]  /*7bc0*/  S2R R4, SR_TID.X ;  /* 0x0000000000047919 */ /* 0x000e620000002100 */
[----:B--2---:R-:W-:Y:S01]  /*7bd0*/  ULEA UR4, UR4, UR5, 0x18 ;  /* 0x0000000504047291 */ /* 0x004fe2000f8ec03f */
[----:B---3--:R-:W-:Y:S01]  /*7be0*/  FADD.FTZ R10, R3, R158 ;  /* 0x0000009e030a7221 */ /* 0x008fe20000010000 */
[----:B------:R-:W2:Y:S04]  /*7bf0*/  SHFL.BFLY PT, R8, R13, 0x1, 0x1f ;  /* 0x0c201f000d087f89 */ /* 0x000ea800000e0000 */
[----:B------:R-:W3:Y:S01]  /*7c00*/  SHFL.BFLY PT, R9, R10, 0x1, 0x1f ;  /* 0x0c201f000a097f89 */ /* 0x000ee200000e0000 */
[----:B----4-:R-:W-:-:S04]  /*7c10*/  SHF.R.S32.HI R5, RZ, 0x1f, R6 ;  /* 0x0000001fff057819 */ /* 0x010fc80000011406 */
[CC--:B------:R-:W-:Y:S02]  /*7c20*/  LEA.HI R7, R5.reuse, R6.reuse, RZ, 0x2 ;  /* 0x0000000605077211 */ /* 0x0c0fe400078f10ff */
[----:B------:R-:W-:Y:S02]  /*7c30*/  LEA.HI R5, R5, R6, RZ, 0x5 ;  /* 0x0000000605057211 */ /* 0x000fe400078f28ff */
[----:B------:R-:W-:-:S05]  /*7c40*/  LOP3.LUT R7, R7, 0xfffffffc, RZ, 0xc0, !PT ;  /* 0xfffffffc07077812 */ /* 0x000fca00078ec0ff */
[----:B------:R-:W-:Y:S02]  /*7c50*/  IMAD.IADD R7, R6, 0x1, -R7 ;  /* 0x0000000106077824 */ /* 0x000fe400078e0a07 */
[----:B--2---:R-:W-:Y:S01]  /*7c60*/  FADD.FTZ R8, R13, R8 ;  /* 0x000000080d087221 */ /* 0x004fe20000010000 */
[----:B-1----:R-:W-:Y:S01]  /*7c70*/  SHF.R.S32.HI R3, RZ, 0x1f, R4 ;  /* 0x0000001fff037819 */ /* 0x002fe20000011404 */
[----:B---3--:R-:W-:-:S03]  /*7c80*/  FADD.FTZ R9, R10, R9 ;  /* 0x000000090a097221 */ /* 0x008fc60000010000 */
[----:B------:R-:W-:Y:S02]  /*7c90*/  FSETP.NE.FTZ.AND P2, PT, R8, RZ, PT ;  /* 0x000000ff0800720b */ /* 0x000fe40003f55000 */
[----:B------:R-:W-:Y:S02]  /*7ca0*/  LEA.HI R3, R3, R4, RZ, 0x2 ;  /* 0x0000000403037211 */ /* 0x000fe400078f10ff */
[----:B------:R-:W-:Y:S02]  /*7cb0*/  SHF.R.S32.HI R4, RZ, 0x5, R5 ;  /* 0x00000005ff047819 */ /* 0x000fe40000011405 */
[----:B------:R-:W-:Y:S02]  /*7cc0*/  SHF.R.S32.HI R3, RZ, 0x2, R3 ;  /* 0x00000002ff037819 */ /* 0x000fe40000011403 */
[----:B------:R-:W-:Y:S02]  /*7cd0*/  FSETP.NE.FTZ.AND P3, PT, R9, RZ, PT ;  /* 0x000000ff0900720b */ /* 0x000fe40003f75000 */
[----:B------:R-:W-:-:S02]  /*7ce0*/  SHF.R.S32.HI R10, RZ, 0x1f, R3 ;  /* 0x0000001fff0a7819 */ /* 0x000fc40000011403 */
[----:B------:R-:W-:Y:S01]  /*7cf0*/  LEA R4, R4, R7, 0x8 ;  /* 0x0000000704047211 */ /* 0x000fe200078e40ff */
[----:B------:R-:W1:Y:S01]  /*7d00*/  @P2 MUFU.RCP R12, R8 ;  /* 0x00000008000c2308 */ /* 0x000e620000001000 */
[----:B------:R-:W-:Y:S01]  /*7d10*/  LEA.HI R10, R10, R3, RZ, 0x3 ;  /* 0x000000030a0a7211 */ /* 0x000fe200078f18ff */
[----:B------:R-:W2:Y:S03]  /*7d20*/  @P2 LDC R19, c[0x0][0x2e8] ;  /* 0x0000ba00ff132b82 */ /* 0x000ea60000000800 */
[----:B------:R-:W-:-:S03]  /*7d30*/  LOP3.LUT R10, R10, 0xfffffff8, RZ, 0xc0, !PT ;  /* 0xfffffff80a0a7812 */ /* 0x000fc600078ec0ff */
[----:B------:R-:W3:Y:S02]  /*7d40*/  @P3 MUFU.RCP R11, R9 ;  /* 0x00000009000b3308 */ /* 0x000ee40000001000 */
[----:B------:R-:W-:Y:S01]  /*7d50*/  IMAD.IADD R10, R3, 0x1, -R10 ;  /* 0x00000001030a7824 */ /* 0x000fe200078e0a0a */
[----:B------:R-:W4:Y:S04]  /*7d60*/  @P3 LDC R21, c[0x0][0x2e8] ;  /* 0x0000ba00ff153b82 */ /* 0x000f280000000800 */
[----:B------:R-:W-:Y:S01]  /*7d70*/  LEA.HI R7, R10, R10, RZ, 0x1 ;  /* 0x0000000a0a077211 */ /* 0x000fe200078f08ff */
        /* <DEDUP_REMOVED lines=68> */
.L_x_4231:
[----:B------:R-:W-:Y:S01]  /*81c0*/  S2UR UR8, SR_CTAID.Z ;  /* 0x00000000000879c3 */ /* 0x000fe20000002700 */
[----:B------:R-:W-:Y:S01]  /*81d0*/  ULDC UR9, c[0x0][0x270] ;  /* 0x00009c0000097ab9 */ /* 0x000fe20000000800 */
[----:B------:R-:W-:-:S06]  /*81e0*/  ULDC UR6, c[0x0][0x2c4] ;  /* 0x0000b10000067ab9 */ /* 0x000fcc0000000800 */
[----:B------:R-:W1:Y:S02]  /*81f0*/  S2UR UR7, SR_CTAID.Y ;  /* 0x00000000000779c3 */ /* 0x000e640000002600 */
[----:B-1----:R-:W-:-:S04]  /*8200*/  UIMAD UR9, UR7, UR9, UR8 ;  /* 0x00000009070972a4 */ /* 0x002fc8000f8e0208 */
[----:B------:R-:W-:Y:S02]  /*8210*/  UIMAD UR9, UR9, UR6, URZ ;  /* 0x00000006090972a4 */ /* 0x000fe4000f8e023f */
.L_x_4232:
        /* <DEDUP_REMOVED lines=21> */
.L_x_4234:
[----:B------:R-:W-:Y:S05]  /*8370*/  BSYNC B0 ;  /* 0x0000000000007941 */ /* 0x000fea0003800000 */
.L_x_4233:
        /* <DEDUP_REMOVED lines=36> */
.L_x_4235:
        /* <DEDUP_REMOVED lines=12> */
.L_x_5369:


//--------------------- .text._ZN5flash24flash_fwd_splitkv_kernelI23Flash_fwd_kernel_traitsILi32ELi64ELi128ELi4ELb0ELb0EN7cutlass10bfloat16_tE19Flash_kernel_traitsILi32ELi64ELi128ELi4ES3_EELb1ELb0ELb0ELb1ELb1ELb0ELb1ELb0EEEvNS_16Flash_fwd_paramsE --------------------------
	.section	.text._ZN5flash24flash_fwd_splitkv_kernelI23Flash_fwd_kernel_traitsILi32ELi64ELi128ELi4ELb0ELb0EN7cutlass10bfloat16_tE19Flash_kernel_traitsILi32ELi64ELi128ELi4ES3_EELb1ELb0ELb0ELb1ELb1ELb0ELb1ELb0EEEvNS_16Flash_fwd_paramsE,"ax",@progbits
	.align	128
        .global         _ZN5flash24flash_fwd_splitkv_kernelI23Flash_fwd_kernel_traitsILi32ELi64ELi128ELi4ELb0ELb0EN7cutlass10bfloat16_tE19Flash_kernel_traitsILi32ELi64ELi128ELi4ES3_EELb1ELb0ELb0ELb1ELb1ELb0ELb1ELb0EEEvNS_16Flash_fwd_paramsE
        .type           _ZN5flash24flash_fwd_splitkv_kernelI23Flash_fwd_kernel_traitsILi32ELi64ELi128ELi4ELb0ELb0EN7cutlass10bfloat16_tE19Flash_kernel_traitsILi32ELi64ELi128ELi4ES3_EELb1ELb0ELb0ELb1ELb1ELb0ELb1ELb0EEEvNS_16Flash_fwd_paramsE,@function
        .size           _ZN5flash24flash_fwd_splitkv_kernelI23Flash_fwd_kernel_traitsILi32ELi64ELi128ELi4ELb0ELb0EN7cutlass10bfloat16_tE19Flash_kernel_traitsILi32ELi64ELi128ELi4ES3_EELb1ELb0ELb0ELb1ELb1ELb0ELb1ELb0EEEvNS_16Flash_fwd_paramsE,(.L_x_5370 - _ZN5flash24flash_fwd_splitkv_kernelI23Flash_fwd_kernel_traitsILi32ELi64ELi128ELi4ELb0ELb0EN7cutlass10bfloat16_tE19Flash_kernel_traitsILi32ELi64ELi128ELi4ES3_EELb1ELb0ELb0ELb1ELb1ELb0ELb1ELb0EEEvNS_16Flash_fwd_paramsE)
        .other          _ZN5flash24flash_fwd_splitkv_kernelI23Flash_fwd_kernel_traitsILi32ELi64ELi128ELi4ELb0ELb0EN7cutlass10bfloat16_tE19Flash_kernel_traitsILi32ELi64ELi128ELi4ES3_EELb1ELb0ELb0ELb1ELb1ELb0ELb1ELb0EEEvNS_16Flash_fwd_paramsE,@"STO_CUDA_ENTRY STV_DEFAULT"
_ZN5flash24flash_fwd_splitkv_kernelI23Flash_fwd_kernel_traitsILi32ELi64ELi128ELi4ELb0ELb0EN7cutlass10bfloat16_tE19Flash_kernel_traitsILi32ELi64ELi128ELi4ES3_EELb1ELb0ELb0ELb1ELb1ELb0ELb1ELb0EEEvNS_16Flash_fwd_paramsE:
.text._ZN5flash24flash_fwd_splitkv_kernelI23Flash_fwd_kernel_traitsILi32ELi64ELi128ELi4ELb0ELb0EN7cutlass10bfloat16_tE19Flash_kernel_traitsILi32ELi64ELi128ELi4ES3_EELb1ELb0ELb0ELb1ELb1ELb0ELb1ELb0EEEvNS_16Flash_fwd_paramsE:
        /* <DEDUP_REMOVED lines=46> */
[----:B------:R-:W4:Y:S01]  /*02e0*/  LDC R0, c[0x0][0x2c8] ;  /* 0x0000b200ff007b82 */ /* 0x000f220000000800 */
[-C--:B--2---:R-:W-:Y:S02]  /*02f0*/  IABS R9, R6.reuse ;  /* 0x0000000600097213 */ /* 0x084fe40000000000 */
[----:B-1----:R-:W-:-:S02]  /*0300*/  IABS R3, R6 ;  /* 0x0000000600037213 */ /* 0x002fc40000000000 */
[----:B------:R-:W1:Y:S03]  /*0310*/  I2F.RP R2, R9 ;  /* 0x0000000900027306 */ /* 0x000e660000209400 */
[----:B------:R-:W-:Y:S02]  /*0320*/  IMAD.MOV R3, RZ, RZ, -R3 ;  /* 0x000000ffff037224 */ /* 0x000fe400078e0a03 */
[----:B----4-:R-:W-:-:S05]  /*0330*/  VIADD R0, R0, 0x7f ;  /* 0x0000007f00007836 */ /* 0x010fca0000000000 */
        /* <DEDUP_REMOVED lines=17> */
[----:B------:R-:W4:Y:S03]  /*0450*/  @!P0 LDC.64 R2, c[0x0][0x2c8] ;  /* 0x0000b200ff028b82 */ /* 0x000f260000000a00 */
[----:B------:R-:W-:Y:S02]  /*0460*/  ISETP.GT.U32.AND P2, PT, R9, R12, PT ;  /* 0x0000000c0900720c */ /* 0x000fe40003f44070 */
[----:B--2---:R-:W-:-:S11]  /*0470*/  @!P0 ISETP.NE.U32.AND P1, PT, R4, RZ, PT ;  /* 0x000000ff0400820c */ /* 0x004fd60003f25070 */
[----:B------:R-:W-:Y:S01]  /*0480*/  @!P2 IMAD.IADD R12, R12, 0x1, -R9 ;  /* 0x000000010c0ca824 */ /* 0x000fe200078e0a09 */
[----:B------:R-:W-:Y:S01]  /*0490*/  @!P0 ISETP.NE.AND.EX P1, PT, R5, RZ, PT, P1 ;  /* 0x000000ff0500820c */ /* 0x000fe20003f25310 */
[----:B------:R-:W-:-:S03]  /*04a0*/  @!P2 VIADD R8, R8, 0x1 ;  /* 0x000000010808a836 */ /* 0x000fc60000000000 */
[----:B------:R-:W-:Y:S02]  /*04b0*/  ISETP.GE.U32.AND P3, PT, R12, R9, PT ;  /* 0x000000090c00720c */ /* 0x000fe40003f66070 */
[----:B----4-:R-:W-:Y:S02]  /*04c0*/  @!P0 SEL R3, R3, RZ, P1 ;  /* 0x000000ff03038207 */ /* 0x010fe40000800000 */
        /* <DEDUP_REMOVED lines=15> */
[----:B------:R-:W-:-:S04]  /*05c0*/  LEA.HI R5, R5, R2, RZ, 0x7 ;  /* 0x0000000205057211 */ /* 0x000fc800078f38ff */
[----:B------:R-:W-:Y:S02]  /*05d0*/  SHF.R.S32.HI R5, RZ, 0x7, R5 ;  /* 0x00000007ff057819 */ /* 0x000fe40000011405 */
        /* <DEDUP_REMOVED lines=14> */
[----:B-1----:R-:W-:Y:S01]  /*06c0*/  IMAD R3, R0, R3, R147 ;  /* 0x0000000300037224 */ /* 0x002fe200078e0293 */
        /* <DEDUP_REMOVED lines=37> */
.L_x_4236:
        /* <DEDUP_REMOVED lines=22> */
.L_x_4237:
[----:B------:R-:W-:Y:S05]  /*0a80*/  @P6 BRA `(.L_x_4238) ;  /* 0x0000000400386947 */ /* 0x000fea0003800000 */
[----:B------:R-:W2:Y:S01]  /*0a90*/  LDC R0, c[0x0][0x380] ;  /* 0x0000e000ff007b82 */ /* 0x000ea20000000800 */
[----:B------:R-:W-:Y:S01]  /*0aa0*/  LEA R13, R60, 0xffffff80, 0x7 ;  /* 0xffffff803c0d7811 */ /* 0x000fe200078e38ff */
[----:B------:R-:W-:Y:S01]  /*0ab0*/  ULDC.64 UR8, c[0x0][0x230] ;  /* 0x00008c0000087ab9 */ /* 0x000fe20000000a00 */
[----:B------:R-:W-:Y:S01]  /*0ac0*/  ULDC.64 UR6, c[0x0][0x248] ;  /* 0x0000920000067ab9 */ /* 0x000fe20000000a00 */
[----:B------:R-:W-:Y:S01]  /*0ad0*/  ULDC.64 UR4, c[0x0][0x238] ;  /* 0x00008e0000047ab9 */ /* 0x000fe20000000a00 */
[----:B-1----:R-:W-:Y:S01]  /*0ae0*/  IABS R2, R13 ;  /* 0x0000000d00027213 */ /* 0x002fe20000000000 */
[----:B------:R-:W-:Y:S01]  /*0af0*/  ULDC.64 UR10, c[0x0][0x260] ;  /* 0x00009800000a7ab9 */ /* 0x000fe20000000a00 */
[----:B--2---:R-:W-:-:S04]  /*0b00*/  IABS R4, R0 ;  /* 0x0000000000047213 */ /* 0x004fc80000000000 */
[----:B------:R-:W1:Y:S08]  /*0b10*/  I2F.RP R5, R4 ;  /* 0x0000000400057306 */ /* 0x000e700000209400 */
[----:B-1---5:R-:W1:Y:S02]  /*0b20*/  MUFU.RCP R6, R5 ;  /* 0x0000000500067308 */ /* 0x022e640000001000 */
        /* <DEDUP_REMOVED lines=17> */
[----:B------:R-:W-:Y:S02]  /*0c40*/  IMAD.MOV.U32 R3, RZ, RZ, R5 ;  /* 0x000000ffff037224 */ /* 0x000fe400078e0005 */
[----:B------:R-:W1:Y:S03]  /*0c50*/  LDC R5, c[0x0][0x278] ;  /* 0x00009e00ff057b82 */ /* 0x000e660000000800 */
[----:B------:R-:W-:Y:S02]  /*0c60*/  @!P0 IADD3 R3, -R3, RZ, RZ ;  /* 0x000000ff03038210 */ /* 0x000fe40007ffe1ff */
[----:B------:R-:W-:-:S05]  /*0c70*/  @!P1 LOP3.LUT R3, RZ, R0, RZ, 0x33, !PT ;  /* 0x00000000ff039212 */ /* 0x000fca00078e33ff */
[----:B------:R-:W-:-:S06]  /*0c80*/  IMAD.WIDE R18, R3, 0x4, R148 ;  /* 0x0000000403127825 */ /* 0x000fcc00078e0294 */
[----:B------:R-:W2:Y:S01]  /*0c90*/  LDG.E R18, desc[UR16][R18.64] ;  /* 0x0000001012127981 */ /* 0x000ea2000c1e1900 */
        /* <DEDUP_REMOVED lines=9> */
[----:B------:R-:W-:-:S06]  /*0d30*/  IMAD.HI.U32 R9, R9, R6, R8 ;  /* 0x0000000609097227 */ /* 0x000fcc00078e0008 */
        /* <DEDUP_REMOVED lines=17> */
[----:B------:R-:W-:-:S03]  /*0e50*/  IMAD R5, R13, UR7, R0 ;  /* 0x000000070d057c24 */ /* 0x000fc6000f8e0200 */
[----:B------:R-:W-:-:S05]  /*0e60*/  SHF.R.S32.HI R21, RZ, 0x1f, R9 ;  /* 0x0000001fff157819 */ /* 0x000fca0000011409 */
[----:B------:R-:W-:Y:S01]  /*0e70*/  IMAD R0, R21, UR10, RZ ;  /* 0x0000000a15007c24 */ /* 0x000fe2000f8e02ff */
[----:B--2---:R-:W-:Y:S01]  /*0e80*/  SHF.R.S32.HI R3, RZ, 0x1f, R18 ;  /* 0x0000001fff037819 */ /* 0x004fe20000011412 */
[----:B------:R-:W-:-:S04]  /*0e90*/  IMAD.WIDE.U32 R16, R18, UR8, RZ ;  /* 0x0000000812107c25 */ /* 0x000fc8000f8e00ff */
[C---:B------:R-:W-:Y:S02]  /*0ea0*/  IMAD R11, R3.reuse, UR8, RZ ;  /* 0x00000008030b7c24 */ /* 0x040fe4000f8e02ff */
[----:B------:R-:W-:Y:S02]  /*0eb0*/  IMAD R3, R3, UR4, RZ ;  /* 0x0000000403037c24 */ /* 0x000fe4000f8e02ff */
[C---:B------:R-:W-:Y:S02]  /*0ec0*/  IMAD R2, R18.reuse, UR9, R11 ;  /* 0x0000000912027c24 */ /* 0x040fe4000f8e020b */
[C---:B------:R-:W-:Y:S02]  /*0ed0*/  IMAD R6, R18.reuse, UR5, R3 ;  /* 0x0000000512067c24 */ /* 0x040fe4000f8e0203 */
[----:B------:R-:W-:Y:S01]  /*0ee0*/  IMAD.WIDE.U32 R18, R18, UR4, RZ ;  /* 0x0000000412127c25 */ /* 0x000fe2000f8e00ff */
[----:B------:R-:W-:-:S03]  /*0ef0*/  IADD3 R17, R17, R2, RZ ;  /* 0x0000000211117210 */ /* 0x000fc60007ffe0ff */
[----:B------:R-:W-:Y:S01]  /*0f00*/  IMAD R3, R9, UR11, R0 ;  /* 0x0000000b09037c24 */ /* 0x000fe2000f8e0200 */
[----:B------:R-:W-:Y:S01]  /*0f10*/  IADD3 R6, R19, R6, RZ ;  /* 0x0000000613067210 */ /* 0x000fe20007ffe0ff */
[----:B------:R-:W-:-:S04]  /*0f20*/  IMAD.WIDE.U32 R16, R13, UR6, R16 ;  /* 0x000000060d107c25 */ /* 0x000fc8000f8e0010 */
[----:B------:R-:W-:Y:S02]  /*0f30*/  IMAD.IADD R17, R17, 0x1, R5 ;  /* 0x0000000111117824 */ /* 0x000fe400078e0205 */
[----:B------:R-:W-:-:S05]  /*0f40*/  IMAD.WIDE.U32 R16, R9, UR10, R16 ;  /* 0x0000000a09107c25 */ /* 0x000fca000f8e0010 */
[----:B------:R-:W-:Y:S01]  /*0f50*/  IADD3 R3, R17, R3, RZ ;  /* 0x0000000311037210 */ /* 0x000fe20007ffe0ff */
[----:B------:R-:W-:Y:S06]  /*0f60*/  BRA `(.L_x_4239) ;  /* 0x0000000000ec7947 */ /* 0x000fec0003800000 */
.L_x_4238:
[----:B------:R-:W1:Y:S01]  /*0f70*/  LDC R11, c[0x0][0x278] ;  /* 0x00009e00ff0b7b82 */ /* 0x000e620000000800 */
[----:B------:R-:W-:Y:S01]  /*0f80*/  MOV R4, RZ ;  /* 0x000000ff00047202 */ /* 0x000fe20000000f00 */
[----:B------:R-:W-:Y:S01]  /*0f90*/  ULDC.64 UR6, c[0x0][0x248] ;  /* 0x0000920000067ab9 */ /* 0x000fe20000000a00 */
[----:B------:R-:W-:Y:S01]  /*0fa0*/  LEA R13, R60, 0xffffff80, 0x7 ;  /* 0xffffff803c0d7811 */ /* 0x000fe200078e38ff */
[----:B------:R-:W-:Y:S01]  /*0fb0*/  ULDC.64 UR8, c[0x0][0x230] ;  /* 0x00008c0000087ab9 */ /* 0x000fe20000000a00 */
[----:B------:R-:W-:Y:S02]  /*0fc0*/  SHF.R.S32.HI R12, RZ, 0x1f, R19 ;  /* 0x0000001fff0c7819 */ /* 0x000fe40000011413 */
[----:B------:R-:W-:Y:S02]  /*0fd0*/  IADD3 R20, P1, R19, R13, RZ ;  /* 0x0000000d13147210 */ /* 0x000fe40007f3e0ff */
[----:B-1----:R-:W-:-:S04]  /*0fe0*/  IABS R3, R11 ;  /* 0x0000000b00037213 */ /* 0x002fc80000000000 */
[----:B------:R-:W1:Y:S08]  /*0ff0*/  I2F.RP R8, R3 ;  /* 0x0000000300087306 */ /* 0x000e700000209400 */
[----:B-1----:R-:W1:Y:S02]  /*1000*/  MUFU.RCP R7, R8 ;  /* 0x0000000800077308 */ /* 0x002e640000001000 */
[----:B-1----:R-:W-:Y:S01]  /*1010*/  IADD3 R7, R7, 0xffffffe, RZ ;  /* 0x0ffffffe07077810 */ /* 0x002fe20007ffe0ff */
[----:B------:R-:W1:Y:S05]  /*1020*/  LDC.64 R8, c[0x0][0x250] ;  /* 0x00009400ff087b82 */ /* 0x000e6a0000000a00 */
[----:B------:R-:W2:Y:S02]  /*1030*/  F2I.FTZ.U32.TRUNC.NTZ R5, R7 ;  /* 0x0000000700057305 */ /* 0x000ea4000021f000 */
[----:B--2---:R-:W-:Y:S01]  /*1040*/  IMAD.MOV R0, RZ, RZ, -R5 ;  /* 0x000000ffff007224 */ /* 0x004fe200078e0a05 */
[----:B------:R-:W-:-:S03]  /*1050*/  SHF.R.S32.HI R7, RZ, 0x1f, R13 ;  /* 0x0000001fff077819 */ /* 0x000fc6000001140d */
[----:B------:R-:W-:Y:S01]  /*1060*/  IMAD R2, R0, R3, RZ ;  /* 0x0000000300027224 */ /* 0x000fe200078e02ff */
[----:B------:R-:W-:Y:S02]  /*1070*/  IABS R0, R10 ;  /* 0x0000000a00007213 */ /* 0x000fe40000000000 */
[----:B------:R-:W-:Y:S01]  /*1080*/  IADD3.X R17, R12, R7, RZ, P1, !PT ;  /* 0x000000070c117210 */ /* 0x000fe20000ffe4ff */
[----:B------:R-:W-:-:S04]  /*1090*/  IMAD.HI.U32 R5, R5, R2, R4 ;  /* 0x0000000205057227 */ /* 0x000fc800078e0004 */
[----:B------:R-:W-:Y:S02]  /*10a0*/  IMAD.MOV.U32 R4, RZ, RZ, R0 ;  /* 0x000000ffff047224 */ /* 0x000fe400078e0000 */
[----:B------:R-:W-:Y:S02]  /*10b0*/  IMAD R17, R17, UR6, RZ ;  /* 0x0000000611117c24 */ /* 0x000fe4000f8e02ff */
[----:B------:R-:W-:-:S04]  /*10c0*/  IMAD.HI.U32 R0, R5, R4, RZ ;  /* 0x0000000405007227 */ /* 0x000fc800078e00ff */
[----:B------:R-:W-:Y:S01]  /*10d0*/  IMAD R14, R20, UR7, R17 ;  /* 0x00000007140e7c24 */ /* 0x000fe2000f8e0211 */
[----:B------:R-:W-:Y:S01]  /*10e0*/  IADD3 R2, -R0, RZ, RZ ;  /* 0x000000ff00027210 */ /* 0x000fe20007ffe1ff */
[----:B------:R-:W-:Y:S01]  /*10f0*/  IMAD.WIDE.U32 R20, R20, UR6, RZ ;  /* 0x0000000614147c25 */ /* 0x000fe2000f8e00ff */
[----:B-----5:R-:W-:-:S03]  /*1100*/  SHF.R.S32.HI R17, RZ, 0x1f, R6 ;  /* 0x0000001fff117819 */ /* 0x020fc60000011406 */
[----:B------:R-:W-:Y:S01]  /*1110*/  IMAD R2, R3, R2, R4 ;  /* 0x0000000203027224 */ /* 0x000fe200078e0204 */
[----:B------:R-:W-:Y:S01]  /*1120*/  IADD3 R23, R21, R14, RZ ;  /* 0x0000000e15177210 */ /* 0x000fe20007ffe0ff */
[----:B------:R-:W2:Y:S01]  /*1130*/  LDC.64 R4, c[0x0][0x260] ;  /* 0x00009800ff047b82 */ /* 0x000ea20000000a00 */
[----:B-1----:R-:W-:Y:S02]  /*1140*/  IMAD R12, R12, R8, RZ ;  /* 0x000000080c0c7224 */ /* 0x002fe400078e02ff */
[----:B------:R-:W-:Y:S01]  /*1150*/  ISETP.GT.U32.AND P0, PT, R3, R2, PT ;  /* 0x000000020300720c */ /* 0x000fe20003f04070 */
[----:B------:R-:W-:Y:S02]  /*1160*/  IMAD R21, R17, UR8, RZ ;  /* 0x0000000811157c24 */ /* 0x000fe4000f8e02ff */
[----:B------:R-:W-:Y:S02]  /*1170*/  IMAD.MOV.U32 R22, RZ, RZ, R20 ;  /* 0x000000ffff167224 */ /* 0x000fe400078e0014 */
[----:B------:R-:W-:-:S02]  /*1180*/  IMAD R9, R19, R9, R12 ;  /* 0x0000000913097224 */ /* 0x000fc400078e020c */
[----:B------:R-:W-:-:S04]  /*1190*/  IMAD.WIDE.U32 R18, R19, R8, RZ ;  /* 0x0000000813127225 */ /* 0x000fc800078e00ff */
[----:B------:R-:W-:Y:S01]  /*11a0*/  IMAD R8, R6, UR9, R21 ;  /* 0x0000000906087c24 */ /* 0x000fe2000f8e0215 */
[----:B------:R-:W-:Y:S01]  /*11b0*/  IADD3 R19, R19, R9, RZ ;  /* 0x0000000913137210 */ /* 0x000fe20007ffe0ff */
[----:B------:R-:W-:Y:S01]  /*11c0*/  @!P0 IMAD.IADD R2, R2, 0x1, -R3 ;  /* 0x0000000102028824 */ /* 0x000fe200078e0a03 */
[----:B------:R-:W-:Y:S01]  /*11d0*/  @!P0 IADD3 R0, R0, 0x1, RZ ;  /* 0x0000000100008810 */ /* 0x000fe20007ffe0ff */
[----:B------:R-:W-:Y:S01]  /*11e0*/  IMAD.WIDE.U32 R22, R6, UR8, R22 ;  /* 0x0000000806167c25 */ /* 0x000fe2000f8e0016 */
[----:B------:R-:W-:Y:S02]  /*11f0*/  ISETP.NE.AND P0, PT, R11, RZ, PT ;  /* 0x000000ff0b00720c */ /* 0x000fe40003f05270 */
[----:B------:R-:W-:Y:S02]  /*1200*/  ISETP.GE.U32.AND P2, PT, R2, R3, PT ;  /* 0x000000030200720c */ /* 0x000fe40003f46070 */
[----:B------:R-:W-:Y:S02]  /*1210*/  LOP3.LUT R2, R10, R11, RZ, 0x3c, !PT ;  /* 0x0000000b0a027212 */ /* 0x000fe400078e3cff */
[----:B------:R-:W-:-:S02]  /*1220*/  IADD3 R23, R23, R8, RZ ;  /* 0x0000000817177210 */ /* 0x000fc40007ffe0ff */
[----:B------:R-:W-:Y:S02]  /*1230*/  ISETP.GE.AND P1, PT, R2, RZ, PT ;  /* 0x000000ff0200720c */ /* 0x000fe40003f26270 */
[----:B------:R-:W1:Y:S05]  /*1240*/  LDC.64 R2, c[0x0][0x238] ;  /* 0x00008e00ff027b82 */ /* 0x000e6a0000000a00 */
[----:B------:R-:W-:-:S06]  /*1250*/  @P2 VIADD R0, R0, 0x1 ;  /* 0x0000000100002836 */ /* 0x000fcc0000000000 */
[----:B------:R-:W-:Y:S02]  /*1260*/  @!P1 IADD3 R0, -R0, RZ, RZ ;  /* 0x000000ff00009210 */ /* 0x000fe40007ffe1ff */
[----:B------:R-:W-:-:S04]  /*1270*/  @!P0 LOP3.LUT R0, RZ, R11, RZ, 0x33, !PT ;  /* 0x0000000bff008212 */ /* 0x000fc800078e33ff */
[----:B------:R-:W-:Y:S02]  /*1280*/  SHF.R.S32.HI R21, RZ, 0x1f, R0 ;  /* 0x0000001fff157819 */ /* 0x000fe40000011400 */
[----:B------:R-:W-:-:S03]  /*1290*/  MOV R9, R0 ;  /* 0x0000000000097202 */ /* 0x000fc60000000f00 */
[----:B--2---:R-:W-:Y:S02]  /*12a0*/  IMAD R8, R21, R4, RZ ;  /* 0x0000000415087224 */ /* 0x004fe400078e02ff */
[-C--:B-1----:R-:W-:Y:S02]  /*12b0*/  IMAD R17, R17, R2.reuse, RZ ;  /* 0x0000000211117224 */ /* 0x082fe400078e02ff */
[----:B------:R-:W-:-:S04]  /*12c0*/  IMAD.WIDE.U32 R18, R6, R2, R18 ;  /* 0x0000000206127225 */ /* 0x000fc800078e0012 */
[----:B------:R-:W-:Y:S02]  /*12d0*/  IMAD R3, R6, R3, R17 ;  /* 0x0000000306037224 */ /* 0x000fe400078e0211 */
[----:B------:R-:W-:-:S04]  /*12e0*/  IMAD.WIDE.U32 R16, R0, R4, R22 ;  /* 0x0000000400107225 */ /* 0x000fc800078e0016 */
[----:B------:R-:W-:Y:S02]  /*12f0*/  IMAD R5, R0, R5, R8 ;  /* 0x0000000500057224 */ /* 0x000fe400078e0208 */
[----:B------:R-:W-:-:S03]  /*1300*/  IMAD.IADD R6, R19, 0x1, R3 ;  /* 0x0000000113067824 */ /* 0x000fc600078e0203 */
[----:B------:R-:W-:-:S07]  /*1310*/  IADD3 R3, R17, R5, RZ ;  /* 0x0000000511037210 */ /* 0x000fce0007ffe0ff */
.L_x_4239:
[----:B------:R-:W-:Y:S01]  /*1320*/  SHF.R.S32.HI R4, RZ, 0x1f, R29 ;  /* 0x0000001fff047819 */ /* 0x000fe2000001141d */
[----:B------:R-:W-:Y:S01]  /*1330*/  ULDC.64 UR4, c[0x0][0x228] ;  /* 0x00008a0000047ab9 */ /* 0x000fe20000000a00 */
[----:B------:R-:W-:Y:S01]  /*1340*/  SHF.R.S32.HI R22, RZ, 0x1f, R147 ;  /* 0x0000001fff167819 */ /* 0x000fe20000011493 */
[----:B------:R-:W1:Y:S01]  /*1350*/  S2UR UR18, SR_CgaCtaId ;  /* 0x00000000001279c3 */ /* 0x000e620000008800 */
[CC--:B------:R-:W-:Y:S01]  /*1360*/  LEA.HI R11, R4.reuse, R29.reuse, RZ, 0x2 ;  /* 0x0000001d040b7211 */ /* 0x0c0fe200078f10ff */
[----:B------:R-:W-:Y:S01]  /*1370*/  ULDC.64 UR10, c[0x0][0x268] ;  /* 0x00009a00000a7ab9 */ /* 0x000fe20000000a00 */
[-C--:B------:R-:W-:Y:S01]  /*1380*/  LEA.HI R17, R4, R29.reuse, RZ, 0x4 ;  /* 0x0000001d04117211 */ /* 0x080fe200078f20ff */
[----:B------:R-:W-:Y:S01]  /*1390*/  IMAD R22, R22, UR4, RZ ;  /* 0x0000000416167c24 */ /* 0x000fe2000f8e02ff */
[----:B------:R-:W-:Y:S01]  /*13a0*/  LEA.HI R25, R4, R29, RZ, 0x3 ;  /* 0x0000001d04197211 */ /* 0x000fe200078f18ff */
[----:B------:R-:W-:Y:S01]  /*13b0*/  ULDC.64 UR12, c[0x0][0x210] ;  /* 0x00008400000c7ab9 */ /* 0x000fe20000000a00 */
[----:B------:R-:W-:Y:S01]  /*13c0*/  SHF.R.S32.HI R2, RZ, 0x4, R17 ;  /* 0x00000004ff027819 */ /* 0x000fe20000011411 */
[----:B------:R-:W-:Y:S01]  /*13d0*/  IMAD R22, R147, UR5, R22 ;  /* 0x0000000593167c24 */ /* 0x000fe2000f8e0216 */
[----:B------:R-:W-:Y:S01]  /*13e0*/  LOP3.LUT R24, R11, 0xfffffffc, RZ, 0xc0, !PT ;  /* 0xfffffffc0b187812 */ /* 0x000fe200078ec0ff */
[----:B------:R-:W-:Y:S01]  /*13f0*/  USHF.L.U32 UR19, UR6, 0x6, URZ ;  /* 0x0000000606137899 */ /* 0x000fe2000800063f */
[----:B------:R-:W-:-:S02]  /*1400*/  SHF.R.S32.HI R144, RZ, 0x3, R25 ;  /* 0x00000003ff907819 */ /* 0x000fc40000011419 */
[----:B------:R-:W-:Y:S01]  /*1410*/  LEA.HI R5, R17, R2, RZ, 0x1 ;  /* 0x0000000211057211 */ /* 0x000fe200078f08ff */
[----:B------:R-:W-:Y:S01]  /*1420*/  IMAD.IADD R24, R29, 0x1, -R24 ;  /* 0x000000011d187824 */ /* 0x000fe200078e0a18 */
[----:B------:R-:W-:Y:S01]  /*1430*/  LOP3.LUT R0, R17, 0xfffffff0, RZ, 0xc0, !PT ;  /* 0xfffffff011007812 */ /* 0x000fe200078ec0ff */
[----:B------:R-:W-:Y:S01]  /*1440*/  IMAD.SHL.U32 R31, R144, 0x40, RZ ;  /* 0x00000040901f7824 */ /* 0x000fe200078e00ff */
[----:B------:R-:W-:Y:S01]  /*1450*/  LOP3.LUT R5, R5, 0xfffffffe, RZ, 0xc0, !PT ;  /* 0xfffffffe05057812 */ /* 0x000fe200078ec0ff */
[----:B------:R-:W-:Y:S01]  /*1460*/  IMAD.SHL.U32 R24, R24, 0x8, RZ ;  /* 0x0000000818187824 */ /* 0x000fe200078e00ff */
[----:B------:R-:W-:Y:S01]  /*1470*/  SHF.R.S32.HI R26, RZ, 0x2, R11 ;  /* 0x00000002ff1a7819 */ /* 0x000fe2000001140b */
[----:B------:R-:W-:Y:S01]  /*1480*/  IMAD.IADD R19, R29, 0x1, -R0 ;  /* 0x000000011d137824 */ /* 0x000fe200078e0a00 */
[----:B------:R-:W-:Y:S01]  /*1490*/  LOP3.LUT R31, R31, 0xc0, RZ, 0xc0, !PT ;  /* 0x000000c01f1f7812 */ /* 0x000fe200078ec0ff */
[----:B------:R-:W-:Y:S01]  /*14a0*/  IMAD.IADD R5, R2, 0x1, -R5 ;  /* 0x0000000102057824 */ /* 0x000fe200078e0a05 */
[----:B------:R-:W-:-:S02]  /*14b0*/  LOP3.LUT R0, R25, 0xfffffff8, RZ, 0xc0, !PT ;  /* 0xfffffff819007812 */ /* 0x000fc400078ec0ff */
[----:B------:R-:W-:Y:S02]  /*14c0*/  LOP3.LUT R17, R31, 0x18, R24, 0xf8, !PT ;  /* 0x000000181f117812 */ /* 0x000fe400078ef818 */
[----:B------:R-:W-:Y:S02]  /*14d0*/  SHF.R.U32.HI R2, RZ, 0x3, R31 ;  /* 0x00000003ff027819 */ /* 0x000fe4000001161f */
[----:B------:R-:W-:Y:S02]  /*14e0*/  LEA.HI R11, R11, R26, RZ, 0x1 ;  /* 0x0000001a0b0b7211 */ /* 0x000fe400078f08ff */
[----:B------:R-:W-:Y:S01]  /*14f0*/  LOP3.LUT R2, R17, R2, RZ, 0x3c, !PT ;  /* 0x0000000211027212 */ /* 0x000fe200078e3cff */
[----:B------:R-:W-:Y:S01]  /*1500*/  IMAD.IADD R17, R29, 0x1, -R0 ;  /* 0x000000011d117824 */ /* 0x000fe200078e0a00 */
[----:B------:R-:W-:Y:S02]  /*1510*/  LEA.HI R31, R4, R29, RZ, 0x5 ;  /* 0x0000001d041f7211 */ /* 0x000fe400078f28ff */
[----:B------:R-:W-:-:S02]  /*1520*/  LOP3.LUT R11, R11, 0x7fffffe, RZ, 0xc0, !PT ;  /* 0x07fffffe0b0b7812 */ /* 0x000fc400078ec0ff */
[----:B------:R-:W-:Y:S02]  /*1530*/  LEA.HI R145, R17, R17, RZ, 0x1 ;  /* 0x0000001111917211 */ /* 0x000fe400078f08ff */
[----:B------:R-:W-:Y:S01]  /*1540*/  SHF.R.S32.HI R30, RZ, 0x5, R31 ;  /* 0x00000005ff1e7819 */ /* 0x000fe2000001141f */
[----:B------:R-:W-:Y:S01]  /*1550*/  IMAD.IADD R11, R26, 0x1, -R11 ;  /* 0x000000011a0b7824 */ /* 0x000fe200078e0a0b */
[----:B------:R-:W-:Y:S02]  /*1560*/  LEA.HI R23, R25, R144, RZ, 0x1 ;  /* 0x0000009019177211 */ /* 0x000fe400078f08ff */
[----:B------:R-:W-:Y:S01]  /*1570*/  LOP3.LUT R142, R145, 0xfffffffe, RZ, 0xc0, !PT ;  /* 0xfffffffe918e7812 */ /* 0x000fe200078ec0ff */
[C---:B------:R-:W-:Y:S01]  /*1580*/  IMAD R143, R30.reuse, 0x8, R11 ;  /* 0x000000081e8f7824 */ /* 0x040fe200078e020b */
[----:B------:R-:W-:Y:S01]  /*1590*/  SHF.R.S32.HI R25, RZ, 0x1f, R24 ;  /* 0x0000001fff197819 */ /* 0x000fe20000011418 */
[----:B------:R-:W-:Y:S01]  /*15a0*/  IMAD R33, R30, 0x10, R33 ;  /* 0x000000101e217824 */ /* 0x000fe200078e0221 */
[----:B------:R-:W-:Y:S01]  /*15b0*/  IADD3 R16, P2, R24, R16, RZ ;  /* 0x0000001018107210 */ /* 0x000fe20007f5e0ff */
[----:B------:R-:W-:Y:S01]  /*15c0*/  IMAD.IADD R142, R17, 0x1, -R142 ;  /* 0x00000001118e7824 */ /* 0x000fe200078e0a8e */
[----:B------:R-:W-:Y:S01]  /*15d0*/  LEA.HI R12, R19, R19, RZ, 0x1 ;  /* 0x00000013130c7211 */ /* 0x000fe200078f08ff */
[----:B------:R-:W-:Y:S01]  /*15e0*/  IMAD.U32 R143, R143, 0x20, R2 ;  /* 0x000000208f8f7824 */ /* 0x000fe200078e0002 */
[----:B------:R-:W-:Y:S01]  /*15f0*/  SHF.R.S32.HI R0, RZ, 0x1f, R19 ;  /* 0x0000001fff007819 */ /* 0x000fe20000011413 */
[----:B------:R-:W-:Y:S01]  /*1600*/  IMAD.X R17, R25, 0x1, R3, P2 ;  /* 0x0000000119117824 */ /* 0x000fe200010e0603 */
[----:B------:R-:W-:Y:S01]  /*1610*/  LOP3.LUT R28, R12, 0x7fffffe, RZ, 0xc0, !PT ;  /* 0x07fffffe0c1c7812 */ /* 0x000fe200078ec0ff */
[----:B------:R-:W2:Y:S01]  /*1620*/  LDC.64 R2, c[0x0][0x240] ;  /* 0x00009000ff027b82 */ /* 0x000ea20000000a00 */
[----:B------:R-:W-:Y:S01]  /*1630*/  IADD3 R18, P0, R24, R18, RZ ;  /* 0x0000001218127210 */ /* 0x000fe20007f1e0ff */
[----:B------:R-:W-:Y:S01]  /*1640*/  IMAD.WIDE.U32 R16, R26, UR6, R16 ;  /* 0x000000061a107c25 */ /* 0x000fe2000f8e0010 */
[----:B------:R-:W-:-:S02]  /*1650*/  LOP3.LUT R23, R23, 0xfffffffe, RZ, 0xc0, !PT ;  /* 0xfffffffe17177812 */ /* 0x000fc400078ec0ff */
[----:B------:R-:W-:Y:S01]  /*1660*/  LEA.HI R0, R0, R19, RZ, 0x3 ;  /* 0x0000001300007211 */ /* 0x000fe200078f18ff */
[----:B------:R-:W-:Y:S01]  /*1670*/  IMAD.IADD R28, R19, 0x1, -R28 ;  /* 0x00000001131c7824 */ /* 0x000fe200078e0a1c */
[----:B------:R-:W-:Y:S01]  /*1680*/  SHF.R.S32.HI R11, RZ, 0x1f, R10 ;  /* 0x0000001fff0b7819 */ /* 0x000fe2000001140a */
[----:B------:R-:W-:Y:S01]  /*1690*/  IMAD.X R19, R25, 0x1, R6, P0 ;  /* 0x0000000119137824 */ /* 0x000fe200000e0606 */
[----:B------:R-:W-:Y:S01]  /*16a0*/  SHF.R.S32.HI R27, RZ, 0x1f, R26 ;  /* 0x0000001fff1b7819 */ /* 0x000fe2000001141a */
[----:B------:R-:W-:Y:S01]  /*16b0*/  IMAD.WIDE.U32 R24, R147, UR4, R24 ;  /* 0x0000000493187c25 */ /* 0x000fe2000f8e0018 */
[----:B------:R-:W-:Y:S01]  /*16c0*/  ULDC.64 UR4, c[0x0][0x258] ;  /* 0x0000960000047ab9 */ /* 0x000fe20000000a00 */
[----:B------:R-:W-:Y:S02]  /*16d0*/  IADD3 R4, P1, R26, R13, RZ ;  /* 0x0000000d1a047210 */ /* 0x000fe40007f3e0ff */
[----:B------:R-:W-:Y:S01]  /*16e0*/  IMAD.IADD R144, R144, 0x1, -R23 ;  /* 0x0000000190907824 */ /* 0x000fe200078e0a17 */
[----:B------:R-:W-:Y:S01]  /*16f0*/  SHF.R.S32.HI R13, RZ, 0x1, R12 ;  /* 0x00000001ff0d7819 */ /* 0x000fe2000001140c */
[----:B------:R-:W-:Y:S01]  /*1700*/  IMAD.IADD R23, R25, 0x1, R22 ;  /* 0x0000000119177824 */ /* 0x000fe200078e0216 */
[----:B------:R-:W-:Y:S01]  /*1710*/  SHF.R.S32.HI R12, RZ, 0x1f, R12 ;  /* 0x0000001fff0c7819 */ /* 0x000fe2000001140c */
[----:B------:R-:W-:Y:S01]  /*1720*/  IMAD R11, R11, UR4, RZ ;  /* 0x000000040b0b7c24 */ /* 0x000fe2000f8e02ff */
[----:B------:R-:W-:Y:S01]  /*1730*/  SHF.R.S32.HI R145, RZ, 0x1, R145 ;  /* 0x00000001ff917819 */ /* 0x000fe20000011491 */
[----:B------:R-:W-:Y:S01]  /*1740*/  IMAD.MOV.U32 R22, RZ, RZ, R24 ;  /* 0x000000ffff167224 */ /* 0x000fe200078e0018 */
[----:B------:R-:W-:Y:S01]  /*1750*/  LEA.HI R12, R12, R13, RZ, 0x2 ;  /* 0x0000000d0c0c7211 */ /* 0x000fe200078f10ff */
[----:B------:R-:W-:-:S02]  /*1760*/  IMAD R141, R27, UR6, RZ ;  /* 0x000000061b8d7c24 */ /* 0x000fc4000f8e02ff */
[----:B------:R-:W-:Y:S01]  /*1770*/  IMAD R6, R21, UR10, RZ ;  /* 0x0000000a15067c24 */ /* 0x000fe2000f8e02ff */
[----:B------:R-:W-:Y:S01]  /*1780*/  LOP3.LUT R12, R12, 0xfffffffc, RZ, 0xc0, !PT ;  /* 0xfffffffc0c0c7812 */ /* 0x000fe200078ec0ff */
[----:B------:R-:W-:Y:S02]  /*1790*/  IMAD R8, R10, UR5, R11 ;  /* 0x000000050a087c24 */ /* 0x000fe4000f8e020b */
[----:B------:R-:W-:-:S04]  /*17a0*/  IMAD.WIDE R14, R15, 0x40, R26 ;  /* 0x000000400f0e7825 */ /* 0x000fc800078e021a */
[----:B------:R-:W-:Y:S01]  /*17b0*/  IMAD.WIDE.U32 R10, R10, UR4, R22 ;  /* 0x000000040a0a7c25 */ /* 0x000fe2000f8e0016 */
[----:B------:R-:W-:Y:S02]  /*17c0*/  ULDC.64 UR4, c[0x0][0x218] ;  /* 0x0000860000047ab9 */ /* 0x000fe40000000a00 */
[----:B------:R-:W-:Y:S01]  /*17d0*/  LEA R140, P0, R16, UR4, 0x1 ;  /* 0x00000004108c7c11 */ /* 0x000fe2000f8008ff */
[----:B------:R-:W-:Y:S02]  /*17e0*/  IMAD R141, R26, UR7, R141 ;  /* 0x000000071a8d7c24 */ /* 0x000fe4000f8e028d */
[C---:B------:R-:W-:Y:S02]  /*17f0*/  IMAD R6, R9.reuse, UR11, R6 ;  /* 0x0000000b09067c24 */ /* 0x040fe4000f8e0206 */
[----:B------:R-:W-:Y:S01]  /*1800*/  IMAD.WIDE.U32 R18, R9, UR10, R18 ;  /* 0x0000000a09127c25 */ /* 0x000fe2000f8e0012 */
[----:B------:R-:W-:-:S03]  /*1810*/  ULDC.64 UR10, c[0x0][0x250] ;  /* 0x00009400000a7ab9 */ /* 0x000fc60000000a00 */
[----:B------:R-:W-:Y:S02]  /*1820*/  IMAD.IADD R11, R11, 0x1, R8 ;  /* 0x000000010b0b7824 */ /* 0x000fe400078e0208 */
[-C--:B--2---:R-:W-:Y:S02]  /*1830*/  IMAD R9, R15, R2.reuse, RZ ;  /* 0x000000020f097224 */ /* 0x084fe400078e02ff */
[----:B------:R-:W-:Y:S02]  /*1840*/  IMAD.IADD R141, R17, 0x1, R141 ;  /* 0x00000001118d7824 */ /* 0x000fe400078e028d */
[C---:B------:R-:W-:Y:S02]  /*1850*/  IMAD R9, R14.reuse, R3, R9 ;  /* 0x000000030e097224 */ /* 0x040fe400078e0209 */
[----:B------:R-:W-:Y:S01]  /*1860*/  IMAD.WIDE.U32 R10, R14, R2, R10 ;  /* 0x000000020e0a7225 */ /* 0x000fe200078e000a */
[----:B------:R-:W-:Y:S01]  /*1870*/  LEA.HI.X R141, R16, UR5, R141, 0x1, P0 ;  /* 0x00000005108d7c11 */ /* 0x000fe200080f0c8d */
[----:B------:R-:W-:-:S02]  /*1880*/  UMOV UR5, 0x400 ;  /* 0x0000040000057882 */ /* 0x000fc40000000000 */
[----:B------:R-:W-:Y:S01]  /*1890*/  IMAD.X R7, R27, 0x1, R7, P1 ;  /* 0x000000011b077824 */ /* 0x000fe200008e0607 */
[----:B-1----:R-:W-:Y:S01]  /*18a0*/  ULEA UR5, UR18, UR5, 0x18 ;  /* 0x0000000512057291 */ /* 0x002fe2000f8ec03f */
[----:B------:R-:W-:Y:S01]  /*18b0*/  IMAD.IADD R19, R19, 0x1, R6 ;  /* 0x0000000113137824 */ /* 0x000fe200078e0206 */
[C---:B------:R-:W-:Y:S01]  /*18c0*/  LEA R6, P0, R10.reuse, UR12, 0x1 ;  /* 0x0000000c0a067c11 */ /* 0x040fe2000f8008ff */
[----:B------:R-:W-:Y:S01]  /*18d0*/  IMAD.IADD R9, R11, 0x1, R9 ;  /* 0x000000010b097824 */ /* 0x000fe200078e0209 */
[----:B------:R-:W-:Y:S01]  /*18e0*/  USHF.L.U64.HI UR18, UR6, 0x6, UR7 ;  /* 0x0000000606127899 */ /* 0x000fe20008010207 */
[----:B------:R-:W-:Y:S01]  /*18f0*/  IMAD R11, R7, UR10, RZ ;  /* 0x0000000a070b7c24 */ /* 0x000fe2000f8e02ff */
[----:B------:R-:W-:Y:S01]  /*1900*/  LEA R143, R143, UR5, 0x1 ;  /* 0x000000058f8f7c11 */ /* 0x000fe2000f8e08ff */
[----:B------:R-:W-:Y:S01]  /*1910*/  IMAD.IADD R8, R13, 0x1, -R12 ;  /* 0x000000010d087824 */ /* 0x000fe200078e0a0c */
[----:B------:R-:W-:Y:S01]  /*1920*/  LEA.HI.X R7, R10, UR13, R9, 0x1, P0 ;  /* 0x0000000d0a077c11 */ /* 0x000fe200080f0c09 */
[----:B------:R-:W-:Y:S01]  /*1930*/  IMAD.WIDE.U32 R18, R4, UR10, R18 ;  /* 0x0000000a04127c25 */ /* 0x000fe2000f8e0012 */
[C---:B------:R-:W-:Y:S01]  /*1940*/  LEA R12, P0, R2.reuse, R6, 0x6 ;  /* 0x00000006020c7211 */ /* 0x040fe200078030ff */
[----:B------:R-:W-:Y:S01]  /*1950*/  ULDC.64 UR12, c[0x0][0x220] ;  /* 0x00008800000c7ab9 */ /* 0x000fe20000000a00 */
[----:B------:R-:W-:Y:S01]  /*1960*/  UIADD3 UR4, UR5, 0x1000, URZ ;  /* 0x0000100005047890 */ /* 0x000fe2000fffe03f */
[----:B------:R-:W-:Y:S01]  /*1970*/  @!PT LDS RZ, [RZ] ;  /* 0x00000000fffff984 */ /* 0x000fe20000000800 */
[----:B------:R-:W-:Y:S01]  /*1980*/  @!PT LDS RZ, [RZ] ;  /* 0x00000000fffff984 */ /* 0x000fe20000000800 */
[----:B------:R-:W-:Y:S01]  /*1990*/  @!PT LDS RZ, [RZ] ;  /* 0x00000000fffff984 */ /* 0x000fe20000000800 */
[----:B------:R1:W-:Y:S01]  /*19a0*/  LDGSTS.E.BYPASS.LTC128B.128 [R143], desc[UR16][R6.64] ;  /* 0x00000000068f7fae */ /* 0x0003e2000b901d50 */
[----:B------:R-:W-:Y:S01]  /*19b0*/  LEA.HI.X R13, R2, R7, R3, 0x6, P0 ;  /* 0x00000007020d7211 */ /* 0x000fe200000f3403 */
[----:B------:R-:W-:Y:S01]  /*19c0*/  IMAD.SHL.U32 R2, R145, 0x40, RZ ;  /* 0x0000004091027824 */ /* 0x000fe200078e00ff */
[----:B------:R-:W-:Y:S01]  /*19d0*/  IADD3 R16, P0, R140, UR19, RZ ;  /* 0x000000138c107c10 */ /* 0x000fe2000ff1e0ff */
[----:B------:R-:W-:Y:S01]  /*19e0*/  IMAD.SHL.U32 R3, R144, 0x8, RZ ;  /* 0x0000000890037824 */ /* 0x000fe200078e00ff */
[----:B------:R-:W-:Y:S01]  /*19f0*/  LOP3.LUT P1, RZ, R8, 0x2, RZ, 0xc0, !PT ;  /* 0x0000000208ff7812 */ /* 0x000fe2000782c0ff */
[----:B------:R-:W-:Y:S01]  /*1a00*/  LDGSTS.E.BYPASS.LTC128B.128 [R143+0x800], desc[UR16][R12.64] ;  /* 0x008000000c8f7fae */ /* 0x000fe2000b901d50 */
[----:B------:R-:W-:Y:S01]  /*1a10*/  IADD3.X R17, R141, UR18, RZ, P0, !PT ;  /* 0x000000128d117c10 */ /* 0x000fe200087fe4ff */
[----:B------:R-:W-:Y:S01]  /*1a20*/  IMAD R11, R4, UR11, R11 ;  /* 0x0000000b040b7c24 */ /* 0x000fe2000f8e020b */
[----:B------:R-:W-:Y:S01]  /*1a30*/  IADD3 R14, P0, R16, UR19, RZ ;  /* 0x00000013100e7c10 */ /* 0x000fe2000ff1e0ff */
[----:B------:R-:W-:Y:S01]  /*1a40*/  LDGSTS.E.BYPASS.LTC128B.128 [R143+0x1000], desc[UR16][R140.64] ;  /* 0x010000008c8f7fae */ /* 0x000fe2000b901d50 */
[----:B------:R-:W-:Y:S01]  /*1a50*/  LOP3.LUT R2, R2, 0xc0, RZ, 0xc0, !PT ;  /* 0x000000c002027812 */ /* 0x000fe200078ec0ff */
[----:B------:R-:W-:Y:S01]  /*1a60*/  IMAD.SHL.U32 R4, R8, 0x40, RZ ;  /* 0x0000004008047824 */ /* 0x000fe200078e00ff */
[----:B------:R-:W-:Y:S01]  /*1a70*/  IADD3.X R15, R17, UR18, RZ, P0, !PT ;  /* 0x00000012110f7c10 */ /* 0x000fe200087fe4ff */
[----:B------:R-:W-:Y:S01]  /*1a80*/  LDGSTS.E.BYPASS.LTC128B.128 [R143+0x1800], desc[UR16][R16.64] ;  /* 0x01800000108f7fae */ /* 0x000fe2000b901d50 */
[----:B------:R-:W-:Y:S01]  /*1a90*/  LOP3.LUT R3, R2, 0x8, R3, 0xf8, !PT ;  /* 0x0000000802037812 */ /* 0x000fe200078ef803 */
[----:B------:R-:W-:Y:S01]  /*1aa0*/  IMAD.SHL.U32 R0, R0, 0x20, RZ ;  /* 0x0000002000007824 */ /* 0x000fe200078e00ff */
[----:B------:R-:W-:Y:S01]  /*1ab0*/  SHF.R.U32.HI R2, RZ, 0x3, R2 ;  /* 0x00000003ff027819 */ /* 0x000fe20000011602 */
[----:B------:R2:W-:Y:S01]  /*1ac0*/  LDGSTS.E.BYPASS.LTC128B.128 [R143+0x2000], desc[UR16][R14.64] ;  /* 0x020000000e8f7fae */ /* 0x0005e2000b901d50 */
[----:B------:R-:W-:Y:S01]  /*1ad0*/  IMAD.IADD R11, R19, 0x1, R11 ;  /* 0x00000001130b7824 */ /* 0x000fe200078e020b */
[----:B------:R-:W-:Y:S01]  /*1ae0*/  LOP3.LUT R4, R4, 0xc0, RZ, 0xc0, !PT ;  /* 0x000000c004047812 */ /* 0x000fe200078ec0ff */
[----:B------:R-:W-:Y:S01]  /*1af0*/  USHF.L.U64.HI UR11, UR10, 0x6, UR11 ;  /* 0x000000060a0b7899 */ /* 0x000fe2000801020b */
[----:B------:R-:W-:Y:S01]  /*1b00*/  LOP3.LUT R2, R3, R2, RZ, 0x3c, !PT ;  /* 0x0000000203027212 */ /* 0x000fe200078e3cff */
[----:B------:R-:W-:Y:S01]  /*1b10*/  IMAD.SHL.U32 R3, R5, 0x8, RZ ;  /* 0x0000000805037824 */ /* 0x000fe200078e00ff */
[----:B------:R-:W-:-:S02]  /*1b20*/  LOP3.LUT R75, R0, 0xffffff00, RZ, 0xc0, !PT ;  /* 0xffffff00004b7812 */ /* 0x000fc400078ec0ff */
[----:B-1----:R-:W-:-:S04]  /*1b30*/  IADD3 R6, P0, R14, UR19, RZ ;  /* 0x000000130e067c10 */ /* 0x002fc8000ff1e0ff */
[----:B------:R-:W-:Y:S02]  /*1b40*/  IADD3.X R7, R15, UR18, RZ, P0, !PT ;  /* 0x000000120f077c10 */ /* 0x000fe400087fe4ff */
[C---:B------:R-:W-:Y:S01]  /*1b50*/  LEA R138, P0, R18.reuse, UR12, 0x1 ;  /* 0x0000000c128a7c11 */ /* 0x040fe2000f8008ff */
[----:B------:R-:W-:Y:S02]  /*1b60*/  USHF.L.U32 UR12, UR10, 0x6, URZ ;  /* 0x000000060a0c7899 */ /* 0x000fe4000800063f */
[----:B------:R1:W-:Y:S01]  /*1b70*/  LDGSTS.E.BYPASS.LTC128B.128 [R143+0x2800], desc[UR16][R6.64] ;  /* 0x02800000068f7fae */ /* 0x0003e2000b901d50 */
[----:B------:R-:W-:-:S03]  /*1b80*/  LEA.HI.X R139, R18, UR13, R11, 0x1, P0 ;  /* 0x0000000d128b7c11 */ /* 0x000fc600080f0c0b */
[----:B------:R-:W0:Y:S01]  /*1b90*/  LDGDEPBAR ;  /* 0x00000000000079af */ /* 0x000e220000000000 */
[----:B--2---:R-:W-:-:S04]  /*1ba0*/  IADD3 R14, P0, R138, UR12, RZ ;  /* 0x0000000c8a0e7c10 */ /* 0x004fc8000ff1e0ff */
[----:B------:R-:W-:Y:S02]  /*1bb0*/  IADD3.X R15, R139, UR11, RZ, P0, !PT ;  /* 0x0000000b8b0f7c10 */ /* 0x000fe400087fe4ff */
[----:B------:R-:W-:-:S04]  /*1bc0*/  IADD3 R12, P0, R14, UR12, RZ ;  /* 0x0000000c0e0c7c10 */ /* 0x000fc8000ff1e0ff */
[----:B------:R-:W-:Y:S02]  /*1bd0*/  IADD3.X R13, R15, UR11, RZ, P0, !PT ;  /* 0x0000000b0f0d7c10 */ /* 0x000fe400087fe4ff */
[----:B------:R-:W-:-:S04]  /*1be0*/  IADD3 R10, P0, R12, UR12, RZ ;  /* 0x0000000c0c0a7c10 */ /* 0x000fc8000ff1e0ff */
[----:B------:R-:W-:Y:S01]  /*1bf0*/  IADD3.X R11, R13, UR11, RZ, P0, !PT ;  /* 0x0000000b0d0b7c10 */ /* 0x000fe200087fe4ff */
[----:B-1----:R-:W-:Y:S01]  /*1c00*/  IMAD R7, R5, 0x8, R142 ;  /* 0x0000000805077824 */ /* 0x002fe200078e028e */
[----:B------:R-:W-:-:S04]  /*1c10*/  DEPBAR.LE SB0, 0x0 ;  /* 0x000080000000791a */ /* 0x000fc80000000000 */
[----:B------:R-:W-:Y:S01]  /*1c20*/  BAR.SYNC.DEFER_BLOCKING 0x0 ;  /* 0x0000000000007b1d */ /* 0x000fe20000010000 */
[----:B------:R-:W-:Y:S01]  /*1c30*/  LOP3.LUT R5, R4, 0x8, R3, 0xf8, !PT ;  /* 0x0000000804057812 */ /* 0x000fe200078ef803 */
[----:B------:R-:W-:Y:S01]  /*1c40*/  IMAD R3, R30, 0x200, R75 ;  /* 0x000002001e037824 */ /* 0x000fe200078e024b */
[----:B------:R-:W-:Y:S01]  /*1c50*/  SHF.R.U32.HI R4, RZ, 0x3, R4 ;  /* 0x00000003ff047819 */ /* 0x000fe20000011604 */
[----:B------:R-:W-:Y:S01]  /*1c60*/  IMAD.U32 R0, R7, 0x20, R2 ;  /* 0x0000002007007824 */ /* 0x000fe200078e0002 */
[----:B------:R-:W-:Y:S01]  /*1c70*/  LOP3.LUT P0, RZ, R145, 0x2, RZ, 0xc0, !PT ;  /* 0x0000000291ff7812 */ /* 0x000fe2000780c0ff */
[C---:B------:R-:W-:Y:S01]  /*1c80*/  IMAD R3, R28.reuse, 0x20, R3 ;  /* 0x000000201c037824 */ /* 0x040fe200078e0203 */
[----:B------:R-:W-:Y:S01]  /*1c90*/  LOP3.LUT R2, R5, R4, RZ, 0x3c, !PT ;  /* 0x0000000405027212 */ /* 0x000fe200078e3cff */
[----:B------:R-:W-:Y:S01]  /*1ca0*/  IMAD R75, R28, 0x20, R75 ;  /* 0x000000201c4b7824 */ /* 0x000fe200078e024b */
[C---:B------:R-:W-:Y:S02]  /*1cb0*/  LEA R65, R0.reuse, UR5, 0x1 ;  /* 0x0000000500417c11 */ /* 0x040fe4000f8e08ff */
[----:B------:R-:W-:Y:S01]  /*1cc0*/  LEA R135, R0, UR4, 0x1 ;  /* 0x0000000400877c11 */ /* 0x000fe2000f8e08ff */
[----:B------:R-:W-:Y:S01]  /*1cd0*/  IMAD.IADD R136, R2, 0x1, R3 ;  /* 0x0000000102887824 */ /* 0x000fe200078e0203 */
[----:B------:R-:W-:Y:S01]  /*1ce0*/  LOP3.LUT R0, R31, 0xffffffe0, RZ, 0xc0, !PT ;  /* 0xffffffe01f007812 */ /* 0x000fe200078ec0ff */
[----:B------:R-:W-:-:S02]  /*1cf0*/  IMAD.MOV.U32 R3, RZ, RZ, 0x20 ;  /* 0x00000020ff037424 */ /* 0x000fc400078e00ff */
[C---:B------:R-:W-:Y:S01]  /*1d00*/  VIADD R133, R135.reuse, 0x20 ;  /* 0x0000002087857836 */ /* 0x040fe20000000000 */
[----:B------:R-:W-:Y:S01]  /*1d10*/  LEA R136, R136, UR5, 0x1 ;  /* 0x0000000588887c11 */ /* 0x000fe2000f8e08ff */
[----:B------:R-:W-:Y:S01]  /*1d20*/  @P0 VIADD R133, R135, 0xffffffe0 ;  /* 0xffffffe087850836 */ /* 0x000fe20000000000 */
[----:B------:R-:W-:Y:S01]  /*1d30*/  SEL R3, R3, 0xffffffe0, !P1 ;  /* 0xffffffe003037807 */ /* 0x000fe20004800000 */
[C---:B------:R-:W-:Y:S02]  /*1d40*/  IMAD.IADD R0, R29.reuse, 0x1, -R0 ;  /* 0x000000011d007824 */ /* 0x040fe400078e0a00 */
[----:B------:R-:W-:Y:S01]  /*1d50*/  IMAD.SHL.U32 R29, R29, 0x2, RZ ;  /* 0x000000021d1d7824 */ /* 0x000fe200078e00ff */
[----:B------:R-:W-:Y:S01]  /*1d60*/  @!PT LDS RZ, [RZ] ;  /* 0x00000000fffff984 */ /* 0x000fe20000000800 */
[----:B------:R-:W-:Y:S01]  /*1d70*/  @!PT LDS RZ, [RZ] ;  /* 0x00000000fffff984 */ /* 0x000fe20000000800 */
[----:B------:R-:W-:Y:S01]  /*1d80*/  @!PT LDS RZ, [RZ] ;  /* 0x00000000fffff984 */ /* 0x000fe20000000800 */
[----:B------:R-:W-:Y:S01]  /*1d90*/  LDGSTS.E.BYPASS.LTC128B.128 [R143+0x3000], desc[UR16][R138.64] ;  /* 0x030000008a8f7fae */ /* 0x000fe2000b901d50 */
[----:B------:R-:W-:Y:S02]  /*1da0*/  IMAD.IADD R134, R136, 0x1, R3 ;  /* 0x0000000188867824 */ /* 0x000fe400078e0203 */
[C---:B------:R-:W-:Y:S01]  /*1db0*/  VIADD R130, R133.reuse, 0x400 ;  /* 0x0000040085827836 */ /* 0x040fe20000000000 */
[----:B------:R-:W-:Y:S01]  /*1dc0*/  LDGSTS.E.BYPASS.LTC128B.128 [R143+0x3800], desc[UR16][R14.64] ;  /* 0x038000000e8f7fae */ /* 0x000fe2000b901d50 */
[----:B------:R-:W-:-:S02]  /*1dd0*/  VIADD R129, R133, 0x800 ;  /* 0x0000080085817836 */ /* 0x000fc40000000000 */
[C---:B------:R-:W-:Y:S01]  /*1de0*/  VIADD R128, R133.reuse, 0xc00 ;  /* 0x00000c0085807836 */ /* 0x040fe20000000000 */
[----:B------:R-:W-:Y:S01]  /*1df0*/  LDGSTS.E.BYPASS.LTC128B.128 [R143+0x4000], desc[UR16][R12.64] ;  /* 0x040000000c8f7fae */ /* 0x000fe2000b901d50 */
[C---:B------:R-:W-:Y:S02]  /*1e00*/  VIADD R127, R133.reuse, 0x1000 ;  /* 0x00001000857f7836 */ /* 0x040fe40000000000 */
[C---:B------:R-:W-:Y:S01]  /*1e10*/  VIADD R126, R133.reuse, 0x1400 ;  /* 0x00001400857e7836 */ /* 0x040fe20000000000 */
[----:B------:R1:W-:Y:S01]  /*1e20*/  LDGSTS.E.BYPASS.LTC128B.128 [R143+0x4800], desc[UR16][R10.64] ;  /* 0x048000000a8f7fae */ /* 0x0003e2000b901d50 */
[C---:B------:R-:W-:Y:S02]  /*1e30*/  VIADD R125, R133.reuse, 0x1800 ;  /* 0x00001800857d7836 */ /* 0x040fe40000000000 */
[----:B------:R-:W-:Y:S01]  /*1e40*/  VIADD R124, R133, 0x1c00 ;  /* 0x00001c00857c7836 */ /* 0x000fe20000000000 */
[----:B------:R-:W-:Y:S04]  /*1e50*/  LDSM.16.M88.4 R4, [R136] ;  /* 0x000000008804783b */ /* 0x000fe80000000200 */
[----:B------:R-:W2:Y:S04]  /*1e60*/  LDSM.16.M88.4 R16, [R65+0x1000] ;  /* 0x001000004110783b */ /* 0x000ea80000000200 */
[----:B------:R-:W-:Y:S04]  /*1e70*/  LDSM.16.M88.4 R36, [R134] ;  /* 0x000000008624783b */ /* 0x000fe80000000200 */
[----:B------:R-:W-:Y:S04]  /*1e80*/  LDSM.16.M88.4 R24, [R133] ;  /* 0x000000008518783b */ /* 0x000fe80000000200 */
[----:B------:R-:W-:Y:S04]  /*1e90*/  LDSM.16.M88.4 R40, [R133+0x400] ;  /* 0x000400008528783b */ /* 0x000fe80000000200 */
[----:B------:R-:W-:Y:S04]  /*1ea0*/  LDSM.16.M88.4 R20, [R65+0x1800] ;  /* 0x001800004114783b */ /* 0x000fe80000000200 */
[----:B-1----:R-:W1:Y:S04]  /*1eb0*/  LDSM.16.M88.4 R8, [R65+0x1400] ;  /* 0x001400004108783b */ /* 0x002e680000000200 */
[----:B------:R-:W-:Y:S04]  /*1ec0*/  LDSM.16.M88.4 R44, [R65+0x1c00] ;  /* 0x001c0000412c783b */ /* 0x000fe80000000200 */
[----:B------:R-:W0:Y:S01]  /*1ed0*/  LDGDEPBAR ;  /* 0x00000000000079af */ /* 0x000e220000000000 */
[C---:B--2---:R-:W-:Y:S06]  /*1ee0*/  HMMA.16816.F32.BF16 R48, R4.reuse, R16, RZ ;  /* 0x000000100430723c */ /* 0x044fec00000418ff */
[C---:B------:R-:W-:Y:S06]  /*1ef0*/  HMMA.16816.F32.BF16 R16, R4.reuse, R18, RZ ;  /* 0x000000120410723c */ /* 0x040fec00000418ff */
[----:B-1----:R-:W-:-:S12]  /*1f00*/  HMMA.16816.F32.BF16 R12, R4, R8, RZ ;  /* 0x00000008040c723c */ /* 0x002fd800000418ff */
[----:B------:R-:W-:Y:S01]  /*1f10*/  HMMA.16816.F32.BF16 R48, R36, R24, R48 ;  /* 0x000000182430723c */ /* 0x000fe20000041830 */
[----:B------:R-:W-:-:S04]  /*1f20*/  SHF.R.S32.HI R9, RZ, 0x1f, R0 ;  /* 0x0000001fff097819 */ /* 0x000fc80000011400 */
[----:B------:R-:W-:Y:S01]  /*1f30*/  LEA.HI R146, R9, R0, RZ, 0x2 ;  /* 0x0000000009927211 */ /* 0x000fe200078f10ff */
[----:B------:R-:W-:Y:S01]  /*1f40*/  HMMA.16816.F32.BF16 R16, R36, R26, R16 ;  /* 0x0000001a2410723c */ /* 0x000fe20000041810 */
[----:B------:R-:W-:Y:S01]  /*1f50*/  SHF.R.S32.HI R25, RZ, 0x1f, R31 ;  /* 0x0000001fff197819 */ /* 0x000fe2000001141f */
[----:B------:R-:W-:Y:S01]  /*1f60*/  VIADD R24, R60, 0xffffffff ;  /* 0xffffffff3c187836 */ /* 0x000fe20000000000 */
[----:B------:R-:W-:Y:S02]  /*1f70*/  SHF.R.S32.HI R146, RZ, 0x2, R146 ;  /* 0x00000002ff927819 */ /* 0x000fe40000011492 */
[----:B------:R-:W-:Y:S01]  /*1f80*/  LEA.HI R25, R25, R30, RZ, 0x2 ;  /* 0x0000001e19197211 */ /* 0x000fe200078f10ff */
[----:B------:R-:W-:Y:S01]  /*1f90*/  HMMA.16816.F32.BF16 R8, R4, R10, RZ ;  /* 0x0000000a0408723c */ /* 0x000fe200000418ff */
[----:B------:R-:W-:Y:S01]  /*1fa0*/  IADD3 R26, R33, 0x1, R146 ;  /* 0x00000001211a7810 */ /* 0x000fe20007ffe092 */
[C---:B------:R-:W-:Y:S01]  /*1fb0*/  IMAD.SHL.U32 R0, R24.reuse, 0x80, RZ ;  /* 0x0000008018007824 */ /* 0x040fe200078e00ff */
[----:B------:R-:W1:Y:S01]  /*1fc0*/  LDSM.16.M88.4 R32, [R133+0x800] ;  /* 0x000800008520783b */ /* 0x000e620000000200 */
[----:B------:R-:W-:-:S02]  /*1fd0*/  ISETP.GT.AND P0, PT, R24, R137, PT ;  /* 0x000000891800720c */ /* 0x000fc40003f04270 */
[----:B------:R-:W-:Y:S01]  /*1fe0*/  IADD3 R26, R73, -UR15, R26 ;  /* 0x8000000f491a7c10 */ /* 0x000fe2000fffe01a */
[----:B------:R-:W-:Y:S01]  /*1ff0*/  HMMA.16816.F32.BF16 R12, R36, R40, R12 ;  /* 0x00000028240c723c */ /* 0x000fe2000004180c */
[----:B------:R-:W-:Y:S02]  /*2000*/  LOP3.LUT R25, R25, 0xfffffffc, RZ, 0xc0, !PT ;  /* 0xfffffffc19197812 */ /* 0x000fe400078ec0ff */
[----:B------:R-:W-:Y:S01]  /*2010*/  LOP3.LUT R68, R0, 0x6, R29, 0xf8, !PT ;  /* 0x0000000600447812 */ /* 0x000fe200078ef81d */
[----:B------:R-:W-:Y:S02]  /*2020*/  VIADD R24, R26, UR14 ;  /* 0x0000000e1a187c36 */ /* 0x000fe40008000000 */
[----:B------:R-:W-:Y:S01]  /*2030*/  IMAD.IADD R151, R30, 0x1, -R25 ;  /* 0x000000011e977824 */ /* 0x000fe200078e0a19 */
[----:B------:R-:W-:Y:S02]  /*2040*/  LOP3.LUT R30, R68, 0x1, RZ, 0xfc, !PT ;  /* 0x00000001441e7812 */ /* 0x000fe400078efcff */
[----:B------:R-:W-:-:S02]  /*2050*/  VIMNMX R81, R24, R73, PT ;  /* 0x0000004918517248 */ /* 0x000fc40003fe0100 */
[----:B------:R-:W-:Y:S02]  /*2060*/  VIADDMNMX R73, R24, 0x8, R73, PT ;  /* 0x0000000818497846 */ /* 0x000fe40003800149 */
[----:B------:R-:W-:Y:S01]  /*2070*/  HMMA.16816.F32.BF16 R24, R4, R20, RZ ;  /* 0x000000140418723c */ /* 0x000fe200000418ff */
[----:B------:R-:W-:Y:S02]  /*2080*/  LOP3.LUT R40, R68, 0x8, RZ, 0xfc, !PT ;  /* 0x0000000844287812 */ /* 0x000fe400078efcff */
[C---:B------:R-:W-:Y:S02]  /*2090*/  ISETP.GE.AND P1, PT, R30.reuse, R81, PT ;  /* 0x000000511e00720c */ /* 0x040fe40003f26270 */
[----:B------:R-:W-:Y:S01]  /*20a0*/  ISETP.GE.AND P4, PT, R30, R73, PT ;  /* 0x000000491e00720c */ /* 0x000fe20003f86270 */
[----:B------:R-:W-:Y:S01]  /*20b0*/  HMMA.16816.F32.BF16 R8, R36, R42, R8 ;  /* 0x0000002a2408723c */ /* 0x000fe20000041808 */
[C---:B------:R-:W-:Y:S01]  /*20c0*/  ISETP.GE.AND P3, PT, R40.reuse, R81, PT ;  /* 0x000000512800720c */ /* 0x040fe20003f66270 */
[----:B------:R-:W2:Y:S01]  /*20d0*/  LDSM.16.M88.4 R28, [R133+0xc00] ;  /* 0x000c0000851c783b */ /* 0x000ea20000000200 */
[----:B------:R-:W-:-:S02]  /*20e0*/  ISETP.GE.AND P5, PT, R40, R73, PT ;  /* 0x000000492800720c */ /* 0x000fc40003fa6270 */
[----:B------:R-:W-:Y:S01]  /*20f0*/  LOP3.LUT R20, R68, 0x9, RZ, 0xfc, !PT ;  /* 0x0000000944147812 */ /* 0x000fe200078efcff */
[----:B------:R-:W3:Y:S01]  /*2100*/  LDSM.16.M88.4 R40, [R65+0x2000] ;  /* 0x002000004128783b */ /* 0x000ee20000000200 */
[----:B------:R-:W-:Y:S02]  /*2110*/  FSEL R70, R49, -INF , !P1 ;  /* 0xff80000031467808 */ /* 0x000fe40004800000 */
[C---:B------:R-:W-:Y:S02]  /*2120*/  ISETP.GE.AND P2, PT, R20.reuse, R81, PT ;  /* 0x000000511400720c */ /* 0x040fe40003f46270 */
[----:B------:R-:W-:Y:S02]  /*2130*/  ISETP.GE.AND P1, PT, R20, R73, PT ;  /* 0x000000491400720c */ /* 0x000fe40003f26270 */
[----:B------:R-:W-:Y:S01]  /*2140*/  LOP3.LUT R52, R68, 0x10, RZ, 0xfc, !PT ;  /* 0x0000001044347812 */ /* 0x000fe200078efcff */
[----:B------:R-:W-:Y:S01]  /*2150*/  HMMA.16816.F32.BF16 R20, R4, R22, RZ ;  /* 0x000000160414723c */ /* 0x000fe200000418ff */
[----:B------:R-:W-:-:S02]  /*2160*/  FSEL R69, R51, -INF , !P4 ;  /* 0xff80000033457808 */ /* 0x000fc40006000000 */
[----:B------:R-:W-:Y:S02]  /*2170*/  FSEL R72, R16, -INF , !P3 ;  /* 0xff80000010487808 */ /* 0x000fe40005800000 */
[----:B------:R-:W-:Y:S01]  /*2180*/  ISETP.GE.AND P4, PT, R52, R81, PT ;  /* 0x000000513400720c */ /* 0x000fe20003f86270 */
[----:B-1----:R-:W-:Y:S01]  /*2190*/  HMMA.16816.F32.BF16 R24, R36, R32, R24 ;  /* 0x000000202418723c */ /* 0x002fe20000041818 */
[----:B------:R-:W-:Y:S02]  /*21a0*/  LOP3.LUT R16, R68, 0x18, RZ, 0xfc, !PT ;  /* 0x0000001844107812 */ /* 0x000fe400078efcff */
[----:B------:R-:W-:Y:S02]  /*21b0*/  ISETP.GE.AND P3, PT, R52, R73, PT ;  /* 0x000000493400720c */ /* 0x000fe40003f66270 */
[----:B------:R-:W-:Y:S01]  /*21c0*/  FSEL R79, R19, -INF , !P1 ;  /* 0xff800000134f7808 */ /* 0x000fe20004800000 */
[----:B------:R-:W-:Y:S01]  /*21d0*/  HMMA.16816.F32.BF16 R52, R4, R44, RZ ;  /* 0x0000002c0434723c */ /* 0x000fe200000418ff */
[----:B------:R-:W-:-:S02]  /*21e0*/  FSEL R76, R12, -INF , !P4 ;  /* 0xff8000000c4c7808 */ /* 0x000fc40006000000 */
[----:B------:R-:W-:Y:S02]  /*21f0*/  LOP3.LUT R56, R68, 0x11, RZ, 0xfc, !PT ;  /* 0x0000001144387812 */ /* 0x000fe400078efcff */
[----:B------:R-:W-:Y:S01]  /*2200*/  FSEL R71, R18, -INF , !P5 ;  /* 0xff80000012477808 */ /* 0x000fe20006800000 */
[----:B------:R-:W-:Y:S01]  /*2210*/  HMMA.16816.F32.BF16 R44, R4, R46, RZ ;  /* 0x0000002e042c723c */ /* 0x000fe200000418ff */
[----:B------:R-:W-:Y:S02]  /*2220*/  FSEL R74, R17, -INF , !P2 ;  /* 0xff800000114a7808 */ /* 0x000fe40005000000 */
[C---:B------:R-:W-:Y:S02]  /*2230*/  ISETP.GE.AND P1, PT, R16.reuse, R81, PT ;  /* 0x000000511000720c */ /* 0x040fe40003f26270 */
[----:B------:R-:W-:Y:S01]  /*2240*/  ISETP.GE.AND P4, PT, R16, R73, PT ;  /* 0x000000491000720c */ /* 0x000fe20003f86270 */
[----:B------:R-:W-:Y:S01]  /*2250*/  HMMA.16816.F32.BF16 R20, R36, R34, R20 ;  /* 0x000000222414723c */ /* 0x000fe20000041814 */
[----:B------:R-:W1:Y:S01]  /*2260*/  LDSM.16.M88.4 R16, [R65+0x2400] ;  /* 0x002400004110783b */ /* 0x000e620000000200 */
[----:B------:R-:W-:-:S02]  /*2270*/  ISETP.GE.AND P5, PT, R56, R81, PT ;  /* 0x000000513800720c */ /* 0x000fc40003fa6270 */
[----:B------:R-:W-:Y:S02]  /*2280*/  ISETP.GE.AND P2, PT, R56, R73, PT ;  /* 0x000000493800720c */ /* 0x000fe40003f46270 */
[----:B------:R-:W4:Y:S01]  /*2290*/  LDSM.16.M88.4 R56, [R133+0x1000] ;  /* 0x001000008538783b */ /* 0x000f220000000200 */
[C---:B------:R-:W-:Y:S02]  /*22a0*/  LOP3.LUT R32, R68.reuse, 0x19, RZ, 0xfc, !PT ;  /* 0x0000001944207812 */ /* 0x040fe400078efcff */
[----:B------:R-:W-:Y:S02]  /*22b0*/  LOP3.LUT R12, R68, 0x20, RZ, 0xfc, !PT ;  /* 0x00000020440c7812 */ /* 0x000fe400078efcff */
[----:B------:R-:W-:Y:S01]  /*22c0*/  FSEL R77, R14, -INF , !P3 ;  /* 0xff8000000e4d7808 */ /* 0x000fe20005800000 */
[----:B--2---:R-:W-:Y:S01]  /*22d0*/  HMMA.16816.F32.BF16 R52, R36, R28, R52 ;  /* 0x0000001c2434723c */ /* 0x004fe20000041834 */
[----:B------:R-:W-:Y:S02]  /*22e0*/  ISETP.GE.AND P3, PT, R32, R81, PT ;  /* 0x000000512000720c */ /* 0x000fe40003f66270 */
[----:B------:R-:W-:-:S02]  /*22f0*/  FSEL R78, R13, -INF , !P5 ;  /* 0xff8000000d4e7808 */ /* 0x000fc40006800000 */
[----:B------:R-:W-:Y:S01]  /*2300*/  FSEL R80, R8, -INF , !P1 ;  /* 0xff80000008507808 */ /* 0x000fe20004800000 */
[----:B------:R-:W-:Y:S01]  /*2310*/  HMMA.16816.F32.BF16 R44, R36, R30, R44 ;  /* 0x0000001e242c723c */ /* 0x000fe2000004182c */
[----:B------:R-:W-:Y:S01]  /*2320*/  ISETP.GE.AND P5, PT, R32, R73, PT ;  /* 0x000000492000720c */ /* 0x000fe20003fa6270 */
[----:B------:R-:W-:Y:S01]  /*2330*/  LDSM.16.M88.4 R28, [R65+0x2800] ;  /* 0x00280000411c783b */ /* 0x000fe20000000200 */
[----:B------:R-:W-:Y:S02]  /*2340*/  FSEL R83, R15, -INF , !P2 ;  /* 0xff8000000f537808 */ /* 0x000fe40005000000 */
[----:B------:R-:W-:Y:S02]  /*2350*/  LOP3.LUT R8, R68, 0x21, RZ, 0xfc, !PT ;  /* 0x0000002144087812 */ /* 0x000fe400078efcff */
[C---:B------:R-:W-:Y:S02]  /*2360*/  ISETP.GE.AND P2, PT, R12.reuse, R81, PT ;  /* 0x000000510c00720c */ /* 0x040fe40003f46270 */
[----:B------:R-:W-:-:S02]  /*2370*/  ISETP.GE.AND P1, PT, R12, R73, PT ;  /* 0x000000490c00720c */ /* 0x000fc40003f26270 */
[----:B------:R-:W-:Y:S02]  /*2380*/  LOP3.LUT R12, R68, 0x28, RZ, 0xfc, !PT ;  /* 0x00000028440c7812 */ /* 0x000fe400078efcff */
[----:B------:R-:W-:Y:S02]  /*2390*/  FSEL R95, R10, -INF , !P4 ;  /* 0xff8000000a5f7808 */ /* 0x000fe40006000000 */
[----:B------:R-:W-:Y:S02]  /*23a0*/  FSEL R82, R9, -INF , !P3 ;  /* 0xff80000009527808 */ /* 0x000fe40005800000 */
[C---:B------:R-:W-:Y:S02]  /*23b0*/  ISETP.GE.AND P4, PT, R8.reuse, R81, PT ;  /* 0x000000510800720c */ /* 0x040fe40003f86270 */
[----:B------:R-:W-:Y:S02]  /*23c0*/  ISETP.GE.AND P3, PT, R8, R73, PT ;  /* 0x000000490800720c */ /* 0x000fe40003f66270 */
[----:B------:R-:W-:-:S02]  /*23d0*/  FSEL R93, R11, -INF , !P5 ;  /* 0xff8000000b5d7808 */ /* 0x000fc40006800000 */
[C---:B---3--:R-:W-:Y:S01]  /*23e0*/  HMMA.16816.F32.BF16 R8, R4.reuse, R40, RZ ;  /* 0x000000280408723c */ /* 0x048fe200000418ff */
[----:B------:R-:W-:Y:S02]  /*23f0*/  FSEL R61, R24, -INF , !P2 ;  /* 0xff800000183d7808 */ /* 0x000fe40005000000 */
[C---:B------:R-:W-:Y:S02]  /*2400*/  ISETP.GE.AND P5, PT, R12.reuse, R81, PT ;  /* 0x000000510c00720c */ /* 0x040fe40003fa6270 */
[----:B------:R-:W-:Y:S01]  /*2410*/  ISETP.GE.AND P2, PT, R12, R73, PT ;  /* 0x000000490c00720c */ /* 0x000fe20003f46270 */
[----:B------:R-:W-:Y:S01]  /*2420*/  HMMA.16816.F32.BF16 R40, R4, R42, RZ ;  /* 0x0000002a0428723c */ /* 0x000fe200000418ff */
[----:B------:R-:W2:Y:S01]  /*2430*/  LDSM.16.M88.4 R12, [R133+0x1400] ;  /* 0x00140000850c783b */ /* 0x000ea20000000200 */
        /* <DEDUP_REMOVED lines=8> */
[C---:B------:R-:W-:Y:S01]  /*24c0*/  ISETP.GE.AND P4, PT, R32.reuse, R73, PT ;  /* 0x000000492000720c */ /* 0x040fe20003f86270 */
[----:B-1----:R-:W-:Y:S01]  /*24d0*/  HMMA.16816.F32.BF16 R24, R4, R16, RZ ;  /* 0x000000100418723c */ /* 0x002fe200000418ff */
[----:B------:R-:W-:Y:S02]  /*24e0*/  ISETP.GE.AND P1, PT, R32, R81, PT ;  /* 0x000000512000720c */ /* 0x000fe40003f26270 */
[C---:B------:R-:W-:Y:S01]  /*24f0*/  LOP3.LUT R20, R68.reuse, 0x31, RZ, 0xfc, !PT ;  /* 0x0000003144147812 */ /* 0x040fe200078efcff */
[----:B------:R-:W1:Y:S01]  /*2500*/  LDSM.16.M88.4 R32, [R133+0x1800] ;  /* 0x001800008520783b */ /* 0x000e620000000200 */
[----:B------:R-:W-:Y:S01]  /*2510*/  FSEL R91, R23, -INF , !P4 ;  /* 0xff800000175b7808 */ /* 0x000fe20006000000 */
[----:B----4-:R-:W-:Y:S01]  /*2520*/  HMMA.16816.F32.BF16 R8, R36, R56, R8 ;  /* 0x000000382408723c */ /* 0x010fe20000041808 */
[----:B------:R-:W-:Y:S02]  /*2530*/  LOP3.LUT R16, R68, 0x38, RZ, 0xfc, !PT ;  /* 0x0000003844107812 */ /* 0x000fe400078efcff */
[----:B------:R-:W-:-:S02]  /*2540*/  FSEL R49, R52, -INF , !P3 ;  /* 0xff80000034317808 */ /* 0x000fc40005800000 */
[----:B------:R-:W-:Y:S01]  /*2550*/  FSEL R85, R22, -INF , !P2 ;  /* 0xff80000016557808 */ /* 0x000fe20005000000 */
[----:B------:R-:W-:Y:S01]  /*2560*/  HMMA.16816.F32.BF16 R40, R36, R58, R40 ;  /* 0x0000003a2428723c */ /* 0x000fe20000041828 */
[----:B------:R-:W-:Y:S02]  /*2570*/  FSEL R84, R21, -INF , !P1 ;  /* 0xff80000015547808 */ /* 0x000fe40004800000 */
[C---:B------:R-:W-:Y:S02]  /*2580*/  ISETP.GE.AND P4, PT, R16.reuse, R81, PT ;  /* 0x000000511000720c */ /* 0x040fe40003f86270 */
[----:B------:R-:W-:Y:S02]  /*2590*/  ISETP.GE.AND P3, PT, R16, R73, PT ;  /* 0x000000491000720c */ /* 0x000fe40003f66270 */
[C---:B------:R-:W-:Y:S01]  /*25a0*/  ISETP.GE.AND P2, PT, R20.reuse, R81, PT ;  /* 0x000000511400720c */ /* 0x040fe20003f46270 */
[----:B------:R-:W-:Y:S01]  /*25b0*/  HMMA.16816.F32.BF16 R16, R4, R18, RZ ;  /* 0x000000120410723c */ /* 0x000fe200000418ff */
[----:B------:R-:W-:-:S02]  /*25c0*/  ISETP.GE.AND P1, PT, R20, R73, PT ;  /* 0x000000491400720c */ /* 0x000fc40003f26270 */
[----:B------:R-:W3:Y:S01]  /*25d0*/  LDSM.16.M88.4 R20, [R65+0x2c00] ;  /* 0x002c00004114783b */ /* 0x000ee20000000200 */
[C---:B------:R-:W-:Y:S02]  /*25e0*/  LOP3.LUT R66, R68.reuse, 0x39, RZ, 0xfc, !PT ;  /* 0x0000003944427812 */ /* 0x040fe400078efcff */
[----:B------:R-:W-:Y:S01]  /*25f0*/  LOP3.LUT R52, R68, 0x40, RZ, 0xfc, !PT ;  /* 0x0000004044347812 */ /* 0x000fe200078efcff */
[----:B--2---:R-:W-:Y:S01]  /*2600*/  HMMA.16816.F32.BF16 R24, R36, R12, R24 ;  /* 0x0000000c2418723c */ /* 0x004fe20000041818 */
[----:B------:R-:W-:Y:S02]  /*2610*/  FSEL R51, R54, -INF , !P5 ;  /* 0xff80000036337808 */ /* 0x000fe40006800000 */
[----:B------:R-:W-:Y:S02]  /*2620*/  ISETP.GE.AND P5, PT, R66, R81, PT ;  /* 0x000000514200720c */ /* 0x000fe40003fa6270 */
[----:B------:R-:W-:Y:S02]  /*2630*/  FSEL R58, R44, -INF , !P4 ;  /* 0xff8000002c3a7808 */ /* 0x000fe40006000000 */
[----:B------:R-:W-:-:S02]  /*2640*/  FSEL R56, R53, -INF , !P2 ;  /* 0xff80000035387808 */ /* 0x000fc40005000000 */
[----:B------:R-:W-:Y:S02]  /*2650*/  FSEL R59, R55, -INF , !P1 ;  /* 0xff800000373b7808 */ /* 0x000fe40004800000 */
[----:B------:R-:W-:Y:S02]  /*2660*/  LOP3.LUT R44, R68, 0x41, RZ, 0xfc, !PT ;  /* 0x00000041442c7812 */ /* 0x000fe400078efcff */
[----:B------:R-:W-:Y:S02]  /*2670*/  ISETP.GE.AND P2, PT, R66, R73, PT ;  /* 0x000000494200720c */ /* 0x000fe40003f46270 */
[----:B------:R-:W-:Y:S02]  /*2680*/  ISETP.GE.AND P1, PT, R52, R81, PT ;  /* 0x000000513400720c */ /* 0x000fe40003f26270 */
[----:B------:R-:W-:Y:S01]  /*2690*/  LOP3.LUT R12, R68, 0x48, RZ, 0xfc, !PT ;  /* 0x00000048440c7812 */ /* 0x000fe200078efcff */
[----:B------:R-:W-:Y:S01]  /*26a0*/  HMMA.16816.F32.BF16 R16, R36, R14, R16 ;  /* 0x0000000e2410723c */ /* 0x000fe20000041810 */
[----:B------:R-:W-:-:S02]  /*26b0*/  FSEL R67, R46, -INF , !P3 ;  /* 0xff8000002e437808 */ /* 0x000fc40005800000 */
[----:B------:R-:W-:Y:S02]  /*26c0*/  FSEL R66, R45, -INF , !P5 ;  /* 0xff8000002d427808 */ /* 0x000fe40006800000 */
[C---:B------:R-:W-:Y:S02]  /*26d0*/  ISETP.GE.AND P3, PT, R44.reuse, R81, PT ;  /* 0x000000512c00720c */ /* 0x040fe40003f66270 */
[-C--:B------:R-:W-:Y:S02]  /*26e0*/  ISETP.GE.AND P5, PT, R44, R73.reuse, PT ;  /* 0x000000492c00720c */ /* 0x080fe40003fa6270 */
[----:B------:R-:W-:Y:S02]  /*26f0*/  ISETP.GE.AND P4, PT, R52, R73, PT ;  /* 0x000000493400720c */ /* 0x000fe40003f86270 */
[----:B------:R-:W-:Y:S01]  /*2700*/  FSEL R89, R47, -INF , !P2 ;  /* 0xff8000002f597808 */ /* 0x000fe20005000000 */
[----:B------:R-:W-:Y:S01]  /*2710*/  HMMA.16816.F32.BF16 R52, R4, R28, RZ ;  /* 0x0000001c0434723c */ /* 0x000fe200000418ff */
[----:B------:R-:W-:-:S02]  /*2720*/  FSEL R44, R8, -INF , !P1 ;  /* 0xff800000082c7808 */ /* 0x000fc40004800000 */
[C---:B------:R-:W-:Y:S02]  /*2730*/  ISETP.GE.AND P2, PT, R12.reuse, R81, PT ;  /* 0x000000510c00720c */ /* 0x040fe40003f46270 */
[----:B------:R-:W-:Y:S01]  /*2740*/  ISETP.GE.AND P1, PT, R12, R73, PT ;  /* 0x000000490c00720c */ /* 0x000fe20003f26270 */
[----:B------:R-:W-:Y:S01]  /*2750*/  HMMA.16816.F32.BF16 R28, R4, R30, RZ ;  /* 0x0000001e041c723c */ /* 0x000fe200000418ff */
[----:B------:R-:W2:Y:S01]  /*2760*/  LDSM.16.M88.4 R12, [R133+0x1c00] ;  /* 0x001c0000850c783b */ /* 0x000ea20000000200 */
[----:B------:R-:W-:Y:S01]  /*2770*/  LOP3.LUT R8, R68, 0x49, RZ, 0xfc, !PT ;  /* 0x0000004944087812 */ /* 0x000fe200078efcff */
[----:B------:R-:W-:-:S04]  /*2780*/  DEPBAR.LE SB0, 0x0 ;  /* 0x000080000000791a */ /* 0x000fc80000000000 */
[----:B------:R-:W-:Y:S02]  /*2790*/  FSEL R45, R10, -INF , !P4 ;  /* 0xff8000000a2d7808 */ /* 0x000fe40006000000 */
[----:B------:R-:W-:Y:S02]  /*27a0*/  FSEL R46, R9, -INF , !P3 ;  /* 0xff800000092e7808 */ /* 0x000fe40005800000 */
[C---:B------:R-:W-:Y:S02]  /*27b0*/  ISETP.GE.AND P4, PT, R8.reuse, R81, PT ;  /* 0x000000510800720c */ /* 0x040fe40003f86270 */
[----:B------:R-:W-:Y:S02]  /*27c0*/  ISETP.GE.AND P3, PT, R8, R73, PT ;  /* 0x000000490800720c */ /* 0x000fe40003f66270 */
[----:B------:R-:W-:Y:S02]  /*27d0*/  LOP3.LUT R8, R68, 0x50, RZ, 0xfc, !PT ;  /* 0x0000005044087812 */ /* 0x000fe400078efcff */
[----:B------:R-:W-:Y:S01]  /*27e0*/  FSEL R57, R11, -INF , !P5 ;  /* 0xff8000000b397808 */ /* 0x000fe20006800000 */
[----:B-1----:R-:W-:Y:S01]  /*27f0*/  HMMA.16816.F32.BF16 R52, R36, R32, R52 ;  /* 0x000000202434723c */ /* 0x002fe20000041834 */
[----:B------:R-:W-:-:S02]  /*2800*/  FSEL R40, R40, -INF , !P2 ;  /* 0xff80000028287808 */ /* 0x000fc40005000000 */
[C---:B------:R-:W-:Y:S02]  /*2810*/  ISETP.GE.AND P5, PT, R8.reuse, R81, PT ;  /* 0x000000510800720c */ /* 0x040fe40003fa6270 */
[----:B------:R-:W-:Y:S01]  /*2820*/  ISETP.GE.AND P2, PT, R8, R73, PT ;  /* 0x000000490800720c */ /* 0x000fe20003f46270 */
[----:B------:R-:W-:Y:S01]  /*2830*/  HMMA.16816.F32.BF16 R28, R36, R34, R28 ;  /* 0x00000022241c723c */ /* 0x000fe2000004181c */
[----:B------:R-:W-:Y:S02]  /*2840*/  LOP3.LUT R86, R68, 0x51, RZ, 0xfc, !PT ;  /* 0x0000005144567812 */ /* 0x000fe400078efcff */
[----:B------:R-:W-:Y:S02]  /*2850*/  FSEL R47, R42, -INF , !P1 ;  /* 0xff8000002a2f7808 */ /* 0x000fe40004800000 */
[----:B------:R-:W-:Y:S01]  /*2860*/  FSEL R41, R41, -INF , !P4 ;  /* 0xff80000029297808 */ /* 0x000fe20006000000 */
[----:B---3--:R-:W-:Y:S01]  /*2870*/  HMMA.16816.F32.BF16 R8, R4, R20, RZ ;  /* 0x000000140408723c */ /* 0x008fe200000418ff */
[----:B------:R-:W-:-:S02]  /*2880*/  FSEL R65, R43, -INF , !P3 ;  /* 0xff8000002b417808 */ /* 0x000fc40005800000 */
[----:B------:R-:W-:Y:S01]  /*2890*/  FSEL R24, R24, -INF , !P5 ;  /* 0xff80000018187808 */ /* 0x000fe20006800000 */
[----:B------:R-:W-:Y:S01]  /*28a0*/  BAR.SYNC.DEFER_BLOCKING 0x0 ;  /* 0x0000000000007b1d */ /* 0x000fe20000010000 */
[----:B------:R-:W-:Y:S01]  /*28b0*/  ISETP.GE.AND P1, PT, R86, R81, PT ;  /* 0x000000515600720c */ /* 0x000fe20003f26270 */
[----:B------:R-:W-:Y:S01]  /*28c0*/  HMMA.16816.F32.BF16 R4, R4, R22, RZ ;  /* 0x000000160404723c */ /* 0x000fe200000418ff */
[----:B------:R-:W-:Y:S02]  /*28d0*/  LOP3.LUT R20, R68, 0x58, RZ, 0xfc, !PT ;  /* 0x0000005844147812 */ /* 0x000fe400078efcff */
[----:B------:R-:W-:Y:S02]  /*28e0*/  ISETP.GE.AND P4, PT, R86, R73, PT ;  /* 0x000000495600720c */ /* 0x000fe40003f86270 */
[C---:B------:R-:W-:Y:S02]  /*28f0*/  ISETP.GE.AND P3, PT, R20.reuse, R81, PT ;  /* 0x000000511400720c */ /* 0x040fe40003f66270 */
[----:B------:R-:W-:-:S02]  /*2900*/  ISETP.GE.AND P5, PT, R20, R73, PT ;  /* 0x000000491400720c */ /* 0x000fc40003fa6270 */
[C---:B------:R-:W-:Y:S02]  /*2910*/  LOP3.LUT R32, R68.reuse, 0x59, RZ, 0xfc, !PT ;  /* 0x0000005944207812 */ /* 0x040fe400078efcff */
[----:B------:R-:W-:Y:S02]  /*2920*/  LOP3.LUT R20, R68, 0x60, RZ, 0xfc, !PT ;  /* 0x0000006044147812 */ /* 0x000fe400078efcff */
[----:B------:R-:W-:Y:S02]  /*2930*/  FSEL R33, R26, -INF , !P2 ;  /* 0xff8000001a217808 */ /* 0x000fe40005000000 */
[----:B------:R-:W-:Y:S02]  /*2940*/  FSEL R26, R25, -INF , !P1 ;  /* 0xff800000191a7808 */ /* 0x000fe40004800000 */
[----:B------:R-:W-:Y:S01]  /*2950*/  FSEL R35, R27, -INF , !P4 ;  /* 0xff8000001b237808 */ /* 0x000fe20006000000 */
[----:B--2---:R-:W-:Y:S01]  /*2960*/  HMMA.16816.F32.BF16 R8, R36, R12, R8 ;  /* 0x0000000c2408723c */ /* 0x004fe20000041808 */
[----:B------:R-:W-:-:S02]  /*2970*/  FSEL R16, R16, -INF , !P3 ;  /* 0xff80000010107808 */ /* 0x000fc40005800000 */
[C---:B------:R-:W-:Y:S02]  /*2980*/  ISETP.GE.AND P2, PT, R32.reuse, R81, PT ;  /* 0x000000512000720c */ /* 0x040fe40003f46270 */
[----:B------:R-:W-:Y:S02]  /*2990*/  ISETP.GE.AND P1, PT, R32, R73, PT ;  /* 0x000000492000720c */ /* 0x000fe40003f26270 */
[C---:B------:R-:W-:Y:S02]  /*29a0*/  ISETP.GE.AND P4, PT, R20.reuse, R81, PT ;  /* 0x000000511400720c */ /* 0x040fe40003f86270 */
[----:B------:R-:W-:Y:S02]  /*29b0*/  ISETP.GE.AND P3, PT, R20, R73, PT ;  /* 0x000000491400720c */ /* 0x000fe40003f66270 */
[C---:B------:R-:W-:Y:S02]  /*29c0*/  LOP3.LUT R22, R68.reuse, 0x61, RZ, 0xfc, !PT ;  /* 0x0000006144167812 */ /* 0x040fe400078efcff */
[----:B------:R-:W-:-:S02]  /*29d0*/  LOP3.LUT R20, R68, 0x68, RZ, 0xfc, !PT ;  /* 0x0000006844147812 */ /* 0x000fc400078efcff */
[----:B------:R-:W-:Y:S02]  /*29e0*/  FSEL R27, R18, -INF , !P5 ;  /* 0xff800000121b7808 */ /* 0x000fe40006800000 */
[----:B------:R-:W-:Y:S02]  /*29f0*/  FSEL R18, R17, -INF , !P2 ;  /* 0xff80000011127808 */ /* 0x000fe40005000000 */
[----:B------:R-:W-:Y:S02]  /*2a00*/  FSEL R43, R19, -INF , !P1 ;  /* 0xff800000132b7808 */ /* 0x000fe40004800000 */
[----:B------:R-:W-:Y:S02]  /*2a10*/  ISETP.GE.AND P2, PT, R22, R73, PT ;  /* 0x000000491600720c */ /* 0x000fe40003f46270 */
[----:B------:R-:W-:Y:S02]  /*2a20*/  ISETP.GE.AND P1, PT, R20, R81, PT ;  /* 0x000000511400720c */ /* 0x000fe40003f26270 */
[----:B------:R-:W-:-:S02]  /*2a30*/  LOP3.LUT R12, R68, 0x70, RZ, 0xfc, !PT ;  /* 0x00000070440c7812 */ /* 0x000fc400078efcff */
[----:B------:R-:W-:Y:S02]  /*2a40*/  FSEL R19, R55, -INF , !P2 ;  /* 0xff80000037137808 */ /* 0x000fe40005000000 */
[----:B------:R-:W-:Y:S02]  /*2a50*/  FSEL R28, R28, -INF , !P1 ;  /* 0xff8000001c1c7808 */ /* 0x000fe40004800000 */
[C---:B------:R-:W-:Y:S02]  /*2a60*/  ISETP.GE.AND P2, PT, R12.reuse, R81, PT ;  /* 0x000000510c00720c */ /* 0x040fe40003f46270 */
[----:B------:R-:W-:Y:S02]  /*2a70*/  ISETP.GE.AND P1, PT, R12, R73, PT ;  /* 0x000000490c00720c */ /* 0x000fe40003f26270 */
[----:B------:R-:W-:Y:S01]  /*2a80*/  HMMA.16816.F32.BF16 R12, R36, R14, R4 ;  /* 0x0000000e240c723c */ /* 0x000fe20000041804 */
[----:B------:R-:W-:Y:S02]  /*2a90*/  ISETP.GE.AND P5, PT, R22, R81, PT ;  /* 0x000000511600720c */ /* 0x000fe40003fa6270 */
[----:B------:R-:W-:-:S02]  /*2aa0*/  LOP3.LUT R22, R68, 0x69, RZ, 0xfc, !PT ;  /* 0x0000006944167812 */ /* 0x000fc400078efcff */
[----:B------:R-:W-:Y:S02]  /*2ab0*/  FSEL R52, R52, -INF , !P4 ;  /* 0xff80000034347808 */ /* 0x000fe40006000000 */
[----:B------:R-:W-:Y:S02]  /*2ac0*/  FSEL R17, R54, -INF , !P3 ;  /* 0xff80000036117808 */ /* 0x000fe40005800000 */
[----:B------:R-:W-:Y:S02]  /*2ad0*/  FSEL R53, R53, -INF , !P5 ;  /* 0xff80000035357808 */ /* 0x000fe40006800000 */
        /* <DEDUP_REMOVED lines=15> */
[----:B------:R-:W-:Y:S02]  /*2bd0*/  LOP3.LUT R4, R68, 0x79, RZ, 0xfc, !PT ;  /* 0x0000007944047812 */ /* 0x000fe400078efcff */
[----:B------:R-:W-:Y:S02]  /*2be0*/  FSEL R32, R9, -INF , !P4 ;  /* 0xff80000009207808 */ /* 0x000fe40006000000 */
[----:B------:R-:W-:Y:S02]  /*2bf0*/  FSEL R23, R11, -INF , !P3 ;  /* 0xff8000000b177808 */ /* 0x000fe40005800000 */
[----:B------:R-:W-:Y:S02]  /*2c00*/  FSEL R48, R48, -INF , !P1 ;  /* 0xff80000030307808 */ /* 0x000fe40004800000 */
[----:B------:R-:W-:Y:S02]  /*2c10*/  ISETP.GE.AND P4, PT, R4, R81, PT ;  /* 0x000000510400720c */ /* 0x000fe40003f86270 */
[----:B------:R-:W-:-:S02]  /*2c20*/  ISETP.GE.AND P3, PT, R68, R73, PT ;  /* 0x000000494400720c */ /* 0x000fc40003f66270 */
[----:B------:R-:W-:Y:S01]  /*2c30*/  ISETP.GE.AND P1, PT, R4, R73, PT ;  /* 0x000000490400720c */ /* 0x000fe20003f26270 */
[----:B------:R-:W-:Y:S01]  /*2c40*/  IMAD.IADD R4, R2, 0x1, R75 ;  /* 0x0000000102047824 */ /* 0x000fe200078e024b */
        /* <DEDUP_REMOVED lines=64> */
.L_x_4241:
[----:B------:R-:W-:-:S04]  /*3050*/  ULEA UR6, -UR6, URZ, 0x7 ;  /* 0x0000003f06067291 */ /* 0x000fc8000f8e393f */
[----:B------:R-:W-:Y:S02]  /*3060*/  USHF.R.S32.HI UR4, URZ, 0x1f, UR6 ;  /* 0x0000001f3f047899 */ /* 0x000fe40008011406 */
[----:B------:R-:W-:-:S04]  /*3070*/  MOV R8, UR6 ;  /* 0x0000000600087c02 */ /* 0x000fc80008000f00 */
[----:B------:R-:W-:-:S07]  /*3080*/  MOV R0, UR4 ;  /* 0x0000000400007c02 */ /* 0x000fce0008000f00 */
.L_x_4242:
        /* <DEDUP_REMOVED lines=16> */
.L_x_4240:
[----:B-1----:R-:W-:Y:S01]  /*3190*/  FMNMX.FTZ R7, R48, R70, !PT ;  /* 0x0000004630077209 */ /* 0x002fe20007810000 */
[----:B------:R-:W-:Y:S01]  /*31a0*/  ULDC UR4, c[0x0][0x2ec] ;  /* 0x0000bb0000047ab9 */ /* 0x000fe20000000800 */
[----:B------:R-:W-:Y:S02]  /*31b0*/  LEA R132, R4, UR5, 0x1 ;  /* 0x0000000504847c11 */ /* 0x000fe4000f8e08ff */
[----:B------:R-:W-:Y:S02]  /*31c0*/  FMNMX.FTZ R7, R72, R7, !PT ;  /* 0x0000000748077209 */ /* 0x000fe40007810000 */
[----:B------:R-:W-:Y:S02]  /*31d0*/  IADD3 R131, R3, R132, RZ ;  /* 0x0000008403837210 */ /* 0x000fe40007ffe0ff */
[----:B------:R-:W-:-:S04]  /*31e0*/  FMNMX.FTZ R7, R74, R7, !PT ;  /* 0x000000074a077209 */ /* 0x000fc80007810000 */
[----:B------:R-:W-:-:S04]  /*31f0*/  FMNMX.FTZ R7, R76, R7, !PT ;  /* 0x000000074c077209 */ /* 0x000fc80007810000 */
[----:B------:R-:W-:-:S04]  /*3200*/  FMNMX.FTZ R7, R78, R7, !PT ;  /* 0x000000074e077209 */ /* 0x000fc80007810000 */
[----:B------:R-:W-:-:S04]  /*3210*/  FMNMX.FTZ R7, R80, R7, !PT ;  /* 0x0000000750077209 */ /* 0x000fc80007810000 */
[----:B------:R-:W-:-:S04]  /*3220*/  FMNMX.FTZ R0, R82, R7, !PT ;  /* 0x0000000752007209 */ /* 0x000fc80007810000 */
        /* <DEDUP_REMOVED lines=68> */
[--C-:B------:R-:W-:Y:S01]  /*3670*/  FFMA.FTZ R12, R48, UR4, -R55.reuse ;  /* 0x00000004300c7c23 */ /* 0x100fe20008010837 */
[----:B------:R-:W2:Y:S01]  /*3680*/  LDSM.16.MT88.4 R72, [R132+0x3000] ;  /* 0x003000008448783b */ /* 0x000ea20000004200 */
        /* <DEDUP_REMOVED lines=17> */
[----:B------:R-:W-:Y:S01]  /*37a0*/  FFMA.FTZ R36, R36, UR4, -R55 ;  /* 0x0000000424247c23 */ /* 0x000fe20008010837 */
[----:B------:R-:W1:Y:S02]  /*37b0*/  MUFU.EX2 R13, R13 ;  /* 0x0000000d000d7308 */ /* 0x000e640000000800 */
[C---:B------:R-:W-:Y:S01]  /*37c0*/  FSETP.NEU.FTZ.AND P1, PT, R0.reuse, -INF , PT ;  /* 0xff8000000000780b */ /* 0x040fe20003f3d000 */
[----:B------:R-:W-:-:S05]  /*37d0*/  FMUL.FTZ R22, R0, UR4 ;  /* 0x0000000400167c20 */ /* 0x000fca0008410000 */
[----:B------:R-:W-:Y:S01]  /*37e0*/  FSEL R22, R22, RZ, P1 ;  /* 0x000000ff16167208 */ /* 0x000fe20000800000 */
[----:B------:R-:W3:Y:S04]  /*37f0*/  MUFU.EX2 R15, R15 ;  /* 0x0000000f000f7308 */ /* 0x000ee80000000800 */
[--C-:B------:R-:W-:Y:S01]  /*3800*/  FFMA.FTZ R54, R5, UR4, -R22.reuse ;  /* 0x0000000405367c23 */ /* 0x100fe20008010816 */
[--C-:B------:R-:W-:Y:S01]  /*3810*/  FFMA.FTZ R101, R69, UR4, -R22.reuse ;  /* 0x0000000445657c23 */ /* 0x100fe20008010816 */
[--C-:B------:R-:W-:Y:S01]  /*3820*/  FFMA.FTZ R86, R71, UR4, -R22.reuse ;  /* 0x0000000447567c23 */ /* 0x100fe20008010816 */
[--C-:B------:R-:W-:Y:S01]  /*3830*/  FFMA.FTZ R103, R79, UR4, -R22.reuse ;  /* 0x000000044f677c23 */ /* 0x100fe20008010816 */
[----:B------:R-:W4:Y:S01]  /*3840*/  LDSM.16.MT88.4 R4, [R131+0x3000] ;  /* 0x003000008304783b */ /* 0x000f220000004200 */
        /* <DEDUP_REMOVED lines=8> */
[----:B---3--:R-:W-:Y:S01]  /*38d0*/  F2FP.BF16.F32.PACK_AB R82, R15, R14 ;  /* 0x0000000e0f52723e */ /* 0x008fe200000010ff */
        /* <DEDUP_REMOVED lines=14> */
[----:B------:R-:W-:Y:S01]  /*39c0*/  FFMA.FTZ R46, R40, UR4, -R55 ;  /* 0x00000004282e7c23 */ /* 0x000fe20008010837 */
[--C-:B------:R-:W-:Y:S01]  /*39d0*/  FFMA.FTZ R67, R45, UR4, -R22.reuse ;  /* 0x000000042d437c23 */ /* 0x100fe20008010816 */
[----:B------:R-:W5:Y:S01]  /*39e0*/  MUFU.EX2 R103, R103 ;  /* 0x0000006700677308 */ /* 0x000f620000000800 */
[----:B-1----:R-:W-:Y:S01]  /*39f0*/  F2FP.BF16.F32.PACK_AB R81, R101, R54 ;  /* 0x000000366551723e */ /* 0x002fe200000010ff */
[--C-:B------:R-:W-:Y:S01]  /*3a00*/  FFMA.FTZ R92, R57, UR4, -R22.reuse ;  /* 0x00000004395c7c23 */ /* 0x100fe20008010816 */
[--C-:B------:R-:W-:Y:S01]  /*3a10*/  FFMA.FTZ R45, R47, UR4, -R22.reuse ;  /* 0x000000042f2d7c23 */ /* 0x100fe20008010816 */
[--C-:B------:R-:W-:Y:S01]  /*3a20*/  FFMA.FTZ R40, R65, UR4, -R22.reuse ;  /* 0x0000000441287c23 */ /* 0x100fe20008010816 */
[----:B------:R-:W-:Y:S01]  /*3a30*/  FADD.FTZ R13, R12, R13 ;  /* 0x0000000d0c0d7221 */ /* 0x000fe20000010000 */
[----:B------:R-:W-:Y:S01]  /*3a40*/  FADD.FTZ R101, R54, R101 ;  /* 0x0000006536657221 */ /* 0x000fe20000010000 */
[--C-:B------:R-:W-:Y:S01]  /*3a50*/  FFMA.FTZ R65, R16, UR4, -R55.reuse ;  /* 0x0000000410417c23 */ /* 0x100fe20008010837 */
[----:B------:R-:W-:Y:S01]  /*3a60*/  MUFU.EX2 R99, R99 ;  /* 0x0000006300637308 */ /* 0x000fe20000000800 */
[--C-:B------:R-:W-:Y:S01]  /*3a70*/  FFMA.FTZ R47, R52, UR4, -R55.reuse ;  /* 0x00000004342f7c23 */ /* 0x100fe20008010837 */
[----:B------:R-:W-:Y:S01]  /*3a80*/  FFMA.FTZ R57, R26, UR4, -R55 ;  /* 0x000000041a397c23 */ /* 0x000fe20008010837 */
[--C-:B------:R-:W-:Y:S01]  /*3a90*/  FFMA.FTZ R96, R33, UR4, -R22.reuse ;  /* 0x0000000421607c23 */ /* 0x100fe20008010816 */
[--C-:B------:R-:W-:Y:S01]  /*3aa0*/  FFMA.FTZ R52, R27, UR4, -R22.reuse ;  /* 0x000000041b347c23 */ /* 0x100fe20008010816 */
[----:B------:R-:W-:Y:S01]  /*3ab0*/  FADD.FTZ R14, R14, R13 ;  /* 0x0000000d0e0e7221 */ /* 0x000fe20000010000 */
[----:B---3--:R-:W-:Y:S01]  /*3ac0*/  FADD.FTZ R16, R86, R101 ;  /* 0x0000006556107221 */ /* 0x008fe20000010000 */
[--C-:B------:R-:W-:Y:S01]  /*3ad0*/  FFMA.FTZ R26, R18, UR4, -R55.reuse ;  /* 0x00000004121a7c23 */ /* 0x100fe20008010837 */
[----:B------:R-:W1:Y:S01]  /*3ae0*/  MUFU.EX2 R48, R48 ;  /* 0x0000003000307308 */ /* 0x000e620000000800 */
[----:B-----5:R-:W-:Y:S01]  /*3af0*/  F2FP.BF16.F32.PACK_AB R83, R103, R86 ;  /* 0x000000566753723e */ /* 0x020fe200000010ff */
[--C-:B------:R-:W-:Y:S01]  /*3b00*/  FFMA.FTZ R33, R35, UR4, -R22.reuse ;  /* 0x0000000423217c23 */ /* 0x100fe20008010816 */
[----:B------:R-:W-:Y:S01]  /*3b10*/  FFMA.FTZ R27, R43, UR4, -R22 ;  /* 0x000000042b1b7c23 */ /* 0x000fe20008010816 */
[----:B------:R-:W-:Y:S01]  /*3b20*/  FADD.FTZ R14, R15, R14 ;  /* 0x0000000e0f0e7221 */ /* 0x000fe20000010000 */
[----:B------:R-:W-:Y:S01]  /*3b30*/  FADD.FTZ R16, R103, R16 ;  /* 0x0000001067107221 */ /* 0x000fe20000010000 */
[--C-:B------:R-:W-:Y:S01]  /*3b40*/  FFMA.FTZ R43, R32, UR4, -R55.reuse ;  /* 0x00000004202b7c23 */ /* 0x100fe20008010837 */
[--C-:B------:R-:W-:Y:S01]  /*3b50*/  FFMA.FTZ R32, R34, UR4, -R55.reuse ;  /* 0x0000000422207c23 */ /* 0x100fe20008010837 */
[C---:B--2---:R-:W-:Y:S01]  /*3b60*/  HMMA.16816.F32.BF16 R68, R80.reuse, R72, RZ ;  /* 0x000000485044723c */ /* 0x044fe200000418ff */
[----:B------:R-:W-:Y:S01]  /*3b70*/  MUFU.EX2 R39, R39 ;  /* 0x0000002700277308 */ /* 0x000fe20000000800 */
[--C-:B------:R-:W-:Y:S01]  /*3b80*/  FFMA.FTZ R34, R17, UR4, -R22.reuse ;  /* 0x0000000411227c23 */ /* 0x100fe20008010816 */
[----:B------:R-:W-:Y:S01]  /*3b90*/  FFMA.FTZ R35, R38, UR4, -R55 ;  /* 0x0000000426237c23 */ /* 0x000fe20008010837 */
[--C-:B------:R-:W-:Y:S01]  /*3ba0*/  FFMA.FTZ R53, R19, UR4, -R22.reuse ;  /* 0x0000000413357c23 */ /* 0x100fe20008010816 */
[--C-:B------:R-:W-:Y:S01]  /*3bb0*/  FFMA.FTZ R37, R37, UR4, -R22.reuse ;  /* 0x0000000425257c23 */ /* 0x100fe20008010816 */
[----:B------:R-:W-:Y:S01]  /*3bc0*/  HMMA.16816.F32.BF16 R72, R80, R74, RZ ;  /* 0x0000004a5048723c */ /* 0x000fe200000418ff */
[--C-:B------:R-:W-:Y:S01]  /*3bd0*/  FFMA.FTZ R38, R31, UR4, -R22.reuse ;  /* 0x000000041f267c23 */ /* 0x100fe20008010816 */
[--C-:B------:R-:W-:Y:S01]  /*3be0*/  FFMA.FTZ R21, R21, UR4, -R22.reuse ;  /* 0x0000000415157c23 */ /* 0x100fe20008010816 */
[----:B------:R-:W2:Y:S01]  /*3bf0*/  MUFU.EX2 R30, R30 ;  /* 0x0000001e001e7308 */ /* 0x000ea20000000800 */
[----:B------:R-:W-:-:S02]  /*3c00*/  FFMA.FTZ R156, R20, UR4, -R22 ;  /* 0x00000004149c7c23 */ /* 0x000fc40008010816 */
[C---:B----4-:R-:W-:Y:S05]  /*3c10*/  HMMA.16816.F32.BF16 R76, R80.reuse, R4, RZ ;  /* 0x00000004504c723c */ /* 0x050fea00000418ff */
[----:B------:R-:W-:Y:S01]  /*3c20*/  MUFU.EX2 R97, R97 ;  /* 0x0000006100617308 */ /* 0x000fe20000000800 */
[----:B------:R-:W-:Y:S01]  /*3c30*/  HMMA.16816.F32.BF16 R80, R80, R6, RZ ;  /* 0x000000065050723c */ /* 0x000fe200000418ff */
[C---:B-1----:R-:W-:Y:S01]  /*3c40*/  F2FP.BF16.F32.PACK_AB R4, R48.reuse, R99 ;  /* 0x000000633004723e */ /* 0x042fe200000010ff */
[----:B------:R-:W-:Y:S02]  /*3c50*/  FADD.FTZ R99, R99, R14 ;  /* 0x0000000e63637221 */ /* 0x000fe40000010000 */
[----:B------:R-:W-:Y:S02]  /*3c60*/  LDSM.16.MT88.4 R12, [R131+0x4400] ;  /* 0x00440000830c783b */ /* 0x000fe40000004200 */
[----:B------:R-:W-:Y:S01]  /*3c70*/  FADD.FTZ R48, R48, R99 ;  /* 0x0000006330307221 */ /* 0x000fe20000010000 */
[----:B------:R-:W1:Y:S01]  /*3c80*/  MUFU.EX2 R42, R42 ;  /* 0x0000002a002a7308 */ /* 0x000e620000000800 */
[----:B--2---:R-:W-:-:S02]  /*3c90*/  F2FP.BF16.F32.PACK_AB R6, R30, R39 ;  /* 0x000000271e06723e */ /* 0x004fc400000010ff */
[----:B------:R-:W-:-:S05]  /*3ca0*/  FADD.FTZ R39, R39, R48 ;  /* 0x0000003027277221 */ /* 0x000fca0000010000 */
[----:B------:R-:W2:Y:S08]  /*3cb0*/  MUFU.EX2 R3, R3 ;  /* 0x0000000300037308 */ /* 0x000eb00000000800 */
[----:B------:R-:W3:Y:S01]  /*3cc0*/  MUFU.EX2 R50, R50 ;  /* 0x0000003200327308 */ /* 0x000ee20000000800 */
[----:B-1----:R-:W-:Y:S01]  /*3cd0*/  F2FP.BF16.F32.PACK_AB R5, R42, R97 ;  /* 0x000000612a05723e */ /* 0x002fe200000010ff */
[----:B------:R-:W-:-:S04]  /*3ce0*/  FADD.FTZ R97, R97, R16 ;  /* 0x0000001061617221 */ /* 0x000fc80000010000 */
[----:B------:R-:W-:Y:S02]  /*3cf0*/  FADD.FTZ R42, R42, R97 ;  /* 0x000000612a2a7221 */ /* 0x000fe40000010000 */
[----:B------:R-:W-:Y:S02]  /*3d00*/  MUFU.EX2 R88, R88 ;  /* 0x0000005800587308 */ /* 0x000fe40000000800 */
[----:B--2---:R-:W-:-:S06]  /*3d10*/  FADD.FTZ R17, R3, R42 ;  /* 0x0000002a03117221 */ /* 0x004fcc0000010000 */
[----:B------:R-:W1:Y:S01]  /*3d20*/  MUFU.EX2 R93, R93 ;  /* 0x0000005d005d7308 */ /* 0x000e620000000800 */
[----:B---3--:R-:W-:Y:S01]  /*3d30*/  F2FP.BF16.F32.PACK_AB R7, R50, R3 ;  /* 0x000000033207723e */ /* 0x008fe200000010ff */
[----:B------:R-:W-:Y:S01]  /*3d40*/  FADD.FTZ R3, R30, R39 ;  /* 0x000000271e037221 */ /* 0x000fe20000010000 */
[----:B------:R-:W-:Y:S01]  /*3d50*/  FADD.FTZ R29, R50, R17 ;  /* 0x00000011321d7221 */ /* 0x000fe20000010000 */
[----:B------:R-:W-:Y:S01]  /*3d60*/  FFMA.FTZ R30, R23, UR4, -R22 ;  /* 0x00000004171e7c23 */ /* 0x000fe20008010816 */
[----:B------:R-:W-:Y:S03]  /*3d70*/  LDSM.16.MT88.4 R16, [R131+0x4800] ;  /* 0x004800008310783b */ /* 0x000fe60000004200 */
[C---:B------:R-:W-:Y:S01]  /*3d80*/  HMMA.16816.F32.BF16 R68, R4.reuse, R8, R68 ;  /* 0x000000080444723c */ /* 0x040fe20000041844 */
[----:B------:R-:W-:Y:S05]  /*3d90*/  MUFU.EX2 R62, R62 ;  /* 0x0000003e003e7308 */ /* 0x000fea0000000800 */
[C---:B------:R-:W-:Y:S01]  /*3da0*/  HMMA.16816.F32.BF16 R72, R4.reuse, R10, R72 ;  /* 0x0000000a0448723c */ /* 0x040fe20000041848 */
[----:B------:R-:W2:Y:S02]  /*3db0*/  LDSM.16.MT88.4 R8, [R131+0x3400] ;  /* 0x003400008308783b */ /* 0x000ea40000004200 */
        /* <DEDUP_REMOVED lines=14> */
[----:B------:R-:W-:-:S03]  /*3ea0*/  F2FP.BF16.F32.PACK_AB R6, R61, R62 ;  /* 0x0000003e3d06723e */ /* 0x000fc600000010ff */
[----:B------:R-:W-:Y:S01]  /*3eb0*/  MUFU.EX2 R58, R58 ;  /* 0x0000003a003a7308 */ /* 0x000fe20000000800 */
[----:B----4-:R-:W-:Y:S01]  /*3ec0*/  F2FP.BF16.F32.PACK_AB R7, R63, R64 ;  /* 0x000000403f07723e */ /* 0x010fe200000010ff */
[----:B------:R-:W-:Y:S01]  /*3ed0*/  FADD.FTZ R93, R93, R88 ;  /* 0x000000585d5d7221 */ /* 0x000fe20000010000 */
[----:B------:R-:W-:Y:S01]  /*3ee0*/  FADD.FTZ R87, R87, R84 ;  /* 0x0000005457577221 */ /* 0x000fe20000010000 */
[----:B------:R-:W-:Y:S02]  /*3ef0*/  FFMA.FTZ R3, R25, UR4, -R22 ;  /* 0x0000000419037c23 */ /* 0x000fe40008010816 */
[----:B------:R-:W-:Y:S01]  /*3f00*/  FADD.FTZ R42, R62, R93 ;  /* 0x0000005d3e2a7221 */ /* 0x000fe20000010000 */
[----:B------:R-:W-:Y:S01]  /*3f10*/  FADD.FTZ R64, R64, R87 ;  /* 0x0000005740407221 */ /* 0x000fe20000010000 */
[----:B------:R-:W-:Y:S02]  /*3f20*/  MUFU.EX2 R49, R49 ;  /* 0x0000003100317308 */ /* 0x000fe40000000800 */
[----:B------:R-:W-:Y:S01]  /*3f30*/  FADD.FTZ R42, R61, R42 ;  /* 0x0000002a3d2a7221 */ /* 0x000fe20000010000 */
[----:B------:R-:W-:-:S05]  /*3f40*/  FADD.FTZ R63, R63, R64 ;  /* 0x000000403f3f7221 */ /* 0x000fca0000010000 */
        /* <DEDUP_REMOVED lines=11> */
[C---:B--2---:R-:W-:Y:S07]  /*4000*/  HMMA.16816.F32.BF16 R76, R4.reuse, R8, R76 ;  /* 0x00000008044c723c */ /* 0x044fee000004184c */
[----:B------:R-:W-:Y:S01]  /*4010*/  MUFU.EX2 R67, R67 ;  /* 0x0000004300437308 */ /* 0x000fe20000000800 */
[----:B------:R-:W-:Y:S01]  /*4020*/  HMMA.16816.F32.BF16 R80, R4, R10, R80 ;  /* 0x0000000a0450723c */ /* 0x000fe20000041850 */
[----:B------:R-:W2:Y:S06]  /*4030*/  LDSM.16.MT88.4 R8, [R132+0x3c00] ;  /* 0x003c00008408783b */ /* 0x000eac0000004200 */
[----:B------:R-:W4:Y:S01]  /*4040*/  MUFU.EX2 R92, R92 ;  /* 0x0000005c005c7308 */ /* 0x000f220000000800 */
[----:B-----5:R-:W-:Y:S01]  /*4050*/  F2FP.BF16.F32.PACK_AB R4, R56, R85 ;  /* 0x000000553804723e */ /* 0x020fe200000010ff */
[----:B------:R-:W-:Y:S01]  /*4060*/  FADD.FTZ R85, R85, R42 ;  /* 0x0000002a55557221 */ /* 0x000fe20000010000 */
[----:B-1----:R-:W-:Y:S01]  /*4070*/  F2FP.BF16.F32.PACK_AB R5, R59, R90 ;  /* 0x0000005a3b05723e */ /* 0x002fe200000010ff */
[----:B------:R-:W-:Y:S01]  /*4080*/  FADD.FTZ R90, R90, R63 ;  /* 0x0000003f5a5a7221 */ /* 0x000fe20000010000 */
[----:B------:R-:W-:Y:S01]  /*4090*/  F2FP.BF16.F32.PACK_AB R6, R49, R58 ;  /* 0x0000003a3106723e */ /* 0x000fe200000010ff */
[----:B------:R-:W-:Y:S01]  /*40a0*/  FADD.FTZ R85, R56, R85 ;  /* 0x0000005538557221 */ /* 0x000fe20000010000 */
[----:B---3--:R-:W-:Y:S01]  /*40b0*/  F2FP.BF16.F32.PACK_AB R7, R51, R66 ;  /* 0x000000423307723e */ /* 0x008fe200000010ff */
[----:B------:R-:W-:Y:S01]  /*40c0*/  MUFU.EX2 R45, R45 ;  /* 0x0000002d002d7308 */ /* 0x000fe20000000800 */
[----:B------:R-:W-:Y:S01]  /*40d0*/  FADD.FTZ R59, R59, R90 ;  /* 0x0000005a3b3b7221 */ /* 0x000fe20000010000 */
[----:B------:R-:W-:-:S03]  /*40e0*/  FADD.FTZ R58, R58, R85 ;  /* 0x000000553a3a7221 */ /* 0x000fc60000010000 */
[----:B------:R-:W-:Y:S01]  /*40f0*/  FADD.FTZ R66, R66, R59 ;  /* 0x0000003b42427221 */ /* 0x000fe20000010000 */
[----:B------:R-:W-:Y:S02]  /*4100*/  FADD.FTZ R58, R49, R58 ;  /* 0x0000003a313a7221 */ /* 0x000fe40000010000 */
[----:B------:R-:W1:Y:S01]  /*4110*/  MUFU.EX2 R40, R40 ;  /* 0x0000002800287308 */ /* 0x000e620000000800 */
[----:B------:R-:W-:-:S07]  /*4120*/  FADD.FTZ R66, R51, R66 ;  /* 0x0000004233427221 */ /* 0x000fce0000010000 */
[----:B------:R-:W-:Y:S08]  /*4130*/  MUFU.EX2 R94, R94 ;  /* 0x0000005e005e7308 */ /* 0x000ff00000000800 */
[----:B------:R-:W3:Y:S01]  /*4140*/  MUFU.EX2 R57, R57 ;  /* 0x0000003900397308 */ /* 0x000ee20000000800 */
[C---:B--2---:R-:W-:Y:S07]  /*4150*/  HMMA.16816.F32.BF16 R68, R4.reuse, R8, R68 ;  /* 0x000000080444723c */ /* 0x044fee0000041844 */
[----:B------:R-:W-:Y:S01]  /*4160*/  MUFU.EX2 R65, R65 ;  /* 0x0000004100417308 */ /* 0x000fe20000000800 */
[C---:B------:R-:W-:Y:S01]  /*4170*/  HMMA.16816.F32.BF16 R72, R4.reuse, R10, R72 ;  /* 0x0000000a0448723c */ /* 0x040fe20000041848 */
[----:B------:R-:W2:Y:S06]  /*4180*/  LDSM.16.MT88.4 R8, [R131+0x3c00] ;  /* 0x003c00008308783b */ /* 0x000eac0000004200 */
[----:B------:R-:W-:Y:S08]  /*4190*/  MUFU.EX2 R26, R26 ;  /* 0x0000001a001a7308 */ /* 0x000ff00000000800 */
[----:B------:R-:W-:Y:S08]  /*41a0*/  MUFU.EX2 R96, R96 ;  /* 0x0000006000607308 */ /* 0x000ff00000000800 */
[----:B------:R-:W5:Y:S08]  /*41b0*/  MUFU.EX2 R33, R33 ;  /* 0x0000002100217308 */ /* 0x000f700000000800 */
[----:B------:R-:W-:Y:S08]  /*41c0*/  MUFU.EX2 R52, R52 ;  /* 0x0000003400347308 */ /* 0x000ff00000000800 */
[----:B------:R-:W5:Y:S01]  /*41d0*/  MUFU.EX2 R27, R27 ;  /* 0x0000001b001b7308 */ /* 0x000f620000000800 */
[C---:B--2---:R-:W-:Y:S06]  /*41e0*/  HMMA.16816.F32.BF16 R76, R4.reuse, R8, R76 ;  /* 0x00000008044c723c */ /* 0x044fec000004184c */
[----:B------:R-:W-:Y:S01]  /*41f0*/  HMMA.16816.F32.BF16 R80, R4, R10, R80 ;  /* 0x0000000a0450723c */ /* 0x000fe20000041850 */
[----:B------:R-:W2:Y:S01]  /*4200*/  LDSM.16.MT88.4 R8, [R132+0x4000] ;  /* 0x004000008408783b */ /* 0x000ea20000004200 */
[----:B------:R-:W-:Y:S05]  /*4210*/  MUFU.EX2 R47, R47 ;  /* 0x0000002f002f7308 */ /* 0x000fea0000000800 */
[----:B----4-:R-:W-:Y:S01]  /*4220*/  F2FP.BF16.F32.PACK_AB R4, R44, R89 ;  /* 0x000000592c04723e */ /* 0x010fe200000010ff */
[----:B------:R-:W-:Y:S01]  /*4230*/  FADD.FTZ R89, R89, R58 ;  /* 0x0000003a59597221 */ /* 0x000fe20000010000 */
[----:B------:R-:W-:Y:S01]  /*4240*/  F2FP.BF16.F32.PACK_AB R5, R92, R67 ;  /* 0x000000435c05723e */ /* 0x000fe200000010ff */
[----:B------:R-:W4:Y:S01]  /*4250*/  MUFU.EX2 R24, R24 ;  /* 0x0000001800187308 */ /* 0x000f220000000800 */
[----:B------:R-:W-:Y:S01]  /*4260*/  F2FP.BF16.F32.PACK_AB R6, R41, R46 ;  /* 0x0000002e2906723e */ /* 0x000fe200000010ff */
        /* <DEDUP_REMOVED lines=9> */
[----:B------:R-:W-:Y:S08]  /*4300*/  MUFU.EX2 R35, R35 ;  /* 0x0000002300237308 */ /* 0x000ff00000000800 */
[----:B------:R-:W-:Y:S01]  /*4310*/  MUFU.EX2 R34, R34 ;  /* 0x0000002200227308 */ /* 0x000fe20000000800 */
[C---:B--2---:R-:W-:Y:S07]  /*4320*/  HMMA.16816.F32.BF16 R68, R4.reuse, R8, R68 ;  /* 0x000000080444723c */ /* 0x044fee0000041844 */
[----:B------:R-:W1:Y:S01]  /*4330*/  MUFU.EX2 R53, R53 ;  /* 0x0000003500357308 */ /* 0x000e620000000800 */
[C---:B------:R-:W-:Y:S01]  /*4340*/  HMMA.16816.F32.BF16 R72, R4.reuse, R10, R72 ;  /* 0x0000000a0448723c */ /* 0x040fe20000041848 */
[----:B------:R-:W2:Y:S06]  /*4350*/  LDSM.16.MT88.4 R8, [R131+0x4000] ;  /* 0x004000008308783b */ /* 0x000eac0000004200 */
[----:B------:R-:W-:Y:S08]  /*4360*/  MUFU.EX2 R37, R37 ;  /* 0x0000002500257308 */ /* 0x000ff00000000800 */
[----:B------:R-:W1:Y:S08]  /*4370*/  MUFU.EX2 R38, R38 ;  /* 0x0000002600267308 */ /* 0x000e700000000800 */
[----:B------:R-:W-:Y:S08]  /*4380*/  MUFU.EX2 R36, R36 ;  /* 0x0000002400247308 */ /* 0x000ff00000000800 */
[----:B------:R-:W1:Y:S08]  /*4390*/  MUFU.EX2 R43, R43 ;  /* 0x0000002b002b7308 */ /* 0x000e700000000800 */
[----:B------:R-:W-:Y:S01]  /*43a0*/  MUFU.EX2 R3, R3 ;  /* 0x0000000300037308 */ /* 0x000fe20000000800 */
[C---:B--2---:R-:W-:Y:S07]  /*43b0*/  HMMA.16816.F32.BF16 R76, R4.reuse, R8, R76 ;  /* 0x00000008044c723c */ /* 0x044fee000004184c */
[----:B------:R-:W2:Y:S01]  /*43c0*/  MUFU.EX2 R30, R30 ;  /* 0x0000001e001e7308 */ /* 0x000ea20000000800 */
[----:B------:R-:W-:Y:S01]  /*43d0*/  HMMA.16816.F32.BF16 R80, R4, R10, R80 ;  /* 0x0000000a0450723c */ /* 0x000fe20000041850 */
[----:B------:R-:W4:Y:S06]  /*43e0*/  LDSM.16.MT88.4 R8, [R132+0x4400] ;  /* 0x004400008408783b */ /* 0x000f2c0000004200 */
[----:B------:R-:W-:Y:S01]  /*43f0*/  MUFU.EX2 R32, R32 ;  /* 0x0000002000207308 */ /* 0x000fe20000000800 */
[----:B---3--:R-:W-:Y:S01]  /*4400*/  F2FP.BF16.F32.PACK_AB R4, R57, R94 ;  /* 0x0000005e3904723e */ /* 0x008fe200000010ff */
[----:B------:R-:W-:Y:S01]  /*4410*/  FADD.FTZ R94, R94, R41 ;  /* 0x000000295e5e7221 */ /* 0x000fe20000010000 */
[----:B-----5:R-:W-:Y:S01]  /*4420*/  F2FP.BF16.F32.PACK_AB R5, R33, R96 ;  /* 0x000000602105723e */ /* 0x020fe200000010ff */
[----:B------:R-:W-:Y:S01]  /*4430*/  FADD.FTZ R96, R96, R45 ;  /* 0x0000002d60607221 */ /* 0x000fe20000010000 */
[----:B------:R-:W-:Y:S01]  /*4440*/  F2FP.BF16.F32.PACK_AB R6, R26, R65 ;  /* 0x000000411a06723e */ /* 0x000fe200000010ff */
[----:B------:R-:W-:Y:S01]  /*4450*/  FADD.FTZ R94, R57, R94 ;  /* 0x0000005e395e7221 */ /* 0x000fe20000010000 */
[----:B------:R-:W-:Y:S01]  /*4460*/  F2FP.BF16.F32.PACK_AB R7, R27, R52 ;  /* 0x000000341b07723e */ /* 0x000fe200000010ff */
[----:B------:R-:W-:Y:S01]  /*4470*/  FADD.FTZ R33, R33, R96 ;  /* 0x0000006021217221 */ /* 0x000fe20000010000 */
[----:B------:R-:W3:Y:S01]  /*4480*/  MUFU.EX2 R153, R153 ;  /* 0x0000009900997308 */ /* 0x000ee20000000800 */
[----:B------:R-:W-:-:S02]  /*4490*/  FADD.FTZ R65, R65, R94 ;  /* 0x0000005e41417221 */ /* 0x000fc40000010000 */
[----:B------:R-:W-:Y:S02]  /*44a0*/  FADD.FTZ R52, R52, R33 ;  /* 0x0000002134347221 */ /* 0x000fe40000010000 */
[C---:B------:R-:W-:Y:S01]  /*44b0*/  HMMA.16816.F32.BF16 R76, R4.reuse, R12, R76 ;  /* 0x0000000c044c723c */ /* 0x040fe2000004184c */
[----:B------:R-:W-:Y:S01]  /*44c0*/  FADD.FTZ R26, R26, R65 ;  /* 0x000000411a1a7221 */ /* 0x000fe20000010000 */
[----:B------:R-:W-:Y:S01]  /*44d0*/  FADD.FTZ R27, R27, R52 ;  /* 0x000000341b1b7221 */ /* 0x000fe20000010000 */
[----:B------:R-:W-:Y:S03]  /*44e0*/  MUFU.EX2 R21, R21 ;  /* 0x0000001500157308 */ /* 0x000fe60000000800 */
[C---:B------:R-:W-:Y:S01]  /*44f0*/  HMMA.16816.F32.BF16 R80, R4.reuse, R14, R80 ;  /* 0x0000000e0450723c */ /* 0x040fe20000041850 */
[----:B------:R-:W-:Y:S04]  /*4500*/  LDSM.16.MT88.4 R12, [R132+0x4c00] ;  /* 0x004c0000840c783b */ /* 0x000fe80000004200 */
[----:B------:R-:W5:Y:S01]  /*4510*/  MUFU.EX2 R156, R156 ;  /* 0x0000009c009c7308 */ /* 0x000f620000000800 */
[C---:B----4-:R-:W-:Y:S06]  /*4520*/  HMMA.16816.F32.BF16 R68, R4.reuse, R8, R68 ;  /* 0x000000080444723c */ /* 0x050fec0000041844 */
[----:B------:R-:W-:Y:S01]  /*4530*/  HMMA.16816.F32.BF16 R72, R4, R10, R72 ;  /* 0x0000000a0448723c */ /* 0x000fe20000041848 */
[----:B------:R-:W4:Y:S06]  /*4540*/  LDSM.16.MT88.4 R8, [R132+0x4800] ;  /* 0x004800008408783b */ /* 0x000f2c0000004200 */
[----:B------:R-:W-:Y:S01]  /*4550*/  F2FP.BF16.F32.PACK_AB R4, R24, R47 ;  /* 0x0000002f1804723e */ /* 0x000fe200000010ff */
[----:B------:R-:W-:Y:S01]  /*4560*/  FADD.FTZ R47, R47, R26 ;  /* 0x0000001a2f2f7221 */ /* 0x000fe20000010000 */
[----:B-1----:R-:W-:Y:S01]  /*4570*/  F2FP.BF16.F32.PACK_AB R5, R53, R34 ;  /* 0x000000223505723e */ /* 0x002fe200000010ff */
[----:B------:R-:W-:Y:S01]  /*4580*/  FADD.FTZ R34, R34, R27 ;  /* 0x0000001b22227221 */ /* 0x000fe20000010000 */
[----:B------:R-:W-:Y:S01]  /*4590*/  F2FP.BF16.F32.PACK_AB R6, R35, R28 ;  /* 0x0000001c2306723e */ /* 0x000fe200000010ff */
[----:B------:R-:W-:Y:S01]  /*45a0*/  FADD.FTZ R47, R24, R47 ;  /* 0x0000002f182f7221 */ /* 0x000fe20000010000 */
[----:B------:R-:W-:Y:S01]  /*45b0*/  F2FP.BF16.F32.PACK_AB R7, R38, R37 ;  /* 0x000000252607723e */ /* 0x000fe200000010ff */
[----:B------:R-:W-:-:S02]  /*45c0*/  FADD.FTZ R34, R53, R34 ;  /* 0x0000002235227221 */ /* 0x000fc40000010000 */
[----:B------:R-:W-:Y:S02]  /*45d0*/  FADD.FTZ R28, R28, R47 ;  /* 0x0000002f1c1c7221 */ /* 0x000fe40000010000 */
[----:B------:R-:W-:Y:S02]  /*45e0*/  FADD.FTZ R37, R37, R34 ;  /* 0x0000002225257221 */ /* 0x000fe40000010000 */
[----:B------:R-:W-:Y:S01]  /*45f0*/  HMMA.16816.F32.BF16 R76, R4, R16, R76 ;  /* 0x00000010044c723c */ /* 0x000fe2000004184c */
[----:B------:R-:W-:Y:S01]  /*4600*/  FADD.FTZ R35, R35, R28 ;  /* 0x0000001c23237221 */ /* 0x000fe20000010000 */
[----:B------:R-:W-:-:S04]  /*4610*/  FADD.FTZ R38, R38, R37 ;  /* 0x0000002526267221 */ /* 0x000fc80000010000 */
[C---:B------:R-:W-:Y:S06]  /*4620*/  HMMA.16816.F32.BF16 R80, R4.reuse, R18, R80 ;  /* 0x000000120450723c */ /* 0x040fec0000041850 */
[C---:B----4-:R-:W-:Y:S06]  /*4630*/  HMMA.16816.F32.BF16 R68, R4.reuse, R8, R68 ;  /* 0x000000080444723c */ /* 0x050fec0000041844 */
[----:B------:R-:W-:Y:S01]  /*4640*/  HMMA.16816.F32.BF16 R72, R4, R10, R72 ;  /* 0x0000000a0448723c */ /* 0x000fe20000041848 */
[----:B------:R-:W1:Y:S06]  /*4650*/  LDSM.16.MT88.4 R8, [R131+0x4c00] ;  /* 0x004c00008308783b */ /* 0x000e6c0000004200 */
[----:B------:R-:W-:Y:S01]  /*4660*/  F2FP.BF16.F32.PACK_AB R4, R43, R36 ;  /* 0x000000242b04723e */ /* 0x000fe200000010ff */
[----:B------:R-:W-:Y:S01]  /*4670*/  FADD.FTZ R36, R36, R35 ;  /* 0x0000002324247221 */ /* 0x000fe20000010000 */
[----:B--2---:R-:W-:Y:S01]  /*4680*/  F2FP.BF16.F32.PACK_AB R5, R30, R3 ;  /* 0x000000031e05723e */ /* 0x004fe200000010ff */
[----:B------:R-:W-:Y:S01]  /*4690*/  FADD.FTZ R3, R3, R38 ;  /* 0x0000002603037221 */ /* 0x000fe20000010000 */
[----:B---3--:R-:W-:Y:S01]  /*46a0*/  F2FP.BF16.F32.PACK_AB R6, R153, R32 ;  /* 0x000000209906723e */ /* 0x008fe200000010ff */
[----:B------:R-:W-:Y:S01]  /*46b0*/  FADD.FTZ R43, R43, R36 ;  /* 0x000000242b2b7221 */ /* 0x000fe20000010000 */
[----:B-----5:R-:W-:Y:S01]  /*46c0*/  F2FP.BF16.F32.PACK_AB R7, R156, R21 ;  /* 0x000000159c07723e */ /* 0x020fe200000010ff */
[----:B------:R-:W-:-:S02]  /*46d0*/  FADD.FTZ R30, R30, R3 ;  /* 0x000000031e1e7221 */ /* 0x000fc40000010000 */
[----:B------:R-:W-:Y:S02]  /*46e0*/  FADD.FTZ R32, R32, R43 ;  /* 0x0000002b20207221 */ /* 0x000fe40000010000 */
[----:B------:R-:W-:Y:S02]  /*46f0*/  FADD.FTZ R21, R21, R30 ;  /* 0x0000001e15157221 */ /* 0x000fe40000010000 */
[----:B------:R-:W-:Y:S01]  /*4700*/  HMMA.16816.F32.BF16 R68, R4, R12, R68 ;  /* 0x0000000c0444723c */ /* 0x000fe20000041844 */
[----:B------:R-:W-:Y:S01]  /*4710*/  FADD.FTZ R153, R153, R32 ;  /* 0x0000002099997221 */ /* 0x000fe20000010000 */
[----:B------:R-:W-:-:S04]  /*4720*/  FADD.FTZ R156, R156, R21 ;  /* 0x000000159c9c7221 */ /* 0x000fc80000010000 */
        /* <DEDUP_REMOVED lines=14> */
.L_x_4247:
        /* <DEDUP_REMOVED lines=66> */
.L_x_4244:
        /* <DEDUP_REMOVED lines=77> */
[----:B------:R-:W-:Y:S01]  /*5100*/  IMAD.MOV.U32 R86, RZ, RZ, RZ ;  /* 0x000000ffff567224 */ /* 0x000fe200078e00ff */
[----:B------:R-:W1:Y:S01]  /*5110*/  LDC R0, c[0x0][0x380] ;  /* 0x0000e000ff007b82 */ /* 0x000e620000000800 */
[----:B------:R-:W-:Y:S04]  /*5120*/  SHF.L.U32 R91, R154, 0x7, RZ ;  /* 0x000000079a5b7819 */ /* 0x000fe800000006ff */
        /* <DEDUP_REMOVED lines=11> */
[----:B------:R-:W-:Y:S01]  /*51e0*/  IMAD R84, R89, R2, R84 ;  /* 0x0000000259547224 */ /* 0x000fe200078e0254 */
[C---:B------:R-:W-:Y:S02]  /*51f0*/  LOP3.LUT R2, R91.reuse, R0, RZ, 0x3c, !PT ;  /* 0x000000005b027212 */ /* 0x040fe400078e3cff */
[----:B------:R-:W-:Y:S02]  /*5200*/  IADD3 R91, R91, -0x80, RZ ;  /* 0xffffff805b5b7810 */ /* 0x000fe40007ffe0ff */
[----:B------:R-:W-:Y:S02]  /*5210*/  ISETP.GT.U32.AND P3, PT, R89, R84, PT ;  /* 0x000000545900720c */ /* 0x000fe40003f64070 */
[----:B------:R-:W-:Y:S02]  /*5220*/  ISETP.GE.AND P2, PT, R2, RZ, PT ;  /* 0x000000ff0200720c */ /* 0x000fe40003f46270 */
[----:B------:R-:W-:Y:S02]  /*5230*/  IABS R2, R91 ;  /* 0x0000005b00027213 */ /* 0x000fe40000000000 */
[----:B------:R-:W-:Y:S03]  /*5240*/  LOP3.LUT R91, R91, R0, RZ, 0x3c, !PT ;  /* 0x000000005b5b7212 */ /* 0x000fe600078e3cff */
[----:B------:R-:W-:Y:S01]  /*5250*/  IMAD.HI.U32 R87, R87, R2, RZ ;  /* 0x0000000257577227 */ /* 0x000fe200078e00ff */
[----:B------:R-:W-:Y:S02]  /*5260*/  ISETP.GE.AND P0, PT, R91, RZ, PT ;  /* 0x000000ff5b00720c */ /* 0x000fe40003f06270 */
[----:B------:R-:W-:Y:S01]  /*5270*/  LOP3.LUT R91, RZ, R0, RZ, 0x33, !PT ;  /* 0x00000000ff5b7212 */ /* 0x000fe200078e33ff */
[----:B------:R-:W-:Y:S02]  /*5280*/  @!P3 IMAD.IADD R84, R84, 0x1, -R89 ;  /* 0x000000015454b824 */ /* 0x000fe400078e0a59 */
[----:B------:R-:W-:Y:S03]  /*5290*/  @!P3 VIADD R86, R86, 0x1 ;  /* 0x000000015656b836 */ /* 0x000fe60000000000 */
[-C--:B------:R-:W-:Y:S01]  /*52a0*/  ISETP.GE.U32.AND P5, PT, R84, R89.reuse, PT ;  /* 0x000000595400720c */ /* 0x080fe20003fa6070 */
[----:B------:R-:W-:Y:S04]  /*52b0*/  IMAD.MOV R84, RZ, RZ, -R87 ;  /* 0x000000ffff547224 */ /* 0x000fe800078e0a57 */
[C---:B------:R-:W-:Y:S05]  /*52c0*/  IMAD R2, R89.reuse, R84, R2 ;  /* 0x0000005459027224 */ /* 0x040fea00078e0202 */
[----:B------:R-:W-:Y:S03]  /*52d0*/  ISETP.GT.U32.AND P1, PT, R89, R2, PT ;  /* 0x000000025900720c */ /* 0x000fe60003f24070 */
[----:B------:R-:W-:Y:S05]  /*52e0*/  @P5 VIADD R86, R86, 0x1 ;  /* 0x0000000156565836 */ /* 0x000fea0000000000 */
[----:B------:R-:W-:Y:S05]  /*52f0*/  @!P2 IADD3 R86, -R86, RZ, RZ ;  /* 0x000000ff5656a210 */ /* 0x000fea0007ffe1ff */
[-C--:B------:R-:W-:Y:S01]  /*5300*/  @!P1 IADD3 R2, R2, -R89.reuse, RZ ;  /* 0x8000005902029210 */ /* 0x080fe20007ffe0ff */
[----:B------:R-:W-:Y:S01]  /*5310*/  @!P1 VIADD R87, R87, 0x1 ;  /* 0x0000000157579836 */ /* 0x000fe20000000000 */
[----:B------:R-:W-:Y:S02]  /*5320*/  ISETP.NE.AND P1, PT, R0, RZ, PT ;  /* 0x000000ff0000720c */ /* 0x000fe40003f25270 */
[----:B------:R-:W-:Y:S02]  /*5330*/  ISETP.GE.U32.AND P4, PT, R2, R89, PT ;  /* 0x000000590200720c */ /* 0x000fe40003f86070 */
[----:B------:R-:W1:Y:S11]  /*5340*/  LDC R2, c[0x0][0x24c] ;  /* 0x00009300ff027b82 */ /* 0x000e760000000800 */
[----:B------:R-:W-:Y:S05]  /*5350*/  @P4 IADD3 R87, R87, 0x1, RZ ;  /* 0x0000000157574810 */ /* 0x000fea0007ffe0ff */
        /* <DEDUP_REMOVED lines=23> */
.L_x_4246:
        /* <DEDUP_REMOVED lines=16> */
.L_x_4245:
[----:B------:R-:W-:Y:S01]  /*55d0*/  FMNMX.FTZ R0, R4, R85, !PT ;  /* 0x0000005504007209 */ /* 0x000fe20007810000 */
[----:B------:R-:W-:Y:S01]  /*55e0*/  LDSM.16.MT88.4 R96, [R132+0x3000] ;  /* 0x003000008460783b */ /* 0x000fe20000004200 */
        /* <DEDUP_REMOVED lines=79> */
[----:B------:R-:W1:Y:S01]  /*5ae0*/  MUFU.EX2 R3, R86 ;  /* 0x0000005600037308 */ /* 0x000e620000000800 */
[----:B------:R-:W-:Y:S01]  /*5af0*/  FSETP.NEU.FTZ.AND P0, PT, R0, -INF , PT ;  /* 0xff8000000000780b */ /* 0x000fe20003f1d000 */
[----:B------:R-:W-:Y:S02]  /*5b00*/  FMUL.FTZ R85, R84, UR4 ;  /* 0x0000000454557c20 */ /* 0x000fe40008410000 */
[--C-:B------:R-:W-:Y:S01]  /*5b10*/  FFMA.FTZ R105, R12, UR4, -R88.reuse ;  /* 0x000000040c697c23 */ /* 0x100fe20008010858 */
[--C-:B------:R-:W-:Y:S01]  /*5b20*/  FFMA.FTZ R109, R16, UR4, -R88.reuse ;  /* 0x00000004106d7c23 */ /* 0x100fe20008010858 */
[--C-:B------:R-:W-:Y:S01]  /*5b30*/  FFMA.FTZ R112, R17, UR4, -R88.reuse ;  /* 0x0000000411707c23 */ /* 0x100fe20008010858 */
[--C-:B------:R-:W-:Y:S03]  /*5b40*/  FFMA.FTZ R114, R20, UR4, -R88.reuse ;  /* 0x0000000414727c23 */ /* 0x100fe60008010858 */
[----:B------:R-:W2:Y:S01]  /*5b50*/  MUFU.EX2 R84, R85 ;  /* 0x0000005500547308 */ /* 0x000ea20000000800 */
[----:B------:R-:W-:Y:S01]  /*5b60*/  FSEL R87, R87, RZ, P0 ;  /* 0x000000ff57577208 */ /* 0x000fe20000000000 */
        /* <DEDUP_REMOVED lines=23> */
[----:B------:R-:W-:Y:S01]  /*5ce0*/  FMUL.FTZ R81, R84, R81 ;  /* 0x0000005154517220 */ /* 0x000fe20000410000 */
[----:B------:R-:W-:Y:S01]  /*5cf0*/  FMUL.FTZ R83, R3, R83 ;  /* 0x0000005303537220 */ /* 0x000fe20000410000 */
[--C-:B------:R-:W-:Y:S01]  /*5d00*/  FFMA.FTZ R113, R19, UR4, -R87.reuse ;  /* 0x0000000413717c23 */ /* 0x100fe20008010857 */
[--C-:B------:R-:W-:Y:S01]  /*5d10*/  FFMA.FTZ R115, R22, UR4, -R87.reuse ;  /* 0x0000000416737c23 */ /* 0x100fe20008010857 */
[--C-:B------:R-:W-:Y:S01]  /*5d20*/  FFMA.FTZ R159, R23, UR4, -R87.reuse ;  /* 0x00000004179f7c23 */ /* 0x100fe20008010857 */
[--C-:B------:R-:W-:Y:S01]  /*5d30*/  FFMA.FTZ R120, R26, UR4, -R87.reuse ;  /* 0x000000041a787c23 */ /* 0x100fe20008010857 */
[--C-:B------:R-:W-:Y:S03]  /*5d40*/  FFMA.FTZ R106, R7, UR4, -R87.reuse ;  /* 0x00000004076a7c23 */ /* 0x100fe60008010857 */
[----:B------:R-:W-:Y:S01]  /*5d50*/  MUFU.EX2 R104, R104 ;  /* 0x0000006800687308 */ /* 0x000fe20000000800 */
[----:B------:R-:W-:Y:S01]  /*5d60*/  FFMA.FTZ R160, R10, UR4, -R87 ;  /* 0x000000040aa07c23 */ /* 0x000fe20008010857 */
[----:B-1----:R-:W-:Y:S01]  /*5d70*/  FFMA.FTZ R84, R84, R153, R93 ;  /* 0x0000009954547223 */ /* 0x002fe2000001005d */
        /* <DEDUP_REMOVED lines=24> */
[----:B------:R-:W-:Y:S01]  /*5f00*/  ISETP.GT.AND P0, PT, R154, R137, PT ;  /* 0x000000899a00720c */ /* 0x000fe20003f04270 */
[--C-:B------:R-:W-:Y:S01]  /*5f10*/  FFMA.FTZ R11, R54, UR4, -R87.reuse ;  /* 0x00000004360b7c23 */ /* 0x100fe20008010857 */
[--C-:B------:R-:W-:Y:S01]  /*5f20*/  FFMA.FTZ R18, R56, UR4, -R88.reuse ;  /* 0x0000000438127c23 */ /* 0x100fe20008010858 */
[----:B------:R-:W-:Y:S01]  /*5f30*/  FFMA.FTZ R57, R57, UR4, -R88 ;  /* 0x0000000439397c23 */ /* 0x000fe20008010858 */
[--C-:B------:R-:W-:Y:S03]  /*5f40*/  FFMA.FTZ R59, R59, UR4, -R87.reuse ;  /* 0x000000043b3b7c23 */ /* 0x100fe60008010857 */
[----:B------:R-:W3:Y:S01]  /*5f50*/  MUFU.EX2 R160, R160 ;  /* 0x000000a000a07308 */ /* 0x000ee20000000800 */
[C---:B-1----:R-:W-:Y:S01]  /*5f60*/  F2FP.BF16.F32.PACK_AB R92, R89.reuse, R93 ;  /* 0x0000005d595c723e */ /* 0x042fe200000010ff */
[----:B------:R-:W-:Y:S01]  /*5f70*/  FADD.FTZ R14, R89, R84 ;  /* 0x00000054590e7221 */ /* 0x000fe20000010000 */
[----:B------:R-:W-:Y:S01]  /*5f80*/  FFMA.FTZ R84, R41, UR4, -R88 ;  /* 0x0000000429547c23 */ /* 0x000fe20008010858 */
[--C-:B------:R-:W-:Y:S01]  /*5f90*/  FFMA.FTZ R89, R38, UR4, -R87.reuse ;  /* 0x0000000426597c23 */ /* 0x100fe20008010857 */
[--C-:B------:R-:W-:Y:S05]  /*5fa0*/  FFMA.FTZ R66, R66, UR4, -R87.reuse ;  /* 0x0000000442427c23 */ /* 0x100fea0008010857 */
[----:B------:R-:W-:Y:S01]  /*5fb0*/  MUFU.EX2 R105, R105 ;  /* 0x0000006900697308 */ /* 0x000fe20000000800 */
[C---:B--2---:R-:W-:Y:S01]  /*5fc0*/  F2FP.BF16.F32.PACK_AB R93, R106.reuse, R90 ;  /* 0x0000005a6a5d723e */ /* 0x044fe200000010ff */
[----:B------:R-:W-:Y:S01]  /*5fd0*/  FFMA.FTZ R153, R3, R156, R90 ;  /* 0x0000009c03997223 */ /* 0x000fe2000001005a */
[----:B------:R-:W-:Y:S01]  /*5fe0*/  FFMA.FTZ R90, R39, UR4, -R87 ;  /* 0x00000004275a7c23 */ /* 0x000fe20008010857 */
[----:B------:R-:W-:Y:S02]  /*5ff0*/  MOV R3, R0 ;  /* 0x0000000000037202 */ /* 0x000fe40000000f00 */
[----:B------:R-:W-:Y:S04]  /*6000*/  FADD.FTZ R153, R106, R153 ;  /* 0x000000996a997221 */ /* 0x000fe80000010000 */
[----:B------:R-:W-:Y:S01]  /*6010*/  MUFU.EX2 R108, R108 ;  /* 0x0000006c006c7308 */ /* 0x000fe20000000800 */
[----:B---3--:R-:W-:Y:S09]  /*6020*/  F2FP.BF16.F32.PACK_AB R95, R104, R160 ;  /* 0x000000a0685f723e */ /* 0x008ff200000010ff */
[----:B------:R1:W-:Y:S01]  /*6030*/  MUFU.EX2 R85, R86 ;  /* 0x0000005600557308 */ /* 0x0003e20000000800 */
[C---:B------:R-:W-:Y:S06]  /*6040*/  HMMA.16816.F32.BF16 R68, R92.reuse, R96, R68 ;  /* 0x000000605c44723c */ /* 0x040fec0000041844 */
[C---:B------:R-:W-:Y:S03]  /*6050*/  HMMA.16816.F32.BF16 R72, R92.reuse, R98, R72 ;  /* 0x000000625c48723c */ /* 0x040fe60000041848 */
[----:B------:R-:W-:Y:S01]  /*6060*/  MUFU.EX2 R110, R110 ;  /* 0x0000006e006e7308 */ /* 0x000fe20000000800 */
[----:B------:R-:W2:Y:S09]  /*6070*/  LDSM.16.MT88.4 R96, [R131+0x3000] ;  /* 0x003000008360783b */ /* 0x000eb20000004200 */
[----:B------:R-:W-:Y:S01]  /*6080*/  MUFU.EX2 R109, R109 ;  /* 0x0000006d006d7308 */ /* 0x000fe20000000800 */
[--C-:B-1----:R-:W-:Y:S09]  /*6090*/  FFMA.FTZ R86, R21, UR4, -R88.reuse ;  /* 0x0000000415567c23 */ /* 0x102ff20008010858 */
[----:B------:R-:W1:Y:S10]  /*60a0*/  MUFU.EX2 R112, R112 ;  /* 0x0000007000707308 */ /* 0x000e740000000800 */
[----:B------:R-:W-:Y:S10]  /*60b0*/  MUFU.EX2 R111, R111 ;  /* 0x0000006f006f7308 */ /* 0x000ff40000000800 */
[----:B------:R-:W3:Y:S10]  /*60c0*/  MUFU.EX2 R113, R113 ;  /* 0x0000007100717308 */ /* 0x000ef40000000800 */
[----:B------:R-:W-:Y:S01]  /*60d0*/  MUFU.EX2 R114, R114 ;  /* 0x0000007200727308 */ /* 0x000fe20000000800 */
[C---:B--2---:R-:W-:Y:S06]  /*60e0*/  HMMA.16816.F32.BF16 R76, R92.reuse, R96, R76 ;  /* 0x000000605c4c723c */ /* 0x044fec000004184c */
[----:B------:R-:W-:Y:S03]  /*60f0*/  HMMA.16816.F32.BF16 R80, R92, R98, R80 ;  /* 0x000000625c50723c */ /* 0x000fe60000041850 */
[----:B------:R2:W-:Y:S01]  /*6100*/  MUFU.EX2 R15, R86 ;  /* 0x00000056000f7308 */ /* 0x0005e20000000800 */
[----:B------:R-:W4:Y:S03]  /*6110*/  LDSM.16.MT88.4 R96, [R132+0x3400] ;  /* 0x003400008460783b */ /* 0x000f260000004200 */
[----:B-1----:R-:W-:Y:S01]  /*6120*/  F2FP.BF16.F32.PACK_AB R94, R112, R109 ;  /* 0x0000006d705e723e */ /* 0x002fe200000010ff */
[--C-:B------:R-:W-:Y:S05]  /*6130*/  FFMA.FTZ R92, R30, UR4, -R87.reuse ;  /* 0x000000041e5c7c23 */ /* 0x100fea0008010857 */
[----:B------:R-:W-:Y:S01]  /*6140*/  MUFU.EX2 R115, R115 ;  /* 0x0000007300737308 */ /* 0x000fe20000000800 */
[----:B---3--:R-:W-:Y:S01]  /*6150*/  F2FP.BF16.F32.PACK_AB R95, R113, R111 ;  /* 0x0000006f715f723e */ /* 0x008fe200000010ff */
[--C-:B------:R-:W-:Y:S08]  /*6160*/  FFMA.FTZ R93, R29, UR4, -R88.reuse ;  /* 0x000000041d5d7c23 */ /* 0x100ff00008010858 */
[----:B------:R1:W-:Y:S01]  /*6170*/  MUFU.EX2 R13, R93 ;  /* 0x0000005d000d7308 */ /* 0x0003e20000000800 */
[--C-:B--2---:R-:W-:Y:S09]  /*6180*/  FFMA.FTZ R86, R34, UR4, -R87.reuse ;  /* 0x0000000422567c23 */ /* 0x104ff20008010857 */
[----:B------:R2:W-:Y:S10]  /*6190*/  MUFU.EX2 R17, R92 ;  /* 0x0000005c00117308 */ /* 0x0005f40000000800 */
[----:B------:R-:W3:Y:S01]  /*61a0*/  MUFU.EX2 R159, R159 ;  /* 0x0000009f009f7308 */ /* 0x000ee20000000800 */
[----:B-1----:R-:W-:Y:S09]  /*61b0*/  F2FP.BF16.F32.PACK_AB R93, R110, R85 ;  /* 0x000000556e5d723e */ /* 0x002ff200000010ff */
[----:B------:R-:W-:Y:S01]  /*61c0*/  MUFU.EX2 R163, R163 ;  /* 0x000000a300a37308 */ /* 0x000fe20000000800 */
[----:B--2---:R-:W-:Y:S09]  /*61d0*/  F2FP.BF16.F32.PACK_AB R92, R108, R105 ;  /* 0x000000696c5c723e */ /* 0x004ff200000010ff */
[----:B------:R-:W-:Y:S01]  /*61e0*/  MUFU.EX2 R118, R118 ;  /* 0x0000007600767308 */ /* 0x000fe20000000800 */
[C---:B----4-:R-:W-:Y:S06]  /*61f0*/  HMMA.16816.F32.BF16 R68, R92.reuse, R96, R68 ;  /* 0x000000605c44723c */ /* 0x050fec0000041844 */
[C---:B------:R-:W-:Y:S03]  /*6200*/  HMMA.16816.F32.BF16 R72, R92.reuse, R98, R72 ;  /* 0x000000625c48723c */ /* 0x040fe60000041848 */
[----:B------:R-:W-:Y:S01]  /*6210*/  MUFU.EX2 R120, R120 ;  /* 0x0000007800787308 */ /* 0x000fe20000000800 */
[----:B------:R-:W1:Y:S09]  /*6220*/  LDSM.16.MT88.4 R96, [R131+0x3400] ;  /* 0x003400008360783b */ /* 0x000e720000004200 */
[----:B------:R-:W2:Y:S10]  /*6230*/  MUFU.EX2 R157, R157 ;  /* 0x0000009d009d7308 */ /* 0x000eb40000000800 */
[----:B------:R4:W-:Y:S10]  /*6240*/  MUFU.EX2 R156, R86 ;  /* 0x00000056009c7308 */ /* 0x0009f40000000800 */
[----:B------:R-:W5:Y:S10]  /*6250*/  MUFU.EX2 R164, R164 ;  /* 0x000000a400a47308 */ /* 0x000f740000000800 */
[----:B------:R-:W5:Y:S01]  /*6260*/  MUFU.EX2 R158, R158 ;  /* 0x0000009e009e7308 */ /* 0x000f620000000800 */
[----:B----4-:R-:W-:Y:S09]  /*6270*/  FFMA.FTZ R86, R37, UR4, -R88 ;  /* 0x0000000425567c23 */ /* 0x010ff20008010858 */
[----:B------:R-:W-:Y:S01]  /*6280*/  MUFU.EX2 R123, R123 ;  /* 0x0000007b007b7308 */ /* 0x000fe20000000800 */
[C---:B-1----:R-:W-:Y:S06]  /*6290*/  HMMA.16816.F32.BF16 R76, R92.reuse, R96, R76 ;  /* 0x000000605c4c723c */ /* 0x042fec000004184c */
[----:B------:R-:W-:Y:S03]  /*62a0*/  HMMA.16816.F32.BF16 R80, R92, R98, R80 ;  /* 0x000000625c50723c */ /* 0x000fe60000041850 */
[----:B------:R-:W1:Y:S01]  /*62b0*/  MUFU.EX2 R116, R116 ;  /* 0x0000007400747308 */ /* 0x000e620000000800 */
[----:B------:R-:W4:Y:S03]  /*62c0*/  LDSM.16.MT88.4 R96, [R132+0x3800] ;  /* 0x003800008460783b */ /* 0x000f260000004200 */
[----:B------:R-:W-:Y:S01]  /*62d0*/  FFMA.FTZ R92, R47, UR4, -R87 ;  /* 0x000000042f5c7c23 */ /* 0x000fe20008010857 */
[----:B------:R-:W-:Y:S05]  /*62e0*/  FADD.FTZ R93, R107, R14 ;  /* 0x0000000e6b5d7221 */ /* 0x000fea0000010000 */
[----:B------:R-:W1:Y:S01]  /*62f0*/  MUFU.EX2 R155, R155 ;  /* 0x0000009b009b7308 */ /* 0x000e620000000800 */
[----:B------:R-:W-:Y:S01]  /*6300*/  FADD.FTZ R107, R160, R153 ;  /* 0x00000099a06b7221 */ /* 0x000fe20000010000 */
[----:B------:R-:W-:Y:S01]  /*6310*/  FADD.FTZ R106, R122, R93 ;  /* 0x0000005d7a6a7221 */ /* 0x000fe20000010000 */
[----:B---3--:R-:W-:Y:S01]  /*6320*/  F2FP.BF16.F32.PACK_AB R93, R159, R115 ;  /* 0x000000739f5d723e */ /* 0x008fe200000010ff */
[----:B------:R-:W-:Y:S01]  /*6330*/  FFMA.FTZ R94, R46, UR4, -R87 ;  /* 0x000000042e5e7c23 */ /* 0x000fe20008010857 */
[----:B------:R-:W-:Y:S01]  /*6340*/  FADD.FTZ R22, R104, R107 ;  /* 0x0000006b68167221 */ /* 0x000fe20000010000 */
[----:B------:R-:W-:Y:S04]  /*6350*/  FADD.FTZ R19, R105, R106 ;  /* 0x0000006a69137221 */ /* 0x000fe80000010000 */
[----:B------:R3:W-:Y:S01]  /*6360*/  MUFU.EX2 R10, R92 ;  /* 0x0000005c000a7308 */ /* 0x0007e20000000800 */
[----:B------:R-:W-:Y:S01]  /*6370*/  LDSM.16.MT88.4 R104, [R131+0x3c00] ;  /* 0x003c00008368783b */ /* 0x000fe20000004200 */
[----:B--2---:R-:W-:Y:S01]  /*6380*/  F2FP.BF16.F32.PACK_AB R95, R157, R120 ;  /* 0x000000789d5f723e */ /* 0x004fe200000010ff */
[----:B------:R-:W-:Y:S01]  /*6390*/  FADD.FTZ R108, R108, R19 ;  /* 0x000000136c6c7221 */ /* 0x000fe20000010000 */
[----:B------:R-:W-:Y:S01]  /*63a0*/  FADD.FTZ R21, R85, R22 ;  /* 0x0000001655157221 */ /* 0x000fe20000010000 */
[----:B------:R-:W-:Y:S01]  /*63b0*/  FFMA.FTZ R153, R51, UR4, -R87 ;  /* 0x0000000433997c23 */ /* 0x000fe20008010857 */
[----:B------:R-:W-:Y:S01]  /*63c0*/  FFMA.FTZ R160, R52, UR4, -R88 ;  /* 0x0000000434a07c23 */ /* 0x000fe20008010858 */
[----:B------:R-:W-:Y:S03]  /*63d0*/  FADD.FTZ R23, R109, R108 ;  /* 0x0000006c6d177221 */ /* 0x000fe60000010000 */
[----:B------:R2:W-:Y:S01]  /*63e0*/  MUFU.EX2 R5, R94 ;  /* 0x0000005e00057308 */ /* 0x0005e20000000800 */
[----:B------:R-:W-:Y:S01]  /*63f0*/  FADD.FTZ R110, R110, R21 ;  /* 0x000000156e6e7221 */ /* 0x000fe20000010000 */
[--C-:B------:R-:W-:Y:S01]  /*6400*/  FFMA.FTZ R14, R55, UR4, -R87.reuse ;  /* 0x00000004370e7c23 */ /* 0x100fe20008010857 */
[----:B------:R-:W-:Y:S01]  /*6410*/  MOV R85, R2 ;  /* 0x0000000200557202 */ /* 0x000fe20000000f00 */
[--C-:B------:R-:W-:Y:S01]  /*6420*/  FFMA.FTZ R21, R58, UR4, -R87.reuse ;  /* 0x000000043a157c23 */ /* 0x100fe20008010857 */
[----:B------:R-:W-:Y:S02]  /*6430*/  FADD.FTZ R22, R111, R110 ;  /* 0x0000006e6f167221 */ /* 0x000fe40000010000 */
[----:B------:R-:W-:Y:S03]  /*6440*/  LDSM.16.MT88.4 R108, [R131+0x4000] ;  /* 0x00400000836c783b */ /* 0x000fe60000004200 */
[----:B------:R5:W-:Y:S01]  /*6450*/  MUFU.EX2 R6, R86 ;  /* 0x0000005600067308 */ /* 0x000be20000000800 */
[----:B---3--:R-:W-:Y:S09]  /*6460*/  F2FP.BF16.F32.PACK_AB R92, R15, R114 ;  /* 0x000000720f5c723e */ /* 0x008ff200000010ff */
[----:B------:R-:W3:Y:S01]  /*6470*/  MUFU.EX2 R161, R161 ;  /* 0x000000a100a17308 */ /* 0x000ee20000000800 */
[----:B--2---:R-:W-:Y:S09]  /*6480*/  F2FP.BF16.F32.PACK_AB R94, R118, R163 ;  /* 0x000000a3765e723e */ /* 0x004ff200000010ff */
[----:B------:R2:W-:Y:S01]  /*6490*/  MUFU.EX2 R7, R89 ;  /* 0x0000005900077308 */ /* 0x0005e20000000800 */
[C---:B----4-:R-:W-:Y:S03]  /*64a0*/  HMMA.16816.F32.BF16 R68, R92.reuse, R96, R68 ;  /* 0x000000605c44723c */ /* 0x050fe60000041844 */
[----:B-----5:R-:W-:Y:S03]  /*64b0*/  FFMA.FTZ R86, R43, UR4, -R87 ;  /* 0x000000042b567c23 */ /* 0x020fe60008010857 */
[C---:B------:R-:W-:Y:S03]  /*64c0*/  HMMA.16816.F32.BF16 R72, R92.reuse, R98, R72 ;  /* 0x000000625c48723c */ /* 0x040fe60000041848 */
[----:B------:R-:W4:Y:S01]  /*64d0*/  MUFU.EX2 R90, R90 ;  /* 0x0000005a005a7308 */ /* 0x000f220000000800 */
[----:B------:R-:W5:Y:S02]  /*64e0*/  LDSM.16.MT88.4 R96, [R132+0x3c00] ;  /* 0x003c00008460783b */ /* 0x000f640000004200 */
[C---:B------:R-:W-:Y:S07]  /*64f0*/  HMMA.16816.F32.BF16 R76, R92.reuse, R100, R76 ;  /* 0x000000645c4c723c */ /* 0x040fee000004184c */
[----:B------:R-:W-:Y:S01]  /*6500*/  MUFU.EX2 R117, R117 ;  /* 0x0000007500757308 */ /* 0x000fe20000000800 */
[----:B--2---:R-:W-:Y:S01]  /*6510*/  FFMA.FTZ R89, R44, UR4, -R88 ;  /* 0x000000042c597c23 */ /* 0x004fe20008010858 */
[----:B------:R-:W-:Y:S01]  /*6520*/  HMMA.16816.F32.BF16 R80, R92, R102, R80 ;  /* 0x000000665c50723c */ /* 0x000fe20000041850 */
[----:B------:R-:W2:Y:S07]  /*6530*/  LDSM.16.MT88.4 R100, [R132+0x4000] ;  /* 0x004000008464783b */ /* 0x000eae0000004200 */
[----:B------:R-:W4:Y:S03]  /*6540*/  MUFU.EX2 R84, R84 ;  /* 0x0000005400547308 */ /* 0x000f260000000800 */
[----:B------:R-:W-:Y:S02]  /*6550*/  F2FP.BF16.F32.PACK_AB R92, R13, R164 ;  /* 0x000000a40d5c723e */ /* 0x000fe400000010ff */
[----:B------:R-:W-:Y:S05]  /*6560*/  F2FP.BF16.F32.PACK_AB R93, R158, R17 ;  /* 0x000000119e5d723e */ /* 0x000fea00000010ff */
[----:B------:R-:W-:Y:S01]  /*6570*/  MUFU.EX2 R119, R119 ;  /* 0x0000007700777308 */ /* 0x000fe20000000800 */
[----:B-1----:R-:W-:Y:S02]  /*6580*/  F2FP.BF16.F32.PACK_AB R94, R116, R123 ;  /* 0x0000007b745e723e */ /* 0x002fe400000010ff */
[----:B------:R-:W-:Y:S07]  /*6590*/  F2FP.BF16.F32.PACK_AB R95, R155, R156 ;  /* 0x0000009c9b5f723e */ /* 0x000fee00000010ff */
[----:B------:R-:W1:Y:S10]  /*65a0*/  MUFU.EX2 R86, R86 ;  /* 0x0000005600567308 */ /* 0x000e740000000800 */
[----:B------:R-:W-:Y:S01]  /*65b0*/  MUFU.EX2 R89, R89 ;  /* 0x0000005900597308 */ /* 0x000fe20000000800 */
[C---:B-----5:R-:W-:Y:S06]  /*65c0*/  HMMA.16816.F32.BF16 R68, R92.reuse, R96, R68 ;  /* 0x000000605c44723c */ /* 0x060fec0000041844 */
[C---:B------:R-:W-:Y:S03]  /*65d0*/  HMMA.16816.F32.BF16 R72, R92.reuse, R98, R72 ;  /* 0x000000625c48723c */ /* 0x040fe60000041848 */
[----:B------:R-:W5:Y:S02]  /*65e0*/  MUFU.EX2 R165, R165 ;  /* 0x000000a500a57308 */ /* 0x000f640000000800 */
[----:B------:R-:W-:Y:S01]  /*65f0*/  FADD.FTZ R97, R112, R23 ;  /* 0x0000001770617221 */ /* 0x000fe20000010000 */
[----:B------:R-:W-:Y:S01]  /*6600*/  FADD.FTZ R96, R113, R22 ;  /* 0x0000001671607221 */ /* 0x000fe20000010000 */
[C---:B------:R-:W-:Y:S06]  /*6610*/  HMMA.16816.F32.BF16 R76, R92.reuse, R104, R76 ;  /* 0x000000685c4c723c */ /* 0x040fec000004184c */
[----:B------:R-:W-:Y:S01]  /*6620*/  MUFU.EX2 R162, R162 ;  /* 0x000000a200a27308 */ /* 0x000fe20000000800 */
[----:B------:R-:W-:Y:S01]  /*6630*/  FADD.FTZ R98, R114, R97 ;  /* 0x0000006172627221 */ /* 0x000fe20000010000 */
[----:B------:R-:W-:Y:S01]  /*6640*/  FADD.FTZ R26, R115, R96 ;  /* 0x00000060731a7221 */ /* 0x000fe20000010000 */
[----:B------:R-:W-:Y:S01]  /*6650*/  HMMA.16816.F32.BF16 R80, R92, R106, R80 ;  /* 0x0000006a5c50723c */ /* 0x000fe20000041850 */
[----:B------:R-:W5:Y:S06]  /*6660*/  LDSM.16.MT88.4 R112, [R132+0x4400] ;  /* 0x004400008470783b */ /* 0x000f6c0000004200 */
[----:B------:R-:W5:Y:S01]  /*6670*/  MUFU.EX2 R121, R121 ;  /* 0x0000007900797308 */ /* 0x000f620000000800 */
[----:B---3--:R-:W-:Y:S03]  /*6680*/  F2FP.BF16.F32.PACK_AB R96, R6, R161 ;  /* 0x000000a10660723e */ /* 0x008fe600000010ff */
[----:B------:R-:W-:Y:S01]  /*6690*/  FADD.FTZ R30, R15, R98 ;  /* 0x000000620f1e7221 */ /* 0x000fe20000010000 */
[----:B----4-:R-:W-:Y:S01]  /*66a0*/  F2FP.BF16.F32.PACK_AB R97, R90, R7 ;  /* 0x000000075a61723e */ /* 0x010fe200000010ff */
[----:B------:R-:W-:Y:S01]  /*66b0*/  FFMA.FTZ R92, R61, UR4, -R88 ;  /* 0x000000043d5c7c23 */ /* 0x000fe20008010858 */
[----:B------:R-:W3:Y:S01]  /*66c0*/  LDSM.16.MT88.4 R104, [R131+0x4400] ;  /* 0x004400008368783b */ /* 0x000ee20000004200 */
[----:B------:R-:W-:Y:S02]  /*66d0*/  F2FP.BF16.F32.PACK_AB R98, R84, R117 ;  /* 0x000000755462723e */ /* 0x000fe400000010ff */
[----:B------:R-:W-:Y:S01]  /*66e0*/  MUFU.EX2 R122, R50 ;  /* 0x00000032007a7308 */ /* 0x000fe20000000800 */
[----:B-1----:R-:W-:Y:S01]  /*66f0*/  F2FP.BF16.F32.PACK_AB R99, R86, R119 ;  /* 0x000000775663723e */ /* 0x002fe200000010ff */
[----:B------:R-:W-:Y:S01]  /*6700*/  FFMA.FTZ R95, R62, UR4, -R87 ;  /* 0x000000043e5f7c23 */ /* 0x000fe20008010857 */
[----:B------:R-:W-:Y:S01]  /*6710*/  FADD.FTZ R93, R159, R26 ;  /* 0x0000001a9f5d7221 */ /* 0x000fe20000010000 */
[----:B------:R-:W-:Y:S01]  /*6720*/  FADD.FTZ R163, R163, R30 ;  /* 0x0000001ea3a37221 */ /* 0x000fe20000010000 */
[----:B------:R-:W-:Y:S02]  /*6730*/  FFMA.FTZ R23, R60, UR4, -R88 ;  /* 0x000000043c177c23 */ /* 0x000fe40008010858 */
[----:B------:R-:W-:Y:S03]  /*6740*/  FADD.FTZ R94, R120, R93 ;  /* 0x0000005d785e7221 */ /* 0x000fe60000010000 */
[----:B------:R-:W1:Y:S01]  /*6750*/  MUFU.EX2 R153, R153 ;  /* 0x0000009900997308 */ /* 0x000e620000000800 */
[C---:B--2---:R-:W-:Y:S05]  /*6760*/  HMMA.16816.F32.BF16 R68, R96.reuse, R100, R68 ;  /* 0x000000646044723c */ /* 0x044fea0000041844 */
[----:B------:R-:W-:Y:S01]  /*6770*/  F2FP.BF16.F32.PACK_AB R93, R10, R5 ;  /* 0x000000050a5d723e */ /* 0x000fe200000010ff */
[C---:B------:R-:W-:Y:S03]  /*6780*/  HMMA.16816.F32.BF16 R72, R96.reuse, R102, R72 ;  /* 0x000000666048723c */ /* 0x040fe60000041848 */
[----:B------:R5:W-:Y:S01]  /*6790*/  MUFU.EX2 R159, R92 ;  /* 0x0000005c009f7308 */ /* 0x000be20000000800 */
[----:B------:R-:W2:Y:S01]  /*67a0*/  LDSM.16.MT88.4 R100, [R132+0x4800] ;  /* 0x004800008464783b */ /* 0x000ea20000004200 */
[----:B------:R-:W-:Y:S01]  /*67b0*/  FADD.FTZ R94, R157, R94 ;  /* 0x0000005e9d5e7221 */ /* 0x000fe20000010000 */
[C---:B------:R-:W-:Y:S07]  /*67c0*/  HMMA.16816.F32.BF16 R76, R96.reuse, R108, R76 ;  /* 0x0000006c604c723c */ /* 0x040fee000004184c */
[----:B------:R-:W-:Y:S01]  /*67d0*/  MUFU.EX2 R160, R160 ;  /* 0x000000a000a07308 */ /* 0x000fe20000000800 */
[----:B------:R-:W-:Y:S01]  /*67e0*/  FADD.FTZ R163, R118, R163 ;  /* 0x000000a376a37221 */ /* 0x000fe20000010000 */
[----:B------:R-:W-:Y:S01]  /*67f0*/  HMMA.16816.F32.BF16 R80, R96, R110, R80 ;  /* 0x0000006e6050723c */ /* 0x000fe20000041850 */
[----:B------:R-:W4:Y:S07]  /*6800*/  LDSM.16.MT88.4 R108, [R131+0x4800] ;  /* 0x00480000836c783b */ /* 0x000f2e0000004200 */
[----:B------:R1:W-:Y:S03]  /*6810*/  MUFU.EX2 R118, R95 ;  /* 0x0000005f00767308 */ /* 0x0003e60000000800 */
[----:B-----5:R-:W-:Y:S01]  /*6820*/  F2FP.BF16.F32.PACK_AB R92, R165, R89 ;  /* 0x00000059a55c723e */ /* 0x020fe200000010ff */
[----:B------:R-:W-:Y:S01]  /*6830*/  FADD.FTZ R164, R164, R163 ;  /* 0x000000a3a4a47221 */ /* 0x000fe20000010000 */
[----:B------:R-:W-:Y:S01]  /*6840*/  FADD.FTZ R163, R17, R94 ;  /* 0x0000005e11a37221 */ /* 0x000fe20000010000 */
[----:B------:R-:W-:Y:S03]  /*6850*/  F2FP.BF16.F32.PACK_AB R94, R121, R162 ;  /* 0x000000a2795e723e */ /* 0x000fe600000010ff */
[----:B------:R-:W-:Y:S01]  /*6860*/  FADD.FTZ R163, R158, R163 ;  /* 0x000000a39ea37221 */ /* 0x000fe20000010000 */
[----:B------:R-:W5:Y:S01]  /*6870*/  MUFU.EX2 R9, R9 ;  /* 0x0000000900097308 */ /* 0x000f620000000800 */
[----:B------:R-:W-:Y:S01]  /*6880*/  FADD.FTZ R164, R13, R164 ;  /* 0x000000a40da47221 */ /* 0x000fe20000010000 */
[----:B------:R-:W-:Y:S01]  /*6890*/  FFMA.FTZ R157, R63, UR4, -R87 ;  /* 0x000000043f9d7c23 */ /* 0x000fe20008010857 */
[----:B------:R-:W-:Y:S01]  /*68a0*/  FADD.FTZ R156, R156, R163 ;  /* 0x000000a39c9c7221 */ /* 0x000fe20000010000 */
[----:B------:R-:W-:Y:S01]  /*68b0*/  FFMA.FTZ R120, R64, UR4, -R88 ;  /* 0x0000000440787c23 */ /* 0x000fe20008010858 */
[----:B------:R-:W-:Y:S01]  /*68c0*/  FADD.FTZ R123, R123, R164 ;  /* 0x000000a47b7b7221 */ /* 0x000fe20000010000 */
[----:B------:R-:W-:Y:S01]  /*68d0*/  FFMA.FTZ R87, R67, UR4, -R87 ;  /* 0x0000000443577c23 */ /* 0x000fe20008010857 */
[----:B------:R-:W-:Y:S03]  /*68e0*/  FADD.FTZ R156, R155, R156 ;  /* 0x0000009c9b9c7221 */ /* 0x000fe60000010000 */
[----:B------:R-:W-:Y:S01]  /*68f0*/  MUFU.EX2 R11, R11 ;  /* 0x0000000b000b7308 */ /* 0x000fe20000000800 */
[----:B-1----:R-:W-:Y:S01]  /*6900*/  F2FP.BF16.F32.PACK_AB R95, R153, R122 ;  /* 0x0000007a995f723e */ /* 0x002fe200000010ff */
[----:B------:R-:W-:Y:S01]  /*6910*/  FFMA.FTZ R88, R65, UR4, -R88 ;  /* 0x0000000441587c23 */ /* 0x000fe20008010858 */
[----:B------:R-:W-:Y:S01]  /*6920*/  FADD.FTZ R116, R116, R123 ;  /* 0x0000007b74747221 */ /* 0x000fe20000010000 */
[----:B------:R-:W-:Y:S03]  /*6930*/  FADD.FTZ R155, R7, R156 ;  /* 0x0000009c079b7221 */ /* 0x000fe60000010000 */
[----:B------:R-:W-:Y:S03]  /*6940*/  FADD.FTZ R161, R161, R116 ;  /* 0x00000074a1a17221 */ /* 0x000fe60000010000 */
[----:B------:R-:W1:Y:S01]  /*6950*/  MUFU.EX2 R14, R14 ;  /* 0x0000000e000e7308 */ /* 0x000e620000000800 */
[C---:B------:R-:W-:Y:S05]  /*6960*/  HMMA.16816.F32.BF16 R68, R92.reuse, R112, R68 ;  /* 0x000000705c44723c */ /* 0x040fea0000041844 */
[----:B-----5:R-:W-:Y:S01]  /*6970*/  F2FP.BF16.F32.PACK_AB R96, R9, R160 ;  /* 0x000000a00960723e */ /* 0x020fe200000010ff */
[C---:B------:R-:W-:Y:S03]  /*6980*/  HMMA.16816.F32.BF16 R72, R92.reuse, R114, R72 ;  /* 0x000000725c48723c */ /* 0x040fe60000041848 */
[----:B------:R-:W-:Y:S01]  /*6990*/  MUFU.EX2 R18, R18 ;  /* 0x0000001200127308 */ /* 0x000fe20000000800 */
[----:B------:R-:W5:Y:S01]  /*69a0*/  LDSM.16.MT88.4 R112, [R132+0x4c00] ;  /* 0x004c00008470783b */ /* 0x000f620000004200 */
[----:B------:R-:W-:Y:S01]  /*69b0*/  FADD.FTZ R90, R90, R155 ;  /* 0x0000009b5a5a7221 */ /* 0x000fe20000010000 */
[C---:B---3--:R-:W-:Y:S07]  /*69c0*/  HMMA.16816.F32.BF16 R76, R92.reuse, R104, R76 ;  /* 0x000000685c4c723c */ /* 0x048fee000004184c */
[----:B------:R-:W3:Y:S01]  /*69d0*/  MUFU.EX2 R19, R57 ;  /* 0x0000003900137308 */ /* 0x000ee20000000800 */
[----:B-1----:R-:W-:Y:S01]  /*69e0*/  F2FP.BF16.F32.PACK_AB R97, R14, R11 ;  /* 0x0000000b0e61723e */ /* 0x002fe200000010ff */
[----:B------:R-:W-:Y:S01]  /*69f0*/  HMMA.16816.F32.BF16 R80, R92, R106, R80 ;  /* 0x0000006a5c50723c */ /* 0x000fe20000041850 */
[----:B------:R-:W1:Y:S07]  /*6a00*/  LDSM.16.MT88.4 R104, [R131+0x4c00] ;  /* 0x004c00008368783b */ /* 0x000e6e0000004200 */
[----:B------:R-:W-:Y:S03]  /*6a10*/  MUFU.EX2 R21, R21 ;  /* 0x0000001500157308 */ /* 0x000fe60000000800 */
[----:B------:R-:W-:Y:S01]  /*6a20*/  FADD.FTZ R116, R6, R161 ;  /* 0x000000a106747221 */ /* 0x000fe20000010000 */
[----:B------:R-:W-:Y:S03]  /*6a30*/  FADD.FTZ R119, R119, R90 ;  /* 0x0000005a77777221 */ /* 0x000fe60000010000 */
[----:B------:R-:W-:Y:S01]  /*6a40*/  FADD.FTZ R117, R117, R116 ;  /* 0x0000007475757221 */ /* 0x000fe20000010000 */
[----:B------:R-:W-:Y:S02]  /*6a50*/  FADD.FTZ R86, R86, R119 ;  /* 0x0000007756567221 */ /* 0x000fe40000010000 */
[----:B------:R-:W2:Y:S01]  /*6a60*/  MUFU.EX2 R22, R59 ;  /* 0x0000003b00167308 */ /* 0x000ea20000000800 */
[----:B---3--:R-:W-:Y:S01]  /*6a70*/  F2FP.BF16.F32.PACK_AB R98, R19, R18 ;  /* 0x000000121362723e */ /* 0x008fe200000010ff */
[----:B------:R-:W-:Y:S01]  /*6a80*/  FADD.FTZ R84, R84, R117 ;  /* 0x0000007554547221 */ /* 0x000fe20000010000 */
[----:B------:R-:W-:Y:S03]  /*6a90*/  FADD.FTZ R67, R5, R86 ;  /* 0x0000005605437221 */ /* 0x000fe60000010000 */
[----:B------:R-:W-:Y:S01]  /*6aa0*/  FADD.FTZ R84, R89, R84 ;  /* 0x0000005459547221 */ /* 0x000fe20000010000 */
[----:B------:R-:W-:Y:S03]  /*6ab0*/  FADD.FTZ R67, R10, R67 ;  /* 0x000000430a437221 */ /* 0x000fe60000010000 */
[----:B------:R-:W3:Y:S01]  /*6ac0*/  MUFU.EX2 R15, R23 ;  /* 0x00000017000f7308 */ /* 0x000ee20000000800 */
[----:B------:R-:W-:Y:S01]  /*6ad0*/  FADD.FTZ R165, R165, R84 ;  /* 0x00000054a5a57221 */ /* 0x000fe20000010000 */
[----:B------:R-:W-:Y:S03]  /*6ae0*/  FADD.FTZ R84, R122, R67 ;  /* 0x000000437a547221 */ /* 0x000fe60000010000 */
[----:B------:R-:W-:Y:S01]  /*6af0*/  FADD.FTZ R162, R162, R165 ;  /* 0x000000a5a2a27221 */ /* 0x000fe20000010000 */
[----:B------:R-:W-:Y:S04]  /*6b00*/  FADD.FTZ R84, R153, R84 ;  /* 0x0000005499547221 */ /* 0x000fe80000010000 */
[----:B------:R-:W4:Y:S01]  /*6b10*/  MUFU.EX2 R157, R157 ;  /* 0x0000009d009d7308 */ /* 0x000f220000000800 */
[----:B--2---:R-:W-:Y:S01]  /*6b20*/  F2FP.BF16.F32.PACK_AB R99, R22, R21 ;  /* 0x000000151663723e */ /* 0x004fe200000010ff */
[----:B------:R-:W-:Y:S01]  /*6b30*/  FADD.FTZ R121, R121, R162 ;  /* 0x000000a279797221 */ /* 0x000fe20000010000 */
[----:B------:R-:W-:Y:S03]  /*6b40*/  FADD.FTZ R67, R11, R84 ;  /* 0x000000540b437221 */ /* 0x000fe60000010000 */
[----:B------:R-:W-:Y:S01]  /*6b50*/  FADD.FTZ R160, R160, R121 ;  /* 0x00000079a0a07221 */ /* 0x000fe20000010000 */
[----:B------:R-:W-:Y:S01]  /*6b60*/  FADD.FTZ R86, R14, R67 ;  /* 0x000000430e567221 */ /* 0x000fe20000010000 */
[C---:B------:R-:W-:Y:S02]  /*6b70*/  HMMA.16816.F32.BF16 R68, R96.reuse, R100, R68 ;  /* 0x000000646044723c */ /* 0x040fe40000041844 */
[----:B------:R-:W-:Y:S03]  /*6b80*/  MUFU.EX2 R120, R120 ;  /* 0x0000007800787308 */ /* 0x000fe60000000800 */
[----:B---3--:R-:W-:Y:S01]  /*6b90*/  F2FP.BF16.F32.PACK_AB R92, R159, R15 ;  /* 0x0000000f9f5c723e */ /* 0x008fe200000010ff */
[C---:B------:R-:W-:Y:S06]  /*6ba0*/  HMMA.16816.F32.BF16 R72, R96.reuse, R102, R72 ;  /* 0x000000666048723c */ /* 0x040fec0000041848 */
[----:B------:R-:W2:Y:S01]  /*6bb0*/  MUFU.EX2 R123, R88 ;  /* 0x00000058007b7308 */ /* 0x000ea20000000800 */
[----:B----4-:R-:W-:Y:S01]  /*6bc0*/  F2FP.BF16.F32.PACK_AB R93, R157, R118 ;  /* 0x000000769d5d723e */ /* 0x010fe200000010ff */
[C---:B------:R-:W-:Y:S08]  /*6bd0*/  HMMA.16816.F32.BF16 R76, R96.reuse, R108, R76 ;  /* 0x0000006c604c723c */ /* 0x040ff0000004184c */
[----:B------:R-:W-:Y:S01]  /*6be0*/  MUFU.EX2 R66, R66 ;  /* 0x0000004200427308 */ /* 0x000fe20000000800 */
[----:B------:R-:W-:Y:S03]  /*6bf0*/  HMMA.16816.F32.BF16 R80, R96, R110, R80 ;  /* 0x0000006e6050723c */ /* 0x000fe60000041850 */
[----:B------:R-:W-:Y:S01]  /*6c00*/  FADD.FTZ R89, R9, R160 ;  /* 0x000000a009597221 */ /* 0x000fe20000010000 */
[----:B------:R-:W-:Y:S05]  /*6c10*/  FADD.FTZ R67, R21, R86 ;  /* 0x0000005615437221 */ /* 0x000fea0000010000 */
[----:B------:R-:W3:Y:S02]  /*6c20*/  MUFU.EX2 R87, R87 ;  /* 0x0000005700577308 */ /* 0x000ee40000000800 */
[----:B--2---:R-:W-:Y:S01]  /*6c30*/  F2FP.BF16.F32.PACK_AB R94, R123, R120 ;  /* 0x000000787b5e723e */ /* 0x004fe200000010ff */
[----:B------:R-:W-:Y:S01]  /*6c40*/  FADD.FTZ R84, R18, R89 ;  /* 0x0000005912547221 */ /* 0x000fe20000010000 */
[----:B------:R-:W-:Y:S03]  /*6c50*/  FADD.FTZ R67, R22, R67 ;  /* 0x0000004316437221 */ /* 0x000fe60000010000 */
[----:B------:R-:W-:Y:S01]  /*6c60*/  FADD.FTZ R84, R19, R84 ;  /* 0x0000005413547221 */ /* 0x000fe20000010000 */
[----:B------:R-:W-:Y:S03]  /*6c70*/  FADD.FTZ R118, R118, R67 ;  /* 0x0000004376767221 */ /* 0x000fe60000010000 */
[----:B------:R-:W-:Y:S01]  /*6c80*/  FADD.FTZ R84, R15, R84 ;  /* 0x000000540f547221 */ /* 0x000fe20000010000 */
[----:B------:R-:W-:Y:S03]  /*6c90*/  FADD.FTZ R157, R157, R118 ;  /* 0x000000769d9d7221 */ /* 0x000fe60000010000 */
[----:B------:R-:W-:Y:S01]  /*6ca0*/  FADD.FTZ R159, R159, R84 ;  /* 0x000000549f9f7221 */ /* 0x000fe20000010000 */
[C---:B---3--:R-:W-:Y:S01]  /*6cb0*/  F2FP.BF16.F32.PACK_AB R95, R87.reuse, R66 ;  /* 0x00000042575f723e */ /* 0x048fe200000010ff */
[----:B------:R-:W-:Y:S01]  /*6cc0*/  FADD.FTZ R156, R66, R157 ;  /* 0x0000009d429c7221 */ /* 0x000fe20000010000 */
[----:B------:R-:W-:Y:S01]  /*6cd0*/  IADD3 R66, R154, -0x1, RZ ;  /* 0xffffffff9a427810 */ /* 0x000fe20007ffe0ff */
[----:B------:R-:W-:Y:S02]  /*6ce0*/  FADD.FTZ R120, R120, R159 ;  /* 0x0000009f78787221 */ /* 0x000fe40000010000 */
[----:B------:R-:W-:Y:S01]  /*6cf0*/  FADD.FTZ R156, R87, R156 ;  /* 0x0000009c579c7221 */ /* 0x000fe20000010000 */
[----:B------:R-:W-:Y:S01]  /*6d00*/  MOV R154, R66 ;  /* 0x00000042009a7202 */ /* 0x000fe20000000f00 */
[C---:B-----5:R-:W-:Y:S05]  /*6d10*/  HMMA.16816.F32.BF16 R68, R92.reuse, R112, R68 ;  /* 0x000000705c44723c */ /* 0x060fea0000041844 */
[----:B------:R-:W-:Y:S01]  /*6d20*/  FADD.FTZ R153, R123, R120 ;  /* 0x000000787b997221 */ /* 0x000fe20000010000 */
[C---:B------:R-:W-:Y:S06]  /*6d30*/  HMMA.16816.F32.BF16 R72, R92.reuse, R114, R72 ;  /* 0x000000725c48723c */ /* 0x040fec0000041848 */
[C---:B-1----:R-:W-:Y:S06]  /*6d40*/  HMMA.16816.F32.BF16 R76, R92.reuse, R104, R76 ;  /* 0x000000685c4c723c */ /* 0x042fec000004184c */
[----:B------:R-:W-:Y:S01]  /*6d50*/  HMMA.16816.F32.BF16 R80, R92, R106, R80 ;  /* 0x0000006a5c50723c */ /* 0x000fe20000041850 */
[----:B------:R-:W-:Y:S11]  /*6d60*/  @!UPT UIADD3 URZ, URZ, URZ, URZ ;  /* 0x0000003f3f3ff290 */ /* 0x000ff6000fffe03f */
[----:B------:R-:W-:Y:S01]  /*6d70*/  @!UPT UIADD3 URZ, URZ, URZ, URZ ;  /* 0x0000003f3f3ff290 */ /* 0x000fe2000fffe03f */
[----:B------:R-:W-:Y:S11]  /*6d80*/  @P0 BRA `(.L_x_4247) ;  /* 0xffffffd800a00947 */ /* 0x000ff6000383ffff */
.L_x_4243:
[----:B------:R-:W1:Y:S01]  /*6d90*/  SHFL.BFLY PT, R3, R156, 0x2, 0x1f ;  /* 0x0c401f009c037f89 */ /* 0x000e6200000e0000 */
[----:B------:R-:W2:Y:S01]  /*6da0*/  S2UR UR5, SR_CgaCtaId ;  /* 0x00000000000579c3 */ /* 0x000ea20000008800 */
[----:B------:R-:W-:Y:S01]  /*6db0*/  IMAD.MOV.U32 R9, RZ, RZ, 0x3f800000 ;  /* 0x3f800000ff097424 */ /* 0x000fe200078e00ff */
[----:B------:R-:W-:Y:S01]  /*6dc0*/  UMOV UR4, 0x400 ;  /* 0x0000040000047882 */ /* 0x000fe20000000000 */
[----:B------:R-:W3:Y:S01]  /*6dd0*/  S2R R5, SR_TID.X ;  /* 0x0000000000057919 */ /* 0x000ee20000002100 */
[----:B------:R-:W-:Y:S01]  /*6de0*/  BSSY B0, `(.L_x_4248) ;  /* 0x0000086000007945 */ /* 0x000fe20003800000 */
[----:B------:R-:W-:Y:S01]  /*6df0*/  IMAD R151, R151, 0x10, R146 ;  /* 0x0000001097977824 */ /* 0x000fe200078e0292 */
[----:B------:R-:W4:Y:S02]  /*6e00*/  SHFL.BFLY PT, R8, R153, 0x2, 0x1f ;  /* 0x0c401f0099087f89 */ /* 0x000f2400000e0000 */
[----:B------:R-:W-:Y:S06]  /*6e10*/  BAR.SYNC.DEFER_BLOCKING 0x0 ;  /* 0x0000000000007b1d */ /* 0x000fec0000010000 */
[----:B------:R-:W5:Y:S01]  /*6e20*/  S2R R28, SR_CTAID.X ;  /* 0x00000000001c7919 */ /* 0x000f620000002500 */
[----:B-1----:R-:W-:Y:S01]  /*6e30*/  FADD.FTZ R3, R3, R156 ;  /* 0x0000009c03037221 */ /* 0x002fe20000010000 */
[----:B--2---:R-:W-:Y:S01]  /*6e40*/  ULEA UR5, UR5, UR4, 0x18 ;  /* 0x0000000405057291 */ /* 0x004fe2000f8ec03f */
[----:B------:R-:W1:Y:S03]  /*6e50*/  S2UR UR4, SR_CTAID.Z ;  /* 0x00000000000479c3 */ /* 0x000e660000002700 */
[----:B------:R-:W2:Y:S01]  /*6e60*/  SHFL.BFLY PT, R6, R3, 0x1, 0x1f ;  /* 0x0c201f0003067f89 */ /* 0x000ea200000e0000 */
[----:B----4-:R-:W-:Y:S01]  /*6e70*/  FADD.FTZ R8, R8, R153 ;  /* 0x0000009908087221 */ /* 0x010fe20000010000 */
[----:B---3--:R-:W-:-:S04]  /*6e80*/  SHF.R.S32.HI R4, RZ, 0x1f, R5 ;  /* 0x0000001fff047819 */ /* 0x008fc80000011405 */
[----:B------:R-:W3:Y:S01]  /*6e90*/  SHFL.BFLY PT, R7, R8, 0x1, 0x1f ;  /* 0x0c201f0008077f89 */ /* 0x000ee200000e0000 */
[CC--:B------:R-:W-:Y:S02]  /*6ea0*/  LEA.HI R10, R4.reuse, R5.reuse, RZ, 0x2 ;  /* 0x00000005040a7211 */ /* 0x0c0fe400078f10ff */
[-C--:B------:R-:W-:Y:S02]  /*6eb0*/  LEA.HI R15, R4, R5.reuse, RZ, 0x6 ;  /* 0x00000005040f7211 */ /* 0x080fe400078f30ff */
[----:B------:R-:W-:Y:S02]  /*6ec0*/  SHF.R.S32.HI R11, RZ, 0x2, R10 ;  /* 0x00000002ff0b7819 */ /* 0x000fe4000001140a */
[----:B------:R-:W-:Y:S02]  /*6ed0*/  LOP3.LUT R10, R10, 0xfffffffc, RZ, 0xc0, !PT ;  /* 0xfffffffc0a0a7812 */ /* 0x000fe400078ec0ff */
[----:B------:R-:W-:Y:S02]  /*6ee0*/  SHF.R.S32.HI R14, RZ, 0x1f, R11 ;  /* 0x0000001fff0e7819 */ /* 0x000fe4000001140b */
[----:B------:R-:W-:Y:S01]  /*6ef0*/  LEA.HI R12, R4, R5, RZ, 0x4 ;  /* 0x00000005040c7211 */ /* 0x000fe200078f20ff */
[----:B------:R-:W-:Y:S01]  /*6f00*/  IMAD.IADD R10, R5, 0x1, -R10 ;  /* 0x00000001050a7824 */ /* 0x000fe200078e0a0a */
[----:B------:R-:W-:Y:S01]  /*6f10*/  LEA.HI R14, R14, R11, RZ, 0x3 ;  /* 0x0000000b0e0e7211 */ /* 0x000fe200078f18ff */
[----:B--2---:R-:W-:Y:S01]  /*6f20*/  FADD.FTZ R6, R3, R6 ;  /* 0x0000000603067221 */ /* 0x004fe20000010000 */
[----:B------:R-:W-:-:S02]  /*6f30*/  LEA.HI R3, R4, R5, RZ, 0x5 ;  /* 0x0000000504037211 */ /* 0x000fc400078f28ff */
[----:B------:R-:W-:Y:S02]  /*6f40*/  LOP3.LUT R14, R14, 0xfffffff8, RZ, 0xc0, !PT ;  /* 0xfffffff80e0e7812 */ /* 0x000fe400078ec0ff */
[----:B------:R-:W-:Y:S02]  /*6f50*/  SHF.R.S32.HI R13, RZ, 0x5, R3 ;  /* 0x00000005ff0d7819 */ /* 0x000fe40000011403 */
[----:B------:R-:W-:Y:S01]  /*6f60*/  SHF.L.U32 R15, R15, 0x2, RZ ;  /* 0x000000020f0f7819 */ /* 0x000fe200000006ff */
[----:B------:R-:W-:Y:S01]  /*6f70*/  IMAD.IADD R11, R11, 0x1, -R14 ;  /* 0x000000010b0b7824 */ /* 0x000fe200078e0a0e */
[----:B------:R-:W-:Y:S01]  /*6f80*/  SHF.R.S32.HI R12, RZ, 0x4, R12 ;  /* 0x00000004ff0c7819 */ /* 0x000fe2000001140c */
[----:B---3--:R-:W-:Y:S01]  /*6f90*/  FADD.FTZ R7, R8, R7 ;  /* 0x0000000708077221 */ /* 0x008fe20000010000 */
[----:B------:R-:W-:Y:S01]  /*6fa0*/  LEA R10, R13, R10, 0x8 ;  /* 0x0000000a0d0a7211 */ /* 0x000fe200078e40ff */
[----:B------:R-:W-:Y:S01]  /*6fb0*/  IMAD.SHL.U32 R14, R145, 0x8, RZ ;  /* 0x00000008910e7824 */ /* 0x000fe200078e00ff */
[----:B------:R-:W-:Y:S01]  /*6fc0*/  LOP3.LUT R15, R15, 0x3fffff00, RZ, 0xc0, !PT ;  /* 0x3fffff000f0f7812 */ /* 0x000fe200078ec0ff */
[----:B------:R-:W-:Y:S01]  /*6fd0*/  IMAD.MOV.U32 R8, RZ, RZ, 0x3f800000 ;  /* 0x3f800000ff087424 */ /* 0x000fe200078e00ff */
[----:B------:R-:W-:-:S02]  /*6fe0*/  SHF.L.U32 R13, R12, 0x6, RZ ;  /* 0x000000060c0d7819 */ /* 0x000fc400000006ff */
[----:B------:R-:W-:Y:S01]  /*6ff0*/  LEA.HI R12, R11, R11, RZ, 0x1 ;  /* 0x0000000b0b0c7211 */ /* 0x000fe200078f08ff */
[----:B------:R-:W-:Y:S01]  /*7000*/  IMAD R15, R144, 0x20, R15 ;  /* 0x00000020900f7824 */ /* 0x000fe200078e020f */
[----:B------:R-:W-:Y:S02]  /*7010*/  FSETP.NE.FTZ.AND P3, PT, R7, RZ, PT ;  /* 0x000000ff0700720b */ /* 0x000fe40003f75000 */
[----:B------:R-:W-:Y:S01]  /*7020*/  LOP3.LUT R16, R12, 0x1fffffe, RZ, 0xc0, !PT ;  /* 0x01fffffe0c107812 */ /* 0x000fe200078ec0ff */
[----:B------:R-:W-:Y:S01]  /*7030*/  IMAD R142, R142, 0x4, R15 ;  /* 0x000000048e8e7824 */ /* 0x000fe200078e020f */
[----:B------:R-:W-:Y:S02]  /*7040*/  SHF.R.S32.HI R12, RZ, 0x1, R12 ;  /* 0x00000001ff0c7819 */ /* 0x000fe4000001140c */
[----:B------:R-:W-:Y:S01]  /*7050*/  FSETP.NE.FTZ.AND P2, PT, R6, RZ, PT ;  /* 0x000000ff0600720b */ /* 0x000fe20003f55000 */
[----:B------:R-:W-:Y:S01]  /*7060*/  IMAD.IADD R11, R11, 0x1, -R16 ;  /* 0x000000010b0b7824 */ /* 0x000fe200078e0a10 */
[----:B------:R-:W-:-:S02]  /*7070*/  SHF.L.U32 R15, R12, 0x6, RZ ;  /* 0x000000060c0f7819 */ /* 0x000fc400000006ff */
[----:B------:R-:W-:Y:S01]  /*7080*/  LOP3.LUT R13, R13, 0xc0, RZ, 0xc0, !PT ;  /* 0x000000c00d0d7812 */ /* 0x000fe200078ec0ff */
[----:B------:R-:W-:Y:S01]  /*7090*/  IMAD R10, R11, 0x10, R10 ;  /* 0x000000100b0a7824 */ /* 0x000fe200078e020a */
[----:B------:R-:W-:Y:S01]  /*70a0*/  LOP3.LUT R15, R15, 0xc0, RZ, 0xc0, !PT ;  /* 0x000000c00f0f7812 */ /* 0x000fe200078ec0ff */
[----:B------:R-:W2:Y:S01]  /*70b0*/  @P3 MUFU.RCP R9, R7 ;  /* 0x0000000700093308 */ /* 0x000ea20000001000 */
[----:B------:R-:W-:Y:S01]  /*70c0*/  LOP3.LUT R14, R13, 0x18, R14, 0xf8, !PT ;  /* 0x000000180d0e7812 */ /* 0x000fe200078ef80e */
[----:B------:R-:W3:Y:S01]  /*70d0*/  @P3 LDC R29, c[0x0][0x2e8] ;  /* 0x0000ba00ff1d3b82 */ /* 0x000ee20000000800 */
[----:B------:R-:W-:Y:S02]  /*70e0*/  LEA.HI R11, R15, R15, RZ, 0x1d ;  /* 0x0000000f0f0b7211 */ /* 0x000fe400078fe8ff */
[----:B------:R-:W-:Y:S02]  /*70f0*/  SHF.R.U32.HI R13, RZ, 0x3, R13 ;  /* 0x00000003ff0d7819 */ /* 0x000fe4000001160d */
[----:B------:R-:W-:Y:S01]  /*7100*/  LOP3.LUT P0, RZ, R12, 0x2, RZ, 0xc0, !PT ;  /* 0x000000020cff7812 */ /* 0x000fe2000780c0ff */
[----:B------:R-:W4:Y:S01]  /*7110*/  @P2 MUFU.RCP R8, R6 ;  /* 0x0000000600082308 */ /* 0x000f220000001000 */
[----:B------:R-:W-:Y:S01]  /*7120*/  IMAD.U32 R11, R10, 0x2, R11 ;  /* 0x000000020a0b7824 */ /* 0x000fe200078e000b */
[----:B------:R-:W-:Y:S01]  /*7130*/  LOP3.LUT R13, R14, R13, RZ, 0x3c, !PT ;  /* 0x0000000d0e0d7212 */ /* 0x000fe200078e3cff */
[----:B------:R-:W3:Y:S01]  /*7140*/  @P2 LDC R31, c[0x0][0x2e8] ;  /* 0x0000ba00ff1f2b82 */ /* 0x000ee20000000800 */
[----:B------:R-:W-:-:S02]  /*7150*/  LOP3.LUT R14, R12, 0x1, RZ, 0xc0, !PT ;  /* 0x000000010c0e7812 */ /* 0x000fc400078ec0ff */
[----:B------:R-:W-:Y:S01]  /*7160*/  LEA R11, R11, UR5, 0x2 ;  /* 0x000000050b0b7c11 */ /* 0x000fe2000f8e10ff */
[----:B------:R-:W-:Y:S01]  /*7170*/  IMAD.IADD R13, R142, 0x1, R13 ;  /* 0x000000018e0d7824 */ /* 0x000fe200078e020d */
[----:B------:R-:W-:Y:S01]  /*7180*/  ISETP.NE.U32.AND P1, PT, R14, 0x1, PT ;  /* 0x000000010e00780c */ /* 0x000fe20003f25070 */
[----:B--2---:R-:W-:Y:S01]  /*7190*/  FMUL.FTZ R68, R9, R68 ;  /* 0x0000004409447220 */ /* 0x004fe20000410000 */
[----:B------:R-:W-:Y:S01]  /*71a0*/  MOV R10, 0x20 ;  /* 0x00000020000a7802 */ /* 0x000fe20000000f00 */
[----:B------:R-:W-:Y:S02]  /*71b0*/  VIADD R12, R11, 0x40 ;  /* 0x000000400b0c7836 */ /* 0x000fe40000000000 */
[----:B------:R-:W-:Y:S01]  /*71c0*/  FMUL.FTZ R69, R9, R69 ;  /* 0x0000004509457220 */ /* 0x000fe20000410000 */
[----:B------:R-:W-:Y:S01]  /*71d0*/  @P0 VIADD R12, R11, 0xffffffc0 ;  /* 0xffffffc00b0c0836 */ /* 0x000fe20000000000 */
[----:B------:R-:W-:Y:S01]  /*71e0*/  SEL R10, R10, 0xffffffe0, P1 ;  /* 0xffffffe00a0a7807 */ /* 0x000fe20000800000 */
[C---:B------:R-:W-:Y:S01]  /*71f0*/  FMUL.FTZ R72, R9.reuse, R72 ;  /* 0x0000004809487220 */ /* 0x040fe20000410000 */
[----:B------:R-:W-:Y:S01]  /*7200*/  FMUL.FTZ R73, R9, R73 ;  /* 0x0000004909497220 */ /* 0x000fe20000410000 */
[C---:B----4-:R-:W-:Y:S01]  /*7210*/  FMUL.FTZ R71, R8.reuse, R71 ;  /* 0x0000004708477220 */ /* 0x050fe20000410000 */
[----:B------:R-:W-:Y:S01]  /*7220*/  IADD3 R14, R11, R10, RZ ;  /* 0x0000000a0b0e7210 */ /* 0x000fe20007ffe0ff */
[----:B------:R-:W-:Y:S01]  /*7230*/  FMUL.FTZ R70, R8, R70 ;  /* 0x0000004608467220 */ /* 0x000fe20000410000 */
[----:B------:R-:W-:Y:S01]  /*7240*/  IADD3 R15, R10, R12, RZ ;  /* 0x0000000c0a0f7210 */ /* 0x000fe20007ffe0ff */
[C---:B------:R-:W-:Y:S01]  /*7250*/  FMUL.FTZ R75, R8.reuse, R75 ;  /* 0x0000004b084b7220 */ /* 0x040fe20000410000 */
[----:B------:R-:W2:Y:S01]  /*7260*/  S2R R10, SR_CTAID.Y ;  /* 0x00000000000a7919 */ /* 0x000ea20000002600 */
[C---:B------:R-:W-:Y:S01]  /*7270*/  FMUL.FTZ R74, R8.reuse, R74 ;  /* 0x0000004a084a7220 */ /* 0x040fe20000410000 */
[C---:B------:R-:W-:Y:S01]  /*7280*/  FMUL.FTZ R76, R9.reuse, R76 ;  /* 0x0000004c094c7220 */ /* 0x040fe20000410000 */
[C---:B------:R-:W-:Y:S01]  /*7290*/  FMUL.FTZ R77, R9.reuse, R77 ;  /* 0x0000004d094d7220 */ /* 0x040fe20000410000 */
[C---:B------:R-:W-:Y:S01]  /*72a0*/  FMUL.FTZ R79, R8.reuse, R79 ;  /* 0x0000004f084f7220 */ /* 0x040fe20000410000 */
[C---:B------:R-:W-:Y:S01]  /*72b0*/  FMUL.FTZ R78, R8.reuse, R78 ;  /* 0x0000004e084e7220 */ /* 0x040fe20000410000 */
[C---:B------:R-:W-:Y:S01]  /*72c0*/  FMUL.FTZ R80, R9.reuse, R80 ;  /* 0x0000005009507220 */ /* 0x040fe20000410000 */
[----:B------:R-:W-:Y:S01]  /*72d0*/  FMUL.FTZ R81, R9, R81 ;  /* 0x0000005109517220 */ /* 0x000fe20000410000 */
[C---:B------:R-:W-:Y:S01]  /*72e0*/  FMUL.FTZ R83, R8.reuse, R83 ;  /* 0x0000005308537220 */ /* 0x040fe20000410000 */
[----:B------:R-:W-:Y:S01]  /*72f0*/  FMUL.FTZ R82, R8, R82 ;  /* 0x0000005208527220 */ /* 0x000fe20000410000 */
[----:B------:R-:W-:Y:S01]  /*7300*/  STS.64 [R11], R68 ;  /* 0x000000440b007388 */ /* 0x000fe20000000a00 */
[----:B------:R-:W2:Y:S01]  /*7310*/  LDC.64 R8, c[0x0][0x2c0] ;  /* 0x0000b000ff087b82 */ /* 0x000ea20000000a00 */
[----:B------:R-:W-:Y:S01]  /*7320*/  LOP3.LUT R30, R3, 0xffffffe0, RZ, 0xc0, !PT ;  /* 0xffffffe0031e7812 */ /* 0x000fe200078ec0ff */
[----:B------:R-:W4:Y:S01]  /*7330*/  @P3 MUFU.LG2 R7, R7 ;  /* 0x0000000700073308 */ /* 0x000f220000000c00 */
[----:B------:R5:W-:Y:S01]  /*7340*/  STS.64 [R11+0x400], R70 ;  /* 0x000400460b007388 */ /* 0x000be20000000a00 */
[----:B------:R-:W-:-:S02]  /*7350*/  LEA.HI R4, R4, R5, RZ, 0x3 ;  /* 0x0000000504047211 */ /* 0x000fc400078f18ff */
[----:B------:R-:W-:Y:S01]  /*7360*/  IMAD.IADD R30, R5, 0x1, -R30 ;  /* 0x00000001051e7824 */ /* 0x000fe200078e0a1e */
[----:B------:R-:W-:Y:S01]  /*7370*/  STS.64 [R14], R72 ;  /* 0x000000480e007388 */ /* 0x000fe20000000a00 */
[----:B------:R-:W-:Y:S02]  /*7380*/  LOP3.LUT R32, R4, 0xfffffff8, RZ, 0xc0, !PT ;  /* 0xfffffff804207812 */ /* 0x000fe400078ec0ff */
[----:B------:R-:W3:Y:S01]  /*7390*/  @P2 MUFU.LG2 R6, R6 ;  /* 0x0000000600062308 */ /* 0x000ee20000000c00 */
[----:B------:R-:W-:Y:S01]  /*73a0*/  STS.64 [R14+0x400], R74 ;  /* 0x0004004a0e007388 */ /* 0x000fe20000000a00 */
[----:B------:R-:W-:Y:S02]  /*73b0*/  LOP3.LUT P0, RZ, R30, 0x3, RZ, 0xc0, !PT ;  /* 0x000000031eff7812 */ /* 0x000fe4000780c0ff */
[----:B------:R-:W-:Y:S01]  /*73c0*/  IADD3 R5, -R32, R5, RZ ;  /* 0x0000000520057210 */ /* 0x000fe20007ffe1ff */
[----:B------:R-:W-:Y:S01]  /*73d0*/  STS.64 [R12], R76 ;  /* 0x0000004c0c007388 */ /* 0x000fe20000000a00 */
[----:B------:R-:W-:Y:S01]  /*73e0*/  LEA R33, R13, UR5, 0x2 ;  /* 0x000000050d217c11 */ /* 0x000fe2000f8e10ff */
[----:B------:R-:W-:Y:S01]  /*73f0*/  IMAD.MOV R32, RZ, RZ, -R147 ;  /* 0x000000ffff207224 */ /* 0x000fe200078e0a93 */
[----:B------:R-:W-:Y:S01]  /*7400*/  MOV R3, 0xff800000 ;  /* 0xff80000000037802 */ /* 0x000fe20000000f00 */
[----:B------:R-:W-:Y:S01]  /*7410*/  STS.64 [R12+0x400], R78 ;  /* 0x0004004e0c007388 */ /* 0x000fe20000000a00 */
[----:B------:R-:W-:-:S03]  /*7420*/  SHF.R.S32.HI R4, RZ, 0x3, R4 ;  /* 0x00000003ff047819 */ /* 0x000fc60000011404 */
[----:B------:R-:W-:Y:S01]  /*7430*/  STS.64 [R15], R80 ;  /* 0x000000500f007388 */ /* 0x000fe20000000a00 */
[----:B--2---:R-:W-:Y:S01]  /*7440*/  IMAD R8, R10, R8, R147 ;  /* 0x000000080a087224 */ /* 0x004fe200078e0293 */
[----:B------:R-:W-:Y:S02]  /*7450*/  SHF.L.U32 R10, R5, 0x2, RZ ;  /* 0x00000002050a7819 */ /* 0x000fe400000006ff */
[----:B------:R-:W-:Y:S01]  /*7460*/  STS.64 [R15+0x400], R82 ;  /* 0x000400520f007388 */ /* 0x000fe20000000a00 */
[----:B-----5:R-:W1:Y:S08]  /*7470*/  LDC R11, c[0x0][0x270] ;  /* 0x00009c00ff0b7b82 */ /* 0x020e700000000800 */
[----:B------:R-:W-:Y:S01]  /*7480*/  BAR.SYNC.DEFER_BLOCKING 0x0 ;  /* 0x0000000000007b1d */ /* 0x000fe20000010000 */
[----:B-1----:R-:W-:-:S05]  /*7490*/  IMAD R32, R11, R32, UR4 ;  /* 0x000000040b207e24 */ /* 0x002fca000f8e0220 */
[----:B------:R-:W1:Y:S01]  /*74a0*/  LDS.128 R24, [R33] ;  /* 0x0000000021187984 */ /* 0x000e620000000c00 */
[----:B------:R-:W-:-:S03]  /*74b0*/  IMAD R8, R8, R11, R32 ;  /* 0x0000000b08087224 */ /* 0x000fc600078e0220 */
[----:B------:R-:W2:Y:S01]  /*74c0*/  LDS.128 R20, [R33+0x800] ;  /* 0x0008000021147984 */ /* 0x000ea20000000c00 */
[----:B------:R-:W-:-:S03]  /*74d0*/  SHF.R.S32.HI R11, RZ, 0x1f, R10 ;  /* 0x0000001fff0b7819 */ /* 0x000fc6000001140a */
[----:B------:R-:W1:Y:S04]  /*74e0*/  LDS.128 R16, [R33+0x1000] ;  /* 0x0010000021107984 */ /* 0x000e680000000c00 */
[----:B------:R4:W1:Y:S02]  /*74f0*/  LDS.128 R12, [R33+0x1800] ;  /* 0x00180000210c7984 */ /* 0x0008640000000c00 */
[----:B----4-:R-:W-:Y:S01]  /*7500*/  @P3 FMUL.FTZ R33, R7, 0.69314718246459960938 ;  /* 0x3f31721807213820 */ /* 0x010fe20000410000 */
[----:B---3--:R-:W-:Y:S01]  /*7510*/  @P2 FMUL.FTZ R7, R6, 0.69314718246459960938 ;  /* 0x3f31721806072820 */ /* 0x008fe20000410000 */
[----:B------:R-:W-:Y:S02]  /*7520*/  IMAD.SHL.U32 R6, R28, 0x40, RZ ;  /* 0x000000401c067824 */ /* 0x000fe400078e00ff */
[----:B------:R-:W-:Y:S01]  /*7530*/  @P3 FFMA.FTZ R3, R2, R29, R33 ;  /* 0x0000001d02033223 */ /* 0x000fe20000010021 */
[----:B------:R-:W-:Y:S01]  /*7540*/  MOV R2, 0xff800000 ;  /* 0xff80000000027802 */ /* 0x000fe20000000f00 */
[----:B------:R-:W-:Y:S01]  /*7550*/  @P2 FFMA.FTZ R2, R0, R31, R7 ;  /* 0x0000001f00022223 */ /* 0x000fe20000010007 */
[----:B------:R-:W-:Y:S01]  /*7560*/  IMAD R6, R8, R9, R6 ;  /* 0x0000000908067224 */ /* 0x000fe200078e0206 */
[----:B------:R-:W-:Y:S06]  /*7570*/  @P0 BRA `(.L_x_4249) ;  /* 0x0000000000300947 */ /* 0x000fec0003800000 */
        /* <DEDUP_REMOVED lines=12> */
.L_x_4249:
[----:B------:R-:W-:Y:S05]  /*7640*/  BSYNC B0 ;  /* 0x0000000000007941 */ /* 0x000fea0003800000 */
.L_x_4248:
[----:B------:R-:W-:Y:S01]  /*7650*/  ULDC UR4, c[0x0][0x2dc] ;  /* 0x0000b70000047ab9 */ /* 0x000fe20000000800 */
[----:B------:R-:W-:-:S04]  /*7660*/  IMAD.WIDE R4, R4, 0x20, R10 ;  /* 0x0000002004047825 */ /* 0x000fc800078e020a */
[----:B------:R-:W-:Y:S01]  /*7670*/  IMAD R6, R6, UR4, RZ ;  /* 0x0000000406067c24 */ /* 0x000fe2000f8e02ff */
[----:B------:R-:W-:-:S04]  /*7680*/  ULDC.64 UR4, c[0x0][0x288] ;  /* 0x0000a20000047ab9 */ /* 0x000fc80000000a00 */
[----:B------:R-:W-:-:S04]  /*7690*/  IADD3 R0, P0, R6, R4, RZ ;  /* 0x0000000406007210 */ /* 0x000fc80007f1e0ff */
[----:B---3--:R-:W-:Y:S02]  /*76a0*/  LEA.HI.X.SX32 R3, R6, R5, 0x1, P0 ;  /* 0x0000000506037211 */ /* 0x008fe400000f0eff */
[----:B------:R-:W-:-:S04]  /*76b0*/  LEA R2, P0, R0, UR4, 0x2 ;  /* 0x0000000400027c11 */ /* 0x000fc8000f8010ff */
[----:B------:R-:W-:-:S05]  /*76c0*/  LEA.HI.X R3, R0, UR5, R3, 0x2, P0 ;  /* 0x0000000500037c11 */ /* 0x000fca00080f1403 */
[----:B-1----:R-:W-:Y:S04]  /*76d0*/  STG.E.128 desc[UR16][R2.64], R24 ;  /* 0x0000001802007986 */ /* 0x002fe8000c101d10 */
[----:B--2---:R-:W-:Y:S04]  /*76e0*/  STG.E.128 desc[UR16][R2.64+0x800], R20 ;  /* 0x0008001402007986 */ /* 0x004fe8000c101d10 */
[----:B------:R-:W-:Y:S04]  /*76f0*/  STG.E.128 desc[UR16][R2.64+0x1000], R16 ;  /* 0x0010001002007986 */ /* 0x000fe8000c101d10 */
[----:B------:R-:W-:Y:S01]  /*7700*/  STG.E.128 desc[UR16][R2.64+0x1800], R12 ;  /* 0x0018000c02007986 */ /* 0x000fe2000c101d10 */
[----:B------:R-:W-:Y:S05]  /*7710*/  EXIT ;  /* 0x000000000000794d */ /* 0x000fea0003800000 */
.L_x_4250:
        /* <DEDUP_REMOVED lines=14> */
.L_x_5370:


//--------------------- .text._ZN5flash24flash_fwd_splitkv_kernelI23Flash_fwd_kernel_traitsILi32ELi64ELi128ELi4ELb0ELb0EN7cutlass10bfloat16_tE19Flash_kernel_traitsILi32ELi64ELi128ELi4ES3_EELb1ELb0ELb0ELb1ELb1ELb1ELb1ELb0EEEvNS_16Flash_fwd_paramsE --------------------------
	.section	.text._ZN5flash24flash_fwd_splitkv_kernelI23Flash_fwd_kernel_traitsILi32ELi64ELi128ELi4ELb0ELb0EN7cutlass10bfloat16_tE19Flash_kernel_traitsILi32ELi64ELi128ELi4ES3_EELb1ELb0ELb0ELb1ELb1ELb1ELb1ELb0EEEvNS_16Flash_fwd_paramsE,"ax",@progbits
	.align	128
        .global         _ZN5flash24flash_fwd_splitkv_kernelI23Flash_fwd_kernel_traitsILi32ELi64ELi128ELi4ELb0ELb0EN7cutlass10bfloat16_tE19Flash_kernel_traitsILi32ELi64ELi128ELi4ES3_EELb1ELb0ELb0ELb1ELb1ELb1ELb1ELb0EEEvNS_16Flash_fwd_paramsE
        .type           _ZN5flash24flash_fwd_splitkv_kernelI23Flash_fwd_kernel_traitsILi32ELi64ELi128ELi4ELb0ELb0EN7cutlass10bfloat16_tE19Flash_kernel_traitsILi32ELi64ELi128ELi4ES3_EELb1ELb0ELb0ELb1ELb1ELb1ELb1ELb0EEEvNS_16Flash_fwd_paramsE,@function
        .size           _ZN5flash24flash_fwd_splitkv_kernelI23Flash_fwd_kernel_traitsILi32ELi64ELi128ELi4ELb0ELb0EN7cutlass10bfloat16_tE19Flash_kernel_traitsILi32ELi64ELi128ELi4ES3_EELb1ELb0ELb0ELb1ELb1ELb1ELb1ELb0EEEvNS_16Flash_fwd_paramsE,(.L_x_5371 - _ZN5flash24flash_fwd_splitkv_kernelI23Flash_fwd_kernel_traitsILi32ELi64ELi128ELi4ELb0ELb0EN7cutlass10bfloat16_tE19Flash_kernel_traitsILi32ELi64ELi128ELi4ES3_EELb1ELb0ELb0ELb1ELb1ELb1ELb1ELb0EEEvNS_16Flash_fwd_paramsE)
        .other          _ZN5flash24flash_fwd_splitkv_kernelI23Flash_fwd_kernel_traitsILi32ELi64ELi128ELi4ELb0ELb0EN7cutlass10bfloat16_tE19Flash_kernel_traitsILi32ELi64ELi128ELi4ES3_EELb1ELb0ELb0ELb1ELb1ELb1ELb1ELb0EEEvNS_16Flash_fwd_paramsE,@"STO_CUDA_ENTRY STV_DEFAULT"
_ZN5flash24flash_fwd_splitkv_kernelI23Flash_fwd_kernel_traitsILi32ELi64ELi128ELi4ELb0ELb0EN7cutlass10bfloat16_tE19Flash_kernel_traitsILi32ELi64ELi128ELi4ES3_EELb1ELb0ELb0ELb1ELb1ELb1ELb1ELb0EEEvNS_16Flash_fwd_paramsE:
.text._ZN5flash24flash_fwd_splitkv_kernelI23Flash_fwd_kernel_traitsILi32ELi64ELi128ELi4ELb0ELb0EN7cutlass10bfloat16_tE19Flash_kernel_traitsILi32ELi64ELi128ELi4ES3_EELb1ELb0ELb0ELb1ELb1ELb1ELb1ELb0EEEvNS_16Flash_fwd_paramsE:
        /* <DEDUP_REMOVED lines=43> */
[----:B------:R-:W-:Y:S01]  /*02b0*/  ULDC UR14, c[0x0][0x398] ;  /* 0x0000e600000e7ab9 */ /* 0x000fe20000000800 */
[----:B------:R-:W3:Y:S06]  /*02c0*/  S2R R46, SR_TID.X ;  /* 0x00000000002e7919 */ /* 0x000eec0000002100 */
        /* <DEDUP_REMOVED lines=29> */
[----:B------:R-:W-:Y:S01]  /*04a0*/  ISETP.GE.U32.AND P3, PT, R10, R7, PT ;  /* 0x000000070a00720c */ /* 0x000fe20003f66070 */
[--C-:B-----5:R-:W-:Y:S01]  /*04b0*/  @P0 IMAD.IADD R7, R14, 0x1, -R23.reuse ;  /* 0x000000010e070824 */ /* 0x120fe200078e0a17 */
        /* <DEDUP_REMOVED lines=31> */
[----:B------:R-:W-:-:S05]  /*06b0*/  IMAD.SHL.U32 R10, R5, 0x4, RZ ;  /* 0x00000004050a7824 */ /* 0x000fca00078e00ff */
[----:B------:R-:W-:Y:S01]  /*06c0*/  SHF.R.S32.HI R11, RZ, 0x1f, R10 ;  /* 0x0000001fff0b7819 */ /* 0x000fe2000001140a */
[----:B-1----:R-:W-:Y:S01]  /*06d0*/  IMAD R3, R0, R3, R147 ;  /* 0x0000000300037224 */ /* 0x002fe200078e0293 */
[----:B------:R-:W-:-:S03]  /*06e0*/  SHF.R.S32.HI R0, RZ, 0x3, R2 ;  /* 0x00000003ff007819 */ /* 0x000fc60000011402 */
[----:B------:R-:W-:Y:S01]  /*06f0*/  IMAD R3, R3, R9, R12 ;  /* 0x0000000903037224 */ /* 0x000fe200078e020c */
[CC--:B------:R-:W-:Y:S01]  /*0700*/  ISETP.GE.OR P4, PT, R0.reuse, R7.reuse, P5 ;  /* 0x000000070000720c */ /* 0x0c0fe20002f86670 */
[C---:B------:R-:W-:Y:S02]  /*0710*/  VIADD R4, R0.reuse, 0x20 ;  /* 0x0000002000047836 */ /* 0x040fe40000000000 */
[----:B------:R-:W-:Y:S02]  /*0720*/  IMAD R5, R3, UR15, R48 ;  /* 0x0000000f03057c24 */ /* 0x000fe4000f8e0230 */
[----:B------:R-:W-:Y:S01]  /*0730*/  VIADD R6, R0, 0x10 ;  /* 0x0000001000067836 */ /* 0x000fe20000000000 */
[-C--:B------:R-:W-:Y:S01]  /*0740*/  ISETP.GE.OR P2, PT, R4, R7.reuse, P5 ;  /* 0x000000070400720c */ /* 0x080fe20002f46670 */
[C---:B------:R-:W-:Y:S01]  /*0750*/  IMAD R2, R5.reuse, UR4, RZ ;  /* 0x0000000405027c24 */ /* 0x040fe2000f8e02ff */
[----:B------:R-:W-:Y:S01]  /*0760*/  SHF.R.S32.HI R9, RZ, 0x1f, R5 ;  /* 0x0000001fff097819 */ /* 0x000fe20000011405 */
[----:B------:R-:W-:Y:S01]  /*0770*/  IMAD.WIDE R10, R0, 0x20, R10 ;  /* 0x00000020000a7825 */ /* 0x000fe200078e020a */
[----:B------:R-:W-:Y:S01]  /*0780*/  IADD3 R5, P0, R5, R0, RZ ;  /* 0x0000000005057210 */ /* 0x000fe20007f1e0ff */
[----:B------:R-:W-:Y:S01]  /*0790*/  ULDC.64 UR4, c[0x0][0x2b8] ;  /* 0x0000ae0000047ab9 */ /* 0x000fe20000000a00 */
[----:B------:R-:W-:Y:S01]  /*07a0*/  ISETP.GE.OR P3, PT, R6, R7, P5 ;  /* 0x000000070600720c */ /* 0x000fe20002f66670 */
[----:B------:R-:W-:Y:S01]  /*07b0*/  @!P4 IMAD.MOV.U32 R13, RZ, RZ, -0x800000 ;  /* 0xff800000ff0dc424 */ /* 0x000fe200078e00ff */
[C---:B------:R-:W-:Y:S01]  /*07c0*/  LEA.HI.X.SX32 R4, R0.reuse, R9, 0x1, P0 ;  /* 0x0000000900047211 */ /* 0x040fe200000f0eff */
[----:B------:R-:W-:Y:S01]  /*07d0*/  VIADD R0, R0, 0x30 ;  /* 0x0000003000007836 */ /* 0x000fe20000000000 */
[----:B------:R-:W-:-:S02]  /*07e0*/  IADD3 R3, P1, R2, R10, RZ ;  /* 0x0000000a02037210 */ /* 0x000fc40007f3e0ff */
[----:B------:R-:W-:Y:S02]  /*07f0*/  LEA R8, P0, R5, UR4, 0x2 ;  /* 0x0000000405087c11 */ /* 0x000fe4000f8010ff */
[----:B------:R-:W-:Y:S02]  /*0800*/  ISETP.GE.OR P5, PT, R0, R7, P5 ;  /* 0x000000070000720c */ /* 0x000fe40002fa6670 */
[----:B------:R-:W-:Y:S02]  /*0810*/  LEA.HI.X.SX32 R2, R2, R11, 0x1, P1 ;  /* 0x0000000b02027211 */ /* 0x000fe400008f0eff */
[----:B------:R-:W-:Y:S02]  /*0820*/  LEA R10, P1, R3, UR6, 0x2 ;  /* 0x00000006030a7c11 */ /* 0x000fe4000f8210ff */
        /* <DEDUP_REMOVED lines=15> */
.L_x_4251:
        /* <DEDUP_REMOVED lines=22> */
.L_x_4252:
[----:B------:R-:W-:Y:S05]  /*0a80*/  @P6 BRA `(.L_x_4253) ;  /* 0x0000000400406947 */ /* 0x000fea0003800000 */
[----:B------:R-:W1:Y:S01]  /*0a90*/  LDC R0, c[0x0][0x380] ;  /* 0x0000e000ff007b82 */ /* 0x000e620000000800 */
[----:B------:R-:W-:Y:S01]  /*0aa0*/  LEA R15, R3, 0xffffff80, 0x7 ;  /* 0xffffff80030f7811 */ /* 0x000fe200078e38ff */
[----:B------:R-:W-:Y:S01]  /*0ab0*/  ULDC.64 UR8, c[0x0][0x230] ;  /* 0x00008c0000087ab9 */ /* 0x000fe20000000a00 */
[----:B------:R-:W-:Y:S01]  /*0ac0*/  ULDC.64 UR6, c[0x0][0x248] ;  /* 0x0000920000067ab9 */ /* 0x000fe20000000a00 */
[----:B------:R-:W-:Y:S01]  /*0ad0*/  ULDC.64 UR4, c[0x0][0x238] ;  /* 0x00008e0000047ab9 */ /* 0x000fe20000000a00 */
[----:B-----5:R-:W-:Y:S01]  /*0ae0*/  IABS R2, R15 ;  /* 0x0000000f00027213 */ /* 0x020fe20000000000 */
[----:B------:R-:W-:Y:S02]  /*0af0*/  ULDC.64 UR10, c[0x0][0x260] ;  /* 0x00009800000a7ab9 */ /* 0x000fe40000000a00 */
[----:B------:R-:W2:Y:S01]  /*0b00*/  LDC R13, c[0x0][0x278] ;  /* 0x00009e00ff0d7b82 */ /* 0x000ea20000000800 */
        /* <DEDUP_REMOVED lines=24> */
[----:B------:R-:W-:-:S06]  /*0c90*/  IMAD.WIDE R16, R5, 0x4, R148 ;  /* 0x0000000405107825 */ /* 0x000fcc00078e0294 */
[----:B------:R-:W3:Y:S01]  /*0ca0*/  LDG.E R16, desc[UR16][R16.64] ;  /* 0x0000001010107981 */ /* 0x000ee2000c1e1900 */
[----:B--2---:R-:W-:Y:S01]  /*0cb0*/  IABS R2, R13 ;  /* 0x0000000d00027213 */ /* 0x004fe20000000000 */
[----:B------:R-:W-:-:S03]  /*0cc0*/  IMAD.MOV R5, RZ, RZ, -R5 ;  /* 0x000000ffff057224 */ /* 0x000fc600078e0a05 */
[----:B------:R-:W1:Y:S01]  /*0cd0*/  I2F.RP R10, R2 ;  /* 0x00000002000a7306 */ /* 0x000e620000209400 */
[----:B------:R-:W-:-:S05]  /*0ce0*/  IMAD R15, R0, R5, R15 ;  /* 0x00000005000f7224 */ /* 0x000fca00078e020f */
[----:B------:R-:W-:-:S05]  /*0cf0*/  SHF.R.S32.HI R5, RZ, 0x1f, R15 ;  /* 0x0000001fff057819 */ /* 0x000fca000001140f */
[----:B------:R-:W-:Y:S01]  /*0d00*/  IMAD R0, R5, UR6, RZ ;  /* 0x0000000605007c24 */ /* 0x000fe2000f8e02ff */
        /* <DEDUP_REMOVED lines=20> */
[----:B------:R-:W-:Y:S01]  /*0e50*/  @!P1 LOP3.LUT R11, RZ, R13, RZ, 0x33, !PT ;  /* 0x0000000dff0b9212 */ /* 0x000fe200078e33ff */
[----:B------:R-:W-:-:S03]  /*0e60*/  IMAD R13, R15, UR7, R0 ;  /* 0x000000070f0d7c24 */ /* 0x000fc6000f8e0200 */
[----:B------:R-:W-:-:S05]  /*0e70*/  SHF.R.S32.HI R23, RZ, 0x1f, R11 ;  /* 0x0000001fff177819 */ /* 0x000fca000001140b */
[----:B------:R-:W-:-:S04]  /*0e80*/  IMAD R4, R23, UR10, RZ ;  /* 0x0000000a17047c24 */ /* 0x000fc8000f8e02ff */
[----:B------:R-:W-:Y:S01]  /*0e90*/  IMAD R4, R11, UR11, R4 ;  /* 0x0000000b0b047c24 */ /* 0x000fe2000f8e0204 */
[----:B---3--:R-:W-:Y:S01]  /*0ea0*/  SHF.R.S32.HI R9, RZ, 0x1f, R16 ;  /* 0x0000001fff097819 */ /* 0x008fe20000011410 */
[----:B------:R-:W-:-:S04]  /*0eb0*/  IMAD.WIDE.U32 R18, R16, UR8, RZ ;  /* 0x0000000810127c25 */ /* 0x000fc8000f8e00ff */
[C---:B------:R-:W-:Y:S02]  /*0ec0*/  IMAD R17, R9.reuse, UR8, RZ ;  /* 0x0000000809117c24 */ /* 0x040fe4000f8e02ff */
[----:B------:R-:W-:Y:S02]  /*0ed0*/  IMAD R9, R9, UR4, RZ ;  /* 0x0000000409097c24 */ /* 0x000fe4000f8e02ff */
[C---:B------:R-:W-:Y:S02]  /*0ee0*/  IMAD R2, R16.reuse, UR9, R17 ;  /* 0x0000000910027c24 */ /* 0x040fe4000f8e0211 */
[C---:B------:R-:W-:Y:S02]  /*0ef0*/  IMAD R8, R16.reuse, UR5, R9 ;  /* 0x0000000510087c24 */ /* 0x040fe4000f8e0209 */
[----:B------:R-:W-:Y:S02]  /*0f00*/  IMAD.IADD R19, R19, 0x1, R2 ;  /* 0x0000000113137824 */ /* 0x000fe400078e0202 */
[----:B------:R-:W-:-:S04]  /*0f10*/  IMAD.WIDE.U32 R16, R16, UR4, RZ ;  /* 0x0000000410107c25 */ /* 0x000fc8000f8e00ff */
[----:B------:R-:W-:Y:S01]  /*0f20*/  IMAD.WIDE.U32 R18, R15, UR6, R18 ;  /* 0x000000060f127c25 */ /* 0x000fe2000f8e0012 */
[----:B------:R-:W-:-:S03]  /*0f30*/  IADD3 R8, R17, R8, RZ ;  /* 0x0000000811087210 */ /* 0x000fc60007ffe0ff */
[----:B------:R-:W-:Y:S01]  /*0f40*/  IMAD.MOV.U32 R20, RZ, RZ, R16 ;  /* 0x000000ffff147224 */ /* 0x000fe200078e0010 */
[----:B------:R-:W-:-:S03]  /*0f50*/  IADD3 R19, R19, R13, RZ ;  /* 0x0000000d13137210 */ /* 0x000fc60007ffe0ff */
[----:B------:R-:W-:-:S05]  /*0f60*/  IMAD.WIDE.U32 R18, R11, UR10, R18 ;  /* 0x0000000a0b127c25 */ /* 0x000fca000f8e0012 */
[----:B------:R-:W-:Y:S01]  /*0f70*/  IADD3 R4, R19, R4, RZ ;  /* 0x0000000413047210 */ /* 0x000fe20007ffe0ff */
[----:B------:R-:W-:Y:S06]  /*0f80*/  BRA `(.L_x_4254) ;  /* 0x0000000000f07947 */ /* 0x000fec0003800000 */
.L_x_4253:
[----:B------:R-:W1:Y:S01]  /*0f90*/  LDC R13, c[0x0][0x278] ;  /* 0x00009e00ff0d7b82 */ /* 0x000e620000000800 */
[----:B------:R-:W-:Y:S01]  /*0fa0*/  LEA R15, R3, 0xffffff80, 0x7 ;  /* 0xffffff80030f7811 */ /* 0x000fe200078e38ff */
[----:B------:R-:W-:Y:S01]  /*0fb0*/  ULDC.64 UR6, c[0x0][0x248] ;  /* 0x0000920000067ab9 */ /* 0x000fe20000000a00 */
[----:B------:R-:W-:Y:S02]  /*0fc0*/  ULDC.64 UR8, c[0x0][0x230] ;  /* 0x00008c0000087ab9 */ /* 0x000fe40000000a00 */
[----:B------:R-:W-:-:S03]  /*0fd0*/  IADD3 R24, P1, R23, R15, RZ ;  /* 0x0000000f17187210 */ /* 0x000fc60007f3e0ff */
[----:B------:R-:W2:Y:S01]  /*0fe0*/  LDC.64 R16, c[0x0][0x250] ;  /* 0x00009400ff107b82 */ /* 0x000ea20000000a00 */
        /* <DEDUP_REMOVED lines=9> */
[----:B------:R-:W-:-:S03]  /*1080*/  IABS R0, R12 ;  /* 0x0000000c00007213 */ /* 0x000fc60000000000 */
[----:B------:R-:W-:Y:S01]  /*1090*/  IMAD.HI.U32 R9, R9, R4, R8 ;  /* 0x0000000409097227 */ /* 0x000fe200078e0008 */
[----:B------:R-:W-:-:S05]  /*10a0*/  MOV R6, R0 ;  /* 0x0000000000067202 */ /* 0x000fca0000000f00 */
[----:B------:R-:W-:Y:S02]  /*10b0*/  IMAD.HI.U32 R0, R9, R6, RZ ;  /* 0x0000000609007227 */ /* 0x000fe400078e00ff */
[----:B------:R-:W3:Y:S02]  /*10c0*/  LDC.64 R8, c[0x0][0x238] ;  /* 0x00008e00ff087b82 */ /* 0x000ee40000000a00 */
[----:B------:R-:W-:-:S04]  /*10d0*/  IMAD.MOV R4, RZ, RZ, -R0 ;  /* 0x000000ffff047224 */ /* 0x000fc800078e0a00 */
[----:B------:R-:W-:Y:S01]  /*10e0*/  IMAD R4, R5, R4, R6 ;  /* 0x0000000405047224 */ /* 0x000fe200078e0206 */
[----:B------:R-:W-:-:S04]  /*10f0*/  LOP3.LUT R6, R12, R13, RZ, 0x3c, !PT ;  /* 0x0000000d0c067212 */ /* 0x000fc800078e3cff */
[----:B------:R-:W-:-:S13]  /*1100*/  ISETP.GT.U32.AND P0, PT, R5, R4, PT ;  /* 0x000000040500720c */ /* 0x000fda0003f04070 */
[-C--:B------:R-:W-:Y:S02]  /*1110*/  @!P0 IADD3 R4, R4, -R5.reuse, RZ ;  /* 0x8000000504048210 */ /* 0x080fe40007ffe0ff */
[----:B------:R-:W-:Y:S02]  /*1120*/  @!P0 IADD3 R0, R0, 0x1, RZ ;  /* 0x0000000100008810 */ /* 0x000fe40007ffe0ff */
[----:B------:R-:W-:Y:S02]  /*1130*/  ISETP.GE.U32.AND P2, PT, R4, R5, PT ;  /* 0x000000050400720c */ /* 0x000fe40003f46070 */
[----:B------:R-:W-:Y:S02]  /*1140*/  SHF.R.S32.HI R4, RZ, 0x1f, R23 ;  /* 0x0000001fff047819 */ /* 0x000fe40000011417 */
[----:B------:R-:W-:Y:S02]  /*1150*/  SHF.R.S32.HI R5, RZ, 0x1f, R15 ;  /* 0x0000001fff057819 */ /* 0x000fe4000001140f */
[----:B------:R-:W-:-:S03]  /*1160*/  ISETP.NE.AND P0, PT, R13, RZ, PT ;  /* 0x000000ff0d00720c */ /* 0x000fc60003f05270 */
[----:B------:R-:W-:Y:S01]  /*1170*/  IMAD.X R19, R4, 0x1, R5, P1 ;  /* 0x0000000104137824 */ /* 0x000fe200008e0605 */
[----:B------:R-:W-:Y:S01]  /*1180*/  ISETP.GE.AND P1, PT, R6, RZ, PT ;  /* 0x000000ff0600720c */ /* 0x000fe20003f26270 */
[----:B--2---:R-:W-:Y:S02]  /*1190*/  IMAD R4, R4, R16, RZ ;  /* 0x0000001004047224 */ /* 0x004fe400078e02ff */
[----:B------:R-:W-:Y:S01]  /*11a0*/  IMAD R19, R19, UR6, RZ ;  /* 0x0000000613137c24 */ /* 0x000fe2000f8e02ff */
[----:B------:R-:W-:Y:S01]  /*11b0*/  @P2 IADD3 R0, R0, 0x1, RZ ;  /* 0x0000000100002810 */ /* 0x000fe20007ffe0ff */
[----:B------:R-:W-:Y:S02]  /*11c0*/  IMAD R4, R23, R17, R4 ;  /* 0x0000001117047224 */ /* 0x000fe400078e0204 */
[C---:B------:R-:W-:Y:S01]  /*11d0*/  IMAD R6, R24.reuse, UR7, R19 ;  /* 0x0000000718067c24 */ /* 0x040fe2000f8e0213 */
[----:B-----5:R-:W-:Y:S01]  /*11e0*/  SHF.R.S32.HI R19, RZ, 0x1f, R2 ;  /* 0x0000001fff137819 */ /* 0x020fe20000011402 */
[----:B------:R-:W-:-:S04]  /*11f0*/  IMAD.WIDE.U32 R24, R24, UR6, RZ ;  /* 0x0000000618187c25 */ /* 0x000fc8000f8e00ff */
[----:B------:R-:W-:Y:S01]  /*1200*/  IMAD.WIDE.U32 R22, R23, R16, RZ ;  /* 0x0000001017167225 */ /* 0x000fe200078e00ff */
[----:B------:R-:W-:Y:S02]  /*1210*/  @!P1 IADD3 R0, -R0, RZ, RZ ;  /* 0x000000ff00009210 */ /* 0x000fe40007ffe1ff */
[----:B------:R-:W-:Y:S01]  /*1220*/  @!P0 LOP3.LUT R0, RZ, R13, RZ, 0x33, !PT ;  /* 0x0000000dff008212 */ /* 0x000fe200078e33ff */
[----:B------:R-:W-:Y:S01]  /*1230*/  IMAD.IADD R25, R25, 0x1, R6 ;  /* 0x0000000119197824 */ /* 0x000fe200078e0206 */
[----:B------:R-:W-:Y:S01]  /*1240*/  IADD3 R27, R23, R4, RZ ;  /* 0x00000004171b7210 */ /* 0x000fe20007ffe0ff */
[----:B------:R-:W-:Y:S01]  /*1250*/  IMAD R17, R19, UR8, RZ ;  /* 0x0000000813117c24 */ /* 0x000fe2000f8e02ff */
[----:B------:R-:W-:Y:S01]  /*1260*/  SHF.R.S32.HI R23, RZ, 0x1f, R0 ;  /* 0x0000001fff177819 */ /* 0x000fe20000011400 */
[----:B------:R-:W-:Y:S01]  /*1270*/  IMAD.WIDE.U32 R24, R2, UR8, R24 ;  /* 0x0000000802187c25 */ /* 0x000fe2000f8e0018 */
[----:B------:R-:W-:-:S03]  /*1280*/  MOV R26, R22 ;  /* 0x00000016001a7202 */ /* 0x000fc60000000f00 */
[C---:B------:R-:W-:Y:S02]  /*1290*/  IMAD R17, R2.reuse, UR9, R17 ;  /* 0x0000000902117c24 */ /* 0x040fe4000f8e0211 */
[----:B---3--:R-:W-:Y:S02]  /*12a0*/  IMAD R19, R19, R8, RZ ;  /* 0x0000000813137224 */ /* 0x008fe400078e02ff */
[----:B------:R-:W-:Y:S02]  /*12b0*/  IMAD.IADD R25, R25, 0x1, R17 ;  /* 0x0000000119197824 */ /* 0x000fe400078e0211 */
[----:B-1----:R-:W-:Y:S02]  /*12c0*/  IMAD R4, R23, R10, RZ ;  /* 0x0000000a17047224 */ /* 0x002fe400078e02ff */
[C---:B------:R-:W-:Y:S02]  /*12d0*/  IMAD R9, R2.reuse, R9, R19 ;  /* 0x0000000902097224 */ /* 0x040fe400078e0213 */
[----:B------:R-:W-:-:S04]  /*12e0*/  IMAD.WIDE.U32 R26, R2, R8, R26 ;  /* 0x00000008021a7225 */ /* 0x000fc800078e001a */
[----:B------:R-:W-:Y:S01]  /*12f0*/  IMAD.WIDE.U32 R18, R0, R10, R24 ;  /* 0x0000000a00127225 */ /* 0x000fe200078e0018 */
[----:B------:R-:W-:-:S03]  /*1300*/  IADD3 R8, R27, R9, RZ ;  /* 0x000000091b087210 */ /* 0x000fc60007ffe0ff */
[----:B------:R-:W-:Y:S01]  /*1310*/  IMAD R4, R0, R11, R4 ;  /* 0x0000000b00047224 */ /* 0x000fe200078e0204 */
[----:B------:R-:W-:Y:S01]  /*1320*/  MOV R11, R0 ;  /* 0x00000000000b7202 */ /* 0x000fe20000000f00 */
[----:B------:R-:W-:-:S03]  /*1330*/  IMAD.MOV.U32 R20, RZ, RZ, R26 ;  /* 0x000000ffff147224 */ /* 0x000fc600078e001a */
[----:B------:R-:W-:-:S07]  /*1340*/  IADD3 R4, R19, R4, RZ ;  /* 0x0000000413047210 */ /* 0x000fce0007ffe0ff */
.L_x_4254:
[----:B------:R-:W-:Y:S01]  /*1350*/  SHF.R.S32.HI R47, RZ, 0x1f, R46 ;  /* 0x0000001fff2f7819 */ /* 0x000fe2000001142e */
[----:B------:R-:W-:Y:S01]  /*1360*/  ULDC.64 UR4, c[0x0][0x228] ;  /* 0x00008a0000047ab9 */ /* 0x000fe20000000a00 */
[----:B------:R-:W-:Y:S01]  /*1370*/  SHF.R.S32.HI R24, RZ, 0x1f, R147 ;  /* 0x0000001fff187819 */ /* 0x000fe20000011493 */
[----:B------:R-:W1:Y:S01]  /*1380*/  S2UR UR18, SR_CgaCtaId ;  /* 0x00000000001279c3 */ /* 0x000e620000008800 */
[CC--:B------:R-:W-:Y:S01]  /*1390*/  LEA.HI R13, R47.reuse, R46.reuse, RZ, 0x2 ;  /* 0x0000002e2f0d7211 */ /* 0x0c0fe200078f10ff */
[----:B------:R-:W-:Y:S01]  /*13a0*/  ULDC.64 UR10, c[0x0][0x268] ;  /* 0x00009a00000a7ab9 */ /* 0x000fe20000000a00 */
[CC--:B------:R-:W-:Y:S01]  /*13b0*/  LEA.HI R19, R47.reuse, R46.reuse, RZ, 0x3 ;  /* 0x0000002e2f137211 */ /* 0x0c0fe200078f18ff */
[----:B------:R-:W-:Y:S01]  /*13c0*/  IMAD R24, R24, UR4, RZ ;  /* 0x0000000418187c24 */ /* 0x000fe2000f8e02ff */
[----:B------:R-:W-:Y:S01]  /*13d0*/  SHF.R.S32.HI R28, RZ, 0x2, R13 ;  /* 0x00000002ff1c7819 */ /* 0x000fe2000001140d */
[----:B------:R-:W-:Y:S01]  /*13e0*/  ULDC.64 UR12, c[0x0][0x210] ;  /* 0x00008400000c7ab9 */ /* 0x000fe20000000a00 */
[----:B------:R-:W-:Y:S01]  /*13f0*/  LEA.HI R25, R47, R46, RZ, 0x4 ;  /* 0x0000002e2f197211 */ /* 0x000fe200078f20ff */
[----:B------:R-:W-:Y:S01]  /*1400*/  IMAD R24, R147, UR5, R24 ;  /* 0x0000000593187c24 */ /* 0x000fe2000f8e0218 */
[----:B------:R-:W-:Y:S01]  /*1410*/  SHF.R.S32.HI R29, RZ, 0x1f, R28 ;  /* 0x0000001fff1d7819 */ /* 0x000fe2000001141c */
[----:B------:R-:W-:Y:S01]  /*1420*/  USHF.L.U32 UR19, UR6, 0x6, URZ ;  /* 0x0000000606137899 */ /* 0x000fe2000800063f */
[----:B------:R-:W-:-:S02]  /*1430*/  LOP3.LUT R27, R13, 0xfffffffc, RZ, 0xc0, !PT ;  /* 0xfffffffc0d1b7812 */ /* 0x000fc400078ec0ff */
[----:B------:R-:W-:Y:S01]  /*1440*/  SHF.R.S32.HI R144, RZ, 0x3, R19 ;  /* 0x00000003ff907819 */ /* 0x000fe20000011413 */
[----:B------:R-:W-:Y:S01]  /*1450*/  IMAD.WIDE R16, R21, 0x40, R28 ;  /* 0x0000004015107825 */ /* 0x000fe200078e021c */
[----:B------:R-:W-:Y:S02]  /*1460*/  SHF.R.S32.HI R0, RZ, 0x4, R25 ;  /* 0x00000004ff007819 */ /* 0x000fe40000011419 */
[C---:B------:R-:W-:Y:S01]  /*1470*/  LOP3.LUT R21, R25.reuse, 0xfffffff0, RZ, 0xc0, !PT ;  /* 0xfffffff019157812 */ /* 0x040fe200078ec0ff */
[----:B------:R-:W-:Y:S01]  /*1480*/  IMAD.IADD R26, R46, 0x1, -R27 ;  /* 0x000000012e1a7824 */ /* 0x000fe200078e0a1b */
[----:B------:R-:W-:Y:S01]  /*1490*/  LEA.HI R9, R25, R0, RZ, 0x1 ;  /* 0x0000000019097211 */ /* 0x000fe200078f08ff */
[----:B------:R-:W-:Y:S01]  /*14a0*/  IMAD.SHL.U32 R27, R144, 0x40, RZ ;  /* 0x00000040901b7824 */ /* 0x000fe200078e00ff */
[C---:B------:R-:W-:Y:S01]  /*14b0*/  LEA.HI R25, R19.reuse, R144, RZ, 0x1 ;  /* 0x0000009013197211 */ /* 0x040fe200078f08ff */
[----:B------:R-:W-:Y:S01]  /*14c0*/  IMAD.SHL.U32 R26, R26, 0x8, RZ ;  /* 0x000000081a1a7824 */ /* 0x000fe200078e00ff */
[----:B------:R-:W-:Y:S01]  /*14d0*/  LOP3.LUT R19, R19, 0xfffffff8, RZ, 0xc0, !PT ;  /* 0xfffffff813137812 */ /* 0x000fe200078ec0ff */
[C---:B------:R-:W-:Y:S01]  /*14e0*/  IMAD.IADD R6, R46.reuse, 0x1, -R21 ;  /* 0x000000012e067824 */ /* 0x040fe200078e0a15 */
[----:B------:R-:W-:Y:S01]  /*14f0*/  LOP3.LUT R27, R27, 0xc0, RZ, 0xc0, !PT ;  /* 0x000000c01b1b7812 */ /* 0x000fe200078ec0ff */
[----:B------:R-:W-:Y:S01]  /*1500*/  IMAD R141, R29, UR6, RZ ;  /* 0x000000061d8d7c24 */ /* 0x000fe2000f8e02ff */
[----:B------:R-:W-:Y:S01]  /*1510*/  LEA.HI R13, R13, R28, RZ, 0x1 ;  /* 0x0000001c0d0d7211 */ /* 0x000fe200078f08ff */
[----:B------:R-:W-:Y:S01]  /*1520*/  IMAD.IADD R19, R46, 0x1, -R19 ;  /* 0x000000012e137824 */ /* 0x000fe200078e0a13 */
[----:B------:R-:W-:Y:S01]  /*1530*/  LOP3.LUT R21, R27, 0x18, R26, 0xf8, !PT ;  /* 0x000000181b157812 */ /* 0x000fe200078ef81a */
[----:B------:R-:W-:Y:S01]  /*1540*/  IMAD R141, R28, UR7, R141 ;  /* 0x000000071c8d7c24 */ /* 0x000fe2000f8e028d */
[----:B------:R-:W-:-:S02]  /*1550*/  SHF.R.U32.HI R2, RZ, 0x3, R27 ;  /* 0x00000003ff027819 */ /* 0x000fc4000001161b */
[----:B------:R-:W-:Y:S02]  /*1560*/  LEA.HI R14, R6, R6, RZ, 0x1 ;  /* 0x00000006060e7211 */ /* 0x000fe400078f08ff */
[----:B------:R-:W-:Y:S02]  /*1570*/  LOP3.LUT R9, R9, 0xfffffffe, RZ, 0xc0, !PT ;  /* 0xfffffffe09097812 */ /* 0x000fe400078ec0ff */
[----:B------:R-:W-:Y:S02]  /*1580*/  LOP3.LUT R2, R21, R2, RZ, 0x3c, !PT ;  /* 0x0000000215027212 */ /* 0x000fe400078e3cff */
[----:B------:R-:W-:Y:S01]  /*1590*/  LOP3.LUT R45, R14, 0x7fffffe, RZ, 0xc0, !PT ;  /* 0x07fffffe0e2d7812 */ /* 0x000fe200078ec0ff */
[----:B------:R-:W-:Y:S01]  /*15a0*/  IMAD.IADD R9, R0, 0x1, -R9 ;  /* 0x0000000100097824 */ /* 0x000fe200078e0a09 */
[----:B------:R-:W-:Y:S02]  /*15b0*/  SHF.R.S32.HI R21, RZ, 0x1f, R6 ;  /* 0x0000001fff157819 */ /* 0x000fe40000011406 */
[----:B------:R-:W-:Y:S01]  /*15c0*/  LEA.HI R145, R19, R19, RZ, 0x1 ;  /* 0x0000001313917211 */ /* 0x000fe200078f08ff */
[----:B------:R-:W-:Y:S01]  /*15d0*/  IMAD.IADD R45, R6, 0x1, -R45 ;  /* 0x00000001062d7824 */ /* 0x000fe200078e0a2d */
[----:B------:R-:W-:-:S02]  /*15e0*/  LEA.HI R47, R47, R46, RZ, 0x5 ;  /* 0x0000002e2f2f7211 */ /* 0x000fc400078f28ff */
[----:B------:R-:W-:Y:S02]  /*15f0*/  LOP3.LUT R13, R13, 0x7fffffe, RZ, 0xc0, !PT ;  /* 0x07fffffe0d0d7812 */ /* 0x000fe400078ec0ff */
[----:B------:R-:W-:Y:S02]  /*1600*/  LEA.HI R0, R21, R6, RZ, 0x3 ;  /* 0x0000000615007211 */ /* 0x000fe400078f18ff */
[----:B------:R-:W-:Y:S01]  /*1610*/  LOP3.LUT R142, R145, 0xfffffffe, RZ, 0xc0, !PT ;  /* 0xfffffffe918e7812 */ /* 0x000fe200078ec0ff */
[----:B------:R-:W-:Y:S01]  /*1620*/  IMAD.IADD R10, R28, 0x1, -R13 ;  /* 0x000000011c0a7824 */ /* 0x000fe200078e0a0d */
[----:B------:R-:W-:Y:S01]  /*1630*/  SHF.R.S32.HI R151, RZ, 0x5, R47 ;  /* 0x00000005ff977819 */ /* 0x000fe2000001142f */
[----:B------:R-:W-:Y:S01]  /*1640*/  IMAD.SHL.U32 R0, R0, 0x20, RZ ;  /* 0x0000002000007824 */ /* 0x000fe200078e00ff */
[----:B------:R-:W-:Y:S01]  /*1650*/  SHF.R.S32.HI R27, RZ, 0x1f, R26 ;  /* 0x0000001fff1b7819 */ /* 0x000fe2000001141a */
[----:B------:R-:W-:Y:S01]  /*1660*/  IMAD.IADD R142, R19, 0x1, -R142 ;  /* 0x00000001138e7824 */ /* 0x000fe200078e0a8e */
[----:B------:R-:W-:Y:S01]  /*1670*/  IADD3 R18, P2, R26, R18, RZ ;  /* 0x000000121a127210 */ /* 0x000fe20007f5e0ff */
[----:B------:R-:W-:Y:S01]  /*1680*/  IMAD R143, R151, 0x8, R10 ;  /* 0x00000008978f7824 */ /* 0x000fe200078e020a */
[----:B------:R-:W-:-:S02]  /*1690*/  IADD3 R6, P1, R28, R15, RZ ;  /* 0x0000000f1c067210 */ /* 0x000fc40007f3e0ff */
[----:B------:R-:W-:Y:S01]  /*16a0*/  IADD3 R20, P0, R26, R20, RZ ;  /* 0x000000141a147210 */ /* 0x000fe20007f1e0ff */
[----:B------:R-:W-:Y:S01]  /*16b0*/  IMAD.X R19, R27, 0x1, R4, P2 ;  /* 0x000000011b137824 */ /* 0x000fe200010e0604 */
[----:B------:R-:W-:Y:S01]  /*16c0*/  LOP3.LUT R25, R25, 0xfffffffe, RZ, 0xc0, !PT ;  /* 0xfffffffe19197812 */ /* 0x000fe200078ec0ff */
[----:B------:R-:W-:Y:S01]  /*16d0*/  IMAD.X R10, R29, 0x1, R5, P1 ;  /* 0x000000011d0a7824 */ /* 0x000fe200008e0605 */
[----:B------:R-:W-:Y:S01]  /*16e0*/  SHF.R.S32.HI R13, RZ, 0x1f, R12 ;  /* 0x0000001fff0d7819 */ /* 0x000fe2000001140c */
[----:B------:R-:W2:Y:S01]  /*16f0*/  LDC.64 R4, c[0x0][0x240] ;  /* 0x00009000ff047b82 */ /* 0x000ea20000000a00 */
[----:B------:R-:W-:Y:S01]  /*1700*/  IMAD.X R21, R27, 0x1, R8, P0 ;  /* 0x000000011b157824 */ /* 0x000fe200000e0608 */
[----:B------:R-:W-:Y:S01]  /*1710*/  SHF.R.S32.HI R15, RZ, 0x1, R14 ;  /* 0x00000001ff0f7819 */ /* 0x000fe2000001140e */
[----:B------:R-:W-:Y:S01]  /*1720*/  IMAD.WIDE.U32 R26, R147, UR4, R26 ;  /* 0x00000004931a7c25 */ /* 0x000fe2000f8e001a */
[----:B------:R-:W-:Y:S01]  /*1730*/  ULDC.64 UR4, c[0x0][0x258] ;  /* 0x0000960000047ab9 */ /* 0x000fe20000000a00 */
[----:B------:R-:W-:-:S02]  /*1740*/  SHF.R.S32.HI R14, RZ, 0x1f, R14 ;  /* 0x0000001fff0e7819 */ /* 0x000fc4000001140e */
[----:B------:R-:W-:Y:S01]  /*1750*/  IMAD.IADD R144, R144, 0x1, -R25 ;  /* 0x0000000190907824 */ /* 0x000fe200078e0a19 */
[----:B------:R-:W-:Y:S01]  /*1760*/  SHF.R.S32.HI R145, RZ, 0x1, R145 ;  /* 0x00000001ff917819 */ /* 0x000fe20000011491 */
[----:B------:R-:W-:Y:S01]  /*1770*/  IMAD.IADD R25, R27, 0x1, R24 ;  /* 0x000000011b197824 */ /* 0x000fe200078e0218 */
[----:B------:R-:W-:Y:S01]  /*1780*/  LEA.HI R14, R14, R15, RZ, 0x2 ;  /* 0x0000000f0e0e7211 */ /* 0x000fe200078f10ff */
[----:B------:R-:W-:Y:S01]  /*1790*/  IMAD R13, R13, UR4, RZ ;  /* 0x000000040d0d7c24 */ /* 0x000fe2000f8e02ff */
[----:B------:R-:W-:Y:S01]  /*17a0*/  LOP3.LUT R44, R0, 0xffffff00, RZ, 0xc0, !PT ;  /* 0xffffff00002c7812 */ /* 0x000fe200078ec0ff */
[----:B------:R-:W-:Y:S01]  /*17b0*/  IMAD.MOV.U32 R24, RZ, RZ, R26 ;  /* 0x000000ffff187224 */ /* 0x000fe200078e001a */
[----:B------:R-:W-:Y:S01]  /*17c0*/  LOP3.LUT R14, R14, 0xfffffffc, RZ, 0xc0, !PT ;  /* 0xfffffffc0e0e7812 */ /* 0x000fe200078ec0ff */
[----:B------:R-:W-:Y:S02]  /*17d0*/  IMAD.U32 R143, R143, 0x20, R2 ;  /* 0x000000208f8f7824 */ /* 0x000fe400078e0002 */
[----:B------:R-:W-:-:S02]  /*17e0*/  IMAD R8, R23, UR10, RZ ;  /* 0x0000000a17087c24 */ /* 0x000fc4000f8e02ff */
[C---:B------:R-:W-:Y:S02]  /*17f0*/  IMAD R2, R12.reuse, UR5, R13 ;  /* 0x000000050c027c24 */ /* 0x040fe4000f8e020d */
[----:B------:R-:W-:Y:S01]  /*1800*/  IMAD.WIDE.U32 R12, R12, UR4, R24 ;  /* 0x000000040c0c7c25 */ /* 0x000fe2000f8e0018 */
[----:B------:R-:W-:-:S03]  /*1810*/  ULDC.64 UR4, c[0x0][0x218] ;  /* 0x0000860000047ab9 */ /* 0x000fc60000000a00 */
[----:B------:R-:W-:-:S04]  /*1820*/  IMAD.WIDE.U32 R18, R28, UR6, R18 ;  /* 0x000000061c127c25 */ /* 0x000fc8000f8e0012 */
[C---:B------:R-:W-:Y:S01]  /*1830*/  IMAD R8, R11.reuse, UR11, R8 ;  /* 0x0000000b0b087c24 */ /* 0x040fe2000f8e0208 */
[----:B------:R-:W-:Y:S01]  /*1840*/  LEA R140, P0, R18, UR4, 0x1 ;  /* 0x00000004128c7c11 */ /* 0x000fe2000f8008ff */
        /* <DEDUP_REMOVED lines=9> */
[----:B------:R-:W-:Y:S01]  /*18e0*/  IMAD.IADD R2, R15, 0x1, -R14 ;  /* 0x000000010f027824 */ /* 0x000fe200078e0a0e */
[----:B------:R-:W-:Y:S01]  /*18f0*/  LEA R14, P0, R12, UR12, 0x1 ;  /* 0x0000000c0c0e7c11 */ /* 0x000fe2000f8008ff */
[----:B------:R-:W-:Y:S01]  /*1900*/  IMAD.IADD R11, R13, 0x1, R11 ;  /* 0x000000010d0b7824 */ /* 0x000fe200078e020b */
[----:B-1----:R-:W-:Y:S01]  /*1910*/  ULEA UR5, UR18, UR5, 0x18 ;  /* 0x0000000512057291 */ /* 0x002fe2000f8ec03f */
[----:B------:R-:W-:Y:S01]  /*1920*/  IMAD R13, R10, UR10, RZ ;  /* 0x0000000a0a0d7c24 */ /* 0x000fe2000f8e02ff */
[----:B------:R-:W-:Y:S01]  /*1930*/  USHF.L.U64.HI UR18, UR6, 0x6, UR7 ;  /* 0x0000000606127899 */ /* 0x000fe20008010207 */
[----:B------:R-:W-:Y:S01]  /*1940*/  IMAD.IADD R21, R21, 0x1, R8 ;  /* 0x0000000115157824 */ /* 0x000fe200078e0208 */
[----:B------:R-:W-:Y:S01]  /*1950*/  LEA.HI.X R15, R12, UR13, R11, 0x1, P0 ;  /* 0x0000000d0c0f7c11 */ /* 0x000fe200080f0c0b */
[----:B------:R-:W-:Y:S01]  /*1960*/  IMAD R13, R6, UR11, R13 ;  /* 0x0000000b060d7c24 */ /* 0x000fe2000f8e020d */
[----:B------:R-:W-:Y:S01]  /*1970*/  LEA R10, P0, R4, R14, 0x6 ;  /* 0x0000000e040a7211 */ /* 0x000fe200078030ff */
[----:B------:R-:W-:Y:S01]  /*1980*/  IMAD.WIDE.U32 R20, R6, UR10, R20 ;  /* 0x0000000a06147c25 */ /* 0x000fe2000f8e0014 */
[----:B------:R-:W-:Y:S01]  /*1990*/  LEA R143, R143, UR5, 0x1 ;  /* 0x000000058f8f7c11 */ /* 0x000fe2000f8e08ff */
[----:B------:R-:W-:Y:S01]  /*19a0*/  ULDC.64 UR12, c[0x0][0x220] ;  /* 0x00008800000c7ab9 */ /* 0x000fe20000000a00 */
[----:B------:R-:W-:Y:S01]  /*19b0*/  LEA.HI.X R11, R4, R15, R5, 0x6, P0 ;  /* 0x0000000f040b7211 */ /* 0x000fe200000f3405 */
[----:B------:R-:W-:Y:S01]  /*19c0*/  IMAD.SHL.U32 R4, R145, 0x40, RZ ;  /* 0x0000004091047824 */ /* 0x000fe200078e00ff */
[----:B------:R-:W-:Y:S01]  /*19d0*/  IADD3 R18, P0, R140, UR19, RZ ;  /* 0x000000138c127c10 */ /* 0x000fe2000ff1e0ff */
[----:B------:R-:W-:Y:S01]  /*19e0*/  @!PT LDS RZ, [RZ] ;  /* 0x00000000fffff984 */ /* 0x000fe20000000800 */
[----:B------:R-:W-:Y:S01]  /*19f0*/  @!PT LDS RZ, [RZ] ;  /* 0x00000000fffff984 */ /* 0x000fe20000000800 */
[----:B------:R-:W-:Y:S01]  /*1a00*/  @!PT LDS RZ, [RZ] ;  /* 0x00000000fffff984 */ /* 0x000fe20000000800 */
[----:B------:R-:W-:Y:S01]  /*1a10*/  LDGSTS.E.BYPASS.LTC128B.128 [R143], desc[UR16][R14.64] ;  /* 0x000000000e8f7fae */ /* 0x000fe2000b901d50 */
[----:B------:R-:W-:Y:S01]  /*1a20*/  IMAD.SHL.U32 R5, R144, 0x8, RZ ;  /* 0x0000000890057824 */ /* 0x000fe200078e00ff */
[----:B------:R-:W-:Y:S01]  /*1a30*/  USHF.L.U64.HI UR11, UR10, 0x6, UR11 ;  /* 0x000000060a0b7899 */ /* 0x000fe2000801020b */
[----:B------:R-:W-:Y:S01]  /*1a40*/  IADD3.X R19, R141, UR18, RZ, P0, !PT ;  /* 0x000000128d137c10 */ /* 0x000fe200087fe4ff */
[----:B------:R1:W-:Y:S01]  /*1a50*/  LDGSTS.E.BYPASS.LTC128B.128 [R143+0x800], desc[UR16][R10.64] ;  /* 0x008000000a8f7fae */ /* 0x0003e2000b901d50 */
[----:B------:R-:W-:Y:S01]  /*1a60*/  IADD3 R16, P0, R18, UR19, RZ ;  /* 0x0000001312107c10 */ /* 0x000fe2000ff1e0ff */
[----:B------:R-:W-:Y:S01]  /*1a70*/  IMAD.IADD R13, R21, 0x1, R13 ;  /* 0x00000001150d7824 */ /* 0x000fe200078e020d */
[----:B------:R-:W-:Y:S01]  /*1a80*/  LOP3.LUT R4, R4, 0xc0, RZ, 0xc0, !PT ;  /* 0x000000c004047812 */ /* 0x000fe200078ec0ff */
[----:B------:R-:W-:Y:S01]  /*1a90*/  LDGSTS.E.BYPASS.LTC128B.128 [R143+0x1000], desc[UR16][R140.64] ;  /* 0x010000008c8f7fae */ /* 0x000fe2000b901d50 */
[----:B------:R-:W-:Y:S01]  /*1aa0*/  IADD3.X R17, R19, UR18, RZ, P0, !PT ;  /* 0x0000001213117c10 */ /* 0x000fe200087fe4ff */
[C---:B------:R-:W-:Y:S01]  /*1ab0*/  IMAD.SHL.U32 R8, R9.reuse, 0x8, RZ ;  /* 0x0000000809087824 */ /* 0x040fe200078e00ff */
[----:B------:R-:W-:Y:S01]  /*1ac0*/  LOP3.LUT R5, R4, 0x8, R5, 0xf8, !PT ;  /* 0x0000000804057812 */ /* 0x000fe200078ef805 */
[----:B------:R-:W-:Y:S01]  /*1ad0*/  LDGSTS.E.BYPASS.LTC128B.128 [R143+0x1800], desc[UR16][R18.64] ;  /* 0x01800000128f7fae */ /* 0x000fe2000b901d50 */
[----:B------:R-:W-:Y:S01]  /*1ae0*/  SHF.R.U32.HI R4, RZ, 0x3, R4 ;  /* 0x00000003ff047819 */ /* 0x000fe20000011604 */
[----:B------:R-:W-:Y:S01]  /*1af0*/  IMAD R9, R9, 0x8, R142 ;  /* 0x0000000809097824 */ /* 0x000fe200078e028e */
[----:B------:R-:W-:Y:S01]  /*1b00*/  UIADD3 UR4, UR5, 0x1000, URZ ;  /* 0x0000100005047890 */ /* 0x000fe2000fffe03f */
[----:B------:R2:W-:Y:S01]  /*1b10*/  LDGSTS.E.BYPASS.LTC128B.128 [R143+0x2000], desc[UR16][R16.64] ;  /* 0x02000000108f7fae */ /* 0x0005e2000b901d50 */
[----:B------:R-:W-:Y:S01]  /*1b20*/  LOP3.LUT R4, R5, R4, RZ, 0x3c, !PT ;  /* 0x0000000405047212 */ /* 0x000fe200078e3cff */
[C---:B------:R-:W-:Y:S01]  /*1b30*/  IMAD.SHL.U32 R5, R2.reuse, 0x40, RZ ;  /* 0x0000004002057824 */ /* 0x040fe200078e00ff */
[----:B------:R-:W-:Y:S01]  /*1b40*/  LOP3.LUT P1, RZ, R2, 0x2, RZ, 0xc0, !PT ;  /* 0x0000000202ff7812 */ /* 0x000fe2000782c0ff */
[----:B------:R-:W-:-:S02]  /*1b50*/  IMAD R6, R151, 0x200, R44 ;  /* 0x0000020097067824 */ /* 0x000fc400078e022c */
[----:B------:R-:W-:Y:S01]  /*1b60*/  IMAD.U32 R0, R9, 0x20, R4 ;  /* 0x0000002009007824 */ /* 0x000fe200078e0004 */
[----:B------:R-:W-:Y:S01]  /*1b70*/  LOP3.LUT R5, R5, 0xc0, RZ, 0xc0, !PT ;  /* 0x000000c005057812 */ /* 0x000fe200078ec0ff */
[----:B------:R-:W-:-:S03]  /*1b80*/  IMAD R4, R45, 0x20, R6 ;  /* 0x000000202d047824 */ /* 0x000fc600078e0206 */
[----:B------:R-:W-:Y:S02]  /*1b90*/  LOP3.LUT R8, R5, 0x8, R8, 0xf8, !PT ;  /* 0x0000000805087812 */ /* 0x000fe400078ef808 */
[----:B------:R-:W-:Y:S02]  /*1ba0*/  SHF.R.U32.HI R5, RZ, 0x3, R5 ;  /* 0x00000003ff057819 */ /* 0x000fe40000011605 */
[----:B-1----:R-:W-:Y:S02]  /*1bb0*/  IADD3 R10, P0, R16, UR19, RZ ;  /* 0x00000013100a7c10 */ /* 0x002fe4000ff1e0ff */
[----:B------:R-:W-:Y:S02]  /*1bc0*/  LOP3.LUT R5, R8, R5, RZ, 0x3c, !PT ;  /* 0x0000000508057212 */ /* 0x000fe400078e3cff */
[----:B------:R-:W-:Y:S02]  /*1bd0*/  IADD3.X R11, R17, UR18, RZ, P0, !PT ;  /* 0x00000012110b7c10 */ /* 0x000fe400087fe4ff */
[C---:B------:R-:W-:Y:S01]  /*1be0*/  LEA R138, P0, R20.reuse, UR12, 0x1 ;  /* 0x0000000c148a7c11 */ /* 0x040fe2000f8008ff */
[----:B------:R-:W-:Y:S01]  /*1bf0*/  USHF.L.U32 UR12, UR10, 0x6, URZ ;  /* 0x000000060a0c7899 */ /* 0x000fe2000800063f */
[----:B------:R-:W-:Y:S01]  /*1c00*/  IMAD.IADD R135, R5, 0x1, R4 ;  /* 0x0000000105877824 */ /* 0x000fe200078e0204 */
[----:B------:R1:W-:Y:S01]  /*1c10*/  LDGSTS.E.BYPASS.LTC128B.128 [R143+0x2800], desc[UR16][R10.64] ;  /* 0x028000000a8f7fae */ /* 0x0003e2000b901d50 */
[----:B------:R-:W-:Y:S01]  /*1c20*/  LEA.HI.X R137, R20, UR13, R13, 0x1, P0 ;  /* 0x0000000d14897c11 */ /* 0x000fe200080f0c0d */
[----:B------:R-:W-:Y:S01]  /*1c30*/  IMAD.MOV.U32 R4, RZ, RZ, 0x20 ;  /* 0x00000020ff047424 */ /* 0x000fe200078e00ff */
[----:B------:R-:W-:Y:S01]  /*1c40*/  LEA R6, R0, UR5, 0x1 ;  /* 0x0000000500067c11 */ /* 0x000fe2000f8e08ff */
[----:B------:R-:W0:Y:S01]  /*1c50*/  LDGDEPBAR ;  /* 0x00000000000079af */ /* 0x000e220000000000 */
[----:B--2---:R-:W-:Y:S01]  /*1c60*/  IADD3 R16, P0, R138, UR12, RZ ;  /* 0x0000000c8a107c10 */ /* 0x004fe2000ff1e0ff */
[----:B------:R-:W-:Y:S01]  /*1c70*/  IMAD.MOV.U32 R139, RZ, RZ, R137 ;  /* 0x000000ffff8b7224 */ /* 0x000fe200078e0089 */
[----:B------:R-:W-:-:S02]  /*1c80*/  LEA R135, R135, UR5, 0x1 ;  /* 0x0000000587877c11 */ /* 0x000fc4000f8e08ff */
[----:B------:R-:W-:Y:S02]  /*1c90*/  IADD3.X R17, R137, UR11, RZ, P0, !PT ;  /* 0x0000000b89117c10 */ /* 0x000fe400087fe4ff */
[----:B------:R-:W-:Y:S02]  /*1ca0*/  IADD3 R14, P0, R16, UR12, RZ ;  /* 0x0000000c100e7c10 */ /* 0x000fe4000ff1e0ff */
[----:B------:R-:W-:Y:S01]  /*1cb0*/  LEA R134, R0, UR4, 0x1 ;  /* 0x0000000400867c11 */ /* 0x000fe2000f8e08ff */
[----:B------:R-:W-:Y:S01]  /*1cc0*/  ULDC UR4, c[0x0][0x39c] ;  /* 0x0000e70000047ab9 */ /* 0x000fe20000000800 */
[----:B------:R-:W-:Y:S02]  /*1cd0*/  IADD3.X R15, R17, UR11, RZ, P0, !PT ;  /* 0x0000000b110f7c10 */ /* 0x000fe400087fe4ff */
[----:B------:R-:W-:Y:S01]  /*1ce0*/  IADD3 R12, P0, R14, UR12, RZ ;  /* 0x0000000c0e0c7c10 */ /* 0x000fe2000ff1e0ff */
[----:B------:R-:W-:Y:S01]  /*1cf0*/  VIADD R132, R134, 0x20 ;  /* 0x0000002086847836 */ /* 0x000fe20000000000 */
[----:B------:R-:W-:-:S02]  /*1d00*/  SEL R4, R4, 0xffffffe0, !P1 ;  /* 0xffffffe004047807 */ /* 0x000fc40004800000 */
[----:B------:R-:W-:Y:S02]  /*1d10*/  IADD3.X R13, R15, UR11, RZ, P0, !PT ;  /* 0x0000000b0f0d7c10 */ /* 0x000fe400087fe4ff */
[----:B------:R-:W-:Y:S01]  /*1d20*/  LOP3.LUT P0, RZ, R145, 0x2, RZ, 0xc0, !PT ;  /* 0x0000000291ff7812 */ /* 0x000fe2000780c0ff */
[----:B------:R-:W-:Y:S01]  /*1d30*/  IMAD.IADD R133, R135, 0x1, R4 ;  /* 0x0000000187857824 */ /* 0x000fe200078e0204 */
[----:B------:R-:W-:-:S04]  /*1d40*/  DEPBAR.LE SB0, 0x0 ;  /* 0x000080000000791a */ /* 0x000fc80000000000 */
[----:B------:R-:W-:Y:S07]  /*1d50*/  BAR.SYNC.DEFER_BLOCKING 0x0 ;  /* 0x0000000000007b1d */ /* 0x000fee0000010000 */
[----:B------:R-:W-:-:S04]  /*1d60*/  @P0 VIADD R132, R134, 0xffffffe0 ;  /* 0xffffffe086840836 */ /* 0x000fc80000000000 */
[C---:B------:R-:W-:Y:S02]  /*1d70*/  VIADD R129, R132.reuse, 0x400 ;  /* 0x0000040084817836 */ /* 0x040fe40000000000 */
[C---:B------:R-:W-:Y:S02]  /*1d80*/  VIADD R128, R132.reuse, 0x800 ;  /* 0x0000080084807836 */ /* 0x040fe40000000000 */
[C---:B------:R-:W-:Y:S02]  /*1d90*/  VIADD R127, R132.reuse, 0xc00 ;  /* 0x00000c00847f7836 */ /* 0x040fe40000000000 */
[C---:B------:R-:W-:Y:S02]  /*1da0*/  VIADD R126, R132.reuse, 0x1000 ;  /* 0x00001000847e7836 */ /* 0x040fe40000000000 */
[C---:B------:R-:W-:Y:S02]  /*1db0*/  VIADD R125, R132.reuse, 0x1400 ;  /* 0x00001400847d7836 */ /* 0x040fe40000000000 */
[----:B------:R-:W-:-:S02]  /*1dc0*/  VIADD R124, R132, 0x1800 ;  /* 0x00001800847c7836 */ /* 0x000fc40000000000 */
[----:B------:R-:W-:Y:S01]  /*1dd0*/  VIADD R86, R132, 0x1c00 ;  /* 0x00001c0084567836 */ /* 0x000fe20000000000 */
[----:B------:R-:W-:Y:S01]  /*1de0*/  @!PT LDS RZ, [RZ] ;  /* 0x00000000fffff984 */ /* 0x000fe20000000800 */
[----:B------:R-:W-:Y:S01]  /*1df0*/  @!PT LDS RZ, [RZ] ;  /* 0x00000000fffff984 */ /* 0x000fe20000000800 */
[----:B------:R-:W-:Y:S01]  /*1e00*/  @!PT LDS RZ, [RZ] ;  /* 0x00000000fffff984 */ /* 0x000fe20000000800 */
[----:B------:R-:W-:Y:S04]  /*1e10*/  LDGSTS.E.BYPASS.LTC128B.128 [R143+0x3000], desc[UR16][R138.64] ;  /* 0x030000008a8f7fae */ /* 0x000fe8000b901d50 */
[----:B------:R2:W-:Y:S04]  /*1e20*/  LDGSTS.E.BYPASS.LTC128B.128 [R143+0x3800], desc[UR16][R16.64] ;  /* 0x03800000108f7fae */ /* 0x0005e8000b901d50 */
[----:B------:R-:W-:Y:S04]  /*1e30*/  LDGSTS.E.BYPASS.LTC128B.128 [R143+0x4000], desc[UR16][R14.64] ;  /* 0x040000000e8f7fae */ /* 0x000fe8000b901d50 */
[----:B------:R3:W-:Y:S04]  /*1e40*/  LDGSTS.E.BYPASS.LTC128B.128 [R143+0x4800], desc[UR16][R12.64] ;  /* 0x048000000c8f7fae */ /* 0x0007e8000b901d50 */
[----:B-1----:R-:W-:Y:S04]  /*1e50*/  LDSM.16.M88.4 R8, [R135] ;  /* 0x000000008708783b */ /* 0x002fe80000000200 */
[----:B------:R-:W1:Y:S04]  /*1e60*/  LDSM.16.M88.4 R24, [R6+0x1000] ;  /* 0x001000000618783b */ /* 0x000e680000000200 */
[----:B------:R-:W-:Y:S04]  /*1e70*/  LDSM.16.M88.4 R20, [R132] ;  /* 0x000000008414783b */ /* 0x000fe80000000200 */
[----:B------:R-:W-:Y:S04]  /*1e80*/  LDSM.16.M88.4 R28, [R132+0x400] ;  /* 0x00040000841c783b */ /* 0x000fe80000000200 */
[----:B--2---:R-:W2:Y:S04]  /*1e90*/  LDSM.16.M88.4 R16, [R6+0x1400] ;  /* 0x001400000610783b */ /* 0x004ea80000000200 */
[----:B------:R-:W-:Y:S04]  /*1ea0*/  LDSM.16.M88.4 R40, [R132+0xc00] ;  /* 0x000c00008428783b */ /* 0x000fe80000000200 */
[----:B---3--:R-:W3:Y:S04]  /*1eb0*/  LDSM.16.M88.4 R12, [R133] ;  /* 0x00000000850c783b */ /* 0x008ee80000000200 */
[----:B------:R-:W0:Y:S01]  /*1ec0*/  LDGDEPBAR ;  /* 0x00000000000079af */ /* 0x000e220000000000 */
[C---:B-1----:R-:W-:Y:S06]  /*1ed0*/  HMMA.16816.F32.BF16 R32, R8.reuse, R24, RZ ;  /* 0x000000180820723c */ /* 0x042fec00000418ff */
[C---:B------:R-:W-:Y:S06]  /*1ee0*/  HMMA.16816.F32.BF16 R24, R8.reuse, R26, RZ ;  /* 0x0000001a0818723c */ /* 0x040fec00000418ff */
[C---:B--2---:R-:W-:Y:S06]  /*1ef0*/  HMMA.16816.F32.BF16 R36, R8.reuse, R16, RZ ;  /* 0x000000100824723c */ /* 0x044fec00000418ff */
[----:B------:R-:W-:Y:S06]  /*1f00*/  HMMA.16816.F32.BF16 R16, R8, R18, RZ ;  /* 0x000000120810723c */ /* 0x000fec00000418ff */
[C---:B---3--:R-:W-:Y:S06]  /*1f10*/  HMMA.16816.F32.BF16 R32, R12.reuse, R20, R32 ;  /* 0x000000140c20723c */ /* 0x048fec0000041820 */
[C---:B------:R-:W-:Y:S01]  /*1f20*/  HMMA.16816.F32.BF16 R24, R12.reuse, R22, R24 ;  /* 0x000000160c18723c */ /* 0x040fe20000041818 */
[----:B------:R-:W1:Y:S05]  /*1f30*/  LDSM.16.M88.4 R20, [R6+0x1800] ;  /* 0x001800000614783b */ /* 0x000e6a0000000200 */
[C---:B------:R-:W-:Y:S06]  /*1f40*/  HMMA.16816.F32.BF16 R36, R12.reuse, R28, R36 ;  /* 0x0000001c0c24723c */ /* 0x040fec0000041824 */
[----:B------:R-:W-:Y:S01]  /*1f50*/  HMMA.16816.F32.BF16 R16, R12, R30, R16 ;  /* 0x0000001e0c10723c */ /* 0x000fe20000041810 */
[----:B------:R-:W2:Y:S05]  /*1f60*/  LDSM.16.M88.4 R28, [R6+0x1c00] ;  /* 0x001c0000061c783b */ /* 0x000eaa0000000200 */
[----:B------:R-:W-:Y:S01]  /*1f70*/  FMUL.FTZ R2, R32, UR4 ;  /* 0x0000000420027c20 */ /* 0x000fe20008410000 */
[----:B------:R-:W-:Y:S01]  /*1f80*/  FMUL.FTZ R49, R33, UR4 ;  /* 0x0000000421317c20 */ /* 0x000fe20008410000 */
[----:B------:R-:W-:Y:S01]  /*1f90*/  FMUL.FTZ R0, R34, UR4 ;  /* 0x0000000422007c20 */ /* 0x000fe20008410000 */
[----:B------:R-:W-:-:S02]  /*1fa0*/  FMUL.FTZ R52, R35, UR4 ;  /* 0x0000000423347c20 */ /* 0x000fc40008410000 */
[----:B------:R-:W3:Y:S01]  /*1fb0*/  LDSM.16.M88.4 R32, [R132+0x800] ;  /* 0x000800008420783b */ /* 0x000ee20000000200 */
[----:B------:R-:W-:Y:S01]  /*1fc0*/  FMUL.FTZ R53, R24, UR4 ;  /* 0x0000000418357c20 */ /* 0x000fe20008410000 */
[----:B------:R-:W-:Y:S01]  /*1fd0*/  FMUL.FTZ R50, R25, UR4 ;  /* 0x0000000419327c20 */ /* 0x000fe20008410000 */
[----:B------:R-:W-:Y:S01]  /*1fe0*/  FMUL.FTZ R51, R26, UR4 ;  /* 0x000000041a337c20 */ /* 0x000fe20008410000 */
[----:B------:R-:W-:Y:S01]  /*1ff0*/  FMUL.FTZ R71, R27, UR4 ;  /* 0x000000041b477c20 */ /* 0x000fe20008410000 */
[----:B------:R-:W4:Y:S02]  /*2000*/  MUFU.TANH R49, R49 ;  /* 0x0000003100317308 */ /* 0x000f240000002400 */
        /* <DEDUP_REMOVED lines=8> */
[----:B------:R-:W-:Y:S01]  /*2090*/  MUFU.TANH R55, R36 ;  /* 0x0000002400377308 */ /* 0x000fe20000002400 */
[C---:B-1----:R-:W-:Y:S06]  /*20a0*/  HMMA.16816.F32.BF16 R24, R8.reuse, R20, RZ ;  /* 0x000000140818723c */ /* 0x042fec00000418ff */
[C---:B------:R-:W-:Y:S01]  /*20b0*/  HMMA.16816.F32.BF16 R20, R8.reuse, R22, RZ ;  /* 0x000000160814723c */ /* 0x040fe200000418ff */
[----:B------:R-:W-:Y:S05]  /*20c0*/  MUFU.TANH R54, R37 ;  /* 0x0000002500367308 */ /* 0x000fea0000002400 */
[C---:B--2---:R-:W-:Y:S03]  /*20d0*/  HMMA.16816.F32.BF16 R16, R8.reuse, R28, RZ ;  /* 0x0000001c0810723c */ /* 0x044fe600000418ff */
[----:B------:R-:W-:Y:S03]  /*20e0*/  MUFU.TANH R56, R38 ;  /* 0x0000002600387308 */ /* 0x000fe60000002400 */
[----:B------:R-:W-:Y:S05]  /*20f0*/  HMMA.16816.F32.BF16 R28, R8, R30, RZ ;  /* 0x0000001e081c723c */ /* 0x000fea00000418ff */
[----:B------:R1:W-:Y:S01]  /*2100*/  MUFU.TANH R69, R39 ;  /* 0x0000002700457308 */ /* 0x0003e20000002400 */
[C---:B---3--:R-:W-:Y:S06]  /*2110*/  HMMA.16816.F32.BF16 R24, R12.reuse, R32, R24 ;  /* 0x000000200c18723c */ /* 0x048fec0000041818 */
[C---:B------:R-:W-:Y:S01]  /*2120*/  HMMA.16816.F32.BF16 R20, R12.reuse, R34, R20 ;  /* 0x000000220c14723c */ /* 0x040fe20000041814 */
[----:B------:R-:W2:Y:S01]  /*2130*/  LDSM.16.M88.4 R32, [R6+0x2000] ;  /* 0x002000000620783b */ /* 0x000ea20000000200 */
[----:B------:R-:W3:Y:S04]  /*2140*/  MUFU.TANH R52, R52 ;  /* 0x0000003400347308 */ /* 0x000ee80000002400 */
[C---:B------:R-:W-:Y:S01]  /*2150*/  HMMA.16816.F32.BF16 R16, R12.reuse, R40, R16 ;  /* 0x000000280c10723c */ /* 0x040fe20000041810 */
[----:B-1----:R-:W1:Y:S03]  /*2160*/  LDSM.16.M88.4 R36, [R132+0x1000] ;  /* 0x001000008424783b */ /* 0x002e660000000200 */
[----:B------:R-:W5:Y:S02]  /*2170*/  MUFU.TANH R53, R53 ;  /* 0x0000003500357308 */ /* 0x000f640000002400 */
[----:B------:R-:W-:Y:S06]  /*2180*/  HMMA.16816.F32.BF16 R28, R12, R42, R28 ;  /* 0x0000002a0c1c723c */ /* 0x000fec000004181c */
[----:B------:R-:W-:Y:S01]  /*2190*/  FMUL.FTZ R24, R24, UR4 ;  /* 0x0000000418187c20 */ /* 0x000fe20008410000 */
[----:B------:R-:W-:Y:S01]  /*21a0*/  FMUL.FTZ R25, R25, UR4 ;  /* 0x0000000419197c20 */ /* 0x000fe20008410000 */
[----:B------:R-:W-:Y:S01]  /*21b0*/  FMUL.FTZ R26, R26, UR4 ;  /* 0x000000041a1a7c20 */ /* 0x000fe20008410000 */
[----:B------:R-:W-:Y:S01]  /*21c0*/  FMUL.FTZ R57, R27, UR4 ;  /* 0x000000041b397c20 */ /* 0x000fe20008410000 */
[----:B------:R-:W-:Y:S01]  /*21d0*/  MUFU.TANH R62, R24 ;  /* 0x00000018003e7308 */ /* 0x000fe20000002400 */
[----:B------:R-:W-:-:S02]  /*21e0*/  IMAD R42, R45, 0x20, R44 ;  /* 0x000000202d2a7824 */ /* 0x000fc400078e022c */
[----:B------:R-:W-:Y:S01]  /*21f0*/  FMUL.FTZ R20, R20, UR4 ;  /* 0x0000000414147c20 */ /* 0x000fe20008410000 */
[----:B------:R-:W-:Y:S01]  /*2200*/  FMUL.FTZ R61, R21, UR4 ;  /* 0x00000004153d7c20 */ /* 0x000fe20008410000 */
[----:B------:R-:W-:Y:S01]  /*2210*/  FMUL.FTZ R64, R22, UR4 ;  /* 0x0000000416407c20 */ /* 0x000fe20008410000 */
[----:B------:R-:W-:Y:S01]  /*2220*/  FMUL.FTZ R41, R23, UR4 ;  /* 0x0000000417297c20 */ /* 0x000fe20008410000 */
[----:B------:R-:W-:Y:S01]  /*2230*/  IMAD.IADD R131, R5, 0x1, R42 ;  /* 0x0000000105837824 */ /* 0x000fe200078e022a */
[----:B------:R4:W-:Y:S01]  /*2240*/  MUFU.TANH R63, R20 ;  /* 0x00000014003f7308 */ /* 0x0009e20000002400 */
[----:B------:R-:W-:Y:S01]  /*2250*/  FMUL.FTZ R16, R16, UR4 ;  /* 0x0000000410107c20 */ /* 0x000fe20008410000 */
[----:B------:R-:W-:Y:S01]  /*2260*/  FMUL.FTZ R84, R17, UR4 ;  /* 0x0000000411547c20 */ /* 0x000fe20008410000 */
[----:B------:R-:W-:Y:S01]  /*2270*/  FMUL.FTZ R95, R18, UR4 ;  /* 0x00000004125f7c20 */ /* 0x000fe20008410000 */
[----:B------:R-:W-:Y:S02]  /*2280*/  FMUL.FTZ R65, R19, UR4 ;  /* 0x0000000413417c20 */ /* 0x000fe40008410000 */
[----:B------:R-:W-:Y:S01]  /*2290*/  FMUL.FTZ R66, R28, UR4 ;  /* 0x000000041c427c20 */ /* 0x000fe20008410000 */
[----:B------:R-:W-:Y:S01]  /*22a0*/  FMUL.FTZ R43, R29, UR4 ;  /* 0x000000041d2b7c20 */ /* 0x000fe20008410000 */
[----:B------:R-:W-:Y:S01]  /*22b0*/  MUFU.TANH R60, R25 ;  /* 0x00000019003c7308 */ /* 0x000fe20000002400 */
[----:B------:R-:W-:Y:S01]  /*22c0*/  FMUL.FTZ R93, R30, UR4 ;  /* 0x000000041e5d7c20 */ /* 0x000fe20008410000 */
[----:B------:R-:W-:-:S06]  /*22d0*/  FMUL.FTZ R73, R31, UR4 ;  /* 0x000000041f497c20 */ /* 0x000fcc0008410000 */
[----:B------:R2:W-:Y:S01]  /*22e0*/  MUFU.TANH R67, R26 ;  /* 0x0000001a00437308 */ /* 0x0005e20000002400 */
[----:B----4-:R-:W4:Y:S07]  /*22f0*/  LDSM.16.M88.4 R20, [R6+0x2400] ;  /* 0x002400000614783b */ /* 0x010f2e0000000200 */
[----:B------:R3:W-:Y:S08]  /*2300*/  MUFU.TANH R88, R16 ;  /* 0x0000001000587308 */ /* 0x0007f00000002400 */
[----:B------:R-:W-:Y:S01]  /*2310*/  MUFU.TANH R50, R50 ;  /* 0x0000003200327308 */ /* 0x000fe20000002400 */
[C---:B--2---:R-:W-:Y:S07]  /*2320*/  HMMA.16816.F32.BF16 R24, R8.reuse, R32, RZ ;  /* 0x000000200818723c */ /* 0x044fee00000418ff */
[----:B------:R-:W2:Y:S01]  /*2330*/  MUFU.TANH R51, R51 ;  /* 0x0000003300337308 */ /* 0x000ea20000002400 */
[----:B---3--:R-:W-:Y:S01]  /*2340*/  HMMA.16816.F32.BF16 R16, R8, R34, RZ ;  /* 0x000000220810723c */ /* 0x008fe200000418ff */
[----:B------:R-:W3:Y:S06]  /*2350*/  LDSM.16.M88.4 R32, [R132+0x1400] ;  /* 0x001400008420783b */ /* 0x000eec0000000200 */
[----:B------:R-:W2:Y:S08]  /*2360*/  MUFU.TANH R71, R71 ;  /* 0x0000004700477308 */ /* 0x000eb00000002400 */
[----:B------:R-:W2:Y:S01]  /*2370*/  MUFU.TANH R78, R78 ;  /* 0x0000004e004e7308 */ /* 0x000ea20000002400 */
[----:B-1----:R-:W-:Y:S06]  /*2380*/  HMMA.16816.F32.BF16 R24, R12, R36, R24 ;  /* 0x000000240c18723c */ /* 0x002fec0000041818 */
[----:B----4-:R-:W-:Y:S01]  /*2390*/  HMMA.16816.F32.BF16 R28, R8, R20, RZ ;  /* 0x00000014081c723c */ /* 0x010fe200000418ff */
[----:B------:R-:W-:Y:S05]  /*23a0*/  MUFU.TANH R76, R76 ;  /* 0x0000004c004c7308 */ /* 0x000fea0000002400 */
[----:B------:R-:W-:Y:S01]  /*23b0*/  HMMA.16816.F32.BF16 R16, R12, R38, R16 ;  /* 0x000000260c10723c */ /* 0x000fe20000041810 */
[----:B------:R-:W-:-:S02]  /*23c0*/  LOP3.LUT R21, R47, 0xffffffe0, RZ, 0xc0, !PT ;  /* 0xffffffe02f157812 */ /* 0x000fc400078ec0ff */
[----:B------:R-:W-:Y:S01]  /*23d0*/  SHF.R.S32.HI R20, RZ, 0x1f, R47 ;  /* 0x0000001fff147819 */ /* 0x000fe2000001142f */
[----:B------:R-:W1:Y:S02]  /*23e0*/  MUFU.TANH R58, R58 ;  /* 0x0000003a003a7308 */ /* 0x000e640000002400 */
[----:B------:R-:W-:Y:S01]  /*23f0*/  IMAD.IADD R21, R46, 0x1, -R21 ;  /* 0x000000012e157824 */ /* 0x000fe200078e0a15 */
[----:B------:R-:W-:Y:S01]  /*2400*/  LEA.HI R20, R20, R151, RZ, 0x2 ;  /* 0x0000009714147211 */ /* 0x000fe200078f10ff */
[----:B------:R-:W-:-:S03]  /*2410*/  IMAD.SHL.U32 R39, R46, 0x2, RZ ;  /* 0x000000022e277824 */ /* 0x000fc600078e00ff */
[----:B------:R-:W-:Y:S01]  /*2420*/  SHF.R.S32.HI R146, RZ, 0x1f, R21 ;  /* 0x0000001fff927819 */ /* 0x000fe20000011415 */
[----:B------:R-:W-:Y:S01]  /*2430*/  FMUL.FTZ R94, R25, UR4 ;  /* 0x00000004195e7c20 */ /* 0x000fe20008410000 */
[----:B------:R-:W-:Y:S01]  /*2440*/  LOP3.LUT R20, R20, 0xfffffffc, RZ, 0xc0, !PT ;  /* 0xfffffffc14147812 */ /* 0x000fe200078ec0ff */
[----:B------:R-:W-:Y:S01]  /*2450*/  FMUL.FTZ R24, R24, UR4 ;  /* 0x0000000418187c20 */ /* 0x000fe20008410000 */
[----:B------:R-:W-:Y:S01]  /*2460*/  LEA.HI R146, R146, R21, RZ, 0x2 ;  /* 0x0000001592927211 */ /* 0x000fe200078f10ff */
[----:B------:R-:W-:Y:S01]  /*2470*/  FMUL.FTZ R26, R26, UR4 ;  /* 0x000000041a1a7c20 */ /* 0x000fe20008410000 */
[C---:B------:R-:W-:Y:S01]  /*2480*/  IMAD R25, R151.reuse, 0x10, R48 ;  /* 0x0000001097197824 */ /* 0x040fe200078e0230 */
[----:B------:R-:W-:Y:S01]  /*2490*/  MUFU.TANH R96, R24 ;  /* 0x0000001800607308 */ /* 0x000fe20000002400 */
[----:B------:R-:W-:Y:S01]  /*24a0*/  SHF.R.S32.HI R146, RZ, 0x2, R146 ;  /* 0x00000002ff927819 */ /* 0x000fe20000011492 */
[----:B------:R-:W-:Y:S02]  /*24b0*/  IMAD.IADD R151, R151, 0x1, -R20 ;  /* 0x0000000197977824 */ /* 0x000fe400078e0a14 */
[----:B------:R-:W-:Y:S01]  /*24c0*/  FMUL.FTZ R89, R27, UR4 ;  /* 0x000000041b597c20 */ /* 0x000fe20008410000 */
[----:B------:R-:W-:Y:S01]  /*24d0*/  VIADD R21, R3, 0xffffffff ;  /* 0xffffffff03157836 */ /* 0x000fe20000000000 */
[----:B------:R-:W-:Y:S01]  /*24e0*/  IADD3 R20, R25, 0x1, R146 ;  /* 0x0000000119147810 */ /* 0x000fe20007ffe092 */
[----:B---3--:R-:W-:Y:S01]  /*24f0*/  HMMA.16816.F32.BF16 R28, R12, R32, R28 ;  /* 0x000000200c1c723c */ /* 0x008fe2000004181c */
[----:B------:R-:W-:Y:S01]  /*2500*/  FMUL.FTZ R16, R16, UR4 ;  /* 0x0000000410107c20 */ /* 0x000fe20008410000 */
[----:B------:R3:W-:Y:S01]  /*2510*/  MUFU.TANH R91, R26 ;  /* 0x0000001a005b7308 */ /* 0x0007e20000002400 */
[----:B------:R-:W-:Y:S01]  /*2520*/  IADD3 R20, R7, -UR15, R20 ;  /* 0x8000000f07147c10 */ /* 0x000fe2000fffe014 */
[C---:B------:R-:W-:Y:S01]  /*2530*/  IMAD.SHL.U32 R36, R21.reuse, 0x80, RZ ;  /* 0x0000008015247824 */ /* 0x040fe200078e00ff */
[----:B------:R-:W-:Y:S01]  /*2540*/  ISETP.GT.AND P0, PT, R21, R136, PT ;  /* 0x000000881500720c */ /* 0x000fe20003f04270 */
[----:B------:R-:W-:Y:S01]  /*2550*/  FMUL.FTZ R17, R17, UR4 ;  /* 0x0000000411117c20 */ /* 0x000fe20008410000 */
[----:B------:R-:W-:Y:S01]  /*2560*/  FMUL.FTZ R87, R18, UR4 ;  /* 0x0000000412577c20 */ /* 0x000fe20008410000 */
[----:B------:R-:W-:Y:S01]  /*2570*/  VIADD R72, R20, UR14 ;  /* 0x0000000e14487c36 */ /* 0x000fe20008000000 */
[----:B------:R-:W-:Y:S01]  /*2580*/  LOP3.LUT R39, R36, 0x6, R39, 0xf8, !PT ;  /* 0x0000000624277812 */ /* 0x000fe200078ef827 */
[----:B------:R-:W-:Y:S01]  /*2590*/  HMMA.16816.F32.BF16 R20, R8, R22, RZ ;  /* 0x000000160814723c */ /* 0x000fe200000418ff */
[----:B------:R-:W-:Y:S01]  /*25a0*/  MUFU.TANH R92, R16 ;  /* 0x00000010005c7308 */ /* 0x000fe20000002400 */
[----:B------:R-:W-:Y:S01]  /*25b0*/  FMUL.FTZ R85, R19, UR4 ;  /* 0x0000000413557c20 */ /* 0x000fe20008410000 */
[----:B------:R-:W-:-:S02]  /*25c0*/  LOP3.LUT R33, R39, 0x1, RZ, 0xfc, !PT ;  /* 0x0000000127217812 */ /* 0x000fc400078efcff */
[C---:B------:R-:W-:Y:S02]  /*25d0*/  VIMNMX R70, R72.reuse, R7, PT ;  /* 0x0000000748467248 */ /* 0x040fe40003fe0100 */
[----:B------:R-:W-:Y:S01]  /*25e0*/  VIADDMNMX R72, R72, 0x8, R7, PT ;  /* 0x0000000848487846 */ /* 0x000fe20003800107 */
[----:B---3--:R-:W3:Y:S01]  /*25f0*/  LDSM.16.M88.4 R24, [R6+0x2800] ;  /* 0x002800000618783b */ /* 0x008ee20000000200 */
[----:B------:R4:W-:Y:S01]  /*2600*/  MUFU.TANH R90, R17 ;  /* 0x00000011005a7308 */ /* 0x0009e20000002400 */
[----:B------:R-:W-:Y:S02]  /*2610*/  LOP3.LUT R37, R39, 0x8, RZ, 0xfc, !PT ;  /* 0x0000000827257812 */ /* 0x000fe400078efcff */
[----:B------:R-:W-:Y:S02]  /*2620*/  ISETP.GE.AND P5, PT, R33, R70, PT ;  /* 0x000000462100720c */ /* 0x000fe40003fa6270 */
[----:B------:R-:W-:Y:S01]  /*2630*/  FMUL.FTZ R28, R28, UR4 ;  /* 0x000000041c1c7c20 */ /* 0x000fe20008410000 */
[----:B------:R-:W-:Y:S01]  /*2640*/  LOP3.LUT R7, R39, 0x9, RZ, 0xfc, !PT ;  /* 0x0000000927077812 */ /* 0x000fe200078efcff */
[----:B------:R-:W-:Y:S01]  /*2650*/  FMUL.FTZ R29, R29, UR4 ;  /* 0x000000041d1d7c20 */ /* 0x000fe20008410000 */
[----:B------:R-:W-:Y:S01]  /*2660*/  ISETP.GE.AND P4, PT, R33, R72, PT ;  /* 0x000000482100720c */ /* 0x000fe20003f86270 */
[----:B------:R-:W-:Y:S01]  /*2670*/  FMUL.FTZ R30, R30, UR4 ;  /* 0x000000041e1e7c20 */ /* 0x000fe20008410000 */
[----:B------:R-:W-:Y:S01]  /*2680*/  ISETP.GE.AND P3, PT, R37, R70, PT ;  /* 0x000000462500720c */ /* 0x000fe20003f66270 */
[----:B------:R-:W1:Y:S01]  /*2690*/  MUFU.TANH R59, R59 ;  /* 0x0000003b003b7308 */ /* 0x000e620000002400 */
[----:B------:R-:W-:-:S02]  /*26a0*/  LOP3.LUT R33, R39, 0x10, RZ, 0xfc, !PT ;  /* 0x0000001027217812 */ /* 0x000fc400078efcff */
[----:B------:R-:W-:Y:S01]  /*26b0*/  FSEL R38, R49, -INF , !P5 ;  /* 0xff80000031267808 */ /* 0x000fe20006800000 */
[----:B------:R-:W-:Y:S01]  /*26c0*/  HMMA.16816.F32.BF16 R20, R12, R34, R20 ;  /* 0x000000220c14723c */ /* 0x000fe20000041814 */
[----:B------:R-:W-:Y:S01]  /*26d0*/  ISETP.GE.AND P2, PT, R7, R70, PT ;  /* 0x000000460700720c */ /* 0x000fe20003f46270 */
[----:B------:R-:W-:Y:S01]  /*26e0*/  FMUL.FTZ R49, R31, UR4 ;  /* 0x000000041f317c20 */ /* 0x000fe20008410000 */
[----:B----4-:R-:W4:Y:S01]  /*26f0*/  LDSM.16.M88.4 R16, [R132+0x1800] ;  /* 0x001800008410783b */ /* 0x010f220000000200 */
[-C--:B------:R-:W-:Y:S01]  /*2700*/  ISETP.GE.AND P5, PT, R7, R72.reuse, PT ;  /* 0x000000480700720c */ /* 0x080fe20003fa6270 */
[----:B------:R-:W-:Y:S01]  /*2710*/  MUFU.TANH R44, R28 ;  /* 0x0000001c002c7308 */ /* 0x000fe20000002400 */
[----:B------:R-:W-:Y:S02]  /*2720*/  FSEL R7, R52, -INF , !P4 ;  /* 0xff80000034077808 */ /* 0x000fe40006000000 */
[----:B-----5:R-:W-:Y:S02]  /*2730*/  FSEL R40, R53, -INF , !P3 ;  /* 0xff80000035287808 */ /* 0x020fe40005800000 */
[----:B------:R-:W-:-:S02]  /*2740*/  ISETP.GE.AND P1, PT, R37, R72, PT ;  /* 0x000000482500720c */ /* 0x000fc40003f26270 */
[C---:B------:R-:W-:Y:S01]  /*2750*/  ISETP.GE.AND P4, PT, R33.reuse, R70, PT ;  /* 0x000000462100720c */ /* 0x040fe20003f86270 */
[----:B------:R-:W-:Y:S01]  /*2760*/  MUFU.TANH R52, R29 ;  /* 0x0000001d00347308 */ /* 0x000fe20000002400 */
[----:B------:R-:W-:Y:S02]  /*2770*/  ISETP.GE.AND P3, PT, R33, R72, PT ;  /* 0x000000482100720c */ /* 0x000fe40003f66270 */
[----:B------:R-:W-:Y:S02]  /*2780*/  LOP3.LUT R33, R39, 0x11, RZ, 0xfc, !PT ;  /* 0x0000001127217812 */ /* 0x000fe400078efcff */
[----:B--2---:R-:W-:Y:S02]  /*2790*/  FSEL R47, R51, -INF , !P1 ;  /* 0xff800000332f7808 */ /* 0x004fe40004800000 */
[----:B------:R-:W-:Y:S01]  /*27a0*/  FSEL R68, R50, -INF , !P2 ;  /* 0xff80000032447808 */ /* 0x000fe20005000000 */
[----:B------:R2:W-:Y:S01]  /*27b0*/  MUFU.TANH R51, R30 ;  /* 0x0000001e00337308 */ /* 0x0005e20000002400 */
[----:B------:R-:W-:-:S02]  /*27c0*/  ISETP.GE.AND P1, PT, R33, R70, PT ;  /* 0x000000462100720c */ /* 0x000fc40003f26270 */
[----:B------:R-:W-:Y:S01]  /*27d0*/  ISETP.GE.AND P2, PT, R33, R72, PT ;  /* 0x000000482100720c */ /* 0x000fe20003f46270 */
[----:B------:R-:W-:Y:S01]  /*27e0*/  FMUL.FTZ R20, R20, UR4 ;  /* 0x0000000414147c20 */ /* 0x000fe20008410000 */
[----:B---3--:R-:W-:Y:S01]  /*27f0*/  HMMA.16816.F32.BF16 R32, R8, R24, RZ ;  /* 0x000000180820723c */ /* 0x008fe200000418ff */
[----:B------:R-:W-:Y:S01]  /*2800*/  LOP3.LUT R37, R39, 0x18, RZ, 0xfc, !PT ;  /* 0x0000001827257812 */ /* 0x000fe200078efcff */
[----:B------:R-:W-:Y:S01]  /*2810*/  FMUL.FTZ R21, R21, UR4 ;  /* 0x0000000415157c20 */ /* 0x000fe20008410000 */
[----:B------:R-:W-:Y:S01]  /*2820*/  LOP3.LUT R45, R39, 0x19, RZ, 0xfc, !PT ;  /* 0x00000019272d7812 */ /* 0x000fe200078efcff */
[----:B------:R-:W3:Y:S01]  /*2830*/  MUFU.TANH R57, R57 ;  /* 0x0000003900397308 */ /* 0x000ee20000002400 */
[----:B------:R-:W-:Y:S02]  /*2840*/  FSEL R71, R71, -INF , !P5 ;  /* 0xff80000047477808 */ /* 0x000fe40006800000 */
[----:B------:R-:W-:Y:S02]  /*2850*/  FSEL R74, R55, -INF , !P4 ;  /* 0xff800000374a7808 */ /* 0x000fe40006000000 */
[----:B------:R-:W-:-:S02]  /*2860*/  ISETP.GE.AND P5, PT, R37, R70, PT ;  /* 0x000000462500720c */ /* 0x000fc40003fa6270 */
[----:B------:R-:W-:Y:S01]  /*2870*/  ISETP.GE.AND P4, PT, R37, R72, PT ;  /* 0x000000482500720c */ /* 0x000fe20003f86270 */
[----:B--2---:R2:W5:Y:S01]  /*2880*/  LDSM.16.M88.4 R28, [R6+0x2c00] ;  /* 0x002c0000061c783b */ /* 0x0045620000000200 */
[----:B------:R-:W-:Y:S01]  /*2890*/  FSEL R37, R56, -INF , !P3 ;  /* 0xff80000038257808 */ /* 0x000fe20005800000 */
[----:B------:R-:W-:Y:S01]  /*28a0*/  MUFU.TANH R61, R61 ;  /* 0x0000003d003d7308 */ /* 0x000fe20000002400 */
[----:B------:R-:W-:Y:S02]  /*28b0*/  FSEL R80, R54, -INF , !P1 ;  /* 0xff80000036507808 */ /* 0x000fe40004800000 */
[C---:B------:R-:W-:Y:S02]  /*28c0*/  ISETP.GE.AND P3, PT, R45.reuse, R70, PT ;  /* 0x000000462d00720c */ /* 0x040fe40003f66270 */
[----:B------:R-:W-:Y:S02]  /*28d0*/  ISETP.GE.AND P1, PT, R45, R72, PT ;  /* 0x000000482d00720c */ /* 0x000fe40003f26270 */
[C---:B------:R-:W-:Y:S01]  /*28e0*/  LOP3.LUT R45, R39.reuse, 0x20, RZ, 0xfc, !PT ;  /* 0x00000020272d7812 */ /* 0x040fe200078efcff */
[----:B------:R-:W5:Y:S01]  /*28f0*/  MUFU.TANH R64, R64 ;  /* 0x0000004000407308 */ /* 0x000f620000002400 */
[----:B------:R-:W-:Y:S01]  /*2900*/  LOP3.LUT R25, R39, 0x21, RZ, 0xfc, !PT ;  /* 0x0000002127197812 */ /* 0x000fe200078efcff */
[----:B----4-:R-:W-:Y:S01]  /*2910*/  HMMA.16816.F32.BF16 R32, R12, R16, R32 ;  /* 0x000000100c20723c */ /* 0x010fe20000041820 */
[----:B------:R-:W-:-:S02]  /*2920*/  FSEL R69, R69, -INF , !P2 ;  /* 0xff80000045457808 */ /* 0x000fc40005000000 */
[----:B------:R-:W-:Y:S02]  /*2930*/  FSEL R78, R78, -INF , !P5 ;  /* 0xff8000004e4e7808 */ /* 0x000fe40006800000 */
[C---:B------:R-:W-:Y:S01]  /*2940*/  ISETP.GE.AND P2, PT, R45.reuse, R70, PT ;  /* 0x000000462d00720c */ /* 0x040fe20003f46270 */
[----:B------:R-:W4:Y:S01]  /*2950*/  MUFU.TANH R41, R41 ;  /* 0x0000002900297308 */ /* 0x000f220000002400 */
[----:B------:R-:W-:Y:S02]  /*2960*/  ISETP.GE.AND P5, PT, R45, R72, PT ;  /* 0x000000482d00720c */ /* 0x000fe40003fa6270 */
[----:B-1----:R-:W-:Y:S02]  /*2970*/  FSEL R55, R58, -INF , !P4 ;  /* 0xff8000003a377808 */ /* 0x002fe40006000000 */
[----:B------:R-:W-:Y:S01]  /*2980*/  FSEL R76, R76, -INF , !P3 ;  /* 0xff8000004c4c7808 */ /* 0x000fe20005800000 */
[----:B--2---:R-:W-:Y:S01]  /*2990*/  FMUL.FTZ R6, R22, UR4 ;  /* 0x0000000416067c20 */ /* 0x004fe20008410000 */
[----:B------:R-:W-:Y:S01]  /*29a0*/  LOP3.LUT R45, R39, 0x28, RZ, 0xfc, !PT ;  /* 0x00000028272d7812 */ /* 0x000fe200078efcff */
[----:B------:R-:W-:Y:S01]  /*29b0*/  MUFU.TANH R50, R20 ;  /* 0x0000001400327308 */ /* 0x000fe20000002400 */
[----:B------:R-:W-:-:S02]  /*29c0*/  ISETP.GE.AND P4, PT, R25, R70, PT ;  /* 0x000000461900720c */ /* 0x000fc40003f86270 */
[----:B------:R-:W-:Y:S02]  /*29d0*/  ISETP.GE.AND P3, PT, R25, R72, PT ;  /* 0x000000481900720c */ /* 0x000fe40003f66270 */
[----:B------:R-:W-:Y:S01]  /*29e0*/  HMMA.16816.F32.BF16 R24, R8, R26, RZ ;  /* 0x0000001a0818723c */ /* 0x000fe200000418ff */
[----:B------:R-:W-:Y:S02]  /*29f0*/  FSEL R59, R59, -INF , !P1 ;  /* 0xff8000003b3b7808 */ /* 0x000fe40004800000 */
[----:B------:R-:W-:Y:S01]  /*2a00*/  FSEL R62, R62, -INF , !P2 ;  /* 0xff8000003e3e7808 */ /* 0x000fe20005000000 */
[----:B------:R1:W-:Y:S01]  /*2a10*/  MUFU.TANH R48, R21 ;  /* 0x0000001500307308 */ /* 0x0003e20000002400 */
[C---:B------:R-:W-:Y:S01]  /*2a20*/  ISETP.GE.AND P1, PT, R45.reuse, R70, PT ;  /* 0x000000462d00720c */ /* 0x040fe20003f26270 */
[----:B------:R-:W-:Y:S01]  /*2a30*/  FMUL.FTZ R32, R32, UR4 ;  /* 0x0000000420207c20 */ /* 0x000fe20008410000 */
[----:B------:R-:W-:Y:S01]  /*2a40*/  ISETP.GE.AND P2, PT, R45, R72, PT ;  /* 0x000000482d00720c */ /* 0x000fe20003f46270 */
[----:B------:R-:W-:Y:S01]  /*2a50*/  FMUL.FTZ R33, R33, UR4 ;  /* 0x0000000421217c20 */ /* 0x000fe20008410000 */
[----:B------:R-:W-:-:S02]  /*2a60*/  LOP3.LUT R45, R39, 0x30, RZ, 0xfc, !PT ;  /* 0x00000030272d7812 */ /* 0x000fc400078efcff */
[----:B---3--:R-:W-:Y:S01]  /*2a70*/  FSEL R57, R57, -INF , !P3 ;  /* 0xff80000039397808 */ /* 0x008fe20005800000 */
[----:B------:R-:W-:Y:S01]  /*2a80*/  MUFU.TANH R84, R84 ;  /* 0x0000005400547308 */ /* 0x000fe20000002400 */
[----:B------:R-:W-:Y:S02]  /*2a90*/  FSEL R58, R63, -INF , !P1 ;  /* 0xff8000003f3a7808 */ /* 0x000fe40004800000 */
[C---:B------:R-:W-:Y:S02]  /*2aa0*/  ISETP.GE.AND P3, PT, R45.reuse, R70, PT ;  /* 0x000000462d00720c */ /* 0x040fe40003f66270 */
[----:B------:R-:W-:Y:S01]  /*2ab0*/  ISETP.GE.AND P1, PT, R45, R72, PT ;  /* 0x000000482d00720c */ /* 0x000fe20003f26270 */
[----:B------:R-:W-:Y:S01]  /*2ac0*/  FMUL.FTZ R45, R23, UR4 ;  /* 0x00000004172d7c20 */ /* 0x000fe20008410000 */
[----:B------:R-:W-:Y:S01]  /*2ad0*/  LOP3.LUT R17, R39, 0x29, RZ, 0xfc, !PT ;  /* 0x0000002927117812 */ /* 0x000fe200078efcff */
[----:B------:R-:W2:Y:S01]  /*2ae0*/  MUFU.TANH R95, R95 ;  /* 0x0000005f005f7308 */ /* 0x000ea20000002400 */
[----:B-1----:R-:W1:Y:S01]  /*2af0*/  LDSM.16.M88.4 R20, [R132+0x1c00] ;  /* 0x001c00008414783b */ /* 0x002e620000000200 */
[----:B------:R-:W-:Y:S01]  /*2b00*/  FSEL R67, R67, -INF , !P5 ;  /* 0xff80000043437808 */ /* 0x000fe20006800000 */
[----:B------:R-:W-:-:S04]  /*2b10*/  DEPBAR.LE SB0, 0x0 ;  /* 0x000080000000791a */ /* 0x000fc80000000000 */
[----:B------:R-:W-:Y:S01]  /*2b20*/  FSEL R60, R60, -INF , !P4 ;  /* 0xff8000003c3c7808 */ /* 0x000fe20006000000 */
[----:B------:R-:W-:Y:S01]  /*2b30*/  HMMA.16816.F32.BF16 R24, R12, R18, R24 ;  /* 0x000000120c18723c */ /* 0x000fe20000041818 */
[C---:B------:R-:W-:Y:S01]  /*2b40*/  ISETP.GE.AND P5, PT, R17.reuse, R70, PT ;  /* 0x000000461100720c */ /* 0x040fe20003fa6270 */
[----:B------:R-:W3:Y:S01]  /*2b50*/  MUFU.TANH R65, R65 ;  /* 0x0000004100417308 */ /* 0x000ee20000002400 */
[----:B------:R-:W-:Y:S02]  /*2b60*/  ISETP.GE.AND P4, PT, R17, R72, PT ;  /* 0x000000481100720c */ /* 0x000fe40003f86270 */
[----:B------:R-:W-:Y:S02]  /*2b70*/  LOP3.LUT R17, R39, 0x31, RZ, 0xfc, !PT ;  /* 0x0000003127117812 */ /* 0x000fe400078efcff */
[----:B-----5:R-:W-:Y:S02]  /*2b80*/  FSEL R63, R64, -INF , !P2 ;  /* 0xff800000403f7808 */ /* 0x020fe40005000000 */
[----:B------:R-:W-:Y:S01]  /*2b90*/  FSEL R56, R61, -INF , !P5 ;  /* 0xff8000003d387808 */ /* 0x000fe20006800000 */
[----:B------:R-:W5:Y:S01]  /*2ba0*/  MUFU.TANH R66, R66 ;  /* 0x0000004200427308 */ /* 0x000f620000002400 */
[----:B------:R-:W-:-:S02]  /*2bb0*/  ISETP.GE.AND P2, PT, R17, R70, PT ;  /* 0x000000461100720c */ /* 0x000fc40003f46270 */
[----:B------:R-:W-:Y:S02]  /*2bc0*/  ISETP.GE.AND P5, PT, R17, R72, PT ;  /* 0x000000481100720c */ /* 0x000fe40003fa6270 */
[----:B------:R-:W-:Y:S02]  /*2bd0*/  LOP3.LUT R17, R39, 0x38, RZ, 0xfc, !PT ;  /* 0x0000003827117812 */ /* 0x000fe400078efcff */
[----:B----4-:R-:W-:Y:S01]  /*2be0*/  FSEL R53, R41, -INF , !P4 ;  /* 0xff80000029357808 */ /* 0x010fe20006000000 */
[----:B------:R-:W4:Y:S01]  /*2bf0*/  MUFU.TANH R43, R43 ;  /* 0x0000002b002b7308 */ /* 0x000f220000002400 */
[----:B------:R-:W-:Y:S02]  /*2c00*/  FSEL R88, R88, -INF , !P3 ;  /* 0xff80000058587808 */ /* 0x000fe40005800000 */
[C---:B------:R-:W-:Y:S02]  /*2c10*/  ISETP.GE.AND P4, PT, R17.reuse, R70, PT ;  /* 0x000000461100720c */ /* 0x040fe40003f86270 */
[----:B------:R-:W-:Y:S01]  /*2c20*/  ISETP.GE.AND P3, PT, R17, R72, PT ;  /* 0x000000481100720c */ /* 0x000fe20003f66270 */
[----:B------:R-:W-:Y:S01]  /*2c30*/  FMUL.FTZ R24, R24, UR4 ;  /* 0x0000000418187c20 */ /* 0x000fe20008410000 */
[----:B------:R-:W-:Y:S01]  /*2c40*/  HMMA.16816.F32.BF16 R16, R8, R28, RZ ;  /* 0x0000001c0810723c */ /* 0x000fe200000418ff */
[----:B------:R-:W4:Y:S01]  /*2c50*/  MUFU.TANH R73, R73 ;  /* 0x0000004900497308 */ /* 0x000f220000002400 */
[----:B------:R-:W-:Y:S01]  /*2c60*/  LOP3.LUT R61, R39, 0x39, RZ, 0xfc, !PT ;  /* 0x00000039273d7812 */ /* 0x000fe200078efcff */
[----:B------:R-:W-:Y:S01]  /*2c70*/  FMUL.FTZ R25, R25, UR4 ;  /* 0x0000000419197c20 */ /* 0x000fe20008410000 */
[----:B------:R-:W-:-:S02]  /*2c80*/  LOP3.LUT R41, R39, 0x40, RZ, 0xfc, !PT ;  /* 0x0000004027297812 */ /* 0x000fc400078efcff */
[----:B------:R-:W-:Y:S01]  /*2c90*/  HMMA.16816.F32.BF16 R8, R8, R30, RZ ;  /* 0x0000001e0808723c */ /* 0x000fe200000418ff */
[----:B--2---:R-:W-:Y:S01]  /*2ca0*/  FSEL R95, R95, -INF , !P1 ;  /* 0xff8000005f5f7808 */ /* 0x004fe20004800000 */
[----:B------:R-:W-:Y:S01]  /*2cb0*/  FMUL.FTZ R29, R34, UR4 ;  /* 0x00000004221d7c20 */ /* 0x000fe20008410000 */
[----:B------:R-:W2:Y:S01]  /*2cc0*/  MUFU.TANH R93, R93 ;  /* 0x0000005d005d7308 */ /* 0x000ea20000002400 */
[----:B------:R-:W-:Y:S02]  /*2cd0*/  FSEL R84, R84, -INF , !P2 ;  /* 0xff80000054547808 */ /* 0x000fe40005000000 */
[----:B---3--:R-:W-:Y:S02]  /*2ce0*/  FSEL R65, R65, -INF , !P5 ;  /* 0xff80000041417808 */ /* 0x008fe40006800000 */
[----:B-----5:R-:W-:Y:S02]  /*2cf0*/  FSEL R66, R66, -INF , !P4 ;  /* 0xff80000042427808 */ /* 0x020fe40006000000 */
[C---:B------:R-:W-:Y:S01]  /*2d00*/  ISETP.GE.AND P1, PT, R61.reuse, R70, PT ;  /* 0x000000463d00720c */ /* 0x040fe20003f26270 */
[----:B------:R-:W3:Y:S01]  /*2d10*/  MUFU.TANH R89, R89 ;  /* 0x0000005900597308 */ /* 0x000ee20000002400 */
[----:B------:R-:W-:-:S02]  /*2d20*/  ISETP.GE.AND P2, PT, R61, R72, PT ;  /* 0x000000483d00720c */ /* 0x000fc40003f46270 */
[C---:B------:R-:W-:Y:S02]  /*2d30*/  ISETP.GE.AND P5, PT, R41.reuse, R70, PT ;  /* 0x000000462900720c */ /* 0x040fe40003fa6270 */
[----:B------:R-:W-:Y:S02]  /*2d40*/  ISETP.GE.AND P4, PT, R41, R72, PT ;  /* 0x000000482900720c */ /* 0x000fe40003f86270 */
[C---:B-1----:R-:W-:Y:S01]  /*2d50*/  HMMA.16816.F32.BF16 R16, R12.reuse, R20, R16 ;  /* 0x000000140c10723c */ /* 0x042fe20000041810 */
[----:B------:R-:W1:Y:S01]  /*2d60*/  MUFU.TANH R94, R94 ;  /* 0x0000005e005e7308 */ /* 0x000e620000002400 */
[----:B------:R-:W-:Y:S02]  /*2d70*/  LOP3.LUT R41, R39, 0x41, RZ, 0xfc, !PT ;  /* 0x0000004127297812 */ /* 0x000fe400078efcff */
[----:B----4-:R-:W-:Y:S02]  /*2d80*/  FSEL R64, R43, -INF , !P1 ;  /* 0xff8000002b407808 */ /* 0x010fe40004800000 */
[----:B------:R-:W-:Y:S01]  /*2d90*/  HMMA.16816.F32.BF16 R8, R12, R22, R8 ;  /* 0x000000160c08723c */ /* 0x000fe20000041808 */
[----:B------:R-:W-:Y:S01]  /*2da0*/  FSEL R61, R73, -INF , !P2 ;  /* 0xff800000493d7808 */ /* 0x000fe20005000000 */
[----:B------:R-:W-:Y:S01]  /*2db0*/  FMUL.FTZ R20, R26, UR4 ;  /* 0x000000041a147c20 */ /* 0x000fe20008410000 */
[----:B------:R-:W4:Y:S01]  /*2dc0*/  MUFU.TANH R87, R87 ;  /* 0x0000005700577308 */ /* 0x000f220000002400 */
[----:B--2---:R-:W-:-:S02]  /*2dd0*/  FSEL R93, R93, -INF , !P3 ;  /* 0xff8000005d5d7808 */ /* 0x004fc40005800000 */
[C---:B------:R-:W-:Y:S02]  /*2de0*/  ISETP.GE.AND P1, PT, R41.reuse, R72, PT ;  /* 0x000000482900720c */ /* 0x040fe40003f26270 */
[----:B------:R-:W-:Y:S02]  /*2df0*/  FSEL R96, R96, -INF , !P5 ;  /* 0xff80000060607808 */ /* 0x000fe40006800000 */
[----:B------:R-:W-:Y:S01]  /*2e00*/  ISETP.GE.AND P3, PT, R41, R70, PT ;  /* 0x000000462900720c */ /* 0x000fe20003f66270 */
[----:B------:R-:W2:Y:S01]  /*2e10*/  MUFU.TANH R85, R85 ;  /* 0x0000005500557308 */ /* 0x000ea20000002400 */
[----:B------:R-:W-:Y:S02]  /*2e20*/  LOP3.LUT R21, R39, 0x50, RZ, 0xfc, !PT ;  /* 0x0000005027157812 */ /* 0x000fe400078efcff */
[----:B---3--:R-:W-:Y:S02]  /*2e30*/  FSEL R89, R89, -INF , !P1 ;  /* 0xff80000059597808 */ /* 0x008fe40004800000 */
[----:B------:R-:W-:-:S02]  /*2e40*/  LOP3.LUT R31, R39, 0x51, RZ, 0xfc, !PT ;  /* 0x00000051271f7812 */ /* 0x000fc400078efcff */
[----:B-1----:R-:W-:Y:S01]  /*2e50*/  FSEL R94, R94, -INF , !P3 ;  /* 0xff8000005e5e7808 */ /* 0x002fe20005800000 */
[----:B------:R1:W-:Y:S01]  /*2e60*/  MUFU.TANH R46, R32 ;  /* 0x00000020002e7308 */ /* 0x0003e20000002400 */
[----:B------:R-:W-:Y:S01]  /*2e70*/  ISETP.GE.AND P1, PT, R21, R70, PT ;  /* 0x000000461500720c */ /* 0x000fe20003f26270 */
[----:B------:R-:W-:Y:S01]  /*2e80*/  FMUL.FTZ R17, R17, UR4 ;  /* 0x0000000411117c20 */ /* 0x000fe20008410000 */
[----:B------:R-:W-:Y:S01]  /*2e90*/  FSEL R91, R91, -INF , !P4 ;  /* 0xff8000005b5b7808 */ /* 0x000fe20006000000 */
[----:B------:R-:W-:Y:S01]  /*2ea0*/  FMUL.FTZ R16, R16, UR4 ;  /* 0x0000000410107c20 */ /* 0x000fe20008410000 */
[----:B------:R-:W-:Y:S01]  /*2eb0*/  FSEL R54, R44, -INF , !P1 ;  /* 0xff8000002c367808 */ /* 0x000fe20004800000 */
[----:B------:R-:W-:Y:S01]  /*2ec0*/  FMUL.FTZ R18, R18, UR4 ;  /* 0x0000000412127c20 */ /* 0x000fe20008410000 */
[C---:B------:R-:W-:Y:S01]  /*2ed0*/  LOP3.LUT R13, R39.reuse, 0x61, RZ, 0xfc, !PT ;  /* 0x00000061270d7812 */ /* 0x040fe200078efcff */
[----:B------:R-:W3:Y:S01]  /*2ee0*/  MUFU.TANH R6, R6 ;  /* 0x0000000600067308 */ /* 0x000ee20000002400 */
[----:B------:R-:W-:Y:S01]  /*2ef0*/  LOP3.LUT R23, R39, 0x68, RZ, 0xfc, !PT ;  /* 0x0000006827177812 */ /* 0x000fe200078efcff */
[----:B------:R-:W-:Y:S01]  /*2f00*/  FMUL.FTZ R19, R19, UR4 ;  /* 0x0000000413137c20 */ /* 0x000fe20008410000 */
[----:B------:R-:W-:Y:S01]  /*2f10*/  FMUL.FTZ R8, R8, UR4 ;  /* 0x0000000408087c20 */ /* 0x000fe20008410000 */
[----:B------:R-:W-:Y:S01]  /*2f20*/  FMUL.FTZ R10, R10, UR4 ;  /* 0x000000040a0a7c20 */ /* 0x000fe20008410000 */
[----:B------:R-:W-:-:S03]  /*2f30*/  FMUL.FTZ R11, R11, UR4 ;  /* 0x000000040b0b7c20 */ /* 0x000fc60008410000 */
[----:B------:R-:W5:Y:S01]  /*2f40*/  MUFU.TANH R49, R49 ;  /* 0x0000003100317308 */ /* 0x000f620000002400 */
[----:B-1----:R-:W-:Y:S01]  /*2f50*/  FMUL.FTZ R32, R35, UR4 ;  /* 0x0000000423207c20 */ /* 0x002fe20008410000 */
[----:B------:R-:W-:-:S04]  /*2f60*/  LOP3.LUT R35, R39, 0x48, RZ, 0xfc, !PT ;  /* 0x0000004827237812 */ /* 0x000fc800078efcff */
[C---:B------:R-:W-:Y:S02]  /*2f70*/  ISETP.GE.AND P2, PT, R35.reuse, R70, PT ;  /* 0x000000462300720c */ /* 0x040fe40003f46270 */
[----:B------:R-:W-:Y:S01]  /*2f80*/  MUFU.TANH R45, R45 ;  /* 0x0000002d002d7308 */ /* 0x000fe20000002400 */
[-C--:B------:R-:W-:Y:S02]  /*2f90*/  ISETP.GE.AND P5, PT, R35, R72.reuse, PT ;  /* 0x000000482300720c */ /* 0x080fe40003fa6270 */
[----:B------:R-:W-:Y:S02]  /*2fa0*/  LOP3.LUT R35, R39, 0x49, RZ, 0xfc, !PT ;  /* 0x0000004927237812 */ /* 0x000fe400078efcff */
[----:B------:R-:W-:Y:S02]  /*2fb0*/  FSEL R92, R92, -INF , !P2 ;  /* 0xff8000005c5c7808 */ /* 0x000fe40005000000 */
[-C--:B------:R-:W-:Y:S01]  /*2fc0*/  ISETP.GE.AND P2, PT, R21, R72.reuse, PT ;  /* 0x000000481500720c */ /* 0x080fe20003f46270 */
[----:B------:R-:W1:Y:S01]  /*2fd0*/  MUFU.TANH R28, R33 ;  /* 0x00000021001c7308 */ /* 0x000e620000002400 */
[----:B------:R-:W-:-:S02]  /*2fe0*/  ISETP.GE.AND P3, PT, R35, R72, PT ;  /* 0x000000482300720c */ /* 0x000fc40003f66270 */
[----:B------:R-:W-:Y:S02]  /*2ff0*/  LOP3.LUT R21, R39, 0x58, RZ, 0xfc, !PT ;  /* 0x0000005827157812 */ /* 0x000fe400078efcff */
[----:B----4-:R-:W-:Y:S02]  /*3000*/  FSEL R87, R87, -INF , !P5 ;  /* 0xff80000057577808 */ /* 0x010fe40006800000 */
[-C--:B------:R-:W-:Y:S01]  /*3010*/  ISETP.GE.AND P4, PT, R35, R70.reuse, PT ;  /* 0x000000462300720c */ /* 0x080fe20003f86270 */
[----:B------:R-:W4:Y:S01]  /*3020*/  MUFU.TANH R29, R29 ;  /* 0x0000001d001d7308 */ /* 0x000f220000002400 */
[----:B------:R-:W-:Y:S02]  /*3030*/  ISETP.GE.AND P5, PT, R31, R70, PT ;  /* 0x000000461f00720c */ /* 0x000fe40003fa6270 */
[----:B--2---:R-:W-:Y:S02]  /*3040*/  FSEL R85, R85, -INF , !P3 ;  /* 0xff80000055557808 */ /* 0x004fe40005800000 */
[----:B------:R-:W-:-:S02]  /*3050*/  FSEL R51, R51, -INF , !P2 ;  /* 0xff80000033337808 */ /* 0x000fc40005000000 */
[C---:B------:R-:W-:Y:S01]  /*3060*/  ISETP.GE.AND P3, PT, R21.reuse, R70, PT ;  /* 0x000000461500720c */ /* 0x040fe20003f66270 */
[----:B------:R-:W2:Y:S01]  /*3070*/  MUFU.TANH R33, R32 ;  /* 0x0000002000217308 */ /* 0x000ea20000002400 */
[-C--:B------:R-:W-:Y:S02]  /*3080*/  ISETP.GE.AND P1, PT, R21, R72.reuse, PT ;  /* 0x000000481500720c */ /* 0x080fe40003f26270 */
[----:B------:R-:W-:Y:S02]  /*3090*/  FSEL R90, R90, -INF , !P4 ;  /* 0xff8000005a5a7808 */ /* 0x000fe40006000000 */
[----:B------:R-:W-:Y:S02]  /*30a0*/  FSEL R52, R52, -INF , !P5 ;  /* 0xff80000034347808 */ /* 0x000fe40006800000 */
[----:B------:R-:W-:Y:S01]  /*30b0*/  ISETP.GE.AND P4, PT, R31, R72, PT ;  /* 0x000000481f00720c */ /* 0x000fe20003f86270 */
[----:B------:R4:W2:Y:S01]  /*30c0*/  MUFU.TANH R34, R24 ;  /* 0x0000001800227308 */ /* 0x0008a20000002400 */
[----:B---3--:R-:W-:Y:S01]  /*30d0*/  FSEL R15, R6, -INF , !P1 ;  /* 0xff800000060f7808 */ /* 0x008fe20004800000 */
[----:B------:R-:W-:Y:S01]  /*30e0*/  FMUL.FTZ R6, R9, UR4 ;  /* 0x0000000409067c20 */ /* 0x000fe20008410000 */
[----:B------:R-:W-:-:S02]  /*30f0*/  ISETP.GE.AND P1, PT, R13, R70, PT ;  /* 0x000000460d00720c */ /* 0x000fc40003f26270 */
[----:B-----5:R-:W-:Y:S02]  /*3100*/  FSEL R49, R49, -INF , !P4 ;  /* 0xff80000031317808 */ /* 0x020fe40006000000 */
[----:B------:R-:W-:Y:S01]  /*3110*/  FSEL R50, R50, -INF , !P3 ;  /* 0xff80000032327808 */ /* 0x000fe20005800000 */
[----:B------:R3:W5:Y:S01]  /*3120*/  MUFU.TANH R32, R25 ;  /* 0x0000001900207308 */ /* 0x0007620000002400 */
[----:B-1----:R-:W-:Y:S02]  /*3130*/  FSEL R44, R28, -INF , !P1 ;  /* 0xff8000001c2c7808 */ /* 0x002fe40004800000 */
[----:B------:R-:W-:-:S05]  /*3140*/  LOP3.LUT R9, R39, 0x79, RZ, 0xfc, !PT ;  /* 0x0000007927097812 */ /* 0x000fca00078efcff */
[----:B------:R-:W-:Y:S01]  /*3150*/  MUFU.TANH R20, R20 ;  /* 0x0000001400147308 */ /* 0x000fe20000002400 */
[----:B----4-:R-:W-:Y:S01]  /*3160*/  FMUL.FTZ R24, R27, UR4 ;  /* 0x000000041b187c20 */ /* 0x010fe20008410000 */
[----:B------:R-:W-:-:S04]  /*3170*/  LOP3.LUT R27, R39, 0x59, RZ, 0xfc, !PT ;  /* 0x00000059271b7812 */ /* 0x000fc800078efcff */
[C---:B------:R-:W-:Y:S02]  /*3180*/  ISETP.GE.AND P2, PT, R27.reuse, R70, PT ;  /* 0x000000461b00720c */ /* 0x040fe40003f46270 */
[----:B------:R-:W-:Y:S01]  /*3190*/  MUFU.TANH R21, R24 ;  /* 0x0000001800157308 */ /* 0x000fe20000002400 */
[-C--:B------:R-:W-:Y:S02]  /*31a0*/  ISETP.GE.AND P5, PT, R27, R72.reuse, PT ;  /* 0x000000481b00720c */ /* 0x080fe40003fa6270 */
[----:B---3--:R-:W-:Y:S02]  /*31b0*/  LOP3.LUT R25, R39, 0x60, RZ, 0xfc, !PT ;  /* 0x0000006027197812 */ /* 0x008fe400078efcff */
[----:B------:R-:W-:Y:S02]  /*31c0*/  FSEL R48, R48, -INF , !P2 ;  /* 0xff80000030307808 */ /* 0x000fe40005000000 */
[----:B------:R-:W-:Y:S01]  /*31d0*/  ISETP.GE.AND P2, PT, R13, R72, PT ;  /* 0x000000480d00720c */ /* 0x000fe20003f46270 */
[----:B------:R1:W-:Y:S01]  /*31e0*/  MUFU.TANH R12, R17 ;  /* 0x00000011000c7308 */ /* 0x0003e20000002400 */
[----:B------:R-:W-:-:S02]  /*31f0*/  FSEL R13, R45, -INF , !P5 ;  /* 0xff8000002d0d7808 */ /* 0x000fc40006800000 */
[C---:B------:R-:W-:Y:S02]  /*3200*/  ISETP.GE.AND P4, PT, R25.reuse, R70, PT ;  /* 0x000000461900720c */ /* 0x040fe40003f86270 */
[----:B------:R-:W-:Y:S02]  /*3210*/  ISETP.GE.AND P3, PT, R25, R72, PT ;  /* 0x000000481900720c */ /* 0x000fe40003f66270 */
[----:B------:R-:W-:Y:S01]  /*3220*/  ISETP.GE.AND P5, PT, R23, R70, PT ;  /* 0x000000461700720c */ /* 0x000fe20003fa6270 */
[----:B------:R-:W3:Y:S01]  /*3230*/  MUFU.TANH R16, R16 ;  /* 0x0000001000107308 */ /* 0x000ee20000002400 */
[----:B------:R-:W-:Y:S02]  /*3240*/  LOP3.LUT R27, R39, 0x69, RZ, 0xfc, !PT ;  /* 0x00000069271b7812 */ /* 0x000fe400078efcff */
[----:B------:R-:W-:Y:S02]  /*3250*/  FSEL R46, R46, -INF , !P4 ;  /* 0xff8000002e2e7808 */ /* 0x000fe40006000000 */
[----:B------:R-:W-:-:S02]  /*3260*/  FSEL R35, R29, -INF , !P3 ;  /* 0xff8000001d237808 */ /* 0x000fc40005800000 */
[----:B--2---:R-:W-:Y:S01]  /*3270*/  FSEL R33, R33, -INF , !P2 ;  /* 0xff80000021217808 */ /* 0x004fe20005000000 */
[----:B------:R-:W2:Y:S01]  /*3280*/  MUFU.TANH R25, R18 ;  /* 0x0000001200197308 */ /* 0x000ea20000002400 */
[----:B-1----:R-:W-:Y:S02]  /*3290*/  LOP3.LUT R17, R39, 0x70, RZ, 0xfc, !PT ;  /* 0x0000007027117812 */ /* 0x002fe400078efcff */
[----:B------:R-:W-:Y:S02]  /*32a0*/  FSEL R34, R34, -INF , !P5 ;  /* 0xff80000022227808 */ /* 0x000fe40006800000 */
[----:B------:R-:W-:Y:S02]  /*32b0*/  ISETP.GE.AND P4, PT, R23, R72, PT ;  /* 0x000000481700720c */ /* 0x000fe40003f86270 */
[-C--:B------:R-:W-:Y:S01]  /*32c0*/  ISETP.GE.AND P3, PT, R27, R70.reuse, PT ;  /* 0x000000461b00720c */ /* 0x080fe20003f66270 */
[----:B------:R1:W4:Y:S01]  /*32d0*/  MUFU.TANH R23, R19 ;  /* 0x0000001300177308 */ /* 0x0003220000002400 */
[----:B------:R-:W-:-:S02]  /*32e0*/  ISETP.GE.AND P2, PT, R17, R70, PT ;  /* 0x000000461100720c */ /* 0x000fc40003f46270 */
[-C--:B------:R-:W-:Y:S02]  /*32f0*/  ISETP.GE.AND P5, PT, R17, R72.reuse, PT ;  /* 0x000000481100720c */ /* 0x080fe40003fa6270 */
[----:B------:R-:W-:Y:S02]  /*3300*/  LOP3.LUT R17, R39, 0x71, RZ, 0xfc, !PT ;  /* 0x0000007127117812 */ /* 0x000fe400078efcff */
[-C--:B------:R-:W-:Y:S01]  /*3310*/  ISETP.GE.AND P1, PT, R27, R72.reuse, PT ;  /* 0x000000481b00720c */ /* 0x080fe20003f26270 */
[----:B------:R-:W4:Y:S01]  /*3320*/  MUFU.TANH R28, R8 ;  /* 0x00000008001c7308 */ /* 0x000f220000002400 */
[----:B-----5:R-:W-:Y:S02]  /*3330*/  FSEL R32, R32, -INF , !P3 ;  /* 0xff80000020207808 */ /* 0x020fe40005800000 */
[----:B------:R-:W-:Y:S02]  /*3340*/  ISETP.GE.AND P3, PT, R17, R72, PT ;  /* 0x000000481100720c */ /* 0x000fe40003f66270 */
[----:B------:R-:W-:-:S02]  /*3350*/  LOP3.LUT R27, R39, 0x78, RZ, 0xfc, !PT ;  /* 0x00000078271b7812 */ /* 0x000fc400078efcff */
[----:B---3--:R-:W-:Y:S01]  /*3360*/  FSEL R14, R16, -INF , !P2 ;  /* 0xff800000100e7808 */ /* 0x008fe20005000000 */
[----:B------:R-:W3:Y:S01]  /*3370*/  MUFU.TANH R2, R2 ;  /* 0x0000000200027308 */ /* 0x000ee20000002400 */
[----:B-1----:R-:W-:Y:S01]  /*3380*/  FSEL R19, R20, -INF , !P4 ;  /* 0xff80000014137808 */ /* 0x002fe20006000000 */
[----:B------:R-:W-:Y:S01]  /*3390*/  BAR.SYNC.DEFER_BLOCKING 0x0 ;  /* 0x0000000000007b1d */ /* 0x000fe20000010000 */
[-C--:B------:R-:W-:Y:S02]  /*33a0*/  ISETP.GE.AND P4, PT, R17, R70.reuse, PT ;  /* 0x000000461100720c */ /* 0x080fe40003f86270 */
[----:B------:R-:W-:Y:S02]  /*33b0*/  FSEL R17, R21, -INF , !P1 ;  /* 0xff80000015117808 */ /* 0x000fe40004800000 */
[----:B------:R-:W-:Y:S01]  /*33c0*/  ISETP.GE.AND P1, PT, R27, R70, PT ;  /* 0x000000461b00720c */ /* 0x000fe20003f26270 */
[----:B------:R-:W1:Y:S01]  /*33d0*/  MUFU.TANH R0, R0 ;  /* 0x0000000000007308 */ /* 0x000e620000002400 */
[----:B--2---:R-:W-:-:S02]  /*33e0*/  FSEL R25, R25, -INF , !P5 ;  /* 0xff80000019197808 */ /* 0x004fc40006800000 */
[----:B------:R-:W-:Y:S02]  /*33f0*/  FSEL R12, R12, -INF , !P4 ;  /* 0xff8000000c0c7808 */ /* 0x000fe40006000000 */
[----:B----4-:R-:W-:Y:S02]  /*3400*/  FSEL R23, R23, -INF , !P3 ;  /* 0xff80000017177808 */ /* 0x010fe40005800000 */
[----:B------:R-:W-:Y:S01]  /*3410*/  FSEL R28, R28, -INF , !P1 ;  /* 0xff8000001c1c7808 */ /* 0x000fe20004800000 */
[----:B------:R-:W2:Y:S01]  /*3420*/  MUFU.TANH R6, R6 ;  /* 0x0000000600067308 */ /* 0x000ea20000002400 */
[----:B------:R-:W-:Y:S02]  /*3430*/  ISETP.GE.AND P2, PT, R27, R72, PT ;  /* 0x000000481b00720c */ /* 0x000fe40003f46270 */
[-C--:B------:R-:W-:Y:S02]  /*3440*/  ISETP.GE.AND P5, PT, R39, R70.reuse, PT ;  /* 0x000000462700720c */ /* 0x080fe40003fa6270 */
[----:B------:R-:W-:-:S02]  /*3450*/  ISETP.GE.AND P4, PT, R9, R70, PT ;  /* 0x000000460900720c */ /* 0x000fc40003f86270 */
[-C--:B------:R-:W-:Y:S01]  /*3460*/  ISETP.GE.AND P3, PT, R39, R72.reuse, PT ;  /* 0x000000482700720c */ /* 0x080fe20003f66270 */
[----:B------:R-:W4:Y:S01]  /*3470*/  MUFU.TANH R21, R10 ;  /* 0x0000000a00157308 */ /* 0x000f220000002400 */
[----:B------:R-:W-:Y:S02]  /*3480*/  ISETP.GE.AND P1, PT, R9, R72, PT ;  /* 0x000000480900720c */ /* 0x000fe40003f26270 */
[----:B---3--:R-:W-:Y:S02]  /*3490*/  FSEL R8, R2, -INF , !P5 ;  /* 0xff80000002087808 */ /* 0x008fe40006800000 */
[----:B-1----:R-:W-:-:S03]  /*34a0*/  FSEL R5, R0, -INF , !P3 ;  /* 0xff80000000057808 */ /* 0x002fc60005800000 */
[----:B------:R-:W1:Y:S01]  /*34b0*/  MUFU.TANH R20, R11 ;  /* 0x0000000b00147308 */ /* 0x000e620000002400 */
[----:B--2---:R-:W-:Y:S02]  /*34c0*/  FSEL R16, R6, -INF , !P4 ;  /* 0xff80000006107808 */ /* 0x004fe40006000000 */
[----:B----4-:R-:W-:Y:S02]  /*34d0*/  FSEL R21, R21, -INF , !P2 ;  /* 0xff80000015157808 */ /* 0x010fe40005000000 */
[----:B-1----:R-:W-:Y:S01]  /*34e0*/  FSEL R20, R20, -INF , !P1 ;  /* 0xff80000014147808 */ /* 0x002fe20004800000 */
        /* <DEDUP_REMOVED lines=59> */
.L_x_4256:
[----:B------:R-:W-:-:S04]  /*38a0*/  ULEA UR6, -UR6, URZ, 0x7 ;  /* 0x0000003f06067291 */ /* 0x000fc8000f8e393f */
[----:B------:R-:W-:Y:S02]  /*38b0*/  USHF.R.S32.HI UR4, URZ, 0x1f, UR6 ;  /* 0x0000001f3f047899 */ /* 0x000fe40008011406 */
[----:B------:R-:W-:-:S04]  /*38c0*/  MOV R10, UR6 ;  /* 0x00000006000a7c02 */ /* 0x000fc80008000f00 */
[----:B------:R-:W-:-:S07]  /*38d0*/  MOV R0, UR4 ;  /* 0x0000000400007c02 */ /* 0x000fce0008000f00 */
.L_x_4257:
        /* <DEDUP_REMOVED lines=16> */
.L_x_4255:
        /* <DEDUP_REMOVED lines=60> */
[----:B-1----:R-:W-:-:S02]  /*3da0*/  FMNMX.FTZ R11, R21, R0, !PT ;  /* 0x00000000150b7209 */ /* 0x002fc40007810000 */
[----:B------:R-:W-:Y:S02]  /*3db0*/  FMNMX.FTZ R6, R16, R9, !PT ;  /* 0x0000000910067209 */ /* 0x000fe40007810000 */
[----:B------:R-:W-:Y:S02]  /*3dc0*/  FMNMX.FTZ R11, R20, R11, !PT ;  /* 0x0000000b140b7209 */ /* 0x000fe40007810000 */
[----:B------:R-:W-:Y:S01]  /*3dd0*/  LEA R131, R131, UR5, 0x1 ;  /* 0x0000000583837c11 */ /* 0x000fe2000f8e08ff */
[----:B------:R-:W1:Y:S03]  /*3de0*/  SHFL.BFLY PT, R9, R6, 0x2, 0x1f ;  /* 0x0c401f0006097f89 */ /* 0x000e6600000e0000 */
[----:B------:R-:W-:Y:S02]  /*3df0*/  IADD3 R130, R4, R131, RZ ;  /* 0x0000008304827210 */ /* 0x000fe40007ffe0ff */
[----:B-1----:R-:W-:-:S02]  /*3e00*/  FMNMX.FTZ R9, R6, R9, !PT ;  /* 0x0000000906097209 */ /* 0x002fc40007810000 */
[----:B------:R-:W1:Y:S04]  /*3e10*/  SHFL.BFLY PT, R6, R11, 0x2, 0x1f ;  /* 0x0c401f000b067f89 */ /* 0x000e6800000e0000 */
[----:B------:R-:W2:Y:S01]  /*3e20*/  SHFL.BFLY PT, R2, R9, 0x1, 0x1f ;  /* 0x0c201f0009027f89 */ /* 0x000ea200000e0000 */
[----:B-1----:R-:W-:Y:S02]  /*3e30*/  FMNMX.FTZ R6, R11, R6, !PT ;  /* 0x000000060b067209 */ /* 0x002fe40007810000 */
[----:B--2---:R-:W-:-:S03]  /*3e40*/  FMNMX.FTZ R2, R9, R2, !PT ;  /* 0x0000000209027209 */ /* 0x004fc60007810000 */
[----:B------:R-:W1:Y:S01]  /*3e50*/  SHFL.BFLY PT, R9, R6, 0x1, 0x1f ;  /* 0x0c201f0006097f89 */ /* 0x000e6200000e0000 */
[C---:B------:R-:W-:Y:S01]  /*3e60*/  FSETP.NEU.FTZ.AND P1, PT, R2.reuse, -INF , PT ;  /* 0xff8000000200780b */ /* 0x040fe20003f3d000 */
[----:B------:R-:W-:-:S05]  /*3e70*/  FMUL.FTZ R29, R2, UR4 ;  /* 0x00000004021d7c20 */ /* 0x000fca0008410000 */
        /* <DEDUP_REMOVED lines=12> */
[----:B-1----:R-:W-:Y:S01]  /*3f40*/  FMNMX.FTZ R0, R6, R9, !PT ;  /* 0x0000000906007209 */ /* 0x002fe20007810000 */
[--C-:B------:R-:W-:Y:S01]  /*3f50*/  FFMA.FTZ R58, R58, UR4, -R29.reuse ;  /* 0x000000043a3a7c23 */ /* 0x100fe2000801081d */
[----:B------:R-:W-:Y:S01]  /*3f60*/  LDSM.16.MT88.4 R8, [R131+0x3400] ;  /* 0x003400008308783b */ /* 0x000fe20000004200 */
        /* <DEDUP_REMOVED lines=16> */
[----:B------:R-:W3:Y:S01]  /*4070*/  LDSM.16.MT88.4 R4, [R130+0x3000] ;  /* 0x003000008204783b */ /* 0x000ee20000004200 */
        /* <DEDUP_REMOVED lines=35> */
[----:B-1----:R-:W-:Y:S01]  /*42b0*/  F2FP.BF16.F32.PACK_AB R77, R42, R45 ;  /* 0x0000002d2a4d723e */ /* 0x002fe200000010ff */
[----:B------:R-:W-:Y:S01]  /*42c0*/  FADD.FTZ R45, R45, R42 ;  /* 0x0000002a2d2d7221 */ /* 0x000fe20000010000 */
[--C-:B------:R-:W-:Y:S01]  /*42d0*/  FFMA.FTZ R42, R32, UR4, -R29.reuse ;  /* 0x00000004202a7c23 */ /* 0x100fe2000801081d */
[--C-:B------:R-:W-:Y:S01]  /*42e0*/  FFMA.FTZ R32, R14, UR4, -R29.reuse ;  /* 0x000000040e207c23 */ /* 0x100fe2000801081d */
[--C-:B------:R-:W-:Y:S01]  /*42f0*/  FFMA.FTZ R44, R44, UR4, -R29.reuse ;  /* 0x000000042c2c7c23 */ /* 0x100fe2000801081d */
[--C-:B------:R-:W-:Y:S01]  /*4300*/  FFMA.FTZ R34, R34, UR4, -R29.reuse ;  /* 0x0000000422227c23 */ /* 0x100fe2000801081d */
[--C-:B------:R-:W-:Y:S01]  /*4310*/  FFMA.FTZ R28, R28, UR4, -R29.reuse ;  /* 0x000000041c1c7c23 */ /* 0x100fe2000801081d */
[----:B------:R-:W-:Y:S01]  /*4320*/  MUFU.EX2 R39, R39 ;  /* 0x0000002700277308 */ /* 0x000fe20000000800 */
[----:B------:R-:W-:Y:S01]  /*4330*/  FFMA.FTZ R157, R16, UR4, -R29 ;  /* 0x00000004109d7c23 */ /* 0x000fe2000801081d */
[--C-:B------:R-:W-:Y:S01]  /*4340*/  FFMA.FTZ R35, R35, UR4, -R22.reuse ;  /* 0x0000000423237c23 */ /* 0x100fe20008010816 */
[--C-:B------:R-:W-:Y:S01]  /*4350*/  FFMA.FTZ R33, R33, UR4, -R22.reuse ;  /* 0x0000000421217c23 */ /* 0x100fe20008010816 */
[--C-:B------:R-:W-:Y:S01]  /*4360*/  FFMA.FTZ R25, R25, UR4, -R22.reuse ;  /* 0x0000000419197c23 */ /* 0x100fe20008010816 */
[--C-:B------:R-:W-:Y:S01]  /*4370*/  FFMA.FTZ R21, R21, UR4, -R22.reuse ;  /* 0x0000000415157c23 */ /* 0x100fe20008010816 */
[----:B------:R-:W-:-:S02]  /*4380*/  FFMA.FTZ R20, R20, UR4, -R22 ;  /* 0x0000000414147c23 */ /* 0x000fc40008010816 */
[----:B------:R-:W1:Y:S01]  /*4390*/  MUFU.EX2 R30, R30 ;  /* 0x0000001e001e7308 */ /* 0x000e620000000800 */
[----:B----4-:R-:W-:Y:S01]  /*43a0*/  F2FP.BF16.F32.PACK_AB R79, R47, R40 ;  /* 0x000000282f4f723e */ /* 0x010fe200000010ff */
[----:B------:R-:W-:-:S06]  /*43b0*/  FADD.FTZ R40, R40, R45 ;  /* 0x0000002d28287221 */ /* 0x000fcc0000010000 */
[C---:B--2---:R-:W-:Y:S01]  /*43c0*/  HMMA.16816.F32.BF16 R72, R76.reuse, R80, RZ ;  /* 0x000000504c48723c */ /* 0x044fe200000418ff */
[----:B------:R-:W-:Y:S05]  /*43d0*/  MUFU.EX2 R27, R27 ;  /* 0x0000001b001b7308 */ /* 0x000fea0000000800 */
[C---:B------:R-:W-:Y:S03]  /*43e0*/  HMMA.16816.F32.BF16 R80, R76.reuse, R82, RZ ;  /* 0x000000524c50723c */ /* 0x040fe600000418ff */
[----:B------:R-:W2:Y:S03]  /*43f0*/  MUFU.EX2 R18, R18 ;  /* 0x0000001200127308 */ /* 0x000ea60000000800 */
[C---:B---3--:R-:W-:Y:S05]  /*4400*/  HMMA.16816.F32.BF16 R68, R76.reuse, R4, RZ ;  /* 0x000000044c44723c */ /* 0x048fea00000418ff */
[----:B------:R-:W-:Y:S01]  /*4410*/  MUFU.EX2 R37, R37 ;  /* 0x0000002500257308 */ /* 0x000fe20000000800 */
[----:B------:R-:W-:Y:S01]  /*4420*/  HMMA.16816.F32.BF16 R76, R76, R6, RZ ;  /* 0x000000064c4c723c */ /* 0x000fe200000418ff */
[----:B-1----:R-:W-:-:S06]  /*4430*/  F2FP.BF16.F32.PACK_AB R4, R30, R39 ;  /* 0x000000271e04723e */ /* 0x002fcc00000010ff */
[----:B------:R-:W1:Y:S01]  /*4440*/  MUFU.EX2 R26, R26 ;  /* 0x0000001a001a7308 */ /* 0x000e620000000800 */
[----:B--2---:R-:W-:-:S07]  /*4450*/  F2FP.BF16.F32.PACK_AB R6, R18, R27 ;  /* 0x0000001b1206723e */ /* 0x004fce00000010ff */
        /* <DEDUP_REMOVED lines=20> */
[----:B-1----:R-:W-:-:S02]  /*45a0*/  F2FP.BF16.F32.PACK_AB R4, R59, R62 ;  /* 0x0000003e3b04723e */ /* 0x002fc400000010ff */
[----:B---3--:R-:W-:Y:S02]  /*45b0*/  F2FP.BF16.F32.PACK_AB R5, R57, R60 ;  /* 0x0000003c3905723e */ /* 0x008fe400000010ff */
[----:B------:R-:W-:-:S03]  /*45c0*/  F2FP.BF16.F32.PACK_AB R6, R55, R58 ;  /* 0x0000003a3706723e */ /* 0x000fc600000010ff */
[----:B------:R-:W-:Y:S01]  /*45d0*/  MUFU.EX2 R66, R66 ;  /* 0x0000004200427308 */ /* 0x000fe20000000800 */
[----:B----4-:R-:W-:-:S07]  /*45e0*/  F2FP.BF16.F32.PACK_AB R7, R53, R56 ;  /* 0x000000383507723e */ /* 0x010fce00000010ff */
[----:B------:R-:W-:Y:S08]  /*45f0*/  MUFU.EX2 R63, R63 ;  /* 0x0000003f003f7308 */ /* 0x000ff00000000800 */
        /* <DEDUP_REMOVED lines=16> */
[----:B-----5:R-:W-:-:S02]  /*4700*/  F2FP.BF16.F32.PACK_AB R4, R67, R88 ;  /* 0x000000584304723e */ /* 0x020fc400000010ff */
[----:B-1----:R-:W-:Y:S02]  /*4710*/  F2FP.BF16.F32.PACK_AB R5, R65, R84 ;  /* 0x000000544105723e */ /* 0x002fe400000010ff */
[----:B------:R-:W-:Y:S02]  /*4720*/  F2FP.BF16.F32.PACK_AB R6, R63, R66 ;  /* 0x000000423f06723e */ /* 0x000fe400000010ff */
[----:B---3--:R-:W-:Y:S01]  /*4730*/  F2FP.BF16.F32.PACK_AB R7, R61, R64 ;  /* 0x000000403d07723e */ /* 0x008fe200000010ff */
        /* <DEDUP_REMOVED lines=10> */
[----:B------:R-:W3:Y:S08]  /*47e0*/  MUFU.EX2 R46, R46 ;  /* 0x0000002e002e7308 */ /* 0x000ef00000000800 */
[----:B------:R-:W-:Y:S08]  /*47f0*/  MUFU.EX2 R49, R49 ;  /* 0x0000003100317308 */ /* 0x000ff00000000800 */
[----:B------:R-:W-:Y:S01]  /*4800*/  MUFU.EX2 R87, R87 ;  /* 0x0000005700577308 */ /* 0x000fe20000000800 */
[C---:B--2---:R-:W-:Y:S06]  /*4810*/  HMMA.16816.F32.BF16 R68, R4.reuse, R8, R68 ;  /* 0x000000080444723c */ /* 0x044fec0000041844 */
[----:B------:R-:W-:Y:S01]  /*4820*/  HMMA.16816.F32.BF16 R76, R4, R10, R76 ;  /* 0x0000000a044c723c */ /* 0x000fe2000004184c */
[----:B------:R-:W2:Y:S01]  /*4830*/  LDSM.16.MT88.4 R8, [R131+0x4000] ;  /* 0x004000008308783b */ /* 0x000ea20000004200 */
[----:B------:R-:W-:Y:S05]  /*4840*/  MUFU.EX2 R44, R44 ;  /* 0x0000002c002c7308 */ /* 0x000fea0000000800 */
[----:B----4-:R-:W-:-:S02]  /*4850*/  F2FP.BF16.F32.PACK_AB R4, R93, R96 ;  /* 0x000000605d04723e */ /* 0x010fc400000010ff */
[----:B------:R-:W-:Y:S01]  /*4860*/  F2FP.BF16.F32.PACK_AB R5, R94, R91 ;  /* 0x0000005b5e05723e */ /* 0x000fe200000010ff */
[----:B------:R-:W-:Y:S01]  /*4870*/  MUFU.EX2 R34, R34 ;  /* 0x0000002200227308 */ /* 0x000fe20000000800 */
[----:B------:R-:W-:Y:S02]  /*4880*/  F2FP.BF16.F32.PACK_AB R6, R90, R95 ;  /* 0x0000005f5a06723e */ /* 0x000fe400000010ff */
[----:B-1----:R-:W-:-:S05]  /*4890*/  F2FP.BF16.F32.PACK_AB R7, R85, R92 ;  /* 0x0000005c5507723e */ /* 0x002fca00000010ff */
[----:B------:R-:W-:Y:S08]  /*48a0*/  MUFU.EX2 R35, R35 ;  /* 0x0000002300237308 */ /* 0x000ff00000000800 */
[----:B------:R-:W-:Y:S08]  /*48b0*/  MUFU.EX2 R32, R32 ;  /* 0x0000002000207308 */ /* 0x000ff00000000800 */
[----:B------:R-:W-:Y:S01]  /*48c0*/  MUFU.EX2 R28, R28 ;  /* 0x0000001c001c7308 */ /* 0x000fe20000000800 */
[C---:B--2---:R-:W-:Y:S07]  /*48d0*/  HMMA.16816.F32.BF16 R72, R4.reuse, R8, R72 ;  /* 0x000000080448723c */ /* 0x044fee0000041848 */
[----:B------:R-:W-:Y:S01]  /*48e0*/  MUFU.EX2 R157, R157 ;  /* 0x0000009d009d7308 */ /* 0x000fe20000000800 */
[C---:B------:R-:W-:Y:S01]  /*48f0*/  HMMA.16816.F32.BF16 R80, R4.reuse, R10, R80 ;  /* 0x0000000a0450723c */ /* 0x040fe20000041850 */
[----:B------:R-:W1:Y:S06]  /*4900*/  LDSM.16.MT88.4 R8, [R130+0x4000] ;  /* 0x004000008208783b */ /* 0x000e6c0000004200 */
[----:B------:R-:W-:Y:S08]  /*4910*/  MUFU.EX2 R21, R21 ;  /* 0x0000001500157308 */ /* 0x000ff00000000800 */
[----:B------:R-:W-:Y:S01]  /*4920*/  MUFU.EX2 R20, R20 ;  /* 0x0000001400147308 */ /* 0x000fe20000000800 */
[C---:B-1----:R-:W-:Y:S06]  /*4930*/  HMMA.16816.F32.BF16 R68, R4.reuse, R8, R68 ;  /* 0x000000080444723c */ /* 0x042fec0000041844 */
[----:B------:R-:W-:Y:S01]  /*4940*/  HMMA.16816.F32.BF16 R76, R4, R10, R76 ;  /* 0x0000000a044c723c */ /* 0x000fe2000004184c */
[----:B------:R-:W1:Y:S06]  /*4950*/  LDSM.16.MT88.4 R8, [R131+0x4400] ;  /* 0x004400008308783b */ /* 0x000e6c0000004200 */
[----:B------:R-:W-:Y:S01]  /*4960*/  FADD.FTZ R4, R43, R38 ;  /* 0x000000262b047221 */ /* 0x000fe20000010000 */
[----:B---3--:R-:W-:Y:S01]  /*4970*/  F2FP.BF16.F32.PACK_AB R5, R46, R51 ;  /* 0x000000332e05723e */ /* 0x008fe200000010ff */
[----:B------:R2:W3:Y:S01]  /*4980*/  MUFU.EX2 R38, R13 ;  /* 0x0000000d00267308 */ /* 0x0004e20000000800 */
[----:B------:R-:W-:Y:S01]  /*4990*/  F2FP.BF16.F32.PACK_AB R6, R48, R89 ;  /* 0x000000593006723e */ /* 0x000fe200000010ff */
[----:B------:R-:W-:-:S04]  /*49a0*/  FADD.FTZ R41, R41, R4 ;  /* 0x0000000429297221 */ /* 0x000fc80000010000 */
[----:B------:R-:W-:Y:S01]  /*49b0*/  FADD.FTZ R4, R36, R41 ;  /* 0x0000002924047221 */ /* 0x000fe20000010000 */
[----:B------:R-:W-:Y:S01]  /*49c0*/  FFMA.FTZ R41, R12, UR4, -R29 ;  /* 0x000000040c297c23 */ /* 0x000fe2000801081d */
[----:B------:R-:W-:Y:S01]  /*49d0*/  FADD.FTZ R36, R47, R40 ;  /* 0x000000282f247221 */ /* 0x000fe20000010000 */
[----:B------:R-:W-:Y:S01]  /*49e0*/  FFMA.FTZ R40, R19, UR4, -R22 ;  /* 0x0000000413287c23 */ /* 0x000fe20008010816 */
[----:B------:R-:W-:Y:S01]  /*49f0*/  FADD.FTZ R43, R39, R4 ;  /* 0x00000004272b7221 */ /* 0x000fe20000010000 */
[----:B------:R-:W-:Y:S01]  /*4a00*/  F2FP.BF16.F32.PACK_AB R4, R52, R97 ;  /* 0x000000613404723e */ /* 0x000fe200000010ff */
[----:B------:R-:W-:Y:S01]  /*4a10*/  FADD.FTZ R37, R37, R36 ;  /* 0x0000002425257221 */ /* 0x000fe20000010000 */
[----:B------:R-:W-:Y:S01]  /*4a20*/  MUFU.EX2 R39, R42 ;  /* 0x0000002a00277308 */ /* 0x000fe20000000800 */
[----:B------:R-:W-:Y:S02]  /*4a30*/  FADD.FTZ R36, R30, R43 ;  /* 0x0000002b1e247221 */ /* 0x000fe40000010000 */
[----:B------:R-:W-:Y:S01]  /*4a40*/  FADD.FTZ R37, R26, R37 ;  /* 0x000000251a257221 */ /* 0x000fe20000010000 */
[----:B--2---:R-:W2:Y:S01]  /*4a50*/  LDSM.16.MT88.4 R12, [R130+0x4400] ;  /* 0x00440000820c783b */ /* 0x004ea20000004200 */
[----:B------:R-:W-:Y:S01]  /*4a60*/  FADD.FTZ R19, R27, R36 ;  /* 0x000000241b137221 */ /* 0x000fe20000010000 */
[----:B------:R-:W-:Y:S01]  /*4a70*/  FFMA.FTZ R27, R17, UR4, -R22 ;  /* 0x00000004111b7c23 */ /* 0x000fe20008010816 */
[----:B------:R-:W-:Y:S01]  /*4a80*/  FADD.FTZ R24, R24, R37 ;  /* 0x0000002518187221 */ /* 0x000fe20000010000 */
[----:B---3--:R-:W-:Y:S01]  /*4a90*/  F2FP.BF16.F32.PACK_AB R7, R38, R49 ;  /* 0x000000312607723e */ /* 0x008fe200000010ff */
[----:B------:R-:W-:Y:S01]  /*4aa0*/  FADD.FTZ R29, R18, R19 ;  /* 0x00000013121d7221 */ /* 0x000fe20000010000 */
[----:B------:R-:W3:Y:S01]  /*4ab0*/  MUFU.EX2 R30, R33 ;  /* 0x00000021001e7308 */ /* 0x000ee20000000800 */
[----:B------:R-:W4:Y:S01]  /*4ac0*/  LDSM.16.MT88.4 R16, [R130+0x4800] ;  /* 0x004800008210783b */ /* 0x000f220000004200 */
[----:B------:R-:W-:Y:S01]  /*4ad0*/  FADD.FTZ R31, R31, R24 ;  /* 0x000000181f1f7221 */ /* 0x000fe20000010000 */
[----:B------:R-:W-:Y:S01]  /*4ae0*/  FADD.FTZ R62, R62, R29 ;  /* 0x0000001d3e3e7221 */ /* 0x000fe20000010000 */
[----:B------:R-:W-:-:S02]  /*4af0*/  FFMA.FTZ R24, R23, UR4, -R22 ;  /* 0x0000000417187c23 */ /* 0x000fc40008010816 */
[----:B------:R-:W-:Y:S01]  /*4b00*/  FADD.FTZ R60, R60, R31 ;  /* 0x0000001f3c3c7221 */ /* 0x000fe20000010000 */
[----:B------:R-:W-:Y:S01]  /*4b10*/  FADD.FTZ R59, R59, R62 ;  /* 0x0000003e3b3b7221 */ /* 0x000fe20000010000 */
[----:B------:R-:W-:Y:S01]  /*4b20*/  MUFU.EX2 R26, R40 ;  /* 0x00000028001a7308 */ /* 0x000fe20000000800 */
[----:B-1----:R-:W-:Y:S01]  /*4b30*/  HMMA.16816.F32.BF16 R72, R4, R8, R72 ;  /* 0x000000080448723c */ /* 0x002fe20000041848 */
[----:B------:R-:W-:Y:S01]  /*4b40*/  FADD.FTZ R57, R57, R60 ;  /* 0x0000003c39397221 */ /* 0x000fe20000010000 */
[----:B------:R-:W-:-:S03]  /*4b50*/  FADD.FTZ R58, R58, R59 ;  /* 0x0000003b3a3a7221 */ /* 0x000fc60000010000 */
[----:B------:R-:W-:Y:S01]  /*4b60*/  FADD.FTZ R56, R56, R57 ;  /* 0x0000003938387221 */ /* 0x000fe20000010000 */
[----:B------:R-:W-:Y:S01]  /*4b70*/  HMMA.16816.F32.BF16 R80, R4, R10, R80 ;  /* 0x0000000a0450723c */ /* 0x000fe20000041850 */
[----:B------:R-:W1:Y:S01]  /*4b80*/  MUFU.EX2 R27, R27 ;  /* 0x0000001b001b7308 */ /* 0x000e620000000800 */
[----:B------:R-:W5:Y:S01]  /*4b90*/  LDSM.16.MT88.4 R8, [R131+0x4800] ;  /* 0x004800008308783b */ /* 0x000f620000004200 */
[----:B------:R-:W-:Y:S01]  /*4ba0*/  FADD.FTZ R55, R55, R58 ;  /* 0x0000003a37377221 */ /* 0x000fe20000010000 */
[----:B------:R-:W-:-:S03]  /*4bb0*/  FADD.FTZ R53, R53, R56 ;  /* 0x0000003835357221 */ /* 0x000fc60000010000 */
[----:B------:R-:W-:Y:S01]  /*4bc0*/  FADD.FTZ R88, R88, R55 ;  /* 0x0000003758587221 */ /* 0x000fe20000010000 */
[----:B------:R-:W-:Y:S01]  /*4bd0*/  FADD.FTZ R84, R84, R53 ;  /* 0x0000003554547221 */ /* 0x000fe20000010000 */
[----:B------:R-:W5:Y:S02]  /*4be0*/  MUFU.EX2 R41, R41 ;  /* 0x0000002900297308 */ /* 0x000f640000000800 */
        /* <DEDUP_REMOVED lines=9> */
[----:B------:R-:W-:Y:S01]  /*4c80*/  HMMA.16816.F32.BF16 R76, R4, R14, R76 ;  /* 0x0000000e044c723c */ /* 0x000fe2000004184c */
[----:B------:R-:W2:Y:S01]  /*4c90*/  LDSM.16.MT88.4 R12, [R131+0x4c00] ;  /* 0x004c0000830c783b */ /* 0x000ea20000004200 */
[----:B------:R-:W2:Y:S01]  /*4ca0*/  MUFU.EX2 R24, R24 ;  /* 0x0000001800187308 */ /* 0x000ea20000000800 */
[----:B------:R-:W-:-:S04]  /*4cb0*/  FADD.FTZ R96, R93, R96 ;  /* 0x000000605d607221 */ /* 0x000fc80000010000 */
[----:B------:R-:W-:Y:S01]  /*4cc0*/  F2FP.BF16.F32.PACK_AB R4, R44, R87 ;  /* 0x000000572c04723e */ /* 0x000fe200000010ff */
[----:B------:R-:W-:Y:S01]  /*4cd0*/  FADD.FTZ R95, R95, R96 ;  /* 0x000000605f5f7221 */ /* 0x000fe20000010000 */
[----:B---3--:R-:W-:Y:S02]  /*4ce0*/  F2FP.BF16.F32.PACK_AB R5, R30, R35 ;  /* 0x000000231e05723e */ /* 0x008fe400000010ff */
[----:B------:R-:W-:Y:S01]  /*4cf0*/  F2FP.BF16.F32.PACK_AB R6, R39, R34 ;  /* 0x000000222706723e */ /* 0x000fe200000010ff */
[----:B------:R-:W-:Y:S01]  /*4d00*/  FADD.FTZ R90, R90, R95 ;  /* 0x0000005f5a5a7221 */ /* 0x000fe20000010000 */
[----:B-1----:R-:W-:-:S03]  /*4d10*/  F2FP.BF16.F32.PACK_AB R7, R27, R26 ;  /* 0x0000001a1b07723e */ /* 0x002fc600000010ff */
[----:B------:R-:W-:-:S04]  /*4d20*/  FADD.FTZ R97, R97, R90 ;  /* 0x0000005a61617221 */ /* 0x000fc80000010000 */
[----:B----4-:R-:W-:Y:S01]  /*4d30*/  HMMA.16816.F32.BF16 R68, R4, R16, R68 ;  /* 0x000000100444723c */ /* 0x010fe20000041844 */
[----:B------:R-:W-:-:S04]  /*4d40*/  FADD.FTZ R52, R52, R97 ;  /* 0x0000006134347221 */ /* 0x000fc80000010000 */
[----:B------:R-:W-:Y:S01]  /*4d50*/  FADD.FTZ R89, R89, R52 ;  /* 0x0000003459597221 */ /* 0x000fe20000010000 */
[C---:B-----5:R-:W-:Y:S01]  /*4d60*/  HMMA.16816.F32.BF16 R72, R4.reuse, R8, R72 ;  /* 0x000000080448723c */ /* 0x060fe20000041848 */
[----:B------:R-:W-:Y:S02]  /*4d70*/  FADD.FTZ R17, R91, R64 ;  /* 0x000000405b117221 */ /* 0x000fe40000010000 */
[----:B------:R-:W-:Y:S02]  /*4d80*/  FADD.FTZ R48, R48, R89 ;  /* 0x0000005930307221 */ /* 0x000fe40000010000 */
[----:B------:R-:W-:Y:S01]  /*4d90*/  FADD.FTZ R17, R94, R17 ;  /* 0x000000115e117221 */ /* 0x000fe20000010000 */
[----:B------:R-:W-:Y:S01]  /*4da0*/  HMMA.16816.F32.BF16 R80, R4, R10, R80 ;  /* 0x0000000a0450723c */ /* 0x000fe20000041850 */
[----:B------:R-:W1:Y:S01]  /*4db0*/  LDSM.16.MT88.4 R8, [R130+0x4c00] ;  /* 0x004c00008208783b */ /* 0x000e620000004200 */
[----:B------:R-:W-:Y:S01]  /*4dc0*/  FADD.FTZ R87, R87, R48 ;  /* 0x0000003057577221 */ /* 0x000fe20000010000 */
[----:B------:R-:W-:-:S03]  /*4dd0*/  FADD.FTZ R92, R92, R17 ;  /* 0x000000115c5c7221 */ /* 0x000fc60000010000 */
[----:B------:R-:W-:Y:S01]  /*4de0*/  HMMA.16816.F32.BF16 R76, R4, R18, R76 ;  /* 0x00000012044c723c */ /* 0x000fe2000004184c */
[----:B------:R-:W-:Y:S01]  /*4df0*/  FADD.FTZ R92, R85, R92 ;  /* 0x0000005c555c7221 */ /* 0x000fe20000010000 */
[----:B------:R-:W-:-:S03]  /*4e00*/  FADD.FTZ R87, R44, R87 ;  /* 0x000000572c577221 */ /* 0x000fc60000010000 */
[----:B------:R-:W-:Y:S01]  /*4e10*/  FADD.FTZ R51, R51, R92 ;  /* 0x0000005c33337221 */ /* 0x000fe20000010000 */
[----:B------:R-:W-:Y:S01]  /*4e20*/  FADD.FTZ R34, R34, R87 ;  /* 0x0000005722227221 */ /* 0x000fe20000010000 */
[----:B------:R-:W-:Y:S02]  /*4e30*/  F2FP.BF16.F32.PACK_AB R4, R41, R32 ;  /* 0x000000202904723e */ /* 0x000fe400000010ff */
[----:B------:R-:W-:Y:S01]  /*4e40*/  FADD.FTZ R46, R46, R51 ;  /* 0x000000332e2e7221 */ /* 0x000fe20000010000 */
[----:B------:R-:W-:Y:S01]  /*4e50*/  FADD.FTZ R39, R39, R34 ;  /* 0x0000002227277221 */ /* 0x000fe20000010000 */
[----:B--2---:R-:W-:Y:S02]  /*4e60*/  F2FP.BF16.F32.PACK_AB R5, R24, R23 ;  /* 0x000000171805723e */ /* 0x004fe400000010ff */
[----:B------:R-:W-:Y:S01]  /*4e70*/  FADD.FTZ R49, R49, R46 ;  /* 0x0000002e31317221 */ /* 0x000fe20000010000 */
[----:B------:R-:W-:Y:S01]  /*4e80*/  FADD.FTZ R32, R32, R39 ;  /* 0x0000002720207221 */ /* 0x000fe20000010000 */
[----:B------:R-:W-:-:S02]  /*4e90*/  F2FP.BF16.F32.PACK_AB R6, R157, R28 ;  /* 0x0000001c9d06723e */ /* 0x000fc400000010ff */
[----:B------:R-:W-:Y:S01]  /*4ea0*/  FADD.FTZ R38, R38, R49 ;  /* 0x0000003126267221 */ /* 0x000fe20000010000 */
[----:B------:R-:W-:Y:S01]  /*4eb0*/  F2FP.BF16.F32.PACK_AB R7, R20, R21 ;  /* 0x000000151407723e */ /* 0x000fe200000010ff */
[----:B------:R-:W-:Y:S02]  /*4ec0*/  FADD.FTZ R41, R41, R32 ;  /* 0x0000002029297221 */ /* 0x000fe40000010000 */
[----:B------:R-:W-:Y:S02]  /*4ed0*/  FADD.FTZ R35, R35, R38 ;  /* 0x0000002623237221 */ /* 0x000fe40000010000 */
[----:B------:R-:W-:Y:S02]  /*4ee0*/  FADD.FTZ R28, R28, R41 ;  /* 0x000000291c1c7221 */ /* 0x000fe40000010000 */
[----:B------:R-:W-:Y:S01]  /*4ef0*/  FADD.FTZ R35, R30, R35 ;  /* 0x000000231e237221 */ /* 0x000fe20000010000 */
[----:B------:R-:W-:Y:S01]  /*4f00*/  HMMA.16816.F32.BF16 R72, R4, R12, R72 ;  /* 0x0000000c0448723c */ /* 0x000fe20000041848 */
[----:B------:R-:W-:-:S02]  /*4f10*/  FADD.FTZ R157, R157, R28 ;  /* 0x0000001c9d9d7221 */ /* 0x000fc40000010000 */
        /* <DEDUP_REMOVED lines=8> */
[----:B------:R-:W-:Y:S01]  /*4fa0*/  FADD.FTZ R155, R20, R21 ;  /* 0x00000015149b7221 */ /* 0x000fe20000010000 */
[----:B------:R-:W-:-:S03]  /*4fb0*/  NOP ;  /* 0x0000000000007918 */ /* 0x000fc60000000000 */
        /* <DEDUP_REMOVED lines=11> */
.L_x_4262:
        /* <DEDUP_REMOVED lines=66> */
.L_x_4259:
        /* <DEDUP_REMOVED lines=14> */
[----:B------:R-:W-:Y:S05]  /*5570*/  ISETP.GT.AND P0, PT, R153, R136, PT ;  /* 0x000000889900720c */ /* 0x000fea0003f04270 */
[----:B------:R-:W-:Y:S08]  /*5580*/  LDGSTS.E.BYPASS.LTC128B.128 [R143+0x4000], desc[UR16][R160.64] ;  /* 0x04000000a08f7fae */ /* 0x000ff0000b901d50 */
[----:B------:R1:W-:Y:S08]  /*5590*/  LDGSTS.E.BYPASS.LTC128B.128 [R143+0x4800], desc[UR16][R158.64] ;  /* 0x048000009e8f7fae */ /* 0x0003f0000b901d50 */
[----:B------:R-:W-:Y:S08]  /*55a0*/  LDSM.16.M88.4 R88, [R135] ;  /* 0x000000008758783b */ /* 0x000ff00000000200 */
[----:B------:R-:W2:Y:S08]  /*55b0*/  LDSM.16.M88.4 R92, [R134] ;  /* 0x00000000865c783b */ /* 0x000eb00000000200 */
[----:B------:R-:W3:Y:S08]  /*55c0*/  LDSM.16.M88.4 R96, [R134+0x400] ;  /* 0x000400008660783b */ /* 0x000ef00000000200 */
[----:B------:R-:W4:Y:S08]  /*55d0*/  LDSM.16.M88.4 R100, [R134+0x800] ;  /* 0x000800008664783b */ /* 0x000f300000000200 */
[----:B------:R-:W5:Y:S08]  /*55e0*/  LDSM.16.M88.4 R104, [R134+0xc00] ;  /* 0x000c00008668783b */ /* 0x000f700000000200 */
[----:B------:R-:W0:Y:S08]  /*55f0*/  LDGDEPBAR ;  /* 0x00000000000079af */ /* 0x000e300000000000 */
[----:B------:R-:W1:Y:S08]  /*5600*/  LDSM.16.M88.4 R108, [R134+0x1000] ;  /* 0x00100000866c783b */ /* 0x000e700000000200 */
[----:B------:R-:W1:Y:S08]  /*5610*/  LDSM.16.M88.4 R112, [R134+0x1400] ;  /* 0x001400008670783b */ /* 0x000e700000000200 */
[----:B------:R-:W1:Y:S08]  /*5620*/  LDSM.16.M88.4 R116, [R134+0x1800] ;  /* 0x001800008674783b */ /* 0x000e700000000200 */
        /* <DEDUP_REMOVED lines=31> */
[----:B------:R-:W-:Y:S06]  /*5820*/  FMUL.FTZ R163, R11, UR8 ;  /* 0x000000080ba37c20 */ /* 0x000fec0008410000 */
[----:B------:R-:W3:Y:S10]  /*5830*/  MUFU.TANH R103, R139 ;  /* 0x0000008b00677308 */ /* 0x000ef40000002400 */
[----:B------:R4:W2:Y:S01]  /*5840*/  MUFU.TANH R99, R2 ;  /* 0x0000000200637308 */ /* 0x0008a20000002400 */
[C---:B-1----:R-:W-:Y:S06]  /*5850*/  HMMA.16816.F32.BF16 R12, R92.reuse, R88, R12 ;  /* 0x000000585c0c723c */ /* 0x042fec000004180c */
[C---:B------:R-:W-:Y:S03]  /*5860*/  HMMA.16816.F32.BF16 R16, R92.reuse, R90, R16 ;  /* 0x0000005a5c10723c */ /* 0x040fe60000041810 */
[----:B------:R1:W1:Y:S01]  /*5870*/  MUFU.TANH R105, R0 ;  /* 0x0000000000697308 */ /* 0x0002620000002400 */
[----:B------:R-:W5:Y:S09]  /*5880*/  LDSM.16.M88.4 R88, [R128] ;  /* 0x000000008058783b */ /* 0x000f720000000200 */
[----:B------:R-:W1:Y:S10]  /*5890*/  MUFU.TANH R9, R163 ;  /* 0x000000a300097308 */ /* 0x000e740000002400 */
[----:B------:R-:W2:Y:S01]  /*58a0*/  MUFU.TANH R156, R156 ;  /* 0x0000009c009c7308 */ /* 0x000ea20000002400 */
[----:B------:R-:W-:Y:S01]  /*58b0*/  FMUL.FTZ R154, R12, UR8 ;  /* 0x000000080c9a7c20 */ /* 0x000fe20008410000 */
[----:B----4-:R-:W-:Y:S01]  /*58c0*/  FMUL.FTZ R2, R13, UR8 ;  /* 0x000000080d027c20 */ /* 0x010fe20008410000 */
[----:B------:R-:W-:Y:S01]  /*58d0*/  FMUL.FTZ R161, R14, UR8 ;  /* 0x000000080ea17c20 */ /* 0x000fe20008410000 */
[----:B------:R-:W-:Y:S01]  /*58e0*/  FMUL.FTZ R159, R15, UR8 ;  /* 0x000000080f9f7c20 */ /* 0x000fe20008410000 */
[----:B------:R-:W-:Y:S05]  /*58f0*/  FMUL.FTZ R139, R16, UR8 ;  /* 0x00000008108b7c20 */ /* 0x000fea0008410000 */
[----:B------:R4:W2:Y:S01]  /*5900*/  MUFU.TANH R108, R154 ;  /* 0x0000009a006c7308 */ /* 0x0008a20000002400 */
[----:B-1----:R-:W-:Y:S09]  /*5910*/  FMUL.FTZ R0, R17, UR8 ;  /* 0x0000000811007c20 */ /* 0x002ff20008410000 */
[----:B------:R-:W1:Y:S10]  /*5920*/  MUFU.TANH R118, R139 ;  /* 0x0000008b00767308 */ /* 0x000e740000002400 */
[----:B------:R3:W1:Y:S01]  /*5930*/  MUFU.TANH R117, R2 ;  /* 0x0000000200757308 */ /* 0x0006620000002400 */
[C---:B-----5:R-:W-:Y:S03]  /*5940*/  HMMA.16816.F32.BF16 R20, R92.reuse, R88, R20 ;  /* 0x000000585c14723c */ /* 0x060fe60000041814 */
[----:B----4-:R-:W-:Y:S03]  /*5950*/  FMUL.FTZ R154, R18, UR8 ;  /* 0x00000008129a7c20 */ /* 0x010fe60008410000 */
[C---:B------:R-:W-:Y:S03]  /*5960*/  HMMA.16816.F32.BF16 R24, R92.reuse, R90, R24 ;  /* 0x0000005a5c18723c */ /* 0x040fe60000041818 */
[----:B------:R4:W1:Y:S01]  /*5970*/  MUFU.TANH R11, R0 ;  /* 0x00000000000b7308 */ /* 0x0008620000002400 */
[----:B------:R-:W5:Y:S09]  /*5980*/  LDSM.16.M88.4 R88, [R127] ;  /* 0x000000007f58783b */ /* 0x000f720000000200 */
[----:B------:R2:W1:Y:S01]  /*5990*/  MUFU.TANH R123, R161 ;  /* 0x000000a1007b7308 */ /* 0x0004620000002400 */
[----:B---3--:R-:W-:Y:S09]  /*59a0*/  FMUL.FTZ R2, R19, UR8 ;  /* 0x0000000813027c20 */ /* 0x008ff20008410000 */
[----:B------:R3:W1:Y:S01]  /*59b0*/  MUFU.TANH R102, R159 ;  /* 0x0000009f00667308 */ /* 0x0006620000002400 */
[----:B------:R-:W-:Y:S01]  /*59c0*/  FMUL.FTZ R139, R21, UR8 ;  /* 0x00000008158b7c20 */ /* 0x000fe20008410000 */
[----:B----4-:R-:W-:Y:S01]  /*59d0*/  FMUL.FTZ R0, R22, UR8 ;  /* 0x0000000816007c20 */ /* 0x010fe20008410000 */
[----:B------:R-:W-:Y:S07]  /*59e0*/  FMUL.FTZ R163, R20, UR8 ;  /* 0x0000000814a37c20 */ /* 0x000fee0008410000 */
[----:B------:R4:W1:Y:S01]  /*59f0*/  MUFU.TANH R10, R154 ;  /* 0x0000009a000a7308 */ /* 0x0008620000002400 */
[----:B--2---:R-:W-:Y:S09]  /*5a00*/  FMUL.FTZ R161, R23, UR8 ;  /* 0x0000000817a17c20 */ /* 0x004ff20008410000 */
[----:B------:R2:W1:Y:S01]  /*5a10*/  MUFU.TANH R115, R139 ;  /* 0x0000008b00737308 */ /* 0x0004620000002400 */
[----:B---3--:R-:W-:Y:S09]  /*5a20*/  FMUL.FTZ R159, R24, UR8 ;  /* 0x00000008189f7c20 */ /* 0x008ff20008410000 */
[----:B------:R3:W1:Y:S01]  /*5a30*/  MUFU.TANH R14, R2 ;  /* 0x00000002000e7308 */ /* 0x0006620000002400 */
[C---:B-----5:R-:W-:Y:S03]  /*5a40*/  HMMA.16816.F32.BF16 R28, R92.reuse, R88, R28 ;  /* 0x000000585c1c723c */ /* 0x060fe6000004181c */
[----:B----4-:R-:W-:Y:S03]  /*5a50*/  FMUL.FTZ R154, R25, UR8 ;  /* 0x00000008199a7c20 */ /* 0x010fe60008410000 */
[C---:B------:R-:W-:Y:S03]  /*5a60*/  HMMA.16816.F32.BF16 R32, R92.reuse, R90, R32 ;  /* 0x0000005a5c20723c */ /* 0x040fe60000041820 */
[----:B------:R4:W1:Y:S01]  /*5a70*/  MUFU.TANH R119, R0 ;  /* 0x0000000000777308 */ /* 0x0008620000002400 */
[----:B------:R-:W5:Y:S01]  /*5a80*/  LDSM.16.M88.4 R88, [R126] ;  /* 0x000000007e58783b */ /* 0x000f620000000200 */
[----:B--2---:R-:W-:Y:S08]  /*5a90*/  FMUL.FTZ R139, R27, UR8 ;  /* 0x000000081b8b7c20 */ /* 0x004ff00008410000 */
[----:B------:R2:W1:Y:S01]  /*5aa0*/  MUFU.TANH R121, R163 ;  /* 0x000000a300797308 */ /* 0x0004620000002400 */
[----:B---3--:R-:W-:Y:S09]  /*5ab0*/  FMUL.FTZ R2, R26, UR8 ;  /* 0x000000081a027c20 */ /* 0x008ff20008410000 */
[----:B------:R3:W1:Y:S01]  /*5ac0*/  MUFU.TANH R98, R161 ;  /* 0x000000a100627308 */ /* 0x0006620000002400 */
[----:B----4-:R-:W-:Y:S09]  /*5ad0*/  FMUL.FTZ R0, R28, UR8 ;  /* 0x000000081c007c20 */ /* 0x010ff20008410000 */
        /* <DEDUP_REMOVED lines=14> */
[----:B----4-:R-:W-:Y:S01]  /*5bc0*/  FMUL.FTZ R2, R31, UR8 ;  /* 0x000000081f027c20 */ /* 0x010fe20008410000 */
[----:B------:R-:W-:Y:S08]  /*5bd0*/  FMUL.FTZ R164, R38, UR8 ;  /* 0x0000000826a47c20 */ /* 0x000ff00008410000 */
[----:B------:R4:W1:Y:S01]  /*5be0*/  MUFU.TANH R21, R154 ;  /* 0x0000009a00157308 */ /* 0x0008620000002400 */
[----:B--2---:R-:W-:Y:S09]  /*5bf0*/  FMUL.FTZ R0, R33, UR8 ;  /* 0x0000000821007c20 */ /* 0x004ff20008410000 */
[----:B------:R2:W1:Y:S01]  /*5c00*/  MUFU.TANH R22, R161 ;  /* 0x000000a100167308 */ /* 0x0004620000002400 */
[----:B---3--:R-:W-:Y:S09]  /*5c10*/  FMUL.FTZ R163, R41, UR8 ;  /* 0x0000000829a37c20 */ /* 0x008ff20008410000 */
[----:B------:R-:W3:Y:S01]  /*5c20*/  MUFU.TANH R100, R159 ;  /* 0x0000009f00647308 */ /* 0x000ee20000002400 */
[C---:B-----5:R-:W-:Y:S03]  /*5c30*/  HMMA.16816.F32.BF16 R44, R92.reuse, R88, R44 ;  /* 0x000000585c2c723c */ /* 0x060fe6000004182c */
[----:B----4-:R-:W-:Y:S03]  /*5c40*/  FMUL.FTZ R154, R36, UR8 ;  /* 0x00000008249a7c20 */ /* 0x010fe60008410000 */
[C---:B------:R-:W-:Y:S03]  /*5c50*/  HMMA.16816.F32.BF16 R48, R92.reuse, R90, R48 ;  /* 0x0000005a5c30723c */ /* 0x040fe60000041830 */
[----:B------:R4:W1:Y:S01]  /*5c60*/  MUFU.TANH R34, R139 ;  /* 0x0000008b00227308 */ /* 0x0008620000002400 */
[----:B------:R-:W5:Y:S01]  /*5c70*/  LDSM.16.M88.4 R88, [R124] ;  /* 0x000000007c58783b */ /* 0x000f620000000200 */
[----:B--2---:R-:W-:Y:S08]  /*5c80*/  FMUL.FTZ R161, R42, UR8 ;  /* 0x000000082aa17c20 */ /* 0x004ff00008410000 */
[----:B------:R2:W1:Y:S10]  /*5c90*/  MUFU.TANH R23, R2 ;  /* 0x0000000200177308 */ /* 0x0004740000002400 */
[----:B------:R3:W1:Y:S01]  /*5ca0*/  MUFU.TANH R96, R0 ;  /* 0x0000000000607308 */ /* 0x0006620000002400 */
[----:B----4-:R-:W-:Y:S01]  /*5cb0*/  FMUL.FTZ R139, R40, UR8 ;  /* 0x00000008288b7c20 */ /* 0x010fe20008410000 */
[----:B------:R-:W-:Y:S08]  /*5cc0*/  FMUL.FTZ R159, R44, UR8 ;  /* 0x000000082c9f7c20 */ /* 0x000ff00008410000 */
        /* <DEDUP_REMOVED lines=10> */
[----:B--2---:R-:W-:Y:S01]  /*5d70*/  FMUL.FTZ R139, R46, UR8 ;  /* 0x000000082e8b7c20 */ /* 0x004fe20008410000 */
[----:B------:R-:W-:Y:S07]  /*5d80*/  DEPBAR.LE SB0, 0x0 ;  /* 0x000080000000791a */ /* 0x000fee0000000000 */
[----:B------:R2:W1:Y:S01]  /*5d90*/  MUFU.TANH R120, R159 ;  /* 0x0000009f00787308 */ /* 0x0004620000002400 */
[----:B------:R-:W-:Y:S01]  /*5da0*/  BAR.SYNC.DEFER_BLOCKING 0x0 ;  /* 0x0000000000007b1d */ /* 0x000fe20000010000 */
[----:B---3--:R-:W-:Y:S08]  /*5db0*/  FMUL.FTZ R163, R47, UR8 ;  /* 0x000000082fa37c20 */ /* 0x008ff00008410000 */
[----:B------:R3:W1:Y:S01]  /*5dc0*/  MUFU.TANH R101, R2 ;  /* 0x0000000200657308 */ /* 0x0006620000002400 */
[----:B----4-:R-:W-:Y:S09]  /*5dd0*/  FMUL.FTZ R161, R50, UR8 ;  /* 0x0000000832a17c20 */ /* 0x010ff20008410000 */
[----:B------:R4:W1:Y:S01]  /*5de0*/  MUFU.TANH R38, R0 ;  /* 0x0000000000267308 */ /* 0x0008620000002400 */
[----:B--2---:R-:W-:Y:S09]  /*5df0*/  FMUL.FTZ R159, R51, UR8 ;  /* 0x00000008339f7c20 */ /* 0x004ff20008410000 */
[----:B------:R2:W1:Y:S01]  /*5e00*/  MUFU.TANH R45, R154 ;  /* 0x0000009a002d7308 */ /* 0x0004620000002400 */
[----:B---3--:R-:W-:Y:S09]  /*5e10*/  FMUL.FTZ R2, R43, UR8 ;  /* 0x000000082b027c20 */ /* 0x008ff20008410000 */
[----:B------:R3:W1:Y:S01]  /*5e20*/  MUFU.TANH R35, R139 ;  /* 0x0000008b00237308 */ /* 0x0006620000002400 */
[C---:B-----5:R-:W-:Y:S05]  /*5e30*/  HMMA.16816.F32.BF16 R60, R92.reuse, R88, R60 ;  /* 0x000000585c3c723c */ /* 0x060fea000004183c */
[----:B----4-:R-:W-:Y:S01]  /*5e40*/  FMUL.FTZ R0, R49, UR8 ;  /* 0x0000000831007c20 */ /* 0x010fe20008410000 */
[----:B------:R-:W-:Y:S03]  /*5e50*/  HMMA.16816.F32.BF16 R64, R92, R90, R64 ;  /* 0x0000005a5c40723c */ /* 0x000fe60000041840 */
[----:B------:R4:W1:Y:S02]  /*5e60*/  MUFU.TANH R43, R163 ;  /* 0x000000a3002b7308 */ /* 0x0008640000002400 */
[----:B--2---:R-:W-:Y:S08]  /*5e70*/  FMUL.FTZ R154, R52, UR8 ;  /* 0x00000008349a7c20 */ /* 0x004ff00008410000 */
[----:B------:R2:W1:Y:S01]  /*5e80*/  MUFU.TANH R50, R161 ;  /* 0x000000a100327308 */ /* 0x0004620000002400 */
[----:B---3--:R-:W-:Y:S09]  /*5e90*/  FMUL.FTZ R139, R53, UR8 ;  /* 0x00000008358b7c20 */ /* 0x008ff20008410000 */
[----:B------:R3:W1:Y:S01]  /*5ea0*/  MUFU.TANH R47, R159 ;  /* 0x0000009f002f7308 */ /* 0x0006620000002400 */
[----:B----4-:R-:W-:Y:S01]  /*5eb0*/  FMUL.FTZ R163, R56, UR8 ;  /* 0x0000000838a37c20 */ /* 0x010fe20008410000 */
[----:B------:R-:W-:Y:S01]  /*5ec0*/  FMUL.FTZ R165, R61, UR8 ;  /* 0x000000083da57c20 */ /* 0x000fe20008410000 */
[----:B------:R-:W-:Y:S07]  /*5ed0*/  FMUL.FTZ R3, R67, UR8 ;  /* 0x0000000843037c20 */ /* 0x000fee0008410000 */
[----:B------:R4:W1:Y:S01]  /*5ee0*/  MUFU.TANH R116, R2 ;  /* 0x0000000200747308 */ /* 0x0008620000002400 */
[----:B--2---:R-:W-:Y:S09]  /*5ef0*/  FMUL.FTZ R161, R57, UR8 ;  /* 0x0000000839a17c20 */ /* 0x004ff20008410000 */
        /* <DEDUP_REMOVED lines=18> */
[----:B------:R-:W2:Y:S01]  /*6020*/  MUFU.TANH R160, R160 ;  /* 0x000000a000a07308 */ /* 0x000ea20000002400 */
[----:B---3--:R-:W-:Y:S09]  /*6030*/  FMUL.FTZ R2, R54, UR8 ;  /* 0x0000000836027c20 */ /* 0x008ff20008410000 */
[----:B------:R-:W3:Y:S01]  /*6040*/  MUFU.TANH R162, R162 ;  /* 0x000000a200a27308 */ /* 0x000ee20000002400 */
[----:B----4-:R-:W-:Y:S09]  /*6050*/  FMUL.FTZ R0, R66, UR8 ;  /* 0x0000000842007c20 */ /* 0x010ff20008410000 */
        /* <DEDUP_REMOVED lines=10> */
[----:B--23--:R-:W-:Y:S05]  /*6100*/  @!P0 BRA `(.L_x_4260) ;  /* 0x0000000400488947 */ /* 0x00cfea0003800000 */
[----:B------:R-:W-:Y:S04]  /*6110*/  ULEA UR6, -UR7, URZ, 0x7 ;  /* 0x0000003f07067291 */ /* 0x000fe8000f8e393f */
[----:B------:R-:W-:Y:S02]  /*6120*/  USHF.R.S32.HI UR5, URZ, 0x1f, UR6 ;  /* 0x0000001f3f057899 */ /* 0x000fe40008011406 */
[----:B------:R-:W-:Y:S04]  /*6130*/  MOV R16, UR6 ;  /* 0x0000000600107c02 */ /* 0x000fe80008000f00 */
[----:B------:R-:W-:Y:S01]  /*6140*/  MOV R7, UR5 ;  /* 0x0000000500077c02 */ /* 0x000fe20008000f00 */
[----:B------:R-:W-:Y:S06]  /*6150*/  @P6 BRA `(.L_x_4261) ;  /* 0x0000000000f46947 */ /* 0x000fec0003800000 */
[----:B------:R-:W-:Y:S01]  /*6160*/  IMAD.MOV.U32 R4, RZ, RZ, RZ ;  /* 0x000000ffff047224 */ /* 0x000fe200078e00ff */
[----:B----4-:R-:W2:Y:S01]  /*6170*/  LDC R0, c[0x0][0x380] ;  /* 0x0000e000ff007b82 */ /* 0x010ea20000000800 */
[----:B------:R-:W-:Y:S02]  /*6180*/  SHF.L.U32 R13, R153, 0x7, RZ ;  /* 0x00000007990d7819 */ /* 0x000fe400000006ff */
[----:B--2---:R-:W-:Y:S04]  /*6190*/  IABS R7, R0 ;  /* 0x0000000000077213 */ /* 0x004fe80000000000 */
[----:B------:R-:W2:Y:S10]  /*61a0*/  I2F.RP R6, R7 ;  /* 0x0000000700067306 */ /* 0x000eb40000209400 */
[----:B--2---:R-:W2:Y:S02]  /*61b0*/  MUFU.RCP R2, R6 ;  /* 0x0000000600027308 */ /* 0x004ea40000001000 */
[----:B--2---:R-:W-:Y:S08]  /*61c0*/  VIADD R8, R2, 0xffffffe ;  /* 0x0ffffffe02087836 */ /* 0x004ff00000000000 */
[----:B------:R-:W2:Y:S02]  /*61d0*/  F2I.FTZ.U32.TRUNC.NTZ R5, R8 ;  /* 0x0000000800057305 */ /* 0x000ea4000021f000 */
[--C-:B--2---:R-:W-:Y:S04]  /*61e0*/  IMAD.MOV R2, RZ, RZ, -R5.reuse ;  /* 0x000000ffff027224 */ /* 0x104fe800078e0a05 */
[----:B------:R-:W-:Y:S04]  /*61f0*/  IMAD R17, R2, R7, RZ ;  /* 0x0000000702117224 */ /* 0x000fe800078e02ff */
[----:B------:R-:W-:Y:S01]  /*6200*/  IMAD.HI.U32 R5, R5, R17, R4 ;  /* 0x0000001105057227 */ /* 0x000fe200078e0004 */
[----:B------:R-:W-:Y:S05]  /*6210*/  IABS R4, R13 ;  /* 0x0000000d00047213 */ /* 0x000fea0000000000 */
        /* <DEDUP_REMOVED lines=24> */
[----:B------:R-:W2:Y:S11]  /*63a0*/  LDC R2, c[0x0][0x24c] ;  /* 0x00009300ff027b82 */ /* 0x000eb60000000800 */
        /* <DEDUP_REMOVED lines=24> */
.L_x_4261:
        /* <DEDUP_REMOVED lines=16> */
.L_x_4260:
[----:B--2---:R-:W-:Y:S01]  /*6630*/  FMNMX.FTZ R13, R158, R87, !PT ;  /* 0x000000579e0d7209 */ /* 0x004fe20007810000 */
[----:B------:R-:W-:Y:S03]  /*6640*/  LDSM.16.MT88.4 R28, [R131+0x3000] ;  /* 0x00300000831c783b */ /* 0x000fe60000004200 */
        /* <DEDUP_REMOVED lines=61> */
[----:B----4-:R-:W-:Y:S03]  /*6a20*/  FMNMX.FTZ R2, R84, R5, !PT ;  /* 0x0000000554027209 */ /* 0x010fe60007810000 */
        /* <DEDUP_REMOVED lines=20> */
[----:B------:R-:W-:Y:S01]  /*6b70*/  FSEL R44, R44, RZ, P0 ;  /* 0x000000ff2c2c7208 */ /* 0x000fe20000000000 */
[----:B------:R-:W1:Y:S01]  /*6b80*/  MUFU.EX2 R6, R6 ;  /* 0x0000000600067308 */ /* 0x000e620000000800 */
[--C-:B------:R-:W-:Y:S01]  /*6b90*/  FFMA.FTZ R59, R22, UR4, -R46.reuse ;  /* 0x00000004163b7c23 */ /* 0x100fe2000801082e */
[--C-:B------:R-:W-:Y:S01]  /*6ba0*/  FFMA.FTZ R25, R158, UR4, -R46.reuse ;  /* 0x000000049e197c23 */ /* 0x100fe2000801082e */
[----:B------:R-:W-:Y:S01]  /*6bb0*/  FFMA.FTZ R48, R156, UR4, -R46 ;  /* 0x000000049c307c23 */ /* 0x000fe2000801082e */
[--C-:B------:R-:W-:Y:S01]  /*6bc0*/  FFMA.FTZ R60, R34, UR4, -R44.reuse ;  /* 0x00000004223c7c23 */ /* 0x100fe2000801082c */
[--C-:B------:R-:W-:Y:S01]  /*6bd0*/  FFMA.FTZ R54, R42, UR4, -R44.reuse ;  /* 0x000000042a367c23 */ /* 0x100fe2000801082c */
[--C-:B------:R-:W-:Y:S01]  /*6be0*/  FFMA.FTZ R55, R38, UR4, -R44.reuse ;  /* 0x0000000426377c23 */ /* 0x100fe2000801082c */
[--C-:B------:R-:W-:Y:S03]  /*6bf0*/  FFMA.FTZ R38, R33, UR4, -R44.reuse ;  /* 0x0000000421267c23 */ /* 0x100fe6000801082c */
[----:B------:R-:W2:Y:S01]  /*6c00*/  MUFU.EX2 R25, R25 ;  /* 0x0000001900197308 */ /* 0x000ea20000000800 */
[----:B------:R-:W-:Y:S01]  /*6c10*/  FMUL.FTZ R20, R4, UR4 ;  /* 0x0000000404147c20 */ /* 0x000fe20008410000 */
[--C-:B------:R-:W-:Y:S01]  /*6c20*/  FFMA.FTZ R51, R160, UR4, -R44.reuse ;  /* 0x00000004a0337c23 */ /* 0x100fe2000801082c */
[----:B------:R-:W-:Y:S01]  /*6c30*/  FFMA.FTZ R64, R162, UR4, -R44 ;  /* 0x00000004a2407c23 */ /* 0x000fe2000801082c */
[--C-:B------:R-:W-:Y:S01]  /*6c40*/  FFMA.FTZ R89, R99, UR4, -R46.reuse ;  /* 0x0000000463597c23 */ /* 0x100fe2000801082e */
[----:B------:R-:W-:Y:S01]  /*6c50*/  FFMA.FTZ R90, R103, UR4, -R46 ;  /* 0x00000004675a7c23 */ /* 0x000fe2000801082e */
[--C-:B------:R-:W-:Y:S01]  /*6c60*/  FFMA.FTZ R93, R105, UR4, -R44.reuse ;  /* 0x00000004695d7c23 */ /* 0x100fe2000801082c */
[--C-:B------:R-:W-:Y:S03]  /*6c70*/  FFMA.FTZ R88, R9, UR4, -R44.reuse ;  /* 0x0000000409587c23 */ /* 0x100fe6000801082c */
[----:B------:R-:W3:Y:S01]  /*6c80*/  MUFU.EX2 R48, R48 ;  /* 0x0000003000307308 */ /* 0x000ee20000000800 */
[C---:B-1----:R-:W-:Y:S01]  /*6c90*/  FMUL.FTZ R4, R6.reuse, R72 ;  /* 0x0000004806047220 */ /* 0x042fe20000410000 */
[--C-:B------:R-:W-:Y:S01]  /*6ca0*/  FFMA.FTZ R72, R35, UR4, -R44.reuse ;  /* 0x0000000423487c23 */ /* 0x100fe2000801082c */
[C---:B------:R-:W-:Y:S01]  /*6cb0*/  FMUL.FTZ R5, R6.reuse, R73 ;  /* 0x0000004906057220 */ /* 0x040fe20000410000 */
[C---:B------:R-:W-:Y:S01]  /*6cc0*/  FMUL.FTZ R8, R6.reuse, R80 ;  /* 0x0000005006087220 */ /* 0x040fe20000410000 */
[C---:B------:R-:W-:Y:S01]  /*6cd0*/  FMUL.FTZ R9, R6.reuse, R81 ;  /* 0x0000005106097220 */ /* 0x040fe20000410000 */
[C---:B------:R-:W-:Y:S01]  /*6ce0*/  FMUL.FTZ R12, R6.reuse, R68 ;  /* 0x00000044060c7220 */ /* 0x040fe20000410000 */
[C---:B------:R-:W-:Y:S03]  /*6cf0*/  FMUL.FTZ R13, R6.reuse, R69 ;  /* 0x00000045060d7220 */ /* 0x040fe60000410000 */
[----:B------:R-:W1:Y:S01]  /*6d00*/  MUFU.EX2 R20, R20 ;  /* 0x0000001400147308 */ /* 0x000e620000000800 */
[C---:B------:R-:W-:Y:S01]  /*6d10*/  FMUL.FTZ R16, R6.reuse, R76 ;  /* 0x0000004c06107220 */ /* 0x040fe20000410000 */
[C---:B------:R-:W-:Y:S01]  /*6d20*/  FMUL.FTZ R17, R6.reuse, R77 ;  /* 0x0000004d06117220 */ /* 0x040fe20000410000 */
[----:B--2---:R-:W-:Y:S01]  /*6d30*/  FFMA.FTZ R157, R6, R157, R25 ;  /* 0x0000009d069d7223 */ /* 0x004fe20000010019 */
[--C-:B------:R-:W-:Y:S01]  /*6d40*/  FFMA.FTZ R80, R10, UR4, -R44.reuse ;  /* 0x000000040a507c23 */ /* 0x100fe2000801082c */
[--C-:B------:R-:W-:Y:S01]  /*6d50*/  FFMA.FTZ R67, R14, UR4, -R44.reuse ;  /* 0x000000040e437c23 */ /* 0x100fe2000801082c */
[--C-:B------:R-:W-:Y:S01]  /*6d60*/  FFMA.FTZ R58, R15, UR4, -R44.reuse ;  /* 0x000000040f3a7c23 */ /* 0x100fe2000801082c */
[----:B------:R-:W-:Y:S03]  /*6d70*/  FFMA.FTZ R61, R19, UR4, -R44 ;  /* 0x00000004133d7c23 */ /* 0x000fe6000801082c */
[----:B------:R-:W2:Y:S01]  /*6d80*/  MUFU.EX2 R51, R51 ;  /* 0x0000003300337308 */ /* 0x000ea20000000800 */
[----:B---3--:R-:W-:Y:S01]  /*6d90*/  F2FP.BF16.F32.PACK_AB R24, R48, R25 ;  /* 0x000000193018723e */ /* 0x008fe200000010ff */
[--C-:B------:R-:W-:Y:S01]  /*6da0*/  FFMA.FTZ R91, R108, UR4, -R46.reuse ;  /* 0x000000046c5b7c23 */ /* 0x100fe2000801082e */
[--C-:B------:R-:W-:Y:S01]  /*6db0*/  FFMA.FTZ R36, R117, UR4, -R46.reuse ;  /* 0x0000000475247c23 */ /* 0x100fe2000801082e */
[----:B------:R-:W-:Y:S01]  /*6dc0*/  FFMA.FTZ R73, R118, UR4, -R46 ;  /* 0x0000000476497c23 */ /* 0x000fe2000801082e */
[----:B------:R-:W-:Y:S01]  /*6dd0*/  FFMA.FTZ R62, R23, UR4, -R44 ;  /* 0x00000004173e7c23 */ /* 0x000fe2000801082c */
[----:B------:R-:W-:Y:S01]  /*6de0*/  FFMA.FTZ R81, R115, UR4, -R46 ;  /* 0x0000000473517c23 */ /* 0x000fe2000801082e */
[--C-:B------:R-:W-:Y:S03]  /*6df0*/  FFMA.FTZ R63, R98, UR4, -R44.reuse ;  /* 0x00000004623f7c23 */ /* 0x100fe6000801082c */
[----:B------:R-:W3:Y:S01]  /*6e00*/  MUFU.EX2 R64, R64 ;  /* 0x0000004000407308 */ /* 0x000ee20000000800 */
[C---:B-1----:R-:W-:Y:S01]  /*6e10*/  FMUL.FTZ R11, R20.reuse, R83 ;  /* 0x00000053140b7220 */ /* 0x042fe20000410000 */
[C---:B------:R-:W-:Y:S01]  /*6e20*/  FMUL.FTZ R6, R20.reuse, R74 ;  /* 0x0000004a14067220 */ /* 0x040fe20000410000 */
[C---:B------:R-:W-:Y:S01]  /*6e30*/  FMUL.FTZ R7, R20.reuse, R75 ;  /* 0x0000004b14077220 */ /* 0x040fe20000410000 */
[----:B------:R-:W-:Y:S01]  /*6e40*/  FFMA.FTZ R75, R43, UR4, -R44 ;  /* 0x000000042b4b7c23 */ /* 0x000fe2000801082c */
[C---:B------:R-:W-:Y:S01]  /*6e50*/  FMUL.FTZ R10, R20.reuse, R82 ;  /* 0x00000052140a7220 */ /* 0x040fe20000410000 */
[----:B------:R-:W-:Y:S01]  /*6e60*/  FMUL.FTZ R14, R20, R70 ;  /* 0x00000046140e7220 */ /* 0x000fe20000410000 */
[----:B------:R-:W-:Y:S03]  /*6e70*/  FFMA.FTZ R70, R32, UR4, -R46 ;  /* 0x0000000420467c23 */ /* 0x000fe6000801082e */
[----:B------:R-:W-:Y:S01]  /*6e80*/  MUFU.EX2 R89, R89 ;  /* 0x0000005900597308 */ /* 0x000fe20000000800 */
[----:B------:R-:W-:Y:S01]  /*6e90*/  LDSM.16.MT88.4 R32, [R130+0x3c00] ;  /* 0x003c00008220783b */ /* 0x000fe20000004200 */
[C---:B------:R-:W-:Y:S01]  /*6ea0*/  FMUL.FTZ R15, R20.reuse, R71 ;  /* 0x00000047140f7220 */ /* 0x040fe20000410000 */
[C---:B------:R-:W-:Y:S01]  /*6eb0*/  FMUL.FTZ R18, R20.reuse, R78 ;  /* 0x0000004e14127220 */ /* 0x040fe20000410000 */
[C---:B------:R-:W-:Y:S01]  /*6ec0*/  FMUL.FTZ R19, R20.reuse, R79 ;  /* 0x0000004f14137220 */ /* 0x040fe20000410000 */
[--C-:B------:R-:W-:Y:S01]  /*6ed0*/  FFMA.FTZ R79, R21, UR4, -R44.reuse ;  /* 0x00000004154f7c23 */ /* 0x100fe2000801082c */
[----:B--2---:R-:W-:Y:S01]  /*6ee0*/  FFMA.FTZ R155, R20, R155, R51 ;  /* 0x0000009b149b7223 */ /* 0x004fe20000010033 */
[----:B------:R-:W-:Y:S03]  /*6ef0*/  FFMA.FTZ R82, R119, UR4, -R44 ;  /* 0x0000000477527c23 */ /* 0x000fe6000801082c */
[----:B------:R-:W1:Y:S01]  /*6f00*/  MUFU.EX2 R90, R90 ;  /* 0x0000005a005a7308 */ /* 0x000e620000000800 */
[C---:B---3--:R-:W-:Y:S01]  /*6f10*/  F2FP.BF16.F32.PACK_AB R25, R64.reuse, R51 ;  /* 0x000000334019723e */ /* 0x048fe200000010ff */
[----:B------:R-:W-:Y:S01]  /*6f20*/  FADD.FTZ R64, R64, R155 ;  /* 0x0000009b40407221 */ /* 0x000fe20000010000 */
        /* <DEDUP_REMOVED lines=14> */
[----:B-1----:R-:W-:Y:S01]  /*7010*/  F2FP.BF16.F32.PACK_AB R26, R90, R89 ;  /* 0x000000595a1a723e */ /* 0x002fe200000010ff */
[----:B------:R-:W-:Y:S01]  /*7020*/  FFMA.FTZ R56, R96, UR4, -R46 ;  /* 0x0000000460387c23 */ /* 0x000fe2000801082e */
[----:B------:R-:W-:Y:S01]  /*7030*/  FFMA.FTZ R65, R100, UR4, -R44 ;  /* 0x0000000464417c23 */ /* 0x000fe2000801082c */
[----:B------:R-:W-:Y:S01]  /*7040*/  FADD.FTZ R94, R48, R157 ;  /* 0x0000009d305e7221 */ /* 0x000fe20000010000 */
[--C-:B------:R-:W-:Y:S01]  /*7050*/  FFMA.FTZ R66, R110, UR4, -R46.reuse ;  /* 0x000000046e427c23 */ /* 0x100fe2000801082e */
[----:B------:R-:W-:Y:S01]  /*7060*/  FFMA.FTZ R71, R101, UR4, -R46 ;  /* 0x0000000465477c23 */ /* 0x000fe2000801082e */
[----:B------:R-:W-:Y:S03]  /*7070*/  FFMA.FTZ R74, R106, UR4, -R44 ;  /* 0x000000046a4a7c23 */ /* 0x000fe6000801082c */
[----:B------:R-:W1:Y:S01]  /*7080*/  MUFU.EX2 R91, R91 ;  /* 0x0000005b005b7308 */ /* 0x000e620000000800 */
[----:B------:R-:W-:Y:S01]  /*7090*/  FADD.FTZ R89, R89, R94 ;  /* 0x0000005e59597221 */ /* 0x000fe20000010000 */
[--C-:B------:R-:W-:Y:S01]  /*70a0*/  FFMA.FTZ R53, R104, UR4, -R46.reuse ;  /* 0x0000000468357c23 */ /* 0x100fe2000801082e */
[----:B------:R-:W-:Y:S01]  /*70b0*/  FFMA.FTZ R48, R112, UR4, -R46 ;  /* 0x0000000470307c23 */ /* 0x000fe2000801082e */
[----:B------:R-:W-:Y:S01]  /*70c0*/  FFMA.FTZ R51, R116, UR4, -R44 ;  /* 0x0000000474337c23 */ /* 0x000fe2000801082c */
[----:B------:R-:W-:Y:S01]  /*70d0*/  FADD.FTZ R90, R90, R89 ;  /* 0x000000595a5a7221 */ /* 0x000fe20000010000 */
[----:B------:R-:W-:Y:S01]  /*70e0*/  FFMA.FTZ R89, R39, UR4, -R46 ;  /* 0x0000000427597c23 */ /* 0x000fe2000801082e */
[----:B------:R-:W-:Y:S03]  /*70f0*/  FFMA.FTZ R154, R154, UR4, -R44 ;  /* 0x000000049a9a7c23 */ /* 0x000fe6000801082c */
[----:B------:R-:W3:Y:S01]  /*7100*/  MUFU.EX2 R36, R36 ;  /* 0x0000002400247308 */ /* 0x000ee20000000800 */
[----:B--2---:R-:W-:Y:S01]  /*7110*/  F2FP.BF16.F32.PACK_AB R27, R88, R93 ;  /* 0x0000005d581b723e */ /* 0x004fe200000010ff */
[----:B------:R-:W-:Y:S01]  /*7120*/  FADD.FTZ R93, R93, R64 ;  /* 0x000000405d5d7221 */ /* 0x000fe20000010000 */
[--C-:B------:R-:W-:Y:S01]  /*7130*/  FFMA.FTZ R64, R41, UR4, -R46.reuse ;  /* 0x0000000429407c23 */ /* 0x100fe2000801082e */
[--C-:B------:R-:W-:Y:S01]  /*7140*/  FFMA.FTZ R94, R164, UR4, -R46.reuse ;  /* 0x00000004a45e7c23 */ /* 0x100fe2000801082e */
[----:B------:R-:W-:Y:S01]  /*7150*/  ISETP.GT.AND P0, PT, R153, R136, PT ;  /* 0x000000889900720c */ /* 0x000fe20003f04270 */
[----:B------:R-:W-:Y:S01]  /*7160*/  FADD.FTZ R93, R88, R93 ;  /* 0x0000005d585d7221 */ /* 0x000fe20000010000 */
[----:B------:R-:W-:Y:S03]  /*7170*/  FFMA.FTZ R165, R165, UR4, -R46 ;  /* 0x00000004a5a57c23 */ /* 0x000fe6000801082e */
[----:B------:R-:W-:Y:S01]  /*7180*/  MUFU.EX2 R92, R92 ;  /* 0x0000005c005c7308 */ /* 0x000fe20000000800 */
[----:B-1----:R-:W-:Y:S01]  /*7190*/  FADD.FTZ R39, R91, R90 ;  /* 0x0000005a5b277221 */ /* 0x002fe20000010000 */
[C---:B------:R-:W-:Y:S05]  /*71a0*/  HMMA.16816.F32.BF16 R4, R24.reuse, R28, R4 ;  /* 0x0000001c1804723c */ /* 0x040fea0000041804 */
[----:B------:R-:W-:Y:S03]  /*71b0*/  FFMA.FTZ R90, R37, UR4, -R46 ;  /* 0x00000004255a7c23 */ /* 0x000fe6000801082e */
[----:B------:R-:W1:Y:S01]  /*71c0*/  MUFU.EX2 R77, R77 ;  /* 0x0000004d004d7308 */ /* 0x000e620000000800 */
[C---:B------:R-:W-:Y:S01]  /*71d0*/  HMMA.16816.F32.BF16 R8, R24.reuse, R30, R8 ;  /* 0x0000001e1808723c */ /* 0x040fe20000041808 */
[----:B------:R-:W2:Y:S02]  /*71e0*/  LDSM.16.MT88.4 R28, [R130+0x3000] ;  /* 0x00300000821c783b */ /* 0x000ea40000004200 */
[C---:B---3--:R-:W-:Y:S01]  /*71f0*/  F2FP.BF16.F32.PACK_AB R20, R36.reuse, R91 ;  /* 0x0000005b2414723e */ /* 0x048fe200000010ff */
[----:B------:R-:W-:Y:S01]  /*7200*/  FADD.FTZ R36, R36, R39 ;  /* 0x0000002724247221 */ /* 0x000fe20000010000 */
[--C-:B------:R-:W-:Y:S04]  /*7210*/  FFMA.FTZ R91, R109, UR4, -R44.reuse ;  /* 0x000000046d5b7c23 */ /* 0x100fe8000801082c */
[----:B------:R-:W-:Y:S02]  /*7220*/  MUFU.EX2 R73, R73 ;  /* 0x0000004900497308 */ /* 0x000fe40000000800 */
[----:B------:R-:W-:Y:S08]  /*7230*/  FFMA.FTZ R163, R163, UR4, -R44 ;  /* 0x00000004a3a37c23 */ /* 0x000ff0000801082c */
[----:B------:R-:W3:Y:S01]  /*7240*/  MUFU.EX2 R40, R40 ;  /* 0x0000002800287308 */ /* 0x000ee20000000800 */
[----:B-1----:R-:W-:Y:S01]  /*7250*/  F2FP.BF16.F32.PACK_AB R21, R77, R92 ;  /* 0x0000005c4d15723e */ /* 0x002fe200000010ff */
[----:B------:R-:W-:Y:S01]  /*7260*/  FADD.FTZ R92, R92, R93 ;  /* 0x0000005d5c5c7221 */ /* 0x000fe20000010000 */
[----:B------:R-:W-:Y:S03]  /*7270*/  FFMA.FTZ R93, R107, UR4, -R46 ;  /* 0x000000046b5d7c23 */ /* 0x000fe6000801082e */
[----:B------:R-:W-:Y:S01]  /*7280*/  FADD.FTZ R77, R77, R92 ;  /* 0x0000005c4d4d7221 */ /* 0x000fe20000010000 */
[----:B------:R-:W-:Y:S03]  /*7290*/  FFMA.FTZ R92, R97, UR4, -R44 ;  /* 0x00000004615c7c23 */ /* 0x000fe6000801082c */
[----:B------:R-:W-:Y:S10]  /*72a0*/  MUFU.EX2 R80, R80 ;  /* 0x0000005000507308 */ /* 0x000ff40000000800 */
[----:B------:R-:W1:Y:S01]  /*72b0*/  MUFU.EX2 R67, R67 ;  /* 0x0000004300437308 */ /* 0x000e620000000800 */
[C---:B---3--:R-:W-:Y:S01]  /*72c0*/  F2FP.BF16.F32.PACK_AB R22, R40.reuse, R73 ;  /* 0x000000492816723e */ /* 0x048fe200000010ff */
[----:B------:R-:W-:Y:S04]  /*72d0*/  FADD.FTZ R73, R73, R36 ;  /* 0x0000002449497221 */ /* 0x000fe80000010000 */
[----:B------:R-:W-:Y:S04]  /*72e0*/  FADD.FTZ R73, R40, R73 ;  /* 0x0000004928497221 */ /* 0x000fe80000010000 */
[----:B------:R-:W-:Y:S01]  /*72f0*/  MUFU.EX2 R76, R76 ;  /* 0x0000004c004c7308 */ /* 0x000fe20000000800 */
[----:B------:R-:W-:Y:S01]  /*7300*/  LDSM.16.MT88.4 R40, [R131+0x4400] ;  /* 0x004400008328783b */ /* 0x000fe20000004200 */
[C---:B--2---:R-:W-:Y:S08]  /*7310*/  HMMA.16816.F32.BF16 R12, R24.reuse, R28, R12 ;  /* 0x0000001c180c723c */ /* 0x044ff0000004180c */
[----:B------:R-:W2:Y:S01]  /*7320*/  MUFU.EX2 R81, R81 ;  /* 0x0000005100517308 */ /* 0x000ea20000000800 */
[----:B------:R-:W-:Y:S01]  /*7330*/  HMMA.16816.F32.BF16 R16, R24, R30, R16 ;  /* 0x0000001e1810723c */ /* 0x000fe20000041810 */
[----:B------:R-:W3:Y:S02]  /*7340*/  LDSM.16.MT88.4 R24, [R131+0x3400] ;  /* 0x003400008318783b */ /* 0x000ee40000004200 */
[----:B-1----:R-:W-:Y:S01]  /*7350*/  F2FP.BF16.F32.PACK_AB R23, R67, R80 ;  /* 0x000000504317723e */ /* 0x002fe200000010ff */
[----:B------:R-:W-:Y:S05]  /*7360*/  FADD.FTZ R80, R80, R77 ;  /* 0x0000004d50507221 */ /* 0x000fea0000010000 */
[----:B------:R-:W-:Y:S01]  /*7370*/  MUFU.EX2 R82, R82 ;  /* 0x0000005200527308 */ /* 0x000fe20000000800 */
[----:B------:R-:W-:Y:S09]  /*7380*/  LDSM.16.MT88.4 R28, [R130+0x3800] ;  /* 0x00380000821c783b */ /* 0x000ff20000004200 */
[----:B------:R-:W1:Y:S10]  /*7390*/  MUFU.EX2 R63, R63 ;  /* 0x0000003f003f7308 */ /* 0x000e740000000800 */
[----:B------:R-:W-:Y:S10]  /*73a0*/  MUFU.EX2 R68, R68 ;  /* 0x0000004400447308 */ /* 0x000ff40000000800 */
[----:B------:R-:W4:Y:S10]  /*73b0*/  MUFU.EX2 R57, R57 ;  /* 0x0000003900397308 */ /* 0x000f340000000800 */
[----:B------:R-:W-:Y:S01]  /*73c0*/  MUFU.EX2 R58, R58 ;  /* 0x0000003a003a7308 */ /* 0x000fe20000000800 */
[C---:B---3--:R-:W-:Y:S09]  /*73d0*/  HMMA.16816.F32.BF16 R4, R20.reuse, R24, R4 ;  /* 0x000000181404723c */ /* 0x048ff20000041804 */
[----:B------:R-:W3:Y:S01]  /*73e0*/  MUFU.EX2 R61, R61 ;  /* 0x0000003d003d7308 */ /* 0x000ee20000000800 */
[C---:B------:R-:W-:Y:S01]  /*73f0*/  HMMA.16816.F32.BF16 R8, R20.reuse, R26, R8 ;  /* 0x0000001a1408723c */ /* 0x040fe20000041808 */
[----:B------:R-:W5:Y:S08]  /*7400*/  LDSM.16.MT88.4 R24, [R130+0x3400] ;  /* 0x003400008218783b */ /* 0x000f700000004200 */
[----:B------:R-:W-:Y:S10]  /*7410*/  MUFU.EX2 R69, R69 ;  /* 0x0000004500457308 */ /* 0x000ff40000000800 */
[----:B------:R-:W3:Y:S10]  /*7420*/  MUFU.EX2 R78, R78 ;  /* 0x0000004e004e7308 */ /* 0x000ef40000000800 */
[----:B------:R-:W-:Y:S10]  /*7430*/  MUFU.EX2 R79, R79 ;  /* 0x0000004f004f7308 */ /* 0x000ff40000000800 */
[----:B------:R-:W3:Y:S10]  /*7440*/  MUFU.EX2 R62, R62 ;  /* 0x0000003e003e7308 */ /* 0x000ef40000000800 */
[----:B------:R-:W-:Y:S01]  /*7450*/  MUFU.EX2 R59, R59 ;  /* 0x0000003b003b7308 */ /* 0x000fe20000000800 */
[C---:B-----5:R-:W-:Y:S09]  /*7460*/  HMMA.16816.F32.BF16 R12, R20.reuse, R24, R12 ;  /* 0x00000018140c723c */ /* 0x060ff2000004180c */
[----:B------:R-:W5:Y:S01]  /*7470*/  MUFU.EX2 R56, R56 ;  /* 0x0000003800387308 */ /* 0x000f620000000800 */
[----:B------:R-:W-:Y:S01]  /*7480*/  HMMA.16816.F32.BF16 R16, R20, R26, R16 ;  /* 0x0000001a1410723c */ /* 0x000fe20000041810 */
[----:B------:R-:W5:Y:S08]  /*7490*/  LDSM.16.MT88.4 R24, [R131+0x3800] ;  /* 0x003800008318783b */ /* 0x000f700000004200 */
[----:B------:R-:W-:Y:S02]  /*74a0*/  MUFU.EX2 R65, R65 ;  /* 0x0000004100417308 */ /* 0x000fe40000000800 */
[----:B--2---:R-:W-:Y:S02]  /*74b0*/  F2FP.BF16.F32.PACK_AB R20, R81, R76 ;  /* 0x0000004c5114723e */ /* 0x004fe400000010ff */
[----:B-1----:R-:W-:Y:S01]  /*74c0*/  F2FP.BF16.F32.PACK_AB R21, R63, R82 ;  /* 0x000000523f15723e */ /* 0x002fe200000010ff */
[----:B------:R-:W-:Y:S01]  /*74d0*/  FADD.FTZ R76, R76, R73 ;  /* 0x000000494c4c7221 */ /* 0x000fe20000010000 */
[----:B----4-:R-:W-:Y:S04]  /*74e0*/  F2FP.BF16.F32.PACK_AB R22, R57, R68 ;  /* 0x000000443916723e */ /* 0x010fe800000010ff */
[----:B------:R-:W1:Y:S01]  /*74f0*/  MUFU.EX2 R60, R60 ;  /* 0x0000003c003c7308 */ /* 0x000e620000000800 */
[----:B------:R-:W-:Y:S01]  /*7500*/  FADD.FTZ R81, R81, R76 ;  /* 0x0000004c51517221 */ /* 0x000fe20000010000 */
[----:B---3--:R-:W-:Y:S03]  /*7510*/  F2FP.BF16.F32.PACK_AB R23, R61, R58 ;  /* 0x0000003a3d17723e */ /* 0x008fe600000010ff */
[----:B------:R-:W-:Y:S05]  /*7520*/  FADD.FTZ R68, R68, R81 ;  /* 0x0000005144447221 */ /* 0x000fea0000010000 */
[----:B------:R2:W-:Y:S01]  /*7530*/  MUFU.EX2 R88, R38 ;  /* 0x0000002600587308 */ /* 0x0005e20000000800 */
[----:B------:R-:W-:Y:S09]  /*7540*/  FADD.FTZ R68, R57, R68 ;  /* 0x0000004439447221 */ /* 0x000ff20000010000 */
[----:B------:R-:W-:Y:S10]  /*7550*/  MUFU.EX2 R66, R66 ;  /* 0x0000004200427308 */ /* 0x000ff40000000800 */
[----:B------:R-:W3:Y:S01]  /*7560*/  MUFU.EX2 R71, R71 ;  /* 0x0000004700477308 */ /* 0x000ee20000000800 */
[----:B--2---:R-:W-:Y:S01]  /*7570*/  LDSM.16.MT88.4 R36, [R130+0x4000] ;  /* 0x004000008224783b */ /* 0x004fe20000004200 */
[C---:B-----5:R-:W-:Y:S08]  /*7580*/  HMMA.16816.F32.BF16 R4, R20.reuse, R24, R4 ;  /* 0x000000181404723c */ /* 0x060ff00000041804 */
[----:B------:R-:W-:Y:S01]  /*7590*/  MUFU.EX2 R74, R74 ;  /* 0x0000004a004a7308 */ /* 0x000fe20000000800 */
[C---:B------:R-:W-:Y:S01]  /*75a0*/  HMMA.16816.F32.BF16 R8, R20.reuse, R26, R8 ;  /* 0x0000001a1408723c */ /* 0x040fe20000041808 */
[----:B------:R-:W2:Y:S05]  /*75b0*/  LDSM.16.MT88.4 R24, [R131+0x3c00] ;  /* 0x003c00008318783b */ /* 0x000eaa0000004200 */
[C---:B------:R-:W-:Y:S03]  /*75c0*/  HMMA.16816.F32.BF16 R12, R20.reuse, R28, R12 ;  /* 0x0000001c140c723c */ /* 0x040fe6000004180c */
[----:B------:R-:W4:Y:S03]  /*75d0*/  MUFU.EX2 R55, R55 ;  /* 0x0000003700377308 */ /* 0x000f260000000800 */
[----:B------:R-:W-:Y:S01]  /*75e0*/  HMMA.16816.F32.BF16 R16, R20, R30, R16 ;  /* 0x0000001e1410723c */ /* 0x000fe20000041810 */
[----:B------:R-:W5:Y:S06]  /*75f0*/  LDSM.16.MT88.4 R28, [R131+0x4000] ;  /* 0x00400000831c783b */ /* 0x000f6c0000004200 */
[----:B------:R-:W-:Y:S01]  /*7600*/  MUFU.EX2 R53, R53 ;  /* 0x0000003500357308 */ /* 0x000fe20000000800 */
[----:B------:R-:W-:Y:S03]  /*7610*/  F2FP.BF16.F32.PACK_AB R20, R78, R69 ;  /* 0x000000454e14723e */ /* 0x000fe600000010ff */
[----:B------:R-:W-:Y:S06]  /*7620*/  FADD.FTZ R69, R69, R68 ;  /* 0x0000004445457221 */ /* 0x000fec0000010000 */
[----:B------:R-:W5:Y:S01]  /*7630*/  MUFU.EX2 R48, R48 ;  /* 0x0000003000307308 */ /* 0x000f620000000800 */
[----:B------:R-:W-:Y:S01]  /*7640*/  F2FP.BF16.F32.PACK_AB R21, R62, R79 ;  /* 0x0000004f3e15723e */ /* 0x000fe200000010ff */
[----:B------:R-:W-:Y:S01]  /*7650*/  FADD.FTZ R78, R78, R69 ;  /* 0x000000454e4e7221 */ /* 0x000fe20000010000 */
[----:B------:R-:W-:Y:S02]  /*7660*/  F2FP.BF16.F32.PACK_AB R22, R56, R59 ;  /* 0x0000003b3816723e */ /* 0x000fe400000010ff */
[----:B-1----:R-:W-:Y:S01]  /*7670*/  F2FP.BF16.F32.PACK_AB R23, R60, R65 ;  /* 0x000000413c17723e */ /* 0x002fe200000010ff */
[----:B------:R-:W-:Y:S04]  /*7680*/  FADD.FTZ R59, R59, R78 ;  /* 0x0000004e3b3b7221 */ /* 0x000fe80000010000 */
[----:B------:R-:W-:Y:S01]  /*7690*/  MUFU.EX2 R54, R54 ;  /* 0x0000003600367308 */ /* 0x000fe20000000800 */
[----:B------:R-:W-:Y:S09]  /*76a0*/  FADD.FTZ R59, R56, R59 ;  /* 0x0000003b383b7221 */ /* 0x000ff20000010000 */
[----:B------:R-:W1:Y:S01]  /*76b0*/  MUFU.EX2 R51, R51 ;  /* 0x0000003300337308 */ /* 0x000e620000000800 */
[C---:B--2---:R-:W-:Y:S09]  /*76c0*/  HMMA.16816.F32.BF16 R4, R20.reuse, R24, R4 ;  /* 0x000000181404723c */ /* 0x044ff20000041804 */
[----:B------:R-:W-:Y:S02]  /*76d0*/  MUFU.EX2 R52, R52 ;  /* 0x0000003400347308 */ /* 0x000fe40000000800 */
[----:B------:R-:W-:Y:S01]  /*76e0*/  FADD.FTZ R25, R67, R80 ;  /* 0x0000005043197221 */ /* 0x000fe20000010000 */
[C---:B------:R-:W-:Y:S03]  /*76f0*/  HMMA.16816.F32.BF16 R8, R20.reuse, R26, R8 ;  /* 0x0000001a1408723c */ /* 0x040fe60000041808 */
[----:B------:R-:W-:Y:S01]  /*7700*/  FADD.FTZ R82, R82, R25 ;  /* 0x0000001952527221 */ /* 0x000fe20000010000 */
[----:B---3--:R-:W-:Y:S03]  /*7710*/  F2FP.BF16.F32.PACK_AB R24, R71, R66 ;  /* 0x000000424718723e */ /* 0x008fe600000010ff */
[----:B------:R-:W-:Y:S01]  /*7720*/  MUFU.EX2 R45, R45 ;  /* 0x0000002d002d7308 */ /* 0x000fe20000000800 */
[C---:B------:R-:W-:Y:S03]  /*7730*/  HMMA.16816.F32.BF16 R12, R20.reuse, R32, R12 ;  /* 0x00000020140c723c */ /* 0x040fe6000004180c */
[----:B----4-:R-:W-:Y:S03]  /*7740*/  F2FP.BF16.F32.PACK_AB R25, R55, R74 ;  /* 0x0000004a3719723e */ /* 0x010fe600000010ff */
[----:B------:R-:W-:Y:S03]  /*7750*/  HMMA.16816.F32.BF16 R16, R20, R34, R16 ;  /* 0x000000221410723c */ /* 0x000fe60000041810 */
[----:B------:R-:W-:Y:S01]  /*7760*/  MUFU.EX2 R72, R72 ;  /* 0x0000004800487308 */ /* 0x000fe20000000800 */
[----:B------:R-:W2:Y:S01]  /*7770*/  LDSM.16.MT88.4 R32, [R130+0x4400] ;  /* 0x004400008220783b */ /* 0x000ea20000004200 */
[----:B-----5:R-:W-:Y:S02]  /*7780*/  F2FP.BF16.F32.PACK_AB R26, R48, R53 ;  /* 0x00000035301a723e */ /* 0x020fe400000010ff */
[----:B------:R-:W-:Y:S01]  /*7790*/  FADD.FTZ R21, R63, R82 ;  /* 0x000000523f157221 */ /* 0x000fe20000010000 */
[----:B-1----:R-:W-:Y:S05]  /*77a0*/  F2FP.BF16.F32.PACK_AB R27, R51, R54 ;  /* 0x00000036331b723e */ /* 0x002fea00000010ff */
[----:B------:R-:W1:Y:S01]  /*77b0*/  MUFU.EX2 R75, R75 ;  /* 0x0000004b004b7308 */ /* 0x000e620000000800 */
[----:B------:R-:W-:Y:S01]  /*77c0*/  LDSM.16.MT88.4 R80, [R131+0x4c00] ;  /* 0x004c00008350783b */ /* 0x000fe20000004200 */
[----:B------:R-:W-:Y:S01]  /*77d0*/  FADD.FTZ R20, R58, R21 ;  /* 0x000000153a147221 */ /* 0x000fe20000010000 */
[----:B------:R-:W-:Y:S01]  /*77e0*/  FFMA.FTZ R58, R161, UR4, -R44 ;  /* 0x00000004a13a7c23 */ /* 0x000fe2000801082c */
[C---:B------:R-:W-:Y:S06]  /*77f0*/  HMMA.16816.F32.BF16 R4, R24.reuse, R28, R4 ;  /* 0x0000001c1804723c */ /* 0x040fec0000041804 */
[----:B------:R-:W-:Y:S01]  /*7800*/  MUFU.EX2 R70, R70 ;  /* 0x0000004600467308 */ /* 0x000fe20000000800 */
[----:B------:R-:W-:Y:S01]  /*7810*/  FADD.FTZ R20, R61, R20 ;  /* 0x000000143d147221 */ /* 0x000fe20000010000 */
[C---:B------:R-:W-:Y:S01]  /*7820*/  HMMA.16816.F32.BF16 R8, R24.reuse, R30, R8 ;  /* 0x0000001e1808723c */ /* 0x040fe20000041808 */
[----:B------:R-:W3:Y:S07]  /*7830*/  LDSM.16.MT88.4 R28, [R131+0x4800] ;  /* 0x00480000831c783b */ /* 0x000eee0000004200 */
[----:B------:R-:W4:Y:S03]  /*7840*/  MUFU.EX2 R49, R49 ;  /* 0x0000003100317308 */ /* 0x000f260000000800 */
[----:B-1----:R-:W-:Y:S01]  /*7850*/  F2FP.BF16.F32.PACK_AB R21, R75, R72 ;  /* 0x000000484b15723e */ /* 0x002fe200000010ff */
[C---:B------:R-:W-:Y:S03]  /*7860*/  HMMA.16816.F32.BF16 R12, R24.reuse, R36, R12 ;  /* 0x00000024180c723c */ /* 0x040fe6000004180c */
[----:B------:R-:W-:Y:S03]  /*7870*/  FADD.FTZ R79, R79, R20 ;  /* 0x000000144f4f7221 */ /* 0x000fe60000010000 */
[----:B------:R-:W-:Y:S01]  /*7880*/  MUFU.EX2 R50, R50 ;  /* 0x0000003200327308 */ /* 0x000fe20000000800 */
[----:B------:R-:W-:Y:S01]  /*7890*/  F2FP.BF16.F32.PACK_AB R20, R45, R52 ;  /* 0x000000342d14723e */ /* 0x000fe200000010ff */
[----:B------:R-:W-:Y:S01]  /*78a0*/  HMMA.16816.F32.BF16 R16, R24, R38, R16 ;  /* 0x000000261810723c */ /* 0x000fe20000041810 */
[----:B------:R-:W1:Y:S02]  /*78b0*/  LDSM.16.MT88.4 R36, [R130+0x4800] ;  /* 0x004800008224783b */ /* 0x000e640000004200 */
[----:B------:R-:W-:Y:S01]  /*78c0*/  FADD.FTZ R62, R62, R79 ;  /* 0x0000004f3e3e7221 */ /* 0x000fe20000010000 */
[--C-:B------:R-:W-:Y:S01]  /*78d0*/  FFMA.FTZ R61, R159, UR4, -R46.reuse ;  /* 0x000000049f3d7c23 */ /* 0x100fe2000801082e */
[----:B------:R-:W-:Y:S03]  /*78e0*/  FFMA.FTZ R46, R139, UR4, -R46 ;  /* 0x000000048b2e7c23 */ /* 0x000fe6000801082e */
[----:B------:R-:W5:Y:S03]  /*78f0*/  MUFU.EX2 R47, R47 ;  /* 0x0000002f002f7308 */ /* 0x000f660000000800 */
[----:B----4-:R-:W-:Y:S01]  /*7900*/  F2FP.BF16.F32.PACK_AB R22, R49, R70 ;  /* 0x000000463116723e */ /* 0x010fe200000010ff */
[----:B------:R-:W-:Y:S04]  /*7910*/  FADD.FTZ R65, R65, R62 ;  /* 0x0000003e41417221 */ /* 0x000fe80000010000 */
[----:B------:R-:W-:Y:S02]  /*7920*/  FADD.FTZ R65, R60, R65 ;  /* 0x000000413c417221 */ /* 0x000fe40000010000 */
[----:B------:R-:W-:Y:S02]  /*7930*/  MUFU.EX2 R64, R64 ;  /* 0x0000004000407308 */ /* 0x000fe40000000800 */
[----:B------:R-:W-:Y:S04]  /*7940*/  FADD.FTZ R74, R74, R65 ;  /* 0x000000414a4a7221 */ /* 0x000fe80000010000 */
[----:B------:R-:W-:Y:S04]  /*7950*/  FADD.FTZ R55, R55, R74 ;  /* 0x0000004a37377221 */ /* 0x000fe80000010000 */
[----:B------:R-:W4:Y:S01]  /*7960*/  MUFU.EX2 R89, R89 ;  /* 0x0000005900597308 */ /* 0x000f220000000800 */
[----:B-----5:R-:W-:Y:S01]  /*7970*/  F2FP.BF16.F32.PACK_AB R23, R47, R50 ;  /* 0x000000322f17723e */ /* 0x020fe200000010ff */
[----:B------:R-:W-:Y:S04]  /*7980*/  FADD.FTZ R54, R54, R55 ;  /* 0x0000003736367221 */ /* 0x000fe80000010000 */
[----:B------:R-:W-:Y:S04]  /*7990*/  FADD.FTZ R51, R51, R54 ;  /* 0x0000003633337221 */ /* 0x000fe80000010000 */
[----:B------:R-:W5:Y:S01]  /*79a0*/  MUFU.EX2 R91, R91 ;  /* 0x0000005b005b7308 */ /* 0x000f620000000800 */
[C---:B------:R-:W-:Y:S05]  /*79b0*/  HMMA.16816.F32.BF16 R4, R20.reuse, R40, R4 ;  /* 0x000000281404723c */ /* 0x040fea0000041804 */
[----:B------:R-:W-:Y:S01]  /*79c0*/  FADD.FTZ R72, R72, R51 ;  /* 0x0000003348487221 */ /* 0x000fe20000010000 */
[C---:B------:R-:W-:Y:S03]  /*79d0*/  HMMA.16816.F32.BF16 R8, R20.reuse, R42, R8 ;  /* 0x0000002a1408723c */ /* 0x040fe60000041808 */
[----:B------:R-:W-:Y:S02]  /*79e0*/  MUFU.EX2 R90, R90 ;  /* 0x0000005a005a7308 */ /* 0x000fe40000000800 */
[----:B----4-:R-:W-:Y:S01]  /*79f0*/  F2FP.BF16.F32.PACK_AB R24, R89, R64 ;  /* 0x000000405918723e */ /* 0x010fe200000010ff */
[C---:B--2---:R-:W-:Y:S07]  /*7a00*/  HMMA.16816.F32.BF16 R12, R20.reuse, R32, R12 ;  /* 0x00000020140c723c */ /* 0x044fee000004180c */
[----:B------:R-:W2:Y:S01]  /*7a10*/  MUFU.EX2 R93, R93 ;  /* 0x0000005d005d7308 */ /* 0x000ea20000000800 */
[----:B-----5:R-:W-:Y:S01]  /*7a20*/  F2FP.BF16.F32.PACK_AB R25, R91, R88 ;  /* 0x000000585b19723e */ /* 0x020fe200000010ff */
[----:B------:R-:W-:Y:S01]  /*7a30*/  HMMA.16816.F32.BF16 R16, R20, R34, R16 ;  /* 0x000000221410723c */ /* 0x000fe20000041810 */
[----:B------:R-:W4:Y:S07]  /*7a40*/  LDSM.16.MT88.4 R20, [R130+0x4c00] ;  /* 0x004c00008214783b */ /* 0x000f2e0000004200 */
[----:B------:R-:W-:Y:S03]  /*7a50*/  MUFU.EX2 R92, R92 ;  /* 0x0000005c005c7308 */ /* 0x000fe60000000800 */
[--C-:B------:R-:W-:Y:S01]  /*7a60*/  FFMA.FTZ R41, R84, UR4, -R44.reuse ;  /* 0x0000000454297c23 */ /* 0x100fe2000801082c */
[----:B------:R-:W-:Y:S01]  /*7a70*/  FFMA.FTZ R44, R3, UR4, -R44 ;  /* 0x00000004032c7c23 */ /* 0x000fe2000801082c */
[----:B------:R-:W-:Y:S01]  /*7a80*/  FADD.FTZ R40, R66, R59 ;  /* 0x0000003b42287221 */ /* 0x000fe20000010000 */
[----:B------:R-:W-:Y:S03]  /*7a90*/  FADD.FTZ R75, R75, R72 ;  /* 0x000000484b4b7221 */ /* 0x000fe60000010000 */
[----:B------:R-:W-:Y:S01]  /*7aa0*/  FADD.FTZ R40, R71, R40 ;  /* 0x0000002847287221 */ /* 0x000fe20000010000 */
[----:B------:R-:W5:Y:S01]  /*7ab0*/  MUFU.EX2 R67, R154 ;  /* 0x0000009a00437308 */ /* 0x000f620000000800 */
        /* <DEDUP_REMOVED lines=11> */
[C---:B-----5:R-:W-:Y:S01]  /*7b70*/  F2FP.BF16.F32.PACK_AB R27, R67.reuse, R92 ;  /* 0x0000005c431b723e */ /* 0x060fe200000010ff */
        /* <DEDUP_REMOVED lines=8> */
[----:B------:R-:W3:Y:S02]  /*7c00*/  MUFU.EX2 R58, R58 ;  /* 0x0000003a003a7308 */ /* 0x000ee40000000800 */
[----:B--2---:R-:W-:Y:S01]  /*7c10*/  F2FP.BF16.F32.PACK_AB R76, R63, R94 ;  /* 0x0000005e3f4c723e */ /* 0x004fe200000010ff */
[C---:B-1----:R-:W-:Y:S07]  /*7c20*/  HMMA.16816.F32.BF16 R12, R24.reuse, R36, R12 ;  /* 0x00000024180c723c */ /* 0x042fee000004180c */
[----:B------:R-:W-:Y:S01]  /*7c30*/  MUFU.EX2 R61, R61 ;  /* 0x0000003d003d7308 */ /* 0x000fe20000000800 */
[----:B------:R-:W-:Y:S01]  /*7c40*/  FADD.FTZ R89, R89, R64 ;  /* 0x0000004059597221 */ /* 0x000fe20000010000 */
[----:B------:R-:W-:Y:S08]  /*7c50*/  HMMA.16816.F32.BF16 R16, R24, R38, R16 ;  /* 0x000000261810723c */ /* 0x000ff00000041810 */
[----:B------:R-:W1:Y:S03]  /*7c60*/  MUFU.EX2 R46, R46 ;  /* 0x0000002e002e7308 */ /* 0x000e660000000800 */
[----:B---3--:R-:W-:Y:S01]  /*7c70*/  F2FP.BF16.F32.PACK_AB R77, R58, R57 ;  /* 0x000000393a4d723e */ /* 0x008fe200000010ff */
[----:B------:R-:W-:Y:S01]  /*7c80*/  FADD.FTZ R90, R90, R89 ;  /* 0x000000595a5a7221 */ /* 0x000fe20000010000 */
[----:B------:R-:W-:Y:S03]  /*7c90*/  FADD.FTZ R57, R57, R92 ;  /* 0x0000005c39397221 */ /* 0x000fe60000010000 */
[----:B------:R-:W-:Y:S01]  /*7ca0*/  FADD.FTZ R93, R93, R90 ;  /* 0x0000005a5d5d7221 */ /* 0x000fe20000010000 */
[----:B------:R-:W-:Y:S01]  /*7cb0*/  FADD.FTZ R57, R58, R57 ;  /* 0x000000393a397221 */ /* 0x000fe20000010000 */
[----:B------:R-:W-:Y:S02]  /*7cc0*/  MUFU.EX2 R32, R41 ;  /* 0x0000002900207308 */ /* 0x000fe40000000800 */
[----:B------:R-:W-:Y:S04]  /*7cd0*/  FADD.FTZ R94, R94, R93 ;  /* 0x0000005d5e5e7221 */ /* 0x000fe80000010000 */
[----:B------:R-:W-:Y:S04]  /*7ce0*/  FADD.FTZ R94, R63, R94 ;  /* 0x0000005e3f5e7221 */ /* 0x000fe80000010000 */
        /* <DEDUP_REMOVED lines=9> */
[C---:B----4-:R-:W-:Y:S05]  /*7d80*/  HMMA.16816.F32.BF16 R68, R76.reuse, R20, R12 ;  /* 0x000000144c44723c */ /* 0x050fea000004180c */
[----:B------:R-:W-:Y:S01]  /*7d90*/  IADD3 R9, R153, -0x1, RZ ;  /* 0xffffffff99097810 */ /* 0x000fe20007ffe0ff */
[----:B------:R-:W-:Y:S05]  /*7da0*/  HMMA.16816.F32.BF16 R76, R76, R22, R16 ;  /* 0x000000164c4c723c */ /* 0x000fea0000041810 */
[----:B------:R-:W-:Y:S01]  /*7db0*/  MOV R153, R9 ;  /* 0x0000000900997202 */ /* 0x000fe20000000f00 */
[----:B------:R-:W-:Y:S07]  /*7dc0*/  @!UPT UIADD3 URZ, URZ, URZ, URZ ;  /* 0x0000003f3f3ff290 */ /* 0x000fee000fffe03f */
[----:B------:R-:W-:Y:S11]  /*7dd0*/  @P0 BRA `(.L_x_4262) ;  /* 0xffffffd000a40947 */ /* 0x000ff6000383ffff */
.L_x_4258:
        /* <DEDUP_REMOVED lines=139> */
.L_x_4264:
[----:B------:R-:W-:Y:S05]  /*8690*/  BSYNC B0 ;  /* 0x0000000000007941 */ /* 0x000fea0003800000 */
.L_x_4263:
        /* <DEDUP_REMOVED lines=13> */
.L_x_4265:
        /* <DEDUP_REMOVED lines=9> */
.L_x_5371:


//--------------------- .text._ZN5flash24flash_fwd_splitkv_kernelI23Flash_fwd_kernel_traitsILi32ELi64ELi128ELi4ELb0ELb0EN7cutlass10bfloat16_tE19Flash_kernel_traitsILi32ELi64ELi128ELi4ES3_EELb1ELb0ELb0ELb0ELb1ELb0ELb0ELb0EEEvNS_16Flash_fwd_paramsE --------------------------
	.section	.text._ZN5flash24flash_fwd_splitkv_kernelI23Flash_fwd_kernel_traitsILi32ELi64ELi128ELi4ELb0ELb0EN7cutlass10bfloat16_tE19Flash_kernel_traitsILi32ELi64ELi128ELi4ES3_EELb1ELb0ELb0ELb0ELb1ELb0ELb0ELb0EEEvNS_16Flash_fwd_paramsE,"ax",@progbits
	.align	128
        .global         _ZN5flash24flash_fwd_splitkv_kernelI23Flash_fwd_kernel_traitsILi32ELi64ELi128ELi4ELb0ELb0EN7cutlass10bfloat16_tE19Flash_kernel_traitsILi32ELi64ELi128ELi4ES3_EELb1ELb0ELb0ELb0ELb1ELb0ELb0ELb0EEEvNS_16Flash_fwd_paramsE
        .type           _ZN5flash24flash_fwd_splitkv_kernelI23Flash_fwd_kernel_traitsILi32ELi64ELi128ELi4ELb0ELb0EN7cutlass10bfloat16_tE19Flash_kernel_traitsILi32ELi64ELi128ELi4ES3_EELb1ELb0ELb0ELb0ELb1ELb0ELb0ELb0EEEvNS_16Flash_fwd_paramsE,@function
        .size           _ZN5flash24flash_fwd_splitkv_kernelI23Flash_fwd_kernel_traitsILi32ELi64ELi128ELi4ELb0ELb0EN7cutlass10bfloat16_tE19Flash_kernel_traitsILi32ELi64ELi128ELi4ES3_EELb1ELb0ELb0ELb0ELb1ELb0ELb0ELb0EEEvNS_16Flash_fwd_paramsE,(.L_x_5372 - _ZN5flash24flash_fwd_splitkv_kernelI23Flash_fwd_kernel_traitsILi32ELi64ELi128ELi4ELb0ELb0EN7cutlass10bfloat16_tE19Flash_kernel_traitsILi32ELi64ELi128ELi4ES3_EELb1ELb0ELb0ELb0ELb1ELb0ELb0ELb0EEEvNS_16Flash_fwd_paramsE)
        .other          _ZN5flash24flash_fwd_splitkv_kernelI23Flash_fwd_kernel_traitsILi32ELi64ELi128ELi4ELb0ELb0EN7cutlass10bfloat16_tE19Flash_kernel_traitsILi32ELi64ELi128ELi4ES3_EELb1ELb0ELb0ELb0ELb1ELb0ELb0ELb0EEEvNS_16Flash_fwd_paramsE,@"STO_CUDA_ENTRY STV_DEFAULT"
_ZN5flash24flash_fwd_splitkv_kernelI23Flash_fwd_kernel_traitsILi32ELi64ELi128ELi4ELb0ELb0EN7cutlass10bfloat16_tE19Flash_kernel_traitsILi32ELi64ELi128ELi4ES3_EELb1ELb0ELb0ELb0ELb1ELb0ELb0ELb0EEEvNS_16Flash_fwd_paramsE:
.text._ZN5flash24flash_fwd_splitkv_kernelI23Flash_fwd_kernel_traitsILi32ELi64ELi128ELi4ELb0ELb0EN7cutlass10bfloat16_tE19Flash_kernel_traitsILi32ELi64ELi128ELi4ES3_EELb1ELb0ELb0ELb0ELb1ELb0ELb0ELb0EEEvNS_16Flash_fwd_paramsE:
        /* <DEDUP_REMOVED lines=38> */
.L_x_4266:
[----:B------:R-:W1:Y:S02]  /*0260*/  LDC R0, c[0x0][0x2c8] ;  /* 0x0000b200ff007b82 */ /* 0x000e640000000800 */
.L_x_4267:
        /* <DEDUP_REMOVED lines=11> */
[----:B-1----:R-:W1:Y:S01]  /*0320*/  LDC R7, c[0x0][0x398] ;  /* 0x0000e600ff077b82 */ /* 0x002e620000000800 */
        /* <DEDUP_REMOVED lines=8> */
[----:B------:R-:W-:Y:S01]  /*03b0*/  @!P1 IADD3 R6, R4, R0, -R13 ;  /* 0x0000000004069210 */ /* 0x000fe20007ffe80d */
[----:B------:R-:W-:Y:S01]  /*03c0*/  ULEA.HI UR4, UR4, UR5, URZ, 0x7 ;  /* 0x0000000504047291 */ /* 0x000fe2000f8f383f */
[----:B------:R-:W2:Y:S03]  /*03d0*/  S2R R0, SR_TID.X ;  /* 0x0000000000007919 */ /* 0x000ea60000002100 */
        /* <DEDUP_REMOVED lines=15> */
[----:B------:R-:W-:Y:S01]  /*04d0*/  ULDC.64 UR4, c[0x0][0x2a0] ;  /* 0x0000a80000047ab9 */ /* 0x000fe20000000a00 */
[----:B------:R-:W-:Y:S01]  /*04e0*/  IADD3 R148, -R107, R148, RZ ;  /* 0x000000946b947210 */ /* 0x000fe20007ffe1ff */
[----:B------:R-:W-:Y:S01]  /*04f0*/  ULDC UR7, c[0x0][0x270] ;  /* 0x00009c0000077ab9 */ /* 0x000fe20000000800 */
[----:B------:R-:W-:Y:S01]  /*0500*/  LEA.HI R8, R9, R0, RZ, 0x2 ;  /* 0x0000000009087211 */ /* 0x000fe200078f10ff */
[----:B------:R-:W-:Y:S01]  /*0510*/  ULDC UR6, c[0x0][0x2c4] ;  /* 0x0000b10000067ab9 */ /* 0x000fe20000000800 */
[----:B------:R-:W-:Y:S01]  /*0520*/  LOP3.LUT P4, RZ, R0, 0x3, RZ, 0xc0, !PT ;  /* 0x0000000300ff7812 */ /* 0x000fe2000788c0ff */
[----:B------:R-:W-:Y:S04]  /*0530*/  BSSY B0, `(.L_x_4269) ;  /* 0x000002c000007945 */ /* 0x000fe80003800000 */
[----:B------:R-:W2:Y:S01]  /*0540*/  @!P0 LDC.64 R2, c[0x0][0x290] ;  /* 0x0000a400ff028b82 */ /* 0x000ea20000000a00 */
[----:B------:R-:W-:Y:S01]  /*0550*/  @!P0 SHF.R.S32.HI R7, RZ, 0x1f, R31 ;  /* 0x0000001fff078819 */ /* 0x000fe2000001141f */
[----:B-1----:R-:W-:-:S04]  /*0560*/  @P0 IMAD.WIDE.U32 R10, R146, R4, RZ ;  /* 0x00000004920a0225 */ /* 0x002fc800078e00ff */
[----:B------:R-:W-:Y:S01]  /*0570*/  @P0 IMAD R146, R146, R5, R11 ;  /* 0x0000000592920224 */ /* 0x000fe200078e020b */
[----:B------:R-:W-:-:S04]  /*0580*/  SHF.R.S32.HI R11, RZ, 0x2, R8 ;  /* 0x00000002ff0b7819 */ /* 0x000fc80000011408 */
[CC--:B------:R-:W-:Y:S02]  /*0590*/  ISETP.GE.AND P1, PT, R11.reuse, R148.reuse, PT ;  /* 0x000000940b00720c */ /* 0x0c0fe40003f26270 */
[----:B------:R-:W-:Y:S01]  /*05a0*/  ISETP.GE.OR P3, PT, R11, R148, P4 ;  /* 0x000000940b00720c */ /* 0x000fe20002766670 */
[-C--:B--2---:R-:W-:Y:S01]  /*05b0*/  @!P0 IMAD R6, R7, R2.reuse, RZ ;  /* 0x0000000207068224 */ /* 0x084fe200078e02ff */
[----:B------:R-:W-:Y:S01]  /*05c0*/  LOP3.LUT R7, R8, 0x1ffffffc, RZ, 0xc0, !PT ;  /* 0x1ffffffc08077812 */ /* 0x000fe200078ec0ff */
[----:B------:R-:W-:-:S04]  /*05d0*/  @!P0 IMAD.WIDE.U32 R12, R31, R2, RZ ;  /* 0x000000021f0c8225 */ /* 0x000fc800078e00ff */
[----:B------:R-:W-:Y:S01]  /*05e0*/  IMAD.IADD R7, R0, 0x1, -R7 ;  /* 0x0000000100077824 */ /* 0x000fe200078e0a07 */
[----:B------:R-:W-:Y:S01]  /*05f0*/  @!P0 MOV R10, R12 ;  /* 0x0000000c000a8202 */ /* 0x000fe20000000f00 */
[----:B------:R-:W-:Y:S01]  /*0600*/  @!P0 IMAD R3, R31, R3, R6 ;  /* 0x000000031f038224 */ /* 0x000fe200078e0206 */
[----:B------:R-:W-:Y:S01]  /*0610*/  SHF.R.S32.HI R0, RZ, 0x1f, R38 ;  /* 0x0000001fff007819 */ /* 0x000fe20000011426 */
[----:B------:R-:W-:Y:S02]  /*0620*/  IMAD.SHL.U32 R6, R7, 0x8, RZ ;  /* 0x0000000807067824 */ /* 0x000fe400078e00ff */
[----:B------:R-:W-:Y:S01]  /*0630*/  @!P0 IMAD.IADD R146, R13, 0x1, R3 ;  /* 0x000000010d928824 */ /* 0x000fe200078e0203 */
[----:B------:R-:W-:Y:S01]  /*0640*/  SHF.R.S32.HI R3, RZ, 0x1f, R107 ;  /* 0x0000001fff037819 */ /* 0x000fe2000001146b */
[----:B------:R-:W-:Y:S01]  /*0650*/  IMAD R9, R0, UR4, RZ ;  /* 0x0000000400097c24 */ /* 0x000fe2000f8e02ff */
[----:B------:R-:W-:Y:S01]  /*0660*/  SHF.R.S32.HI R7, RZ, 0x1f, R6 ;  /* 0x0000001fff077819 */ /* 0x000fe20000011406 */
[----:B------:R-:W-:-:S02]  /*0670*/  IMAD R2, R31, UR7, R38 ;  /* 0x000000071f027c24 */ /* 0x000fc4000f8e0226 */
[-C--:B------:R-:W-:Y:S02]  /*0680*/  IMAD R12, R3, R4.reuse, RZ ;  /* 0x00000004030c7224 */ /* 0x080fe400078e02ff */
[----:B------:R-:W-:-:S04]  /*0690*/  IMAD.WIDE.U32 R6, R107, R4, R6 ;  /* 0x000000046b067225 */ /* 0x000fc800078e0006 */
[----:B------:R-:W-:Y:S01]  /*06a0*/  IMAD R3, R107, R5, R12 ;  /* 0x000000056b037224 */ /* 0x000fe200078e020c */
[----:B------:R-:W-:Y:S01]  /*06b0*/  IADD3 R6, P0, R10, R6, RZ ;  /* 0x000000060a067210 */ /* 0x000fe20007f1e0ff */
[----:B------:R-:W-:Y:S02]  /*06c0*/  IMAD R9, R38, UR5, R9 ;  /* 0x0000000526097c24 */ /* 0x000fe4000f8e0209 */
[----:B------:R-:W-:Y:S01]  /*06d0*/  IMAD R2, R2, UR6, R107 ;  /* 0x0000000602027c24 */ /* 0x000fe2000f8e026b */
[----:B------:R-:W-:Y:S01]  /*06e0*/  IADD3.X R7, R146, R7, R3, P0, !PT ;  /* 0x0000000792077210 */ /* 0x000fe200007fe403 */
[----:B------:R-:W-:-:S03]  /*06f0*/  VIADD R3, R11, 0x20 ;  /* 0x000000200b037836 */ /* 0x000fc60000000000 */
[----:B------:R-:W-:Y:S01]  /*0700*/  IADD3 R0, P0, R2, R11, RZ ;  /* 0x0000000b02007210 */ /* 0x000fe20007f1e0ff */
[----:B------:R-:W-:Y:S01]  /*0710*/  IMAD.WIDE.U32 R38, R38, UR4, R6 ;  /* 0x0000000426267c25 */ /* 0x000fe2000f8e0006 */
[----:B------:R-:W-:Y:S02]  /*0720*/  ISETP.GE.AND P2, PT, R3, R148, PT ;  /* 0x000000940300720c */ /* 0x000fe40003f46270 */
[----:B------:R-:W-:Y:S02]  /*0730*/  SHF.R.S32.HI R7, RZ, 0x1f, R11 ;  /* 0x0000001fff077819 */ /* 0x000fe4000001140b */
[----:B------:R-:W-:Y:S01]  /*0740*/  IADD3 R9, R39, R9, RZ ;  /* 0x0000000927097210 */ /* 0x000fe20007ffe0ff */
[----:B------:R-:W-:Y:S08]  /*0750*/  @P1 BRA `(.L_x_4270) ;  /* 0x0000000000241947 */ /* 0x000ff00003800000 */
        /* <DEDUP_REMOVED lines=9> */
.L_x_4270:
[----:B------:R-:W-:Y:S05]  /*07f0*/  BSYNC B0 ;  /* 0x0000000000007941 */ /* 0x000fea0003800000 */
.L_x_4269:
        /* <DEDUP_REMOVED lines=13> */
.L_x_4272:
[----:B------:R-:W-:Y:S05]  /*08d0*/  BSYNC B0 ;  /* 0x0000000000007941 */ /* 0x000fea0003800000 */
.L_x_4271:
        /* <DEDUP_REMOVED lines=11> */
.L_x_4268:
        /* <DEDUP_REMOVED lines=24> */
.L_x_4273:
        /* <DEDUP_REMOVED lines=35> */
[----:B------:R-:W-:-:S05]  /*0d40*/  IMAD.MOV R10, RZ, RZ, -R11 ;  /* 0x000000ffff0a7224 */ /* 0x000fca00078e0a0b */
[----:B------:R-:W2:Y:S01]  /*0d50*/  F2I.FTZ.U32.TRUNC.NTZ R15, R14 ;  /* 0x0000000e000f7305 */ /* 0x000ea2000021f000 */
[----:B------:R-:W-:-:S05]  /*0d60*/  IMAD R33, R12, R10, R33 ;  /* 0x0000000a0c217224 */ /* 0x000fca00078e0221 */
[----:B------:R-:W-:Y:S01]  /*0d70*/  SHF.R.S32.HI R25, RZ, 0x1f, R33 ;  /* 0x0000001fff197819 */ /* 0x000fe20000011421 */
[----:B--2---:R-:W-:Y:S01]  /*0d80*/  IMAD.MOV R3, RZ, RZ, -R15 ;  /* 0x000000ffff037224 */ /* 0x004fe200078e0a0f */
        /* <DEDUP_REMOVED lines=26> */
[----:B------:R-:W-:-:S03]  /*0f30*/  IMAD R3, R8, R3, R5 ;  /* 0x0000000308037224 */ /* 0x000fc600078e0205 */
[----:B------:R-:W-:Y:S01]  /*0f40*/  IADD3 R13, R13, R10, RZ ;  /* 0x0000000a0d0d7210 */ /* 0x000fe20007ffe0ff */
[----:B-1----:R-:W-:-:S04]  /*0f50*/  IMAD R10, R25, R92, RZ ;  /* 0x0000005c190a7224 */ /* 0x002fc800078e02ff */
[C---:B------:R-:W-:Y:S02]  /*0f60*/  IMAD R9, R33.reuse, R93, R10 ;  /* 0x0000005d21097224 */ /* 0x040fe400078e020a */
[----:B------:R-:W-:-:S04]  /*0f70*/  IMAD.WIDE.U32 R10, R33, R92, R12 ;  /* 0x0000005c210a7225 */ /* 0x000fc800078e000c */
[----:B------:R-:W-:Y:S01]  /*0f80*/  IMAD.WIDE.U32 R12, R8, R2, RZ ;  /* 0x00000002080c7225 */ /* 0x000fe200078e00ff */
[----:B------:R-:W-:-:S03]  /*0f90*/  IADD3 R11, R11, R9, RZ ;  /* 0x000000090b0b7210 */ /* 0x000fc60007ffe0ff */
[----:B------:R-:W-:Y:S02]  /*0fa0*/  IMAD R9, R21, UR4, RZ ;  /* 0x0000000415097c24 */ /* 0x000fe4000f8e02ff */
[----:B------:R-:W-:-:S04]  /*0fb0*/  IMAD.WIDE.U32 R36, R4, UR4, R10 ;  /* 0x0000000404247c25 */ /* 0x000fc8000f8e000a */
[----:B------:R-:W-:Y:S02]  /*0fc0*/  IMAD R9, R4, UR5, R9 ;  /* 0x0000000504097c24 */ /* 0x000fe4000f8e0209 */
[----:B------:R-:W-:Y:S01]  /*0fd0*/  IMAD.MOV.U32 R30, RZ, RZ, R12 ;  /* 0x000000ffff1e7224 */ /* 0x000fe200078e000c */
[----:B------:R-:W-:Y:S02]  /*0fe0*/  IADD3 R12, R13, R3, RZ ;  /* 0x000000030d0c7210 */ /* 0x000fe40007ffe0ff */
[----:B------:R-:W-:Y:S01]  /*0ff0*/  IADD3 R10, R37, R9, RZ ;  /* 0x00000009250a7210 */ /* 0x000fe20007ffe0ff */
[----:B------:R-:W-:Y:S06]  /*1000*/  BRA `(.L_x_4275) ;  /* 0x0000000400407947 */ /* 0x000fec0003800000 */
.L_x_4274:
        /* <DEDUP_REMOVED lines=49> */
.L_x_4276:
[----:B------:R-:W-:Y:S01]  /*1320*/  MOV R16, R12 ;  /* 0x0000000c00107202 */ /* 0x000fe20000000f00 */
[----:B------:R-:W-:Y:S01]  /*1330*/  IMAD R8, R25, R92, RZ ;  /* 0x0000005c19087224 */ /* 0x000fe200078e02ff */
[----:B------:R-:W-:Y:S02]  /*1340*/  MOV R17, R9 ;  /* 0x0000000900117202 */ /* 0x000fe40000000f00 */
[----:B------:R-:W-:Y:S01]  /*1350*/  @!P0 LOP3.LUT R14, RZ, R15, RZ, 0x33, !PT ;  /* 0x0000000fff0e8212 */ /* 0x000fe200078e33ff */
[-C--:B------:R-:W-:Y:S01]  /*1360*/  IMAD R9, R93, R33.reuse, R8 ;  /* 0x000000215d097224 */ /* 0x080fe200078e0208 */
[----:B------:R-:W-:Y:S01]  /*1370*/  @P3 IADD3 R10, R13, R10, RZ ;  /* 0x0000000a0d0a3210 */ /* 0x000fe20007ffe0ff */
[----:B------:R-:W-:Y:S01]  /*1380*/  IMAD.WIDE.U32 R16, R92, R33, R16 ;  /* 0x000000215c107225 */ /* 0x000fe200078e0010 */
[----:B------:R-:W-:-:S04]  /*1390*/  SHF.R.S32.HI R21, RZ, 0x1f, R14 ;  /* 0x0000001fff157819 */ /* 0x000fc8000001140e */
[----:B------:R-:W-:Y:S01]  /*13a0*/  IADD3 R17, R17, R9, RZ ;  /* 0x0000000911117210 */ /* 0x000fe20007ffe0ff */
[----:B--2---:R-:W-:Y:S02]  /*13b0*/  IMAD R12, R21, R2, RZ ;  /* 0x00000002150c7224 */ /* 0x004fe400078e02ff */
[----:B-1----:R-:W-:Y:S01]  /*13c0*/  @P3 IMAD.WIDE.U32 R8, R10, R4, RZ ;  /* 0x000000040a083225 */ /* 0x002fe200078e00ff */
[----:B------:R-:W-:-:S03]  /*13d0*/  MOV R4, R14 ;  /* 0x0000000e00047202 */ /* 0x000fc60000000f00 */
[----:B------:R-:W-:Y:S01]  /*13e0*/  IMAD.WIDE.U32 R36, R14, R2, R16 ;  /* 0x000000020e247225 */ /* 0x000fe200078e0010 */
[----:B------:R-:W-:-:S03]  /*13f0*/  @P3 MOV R30, R8 ;  /* 0x00000008001e3202 */ /* 0x000fc60000000f00 */
[----:B------:R-:W-:Y:S02]  /*1400*/  IMAD R3, R14, R3, R12 ;  /* 0x000000030e037224 */ /* 0x000fe400078e020c */
[----:B------:R-:W-:-:S03]  /*1410*/  @P3 IMAD R12, R10, R5, R9 ;  /* 0x000000050a0c3224 */ /* 0x000fc600078e0209 */
        /* <DEDUP_REMOVED lines=15> */
.L_x_4275:
[----:B------:R-:W-:Y:S01]  /*1510*/  SHF.R.S32.HI R19, RZ, 0x1f, R0 ;  /* 0x0000001fff137819 */ /* 0x000fe20000011400 */
[----:B------:R-:W-:Y:S01]  /*1520*/  VIADD R147, R104, 0xffffffff ;  /* 0xffffffff68937836 */ /* 0x000fe20000000000 */
[----:B------:R-:W-:Y:S01]  /*1530*/  ISETP.NE.AND P0, PT, R146, -0x1, PT ;  /* 0xffffffff9200780c */ /* 0x000fe20003f05270 */
[----:B------:R-:W-:Y:S01]  /*1540*/  IMAD.IADD R142, R148, 0x1, -R107 ;  /* 0x00000001948e7824 */ /* 0x000fe200078e0a6b */
[-C--:B-----5:R-:W-:Y:S01]  /*1550*/  LEA.HI R11, R19, R0.reuse, RZ, 0x2 ;  /* 0x00000000130b7211 */ /* 0x0a0fe200078f10ff */
[----:B------:R-:W-:Y:S01]  /*1560*/  IMAD.SHL.U32 R5, R147, 0x80, RZ ;  /* 0x0000008093057824 */ /* 0x000fe200078e00ff */
[----:B------:R-:W-:Y:S01]  /*1570*/  LEA.HI R15, R19, R0, RZ, 0x3 ;  /* 0x00000000130f7211 */ /* 0x000fe200078f18ff */
[----:B------:R-:W-:Y:S01]  /*1580*/  ULDC.64 UR4, c[0x0][0x258] ;  /* 0x0000960000047ab9 */ /* 0x000fe20000000a00 */
[----:B------:R-:W-:Y:S01]  /*1590*/  SHF.R.S32.HI R22, RZ, 0x2, R11 ;  /* 0x00000002ff167819 */ /* 0x000fe2000001140b */
[----:B------:R-:W-:Y:S01]  /*15a0*/  IMAD.IADD R16, R6, 0x1, -R5 ;  /* 0x0000000106107824 */ /* 0x000fe200078e0a05 */
[----:B------:R-:W-:Y:S01]  /*15b0*/  LOP3.LUT R13, R11, 0xfffffffc, RZ, 0xc0, !PT ;  /* 0xfffffffc0b0d7812 */ /* 0x000fe200078ec0ff */
[----:B------:R-:W-:Y:S01]  /*15c0*/  ULDC.64 UR6, c[0x0][0x268] ;  /* 0x00009a0000067ab9 */ /* 0x000fe20000000a00 */
[C---:B------:R-:W-:Y:S01]  /*15d0*/  ISETP.GE.AND P1, PT, R22.reuse, R142, PT ;  /* 0x0000008e1600720c */ /* 0x040fe20003f26270 */
[C---:B------:R-:W-:Y:S01]  /*15e0*/  VIADD R17, R22.reuse, 0x20 ;  /* 0x0000002016117836 */ /* 0x040fe20000000000 */
[----:B------:R-:W-:Y:S01]  /*15f0*/  ISETP.GE.AND P4, PT, R22, R16, PT ;  /* 0x000000101600720c */ /* 0x000fe20003f86270 */
[----:B------:R-:W1:Y:S01]  /*1600*/  @!P0 LDC.64 R2, c[0x0][0x228] ;  /* 0x00008a00ff028b82 */ /* 0x000e620000000a00 */
[----:B------:R-:W-:Y:S01]  /*1610*/  @!P0 SHF.R.S32.HI R35, RZ, 0x1f, R31 ;  /* 0x0000001fff238819 */ /* 0x000fe2000001141f */
[----:B------:R-:W-:Y:S01]  /*1620*/  IMAD.IADD R150, R0, 0x1, -R13 ;  /* 0x0000000100967824 */ /* 0x000fe200078e0a0d */
[----:B------:R-:W-:Y:S01]  /*1630*/  ISETP.GE.AND P5, PT, R17, R142, PT ;  /* 0x0000008e1100720c */ /* 0x000fe20003fa6270 */
[----:B------:R-:W-:Y:S01]  /*1640*/  IMAD R21, R21, UR6, RZ ;  /* 0x0000000615157c24 */ /* 0x000fe2000f8e02ff */
[----:B------:R-:W-:Y:S01]  /*1650*/  SHF.R.S32.HI R14, RZ, 0x3, R15 ;  /* 0x00000003ff0e7819 */ /* 0x000fe2000001140f */
[----:B------:R-:W-:Y:S01]  /*1660*/  IMAD.SHL.U32 R150, R150, 0x8, RZ ;  /* 0x0000000896967824 */ /* 0x000fe200078e00ff */
[----:B------:R-:W-:Y:S01]  /*1670*/  SHF.R.S32.HI R23, RZ, 0x1f, R22 ;  /* 0x0000001fff177819 */ /* 0x000fe20000011416 */
[----:B------:R-:W2:Y:S01]  /*1680*/  @P0 LDC.64 R8, c[0x0][0x240] ;  /* 0x00009000ff080b82 */ /* 0x000ea20000000a00 */
[----:B------:R-:W-:-:S02]  /*1690*/  LEA.HI R94, R19, R0, RZ, 0x5 ;  /* 0x00000000135e7211 */ /* 0x000fc400078f28ff */
[C---:B------:R-:W-:Y:S01]  /*16a0*/  IADD3 R30, P2, R150.reuse, R30, RZ ;  /* 0x0000001e961e7210 */ /* 0x040fe20007f5e0ff */
[----:B------:R-:W3:Y:S01]  /*16b0*/  @!P4 S2R R27, SR_CgaCtaId ;  /* 0x00000000001bc919 */ /* 0x000ee20000008800 */
[----:B------:R-:W-:Y:S01]  /*16c0*/  IADD3 R36, P3, R150, R36, RZ ;  /* 0x0000002496247210 */ /* 0x000fe20007f7e0ff */
[----:B------:R-:W-:Y:S01]  /*16d0*/  IMAD.WIDE R42, R43, 0x40, R22 ;  /* 0x000000402b2a7825 */ /* 0x000fe200078e0216 */
[----:B------:R-:W-:Y:S01]  /*16e0*/  SHF.R.S32.HI R108, RZ, 0x5, R94 ;  /* 0x00000005ff6c7819 */ /* 0x000fe2000001145e */
[----:B------:R-:W4:Y:S01]  /*16f0*/  @!P5 S2R R29, SR_CgaCtaId ;  /* 0x00000000001dd919 */ /* 0x000f220000008800 */
[----:B------:R-:W-:Y:S01]  /*1700*/  LOP3.LUT R15, R15, 0xfffffff8, RZ, 0xc0, !PT ;  /* 0xfffffff80f0f7812 */ /* 0x000fe200078ec0ff */
[----:B------:R-:W-:Y:S01]  /*1710*/  IMAD R98, R23, R92, RZ ;  /* 0x0000005c17627224 */ /* 0x000fe200078e02ff */
[----:B------:R-:W4:Y:S01]  /*1720*/  LDC.64 R96, c[0x0][0x250] ;  /* 0x00009400ff607b82 */ /* 0x000f220000000a00 */
[----:B------:R-:W-:Y:S02]  /*1730*/  IMAD R107, R108, 0x10, R107 ;  /* 0x000000106c6b7824 */ /* 0x000fe400078e026b */
[----:B------:R-:W-:-:S02]  /*1740*/  IMAD R98, R22, R93, R98 ;  /* 0x0000005d16627224 */ /* 0x000fc400078e0262 */
[-C--:B-1----:R-:W-:Y:S02]  /*1750*/  @!P0 IMAD R18, R35, R2.reuse, RZ ;  /* 0x0000000223128224 */ /* 0x082fe400078e02ff */
[----:B------:R-:W-:Y:S02]  /*1760*/  IMAD.SHL.U32 R35, R14, 0x40, RZ ;  /* 0x000000400e237824 */ /* 0x000fe400078e00ff */
[----:B------:R-:W-:Y:S01]  /*1770*/  @!P0 IMAD.WIDE.U32 R44, R31, R2, RZ ;  /* 0x000000021f2c8225 */ /* 0x000fe200078e00ff */
[----:B------:R-:W-:Y:S02]  /*1780*/  @!P4 MOV R2, 0x400 ;  /* 0x000004000002c802 */ /* 0x000fe40000000f00 */
[----:B------:R-:W-:Y:S01]  /*1790*/  LOP3.LUT R35, R35, 0xc0, RZ, 0xc0, !PT ;  /* 0x000000c023237812 */ /* 0x000fe200078ec0ff */
[----:B--2---:R-:W-:-:S03]  /*17a0*/  @P0 IMAD.WIDE.U32 R40, R146, R8, RZ ;  /* 0x0000000892280225 */ /* 0x004fc600078e00ff */
[----:B------:R-:W-:Y:S01]  /*17b0*/  SHF.R.U32.HI R20, RZ, 0x3, R35 ;  /* 0x00000003ff147819 */ /* 0x000fe20000011623 */
[----:B------:R-:W-:Y:S01]  /*17c0*/  @!P0 IMAD R13, R31, R3, R18 ;  /* 0x000000031f0d8224 */ /* 0x000fe200078e0212 */
[----:B------:R-:W-:Y:S01]  /*17d0*/  LOP3.LUT R31, R35, 0x18, R150, 0xf8, !PT ;  /* 0x00000018231f7812 */ /* 0x000fe200078ef896 */
[----:B------:R-:W-:Y:S01]  /*17e0*/  @P0 IMAD R3, R146, R9, R41 ;  /* 0x0000000992030224 */ /* 0x000fe200078e0229 */
[----:B------:R-:W-:Y:S01]  /*17f0*/  SHF.R.S32.HI R41, RZ, 0x1f, R38 ;  /* 0x0000001fff297819 */ /* 0x000fe20000011426 */
[----:B------:R-:W-:Y:S01]  /*1800*/  @P0 IMAD.MOV.U32 R34, RZ, RZ, R40 ;  /* 0x000000ffff220224 */ /* 0x000fe200078e0028 */
[----:B------:R-:W1:Y:S01]  /*1810*/  @!P1 LDC.64 R8, c[0x0][0x240] ;  /* 0x00009000ff089b82 */ /* 0x000e620000000a00 */
[----:B------:R-:W-:Y:S01]  /*1820*/  @!P0 IMAD.MOV.U32 R34, RZ, RZ, R44 ;  /* 0x000000ffff228224 */ /* 0x000fe200078e002c */
[----:B------:R-:W-:Y:S01]  /*1830*/  LOP3.LUT R20, R31, R20, RZ, 0x3c, !PT ;  /* 0x000000141f147212 */ /* 0x000fe200078e3cff */
[----:B------:R-:W-:Y:S01]  /*1840*/  @!P0 IMAD.IADD R3, R45, 0x1, R13 ;  /* 0x000000012d038824 */ /* 0x000fe200078e020d */
[----:B------:R-:W-:Y:S01]  /*1850*/  SHF.R.S32.HI R13, RZ, 0x1f, R150 ;  /* 0x0000001fff0d7819 */ /* 0x000fe20000011496 */
[----:B------:R-:W-:Y:S01]  /*1860*/  IMAD R41, R41, UR4, RZ ;  /* 0x0000000429297c24 */ /* 0x000fe2000f8e02ff */
[----:B------:R-:W-:Y:S01]  /*1870*/  IADD3 R34, P0, R150, R34, RZ ;  /* 0x0000002296227210 */ /* 0x000fe20007f1e0ff */
[----:B------:R-:W-:Y:S01]  /*1880*/  IMAD.SHL.U32 R14, R14, 0x8, RZ ;  /* 0x000000080e0e7824 */ /* 0x000fe200078e00ff */
[----:B---3--:R-:W-:Y:S01]  /*1890*/  @!P4 LEA R27, R27, R2, 0x18 ;  /* 0x000000021b1bc211 */ /* 0x008fe200078ec0ff */
[----:B------:R-:W-:Y:S01]  /*18a0*/  IMAD.X R31, R13, 0x1, R12, P2 ;  /* 0x000000010d1f7824 */ /* 0x000fe200010e060c */
[----:B------:R-:W-:Y:S01]  /*18b0*/  ISETP.GE.AND P2, PT, R17, R16, PT ;  /* 0x000000101100720c */ /* 0x000fe20003f46270 */
[C---:B------:R-:W-:Y:S01]  /*18c0*/  IMAD.X R37, R13.reuse, 0x1, R10, P3 ;  /* 0x000000010d257824 */ /* 0x040fe200018e060a */
[----:B------:R-:W-:Y:S01]  /*18d0*/  @!P5 MOV R10, 0x400 ;  /* 0x00000400000ad802 */ /* 0x000fe20000000f00 */
[----:B------:R-:W-:Y:S01]  /*18e0*/  IMAD.X R35, R13, 0x1, R3, P0 ;  /* 0x000000010d237824 */ /* 0x000fe200000e0603 */
[----:B------:R-:W-:Y:S01]  /*18f0*/  @!P5 IADD3 R18, P0, R42, 0x20, RZ ;  /* 0x000000202a12d810 */ /* 0x000fe20007f1e0ff */
[----:B------:R-:W2:Y:S01]  /*1900*/  @!P1 LDC.64 R12, c[0x0][0x210] ;  /* 0x00008400ff0c9b82 */ /* 0x000ea20000000a00 */
[----:B----4-:R-:W-:Y:S01]  /*1910*/  @!P5 LEA R29, R29, R10, 0x18 ;  /* 0x0000000a1d1dd211 */ /* 0x010fe200078ec0ff */
[C---:B------:R-:W-:Y:S01]  /*1920*/  IMAD R41, R38.reuse, UR5, R41 ;  /* 0x0000000526297c24 */ /* 0x040fe2000f8e0229 */
[----:B------:R-:W-:Y:S01]  /*1930*/  LEA.HI R10, R11, R22, RZ, 0x1 ;  /* 0x000000160b0a7211 */ /* 0x000fe200078f08ff */
[----:B------:R-:W-:Y:S01]  /*1940*/  IMAD.WIDE.U32 R38, R38, UR4, R34 ;  /* 0x0000000426267c25 */ /* 0x000fe2000f8e0022 */
[----:B------:R-:W-:-:S03]  /*1950*/  UMOV UR5, 0x400 ;  /* 0x0000040000057882 */ /* 0x000fc60000000000 */
[----:B------:R-:W3:Y:S01]  /*1960*/  @!P5 LDC.64 R2, c[0x0][0x240] ;  /* 0x00009000ff02db82 */ /* 0x000ee20000000a00 */
[----:B------:R-:W-:Y:S01]  /*1970*/  IMAD.IADD R41, R39, 0x1, R41 ;  /* 0x0000000127297824 */ /* 0x000fe200078e0229 */
[----:B------:R-:W-:Y:S01]  /*1980*/  LOP3.LUT R39, R10, 0x7fffffe, RZ, 0xc0, !PT ;  /* 0x07fffffe0a277812 */ /* 0x000fe200078ec0ff */
[-C--:B-1----:R-:W-:Y:S02]  /*1990*/  @!P1 IMAD R24, R43, R8.reuse, RZ ;  /* 0x000000082b189224 */ /* 0x082fe400078e02ff */
[----:B------:R-:W-:Y:S02]  /*19a0*/  @!P1 IMAD.MOV.U32 R40, RZ, RZ, R38 ;  /* 0x000000ffff289224 */ /* 0x000fe400078e0026 */
[C---:B------:R-:W-:Y:S01]  /*19b0*/  @!P1 IMAD R24, R42.reuse, R9, R24 ;  /* 0x000000092a189224 */ /* 0x040fe200078e0218 */
[----:B------:R-:W1:Y:S01]  /*19c0*/  @!P5 LDC.64 R10, c[0x0][0x210] ;  /* 0x00008400ff0adb82 */ /* 0x000e620000000a00 */
[----:B------:R-:W-:Y:S02]  /*19d0*/  @!P5 IMAD.X R35, RZ, RZ, R43, P0 ;  /* 0x000000ffff23d224 */ /* 0x000fe400000e062b */
[----:B------:R-:W-:-:S04]  /*19e0*/  @!P1 IMAD.WIDE.U32 R42, R42, R8, R40 ;  /* 0x000000082a2a9225 */ /* 0x000fc800078e0028 */
[----:B------:R-:W-:Y:S01]  /*19f0*/  IMAD.IADD R39, R22, 0x1, -R39 ;  /* 0x0000000116277824 */ /* 0x000fe200078e0a27 */
[----:B------:R-:W4:Y:S01]  /*1a00*/  S2UR UR4, SR_CgaCtaId ;  /* 0x00000000000479c3 */ /* 0x000f220000008800 */
[----:B------:R-:W-:Y:S01]  /*1a10*/  @!P1 IMAD.IADD R24, R43, 0x1, R24 ;  /* 0x000000012b189824 */ /* 0x000fe200078e0218 */
[----:B--2---:R-:W-:Y:S01]  /*1a20*/  @!P1 LEA R34, P0, R42, R12, 0x1 ;  /* 0x0000000c2a229211 */ /* 0x004fe200078008ff */
[----:B------:R-:W-:Y:S02]  /*1a30*/  IMAD R39, R108, 0x8, R39 ;  /* 0x000000086c277824 */ /* 0x000fe400078e0227 */
[----:B------:R-:W-:-:S03]  /*1a40*/  IMAD.WIDE.U32 R36, R22, R92, R36 ;  /* 0x0000005c16247225 */ /* 0x000fc600078e0024 */
[----:B------:R-:W2:Y:S01]  /*1a50*/  @!P4 LDC.64 R8, c[0x0][0x218] ;  /* 0x00008600ff08cb82 */ /* 0x000ea20000000a00 */
[-C--:B---3--:R-:W-:Y:S01]  /*1a60*/  @!P5 IMAD R26, R35, R2.reuse, RZ ;  /* 0x00000002231ad224 */ /* 0x088fe200078e02ff */
[----:B------:R-:W-:Y:S01]  /*1a70*/  @!P1 LEA.HI.X R35, R42, R13, R24, 0x1, P0 ;  /* 0x0000000d2a239211 */ /* 0x000fe200000f0c18 */
[----:B------:R-:W-:Y:S01]  /*1a80*/  IMAD.U32 R12, R39, 0x20, R20 ;  /* 0x00000020270c7824 */ /* 0x000fe200078e0014 */
[C---:B------:R-:W-:Y:S01]  /*1a90*/  IADD3 R13, P0, R22.reuse, R33, RZ ;  /* 0x00000021160d7210 */ /* 0x040fe20007f1e0ff */
[----:B------:R-:W-:Y:S01]  /*1aa0*/  @!P5 IMAD.MOV.U32 R39, RZ, RZ, R41 ;  /* 0x000000ffff27d224 */ /* 0x000fe200078e0029 */
[----:B------:R-:W-:Y:S01]  /*1ab0*/  @!P2 MOV R41, 0x400 ;  /* 0x000004000029a802 */ /* 0x000fe20000000f00 */
[----:B------:R-:W-:Y:S02]  /*1ac0*/  VIADD R33, R22, 0x40 ;  /* 0x0000004016217836 */ /* 0x000fe40000000000 */
[C---:B------:R-:W-:Y:S02]  /*1ad0*/  @!P5 IMAD R20, R18.reuse, R3, R26 ;  /* 0x000000031214d224 */ /* 0x040fe400078e021a */
[----:B------:R-:W-:-:S02]  /*1ae0*/  @!P5 IMAD.WIDE.U32 R38, R18, R2, R38 ;  /* 0x000000021226d225 */ /* 0x000fc400078e0026 */
[----:B------:R-:W3:Y:S01]  /*1af0*/  @!P2 LDC.64 R2, c[0x0][0x218] ;  /* 0x00008600ff02ab82 */ /* 0x000ee20000000a00 */
[----:B------:R-:W3:Y:S01]  /*1b00*/  @!P2 S2R R18, SR_CgaCtaId ;  /* 0x000000000012a919 */ /* 0x000ee20000008800 */
[----:B------:R-:W-:Y:S01]  /*1b10*/  IMAD.X R25, R23, 0x1, R25, P0 ;  /* 0x0000000117197824 */ /* 0x000fe200000e0619 */
[----:B------:R-:W-:Y:S01]  /*1b20*/  ISETP.GE.AND P0, PT, R33, R16, PT ;  /* 0x000000102100720c */ /* 0x000fe20003f06270 */
[----:B------:R-:W-:Y:S01]  /*1b30*/  @!P5 IMAD.IADD R20, R39, 0x1, R20 ;  /* 0x000000012714d824 */ /* 0x000fe200078e0214 */
[C---:B-1----:R-:W-:Y:S01]  /*1b40*/  @!P5 LEA R10, P3, R38.reuse, R10, 0x1 ;  /* 0x0000000a260ad211 */ /* 0x042fe200078608ff */
[----:B------:R-:W-:Y:S01]  /*1b50*/  IMAD.MOV.U32 R99, RZ, RZ, R36 ;  /* 0x000000ffff637224 */ /* 0x000fe200078e0024 */
[----:B----4-:R-:W-:Y:S01]  /*1b60*/  ULEA UR4, UR4, UR5, 0x18 ;  /* 0x0000000504047291 */ /* 0x010fe2000f8ec03f */
[----:B------:R-:W-:Y:S01]  /*1b70*/  IMAD.IADD R98, R37, 0x1, R98 ;  /* 0x0000000125627824 */ /* 0x000fe200078e0262 */
[----:B------:R-:W-:Y:S01]  /*1b80*/  @!P5 LEA.HI.X R11, R38, R11, R20, 0x1, P3 ;  /* 0x0000000b260bd211 */ /* 0x000fe200018f0c14 */
[----:B------:R-:W-:Y:S01]  /*1b90*/  @!P5 IMAD R29, R12, 0x2, R29 ;  /* 0x000000020c1dd824 */ /* 0x000fe200078e021d */
[C---:B--2---:R-:W-:Y:S01]  /*1ba0*/  @!P4 LEA R36, P3, R99.reuse, R8, 0x1 ;  /* 0x000000086324c211 */ /* 0x044fe200078608ff */
[----:B------:R-:W-:Y:S01]  /*1bb0*/  VIADD R23, R22, 0x60 ;  /* 0x0000006016177836 */ /* 0x000fe20000000000 */
[----:B------:R-:W-:Y:S01]  /*1bc0*/  LEA R149, R12, UR4, 0x1 ;  /* 0x000000040c957c11 */ /* 0x000fe2000f8e08ff */
[----:B------:R-:W-:Y:S01]  /*1bd0*/  IMAD.WIDE.U32 R42, R92, 0x40, RZ ;  /* 0x000000405c2a7825 */ /* 0x000fe200078e00ff */
[----:B------:R-:W-:-:S02]  /*1be0*/  @!P4 LEA.HI.X R37, R99, R9, R98, 0x1, P3 ;  /* 0x000000096325c211 */ /* 0x000fc400018f0c62 */
[----:B------:R-:W1:Y:S01]  /*1bf0*/  @!P0 LDC.64 R8, c[0x0][0x218] ;  /* 0x00008600ff088b82 */ /* 0x000e620000000a00 */
[----:B------:R-:W-:Y:S01]  /*1c00*/  @!PT LDS RZ, [RZ] ;  /* 0x00000000fffff984 */ /* 0x000fe20000000800 */
[----:B------:R-:W-:Y:S01]  /*1c10*/  @!PT LDS RZ, [RZ] ;  /* 0x00000000fffff984 */ /* 0x000fe20000000800 */
[----:B------:R-:W-:Y:S01]  /*1c20*/  @!PT LDS RZ, [RZ] ;  /* 0x00000000fffff984 */ /* 0x000fe20000000800 */
[----:B------:R2:W-:Y:S01]  /*1c30*/  @!P1 LDGSTS.E.BYPASS.LTC128B.128 [R149], desc[UR8][R34.64] ;  /* 0x0000000022959fae */ /* 0x0005e2000b901d48 */
[----:B------:R-:W-:Y:S01]  /*1c40*/  @!P2 LEA R39, P1, R92, R99, 0x5 ;  /* 0x000000635c27a211 */ /* 0x000fe200078228ff */
[----:B------:R-:W-:Y:S01]  /*1c50*/  @!P4 IMAD R27, R12, 0x2, R27 ;  /* 0x000000020c1bc824 */ /* 0x000fe200078e021b */
[----:B------:R-:W-:Y:S01]  /*1c60*/  @!P0 MOV R24, 0x400 ;  /* 0x0000040000188802 */ /* 0x000fe20000000f00 */
[----:B------:R4:W-:Y:S01]  /*1c70*/  @!P5 LDGSTS.E.BYPASS.LTC128B.128 [R29+0x800], desc[UR8][R10.64] ;  /* 0x008000000a1ddfae */ /* 0x0009e2000b901d48 */
[----:B------:R-:W-:Y:S01]  /*1c80*/  @!P2 LEA.HI.X R20, R92, R98, R93, 0x5, P1 ;  /* 0x000000625c14a211 */ /* 0x000fe200008f2c5d */
[----:B------:R-:W-:Y:S01]  /*1c90*/  IMAD.WIDE.U32 R30, R4, UR6, R30 ;  /* 0x00000006041e7c25 */ /* 0x000fe2000f8e001e */
[-C--:B------:R-:W-:Y:S01]  /*1ca0*/  ISETP.GE.AND P5, PT, R23, R16.reuse, PT ;  /* 0x000000101700720c */ /* 0x080fe20003fa6270 */
[----:B------:R-:W-:Y:S01]  /*1cb0*/  @!P4 LDGSTS.E.BYPASS.LTC128B.128 [R27+0x1000], desc[UR8][R36.64] ;  /* 0x01000000241bcfae */ /* 0x000fe2000b901d48 */
[----:B------:R-:W-:-:S02]  /*1cc0*/  ISETP.GE.AND P4, PT, R22, R16, PT ;  /* 0x000000101600720c */ /* 0x000fc40003f86270 */
[----:B---3--:R-:W-:-:S05]  /*1cd0*/  @!P2 LEA R41, R18, R41, 0x18 ;  /* 0x000000291229a211 */ /* 0x008fca00078ec0ff */
[----:B------:R-:W-:Y:S01]  /*1ce0*/  @!P2 IMAD R41, R12, 0x2, R41 ;  /* 0x000000020c29a824 */ /* 0x000fe200078e0229 */
[----:B--2---:R-:W-:Y:S02]  /*1cf0*/  @!P2 LEA R34, P3, R39, R2, 0x1 ;  /* 0x000000022722a211 */ /* 0x004fe400078608ff */
[----:B------:R-:W-:Y:S01]  /*1d00*/  @!P0 IADD3 R2, P1, R99, R42, RZ ;  /* 0x0000002a63028210 */ /* 0x000fe20007f3e0ff */
[----:B----4-:R-:W-:Y:S01]  /*1d10*/  IMAD.SHL.U32 R11, R93, 0x40, RZ ;  /* 0x000000405d0b7824 */ /* 0x010fe200078e00ff */
[----:B------:R-:W-:Y:S01]  /*1d20*/  @!P2 LEA.HI.X R35, R39, R3, R20, 0x1, P3 ;  /* 0x000000032723a211 */ /* 0x000fe200018f0c14 */
[----:B------:R-:W2:Y:S01]  /*1d30*/  @!P5 S2R R10, SR_CgaCtaId ;  /* 0x00000000000ad919 */ /* 0x000ea20000008800 */
[----:B------:R-:W-:Y:S01]  /*1d40*/  LEA.HI R3, R19, R0, RZ, 0x4 ;  /* 0x0000000013037211 */ /* 0x000fe200078f20ff */
[----:B------:R-:W-:Y:S01]  /*1d50*/  IMAD.IADD R20, R0, 0x1, -R15 ;  /* 0x0000000100147824 */ /* 0x000fe200078e0a0f */
[----:B------:R-:W-:Y:S01]  /*1d60*/  ISETP.GE.AND P3, PT, R17, R16, PT ;  /* 0x000000101100720c */ /* 0x000fe20003f66270 */
[----:B------:R-:W-:Y:S01]  /*1d70*/  @!P2 LDGSTS.E.BYPASS.LTC128B.128 [R41+0x1800], desc[UR8][R34.64] ;  /* 0x018000002229afae */ /* 0x000fe2000b901d48 */
[----:B------:R-:W-:-:S02]  /*1d80*/  @!P0 IADD3.X R42, R98, R43, R11, P1, !PT ;  /* 0x0000002b622a8210 */ /* 0x000fc40000ffe40b */
[C---:B------:R-:W-:Y:S01]  /*1d90*/  LOP3.LUT R17, R3.reuse, 0xfffffff0, RZ, 0xc0, !PT ;  /* 0xfffffff003117812 */ /* 0x040fe200078ec0ff */
[----:B------:R-:W3:Y:S01]  /*1da0*/  @!P0 S2R R11, SR_CgaCtaId ;  /* 0x00000000000b8919 */ /* 0x000ee20000008800 */
[----:B-1----:R-:W-:Y:S02]  /*1db0*/  @!P0 LEA R18, P1, R2, R8, 0x1 ;  /* 0x0000000802128211 */ /* 0x002fe400078208ff */
[----:B------:R-:W-:Y:S01]  /*1dc0*/  SHF.R.S32.HI R8, RZ, 0x4, R3 ;  /* 0x00000004ff087819 */ /* 0x000fe20000011403 */
[----:B------:R-:W-:Y:S01]  /*1dd0*/  IMAD.IADD R106, R0, 0x1, -R17 ;  /* 0x00000001006a7824 */ /* 0x000fe200078e0a11 */
[----:B------:R-:W-:Y:S02]  /*1de0*/  @!P0 LEA.HI.X R19, R2, R9, R42, 0x1, P1 ;  /* 0x0000000902138211 */ /* 0x000fe400008f0c2a */
[----:B------:R-:W-:Y:S02]  /*1df0*/  LEA.HI R17, R3, R8, RZ, 0x1 ;  /* 0x0000000803117211 */ /* 0x000fe400078f08ff */
[----:B------:R-:W-:-:S02]  /*1e00*/  LEA.HI R2, R106, R106, RZ, 0x1 ;  /* 0x0000006a6a027211 */ /* 0x000fc400078f08ff */
[----:B------:R-:W-:Y:S02]  /*1e10*/  LOP3.LUT R17, R17, 0xfffffffe, RZ, 0xc0, !PT ;  /* 0xfffffffe11117812 */ /* 0x000fe400078ec0ff */
[----:B------:R-:W-:Y:S02]  /*1e20*/  SHF.R.S32.HI R9, RZ, 0x1f, R106 ;  /* 0x0000001fff097819 */ /* 0x000fe4000001146a */
[----:B------:R-:W-:Y:S02]  /*1e30*/  LOP3.LUT R3, R2, 0x7fffffe, RZ, 0xc0, !PT ;  /* 0x07fffffe02037812 */ /* 0x000fe400078ec0ff */
[-C--:B------:R-:W-:Y:S02]  /*1e40*/  ISETP.GE.AND P2, PT, R33, R16.reuse, PT ;  /* 0x000000102100720c */ /* 0x080fe40003f46270 */
[----:B------:R-:W-:Y:S01]  /*1e50*/  ISETP.GE.AND P1, PT, R23, R16, PT ;  /* 0x000000101700720c */ /* 0x000fe20003f26270 */
[----:B------:R-:W-:Y:S01]  /*1e60*/  IMAD.IADD R16, R8, 0x1, -R17 ;  /* 0x0000000108107824 */ /* 0x000fe200078e0a11 */
[----:B------:R-:W-:Y:S01]  /*1e70*/  LEA.HI R9, R9, R106, RZ, 0x3 ;  /* 0x0000006a09097211 */ /* 0x000fe200078f18ff */
[----:B------:R-:W-:Y:S01]  /*1e80*/  IMAD.IADD R106, R106, 0x1, -R3 ;  /* 0x000000016a6a7824 */ /* 0x000fe200078e0a03 */
[--C-:B------:R-:W-:Y:S01]  /*1e90*/  SHF.R.S32.HI R17, RZ, 0x1, R2.reuse ;  /* 0x00000001ff117819 */ /* 0x100fe20000011402 */
[----:B------:R-:W-:Y:S01]  /*1ea0*/  IMAD R8, R4, UR7, R21 ;  /* 0x0000000704087c24 */ /* 0x000fe2000f8e0215 */
[----:B------:R-:W-:Y:S01]  /*1eb0*/  SHF.R.S32.HI R22, RZ, 0x1f, R2 ;  /* 0x0000001fff167819 */ /* 0x000fe20000011402 */
[----:B------:R-:W-:Y:S01]  /*1ec0*/  @!P5 IMAD.MOV.U32 R23, RZ, RZ, R98 ;  /* 0x000000ffff17d224 */ /* 0x000fe200078e0062 */
[----:B------:R-:W1:Y:S01]  /*1ed0*/  @!P5 LDC.64 R2, c[0x0][0x218] ;  /* 0x00008600ff02db82 */ /* 0x000e620000000a00 */
[----:B------:R-:W-:Y:S01]  /*1ee0*/  IMAD.IADD R31, R31, 0x1, R8 ;  /* 0x000000011f1f7824 */ /* 0x000fe200078e0208 */
[----:B------:R-:W-:Y:S01]  /*1ef0*/  LEA.HI R22, R22, R17, RZ, 0x2 ;  /* 0x0000001116167211 */ /* 0x000fe200078f10ff */
[----:B------:R-:W-:Y:S01]  /*1f00*/  ULDC.64 UR6, c[0x0][0x220] ;  /* 0x0000880000067ab9 */ /* 0x000fe20000000a00 */
[----:B------:R-:W-:Y:S01]  /*1f10*/  @!P5 MOV R21, 0x400 ;  /* 0x000004000015d802 */ /* 0x000fe20000000f00 */
[----:B------:R-:W-:Y:S01]  /*1f20*/  IMAD.WIDE.U32 R30, R13, R96, R30 ;  /* 0x000000600d1e7225 */ /* 0x000fe200078e001e */
[----:B------:R-:W-:-:S02]  /*1f30*/  LOP3.LUT R22, R22, 0xfffffffc, RZ, 0xc0, !PT ;  /* 0xfffffffc16167812 */ /* 0x000fc400078ec0ff */
[----:B---3--:R-:W-:Y:S01]  /*1f40*/  @!P0 LEA R15, R11, R24, 0x18 ;  /* 0x000000180b0f8211 */ /* 0x008fe200078ec0ff */
[----:B------:R-:W-:Y:S01]  /*1f50*/  IMAD.SHL.U32 R105, R9, 0x20, RZ ;  /* 0x0000002009697824 */ /* 0x000fe200078e00ff */
[----:B--2---:R-:W-:Y:S01]  /*1f60*/  @!P5 LEA R21, R10, R21, 0x18 ;  /* 0x000000150a15d211 */ /* 0x004fe200078ec0ff */
[----:B------:R-:W-:Y:S01]  /*1f70*/  IMAD.IADD R8, R17, 0x1, -R22 ;  /* 0x0000000111087824 */ /* 0x000fe200078e0a16 */
[----:B------:R-:W-:Y:S01]  /*1f80*/  LEA.HI R4, R20, R20, RZ, 0x1 ;  /* 0x0000001414047211 */ /* 0x000fe200078f08ff */
[----:B------:R-:W-:Y:S01]  /*1f90*/  @!P5 IMAD.MOV.U32 R22, RZ, RZ, R99 ;  /* 0x000000ffff16d224 */ /* 0x000fe200078e0063 */
[----:B------:R-:W-:Y:S01]  /*1fa0*/  LOP3.LUT R105, R105, 0xffffff00, RZ, 0xc0, !PT ;  /* 0xffffff0069697812 */ /* 0x000fe200078ec0ff */
[----:B------:R-:W-:Y:S01]  /*1fb0*/  @!P0 IMAD R15, R12, 0x2, R15 ;  /* 0x000000020c0f8824 */ /* 0x000fe200078e020f */
[----:B------:R-:W-:Y:S01]  /*1fc0*/  LOP3.LUT R11, R4, 0x7fffffe, RZ, 0xc0, !PT ;  /* 0x07fffffe040b7812 */ /* 0x000fe200078ec0ff */
[----:B------:R-:W-:Y:S01]  /*1fd0*/  @!P5 IMAD R10, R93, 0x60, RZ ;  /* 0x000000605d0ad824 */ /* 0x000fe200078e02ff */
[----:B------:R-:W-:Y:S01]  /*1fe0*/  SHF.R.S32.HI R4, RZ, 0x1, R4 ;  /* 0x00000001ff047819 */ /* 0x000fe20000011404 */
[----:B------:R-:W-:Y:S01]  /*1ff0*/  @!P5 IMAD.WIDE.U32 R22, R92, 0x60, R22 ;  /* 0x000000605c16d825 */ /* 0x000fe200078e0016 */
[----:B------:R2:W-:Y:S03]  /*2000*/  @!P0 LDGSTS.E.BYPASS.LTC128B.128 [R15+0x2000], desc[UR8][R18.64] ;  /* 0x02000000120f8fae */ /* 0x0005e6000b901d48 */
[----:B------:R-:W-:Y:S01]  /*2010*/  @!P5 IMAD.IADD R10, R23, 0x1, R10 ;  /* 0x00000001170ad824 */ /* 0x000fe200078e020a */
[----:B-1----:R-:W-:Y:S01]  /*2020*/  @!P5 LEA R2, P0, R22, R2, 0x1 ;  /* 0x000000021602d211 */ /* 0x002fe200078008ff */
[----:B------:R-:W-:-:S02]  /*2030*/  @!P5 IMAD R21, R12, 0x2, R21 ;  /* 0x000000020c15d824 */ /* 0x000fc400078e0215 */
[----:B------:R-:W-:Y:S01]  /*2040*/  IMAD.IADD R11, R20, 0x1, -R11 ;  /* 0x00000001140b7824 */ /* 0x000fe200078e0a0b */
[----:B------:R-:W-:Y:S01]  /*2050*/  @!P5 LEA.HI.X R3, R22, R3, R10, 0x1, P0 ;  /* 0x000000031603d211 */ /* 0x000fe200000f0c0a */
[----:B------:R-:W-:Y:S01]  /*2060*/  IMAD R20, R25, R96, RZ ;  /* 0x0000006019147224 */ /* 0x000fe200078e02ff */
[----:B------:R-:W-:Y:S01]  /*2070*/  LEA R144, P0, R30, UR6, 0x1 ;  /* 0x000000061e907c11 */ /* 0x000fe2000f8008ff */
[----:B------:R-:W-:Y:S01]  /*2080*/  IMAD.SHL.U32 R12, R4, 0x40, RZ ;  /* 0x00000040040c7824 */ /* 0x000fe200078e00ff */
[----:B------:R-:W-:Y:S01]  /*2090*/  SHF.L.U64.HI R10, R96, 0x5, R97 ;  /* 0x00000005600a7819 */ /* 0x000fe20000010261 */
[----:B------:R1:W-:Y:S01]  /*20a0*/  @!P5 LDGSTS.E.BYPASS.LTC128B.128 [R21+0x2800], desc[UR8][R2.64] ;  /* 0x028000000215dfae */ /* 0x0003e2000b901d48 */
[----:B------:R-:W-:Y:S02]  /*20b0*/  IMAD R20, R13, R97, R20 ;  /* 0x000000610d147224 */ /* 0x000fe400078e0214 */
[----:B------:R-:W-:Y:S01]  /*20c0*/  LOP3.LUT R17, R12, 0xc0, RZ, 0xc0, !PT ;  /* 0x000000c00c117812 */ /* 0x000fe200078ec0ff */
[----:B------:R-:W0:Y:S01]  /*20d0*/  LDGDEPBAR ;  /* 0x00000000000079af */ /* 0x000e220000000000 */
[----:B------:R-:W-:-:S02]  /*20e0*/  IMAD.IADD R143, R31, 0x1, R20 ;  /* 0x000000011f8f7824 */ /* 0x000fc400078e0214 */
[C---:B------:R-:W-:Y:S01]  /*20f0*/  IMAD R12, R16.reuse, 0x8, R11 ;  /* 0x00000008100c7824 */ /* 0x040fe200078e020b */
[----:B------:R-:W-:Y:S01]  /*2100*/  LOP3.LUT R14, R17, 0x8, R14, 0xf8, !PT ;  /* 0x00000008110e7812 */ /* 0x000fe200078ef80e */
[----:B------:R-:W-:Y:S01]  /*2110*/  IMAD.SHL.U32 R16, R16, 0x8, RZ ;  /* 0x0000000810107824 */ /* 0x000fe200078e00ff */
[----:B------:R-:W-:Y:S01]  /*2120*/  SHF.R.U32.HI R139, RZ, 0x3, R17 ;  /* 0x00000003ff8b7819 */ /* 0x000fe20000011611 */
[----:B------:R-:W-:Y:S01]  /*2130*/  IMAD.SHL.U32 R13, R96, 0x20, RZ ;  /* 0x00000020600d7824 */ /* 0x000fe200078e00ff */
[----:B------:R-:W-:Y:S01]  /*2140*/  LEA.HI.X R143, R30, UR7, R143, 0x1, P0 ;  /* 0x000000071e8f7c11 */ /* 0x000fe200080f0c8f */
[----:B--2---:R-:W-:Y:S01]  /*2150*/  IMAD.SHL.U32 R15, R8, 0x40, RZ ;  /* 0x00000040080f7824 */ /* 0x004fe200078e00ff */
[----:B------:R-:W-:Y:S01]  /*2160*/  LOP3.LUT R139, R14, R139, RZ, 0x3c, !PT ;  /* 0x0000008b0e8b7212 */ /* 0x000fe200078e3cff */
[----:B------:R-:W-:Y:S02]  /*2170*/  @!P1 IMAD R14, R97, 0xc0, RZ ;  /* 0x000000c0610e9824 */ /* 0x000fe400078e02ff */
[----:B------:R-:W-:Y:S01]  /*2180*/  @!P1 IMAD.MOV.U32 R145, RZ, RZ, R143 ;  /* 0x000000ffff919224 */ /* 0x000fe200078e008f */
[----:B------:R-:W-:Y:S01]  /*2190*/  LOP3.LUT R9, R15, 0xc0, RZ, 0xc0, !PT ;  /* 0x000000c00f097812 */ /* 0x000fe200078ec0ff */
[----:B------:R-:W-:-:S02]  /*21a0*/  IMAD.U32 R139, R12, 0x20, R139 ;  /* 0x000000200c8b7824 */ /* 0x000fc400078e008b */
[----:B------:R-:W-:-:S03]  /*21b0*/  @!P1 IMAD.WIDE.U32 R18, R96, 0xc0, R144 ;  /* 0x000000c060129825 */ /* 0x000fc600078e0090 */
[----:B------:R-:W-:Y:S01]  /*21c0*/  LEA R139, R139, UR4, 0x1 ;  /* 0x000000048b8b7c11 */ /* 0x000fe2000f8e08ff */
[----:B------:R-:W-:Y:S01]  /*21d0*/  @!P4 IMAD.MOV.U32 R145, RZ, RZ, R143 ;  /* 0x000000ffff91c224 */ /* 0x000fe200078e008f */
[----:B-1----:R-:W-:Y:S01]  /*21e0*/  LOP3.LUT R2, R9, 0x8, R16, 0xf8, !PT ;  /* 0x0000000809027812 */ /* 0x002fe200078ef810 */
[----:B------:R-:W-:-:S04]  /*21f0*/  DEPBAR.LE SB0, 0x0 ;  /* 0x000080000000791a */ /* 0x000fc80000000000 */
[----:B------:R-:W-:Y:S01]  /*2200*/  BAR.SYNC.DEFER_BLOCKING 0x0 ;  /* 0x0000000000007b1d */ /* 0x000fe20000010000 */
[----:B------:R-:W-:Y:S01]  /*2210*/  SHF.R.U32.HI R3, RZ, 0x3, R9 ;  /* 0x00000003ff037819 */ /* 0x000fe20000011609 */
[----:B------:R-:W-:Y:S01]  /*2220*/  IMAD R9, R108, 0x200, R105 ;  /* 0x000002006c097824 */ /* 0x000fe200078e0269 */
[-C--:B------:R-:W-:Y:S01]  /*2230*/  @!P3 LEA R16, P0, R13, R144.reuse, 0x1 ;  /* 0x000000900d10b211 */ /* 0x080fe200078008ff */
[----:B------:R-:W-:Y:S01]  /*2240*/  @!P1 IMAD.IADD R11, R19, 0x1, R14 ;  /* 0x00000001130b9824 */ /* 0x000fe200078e020e */
[----:B------:R-:W-:Y:S01]  /*2250*/  LOP3.LUT R3, R2, R3, RZ, 0x3c, !PT ;  /* 0x0000000302037212 */ /* 0x000fe200078e3cff */
[----:B------:R-:W-:Y:S01]  /*2260*/  IMAD R2, R106, 0x20, R9 ;  /* 0x000000206a027824 */ /* 0x000fe200078e0209 */
[----:B------:R-:W-:Y:S01]  /*2270*/  @!P3 LEA.HI.X R17, R13, R143, R10, 0x1, P0 ;  /* 0x0000008f0d11b211 */ /* 0x000fe200000f0c0a */
[----:B------:R-:W-:Y:S01]  /*2280*/  @!P1 IMAD.MOV.U32 R10, RZ, RZ, R18 ;  /* 0x000000ffff0a9224 */ /* 0x000fe200078e0012 */
[----:B------:R-:W-:Y:S01]  /*2290*/  @!P2 LEA R12, P0, R96, R144, 0x7 ;  /* 0x00000090600ca211 */ /* 0x000fe200078038ff */
[----:B------:R-:W-:-:S02]  /*22a0*/  IMAD.IADD R141, R3, 0x1, R2 ;  /* 0x00000001038d7824 */ /* 0x000fc400078e0202 */
[----:B------:R-:W-:Y:S01]  /*22b0*/  IMAD.MOV.U32 R2, RZ, RZ, 0x10 ;  /* 0x00000010ff027424 */ /* 0x000fe200078e00ff */
[----:B------:R-:W-:Y:S01]  /*22c0*/  @!P2 LEA.HI.X R13, R96, R143, R97, 0x7, P0 ;  /* 0x0000008f600da211 */ /* 0x000fe200000f3c61 */
[----:B------:R-:W-:Y:S01]  /*22d0*/  IMAD R106, R106, 0x20, R105 ;  /* 0x000000206a6a7824 */ /* 0x000fe200078e0269 */
[----:B------:R-:W-:Y:S02]  /*22e0*/  LEA R141, R141, UR4, 0x1 ;  /* 0x000000048d8d7c11 */ /* 0x000fe4000f8e08ff */
[----:B------:R-:W-:Y:S01]  /*22f0*/  LOP3.LUT P0, RZ, R4, 0x2, RZ, 0xc0, !PT ;  /* 0x0000000204ff7812 */ /* 0x000fe2000780c0ff */
[----:B------:R-:W-:Y:S01]  /*2300*/  IMAD.IADD R3, R3, 0x1, R106 ;  /* 0x0000000103037824 */ /* 0x000fe200078e026a */
[----:B------:R-:W-:Y:S04]  /*2310*/  @P4 STS [R149+0x3000], RZ ;  /* 0x003000ff95004388 */ /* 0x000fe80000000800 */
[----:B------:R-:W-:Y:S04]  /*2320*/  @P4 STS [R149+0x3004], RZ ;  /* 0x003004ff95004388 */ /* 0x000fe80000000800 */
[----:B------:R-:W-:Y:S04]  /*2330*/  @P4 STS.64 [R149+0x3008], RZ ;  /* 0x003008ff95004388 */ /* 0x000fe80000000a00 */
        /* <DEDUP_REMOVED lines=21> */
[C---:B------:R-:W-:Y:S02]  /*2490*/  SEL R4, R2.reuse, 0xfffffff0, !P1 ;  /* 0xfffffff002047807 */ /* 0x040fe40004800000 */
[----:B------:R-:W-:Y:S01]  /*24a0*/  SEL R2, R2, 0xfffffff0, !P0 ;  /* 0xfffffff002027807 */ /* 0x000fe20004000000 */
[----:B------:R-:W3:Y:S01]  /*24b0*/  LDSM.16.M88.4 R40, [R139+0x1000] ;  /* 0x001000008b28783b */ /* 0x000ee20000000200 */
[----:B------:R-:W-:Y:S01]  /*24c0*/  ISETP.GT.AND P1, PT, R104, 0x1, PT ;  /* 0x000000016800780c */ /* 0x000fe20003f24270 */
[----:B------:R-:W-:Y:S02]  /*24d0*/  IMAD R140, R4, 0x2, R141 ;  /* 0x00000002048c7824 */ /* 0x000fe400078e028d */
[----:B------:R-:W4:Y:S01]  /*24e0*/  LDSM.16.M88.4 R32, [R139+0x1400] ;  /* 0x001400008b20783b */ /* 0x000f220000000200 */
[----:B------:R-:W-:-:S03]  /*24f0*/  IMAD R95, R2, 0x2, R139 ;  /* 0x00000002025f7824 */ /* 0x000fc600078e028b */
[----:B------:R-:W-:Y:S04]  /*2500*/  LDSM.16.M88.4 R52, [R140] ;  /* 0x000000008c34783b */ /* 0x000fe80000000200 */
[----:B------:R-:W4:Y:S04]  /*2510*/  LDSM.16.M88.4 R84, [R95+0x1000] ;  /* 0x001000005f54783b */ /* 0x000f280000000200 */
[----:B------:R-:W4:Y:S04]  /*2520*/  LDSM.16.M88.4 R24, [R139+0x1800] ;  /* 0x001800008b18783b */ /* 0x000f280000000200 */
[----:B------:R-:W4:Y:S04]  /*2530*/  LDSM.16.M88.4 R80, [R95+0x1400] ;  /* 0x001400005f50783b */ /* 0x000f280000000200 */
[----:B------:R-:W4:Y:S04]  /*2540*/  LDSM.16.M88.4 R72, [R139+0x2400] ;  /* 0x002400008b48783b */ /* 0x000f280000000200 */
[----:B------:R-:W4:Y:S04]  /*2550*/  LDSM.16.M88.4 R64, [R139+0x2800] ;  /* 0x002800008b40783b */ /* 0x000f280000000200 */
[----:B-1----:R-:W1:Y:S04]  /*2560*/  LDSM.16.M88.4 R16, [R139+0x1c00] ;  /* 0x001c00008b10783b */ /* 0x002e680000000200 */
[----:B--2---:R-:W2:Y:S01]  /*2570*/  LDSM.16.M88.4 R8, [R139+0x2000] ;  /* 0x002000008b08783b */ /* 0x004ea20000000200 */
[C---:B---3--:R-:W-:Y:S03]  /*2580*/  HMMA.16816.F32.BF16 R44, R48.reuse, R40, RZ ;  /* 0x00000028302c723c */ /* 0x048fe600000418ff */
[----:B------:R-:W3:Y:S04]  /*2590*/  LDSM.16.M88.4 R88, [R139+0x2c00] ;  /* 0x002c00008b58783b */ /* 0x000ee80000000200 */
[----:B------:R-:W3:Y:S01]  /*25a0*/  LDSM.16.M88.4 R56, [R95+0x1800] ;  /* 0x001800005f38783b */ /* 0x000ee20000000200 */
[C---:B------:R-:W-:Y:S03]  /*25b0*/  HMMA.16816.F32.BF16 R40, R48.reuse, R42, RZ ;  /* 0x0000002a3028723c */ /* 0x040fe600000418ff */
[----:B------:R-:W-:Y:S03]  /*25c0*/  LDSM.16.M88.4 R100, [R95+0x1c00] ;  /* 0x001c00005f64783b */ /* 0x000fe60000000200 */
[C---:B----4-:R-:W-:Y:S01]  /*25d0*/  HMMA.16816.F32.BF16 R36, R48.reuse, R32, RZ ;  /* 0x000000203024723c */ /* 0x050fe200000418ff */
[----:B------:R-:W0:Y:S05]  /*25e0*/  LDGDEPBAR ;  /* 0x00000000000079af */ /* 0x000e2a0000000000 */
[----:B------:R-:W-:Y:S06]  /*25f0*/  HMMA.16816.F32.BF16 R32, R48, R34, RZ ;  /* 0x000000223020723c */ /* 0x000fec00000418ff */
[C---:B------:R-:W-:Y:S06]  /*2600*/  HMMA.16816.F32.BF16 R44, R52.reuse, R84, R44 ;  /* 0x00000054342c723c */ /* 0x040fec000004182c */
[----:B------:R-:W-:Y:S01]  /*2610*/  HMMA.16816.F32.BF16 R40, R52, R86, R40 ;  /* 0x000000563428723c */ /* 0x000fe20000041828 */
[----:B------:R-:W4:Y:S05]  /*2620*/  LDSM.16.M88.4 R84, [R95+0x2400] ;  /* 0x002400005f54783b */ /* 0x000f2a0000000200 */
[C---:B------:R-:W-:Y:S06]  /*2630*/  HMMA.16816.F32.BF16 R28, R48.reuse, R24, RZ ;  /* 0x00000018301c723c */ /* 0x040fec00000418ff */
[----:B------:R-:W-:Y:S06]  /*2640*/  HMMA.16816.F32.BF16 R24, R48, R26, RZ ;  /* 0x0000001a3018723c */ /* 0x000fec00000418ff */
[C---:B------:R-:W-:Y:S06]  /*2650*/  HMMA.16816.F32.BF16 R36, R52.reuse, R80, R36 ;  /* 0x000000503424723c */ /* 0x040fec0000041824 */
[----:B------:R-:W-:Y:S01]  /*2660*/  HMMA.16816.F32.BF16 R32, R52, R82, R32 ;  /* 0x000000523420723c */ /* 0x000fe20000041820 */
[----:B------:R-:W4:Y:S05]  /*2670*/  LDSM.16.M88.4 R80, [R95+0x2800] ;  /* 0x002800005f50783b */ /* 0x000f2a0000000200 */
        /* <DEDUP_REMOVED lines=13> */
[----:B------:R2:W3:Y:S01]  /*2750*/  LDSM.16.M88.4 R56, [R95+0x2c00] ;  /* 0x002c00005f38783b */ /* 0x0004e20000000200 */
[----:B------:R-:W-:-:S04]  /*2760*/  DEPBAR.LE SB0, 0x0 ;  /* 0x000080000000791a */ /* 0x000fc80000000000 */
[C---:B----4-:R-:W-:Y:S06]  /*2770*/  HMMA.16816.F32.BF16 R76, R52.reuse, R84, R76 ;  /* 0x00000054344c723c */ /* 0x050fec000004184c */
[----:B------:R-:W-:Y:S01]  /*2780*/  HMMA.16816.F32.BF16 R68, R52, R80, R68 ;  /* 0x000000503444723c */ /* 0x000fe20000041844 */
[----:B------:R-:W-:-:S05]  /*2790*/  LOP3.LUT R85, R94, 0xffffffe0, RZ, 0xc0, !PT ;  /* 0xffffffe05e557812 */ /* 0x000fca00078ec0ff */
[C---:B------:R-:W-:Y:S01]  /*27a0*/  HMMA.16816.F32.BF16 R20, R52.reuse, R100, R20 ;  /* 0x000000643414723c */ /* 0x040fe20000041814 */
[----:B------:R-:W-:Y:S01]  /*27b0*/  IMAD.IADD R80, R0, 0x1, -R85 ;  /* 0x0000000100507824 */ /* 0x000fe200078e0a55 */
[----:B--2---:R-:W2:Y:S04]  /*27c0*/  @!P1 LDC.64 R94, c[0x0][0x218] ;  /* 0x00008600ff5e9b82 */ /* 0x004ea80000000a00 */
[----:B------:R-:W-:Y:S01]  /*27d0*/  SHF.R.S32.HI R81, RZ, 0x1f, R80 ;  /* 0x0000001fff517819 */ /* 0x000fe20000011450 */
[----:B------:R-:W-:Y:S03]  /*27e0*/  HMMA.16816.F32.BF16 R16, R52, R102, R16 ;  /* 0x000000663410723c */ /* 0x000fe60000041810 */
[----:B------:R-:W-:-:S03]  /*27f0*/  LEA.HI R156, R81, R80, RZ, 0x2 ;  /* 0x00000050519c7211 */ /* 0x000fc600078f10ff */
[C---:B-1----:R-:W-:Y:S01]  /*2800*/  HMMA.16816.F32.BF16 R12, R52.reuse, R88, R12 ;  /* 0x00000058340c723c */ /* 0x042fe2000004180c */
[----:B------:R-:W-:Y:S01]  /*2810*/  SHF.R.S32.HI R156, RZ, 0x2, R156 ;  /* 0x00000002ff9c7819 */ /* 0x000fe2000001149c */
[----:B------:R-:W-:Y:S02]  /*2820*/  IMAD.SHL.U32 R102, R0, 0x2, RZ ;  /* 0x0000000200667824 */ /* 0x000fe400078e00ff */
[----:B------:R-:W-:Y:S01]  /*2830*/  VIADD R0, R139, 0x1000 ;  /* 0x000010008b007836 */ /* 0x000fe20000000000 */
[----:B------:R-:W-:Y:S01]  /*2840*/  IADD3 R107, R107, 0x1, R156 ;  /* 0x000000016b6b7810 */ /* 0x000fe20007ffe09c */
[----:B------:R-:W-:Y:S01]  /*2850*/  HMMA.16816.F32.BF16 R8, R52, R90, R8 ;  /* 0x0000005a3408723c */ /* 0x000fe20000041808 */
[----:B------:R-:W-:Y:S01]  /*2860*/  LOP3.LUT R102, R102, 0x6, RZ, 0xc0, !PT ;  /* 0x0000000666667812 */ /* 0x000fe200078ec0ff */
[----:B------:R-:W-:-:S04]  /*2870*/  IMAD R138, R2, 0x2, R0 ;  /* 0x00000002028a7824 */ /* 0x000fc800078e0200 */
[----:B------:R-:W-:Y:S01]  /*2880*/  HMMA.16816.F32.BF16 R72, R52, R86, R72 ;  /* 0x000000563448723c */ /* 0x000fe20000041848 */
[----:B------:R-:W-:Y:S01]  /*2890*/  BAR.SYNC.DEFER_BLOCKING 0x0 ;  /* 0x0000000000007b1d */ /* 0x000fe20000010000 */
[----:B--2---:R-:W-:-:S04]  /*28a0*/  @!P1 LEA R154, P0, R99, R94, 0x1 ;  /* 0x0000005e639a9211 */ /* 0x004fc800078008ff */
[----:B------:R-:W-:Y:S01]  /*28b0*/  HMMA.16816.F32.BF16 R64, R52, R82, R64 ;  /* 0x000000523440723c */ /* 0x000fe20000041840 */
[----:B------:R-:W-:-:S05]  /*28c0*/  @!P1 LEA.HI.X R155, R99, R95, R98, 0x1, P0 ;  /* 0x0000005f639b9211 */ /* 0x000fca00000f0c62 */
[C---:B---3--:R-:W-:Y:S06]  /*28d0*/  HMMA.16816.F32.BF16 R60, R52.reuse, R56, R60 ;  /* 0x00000038343c723c */ /* 0x048fec000004183c */
[----:B------:R-:W-:Y:S07]  /*28e0*/  HMMA.16816.F32.BF16 R48, R52, R58, R48 ;  /* 0x0000003a3430723c */ /* 0x000fee0000041830 */
[----:B------:R-:W-:-:S05]  /*28f0*/  IADD3 R52, R6, R107, -R148 ;  /* 0x0000006b06347210 */ /* 0x000fca0007ffe894 */
[----:B------:R-:W-:-:S05]  /*2900*/  IMAD.IADD R7, R52, 0x1, R7 ;  /* 0x0000000134077824 */ /* 0x000fca00078e0207 */
[C---:B------:R-:W-:Y:S02]  /*2910*/  VIMNMX R101, R7.reuse, R6, PT ;  /* 0x0000000607657248 */ /* 0x040fe40003fe0100 */
[----:B------:R-:W-:Y:S01]  /*2920*/  VIADDMNMX R100, R7, 0x8, R6, PT ;  /* 0x0000000807647846 */ /* 0x000fe20003800106 */
        /* <DEDUP_REMOVED lines=39> */
[----:B------:R-:W-:-:S05]  /*2ba0*/  @!P2 IMAD.MOV R56, RZ, RZ, -R56 ;  /* 0x000000ffff38a224 */ /* 0x000fca00078e0a38 */
        /* <DEDUP_REMOVED lines=9> */
[-C--:B------:R-:W-:Y:S02]  /*2c40*/  IMAD R0, R53, R92.reuse, RZ ;  /* 0x0000005c35007224 */ /* 0x080fe400078e02ff */
[----:B------:R-:W-:-:S04]  /*2c50*/  IMAD.WIDE.U32 R52, R7, R92, RZ ;  /* 0x0000005c07347225 */ /* 0x000fc800078e00ff */
        /* <DEDUP_REMOVED lines=10> */
.L_x_4278:
[----:B------:R-:W-:-:S04]  /*2d00*/  LEA R0, -R92, RZ, 0x7 ;  /* 0x000000ff5c007211 */ /* 0x000fc800078e39ff */
[----:B------:R-:W-:-:S07]  /*2d10*/  SHF.R.S32.HI R53, RZ, 0x1f, R0 ;  /* 0x0000001fff357819 */ /* 0x000fce0000011400 */
.L_x_4279:
[----:B------:R-:W1:Y:S01]  /*2d20*/  LDC.64 R94, c[0x0][0x218] ;  /* 0x00008600ff5e7b82 */ /* 0x000e620000000a00 */
[----:B------:R-:W-:Y:S01]  /*2d30*/  IADD3 R99, P0, R0, R99, RZ ;  /* 0x0000006300637210 */ /* 0x000fe20007f1e0ff */
[C---:B------:R-:W-:Y:S01]  /*2d40*/  IMAD.SHL.U32 R7, R92.reuse, 0x40, RZ ;  /* 0x000000405c077824 */ /* 0x040fe200078e00ff */
[----:B------:R-:W-:-:S03]  /*2d50*/  SHF.L.U64.HI R0, R92, 0x6, R93 ;  /* 0x000000065c007819 */ /* 0x000fc6000001025d */
[----:B------:R-:W-:Y:S01]  /*2d60*/  IMAD.X R98, R53, 0x1, R98, P0 ;  /* 0x0000000135627824 */ /* 0x000fe200000e0662 */
[----:B-1----:R-:W-:-:S04]  /*2d70*/  LEA R154, P1, R99, R94, 0x1 ;  /* 0x0000005e639a7211 */ /* 0x002fc800078208ff */
[----:B------:R-:W-:Y:S02]  /*2d80*/  IADD3 R52, P0, R7, R154, RZ ;  /* 0x0000009a07347210 */ /* 0x000fe40007f1e0ff */
[----:B------:R-:W-:Y:S02]  /*2d90*/  LEA.HI.X R155, R99, R95, R98, 0x1, P1 ;  /* 0x0000005f639b7211 */ /* 0x000fe400008f0c62 */
[----:B------:R-:W-:-:S03]  /*2da0*/  IADD3 R6, P1, R52, R7, RZ ;  /* 0x0000000734067210 */ /* 0x000fc60007f3e0ff */
[----:B------:R-:W-:Y:S01]  /*2db0*/  IMAD.X R53, R0, 0x1, R155, P0 ;  /* 0x0000000100357824 */ /* 0x000fe200000e069b */
[----:B------:R-:W-:Y:S01]  /*2dc0*/  IADD3 R54, P0, R6, R7, RZ ;  /* 0x0000000706367210 */ /* 0x000fe20007f1e0ff */
[----:B------:R-:W-:Y:S01]  /*2dd0*/  @!PT LDS RZ, [RZ] ;  /* 0x00000000fffff984 */ /* 0x000fe20000000800 */
[----:B------:R-:W-:Y:S01]  /*2de0*/  @!PT LDS RZ, [RZ] ;  /* 0x00000000fffff984 */ /* 0x000fe20000000800 */
[----:B------:R-:W-:Y:S01]  /*2df0*/  @!PT LDS RZ, [RZ] ;  /* 0x00000000fffff984 */ /* 0x000fe20000000800 */
[----:B------:R1:W-:Y:S02]  /*2e00*/  LDGSTS.E.BYPASS.LTC128B.128 [R149+0x1000], desc[UR8][R154.64] ;  /* 0x010000009a957fae */ /* 0x0003e4000b901d48 */
[--C-:B------:R-:W-:Y:S02]  /*2e10*/  IMAD.X R7, R53, 0x1, R0.reuse, P1 ;  /* 0x0000000135077824 */ /* 0x100fe400008e0600 */
[----:B------:R1:W-:Y:S02]  /*2e20*/  LDGSTS.E.BYPASS.LTC128B.128 [R149+0x1800], desc[UR8][R52.64] ;  /* 0x0180000034957fae */ /* 0x0003e4000b901d48 */
[----:B------:R-:W-:Y:S02]  /*2e30*/  IMAD.X R55, R7, 0x1, R0, P0 ;  /* 0x0000000107377824 */ /* 0x000fe400000e0600 */
[----:B------:R1:W-:Y:S04]  /*2e40*/  LDGSTS.E.BYPASS.LTC128B.128 [R149+0x2000], desc[UR8][R6.64] ;  /* 0x0200000006957fae */ /* 0x0003e8000b901d48 */
[----:B------:R1:W-:Y:S04]  /*2e50*/  LDGSTS.E.BYPASS.LTC128B.128 [R149+0x2800], desc[UR8][R54.64] ;  /* 0x0280000036957fae */ /* 0x0003e8000b901d48 */
[----:B------:R-:W0:Y:S02]  /*2e60*/  LDGDEPBAR ;  /* 0x00000000000079af */ /* 0x000e240000000000 */
.L_x_4277:
[----:B------:R-:W-:Y:S01]  /*2e70*/  IMAD.IADD R2, R5, 0x1, R102 ;  /* 0x0000000105027824 */ /* 0x000fe200078e0266 */
[----:B------:R-:W-:Y:S01]  /*2e80*/  ULDC UR6, c[0x0][0x2ec] ;  /* 0x0000bb0000067ab9 */ /* 0x000fe20000000800 */
[----:B------:R-:W-:Y:S02]  /*2e90*/  LEA R137, R3, UR4, 0x1 ;  /* 0x0000000403897c11 */ /* 0x000fe4000f8e08ff */
[C---:B------:R-:W-:Y:S02]  /*2ea0*/  VIADD R0, R2.reuse, 0x1 ;  /* 0x0000000102007836 */ /* 0x040fe40000000000 */
[C---:B------:R-:W-:Y:S02]  /*2eb0*/  VIADD R5, R2.reuse, 0x8 ;  /* 0x0000000802057836 */ /* 0x040fe40000000000 */
[----:B-1----:R-:W-:Y:S01]  /*2ec0*/  VIADD R7, R2, 0x11 ;  /* 0x0000001102077836 */ /* 0x002fe20000000000 */
[CC--:B------:R-:W-:Y:S02]  /*2ed0*/  ISETP.GE.AND P2, PT, R0.reuse, R101.reuse, PT ;  /* 0x000000650000720c */ /* 0x0c0fe40003f46270 */
[----:B------:R-:W-:Y:S01]  /*2ee0*/  ISETP.GE.AND P4, PT, R0, R100, PT ;  /* 0x000000640000720c */ /* 0x000fe20003f86270 */
[----:B------:R-:W-:Y:S01]  /*2ef0*/  VIADD R0, R2, 0x9 ;  /* 0x0000000902007836 */ /* 0x000fe20000000000 */
[----:B------:R-:W-:-:S02]  /*2f00*/  ISETP.GE.AND P3, PT, R5, R101, PT ;  /* 0x000000650500720c */ /* 0x000fc40003f66270 */
[-C--:B------:R-:W-:Y:S01]  /*2f10*/  ISETP.GE.AND P5, PT, R5, R100.reuse, PT ;  /* 0x000000640500720c */ /* 0x080fe20003fa6270 */
[----:B------:R-:W-:Y:S01]  /*2f20*/  VIADD R5, R2, 0x10 ;  /* 0x0000001002057836 */ /* 0x000fe20000000000 */
[CC--:B------:R-:W-:Y:S02]  /*2f30*/  ISETP.GE.AND P1, PT, R0.reuse, R101.reuse, PT ;  /* 0x000000650000720c */ /* 0x0c0fe40003f26270 */
[----:B------:R-:W-:Y:S02]  /*2f40*/  ISETP.GE.AND P0, PT, R0, R100, PT ;  /* 0x000000640000720c */ /* 0x000fe40003f06270 */
[----:B------:R-:W-:Y:S02]  /*2f50*/  FSEL R0, R40, -INF , !P3 ;  /* 0xff80000028007808 */ /* 0x000fe40005800000 */
[----:B------:R-:W-:Y:S02]  /*2f60*/  FSEL R84, R42, -INF , !P5 ;  /* 0xff8000002a547808 */ /* 0x000fe40006800000 */
        /* <DEDUP_REMOVED lines=10> */
[CC--:B------:R-:W-:Y:S02]  /*3010*/  ISETP.GE.AND P1, PT, R7.reuse, R101.reuse, PT ;  /* 0x000000650700720c */ /* 0x0c0fe40003f26270 */
[----:B------:R-:W-:Y:S01]  /*3020*/  ISETP.GE.AND P0, PT, R7, R100, PT ;  /* 0x000000640700720c */ /* 0x000fe20003f06270 */
[----:B------:R-:W-:Y:S01]  /*3030*/  VIADD R7, R2, 0x20 ;  /* 0x0000002002077836 */ /* 0x000fe20000000000 */
[----:B------:R-:W-:Y:S02]  /*3040*/  FSEL R136, R37, -INF , !P1 ;  /* 0xff80000025887808 */ /* 0x000fe40004800000 */
[----:B------:R-:W-:Y:S02]  /*3050*/  FSEL R118, R39, -INF , !P0 ;  /* 0xff80000027767808 */ /* 0x000fe40004000000 */
[----:B------:R-:W-:-:S02]  /*3060*/  ISETP.GE.AND P1, PT, R5, R101, PT ;  /* 0x000000650500720c */ /* 0x000fc40003f26270 */
[-C--:B------:R-:W-:Y:S02]  /*3070*/  ISETP.GE.AND P0, PT, R5, R100.reuse, PT ;  /* 0x000000640500720c */ /* 0x080fe40003f06270 */
[----:B------:R-:W-:Y:S02]  /*3080*/  FSEL R5, R32, -INF , !P3 ;  /* 0xff80000020057808 */ /* 0x000fe40005800000 */
[----:B------:R-:W-:Y:S01]  /*3090*/  FSEL R80, R34, -INF , !P5 ;  /* 0xff80000022507808 */ /* 0x000fe20006800000 */
[C---:B------:R-:W-:Y:S01]  /*30a0*/  VIADD R34, R2.reuse, 0x21 ;  /* 0x0000002102227836 */ /* 0x040fe20000000000 */
[C---:B------:R-:W-:Y:S02]  /*30b0*/  ISETP.GE.AND P3, PT, R7.reuse, R101, PT ;  /* 0x000000650700720c */ /* 0x040fe40003f66270 */
        /* <DEDUP_REMOVED lines=9> */
[-C--:B------:R-:W-:Y:S01]  /*3150*/  ISETP.GE.AND P5, PT, R7, R100.reuse, PT ;  /* 0x000000640700720c */ /* 0x080fe20003fa6270 */
[----:B------:R-:W-:Y:S01]  /*3160*/  VIADD R7, R2, 0x29 ;  /* 0x0000002902077836 */ /* 0x000fe20000000000 */
[----:B------:R-:W-:-:S02]  /*3170*/  ISETP.GE.AND P0, PT, R34, R100, PT ;  /* 0x000000642200720c */ /* 0x000fc40003f06270 */
[----:B------:R-:W-:Y:S02]  /*3180*/  FSEL R116, R29, -INF , !P1 ;  /* 0xff8000001d747808 */ /* 0x000fe40004800000 */
[----:B------:R-:W-:Y:S02]  /*3190*/  FSEL R29, R24, -INF , !P3 ;  /* 0xff800000181d7808 */ /* 0x000fe40005800000 */
[-C--:B------:R-:W-:Y:S02]  /*31a0*/  ISETP.GE.AND P3, PT, R28, R101.reuse, PT ;  /* 0x000000651c00720c */ /* 0x080fe40003f66270 */
[----:B------:R-:W-:Y:S02]  /*31b0*/  FSEL R164, R31, -INF , !P0 ;  /* 0xff8000001fa47808 */ /* 0x000fe40004000000 */
[CC--:B------:R-:W-:Y:S02]  /*31c0*/  ISETP.GE.AND P1, PT, R7.reuse, R101.reuse, PT ;  /* 0x000000650700720c */ /* 0x0c0fe40003f26270 */
[----:B------:R-:W-:Y:S01]  /*31d0*/  ISETP.GE.AND P0, PT, R7, R100, PT ;  /* 0x000000640700720c */ /* 0x000fe20003f06270 */
[----:B------:R-:W-:Y:S01]  /*31e0*/  VIADD R7, R2, 0x31 ;  /* 0x0000003102077836 */ /* 0x000fe20000000000 */
[----:B------:R-:W-:Y:S01]  /*31f0*/  FSEL R120, R20, -INF , !P3 ;  /* 0xff80000014787808 */ /* 0x000fe20005800000 */
[C---:B------:R-:W-:Y:S01]  /*3200*/  VIADD R20, R2.reuse, 0x40 ;  /* 0x0000004002147836 */ /* 0x040fe20000000000 */
[----:B------:R-:W-:-:S02]  /*3210*/  ISETP.GE.AND P3, PT, R2, R101, PT ;  /* 0x000000650200720c */ /* 0x000fc40003f66270 */
[----:B------:R-:W-:Y:S02]  /*3220*/  FSEL R35, R25, -INF , !P1 ;  /* 0xff80000019237808 */ /* 0x000fe40004800000 */
[----:B------:R-:W-:Y:S02]  /*3230*/  FSEL R31, R26, -INF , !P5 ;  /* 0xff8000001a1f7808 */ /* 0x000fe40006800000 */
[----:B------:R-:W-:Y:S02]  /*3240*/  ISETP.GE.AND P1, PT, R7, R101, PT ;  /* 0x000000650700720c */ /* 0x000fe40003f26270 */
[----:B------:R-:W-:Y:S02]  /*3250*/  FSEL R54, R44, -INF , !P3 ;  /* 0xff8000002c367808 */ /* 0x000fe40005800000 */
[----:B------:R-:W-:Y:S02]  /*3260*/  FSEL R26, R45, -INF , !P2 ;  /* 0xff8000002d1a7808 */ /* 0x000fe40005000000 */
[----:B------:R-:W-:-:S02]  /*3270*/  FSEL R124, R21, -INF , !P1 ;  /* 0xff800000157c7808 */ /* 0x000fc40004800000 */
[----:B------:R-:W-:Y:S02]  /*3280*/  FSEL R162, R27, -INF , !P0 ;  /* 0xff8000001ba27808 */ /* 0x000fe40004000000 */
[----:B------:R-:W-:Y:S02]  /*3290*/  FMNMX.FTZ R21, R54, R26, !PT ;  /* 0x0000001a36157209 */ /* 0x000fe40007810000 */
[-C--:B------:R-:W-:Y:S01]  /*32a0*/  ISETP.GE.AND P0, PT, R7, R100.reuse, PT ;  /* 0x000000640700720c */ /* 0x080fe20003f06270 */
[----:B------:R-:W-:Y:S01]  /*32b0*/  VIADD R7, R2, 0x38 ;  /* 0x0000003802077836 */ /* 0x000fe20000000000 */
[----:B------:R-:W-:Y:S02]  /*32c0*/  ISETP.GE.AND P5, PT, R28, R100, PT ;  /* 0x000000641c00720c */ /* 0x000fe40003fa6270 */
[----:B------:R-:W-:Y:S02]  /*32d0*/  FMNMX.FTZ R21, R0, R21, !PT ;  /* 0x0000001500157209 */ /* 0x000fe40007810000 */
[----:B------:R-:W-:-:S02]  /*32e0*/  FSEL R122, R22, -INF , !P5 ;  /* 0xff800000167a7808 */ /* 0x000fc40006800000 */
[C---:B------:R-:W-:Y:S02]  /*32f0*/  ISETP.GE.AND P5, PT, R7.reuse, R101, PT ;  /* 0x000000650700720c */ /* 0x040fe40003fa6270 */
[----:B------:R-:W-:Y:S01]  /*3300*/  ISETP.GE.AND P1, PT, R7, R100, PT ;  /* 0x000000640700720c */ /* 0x000fe20003f26270 */
[----:B------:R-:W-:Y:S01]  /*3310*/  VIADD R7, R2, 0x39 ;  /* 0x0000003902077836 */ /* 0x000fe20000000000 */
[----:B------:R-:W-:Y:S02]  /*3320*/  FMNMX.FTZ R21, R86, R21, !PT ;  /* 0x0000001556157209 */ /* 0x000fe40007810000 */
[----:B------:R-:W-:Y:S02]  /*3330*/  FSEL R126, R23, -INF , !P0 ;  /* 0xff800000177e7808 */ /* 0x000fe40004000000 */
[----:B------:R-:W-:Y:S02]  /*3340*/  FMNMX.FTZ R21, R160, R21, !PT ;  /* 0x00000015a0157209 */ /* 0x000fe40007810000 */
[----:B------:R-:W-:-:S02]  /*3350*/  ISETP.GE.AND P3, PT, R7, R101, PT ;  /* 0x000000650700720c */ /* 0x000fc40003f66270 */
[----:B------:R-:W-:Y:S01]  /*3360*/  ISETP.GE.AND P0, PT, R7, R100, PT ;  /* 0x000000640700720c */ /* 0x000fe20003f06270 */
[----:B------:R-:W-:Y:S01]  /*3370*/  VIADD R7, R2, 0x41 ;  /* 0x0000004102077836 */ /* 0x000fe20000000000 */
[----:B------:R-:W-:Y:S02]  /*3380*/  FSEL R130, R16, -INF , !P5 ;  /* 0xff80000010827808 */ /* 0x000fe40006800000 */
[----:B------:R-:W-:Y:S02]  /*3390*/  FMNMX.FTZ R16, R136, R21, !PT ;  /* 0x0000001588107209 */ /* 0x000fe40007810000 */
[----:B------:R-:W-:Y:S01]  /*33a0*/  FSEL R132, R18, -INF , !P1 ;  /* 0xff80000012847808 */ /* 0x000fe20004800000 */
[----:B------:R-:W-:Y:S01]  /*33b0*/  VIADD R18, R2, 0x59 ;  /* 0x0000005902127836 */ /* 0x000fe20000000000 */
[----:B------:R-:W-:Y:S02]  /*33c0*/  ISETP.GE.AND P1, PT, R7, R101, PT ;  /* 0x000000650700720c */ /* 0x000fe40003f26270 */
[----:B------:R-:W-:-:S02]  /*33d0*/  FMNMX.FTZ R16, R5, R16, !PT ;  /* 0x0000001005107209 */ /* 0x000fc40007810000 */
[----:B------:R-:W-:Y:S01]  /*33e0*/  FSEL R134, R17, -INF , !P3 ;  /* 0xff80000011867808 */ /* 0x000fe20005800000 */
[C---:B------:R-:W-:Y:S01]  /*33f0*/  VIADD R17, R2.reuse, 0x48 ;  /* 0x0000004802117836 */ /* 0x040fe20000000000 */
[-C--:B------:R-:W-:Y:S01]  /*3400*/  ISETP.GE.AND P3, PT, R7, R100.reuse, PT ;  /* 0x000000640700720c */ /* 0x080fe20003f66270 */
[----:B------:R-:W-:Y:S01]  /*3410*/  VIADD R7, R2, 0x49 ;  /* 0x0000004902077836 */ /* 0x000fe20000000000 */
[----:B------:R-:W-:Y:S02]  /*3420*/  FSEL R58, R13, -INF , !P1 ;  /* 0xff8000000d3a7808 */ /* 0x000fe40004800000 */
[C---:B------:R-:W-:Y:S02]  /*3430*/  ISETP.GE.AND P5, PT, R20.reuse, R100, PT ;  /* 0x000000641400720c */ /* 0x040fe40003fa6270 */
[----:B------:R-:W-:Y:S02]  /*3440*/  FMNMX.FTZ R13, R33, R16, !PT ;  /* 0x00000010210d7209 */ /* 0x000fe40007810000 */
[----:B------:R-:W-:-:S02]  /*3450*/  ISETP.GE.AND P2, PT, R20, R101, PT ;  /* 0x000000651400720c */ /* 0x000fc40003f46270 */
[----:B------:R-:W-:Y:S02]  /*3460*/  FSEL R128, R19, -INF , !P0 ;  /* 0xff80000013807808 */ /* 0x000fe40004000000 */
[----:B------:R-:W-:Y:S02]  /*3470*/  FSEL R56, R14, -INF , !P5 ;  /* 0xff8000000e387808 */ /* 0x000fe40006800000 */
[----:B------:R-:W-:Y:S02]  /*3480*/  FMNMX.FTZ R13, R114, R13, !PT ;  /* 0x0000000d720d7209 */ /* 0x000fe40007810000 */
[-C--:B------:R-:W-:Y:S02]  /*3490*/  ISETP.GE.AND P0, PT, R17, R101.reuse, PT ;  /* 0x000000651100720c */ /* 0x080fe40003f06270 */
[C---:B------:R-:W-:Y:S02]  /*34a0*/  ISETP.GE.AND P5, PT, R7.reuse, R101, PT ;  /* 0x000000650700720c */ /* 0x040fe40003fa6270 */
[----:B------:R-:W-:Y:S01]  /*34b0*/  ISETP.GE.AND P1, PT, R7, R100, PT ;  /* 0x000000640700720c */ /* 0x000fe20003f26270 */
[----:B------:R-:W-:Y:S01]  /*34c0*/  VIADD R7, R2, 0x50 ;  /* 0x0000005002077836 */ /* 0x000fe20000000000 */
[----:B------:R-:W-:-:S02]  /*34d0*/  FSEL R88, R15, -INF , !P3 ;  /* 0xff8000000f587808 */ /* 0x000fc40005800000 */
[----:B------:R-:W-:Y:S02]  /*34e0*/  ISETP.GE.AND P3, PT, R2, R100, PT ;  /* 0x000000640200720c */ /* 0x000fe40003f66270 */
[----:B------:R-:W-:Y:S02]  /*34f0*/  FSEL R52, R12, -INF , !P2 ;  /* 0xff8000000c347808 */ /* 0x000fe40005000000 */
[----:B------:R-:W-:Y:S02]  /*3500*/  FMNMX.FTZ R12, R116, R13, !PT ;  /* 0x0000000d740c7209 */ /* 0x000fe40007810000 */
[----:B------:R-:W-:Y:S02]  /*3510*/  FSEL R106, R8, -INF , !P0 ;  /* 0xff800000086a7808 */ /* 0x000fe40004000000 */
[----:B------:R-:W-:Y:S02]  /*3520*/  FSEL R47, R47, -INF , !P4 ;  /* 0xff8000002f2f7808 */ /* 0x000fe40006000000 */
[----:B------:R-:W-:-:S02]  /*3530*/  FSEL R8, R46, -INF , !P3 ;  /* 0xff8000002e087808 */ /* 0x000fc40005800000 */
[C---:B------:R-:W-:Y:S02]  /*3540*/  ISETP.GE.AND P4, PT, R7.reuse, R101, PT ;  /* 0x000000650700720c */ /* 0x040fe40003f86270 */
[-C--:B------:R-:W-:Y:S01]  /*3550*/  ISETP.GE.AND P0, PT, R7, R100.reuse, PT ;  /* 0x000000640700720c */ /* 0x080fe20003f06270 */
[C---:B------:R-:W-:Y:S01]  /*3560*/  VIADD R7, R2.reuse, 0x51 ;  /* 0x0000005102077836 */ /* 0x040fe20000000000 */
[----:B------:R-:W-:Y:S01]  /*3570*/  ISETP.GE.AND P2, PT, R17, R100, PT ;  /* 0x000000641100720c */ /* 0x000fe20003f46270 */
[----:B------:R-:W-:Y:S01]  /*3580*/  VIADD R17, R2, 0x60 ;  /* 0x0000006002117836 */ /* 0x000fe20000000000 */
[----:B------:R-:W-:Y:S02]  /*3590*/  FMNMX.FTZ R12, R29, R12, !PT ;  /* 0x0000000c1d0c7209 */ /* 0x000fe40007810000 */
[----:B------:R-:W-:Y:S02]  /*35a0*/  FMNMX.FTZ R15, R8, R47, !PT ;  /* 0x0000002f080f7209 */ /* 0x000fe40007810000 */
[----:B------:R-:W-:Y:S01]  /*35b0*/  FSEL R108, R10, -INF , !P2 ;  /* 0xff8000000a6c7808 */ /* 0x000fe20005000000 */
[----:B------:R-:W-:Y:S01]  /*35c0*/  VIADD R10, R2, 0x58 ;  /* 0x00000058020a7836 */ /* 0x000fe20000000000 */
[----:B------:R-:W-:-:S02]  /*35d0*/  FMNMX.FTZ R13, R35, R12, !PT ;  /* 0x0000000c230d7209 */ /* 0x000fc40007810000 */
[C---:B------:R-:W-:Y:S02]  /*35e0*/  ISETP.GE.AND P3, PT, R7.reuse, R101, PT ;  /* 0x000000650700720c */ /* 0x040fe40003f66270 */
[----:B------:R-:W-:Y:S02]  /*35f0*/  ISETP.GE.AND P2, PT, R7, R100, PT ;  /* 0x000000640700720c */ /* 0x000fe40003f46270 */
[----:B------:R-:W-:Y:S01]  /*3600*/  FMNMX.FTZ R7, R84, R15, !PT ;  /* 0x0000000f54077209 */ /* 0x000fe20007810000 */
[----:B------:R-:W-:Y:S01]  /*3610*/  VIADD R15, R2, 0x61 ;  /* 0x00000061020f7836 */ /* 0x000fe20000000000 */
[----:B------:R-:W-:Y:S02]  /*3620*/  FMNMX.FTZ R13, R120, R13, !PT ;  /* 0x0000000d780d7209 */ /* 0x000fe40007810000 */
[----:B------:R-:W-:Y:S02]  /*3630*/  FMNMX.FTZ R7, R6, R7, !PT ;  /* 0x0000000706077209 */ /* 0x000fe40007810000 */
[----:B------:R-:W-:-:S02]  /*3640*/  FMNMX.FTZ R13, R124, R13, !PT ;  /* 0x0000000d7c0d7209 */ /* 0x000fc40007810000 */
[----:B------:R-:W-:Y:S01]  /*3650*/  FMNMX.FTZ R19, R82, R7, !PT ;  /* 0x0000000752137209 */ /* 0x000fe20007810000 */
[----:B------:R-:W-:Y:S01]  /*3660*/  VIADD R7, R2, 0x78 ;  /* 0x0000007802077836 */ /* 0x000fe20000000000 */
[----:B------:R-:W-:Y:S01]  /*3670*/  FMNMX.FTZ R21, R130, R13, !PT ;  /* 0x0000000d82157209 */ /* 0x000fe20007810000 */
[----:B------:R-:W-:Y:S01]  /*3680*/  VIADD R13, R2, 0x68 ;  /* 0x00000068020d7836 */ /* 0x000fe20000000000 */
[----:B------:R-:W-:Y:S02]  /*3690*/  FMNMX.FTZ R19, R118, R19, !PT ;  /* 0x0000001376137209 */ /* 0x000fe40007810000 */
[----:B------:R-:W-:Y:S02]  /*36a0*/  FMNMX.FTZ R21, R134, R21, !PT ;  /* 0x0000001586157209 */ /* 0x000fe40007810000 */
[----:B------:R-:W-:Y:S02]  /*36b0*/  FMNMX.FTZ R19, R80, R19, !PT ;  /* 0x0000001350137209 */ /* 0x000fe40007810000 */
[----:B------:R-:W-:-:S02]  /*36c0*/  FMNMX.FTZ R21, R52, R21, !PT ;  /* 0x0000001534157209 */ /* 0x000fc40007810000 */
[----:B------:R-:W-:Y:S02]  /*36d0*/  FMNMX.FTZ R19, R32, R19, !PT ;  /* 0x0000001320137209 */ /* 0x000fe40007810000 */
[----:B------:R-:W-:Y:S02]  /*36e0*/  FMNMX.FTZ R21, R58, R21, !PT ;  /* 0x000000153a157209 */ /* 0x000fe40007810000 */
[----:B------:R-:W-:Y:S02]  /*36f0*/  FMNMX.FTZ R19, R112, R19, !PT ;  /* 0x0000001370137209 */ /* 0x000fe40007810000 */
[----:B------:R-:W-:Y:S01]  /*3700*/  FSEL R110, R9, -INF , !P5 ;  /* 0xff800000096e7808 */ /* 0x000fe20006800000 */
[----:B------:R-:W-:Y:S01]  /*3710*/  VIADD R9, R2, 0x71 ;  /* 0x0000007102097836 */ /* 0x000fe20000000000 */
[----:B------:R-:W-:Y:S02]  /*3720*/  FMNMX.FTZ R21, R106, R21, !PT ;  /* 0x000000156a157209 */ /* 0x000fe40007810000 */
[----:B------:R-:W-:-:S02]  /*3730*/  FMNMX.FTZ R12, R164, R19, !PT ;  /* 0x00000013a40c7209 */ /* 0x000fc40007810000 */
[----:B------:R-:W-:Y:S02]  /*3740*/  FSEL R14, R76, -INF , !P4 ;  /* 0xff8000004c0e7808 */ /* 0x000fe40006000000 */
[----:B------:R-:W-:Y:S02]  /*3750*/  FMNMX.FTZ R21, R110, R21, !PT ;  /* 0x000000156e157209 */ /* 0x000fe40007810000 */
[----:B------:R-:W-:Y:S02]  /*3760*/  FMNMX.FTZ R19, R31, R12, !PT ;  /* 0x0000000c1f137209 */ /* 0x000fe40007810000 */
[----:B------:R-:W-:Y:S02]  /*3770*/  ISETP.GE.AND P5, PT, R10, R101, PT ;  /* 0x000000650a00720c */ /* 0x000fe40003fa6270 */
[----:B------:R-:W-:Y:S02]  /*3780*/  FSEL R34, R77, -INF , !P3 ;  /* 0xff8000004d227808 */ /* 0x000fe40005800000 */
[----:B------:R-:W-:-:S02]  /*3790*/  FMNMX.FTZ R21, R14, R21, !PT ;  /* 0x000000150e157209 */ /* 0x000fc40007810000 */
[----:B------:R-:W-:Y:S02]  /*37a0*/  FMNMX.FTZ R19, R162, R19, !PT ;  /* 0x00000013a2137209 */ /* 0x000fe40007810000 */
[----:B------:R-:W-:Y:S02]  /*37b0*/  ISETP.GE.AND P4, PT, R18, R101, PT ;  /* 0x000000651200720c */ /* 0x000fe40003f86270 */
[----:B------:R-:W-:Y:S02]  /*37c0*/  FSEL R36, R72, -INF , !P5 ;  /* 0xff80000048247808 */ /* 0x000fe40006800000 */
[----:B------:R-:W-:Y:S02]  /*37d0*/  FMNMX.FTZ R21, R34, R21, !PT ;  /* 0x0000001522157209 */ /* 0x000fe40007810000 */
[----:B------:R-:W-:Y:S02]  /*37e0*/  FMNMX.FTZ R19, R122, R19, !PT ;  /* 0x000000137a137209 */ /* 0x000fe40007810000 */
[----:B------:R-:W-:-:S02]  /*37f0*/  ISETP.GE.AND P3, PT, R17, R101, PT ;  /* 0x000000651100720c */ /* 0x000fc40003f66270 */
[----:B------:R-:W-:Y:S02]  /*3800*/  FSEL R38, R73, -INF , !P4 ;  /* 0xff80000049267808 */ /* 0x000fe40006000000 */
[----:B------:R-:W-:Y:S02]  /*3810*/  FMNMX.FTZ R21, R36, R21, !PT ;  /* 0x0000001524157209 */ /* 0x000fe40007810000 */
[----:B------:R-:W-:Y:S02]  /*3820*/  FMNMX.FTZ R19, R126, R19, !PT ;  /* 0x000000137e137209 */ /* 0x000fe40007810000 */
[----:B------:R-:W-:Y:S02]  /*3830*/  ISETP.GE.AND P5, PT, R15, R101, PT ;  /* 0x000000650f00720c */ /* 0x000fe40003fa6270 */
[----:B------:R-:W-:Y:S02]  /*3840*/  FSEL R12, R68, -INF , !P3 ;  /* 0xff800000440c7808 */ /* 0x000fe40005800000 */
[----:B------:R-:W-:-:S02]  /*3850*/  FMNMX.FTZ R21, R38, R21, !PT ;  /* 0x0000001526157209 */ /* 0x000fc40007810000 */
[----:B------:R-:W-:Y:S01]  /*3860*/  FSEL R90, R11, -INF , !P1 ;  /* 0xff8000000b5a7808 */ /* 0x000fe20004800000 */
[----:B------:R-:W-:Y:S01]  /*3870*/  VIADD R11, R2, 0x69 ;  /* 0x00000069020b7836 */ /* 0x000fe20000000000 */
[----:B------:R-:W-:Y:S02]  /*3880*/  FMNMX.FTZ R19, R132, R19, !PT ;  /* 0x0000001384137209 */ /* 0x000fe40007810000 */
[----:B------:R-:W-:Y:S02]  /*3890*/  ISETP.GE.AND P4, PT, R13, R101, PT ;  /* 0x000000650d00720c */ /* 0x000fe40003f86270 */
[----:B------:R-:W-:Y:S02]  /*38a0*/  FSEL R16, R69, -INF , !P5 ;  /* 0xff80000045107808 */ /* 0x000fe40006800000 */
[----:B------:R-:W-:Y:S02]  /*38b0*/  FMNMX.FTZ R21, R12, R21, !PT ;  /* 0x000000150c157209 */ /* 0x000fe40007810000 */
[----:B------:R-:W-:Y:S01]  /*38c0*/  ISETP.GE.AND P1, PT, R10, R100, PT ;  /* 0x000000640a00720c */ /* 0x000fe20003f26270 */
[----:B------:R-:W-:Y:S01]  /*38d0*/  VIADD R10, R2, 0x70 ;  /* 0x00000070020a7836 */ /* 0x000fe20000000000 */
[----:B------:R-:W-:Y:S01]  /*38e0*/  FMNMX.FTZ R19, R128, R19, !PT ;  /* 0x0000001380137209 */ /* 0x000fe20007810000 */
[----:B------:R-:W-:Y:S01]  /*38f0*/  VIADD R2, R2, 0x79 ;  /* 0x0000007902027836 */ /* 0x000fe20000000000 */
[----:B------:R-:W-:-:S02]  /*3900*/  ISETP.GE.AND P3, PT, R11, R101, PT ;  /* 0x000000650b00720c */ /* 0x000fc40003f66270 */
        /* <DEDUP_REMOVED lines=14> */
[----:B------:R-:W-:Y:S02]  /*39f0*/  FSEL R40, R78, -INF , !P0 ;  /* 0xff8000004e287808 */ /* 0x000fe40004000000 */
[----:B------:R-:W-:Y:S02]  /*3a00*/  FMNMX.FTZ R19, R90, R19, !PT ;  /* 0x000000135a137209 */ /* 0x000fe40007810000 */
[----:B------:R-:W-:Y:S02]  /*3a10*/  ISETP.GE.AND P5, PT, R2, R101, PT ;  /* 0x000000650200720c */ /* 0x000fe40003fa6270 */
[----:B------:R-:W-:-:S02]  /*3a20*/  FSEL R48, R48, -INF , !P3 ;  /* 0xff80000030307808 */ /* 0x000fc40005800000 */
[----:B------:R-:W-:Y:S02]  /*3a30*/  FMNMX.FTZ R21, R61, R20, !PT ;  /* 0x000000143d157209 */ /* 0x000fe40007810000 */
[----:B------:R-:W-:Y:S02]  /*3a40*/  FSEL R44, R79, -INF , !P2 ;  /* 0xff8000004f2c7808 */ /* 0x000fe40005000000 */
[----:B------:R-:W-:Y:S02]  /*3a50*/  FMNMX.FTZ R19, R40, R19, !PT ;  /* 0x0000001328137209 */ /* 0x000fe40007810000 */
[----:B------:R-:W-:Y:S02]  /*3a60*/  FSEL R49, R49, -INF , !P5 ;  /* 0xff80000031317808 */ /* 0x000fe40006800000 */
[----:B------:R-:W-:Y:S02]  /*3a70*/  FMNMX.FTZ R20, R48, R21, !PT ;  /* 0x0000001530147209 */ /* 0x000fe40007810000 */
[----:B------:R-:W-:-:S02]  /*3a80*/  ISETP.GE.AND P0, PT, R18, R100, PT ;  /* 0x000000641200720c */ /* 0x000fc40003f06270 */
[----:B------:R-:W-:Y:S02]  /*3a90*/  FSEL R46, R74, -INF , !P1 ;  /* 0xff8000004a2e7808 */ /* 0x000fe40004800000 */
[----:B------:R-:W-:Y:S02]  /*3aa0*/  FMNMX.FTZ R21, R44, R19, !PT ;  /* 0x000000132c157209 */ /* 0x000fe40007810000 */
[----:B------:R-:W-:Y:S02]  /*3ab0*/  FMNMX.FTZ R19, R49, R20, !PT ;  /* 0x0000001431137209 */ /* 0x000fe40007810000 */
[----:B------:R-:W-:Y:S02]  /*3ac0*/  ISETP.GE.AND P1, PT, R17, R100, PT ;  /* 0x000000641100720c */ /* 0x000fe40003f26270 */
[----:B------:R-:W-:Y:S01]  /*3ad0*/  FSEL R42, R75, -INF , !P0 ;  /* 0xff8000004b2a7808 */ /* 0x000fe20004000000 */
[----:B------:R-:W1:Y:S01]  /*3ae0*/  SHFL.BFLY PT, R20, R19, 0x2, 0x1f ;  /* 0x0c401f0013147f89 */ /* 0x000e6200000e0000 */
[----:B------:R-:W-:-:S02]  /*3af0*/  FMNMX.FTZ R21, R46, R21, !PT ;  /* 0x000000152e157209 */ /* 0x000fc40007810000 */
[-C--:B------:R-:W-:Y:S01]  /*3b00*/  ISETP.GE.AND P0, PT, R15, R100.reuse, PT ;  /* 0x000000640f00720c */ /* 0x080fe20003f06270 */
[----:B------:R-:W-:Y:S01]  /*3b10*/  LDSM.16.MT88.4 R72, [R137+0x3000] ;  /* 0x003000008948783b */ /* 0x000fe20000004200 */
        /* <DEDUP_REMOVED lines=17> */
[----:B-1----:R-:W-:Y:S02]  /*3c30*/  FMNMX.FTZ R9, R19, R20, !PT ;  /* 0x0000001413097209 */ /* 0x002fe40007810000 */
[----:B------:R-:W-:Y:S02]  /*3c40*/  ISETP.GE.AND P0, PT, R2, R100, PT ;  /* 0x000000640200720c */ /* 0x000fe40003f06270 */
[----:B------:R-:W-:Y:S01]  /*3c50*/  FSEL R20, R50, -INF , !P1 ;  /* 0xff80000032147808 */ /* 0x000fe20004800000 */
[----:B------:R-:W1:Y:S01]  /*3c60*/  SHFL.BFLY PT, R2, R9, 0x1, 0x1f ;  /* 0x0c201f0009027f89 */ /* 0x000e6200000e0000 */
[----:B------:R-:W-:Y:S02]  /*3c70*/  FMNMX.FTZ R21, R24, R21, !PT ;  /* 0x0000001518157209 */ /* 0x000fe40007810000 */
[----:B------:R-:W-:Y:S02]  /*3c80*/  FSEL R22, R51, -INF , !P0 ;  /* 0xff80000033167808 */ /* 0x000fe40004000000 */
[----:B------:R-:W-:-:S04]  /*3c90*/  FMNMX.FTZ R21, R20, R21, !PT ;  /* 0x0000001514157209 */ /* 0x000fc80007810000 */
[----:B------:R-:W-:-:S05]  /*3ca0*/  FMNMX.FTZ R50, R22, R21, !PT ;  /* 0x0000001516327209 */ /* 0x000fca0007810000 */
[----:B------:R-:W2:Y:S01]  /*3cb0*/  SHFL.BFLY PT, R7, R50, 0x2, 0x1f ;  /* 0x0c401f0032077f89 */ /* 0x000ea200000e0000 */
[----:B-1----:R-:W-:-:S04]  /*3cc0*/  FMNMX.FTZ R2, R9, R2, !PT ;  /* 0x0000000209027209 */ /* 0x002fc80007810000 */
[C---:B------:R-:W-:Y:S01]  /*3cd0*/  FSETP.NEU.FTZ.AND P0, PT, R2.reuse, -INF , PT ;  /* 0xff8000000200780b */ /* 0x040fe20003f1d000 */
[----:B------:R-:W-:-:S05]  /*3ce0*/  FMUL.FTZ R19, R2, UR6 ;  /* 0x0000000602137c20 */ /* 0x000fca0008410000 */
[----:B------:R-:W-:Y:S02]  /*3cf0*/  FSEL R19, R19, RZ, P0 ;  /* 0x000000ff13137208 */ /* 0x000fe40000000000 */
[----:B--2---:R-:W-:-:S03]  /*3d00*/  FMNMX.FTZ R7, R50, R7, !PT ;  /* 0x0000000732077209 */ /* 0x004fc60007810000 */
[--C-:B------:R-:W-:Y:S01]  /*3d10*/  FFMA.FTZ R158, R54, UR6, -R19.reuse ;  /* 0x00000006369e7c23 */ /* 0x100fe20008010813 */
[--C-:B------:R-:W-:Y:S01]  /*3d20*/  FFMA.FTZ R54, R0, UR6, -R19.reuse ;  /* 0x0000000600367c23 */ /* 0x100fe20008010813 */
[--C-:B------:R-:W-:Y:S01]  /*3d30*/  FFMA.FTZ R15, R86, UR6, -R19.reuse ;  /* 0x00000006560f7c23 */ /* 0x100fe20008010813 */
[--C-:B------:R-:W-:Y:S01]  /*3d40*/  FFMA.FTZ R50, R160, UR6, -R19.reuse ;  /* 0x00000006a0327c23 */ /* 0x100fe20008010813 */
[----:B------:R-:W1:Y:S01]  /*3d50*/  SHFL.BFLY PT, R10, R7, 0x1, 0x1f ;  /* 0x0c201f00070a7f89 */ /* 0x000e6200000e0000 */
[--C-:B------:R-:W-:Y:S01]  /*3d60*/  FFMA.FTZ R41, R26, UR6, -R19.reuse ;  /* 0x000000061a297c23 */ /* 0x100fe20008010813 */
[----:B------:R-:W-:Y:S01]  /*3d70*/  FFMA.FTZ R13, R136, UR6, -R19 ;  /* 0x00000006880d7c23 */ /* 0x000fe20008010813 */
[----:B------:R-:W-:Y:S02]  /*3d80*/  IMAD R136, R4, 0x2, R137 ;  /* 0x0000000204887824 */ /* 0x000fe400078e0289 */
        /* <DEDUP_REMOVED lines=11> */
[----:B------:R-:W-:-:S06]  /*3e40*/  FFMA.FTZ R63, R64, UR6, -R19 ;  /* 0x00000006403f7c23 */ /* 0x000fcc0008010813 */
[----:B------:R-:W-:Y:S01]  /*3e50*/  MUFU.EX2 R54, R54 ;  /* 0x0000003600367308 */ /* 0x000fe20000000800 */
[----:B-1----:R-:W-:-:S04]  /*3e60*/  FMNMX.FTZ R0, R7, R10, !PT ;  /* 0x0000000a07007209 */ /* 0x002fc80007810000 */
[C---:B------:R-:W-:Y:S01]  /*3e70*/  FSETP.NEU.FTZ.AND P0, PT, R0.reuse, -INF , PT ;  /* 0xff8000000000780b */ /* 0x040fe20003f1d000 */
[----:B------:R-:W-:Y:S02]  /*3e80*/  FMUL.FTZ R21, R0, UR6 ;  /* 0x0000000600157c20 */ /* 0x000fe40008410000 */
[----:B------:R-:W1:Y:S01]  /*3e90*/  MUFU.EX2 R15, R15 ;  /* 0x0000000f000f7308 */ /* 0x000e620000000800 */
[----:B--2---:R-:W-:Y:S02]  /*3ea0*/  FADD.FTZ R59, R158, R41 ;  /* 0x000000299e3b7221 */ /* 0x004fe40000010000 */
[----:B------:R-:W-:Y:S02]  /*3eb0*/  FSEL R21, R21, RZ, P0 ;  /* 0x000000ff15157208 */ /* 0x000fe40000000000 */
[----:B------:R-:W-:-:S03]  /*3ec0*/  ISETP.GE.AND P0, PT, R104, 0x2, PT ;  /* 0x000000026800780c */ /* 0x000fc60003f06270 */
[----:B------:R-:W-:Y:S01]  /*3ed0*/  MUFU.EX2 R50, R50 ;  /* 0x0000003200327308 */ /* 0x000fe20000000800 */
[--C-:B------:R-:W-:Y:S01]  /*3ee0*/  FFMA.FTZ R37, R8, UR6, -R21.reuse ;  /* 0x0000000608257c23 */ /* 0x100fe20008010815 */
[--C-:B------:R-:W-:Y:S01]  /*3ef0*/  FFMA.FTZ R160, R47, UR6, -R21.reuse ;  /* 0x000000062fa07c23 */ /* 0x100fe20008010815 */
[--C-:B------:R-:W-:Y:S01]  /*3f00*/  FFMA.FTZ R23, R84, UR6, -R21.reuse ;  /* 0x0000000654177c23 */ /* 0x100fe20008010815 */
[--C-:B------:R-:W-:Y:S01]  /*3f10*/  FFMA.FTZ R86, R6, UR6, -R21.reuse ;  /* 0x0000000606567c23 */ /* 0x100fe20008010815 */
[----:B------:R-:W-:Y:S01]  /*3f20*/  LDSM.16.MT88.4 R8, [R137+0x3400] ;  /* 0x003400008908783b */ /* 0x000fe20000004200 */
[--C-:B------:R-:W-:Y:S01]  /*3f30*/  FFMA.FTZ R84, R82, UR6, -R21.reuse ;  /* 0x0000000652547c23 */ /* 0x100fe20008010815 */
[--C-:B------:R-:W-:Y:S01]  /*3f40*/  FFMA.FTZ R3, R80, UR6, -R21.reuse ;  /* 0x0000000650037c23 */ /* 0x100fe20008010815 */
[----:B------:R-:W-:Y:S01]  /*3f50*/  MUFU.EX2 R37, R37 ;  /* 0x0000002500257308 */ /* 0x000fe20000000800 */
[----:B------:R-:W2:Y:S01]  /*3f60*/  LDSM.16.MT88.4 R4, [R136+0x3000] ;  /* 0x003000008804783b */ /* 0x000ea20000004200 */
[----:B------:R-:W-:Y:S01]  /*3f70*/  F2FP.BF16.F32.PACK_AB R80, R41, R158 ;  /* 0x0000009e2950723e */ /* 0x000fe200000010ff */
[--C-:B------:R-:W-:Y:S01]  /*3f80*/  FFMA.FTZ R25, R118, UR6, -R21.reuse ;  /* 0x0000000676197c23 */ /* 0x100fe20008010815 */
[----:B-1----:R-:W-:Y:S01]  /*3f90*/  F2FP.BF16.F32.PACK_AB R82, R15, R54 ;  /* 0x000000360f52723e */ /* 0x002fe200000010ff */
[----:B------:R-:W-:Y:S01]  /*3fa0*/  FFMA.FTZ R32, R32, UR6, -R21 ;  /* 0x0000000620207c23 */ /* 0x000fe20008010815 */
[--C-:B------:R-:W-:Y:S01]  /*3fb0*/  FFMA.FTZ R118, R114, UR6, -R19.reuse ;  /* 0x0000000672767c23 */ /* 0x100fe20008010813 */
[----:B------:R-:W-:Y:S01]  /*3fc0*/  FFMA.FTZ R114, R29, UR6, -R19 ;  /* 0x000000061d727c23 */ /* 0x000fe20008010813 */
[----:B------:R-:W1:Y:S01]  /*3fd0*/  MUFU.EX2 R160, R160 ;  /* 0x000000a000a07308 */ /* 0x000e620000000800 */
[----:B------:R-:W-:Y:S01]  /*3fe0*/  FFMA.FTZ R116, R112, UR6, -R21 ;  /* 0x0000000670747c23 */ /* 0x000fe20008010815 */
[----:B------:R-:W-:Y:S01]  /*3ff0*/  FFMA.FTZ R29, R35, UR6, -R19 ;  /* 0x00000006231d7c23 */ /* 0x000fe20008010813 */
[--C-:B------:R-:W-:Y:S01]  /*4000*/  FFMA.FTZ R112, R31, UR6, -R21.reuse ;  /* 0x000000061f707c23 */ /* 0x100fe20008010815 */
[--C-:B------:R-:W-:Y:S01]  /*4010*/  FFMA.FTZ R27, R162, UR6, -R21.reuse ;  /* 0x00000006a21b7c23 */ /* 0x100fe20008010815 */
[----:B------:R-:W-:Y:S01]  /*4020*/  FFMA.FTZ R164, R164, UR6, -R21 ;  /* 0x00000006a4a47c23 */ /* 0x000fe20008010815 */
[----:B------:R-:W-:Y:S01]  /*4030*/  FFMA.FTZ R162, R120, UR6, -R19 ;  /* 0x0000000678a27c23 */ /* 0x000fe20008010813 */
[----:B------:R-:W-:Y:S01]  /*4040*/  FFMA.FTZ R124, R122, UR6, -R21 ;  /* 0x000000067a7c7c23 */ /* 0x000fe20008010815 */
[----:B------:R-:W-:Y:S01]  /*4050*/  MUFU.EX2 R23, R23 ;  /* 0x0000001700177308 */ /* 0x000fe20000000800 */
[--C-:B------:R-:W-:Y:S01]  /*4060*/  FFMA.FTZ R120, R130, UR6, -R19.reuse ;  /* 0x0000000682787c23 */ /* 0x100fe20008010813 */
[----:B------:R-:W-:Y:S01]  /*4070*/  FFMA.FTZ R35, R134, UR6, -R19 ;  /* 0x0000000686237c23 */ /* 0x000fe20008010813 */
        /* <DEDUP_REMOVED lines=8> */
[----:B------:R-:W-:Y:S01]  /*4100*/  FFMA.FTZ R47, R90, UR6, -R21 ;  /* 0x000000065a2f7c23 */ /* 0x000fe20008010815 */
[----:B------:R-:W-:Y:S01]  /*4110*/  FADD.FTZ R160, R37, R160 ;  /* 0x000000a025a07221 */ /* 0x000fe20000010000 */
[----:B------:R-:W-:Y:S01]  /*4120*/  FADD.FTZ R54, R54, R59 ;  /* 0x0000003b36367221 */ /* 0x000fe20000010000 */
[--C-:B------:R-:W-:Y:S01]  /*4130*/  FFMA.FTZ R90, R14, UR6, -R19.reuse ;  /* 0x000000060e5a7c23 */ /* 0x100fe20008010813 */
[--C-:B------:R-:W-:Y:S01]  /*4140*/  FFMA.FTZ R37, R34, UR6, -R19.reuse ;  /* 0x0000000622257c23 */ /* 0x100fe20008010813 */
[----:B------:R-:W1:Y:S01]  /*4150*/  MUFU.EX2 R13, R13 ;  /* 0x0000000d000d7308 */ /* 0x000e620000000800 */
[----:B------:R-:W-:Y:S01]  /*4160*/  FADD.FTZ R15, R15, R54 ;  /* 0x000000360f0f7221 */ /* 0x000fe20000010000 */
[--C-:B------:R-:W-:Y:S01]  /*4170*/  FFMA.FTZ R41, R36, UR6, -R19.reuse ;  /* 0x0000000624297c23 */ /* 0x100fe20008010813 */
[----:B------:R-:W-:Y:S01]  /*4180*/  FFMA.FTZ R34, R38, UR6, -R19 ;  /* 0x0000000626227c23 */ /* 0x000fe20008010813 */
[--C-:B------:R-:W-:Y:S01]  /*4190*/  FFMA.FTZ R57, R40, UR6, -R21.reuse ;  /* 0x0000000628397c23 */ /* 0x100fe20008010815 */
[--C-:B------:R-:W-:Y:S01]  /*41a0*/  FFMA.FTZ R38, R44, UR6, -R21.reuse ;  /* 0x000000062c267c23 */ /* 0x100fe20008010815 */
[--C-:B------:R-:W-:Y:S01]  /*41b0*/  FFMA.FTZ R36, R46, UR6, -R21.reuse ;  /* 0x000000062e247c23 */ /* 0x100fe20008010815 */
[----:B------:R-:W-:Y:S01]  /*41c0*/  FFMA.FTZ R42, R42, UR6, -R21 ;  /* 0x000000062a2a7c23 */ /* 0x000fe20008010815 */
[----:B------:R-:W-:Y:S01]  /*41d0*/  MUFU.EX2 R26, R26 ;  /* 0x0000001a001a7308 */ /* 0x000fe20000000800 */
[----:B---3--:R-:W-:Y:S01]  /*41e0*/  F2FP.BF16.F32.PACK_AB R83, R86, R23 ;  /* 0x000000175653723e */ /* 0x008fe200000010ff */
[--C-:B------:R-:W-:Y:S01]  /*41f0*/  FFMA.FTZ R44, R16, UR6, -R19.reuse ;  /* 0x00000006102c7c23 */ /* 0x100fe20008010813 */
[--C-:B------:R-:W-:Y:S01]  /*4200*/  FFMA.FTZ R40, R65, UR6, -R19.reuse ;  /* 0x0000000641287c23 */ /* 0x100fe20008010813 */
[--C-:B------:R-:W-:Y:S01]  /*4210*/  FFMA.FTZ R59, R61, UR6, -R19.reuse ;  /* 0x000000063d3b7c23 */ /* 0x100fe20008010813 */
[----:B------:R-:W-:Y:S01]  /*4220*/  FFMA.FTZ R46, R48, UR6, -R19 ;  /* 0x00000006302e7c23 */ /* 0x000fe20008010813 */
[--C-:B------:R-:W-:Y:S01]  /*4230*/  FFMA.FTZ R61, R30, UR6, -R21.reuse ;  /* 0x000000061e3d7c23 */ /* 0x100fe20008010815 */
[--C-:B------:R-:W-:Y:S01]  /*4240*/  FFMA.FTZ R28, R28, UR6, -R21.reuse ;  /* 0x000000061c1c7c23 */ /* 0x100fe20008010815 */
[----:B------:R-:W-:Y:S01]  /*4250*/  HMMA.16816.F32.BF16 R68, R80, R72, RZ ;  /* 0x000000485044723c */ /* 0x000fe200000418ff */
[----:B------:R-:W3:Y:S01]  /*4260*/  MUFU.EX2 R17, R17 ;  /* 0x0000001100117308 */ /* 0x000ee20000000800 */
[--C-:B------:R-:W-:Y:S01]  /*4270*/  FFMA.FTZ R30, R66, UR6, -R21.reuse ;  /* 0x00000006421e7c23 */ /* 0x100fe20008010815 */
[--C-:B------:R-:W-:Y:S01]  /*4280*/  FFMA.FTZ R62, R62, UR6, -R21.reuse ;  /* 0x000000063e3e7c23 */ /* 0x100fe20008010815 */
[----:B------:R-:W-:-:S02]  /*4290*/  FFMA.FTZ R20, R20, UR6, -R21 ;  /* 0x0000000614147c23 */ /* 0x000fc40008010815 */
[C---:B------:R-:W-:Y:S03]  /*42a0*/  HMMA.16816.F32.BF16 R72, R80.reuse, R74, RZ ;  /* 0x0000004a5048723c */ /* 0x040fe600000418ff */
[----:B------:R-:W-:Y:S03]  /*42b0*/  MUFU.EX2 R84, R84 ;  /* 0x0000005400547308 */ /* 0x000fe60000000800 */
[C---:B--2---:R-:W-:Y:S05]  /*42c0*/  HMMA.16816.F32.BF16 R76, R80.reuse, R4, RZ ;  /* 0x00000004504c723c */ /* 0x044fea00000418ff */
[----:B------:R-:W2:Y:S01]  /*42d0*/  MUFU.EX2 R25, R25 ;  /* 0x0000001900197308 */ /* 0x000ea20000000800 */
[----:B------:R-:W-:Y:S01]  /*42e0*/  HMMA.16816.F32.BF16 R80, R80, R6, RZ ;  /* 0x000000065050723c */ /* 0x000fe200000418ff */
[----:B-1----:R-:W-:Y:S01]  /*42f0*/  F2FP.BF16.F32.PACK_AB R4, R13, R50 ;  /* 0x000000320d04723e */ /* 0x002fe200000010ff */
[----:B------:R-:W-:-:S04]  /*4300*/  FADD.FTZ R50, R50, R15 ;  /* 0x0000000f32327221 */ /* 0x000fc80000010000 */
[----:B------:R-:W-:Y:S01]  /*4310*/  FADD.FTZ R67, R13, R50 ;  /* 0x000000320d437221 */ /* 0x000fe20000010000 */
[----:B------:R-:W-:Y:S01]  /*4320*/  MUFU.EX2 R3, R3 ;  /* 0x0000000300037308 */ /* 0x000fe20000000800 */
[----:B---3--:R-:W-:Y:S02]  /*4330*/  F2FP.BF16.F32.PACK_AB R6, R17, R26 ;  /* 0x0000001a1106723e */ /* 0x008fe400000010ff */
[----:B------:R-:W-:-:S04]  /*4340*/  FADD.FTZ R26, R26, R67 ;  /* 0x000000431a1a7221 */ /* 0x000fc80000010000 */
[----:B------:R-:W-:Y:S01]  /*4350*/  FADD.FTZ R49, R17, R26 ;  /* 0x0000001a11317221 */ /* 0x000fe20000010000 */
[----:B------:R-:W1:Y:S01]  /*4360*/  MUFU.EX2 R32, R32 ;  /* 0x0000002000207308 */ /* 0x000e620000000800 */
[----:B--2---:R-:W-:Y:S01]  /*4370*/  F2FP.BF16.F32.PACK_AB R5, R25, R84 ;  /* 0x000000541905723e */ /* 0x004fe200000010ff */
[----:B------:R-:W-:-:S06]  /*4380*/  FFMA.FTZ R26, R24, UR6, -R21 ;  /* 0x00000006181a7c23 */ /* 0x000fcc0008010815 */
[----:B------:R-:W-:Y:S08]  /*4390*/  MUFU.EX2 R118, R118 ;  /* 0x0000007600767308 */ /* 0x000ff00000000800 */
[----:B------:R-:W2:Y:S01]  /*43a0*/  MUFU.EX2 R33, R33 ;  /* 0x0000002100217308 */ /* 0x000ea20000000800 */
[----:B-1----:R-:W-:-:S07]  /*43b0*/  F2FP.BF16.F32.PACK_AB R7, R32, R3 ;  /* 0x000000032007723e */ /* 0x002fce00000010ff */
[C---:B------:R-:W-:Y:S01]  /*43c0*/  HMMA.16816.F32.BF16 R68, R4.reuse, R8, R68 ;  /* 0x000000080444723c */ /* 0x040fe20000041844 */
[----:B------:R-:W-:Y:S05]  /*43d0*/  MUFU.EX2 R114, R114 ;  /* 0x0000007200727308 */ /* 0x000fea0000000800 */
[C---:B------:R-:W-:Y:S01]  /*43e0*/  HMMA.16816.F32.BF16 R72, R4.reuse, R10, R72 ;  /* 0x0000000a0448723c */ /* 0x040fe20000041848 */
[----:B------:R-:W1:Y:S02]  /*43f0*/  LDSM.16.MT88.4 R8, [R136+0x3400] ;  /* 0x003400008808783b */ /* 0x000e640000004200 */
[----:B------:R-:W3:Y:S08]  /*4400*/  MUFU.EX2 R29, R29 ;  /* 0x0000001d001d7308 */ /* 0x000ef00000000800 */
[----:B------:R-:W-:Y:S08]  /*4410*/  MUFU.EX2 R116, R116 ;  /* 0x0000007400747308 */ /* 0x000ff00000000800 */
[----:B------:R-:W4:Y:S08]  /*4420*/  MUFU.EX2 R31, R164 ;  /* 0x000000a4001f7308 */ /* 0x000f300000000800 */
[----:B------:R-:W-:Y:S08]  /*4430*/  MUFU.EX2 R112, R112 ;  /* 0x0000007000707308 */ /* 0x000ff00000000800 */
[----:B------:R-:W5:Y:S01]  /*4440*/  MUFU.EX2 R27, R27 ;  /* 0x0000001b001b7308 */ /* 0x000f620000000800 */
[C---:B-1----:R-:W-:Y:S07]  /*4450*/  HMMA.16816.F32.BF16 R76, R4.reuse, R8, R76 ;  /* 0x00000008044c723c */ /* 0x042fee000004184c */
[----:B------:R-:W-:Y:S01]  /*4460*/  MUFU.EX2 R162, R162 ;  /* 0x000000a200a27308 */ /* 0x000fe20000000800 */
[----:B------:R-:W-:Y:S01]  /*4470*/  HMMA.16816.F32.BF16 R80, R4, R10, R80 ;  /* 0x0000000a0450723c */ /* 0x000fe20000041850 */
[----:B------:R-:W1:Y:S06]  /*4480*/  LDSM.16.MT88.4 R8, [R137+0x3800] ;  /* 0x003800008908783b */ /* 0x000e6c0000004200 */
[----:B------:R-:W1:Y:S01]  /*4490*/  MUFU.EX2 R39, R39 ;  /* 0x0000002700277308 */ /* 0x000e620000000800 */
[----:B--2---:R-:W-:Y:S01]  /*44a0*/  F2FP.BF16.F32.PACK_AB R4, R33, R118 ;  /* 0x000000762104723e */ /* 0x004fe200000010ff */
[----:B------:R-:W-:Y:S01]  /*44b0*/  FADD.FTZ R118, R118, R49 ;  /* 0x0000003176767221 */ /* 0x000fe20000010000 */
[----:B---3--:R-:W-:-:S02]  /*44c0*/  F2FP.BF16.F32.PACK_AB R6, R29, R114 ;  /* 0x000000721d06723e */ /* 0x008fc400000010ff */
[----:B----4-:R-:W-:-:S03]  /*44d0*/  F2FP.BF16.F32.PACK_AB R5, R31, R116 ;  /* 0x000000741f05723e */ /* 0x010fc600000010ff */
[----:B------:R-:W-:Y:S01]  /*44e0*/  MUFU.EX2 R120, R120 ;  /* 0x0000007800787308 */ /* 0x000fe20000000800 */
[----:B-----5:R-:W-:Y:S01]  /*44f0*/  F2FP.BF16.F32.PACK_AB R7, R27, R112 ;  /* 0x000000701b07723e */ /* 0x020fe200000010ff */
[----:B------:R-:W-:-:S04]  /*4500*/  FADD.FTZ R33, R33, R118 ;  /* 0x0000007621217221 */ /* 0x000fc80000010000 */
[----:B------:R-:W-:Y:S02]  /*4510*/  FADD.FTZ R114, R114, R33 ;  /* 0x0000002172727221 */ /* 0x000fe40000010000 */
[----:B------:R-:W2:Y:S08]  /*4520*/  MUFU.EX2 R35, R35 ;  /* 0x0000002300237308 */ /* 0x000eb00000000800 */
[----:B------:R-:W-:Y:S08]  /*4530*/  MUFU.EX2 R124, R124 ;  /* 0x0000007c007c7308 */ /* 0x000ff00000000800 */
[----:B------:R-:W3:Y:S01]  /*4540*/  MUFU.EX2 R45, R45 ;  /* 0x0000002d002d7308 */ /* 0x000ee20000000800 */
[C---:B-1----:R-:W-:Y:S07]  /*4550*/  HMMA.16816.F32.BF16 R68, R4.reuse, R8, R68 ;  /* 0x000000080444723c */ /* 0x042fee0000041844 */
[----:B------:R-:W-:Y:S01]  /*4560*/  MUFU.EX2 R122, R122 ;  /* 0x0000007a007a7308 */ /* 0x000fe20000000800 */
[C---:B------:R-:W-:Y:S01]  /*4570*/  HMMA.16816.F32.BF16 R72, R4.reuse, R10, R72 ;  /* 0x0000000a0448723c */ /* 0x040fe20000041848 */
[----:B------:R-:W1:Y:S06]  /*4580*/  LDSM.16.MT88.4 R8, [R136+0x3800] ;  /* 0x003800008808783b */ /* 0x000e6c0000004200 */
[----:B------:R-:W4:Y:S08]  /*4590*/  MUFU.EX2 R43, R43 ;  /* 0x0000002b002b7308 */ /* 0x000f300000000800 */
[----:B------:R-:W-:Y:S08]  /*45a0*/  MUFU.EX2 R55, R55 ;  /* 0x0000003700377308 */ /* 0x000ff00000000800 */
[----:B------:R-:W5:Y:S08]  /*45b0*/  MUFU.EX2 R52, R52 ;  /* 0x0000003400347308 */ /* 0x000f700000000800 */
[----:B------:R-:W-:Y:S08]  /*45c0*/  MUFU.EX2 R58, R58 ;  /* 0x0000003a003a7308 */ /* 0x000ff00000000800 */
[----:B------:R-:W5:Y:S01]  /*45d0*/  MUFU.EX2 R51, R51 ;  /* 0x0000003300337308 */ /* 0x000f620000000800 */
[C---:B-1----:R-:W-:Y:S07]  /*45e0*/  HMMA.16816.F32.BF16 R76, R4.reuse, R8, R76 ;  /* 0x00000008044c723c */ /* 0x042fee000004184c */
[----:B------:R-:W-:Y:S01]  /*45f0*/  MUFU.EX2 R53, R53 ;  /* 0x0000003500357308 */ /* 0x000fe20000000800 */
[----:B------:R-:W-:Y:S01]  /*4600*/  HMMA.16816.F32.BF16 R80, R4, R10, R80 ;  /* 0x0000000a0450723c */ /* 0x000fe20000041850 */
[----:B------:R-:W1:Y:S06]  /*4610*/  LDSM.16.MT88.4 R8, [R137+0x3c00] ;  /* 0x003c00008908783b */ /* 0x000e6c0000004200 */
[----:B------:R-:W5:Y:S01]  /*4620*/  MUFU.EX2 R88, R88 ;  /* 0x0000005800587308 */ /* 0x000f620000000800 */
[----:B------:R-:W-:-:S02]  /*4630*/  F2FP.BF16.F32.PACK_AB R4, R39, R162 ;  /* 0x000000a22704723e */ /* 0x000fc400000010ff */
[----:B--2---:R-:W-:Y:S02]  /*4640*/  F2FP.BF16.F32.PACK_AB R6, R35, R120 ;  /* 0x000000782306723e */ /* 0x004fe400000010ff */
[----:B---3--:R-:W-:Y:S02]  /*4650*/  F2FP.BF16.F32.PACK_AB R5, R45, R124 ;  /* 0x0000007c2d05723e */ /* 0x008fe400000010ff */
[----:B----4-:R-:W-:Y:S01]  /*4660*/  F2FP.BF16.F32.PACK_AB R7, R43, R122 ;  /* 0x0000007a2b07723e */ /* 0x010fe200000010ff */
[----:B------:R-:W-:Y:S08]  /*4670*/  MUFU.EX2 R56, R56 ;  /* 0x0000003800387308 */ /* 0x000ff00000000800 */
        /* <DEDUP_REMOVED lines=9> */
[----:B------:R-:W4:Y:S08]  /*4710*/  MUFU.EX2 R38, R38 ;  /* 0x0000002600267308 */ /* 0x000f300000000800 */
        /* <DEDUP_REMOVED lines=10> */
[----:B--2---:R-:W-:-:S05]  /*47c0*/  F2FP.BF16.F32.PACK_AB R7, R47, R56 ;  /* 0x000000382f07723e */ /* 0x004fca00000010ff */
[----:B------:R-:W-:Y:S08]  /*47d0*/  MUFU.EX2 R28, R28 ;  /* 0x0000001c001c7308 */ /* 0x000ff00000000800 */
        /* <DEDUP_REMOVED lines=9> */
[----:B------:R-:W-:Y:S01]  /*4870*/  MUFU.EX2 R20, R20 ;  /* 0x0000001400147308 */ /* 0x000fe20000000800 */
[C---:B-1----:R-:W-:Y:S06]  /*4880*/  HMMA.16816.F32.BF16 R76, R4.reuse, R8, R76 ;  /* 0x00000008044c723c */ /* 0x042fec000004184c */
[----:B------:R-:W-:Y:S01]  /*4890*/  HMMA.16816.F32.BF16 R80, R4, R10, R80 ;  /* 0x0000000a0450723c */ /* 0x000fe20000041850 */
[----:B------:R-:W1:Y:S06]  /*48a0*/  LDSM.16.MT88.4 R8, [R137+0x4400] ;  /* 0x004400008908783b */ /* 0x000e6c0000004200 */
[----:B------:R-:W-:Y:S01]  /*48b0*/  FADD.FTZ R5, R23, R160 ;  /* 0x000000a017057221 */ /* 0x000fe20000010000 */
[----:B---3--:R-:W-:Y:S01]  /*48c0*/  F2FP.BF16.F32.PACK_AB R4, R37, R90 ;  /* 0x0000005a2504723e */ /* 0x008fe200000010ff */
[----:B------:R-:W2:Y:S01]  /*48d0*/  MUFU.EX2 R23, R42 ;  /* 0x0000002a00177308 */ /* 0x000ea20000000800 */
[----:B----4-:R-:W-:Y:S01]  /*48e0*/  F2FP.BF16.F32.PACK_AB R6, R34, R41 ;  /* 0x000000292206723e */ /* 0x010fe200000010ff */
[----:B------:R-:W-:-:S04]  /*48f0*/  FADD.FTZ R5, R86, R5 ;  /* 0x0000000556057221 */ /* 0x000fc80000010000 */
[----:B------:R-:W-:Y:S01]  /*4900*/  FADD.FTZ R84, R84, R5 ;  /* 0x0000000554547221 */ /* 0x000fe20000010000 */
[----:B------:R-:W-:-:S03]  /*4910*/  F2FP.BF16.F32.PACK_AB R5, R38, R57 ;  /* 0x000000392605723e */ /* 0x000fc600000010ff */
[----:B------:R-:W-:Y:S01]  /*4920*/  FADD.FTZ R50, R25, R84 ;  /* 0x0000005419327221 */ /* 0x000fe20000010000 */
[--C-:B------:R-:W-:Y:S02]  /*4930*/  FFMA.FTZ R25, R12, UR6, -R19.reuse ;  /* 0x000000060c197c23 */ /* 0x100fe40008010813 */
[----:B------:R-:W3:Y:S01]  /*4940*/  LDSM.16.MT88.4 R12, [R136+0x4400] ;  /* 0x00440000880c783b */ /* 0x000ee20000004200 */
[----:B--2---:R-:W-:Y:S01]  /*4950*/  F2FP.BF16.F32.PACK_AB R7, R23, R36 ;  /* 0x000000241707723e */ /* 0x004fe200000010ff */
[----:B------:R-:W-:Y:S02]  /*4960*/  FFMA.FTZ R42, R60, UR6, -R19 ;  /* 0x000000063c2a7c23 */ /* 0x000fe40008010813 */
[----:B------:R-:W2:Y:S08]  /*4970*/  MUFU.EX2 R25, R25 ;  /* 0x0000001900197308 */ /* 0x000eb00000000800 */
[----:B------:R-:W-:Y:S01]  /*4980*/  MUFU.EX2 R42, R42 ;  /* 0x0000002a002a7308 */ /* 0x000fe20000000800 */
[C---:B-1----:R-:W-:Y:S06]  /*4990*/  HMMA.16816.F32.BF16 R68, R4.reuse, R8, R68 ;  /* 0x000000080444723c */ /* 0x042fec0000041844 */
[C---:B------:R-:W-:Y:S01]  /*49a0*/  HMMA.16816.F32.BF16 R72, R4.reuse, R10, R72 ;  /* 0x0000000a0448723c */ /* 0x040fe20000041848 */
[----:B------:R-:W1:Y:S05]  /*49b0*/  LDSM.16.MT88.4 R8, [R137+0x4800] ;  /* 0x004800008908783b */ /* 0x000e6a0000004200 */
[C---:B---3--:R-:W-:Y:S06]  /*49c0*/  HMMA.16816.F32.BF16 R76, R4.reuse, R12, R76 ;  /* 0x0000000c044c723c */ /* 0x048fec000004184c */
[----:B------:R-:W-:Y:S01]  /*49d0*/  HMMA.16816.F32.BF16 R80, R4, R14, R80 ;  /* 0x0000000e0450723c */ /* 0x000fe20000041850 */
[--C-:B------:R-:W-:Y:S01]  /*49e0*/  FFMA.FTZ R12, R18, UR6, -R21.reuse ;  /* 0x00000006120c7c23 */ /* 0x100fe20008010815 */
[----:B------:R-:W-:Y:S01]  /*49f0*/  FADD.FTZ R13, R3, R50 ;  /* 0x00000032030d7221 */ /* 0x000fe20000010000 */
[----:B------:R-:W3:Y:S01]  /*4a00*/  LDSM.16.MT88.4 R16, [R136+0x4800] ;  /* 0x004800008810783b */ /* 0x000ee20000004200 */
[----:B------:R-:W-:Y:S01]  /*4a10*/  FFMA.FTZ R21, R22, UR6, -R21 ;  /* 0x0000000616157c23 */ /* 0x000fe20008010815 */
[----:B------:R-:W4:Y:S01]  /*4a20*/  MUFU.EX2 R3, R12 ;  /* 0x0000000c00037308 */ /* 0x000f220000000800 */
[----:B------:R-:W-:Y:S01]  /*4a30*/  FADD.FTZ R13, R32, R13 ;  /* 0x0000000d200d7221 */ /* 0x000fe20000010000 */
[----:B--2---:R-:W-:-:S02]  /*4a40*/  F2FP.BF16.F32.PACK_AB R4, R44, R25 ;  /* 0x000000192c04723e */ /* 0x004fc400000010ff */
[----:B------:R-:W-:Y:S01]  /*4a50*/  F2FP.BF16.F32.PACK_AB R6, R40, R63 ;  /* 0x0000003f2806723e */ /* 0x000fe200000010ff */
[----:B------:R-:W-:Y:S01]  /*4a60*/  FADD.FTZ R116, R116, R13 ;  /* 0x0000000d74747221 */ /* 0x000fe20000010000 */
[----:B------:R-:W-:Y:S02]  /*4a70*/  F2FP.BF16.F32.PACK_AB R5, R61, R28 ;  /* 0x0000001c3d05723e */ /* 0x000fe400000010ff */
[----:B------:R-:W-:Y:S01]  /*4a80*/  MUFU.EX2 R21, R21 ;  /* 0x0000001500157308 */ /* 0x000fe20000000800 */
[----:B------:R-:W-:-:S04]  /*4a90*/  FADD.FTZ R31, R31, R116 ;  /* 0x000000741f1f7221 */ /* 0x000fc80000010000 */
[----:B------:R-:W-:Y:S01]  /*4aa0*/  FADD.FTZ R112, R112, R31 ;  /* 0x0000001f70707221 */ /* 0x000fe20000010000 */
[----:B------:R-:W-:-:S03]  /*4ab0*/  FADD.FTZ R31, R29, R114 ;  /* 0x000000721d1f7221 */ /* 0x000fc60000010000 */
[----:B------:R-:W-:Y:S01]  /*4ac0*/  FADD.FTZ R29, R27, R112 ;  /* 0x000000701b1d7221 */ /* 0x000fe20000010000 */
[----:B------:R-:W-:Y:S01]  /*4ad0*/  FADD.FTZ R162, R162, R31 ;  /* 0x0000001fa2a27221 */ /* 0x000fe20000010000 */
[----:B----4-:R-:W-:Y:S01]  /*4ae0*/  F2FP.BF16.F32.PACK_AB R7, R3, R30 ;  /* 0x0000001e0307723e */ /* 0x010fe200000010ff */
[----:B------:R-:W2:Y:S01]  /*4af0*/  LDSM.16.MT88.4 R12, [R137+0x4c00] ;  /* 0x004c0000890c783b */ /* 0x000ea20000004200 */
[----:B------:R-:W-:Y:S01]  /*4b00*/  FADD.FTZ R124, R124, R29 ;  /* 0x0000001d7c7c7221 */ /* 0x000fe20000010000 */
[----:B------:R-:W-:Y:S01]  /*4b10*/  FADD.FTZ R39, R39, R162 ;  /* 0x000000a227277221 */ /* 0x000fe20000010000 */
[----:B------:R-:W4:Y:S02]  /*4b20*/  MUFU.EX2 R27, R26 ;  /* 0x0000001a001b7308 */ /* 0x000f240000000800 */
[----:B------:R-:W-:Y:S01]  /*4b30*/  FADD.FTZ R45, R45, R124 ;  /* 0x0000007c2d2d7221 */ /* 0x000fe20000010000 */
[----:B------:R-:W-:Y:S01]  /*4b40*/  FADD.FTZ R120, R120, R39 ;  /* 0x0000002778787221 */ /* 0x000fe20000010000 */
[----:B-1----:R-:W-:Y:S02]  /*4b50*/  HMMA.16816.F32.BF16 R68, R4, R8, R68 ;  /* 0x000000080444723c */ /* 0x002fe40000041844 */
[----:B------:R-:W-:Y:S01]  /*4b60*/  FADD.FTZ R122, R122, R45 ;  /* 0x0000002d7a7a7221 */ /* 0x000fe20000010000 */
[----:B------:R-:W-:-:S03]  /*4b70*/  FADD.FTZ R120, R35, R120 ;  /* 0x0000007823787221 */ /* 0x000fc60000010000 */
[----:B------:R-:W-:Y:S01]  /*4b80*/  FADD.FTZ R122, R43, R122 ;  /* 0x0000007a2b7a7221 */ /* 0x000fe20000010000 */
[----:B------:R-:W-:Y:S01]  /*4b90*/  FADD.FTZ R55, R55, R120 ;  /* 0x0000007837377221 */ /* 0x000fe20000010000 */
[----:B------:R-:W-:Y:S01]  /*4ba0*/  HMMA.16816.F32.BF16 R72, R4, R10, R72 ;  /* 0x0000000a0448723c */ /* 0x000fe20000041848 */
[----:B------:R-:W1:Y:S02]  /*4bb0*/  LDSM.16.MT88.4 R8, [R136+0x4c00] ;  /* 0x004c00008808783b */ /* 0x000e640000004200 */
[----:B------:R-:W-:-:S03]  /*4bc0*/  FADD.FTZ R55, R52, R55 ;  /* 0x0000003734377221 */ /* 0x000fc60000010000 */
[----:B---3--:R-:W-:Y:S01]  /*4bd0*/  HMMA.16816.F32.BF16 R76, R4, R16, R76 ;  /* 0x00000010044c723c */ /* 0x008fe2000004184c */
[----:B------:R-:W-:-:S04]  /*4be0*/  FADD.FTZ R58, R58, R55 ;  /* 0x000000373a3a7221 */ /* 0x000fc80000010000 */
[----:B------:R-:W-:Y:S01]  /*4bf0*/  FADD.FTZ R51, R51, R58 ;  /* 0x0000003a33337221 */ /* 0x000fe20000010000 */
[----:B------:R-:W-:Y:S01]  /*4c00*/  HMMA.16816.F32.BF16 R80, R4, R18, R80 ;  /* 0x000000120450723c */ /* 0x000fe20000041850 */
[----:B------:R-:W-:Y:S02]  /*4c10*/  FADD.FTZ R17, R53, R122 ;  /* 0x0000007a35117221 */ /* 0x000fe40000010000 */
[----:B------:R-:W-:Y:S02]  /*4c20*/  FADD.FTZ R90, R90, R51 ;  /* 0x000000335a5a7221 */ /* 0x000fe40000010000 */
[----:B------:R-:W-:Y:S02]  /*4c30*/  FADD.FTZ R17, R88, R17 ;  /* 0x0000001158117221 */ /* 0x000fe40000010000 */
[----:B------:R-:W-:Y:S01]  /*4c40*/  FADD.FTZ R90, R37, R90 ;  /* 0x0000005a255a7221 */ /* 0x000fe20000010000 */
[----:B------:R-:W-:Y:S01]  /*4c50*/  F2FP.BF16.F32.PACK_AB R4, R59, R42 ;  /* 0x0000002a3b04723e */ /* 0x000fe200000010ff */
[----:B------:R-:W-:Y:S01]  /*4c60*/  FADD.FTZ R56, R56, R17 ;  /* 0x0000001138387221 */ /* 0x000fe20000010000 */
[----:B----4-:R-:W-:Y:S01]  /*4c70*/  F2FP.BF16.F32.PACK_AB R5, R27, R24 ;  /* 0x000000181b05723e */ /* 0x010fe200000010ff */
[----:B------:R-:W-:Y:S01]  /*4c80*/  FADD.FTZ R41, R41, R90 ;  /* 0x0000005a29297221 */ /* 0x000fe20000010000 */
[----:B------:R-:W-:Y:S01]  /*4c90*/  F2FP.BF16.F32.PACK_AB R6, R159, R46 ;  /* 0x0000002e9f06723e */ /* 0x000fe200000010ff */
[----:B------:R-:W-:Y:S01]  /*4ca0*/  FADD.FTZ R56, R47, R56 ;  /* 0x000000382f387221 */ /* 0x000fe20000010000 */
[----:B------:R-:W-:Y:S01]  /*4cb0*/  F2FP.BF16.F32.PACK_AB R7, R21, R20 ;  /* 0x000000141507723e */ /* 0x000fe200000010ff */
[----:B------:R-:W-:-:S02]  /*4cc0*/  FADD.FTZ R34, R34, R41 ;  /* 0x0000002922227221 */ /* 0x000fc40000010000 */
[----:B------:R-:W-:Y:S02]  /*4cd0*/  FADD.FTZ R57, R57, R56 ;  /* 0x0000003839397221 */ /* 0x000fe40000010000 */
[----:B------:R-:W-:Y:S02]  /*4ce0*/  FADD.FTZ R25, R25, R34 ;  /* 0x0000002219197221 */ /* 0x000fe40000010000 */
[----:B------:R-:W-:Y:S01]  /*4cf0*/  FADD.FTZ R57, R38, R57 ;  /* 0x0000003926397221 */ /* 0x000fe20000010000 */
[C---:B--2---:R-:W-:Y:S01]  /*4d00*/  HMMA.16816.F32.BF16 R68, R4.reuse, R12, R68 ;  /* 0x0000000c0444723c */ /* 0x044fe20000041844 */
[----:B------:R-:W-:Y:S02]  /*4d10*/  FADD.FTZ R44, R44, R25 ;  /* 0x000000192c2c7221 */ /* 0x000fe40000010000 */
[----:B------:R-:W-:Y:S02]  /*4d20*/  FADD.FTZ R36, R36, R57 ;  /* 0x0000003924247221 */ /* 0x000fe40000010000 */
[----:B------:R-:W-:Y:S01]  /*4d30*/  FADD.FTZ R63, R63, R44 ;  /* 0x0000002c3f3f7221 */ /* 0x000fe20000010000 */
[----:B------:R-:W-:Y:S01]  /*4d40*/  HMMA.16816.F32.BF16 R72, R4, R14, R72 ;  /* 0x0000000e0448723c */ /* 0x000fe20000041848 */
[----:B------:R-:W-:-:S02]  /*4d50*/  FADD.FTZ R23, R23, R36 ;  /* 0x0000002417177221 */ /* 0x000fc40000010000 */
[----:B------:R-:W-:Y:S02]  /*4d60*/  FADD.FTZ R63, R40, R63 ;  /* 0x0000003f283f7221 */ /* 0x000fe40000010000 */
[----:B------:R-:W-:Y:S01]  /*4d70*/  FADD.FTZ R28, R28, R23 ;  /* 0x000000171c1c7221 */ /* 0x000fe20000010000 */
[C---:B-1----:R-:W-:Y:S01]  /*4d80*/  HMMA.16816.F32.BF16 R76, R4.reuse, R8, R76 ;  /* 0x00000008044c723c */ /* 0x042fe2000004184c */
        /* <DEDUP_REMOVED lines=77> */
.L_x_4281:
[----:B------:R-:W-:-:S04]  /*5260*/  LEA R3, -R96, RZ, 0x7 ;  /* 0x000000ff60037211 */ /* 0x000fc800078e39ff */
[----:B------:R-:W-:-:S07]  /*5270*/  SHF.R.S32.HI R4, RZ, 0x1f, R3 ;  /* 0x0000001fff047819 */ /* 0x000fce0000011403 */
.L_x_4282:
[C---:B------:R-:W-:Y:S01]  /*5280*/  IMAD.SHL.U32 R5, R96.reuse, 0x40, RZ ;  /* 0x0000004060057824 */ /* 0x040fe200078e00ff */
[----:B------:R-:W-:Y:S02]  /*5290*/  LEA R144, P1, R3, R144, 0x1 ;  /* 0x0000009003907211 */ /* 0x000fe400078208ff */
[----:B------:R-:W-:Y:S02]  /*52a0*/  SHF.L.U64.HI R6, R96, 0x6, R97 ;  /* 0x0000000660067819 */ /* 0x000fe40000010261 */
[----:B------:R-:W-:Y:S02]  /*52b0*/  IADD3 R12, P0, R5, R144, RZ ;  /* 0x00000090050c7210 */ /* 0x000fe40007f1e0ff */
[----:B------:R-:W-:Y:S01]  /*52c0*/  LEA.HI.X R143, R3, R143, R4, 0x1, P1 ;  /* 0x0000008f038f7211 */ /* 0x000fe200008f0c04 */
[----:B------:R-:W-:Y:S01]  /*52d0*/  IMAD.SHL.U32 R3, R147, 0x80, RZ ;  /* 0x0000008093037824 */ /* 0x000fe200078e00ff */
[----:B------:R-:W-:-:S03]  /*52e0*/  IADD3 R4, P1, R12, R5, RZ ;  /* 0x000000050c047210 */ /* 0x000fc60007f3e0ff */
[--C-:B------:R-:W-:Y:S01]  /*52f0*/  IMAD.X R13, R6, 0x1, R143.reuse, P0 ;  /* 0x00000001060d7824 */ /* 0x100fe200000e068f */
[----:B------:R-:W-:Y:S01]  /*5300*/  IADD3 R24, P0, R4, R5, RZ ;  /* 0x0000000504187210 */ /* 0x000fe20007f1e0ff */
[----:B------:R-:W-:Y:S01]  /*5310*/  IMAD.MOV.U32 R145, RZ, RZ, R143 ;  /* 0x000000ffff917224 */ /* 0x000fe200078e008f */
[----:B------:R-:W-:Y:S01]  /*5320*/  LOP3.LUT R131, R3, R102, RZ, 0xfc, !PT ;  /* 0x0000006603837212 */ /* 0x000fe200078efcff */
[----:B------:R-:W-:-:S03]  /*5330*/  IMAD.X R5, R13, 0x1, R6, P1 ;  /* 0x000000010d057824 */ /* 0x000fc600008e0606 */
[----:B------:R-:W-:Y:S01]  /*5340*/  @!PT LDS RZ, [RZ] ;  /* 0x00000000fffff984 */ /* 0x000fe20000000800 */
[----:B------:R-:W-:Y:S01]  /*5350*/  @!PT LDS RZ, [RZ] ;  /* 0x00000000fffff984 */ /* 0x000fe20000000800 */
[----:B------:R-:W-:Y:S01]  /*5360*/  @!PT LDS RZ, [RZ] ;  /* 0x00000000fffff984 */ /* 0x000fe20000000800 */
[----:B------:R-:W-:Y:S01]  /*5370*/  LDGSTS.E.BYPASS.LTC128B.128 [R149+0x3000], desc[UR8][R144.64] ;  /* 0x0300000090957fae */ /* 0x000fe2000b901d48 */
[----:B------:R-:W-:Y:S01]  /*5380*/  IMAD.X R25, R5, 0x1, R6, P0 ;  /* 0x0000000105197824 */ /* 0x000fe200000e0606 */
[----:B------:R-:W-:Y:S02]  /*5390*/  ISETP.GE.AND P0, PT, R104, 0x3, PT ;  /* 0x000000036800780c */ /* 0x000fe40003f06270 */
[----:B------:R1:W-:Y:S04]  /*53a0*/  LDGSTS.E.BYPASS.LTC128B.128 [R149+0x3800], desc[UR8][R12.64] ;  /* 0x038000000c957fae */ /* 0x0003e8000b901d48 */
[----:B------:R2:W-:Y:S04]  /*53b0*/  LDGSTS.E.BYPASS.LTC128B.128 [R149+0x4000], desc[UR8][R4.64] ;  /* 0x0400000004957fae */ /* 0x0005e8000b901d48 */
[----:B------:R3:W-:Y:S04]  /*53c0*/  LDGSTS.E.BYPASS.LTC128B.128 [R149+0x4800], desc[UR8][R24.64] ;  /* 0x0480000018957fae */ /* 0x0007e8000b901d48 */
[----:B------:R-:W-:Y:S04]  /*53d0*/  LDSM.16.M88.4 R84, [R141] ;  /* 0x000000008d54783b */ /* 0x000fe80000000200 */
[----:B------:R-:W4:Y:S04]  /*53e0*/  LDSM.16.M88.4 R36, [R139+0x1000] ;  /* 0x001000008b24783b */ /* 0x000f280000000200 */
[----:B------:R-:W-:Y:S04]  /*53f0*/  LDSM.16.M88.4 R64, [R140] ;  /* 0x000000008c40783b */ /* 0x000fe80000000200 */
[----:B------:R-:W-:Y:S04]  /*5400*/  LDSM.16.M88.4 R16, [R138] ;  /* 0x000000008a10783b */ /* 0x000fe80000000200 */
[----:B-1----:R-:W-:Y:S04]  /*5410*/  LDSM.16.M88.4 R12, [R139+0x1c00] ;  /* 0x001c00008b0c783b */ /* 0x002fe80000000200 */
[----:B------:R-:W1:Y:S04]  /*5420*/  LDSM.16.M88.4 R28, [R139+0x1400] ;  /* 0x001400008b1c783b */ /* 0x000e680000000200 */
[----:B------:R-:W3:Y:S04]  /*5430*/  LDSM.16.M88.4 R20, [R139+0x1800] ;  /* 0x001800008b14783b */ /* 0x000ee80000000200 */
[----:B------:R-:W5:Y:S04]  /*5440*/  LDSM.16.M88.4 R52, [R138+0xc00] ;  /* 0x000c00008a34783b */ /* 0x000f680000000200 */
[----:B------:R-:W5:Y:S04]  /*5450*/  LDSM.16.M88.4 R48, [R139+0x2400] ;  /* 0x002400008b30783b */ /* 0x000f680000000200 */
[----:B------:R-:W5:Y:S04]  /*5460*/  LDSM.16.M88.4 R8, [R138+0x400] ;  /* 0x000400008a08783b */ /* 0x000f680000000200 */
[----:B--2---:R-:W2:Y:S01]  /*5470*/  LDSM.16.M88.4 R4, [R138+0x800] ;  /* 0x000800008a04783b */ /* 0x004ea20000000200 */
        /* <DEDUP_REMOVED lines=8> */
[----:B---3--:R-:W-:Y:S06]  /*5500*/  HMMA.16816.F32.BF16 R24, R84, R20, RZ ;  /* 0x000000145418723c */ /* 0x008fec00000418ff */
[C---:B------:R-:W-:Y:S06]  /*5510*/  HMMA.16816.F32.BF16 R40, R64.reuse, R16, R40 ;  /* 0x000000104028723c */ /* 0x040fec0000041828 */
[----:B------:R-:W-:Y:S06]  /*5520*/  HMMA.16816.F32.BF16 R36, R64, R18, R36 ;  /* 0x000000124024723c */ /* 0x000fec0000041824 */
[C---:B------:R-:W-:Y:S06]  /*5530*/  HMMA.16816.F32.BF16 R16, R84.reuse, R12, RZ ;  /* 0x0000000c5410723c */ /* 0x040fec00000418ff */
[C---:B------:R-:W-:Y:S06]  /*5540*/  HMMA.16816.F32.BF16 R12, R84.reuse, R14, RZ ;  /* 0x0000000e540c723c */ /* 0x040fec00000418ff */
[C---:B------:R-:W-:Y:S06]  /*5550*/  HMMA.16816.F32.BF16 R28, R84.reuse, R30, RZ ;  /* 0x0000001e541c723c */ /* 0x040fec00000418ff */
[----:B------:R-:W-:Y:S06]  /*5560*/  HMMA.16816.F32.BF16 R20, R84, R22, RZ ;  /* 0x000000165414723c */ /* 0x000fec00000418ff */
[C---:B-----5:R-:W-:Y:S06]  /*5570*/  HMMA.16816.F32.BF16 R16, R64.reuse, R52, R16 ;  /* 0x000000344010723c */ /* 0x060fec0000041810 */
[----:B------:R-:W-:Y:S06]  /*5580*/  HMMA.16816.F32.BF16 R12, R64, R54, R12 ;  /* 0x00000036400c723c */ /* 0x000fec000004180c */
[C---:B------:R-:W-:Y:S06]  /*5590*/  HMMA.16816.F32.BF16 R52, R84.reuse, R48, RZ ;  /* 0x000000305434723c */ /* 0x040fec00000418ff */
[----:B------:R-:W-:Y:S06]  /*55a0*/  HMMA.16816.F32.BF16 R48, R84, R50, RZ ;  /* 0x000000325430723c */ /* 0x000fec00000418ff */
[C---:B------:R-:W-:Y:S06]  /*55b0*/  HMMA.16816.F32.BF16 R32, R64.reuse, R8, R32 ;  /* 0x000000084020723c */ /* 0x040fec0000041820 */
[C---:B------:R-:W-:Y:S06]  /*55c0*/  HMMA.16816.F32.BF16 R28, R64.reuse, R10, R28 ;  /* 0x0000000a401c723c */ /* 0x040fec000004181c */
[C---:B--2---:R-:W-:Y:S06]  /*55d0*/  HMMA.16816.F32.BF16 R24, R64.reuse, R4, R24 ;  /* 0x000000044018723c */ /* 0x044fec0000041818 */
[----:B------:R-:W-:Y:S06]  /*55e0*/  HMMA.16816.F32.BF16 R20, R64, R6, R20 ;  /* 0x000000064014723c */ /* 0x000fec0000041814 */
[C---:B----4-:R-:W-:Y:S06]  /*55f0*/  HMMA.16816.F32.BF16 R8, R84.reuse, R56, RZ ;  /* 0x000000385408723c */ /* 0x050fec00000418ff */
        /* <DEDUP_REMOVED lines=19> */
[----:B------:R-:W-:-:S02]  /*5730*/  LOP3.LUT R64, R3, 0x8, R102, 0xfe, !PT ;  /* 0x0000000803407812 */ /* 0x000fc400078efe66 */
[--C-:B------:R-:W-:Y:S01]  /*5740*/  LOP3.LUT R65, R3, 0x10, R102.reuse, 0xfe, !PT ;  /* 0x0000001003417812 */ /* 0x100fe200078efe66 */
[----:B------:R-:W-:Y:S01]  /*5750*/  BAR.SYNC.DEFER_BLOCKING 0x0 ;  /* 0x0000000000007b1d */ /* 0x000fe20000010000 */
[CC--:B------:R-:W-:Y:S02]  /*5760*/  ISETP.GE.AND P5, PT, R64.reuse, R101.reuse, PT ;  /* 0x000000654000720c */ /* 0x0c0fe40003fa6270 */
[----:B------:R-:W-:Y:S01]  /*5770*/  ISETP.GE.AND P2, PT, R64, R100, PT ;  /* 0x000000644000720c */ /* 0x000fe20003f46270 */
[----:B------:R-:W-:Y:S01]  /*5780*/  VIADD R64, R131, 0x1 ;  /* 0x0000000183407836 */ /* 0x000fe20000000000 */
[----:B------:R-:W-:Y:S02]  /*5790*/  FSEL R129, R36, -INF , !P5 ;  /* 0xff80000024817808 */ /* 0x000fe40006800000 */
[----:B------:R-:W-:Y:S02]  /*57a0*/  LOP3.LUT R36, R3, 0x18, R102, 0xfe, !PT ;  /* 0x0000001803247812 */ /* 0x000fe400078efe66 */
[----:B------:R-:W-:-:S02]  /*57b0*/  ISETP.GE.AND P3, PT, R64, R101, PT ;  /* 0x000000654000720c */ /* 0x000fc40003f66270 */
[----:B------:R-:W-:Y:S02]  /*57c0*/  FSEL R130, R38, -INF , !P2 ;  /* 0xff80000026827808 */ /* 0x000fe40005000000 */
[----:B------:R-:W-:Y:S01]  /*57d0*/  FSEL R123, R41, -INF , !P3 ;  /* 0xff800000297b7808 */ /* 0x000fe20005800000 */
[----:B------:R-:W-:Y:S01]  /*57e0*/  VIADD R41, R131, 0x9 ;  /* 0x0000000983297836 */ /* 0x000fe20000000000 */
[----:B------:R-:W-:Y:S02]  /*57f0*/  ISETP.GE.AND P3, PT, R64, R100, PT ;  /* 0x000000644000720c */ /* 0x000fe40003f66270 */
[-C--:B------:R-:W-:Y:S02]  /*5800*/  ISETP.GE.AND P2, PT, R36, R101.reuse, PT ;  /* 0x000000652400720c */ /* 0x080fe40003f46270 */
[----:B------:R-:W-:Y:S02]  /*5810*/  FSEL R122, R43, -INF , !P3 ;  /* 0xff8000002b7a7808 */ /* 0x000fe40005800000 */
[----:B------:R-:W-:-:S02]  /*5820*/  ISETP.GE.AND P3, PT, R41, R101, PT ;  /* 0x000000652900720c */ /* 0x000fc40003f66270 */
[-C--:B------:R-:W-:Y:S02]  /*5830*/  ISETP.GE.AND P5, PT, R41, R100.reuse, PT ;  /* 0x000000642900720c */ /* 0x080fe40003fa6270 */
[----:B------:R-:W-:Y:S02]  /*5840*/  FSEL R43, R37, -INF , !P3 ;  /* 0xff800000252b7808 */ /* 0x000fe40005800000 */
[----:B------:R-:W-:Y:S01]  /*5850*/  ISETP.GE.AND P3, PT, R36, R100, PT ;  /* 0x000000642400720c */ /* 0x000fe20003f66270 */
[----:B------:R-:W-:Y:S01]  /*5860*/  VIADD R36, R131, 0x11 ;  /* 0x0000001183247836 */ /* 0x000fe20000000000 */
[----:B------:R-:W-:Y:S02]  /*5870*/  FSEL R128, R39, -INF , !P5 ;  /* 0xff80000027807808 */ /* 0x000fe40006800000 */
[-C--:B------:R-:W-:Y:S02]  /*5880*/  ISETP.GE.AND P4, PT, R65, R101.reuse, PT ;  /* 0x000000654100720c */ /* 0x080fe40003f86270 */
[----:B------:R-:W-:-:S02]  /*5890*/  ISETP.GE.AND P5, PT, R36, R101, PT ;  /* 0x000000652400720c */ /* 0x000fc40003fa6270 */
[----:B------:R-:W-:Y:S02]  /*58a0*/  FSEL R125, R32, -INF , !P4 ;  /* 0xff800000207d7808 */ /* 0x000fe40006000000 */
[----:B------:R-:W-:Y:S02]  /*58b0*/  FSEL R33, R33, -INF , !P5 ;  /* 0xff80000021217808 */ /* 0x000fe40006800000 */
[----:B------:R-:W-:Y:S01]  /*58c0*/  ISETP.GE.AND P5, PT, R36, R100, PT ;  /* 0x000000642400720c */ /* 0x000fe20003fa6270 */
[----:B------:R-:W-:Y:S01]  /*58d0*/  VIADD R36, R131, 0x19 ;  /* 0x0000001983247836 */ /* 0x000fe20000000000 */
[----:B------:R-:W-:Y:S02]  /*58e0*/  FSEL R124, R30, -INF , !P3 ;  /* 0xff8000001e7c7808 */ /* 0x000fe40005800000 */
[----:B------:R-:W-:Y:S02]  /*58f0*/  FSEL R32, R35, -INF , !P5 ;  /* 0xff80000023207808 */ /* 0x000fe40006800000 */
[----:B------:R-:W-:-:S02]  /*5900*/  ISETP.GE.AND P5, PT, R36, R101, PT ;  /* 0x000000652400720c */ /* 0x000fc40003fa6270 */
[----:B------:R-:W-:Y:S02]  /*5910*/  FSEL R35, R28, -INF , !P2 ;  /* 0xff8000001c237808 */ /* 0x000fe40005000000 */
[----:B------:R-:W-:Y:S02]  /*5920*/  LOP3.LUT R28, R3, 0x28, R102, 0xfe, !PT ;  /* 0x00000028031c7812 */ /* 0x000fe400078efe66 */
[----:B------:R-:W-:Y:S02]  /*5930*/  FSEL R127, R29, -INF , !P5 ;  /* 0xff8000001d7f7808 */ /* 0x000fe40006800000 */
[C---:B------:R-:W-:Y:S02]  /*5940*/  ISETP.GE.AND P3, PT, R28.reuse, R101, PT ;  /* 0x000000651c00720c */ /* 0x040fe40003f66270 */
[-C--:B------:R-:W-:Y:S01]  /*5950*/  ISETP.GE.AND P5, PT, R28, R100.reuse, PT ;  /* 0x000000641c00720c */ /* 0x080fe20003fa6270 */
[----:B------:R-:W-:Y:S01]  /*5960*/  VIADD R28, R131, 0x21 ;  /* 0x00000021831c7836 */ /* 0x000fe20000000000 */
[----:B------:R-:W-:-:S02]  /*5970*/  ISETP.GE.AND P2, PT, R36, R100, PT ;  /* 0x000000642400720c */ /* 0x000fc40003f46270 */
[----:B------:R-:W-:Y:S02]  /*5980*/  LOP3.LUT R37, R3, 0x20, R102, 0xfe, !PT ;  /* 0x0000002003257812 */ /* 0x000fe400078efe66 */
[----:B------:R-:W-:Y:S02]  /*5990*/  FSEL R126, R31, -INF , !P2 ;  /* 0xff8000001f7e7808 */ /* 0x000fe40005000000 */
[-C--:B------:R-:W-:Y:S02]  /*59a0*/  ISETP.GE.AND P4, PT, R37, R101.reuse, PT ;  /* 0x000000652500720c */ /* 0x080fe40003f86270 */
[----:B------:R-:W-:Y:S02]  /*59b0*/  ISETP.GE.AND P2, PT, R28, R101, PT ;  /* 0x000000651c00720c */ /* 0x000fe40003f46270 */
[----:B------:R-:W-:Y:S01]  /*59c0*/  FSEL R115, R24, -INF , !P4 ;  /* 0xff80000018737808 */ /* 0x000fe20006000000 */
[----:B------:R-:W-:Y:S01]  /*59d0*/  VIADD R24, R131, 0x29 ;  /* 0x0000002983187836 */ /* 0x000fe20000000000 */
[----:B------:R-:W-:-:S02]  /*59e0*/  FSEL R117, R25, -INF , !P2 ;  /* 0xff80000019757808 */ /* 0x000fc40005000000 */
[----:B------:R-:W-:Y:S02]  /*59f0*/  ISETP.GE.AND P2, PT, R28, R100, PT ;  /* 0x000000641c00720c */ /* 0x000fe40003f46270 */
[----:B------:R-:W-:Y:S02]  /*5a00*/  FSEL R119, R20, -INF , !P3 ;  /* 0xff80000014777808 */ /* 0x000fe40005800000 */
[----:B------:R-:W-:Y:S02]  /*5a10*/  FSEL R120, R27, -INF , !P2 ;  /* 0xff8000001b787808 */ /* 0x000fe40005000000 */
[----:B------:R-:W-:Y:S02]  /*5a20*/  ISETP.GE.AND P2, PT, R24, R101, PT ;  /* 0x000000651800720c */ /* 0x000fe40003f46270 */
[----:B------:R-:W-:Y:S02]  /*5a30*/  LOP3.LUT R20, R3, 0x38, R102, 0xfe, !PT ;  /* 0x0000003803147812 */ /* 0x000fe400078efe66 */
[----:B------:R-:W-:-:S02]  /*5a40*/  FSEL R114, R22, -INF , !P5 ;  /* 0xff80000016727808 */ /* 0x000fc40006800000 */
[----:B------:R-:W-:Y:S02]  /*5a50*/  FSEL R121, R21, -INF , !P2 ;  /* 0xff80000015797808 */ /* 0x000fe40005000000 */
[C---:B------:R-:W-:Y:S02]  /*5a60*/  ISETP.GE.AND P5, PT, R20.reuse, R101, PT ;  /* 0x000000651400720c */ /* 0x040fe40003fa6270 */
[-C--:B------:R-:W-:Y:S01]  /*5a70*/  ISETP.GE.AND P2, PT, R20, R100.reuse, PT ;  /* 0x000000641400720c */ /* 0x080fe20003f46270 */
[----:B------:R-:W-:Y:S01]  /*5a80*/  VIADD R20, R131, 0x31 ;  /* 0x0000003183147836 */ /* 0x000fe20000000000 */
[----:B------:R-:W-:Y:S02]  /*5a90*/  ISETP.GE.AND P3, PT, R24, R100, PT ;  /* 0x000000641800720c */ /* 0x000fe40003f66270 */
[----:B------:R-:W-:Y:S02]  /*5aa0*/  LOP3.LUT R29, R3, 0x30, R102, 0xfe, !PT ;  /* 0x00000030031d7812 */ /* 0x000fe400078efe66 */
[----:B------:R-:W-:-:S02]  /*5ab0*/  FSEL R116, R23, -INF , !P3 ;  /* 0xff80000017747808 */ /* 0x000fc40005800000 */
[-C--:B------:R-:W-:Y:S02]  /*5ac0*/  ISETP.GE.AND P4, PT, R29, R101.reuse, PT ;  /* 0x000000651d00720c */ /* 0x080fe40003f86270 */
[----:B------:R-:W-:Y:S02]  /*5ad0*/  ISETP.GE.AND P3, PT, R20, R101, PT ;  /* 0x000000651400720c */ /* 0x000fe40003f66270 */
[-C--:B------:R-:W-:Y:S02]  /*5ae0*/  ISETP.GE.AND P1, PT, R65, R100.reuse, PT ;  /* 0x000000644100720c */ /* 0x080fe40003f26270 */
[----:B------:R-:W-:Y:S01]  /*5af0*/  FSEL R65, R16, -INF , !P4 ;  /* 0xff80000010417808 */ /* 0x000fe20006000000 */
[----:B------:R-:W-:Y:S01]  /*5b00*/  VIADD R16, R131, 0x39 ;  /* 0x0000003983107836 */ /* 0x000fe20000000000 */
[----:B------:R-:W-:Y:S02]  /*5b10*/  FSEL R67, R17, -INF , !P3 ;  /* 0xff80000011437808 */ /* 0x000fe40005800000 */
[----:B------:R-:W-:-:S02]  /*5b20*/  ISETP.GE.AND P3, PT, R20, R100, PT ;  /* 0x000000641400720c */ /* 0x000fc40003f66270 */
[----:B------:R-:W-:Y:S02]  /*5b30*/  FSEL R97, R12, -INF , !P5 ;  /* 0xff8000000c617808 */ /* 0x000fe40006800000 */
[----:B------:R-:W-:Y:S02]  /*5b40*/  FSEL R106, R19, -INF , !P3 ;  /* 0xff800000136a7808 */ /* 0x000fe40005800000 */
[----:B------:R-:W-:Y:S02]  /*5b50*/  ISETP.GE.AND P3, PT, R16, R101, PT ;  /* 0x000000651000720c */ /* 0x000fe40003f66270 */
[----:B------:R-:W-:Y:S02]  /*5b60*/  LOP3.LUT R12, R3, 0x48, R102, 0xfe, !PT ;  /* 0x00000048030c7812 */ /* 0x000fe400078efe66 */
[----:B------:R-:W-:Y:S02]  /*5b70*/  FSEL R108, R14, -INF , !P2 ;  /* 0xff8000000e6c7808 */ /* 0x000fe40005000000 */
[----:B------:R-:W-:-:S02]  /*5b80*/  FSEL R107, R13, -INF , !P3 ;  /* 0xff8000000d6b7808 */ /* 0x000fc40005800000 */
[CC--:B------:R-:W-:Y:S02]  /*5b90*/  ISETP.GE.AND P2, PT, R12.reuse, R101.reuse, PT ;  /* 0x000000650c00720c */ /* 0x0c0fe40003f46270 */
[-C--:B------:R-:W-:Y:S01]  /*5ba0*/  ISETP.GE.AND P3, PT, R12, R100.reuse, PT ;  /* 0x000000640c00720c */ /* 0x080fe20003f66270 */
[----:B------:R-:W-:Y:S01]  /*5bb0*/  VIADD R12, R131, 0x41 ;  /* 0x00000041830c7836 */ /* 0x000fe20000000000 */
[----:B------:R-:W-:Y:S02]  /*5bc0*/  ISETP.GE.AND P5, PT, R16, R100, PT ;  /* 0x000000641000720c */ /* 0x000fe40003fa6270 */
[----:B------:R-:W-:Y:S02]  /*5bd0*/  LOP3.LUT R21, R3, 0x40, R102, 0xfe, !PT ;  /* 0x0000004003157812 */ /* 0x000fe400078efe66 */
[----:B------:R-:W-:Y:S02]  /*5be0*/  FSEL R110, R15, -INF , !P5 ;  /* 0xff8000000f6e7808 */ /* 0x000fe40006800000 */
[----:B------:R-:W-:-:S02]  /*5bf0*/  ISETP.GE.AND P4, PT, R21, R101, PT ;  /* 0x000000651500720c */ /* 0x000fc40003f86270 */
[----:B------:R-:W-:Y:S02]  /*5c00*/  ISETP.GE.AND P5, PT, R12, R101, PT ;  /* 0x000000650c00720c */ /* 0x000fe40003fa6270 */
[----:B------:R-:W-:Y:S01]  /*5c10*/  FSEL R109, R8, -INF , !P4 ;  /* 0xff800000086d7808 */ /* 0x000fe20006000000 */
[----:B------:R-:W-:Y:S01]  /*5c20*/  VIADD R8, R131, 0x49 ;  /* 0x0000004983087836 */ /* 0x000fe20000000000 */
[----:B------:R-:W-:Y:S02]  /*5c30*/  FSEL R113, R9, -INF , !P5 ;  /* 0xff80000009717808 */ /* 0x000fe40006800000 */
[----:B------:R-:W-:Y:S02]  /*5c40*/  ISETP.GE.AND P5, PT, R12, R100, PT ;  /* 0x000000640c00720c */ /* 0x000fe40003fa6270 */
[----:B------:R-:W-:Y:S02]  /*5c50*/  FSEL R34, R34, -INF , !P1 ;  /* 0xff80000022227808 */ /* 0x000fe40004800000 */
[----:B------:R-:W-:-:S02]  /*5c60*/  FSEL R66, R11, -INF , !P5 ;  /* 0xff8000000b427808 */ /* 0x000fc40006800000 */
[----:B------:R-:W-:Y:S02]  /*5c70*/  ISETP.GE.AND P1, PT, R37, R100, PT ;  /* 0x000000642500720c */ /* 0x000fe40003f26270 */
[----:B------:R-:W-:Y:S02]  /*5c80*/  ISETP.GE.AND P5, PT, R8, R101, PT ;  /* 0x000000650800720c */ /* 0x000fe40003fa6270 */
[----:B------:R-:W-:Y:S02]  /*5c90*/  FSEL R87, R4, -INF , !P2 ;  /* 0xff80000004577808 */ /* 0x000fe40005000000 */
[----:B------:R-:W-:Y:S02]  /*5ca0*/  LOP3.LUT R4, R3, 0x58, R102, 0xfe, !PT ;  /* 0x0000005803047812 */ /* 0x000fe400078efe66 */
[----:B------:R-:W-:Y:S02]  /*5cb0*/  FSEL R118, R26, -INF , !P1 ;  /* 0xff8000001a767808 */ /* 0x000fe40004800000 */
[----:B------:R-:W-:-:S02]  /*5cc0*/  FSEL R84, R6, -INF , !P3 ;  /* 0xff80000006547808 */ /* 0x000fc40005800000 */
[----:B------:R-:W-:Y:S02]  /*5cd0*/  FSEL R105, R5, -INF , !P5 ;  /* 0xff80000005697808 */ /* 0x000fe40006800000 */
[-C--:B------:R-:W-:Y:S02]  /*5ce0*/  ISETP.GE.AND P1, PT, R29, R100.reuse, PT ;  /* 0x000000641d00720c */ /* 0x080fe40003f26270 */
[C---:B------:R-:W-:Y:S02]  /*5cf0*/  ISETP.GE.AND P3, PT, R4.reuse, R101, PT ;  /* 0x000000650400720c */ /* 0x040fe40003f66270 */
[-C--:B------:R-:W-:Y:S01]  /*5d00*/  ISETP.GE.AND P5, PT, R4, R100.reuse, PT ;  /* 0x000000640400720c */ /* 0x080fe20003fa6270 */
[----:B------:R-:W-:Y:S01]  /*5d10*/  VIADD R4, R131, 0x51 ;  /* 0x0000005183047836 */ /* 0x000fe20000000000 */
[----:B------:R-:W-:Y:S02]  /*5d20*/  ISETP.GE.AND P2, PT, R8, R100, PT ;  /* 0x000000640800720c */ /* 0x000fe40003f46270 */
[----:B------:R-:W-:-:S02]  /*5d30*/  FSEL R112, R18, -INF , !P1 ;  /* 0xff80000012707808 */ /* 0x000fc40004800000 */
[-C--:B------:R-:W-:Y:S02]  /*5d40*/  ISETP.GE.AND P1, PT, R21, R100.reuse, PT ;  /* 0x000000641500720c */ /* 0x080fe40003f26270 */
[----:B------:R-:W-:Y:S02]  /*5d50*/  FSEL R86, R7, -INF , !P2 ;  /* 0xff80000007567808 */ /* 0x000fe40005000000 */
[----:B------:R-:W-:Y:S02]  /*5d60*/  LOP3.LUT R13, R3, 0x50, R102, 0xfe, !PT ;  /* 0x00000050030d7812 */ /* 0x000fe400078efe66 */
[----:B------:R-:W-:Y:S02]  /*5d70*/  ISETP.GE.AND P2, PT, R4, R101, PT ;  /* 0x000000650400720c */ /* 0x000fe40003f46270 */
[----:B------:R-:W-:Y:S02]  /*5d80*/  FSEL R104, R10, -INF , !P1 ;  /* 0xff8000000a687808 */ /* 0x000fe40004800000 */
[----:B------:R-:W-:-:S02]  /*5d90*/  ISETP.GE.AND P1, PT, R13, R100, PT ;  /* 0x000000640d00720c */ /* 0x000fc40003f26270 */
[----:B------:R-:W-:Y:S02]  /*5da0*/  FSEL R53, R53, -INF , !P2 ;  /* 0xff80000035357808 */ /* 0x000fe40005000000 */
[----:B------:R-:W-:Y:S01]  /*5db0*/  ISETP.GE.AND P2, PT, R4, R100, PT ;  /* 0x000000640400720c */ /* 0x000fe20003f46270 */
[----:B------:R-:W-:Y:S01]  /*5dc0*/  VIADD R4, R131, 0x59 ;  /* 0x0000005983047836 */ /* 0x000fe20000000000 */
[----:B------:R-:W-:Y:S02]  /*5dd0*/  FSEL R64, R54, -INF , !P1 ;  /* 0xff80000036407808 */ /* 0x000fe40004800000 */
[----:B------:R-:W-:Y:S02]  /*5de0*/  FSEL R54, R55, -INF , !P2 ;  /* 0xff80000037367808 */ /* 0x000fe40005000000 */
[----:B------:R-:W-:Y:S02]  /*5df0*/  FSEL R55, R48, -INF , !P3 ;  /* 0xff80000030377808 */ /* 0x000fe40005800000 */
[----:B------:R-:W-:-:S02]  /*5e00*/  ISETP.GE.AND P2, PT, R4, R101, PT ;  /* 0x000000650400720c */ /* 0x000fc40003f46270 */
[----:B------:R-:W-:Y:S02]  /*5e10*/  ISETP.GE.AND P3, PT, R4, R100, PT ;  /* 0x000000640400720c */ /* 0x000fe40003f66270 */
[----:B------:R-:W-:Y:S02]  /*5e20*/  LOP3.LUT R4, R3, 0x68, R102, 0xfe, !PT ;  /* 0x0000006803047812 */ /* 0x000fe400078efe66 */
[----:B------:R-:W-:Y:S02]  /*5e30*/  FSEL R50, R50, -INF , !P5 ;  /* 0xff80000032327808 */ /* 0x000fe40006800000 */
[----:B------:R-:W-:Y:S02]  /*5e40*/  FSEL R49, R49, -INF , !P2 ;  /* 0xff80000031317808 */ /* 0x000fe40005000000 */
[-C--:B------:R-:W-:Y:S02]  /*5e50*/  ISETP.GE.AND P4, PT, R13, R101.reuse, PT ;  /* 0x000000650d00720c */ /* 0x080fe40003f86270 */
[----:B------:R-:W-:-:S02]  /*5e60*/  ISETP.GE.AND P5, PT, R4, R101, PT ;  /* 0x000000650400720c */ /* 0x000fc40003fa6270 */
[----:B------:R-:W-:Y:S01]  /*5e70*/  ISETP.GE.AND P2, PT, R4, R100, PT ;  /* 0x000000640400720c */ /* 0x000fe20003f46270 */
[----:B------:R-:W-:Y:S01]  /*5e80*/  VIADD R4, R131, 0x61 ;  /* 0x0000006183047836 */ /* 0x000fe20000000000 */
[----:B------:R-:W-:Y:S02]  /*5e90*/  FSEL R85, R52, -INF , !P4 ;  /* 0xff80000034557808 */ /* 0x000fe40006000000 */
[----:B------:R-:W-:Y:S02]  /*5ea0*/  FSEL R52, R51, -INF , !P3 ;  /* 0xff80000033347808 */ /* 0x000fe40005800000 */
[----:B------:R-:W-:Y:S02]  /*5eb0*/  ISETP.GE.AND P3, PT, R4, R101, PT ;  /* 0x000000650400720c */ /* 0x000fe40003f66270 */
[----:B------:R-:W-:Y:S02]  /*5ec0*/  LOP3.LUT R5, R3, 0x60, R102, 0xfe, !PT ;  /* 0x0000006003057812 */ /* 0x000fe400078efe66 */
[----:B------:R-:W-:-:S02]  /*5ed0*/  FSEL R103, R45, -INF , !P3 ;  /* 0xff8000002d677808 */ /* 0x000fc40005800000 */
[-C--:B------:R-:W-:Y:S02]  /*5ee0*/  ISETP.GE.AND P1, PT, R5, R100.reuse, PT ;  /* 0x000000640500720c */ /* 0x080fe40003f26270 */
[----:B------:R-:W-:Y:S01]  /*5ef0*/  ISETP.GE.AND P3, PT, R4, R100, PT ;  /* 0x000000640400720c */ /* 0x000fe20003f66270 */
[----:B------:R-:W-:Y:S01]  /*5f00*/  VIADD R4, R131, 0x69 ;  /* 0x0000006983047836 */ /* 0x000fe20000000000 */
[----:B------:R-:W-:Y:S02]  /*5f10*/  FSEL R48, R46, -INF , !P1 ;  /* 0xff8000002e307808 */ /* 0x000fe40004800000 */
[----:B------:R-:W-:Y:S02]  /*5f20*/  FSEL R46, R47, -INF , !P3 ;  /* 0xff8000002f2e7808 */ /* 0x000fe40005800000 */
[-C--:B------:R-:W-:Y:S02]  /*5f30*/  ISETP.GE.AND P3, PT, R4, R101.reuse, PT ;  /* 0x000000650400720c */ /* 0x080fe40003f66270 */
[----:B------:R-:W-:-:S02]  /*5f40*/  ISETP.GE.AND P4, PT, R5, R101, PT ;  /* 0x000000650500720c */ /* 0x000fc40003f86270 */
[----:B------:R-:W-:Y:S02]  /*5f50*/  LOP3.LUT R5, R3, 0x70, R102, 0xfe, !PT ;  /* 0x0000007003057812 */ /* 0x000fe400078efe66 */
[----:B------:R-:W-:Y:S02]  /*5f60*/  FSEL R57, R57, -INF , !P3 ;  /* 0xff80000039397808 */ /* 0x000fe40005800000 */
[----:B------:R-:W-:Y:S02]  /*5f70*/  FSEL R51, R44, -INF , !P4 ;  /* 0xff8000002c337808 */ /* 0x000fe40006000000 */
[-C--:B------:R-:W-:Y:S01]  /*5f80*/  ISETP.GE.AND P3, PT, R4, R100.reuse, PT ;  /* 0x000000640400720c */ /* 0x080fe20003f66270 */
[----:B------:R-:W-:Y:S01]  /*5f90*/  VIADD R4, R131, 0x71 ;  /* 0x0000007183047836 */ /* 0x000fe20000000000 */
[C---:B------:R-:W-:Y:S02]  /*5fa0*/  ISETP.GE.AND P4, PT, R5.reuse, R101, PT ;  /* 0x000000650500720c */ /* 0x040fe40003f86270 */
[----:B------:R-:W-:-:S02]  /*5fb0*/  ISETP.GE.AND P1, PT, R5, R100, PT ;  /* 0x000000640500720c */ /* 0x000fc40003f26270 */
[----:B------:R-:W-:Y:S02]  /*5fc0*/  FSEL R38, R59, -INF , !P3 ;  /* 0xff8000003b267808 */ /* 0x000fe40005800000 */
[----:B------:R-:W-:Y:S02]  /*5fd0*/  FSEL R45, R88, -INF , !P4 ;  /* 0xff800000582d7808 */ /* 0x000fe40006000000 */
[CC--:B------:R-:W-:Y:S02]  /*5fe0*/  ISETP.GE.AND P3, PT, R4.reuse, R101.reuse, PT ;  /* 0x000000650400720c */ /* 0x0c0fe40003f66270 */
[----:B------:R-:W-:Y:S01]  /*5ff0*/  ISETP.GE.AND P4, PT, R4, R100, PT ;  /* 0x000000640400720c */ /* 0x000fe20003f86270 */
[C---:B------:R-:W-:Y:S01]  /*6000*/  VIADD R4, R131.reuse, 0x79 ;  /* 0x0000007983047836 */ /* 0x040fe20000000000 */
[----:B------:R-:W-:Y:S02]  /*6010*/  FSEL R31, R90, -INF , !P1 ;  /* 0xff8000005a1f7808 */ /* 0x000fe40004800000 */
[----:B------:R-:W-:-:S02]  /*6020*/  ISETP.GE.AND P1, PT, R131, R101, PT ;  /* 0x000000658300720c */ /* 0x000fc40003f26270 */
[----:B------:R-:W-:Y:S02]  /*6030*/  LOP3.LUT R102, R3, 0x78, R102, 0xfe, !PT ;  /* 0x0000007803667812 */ /* 0x000fe400078efe66 */
[----:B------:R-:W-:Y:S02]  /*6040*/  FSEL R111, R56, -INF , !P5 ;  /* 0xff800000386f7808 */ /* 0x000fe40006800000 */
[----:B------:R-:W-:Y:S02]  /*6050*/  FSEL R44, R58, -INF , !P2 ;  /* 0xff8000003a2c7808 */ /* 0x000fe40005000000 */
[----:B------:R-:W-:Y:S02]  /*6060*/  FSEL R89, R89, -INF , !P3 ;  /* 0xff80000059597808 */ /* 0x000fe40005800000 */
[----:B------:R-:W-:Y:S02]  /*6070*/  FSEL R36, R91, -INF , !P4 ;  /* 0xff8000005b247808 */ /* 0x000fe40006000000 */
[----:B------:R-:W-:-:S02]  /*6080*/  FSEL R5, R40, -INF , !P1 ;  /* 0xff80000028057808 */ /* 0x000fc40004800000 */
[CC--:B------:R-:W-:Y:S02]  /*6090*/  ISETP.GE.AND P5, PT, R102.reuse, R101.reuse, PT ;  /* 0x000000656600720c */ /* 0x0c0fe40003fa6270 */
[-C--:B------:R-:W-:Y:S02]  /*60a0*/  ISETP.GE.AND P2, PT, R102, R100.reuse, PT ;  /* 0x000000646600720c */ /* 0x080fe40003f46270 */
        /* <DEDUP_REMOVED lines=12> */
[----:B------:R-:W-:Y:S01]  /*6170*/  IABS R10, R3 ;  /* 0x00000003000a7213 */ /* 0x000fe20000000000 */
        /* <DEDUP_REMOVED lines=9> */
[C---:B------:R-:W-:Y:S02]  /*6210*/  IADD3 R13, R3.reuse, -0x80, RZ ;  /* 0xffffff80030d7810 */ /* 0x040fe40007ffe0ff */
[----:B------:R-:W-:Y:S02]  /*6220*/  LOP3.LUT R3, R3, R8, RZ, 0x3c, !PT ;  /* 0x0000000803037212 */ /* 0x000fe400078e3cff */
[----:B------:R-:W-:Y:S01]  /*6230*/  IABS R9, R13 ;  /* 0x0000000d00097213 */ /* 0x000fe20000000000 */
[C---:B------:R-:W-:Y:S01]  /*6240*/  IMAD.HI.U32 R14, R12.reuse, R10, RZ ;  /* 0x0000000a0c0e7227 */ /* 0x040fe200078e00ff */
[----:B------:R-:W-:Y:S02]  /*6250*/  LOP3.LUT R13, R13, R8, RZ, 0x3c, !PT ;  /* 0x000000080d0d7212 */ /* 0x000fe400078e3cff */
[----:B------:R-:W-:Y:S01]  /*6260*/  ISETP.GE.AND P2, PT, R3, RZ, PT ;  /* 0x000000ff0300720c */ /* 0x000fe20003f46270 */
[----:B------:R-:W-:Y:S01]  /*6270*/  IMAD.HI.U32 R12, R12, R9, RZ ;  /* 0x000000090c0c7227 */ /* 0x000fe200078e00ff */
[----:B------:R-:W-:-:S03]  /*6280*/  ISETP.GE.AND P0, PT, R13, RZ, PT ;  /* 0x000000ff0d00720c */ /* 0x000fc60003f06270 */
        /* <DEDUP_REMOVED lines=28> */
[C---:B------:R-:W-:Y:S02]  /*6450*/  IMAD R3, R8.reuse, R93, R3 ;  /* 0x0000005d08037224 */ /* 0x040fe400078e0203 */
[----:B------:R-:W-:-:S04]  /*6460*/  IMAD.WIDE.U32 R8, R8, R92, RZ ;  /* 0x0000005c08087225 */ /* 0x000fc800078e00ff */
        /* <DEDUP_REMOVED lines=9> */
.L_x_4284:
[----:B------:R-:W-:-:S04]  /*6500*/  LEA R6, -R92, RZ, 0x7 ;  /* 0x000000ff5c067211 */ /* 0x000fc800078e39ff */
[----:B------:R-:W-:-:S07]  /*6510*/  SHF.R.S32.HI R7, RZ, 0x1f, R6 ;  /* 0x0000001fff077819 */ /* 0x000fce0000011406 */
.L_x_4285:
        /* <DEDUP_REMOVED lines=20> */
.L_x_4283:
[----:B-1----:R-:W-:Y:S01]  /*6660*/  FMNMX.FTZ R8, R2, R5, !PT ;  /* 0x0000000502087209 */ /* 0x002fe20007810000 */
        /* <DEDUP_REMOVED lines=69> */
[----:B------:R-:W2:Y:S04]  /*6ac0*/  SHFL.BFLY PT, R3, R6, 0x1, 0x1f ;  /* 0x0c201f0006037f89 */ /* 0x000ea800000e0000 */
[----:B------:R-:W3:Y:S01]  /*6ad0*/  LDSM.16.MT88.4 R8, [R137+0x3000] ;  /* 0x003000008908783b */ /* 0x000ee20000004200 */
[----:B-1----:R-:W-:Y:S02]  /*6ae0*/  FMNMX.FTZ R28, R7, R28, !PT ;  /* 0x0000001c071c7209 */ /* 0x002fe40007810000 */
[----:B--2---:R-:W-:-:S03]  /*6af0*/  FMNMX.FTZ R3, R6, R3, !PT ;  /* 0x0000000306037209 */ /* 0x004fc60007810000 */
[C---:B------:R-:W-:Y:S01]  /*6b00*/  FMUL.FTZ R40, R28.reuse, UR6 ;  /* 0x000000061c287c20 */ /* 0x040fe20008410000 */
[----:B------:R-:W-:Y:S02]  /*6b10*/  FSETP.NEU.FTZ.AND P1, PT, R28, -INF , PT ;  /* 0xff8000001c00780b */ /* 0x000fe40003f3d000 */
[C---:B------:R-:W-:Y:S01]  /*6b20*/  FSETP.NEU.FTZ.AND P0, PT, R3.reuse, -INF , PT ;  /* 0xff8000000300780b */ /* 0x040fe20003f1d000 */
[----:B------:R-:W-:Y:S01]  /*6b30*/  FMUL.FTZ R37, R3, UR6 ;  /* 0x0000000603257c20 */ /* 0x000fe20008410000 */
[----:B------:R-:W-:-:S04]  /*6b40*/  FSEL R40, R40, RZ, P1 ;  /* 0x000000ff28287208 */ /* 0x000fc80000800000 */
[----:B------:R-:W-:Y:S01]  /*6b50*/  FSEL R37, R37, RZ, P0 ;  /* 0x000000ff25257208 */ /* 0x000fe20000000000 */
[--C-:B------:R-:W-:Y:S01]  /*6b60*/  FFMA.FTZ R100, R5, UR6, -R40.reuse ;  /* 0x0000000605647c23 */ /* 0x100fe20008010828 */
[----:B------:R-:W-:Y:S01]  /*6b70*/  FSEL R5, R28, RZ, P1 ;  /* 0x000000ff1c057208 */ /* 0x000fe20000800000 */
[--C-:B------:R-:W-:Y:S01]  /*6b80*/  FFMA.FTZ R60, R123, UR6, -R40.reuse ;  /* 0x000000067b3c7c23 */ /* 0x100fe20008010828 */
[--C-:B------:R-:W-:Y:S01]  /*6b90*/  FFMA.FTZ R42, R43, UR6, -R40.reuse ;  /* 0x000000062b2a7c23 */ /* 0x100fe20008010828 */
[----:B------:R-:W-:Y:S01]  /*6ba0*/  FFMA.FTZ R56, R122, UR6, -R37 ;  /* 0x000000067a387c23 */ /* 0x000fe20008010825 */
[--C-:B------:R-:W-:Y:S01]  /*6bb0*/  FFMA.FTZ R59, R129, UR6, -R40.reuse ;  /* 0x00000006813b7c23 */ /* 0x100fe20008010828 */
[----:B------:R-:W-:Y:S01]  /*6bc0*/  FADD.FTZ R122, R2, -R5 ;  /* 0x80000005027a7221 */ /* 0x000fe20000010000 */
[----:B------:R-:W-:Y:S01]  /*6bd0*/  FSEL R5, R3, RZ, P0 ;  /* 0x000000ff03057208 */ /* 0x000fe20000000000 */
[--C-:B------:R-:W-:Y:S01]  /*6be0*/  FFMA.FTZ R123, R4, UR6, -R37.reuse ;  /* 0x00000006047b7c23 */ /* 0x100fe20008010825 */
[--C-:B------:R-:W-:Y:S01]  /*6bf0*/  FFMA.FTZ R43, R128, UR6, -R37.reuse ;  /* 0x00000006802b7c23 */ /* 0x100fe20008010825 */
[----:B------:R-:W-:Y:S01]  /*6c00*/  FMUL.FTZ R122, R122, UR6 ;  /* 0x000000067a7a7c20 */ /* 0x000fe20008410000 */
[----:B------:R-:W-:Y:S01]  /*6c10*/  FFMA.FTZ R130, R130, UR6, -R37 ;  /* 0x0000000682827c23 */ /* 0x000fe20008010825 */
        /* <DEDUP_REMOVED lines=8> */
[----:B------:R-:W1:Y:S01]  /*6ca0*/  LDSM.16.MT88.4 R32, [R137+0x3400] ;  /* 0x003400008920783b */ /* 0x000e620000004200 */
        /* <DEDUP_REMOVED lines=21> */
[----:B------:R-:W-:Y:S01]  /*6e00*/  FFMA.FTZ R45, R45, UR6, -R40 ;  /* 0x000000062d2d7c23 */ /* 0x000fe20008010828 */
[--C-:B------:R-:W-:Y:S01]  /*6e10*/  FFMA.FTZ R31, R31, UR6, -R37.reuse ;  /* 0x000000061f1f7c23 */ /* 0x100fe20008010825 */
[--C-:B------:R-:W-:Y:S01]  /*6e20*/  FFMA.FTZ R36, R36, UR6, -R37.reuse ;  /* 0x0000000624247c23 */ /* 0x100fe20008010825 */
[----:B------:R-:W-:Y:S01]  /*6e30*/  MUFU.EX2 R123, R123 ;  /* 0x0000007b007b7308 */ /* 0x000fe20000000800 */
[----:B------:R-:W-:-:S07]  /*6e40*/  FFMA.FTZ R29, R29, UR6, -R37 ;  /* 0x000000061d1d7c23 */ /* 0x000fce0008010825 */
[----:B------:R-:W2:Y:S01]  /*6e50*/  MUFU.EX2 R56, R56 ;  /* 0x0000003800387308 */ /* 0x000ea20000000800 */
[----:B----4-:R-:W-:-:S07]  /*6e60*/  F2FP.BF16.F32.PACK_AB R22, R42, R59 ;  /* 0x0000003b2a16723e */ /* 0x010fce00000010ff */
[----:B------:R-:W-:Y:S08]  /*6e70*/  MUFU.EX2 R2, R130 ;  /* 0x0000008200027308 */ /* 0x000ff00000000800 */
[----:B------:R-:W4:Y:S01]  /*6e80*/  MUFU.EX2 R122, R122 ;  /* 0x0000007a007a7308 */ /* 0x000f220000000800 */
[----:B--2---:R-:W-:-:S07]  /*6e90*/  F2FP.BF16.F32.PACK_AB R21, R56, R123 ;  /* 0x0000007b3815723e */ /* 0x004fce00000010ff */
[----:B------:R-:W2:Y:S08]  /*6ea0*/  MUFU.EX2 R102, R0 ;  /* 0x0000000000667308 */ /* 0x000eb00000000800 */
[----:B------:R-:W5:Y:S01]  /*6eb0*/  MUFU.EX2 R43, R43 ;  /* 0x0000002b002b7308 */ /* 0x000f620000000800 */
[-C--:B----4-:R-:W-:Y:S01]  /*6ec0*/  FMUL.FTZ R4, R68, R122.reuse ;  /* 0x0000007a44047220 */ /* 0x090fe20000410000 */
[-C--:B------:R-:W-:Y:S01]  /*6ed0*/  FMUL.FTZ R5, R69, R122.reuse ;  /* 0x0000007a45057220 */ /* 0x080fe20000410000 */
[-C--:B------:R-:W-:Y:S01]  /*6ee0*/  FMUL.FTZ R72, R72, R122.reuse ;  /* 0x0000007a48487220 */ /* 0x080fe20000410000 */
[-C--:B------:R-:W-:Y:S01]  /*6ef0*/  FMUL.FTZ R73, R73, R122.reuse ;  /* 0x0000007a49497220 */ /* 0x080fe20000410000 */
[-C--:B------:R-:W-:Y:S01]  /*6f00*/  FMUL.FTZ R12, R76, R122.reuse ;  /* 0x0000007a4c0c7220 */ /* 0x080fe20000410000 */
[-C--:B------:R-:W-:Y:S01]  /*6f10*/  FMUL.FTZ R13, R77, R122.reuse ;  /* 0x0000007a4d0d7220 */ /* 0x080fe20000410000 */
[----:B------:R-:W-:Y:S01]  /*6f20*/  FMUL.FTZ R80, R80, R122 ;  /* 0x0000007a50507220 */ /* 0x000fe20000410000 */
[----:B------:R-:W-:Y:S01]  /*6f30*/  MUFU.EX2 R91, R91 ;  /* 0x0000005b005b7308 */ /* 0x000fe20000000800 */
[-C--:B--2---:R-:W-:Y:S01]  /*6f40*/  FMUL.FTZ R6, R70, R102.reuse ;  /* 0x0000006646067220 */ /* 0x084fe20000410000 */
[-C--:B------:R-:W-:Y:S01]  /*6f50*/  FMUL.FTZ R7, R71, R102.reuse ;  /* 0x0000006647077220 */ /* 0x080fe20000410000 */
[-C--:B------:R-:W-:Y:S01]  /*6f60*/  FMUL.FTZ R74, R74, R102.reuse ;  /* 0x000000664a4a7220 */ /* 0x080fe20000410000 */
[-C--:B------:R-:W-:Y:S01]  /*6f70*/  FMUL.FTZ R75, R75, R102.reuse ;  /* 0x000000664b4b7220 */ /* 0x080fe20000410000 */
[----:B------:R-:W-:Y:S01]  /*6f80*/  FFMA.FTZ R0, R127, UR6, -R40 ;  /* 0x000000067f007c23 */ /* 0x000fe20008010828 */
[-C--:B------:R-:W-:Y:S01]  /*6f90*/  FMUL.FTZ R14, R78, R102.reuse ;  /* 0x000000664e0e7220 */ /* 0x080fe20000410000 */
[----:B------:R-:W-:Y:S01]  /*6fa0*/  FMUL.FTZ R15, R79, R102 ;  /* 0x000000664f0f7220 */ /* 0x000fe20000410000 */
[----:B------:R-:W2:Y:S01]  /*6fb0*/  MUFU.EX2 R58, R58 ;  /* 0x0000003a003a7308 */ /* 0x000ea20000000800 */
[----:B-----5:R-:W-:Y:S01]  /*6fc0*/  F2FP.BF16.F32.PACK_AB R23, R43, R2 ;  /* 0x000000022b17723e */ /* 0x020fe200000010ff */
[----:B------:R-:W-:Y:S01]  /*6fd0*/  FMUL.FTZ R81, R81, R122 ;  /* 0x0000007a51517220 */ /* 0x000fe20000410000 */
[-C--:B------:R-:W-:Y:S01]  /*6fe0*/  FMUL.FTZ R82, R82, R102.reuse ;  /* 0x0000006652527220 */ /* 0x080fe20000410000 */
[----:B------:R-:W-:Y:S01]  /*6ff0*/  FMUL.FTZ R83, R83, R102 ;  /* 0x0000006653537220 */ /* 0x000fe20000410000 */
[----:B------:R-:W-:Y:S01]  /*7000*/  FFMA.FTZ R159, R159, R122, R100 ;  /* 0x0000007a9f9f7223 */ /* 0x000fe20000010064 */
[----:B------:R-:W-:Y:S01]  /*7010*/  FFMA.FTZ R123, R160, R102, R123 ;  /* 0x00000066a07b7223 */ /* 0x000fe2000001007b */
[--C-:B------:R-:W-:Y:S01]  /*7020*/  FFMA.FTZ R102, R85, UR6, -R40.reuse ;  /* 0x0000000655667c23 */ /* 0x100fe20008010828 */
[C---:B---3--:R-:W-:Y:S01]  /*7030*/  HMMA.16816.F32.BF16 R4, R20.reuse, R8, R4 ;  /* 0x000000081404723c */ /* 0x048fe20000041804 */
[----:B------:R-:W-:Y:S01]  /*7040*/  MUFU.EX2 R47, R47 ;  /* 0x0000002f002f7308 */ /* 0x000fe20000000800 */
[----:B------:R-:W-:Y:S01]  /*7050*/  FADD.FTZ R60, R60, R159 ;  /* 0x0000009f3c3c7221 */ /* 0x000fe20000010000 */
[----:B------:R-:W-:Y:S01]  /*7060*/  FADD.FTZ R123, R56, R123 ;  /* 0x0000007b387b7221 */ /* 0x000fe20000010000 */
[--C-:B------:R-:W-:Y:S01]  /*7070*/  FFMA.FTZ R56, R89, UR6, -R40.reuse ;  /* 0x0000000659387c23 */ /* 0x100fe20008010828 */
[----:B------:R-:W-:Y:S01]  /*7080*/  FFMA.FTZ R159, R39, UR6, -R40 ;  /* 0x00000006279f7c23 */ /* 0x000fe20008010828 */
[C---:B------:R-:W-:Y:S01]  /*7090*/  HMMA.16816.F32.BF16 R8, R20.reuse, R10, R72 ;  /* 0x0000000a1408723c */ /* 0x040fe20000041848 */
[----:B------:R-:W-:Y:S01]  /*70a0*/  LDSM.16.MT88.4 R72, [R137+0x3c00] ;  /* 0x003c00008948783b */ /* 0x000fe20000004200 */
[----:B------:R-:W-:Y:S01]  /*70b0*/  FADD.FTZ R85, R59, R60 ;  /* 0x0000003c3b557221 */ /* 0x000fe20000010000 */
[----:B------:R-:W3:Y:S01]  /*70c0*/  MUFU.EX2 R0, R0 ;  /* 0x0000000000007308 */ /* 0x000ee20000000800 */
[----:B--2---:R-:W-:Y:S01]  /*70d0*/  F2FP.BF16.F32.PACK_AB R24, R58, R91 ;  /* 0x0000005b3a18723e */ /* 0x004fe200000010ff */
[----:B------:R-:W-:Y:S01]  /*70e0*/  FFMA.FTZ R59, R52, UR6, -R37 ;  /* 0x00000006343b7c23 */ /* 0x000fe20008010825 */
[----:B------:R-:W-:Y:S01]  /*70f0*/  HMMA.16816.F32.BF16 R12, R20, R16, R12 ;  /* 0x00000010140c723c */ /* 0x000fe2000004180c */
[----:B------:R-:W-:Y:S01]  /*7100*/  FADD.FTZ R52, R2, R123 ;  /* 0x0000007b02347221 */ /* 0x000fe20000010000 */
[----:B------:R-:W-:Y:S01]  /*7110*/  FADD.FTZ R42, R42, R85 ;  /* 0x000000552a2a7221 */ /* 0x000fe20000010000 */
[----:B------:R-:W-:-:S02]  /*7120*/  FFMA.FTZ R160, R30, UR6, -R37 ;  /* 0x000000061ea07c23 */ /* 0x000fc40008010825 */
[----:B------:R-:W-:Y:S01]  /*7130*/  MUFU.EX2 R62, R62 ;  /* 0x0000003e003e7308 */ /* 0x000fe20000000800 */
[----:B------:R-:W-:Y:S01]  /*7140*/  HMMA.16816.F32.BF16 R16, R20, R18, R80 ;  /* 0x000000121410723c */ /* 0x000fe20000041850 */
[----:B------:R-:W2:Y:S01]  /*7150*/  LDSM.16.MT88.4 R20, [R136+0x3400] ;  /* 0x003400008814783b */ /* 0x000ea20000004200 */
[----:B------:R-:W-:Y:S01]  /*7160*/  FADD.FTZ R43, R43, R52 ;  /* 0x000000342b2b7221 */ /* 0x000fe20000010000 */
[----:B------:R-:W-:Y:S01]  /*7170*/  FADD.FTZ R91, R91, R42 ;  /* 0x0000002a5b5b7221 */ /* 0x000fe20000010000 */
[----:B------:R-:W-:-:S03]  /*7180*/  FFMA.FTZ R42, R46, UR6, -R37 ;  /* 0x000000062e2a7c23 */ /* 0x000fc60008010825 */
[----:B------:R-:W4:Y:S01]  /*7190*/  MUFU.EX2 R63, R63 ;  /* 0x0000003f003f7308 */ /* 0x000f220000000800 */
[----:B---3--:R-:W-:Y:S01]  /*71a0*/  F2FP.BF16.F32.PACK_AB R26, R0, R47 ;  /* 0x0000002f001a723e */ /* 0x008fe200000010ff */
[----:B------:R-:W-:-:S04]  /*71b0*/  FADD.FTZ R58, R58, R91 ;  /* 0x0000005b3a3a7221 */ /* 0x000fc80000010000 */
[----:B------:R-:W-:Y:S02]  /*71c0*/  FADD.FTZ R47, R47, R58 ;  /* 0x0000003a2f2f7221 */ /* 0x000fe40000010000 */
[----:B------:R-:W-:Y:S08]  /*71d0*/  MUFU.EX2 R88, R88 ;  /* 0x0000005800587308 */ /* 0x000ff00000000800 */
[----:B------:R-:W3:Y:S01]  /*71e0*/  MUFU.EX2 R61, R61 ;  /* 0x0000003d003d7308 */ /* 0x000ee20000000800 */
[----:B----4-:R-:W-:Y:S01]  /*71f0*/  F2FP.BF16.F32.PACK_AB R25, R63, R62 ;  /* 0x0000003e3f19723e */ /* 0x010fe200000010ff */
[----:B------:R-:W-:Y:S01]  /*7200*/  FADD.FTZ R62, R62, R43 ;  /* 0x0000002b3e3e7221 */ /* 0x000fe20000010000 */
[----:B------:R-:W-:-:S03]  /*7210*/  FFMA.FTZ R43, R44, UR6, -R37 ;  /* 0x000000062c2b7c23 */ /* 0x000fc60008010825 */
[----:B------:R-:W-:Y:S02]  /*7220*/  FADD.FTZ R63, R63, R62 ;  /* 0x0000003e3f3f7221 */ /* 0x000fe40000010000 */
[----:B------:R-:W-:Y:S08]  /*7230*/  MUFU.EX2 R95, R95 ;  /* 0x0000005f005f7308 */ /* 0x000ff00000000800 */
[----:B------:R-:W4:Y:S01]  /*7240*/  MUFU.EX2 R92, R92 ;  /* 0x0000005c005c7308 */ /* 0x000f220000000800 */
[----:B---3--:R-:W-:Y:S01]  /*7250*/  F2FP.BF16.F32.PACK_AB R27, R61, R88 ;  /* 0x000000583d1b723e */ /* 0x008fe200000010ff */
[----:B------:R-:W-:-:S04]  /*7260*/  FADD.FTZ R88, R88, R63 ;  /* 0x0000003f58587221 */ /* 0x000fc80000010000 */
[----:B------:R-:W-:Y:S02]  /*7270*/  FADD.FTZ R61, R61, R88 ;  /* 0x000000583d3d7221 */ /* 0x000fe40000010000 */
[C---:B-1----:R-:W-:Y:S01]  /*7280*/  HMMA.16816.F32.BF16 R4, R24.reuse, R32, R4 ;  /* 0x000000201804723c */ /* 0x042fe20000041804 */
        /* <DEDUP_REMOVED lines=9> */
[----:B----4-:R-:W-:-:S02]  /*7320*/  F2FP.BF16.F32.PACK_AB R24, R92, R95 ;  /* 0x0000005f5c18723e */ /* 0x010fc400000010ff */
[----:B---3--:R-:W-:-:S05]  /*7330*/  F2FP.BF16.F32.PACK_AB R26, R90, R93 ;  /* 0x0000005d5a1a723e */ /* 0x008fca00000010ff */
[----:B------:R-:W-:Y:S08]  /*7340*/  MUFU.EX2 R101, R101 ;  /* 0x0000006500657308 */ /* 0x000ff00000000800 */
[----:B------:R-:W3:Y:S01]  /*7350*/  MUFU.EX2 R98, R98 ;  /* 0x0000006200627308 */ /* 0x000ee20000000800 */
[----:B-----5:R-:W-:Y:S01]  /*7360*/  F2FP.BF16.F32.PACK_AB R25, R99, R94 ;  /* 0x0000005e6319723e */ /* 0x020fe200000010ff */
[----:B------:R-:W-:-:S04]  /*7370*/  FADD.FTZ R94, R94, R61 ;  /* 0x0000003d5e5e7221 */ /* 0x000fc80000010000 */
[----:B------:R-:W-:Y:S02]  /*7380*/  FADD.FTZ R94, R99, R94 ;  /* 0x0000005e635e7221 */ /* 0x000fe40000010000 */
[----:B------:R-:W-:Y:S08]  /*7390*/  MUFU.EX2 R112, R112 ;  /* 0x0000007000707308 */ /* 0x000ff00000000800 */
[----:B------:R-:W-:Y:S01]  /*73a0*/  MUFU.EX2 R100, R105 ;  /* 0x0000006900647308 */ /* 0x000fe20000000800 */
[----:B---3--:R-:W-:Y:S01]  /*73b0*/  F2FP.BF16.F32.PACK_AB R27, R98, R101 ;  /* 0x00000065621b723e */ /* 0x008fe200000010ff */
[----:B------:R-:W-:-:S04]  /*73c0*/  FADD.FTZ R101, R101, R94 ;  /* 0x0000005e65657221 */ /* 0x000fc80000010000 */
[----:B------:R-:W-:Y:S02]  /*73d0*/  FADD.FTZ R101, R98, R101 ;  /* 0x0000006562657221 */ /* 0x000fe40000010000 */
[C---:B-1----:R-:W-:Y:S01]  /*73e0*/  HMMA.16816.F32.BF16 R8, R24.reuse, R34, R8 ;  /* 0x000000221808723c */ /* 0x042fe20000041808 */
[----:B------:R-:W-:Y:S05]  /*73f0*/  MUFU.EX2 R104, R104 ;  /* 0x0000006800687308 */ /* 0x000fea0000000800 */
[C---:B------:R-:W-:Y:S01]  /*7400*/  HMMA.16816.F32.BF16 R4, R24.reuse, R32, R4 ;  /* 0x000000201804723c */ /* 0x040fe20000041804 */
[--C-:B------:R-:W-:Y:S01]  /*7410*/  FFMA.FTZ R34, R67, UR6, -R40.reuse ;  /* 0x0000000643227c23 */ /* 0x100fe20008010828 */
[--C-:B------:R-:W-:Y:S01]  /*7420*/  FFMA.FTZ R35, R65, UR6, -R40.reuse ;  /* 0x0000000641237c23 */ /* 0x100fe20008010828 */
[--C-:B------:R-:W-:Y:S01]  /*7430*/  FFMA.FTZ R67, R106, UR6, -R37.reuse ;  /* 0x000000066a437c23 */ /* 0x100fe20008010825 */
[--C-:B------:R-:W-:Y:S01]  /*7440*/  FFMA.FTZ R65, R108, UR6, -R37.reuse ;  /* 0x000000066c417c23 */ /* 0x100fe20008010825 */
[----:B------:R-:W-:Y:S01]  /*7450*/  FFMA.FTZ R106, R110, UR6, -R37 ;  /* 0x000000066e6a7c23 */ /* 0x000fe20008010825 */
[C---:B--2---:R-:W-:Y:S01]  /*7460*/  HMMA.16816.F32.BF16 R12, R24.reuse, R20, R12 ;  /* 0x00000014180c723c */ /* 0x044fe2000004180c */
[--C-:B------:R-:W-:Y:S01]  /*7470*/  FFMA.FTZ R32, R97, UR6, -R40.reuse ;  /* 0x0000000661207c23 */ /* 0x100fe20008010828 */
[--C-:B------:R-:W-:Y:S01]  /*7480*/  FFMA.FTZ R33, R107, UR6, -R40.reuse ;  /* 0x000000066b217c23 */ /* 0x100fe20008010828 */
[----:B------:R-:W-:Y:S03]  /*7490*/  MUFU.EX2 R35, R35 ;  /* 0x0000002300237308 */ /* 0x000fe60000000800 */
[----:B------:R-:W-:Y:S01]  /*74a0*/  HMMA.16816.F32.BF16 R16, R24, R22, R16 ;  /* 0x000000161810723c */ /* 0x000fe20000041810 */
[--C-:B------:R-:W-:Y:S01]  /*74b0*/  FFMA.FTZ R21, R109, UR6, -R40.reuse ;  /* 0x000000066d157c23 */ /* 0x100fe20008010828 */
[----:B------:R-:W-:-:S03]  /*74c0*/  FFMA.FTZ R20, R113, UR6, -R40 ;  /* 0x0000000671147c23 */ /* 0x000fc60008010828 */
[----:B------:R-:W1:Y:S02]  /*74d0*/  MUFU.EX2 R34, R34 ;  /* 0x0000002200227308 */ /* 0x000e640000000800 */
        /* <DEDUP_REMOVED lines=11> */
[----:B------:R-:W-:-:S03]  /*7590*/  FFMA.FTZ R22, R111, UR6, -R40 ;  /* 0x000000066f167c23 */ /* 0x000fc60008010828 */
[----:B------:R-:W2:Y:S01]  /*75a0*/  MUFU.EX2 R33, R33 ;  /* 0x0000002100217308 */ /* 0x000ea20000000800 */
[----:B-1----:R-:W-:-:S07]  /*75b0*/  F2FP.BF16.F32.PACK_AB R80, R34, R35 ;  /* 0x000000232250723e */ /* 0x002fce00000010ff */
[----:B------:R-:W1:Y:S08]  /*75c0*/  MUFU.EX2 R67, R67 ;  /* 0x0000004300437308 */ /* 0x000e700000000800 */
[----:B------:R-:W-:Y:S01]  /*75d0*/  MUFU.EX2 R65, R65 ;  /* 0x0000004100417308 */ /* 0x000fe20000000800 */
[----:B--2---:R-:W-:-:S07]  /*75e0*/  F2FP.BF16.F32.PACK_AB R82, R33, R32 ;  /* 0x000000202152723e */ /* 0x004fce00000010ff */
[----:B------:R-:W2:Y:S01]  /*75f0*/  MUFU.EX2 R106, R106 ;  /* 0x0000006a006a7308 */ /* 0x000ea20000000800 */
[----:B-1----:R-:W-:Y:S01]  /*7600*/  F2FP.BF16.F32.PACK_AB R81, R67, R112 ;  /* 0x000000704351723e */ /* 0x002fe200000010ff */
[----:B------:R-:W-:-:S06]  /*7610*/  FADD.FTZ R112, R112, R101 ;  /* 0x0000006570707221 */ /* 0x000fcc0000010000 */
[----:B------:R-:W-:Y:S08]  /*7620*/  MUFU.EX2 R21, R21 ;  /* 0x0000001500157308 */ /* 0x000ff00000000800 */
[----:B------:R-:W1:Y:S01]  /*7630*/  MUFU.EX2 R20, R20 ;  /* 0x0000001400147308 */ /* 0x000e620000000800 */
[----:B--2---:R-:W-:-:S07]  /*7640*/  F2FP.BF16.F32.PACK_AB R83, R106, R65 ;  /* 0x000000416a53723e */ /* 0x004fce00000010ff */
[C---:B------:R-:W-:Y:S01]  /*7650*/  HMMA.16816.F32.BF16 R68, R80.reuse, R72, R4 ;  /* 0x000000485044723c */ /* 0x040fe20000041804 */
[----:B------:R-:W2:Y:S01]  /*7660*/  LDSM.16.MT88.4 R4, [R136+0x3c00] ;  /* 0x003c00008804783b */ /* 0x000ea20000004200 */
[----:B------:R-:W-:Y:S04]  /*7670*/  MUFU.EX2 R23, R23 ;  /* 0x0000001700177308 */ /* 0x000fe80000000800 */
[C---:B------:R-:W-:Y:S01]  /*7680*/  HMMA.16816.F32.BF16 R72, R80.reuse, R74, R8 ;  /* 0x0000004a5048723c */ /* 0x040fe20000041808 */
[----:B------:R-:W3:Y:S03]  /*7690*/  LDSM.16.MT88.4 R8, [R136+0x4000] ;  /* 0x004000008808783b */ /* 0x000ee60000004200 */
[----:B------:R-:W4:Y:S08]  /*76a0*/  MUFU.EX2 R55, R55 ;  /* 0x0000003700377308 */ /* 0x000f300000000800 */
[----:B------:R-:W-:Y:S08]  /*76b0*/  MUFU.EX2 R66, R66 ;  /* 0x0000004200427308 */ /* 0x000ff00000000800 */
[----:B------:R-:W5:Y:S08]  /*76c0*/  MUFU.EX2 R51, R51 ;  /* 0x0000003300337308 */ /* 0x000f700000000800 */
[----:B------:R-:W-:Y:S01]  /*76d0*/  MUFU.EX2 R102, R102 ;  /* 0x0000006600667308 */ /* 0x000fe20000000800 */
[C---:B--2---:R-:W-:Y:S01]  /*76e0*/  HMMA.16816.F32.BF16 R76, R80.reuse, R4, R12 ;  /* 0x00000004504c723c */ /* 0x044fe2000004180c */
[----:B------:R-:W2:Y:S06]  /*76f0*/  LDSM.16.MT88.4 R12, [R137+0x4000] ;  /* 0x00400000890c783b */ /* 0x000eac0000004200 */
[----:B------:R-:W2:Y:S01]  /*7700*/  MUFU.EX2 R53, R53 ;  /* 0x0000003500357308 */ /* 0x000ea20000000800 */
[----:B------:R-:W-:Y:S01]  /*7710*/  HMMA.16816.F32.BF16 R80, R80, R6, R16 ;  /* 0x000000065050723c */ /* 0x000fe20000041810 */
[----:B------:R-:W2:Y:S01]  /*7720*/  LDSM.16.MT88.4 R16, [R137+0x4400] ;  /* 0x004400008910783b */ /* 0x000ea20000004200 */
[----:B-1----:R-:W-:-:S02]  /*7730*/  F2FP.BF16.F32.PACK_AB R4, R20, R21 ;  /* 0x000000151404723e */ /* 0x002fc400000010ff */
[----:B----4-:R-:W-:-:S03]  /*7740*/  F2FP.BF16.F32.PACK_AB R5, R55, R104 ;  /* 0x000000683705723e */ /* 0x010fc600000010ff */
[----:B------:R-:W-:Y:S01]  /*7750*/  MUFU.EX2 R26, R26 ;  /* 0x0000001a001a7308 */ /* 0x000fe20000000800 */
[----:B------:R-:W-:Y:S02]  /*7760*/  F2FP.BF16.F32.PACK_AB R6, R100, R23 ;  /* 0x000000176406723e */ /* 0x000fe400000010ff */
[----:B-----5:R-:W-:-:S05]  /*7770*/  F2FP.BF16.F32.PACK_AB R7, R51, R66 ;  /* 0x000000423307723e */ /* 0x020fca00000010ff */
[----:B------:R-:W-:Y:S02]  /*7780*/  MUFU.EX2 R27, R27 ;  /* 0x0000001b001b7308 */ /* 0x000fe40000000800 */
[C---:B---3--:R-:W-:Y:S06]  /*7790*/  HMMA.16816.F32.BF16 R76, R4.reuse, R8, R76 ;  /* 0x00000008044c723c */ /* 0x048fec000004184c */
[----:B------:R-:W-:Y:S01]  /*77a0*/  MUFU.EX2 R57, R57 ;  /* 0x0000003900397308 */ /* 0x000fe20000000800 */
[----:B------:R-:W-:Y:S01]  /*77b0*/  HMMA.16816.F32.BF16 R80, R4, R10, R80 ;  /* 0x0000000a0450723c */ /* 0x000fe20000041850 */
[----:B------:R-:W-:Y:S01]  /*77c0*/  FFMA.FTZ R8, R41, UR6, -R40 ;  /* 0x0000000629087c23 */ /* 0x000fe20008010828 */
[----:B------:R-:W-:-:S05]  /*77d0*/  FFMA.FTZ R41, R48, UR6, -R37 ;  /* 0x0000000630297c23 */ /* 0x000fca0008010825 */
[----:B------:R-:W1:Y:S01]  /*77e0*/  MUFU.EX2 R54, R54 ;  /* 0x0000003600367308 */ /* 0x000e620000000800 */
[C---:B--2---:R-:W-:Y:S07]  /*77f0*/  HMMA.16816.F32.BF16 R68, R4.reuse, R12, R68 ;  /* 0x0000000c0444723c */ /* 0x044fee0000041844 */
[----:B------:R-:W-:Y:S01]  /*7800*/  MUFU.EX2 R50, R50 ;  /* 0x0000003200327308 */ /* 0x000fe20000000800 */
[----:B------:R-:W-:Y:S01]  /*7810*/  HMMA.16816.F32.BF16 R72, R4, R14, R72 ;  /* 0x0000000e0448723c */ /* 0x000fe20000041848 */
[----:B------:R-:W2:Y:S06]  /*7820*/  LDSM.16.MT88.4 R12, [R136+0x4400] ;  /* 0x00440000880c783b */ /* 0x000eac0000004200 */
[----:B------:R-:W3:Y:S01]  /*7830*/  MUFU.EX2 R59, R59 ;  /* 0x0000003b003b7308 */ /* 0x000ee20000000800 */
[----:B------:R-:W-:-:S02]  /*7840*/  F2FP.BF16.F32.PACK_AB R4, R53, R102 ;  /* 0x000000663504723e */ /* 0x000fc400000010ff */
[----:B-1----:R-:W-:Y:S02]  /*7850*/  F2FP.BF16.F32.PACK_AB R5, R54, R57 ;  /* 0x000000393605723e */ /* 0x002fe400000010ff */
[----:B------:R-:W-:-:S03]  /*7860*/  F2FP.BF16.F32.PACK_AB R6, R27, R26 ;  /* 0x0000001a1b06723e */ /* 0x000fc600000010ff */
[----:B------:R1:W-:Y:S08]  /*7870*/  MUFU.EX2 R2, R8 ;  /* 0x0000000800027308 */ /* 0x0003f00000000800 */
[----:B------:R-:W-:Y:S01]  /*7880*/  MUFU.EX2 R24, R24 ;  /* 0x0000001800187308 */ /* 0x000fe20000000800 */
[----:B---3--:R-:W-:-:S07]  /*7890*/  F2FP.BF16.F32.PACK_AB R7, R59, R50 ;  /* 0x000000323b07723e */ /* 0x008fce00000010ff */
[C---:B------:R-:W-:Y:S01]  /*78a0*/  HMMA.16816.F32.BF16 R68, R4.reuse, R16, R68 ;  /* 0x000000100444723c */ /* 0x040fe20000041844 */
[----:B-1----:R-:W1:Y:S01]  /*78b0*/  LDSM.16.MT88.4 R8, [R137+0x4800] ;  /* 0x004800008908783b */ /* 0x002e620000004200 */
[----:B------:R-:W3:Y:S04]  /*78c0*/  MUFU.EX2 R25, R25 ;  /* 0x0000001900197308 */ /* 0x000ee80000000800 */
[----:B------:R-:W-:Y:S01]  /*78d0*/  HMMA.16816.F32.BF16 R72, R4, R18, R72 ;  /* 0x000000120448723c */ /* 0x000fe20000041848 */
[----:B------:R-:W-:-:S03]  /*78e0*/  FADD.FTZ R16, R0, R47 ;  /* 0x0000002f00107221 */ /* 0x000fc60000010000 */
[----:B------:R-:W-:Y:S01]  /*78f0*/  MUFU.EX2 R22, R22 ;  /* 0x0000001600167308 */ /* 0x000fe20000000800 */
[----:B------:R-:W-:Y:S02]  /*7900*/  FADD.FTZ R95, R95, R16 ;  /* 0x000000105f5f7221 */ /* 0x000fe40000010000 */
[----:B------:R-:W4:Y:S01]  /*7910*/  LDSM.16.MT88.4 R16, [R136+0x4800] ;  /* 0x004800008810783b */ /* 0x000f220000004200 */
[----:B--2---:R-:W-:Y:S01]  /*7920*/  HMMA.16816.F32.BF16 R76, R4, R12, R76 ;  /* 0x0000000c044c723c */ /* 0x004fe2000004184c */
[----:B------:R-:W-:-:S03]  /*7930*/  FADD.FTZ R92, R92, R95 ;  /* 0x0000005f5c5c7221 */ /* 0x000fc60000010000 */
[----:B------:R-:W2:Y:S01]  /*7940*/  MUFU.EX2 R49, R49 ;  /* 0x0000003100317308 */ /* 0x000ea20000000800 */
[----:B------:R-:W-:Y:S01]  /*7950*/  FADD.FTZ R93, R93, R92 ;  /* 0x0000005c5d5d7221 */ /* 0x000fe20000010000 */
[----:B------:R-:W-:Y:S01]  /*7960*/  HMMA.16816.F32.BF16 R80, R4, R14, R80 ;  /* 0x0000000e0450723c */ /* 0x000fe20000041850 */
[----:B------:R-:W5:Y:S02]  /*7970*/  LDSM.16.MT88.4 R12, [R137+0x4c00] ;  /* 0x004c0000890c783b */ /* 0x000f640000004200 */
[----:B------:R-:W-:-:S03]  /*7980*/  FADD.FTZ R90, R90, R93 ;  /* 0x0000005d5a5a7221 */ /* 0x000fc60000010000 */
[----:B------:R-:W-:Y:S01]  /*7990*/  MUFU.EX2 R41, R41 ;  /* 0x0000002900297308 */ /* 0x000fe20000000800 */
[----:B------:R-:W-:Y:S01]  /*79a0*/  FADD.FTZ R35, R35, R90 ;  /* 0x0000005a23237221 */ /* 0x000fe20000010000 */
[----:B---3--:R-:W-:-:S03]  /*79b0*/  F2FP.BF16.F32.PACK_AB R4, R25, R24 ;  /* 0x000000181904723e */ /* 0x008fc600000010ff */
[----:B------:R-:W-:Y:S01]  /*79c0*/  FADD.FTZ R35, R34, R35 ;  /* 0x0000002322237221 */ /* 0x000fe20000010000 */
[----:B------:R-:W-:Y:S02]  /*79d0*/  FADD.FTZ R34, R67, R112 ;  /* 0x0000007043227221 */ /* 0x000fe40000010000 */
        /* <DEDUP_REMOVED lines=16> */
[C---:B----4-:R-:W-:Y:S02]  /*7ae0*/  HMMA.16816.F32.BF16 R76, R4.reuse, R16, R76 ;  /* 0x00000010044c723c */ /* 0x050fe4000004184c */
[----:B------:R-:W-:Y:S01]  /*7af0*/  FADD.FTZ R21, R21, R8 ;  /* 0x0000000815157221 */ /* 0x000fe20000010000 */
[----:B------:R-:W-:Y:S01]  /*7b00*/  FADD.FTZ R104, R104, R9 ;  /* 0x0000000968687221 */ /* 0x000fe20000010000 */
[----:B------:R-:W2:Y:S01]  /*7b10*/  MUFU.EX2 R36, R36 ;  /* 0x0000002400247308 */ /* 0x000ea20000000800 */
[----:B------:R-:W4:Y:S01]  /*7b20*/  LDSM.16.MT88.4 R8, [R136+0x4c00] ;  /* 0x004c00008808783b */ /* 0x000f220000004200 */
        /* <DEDUP_REMOVED lines=8> */
[----:B---3--:R-:W-:-:S02]  /*7bb0*/  F2FP.BF16.F32.PACK_AB R4, R56, R45 ;  /* 0x0000002d3804723e */ /* 0x008fc400000010ff */
[----:B------:R-:W-:Y:S01]  /*7bc0*/  FADD.FTZ R102, R102, R17 ;  /* 0x0000001166667221 */ /* 0x000fe20000010000 */
[----:B-1----:R-:W-:Y:S01]  /*7bd0*/  F2FP.BF16.F32.PACK_AB R6, R159, R2 ;  /* 0x000000029f06723e */ /* 0x002fe200000010ff */
[----:B------:R-:W1:Y:S01]  /*7be0*/  MUFU.EX2 R160, R160 ;  /* 0x000000a000a07308 */ /* 0x000e620000000800 */
[----:B--2---:R-:W-:Y:S01]  /*7bf0*/  F2FP.BF16.F32.PACK_AB R5, R36, R31 ;  /* 0x0000001f2405723e */ /* 0x004fe200000010ff */
[----:B------:R-:W-:Y:S01]  /*7c00*/  FADD.FTZ R17, R57, R66 ;  /* 0x0000004239117221 */ /* 0x000fe20000010000 */
[----:B------:R-:W-:-:S03]  /*7c10*/  FADD.FTZ R53, R53, R102 ;  /* 0x0000006635357221 */ /* 0x000fc60000010000 */
[----:B------:R-:W-:Y:S01]  /*7c20*/  FADD.FTZ R17, R54, R17 ;  /* 0x0000001136117221 */ /* 0x000fe20000010000 */
[----:B------:R-:W-:-:S04]  /*7c30*/  FADD.FTZ R26, R26, R53 ;  /* 0x000000351a1a7221 */ /* 0x000fc80000010000 */
[----:B------:R-:W-:-:S04]  /*7c40*/  FADD.FTZ R27, R27, R26 ;  /* 0x0000001a1b1b7221 */ /* 0x000fc80000010000 */
[----:B------:R-:W-:Y:S01]  /*7c50*/  FADD.FTZ R24, R24, R27 ;  /* 0x0000001b18187221 */ /* 0x000fe20000010000 */
[----:B-1----:R-:W-:-:S03]  /*7c60*/  F2FP.BF16.F32.PACK_AB R7, R160, R29 ;  /* 0x0000001da007723e */ /* 0x002fc600000010ff */
[----:B------:R-:W-:-:S04]  /*7c70*/  FADD.FTZ R25, R25, R24 ;  /* 0x0000001819197221 */ /* 0x000fc80000010000 */
[C---:B-----5:R-:W-:Y:S06]  /*7c80*/  HMMA.16816.F32.BF16 R68, R4.reuse, R12, R68 ;  /* 0x0000000c0444723c */ /* 0x060fec0000041844 */
[----:B----4-:R-:W-:Y:S01]  /*7c90*/  HMMA.16816.F32.BF16 R76, R4, R8, R76 ;  /* 0x00000008044c723c */ /* 0x010fe2000004184c */
        /* <DEDUP_REMOVED lines=17> */
[----:B------:R-:W-:-:S04]  /*7db0*/  FADD.FTZ R36, R36, R31 ;  /* 0x0000001f24247221 */ /* 0x000fc80000010000 */
[----:B------:R-:W-:-:S04]  /*7dc0*/  FADD.FTZ R29, R29, R36 ;  /* 0x000000241d1d7221 */ /* 0x000fc80000010000 */
[----:B------:R-:W-:-:S07]  /*7dd0*/  FADD.FTZ R160, R160, R29 ;  /* 0x0000001da0a07221 */ /* 0x000fce0000010000 */
.L_x_4280:
        /* <DEDUP_REMOVED lines=14> */
.L_x_4290:
        /* <DEDUP_REMOVED lines=66> */
.L_x_4287:
        /* <DEDUP_REMOVED lines=18> */
[----:B------:R-:W2:Y:S04]  /*8400*/  LDSM.16.M88.4 R92, [R139+0x1000] ;  /* 0x001000008b5c783b */ /* 0x000ea80000000200 */
[----:B------:R-:W3:Y:S04]  /*8410*/  LDSM.16.M88.4 R96, [R139+0x1400] ;  /* 0x001400008b60783b */ /* 0x000ee80000000200 */
[----:B------:R-:W4:Y:S04]  /*8420*/  LDSM.16.M88.4 R100, [R139+0x1800] ;  /* 0x001800008b64783b */ /* 0x000f280000000200 */
[----:B------:R-:W5:Y:S04]  /*8430*/  LDSM.16.M88.4 R104, [R139+0x1c00] ;  /* 0x001c00008b68783b */ /* 0x000f680000000200 */
[----:B------:R-:W0:Y:S04]  /*8440*/  LDGDEPBAR ;  /* 0x00000000000079af */ /* 0x000e280000000000 */
[----:B------:R-:W1:Y:S04]  /*8450*/  LDSM.16.M88.4 R108, [R139+0x2000] ;  /* 0x002000008b6c783b */ /* 0x000e680000000200 */
[----:B------:R-:W1:Y:S04]  /*8460*/  LDSM.16.M88.4 R112, [R139+0x2400] ;  /* 0x002400008b70783b */ /* 0x000e680000000200 */
[----:B------:R-:W1:Y:S04]  /*8470*/  LDSM.16.M88.4 R116, [R139+0x2800] ;  /* 0x002800008b74783b */ /* 0x000e680000000200 */
[----:B------:R-:W1:Y:S04]  /*8480*/  LDSM.16.M88.4 R120, [R139+0x2c00] ;  /* 0x002c00008b78783b */ /* 0x000e680000000200 */
[----:B------:R-:W-:Y:S01]  /*8490*/  LDSM.16.M88.4 R124, [R140] ;  /* 0x000000008c7c783b */ /* 0x000fe20000000200 */
[C---:B--2---:R-:W-:Y:S03]  /*84a0*/  HMMA.16816.F32.BF16 R4, R88.reuse, R92, RZ ;  /* 0x0000005c5804723c */ /* 0x044fe600000418ff */
[----:B------:R-:W2:Y:S04]  /*84b0*/  LDSM.16.M88.4 R128, [R138] ;  /* 0x000000008a80783b */ /* 0x000ea80000000200 */
[----:B------:R-:W2:Y:S01]  /*84c0*/  LDSM.16.M88.4 R132, [R138+0x400] ;  /* 0x000400008a84783b */ /* 0x000ea20000000200 */
[C---:B------:R-:W-:Y:S03]  /*84d0*/  HMMA.16816.F32.BF16 R8, R88.reuse, R94, RZ ;  /* 0x0000005e5808723c */ /* 0x040fe600000418ff */
[----:B------:R-:W-:Y:S03]  /*84e0*/  LDSM.16.M88.4 R92, [R138+0xc00] ;  /* 0x000c00008a5c783b */ /* 0x000fe60000000200 */
[C---:B---3--:R-:W-:Y:S06]  /*84f0*/  HMMA.16816.F32.BF16 R12, R88.reuse, R96, RZ ;  /* 0x00000060580c723c */ /* 0x048fec00000418ff */
[C---:B------:R-:W-:Y:S01]  /*8500*/  HMMA.16816.F32.BF16 R16, R88.reuse, R98, RZ ;  /* 0x000000625810723c */ /* 0x040fe200000418ff */
[----:B------:R-:W-:Y:S05]  /*8510*/  LDSM.16.M88.4 R96, [R138+0x1000] ;  /* 0x001000008a60783b */ /* 0x000fea0000000200 */
        /* <DEDUP_REMOVED lines=14> */
[C---:B------:R-:W-:Y:S06]  /*8600*/  HMMA.16816.F32.BF16 R8, R124.reuse, R130, R8 ;  /* 0x000000827c08723c */ /* 0x040fec0000041808 */
[C---:B------:R-:W-:Y:S06]  /*8610*/  HMMA.16816.F32.BF16 R12, R124.reuse, R132, R12 ;  /* 0x000000847c0c723c */ /* 0x040fec000004180c */
[C---:B------:R-:W-:Y:S06]  /*8620*/  HMMA.16816.F32.BF16 R16, R124.reuse, R134, R16 ;  /* 0x000000867c10723c */ /* 0x040fec0000041810 */
[C---:B-1----:R-:W-:Y:S06]  /*8630*/  HMMA.16816.F32.BF16 R20, R124.reuse, R88, R20 ;  /* 0x000000587c14723c */ /* 0x042fec0000041814 */
[C---:B------:R-:W-:Y:S01]  /*8640*/  HMMA.16816.F32.BF16 R24, R124.reuse, R90, R24 ;  /* 0x0000005a7c18723c */ /* 0x040fe20000041818 */
[----:B------:R-:W1:Y:S05]  /*8650*/  LDSM.16.M88.4 R88, [R138+0x1400] ;  /* 0x001400008a58783b */ /* 0x000e6a0000000200 */
[C---:B------:R-:W-:Y:S06]  /*8660*/  HMMA.16816.F32.BF16 R28, R124.reuse, R92, R28 ;  /* 0x0000005c7c1c723c */ /* 0x040fec000004181c */
[C---:B------:R-:W-:Y:S01]  /*8670*/  HMMA.16816.F32.BF16 R32, R124.reuse, R94, R32 ;  /* 0x0000005e7c20723c */ /* 0x040fe20000041820 */
[----:B------:R-:W2:Y:S05]  /*8680*/  LDSM.16.M88.4 R92, [R138+0x1800] ;  /* 0x001800008a5c783b */ /* 0x000eaa0000000200 */
[C---:B------:R-:W-:Y:S06]  /*8690*/  HMMA.16816.F32.BF16 R36, R124.reuse, R96, R36 ;  /* 0x000000607c24723c */ /* 0x040fec0000041824 */
[C---:B------:R-:W-:Y:S01]  /*86a0*/  HMMA.16816.F32.BF16 R40, R124.reuse, R98, R40 ;  /* 0x000000627c28723c */ /* 0x040fe20000041828 */
[----:B------:R-:W3:Y:S01]  /*86b0*/  LDSM.16.M88.4 R96, [R138+0x1c00] ;  /* 0x001c00008a60783b */ /* 0x000ee20000000200 */
[----:B------:R-:W-:Y:S04]  /*86c0*/  DEPBAR.LE SB0, 0x0 ;  /* 0x000080000000791a */ /* 0x000fe80000000000 */
[----:B------:R-:W-:Y:S01]  /*86d0*/  BAR.SYNC.DEFER_BLOCKING 0x0 ;  /* 0x0000000000007b1d */ /* 0x000fe20000010000 */
[C---:B-1----:R-:W-:Y:S06]  /*86e0*/  HMMA.16816.F32.BF16 R44, R124.reuse, R88, R44 ;  /* 0x000000587c2c723c */ /* 0x042fec000004182c */
[C---:B------:R-:W-:Y:S06]  /*86f0*/  HMMA.16816.F32.BF16 R48, R124.reuse, R90, R48 ;  /* 0x0000005a7c30723c */ /* 0x040fec0000041830 */
[C---:B--2---:R-:W-:Y:S06]  /*8700*/  HMMA.16816.F32.BF16 R52, R124.reuse, R92, R52 ;  /* 0x0000005c7c34723c */ /* 0x044fec0000041834 */
        /* <DEDUP_REMOVED lines=73> */
.L_x_4289:
        /* <DEDUP_REMOVED lines=16> */
.L_x_4288:
        /* <DEDUP_REMOVED lines=100> */
[C---:B-1----:R-:W-:Y:S01]  /*92e0*/  FMUL.FTZ R70, R3.reuse, R70 ;  /* 0x0000004603467220 */ /* 0x042fe20000410000 */
[C---:B------:R-:W-:Y:S01]  /*92f0*/  FMUL.FTZ R71, R3.reuse, R71 ;  /* 0x0000004703477220 */ /* 0x040fe20000410000 */
[C---:B------:R-:W-:Y:S03]  /*9300*/  FMUL.FTZ R74, R3.reuse, R74 ;  /* 0x0000004a034a7220 */ /* 0x040fe60000410000 */
[----:B------:R1:W-:Y:S01]  /*9310*/  MUFU.EX2 R14, R96 ;  /* 0x00000060000e7308 */ /* 0x0003e20000000800 */
[C---:B--2---:R-:W-:Y:S01]  /*9320*/  FMUL.FTZ R68, R84.reuse, R68 ;  /* 0x0000004454447220 */ /* 0x044fe20000410000 */
[C---:B------:R-:W-:Y:S01]  /*9330*/  FMUL.FTZ R69, R84.reuse, R69 ;  /* 0x0000004554457220 */ /* 0x040fe20000410000 */
[C---:B------:R-:W-:Y:S01]  /*9340*/  FMUL.FTZ R72, R84.reuse, R72 ;  /* 0x0000004854487220 */ /* 0x040fe20000410000 */
[C---:B------:R-:W-:Y:S01]  /*9350*/  FMUL.FTZ R73, R84.reuse, R73 ;  /* 0x0000004954497220 */ /* 0x040fe20000410000 */
[----:B------:R-:W-:Y:S01]  /*9360*/  FMUL.FTZ R75, R3, R75 ;  /* 0x0000004b034b7220 */ /* 0x000fe20000410000 */
[C---:B------:R-:W-:Y:S01]  /*9370*/  FMUL.FTZ R76, R84.reuse, R76 ;  /* 0x0000004c544c7220 */ /* 0x040fe20000410000 */
[C---:B------:R-:W-:Y:S03]  /*9380*/  FMUL.FTZ R77, R84.reuse, R77 ;  /* 0x0000004d544d7220 */ /* 0x040fe60000410000 */
[----:B------:R-:W-:Y:S01]  /*9390*/  MUFU.EX2 R105, R105 ;  /* 0x0000006900697308 */ /* 0x000fe20000000800 */
[--C-:B---3--:R-:W-:Y:S01]  /*93a0*/  FFMA.FTZ R93, R21, UR4, -R88.reuse ;  /* 0x00000004155d7c23 */ /* 0x108fe20008010858 */
[C---:B------:R-:W-:Y:S01]  /*93b0*/  FMUL.FTZ R78, R3.reuse, R78 ;  /* 0x0000004e034e7220 */ /* 0x040fe20000410000 */
[C---:B------:R-:W-:Y:S01]  /*93c0*/  FMUL.FTZ R79, R3.reuse, R79 ;  /* 0x0000004f034f7220 */ /* 0x040fe20000410000 */
[C---:B------:R-:W-:Y:S01]  /*93d0*/  FMUL.FTZ R80, R84.reuse, R80 ;  /* 0x0000005054507220 */ /* 0x040fe20000410000 */
[----:B------:R-:W-:Y:S01]  /*93e0*/  FMUL.FTZ R81, R84, R81 ;  /* 0x0000005154517220 */ /* 0x000fe20000410000 */
[C---:B------:R-:W-:Y:S01]  /*93f0*/  FMUL.FTZ R82, R3.reuse, R82 ;  /* 0x0000005203527220 */ /* 0x040fe20000410000 */
[----:B------:R-:W-:Y:S03]  /*9400*/  FMUL.FTZ R83, R3, R83 ;  /* 0x0000005303537220 */ /* 0x000fe60000410000 */
[----:B------:R-:W-:Y:S01]  /*9410*/  MUFU.EX2 R109, R109 ;  /* 0x0000006d006d7308 */ /* 0x000fe20000000800 */
[----:B-1----:R-:W1:Y:S01]  /*9420*/  LDSM.16.MT88.4 R96, [R137+0x3000] ;  /* 0x003000008960783b */ /* 0x002e620000004200 */
        /* <DEDUP_REMOVED lines=34> */
[----:B------:R-:W-:Y:S01]  /*9650*/  ISETP.GT.AND P0, PT, R147, 0x1, PT ;  /* 0x000000019300780c */ /* 0x000fe20003f04270 */
[----:B------:R-:W-:Y:S01]  /*9660*/  FFMA.FTZ R17, R56, UR4, -R88 ;  /* 0x0000000438117c23 */ /* 0x000fe20008010858 */
[--C-:B------:R-:W-:Y:S04]  /*9670*/  FFMA.FTZ R58, R58, UR4, -R87.reuse ;  /* 0x000000043a3a7c23 */ /* 0x100fe80008010857 */
[----:B------:R-:W-:Y:S10]  /*9680*/  MUFU.EX2 R115, R115 ;  /* 0x0000007300737308 */ /* 0x000ff40000000800 */
[----:B------:R2:W3:Y:S10]  /*9690*/  MUFU.EX2 R89, R90 ;  /* 0x0000005a00597308 */ /* 0x0004f40000000800 */
[----:B------:R3:W-:Y:S10]  /*96a0*/  MUFU.EX2 R9, R95 ;  /* 0x0000005f00097308 */ /* 0x0007f40000000800 */
[----:B------:R4:W-:Y:S01]  /*96b0*/  MUFU.EX2 R18, R92 ;  /* 0x0000005c00127308 */ /* 0x0009e20000000800 */
[----:B--2---:R-:W-:Y:S09]  /*96c0*/  FFMA.FTZ R90, R19, UR4, -R87 ;  /* 0x00000004135a7c23 */ /* 0x004ff20008010857 */
[----:B------:R2:W-:Y:S01]  /*96d0*/  MUFU.EX2 R7, R94 ;  /* 0x0000005e00077308 */ /* 0x0005e20000000800 */
[----:B---3--:R-:W-:Y:S09]  /*96e0*/  F2FP.BF16.F32.PACK_AB R95, R89, R115 ;  /* 0x00000073595f723e */ /* 0x008ff200000010ff */
[----:B------:R3:W-:Y:S01]  /*96f0*/  MUFU.EX2 R6, R93 ;  /* 0x0000005d00067308 */ /* 0x0007e20000000800 */
[----:B----4-:R-:W-:Y:S09]  /*9700*/  F2FP.BF16.F32.PACK_AB R92, R109, R105 ;  /* 0x000000696d5c723e */ /* 0x010ff200000010ff */
[----:B------:R-:W4:Y:S01]  /*9710*/  MUFU.EX2 R112, R112 ;  /* 0x0000007000707308 */ /* 0x000f220000000800 */
[----:B--2---:R-:W-:Y:S09]  /*9720*/  F2FP.BF16.F32.PACK_AB R94, R113, R110 ;  /* 0x0000006e715e723e */ /* 0x004ff200000010ff */
[----:B------:R-:W-:Y:S01]  /*9730*/  MUFU.EX2 R114, R114 ;  /* 0x0000007200727308 */ /* 0x000fe20000000800 */
[----:B---3--:R-:W-:Y:S01]  /*9740*/  F2FP.BF16.F32.PACK_AB R93, R108, R111 ;  /* 0x0000006f6c5d723e */ /* 0x008fe200000010ff */
[----:B------:R-:W-:Y:S01]  /*9750*/  FFMA.FTZ R111, R3, R160, R111 ;  /* 0x000000a0036f7223 */ /* 0x000fe2000001006f */
[--C-:B------:R-:W-:Y:S01]  /*9760*/  FFMA.FTZ R160, R55, UR4, -R87.reuse ;  /* 0x0000000437a07c23 */ /* 0x100fe20008010857 */
[----:B------:R-:W-:Y:S06]  /*9770*/  MOV R3, R0 ;  /* 0x0000000000037202 */ /* 0x000fec0000000f00 */
[----:B------:R2:W3:Y:S01]  /*9780*/  MUFU.EX2 R13, R86 ;  /* 0x00000056000d7308 */ /* 0x0004e20000000800 */
[C---:B-1----:R-:W-:Y:S06]  /*9790*/  HMMA.16816.F32.BF16 R68, R92.reuse, R96, R68 ;  /* 0x000000605c44723c */ /* 0x042fec0000041844 */
[C---:B------:R-:W-:Y:S03]  /*97a0*/  HMMA.16816.F32.BF16 R72, R92.reuse, R98, R72 ;  /* 0x000000625c48723c */ /* 0x040fe60000041848 */
[----:B------:R1:W5:Y:S01]  /*97b0*/  MUFU.EX2 R11, R90 ;  /* 0x0000005a000b7308 */ /* 0x0003620000000800 */
[----:B------:R-:W5:Y:S02]  /*97c0*/  LDSM.16.MT88.4 R96, [R137+0x3400] ;  /* 0x003400008960783b */ /* 0x000f640000004200 */
[C---:B------:R-:W-:Y:S07]  /*97d0*/  HMMA.16816.F32.BF16 R76, R92.reuse, R100, R76 ;  /* 0x000000645c4c723c */ /* 0x040fee000004184c */
[----:B------:R-:W-:Y:S01]  /*97e0*/  MUFU.EX2 R163, R163 ;  /* 0x000000a300a37308 */ /* 0x000fe20000000800 */
[----:B--2---:R-:W-:Y:S01]  /*97f0*/  FFMA.FTZ R86, R22, UR4, -R87 ;  /* 0x0000000416567c23 */ /* 0x004fe20008010857 */
[----:B------:R-:W-:Y:S01]  /*9800*/  HMMA.16816.F32.BF16 R80, R92, R102, R80 ;  /* 0x000000665c50723c */ /* 0x000fe20000041850 */
[----:B------:R-:W2:Y:S07]  /*9810*/  LDSM.16.MT88.4 R100, [R136+0x3400] ;  /* 0x003400008864783b */ /* 0x000eae0000004200 */
[----:B------:R5:W2:Y:S03]  /*9820*/  MUFU.EX2 R10, R86 ;  /* 0x00000056000a7308 */ /* 0x000aa60000000800 */
[----:B------:R-:W-:Y:S01]  /*9830*/  FFMA.FTZ R22, R84, R159, R105 ;  /* 0x0000009f54167223 */ /* 0x000fe20000010069 */
[----:B----4-:R-:W-:Y:S01]  /*9840*/  F2FP.BF16.F32.PACK_AB R92, R85, R112 ;  /* 0x00000070555c723e */ /* 0x010fe200000010ff */
[----:B-1----:R-:W-:Y:S01]  /*9850*/  FFMA.FTZ R90, R39, UR4, -R87 ;  /* 0x00000004275a7c23 */ /* 0x002fe20008010857 */
[----:B------:R-:W-:Y:S01]  /*9860*/  LDSM.16.MT88.4 R104, [R136+0x3800] ;  /* 0x003800008868783b */ /* 0x000fe20000004200 */
[----:B---3--:R-:W-:Y:S01]  /*9870*/  F2FP.BF16.F32.PACK_AB R93, R13, R114 ;  /* 0x000000720d5d723e */ /* 0x008fe200000010ff */
[----:B------:R-:W-:Y:S02]  /*9880*/  FADD.FTZ R109, R109, R22 ;  /* 0x000000166d6d7221 */ /* 0x000fe40000010000 */
[----:B------:R-:W-:Y:S01]  /*9890*/  MUFU.EX2 R165, R165 ;  /* 0x000000a500a57308 */ /* 0x000fe20000000800 */
[----:B------:R-:W-:Y:S01]  /*98a0*/  FADD.FTZ R22, R108, R111 ;  /* 0x0000006f6c167221 */ /* 0x000fe20000010000 */
[----:B------:R-:W-:Y:S01]  /*98b0*/  F2FP.BF16.F32.PACK_AB R94, R9, R14 ;  /* 0x0000000e095e723e */ /* 0x000fe200000010ff */
[----:B------:R-:W-:Y:S01]  /*98c0*/  FADD.FTZ R26, R110, R109 ;  /* 0x0000006d6e1a7221 */ /* 0x000fe20000010000 */
[----:B-----5:R-:W-:Y:S01]  /*98d0*/  F2FP.BF16.F32.PACK_AB R95, R11, R18 ;  /* 0x000000120b5f723e */ /* 0x020fe200000010ff */
[----:B------:R-:W-:Y:S01]  /*98e0*/  LDSM.16.MT88.4 R108, [R136+0x3c00] ;  /* 0x003c0000886c783b */ /* 0x000fe20000004200 */
[----:B------:R-:W-:Y:S01]  /*98f0*/  FFMA.FTZ R84, R52, UR4, -R88 ;  /* 0x0000000434547c23 */ /* 0x000fe20008010858 */
[----:B------:R-:W-:Y:S03]  /*9900*/  FADD.FTZ R113, R113, R26 ;  /* 0x0000001a71717221 */ /* 0x000fe60000010000 */
[----:B------:R-:W1:Y:S01]  /*9910*/  MUFU.EX2 R130, R130 ;  /* 0x0000008200827308 */ /* 0x000e620000000800 */
[--C-:B------:R-:W-:Y:S01]  /*9920*/  FFMA.FTZ R86, R40, UR4, -R88.reuse ;  /* 0x0000000428567c23 */ /* 0x100fe20008010858 */
[----:B------:R-:W-:Y:S08]  /*9930*/  FFMA.FTZ R159, R53, UR4, -R88 ;  /* 0x00000004359f7c23 */ /* 0x000ff00008010858 */
[----:B------:R-:W-:Y:S01]  /*9940*/  MUFU.EX2 R132, R132 ;  /* 0x0000008400847308 */ /* 0x000fe20000000800 */
[C---:B------:R-:W-:Y:S06]  /*9950*/  HMMA.16816.F32.BF16 R68, R92.reuse, R96, R68 ;  /* 0x000000605c44723c */ /* 0x040fec0000041844 */
[C---:B------:R-:W-:Y:S03]  /*9960*/  HMMA.16816.F32.BF16 R72, R92.reuse, R98, R72 ;  /* 0x000000625c48723c */ /* 0x040fe60000041848 */
[----:B------:R-:W3:Y:S01]  /*9970*/  MUFU.EX2 R135, R135 ;  /* 0x0000008700877308 */ /* 0x000ee20000000800 */
[----:B------:R-:W4:Y:S02]  /*9980*/  LDSM.16.MT88.4 R96, [R137+0x3800] ;  /* 0x003800008960783b */ /* 0x000f240000004200 */
[C---:B--2---:R-:W-:Y:S07]  /*9990*/  HMMA.16816.F32.BF16 R76, R92.reuse, R100, R76 ;  /* 0x000000645c4c723c */ /* 0x044fee000004184c */
[----:B------:R-:W-:Y:S01]  /*99a0*/  MUFU.EX2 R133, R133 ;  /* 0x0000008500857308 */ /* 0x000fe20000000800 */
[----:B------:R-:W-:Y:S01]  /*99b0*/  HMMA.16816.F32.BF16 R80, R92, R102, R80 ;  /* 0x000000665c50723c */ /* 0x000fe20000041850 */
[----:B------:R-:W2:Y:S08]  /*99c0*/  LDSM.16.MT88.4 R100, [R137+0x3c00] ;  /* 0x003c00008964783b */ /* 0x000eb00000004200 */
[----:B------:R-:W-:Y:S02]  /*99d0*/  MUFU.EX2 R128, R128 ;  /* 0x0000008000807308 */ /* 0x000fe40000000800 */
[----:B------:R-:W-:Y:S02]  /*99e0*/  F2FP.BF16.F32.PACK_AB R92, R6, R7 ;  /* 0x00000007065c723e */ /* 0x000fe400000010ff */
[----:B------:R-:W-:Y:S06]  /*99f0*/  F2FP.BF16.F32.PACK_AB R93, R163, R10 ;  /* 0x0000000aa35d723e */ /* 0x000fec00000010ff */
[----:B------:R-:W-:Y:S01]  /*9a00*/  MUFU.EX2 R131, R131 ;  /* 0x0000008300837308 */ /* 0x000fe20000000800 */
[----:B-1----:R-:W-:Y:S02]  /*9a10*/  F2FP.BF16.F32.PACK_AB R94, R130, R165 ;  /* 0x000000a5825e723e */ /* 0x002fe400000010ff */
[----:B---3--:R-:W-:Y:S07]  /*9a20*/  F2FP.BF16.F32.PACK_AB R95, R135, R132 ;  /* 0x00000084875f723e */ /* 0x008fee00000010ff */
[----:B------:R-:W1:Y:S10]  /*9a30*/  MUFU.EX2 R124, R124 ;  /* 0x0000007c007c7308 */ /* 0x000e740000000800 */
[----:B------:R-:W-:Y:S01]  /*9a40*/  MUFU.EX2 R125, R125 ;  /* 0x0000007d007d7308 */ /* 0x000fe20000000800 */
[C---:B----4-:R-:W-:Y:S06]  /*9a50*/  HMMA.16816.F32.BF16 R68, R92.reuse, R96, R68 ;  /* 0x000000605c44723c */ /* 0x050fec0000041844 */
[C---:B------:R-:W-:Y:S03]  /*9a60*/  HMMA.16816.F32.BF16 R72, R92.reuse, R98, R72 ;  /* 0x000000625c48723c */ /* 0x040fe60000041848 */
[----:B------:R-:W3:Y:S02]  /*9a70*/  MUFU.EX2 R120, R120 ;  /* 0x0000007800787308 */ /* 0x000ee40000000800 */
[----:B------:R-:W-:Y:S01]  /*9a80*/  FADD.FTZ R96, R115, R22 ;  /* 0x0000001673607221 */ /* 0x000fe20000010000 */
[C---:B------:R-:W-:Y:S07]  /*9a90*/  HMMA.16816.F32.BF16 R76, R92.reuse, R104, R76 ;  /* 0x000000685c4c723c */ /* 0x040fee000004184c */
[----:B------:R-:W-:Y:S01]  /*9aa0*/  MUFU.EX2 R127, R127 ;  /* 0x0000007f007f7308 */ /* 0x000fe20000000800 */
[----:B------:R-:W-:Y:S03]  /*9ab0*/  FADD.FTZ R97, R89, R96 ;  /* 0x0000006059617221 */ /* 0x000fe60000010000 */
[----:B------:R-:W-:Y:S01]  /*9ac0*/  FADD.FTZ R96, R112, R113 ;  /* 0x0000007170607221 */ /* 0x000fe20000010000 */
[----:B------:R-:W-:Y:S01]  /*9ad0*/  HMMA.16816.F32.BF16 R80, R92, R106, R80 ;  /* 0x0000006a5c50723c */ /* 0x000fe20000041850 */
[----:B------:R-:W-:Y:S04]  /*9ae0*/  LDSM.16.MT88.4 R104, [R136+0x4000] ;  /* 0x004000008868783b */ /* 0x000fe80000004200 */
[----:B------:R-:W4:Y:S01]  /*9af0*/  MUFU.EX2 R122, R122 ;  /* 0x0000007a007a7308 */ /* 0x000f220000000800 */
[----:B------:R-:W-:Y:S01]  /*9b00*/  FADD.FTZ R26, R114, R97 ;  /* 0x00000061721a7221 */ /* 0x000fe20000010000 */
[----:B-1----:R-:W-:Y:S01]  /*9b10*/  F2FP.BF16.F32.PACK_AB R97, R124, R131 ;  /* 0x000000837c61723e */ /* 0x002fe200000010ff */
[----:B------:R-:W-:Y:S03]  /*9b20*/  FADD.FTZ R19, R85, R96 ;  /* 0x0000006055137221 */ /* 0x000fe60000010000 */
[----:B------:R-:W-:Y:S01]  /*9b30*/  F2FP.BF16.F32.PACK_AB R96, R128, R133 ;  /* 0x000000858060723e */ /* 0x000fe200000010ff */
[----:B------:R-:W1:Y:S01]  /*9b40*/  LDSM.16.MT88.4 R112, [R137+0x4000] ;  /* 0x004000008970783b */ /* 0x000e620000004200 */
[----:B---3--:R-:W-:Y:S02]  /*9b50*/  F2FP.BF16.F32.PACK_AB R98, R120, R125 ;  /* 0x0000007d7862723e */ /* 0x008fe400000010ff */
[----:B------:R-:W-:Y:S01]  /*9b60*/  MUFU.EX2 R121, R121 ;  /* 0x0000007900797308 */ /* 0x000fe20000000800 */
[----:B------:R-:W-:Y:S01]  /*9b70*/  FFMA.FTZ R95, R59, UR4, -R87 ;  /* 0x000000043b5f7c23 */ /* 0x000fe20008010857 */
[----:B------:R-:W-:Y:S01]  /*9b80*/  FADD.FTZ R92, R14, R19 ;  /* 0x000000130e5c7221 */ /* 0x000fe20000010000 */
[----:B------:R-:W-:Y:S01]  /*9b90*/  FADD.FTZ R93, R13, R26 ;  /* 0x0000001a0d5d7221 */ /* 0x000fe20000010000 */
[----:B------:R-:W-:Y:S01]  /*9ba0*/  FFMA.FTZ R22, R57, UR4, -R88 ;  /* 0x0000000439167c23 */ /* 0x000fe20008010858 */
[----:B------:R-:W-:Y:S01]  /*9bb0*/  MOV R85, R2 ;  /* 0x0000000200557202 */ /* 0x000fe20000000f00 */
[----:B------:R-:W-:Y:S01]  /*9bc0*/  FADD.FTZ R92, R9, R92 ;  /* 0x0000005c095c7221 */ /* 0x000fe20000010000 */
[----:B------:R-:W-:Y:S03]  /*9bd0*/  FADD.FTZ R94, R18, R93 ;  /* 0x0000005d125e7221 */ /* 0x000fe60000010000 */
[----:B------:R-:W3:Y:S01]  /*9be0*/  MUFU.EX2 R116, R116 ;  /* 0x0000007400747308 */ /* 0x000ee20000000800 */
[----:B----4-:R-:W-:Y:S01]  /*9bf0*/  F2FP.BF16.F32.PACK_AB R99, R122, R127 ;  /* 0x0000007f7a63723e */ /* 0x010fe200000010ff */
[----:B------:R-:W-:Y:S01]  /*9c00*/  FADD.FTZ R92, R7, R92 ;  /* 0x0000005c075c7221 */ /* 0x000fe20000010000 */
[----:B------:R-:W-:Y:S01]  /*9c10*/  FADD.FTZ R93, R11, R94 ;  /* 0x0000005e0b5d7221 */ /* 0x000fe20000010000 */
[----:B------:R-:W-:Y:S02]  /*9c20*/  FFMA.FTZ R7, R60, UR4, -R88 ;  /* 0x000000043c077c23 */ /* 0x000fe40008010858 */
[----:B------:R-:W-:Y:S01]  /*9c30*/  FADD.FTZ R18, R6, R92 ;  /* 0x0000005c06127221 */ /* 0x000fe20000010000 */
[----:B------:R-:W-:Y:S03]  /*9c40*/  FADD.FTZ R10, R10, R93 ;  /* 0x0000005d0a0a7221 */ /* 0x000fe60000010000 */
[----:B------:R-:W-:Y:S01]  /*9c50*/  MUFU.EX2 R119, R119 ;  /* 0x0000007700777308 */ /* 0x000fe20000000800 */
[C---:B--2---:R-:W-:Y:S05]  /*9c60*/  HMMA.16816.F32.BF16 R68, R96.reuse, R100, R68 ;  /* 0x000000646044723c */ /* 0x044fea0000041844 */
[----:B------:R-:W-:Y:S01]  /*9c70*/  FADD.FTZ R165, R165, R18 ;  /* 0x00000012a5a57221 */ /* 0x000fe20000010000 */
[C---:B------:R-:W-:Y:S03]  /*9c80*/  HMMA.16816.F32.BF16 R72, R96.reuse, R102, R72 ;  /* 0x000000666048723c */ /* 0x040fe60000041848 */
[----:B------:R-:W2:Y:S01]  /*9c90*/  MUFU.EX2 R90, R90 ;  /* 0x0000005a005a7308 */ /* 0x000ea20000000800 */
[----:B------:R-:W4:Y:S01]  /*9ca0*/  LDSM.16.MT88.4 R100, [R137+0x4400] ;  /* 0x004400008964783b */ /* 0x000f220000004200 */
[----:B---3--:R-:W-:Y:S01]  /*9cb0*/  F2FP.BF16.F32.PACK_AB R92, R116, R121 ;  /* 0x00000079745c723e */ /* 0x008fe200000010ff */
[C---:B------:R-:W-:Y:S07]  /*9cc0*/  HMMA.16816.F32.BF16 R76, R96.reuse, R108, R76 ;  /* 0x0000006c604c723c */ /* 0x040fee000004184c */
[----:B------:R-:W-:Y:S01]  /*9cd0*/  MUFU.EX2 R86, R86 ;  /* 0x0000005600567308 */ /* 0x000fe20000000800 */
[----:B------:R-:W-:Y:S01]  /*9ce0*/  HMMA.16816.F32.BF16 R80, R96, R110, R80 ;  /* 0x0000006e6050723c */ /* 0x000fe20000041850 */
[----:B------:R-:W3:Y:S08]  /*9cf0*/  LDSM.16.MT88.4 R108, [R136+0x4400] ;  /* 0x00440000886c783b */ /* 0x000ef00000004200 */
[----:B------:R-:W5:Y:S02]  /*9d00*/  MUFU.EX2 R117, R117 ;  /* 0x0000007500757308 */ /* 0x000f640000000800 */
[----:B--2---:R-:W-:Y:S01]  /*9d10*/  F2FP.BF16.F32.PACK_AB R93, R90, R119 ;  /* 0x000000775a5d723e */ /* 0x004fe200000010ff */
[----:B------:R-:W-:Y:S01]  /*9d20*/  FADD.FTZ R97, R163, R10 ;  /* 0x0000000aa3617221 */ /* 0x000fe20000010000 */
[--C-:B------:R-:W-:Y:S03]  /*9d30*/  FFMA.FTZ R96, R61, UR4, -R88.reuse ;  /* 0x000000043d607c23 */ /* 0x100fe60008010858 */
[----:B------:R-:W-:Y:S01]  /*9d40*/  FADD.FTZ R98, R132, R97 ;  /* 0x0000006184627221 */ /* 0x000fe20000010000 */
[--C-:B------:R-:W-:Y:S02]  /*9d50*/  FFMA.FTZ R99, R62, UR4, -R87.reuse ;  /* 0x000000043e637c23 */ /* 0x100fe40008010857 */
[----:B------:R-:W-:Y:S01]  /*9d60*/  MUFU.EX2 R118, R118 ;  /* 0x0000007600767308 */ /* 0x000fe20000000800 */
[----:B------:R-:W-:Y:S01]  /*9d70*/  FFMA.FTZ R132, R64, UR4, -R88 ;  /* 0x0000000440847c23 */ /* 0x000fe20008010858 */
[----:B------:R-:W-:Y:S01]  /*9d80*/  FADD.FTZ R98, R135, R98 ;  /* 0x0000006287627221 */ /* 0x000fe20000010000 */
[----:B------:R-:W-:Y:S01]  /*9d90*/  FFMA.FTZ R135, R63, UR4, -R87 ;  /* 0x000000043f877c23 */ /* 0x000fe20008010857 */
[----:B------:R-:W-:Y:S06]  /*9da0*/  FFMA.FTZ R88, R65, UR4, -R88 ;  /* 0x0000000441587c23 */ /* 0x000fec0008010858 */
[----:B------:R-:W2:Y:S01]  /*9db0*/  MUFU.EX2 R123, R123 ;  /* 0x0000007b007b7308 */ /* 0x000ea20000000800 */
[----:B-----5:R-:W-:Y:S09]  /*9dc0*/  F2FP.BF16.F32.PACK_AB R94, R117, R86 ;  /* 0x00000056755e723e */ /* 0x020ff200000010ff */
[----:B------:R2:W-:Y:S10]  /*9dd0*/  MUFU.EX2 R14, R95 ;  /* 0x0000005f000e7308 */ /* 0x0005f40000000800 */
[----:B------:R-:W-:Y:S10]  /*9de0*/  MUFU.EX2 R126, R126 ;  /* 0x0000007e007e7308 */ /* 0x000ff40000000800 */
[----:B------:R-:W-:Y:S01]  /*9df0*/  MUFU.EX2 R129, R129 ;  /* 0x0000008100817308 */ /* 0x000fe20000000800 */
[----:B--2---:R-:W-:Y:S09]  /*9e00*/  F2FP.BF16.F32.PACK_AB R95, R123, R118 ;  /* 0x000000767b5f723e */ /* 0x004ff200000010ff */
[----:B------:R-:W-:Y:S01]  /*9e10*/  MUFU.EX2 R161, R161 ;  /* 0x000000a100a17308 */ /* 0x000fe20000000800 */
[C---:B-1----:R-:W-:Y:S06]  /*9e20*/  HMMA.16816.F32.BF16 R68, R92.reuse, R112, R68 ;  /* 0x000000705c44723c */ /* 0x042fec0000041844 */
[C---:B------:R-:W-:Y:S03]  /*9e30*/  HMMA.16816.F32.BF16 R72, R92.reuse, R114, R72 ;  /* 0x000000725c48723c */ /* 0x040fe60000041848 */
[----:B------:R-:W1:Y:S02]  /*9e40*/  MUFU.EX2 R162, R162 ;  /* 0x000000a200a27308 */ /* 0x000e640000000800 */
[----:B------:R-:W-:Y:S01]  /*9e50*/  FADD.FTZ R112, R130, R165 ;  /* 0x000000a582707221 */ /* 0x000fe20000010000 */
[C---:B------:R-:W-:Y:S07]  /*9e60*/  HMMA.16816.F32.BF16 R76, R92.reuse, R104, R76 ;  /* 0x000000685c4c723c */ /* 0x040fee000004184c */
[----:B------:R-:W-:Y:S01]  /*9e70*/  MUFU.EX2 R145, R145 ;  /* 0x0000009100917308 */ /* 0x000fe20000000800 */
[----:B------:R-:W-:Y:S01]  /*9e80*/  FADD.FTZ R97, R133, R112 ;  /* 0x0000007085617221 */ /* 0x000fe20000010000 */
[----:B------:R-:W-:Y:S01]  /*9e90*/  HMMA.16816.F32.BF16 R80, R92, R106, R80 ;  /* 0x0000006a5c50723c */ /* 0x000fe20000041850 */
[----:B------:R-:W2:Y:S07]  /*9ea0*/  LDSM.16.MT88.4 R112, [R137+0x4800] ;  /* 0x004800008970783b */ /* 0x000eae0000004200 */
[----:B------:R-:W5:Y:S03]  /*9eb0*/  MUFU.EX2 R134, R134 ;  /* 0x0000008600867308 */ /* 0x000f660000000800 */
[----:B------:R-:W-:Y:S01]  /*9ec0*/  FADD.FTZ R133, R131, R98 ;  /* 0x0000006283857221 */ /* 0x000fe20000010000 */
[----:B------:R-:W-:Y:S01]  /*9ed0*/  FADD.FTZ R128, R128, R97 ;  /* 0x0000006180807221 */ /* 0x000fe20000010000 */
[----:B-1----:R-:W-:Y:S01]  /*9ee0*/  F2FP.BF16.F32.PACK_AB R97, R162, R161 ;  /* 0x000000a1a261723e */ /* 0x002fe200000010ff */
[----:B------:R-:W1:Y:S01]  /*9ef0*/  LDSM.16.MT88.4 R104, [R136+0x4800] ;  /* 0x004800008868783b */ /* 0x000e620000004200 */
[----:B------:R-:W-:Y:S01]  /*9f00*/  FADD.FTZ R92, R124, R133 ;  /* 0x000000857c5c7221 */ /* 0x000fe20000010000 */
[----:B------:R-:W-:Y:S02]  /*9f10*/  FADD.FTZ R125, R125, R128 ;  /* 0x000000807d7d7221 */ /* 0x000fe40000010000 */
[----:B------:R-:W-:Y:S01]  /*9f20*/  MUFU.EX2 R164, R164 ;  /* 0x000000a400a47308 */ /* 0x000fe20000000800 */
[----:B------:R-:W-:Y:S01]  /*9f30*/  FADD.FTZ R127, R127, R92 ;  /* 0x0000005c7f7f7221 */ /* 0x000fe20000010000 */
[----:B------:R-:W-:Y:S03]  /*9f40*/  FADD.FTZ R120, R120, R125 ;  /* 0x0000007d78787221 */ /* 0x000fe60000010000 */
[----:B------:R-:W-:Y:S01]  /*9f50*/  FADD.FTZ R122, R122, R127 ;  /* 0x0000007f7a7a7221 */ /* 0x000fe20000010000 */
[----:B------:R-:W-:Y:S04]  /*9f60*/  FADD.FTZ R93, R121, R120 ;  /* 0x00000078795d7221 */ /* 0x000fe80000010000 */
[----:B------:R-:W4:Y:S01]  /*9f70*/  MUFU.EX2 R5, R5 ;  /* 0x0000000500057308 */ /* 0x000f220000000800 */
[----:B-----5:R-:W-:Y:S01]  /*9f80*/  F2FP.BF16.F32.PACK_AB R98, R134, R145 ;  /* 0x000000918662723e */ /* 0x020fe200000010ff */
[----:B------:R-:W-:Y:S01]  /*9f90*/  FADD.FTZ R121, R119, R122 ;  /* 0x0000007a77797221 */ /* 0x000fe20000010000 */
[----:B------:R-:W-:Y:S01]  /*9fa0*/  FADD.FTZ R119, R116, R93 ;  /* 0x0000005d74777221 */ /* 0x000fe20000010000 */
[--C-:B------:R-:W-:Y:S01]  /*9fb0*/  FFMA.FTZ R127, R66, UR4, -R87.reuse ;  /* 0x00000004427f7c23 */ /* 0x100fe20008010857 */
[----:B------:R-:W-:Y:S01]  /*9fc0*/  FFMA.FTZ R87, R67, UR4, -R87 ;  /* 0x0000000443577c23 */ /* 0x000fe20008010857 */
[----:B------:R-:W-:Y:S01]  /*9fd0*/  FADD.FTZ R121, R90, R121 ;  /* 0x000000795a797221 */ /* 0x000fe20000010000 */
[----:B------:R-:W-:Y:S03]  /*9fe0*/  FADD.FTZ R86, R86, R119 ;  /* 0x0000007756567221 */ /* 0x000fe60000010000 */
[----:B------:R5:W-:Y:S01]  /*9ff0*/  MUFU.EX2 R163, R96 ;  /* 0x0000006000a37308 */ /* 0x000be20000000800 */
[----:B------:R-:W-:Y:S01]  /*a000*/  FADD.FTZ R118, R118, R121 ;  /* 0x0000007976767221 */ /* 0x000fe20000010000 */
[----:B------:R-:W-:Y:S03]  /*a010*/  FADD.FTZ R117, R117, R86 ;  /* 0x0000005675757221 */ /* 0x000fe60000010000 */
[----:B------:R-:W-:Y:S05]  /*a020*/  FADD.FTZ R118, R123, R118 ;  /* 0x000000767b767221 */ /* 0x000fea0000010000 */
[----:B------:R4:W-:Y:S10]  /*a030*/  MUFU.EX2 R130, R99 ;  /* 0x0000006300827308 */ /* 0x0009f40000000800 */
[----:B------:R-:W-:Y:S01]  /*a040*/  MUFU.EX2 R84, R84 ;  /* 0x0000005400547308 */ /* 0x000fe20000000800 */
[C---:B-----5:R-:W-:Y:S01]  /*a050*/  F2FP.BF16.F32.PACK_AB R96, R129.reuse, R126 ;  /* 0x0000007e8160723e */ /* 0x060fe200000010ff */
[----:B------:R-:W-:Y:S04]  /*a060*/  FADD.FTZ R126, R126, R117 ;  /* 0x000000757e7e7221 */ /* 0x000fe80000010000 */
[----:B------:R-:W-:Y:S04]  /*a070*/  FADD.FTZ R126, R129, R126 ;  /* 0x0000007e817e7221 */ /* 0x000fe80000010000 */
[----:B------:R-:W5:Y:S01]  /*a080*/  MUFU.EX2 R159, R159 ;  /* 0x0000009f009f7308 */ /* 0x000f620000000800 */
        /* <DEDUP_REMOVED lines=8> */
[C---:B-----5:R-:W-:Y:S01]  /*a110*/  F2FP.BF16.F32.PACK_AB R92, R159.reuse, R84 ;  /* 0x000000549f5c723e */ /* 0x060fe200000010ff */
[C---:B---3--:R-:W-:Y:S07]  /*a120*/  HMMA.16816.F32.BF16 R76, R96.reuse, R108, R76 ;  /* 0x0000006c604c723c */ /* 0x048fee000004184c */
[----:B------:R-:W-:Y:S01]  /*a130*/  MUFU.EX2 R17, R17 ;  /* 0x0000001100117308 */ /* 0x000fe20000000800 */
[----:B------:R-:W-:Y:S01]  /*a140*/  FADD.FTZ R84, R84, R145 ;  /* 0x0000009154547221 */ /* 0x000fe20000010000 */
[----:B------:R-:W-:Y:S01]  /*a150*/  HMMA.16816.F32.BF16 R80, R96, R110, R80 ;  /* 0x0000006e6050723c */ /* 0x000fe20000041850 */
[----:B------:R-:W3:Y:S07]  /*a160*/  LDSM.16.MT88.4 R108, [R136+0x4c00] ;  /* 0x004c0000886c783b */ /* 0x000eee0000004200 */
[----:B------:R-:W5:Y:S03]  /*a170*/  MUFU.EX2 R22, R22 ;  /* 0x0000001600167308 */ /* 0x000f660000000800 */
[----:B----4-:R-:W-:Y:S01]  /*a180*/  F2FP.BF16.F32.PACK_AB R93, R160, R15 ;  /* 0x0000000fa05d723e */ /* 0x010fe200000010ff */
[----:B------:R-:W-:Y:S06]  /*a190*/  FADD.FTZ R84, R159, R84 ;  /* 0x000000549f547221 */ /* 0x000fec0000010000 */
[----:B------:R-:W4:Y:S10]  /*a1a0*/  MUFU.EX2 R13, R58 ;  /* 0x0000003a000d7308 */ /* 0x000f340000000800 */
[----:B------:R-:W1:Y:S01]  /*a1b0*/  MUFU.EX2 R6, R7 ;  /* 0x0000000700067308 */ /* 0x000e620000000800 */
[----:B-----5:R-:W-:Y:S09]  /*a1c0*/  F2FP.BF16.F32.PACK_AB R94, R22, R17 ;  /* 0x00000011165e723e */ /* 0x020ff200000010ff */
[----:B------:R-:W5:Y:S01]  /*a1d0*/  MUFU.EX2 R131, R135 ;  /* 0x0000008700837308 */ /* 0x000f620000000800 */
[----:B----4-:R-:W-:Y:S07]  /*a1e0*/  F2FP.BF16.F32.PACK_AB R95, R14, R13 ;  /* 0x0000000d0e5f723e */ /* 0x010fee00000010ff */
[C---:B--2---:R-:W-:Y:S02]  /*a1f0*/  HMMA.16816.F32.BF16 R68, R92.reuse, R112, R68 ;  /* 0x000000705c44723c */ /* 0x044fe40000041844 */
[----:B------:R-:W-:Y:S03]  /*a200*/  MUFU.EX2 R124, R132 ;  /* 0x00000084007c7308 */ /* 0x000fe60000000800 */
[----:B-1----:R-:W-:Y:S01]  /*a210*/  F2FP.BF16.F32.PACK_AB R96, R163, R6 ;  /* 0x00000006a360723e */ /* 0x002fe200000010ff */
[C---:B------:R-:W-:Y:S06]  /*a220*/  HMMA.16816.F32.BF16 R72, R92.reuse, R114, R72 ;  /* 0x000000725c48723c */ /* 0x040fec0000041848 */
[----:B------:R-:W1:Y:S01]  /*a230*/  MUFU.EX2 R125, R88 ;  /* 0x00000058007d7308 */ /* 0x000e620000000800 */
[----:B------:R-:W-:Y:S01]  /*a240*/  FADD.FTZ R113, R161, R118 ;  /* 0x00000076a1717221 */ /* 0x000fe20000010000 */
[C---:B------:R-:W-:Y:S08]  /*a250*/  HMMA.16816.F32.BF16 R76, R92.reuse, R104, R76 ;  /* 0x000000685c4c723c */ /* 0x040ff0000004184c */
[----:B------:R-:W-:Y:S01]  /*a260*/  MUFU.EX2 R116, R127 ;  /* 0x0000007f00747308 */ /* 0x000fe20000000800 */
[----:B------:R-:W-:Y:S03]  /*a270*/  HMMA.16816.F32.BF16 R80, R92, R106, R80 ;  /* 0x0000006a5c50723c */ /* 0x000fe60000041850 */
[----:B-----5:R-:W-:Y:S01]  /*a280*/  F2FP.BF16.F32.PACK_AB R97, R131, R130 ;  /* 0x000000828361723e */ /* 0x020fe200000010ff */
[----:B------:R-:W-:Y:S05]  /*a290*/  FADD.FTZ R113, R162, R113 ;  /* 0x00000071a2717221 */ /* 0x000fea0000010000 */
[----:B------:R-:W2:Y:S02]  /*a2a0*/  MUFU.EX2 R87, R87 ;  /* 0x0000005700577308 */ /* 0x000ea40000000800 */
[----:B-1----:R-:W-:Y:S01]  /*a2b0*/  F2FP.BF16.F32.PACK_AB R98, R125, R124 ;  /* 0x0000007c7d62723e */ /* 0x002fe200000010ff */
[----:B------:R-:W-:Y:S04]  /*a2c0*/  FADD.FTZ R86, R164, R113 ;  /* 0x00000071a4567221 */ /* 0x000fe80000010000 */
[----:B------:R-:W-:Y:S04]  /*a2d0*/  FADD.FTZ R86, R5, R86 ;  /* 0x0000005605567221 */ /* 0x000fe80000010000 */
[----:B------:R-:W-:Y:S04]  /*a2e0*/  FADD.FTZ R93, R15, R86 ;  /* 0x000000560f5d7221 */ /* 0x000fe80000010000 */
[----:B------:R-:W-:Y:S01]  /*a2f0*/  FADD.FTZ R160, R160, R93 ;  /* 0x0000005da0a07221 */ /* 0x000fe20000010000 */
[----:B--2---:R-:W-:Y:S01]  /*a300*/  F2FP.BF16.F32.PACK_AB R99, R87, R116 ;  /* 0x000000745763723e */ /* 0x004fe200000010ff */
[----:B------:R-:W-:Y:S02]  /*a310*/  FADD.FTZ R93, R17, R84 ;  /* 0x00000054115d7221 */ /* 0x000fe40000010000 */
[----:B------:R-:W-:Y:S02]  /*a320*/  FADD.FTZ R95, R13, R160 ;  /* 0x000000a00d5f7221 */ /* 0x000fe40000010000 */
[----:B------:R-:W-:Y:S02]  /*a330*/  FADD.FTZ R93, R22, R93 ;  /* 0x0000005d165d7221 */ /* 0x000fe40000010000 */
[C---:B------:R-:W-:Y:S05]  /*a340*/  HMMA.16816.F32.BF16 R68, R96.reuse, R100, R68 ;  /* 0x000000646044723c */ /* 0x040fea0000041844 */
[----:B------:R-:W-:Y:S01]  /*a350*/  FADD.FTZ R95, R14, R95 ;  /* 0x0000005f0e5f7221 */ /* 0x000fe20000010000 */
[C---:B------:R-:W-:Y:S05]  /*a360*/  HMMA.16816.F32.BF16 R72, R96.reuse, R102, R72 ;  /* 0x000000666048723c */ /* 0x040fea0000041848 */
[----:B------:R-:W-:Y:S01]  /*a370*/  FADD.FTZ R84, R6, R93 ;  /* 0x0000005d06547221 */ /* 0x000fe20000010000 */
[C---:B---3--:R-:W-:Y:S05]  /*a380*/  HMMA.16816.F32.BF16 R76, R96.reuse, R108, R76 ;  /* 0x0000006c604c723c */ /* 0x048fea000004184c */
[----:B------:R-:W-:Y:S01]  /*a390*/  FADD.FTZ R130, R130, R95 ;  /* 0x0000005f82827221 */ /* 0x000fe20000010000 */
[----:B------:R-:W-:Y:S05]  /*a3a0*/  HMMA.16816.F32.BF16 R80, R96, R110, R80 ;  /* 0x0000006e6050723c */ /* 0x000fea0000041850 */
[----:B------:R-:W-:Y:S01]  /*a3b0*/  FADD.FTZ R163, R163, R84 ;  /* 0x00000054a3a37221 */ /* 0x000fe20000010000 */
[----:B------:R-:W-:Y:S01]  /*a3c0*/  FADD.FTZ R131, R131, R130 ;  /* 0x0000008283837221 */ /* 0x000fe20000010000 */
[----:B------:R-:W-:Y:S04]  /*a3d0*/  IADD3 R84, R147, -0x1, RZ ;  /* 0xffffffff93547810 */ /* 0x000fe80007ffe0ff */
[----:B------:R-:W-:Y:S01]  /*a3e0*/  FADD.FTZ R124, R124, R163 ;  /* 0x000000a37c7c7221 */ /* 0x000fe20000010000 */
[----:B------:R-:W-:Y:S01]  /*a3f0*/  FADD.FTZ R116, R116, R131 ;  /* 0x0000008374747221 */ /* 0x000fe20000010000 */
[----:B------:R-:W-:Y:S02]  /*a400*/  MOV R147, R84 ;  /* 0x0000005400937202 */ /* 0x000fe40000000f00 */
[----:B------:R-:W-:Y:S01]  /*a410*/  FADD.FTZ R159, R125, R124 ;  /* 0x0000007c7d9f7221 */ /* 0x000fe20000010000 */
[----:B------:R-:W-:Y:S01]  /*a420*/  FADD.FTZ R160, R87, R116 ;  /* 0x0000007457a07221 */ /* 0x000fe20000010000 */
[----:B------:R-:W-:Y:S07]  /*a430*/  @P0 BRA `(.L_x_4290) ;  /* 0xffffffd800a00947 */ /* 0x000fee000383ffff */
.L_x_4286:
        /* <DEDUP_REMOVED lines=109> */
.L_x_4291:
        /* <DEDUP_REMOVED lines=10> */
.L_x_4292:
[----:B------:R-:W1:Y:S01]  /*abb0*/  S2R R15, SR_CTAID.Z ;  /* 0x00000000000f7919 */ /* 0x000e620000002700 */
[----:B------:R-:W1:Y:S01]  /*abc0*/  LDC R0, c[0x0][0x270] ;  /* 0x00009c00ff007b82 */ /* 0x000e620000000800 */
[----:B------:R-:W1:Y:S07]  /*abd0*/  S2R R2, SR_CTAID.Y ;  /* 0x0000000000027919 */ /* 0x000e6e0000002600 */
[----:B------:R-:W2:Y:S01]  /*abe0*/  LDC R146, c[0x0][0x2c4] ;  /* 0x0000b100ff927b82 */ /* 0x000ea20000000800 */
[----:B-1----:R-:W-:-:S04]  /*abf0*/  IMAD R9, R2, R0, R15 ;  /* 0x0000000002097224 */ /* 0x002fc800078e020f */
[----:B--2---:R-:W-:-:S07]  /*ac00*/  IMAD R146, R9, R146, RZ ;  /* 0x0000009209927224 */ /* 0x004fce00078e02ff */
.L_x_4293:
        /* <DEDUP_REMOVED lines=11> */
[----:B-1----:R-:W-:-:S04]  /*acc0*/  IMAD.SHL.U32 R5, R17, 0x40, RZ ;  /* 0x0000004011057824 */ /* 0x002fc800078e00ff */
[----:B------:R-:W-:Y:S01]  /*acd0*/  IMAD.WIDE.U32 R150, R5, UR6, R150 ;  /* 0x0000000605967c25 */ /* 0x000fe2000f8e0096 */
[----:B------:R-:W-:Y:S02]  /*ace0*/  SHF.R.S32.HI R2, RZ, 0x1f, R5 ;  /* 0x0000001fff027819 */ /* 0x000fe40000011405 */
[----:B--2---:R-:W-:Y:S02]  /*acf0*/  SHF.R.S32.HI R19, RZ, 0x1f, R0 ;  /* 0x0000001fff137819 */ /* 0x004fe40000011400 */
[----:B------:R-:W-:Y:S01]  /*ad00*/  IADD3 R16, P0, R16, R150, RZ ;  /* 0x0000009610107210 */ /* 0x000fe20007f1e0ff */
[----:B------:R-:W-:Y:S01]  /*ad10*/  IMAD R2, R2, UR6, RZ ;  /* 0x0000000602027c24 */ /* 0x000fe2000f8e02ff */
[----:B------:R-:W-:Y:S01]  /*ad20*/  LEA.HI R19, R19, R0, RZ, 0x2 ;  /* 0x0000000013137211 */ /* 0x000fe200078f10ff */
[----:B------:R-:W-:Y:S02]  /*ad30*/  IMAD R0, R17, -0x40, R148 ;  /* 0xffffffc011007824 */ /* 0x000fe400078e0294 */
[----:B------:R-:W-:Y:S01]  /*ad40*/  IMAD R5, R5, UR7, R2 ;  /* 0x0000000705057c24 */ /* 0x000fe2000f8e0202 */
[----:B---34-:R-:W-:Y:S07]  /*ad50*/  @P1 BRA `(.L_x_4295) ;  /* 0x0000000000381947 */ /* 0x018fee0003800000 */
        /* <DEDUP_REMOVED lines=14> */
.L_x_4295:
[----:B------:R-:W-:Y:S05]  /*ae40*/  BSYNC B0 ;  /* 0x0000000000007941 */ /* 0x000fea0003800000 */
.L_x_4294:
[----:B-1----:R-:W-:Y:S01]  /*ae50*/  LEA.HI.SX32 R7, R4, 0x20, 0x1e ;  /* 0x0000002004077811 */ /* 0x002fe200078ff2ff */
[----:B------:R-:W-:Y:S01]  /*ae60*/  ULDC.64 UR4, c[0x0][0x2a0] ;  /* 0x0000a80000047ab9 */ /* 0x000fe20000000a00 */
[----:B------:R-:W-:Y:S01]  /*ae70*/  SHF.R.S32.HI R2, RZ, 0x1f, R15 ;  /* 0x0000001fff027819 */ /* 0x000fe2000001140f */
[----:B------:R-:W-:Y:S01]  /*ae80*/  BSSY B0, `(.L_x_4296) ;  /* 0x0000015000007945 */ /* 0x000fe20003800000 */
[----:B------:R-:W-:Y:S02]  /*ae90*/  IADD3.X R17, R14, R5, R151, P0, !PT ;  /* 0x000000050e117210 */ /* 0x000fe400007fe497 */
[----:B------:R-:W-:Y:S01]  /*aea0*/  ISETP.GE.AND P1, PT, R7, R0, PT ;  /* 0x000000000700720c */ /* 0x000fe20003f26270 */
[----:B------:R-:W-:Y:S01]  /*aeb0*/  IMAD R0, R2, UR4, RZ ;  /* 0x0000000402007c24 */ /* 0x000fe2000f8e02ff */
[----:B------:R-:W-:Y:S01]  /*aec0*/  SHF.R.S32.HI R5, RZ, 0x2, R19 ;  /* 0x00000002ff057819 */ /* 0x000fe20000011413 */
[----:B------:R-:W-:-:S03]  /*aed0*/  IMAD.WIDE.U32 R16, R15, UR4, R16 ;  /* 0x000000040f107c25 */ /* 0x000fc6000f8e0010 */
[----:B------:R-:W-:Y:S01]  /*aee0*/  ISETP.GE.AND P0, PT, R5, R142, PT ;  /* 0x0000008e0500720c */ /* 0x000fe20003f06270 */
[----:B------:R-:W-:Y:S01]  /*aef0*/  IMAD R0, R15, UR5, R0 ;  /* 0x000000050f007c24 */ /* 0x000fe2000f8e0200 */
[----:B------:R-:W-:Y:S01]  /*af00*/  SHF.R.S32.HI R5, RZ, 0x1f, R5 ;  /* 0x0000001fff057819 */ /* 0x000fe20000011405 */
[----:B------:R1:W2:Y:S02]  /*af10*/  LDS.128 R12, [R149] ;  /* 0x00000000950c7984 */ /* 0x0002a40000000c00 */
        /* <DEDUP_REMOVED lines=11> */
.L_x_4297:
[----:B------:R-:W-:Y:S05]  /*afd0*/  BSYNC B0 ;  /* 0x0000000000007941 */ /* 0x000fea0003800000 */
.L_x_4296:
[----:B------:R-:W-:Y:S05]  /*afe0*/  @P1 EXIT ;  /* 0x000000000000194d */ /* 0x000fea0003800000 */
[----:B------:R-:W-:Y:S01]  /*aff0*/  IADD3 R3, P0, R3, 0x20, RZ ;  /* 0x0000002003037810 */ /* 0x000fe20007f1e0ff */
[----:B------:R-:W-:Y:S01]  /*b000*/  IMAD.MOV.U32 R4, RZ, RZ, R16 ;  /* 0x000000ffff047224 */ /* 0x000fe200078e0010 */
[----:B------:R-:W-:-:S03]  /*b010*/  ULDC.64 UR4, c[0x0][0x280] ;  /* 0x0000a00000047ab9 */ /* 0x000fc60000000a00 */
[----:B------:R-:W-:Y:S01]  /*b020*/  IMAD.X R0, RZ, RZ, R5, P0 ;  /* 0x000000ffff007224 */ /* 0x000fe200000e0605 */
[----:B------:R-:W-:-:S03]  /*b030*/  MOV R5, R7 ;  /* 0x0000000700057202 */ /* 0x000fc60000000f00 */
[----:B------:R-:W-:Y:S02]  /*b040*/  IMAD R0, R0, UR6, RZ ;  /* 0x0000000600007c24 */ /* 0x000fe4000f8e02ff */
[----:B------:R-:W-:-:S04]  /*b050*/  IMAD.WIDE.U32 R4, R3, UR6, R4 ;  /* 0x0000000603047c25 */ /* 0x000fc8000f8e0004 */
[----:B------:R-:W-:Y:S01]  /*b060*/  IMAD R0, R3, UR7, R0 ;  /* 0x0000000703007c24 */ /* 0x000fe2000f8e0200 */
[----:B------:R-:W-:-:S04]  /*b070*/  LEA R2, P0, R4, UR4, 0x1 ;  /* 0x0000000404027c11 */ /* 0x000fc8000f8008ff */
[----:B------:R-:W-:-:S04]  /*b080*/  IADD3 R3, R0, R5, RZ ;  /* 0x0000000500037210 */ /* 0x000fc80007ffe0ff */
[----:B------:R-:W-:-:S05]  /*b090*/  LEA.HI.X R3, R4, UR5, R3, 0x1, P0 ;  /* 0x0000000504037c11 */ /* 0x000fca00080f0c03 */
[----:B------:R-:W-:Y:S01]  /*b0a0*/  STG.E.128 desc[UR8][R2.64], R8 ;  /* 0x0000000802007986 */ /* 0x000fe2000c101d08 */
[----:B------:R-:W-:Y:S05]  /*b0b0*/  EXIT ;  /* 0x000000000000794d */ /* 0x000fea0003800000 */
.L_x_4298:
        /* <DEDUP_REMOVED lines=12> */
.L_x_5372:


//--------------------- .text._ZN5flash24flash_fwd_splitkv_kernelI23Flash_fwd_kernel_traitsILi32ELi64ELi128ELi4ELb0ELb0EN7cutlass10bfloat16_tE19Flash_kernel_traitsILi32ELi64ELi128ELi4ES3_EELb1ELb0ELb0ELb0ELb1ELb1ELb0ELb0EEEvNS_16Flash_fwd_paramsE --------------------------
	.section	.text._ZN5flash24flash_fwd_splitkv_kernelI23Flash_fwd_kernel_traitsILi32ELi64ELi128ELi4ELb0ELb0EN7cutlass10bfloat16_tE19Flash_kernel_traitsILi32ELi64ELi128ELi4ES3_EELb1ELb0ELb0ELb0ELb1ELb1ELb0ELb0EEEvNS_16Flash_fwd_paramsE,"ax",@progbits
	.align	128
        .global         _ZN5flash24flash_fwd_splitkv_kernelI23Flash_fwd_kernel_traitsILi32ELi64ELi128ELi4ELb0ELb0EN7cutlass10bfloat16_tE19Flash_kernel_traitsILi32ELi64ELi128ELi4ES3_EELb1ELb0ELb0ELb0ELb1ELb1ELb0ELb0EEEvNS_16Flash_fwd_paramsE
        .type           _ZN5flash24flash_fwd_splitkv_kernelI23Flash_fwd_kernel_traitsILi32ELi64ELi128ELi4ELb0ELb0EN7cutlass10bfloat16_tE19Flash_kernel_traitsILi32ELi64ELi128ELi4ES3_EELb1ELb0ELb0ELb0ELb1ELb1ELb0ELb0EEEvNS_16Flash_fwd_paramsE,@function
        .size           _ZN5flash24flash_fwd_splitkv_kernelI23Flash_fwd_kernel_traitsILi32ELi64ELi128ELi4ELb0ELb0EN7cutlass10bfloat16_tE19Flash_kernel_traitsILi32ELi64ELi128ELi4ES3_EELb1ELb0ELb0ELb0ELb1ELb1ELb0ELb0EEEvNS_16Flash_fwd_paramsE,(.L_x_5373 - _ZN5flash24flash_fwd_splitkv_kernelI23Flash_fwd_kernel_traitsILi32ELi64ELi128ELi4ELb0ELb0EN7cutlass10bfloat16_tE19Flash_kernel_traitsILi32ELi64ELi128ELi4ES3_EELb1ELb0ELb0ELb0ELb1ELb1ELb0ELb0EEEvNS_16Flash_fwd_paramsE)
        .other          _ZN5flash24flash_fwd_splitkv_kernelI23Flash_fwd_kernel_traitsILi32ELi64ELi128ELi4ELb0ELb0EN7cutlass10bfloat16_tE19Flash_kernel_traitsILi32ELi64ELi128ELi4ES3_EELb1ELb0ELb0ELb0ELb1ELb1ELb0ELb0EEEvNS_16Flash_fwd_paramsE,@"STO_CUDA_ENTRY STV_DEFAULT"
_ZN5flash24flash_fwd_splitkv_kernelI23Flash_fwd_kernel_traitsILi32ELi64ELi128ELi4ELb0ELb0EN7cutlass10bfloat16_tE19Flash_kernel_traitsILi32ELi64ELi128ELi4ES3_EELb1ELb0ELb0ELb0ELb1ELb1ELb0ELb0EEEvNS_16Flash_fwd_paramsE:
.text._ZN5flash24flash_fwd_splitkv_kernelI23Flash_fwd_kernel_traitsILi32ELi64ELi128ELi4ELb0ELb0EN7cutlass10bfloat16_tE19Flash_kernel_traitsILi32ELi64ELi128ELi4ES3_EELb1ELb0ELb0ELb0ELb1ELb1ELb0ELb0EEEvNS_16Flash_fwd_paramsE:
        /* <DEDUP_REMOVED lines=38> */
.L_x_4299:
[----:B------:R-:W1:Y:S02]  /*0260*/  LDC R0, c[0x0][0x2c8] ;  /* 0x0000b200ff007b82 */ /* 0x000e640000000800 */
.L_x_4300:
        /* <DEDUP_REMOVED lines=52> */
[----:B------:R-:W-:-:S05]  /*05b0*/  IMAD.SHL.U32 R10, R6, 0x8, RZ ;  /* 0x00000008060a7824 */ /* 0x000fca00078e00ff */
[----:B------:R-:W-:-:S03]  /*05c0*/  SHF.R.S32.HI R11, RZ, 0x1f, R10 ;  /* 0x0000001fff0b7819 */ /* 0x000fc6000001140a */
[----:B-1----:R-:W-:-:S04]  /*05d0*/  IMAD.WIDE.U32 R10, R49, R4, R10 ;  /* 0x00000004310a7225 */ /* 0x002fc800078e000a */
[----:B--2---:R-:W-:Y:S02]  /*05e0*/  @!P0 IMAD R0, R9, R2, RZ ;  /* 0x0000000209008224 */ /* 0x004fe400078e02ff */
[----:B------:R-:W-:-:S04]  /*05f0*/  @P0 IMAD.WIDE.U32 R8, R140, R4, RZ ;  /* 0x000000048c080225 */ /* 0x000fc800078e00ff */
[C---:B------:R-:W-:Y:S02]  /*0600*/  @!P0 IMAD R0, R25.reuse, R3, R0 ;  /* 0x0000000319008224 */ /* 0x040fe400078e0200 */
[----:B------:R-:W-:-:S04]  /*0610*/  @!P0 IMAD.WIDE.U32 R2, R25, R2, RZ ;  /* 0x0000000219028225 */ /* 0x000fc800078e00ff */
[----:B------:R-:W-:Y:S01]  /*0620*/  @P0 IMAD R140, R140, R5, R9 ;  /* 0x000000058c8c0224 */ /* 0x000fe200078e0209 */
[----:B------:R-:W-:Y:S01]  /*0630*/  @!P0 MOV R8, R2 ;  /* 0x0000000200088202 */ /* 0x000fe20000000f00 */
[----:B------:R-:W-:Y:S01]  /*0640*/  @!P0 IMAD.IADD R140, R3, 0x1, R0 ;  /* 0x00000001038c8824 */ /* 0x000fe200078e0200 */
[----:B------:R-:W-:Y:S01]  /*0650*/  SHF.R.S32.HI R3, RZ, 0x1f, R49 ;  /* 0x0000001fff037819 */ /* 0x000fe20000011431 */
[--C-:B------:R-:W-:Y:S01]  /*0660*/  IMAD R2, R25, UR7, R34.reuse ;  /* 0x0000000719027c24 */ /* 0x100fe2000f8e0222 */
[----:B------:R-:W-:Y:S02]  /*0670*/  SHF.R.S32.HI R0, RZ, 0x1f, R34 ;  /* 0x0000001fff007819 */ /* 0x000fe40000011422 */
[----:B------:R-:W-:Y:S01]  /*0680*/  IADD3 R10, P0, R8, R10, RZ ;  /* 0x0000000a080a7210 */ /* 0x000fe20007f1e0ff */
[----:B------:R-:W-:Y:S02]  /*0690*/  IMAD R6, R3, R4, RZ ;  /* 0x0000000403067224 */ /* 0x000fe400078e02ff */
[----:B------:R-:W-:-:S02]  /*06a0*/  IMAD R9, R0, UR4, RZ ;  /* 0x0000000400097c24 */ /* 0x000fc4000f8e02ff */
[----:B------:R-:W-:Y:S02]  /*06b0*/  IMAD R3, R49, R5, R6 ;  /* 0x0000000531037224 */ /* 0x000fe400078e0206 */
[----:B------:R-:W-:Y:S02]  /*06c0*/  IMAD R2, R2, UR6, R49 ;  /* 0x0000000602027c24 */ /* 0x000fe4000f8e0231 */
[----:B------:R-:W-:Y:S01]  /*06d0*/  IMAD R13, R34, UR5, R9 ;  /* 0x00000005220d7c24 */ /* 0x000fe2000f8e0209 */
[----:B------:R-:W-:Y:S01]  /*06e0*/  IADD3.X R11, R140, R11, R3, P0, !PT ;  /* 0x0000000b8c0b7210 */ /* 0x000fe200007fe403 */
[----:B------:R-:W-:Y:S01]  /*06f0*/  VIADD R3, R7, 0x20 ;  /* 0x0000002007037836 */ /* 0x000fe20000000000 */
[----:B------:R-:W-:Y:S02]  /*0700*/  IADD3 R0, P0, R2, R7, RZ ;  /* 0x0000000702007210 */ /* 0x000fe40007f1e0ff */
[----:B------:R-:W-:Y:S01]  /*0710*/  SHF.R.S32.HI R9, RZ, 0x1f, R7 ;  /* 0x0000001fff097819 */ /* 0x000fe20000011407 */
[----:B------:R-:W-:Y:S01]  /*0720*/  IMAD.WIDE.U32 R10, R34, UR4, R10 ;  /* 0x00000004220a7c25 */ /* 0x000fe2000f8e000a */
[----:B------:R-:W-:-:S04]  /*0730*/  ISETP.GE.AND P2, PT, R3, R142, PT ;  /* 0x0000008e0300720c */ /* 0x000fc80003f46270 */
        /* <DEDUP_REMOVED lines=11> */
.L_x_4303:
[----:B------:R-:W-:Y:S05]  /*07f0*/  BSYNC B0 ;  /* 0x0000000000007941 */ /* 0x000fea0003800000 */
.L_x_4302:
        /* <DEDUP_REMOVED lines=13> */
.L_x_4305:
[----:B------:R-:W-:Y:S05]  /*08d0*/  BSYNC B0 ;  /* 0x0000000000007941 */ /* 0x000fea0003800000 */
.L_x_4304:
        /* <DEDUP_REMOVED lines=11> */
.L_x_4301:
        /* <DEDUP_REMOVED lines=24> */
.L_x_4306:
[----:B------:R-:W-:Y:S05]  /*0b10*/  @!P6 BRA `(.L_x_4307) ;  /* 0x000000040044e947 */ /* 0x000fea0003800000 */
[----:B------:R-:W1:Y:S01]  /*0b20*/  LDC R8, c[0x0][0x380] ;  /* 0x0000e000ff087b82 */ /* 0x000e620000000800 */
[----:B------:R-:W-:-:S07]  /*0b30*/  LEA R27, R104, 0xffffff80, 0x7 ;  /* 0xffffff80681b7811 */ /* 0x000fce00078e38ff */
[----:B------:R-:W2:Y:S01]  /*0b40*/  LDC R7, c[0x0][0x278] ;  /* 0x00009e00ff077b82 */ /* 0x000ea20000000800 */
[----:B-----5:R-:W-:Y:S01]  /*0b50*/  IABS R0, R27 ;  /* 0x0000001b00007213 */ /* 0x020fe20000000000 */
[----:B------:R-:W-:Y:S01]  /*0b60*/  IMAD.MOV.U32 R10, RZ, RZ, RZ ;  /* 0x000000ffff0a7224 */ /* 0x000fe200078e00ff */
[----:B------:R-:W-:-:S05]  /*0b70*/  ULDC.64 UR4, c[0x0][0x230] ;  /* 0x00008c0000047ab9 */ /* 0x000fca0000000a00 */
        /* <DEDUP_REMOVED lines=25> */
[----:B------:R1:W4:Y:S01]  /*0d10*/  LDG.E R4, desc[UR8][R4.64] ;  /* 0x0000000804047981 */ /* 0x000322000c1e1900 */
[----:B--2---:R-:W-:-:S04]  /*0d20*/  IABS R2, R7 ;  /* 0x0000000700027213 */ /* 0x004fc80000000000 */
[----:B------:R-:W2:Y:S08]  /*0d30*/  I2F.RP R6, R2 ;  /* 0x0000000200067306 */ /* 0x000eb00000209400 */
[----:B--2---:R-:W2:Y:S02]  /*0d40*/  MUFU.RCP R11, R6 ;  /* 0x00000006000b7308 */ /* 0x004ea40000001000 */
[----:B--2---:R-:W-:Y:S01]  /*0d50*/  VIADD R11, R11, 0xffffffe ;  /* 0x0ffffffe0b0b7836 */ /* 0x004fe20000000000 */
[----:B------:R-:W-:-:S05]  /*0d60*/  IADD3 R6, -R9, RZ, RZ ;  /* 0x000000ff09067210 */ /* 0x000fca0007ffe1ff */
[----:B------:R-:W2:Y:S01]  /*0d70*/  F2I.FTZ.U32.TRUNC.NTZ R11, R11 ;  /* 0x0000000b000b7305 */ /* 0x000ea2000021f000 */
[----:B------:R-:W-:-:S05]  /*0d80*/  IMAD R27, R8, R6, R27 ;  /* 0x00000006081b7224 */ /* 0x000fca00078e021b */
[----:B------:R-:W-:Y:S02]  /*0d90*/  SHF.R.S32.HI R17, RZ, 0x1f, R27 ;  /* 0x0000001fff117819 */ /* 0x000fe4000001141b */
[----:B--2---:R-:W-:-:S05]  /*0da0*/  IADD3 R0, RZ, -R11, RZ ;  /* 0x8000000bff007210 */ /* 0x004fca0007ffe0ff */
[----:B------:R-:W-:Y:S01]  /*0db0*/  IMAD R3, R0, R2, RZ ;  /* 0x0000000200037224 */ /* 0x000fe200078e02ff */
[----:B------:R-:W-:-:S03]  /*0dc0*/  IABS R0, R34 ;  /* 0x0000002200007213 */ /* 0x000fc60000000000 */
[----:B------:R-:W-:Y:S01]  /*0dd0*/  IMAD.HI.U32 R10, R11, R3, R10 ;  /* 0x000000030b0a7227 */ /* 0x000fe200078e000a */
[----:B-1----:R-:W-:-:S05]  /*0de0*/  MOV R5, R0 ;  /* 0x0000000000057202 */ /* 0x002fca0000000f00 */
        /* <DEDUP_REMOVED lines=22> */
[----:B------:R-:W-:Y:S02]  /*0f50*/  IMAD.IADD R9, R9, 0x1, R6 ;  /* 0x0000000109097824 */ /* 0x000fe400078e0206 */
[----:B---3--:R-:W-:-:S02]  /*0f60*/  IMAD R6, R17, R84, RZ ;  /* 0x0000005411067224 */ /* 0x008fc400078e02ff */
[----:B------:R-:W-:-:S04]  /*0f70*/  IMAD.WIDE.U32 R8, R27, R84, R8 ;  /* 0x000000541b087225 */ /* 0x000fc800078e0008 */
[----:B------:R-:W-:Y:S02]  /*0f80*/  IMAD R6, R27, R85, R6 ;  /* 0x000000551b067224 */ /* 0x000fe400078e0206 */
[----:B------:R-:W-:Y:S02]  /*0f90*/  IMAD R7, R15, UR4, RZ ;  /* 0x000000040f077c24 */ /* 0x000fe4000f8e02ff */
[----:B------:R-:W-:Y:S01]  /*0fa0*/  IMAD.WIDE.U32 R4, R4, R2, RZ ;  /* 0x0000000204047225 */ /* 0x000fe200078e00ff */
        /* <DEDUP_REMOVED lines=8> */
.L_x_4307:
        /* <DEDUP_REMOVED lines=49> */
.L_x_4309:
        /* <DEDUP_REMOVED lines=8> */
[----:B--2---:R-:W-:Y:S01]  /*13c0*/  IMAD R10, R15, R2, RZ ;  /* 0x000000020f0a7224 */ /* 0x004fe200078e02ff */
[----:B------:R-:W-:Y:S01]  /*13d0*/  IADD3 R13, R13, R7, RZ ;  /* 0x000000070d0d7210 */ /* 0x000fe20007ffe0ff */
[----:B-1----:R-:W-:-:S04]  /*13e0*/  @P3 IMAD.WIDE.U32 R6, R8, R4, RZ ;  /* 0x0000000408063225 */ /* 0x002fc800078e00ff */
[----:B------:R-:W-:Y:S01]  /*13f0*/  IMAD.WIDE.U32 R30, R11, R2, R12 ;  /* 0x000000020b1e7225 */ /* 0x000fe200078e000c */
[----:B------:R-:W-:-:S03]  /*1400*/  @P3 MOV R24, R6 ;  /* 0x0000000600183202 */ /* 0x000fc60000000f00 */
[----:B------:R-:W-:Y:S02]  /*1410*/  IMAD R3, R11, R3, R10 ;  /* 0x000000030b037224 */ /* 0x000fe400078e020a */
        /* <DEDUP_REMOVED lines=17> */
.L_x_4308:
[----:B------:R-:W-:Y:S01]  /*1530*/  VIADD R141, R104, 0xffffffff ;  /* 0xffffffff688d7836 */ /* 0x000fe20000000000 */
[----:B------:R-:W-:Y:S01]  /*1540*/  ISETP.NE.AND P0, PT, R140, -0x1, PT ;  /* 0xffffffff8c00780c */ /* 0x000fe20003f05270 */
[----:B------:R-:W-:Y:S01]  /*1550*/  IMAD.IADD R137, R142, 0x1, -R49 ;  /* 0x000000018e897824 */ /* 0x000fe200078e0a31 */
[----:B------:R-:W-:Y:S01]  /*1560*/  SHF.R.S32.HI R16, RZ, 0x1f, R43 ;  /* 0x0000001fff107819 */ /* 0x000fe2000001142b */
[----:B------:R-:W-:Y:S01]  /*1570*/  IMAD.SHL.U32 R2, R141, 0x80, RZ ;  /* 0x000000808d027824 */ /* 0x000fe200078e00ff */
[----:B------:R-:W-:Y:S01]  /*1580*/  ULDC.64 UR4, c[0x0][0x258] ;  /* 0x0000960000047ab9 */ /* 0x000fe20000000a00 */
[----:B------:R-:W-:Y:S01]  /*1590*/  ULDC.64 UR6, c[0x0][0x268] ;  /* 0x00009a0000067ab9 */ /* 0x000fe20000000a00 */
[----:B------:R-:W-:Y:S01]  /*15a0*/  LEA.HI R9, R16, R43, RZ, 0x2 ;  /* 0x0000002b10097211 */ /* 0x000fe200078f10ff */
[----:B------:R-:W1:Y:S01]  /*15b0*/  LDC.64 R98, c[0x0][0x250] ;  /* 0x00009400ff627b82 */ /* 0x000e620000000a00 */
[----:B------:R-:W-:Y:S01]  /*15c0*/  IADD3 R13, -R2, R41, RZ ;  /* 0x00000029020d7210 */ /* 0x000fe20007ffe1ff */
[----:B------:R-:W-:Y:S01]  /*15d0*/  ULDC UR10, c[0x0][0x39c] ;  /* 0x0000e700000a7ab9 */ /* 0x000fe20000000800 */
[----:B------:R-:W-:Y:S01]  /*15e0*/  SHF.R.S32.HI R18, RZ, 0x2, R9 ;  /* 0x00000002ff127819 */ /* 0x000fe20000011409 */
[----:B------:R-:W-:Y:S01]  /*15f0*/  IMAD.SHL.U32 R103, R43, 0x2, RZ ;  /* 0x000000022b677824 */ /* 0x000fe200078e00ff */
[----:B------:R-:W-:-:S02]  /*1600*/  LEA.HI R12, R16, R43, RZ, 0x3 ;  /* 0x0000002b100c7211 */ /* 0x000fc400078f18ff */
[C---:B------:R-:W-:Y:S01]  /*1610*/  ISETP.GE.AND P4, PT, R18.reuse, R13, PT ;  /* 0x0000000d1200720c */ /* 0x040fe20003f86270 */
[----:B------:R-:W2:Y:S01]  /*1620*/  @!P0 LDC.64 R4, c[0x0][0x228] ;  /* 0x00008a00ff048b82 */ /* 0x000ea20000000a00 */
[C---:B------:R-:W-:Y:S01]  /*1630*/  VIADD R14, R18.reuse, 0x20 ;  /* 0x00000020120e7836 */ /* 0x040fe20000000000 */
[-C--:B------:R-:W-:Y:S02]  /*1640*/  ISETP.GE.AND P1, PT, R18, R137.reuse, PT ;  /* 0x000000891200720c */ /* 0x080fe40003f26270 */
[----:B------:R-:W-:Y:S02]  /*1650*/  @!P0 SHF.R.S32.HI R11, RZ, 0x1f, R25 ;  /* 0x0000001fff0b8819 */ /* 0x000fe40000011419 */
[----:B------:R-:W-:Y:S02]  /*1660*/  ISETP.GE.AND P5, PT, R14, R137, PT ;  /* 0x000000890e00720c */ /* 0x000fe40003fa6270 */
[----:B------:R-:W3:Y:S01]  /*1670*/  @P0 LDC.64 R6, c[0x0][0x240] ;  /* 0x00009000ff060b82 */ /* 0x000ee20000000a00 */
[----:B------:R-:W-:-:S02]  /*1680*/  LOP3.LUT R144, R9, 0xfffffffc, RZ, 0xc0, !PT ;  /* 0xfffffffc09907812 */ /* 0x000fc400078ec0ff */
[----:B-----5:R-:W-:Y:S01]  /*1690*/  SHF.R.S32.HI R0, RZ, 0x3, R12 ;  /* 0x00000003ff007819 */ /* 0x020fe2000001140c */
[----:B------:R-:W4:Y:S01]  /*16a0*/  @!P4 S2R R21, SR_CgaCtaId ;  /* 0x000000000015c919 */ /* 0x000f220000008800 */
[-C--:B------:R-:W-:Y:S02]  /*16b0*/  IADD3 R144, -R144, R43.reuse, RZ ;  /* 0x0000002b90907210 */ /* 0x080fe40007ffe1ff */
[--C-:B------:R-:W-:Y:S01]  /*16c0*/  SHF.R.S32.HI R19, RZ, 0x1f, R18.reuse ;  /* 0x0000001fff137819 */ /* 0x100fe20000011412 */
[----:B------:R-:W-:Y:S01]  /*16d0*/  IMAD.SHL.U32 R29, R0, 0x40, RZ ;  /* 0x00000040001d7824 */ /* 0x000fe200078e00ff */
[----:B------:R-:W-:Y:S01]  /*16e0*/  LEA.HI R46, R16, R43, RZ, 0x5 ;  /* 0x0000002b102e7211 */ /* 0x000fe200078f28ff */
[----:B------:R-:W-:Y:S01]  /*16f0*/  IMAD.SHL.U32 R144, R144, 0x8, RZ ;  /* 0x0000000890907824 */ /* 0x000fe200078e00ff */
[----:B------:R-:W1:Y:S01]  /*1700*/  @!P5 S2R R23, SR_CgaCtaId ;  /* 0x000000000017d919 */ /* 0x000e620000008800 */
[----:B------:R-:W-:Y:S01]  /*1710*/  IMAD.WIDE R36, R37, 0x40, R18 ;  /* 0x0000004025247825 */ /* 0x000fe200078e0212 */
[----:B------:R-:W-:-:S02]  /*1720*/  LOP3.LUT R29, R29, 0xc0, RZ, 0xc0, !PT ;  /* 0x000000c01d1d7812 */ /* 0x000fc400078ec0ff */
[C---:B------:R-:W-:Y:S01]  /*1730*/  IADD3 R24, P2, R144.reuse, R24, RZ ;  /* 0x0000001890187210 */ /* 0x040fe20007f5e0ff */
[-C--:B--2---:R-:W-:Y:S01]  /*1740*/  @!P0 IMAD R20, R11, R4.reuse, RZ ;  /* 0x000000040b148224 */ /* 0x084fe200078e02ff */
[----:B------:R-:W-:Y:S01]  /*1750*/  SHF.R.U32.HI R22, RZ, 0x3, R29 ;  /* 0x00000003ff167819 */ /* 0x000fe2000001161d */
[C---:B------:R-:W-:Y:S01]  /*1760*/  @!P0 IMAD.WIDE.U32 R38, R25.reuse, R4, RZ ;  /* 0x0000000419268225 */ /* 0x040fe200078e00ff */
[----:B------:R-:W-:Y:S02]  /*1770*/  @!P4 MOV R4, 0x400 ;  /* 0x000004000004c802 */ /* 0x000fe40000000f00 */
[----:B------:R-:W-:Y:S01]  /*1780*/  IADD3 R30, P3, R144, R30, RZ ;  /* 0x0000001e901e7210 */ /* 0x000fe20007f7e0ff */
[----:B------:R-:W-:Y:S01]  /*1790*/  @!P0 IMAD R11, R25, R5, R20 ;  /* 0x00000005190b8224 */ /* 0x000fe200078e0214 */
[----:B------:R-:W-:Y:S01]  /*17a0*/  LOP3.LUT R25, R29, 0x18, R144, 0xf8, !PT ;  /* 0x000000181d197812 */ /* 0x000fe200078ef890 */
[----:B---3--:R-:W-:Y:S01]  /*17b0*/  @P0 IMAD.WIDE.U32 R32, R140, R6, RZ ;  /* 0x000000068c200225 */ /* 0x008fe200078e00ff */
[----:B------:R-:W-:-:S02]  /*17c0*/  SHF.R.S32.HI R29, RZ, 0x1f, R34 ;  /* 0x0000001fff1d7819 */ /* 0x000fc40000011422 */
[----:B------:R-:W-:Y:S01]  /*17d0*/  LOP3.LUT R22, R25, R22, RZ, 0x3c, !PT ;  /* 0x0000001619167212 */ /* 0x000fe200078e3cff */
[----:B------:R-:W-:Y:S01]  /*17e0*/  @P0 IMAD R5, R140, R7, R33 ;  /* 0x000000078c050224 */ /* 0x000fe200078e0221 */
[----:B------:R-:W-:Y:S01]  /*17f0*/  @!P0 IADD3 R5, R39, R11, RZ ;  /* 0x0000000b27058210 */ /* 0x000fe20007ffe0ff */
[----:B------:R-:W2:Y:S01]  /*1800*/  @!P1 LDC.64 R6, c[0x0][0x240] ;  /* 0x00009000ff069b82 */ /* 0x000ea20000000a00 */
[----:B------:R-:W-:Y:S01]  /*1810*/  @!P0 IMAD.MOV.U32 R32, RZ, RZ, R38 ;  /* 0x000000ffff208224 */ /* 0x000fe200078e0026 */
[----:B------:R-:W-:Y:S01]  /*1820*/  SHF.R.S32.HI R11, RZ, 0x1f, R144 ;  /* 0x0000001fff0b7819 */ /* 0x000fe20000011490 */
[----:B------:R-:W-:Y:S01]  /*1830*/  IMAD R29, R29, UR4, RZ ;  /* 0x000000041d1d7c24 */ /* 0x000fe2000f8e02ff */
[----:B------:R-:W-:Y:S01]  /*1840*/  SHF.R.S32.HI R47, RZ, 0x5, R46 ;  /* 0x00000005ff2f7819 */ /* 0x000fe2000001142e */
[----:B------:R-:W-:Y:S01]  /*1850*/  IMAD R100, R19, R84, RZ ;  /* 0x0000005413647224 */ /* 0x000fe200078e02ff */
[----:B------:R-:W-:Y:S01]  /*1860*/  IADD3 R32, P0, R144, R32, RZ ;  /* 0x0000002090207210 */ /* 0x000fe20007f1e0ff */
[C---:B------:R-:W-:Y:S01]  /*1870*/  IMAD.X R25, R11.reuse, 0x1, R10, P2 ;  /* 0x000000010b197824 */ /* 0x040fe200010e060a */
[----:B------:R-:W-:Y:S01]  /*1880*/  IADD3.X R31, R11, R8, RZ, P3, !PT ;  /* 0x000000080b1f7210 */ /* 0x000fe20001ffe4ff */
[----:B------:R-:W-:Y:S01]  /*1890*/  IMAD R29, R34, UR5, R29 ;  /* 0x00000005221d7c24 */ /* 0x000fe2000f8e021d */
[----:B----4-:R-:W-:Y:S01]  /*18a0*/  @!P4 LEA R21, R21, R4, 0x18 ;  /* 0x000000041515c211 */ /* 0x010fe200078ec0ff */
[----:B------:R-:W-:Y:S01]  /*18b0*/  IMAD.X R33, R11, 0x1, R5, P0 ;  /* 0x000000010b217824 */ /* 0x000fe200000e0605 */
[----:B------:R-:W-:Y:S01]  /*18c0*/  @!P5 MOV R8, 0x400 ;  /* 0x000004000008d802 */ /* 0x000fe20000000f00 */
[----:B------:R-:W3:Y:S01]  /*18d0*/  @!P1 LDC.64 R10, c[0x0][0x210] ;  /* 0x00008400ff0a9b82 */ /* 0x000ee20000000a00 */
[----:B------:R-:W-:Y:S01]  /*18e0*/  @!P5 IADD3 R20, P0, R36, 0x20, RZ ;  /* 0x000000202414d810 */ /* 0x000fe20007f1e0ff */
[----:B------:R-:W-:Y:S01]  /*18f0*/  IMAD.WIDE.U32 R34, R34, UR4, R32 ;  /* 0x0000000422227c25 */ /* 0x000fe2000f8e0020 */
[----:B-1----:R-:W-:Y:S01]  /*1900*/  @!P5 LEA R23, R23, R8, 0x18 ;  /* 0x000000081717d211 */ /* 0x002fe200078ec0ff */
[----:B------:R-:W-:Y:S01]  /*1910*/  UMOV UR5, 0x400 ;  /* 0x0000040000057882 */ /* 0x000fe20000000000 */
[----:B------:R-:W-:Y:S01]  /*1920*/  LEA.HI R8, R9, R18, RZ, 0x1 ;  /* 0x0000001209087211 */ /* 0x000fe200078f08ff */
[----:B------:R-:W-:Y:S01]  /*1930*/  IMAD.IADD R35, R35, 0x1, R29 ;  /* 0x0000000123237824 */ /* 0x000fe200078e021d */
[----:B------:R-:W-:Y:S01]  /*1940*/  @!P5 IADD3.X R29, RZ, R37, RZ, P0, !PT ;  /* 0x00000025ff1dd210 */ /* 0x000fe200007fe4ff */
[----:B------:R-:W1:Y:S01]  /*1950*/  @!P5 LDC.64 R4, c[0x0][0x240] ;  /* 0x00009000ff04db82 */ /* 0x000e620000000a00 */
[----:B------:R-:W-:Y:S01]  /*1960*/  ISETP.GE.AND P2, PT, R14, R13, PT ;  /* 0x0000000d0e00720c */ /* 0x000fe20003f46270 */
[----:B------:R-:W-:Y:S01]  /*1970*/  IMAD.WIDE.U32 R30, R18, R84, R30 ;  /* 0x00000054121e7225 */ /* 0x000fe200078e001e */
[----:B------:R-:W-:-:S02]  /*1980*/  LEA.HI R16, R16, R43, RZ, 0x4 ;  /* 0x0000002b10107211 */ /* 0x000fc400078f20ff */
[----:B------:R-:W-:Y:S01]  /*1990*/  LOP3.LUT R12, R12, 0xfffffff8, RZ, 0xc0, !PT ;  /* 0xfffffff80c0c7812 */ /* 0x000fe200078ec0ff */
[-C--:B--2---:R-:W-:Y:S01]  /*19a0*/  @!P1 IMAD R26, R37, R6.reuse, RZ ;  /* 0x00000006251a9224 */ /* 0x084fe200078e02ff */
[----:B------:R-:W-:Y:S01]  /*19b0*/  LOP3.LUT R150, R46, 0xffffffe0, RZ, 0xc0, !PT ;  /* 0xffffffe02e967812 */ /* 0x000fe200078ec0ff */
[----:B------:R-:W2:Y:S01]  /*19c0*/  S2UR UR4, SR_CgaCtaId ;  /* 0x00000000000479c3 */ /* 0x000ea20000008800 */
[----:B------:R-:W-:Y:S01]  /*19d0*/  IMAD R100, R18, R85, R100 ;  /* 0x0000005512647224 */ /* 0x000fe200078e0264 */
[----:B------:R-:W-:Y:S01]  /*19e0*/  IADD3 R12, -R12, R43, RZ ;  /* 0x0000002b0c0c7210 */ /* 0x000fe20007ffe1ff */
[----:B------:R-:W-:Y:S01]  /*19f0*/  @!P1 IMAD R26, R36, R7, R26 ;  /* 0x00000007241a9224 */ /* 0x000fe200078e021a */
[----:B------:R-:W-:Y:S01]  /*1a00*/  LOP3.LUT R7, R8, 0x7fffffe, RZ, 0xc0, !PT ;  /* 0x07fffffe08077812 */ /* 0x000fe200078ec0ff */
[----:B------:R-:W-:Y:S01]  /*1a10*/  @!P1 IMAD.WIDE.U32 R36, R36, R6, R34 ;  /* 0x0000000624249225 */ /* 0x000fe200078e0022 */
[----:B------:R-:W-:Y:S02]  /*1a20*/  IADD3 R100, R31, R100, RZ ;  /* 0x000000641f647210 */ /* 0x000fe40007ffe0ff */
[----:B------:R-:W4:Y:S01]  /*1a30*/  @!P5 LDC.64 R8, c[0x0][0x210] ;  /* 0x00008400ff08db82 */ /* 0x000f220000000a00 */
[C---:B------:R-:W-:Y:S01]  /*1a40*/  IMAD.IADD R28, R18.reuse, 0x1, -R7 ;  /* 0x00000001121c7824 */ /* 0x040fe200078e0a07 */
[----:B------:R-:W-:Y:S01]  /*1a50*/  @!P1 IADD3 R26, R37, R26, RZ ;  /* 0x0000001a251a9210 */ /* 0x000fe20007ffe0ff */
[----:B------:R-:W-:Y:S01]  /*1a60*/  IMAD.MOV.U32 R87, RZ, RZ, R30 ;  /* 0x000000ffff577224 */ /* 0x000fe200078e001e */
[----:B------:R-:W-:Y:S01]  /*1a70*/  IADD3 R30, R18, 0x60, RZ ;  /* 0x00000060121e7810 */ /* 0x000fe20007ffe0ff */
[----:B------:R-:W-:Y:S01]  /*1a80*/  IMAD R33, R47, 0x8, R28 ;  /* 0x000000082f217824 */ /* 0x000fe200078e021c */
[----:B---3--:R-:W-:Y:S01]  /*1a90*/  @!P1 LEA R28, P0, R36, R10, 0x1 ;  /* 0x0000000a241c9211 */ /* 0x008fe200078008ff */
[----:B------:R-:W-:Y:S01]  /*1aa0*/  IMAD.WIDE.U32 R24, R3, UR6, R24 ;  /* 0x0000000603187c25 */ /* 0x000fe2000f8e0018 */
[----:B------:R-:W3:Y:S01]  /*1ab0*/  @!P4 LDC.64 R6, c[0x0][0x218] ;  /* 0x00008600ff06cb82 */ /* 0x000ee20000000a00 */
[----:B------:R-:W-:-:S02]  /*1ac0*/  @!P2 MOV R31, 0x400 ;  /* 0x00000400001fa802 */ /* 0x000fc40000000f00 */
[-C--:B-1----:R-:W-:Y:S01]  /*1ad0*/  @!P5 IMAD R32, R29, R4.reuse, RZ ;  /* 0x000000041d20d224 */ /* 0x082fe200078e02ff */
[----:B------:R-:W-:Y:S01]  /*1ae0*/  @!P1 LEA.HI.X R29, R36, R11, R26, 0x1, P0 ;  /* 0x0000000b241d9211 */ /* 0x000fe200000f0c1a */
[----:B------:R-:W-:Y:S01]  /*1af0*/  IMAD.U32 R10, R33, 0x20, R22 ;  /* 0x00000020210a7824 */ /* 0x000fe200078e0016 */
[----:B------:R-:W-:Y:S01]  /*1b00*/  IADD3 R11, P0, R18, R27, RZ ;  /* 0x0000001b120b7210 */ /* 0x000fe20007f1e0ff */
[C---:B------:R-:W-:Y:S01]  /*1b10*/  @!P5 IMAD R26, R20.reuse, R5, R32 ;  /* 0x00000005141ad224 */ /* 0x040fe200078e0220 */
[----:B------:R-:W1:Y:S01]  /*1b20*/  @!P2 S2R R22, SR_CgaCtaId ;  /* 0x000000000016a919 */ /* 0x000e620000008800 */
[----:B------:R-:W-:Y:S01]  /*1b30*/  @!P5 IMAD.WIDE.U32 R32, R20, R4, R34 ;  /* 0x000000041420d225 */ /* 0x000fe200078e0022 */
[----:B------:R-:W-:Y:S01]  /*1b40*/  IADD3.X R17, R19, R17, RZ, P0, !PT ;  /* 0x0000001113117210 */ /* 0x000fe200007fe4ff */
[----:B------:R-:W1:Y:S01]  /*1b50*/  @!P2 LDC.64 R4, c[0x0][0x218] ;  /* 0x00008600ff04ab82 */ /* 0x000e620000000a00 */
[----:B--2---:R-:W-:Y:S01]  /*1b60*/  ULEA UR4, UR4, UR5, 0x18 ;  /* 0x0000000504047291 */ /* 0x004fe2000f8ec03f */
[----:B------:R-:W-:Y:S01]  /*1b70*/  VIADD R20, R18, 0x40 ;  /* 0x0000004012147836 */ /* 0x000fe20000000000 */
[----:B------:R-:W-:Y:S01]  /*1b80*/  LOP3.LUT R103, R103, 0x6, RZ, 0xc0, !PT ;  /* 0x0000000667677812 */ /* 0x000fe200078ec0ff */
[----:B------:R-:W-:Y:S01]  /*1b90*/  @!P5 IMAD.IADD R26, R33, 0x1, R26 ;  /* 0x00000001211ad824 */ /* 0x000fe200078e021a */
[----:B----4-:R-:W-:Y:S01]  /*1ba0*/  @!P5 LEA R8, P3, R32, R8, 0x1 ;  /* 0x000000082008d211 */ /* 0x010fe200078608ff */
[----:B------:R-:W-:Y:S01]  /*1bb0*/  @!P5 IMAD R23, R10, 0x2, R23 ;  /* 0x000000020a17d824 */ /* 0x000fe200078e0217 */
[----:B------:R-:W-:Y:S01]  /*1bc0*/  ISETP.GE.AND P0, PT, R20, R13, PT ;  /* 0x0000000d1400720c */ /* 0x000fe20003f06270 */
[----:B------:R-:W-:Y:S01]  /*1bd0*/  @!P4 IMAD R21, R10, 0x2, R21 ;  /* 0x000000020a15c824 */ /* 0x000fe200078e0215 */
[----:B------:R-:W-:Y:S01]  /*1be0*/  @!P5 LEA.HI.X R9, R32, R9, R26, 0x1, P3 ;  /* 0x000000092009d211 */ /* 0x000fe200018f0c1a */
[----:B------:R-:W-:Y:S01]  /*1bf0*/  IMAD.WIDE.U32 R32, R84, 0x40, RZ ;  /* 0x0000004054207825 */ /* 0x000fe200078e00ff */
[----:B------:R-:W-:-:S02]  /*1c00*/  LEA R143, R10, UR4, 0x1 ;  /* 0x000000040a8f7c11 */ /* 0x000fc4000f8e08ff */
[C---:B---3--:R-:W-:Y:S01]  /*1c10*/  @!P4 LEA R26, P3, R87.reuse, R6, 0x1 ;  /* 0x00000006571ac211 */ /* 0x048fe200078608ff */
[----:B------:R-:W-:Y:S02]  /*1c20*/  IMAD.SHL.U32 R0, R0, 0x8, RZ ;  /* 0x0000000800007824 */ /* 0x000fe400078e00ff */
[----:B------:R-:W-:Y:S01]  /*1c30*/  @!PT LDS RZ, [RZ] ;  /* 0x00000000fffff984 */ /* 0x000fe20000000800 */
[----:B------:R-:W-:Y:S01]  /*1c40*/  @!PT LDS RZ, [RZ] ;  /* 0x00000000fffff984 */ /* 0x000fe20000000800 */
[----:B------:R-:W-:Y:S01]  /*1c50*/  @!PT LDS RZ, [RZ] ;  /* 0x00000000fffff984 */ /* 0x000fe20000000800 */
[----:B------:R2:W-:Y:S01]  /*1c60*/  @!P1 LDGSTS.E.BYPASS.LTC128B.128 [R143], desc[UR8][R28.64] ;  /* 0x000000001c8f9fae */ /* 0x0005e2000b901d48 */
[----:B------:R-:W-:Y:S01]  /*1c70*/  @!P4 LEA.HI.X R27, R87, R7, R100, 0x1, P3 ;  /* 0x00000007571bc211 */ /* 0x000fe200018f0c64 */
[----:B------:R-:W-:Y:S01]  /*1c80*/  IMAD.IADD R150, R43, 0x1, -R150 ;  /* 0x000000012b967824 */ /* 0x000fe200078e0a96 */
[----:B------:R-:W-:Y:S01]  /*1c90*/  @!P2 LEA R19, P1, R84, R87, 0x5 ;  /* 0x000000575413a211 */ /* 0x000fe200078228ff */
[----:B------:R-:W3:Y:S01]  /*1ca0*/  @!P0 LDC.64 R6, c[0x0][0x218] ;  /* 0x00008600ff068b82 */ /* 0x000ee20000000a00 */
[----:B------:R4:W-:Y:S01]  /*1cb0*/  @!P5 LDGSTS.E.BYPASS.LTC128B.128 [R23+0x800], desc[UR8][R8.64] ;  /* 0x008000000817dfae */ /* 0x0009e2000b901d48 */
[----:B------:R-:W-:-:S03]  /*1cc0*/  ISETP.GE.AND P5, PT, R30, R13, PT ;  /* 0x0000000d1e00720c */ /* 0x000fc60003fa6270 */
[----:B------:R3:W-:Y:S01]  /*1cd0*/  @!P4 LDGSTS.E.BYPASS.LTC128B.128 [R21+0x1000], desc[UR8][R26.64] ;  /* 0x010000001a15cfae */ /* 0x0007e2000b901d48 */
[----:B------:R-:W-:Y:S02]  /*1ce0*/  ISETP.GE.AND P4, PT, R18, R13, PT ;  /* 0x0000000d1200720c */ /* 0x000fe40003f86270 */
[----:B------:R-:W-:Y:S02]  /*1cf0*/  @!P2 LEA.HI.X R18, R84, R100, R85, 0x5, P1 ;  /* 0x000000645412a211 */ /* 0x000fe400008f2c55 */
[----:B-1----:R-:W-:-:S05]  /*1d00*/  @!P2 LEA R31, R22, R31, 0x18 ;  /* 0x0000001f161fa211 */ /* 0x002fca00078ec0ff */
[----:B------:R-:W-:Y:S01]  /*1d10*/  @!P2 IMAD R31, R10, 0x2, R31 ;  /* 0x000000020a1fa824 */ /* 0x000fe200078e021f */
[----:B--2---:R-:W-:Y:S02]  /*1d20*/  @!P2 LEA R28, P3, R19, R4, 0x1 ;  /* 0x00000004131ca211 */ /* 0x004fe400078608ff */
[----:B------:R-:W-:Y:S02]  /*1d30*/  @!P0 IADD3 R4, P1, R87, R32, RZ ;  /* 0x0000002057048210 */ /* 0x000fe40007f3e0ff */
[----:B------:R-:W-:Y:S01]  /*1d40*/  @!P2 LEA.HI.X R29, R19, R5, R18, 0x1, P3 ;  /* 0x00000005131da211 */ /* 0x000fe200018f0c12 */
[----:B----4-:R-:W-:Y:S01]  /*1d50*/  IMAD.SHL.U32 R9, R85, 0x40, RZ ;  /* 0x0000004055097824 */ /* 0x010fe200078e00ff */
[----:B------:R-:W-:Y:S01]  /*1d60*/  ISETP.GE.AND P3, PT, R14, R13, PT ;  /* 0x0000000d0e00720c */ /* 0x000fe20003f66270 */
[----:B------:R-:W1:Y:S01]  /*1d70*/  @!P5 S2R R8, SR_CgaCtaId ;  /* 0x000000000008d919 */ /* 0x000e620000008800 */
[----:B------:R-:W-:Y:S02]  /*1d80*/  LOP3.LUT R14, R16, 0xfffffff0, RZ, 0xc0, !PT ;  /* 0xfffffff0100e7812 */ /* 0x000fe400078ec0ff */
[----:B------:R-:W-:Y:S01]  /*1d90*/  @!P0 IADD3.X R32, R100, R33, R9, P1, !PT ;  /* 0x0000002164208210 */ /* 0x000fe20000ffe409 */
[----:B------:R-:W-:Y:S01]  /*1da0*/  @!P2 LDGSTS.E.BYPASS.LTC128B.128 [R31+0x1800], desc[UR8][R28.64] ;  /* 0x018000001c1fafae */ /* 0x000fe2000b901d48 */
[----:B---3--:R-:W-:-:S02]  /*1db0*/  @!P0 LEA R18, P1, R4, R6, 0x1 ;  /* 0x0000000604128211 */ /* 0x008fc400078208ff */
[----:B------:R-:W-:Y:S01]  /*1dc0*/  IADD3 R45, -R14, R43, RZ ;  /* 0x0000002b0e2d7210 */ /* 0x000fe20007ffe1ff */
[----:B------:R-:W2:Y:S01]  /*1dd0*/  @!P0 S2R R9, SR_CgaCtaId ;  /* 0x0000000000098919 */ /* 0x000ea20000008800 */
[----:B------:R-:W-:Y:S01]  /*1de0*/  SHF.R.S32.HI R5, RZ, 0x4, R16 ;  /* 0x00000004ff057819 */ /* 0x000fe20000011410 */
[----:B------:R-:W-:Y:S01]  /*1df0*/  IMAD R14, R15, UR6, RZ ;  /* 0x000000060f0e7c24 */ /* 0x000fe2000f8e02ff */
[----:B------:R-:W-:Y:S02]  /*1e00*/  @!P0 LEA.HI.X R19, R4, R7, R32, 0x1, P1 ;  /* 0x0000000704138211 */ /* 0x000fe400008f0c20 */
[----:B------:R-:W-:Y:S02]  /*1e10*/  ISETP.GE.AND P2, PT, R20, R13, PT ;  /* 0x0000000d1400720c */ /* 0x000fe40003f46270 */
[----:B------:R-:W-:Y:S02]  /*1e20*/  LEA.HI R4, R45, R45, RZ, 0x1 ;  /* 0x0000002d2d047211 */ /* 0x000fe400078f08ff */
[----:B------:R-:W-:-:S02]  /*1e30*/  LEA.HI R20, R16, R5, RZ, 0x1 ;  /* 0x0000000510147211 */ /* 0x000fc400078f08ff */
[----:B------:R-:W-:Y:S02]  /*1e40*/  SHF.R.S32.HI R6, RZ, 0x1f, R45 ;  /* 0x0000001fff067819 */ /* 0x000fe4000001142d */
[----:B------:R-:W-:Y:S02]  /*1e50*/  LOP3.LUT R16, R4, 0x7fffffe, RZ, 0xc0, !PT ;  /* 0x07fffffe04107812 */ /* 0x000fe400078ec0ff */
[----:B------:R-:W-:Y:S02]  /*1e60*/  LOP3.LUT R20, R20, 0xfffffffe, RZ, 0xc0, !PT ;  /* 0xfffffffe14147812 */ /* 0x000fe400078ec0ff */
[----:B------:R-:W-:Y:S01]  /*1e70*/  ISETP.GE.AND P1, PT, R30, R13, PT ;  /* 0x0000000d1e00720c */ /* 0x000fe20003f26270 */
[----:B------:R-:W-:Y:S01]  /*1e80*/  IMAD R13, R3, UR7, R14 ;  /* 0x00000007030d7c24 */ /* 0x000fe2000f8e020e */
[----:B------:R-:W-:Y:S01]  /*1e90*/  LEA.HI R6, R6, R45, RZ, 0x3 ;  /* 0x0000002d06067211 */ /* 0x000fe200078f18ff */
[----:B------:R-:W-:Y:S01]  /*1ea0*/  IMAD.IADD R45, R45, 0x1, -R16 ;  /* 0x000000012d2d7824 */ /* 0x000fe200078e0a10 */
[----:B------:R-:W-:Y:S01]  /*1eb0*/  SHF.R.S32.HI R3, RZ, 0x1, R4 ;  /* 0x00000001ff037819 */ /* 0x000fe20000011404 */
[----:B------:R-:W-:Y:S01]  /*1ec0*/  IMAD.IADD R7, R5, 0x1, -R20 ;  /* 0x0000000105077824 */ /* 0x000fe200078e0a14 */
[----:B------:R-:W-:Y:S01]  /*1ed0*/  SHF.R.S32.HI R16, RZ, 0x1f, R4 ;  /* 0x0000001fff107819 */ /* 0x000fe20000011404 */
[----:B------:R-:W-:Y:S01]  /*1ee0*/  IMAD.IADD R25, R25, 0x1, R13 ;  /* 0x0000000119197824 */ /* 0x000fe200078e020d */
[----:B------:R-:W3:Y:S01]  /*1ef0*/  @!P5 LDC.64 R4, c[0x0][0x218] ;  /* 0x00008600ff04db82 */ /* 0x000ee20000000a00 */
[----:B------:R-:W-:Y:S01]  /*1f00*/  LEA.HI R14, R12, R12, RZ, 0x1 ;  /* 0x0000000c0c0e7211 */ /* 0x000fe200078f08ff */
[----:B------:R-:W-:Y:S01]  /*1f10*/  IMAD.SHL.U32 R44, R6, 0x20, RZ ;  /* 0x00000020062c7824 */ /* 0x000fe200078e00ff */
[----:B------:R-:W-:Y:S01]  /*1f20*/  @!P0 MOV R20, 0x400 ;  /* 0x0000040000148802 */ /* 0x000fe20000000f00 */
[----:B------:R-:W-:Y:S01]  /*1f30*/  IMAD.WIDE.U32 R24, R11, R98, R24 ;  /* 0x000000620b187225 */ /* 0x000fe200078e0018 */
[----:B------:R-:W-:Y:S01]  /*1f40*/  @!P5 MOV R15, 0x400 ;  /* 0x00000400000fd802 */ /* 0x000fe20000000f00 */
[----:B------:R-:W-:Y:S01]  /*1f50*/  ULDC.64 UR6, c[0x0][0x220] ;  /* 0x0000880000067ab9 */ /* 0x000fe20000000a00 */
[----:B------:R-:W-:-:S02]  /*1f60*/  LOP3.LUT R21, R14, 0x7fffffe, RZ, 0xc0, !PT ;  /* 0x07fffffe0e157812 */ /* 0x000fc400078ec0ff */
[----:B--2---:R-:W-:Y:S02]  /*1f70*/  @!P0 LEA R9, R9, R20, 0x18 ;  /* 0x0000001409098211 */ /* 0x004fe400078ec0ff */
[----:B-1----:R-:W-:Y:S01]  /*1f80*/  @!P5 LEA R15, R8, R15, 0x18 ;  /* 0x0000000f080fd211 */ /* 0x002fe200078ec0ff */
[----:B------:R-:W-:Y:S01]  /*1f90*/  IMAD.IADD R12, R12, 0x1, -R21 ;  /* 0x000000010c0c7824 */ /* 0x000fe200078e0a15 */
[----:B------:R-:W-:Y:S01]  /*1fa0*/  @!P5 MOV R20, R87 ;  /* 0x000000570014d202 */ /* 0x000fe20000000f00 */
[----:B------:R-:W-:Y:S01]  /*1fb0*/  @!P5 IMAD.MOV.U32 R21, RZ, RZ, R100 ;  /* 0x000000ffff15d224 */ /* 0x000fe200078e0064 */
[----:B------:R-:W-:Y:S01]  /*1fc0*/  LEA.HI R16, R16, R3, RZ, 0x2 ;  /* 0x0000000310107211 */ /* 0x000fe200078f10ff */
[C---:B------:R-:W-:Y:S01]  /*1fd0*/  @!P0 IMAD R9, R10.reuse, 0x2, R9 ;  /* 0x000000020a098824 */ /* 0x040fe200078e0209 */
[----:B------:R-:W-:Y:S01]  /*1fe0*/  SHF.R.S32.HI R8, RZ, 0x1, R14 ;  /* 0x00000001ff087819 */ /* 0x000fe2000001140e */
[----:B------:R-:W-:Y:S01]  /*1ff0*/  @!P5 IMAD R15, R10, 0x2, R15 ;  /* 0x000000020a0fd824 */ /* 0x000fe200078e020f */
[----:B------:R-:W-:Y:S01]  /*2000*/  LOP3.LUT R16, R16, 0xfffffffc, RZ, 0xc0, !PT ;  /* 0xfffffffc10107812 */ /* 0x000fe200078ec0ff */
[----:B------:R-:W-:Y:S01]  /*2010*/  @!P5 IMAD R10, R85, 0x60, RZ ;  /* 0x00000060550ad824 */ /* 0x000fe200078e02ff */
[----:B------:R1:W-:Y:S01]  /*2020*/  @!P0 LDGSTS.E.BYPASS.LTC128B.128 [R9+0x2000], desc[UR8][R18.64] ;  /* 0x0200000012098fae */ /* 0x0003e2000b901d48 */
[----:B------:R-:W-:Y:S01]  /*2030*/  @!P5 IMAD.WIDE.U32 R20, R84, 0x60, R20 ;  /* 0x000000605414d825 */ /* 0x000fe200078e0014 */
[----:B------:R-:W-:-:S02]  /*2040*/  IADD3 R3, R3, -R16, RZ ;  /* 0x8000001003037210 */ /* 0x000fc40007ffe0ff */
[----:B------:R-:W-:Y:S01]  /*2050*/  SHF.L.U32 R13, R8, 0x6, RZ ;  /* 0x00000006080d7819 */ /* 0x000fe200000006ff */
[----:B------:R-:W-:Y:S01]  /*2060*/  @!P5 IMAD.IADD R10, R21, 0x1, R10 ;  /* 0x00000001150ad824 */ /* 0x000fe200078e020a */
[C---:B---3--:R-:W-:Y:S01]  /*2070*/  @!P5 LEA R4, P0, R20.reuse, R4, 0x1 ;  /* 0x000000041404d211 */ /* 0x048fe200078008ff */
[----:B------:R-:W-:Y:S01]  /*2080*/  IMAD R14, R17, R98, RZ ;  /* 0x00000062110e7224 */ /* 0x000fe200078e02ff */
[----:B------:R-:W-:Y:S01]  /*2090*/  LOP3.LUT R13, R13, 0xc0, RZ, 0xc0, !PT ;  /* 0x000000c00d0d7812 */ /* 0x000fe200078ec0ff */
[----:B------:R-:W-:Y:S01]  /*20a0*/  IMAD.SHL.U32 R40, R3, 0x40, RZ ;  /* 0x0000004003287824 */ /* 0x000fe200078e00ff */
[----:B------:R-:W-:Y:S01]  /*20b0*/  @!P5 LEA.HI.X R5, R20, R5, R10, 0x1, P0 ;  /* 0x000000051405d211 */ /* 0x000fe200000f0c0a */
[----:B------:R-:W-:Y:S01]  /*20c0*/  IMAD R14, R11, R99, R14 ;  /* 0x000000630b0e7224 */ /* 0x000fe200078e020e */
[----:B------:R-:W-:Y:S01]  /*20d0*/  SHF.L.U32 R11, R7, 0x3, RZ ;  /* 0x00000003070b7819 */ /* 0x000fe200000006ff */
[----:B------:R-:W-:Y:S01]  /*20e0*/  @!P1 IMAD R10, R99, 0xc0, RZ ;  /* 0x000000c0630a9824 */ /* 0x000fe200078e02ff */
[----:B------:R-:W-:Y:S01]  /*20f0*/  LOP3.LUT R40, R40, 0xc0, RZ, 0xc0, !PT ;  /* 0x000000c028287812 */ /* 0x000fe200078ec0ff */
[----:B------:R2:W-:Y:S01]  /*2100*/  @!P5 LDGSTS.E.BYPASS.LTC128B.128 [R15+0x2800], desc[UR8][R4.64] ;  /* 0x02800000040fdfae */ /* 0x0005e2000b901d48 */
[----:B------:R-:W-:Y:S01]  /*2110*/  LOP3.LUT R0, R13, 0x8, R0, 0xf8, !PT ;  /* 0x000000080d007812 */ /* 0x000fe200078ef800 */
[----:B------:R-:W-:Y:S01]  /*2120*/  IMAD.IADD R139, R25, 0x1, R14 ;  /* 0x00000001198b7824 */ /* 0x000fe200078e020e */
[----:B------:R-:W-:Y:S01]  /*2130*/  SHF.R.U32.HI R13, RZ, 0x3, R13 ;  /* 0x00000003ff0d7819 */ /* 0x000fe2000001160d */
[----:B------:R-:W0:Y:S01]  /*2140*/  LDGDEPBAR ;  /* 0x00000000000079af */ /* 0x000e220000000000 */
[----:B------:R-:W-:-:S02]  /*2150*/  LOP3.LUT R44, R44, 0xffffff00, RZ, 0xc0, !PT ;  /* 0xffffff002c2c7812 */ /* 0x000fc400078ec0ff */
[----:B------:R-:W-:Y:S02]  /*2160*/  LEA R138, P0, R24, UR6, 0x1 ;  /* 0x00000006188a7c11 */ /* 0x000fe4000f8008ff */
[----:B------:R-:W-:Y:S01]  /*2170*/  LOP3.LUT R134, R0, R13, RZ, 0x3c, !PT ;  /* 0x0000000d00867212 */ /* 0x000fe200078e3cff */
[----:B------:R-:W-:Y:S01]  /*2180*/  IMAD R13, R7, 0x8, R12 ;  /* 0x00000008070d7824 */ /* 0x000fe200078e020c */
[----:B------:R-:W-:Y:S02]  /*2190*/  LEA.HI.X R139, R24, UR7, R139, 0x1, P0 ;  /* 0x00000007188b7c11 */ /* 0x000fe400080f0c8b */
[C---:B-1----:R-:W-:Y:S01]  /*21a0*/  SHF.L.U32 R9, R98.reuse, 0x5, RZ ;  /* 0x0000000562097819 */ /* 0x042fe200000006ff */
[----:B------:R-:W-:Y:S01]  /*21b0*/  IMAD.U32 R134, R13, 0x20, R134 ;  /* 0x000000200d867824 */ /* 0x000fe200078e0086 */
[C---:B------:R-:W-:Y:S01]  /*21c0*/  SHF.L.U64.HI R0, R98.reuse, 0x5, R99 ;  /* 0x0000000562007819 */ /* 0x040fe20000010263 */
[----:B------:R-:W-:Y:S01]  /*21d0*/  @!P1 IMAD.WIDE.U32 R6, R98, 0xc0, R138 ;  /* 0x000000c062069825 */ /* 0x000fe200078e008a */
[----:B------:R-:W-:-:S02]  /*21e0*/  @!P3 LEA R12, P0, R9, R138, 0x1 ;  /* 0x0000008a090cb211 */ /* 0x000fc400078008ff */
[----:B------:R-:W-:Y:S02]  /*21f0*/  LEA R134, R134, UR4, 0x1 ;  /* 0x0000000486867c11 */ /* 0x000fe4000f8e08ff */
[----:B------:R-:W-:Y:S02]  /*2200*/  @!P3 LEA.HI.X R13, R9, R139, R0, 0x1, P0 ;  /* 0x0000008b090db211 */ /* 0x000fe400000f0c00 */
[----:B------:R-:W-:Y:S02]  /*2210*/  @!P2 LEA R14, P0, R98, R138, 0x7 ;  /* 0x0000008a620ea211 */ /* 0x000fe400078038ff */
[----:B------:R-:W-:Y:S02]  /*2220*/  MOV R0, 0x10 ;  /* 0x0000001000007802 */ /* 0x000fe40000000f00 */
[----:B--2---:R-:W-:Y:S01]  /*2230*/  LOP3.LUT R5, R40, 0x8, R11, 0xf8, !PT ;  /* 0x0000000828057812 */ /* 0x004fe200078ef80b */
[----:B------:R-:W-:-:S04]  /*2240*/  DEPBAR.LE SB0, 0x0 ;  /* 0x000080000000791a */ /* 0x000fc80000000000 */
[----:B------:R-:W-:Y:S01]  /*2250*/  BAR.SYNC.DEFER_BLOCKING 0x0 ;  /* 0x0000000000007b1d */ /* 0x000fe20000010000 */
[----:B------:R-:W-:Y:S02]  /*2260*/  SHF.R.U32.HI R40, RZ, 0x3, R40 ;  /* 0x00000003ff287819 */ /* 0x000fe40000011628 */
[----:B------:R-:W-:Y:S02]  /*2270*/  LEA R4, R47, R44, 0x9 ;  /* 0x0000002c2f047211 */ /* 0x000fe400078e48ff */
[----:B------:R-:W-:Y:S02]  /*2280*/  LOP3.LUT R40, R5, R40, RZ, 0x3c, !PT ;  /* 0x0000002805287212 */ /* 0x000fe400078e3cff */
[C---:B------:R-:W-:Y:S01]  /*2290*/  LEA R5, R45.reuse, R4, 0x5 ;  /* 0x000000042d057211 */ /* 0x040fe200078e28ff */
[----:B------:R-:W-:Y:S01]  /*22a0*/  IMAD R45, R45, 0x20, R44 ;  /* 0x000000202d2d7824 */ /* 0x000fe200078e022c */
[----:B------:R-:W-:Y:S02]  /*22b0*/  @!P2 LEA.HI.X R15, R98, R139, R99, 0x7, P0 ;  /* 0x0000008b620fa211 */ /* 0x000fe400000f3c63 */
[----:B------:R-:W-:Y:S01]  /*22c0*/  @!P1 IADD3 R11, R7, R10, RZ ;  /* 0x0000000a070b9210 */ /* 0x000fe20007ffe0ff */
[----:B------:R-:W-:Y:S01]  /*22d0*/  IMAD.IADD R136, R40, 0x1, R5 ;  /* 0x0000000128887824 */ /* 0x000fe200078e0205 */
[----:B------:R-:W-:Y:S01]  /*22e0*/  LOP3.LUT P0, RZ, R8, 0x2, RZ, 0xc0, !PT ;  /* 0x0000000208ff7812 */ /* 0x000fe2000780c0ff */
[----:B------:R-:W-:Y:S01]  /*22f0*/  @!P1 IMAD.MOV.U32 R10, RZ, RZ, R6 ;  /* 0x000000ffff0a9224 */ /* 0x000fe200078e0006 */
[----:B------:R-:W-:Y:S01]  /*2300*/  IADD3 R133, R134, 0x1000, RZ ;  /* 0x0000100086857810 */ /* 0x000fe20007ffe0ff */
[----:B------:R-:W-:Y:S01]  /*2310*/  IMAD.IADD R132, R40, 0x1, R45 ;  /* 0x0000000128847824 */ /* 0x000fe200078e022d */
[----:B------:R-:W-:Y:S01]  /*2320*/  LEA R136, R136, UR4, 0x1 ;  /* 0x0000000488887c11 */ /* 0x000fe2000f8e08ff */
        /* <DEDUP_REMOVED lines=26> */
[----:B------:R-:W1:Y:S01]  /*24d0*/  LDSM.16.M88.4 R4, [R134+0x1000] ;  /* 0x001000008604783b */ /* 0x000e620000000200 */
[----:B------:R-:W-:Y:S01]  /*24e0*/  ISETP.GT.AND P1, PT, R104, 0x1, PT ;  /* 0x000000016800780c */ /* 0x000fe20003f24270 */
[----:B------:R-:W-:Y:S01]  /*24f0*/  IMAD R135, R3, 0x2, R136 ;  /* 0x0000000203877824 */ /* 0x000fe200078e0288 */
[C---:B------:R-:W-:Y:S01]  /*2500*/  LEA R53, R0.reuse, R134, 0x1 ;  /* 0x0000008600357211 */ /* 0x040fe200078e08ff */
[----:B------:R-:W2:Y:S01]  /*2510*/  LDSM.16.M88.4 R32, [R134+0x1400] ;  /* 0x001400008620783b */ /* 0x000ea20000000200 */
[----:B------:R-:W-:-:S03]  /*2520*/  LEA R133, R0, R133, 0x1 ;  /* 0x0000008500857211 */ /* 0x000fc600078e08ff */
[----:B------:R-:W-:Y:S04]  /*2530*/  LDSM.16.M88.4 R20, [R135] ;  /* 0x000000008714783b */ /* 0x000fe80000000200 */
[----:B------:R-:W3:Y:S02]  /*2540*/  LDSM.16.M88.4 R36, [R53+0x1000] ;  /* 0x001000003524783b */ /* 0x000ee40000000200 */
[----:B------:R-:W4:Y:S02]  /*2550*/  @!P1 LDC.64 R96, c[0x0][0x218] ;  /* 0x00008600ff609b82 */ /* 0x000f240000000a00 */
[----:B------:R-:W3:Y:S04]  /*2560*/  LDSM.16.M88.4 R16, [R53+0x1400] ;  /* 0x001400003510783b */ /* 0x000ee80000000200 */
[----:B------:R-:W3:Y:S04]  /*2570*/  LDSM.16.M88.4 R24, [R134+0x1800] ;  /* 0x001800008618783b */ /* 0x000ee80000000200 */
[----:B------:R-:W0:Y:S01]  /*2580*/  LDGDEPBAR ;  /* 0x00000000000079af */ /* 0x000e220000000000 */
[C---:B----4-:R-:W-:Y:S01]  /*2590*/  @!P1 LEA R148, P0, R87.reuse, R96, 0x1 ;  /* 0x0000006057949211 */ /* 0x050fe200078008ff */
[----:B-1----:R-:W-:Y:S03]  /*25a0*/  HMMA.16816.F32.BF16 R8, R28, R4, RZ ;  /* 0x000000041c08723c */ /* 0x002fe600000418ff */
[----:B------:R-:W-:-:S03]  /*25b0*/  @!P1 LEA.HI.X R149, R87, R97, R100, 0x1, P0 ;  /* 0x0000006157959211 */ /* 0x000fc600000f0c64 */
[C---:B------:R-:W-:Y:S06]  /*25c0*/  HMMA.16816.F32.BF16 R4, R28.reuse, R6, RZ ;  /* 0x000000061c04723c */ /* 0x040fec00000418ff */
[C---:B--2---:R-:W-:Y:S06]  /*25d0*/  HMMA.16816.F32.BF16 R12, R28.reuse, R32, RZ ;  /* 0x000000201c0c723c */ /* 0x044fec00000418ff */
[----:B------:R-:W-:Y:S06]  /*25e0*/  HMMA.16816.F32.BF16 R32, R28, R34, RZ ;  /* 0x000000221c20723c */ /* 0x000fec00000418ff */
[C---:B---3--:R-:W-:Y:S06]  /*25f0*/  HMMA.16816.F32.BF16 R8, R20.reuse, R36, R8 ;  /* 0x000000241408723c */ /* 0x048fec0000041808 */
[C---:B------:R-:W-:Y:S06]  /*2600*/  HMMA.16816.F32.BF16 R4, R20.reuse, R38, R4 ;  /* 0x000000261404723c */ /* 0x040fec0000041804 */
[----:B------:R-:W-:Y:S06]  /*2610*/  HMMA.16816.F32.BF16 R12, R20, R16, R12 ;  /* 0x00000010140c723c */ /* 0x000fec000004180c */
        /* <DEDUP_REMOVED lines=17> */
[----:B------:R-:W3:Y:S01]  /*2730*/  MUFU.TANH R48, R48 ;  /* 0x0000003000307308 */ /* 0x000ee20000002400 */
[----:B------:R-:W4:Y:S07]  /*2740*/  LDSM.16.M88.4 R12, [R53+0x1c00] ;  /* 0x001c0000350c783b */ /* 0x000f2e0000000200 */
        /* <DEDUP_REMOVED lines=14> */
[----:B------:R-:W1:Y:S01]  /*2830*/  LDSM.16.M88.4 R8, [R53+0x2000] ;  /* 0x002000003508783b */ /* 0x000e620000000200 */
[----:B------:R-:W1:Y:S01]  /*2840*/  MUFU.TANH R56, R56 ;  /* 0x0000003800387308 */ /* 0x000e620000002400 */
[----:B------:R-:W-:Y:S01]  /*2850*/  FMUL.FTZ R70, R24, UR10 ;  /* 0x0000000a18467c20 */ /* 0x000fe20008410000 */
[----:B------:R-:W-:Y:S01]  /*2860*/  FMUL.FTZ R71, R25, UR10 ;  /* 0x0000000a19477c20 */ /* 0x000fe20008410000 */
[----:B------:R-:W-:Y:S01]  /*2870*/  FMUL.FTZ R72, R26, UR10 ;  /* 0x0000000a1a487c20 */ /* 0x000fe20008410000 */
[----:B------:R-:W-:-:S04]  /*2880*/  FMUL.FTZ R73, R27, UR10 ;  /* 0x0000000a1b497c20 */ /* 0x000fc80008410000 */
[----:B------:R-:W1:Y:S01]  /*2890*/  MUFU.TANH R57, R57 ;  /* 0x0000003900397308 */ /* 0x000e620000002400 */
[----:B------:R-:W2:Y:S01]  /*28a0*/  LDSM.16.M88.4 R24, [R134+0x2400] ;  /* 0x002400008618783b */ /* 0x000ea20000000200 */
[C---:B----4-:R-:W-:Y:S06]  /*28b0*/  HMMA.16816.F32.BF16 R16, R20.reuse, R12, R16 ;  /* 0x0000000c1410723c */ /* 0x050fec0000041810 */
[----:B------:R-:W-:Y:S01]  /*28c0*/  HMMA.16816.F32.BF16 R4, R20, R14, R4 ;  /* 0x0000000e1404723c */ /* 0x000fe20000041804 */
[----:B------:R-:W4:Y:S01]  /*28d0*/  LDSM.16.M88.4 R12, [R53+0x2400] ;  /* 0x00240000350c783b */ /* 0x000f220000000200 */
        /* <DEDUP_REMOVED lines=16> */
[----:B------:R-:W4:Y:S04]  /*29e0*/  LDSM.16.M88.4 R4, [R134+0x2800] ;  /* 0x002800008604783b */ /* 0x000f280000000200 */
[----:B------:R-:W1:Y:S08]  /*29f0*/  MUFU.TANH R119, R16 ;  /* 0x0000001000777308 */ /* 0x000e700000002400 */
[----:B------:R-:W1:Y:S01]  /*2a00*/  MUFU.TANH R159, R17 ;  /* 0x00000011009f7308 */ /* 0x000e620000002400 */
[C---:B---3--:R-:W-:Y:S06]  /*2a10*/  HMMA.16816.F32.BF16 R36, R28.reuse, R32, RZ ;  /* 0x000000201c24723c */ /* 0x048fec00000418ff */
[----:B------:R-:W-:Y:S01]  /*2a20*/  HMMA.16816.F32.BF16 R32, R28, R34, RZ ;  /* 0x000000221c20723c */ /* 0x000fe200000418ff */
[----:B------:R2:W3:Y:S08]  /*2a30*/  MUFU.TANH R117, R18 ;  /* 0x0000001200757308 */ /* 0x0004f00000002400 */
[----:B------:R-:W3:Y:S08]  /*2a40*/  MUFU.TANH R59, R59 ;  /* 0x0000003b003b7308 */ /* 0x000ef00000002400 */
[----:B------:R-:W3:Y:S01]  /*2a50*/  MUFU.TANH R60, R60 ;  /* 0x0000003c003c7308 */ /* 0x000ee20000002400 */
[----:B-1----:R-:W-:Y:S06]  /*2a60*/  HMMA.16816.F32.BF16 R36, R20, R8, R36 ;  /* 0x000000081424723c */ /* 0x002fec0000041824 */
[C---:B--2---:R-:W-:Y:S01]  /*2a70*/  HMMA.16816.F32.BF16 R16, R28.reuse, R24, RZ ;  /* 0x000000181c10723c */ /* 0x044fe200000418ff */
[----:B------:R-:W1:Y:S05]  /*2a80*/  MUFU.TANH R61, R61 ;  /* 0x0000003d003d7308 */ /* 0x000e6a0000002400 */
[----:B------:R-:W-:Y:S03]  /*2a90*/  HMMA.16816.F32.BF16 R24, R28, R26, RZ ;  /* 0x0000001a1c18723c */ /* 0x000fe600000418ff */
[----:B------:R-:W2:Y:S03]  /*2aa0*/  MUFU.TANH R62, R62 ;  /* 0x0000003e003e7308 */ /* 0x000ea60000002400 */
[----:B------:R-:W-:Y:S01]  /*2ab0*/  HMMA.16816.F32.BF16 R32, R20, R10, R32 ;  /* 0x0000000a1420723c */ /* 0x000fe20000041820 */
[----:B------:R-:W3:Y:S04]  /*2ac0*/  LDSM.16.M88.4 R8, [R53+0x2800] ;  /* 0x002800003508783b */ /* 0x000ee80000000200 */
[----:B------:R-:W1:Y:S01]  /*2ad0*/  MUFU.TANH R63, R63 ;  /* 0x0000003f003f7308 */ /* 0x000e620000002400 */
[----:B------:R-:W-:Y:S01]  /*2ae0*/  FMUL.FTZ R36, R36, UR10 ;  /* 0x0000000a24247c20 */ /* 0x000fe20008410000 */
[----:B------:R-:W-:Y:S01]  /*2af0*/  FMUL.FTZ R37, R37, UR10 ;  /* 0x0000000a25257c20 */ /* 0x000fe20008410000 */
[----:B------:R-:W-:Y:S01]  /*2b00*/  FMUL.FTZ R38, R38, UR10 ;  /* 0x0000000a26267c20 */ /* 0x000fe20008410000 */
[----:B------:R-:W-:-:S03]  /*2b10*/  FMUL.FTZ R121, R39, UR10 ;  /* 0x0000000a27797c20 */ /* 0x000fc60008410000 */
[C---:B----4-:R-:W-:Y:S01]  /*2b20*/  HMMA.16816.F32.BF16 R16, R20.reuse, R12, R16 ;  /* 0x0000000c1410723c */ /* 0x050fe20000041810 */
[----:B------:R-:W4:Y:S05]  /*2b30*/  MUFU.TANH R129, R36 ;  /* 0x0000002400817308 */ /* 0x000f2a0000002400 */
[----:B------:R-:W-:Y:S01]  /*2b40*/  HMMA.16816.F32.BF16 R24, R20, R14, R24 ;  /* 0x0000000e1418723c */ /* 0x000fe20000041818 */
[----:B------:R-:W2:Y:S02]  /*2b50*/  LDSM.16.M88.4 R12, [R134+0x2c00] ;  /* 0x002c0000860c783b */ /* 0x000ea40000000200 */
        /* <DEDUP_REMOVED lines=9> */
[----:B------:R-:W1:Y:S03]  /*2bf0*/  MUFU.TANH R125, R32 ;  /* 0x00000020007d7308 */ /* 0x000e660000002400 */
[----:B------:R-:W-:Y:S01]  /*2c00*/  FMUL.FTZ R76, R24, UR10 ;  /* 0x0000000a184c7c20 */ /* 0x000fe20008410000 */
[----:B------:R-:W-:Y:S01]  /*2c10*/  FMUL.FTZ R24, R27, UR10 ;  /* 0x0000000a1b187c20 */ /* 0x000fe20008410000 */
[----:B------:R-:W-:Y:S01]  /*2c20*/  FMUL.FTZ R25, R25, UR10 ;  /* 0x0000000a19197c20 */ /* 0x000fe20008410000 */
[C---:B----4-:R-:W-:Y:S02]  /*2c30*/  HMMA.16816.F32.BF16 R36, R28.reuse, R4, RZ ;  /* 0x000000041c24723c */ /* 0x050fe400000418ff */
[----:B------:R4:W1:Y:S04]  /*2c40*/  MUFU.TANH R89, R16 ;  /* 0x0000001000597308 */ /* 0x0008680000002400 */
[----:B------:R-:W-:Y:S04]  /*2c50*/  HMMA.16816.F32.BF16 R4, R28, R6, RZ ;  /* 0x000000061c04723c */ /* 0x000fe800000418ff */
[----:B------:R-:W1:Y:S08]  /*2c60*/  MUFU.TANH R151, R33 ;  /* 0x0000002100977308 */ /* 0x000e700000002400 */
[----:B------:R-:W1:Y:S06]  /*2c70*/  MUFU.TANH R131, R34 ;  /* 0x0000002200837308 */ /* 0x000e6c0000002400 */
[C---:B---3--:R-:W-:Y:S02]  /*2c80*/  HMMA.16816.F32.BF16 R36, R20.reuse, R8, R36 ;  /* 0x000000081424723c */ /* 0x048fe40000041824 */
[----:B------:R2:W3:Y:S04]  /*2c90*/  MUFU.TANH R113, R35 ;  /* 0x0000002300717308 */ /* 0x0004e80000002400 */
[----:B------:R-:W-:Y:S01]  /*2ca0*/  HMMA.16816.F32.BF16 R4, R20, R10, R4 ;  /* 0x0000000a1404723c */ /* 0x000fe20000041804 */
[----:B------:R-:W-:Y:S01]  /*2cb0*/  FMUL.FTZ R8, R19, UR10 ;  /* 0x0000000a13087c20 */ /* 0x000fe20008410000 */
[----:B------:R-:W-:Y:S01]  /*2cc0*/  FMUL.FTZ R9, R26, UR10 ;  /* 0x0000000a1a097c20 */ /* 0x000fe20008410000 */
[----:B----4-:R-:W4:Y:S01]  /*2cd0*/  LDSM.16.M88.4 R16, [R53+0x2c00] ;  /* 0x002c00003510783b */ /* 0x010f220000000200 */
[----:B------:R-:W1:Y:S01]  /*2ce0*/  MUFU.TANH R64, R64 ;  /* 0x0000004000407308 */ /* 0x000e620000002400 */
[----:B------:R-:W-:-:S04]  /*2cf0*/  DEPBAR.LE SB0, 0x0 ;  /* 0x000080000000791a */ /* 0x000fc80000000000 */
[C---:B--2---:R-:W-:Y:S03]  /*2d00*/  HMMA.16816.F32.BF16 R32, R28.reuse, R12, RZ ;  /* 0x0000000c1c20723c */ /* 0x044fe600000418ff */
[----:B------:R-:W2:Y:S03]  /*2d10*/  MUFU.TANH R65, R65 ;  /* 0x0000004100417308 */ /* 0x000ea60000002400 */
[----:B------:R-:W-:Y:S03]  /*2d20*/  HMMA.16816.F32.BF16 R12, R28, R14, RZ ;  /* 0x0000000e1c0c723c */ /* 0x000fe600000418ff */
[----:B------:R-:W-:Y:S01]  /*2d30*/  FMUL.FTZ R27, R36, UR10 ;  /* 0x0000000a241b7c20 */ /* 0x000fe20008410000 */
[----:B------:R-:W-:Y:S01]  /*2d40*/  FMUL.FTZ R26, R37, UR10 ;  /* 0x0000000a251a7c20 */ /* 0x000fe20008410000 */
[----:B------:R-:W-:Y:S01]  /*2d50*/  FMUL.FTZ R10, R38, UR10 ;  /* 0x0000000a260a7c20 */ /* 0x000fe20008410000 */
[----:B------:R-:W-:Y:S01]  /*2d60*/  FMUL.FTZ R11, R39, UR10 ;  /* 0x0000000a270b7c20 */ /* 0x000fe20008410000 */
[----:B------:R-:W1:Y:S02]  /*2d70*/  MUFU.TANH R69, R69 ;  /* 0x0000004500457308 */ /* 0x000e640000002400 */
[----:B------:R-:W-:Y:S01]  /*2d80*/  FMUL.FTZ R5, R5, UR10 ;  /* 0x0000000a05057c20 */ /* 0x000fe20008410000 */
[----:B------:R-:W-:-:S05]  /*2d90*/  FMUL.FTZ R29, R6, UR10 ;  /* 0x0000000a061d7c20 */ /* 0x000fca0008410000 */
[----:B------:R-:W1:Y:S08]  /*2da0*/  MUFU.TANH R70, R70 ;  /* 0x0000004600467308 */ /* 0x000e700000002400 */
[----:B------:R-:W1:Y:S01]  /*2db0*/  MUFU.TANH R71, R71 ;  /* 0x0000004700477308 */ /* 0x000e620000002400 */
[C---:B----4-:R-:W-:Y:S07]  /*2dc0*/  HMMA.16816.F32.BF16 R32, R20.reuse, R16, R32 ;  /* 0x000000101420723c */ /* 0x050fee0000041820 */
[----:B------:R4:W1:Y:S01]  /*2dd0*/  MUFU.TANH R16, R5 ;  /* 0x0000000500107308 */ /* 0x0008620000002400 */
[----:B------:R-:W-:Y:S01]  /*2de0*/  HMMA.16816.F32.BF16 R12, R20, R18, R12 ;  /* 0x00000012140c723c */ /* 0x000fe2000004180c */
[----:B------:R-:W-:Y:S01]  /*2df0*/  FMUL.FTZ R17, R4, UR10 ;  /* 0x0000000a04117c20 */ /* 0x000fe20008410000 */
[----:B------:R-:W-:-:S05]  /*2e00*/  FMUL.FTZ R4, R7, UR10 ;  /* 0x0000000a07047c20 */ /* 0x000fca0008410000 */
[----:B------:R-:W1:Y:S08]  /*2e10*/  MUFU.TANH R72, R72 ;  /* 0x0000004800487308 */ /* 0x000e700000002400 */
[----:B------:R-:W1:Y:S01]  /*2e20*/  MUFU.TANH R73, R73 ;  /* 0x0000004900497308 */ /* 0x000e620000002400 */
[----:B----4-:R-:W-:Y:S01]  /*2e30*/  SHF.R.S32.HI R5, RZ, 0x1f, R150 ;  /* 0x0000001fff057819 */ /* 0x010fe20000011496 */
[----:B------:R-:W-:-:S03]  /*2e40*/  FMUL.FTZ R19, R32, UR10 ;  /* 0x0000000a20137c20 */ /* 0x000fc60008410000 */
[----:B------:R-:W-:Y:S01]  /*2e50*/  LEA.HI R150, R5, R150, RZ, 0x2 ;  /* 0x0000009605967211 */ /* 0x000fe200078f10ff */
[----:B------:R-:W-:Y:S01]  /*2e60*/  FMUL.FTZ R6, R34, UR10 ;  /* 0x0000000a22067c20 */ /* 0x000fe20008410000 */
[----:B------:R-:W-:Y:S01]  /*2e70*/  FMUL.FTZ R18, R35, UR10 ;  /* 0x0000000a23127c20 */ /* 0x000fe20008410000 */
[----:B------:R-:W-:Y:S01]  /*2e80*/  FMUL.FTZ R33, R33, UR10 ;  /* 0x0000000a21217c20 */ /* 0x000fe20008410000 */
[----:B------:R-:W-:Y:S01]  /*2e90*/  LEA R5, R47, R49, 0x4 ;  /* 0x000000312f057211 */ /* 0x000fe200078e20ff */
[----:B------:R-:W-:Y:S01]  /*2ea0*/  FMUL.FTZ R12, R12, UR10 ;  /* 0x0000000a0c0c7c20 */ /* 0x000fe20008410000 */
[----:B------:R-:W-:Y:S01]  /*2eb0*/  FMUL.FTZ R13, R13, UR10 ;  /* 0x0000000a0d0d7c20 */ /* 0x000fe20008410000 */
[----:B------:R-:W-:Y:S01]  /*2ec0*/  SHF.R.S32.HI R150, RZ, 0x2, R150 ;  /* 0x00000002ff967819 */ /* 0x000fe20000011496 */
[----:B------:R-:W-:Y:S01]  /*2ed0*/  FMUL.FTZ R14, R14, UR10 ;  /* 0x0000000a0e0e7c20 */ /* 0x000fe20008410000 */
[----:B------:R-:W-:Y:S01]  /*2ee0*/  FMUL.FTZ R15, R15, UR10 ;  /* 0x0000000a0f0f7c20 */ /* 0x000fe20008410000 */
[----:B------:R-:W4:Y:S01]  /*2ef0*/  MUFU.TANH R155, R155 ;  /* 0x0000009b009b7308 */ /* 0x000f220000002400 */
[----:B------:R-:W-:-:S04]  /*2f00*/  IADD3 R5, R5, 0x1, R150 ;  /* 0x0000000105057810 */ /* 0x000fc80007ffe096 */
[----:B------:R-:W-:-:S03]  /*2f10*/  IADD3 R5, R41, R5, -R142 ;  /* 0x0000000529057210 */ /* 0x000fc60007ffe88e */
[----:B------:R-:W1:Y:S01]  /*2f20*/  MUFU.TANH R109, R109 ;  /* 0x0000006d006d7308 */ /* 0x000e620000002400 */
[----:B------:R-:W-:-:S04]  /*2f30*/  IADD3 R42, R5, R42, RZ ;  /* 0x0000002a052a7210 */ /* 0x000fc80007ffe0ff */
[C---:B------:R-:W-:Y:S02]  /*2f40*/  VIMNMX R102, R42.reuse, R41, PT ;  /* 0x000000292a667248 */ /* 0x040fe40003fe0100 */
[----:B------:R-:W-:Y:S01]  /*2f50*/  VIADDMNMX R101, R42, 0x8, R41, PT ;  /* 0x000000082a657846 */ /* 0x000fe20003800129 */
        /* <DEDUP_REMOVED lines=22> */
[----:B------:R1:W1:Y:S08]  /*30c0*/  MUFU.TANH R37, R12 ;  /* 0x0000000c00257308 */ /* 0x0002700000002400 */
[----:B------:R1:W1:Y:S08]  /*30d0*/  MUFU.TANH R31, R13 ;  /* 0x0000000d001f7308 */ /* 0x0002700000002400 */
        /* <DEDUP_REMOVED lines=39> */
[----:B------:R-:W-:Y:S02]  /*3350*/  @P5 VIADD R22, R22, 0x1 ;  /* 0x0000000116165836 */ /* 0x000fe40000000000 */
[----:B------:R-:W-:-:S04]  /*3360*/  @P4 IADD3 R15, R15, 0x1, RZ ;  /* 0x000000010f0f4810 */ /* 0x000fc80007ffe0ff */
        /* <DEDUP_REMOVED lines=23> */
.L_x_4311:
[----:B------:R-:W-:-:S04]  /*34e0*/  LEA R0, -R84, RZ, 0x7 ;  /* 0x000000ff54007211 */ /* 0x000fc800078e39ff */
[----:B------:R-:W-:-:S07]  /*34f0*/  SHF.R.S32.HI R7, RZ, 0x1f, R0 ;  /* 0x0000001fff077819 */ /* 0x000fce0000011400 */
.L_x_4312:
[----:B------:R-:W2:Y:S01]  /*3500*/  LDC.64 R96, c[0x0][0x218] ;  /* 0x00008600ff607b82 */ /* 0x000ea20000000a00 */
[----:B------:R-:W-:Y:S01]  /*3510*/  IADD3 R87, P0, R0, R87, RZ ;  /* 0x0000005700577210 */ /* 0x000fe20007f1e0ff */
[C---:B------:R-:W-:Y:S01]  /*3520*/  IMAD.SHL.U32 R5, R84.reuse, 0x40, RZ ;  /* 0x0000004054057824 */ /* 0x040fe200078e00ff */
[----:B------:R-:W-:-:S03]  /*3530*/  SHF.L.U64.HI R0, R84, 0x6, R85 ;  /* 0x0000000654007819 */ /* 0x000fc60000010255 */
[----:B------:R-:W-:Y:S01]  /*3540*/  IMAD.X R100, R7, 0x1, R100, P0 ;  /* 0x0000000107647824 */ /* 0x000fe200000e0664 */
[----:B--2---:R-:W-:-:S04]  /*3550*/  LEA R148, P1, R87, R96, 0x1 ;  /* 0x0000006057947211 */ /* 0x004fc800078208ff */
[----:B-1----:R-:W-:Y:S02]  /*3560*/  IADD3 R14, P0, R5, R148, RZ ;  /* 0x00000094050e7210 */ /* 0x002fe40007f1e0ff */
        /* <DEDUP_REMOVED lines=14> */
.L_x_4310:
[----:B------:R-:W-:Y:S01]  /*3650*/  IMAD.IADD R2, R2, 0x1, R103 ;  /* 0x0000000102027824 */ /* 0x000fe200078e0267 */
[----:B------:R-:W-:Y:S01]  /*3660*/  ULDC UR6, c[0x0][0x2ec] ;  /* 0x0000bb0000067ab9 */ /* 0x000fe20000000800 */
[----:B------:R-:W-:Y:S02]  /*3670*/  LEA R132, R132, UR4, 0x1 ;  /* 0x0000000484847c11 */ /* 0x000fe4000f8e08ff */
[C---:B------:R-:W-:Y:S02]  /*3680*/  VIADD R0, R2.reuse, 0x1 ;  /* 0x0000000102007836 */ /* 0x040fe40000000000 */
[C---:B------:R-:W-:Y:S02]  /*3690*/  VIADD R5, R2.reuse, 0x8 ;  /* 0x0000000802057836 */ /* 0x040fe40000000000 */
[----:B-12---:R-:W-:Y:S01]  /*36a0*/  VIADD R12, R2, 0x18 ;  /* 0x00000018020c7836 */ /* 0x006fe20000000000 */
[-C--:B------:R-:W-:Y:S01]  /*36b0*/  ISETP.GE.AND P3, PT, R0, R102.reuse, PT ;  /* 0x000000660000720c */ /* 0x080fe20003f66270 */
[----:B------:R-:W-:Y:S01]  /*36c0*/  VIADD R13, R2, 0x40 ;  /* 0x00000040020d7836 */ /* 0x000fe20000000000 */
[-C--:B------:R-:W-:Y:S01]  /*36d0*/  ISETP.GE.AND P0, PT, R0, R101.reuse, PT ;  /* 0x000000650000720c */ /* 0x080fe20003f06270 */
[C---:B------:R-:W-:Y:S01]  /*36e0*/  VIADD R0, R2.reuse, 0x9 ;  /* 0x0000000902007836 */ /* 0x040fe20000000000 */
[CC--:B------:R-:W-:Y:S01]  /*36f0*/  ISETP.GE.AND P1, PT, R5.reuse, R102.reuse, PT ;  /* 0x000000660500720c */ /* 0x0c0fe20003f26270 */
[C---:B------:R-:W-:Y:S01]  /*3700*/  VIADD R34, R2.reuse, 0x60 ;  /* 0x0000006002227836 */ /* 0x040fe20000000000 */
[-C--:B------:R-:W-:Y:S01]  /*3710*/  ISETP.GE.AND P4, PT, R5, R101.reuse, PT ;  /* 0x000000650500720c */ /* 0x080fe20003f86270 */
[----:B------:R-:W-:Y:S01]  /*3720*/  VIADD R5, R2, 0x10 ;  /* 0x0000001002057836 */ /* 0x000fe20000000000 */
[-C--:B------:R-:W-:Y:S01]  /*3730*/  ISETP.GE.AND P5, PT, R0, R102.reuse, PT ;  /* 0x000000660000720c */ /* 0x080fe20003fa6270 */
[----:B------:R-:W-:Y:S01]  /*3740*/  VIADD R35, R2, 0x59 ;  /* 0x0000005902237836 */ /* 0x000fe20000000000 */
[----:B------:R-:W-:Y:S01]  /*3750*/  ISETP.GE.AND P2, PT, R0, R101, PT ;  /* 0x000000650000720c */ /* 0x000fe20003f46270 */
[----:B------:R-:W-:Y:S01]  /*3760*/  VIADD R0, R2, 0x11 ;  /* 0x0000001102007836 */ /* 0x000fe20000000000 */
[----:B------:R-:W-:Y:S01]  /*3770*/  FSEL R49, R54, -INF , !P1 ;  /* 0xff80000036317808 */ /* 0x000fe20004800000 */
[----:B------:R-:W-:Y:S01]  /*3780*/  VIADD R20, R2, 0x69 ;  /* 0x0000006902147836 */ /* 0x000fe20000000000 */
[----:B------:R-:W-:Y:S01]  /*3790*/  FSEL R7, R56, -INF , !P4 ;  /* 0xff80000038077808 */ /* 0x000fe20006000000 */
[----:B------:R-:W-:Y:S01]  /*37a0*/  VIADD R33, R2, 0x61 ;  /* 0x0000006102217836 */ /* 0x000fe20000000000 */
[----:B------:R-:W-:Y:S01]  /*37b0*/  FSEL R15, R50, -INF , !P3 ;  /* 0xff800000320f7808 */ /* 0x000fe20005800000 */
[----:B------:R-:W-:Y:S01]  /*37c0*/  VIADD R32, R2, 0x68 ;  /* 0x0000006802207836 */ /* 0x000fe20000000000 */
[----:B------:R-:W-:Y:S01]  /*37d0*/  FSEL R77, R52, -INF , !P0 ;  /* 0xff800000344d7808 */ /* 0x000fe20004000000 */
[----:B------:R-:W-:Y:S01]  /*37e0*/  IMAD R86, R3, 0x2, R132 ;  /* 0x0000000203567824 */ /* 0x000fe200078e0284 */
[----:B------:R-:W-:-:S02]  /*37f0*/  ISETP.GE.AND P1, PT, R0, R102, PT ;  /* 0x000000660000720c */ /* 0x000fc40003f26270 */
[-C--:B------:R-:W-:Y:S01]  /*3800*/  ISETP.GE.AND P4, PT, R0, R101.reuse, PT ;  /* 0x000000650000720c */ /* 0x080fe20003f86270 */
[----:B------:R-:W-:Y:S01]  /*3810*/  VIADD R0, R2, 0x19 ;  /* 0x0000001902007836 */ /* 0x000fe20000000000 */
        /* <DEDUP_REMOVED lines=20> */
[-C--:B------:R-:W-:Y:S01]  /*3960*/  ISETP.GE.AND P2, PT, R0, R101.reuse, PT ;  /* 0x000000650000720c */ /* 0x080fe20003f46270 */
[----:B------:R-:W-:Y:S01]  /*3970*/  VIADD R0, R2, 0x29 ;  /* 0x0000002902007836 */ /* 0x000fe20000000000 */
[----:B------:R-:W-:Y:S02]  /*3980*/  FSEL R22, R63, -INF , !P3 ;  /* 0xff8000003f167808 */ /* 0x000fe40005800000 */
[----:B------:R-:W-:Y:S02]  /*3990*/  FSEL R81, R65, -INF , !P0 ;  /* 0xff80000041517808 */ /* 0x000fe40004000000 */
[----:B------:R-:W-:Y:S02]  /*39a0*/  FSEL R93, R66, -INF , !P1 ;  /* 0xff800000425d7808 */ /* 0x000fe40004800000 */
[CC--:B------:R-:W-:Y:S02]  /*39b0*/  ISETP.GE.AND P3, PT, R12.reuse, R102.reuse, PT ;  /* 0x000000660c00720c */ /* 0x0c0fe40003f66270 */
[----:B------:R-:W-:Y:S01]  /*39c0*/  ISETP.GE.AND P0, PT, R12, R101, PT ;  /* 0x000000650c00720c */ /* 0x000fe20003f06270 */
[----:B------:R-:W-:Y:S01]  /*39d0*/  VIADD R12, R2, 0x30 ;  /* 0x00000030020c7836 */ /* 0x000fe20000000000 */
[----:B------:R-:W-:-:S02]  /*39e0*/  ISETP.GE.AND P1, PT, R0, R102, PT ;  /* 0x000000660000720c */ /* 0x000fc40003f26270 */
[----:B------:R-:W-:Y:S02]  /*39f0*/  FSEL R95, R67, -INF , !P5 ;  /* 0xff800000435f7808 */ /* 0x000fe40006800000 */
[----:B------:R-:W-:Y:S02]  /*3a00*/  FSEL R30, R71, -INF , !P1 ;  /* 0xff800000471e7808 */ /* 0x000fe40004800000 */
[----:B------:R-:W-:Y:S02]  /*3a10*/  FSEL R163, R69, -INF , !P2 ;  /* 0xff80000045a37808 */ /* 0x000fe40005000000 */
[-C--:B------:R-:W-:Y:S02]  /*3a20*/  ISETP.GE.AND P1, PT, R2, R102.reuse, PT ;  /* 0x000000660200720c */ /* 0x080fe40003f26270 */
[----:B------:R-:W-:Y:S02]  /*3a30*/  FSEL R91, R68, -INF , !P4 ;  /* 0xff800000445b7808 */ /* 0x000fe40006000000 */
[----:B------:R-:W-:-:S02]  /*3a40*/  ISETP.GE.AND P5, PT, R12, R102, PT ;  /* 0x000000660c00720c */ /* 0x000fc40003fa6270 */
[-C--:B------:R-:W-:Y:S01]  /*3a50*/  ISETP.GE.AND P2, PT, R12, R101.reuse, PT ;  /* 0x000000650c00720c */ /* 0x080fe20003f46270 */
[----:B------:R-:W-:Y:S01]  /*3a60*/  VIADD R12, R2, 0x38 ;  /* 0x00000038020c7836 */ /* 0x000fe20000000000 */
[----:B------:R-:W-:Y:S01]  /*3a70*/  ISETP.GE.AND P4, PT, R0, R101, PT ;  /* 0x000000650000720c */ /* 0x000fe20003f86270 */
[----:B------:R-:W-:Y:S01]  /*3a80*/  VIADD R0, R2, 0x31 ;  /* 0x0000003102007836 */ /* 0x000fe20000000000 */
[----:B------:R-:W-:Y:S02]  /*3a90*/  FSEL R69, R48, -INF , !P1 ;  /* 0xff80000030457808 */ /* 0x000fe40004800000 */
[----:B------:R-:W-:Y:S02]  /*3aa0*/  FSEL R161, R73, -INF , !P4 ;  /* 0xff80000049a17808 */ /* 0x000fe40006000000 */
        /* <DEDUP_REMOVED lines=9> */
[----:B------:R-:W-:Y:S02]  /*3b40*/  FSEL R117, R117, -INF , !P2 ;  /* 0xff80000075757808 */ /* 0x000fe40005000000 */
[----:B------:R-:W-:Y:S02]  /*3b50*/  FMNMX.FTZ R12, R49, R12, !PT ;  /* 0x0000000c310c7209 */ /* 0x000fe40007810000 */
[C---:B------:R-:W-:Y:S02]  /*3b60*/  ISETP.GE.AND P2, PT, R0.reuse, R102, PT ;  /* 0x000000660000720c */ /* 0x040fe40003f46270 */
[----:B------:R-:W-:Y:S01]  /*3b70*/  ISETP.GE.AND P1, PT, R0, R101, PT ;  /* 0x000000650000720c */ /* 0x000fe20003f26270 */
[C---:B------:R-:W-:Y:S01]  /*3b80*/  VIADD R0, R2.reuse, 0x41 ;  /* 0x0000004102007836 */ /* 0x040fe20000000000 */
[----:B------:R-:W-:Y:S01]  /*3b90*/  FMNMX.FTZ R14, R55, R12, !PT ;  /* 0x0000000c370e7209 */ /* 0x000fe20007810000 */
[----:B------:R-:W-:Y:S01]  /*3ba0*/  VIADD R12, R2, 0x48 ;  /* 0x00000048020c7836 */ /* 0x000fe20000000000 */
[----:B------:R-:W-:-:S02]  /*3bb0*/  FSEL R109, R109, -INF , !P4 ;  /* 0xff8000006d6d7808 */ /* 0x000fc40006000000 */
[----:B------:R-:W-:Y:S02]  /*3bc0*/  ISETP.GE.AND P4, PT, R0, R102, PT ;  /* 0x000000660000720c */ /* 0x000fe40003f86270 */
[----:B------:R-:W-:Y:S02]  /*3bd0*/  FMNMX.FTZ R14, R115, R14, !PT ;  /* 0x0000000e730e7209 */ /* 0x000fe40007810000 */
[----:B------:R-:W-:Y:S02]  /*3be0*/  FSEL R159, R159, -INF , !P3 ;  /* 0xff8000009f9f7808 */ /* 0x000fe40005800000 */
[----:B------:R-:W-:Y:S02]  /*3bf0*/  FSEL R155, R155, -INF , !P0 ;  /* 0xff8000009b9b7808 */ /* 0x000fe40004000000 */
[C---:B------:R-:W-:Y:S02]  /*3c00*/  ISETP.GE.AND P3, PT, R13.reuse, R102, PT ;  /* 0x000000660d00720c */ /* 0x040fe40003f66270 */
[----:B------:R-:W-:-:S02]  /*3c10*/  ISETP.GE.AND P0, PT, R13, R101, PT ;  /* 0x000000650d00720c */ /* 0x000fc40003f06270 */
[----:B------:R-:W-:Y:S01]  /*3c20*/  FMNMX.FTZ R13, R79, R14, !PT ;  /* 0x0000000e4f0d7209 */ /* 0x000fe20007810000 */
[C---:B------:R-:W-:Y:S01]  /*3c30*/  VIADD R14, R2.reuse, 0x70 ;  /* 0x00000070020e7836 */ /* 0x040fe20000000000 */
[----:B------:R-:W-:Y:S02]  /*3c40*/  FSEL R127, R127, -INF , !P4 ;  /* 0xff8000007f7f7808 */ /* 0x000fe40006000000 */
[----:B------:R-:W-:Y:S02]  /*3c50*/  ISETP.GE.AND P4, PT, R2, R101, PT ;  /* 0x000000650200720c */ /* 0x000fe40003f86270 */
[----:B------:R-:W-:Y:S02]  /*3c60*/  FMNMX.FTZ R13, R62, R13, !PT ;  /* 0x0000000d3e0d7209 */ /* 0x000fe40007810000 */
[----:B------:R-:W-:Y:S02]  /*3c70*/  FSEL R71, R51, -INF , !P4 ;  /* 0xff80000033477808 */ /* 0x000fe40006000000 */
[----:B------:R-:W-:-:S02]  /*3c80*/  FSEL R157, R157, -INF , !P2 ;  /* 0xff8000009d9d7808 */ /* 0x000fc40005000000 */
[----:B------:R-:W-:Y:S02]  /*3c90*/  FSEL R153, R153, -INF , !P1 ;  /* 0xff80000099997808 */ /* 0x000fe40004800000 */
[C---:B------:R-:W-:Y:S02]  /*3ca0*/  ISETP.GE.AND P2, PT, R12.reuse, R102, PT ;  /* 0x000000660c00720c */ /* 0x040fe40003f46270 */
[----:B------:R-:W-:Y:S02]  /*3cb0*/  ISETP.GE.AND P1, PT, R12, R101, PT ;  /* 0x000000650c00720c */ /* 0x000fe40003f26270 */
[----:B------:R-:W-:Y:S02]  /*3cc0*/  FMNMX.FTZ R12, R22, R13, !PT ;  /* 0x0000000d160c7209 */ /* 0x000fe40007810000 */
[----:B------:R-:W-:Y:S02]  /*3cd0*/  FMNMX.FTZ R36, R71, R77, !PT ;  /* 0x0000004d47247209 */ /* 0x000fe40007810000 */
[----:B------:R-:W-:-:S02]  /*3ce0*/  FMNMX.FTZ R12, R93, R12, !PT ;  /* 0x0000000c5d0c7209 */ /* 0x000fc40007810000 */
[----:B------:R-:W-:Y:S02]  /*3cf0*/  FMNMX.FTZ R36, R7, R36, !PT ;  /* 0x0000002407247209 */ /* 0x000fe40007810000 */
        /* <DEDUP_REMOVED lines=11> */
[----:B------:R-:W-:-:S02]  /*3db0*/  FSEL R107, R107, -INF , !P5 ;  /* 0xff8000006b6b7808 */ /* 0x000fc40006800000 */
[----:B------:R-:W-:Y:S01]  /*3dc0*/  ISETP.GE.AND P5, PT, R0, R101, PT ;  /* 0x000000650000720c */ /* 0x000fe20003fa6270 */
[----:B------:R-:W-:Y:S01]  /*3dd0*/  VIADD R0, R2, 0x49 ;  /* 0x0000004902007836 */ /* 0x000fe20000000000 */
[----:B------:R-:W-:Y:S02]  /*3de0*/  FMNMX.FTZ R38, R109, R38, !PT ;  /* 0x000000266d267209 */ /* 0x000fe40007810000 */
[----:B------:R-:W-:Y:S02]  /*3df0*/  FMNMX.FTZ R36, R91, R36, !PT ;  /* 0x000000245b247209 */ /* 0x000fe40007810000 */
[----:B------:R-:W-:Y:S02]  /*3e00*/  FSEL R129, R129, -INF , !P3 ;  /* 0xff80000081817808 */ /* 0x000fe40005800000 */
[----:B------:R-:W-:Y:S02]  /*3e10*/  FMNMX.FTZ R38, R157, R38, !PT ;  /* 0x000000269d267209 */ /* 0x000fe40007810000 */
[----:B------:R-:W-:-:S02]  /*3e20*/  FSEL R123, R123, -INF , !P0 ;  /* 0xff8000007b7b7808 */ /* 0x000fc40004000000 */
[----:B------:R-:W-:Y:S02]  /*3e30*/  FMNMX.FTZ R36, R163, R36, !PT ;  /* 0x00000024a3247209 */ /* 0x000fe40007810000 */
[C---:B------:R-:W-:Y:S02]  /*3e40*/  ISETP.GE.AND P3, PT, R0.reuse, R102, PT ;  /* 0x000000660000720c */ /* 0x040fe40003f66270 */
[----:B------:R-:W-:Y:S01]  /*3e50*/  ISETP.GE.AND P0, PT, R0, R101, PT ;  /* 0x000000650000720c */ /* 0x000fe20003f06270 */
[----:B------:R-:W-:Y:S01]  /*3e60*/  VIADD R0, R2, 0x50 ;  /* 0x0000005002007836 */ /* 0x000fe20000000000 */
[----:B------:R-:W-:Y:S02]  /*3e70*/  FMNMX.FTZ R38, R129, R38, !PT ;  /* 0x0000002681267209 */ /* 0x000fe40007810000 */
[----:B------:R-:W-:Y:S02]  /*3e80*/  FMNMX.FTZ R36, R165, R36, !PT ;  /* 0x00000024a5247209 */ /* 0x000fe40007810000 */
[----:B------:R-:W-:-:S02]  /*3e90*/  FSEL R121, R121, -INF , !P5 ;  /* 0xff80000079797808 */ /* 0x000fc40006800000 */
[----:B------:R-:W-:Y:S02]  /*3ea0*/  FSEL R125, R125, -INF , !P2 ;  /* 0xff8000007d7d7808 */ /* 0x000fe40005000000 */
[C---:B------:R-:W-:Y:S02]  /*3eb0*/  ISETP.GE.AND P5, PT, R0.reuse, R102, PT ;  /* 0x000000660000720c */ /* 0x040fe40003fa6270 */
[----:B------:R-:W-:Y:S01]  /*3ec0*/  ISETP.GE.AND P2, PT, R0, R101, PT ;  /* 0x000000650000720c */ /* 0x000fe20003f46270 */
[----:B------:R-:W-:Y:S01]  /*3ed0*/  VIADD R0, R2, 0x51 ;  /* 0x0000005102007836 */ /* 0x000fe20000000000 */
[----:B------:R-:W-:Y:S02]  /*3ee0*/  FMNMX.FTZ R38, R127, R38, !PT ;  /* 0x000000267f267209 */ /* 0x000fe40007810000 */
[----:B------:R-:W-:Y:S02]  /*3ef0*/  FMNMX.FTZ R36, R161, R36, !PT ;  /* 0x00000024a1247209 */ /* 0x000fe40007810000 */
[----:B------:R-:W-:-:S02]  /*3f00*/  FSEL R151, R151, -INF , !P3 ;  /* 0xff80000097977808 */ /* 0x000fc40005800000 */
[----:B------:R-:W-:Y:S02]  /*3f10*/  FMNMX.FTZ R38, R125, R38, !PT ;  /* 0x000000267d267209 */ /* 0x000fe40007810000 */
[----:B------:R-:W-:Y:S02]  /*3f20*/  FSEL R131, R131, -INF , !P1 ;  /* 0xff80000083837808 */ /* 0x000fe40004800000 */
[----:B------:R-:W-:Y:S02]  /*3f30*/  FMNMX.FTZ R36, R117, R36, !PT ;  /* 0x0000002475247209 */ /* 0x000fe40007810000 */
[C---:B------:R-:W-:Y:S02]  /*3f40*/  ISETP.GE.AND P4, PT, R0.reuse, R102, PT ;  /* 0x000000660000720c */ /* 0x040fe40003f86270 */
[----:B------:R-:W-:Y:S01]  /*3f50*/  ISETP.GE.AND P1, PT, R0, R101, PT ;  /* 0x000000650000720c */ /* 0x000fe20003f26270 */
[----:B------:R-:W-:Y:S01]  /*3f60*/  VIADD R0, R2, 0x58 ;  /* 0x0000005802007836 */ /* 0x000fe20000000000 */
[----:B------:R-:W-:-:S02]  /*3f70*/  FSEL R89, R89, -INF , !P5 ;  /* 0xff80000059597808 */ /* 0x000fc40006800000 */
[----:B------:R-:W-:Y:S02]  /*3f80*/  FMNMX.FTZ R38, R151, R38, !PT ;  /* 0x0000002697267209 */ /* 0x000fe40007810000 */
[----:B------:R-:W-:Y:S02]  /*3f90*/  FMNMX.FTZ R36, R155, R36, !PT ;  /* 0x000000249b247209 */ /* 0x000fe40007810000 */
[----:B------:R-:W-:Y:S02]  /*3fa0*/  FSEL R67, R75, -INF , !P4 ;  /* 0xff8000004b437808 */ /* 0x000fe40006000000 */
[-C--:B------:R-:W-:Y:S02]  /*3fb0*/  ISETP.GE.AND P4, PT, R34, R102.reuse, PT ;  /* 0x000000662200720c */ /* 0x080fe40003f86270 */
[----:B------:R-:W-:Y:S02]  /*3fc0*/  ISETP.GE.AND P3, PT, R0, R102, PT ;  /* 0x000000660000720c */ /* 0x000fe40003f66270 */
[----:B------:R-:W-:-:S02]  /*3fd0*/  FMNMX.FTZ R38, R89, R38, !PT ;  /* 0x0000002659267209 */ /* 0x000fc40007810000 */
[----:B------:R-:W-:Y:S02]  /*3fe0*/  FMNMX.FTZ R36, R107, R36, !PT ;  /* 0x000000246b247209 */ /* 0x000fe40007810000 */
[----:B------:R-:W-:Y:S02]  /*3ff0*/  FSEL R13, R27, -INF , !P4 ;  /* 0xff8000001b0d7808 */ /* 0x000fe40006000000 */
[----:B------:R-:W-:Y:S02]  /*4000*/  ISETP.GE.AND P5, PT, R35, R102, PT ;  /* 0x000000662300720c */ /* 0x000fe40003fa6270 */
[----:B------:R-:W-:Y:S02]  /*4010*/  FSEL R65, R76, -INF , !P3 ;  /* 0xff8000004c417808 */ /* 0x000fe40005800000 */
[----:B------:R-:W-:Y:S02]  /*4020*/  FMNMX.FTZ R38, R67, R38, !PT ;  /* 0x0000002643267209 */ /* 0x000fe40007810000 */
[----:B------:R-:W-:-:S02]  /*4030*/  ISETP.GE.AND P4, PT, R20, R102, PT ;  /* 0x000000661400720c */ /* 0x000fc40003f86270 */
[----:B------:R-:W-:Y:S02]  /*4040*/  FMNMX.FTZ R36, R153, R36, !PT ;  /* 0x0000002499247209 */ /* 0x000fe40007810000 */
[----:B------:R-:W-:Y:S02]  /*4050*/  FSEL R63, R25, -INF , !P5 ;  /* 0xff800000193f7808 */ /* 0x000fe40006800000 */
[----:B------:R-:W-:Y:S02]  /*4060*/  FMNMX.FTZ R38, R65, R38, !PT ;  /* 0x0000002641267209 */ /* 0x000fe40007810000 */
[----:B------:R-:W-:Y:S02]  /*4070*/  FSEL R43, R16, -INF , !P4 ;  /* 0xff800000102b7808 */ /* 0x000fe40006000000 */
[----:B------:R-:W-:Y:S02]  /*4080*/  FMNMX.FTZ R16, R123, R36, !PT ;  /* 0x000000247b107209 */ /* 0x000fe40007810000 */
[----:B------:R-:W-:-:S02]  /*4090*/  ISETP.GE.AND P3, PT, R33, R102, PT ;  /* 0x000000662100720c */ /* 0x000fc40003f66270 */
[----:B------:R-:W-:Y:S02]  /*40a0*/  FMNMX.FTZ R38, R63, R38, !PT ;  /* 0x000000263f267209 */ /* 0x000fe40007810000 */
[----:B------:R-:W-:Y:S02]  /*40b0*/  FMNMX.FTZ R16, R121, R16, !PT ;  /* 0x0000001079107209 */ /* 0x000fe40007810000 */
[----:B------:R-:W-:Y:S02]  /*40c0*/  FSEL R47, R26, -INF , !P3 ;  /* 0xff8000001a2f7808 */ /* 0x000fe40005800000 */
[----:B------:R-:W-:Y:S02]  /*40d0*/  ISETP.GE.AND P5, PT, R32, R102, PT ;  /* 0x000000662000720c */ /* 0x000fe40003fa6270 */
[----:B------:R-:W-:Y:S02]  /*40e0*/  FMNMX.FTZ R26, R13, R38, !PT ;  /* 0x000000260d1a7209 */ /* 0x000fe40007810000 */
[----:B------:R-:W-:-:S02]  /*40f0*/  FSEL R113, R113, -INF , !P0 ;  /* 0xff80000071717808 */ /* 0x000fc40004000000 */
[----:B------:R-:W-:Y:S02]  /*4100*/  FMNMX.FTZ R16, R131, R16, !PT ;  /* 0x0000001083107209 */ /* 0x000fe40007810000 */
[----:B------:R-:W-:Y:S02]  /*4110*/  FSEL R45, R17, -INF , !P5 ;  /* 0xff800000112d7808 */ /* 0x000fe40006800000 */
[----:B------:R-:W-:Y:S02]  /*4120*/  FMNMX.FTZ R26, R47, R26, !PT ;  /* 0x0000001a2f1a7209 */ /* 0x000fe40007810000 */
[----:B------:R-:W-:Y:S02]  /*4130*/  FSEL R61, R74, -INF , !P2 ;  /* 0xff8000004a3d7808 */ /* 0x000fe40005000000 */
[----:B------:R-:W-:Y:S02]  /*4140*/  FMNMX.FTZ R16, R113, R16, !PT ;  /* 0x0000001071107209 */ /* 0x000fe40007810000 */
[----:B------:R-:W-:-:S02]  /*4150*/  ISETP.GE.AND P3, PT, R14, R102, PT ;  /* 0x000000660e00720c */ /* 0x000fc40003f66270 */
[----:B------:R-:W-:Y:S02]  /*4160*/  FMNMX.FTZ R26, R45, R26, !PT ;  /* 0x0000001a2d1a7209 */ /* 0x000fe40007810000 */
[----:B------:R-:W-:Y:S01]  /*4170*/  ISETP.GE.AND P0, PT, R0, R101, PT ;  /* 0x000000650000720c */ /* 0x000fe20003f06270 */
[----:B------:R-:W-:Y:S01]  /*4180*/  VIADD R0, R2, 0x78 ;  /* 0x0000007802007836 */ /* 0x000fe20000000000 */
[----:B------:R-:W-:Y:S01]  /*4190*/  FSEL R59, R8, -INF , !P1 ;  /* 0xff800000083b7808 */ /* 0x000fe20004800000 */
[----:B------:R-:W-:Y:S01]  /*41a0*/  VIADD R2, R2, 0x79 ;  /* 0x0000007902027836 */ /* 0x000fe20000000000 */
[----:B------:R-:W-:Y:S02]  /*41b0*/  FMNMX.FTZ R16, R61, R16, !PT ;  /* 0x000000103d107209 */ /* 0x000fe40007810000 */
[----:B------:R-:W-:Y:S02]  /*41c0*/  ISETP.GE.AND P5, PT, R12, R102, PT ;  /* 0x000000660c00720c */ /* 0x000fe40003fa6270 */
[----:B------:R-:W-:-:S02]  /*41d0*/  FSEL R41, R19, -INF , !P3 ;  /* 0xff80000013297808 */ /* 0x000fc40005800000 */
        /* <DEDUP_REMOVED lines=80> */
[----:B------:R-:W-:Y:S01]  /*46e0*/  FFMA.FTZ R43, R43, UR6, -R18 ;  /* 0x000000062b2b7c23 */ /* 0x000fe20008010812 */
[----:B--2---:R-:W-:Y:S01]  /*46f0*/  F2FP.BF16.F32.PACK_AB R68, R46, R111 ;  /* 0x0000006f2e44723e */ /* 0x004fe200000010ff */
[----:B------:R-:W1:Y:S01]  /*4700*/  MUFU.EX2 R14, R14 ;  /* 0x0000000e000e7308 */ /* 0x000e620000000800 */
        /* <DEDUP_REMOVED lines=10> */
[----:B------:R-:W-:Y:S01]  /*47b0*/  FFMA.FTZ R22, R81, UR6, -R20 ;  /* 0x0000000651167c23 */ /* 0x000fe20008010814 */
[--C-:B------:R-:W-:Y:S01]  /*47c0*/  FFMA.FTZ R105, R93, UR6, -R18.reuse ;  /* 0x000000065d697c23 */ /* 0x100fe20008010812 */
[----:B------:R-:W-:Y:S01]  /*47d0*/  FFMA.FTZ R93, R28, UR6, -R18 ;  /* 0x000000061c5d7c23 */ /* 0x000fe20008010812 */
        /* <DEDUP_REMOVED lines=14> */
[----:B------:R-:W-:Y:S01]  /*48c0*/  FFMA.FTZ R48, R113, UR6, -R20 ;  /* 0x0000000671307c23 */ /* 0x000fe20008010814 */
[----:B------:R-:W-:Y:S01]  /*48d0*/  FADD.FTZ R58, R111, R46 ;  /* 0x0000002e6f3a7221 */ /* 0x000fe20000010000 */
[----:B------:R-:W-:Y:S01]  /*48e0*/  FFMA.FTZ R46, R67, UR6, -R18 ;  /* 0x00000006432e7c23 */ /* 0x000fe20008010812 */
[----:B------:R-:W-:Y:S01]  /*48f0*/  FFMA.FTZ R61, R61, UR6, -R20 ;  /* 0x000000063d3d7c23 */ /* 0x000fe20008010814 */
[----:B------:R-:W1:Y:S01]  /*4900*/  MUFU.EX2 R55, R55 ;  /* 0x0000003700377308 */ /* 0x000e620000000800 */
[----:B----4-:R-:W-:Y:S01]  /*4910*/  F2FP.BF16.F32.PACK_AB R69, R115, R44 ;  /* 0x0000002c7345723e */ /* 0x010fe200000010ff */
[----:B------:R-:W-:Y:S01]  /*4920*/  FADD.FTZ R115, R44, R115 ;  /* 0x000000732c737221 */ /* 0x000fe20000010000 */
[----:B------:R-:W-:Y:S01]  /*4930*/  FADD.FTZ R49, R49, R58 ;  /* 0x0000003a31317221 */ /* 0x000fe20000010000 */
[----:B------:R-:W-:Y:S01]  /*4940*/  FFMA.FTZ R44, R63, UR6, -R18 ;  /* 0x000000063f2c7c23 */ /* 0x000fe20008010812 */
[--C-:B------:R-:W-:Y:S01]  /*4950*/  FFMA.FTZ R56, R59, UR6, -R20.reuse ;  /* 0x000000063b387c23 */ /* 0x100fe20008010814 */
[--C-:B------:R-:W-:Y:S01]  /*4960*/  FFMA.FTZ R57, R57, UR6, -R20.reuse ;  /* 0x0000000639397c23 */ /* 0x100fe20008010814 */
[----:B------:R-:W-:Y:S01]  /*4970*/  FADD.FTZ R14, R14, R49 ;  /* 0x000000310e0e7221 */ /* 0x000fe20000010000 */
[----:B------:R-:W-:Y:S01]  /*4980*/  MUFU.EX2 R15, R15 ;  /* 0x0000000f000f7308 */ /* 0x000fe20000000800 */
[----:B------:R-:W-:Y:S01]  /*4990*/  FFMA.FTZ R51, R51, UR6, -R20 ;  /* 0x0000000633337c23 */ /* 0x000fe20008010814 */
[--C-:B------:R-:W-:Y:S01]  /*49a0*/  FFMA.FTZ R41, R41, UR6, -R18.reuse ;  /* 0x0000000629297c23 */ /* 0x100fe20008010812 */
[--C-:B------:R-:W-:Y:S01]  /*49b0*/  FFMA.FTZ R58, R39, UR6, -R18.reuse ;  /* 0x00000006273a7c23 */ /* 0x100fe20008010812 */
[--C-:B------:R-:W-:Y:S01]  /*49c0*/  FFMA.FTZ R37, R37, UR6, -R18.reuse ;  /* 0x0000000625257c23 */ /* 0x100fe20008010812 */
[----:B------:R-:W-:Y:S01]  /*49d0*/  FFMA.FTZ R154, R31, UR6, -R18 ;  /* 0x000000061f9a7c23 */ /* 0x000fe20008010812 */
[--C-:B------:R-:W-:Y:S01]  /*49e0*/  FFMA.FTZ R35, R35, UR6, -R20.reuse ;  /* 0x0000000623237c23 */ /* 0x100fe20008010814 */
[--C-:B------:R-:W-:Y:S01]  /*49f0*/  FFMA.FTZ R62, R33, UR6, -R20.reuse ;  /* 0x00000006213e7c23 */ /* 0x100fe20008010814 */
[----:B------:R-:W4:Y:S01]  /*4a00*/  MUFU.EX2 R12, R12 ;  /* 0x0000000c000c7308 */ /* 0x000f220000000800 */
[----:B-1----:R-:W-:Y:S01]  /*4a10*/  F2FP.BF16.F32.PACK_AB R71, R55, R24 ;  /* 0x000000183747723e */ /* 0x002fe200000010ff */
[--C-:B------:R-:W-:Y:S01]  /*4a20*/  FFMA.FTZ R29, R29, UR6, -R20.reuse ;  /* 0x000000061d1d7c23 */ /* 0x100fe20008010814 */
[----:B------:R-:W-:Y:S01]  /*4a30*/  FFMA.FTZ R23, R23, UR6, -R20 ;  /* 0x0000000617177c23 */ /* 0x000fe20008010814 */
[----:B------:R-:W-:-:S04]  /*4a40*/  ISETP.GE.AND P0, PT, R104, 0x2, PT ;  /* 0x000000026800780c */ /* 0x000fc80003f06270 */
[C---:B--2---:R-:W-:Y:S01]  /*4a50*/  HMMA.16816.F32.BF16 R80, R68.reuse, R76, RZ ;  /* 0x0000004c4450723c */ /* 0x044fe200000418ff */
[----:B------:R-:W-:Y:S05]  /*4a60*/  MUFU.EX2 R17, R17 ;  /* 0x0000001100117308 */ /* 0x000fea0000000800 */
[C---:B------:R-:W-:Y:S03]  /*4a70*/  HMMA.16816.F32.BF16 R76, R68.reuse, R78, RZ ;  /* 0x0000004e444c723c */ /* 0x040fe600000418ff */
[----:B------:R-:W1:Y:S03]  /*4a80*/  MUFU.EX2 R16, R16 ;  /* 0x0000001000107308 */ /* 0x000e660000000800 */
[C---:B---3--:R-:W-:Y:S05]  /*4a90*/  HMMA.16816.F32.BF16 R72, R68.reuse, R4, RZ ;  /* 0x000000044448723c */ /* 0x048fea00000418ff */
[----:B------:R-:W-:Y:S01]  /*4aa0*/  MUFU.EX2 R53, R53 ;  /* 0x0000003500357308 */ /* 0x000fe20000000800 */
[----:B------:R-:W-:Y:S01]  /*4ab0*/  HMMA.16816.F32.BF16 R68, R68, R6, RZ ;  /* 0x000000064444723c */ /* 0x000fe200000418ff */
[----:B----4-:R-:W-:Y:S01]  /*4ac0*/  F2FP.BF16.F32.PACK_AB R4, R12, R15 ;  /* 0x0000000f0c04723e */ /* 0x010fe200000010ff */
[----:B------:R-:W-:-:S04]  /*4ad0*/  FADD.FTZ R15, R15, R14 ;  /* 0x0000000e0f0f7221 */ /* 0x000fc80000010000 */
[----:B------:R-:W-:Y:S01]  /*4ae0*/  FADD.FTZ R64, R12, R15 ;  /* 0x0000000f0c407221 */ /* 0x000fe20000010000 */
[----:B------:R-:W2:Y:S01]  /*4af0*/  MUFU.EX2 R26, R26 ;  /* 0x0000001a001a7308 */ /* 0x000ea20000000800 */
[----:B-1----:R-:W-:Y:S02]  /*4b00*/  F2FP.BF16.F32.PACK_AB R6, R16, R17 ;  /* 0x000000111006723e */ /* 0x002fe400000010ff */
[----:B------:R-:W-:Y:S01]  /*4b10*/  FADD.FTZ R17, R17, R64 ;  /* 0x0000004011117221 */ /* 0x000fe20000010000 */
[----:B------:R-:W-:-:S04]  /*4b20*/  FFMA.FTZ R64, R19, UR6, -R20 ;  /* 0x0000000613407c23 */ /* 0x000fc80008010814 */
[----:B------:R-:W-:Y:S08]  /*4b30*/  MUFU.EX2 R3, R3 ;  /* 0x0000000300037308 */ /* 0x000ff00000000800 */
        /* <DEDUP_REMOVED lines=21> */
[----:B----4-:R-:W-:-:S03]  /*4c90*/  F2FP.BF16.F32.PACK_AB R5, R32, R95 ;  /* 0x0000005f2005723e */ /* 0x010fc600000010ff */
[----:B------:R-:W-:Y:S01]  /*4ca0*/  MUFU.EX2 R109, R109 ;  /* 0x0000006d006d7308 */ /* 0x000fe20000000800 */
[----:B-----5:R-:W-:-:S07]  /*4cb0*/  F2FP.BF16.F32.PACK_AB R7, R28, R91 ;  /* 0x0000005b1c07723e */ /* 0x020fce00000010ff */
        /* <DEDUP_REMOVED lines=24> */
[----:B------:R-:W-:Y:S01]  /*4e40*/  MUFU.EX2 R46, R46 ;  /* 0x0000002e002e7308 */ /* 0x000fe20000000800 */
[C---:B-1----:R-:W-:Y:S07]  /*4e50*/  HMMA.16816.F32.BF16 R80, R4.reuse, R8, R80 ;  /* 0x000000080450723c */ /* 0x042fee0000041850 */
[----:B------:R-:W-:Y:S01]  /*4e60*/  MUFU.EX2 R65, R65 ;  /* 0x0000004100417308 */ /* 0x000fe20000000800 */
[C---:B------:R-:W-:Y:S01]  /*4e70*/  HMMA.16816.F32.BF16 R76, R4.reuse, R10, R76 ;  /* 0x0000000a044c723c */ /* 0x040fe2000004184c */
[----:B------:R-:W1:Y:S06]  /*4e80*/  LDSM.16.MT88.4 R8, [R86+0x3c00] ;  /* 0x003c00005608783b */ /* 0x000e6c0000004200 */
[----:B------:R-:W3:Y:S08]  /*4e90*/  MUFU.EX2 R44, R44 ;  /* 0x0000002c002c7308 */ /* 0x000ef00000000800 */
        /* <DEDUP_REMOVED lines=36> */
[----:B------:R-:W-:Y:S02]  /*50e0*/  FFMA.FTZ R26, R13, UR6, -R18 ;  /* 0x000000060d1a7c23 */ /* 0x000fe40008010812 */
[----:B------:R-:W3:Y:S01]  /*50f0*/  LDSM.16.MT88.4 R12, [R86+0x4400] ;  /* 0x00440000560c783b */ /* 0x000ee20000004200 */
[----:B------:R-:W-:Y:S01]  /*5100*/  FADD.FTZ R3, R3, R66 ;  /* 0x0000004203037221 */ /* 0x000fe20000010000 */
[----:B--2---:R-:W-:-:S03]  /*5110*/  F2FP.BF16.F32.PACK_AB R7, R24, R57 ;  /* 0x000000391807723e */ /* 0x004fc600000010ff */
[----:B------:R-:W-:Y:S01]  /*5120*/  FADD.FTZ R22, R22, R3 ;  /* 0x0000000316167221 */ /* 0x000fe20000010000 */
[----:B------:R-:W2:Y:S01]  /*5130*/  MUFU.EX2 R26, R26 ;  /* 0x0000001a001a7308 */ /* 0x000ea20000000800 */
[----:B------:R-:W-:Y:S02]  /*5140*/  FFMA.FTZ R3, R27, UR6, -R20 ;  /* 0x000000061b037c23 */ /* 0x000fe40008010814 */
[----:B------:R-:W-:Y:S01]  /*5150*/  FADD.FTZ R95, R95, R22 ;  /* 0x000000165f5f7221 */ /* 0x000fe20000010000 */
[--C-:B------:R-:W-:Y:S01]  /*5160*/  FFMA.FTZ R22, R25, UR6, -R20.reuse ;  /* 0x0000000619167c23 */ /* 0x100fe20008010814 */
[----:B------:R-:W-:Y:S02]  /*5170*/  FFMA.FTZ R20, R21, UR6, -R20 ;  /* 0x0000000615147c23 */ /* 0x000fe40008010814 */
[----:B------:R-:W-:Y:S01]  /*5180*/  FADD.FTZ R32, R32, R95 ;  /* 0x0000005f20207221 */ /* 0x000fe20000010000 */
[----:B------:R-:W-:Y:S03]  /*5190*/  MUFU.EX2 R3, R3 ;  /* 0x0000000300037308 */ /* 0x000fe60000000800 */
[----:B------:R-:W-:Y:S01]  /*51a0*/  FADD.FTZ R91, R91, R32 ;  /* 0x000000205b5b7221 */ /* 0x000fe20000010000 */
[C---:B-1----:R-:W-:Y:S03]  /*51b0*/  HMMA.16816.F32.BF16 R80, R4.reuse, R8, R80 ;  /* 0x000000080450723c */ /* 0x042fe60000041850 */
[----:B------:R-:W-:Y:S01]  /*51c0*/  FADD.FTZ R28, R28, R91 ;  /* 0x0000005b1c1c7221 */ /* 0x000fe20000010000 */
[----:B------:R-:W1:Y:S02]  /*51d0*/  MUFU.EX2 R22, R22 ;  /* 0x0000001600167308 */ /* 0x000e640000000800 */
[----:B------:R-:W-:Y:S01]  /*51e0*/  HMMA.16816.F32.BF16 R76, R4, R10, R76 ;  /* 0x0000000a044c723c */ /* 0x000fe2000004184c */
[----:B------:R-:W4:Y:S01]  /*51f0*/  LDSM.16.MT88.4 R8, [R132+0x4800] ;  /* 0x004800008408783b */ /* 0x000f220000004200 */
[----:B------:R-:W-:-:S04]  /*5200*/  FADD.FTZ R117, R117, R28 ;  /* 0x0000001c75757221 */ /* 0x000fc80000010000 */
[----:B------:R-:W5:Y:S01]  /*5210*/  MUFU.EX2 R20, R20 ;  /* 0x0000001400147308 */ /* 0x000f620000000800 */
[----:B------:R-:W-:-:S04]  /*5220*/  FADD.FTZ R40, R40, R117 ;  /* 0x0000007528287221 */ /* 0x000fc80000010000 */
[----:B------:R-:W-:-:S04]  /*5230*/  FADD.FTZ R107, R107, R40 ;  /* 0x000000286b6b7221 */ /* 0x000fc80000010000 */
[----:B------:R-:W-:Y:S01]  /*5240*/  FADD.FTZ R107, R36, R107 ;  /* 0x0000006b246b7221 */ /* 0x000fe20000010000 */
[C---:B---3--:R-:W-:Y:S06]  /*5250*/  HMMA.16816.F32.BF16 R72, R4.reuse, R12, R72 ;  /* 0x0000000c0448723c */ /* 0x048fec0000041848 */
[----:B------:R-:W-:Y:S01]  /*5260*/  HMMA.16816.F32.BF16 R68, R4, R14, R68 ;  /* 0x0000000e0444723c */ /* 0x000fe20000041844 */
[----:B------:R-:W-:Y:S02]  /*5270*/  FADD.FTZ R12, R16, R17 ;  /* 0x00000011100c7221 */ /* 0x000fe40000010000 */
[----:B------:R-:W3:Y:S02]  /*5280*/  LDSM.16.MT88.4 R16, [R86+0x4800] ;  /* 0x004800005610783b */ /* 0x000ee40000004200 */
[----:B------:R-:W-:-:S02]  /*5290*/  FADD.FTZ R105, R105, R12 ;  /* 0x0000000c69697221 */ /* 0x000fc40000010000 */
[----:B--2---:R-:W-:Y:S01]  /*52a0*/  F2FP.BF16.F32.PACK_AB R4, R47, R26 ;  /* 0x0000001a2f04723e */ /* 0x004fe200000010ff */
[----:B------:R-:W2:Y:S01]  /*52b0*/  LDSM.16.MT88.4 R12, [R132+0x4c00] ;  /* 0x004c0000840c783b */ /* 0x000ea20000004200 */
[----:B------:R-:W-:Y:S01]  /*52c0*/  FADD.FTZ R34, R34, R105 ;  /* 0x0000006922227221 */ /* 0x000fe20000010000 */
[----:B------:R-:W-:Y:S02]  /*52d0*/  F2FP.BF16.F32.PACK_AB R6, R43, R60 ;  /* 0x0000003c2b06723e */ /* 0x000fe400000010ff */
[----:B------:R-:W-:Y:S01]  /*52e0*/  F2FP.BF16.F32.PACK_AB R5, R62, R35 ;  /* 0x000000233e05723e */ /* 0x000fe200000010ff */
[----:B------:R-:W-:Y:S01]  /*52f0*/  FADD.FTZ R93, R93, R34 ;  /* 0x000000225d5d7221 */ /* 0x000fe20000010000 */
[----:B------:R-:W-:-:S03]  /*5300*/  F2FP.BF16.F32.PACK_AB R7, R64, R29 ;  /* 0x0000001d4007723e */ /* 0x000fc600000010ff */
[----:B------:R-:W-:-:S04]  /*5310*/  FADD.FTZ R30, R30, R93 ;  /* 0x0000005d1e1e7221 */ /* 0x000fc80000010000 */
[----:B------:R-:W-:Y:S01]  /*5320*/  FADD.FTZ R119, R119, R30 ;  /* 0x0000001e77777221 */ /* 0x000fe20000010000 */
[----:B----4-:R-:W-:Y:S03]  /*5330*/  HMMA.16816.F32.BF16 R80, R4, R8, R80 ;  /* 0x000000080450723c */ /* 0x010fe60000041850 */
[----:B------:R-:W-:-:S03]  /*5340*/  FADD.FTZ R42, R42, R119 ;  /* 0x000000772a2a7221 */ /* 0x000fc60000010000 */
[----:B------:R-:W-:Y:S01]  /*5350*/  HMMA.16816.F32.BF16 R76, R4, R10, R76 ;  /* 0x0000000a044c723c */ /* 0x000fe2000004184c */
[----:B------:R-:W-:Y:S01]  /*5360*/  FADD.FTZ R109, R109, R42 ;  /* 0x0000002a6d6d7221 */ /* 0x000fe20000010000 */
[----:B------:R-:W4:Y:S03]  /*5370*/  LDSM.16.MT88.4 R8, [R86+0x4c00] ;  /* 0x004c00005608783b */ /* 0x000f260000004200 */
[----:B------:R-:W-:-:S04]  /*5380*/  FADD.FTZ R38, R38, R109 ;  /* 0x0000006d26267221 */ /* 0x000fc80000010000 */
[----:B------:R-:W-:-:S04]  /*5390*/  FADD.FTZ R129, R129, R38 ;  /* 0x0000002681817221 */ /* 0x000fc80000010000 */
[----:B------:R-:W-:Y:S01]  /*53a0*/  FADD.FTZ R52, R52, R129 ;  /* 0x0000008134347221 */ /* 0x000fe20000010000 */
[----:B---3--:R-:W-:Y:S03]  /*53b0*/  HMMA.16816.F32.BF16 R72, R4, R16, R72 ;  /* 0x000000100448723c */ /* 0x008fe60000041848 */
[----:B------:R-:W-:-:S04]  /*53c0*/  FADD.FTZ R125, R125, R52 ;  /* 0x000000347d7d7221 */ /* 0x000fc80000010000 */
[----:B------:R-:W-:Y:S01]  /*53d0*/  FADD.FTZ R50, R50, R125 ;  /* 0x0000007d32327221 */ /* 0x000fe20000010000 */
[----:B------:R-:W-:Y:S01]  /*53e0*/  FADD.FTZ R16, R54, R107 ;  /* 0x0000006b36107221 */ /* 0x000fe20000010000 */
[----:B------:R-:W-:Y:S02]  /*53f0*/  HMMA.16816.F32.BF16 R68, R4, R18, R68 ;  /* 0x000000120444723c */ /* 0x000fe40000041844 */
[----:B------:R-:W-:Y:S01]  /*5400*/  FADD.FTZ R89, R89, R50 ;  /* 0x0000003259597221 */ /* 0x000fe20000010000 */
[----:B------:R-:W-:-:S03]  /*5410*/  FADD.FTZ R16, R123, R16 ;  /* 0x000000107b107221 */ /* 0x000fc60000010000 */
[----:B------:R-:W-:Y:S01]  /*5420*/  FADD.FTZ R46, R46, R89 ;  /* 0x000000592e2e7221 */ /* 0x000fe20000010000 */
[----:B------:R-:W-:Y:S01]  /*5430*/  FADD.FTZ R121, R121, R16 ;  /* 0x0000001079797221 */ /* 0x000fe20000010000 */
[----:B------:R-:W-:Y:S02]  /*5440*/  F2FP.BF16.F32.PACK_AB R4, R58, R41 ;  /* 0x000000293a04723e */ /* 0x000fe400000010ff */
[----:B------:R-:W-:Y:S01]  /*5450*/  FADD.FTZ R65, R65, R46 ;  /* 0x0000002e41417221 */ /* 0x000fe20000010000 */
[----:B------:R-:W-:Y:S01]  /*5460*/  FADD.FTZ R48, R48, R121 ;  /* 0x0000007930307221 */ /* 0x000fe20000010000 */
[----:B-1----:R-:W-:Y:S02]  /*5470*/  F2FP.BF16.F32.PACK_AB R5, R22, R3 ;  /* 0x000000031605723e */ /* 0x002fe400000010ff */
[----:B------:R-:W-:Y:S01]  /*5480*/  FADD.FTZ R65, R44, R65 ;  /* 0x000000412c417221 */ /* 0x000fe20000010000 */
[----:B------:R-:W-:Y:S01]  /*5490*/  FADD.FTZ R61, R61, R48 ;  /* 0x000000303d3d7221 */ /* 0x000fe20000010000 */
[----:B------:R-:W-:-:S02]  /*54a0*/  F2FP.BF16.F32.PACK_AB R6, R154, R37 ;  /* 0x000000259a06723e */ /* 0x000fc400000010ff */
[----:B------:R-:W-:Y:S01]  /*54b0*/  FADD.FTZ R26, R26, R65 ;  /* 0x000000411a1a7221 */ /* 0x000fe20000010000 */
[----:B------:R-:W-:Y:S01]  /*54c0*/  FADD.FTZ R56, R56, R61 ;  /* 0x0000003d38387221 */ /* 0x000fe20000010000 */
[----:B-----5:R-:W-:Y:S02]  /*54d0*/  F2FP.BF16.F32.PACK_AB R7, R20, R23 ;  /* 0x000000171407723e */ /* 0x020fe400000010ff */
        /* <DEDUP_REMOVED lines=14> */
[----:B----4-:R-:W-:Y:S02]  /*55c0*/  HMMA.16816.F32.BF16 R72, R4, R8, R72 ;  /* 0x000000080448723c */ /* 0x010fe40000041848 */
[----:B------:R-:W-:Y:S01]  /*55d0*/  FADD.FTZ R154, R154, R37 ;  /* 0x000000259a9a7221 */ /* 0x000fe20000010000 */
[----:B------:R-:W-:-:S03]  /*55e0*/  FADD.FTZ R3, R3, R64 ;  /* 0x0000004003037221 */ /* 0x000fc60000010000 */
[----:B------:R-:W-:Y:S01]  /*55f0*/  HMMA.16816.F32.BF16 R68, R4, R10, R68 ;  /* 0x0000000a0444723c */ /* 0x000fe20000041844 */
[----:B------:R-:W-:-:S04]  /*5600*/  FADD.FTZ R22, R22, R3 ;  /* 0x0000000316167221 */ /* 0x000fc80000010000 */
[----:B------:R-:W-:-:S04]  /*5610*/  FADD.FTZ R23, R23, R22 ;  /* 0x0000001617177221 */ /* 0x000fc80000010000 */
        /* <DEDUP_REMOVED lines=66> */
.L_x_4314:
[----:B------:R-:W-:-:S04]  /*5a40*/  LEA R3, -R98, RZ, 0x7 ;  /* 0x000000ff62037211 */ /* 0x000fc800078e39ff */
[----:B------:R-:W-:-:S07]  /*5a50*/  SHF.R.S32.HI R4, RZ, 0x1f, R3 ;  /* 0x0000001fff047819 */ /* 0x000fce0000011403 */
.L_x_4315:
[C---:B------:R-:W-:Y:S01]  /*5a60*/  IMAD.SHL.U32 R5, R98.reuse, 0x40, RZ ;  /* 0x0000004062057824 */ /* 0x040fe200078e00ff */
[----:B------:R-:W-:Y:S02]  /*5a70*/  LEA R138, P1, R3, R138, 0x1 ;  /* 0x0000008a038a7211 */ /* 0x000fe400078208ff */
[----:B------:R-:W-:Y:S02]  /*5a80*/  SHF.L.U64.HI R6, R98, 0x6, R99 ;  /* 0x0000000662067819 */ /* 0x000fe40000010263 */
        /* <DEDUP_REMOVED lines=8> */
[----:B------:R-:W-:Y:S02]  /*5b10*/  LDGSTS.E.BYPASS.LTC128B.128 [R143+0x3000], desc[UR8][R138.64] ;  /* 0x030000008a8f7fae */ /* 0x000fe4000b901d48 */
[--C-:B------:R-:W-:Y:S02]  /*5b20*/  IMAD.X R5, R13, 0x1, R6.reuse, P1 ;  /* 0x000000010d057824 */ /* 0x100fe400008e0606 */
[----:B------:R1:W-:Y:S02]  /*5b30*/  LDGSTS.E.BYPASS.LTC128B.128 [R143+0x3800], desc[UR8][R12.64] ;  /* 0x038000000c8f7fae */ /* 0x0003e4000b901d48 */
[----:B------:R-:W-:Y:S01]  /*5b40*/  IMAD.X R25, R5, 0x1, R6, P0 ;  /* 0x0000000105197824 */ /* 0x000fe200000e0606 */
[----:B------:R-:W-:Y:S01]  /*5b50*/  ISETP.GE.AND P0, PT, R104, 0x3, PT ;  /* 0x000000036800780c */ /* 0x000fe20003f06270 */
        /* <DEDUP_REMOVED lines=26> */
[----:B------:R-:W-:Y:S01]  /*5d00*/  HMMA.16816.F32.BF16 R28, R88, R30, RZ ;  /* 0x0000001e581c723c */ /* 0x000fe200000418ff */
[----:B------:R-:W-:Y:S01]  /*5d10*/  FMUL.FTZ R3, R40, UR10 ;  /* 0x0000000a28037c20 */ /* 0x000fe20008410000 */
[----:B------:R-:W-:-:S04]  /*5d20*/  FMUL.FTZ R43, R43, UR10 ;  /* 0x0000000a2b2b7c20 */ /* 0x000fc80008410000 */
[----:B------:R-:W-:Y:S01]  /*5d30*/  HMMA.16816.F32.BF16 R20, R88, R22, RZ ;  /* 0x000000165814723c */ /* 0x000fe200000418ff */
[----:B------:R-:W-:Y:S01]  /*5d40*/  FMUL.FTZ R40, R39, UR10 ;  /* 0x0000000a27287c20 */ /* 0x000fe20008410000 */
[----:B------:R-:W-:Y:S04]  /*5d50*/  MUFU.TANH R43, R43 ;  /* 0x0000002b002b7308 */ /* 0x000fe80000002400 */
[C---:B-----5:R-:W-:Y:S04]  /*5d60*/  HMMA.16816.F32.BF16 R16, R64.reuse, R52, R16 ;  /* 0x000000344010723c */ /* 0x060fe80000041810 */
[----:B------:R-:W-:Y:S02]  /*5d70*/  MUFU.TANH R40, R40 ;  /* 0x0000002800287308 */ /* 0x000fe40000002400 */
[----:B------:R-:W-:Y:S06]  /*5d80*/  HMMA.16816.F32.BF16 R12, R64, R54, R12 ;  /* 0x00000036400c723c */ /* 0x000fec000004180c */
[C---:B------:R-:W-:Y:S01]  /*5d90*/  HMMA.16816.F32.BF16 R52, R88.reuse, R48, RZ ;  /* 0x000000305834723c */ /* 0x040fe200000418ff */
[----:B------:R-:W-:Y:S05]  /*5da0*/  MUFU.TANH R3, R3 ;  /* 0x0000000300037308 */ /* 0x000fea0000002400 */
[----:B------:R-:W-:Y:S06]  /*5db0*/  HMMA.16816.F32.BF16 R48, R88, R50, RZ ;  /* 0x000000325830723c */ /* 0x000fec00000418ff */
[----:B------:R-:W-:Y:S01]  /*5dc0*/  HMMA.16816.F32.BF16 R32, R64, R8, R32 ;  /* 0x000000084020723c */ /* 0x000fe20000041820 */
[----:B------:R-:W-:Y:S01]  /*5dd0*/  FMUL.FTZ R107, R16, UR10 ;  /* 0x0000000a106b7c20 */ /* 0x000fe20008410000 */
[----:B------:R-:W-:Y:S01]  /*5de0*/  FMUL.FTZ R110, R18, UR10 ;  /* 0x0000000a126e7c20 */ /* 0x000fe20008410000 */
[----:B------:R-:W-:Y:S01]  /*5df0*/  FMUL.FTZ R104, R19, UR10 ;  /* 0x0000000a13687c20 */ /* 0x000fe20008410000 */
[----:B------:R-:W-:-:S02]  /*5e00*/  FMUL.FTZ R17, R17, UR10 ;  /* 0x0000000a11117c20 */ /* 0x000fc40008410000 */
[C---:B------:R-:W-:Y:S01]  /*5e10*/  HMMA.16816.F32.BF16 R28, R64.reuse, R10, R28 ;  /* 0x0000000a401c723c */ /* 0x040fe2000004181c */
[----:B------:R-:W-:Y:S01]  /*5e20*/  FMUL.FTZ R113, R12, UR10 ;  /* 0x0000000a0c717c20 */ /* 0x000fe20008410000 */
[----:B------:R-:W-:Y:S01]  /*5e30*/  MUFU.TANH R111, R17 ;  /* 0x00000011006f7308 */ /* 0x000fe20000002400 */
[----:B------:R-:W-:Y:S01]  /*5e40*/  FMUL.FTZ R106, R14, UR10 ;  /* 0x0000000a0e6a7c20 */ /* 0x000fe20008410000 */
[----:B------:R-:W-:Y:S01]  /*5e50*/  FMUL.FTZ R13, R13, UR10 ;  /* 0x0000000a0d0d7c20 */ /* 0x000fe20008410000 */
[----:B------:R-:W-:Y:S01]  /*5e60*/  FMUL.FTZ R108, R15, UR10 ;  /* 0x0000000a0f6c7c20 */ /* 0x000fe20008410000 */
[C---:B--2---:R-:W-:Y:S04]  /*5e70*/  HMMA.16816.F32.BF16 R24, R64.reuse, R4, R24 ;  /* 0x000000044018723c */ /* 0x044fe80000041818 */
[----:B------:R-:W-:Y:S02]  /*5e80*/  MUFU.TANH R115, R13 ;  /* 0x0000000d00737308 */ /* 0x000fe40000002400 */
[----:B------:R-:W-:Y:S06]  /*5e90*/  HMMA.16816.F32.BF16 R20, R64, R6, R20 ;  /* 0x000000064014723c */ /* 0x000fec0000041814 */
[C---:B----4-:R-:W-:Y:S01]  /*5ea0*/  HMMA.16816.F32.BF16 R8, R88.reuse, R56, RZ ;  /* 0x000000385808723c */ /* 0x050fe200000418ff */
[----:B------:R-:W-:Y:S01]  /*5eb0*/  FMUL.FTZ R34, R34, UR10 ;  /* 0x0000000a22227c20 */ /* 0x000fe20008410000 */
[----:B------:R-:W-:Y:S01]  /*5ec0*/  FMUL.FTZ R39, R32, UR10 ;  /* 0x0000000a20277c20 */ /* 0x000fe20008410000 */
[----:B------:R-:W-:Y:S01]  /*5ed0*/  FMUL.FTZ R32, R33, UR10 ;  /* 0x0000000a21207c20 */ /* 0x000fe20008410000 */
[----:B------:R-:W-:Y:S02]  /*5ee0*/  MUFU.TANH R110, R110 ;  /* 0x0000006e006e7308 */ /* 0x000fe40000002400 */
[----:B------:R-:W-:Y:S01]  /*5ef0*/  HMMA.16816.F32.BF16 R4, R88, R58, RZ ;  /* 0x0000003a5804723c */ /* 0x000fe200000418ff */
[----:B------:R-:W1:Y:S05]  /*5f00*/  LDSM.16.M88.4 R56, [R133+0x1800] ;  /* 0x001800008538783b */ /* 0x000e6a0000000200 */
[C---:B------:R-:W-:Y:S01]  /*5f10*/  HMMA.16816.F32.BF16 R52, R64.reuse, R60, R52 ;  /* 0x0000003c4034723c */ /* 0x040fe20000041834 */
[----:B------:R-:W2:Y:S01]  /*5f20*/  MUFU.TANH R34, R34 ;  /* 0x0000002200227308 */ /* 0x000ea20000002400 */
[----:B------:R-:W-:Y:S01]  /*5f30*/  FMUL.FTZ R27, R27, UR10 ;  /* 0x0000000a1b1b7c20 */ /* 0x000fe20008410000 */
[----:B------:R-:W-:Y:S01]  /*5f40*/  FMUL.FTZ R24, R24, UR10 ;  /* 0x0000000a18187c20 */ /* 0x000fe20008410000 */
[----:B------:R-:W-:Y:S01]  /*5f50*/  FMUL.FTZ R25, R25, UR10 ;  /* 0x0000000a19197c20 */ /* 0x000fe20008410000 */
[----:B------:R-:W-:Y:S01]  /*5f60*/  FMUL.FTZ R26, R26, UR10 ;  /* 0x0000000a1a1a7c20 */ /* 0x000fe20008410000 */
[C---:B------:R-:W-:Y:S01]  /*5f70*/  HMMA.16816.F32.BF16 R48, R64.reuse, R62, R48 ;  /* 0x0000003e4030723c */ /* 0x040fe20000041830 */
[----:B------:R-:W3:Y:S01]  /*5f80*/  LDSM.16.M88.4 R60, [R134+0x2c00] ;  /* 0x002c0000863c783b */ /* 0x000ee20000000200 */
[----:B------:R-:W-:Y:S01]  /*5f90*/  FMUL.FTZ R121, R20, UR10 ;  /* 0x0000000a14797c20 */ /* 0x000fe20008410000 */
[----:B------:R-:W-:Y:S01]  /*5fa0*/  IMAD.SHL.U32 R20, R141, 0x80, RZ ;  /* 0x000000808d147824 */ /* 0x000fe200078e00ff */
[----:B------:R-:W4:Y:S01]  /*5fb0*/  MUFU.TANH R32, R32 ;  /* 0x0000002000207308 */ /* 0x000f220000002400 */
[----:B------:R-:W-:Y:S01]  /*5fc0*/  FMUL.FTZ R22, R22, UR10 ;  /* 0x0000000a16167c20 */ /* 0x000fe20008410000 */
[----:B------:R-:W-:Y:S01]  /*5fd0*/  HMMA.16816.F32.BF16 R8, R64, R44, R8 ;  /* 0x0000002c4008723c */ /* 0x000fe20000041808 */
[----:B------:R-:W-:Y:S01]  /*5fe0*/  FMUL.FTZ R21, R21, UR10 ;  /* 0x0000000a15157c20 */ /* 0x000fe20008410000 */
[C---:B------:R-:W-:Y:S01]  /*5ff0*/  LOP3.LUT R16, R20.reuse, 0x8, R103, 0xfe, !PT ;  /* 0x0000000814107812 */ /* 0x040fe200078efe67 */
[----:B------:R-:W-:Y:S01]  /*6000*/  FMUL.FTZ R23, R23, UR10 ;  /* 0x0000000a17177c20 */ /* 0x000fe20008410000 */
[----:B------:R-:W-:-:S02]  /*6010*/  LOP3.LUT R18, R20, R103, RZ, 0xfc, !PT ;  /* 0x0000006714127212 */ /* 0x000fc400078efcff */
[----:B------:R-:W-:Y:S01]  /*6020*/  HMMA.16816.F32.BF16 R4, R64, R46, R4 ;  /* 0x0000002e4004723c */ /* 0x000fe20000041804 */
[CC--:B------:R-:W-:Y:S01]  /*6030*/  ISETP.GE.AND P3, PT, R16.reuse, R102.reuse, PT ;  /* 0x000000661000720c */ /* 0x0c0fe20003f66270 */
[----:B------:R4:W-:Y:S01]  /*6040*/  MUFU.TANH R118, R27 ;  /* 0x0000001b00767308 */ /* 0x0009e20000002400 */
[-C--:B------:R-:W-:Y:S02]  /*6050*/  ISETP.GE.AND P4, PT, R16, R101.reuse, PT ;  /* 0x000000651000720c */ /* 0x080fe40003f86270 */
[C-C-:B------:R-:W-:Y:S01]  /*6060*/  LOP3.LUT R16, R20.reuse, 0x10, R103.reuse, 0xfe, !PT ;  /* 0x0000001014107812 */ /* 0x140fe200078efe67 */
[C---:B------:R-:W-:Y:S01]  /*6070*/  HMMA.16816.F32.BF16 R44, R88.reuse, R92, RZ ;  /* 0x0000005c582c723c */ /* 0x040fe200000418ff */
[--C-:B------:R-:W-:Y:S01]  /*6080*/  LOP3.LUT R12, R20, 0x18, R103.reuse, 0xfe, !PT ;  /* 0x00000018140c7812 */ /* 0x100fe200078efe67 */
[----:B------:R-:W-:Y:S01]  /*6090*/  FMUL.FTZ R53, R53, UR10 ;  /* 0x0000000a35357c20 */ /* 0x000fe20008410000 */
[CC--:B------:R-:W-:Y:S01]  /*60a0*/  ISETP.GE.AND P1, PT, R16.reuse, R102.reuse, PT ;  /* 0x000000661000720c */ /* 0x0c0fe20003f26270 */
[----:B------:R-:W-:Y:S01]  /*60b0*/  MUFU.TANH R125, R24 ;  /* 0x00000018007d7308 */ /* 0x000fe20000002400 */
[-C--:B------:R-:W-:Y:S01]  /*60c0*/  ISETP.GE.AND P5, PT, R16, R101.reuse, PT ;  /* 0x000000651000720c */ /* 0x080fe20003fa6270 */
[----:B------:R-:W-:Y:S01]  /*60d0*/  HMMA.16816.F32.BF16 R92, R88, R94, RZ ;  /* 0x0000005e585c723c */ /* 0x000fe200000418ff */
[----:B------:R-:W-:Y:S01]  /*60e0*/  VIADD R16, R18, 0x1 ;  /* 0x0000000112107836 */ /* 0x000fe20000000000 */
[--C-:B------:R-:W-:Y:S01]  /*60f0*/  LOP3.LUT R15, R20, 0x20, R103.reuse, 0xfe, !PT ;  /* 0x00000020140f7812 */ /* 0x100fe200078efe67 */
[----:B------:R-:W-:Y:S01]  /*6100*/  FMUL.FTZ R48, R48, UR10 ;  /* 0x0000000a30307c20 */ /* 0x000fe20008410000 */
[----:B--2---:R-:W-:Y:S01]  /*6110*/  FSEL R34, R34, -INF , !P5 ;  /* 0xff80000022227808 */ /* 0x004fe20006800000 */
[----:B------:R-:W-:Y:S01]  /*6120*/  FMUL.FTZ R50, R50, UR10 ;  /* 0x0000000a32327c20 */ /* 0x000fe20008410000 */
[----:B------:R-:W-:Y:S01]  /*6130*/  FMUL.FTZ R117, R8, UR10 ;  /* 0x0000000a08757c20 */ /* 0x000fe20008410000 */
[-C--:B------:R-:W-:Y:S01]  /*6140*/  ISETP.GE.AND P2, PT, R16, R102.reuse, PT ;  /* 0x000000661000720c */ /* 0x080fe20003f46270 */
[----:B------:R-:W-:Y:S01]  /*6150*/  VIADD R8, R18, 0x11 ;  /* 0x0000001112087836 */ /* 0x000fe20000000000 */
[----:B------:R-:W-:Y:S01]  /*6160*/  MUFU.TANH R123, R25 ;  /* 0x00000019007b7308 */ /* 0x000fe20000002400 */
[----:B------:R-:W-:Y:S01]  /*6170*/  FMUL.FTZ R10, R10, UR10 ;  /* 0x0000000a0a0a7c20 */ /* 0x000fe20008410000 */
[----:B------:R-:W-:Y:S01]  /*6180*/  FMUL.FTZ R9, R9, UR10 ;  /* 0x0000000a09097c20 */ /* 0x000fe20008410000 */
[----:B------:R-:W-:Y:S01]  /*6190*/  FMUL.FTZ R105, R4, UR10 ;  /* 0x0000000a04697c20 */ /* 0x000fe20008410000 */
[----:B------:R-:W-:Y:S01]  /*61a0*/  ISETP.GE.AND P5, PT, R8, R102, PT ;  /* 0x000000660800720c */ /* 0x000fe20003fa6270 */
[----:B------:R-:W-:Y:S01]  /*61b0*/  FMUL.FTZ R5, R5, UR10 ;  /* 0x0000000a05057c20 */ /* 0x000fe20008410000 */
[--C-:B------:R-:W-:Y:S01]  /*61c0*/  LOP3.LUT R4, R20, 0x30, R103.reuse, 0xfe, !PT ;  /* 0x0000003014047812 */ /* 0x100fe200078efe67 */
[----:B------:R-:W-:Y:S01]  /*61d0*/  FMUL.FTZ R6, R6, UR10 ;  /* 0x0000000a06067c20 */ /* 0x000fe20008410000 */
[----:B----4-:R-:W-:Y:S01]  /*61e0*/  FSEL R27, R32, -INF , !P5 ;  /* 0xff800000201b7808 */ /* 0x010fe20006800000 */
[C---:B-1----:R-:W-:Y:S01]  /*61f0*/  HMMA.16816.F32.BF16 R44, R64.reuse, R56, R44 ;  /* 0x00000038402c723c */ /* 0x042fe2000004182c */
[----:B------:R-:W-:Y:S01]  /*6200*/  ISETP.GE.AND P5, PT, R8, R101, PT ;  /* 0x000000650800720c */ /* 0x000fe20003fa6270 */
[----:B------:R-:W1:Y:S01]  /*6210*/  MUFU.TANH R39, R39 ;  /* 0x0000002700277308 */ /* 0x000e620000002400 */
[----:B------:R-:W-:Y:S01]  /*6220*/  LOP3.LUT R8, R20, 0x28, R103, 0xfe, !PT ;  /* 0x0000002814087812 */ /* 0x000fe200078efe67 */
[----:B------:R-:W-:Y:S01]  /*6230*/  FMUL.FTZ R11, R11, UR10 ;  /* 0x0000000a0b0b7c20 */ /* 0x000fe20008410000 */
[----:B------:R-:W-:Y:S01]  /*6240*/  FMUL.FTZ R7, R7, UR10 ;  /* 0x0000000a07077c20 */ /* 0x000fe20008410000 */
[----:B------:R-:W-:Y:S01]  /*6250*/  HMMA.16816.F32.BF16 R56, R64, R58, R92 ;  /* 0x0000003a4038723c */ /* 0x000fe2000004185c */
[----:B------:R-:W-:Y:S01]  /*6260*/  FMUL.FTZ R49, R49, UR10 ;  /* 0x0000000a31317c20 */ /* 0x000fe20008410000 */
[----:B------:R-:W-:Y:S01]  /*6270*/  FMUL.FTZ R52, R52, UR10 ;  /* 0x0000000a34347c20 */ /* 0x000fe20008410000 */
[----:B------:R-:W-:Y:S01]  /*6280*/  FMUL.FTZ R51, R51, UR10 ;  /* 0x0000000a33337c20 */ /* 0x000fe20008410000 */
[----:B------:R-:W2:Y:S02]  /*6290*/  MUFU.TANH R120, R26 ;  /* 0x0000001a00787308 */ /* 0x000ea40000002400 */
[C---:B---3--:R-:W-:Y:S06]  /*62a0*/  HMMA.16816.F32.BF16 R92, R88.reuse, R60, RZ ;  /* 0x0000003c585c723c */ /* 0x048fec00000418ff */
[----:B------:R-:W-:Y:S01]  /*62b0*/  HMMA.16816.F32.BF16 R60, R88, R62, RZ ;  /* 0x0000003e583c723c */ /* 0x000fe200000418ff */
[----:B------:R-:W3:Y:S01]  /*62c0*/  LDSM.16.M88.4 R88, [R133+0x1c00] ;  /* 0x001c00008558783b */ /* 0x000ee20000000200 */
[----:B------:R-:W-:Y:S01]  /*62d0*/  MUFU.TANH R121, R121 ;  /* 0x0000007900797308 */ /* 0x000fe20000002400 */
[----:B-1----:R-:W-:Y:S01]  /*62e0*/  FSEL R33, R39, -INF , !P1 ;  /* 0xff80000027217808 */ /* 0x002fe20004800000 */
[----:B------:R-:W-:-:S04]  /*62f0*/  DEPBAR.LE SB0, 0x0 ;  /* 0x000080000000791a */ /* 0x000fc80000000000 */
[----:B------:R-:W-:Y:S01]  /*6300*/  ISETP.GE.AND P1, PT, R15, R101, PT ;  /* 0x000000650f00720c */ /* 0x000fe20003f26270 */
[----:B------:R-:W-:Y:S01]  /*6310*/  FMUL.FTZ R44, R44, UR10 ;  /* 0x0000000a2c2c7c20 */ /* 0x000fe20008410000 */
[----:B------:R-:W-:Y:S02]  /*6320*/  MUFU.TANH R112, R22 ;  /* 0x0000001600707308 */ /* 0x000fe40000002400 */
[----:B--2---:R-:W-:-:S06]  /*6330*/  FSEL R120, R120, -INF , !P1 ;  /* 0xff80000078787808 */ /* 0x004fcc0004800000 */
[----:B------:R-:W-:Y:S08]  /*6340*/  MUFU.TANH R104, R104 ;  /* 0x0000006800687308 */ /* 0x000ff00000002400 */
[----:B------:R-:W-:Y:S08]  /*6350*/  MUFU.TANH R113, R113 ;  /* 0x0000007100717308 */ /* 0x000ff00000002400 */
[----:B------:R-:W-:Y:S01]  /*6360*/  MUFU.TANH R127, R21 ;  /* 0x00000015007f7308 */ /* 0x000fe20000002400 */
[C---:B---3--:R-:W-:Y:S07]  /*6370*/  HMMA.16816.F32.BF16 R92, R64.reuse, R88, R92 ;  /* 0x00000058405c723c */ /* 0x048fee000004185c */
[----:B------:R1:W-:Y:S01]  /*6380*/  MUFU.TANH R109, R5 ;  /* 0x00000005006d7308 */ /* 0x0003e20000002400 */
[----:B------:R-:W-:Y:S07]  /*6390*/  HMMA.16816.F32.BF16 R60, R64, R90, R60 ;  /* 0x0000005a403c723c */ /* 0x000fee000004183c */
[----:B------:R-:W-:Y:S01]  /*63a0*/  MUFU.TANH R106, R106 ;  /* 0x0000006a006a7308 */ /* 0x000fe20000002400 */
        /* <DEDUP_REMOVED lines=8> */
[----:B------:R-:W-:Y:S01]  /*6430*/  FMUL.FTZ R35, R29, UR10 ;  /* 0x0000000a1d237c20 */ /* 0x000fe20008410000 */
[----:B------:R-:W-:Y:S01]  /*6440*/  FMUL.FTZ R29, R30, UR10 ;  /* 0x0000000a1e1d7c20 */ /* 0x000fe20008410000 */
[----:B------:R-:W-:Y:S01]  /*6450*/  FMUL.FTZ R28, R31, UR10 ;  /* 0x0000000a1f1c7c20 */ /* 0x000fe20008410000 */
[----:B-1----:R-:W-:-:S03]  /*6460*/  VIADD R5, R18, 0x31 ;  /* 0x0000003112057836 */ /* 0x002fc60000000000 */
[----:B------:R-:W1:Y:S01]  /*6470*/  MUFU.TANH R42, R42 ;  /* 0x0000002a002a7308 */ /* 0x000e620000002400 */
[----:B------:R-:W-:Y:S01]  /*6480*/  FMUL.FTZ R39, R60, UR10 ;  /* 0x0000000a3c277c20 */ /* 0x000fe20008410000 */
[----:B------:R-:W-:-:S06]  /*6490*/  FMUL.FTZ R30, R62, UR10 ;  /* 0x0000000a3e1e7c20 */ /* 0x000fcc0008410000 */
[----:B------:R-:W3:Y:S01]  /*64a0*/  MUFU.TANH R38, R38 ;  /* 0x0000002600267308 */ /* 0x000ee20000002400 */
[----:B--2---:R-:W-:Y:S02]  /*64b0*/  FSEL R19, R64, -INF , !P2 ;  /* 0xff80000040137808 */ /* 0x004fe40005000000 */
[----:B------:R-:W-:-:S04]  /*64c0*/  ISETP.GE.AND P2, PT, R16, R101, PT ;  /* 0x000000651000720c */ /* 0x000fc80003f46270 */
[----:B------:R-:W-:Y:S01]  /*64d0*/  FSEL R16, R43, -INF , !P2 ;  /* 0xff8000002b107808 */ /* 0x000fe20005000000 */
[----:B------:R-:W2:Y:S01]  /*64e0*/  MUFU.TANH R37, R37 ;  /* 0x0000002500257308 */ /* 0x000ea20000002400 */
[----:B-1----:R-:W-:Y:S01]  /*64f0*/  FSEL R17, R42, -INF , !P3 ;  /* 0xff8000002a117808 */ /* 0x002fe20005800000 */
[----:B------:R-:W-:Y:S01]  /*6500*/  FMUL.FTZ R42, R58, UR10 ;  /* 0x0000000a3a2a7c20 */ /* 0x000fe20008410000 */
[CC--:B------:R-:W-:Y:S02]  /*6510*/  ISETP.GE.AND P2, PT, R12.reuse, R102.reuse, PT ;  /* 0x000000660c00720c */ /* 0x0c0fe40003f46270 */
[----:B------:R-:W-:Y:S01]  /*6520*/  ISETP.GE.AND P3, PT, R12, R101, PT ;  /* 0x000000650c00720c */ /* 0x000fe20003f66270 */
[----:B------:R-:W-:Y:S02]  /*6530*/  VIADD R12, R18, 0x9 ;  /* 0x00000009120c7836 */ /* 0x000fe40000000000 */
[----:B------:R-:W1:Y:S01]  /*6540*/  MUFU.TANH R65, R65 ;  /* 0x0000004100417308 */ /* 0x000e620000002400 */
[----:B---3--:R-:W-:Y:S01]  /*6550*/  FSEL R32, R38, -INF , !P5 ;  /* 0xff80000026207808 */ /* 0x008fe20006800000 */
[----:B------:R-:W-:Y:S01]  /*6560*/  FMUL.FTZ R38, R94, UR10 ;  /* 0x0000000a5e267c20 */ /* 0x000fe20008410000 */
[----:B------:R-:W-:-:S04]  /*6570*/  ISETP.GE.AND P5, PT, R8, R102, PT ;  /* 0x000000660800720c */ /* 0x000fc80003fa6270 */
[----:B------:R-:W-:Y:S01]  /*6580*/  FSEL R121, R121, -INF , !P5 ;  /* 0xff80000079797808 */ /* 0x000fe20006800000 */
[----:B------:R-:W3:Y:S01]  /*6590*/  MUFU.TANH R36, R36 ;  /* 0x0000002400247308 */ /* 0x000ee20000002400 */
[----:B--2---:R-:W-:Y:S01]  /*65a0*/  FSEL R25, R37, -INF , !P2 ;  /* 0xff80000025197808 */ /* 0x004fe20005000000 */
[----:B------:R-:W-:Y:S01]  /*65b0*/  FMUL.FTZ R37, R61, UR10 ;  /* 0x0000000a3d257c20 */ /* 0x000fe20008410000 */
[----:B------:R-:W-:Y:S01]  /*65c0*/  ISETP.GE.AND P2, PT, R8, R101, PT ;  /* 0x000000650800720c */ /* 0x000fe20003f46270 */
[----:B------:R-:W-:-:S03]  /*65d0*/  VIADD R8, R18, 0x19 ;  /* 0x0000001912087836 */ /* 0x000fc60000000000 */
[----:B------:R-:W-:Y:S01]  /*65e0*/  FSEL R112, R112, -INF , !P2 ;  /* 0xff80000070707808 */ /* 0x000fe20005000000 */
[----:B------:R-:W2:Y:S01]  /*65f0*/  MUFU.TANH R29, R29 ;  /* 0x0000001d001d7308 */ /* 0x000ea20000002400 */
[----:B-1----:R-:W-:Y:S02]  /*6600*/  FSEL R14, R65, -INF , !P4 ;  /* 0xff800000410e7808 */ /* 0x002fe40006000000 */
[----:B------:R-:W-:-:S05]  /*6610*/  ISETP.GE.AND P4, PT, R12, R102, PT ;  /* 0x000000660c00720c */ /* 0x000fca0003f86270 */
        /* <DEDUP_REMOVED lines=8> */
[-C--:B------:R-:W-:Y:S01]  /*66a0*/  ISETP.GE.AND P3, PT, R8, R102.reuse, PT ;  /* 0x000000660800720c */ /* 0x080fe20003f66270 */
[----:B------:R-:W-:Y:S01]  /*66b0*/  FMUL.FTZ R29, R63, UR10 ;  /* 0x0000000a3f1d7c20 */ /* 0x000fe20008410000 */
[----:B------:R-:W-:-:S03]  /*66c0*/  ISETP.GE.AND P4, PT, R15, R102, PT ;  /* 0x000000660f00720c */ /* 0x000fc60003f86270 */
[----:B------:R-:W2:Y:S01]  /*66d0*/  MUFU.TANH R114, R23 ;  /* 0x0000001700727308 */ /* 0x000ea20000002400 */
[----:B-1----:R-:W-:Y:S02]  /*66e0*/  FSEL R35, R35, -INF , !P3 ;  /* 0xff80000023237808 */ /* 0x002fe40005800000 */
[-C--:B------:R-:W-:Y:S01]  /*66f0*/  ISETP.GE.AND P3, PT, R8, R101.reuse, PT ;  /* 0x000000650800720c */ /* 0x080fe20003f66270 */
[----:B------:R-:W-:Y:S01]  /*6700*/  FMUL.FTZ R8, R56, UR10 ;  /* 0x0000000a38087c20 */ /* 0x000fe20008410000 */
[----:B------:R-:W-:Y:S02]  /*6710*/  FSEL R125, R125, -INF , !P4 ;  /* 0xff8000007d7d7808 */ /* 0x000fe40006000000 */
[----:B------:R-:W-:Y:S01]  /*6720*/  ISETP.GE.AND P4, PT, R4, R101, PT ;  /* 0x000000650400720c */ /* 0x000fe20003f86270 */
[----:B------:R-:W1:Y:S01]  /*6730*/  MUFU.TANH R107, R107 ;  /* 0x0000006b006b7308 */ /* 0x000e620000002400 */
[----:B---3--:R-:W-:Y:S02]  /*6740*/  FSEL R26, R28, -INF , !P3 ;  /* 0xff8000001c1a7808 */ /* 0x008fe40005800000 */
[----:B------:R-:W-:Y:S01]  /*6750*/  ISETP.GE.AND P3, PT, R4, R102, PT ;  /* 0x000000660400720c */ /* 0x000fe20003f66270 */
[----:B------:R-:W-:Y:S01]  /*6760*/  VIADD R4, R18, 0x21 ;  /* 0x0000002112047836 */ /* 0x000fe20000000000 */
[----:B------:R-:W-:-:S02]  /*6770*/  FSEL R110, R110, -INF , !P4 ;  /* 0xff8000006e6e7808 */ /* 0x000fc40006000000 */
[-C--:B------:R-:W-:Y:S01]  /*6780*/  ISETP.GE.AND P4, PT, R5, R102.reuse, PT ;  /* 0x000000660500720c */ /* 0x080fe20003f86270 */
[----:B------:R-:W3:Y:S01]  /*6790*/  MUFU.TANH R108, R108 ;  /* 0x0000006c006c7308 */ /* 0x000ee20000002400 */
[C---:B------:R-:W-:Y:S02]  /*67a0*/  ISETP.GE.AND P1, PT, R4.reuse, R102, PT ;  /* 0x000000660400720c */ /* 0x040fe40003f26270 */
[----:B------:R-:W-:Y:S02]  /*67b0*/  FSEL R111, R111, -INF , !P4 ;  /* 0xff8000006f6f7808 */ /* 0x000fe40006000000 */
[----:B------:R-:W-:Y:S02]  /*67c0*/  FSEL R123, R123, -INF , !P1 ;  /* 0xff8000007b7b7808 */ /* 0x000fe40004800000 */
[----:B------:R-:W-:Y:S01]  /*67d0*/  ISETP.GE.AND P1, PT, R4, R101, PT ;  /* 0x000000650400720c */ /* 0x000fe20003f26270 */
[----:B------:R-:W4:Y:S01]  /*67e0*/  MUFU.TANH R117, R117 ;  /* 0x0000007500757308 */ /* 0x000f220000002400 */
[----:B------:R-:W-:-:S02]  /*67f0*/  LOP3.LUT R4, R20, 0x38, R103, 0xfe, !PT ;  /* 0x0000003814047812 */ /* 0x000fc400078efe67 */
[----:B------:R-:W-:Y:S02]  /*6800*/  FSEL R118, R118, -INF , !P1 ;  /* 0xff80000076767808 */ /* 0x000fe40004800000 */
[CC--:B------:R-:W-:Y:S02]  /*6810*/  ISETP.GE.AND P1, PT, R4.reuse, R102.reuse, PT ;  /* 0x000000660400720c */ /* 0x0c0fe40003f26270 */
[-C--:B------:R-:W-:Y:S01]  /*6820*/  ISETP.GE.AND P5, PT, R4, R101.reuse, PT ;  /* 0x000000650400720c */ /* 0x080fe20003fa6270 */
[----:B------:R-:W-:Y:S01]  /*6830*/  VIADD R4, R18, 0x29 ;  /* 0x0000002912047836 */ /* 0x000fe20000000000 */
[----:B------:R-:W-:Y:S01]  /*6840*/  ISETP.GE.AND P4, PT, R5, R101, PT ;  /* 0x000000650500720c */ /* 0x000fe20003f86270 */
[----:B------:R-:W5:Y:S01]  /*6850*/  MUFU.TANH R90, R10 ;  /* 0x0000000a005a7308 */ /* 0x000f620000002400 */
[----:B------:R-:W-:Y:S02]  /*6860*/  LOP3.LUT R5, R20, 0x48, R103, 0xfe, !PT ;  /* 0x0000004814057812 */ /* 0x000fe400078efe67 */
[----:B------:R-:W-:-:S02]  /*6870*/  ISETP.GE.AND P2, PT, R4, R102, PT ;  /* 0x000000660400720c */ /* 0x000fc40003f46270 */
[----:B------:R-:W-:Y:S02]  /*6880*/  FSEL R104, R104, -INF , !P4 ;  /* 0xff80000068687808 */ /* 0x000fe40006000000 */
[----:B------:R-:W-:Y:S01]  /*6890*/  FSEL R113, R113, -INF , !P1 ;  /* 0xff80000071717808 */ /* 0x000fe20004800000 */
[----:B------:R1:W-:Y:S01]  /*68a0*/  MUFU.TANH R66, R6 ;  /* 0x0000000600427308 */ /* 0x0003e20000002400 */
[C---:B------:R-:W-:Y:S02]  /*68b0*/  ISETP.GE.AND P4, PT, R5.reuse, R102, PT ;  /* 0x000000660500720c */ /* 0x040fe40003f86270 */
[-C--:B------:R-:W-:Y:S01]  /*68c0*/  ISETP.GE.AND P1, PT, R5, R101.reuse, PT ;  /* 0x000000650500720c */ /* 0x080fe20003f26270 */
[----:B------:R-:W-:Y:S01]  /*68d0*/  VIADD R5, R18, 0x39 ;  /* 0x0000003912057836 */ /* 0x000fe20000000000 */
[----:B------:R-:W-:Y:S02]  /*68e0*/  FSEL R127, R127, -INF , !P2 ;  /* 0xff8000007f7f7808 */ /* 0x000fe40005000000 */
[----:B------:R-:W-:Y:S01]  /*68f0*/  ISETP.GE.AND P2, PT, R4, R101, PT ;  /* 0x000000650400720c */ /* 0x000fe20003f46270 */
[----:B------:R-:W-:Y:S01]  /*6900*/  MUFU.TANH R119, R9 ;  /* 0x0000000900777308 */ /* 0x000fe20000002400 */
[----:B------:R-:W-:-:S02]  /*6910*/  LOP3.LUT R4, R20, 0x40, R103, 0xfe, !PT ;  /* 0x0000004014047812 */ /* 0x000fc400078efe67 */
[----:B------:R-:W-:Y:S02]  /*6920*/  FSEL R106, R106, -INF , !P5 ;  /* 0xff8000006a6a7808 */ /* 0x000fe40006800000 */
[-C--:B------:R-:W-:Y:S02]  /*6930*/  ISETP.GE.AND P5, PT, R5, R102.reuse, PT ;  /* 0x000000660500720c */ /* 0x080fe40003fa6270 */
[----:B--2---:R-:W-:Y:S01]  /*6940*/  FSEL R114, R114, -INF , !P2 ;  /* 0xff80000072727808 */ /* 0x004fe20005000000 */
[----:B------:R-:W-:Y:S01]  /*6950*/  MUFU.TANH R64, R11 ;  /* 0x0000000b00407308 */ /* 0x000fe20000002400 */
[----:B-1----:R-:W-:Y:S01]  /*6960*/  FMUL.FTZ R6, R54, UR10 ;  /* 0x0000000a36067c20 */ /* 0x002fe20008410000 */
[----:B------:R-:W-:Y:S01]  /*6970*/  FSEL R107, R107, -INF , !P3 ;  /* 0xff8000006b6b7808 */ /* 0x000fe20005800000 */
[----:B------:R-:W-:Y:S01]  /*6980*/  FMUL.FTZ R54, R55, UR10 ;  /* 0x0000000a37367c20 */ /* 0x000fe20008410000 */
[C---:B------:R-:W-:Y:S02]  /*6990*/  ISETP.GE.AND P2, PT, R4.reuse, R102, PT ;  /* 0x000000660400720c */ /* 0x040fe40003f46270 */
[----:B------:R-:W-:-:S02]  /*69a0*/  ISETP.GE.AND P3, PT, R4, R101, PT ;  /* 0x000000650400720c */ /* 0x000fc40003f66270 */
[----:B------:R-:W1:Y:S01]  /*69b0*/  MUFU.TANH R4, R6 ;  /* 0x0000000600047308 */ /* 0x000e620000002400 */
[----:B------:R-:W-:Y:S02]  /*69c0*/  FSEL R115, R115, -INF , !P5 ;  /* 0xff80000073737808 */ /* 0x000fe40006800000 */
[----:B------:R-:W-:Y:S02]  /*69d0*/  ISETP.GE.AND P5, PT, R5, R101, PT ;  /* 0x000000650500720c */ /* 0x000fe40003fa6270 */
[----:B------:R-:W-:Y:S02]  /*69e0*/  LOP3.LUT R5, R20, 0x50, R103, 0xfe, !PT ;  /* 0x0000005014057812 */ /* 0x000fe400078efe67 */
[----:B---3--:R-:W-:Y:S01]  /*69f0*/  FSEL R108, R108, -INF , !P5 ;  /* 0xff8000006c6c7808 */ /* 0x008fe20006800000 */
[----:B------:R-:W2:Y:S01]  /*6a00*/  MUFU.TANH R105, R105 ;  /* 0x0000006900697308 */ /* 0x000ea20000002400 */
[----:B----4-:R-:W-:Y:S02]  /*6a10*/  FSEL R117, R117, -INF , !P2 ;  /* 0xff80000075757808 */ /* 0x010fe40005000000 */
[----:B------:R-:W-:-:S02]  /*6a20*/  ISETP.GE.AND P5, PT, R5, R102, PT ;  /* 0x000000660500720c */ /* 0x000fc40003fa6270 */
[-C--:B------:R-:W-:Y:S01]  /*6a30*/  ISETP.GE.AND P2, PT, R5, R101.reuse, PT ;  /* 0x000000650500720c */ /* 0x080fe20003f46270 */
[----:B------:R-:W-:Y:S01]  /*6a40*/  VIADD R5, R18, 0x41 ;  /* 0x0000004112057836 */ /* 0x000fe20000000000 */
[----:B-----5:R-:W-:Y:S01]  /*6a50*/  FSEL R90, R90, -INF , !P3 ;  /* 0xff8000005a5a7808 */ /* 0x020fe20005800000 */
[----:B------:R-:W-:Y:S01]  /*6a60*/  MUFU.TANH R65, R53 ;  /* 0x0000003500417308 */ /* 0x000fe20000002400 */
[----:B-1----:R-:W-:Y:S02]  /*6a70*/  FSEL R56, R4, -INF , !P2 ;  /* 0xff80000004387808 */ /* 0x002fe40005000000 */
[----:B------:R-:W-:Y:S02]  /*6a80*/  ISETP.GE.AND P3, PT, R5, R102, PT ;  /* 0x000000660500720c */ /* 0x000fe40003f66270 */
[----:B------:R-:W-:Y:S02]  /*6a90*/  LOP3.LUT R6, R20, 0x58, R103, 0xfe, !PT ;  /* 0x0000005814067812 */ /* 0x000fe400078efe67 */
[----:B------:R-:W-:Y:S01]  /*6aa0*/  FSEL R119, R119, -INF , !P3 ;  /* 0xff80000077777808 */ /* 0x000fe20005800000 */
[----:B------:R-:W-:Y:S01]  /*6ab0*/  MUFU.TANH R54, R54 ;  /* 0x0000003600367308 */ /* 0x000fe20000002400 */
[----:B------:R-:W-:Y:S01]  /*6ac0*/  ISETP.GE.AND P3, PT, R5, R101, PT ;  /* 0x000000650500720c */ /* 0x000fe20003f66270 */
[----:B------:R-:W-:Y:S01]  /*6ad0*/  FMUL.FTZ R5, R45, UR10 ;  /* 0x0000000a2d057c20 */ /* 0x000fe20008410000 */
[----:B--2---:R-:W-:Y:S01]  /*6ae0*/  FSEL R105, R105, -INF , !P4 ;  /* 0xff80000069697808 */ /* 0x004fe20006000000 */
[----:B------:R-:W-:Y:S01]  /*6af0*/  FMUL.FTZ R45, R93, UR10 ;  /* 0x0000000a5d2d7c20 */ /* 0x000fe20008410000 */
[----:B------:R-:W-:-:S02]  /*6b00*/  FSEL R64, R64, -INF , !P3 ;  /* 0xff80000040407808 */ /* 0x000fc40005800000 */
[CC--:B------:R-:W-:Y:S01]  /*6b10*/  ISETP.GE.AND P3, PT, R6.reuse, R102.reuse, PT ;  /* 0x000000660600720c */ /* 0x0c0fe20003f66270 */
[----:B------:R1:W2:Y:S01]  /*6b20*/  MUFU.TANH R67, R48 ;  /* 0x0000003000437308 */ /* 0x0002a20000002400 */
[----:B------:R-:W-:Y:S01]  /*6b30*/  ISETP.GE.AND P4, PT, R6, R101, PT ;  /* 0x000000650600720c */ /* 0x000fe20003f86270 */
[----:B------:R-:W-:Y:S01]  /*6b40*/  VIADD R6, R18, 0x49 ;  /* 0x0000004912067836 */ /* 0x000fe20000000000 */
[----:B------:R-:W-:Y:S02]  /*6b50*/  LOP3.LUT R4, R20, 0x68, R103, 0xfe, !PT ;  /* 0x0000006814047812 */ /* 0x000fe400078efe67 */
[----:B------:R-:W-:Y:S02]  /*6b60*/  FSEL R66, R66, -INF , !P1 ;  /* 0xff80000042427808 */ /* 0x000fe40004800000 */
[----:B------:R-:W-:Y:S01]  /*6b70*/  ISETP.GE.AND P1, PT, R6, R102, PT ;  /* 0x000000660600720c */ /* 0x000fe20003f26270 */
[----:B------:R3:W4:Y:S03]  /*6b80*/  MUFU.TANH R88, R7 ;  /* 0x0000000700587308 */ /* 0x0007260000002400 */
[----:B------:R-:W-:-:S02]  /*6b90*/  FSEL R109, R109, -INF , !P1 ;  /* 0xff8000006d6d7808 */ /* 0x000fc40004800000 */
[-C--:B------:R-:W-:Y:S02]  /*6ba0*/  ISETP.GE.AND P1, PT, R6, R101.reuse, PT ;  /* 0x000000650600720c */ /* 0x080fe40003f26270 */
[----:B------:R-:W-:Y:S01]  /*6bb0*/  LOP3.LUT R6, R20, 0x60, R103, 0xfe, !PT ;  /* 0x0000006014067812 */ /* 0x000fe200078efe67 */
[----:B------:R-:W5:Y:S01]  /*6bc0*/  MUFU.TANH R50, R50 ;  /* 0x0000003200327308 */ /* 0x000f620000002400 */
[----:B-1----:R-:W-:Y:S01]  /*6bd0*/  FMUL.FTZ R48, R46, UR10 ;  /* 0x0000000a2e307c20 */ /* 0x002fe20008410000 */
[----:B--2---:R-:W-:Y:S01]  /*6be0*/  FSEL R67, R67, -INF , !P3 ;  /* 0xff80000043437808 */ /* 0x004fe20005800000 */
[----:B------:R-:W-:Y:S01]  /*6bf0*/  FMUL.FTZ R46, R47, UR10 ;  /* 0x0000000a2f2e7c20 */ /* 0x000fe20008410000 */
[----:B------:R-:W-:Y:S01]  /*6c00*/  ISETP.GE.AND P3, PT, R4, R101, PT ;  /* 0x000000650400720c */ /* 0x000fe20003f66270 */
[----:B------:R-:W-:-:S03]  /*6c10*/  FMUL.FTZ R47, R92, UR10 ;  /* 0x0000000a5c2f7c20 */ /* 0x000fc60008410000 */
[----:B------:R-:W-:Y:S01]  /*6c20*/  MUFU.TANH R89, R49 ;  /* 0x0000003100597308 */ /* 0x000fe20000002400 */
[----:B---3--:R-:W-:Y:S01]  /*6c30*/  VIADD R7, R18, 0x51 ;  /* 0x0000005112077836 */ /* 0x008fe20000000000 */
[----:B----4-:R-:W-:Y:S02]  /*6c40*/  FSEL R88, R88, -INF , !P1 ;  /* 0xff80000058587808 */ /* 0x010fe40004800000 */
[-C--:B------:R-:W-:Y:S02]  /*6c50*/  ISETP.GE.AND P1, PT, R6, R102.reuse, PT ;  /* 0x000000660600720c */ /* 0x080fe40003f26270 */
[----:B------:R-:W-:Y:S02]  /*6c60*/  ISETP.GE.AND P2, PT, R7, R102, PT ;  /* 0x000000660700720c */ /* 0x000fe40003f46270 */
[----:B------:R-:W1:Y:S01]  /*6c70*/  MUFU.TANH R99, R52 ;  /* 0x0000003400637308 */ /* 0x000e620000002400 */
[----:B-----5:R-:W-:Y:S02]  /*6c80*/  FSEL R50, R50, -INF , !P4 ;  /* 0xff80000032327808 */ /* 0x020fe40006000000 */
[----:B------:R-:W-:-:S02]  /*6c90*/  FSEL R65, R65, -INF , !P2 ;  /* 0xff80000041417808 */ /* 0x000fc40005000000 */
[----:B------:R-:W-:-:S03]  /*6ca0*/  ISETP.GE.AND P2, PT, R7, R101, PT ;  /* 0x000000650700720c */ /* 0x000fc60003f46270 */
[----:B------:R2:W3:Y:S01]  /*6cb0*/  MUFU.TANH R52, R51 ;  /* 0x0000003300347308 */ /* 0x0004e20000002400 */
[----:B------:R-:W-:Y:S02]  /*6cc0*/  FSEL R54, R54, -INF , !P2 ;  /* 0xff80000036367808 */ /* 0x000fe40005000000 */
[----:B------:R-:W-:Y:S01]  /*6cd0*/  ISETP.GE.AND P2, PT, R4, R102, PT ;  /* 0x000000660400720c */ /* 0x000fe20003f46270 */
[----:B------:R-:W-:-:S04]  /*6ce0*/  VIADD R4, R18, 0x59 ;  /* 0x0000005912047836 */ /* 0x000fc80000000000 */
[----:B------:R-:W4:Y:S01]  /*6cf0*/  MUFU.TANH R91, R44 ;  /* 0x0000002c005b7308 */ /* 0x000f220000002400 */
[C---:B------:R-:W-:Y:S02]  /*6d00*/  ISETP.GE.AND P4, PT, R4.reuse, R102, PT ;  /* 0x000000660400720c */ /* 0x040fe40003f86270 */
[----:B-1----:R-:W-:Y:S02]  /*6d10*/  FSEL R99, R99, -INF , !P5 ;  /* 0xff80000063637808 */ /* 0x002fe40006800000 */
[----:B------:R-:W-:Y:S02]  /*6d20*/  FSEL R89, R89, -INF , !P4 ;  /* 0xff80000059597808 */ /* 0x000fe40006000000 */
[----:B------:R-:W-:Y:S01]  /*6d30*/  ISETP.GE.AND P4, PT, R4, R101, PT ;  /* 0x000000650400720c */ /* 0x000fe20003f86270 */
[----:B------:R-:W1:Y:S01]  /*6d40*/  MUFU.TANH R48, R48 ;  /* 0x0000003000307308 */ /* 0x000e620000002400 */
[----:B------:R-:W-:Y:S01]  /*6d50*/  LOP3.LUT R4, R20, 0x70, R103, 0xfe, !PT ;  /* 0x0000007014047812 */ /* 0x000fe200078efe67 */
[----:B--2---:R-:W-:Y:S01]  /*6d60*/  FMUL.FTZ R51, R57, UR10 ;  /* 0x0000000a39337c20 */ /* 0x004fe20008410000 */
[----:B---3--:R-:W-:-:S02]  /*6d70*/  FSEL R52, R52, -INF , !P4 ;  /* 0xff80000034347808 */ /* 0x008fc40006000000 */
[----:B------:R-:W-:Y:S02]  /*6d80*/  ISETP.GE.AND P4, PT, R4, R102, PT ;  /* 0x000000660400720c */ /* 0x000fe40003f86270 */
[-C--:B------:R-:W-:Y:S01]  /*6d90*/  ISETP.GE.AND P5, PT, R6, R101.reuse, PT ;  /* 0x000000650600720c */ /* 0x080fe20003fa6270 */
[----:B------:R-:W2:Y:S01]  /*6da0*/  MUFU.TANH R5, R5 ;  /* 0x0000000500057308 */ /* 0x000ea20000002400 */
[----:B----4-:R-:W-:Y:S02]  /*6db0*/  FSEL R91, R91, -INF , !P1 ;  /* 0xff8000005b5b7808 */ /* 0x010fe40004800000 */
[----:B------:R-:W-:Y:S01]  /*6dc0*/  ISETP.GE.AND P1, PT, R4, R101, PT ;  /* 0x000000650400720c */ /* 0x000fe20003f26270 */
[----:B------:R-:W-:Y:S01]  /*6dd0*/  VIADD R4, R18, 0x61 ;  /* 0x0000006112047836 */ /* 0x000fe20000000000 */
[----:B------:R-:W-:-:S03]  /*6de0*/  LOP3.LUT R103, R20, 0x78, R103, 0xfe, !PT ;  /* 0x0000007814677812 */ /* 0x000fc600078efe67 */
[----:B------:R-:W3:Y:S01]  /*6df0*/  MUFU.TANH R42, R42 ;  /* 0x0000002a002a7308 */ /* 0x000ee20000002400 */
[----:B-1----:R-:W-:Y:S02]  /*6e00*/  FSEL R48, R48, -INF , !P5 ;  /* 0xff80000030307808 */ /* 0x002fe40006800000 */
[----:B------:R-:W-:-:S05]  /*6e10*/  ISETP.GE.AND P5, PT, R4, R102, PT ;  /* 0x000000660400720c */ /* 0x000fca0003fa6270 */
[----:B------:R-:W1:Y:S01]  /*6e20*/  MUFU.TANH R51, R51 ;  /* 0x0000003300337308 */ /* 0x000e620000002400 */
[----:B--2---:R-:W-:Y:S02]  /*6e30*/  FSEL R93, R5, -INF , !P5 ;  /* 0xff800000055d7808 */ /* 0x004fe40006800000 */
[----:B------:R-:W-:Y:S01]  /*6e40*/  ISETP.GE.AND P5, PT, R4, R101, PT ;  /* 0x000000650400720c */ /* 0x000fe20003fa6270 */
[----:B------:R-:W-:-:S04]  /*6e50*/  VIADD R4, R18, 0x69 ;  /* 0x0000006912047836 */ /* 0x000fc80000000000 */
[----:B------:R-:W2:Y:S01]  /*6e60*/  MUFU.TANH R40, R40 ;  /* 0x0000002800287308 */ /* 0x000ea20000002400 */
[----:B---3--:R-:W-:Y:S02]  /*6e70*/  FSEL R42, R42, -INF , !P3 ;  /* 0xff8000002a2a7808 */ /* 0x008fe40005800000 */
[----:B------:R-:W-:-:S05]  /*6e80*/  ISETP.GE.AND P3, PT, R4, R102, PT ;  /* 0x000000660400720c */ /* 0x000fca0003f66270 */
[----:B------:R-:W3:Y:S01]  /*6e90*/  MUFU.TANH R47, R47 ;  /* 0x0000002f002f7308 */ /* 0x000ee20000002400 */
[----:B-1----:R-:W-:Y:S02]  /*6ea0*/  FSEL R51, R51, -INF , !P3 ;  /* 0xff80000033337808 */ /* 0x002fe40005800000 */
[----:B------:R-:W-:Y:S01]  /*6eb0*/  ISETP.GE.AND P3, PT, R4, R101, PT ;  /* 0x000000650400720c */ /* 0x000fe20003f66270 */
[----:B------:R-:W-:-:S04]  /*6ec0*/  VIADD R4, R18, 0x71 ;  /* 0x0000007112047836 */ /* 0x000fc80000000000 */
[----:B------:R-:W1:Y:S01]  /*6ed0*/  MUFU.TANH R38, R38 ;  /* 0x0000002600267308 */ /* 0x000e620000002400 */
[----:B--2---:R-:W-:Y:S02]  /*6ee0*/  FSEL R40, R40, -INF , !P3 ;  /* 0xff80000028287808 */ /* 0x004fe40005800000 */
[----:B------:R-:W-:-:S05]  /*6ef0*/  ISETP.GE.AND P3, PT, R4, R102, PT ;  /* 0x000000660400720c */ /* 0x000fca0003f66270 */
[----:B------:R-:W2:Y:S01]  /*6f00*/  MUFU.TANH R46, R46 ;  /* 0x0000002e002e7308 */ /* 0x000ea20000002400 */
[----:B---3--:R-:W-:Y:S02]  /*6f10*/  FSEL R47, R47, -INF , !P4 ;  /* 0xff8000002f2f7808 */ /* 0x008fe40006000000 */
[----:B------:R-:W-:Y:S01]  /*6f20*/  ISETP.GE.AND P4, PT, R4, R101, PT ;  /* 0x000000650400720c */ /* 0x000fe20003f86270 */
[----:B------:R-:W-:-:S04]  /*6f30*/  VIADD R4, R18, 0x79 ;  /* 0x0000007912047836 */ /* 0x000fc80000000000 */
[----:B------:R-:W3:Y:S01]  /*6f40*/  MUFU.TANH R6, R8 ;  /* 0x0000000800067308 */ /* 0x000ee20000002400 */
[----:B-1----:R-:W-:Y:S02]  /*6f50*/  FSEL R38, R38, -INF , !P1 ;  /* 0xff80000026267808 */ /* 0x002fe40004800000 */
[----:B------:R-:W-:-:S04]  /*6f60*/  ISETP.GE.AND P1, PT, R18, R102, PT ;  /* 0x000000661200720c */ /* 0x000fc80003f26270 */
[----:B------:R-:W-:Y:S01]  /*6f70*/  FSEL R3, R3, -INF , !P1 ;  /* 0xff80000003037808 */ /* 0x000fe20004800000 */
[----:B------:R-:W1:Y:S01]  /*6f80*/  MUFU.TANH R45, R45 ;  /* 0x0000002d002d7308 */ /* 0x000e620000002400 */
[----:B--2---:R-:W-:Y:S02]  /*6f90*/  FSEL R46, R46, -INF , !P5 ;  /* 0xff8000002e2e7808 */ /* 0x004fe40006800000 */
[----:B------:R-:W-:Y:S02]  /*6fa0*/  ISETP.GE.AND P5, PT, R103, R102, PT ;  /* 0x000000666700720c */ /* 0x000fe40003fa6270 */
[----:B------:R-:W-:-:S03]  /*6fb0*/  ISETP.GE.AND P1, PT, R4, R101, PT ;  /* 0x000000650400720c */ /* 0x000fc60003f26270 */
[----:B------:R-:W2:Y:S01]  /*6fc0*/  MUFU.TANH R36, R36 ;  /* 0x0000002400247308 */ /* 0x000ea20000002400 */
[----:B---3--:R-:W-:Y:S02]  /*6fd0*/  FSEL R95, R6, -INF , !P2 ;  /* 0xff800000065f7808 */ /* 0x008fe40005000000 */
[----:B------:R-:W-:-:S05]  /*6fe0*/  ISETP.GE.AND P2, PT, R103, R101, PT ;  /* 0x000000656700720c */ /* 0x000fca0003f46270 */
[----:B------:R-:W3:Y:S01]  /*6ff0*/  MUFU.TANH R41, R41 ;  /* 0x0000002900297308 */ /* 0x000ee20000002400 */
[----:B-1----:R-:W-:Y:S01]  /*7000*/  FSEL R45, R45, -INF , !P3 ;  /* 0xff8000002d2d7808 */ /* 0x002fe20005800000 */
[----:B------:R-:W-:Y:S01]  /*7010*/  BAR.SYNC.DEFER_BLOCKING 0x0 ;  /* 0x0000000000007b1d */ /* 0x000fe20000010000 */
[----:B------:R-:W-:-:S05]  /*7020*/  ISETP.GE.AND P3, PT, R18, R101, PT ;  /* 0x000000651200720c */ /* 0x000fca0003f66270 */
[----:B------:R-:W1:Y:S01]  /*7030*/  MUFU.TANH R39, R39 ;  /* 0x0000002700277308 */ /* 0x000e620000002400 */
[----:B--2---:R-:W-:Y:S02]  /*7040*/  FSEL R36, R36, -INF , !P4 ;  /* 0xff80000024247808 */ /* 0x004fe40006000000 */
[----:B------:R-:W-:-:S05]  /*7050*/  ISETP.GE.AND P4, PT, R4, R102, PT ;  /* 0x000000660400720c */ /* 0x000fca0003f86270 */
[----:B------:R-:W2:Y:S01]  /*7060*/  MUFU.TANH R37, R37 ;  /* 0x0000002500257308 */ /* 0x000ea20000002400 */
[----:B---3--:R-:W-:-:S07]  /*7070*/  FSEL R4, R41, -INF , !P3 ;  /* 0xff80000029047808 */ /* 0x008fce0005800000 */
        /* <DEDUP_REMOVED lines=9> */
[----:B------:R-:W-:Y:S01]  /*7110*/  IMAD.MOV.U32 R8, RZ, RZ, RZ ;  /* 0x000000ffff087224 */ /* 0x000fe200078e00ff */
[----:B------:R-:W-:Y:S01]  /*7120*/  IADD3 R18, R20, -0x80, RZ ;  /* 0xffffff8014127810 */ /* 0x000fe20007ffe0ff */
        /* <DEDUP_REMOVED lines=56> */
.L_x_4317:
[----:B------:R-:W-:-:S04]  /*74b0*/  LEA R6, -R84, RZ, 0x7 ;  /* 0x000000ff54067211 */ /* 0x000fc800078e39ff */
[----:B------:R-:W-:-:S07]  /*74c0*/  SHF.R.S32.HI R7, RZ, 0x1f, R6 ;  /* 0x0000001fff077819 */ /* 0x000fce0000011406 */
.L_x_4318:
        /* <DEDUP_REMOVED lines=20> */
.L_x_4316:
[----:B-1----:R-:W-:Y:S02]  /*7610*/  FMNMX.FTZ R8, R2, R3, !PT ;  /* 0x0000000302087209 */ /* 0x002fe40007810000 */
        /* <DEDUP_REMOVED lines=124> */
[----:B------:R-:W-:-:S03]  /*7de0*/  FFMA.FTZ R30, R30, UR6, -R31 ;  /* 0x000000061e1e7c23 */ /* 0x000fc6000801081f */
[----:B------:R-:W1:Y:S01]  /*7df0*/  MUFU.EX2 R53, R53 ;  /* 0x0000003500357308 */ /* 0x000e620000000800 */
[----:B----4-:R-:W-:-:S07]  /*7e00*/  F2FP.BF16.F32.PACK_AB R22, R41, R58 ;  /* 0x0000003a2916723e */ /* 0x010fce00000010ff */
[----:B------:R-:W-:Y:S08]  /*7e10*/  MUFU.EX2 R2, R14 ;  /* 0x0000000e00027308 */ /* 0x000ff00000000800 */
[----:B------:R-:W4:Y:S01]  /*7e20*/  MUFU.EX2 R116, R116 ;  /* 0x0000007400747308 */ /* 0x000f220000000800 */
[----:B-1----:R-:W-:-:S07]  /*7e30*/  F2FP.BF16.F32.PACK_AB R21, R53, R102 ;  /* 0x000000663515723e */ /* 0x002fce00000010ff */
[----:B------:R1:W5:Y:S08]  /*7e40*/  MUFU.EX2 R103, R0 ;  /* 0x0000000000677308 */ /* 0x0003700000000800 */
[----:B------:R-:W3:Y:S01]  /*7e50*/  MUFU.EX2 R43, R43 ;  /* 0x0000002b002b7308 */ /* 0x000ee20000000800 */
        /* <DEDUP_REMOVED lines=8> */
[----:B-1----:R-:W-:Y:S01]  /*7ee0*/  FFMA.FTZ R0, R35, UR6, -R44 ;  /* 0x0000000623007c23 */ /* 0x002fe2000801082c */
[-C--:B-----5:R-:W-:Y:S01]  /*7ef0*/  FMUL.FTZ R6, R82, R103.reuse ;  /* 0x0000006752067220 */ /* 0x0a0fe20000410000 */
[----:B------:R-:W1:Y:S01]  /*7f00*/  LDSM.16.MT88.4 R32, [R132+0x3400] ;  /* 0x003400008420783b */ /* 0x000e620000004200 */
[-C--:B------:R-:W-:Y:S01]  /*7f10*/  FMUL.FTZ R7, R83, R103.reuse ;  /* 0x0000006753077220 */ /* 0x080fe20000410000 */
[-C--:B------:R-:W-:Y:S01]  /*7f20*/  FMUL.FTZ R78, R78, R103.reuse ;  /* 0x000000674e4e7220 */ /* 0x080fe20000410000 */
[-C--:B------:R-:W-:Y:S01]  /*7f30*/  FMUL.FTZ R79, R79, R103.reuse ;  /* 0x000000674f4f7220 */ /* 0x080fe20000410000 */
[-C--:B------:R-:W-:Y:S01]  /*7f40*/  FMUL.FTZ R14, R74, R103.reuse ;  /* 0x000000674a0e7220 */ /* 0x080fe20000410000 */
[----:B------:R-:W4:Y:S01]  /*7f50*/  MUFU.EX2 R55, R55 ;  /* 0x0000003700377308 */ /* 0x000f220000000800 */
[----:B---3--:R-:W-:Y:S01]  /*7f60*/  F2FP.BF16.F32.PACK_AB R23, R43, R2 ;  /* 0x000000022b17723e */ /* 0x008fe200000010ff */
[-C--:B------:R-:W-:Y:S01]  /*7f70*/  FMUL.FTZ R15, R75, R103.reuse ;  /* 0x000000674b0f7220 */ /* 0x080fe20000410000 */
[-C--:B------:R-:W-:Y:S01]  /*7f80*/  FMUL.FTZ R69, R69, R116.reuse ;  /* 0x0000007445457220 */ /* 0x080fe20000410000 */
[-C--:B------:R-:W-:Y:S01]  /*7f90*/  FMUL.FTZ R70, R70, R103.reuse ;  /* 0x0000006746467220 */ /* 0x080fe20000410000 */
[----:B------:R-:W-:Y:S01]  /*7fa0*/  FMUL.FTZ R71, R71, R103 ;  /* 0x0000006747477220 */ /* 0x000fe20000410000 */
[----:B------:R-:W-:-:S02]  /*7fb0*/  FFMA.FTZ R116, R154, R116, R101 ;  /* 0x000000749a747223 */ /* 0x000fc40000010065 */
[C---:B------:R-:W-:Y:S01]  /*7fc0*/  HMMA.16816.F32.BF16 R4, R20.reuse, R8, R4 ;  /* 0x000000081404723c */ /* 0x040fe20000041804 */
[----:B------:R-:W-:Y:S05]  /*7fd0*/  MUFU.EX2 R49, R49 ;  /* 0x0000003100317308 */ /* 0x000fea0000000800 */
[----:B------:R-:W-:Y:S01]  /*7fe0*/  HMMA.16816.F32.BF16 R8, R20, R10, R76 ;  /* 0x0000000a1408723c */ /* 0x000fe2000004184c */
[----:B------:R-:W-:Y:S02]  /*7ff0*/  LDSM.16.MT88.4 R76, [R132+0x3c00] ;  /* 0x003c0000844c783b */ /* 0x000fe40000004200 */
[----:B------:R-:W3:Y:S01]  /*8000*/  MUFU.EX2 R0, R0 ;  /* 0x0000000000007308 */ /* 0x000ee20000000800 */
[----:B----4-:R-:W-:-:S02]  /*8010*/  F2FP.BF16.F32.PACK_AB R24, R55, R84 ;  /* 0x000000543718723e */ /* 0x010fc400000010ff */
[C---:B--2---:R-:W-:Y:S05]  /*8020*/  HMMA.16816.F32.BF16 R12, R20.reuse, R16, R12 ;  /* 0x00000010140c723c */ /* 0x044fea000004180c */
[----:B------:R-:W-:Y:S01]  /*8030*/  MUFU.EX2 R60, R60 ;  /* 0x0000003c003c7308 */ /* 0x000fe20000000800 */
[----:B------:R-:W-:Y:S01]  /*8040*/  HMMA.16816.F32.BF16 R16, R20, R18, R68 ;  /* 0x000000121410723c */ /* 0x000fe20000041844 */
[----:B------:R-:W2:Y:S06]  /*8050*/  LDSM.16.MT88.4 R20, [R86+0x3400] ;  /* 0x003400005614783b */ /* 0x000eac0000004200 */
[----:B------:R-:W4:Y:S01]  /*8060*/  MUFU.EX2 R61, R61 ;  /* 0x0000003d003d7308 */ /* 0x000f220000000800 */
[----:B---3--:R-:W-:-:S07]  /*8070*/  F2FP.BF16.F32.PACK_AB R26, R0, R49 ;  /* 0x00000031001a723e */ /* 0x008fce00000010ff */
[----:B------:R-:W-:Y:S08]  /*8080*/  MUFU.EX2 R62, R62 ;  /* 0x0000003e003e7308 */ /* 0x000ff00000000800 */
[----:B------:R-:W3:Y:S01]  /*8090*/  MUFU.EX2 R59, R59 ;  /* 0x0000003b003b7308 */ /* 0x000ee20000000800 */
[----:B----4-:R-:W-:-:S07]  /*80a0*/  F2FP.BF16.F32.PACK_AB R25, R61, R60 ;  /* 0x0000003c3d19723e */ /* 0x010fce00000010ff */
[----:B------:R-:W-:Y:S08]  /*80b0*/  MUFU.EX2 R96, R96 ;  /* 0x0000006000607308 */ /* 0x000ff00000000800 */
[----:B------:R-:W4:Y:S01]  /*80c0*/  MUFU.EX2 R85, R85 ;  /* 0x0000005500557308 */ /* 0x000f220000000800 */
[----:B---3--:R-:W-:-:S07]  /*80d0*/  F2FP.BF16.F32.PACK_AB R27, R59, R62 ;  /* 0x0000003e3b1b723e */ /* 0x008fce00000010ff */
        /* <DEDUP_REMOVED lines=14> */
[----:B-----5:R-:W-:-:S07]  /*81c0*/  F2FP.BF16.F32.PACK_AB R25, R97, R94 ;  /* 0x0000005e6119723e */ /* 0x020fce00000010ff */
[----:B------:R-:W-:Y:S08]  /*81d0*/  MUFU.EX2 R90, R90 ;  /* 0x0000005a005a7308 */ /* 0x000ff00000000800 */
[----:B------:R-:W-:Y:S01]  /*81e0*/  MUFU.EX2 R65, R65 ;  /* 0x0000004100417308 */ /* 0x000fe20000000800 */
[----:B---3--:R-:W-:-:S07]  /*81f0*/  F2FP.BF16.F32.PACK_AB R27, R87, R100 ;  /* 0x00000064571b723e */ /* 0x008fce00000010ff */
[C---:B-1----:R-:W-:Y:S01]  /*8200*/  HMMA.16816.F32.BF16 R8, R24.reuse, R34, R8 ;  /* 0x000000221808723c */ /* 0x042fe20000041808 */
[----:B------:R-:W-:Y:S05]  /*8210*/  MUFU.EX2 R54, R54 ;  /* 0x0000003600367308 */ /* 0x000fea0000000800 */
[C---:B------:R-:W-:Y:S01]  /*8220*/  HMMA.16816.F32.BF16 R4, R24.reuse, R32, R4 ;  /* 0x000000201804723c */ /* 0x040fe20000041804 */
[--C-:B------:R-:W-:Y:S01]  /*8230*/  FFMA.FTZ R34, R111, UR6, -R44.reuse ;  /* 0x000000066f227c23 */ /* 0x100fe2000801082c */
        /* <DEDUP_REMOVED lines=8> */
[----:B--2---:R-:W-:Y:S01]  /*82c0*/  HMMA.16816.F32.BF16 R12, R24, R20, R12 ;  /* 0x00000014180c723c */ /* 0x004fe2000004180c */
[----:B------:R-:W-:Y:S01]  /*82d0*/  FFMA.FTZ R108, R153, R103, R102 ;  /* 0x00000067996c7223 */ /* 0x000fe20000010066 */
[----:B------:R-:W-:Y:S01]  /*82e0*/  FFMA.FTZ R106, R99, UR6, -R44 ;  /* 0x00000006636a7c23 */ /* 0x000fe2000801082c */
[----:B------:R-:W-:-:S03]  /*82f0*/  FFMA.FTZ R153, R29, UR6, -R31 ;  /* 0x000000061d997c23 */ /* 0x000fc6000801081f */
[----:B------:R-:W-:Y:S01]  /*8300*/  HMMA.16816.F32.BF16 R16, R24, R22, R16 ;  /* 0x000000161810723c */ /* 0x000fe20000041810 */
[----:B------:R-:W1:Y:S01]  /*8310*/  MUFU.EX2 R34, R34 ;  /* 0x0000002200227308 */ /* 0x000e620000000800 */
[--C-:B------:R-:W-:Y:S01]  /*8320*/  FFMA.FTZ R21, R117, UR6, -R44.reuse ;  /* 0x0000000675157c23 */ /* 0x100fe2000801082c */
[----:B------:R-:W-:-:S04]  /*8330*/  FFMA.FTZ R20, R119, UR6, -R44 ;  /* 0x0000000677147c23 */ /* 0x000fc8000801082c */
[--C-:B------:R-:W-:Y:S01]  /*8340*/  FFMA.FTZ R26, R67, UR6, -R44.reuse ;  /* 0x00000006431a7c23 */ /* 0x100fe2000801082c */
[--C-:B------:R-:W-:Y:S01]  /*8350*/  FFMA.FTZ R27, R89, UR6, -R44.reuse ;  /* 0x00000006591b7c23 */ /* 0x100fe2000801082c */
[----:B------:R-:W-:Y:S01]  /*8360*/  MUFU.EX2 R32, R32 ;  /* 0x0000002000207308 */ /* 0x000fe20000000800 */
[--C-:B------:R-:W-:Y:S01]  /*8370*/  FFMA.FTZ R67, R64, UR6, -R31.reuse ;  /* 0x0000000640437c23 */ /* 0x100fe2000801081f */
[--C-:B------:R-:W-:Y:S01]  /*8380*/  FFMA.FTZ R23, R105, UR6, -R44.reuse ;  /* 0x0000000669177c23 */ /* 0x100fe2000801082c */
[--C-:B------:R-:W-:Y:S01]  /*8390*/  FFMA.FTZ R89, R66, UR6, -R31.reuse ;  /* 0x0000000642597c23 */ /* 0x100fe2000801081f */
[----:B------:R-:W-:Y:S01]  /*83a0*/  FFMA.FTZ R64, R88, UR6, -R31 ;  /* 0x0000000658407c23 */ /* 0x000fe2000801081f */
[--C-:B------:R-:W-:Y:S01]  /*83b0*/  FFMA.FTZ R24, R91, UR6, -R44.reuse ;  /* 0x000000065b187c23 */ /* 0x100fe2000801082c */
[--C-:B------:R-:W-:Y:S01]  /*83c0*/  FFMA.FTZ R25, R93, UR6, -R44.reuse ;  /* 0x000000065d197c23 */ /* 0x100fe2000801082c */
[----:B------:R-:W-:Y:S01]  /*83d0*/  FFMA.FTZ R22, R95, UR6, -R44 ;  /* 0x000000065f167c23 */ /* 0x000fe2000801082c */
[----:B------:R-:W2:Y:S01]  /*83e0*/  MUFU.EX2 R33, R33 ;  /* 0x0000002100217308 */ /* 0x000ea20000000800 */
[----:B-1----:R-:W-:-:S07]  /*83f0*/  F2FP.BF16.F32.PACK_AB R68, R34, R35 ;  /* 0x000000232244723e */ /* 0x002fce00000010ff */
[----:B------:R-:W-:Y:S08]  /*8400*/  MUFU.EX2 R111, R111 ;  /* 0x0000006f006f7308 */ /* 0x000ff00000000800 */
        /* <DEDUP_REMOVED lines=13> */
[----:B------:R-:W-:Y:S08]  /*84e0*/  MUFU.EX2 R102, R109 ;  /* 0x0000006d00667308 */ /* 0x000ff00000000800 */
[----:B------:R-:W4:Y:S08]  /*84f0*/  MUFU.EX2 R67, R67 ;  /* 0x0000004300437308 */ /* 0x000f300000000800 */
[----:B------:R-:W-:Y:S08]  /*8500*/  MUFU.EX2 R89, R89 ;  /* 0x0000005900597308 */ /* 0x000ff00000000800 */
[----:B------:R-:W5:Y:S01]  /*8510*/  MUFU.EX2 R64, R64 ;  /* 0x0000004000407308 */ /* 0x000f620000000800 */
[C---:B--2---:R-:W-:Y:S01]  /*8520*/  HMMA.16816.F32.BF16 R72, R68.reuse, R4, R12 ;  /* 0x000000044448723c */ /* 0x044fe2000004180c */
[----:B------:R-:W2:Y:S06]  /*8530*/  LDSM.16.MT88.4 R12, [R132+0x4000] ;  /* 0x00400000840c783b */ /* 0x000eac0000004200 */
[----:B------:R-:W2:Y:S01]  /*8540*/  MUFU.EX2 R106, R106 ;  /* 0x0000006a006a7308 */ /* 0x000ea20000000800 */
[----:B------:R-:W-:Y:S01]  /*8550*/  HMMA.16816.F32.BF16 R68, R68, R6, R16 ;  /* 0x000000064444723c */ /* 0x000fe20000041810 */
[----:B------:R-:W2:Y:S01]  /*8560*/  LDSM.16.MT88.4 R16, [R132+0x4400] ;  /* 0x004400008410783b */ /* 0x000ea20000004200 */
[----:B------:R-:W-:Y:S01]  /*8570*/  FADD.FTZ R5, R57, R116 ;  /* 0x0000007439057221 */ /* 0x000fe20000010000 */
[----:B-1----:R-:W-:Y:S01]  /*8580*/  F2FP.BF16.F32.PACK_AB R4, R20, R21 ;  /* 0x000000151404723e */ /* 0x002fe200000010ff */
[----:B------:R-:W-:Y:S01]  /*8590*/  FADD.FTZ R57, R53, R108 ;  /* 0x0000006c35397221 */ /* 0x000fe20000010000 */
[----:B------:R-:W-:Y:S01]  /*85a0*/  FFMA.FTZ R53, R52, UR6, -R31 ;  /* 0x0000000634357c23 */ /* 0x000fe2000801081f */
[----:B------:R-:W-:Y:S01]  /*85b0*/  FADD.FTZ R66, R58, R5 ;  /* 0x000000053a427221 */ /* 0x000fe20000010000 */
[----:B----4-:R-:W-:Y:S01]  /*85c0*/  F2FP.BF16.F32.PACK_AB R5, R67, R90 ;  /* 0x0000005a4305723e */ /* 0x010fe200000010ff */
[----:B------:R-:W-:Y:S01]  /*85d0*/  FFMA.FTZ R58, R45, UR6, -R44 ;  /* 0x000000062d3a7c23 */ /* 0x000fe2000801082c */
[----:B------:R-:W-:Y:S01]  /*85e0*/  F2FP.BF16.F32.PACK_AB R6, R102, R23 ;  /* 0x000000176606723e */ /* 0x000fe200000010ff */
[----:B------:R-:W-:Y:S01]  /*85f0*/  FFMA.FTZ R45, R56, UR6, -R31 ;  /* 0x00000006382d7c23 */ /* 0x000fe2000801081f */
[----:B-----5:R-:W-:Y:S01]  /*8600*/  F2FP.BF16.F32.PACK_AB R7, R64, R89 ;  /* 0x000000594007723e */ /* 0x020fe200000010ff */
[----:B------:R-:W-:Y:S01]  /*8610*/  MUFU.EX2 R26, R26 ;  /* 0x0000001a001a7308 */ /* 0x000fe20000000800 */
[----:B------:R-:W-:Y:S01]  /*8620*/  FADD.FTZ R52, R2, R57 ;  /* 0x0000003902347221 */ /* 0x000fe20000010000 */
[----:B------:R-:W-:-:S03]  /*8630*/  FADD.FTZ R41, R41, R66 ;  /* 0x0000004229297221 */ /* 0x000fc60000010000 */
[----:B------:R-:W-:Y:S01]  /*8640*/  FADD.FTZ R43, R43, R52 ;  /* 0x000000342b2b7221 */ /* 0x000fe20000010000 */
[C---:B---3--:R-:W-:Y:S01]  /*8650*/  HMMA.16816.F32.BF16 R72, R4.reuse, R8, R72 ;  /* 0x000000080448723c */ /* 0x048fe20000041848 */
[----:B------:R-:W-:Y:S01]  /*8660*/  FADD.FTZ R84, R84, R41 ;  /* 0x0000002954547221 */ /* 0x000fe20000010000 */
[----:B------:R-:W-:Y:S01]  /*8670*/  MUFU.EX2 R27, R27 ;  /* 0x0000001b001b7308 */ /* 0x000fe20000000800 */
[----:B------:R-:W-:Y:S01]  /*8680*/  FADD.FTZ R60, R60, R43 ;  /* 0x0000002b3c3c7221 */ /* 0x000fe20000010000 */
[--C-:B------:R-:W-:Y:S01]  /*8690*/  FFMA.FTZ R41, R42, UR6, -R31.reuse ;  /* 0x000000062a297c23 */ /* 0x100fe2000801081f */
[----:B------:R-:W-:Y:S01]  /*86a0*/  FADD.FTZ R84, R55, R84 ;  /* 0x0000005437547221 */ /* 0x000fe20000010000 */
[----:B------:R-:W-:Y:S01]  /*86b0*/  HMMA.16816.F32.BF16 R68, R4, R10, R68 ;  /* 0x0000000a0444723c */ /* 0x000fe20000041844 */
[----:B------:R-:W-:Y:S01]  /*86c0*/  FFMA.FTZ R8, R39, UR6, -R44 ;  /* 0x0000000627087c23 */ /* 0x000fe2000801082c */
[----:B------:R-:W-:Y:S01]  /*86d0*/  FADD.FTZ R61, R61, R60 ;  /* 0x0000003c3d3d7221 */ /* 0x000fe20000010000 */
[----:B------:R-:W-:Y:S01]  /*86e0*/  FADD.FTZ R49, R49, R84 ;  /* 0x0000005431317221 */ /* 0x000fe20000010000 */
[----:B------:R-:W1:Y:S01]  /*86f0*/  MUFU.EX2 R45, R45 ;  /* 0x0000002d002d7308 */ /* 0x000e620000000800 */
[----:B------:R-:W-:Y:S01]  /*8700*/  FFMA.FTZ R39, R48, UR6, -R31 ;  /* 0x0000000630277c23 */ /* 0x000fe2000801081f */
[----:B------:R-:W-:Y:S01]  /*8710*/  FADD.FTZ R62, R62, R61 ;  /* 0x0000003d3e3e7221 */ /* 0x000fe20000010000 */
[----:B------:R-:W-:-:S03]  /*8720*/  FADD.FTZ R49, R0, R49 ;  /* 0x0000003100317221 */ /* 0x000fc60000010000 */
[----:B------:R-:W-:Y:S01]  /*8730*/  FADD.FTZ R59, R59, R62 ;  /* 0x0000003e3b3b7221 */ /* 0x000fe20000010000 */
[----:B--2---:R-:W-:Y:S01]  /*8740*/  HMMA.16816.F32.BF16 R80, R4, R12, R80 ;  /* 0x0000000c0450723c */ /* 0x004fe20000041850 */
[----:B------:R-:W-:Y:S01]  /*8750*/  MUFU.EX2 R50, R50 ;  /* 0x0000003200327308 */ /* 0x000fe20000000800 */
[----:B------:R-:W-:Y:S01]  /*8760*/  FADD.FTZ R96, R96, R49 ;  /* 0x0000003160607221 */ /* 0x000fe20000010000 */
[----:B------:R-:W-:-:S03]  /*8770*/  FADD.FTZ R94, R94, R59 ;  /* 0x0000003b5e5e7221 */ /* 0x000fc60000010000 */
[----:B------:R-:W-:Y:S01]  /*8780*/  HMMA.16816.F32.BF16 R76, R4, R14, R76 ;  /* 0x0000000e044c723c */ /* 0x000fe2000004184c */
[----:B------:R-:W2:Y:S01]  /*8790*/  LDSM.16.MT88.4 R12, [R86+0x4400] ;  /* 0x00440000560c783b */ /* 0x000ea20000004200 */
[----:B------:R-:W-:Y:S01]  /*87a0*/  FADD.FTZ R85, R85, R96 ;  /* 0x0000006055557221 */ /* 0x000fe20000010000 */
[----:B------:R-:W3:Y:S01]  /*87b0*/  MUFU.EX2 R53, R53 ;  /* 0x0000003500357308 */ /* 0x000ee20000000800 */
[----:B------:R-:W-:Y:S02]  /*87c0*/  FADD.FTZ R97, R97, R94 ;  /* 0x0000005e61617221 */ /* 0x000fe40000010000 */
[----:B------:R-:W-:Y:S01]  /*87d0*/  FADD.FTZ R92, R92, R85 ;  /* 0x000000555c5c7221 */ /* 0x000fe20000010000 */
[----:B------:R-:W-:Y:S01]  /*87e0*/  F2FP.BF16.F32.PACK_AB R4, R65, R106 ;  /* 0x0000006a4104723e */ /* 0x000fe200000010ff */
[----:B------:R-:W-:Y:S01]  /*87f0*/  FADD.FTZ R100, R100, R97 ;  /* 0x0000006164647221 */ /* 0x000fe20000010000 */
[----:B-1----:R-:W-:Y:S01]  /*8800*/  F2FP.BF16.F32.PACK_AB R5, R54, R45 ;  /* 0x0000002d3605723e */ /* 0x002fe200000010ff */
[----:B------:R-:W-:Y:S01]  /*8810*/  FADD.FTZ R92, R63, R92 ;  /* 0x0000005c3f5c7221 */ /* 0x000fe20000010000 */
[----:B------:R1:W-:Y:S01]  /*8820*/  MUFU.EX2 R2, R8 ;  /* 0x0000000800027308 */ /* 0x0003e20000000800 */
[----:B------:R-:W-:Y:S01]  /*8830*/  F2FP.BF16.F32.PACK_AB R6, R27, R26 ;  /* 0x0000001a1b06723e */ /* 0x000fe200000010ff */
[----:B------:R-:W-:Y:S01]  /*8840*/  FADD.FTZ R100, R87, R100 ;  /* 0x0000006457647221 */ /* 0x000fe20000010000 */
[----:B------:R-:W-:-:S03]  /*8850*/  FADD.FTZ R43, R35, R92 ;  /* 0x0000005c232b7221 */ /* 0x000fc60000010000 */
[----:B------:R-:W-:Y:S01]  /*8860*/  FADD.FTZ R49, R111, R100 ;  /* 0x000000646f317221 */ /* 0x000fe20000010000 */
[----:B------:R-:W-:Y:S01]  /*8870*/  FADD.FTZ R43, R34, R43 ;  /* 0x0000002b222b7221 */ /* 0x000fe20000010000 */
[----:B------:R-:W-:Y:S01]  /*8880*/  MUFU.EX2 R24, R24 ;  /* 0x0000001800187308 */ /* 0x000fe20000000800 */
[----:B---3--:R-:W-:Y:S01]  /*8890*/  F2FP.BF16.F32.PACK_AB R7, R53, R50 ;  /* 0x000000323507723e */ /* 0x008fe200000010ff */
[----:B------:R-:W-:-:S04]  /*88a0*/  FADD.FTZ R49, R110, R49 ;  /* 0x000000316e317221 */ /* 0x000fc80000010000 */
[----:B------:R-:W-:Y:S02]  /*88b0*/  FADD.FTZ R104, R104, R49 ;  /* 0x0000003168687221 */ /* 0x000fe40000010000 */
[----:B------:R-:W3:Y:S01]  /*88c0*/  MUFU.EX2 R25, R25 ;  /* 0x0000001900197308 */ /* 0x000ee20000000800 */
[----:B-1----:R-:W1:Y:S01]  /*88d0*/  LDSM.16.MT88.4 R8, [R132+0x4800] ;  /* 0x004800008408783b */ /* 0x002e620000004200 */
[----:B------:R-:W-:Y:S01]  /*88e0*/  HMMA.16816.F32.BF16 R80, R4, R16, R80 ;  /* 0x000000100450723c */ /* 0x000fe20000041850 */
[----:B------:R-:W-:-:S04]  /*88f0*/  FADD.FTZ R107, R107, R104 ;  /* 0x000000686b6b7221 */ /* 0x000fc80000010000 */
[----:B------:R-:W-:Y:S01]  /*8900*/  FADD.FTZ R90, R90, R107 ;  /* 0x0000006b5a5a7221 */ /* 0x000fe20000010000 */
[----:B------:R-:W-:Y:S01]  /*8910*/  MUFU.EX2 R22, R22 ;  /* 0x0000001600167308 */ /* 0x000fe20000000800 */
[----:B------:R-:W-:Y:S01]  /*8920*/  HMMA.16816.F32.BF16 R76, R4, R18, R76 ;  /* 0x00000012044c723c */ /* 0x000fe2000004184c */
[----:B------:R-:W4:Y:S01]  /*8930*/  LDSM.16.MT88.4 R16, [R86+0x4800] ;  /* 0x004800005610783b */ /* 0x000f220000004200 */
[----:B------:R-:W-:-:S04]  /*8940*/  FADD.FTZ R90, R67, R90 ;  /* 0x0000005a435a7221 */ /* 0x000fc80000010000 */
[----:B--2---:R-:W-:Y:S01]  /*8950*/  HMMA.16816.F32.BF16 R72, R4, R12, R72 ;  /* 0x0000000c0448723c */ /* 0x004fe20000041848 */
[----:B------:R-:W2:Y:S01]  /*8960*/  MUFU.EX2 R51, R51 ;  /* 0x0000003300337308 */ /* 0x000ea20000000800 */
[----:B------:R-:W-:-:S04]  /*8970*/  FADD.FTZ R89, R89, R90 ;  /* 0x0000005a59597221 */ /* 0x000fc80000010000 */
[----:B------:R-:W-:Y:S01]  /*8980*/  HMMA.16816.F32.BF16 R68, R4, R14, R68 ;  /* 0x0000000e0444723c */ /* 0x000fe20000041844 */
[----:B------:R-:W5:Y:S01]  /*8990*/  LDSM.16.MT88.4 R12, [R132+0x4c00] ;  /* 0x004c0000840c783b */ /* 0x000f620000004200 */
[----:B------:R-:W-:Y:S01]  /*89a0*/  FADD.FTZ R64, R64, R89 ;  /* 0x0000005940407221 */ /* 0x000fe20000010000 */
[----:B------:R-:W-:Y:S04]  /*89b0*/  MUFU.EX2 R39, R39 ;  /* 0x0000002700277308 */ /* 0x000fe80000000800 */
[----:B---3--:R-:W-:-:S04]  /*89c0*/  F2FP.BF16.F32.PACK_AB R4, R25, R24 ;  /* 0x000000181904723e */ /* 0x008fc800000010ff */
[----:B------:R-:W3:Y:S01]  /*89d0*/  MUFU.EX2 R46, R46 ;  /* 0x0000002e002e7308 */ /* 0x000ee20000000800 */
[----:B--2---:R-:W-:-:S07]  /*89e0*/  F2FP.BF16.F32.PACK_AB R6, R51, R22 ;  /* 0x000000163306723e */ /* 0x004fce00000010ff */
[----:B------:R-:W-:Y:S08]  /*89f0*/  MUFU.EX2 R41, R41 ;  /* 0x0000002900297308 */ /* 0x000ff00000000800 */
[----:B------:R-:W2:Y:S01]  /*8a00*/  MUFU.EX2 R0, R40 ;  /* 0x0000002800007308 */ /* 0x000ea20000000800 */
[----:B---3--:R-:W-:-:S07]  /*8a10*/  F2FP.BF16.F32.PACK_AB R5, R46, R39 ;  /* 0x000000272e05723e */ /* 0x008fce00000010ff */
[----:B------:R-:W-:Y:S08]  /*8a20*/  MUFU.EX2 R47, R47 ;  /* 0x0000002f002f7308 */ /* 0x000ff00000000800 */
[----:B------:R-:W3:Y:S01]  /*8a30*/  MUFU.EX2 R58, R58 ;  /* 0x0000003a003a7308 */ /* 0x000ee20000000800 */
[----:B--2---:R-:W-:Y:S01]  /*8a40*/  F2FP.BF16.F32.PACK_AB R7, R0, R41 ;  /* 0x000000290007723e */ /* 0x004fe200000010ff */
[--C-:B------:R-:W-:Y:S01]  /*8a50*/  FFMA.FTZ R40, R38, UR6, -R31.reuse ;  /* 0x0000000626287c23 */ /* 0x100fe2000801081f */
[----:B------:R-:W-:-:S05]  /*8a60*/  FFMA.FTZ R38, R36, UR6, -R31 ;  /* 0x0000000624267c23 */ /* 0x000fca000801081f */
[C---:B-1----:R-:W-:Y:S01]  /*8a70*/  HMMA.16816.F32.BF16 R80, R4.reuse, R8, R80 ;  /* 0x000000080450723c */ /* 0x042fe20000041850 */
[----:B------:R-:W1:Y:S05]  /*8a80*/  MUFU.EX2 R37, R37 ;  /* 0x0000002500257308 */ /* 0x000e6a0000000800 */
[C---:B------:R-:W-:Y:S01]  /*8a90*/  HMMA.16816.F32.BF16 R76, R4.reuse, R10, R76 ;  /* 0x0000000a044c723c */ /* 0x040fe2000004184c */
[----:B------:R-:W-:Y:S02]  /*8aa0*/  FADD.FTZ R8, R32, R43 ;  /* 0x0000002b20087221 */ /* 0x000fe40000010000 */
[----:B------:R-:W-:Y:S02]  /*8ab0*/  MUFU.EX2 R36, R40 ;  /* 0x0000002800247308 */ /* 0x000fe40000000800 */
[----:B------:R-:W-:Y:S01]  /*8ac0*/  FADD.FTZ R8, R33, R8 ;  /* 0x0000000821087221 */ /* 0x000fe20000010000 */
[----:B----4-:R-:W-:Y:S03]  /*8ad0*/  HMMA.16816.F32.BF16 R72, R4, R16, R72 ;  /* 0x000000100448723c */ /* 0x010fe60000041848 */
[----:B------:R-:W-:-:S02]  /*8ae0*/  FADD.FTZ R21, R21, R8 ;  /* 0x0000000815157221 */ /* 0x000fc40000010000 */
[----:B------:R-:W2:Y:S01]  /*8af0*/  LDSM.16.MT88.4 R8, [R86+0x4c00] ;  /* 0x004c00005608783b */ /* 0x000ea20000004200 */
[----:B------:R-:W4:Y:S01]  /*8b00*/  MUFU.EX2 R35, R38 ;  /* 0x0000002600237308 */ /* 0x000f220000000800 */
[----:B------:R-:W-:Y:S01]  /*8b10*/  FADD.FTZ R20, R20, R21 ;  /* 0x0000001514147221 */ /* 0x000fe20000010000 */
[----:B------:R-:W-:Y:S03]  /*8b20*/  HMMA.16816.F32.BF16 R68, R4, R18, R68 ;  /* 0x000000120444723c */ /* 0x000fe60000041844 */
[----:B------:R-:W-:-:S03]  /*8b30*/  FADD.FTZ R17, R23, R20 ;  /* 0x0000001417117221 */ /* 0x000fc60000010000 */
[----:B------:R-:W-:Y:S01]  /*8b40*/  MUFU.EX2 R30, R30 ;  /* 0x0000001e001e7308 */ /* 0x000fe20000000800 */
[----:B------:R-:W-:Y:S01]  /*8b50*/  FADD.FTZ R17, R102, R17 ;  /* 0x0000001166117221 */ /* 0x000fe20000010000 */
[----:B---3--:R-:W-:Y:S02]  /*8b60*/  F2FP.BF16.F32.PACK_AB R4, R58, R47 ;  /* 0x0000002f3a04723e */ /* 0x008fe400000010ff */
[----:B-1----:R-:W-:Y:S01]  /*8b70*/  F2FP.BF16.F32.PACK_AB R6, R37, R2 ;  /* 0x000000022506723e */ /* 0x002fe200000010ff */
[----:B------:R-:W-:Y:S01]  /*8b80*/  FADD.FTZ R106, R106, R17 ;  /* 0x000000116a6a7221 */ /* 0x000fe20000010000 */
[----:B------:R-:W-:Y:S02]  /*8b90*/  FADD.FTZ R17, R45, R64 ;  /* 0x000000402d117221 */ /* 0x000fe40000010000 */
[----:B------:R-:W1:Y:S01]  /*8ba0*/  MUFU.EX2 R153, R153 ;  /* 0x0000009900997308 */ /* 0x000e620000000800 */
[----:B----4-:R-:W-:Y:S01]  /*8bb0*/  F2FP.BF16.F32.PACK_AB R5, R35, R36 ;  /* 0x000000242305723e */ /* 0x010fe200000010ff */
[----:B------:R-:W-:Y:S01]  /*8bc0*/  FADD.FTZ R65, R65, R106 ;  /* 0x0000006a41417221 */ /* 0x000fe20000010000 */
[----:B------:R-:W-:-:S03]  /*8bd0*/  FADD.FTZ R17, R54, R17 ;  /* 0x0000001136117221 */ /* 0x000fc60000010000 */
[----:B------:R-:W-:-:S04]  /*8be0*/  FADD.FTZ R26, R26, R65 ;  /* 0x000000411a1a7221 */ /* 0x000fc80000010000 */
[----:B------:R-:W-:-:S04]  /*8bf0*/  FADD.FTZ R27, R27, R26 ;  /* 0x0000001a1b1b7221 */ /* 0x000fc80000010000 */
[----:B------:R-:W-:Y:S01]  /*8c00*/  FADD.FTZ R24, R24, R27 ;  /* 0x0000001b18187221 */ /* 0x000fe20000010000 */
[----:B-1----:R-:W-:-:S03]  /*8c10*/  F2FP.BF16.F32.PACK_AB R7, R153, R30 ;  /* 0x0000001e9907723e */ /* 0x002fc600000010ff */
[----:B------:R-:W-:-:S04]  /*8c20*/  FADD.FTZ R25, R25, R24 ;  /* 0x0000001819197221 */ /* 0x000fc80000010000 */
[C---:B-----5:R-:W-:Y:S06]  /*8c30*/  HMMA.16816.F32.BF16 R80, R4.reuse, R12, R80 ;  /* 0x0000000c0450723c */ /* 0x060fec0000041850 */
[----:B--2---:R-:W-:Y:S01]  /*8c40*/  HMMA.16816.F32.BF16 R72, R4, R8, R72 ;  /* 0x000000080448723c */ /* 0x004fe20000041848 */
        /* <DEDUP_REMOVED lines=17> */
[----:B------:R-:W-:-:S04]  /*8d60*/  FADD.FTZ R35, R35, R36 ;  /* 0x0000002423237221 */ /* 0x000fc80000010000 */
[----:B------:R-:W-:-:S04]  /*8d70*/  FADD.FTZ R30, R30, R35 ;  /* 0x000000231e1e7221 */ /* 0x000fc80000010000 */
[----:B------:R-:W-:-:S07]  /*8d80*/  FADD.FTZ R153, R153, R30 ;  /* 0x0000001e99997221 */ /* 0x000fce0000010000 */
.L_x_4313:
        /* <DEDUP_REMOVED lines=15> */
.L_x_4323:
        /* <DEDUP_REMOVED lines=66> */
.L_x_4320:
        /* <DEDUP_REMOVED lines=18> */
[----:B------:R-:W2:Y:S08]  /*93c0*/  LDSM.16.M88.4 R92, [R134+0x1000] ;  /* 0x00100000865c783b */ /* 0x000eb00000000200 */
        /* <DEDUP_REMOVED lines=11> */
[----:B------:R-:W-:Y:S05]  /*9480*/  LDSM.16.M88.4 R92, [R133+0x800] ;  /* 0x00080000855c783b */ /* 0x000fea0000000200 */
        /* <DEDUP_REMOVED lines=37> */
[----:B---3--:R-:W-:Y:S01]  /*96e0*/  FMUL.FTZ R156, R9, UR12 ;  /* 0x0000000c099c7c20 */ /* 0x008fe20008410000 */
[----:B------:R-:W-:Y:S01]  /*96f0*/  FMUL.FTZ R159, R13, UR12 ;  /* 0x0000000c0d9f7c20 */ /* 0x000fe20008410000 */
[----:B------:R-:W-:Y:S06]  /*9700*/  FMUL.FTZ R160, R12, UR12 ;  /* 0x0000000c0ca07c20 */ /* 0x000fec0008410000 */
        /* <DEDUP_REMOVED lines=38> */
[----:B--2---:R-:W-:Y:S01]  /*9970*/  FMUL.FTZ R158, R30, UR12 ;  /* 0x0000000c1e9e7c20 */ /* 0x004fe20008410000 */
[----:B------:R-:W-:Y:S08]  /*9980*/  FMUL.FTZ R164, R55, UR12 ;  /* 0x0000000c37a47c20 */ /* 0x000ff00008410000 */
[----:B------:R2:W2:Y:S01]  /*9990*/  MUFU.TANH R19, R159 ;  /* 0x0000009f00137308 */ /* 0x0004a20000002400 */
[----:B-1----:R-:W-:Y:S01]  /*99a0*/  FMUL.FTZ R157, R32, UR12 ;  /* 0x0000000c209d7c20 */ /* 0x002fe20008410000 */
[----:B------:R-:W-:Y:S01]  /*99b0*/  FMUL.FTZ R162, R56, UR12 ;  /* 0x0000000c38a27c20 */ /* 0x000fe20008410000 */
[C---:B-----5:R-:W-:Y:S03]  /*99c0*/  HMMA.16816.F32.BF16 R60, R124.reuse, R88, R60 ;  /* 0x000000587c3c723c */ /* 0x060fe6000004183c */
[----:B------:R-:W-:Y:S04]  /*99d0*/  FMUL.FTZ R165, R59, UR12 ;  /* 0x0000000c3ba57c20 */ /* 0x000fe80008410000 */
[----:B------:R1:W1:Y:S01]  /*99e0*/  MUFU.TANH R15, R2 ;  /* 0x00000002000f7308 */ /* 0x0002620000002400 */
[----:B---3--:R-:W-:Y:S01]  /*99f0*/  FMUL.FTZ R155, R33, UR12 ;  /* 0x0000000c219b7c20 */ /* 0x008fe20008410000 */
[----:B------:R-:W-:Y:S08]  /*9a00*/  HMMA.16816.F32.BF16 R64, R124, R90, R64 ;  /* 0x0000005a7c40723c */ /* 0x000ff00000041840 */
[----:B------:R3:W3:Y:S03]  /*9a10*/  MUFU.TANH R10, R0 ;  /* 0x00000000000a7308 */ /* 0x0006e60000002400 */
[----:B--2---:R-:W-:Y:S07]  /*9a20*/  FMUL.FTZ R159, R29, UR12 ;  /* 0x0000000c1d9f7c20 */ /* 0x004fee0008410000 */
[----:B------:R2:W2:Y:S01]  /*9a30*/  MUFU.TANH R14, R156 ;  /* 0x0000009c000e7308 */ /* 0x0004a20000002400 */
[----:B-1----:R-:W-:Y:S01]  /*9a40*/  FMUL.FTZ R2, R27, UR12 ;  /* 0x0000000c1b027c20 */ /* 0x002fe20008410000 */
[----:B------:R-:W-:Y:S01]  /*9a50*/  FMUL.FTZ R163, R61, UR12 ;  /* 0x0000000c3da37c20 */ /* 0x000fe20008410000 */
[----:B------:R-:W-:Y:S07]  /*9a60*/  FMUL.FTZ R161, R62, UR12 ;  /* 0x0000000c3ea17c20 */ /* 0x000fee0008410000 */
        /* <DEDUP_REMOVED lines=57> */
[----:B------:R-:W3:Y:S01]  /*9e00*/  MUFU.TANH R164, R164 ;  /* 0x000000a400a47308 */ /* 0x000ee20000002400 */
[----:B--2---:R-:W-:Y:S09]  /*9e10*/  FMUL.FTZ R2, R54, UR12 ;  /* 0x0000000c36027c20 */ /* 0x004ff20008410000 */
[----:B------:R2:W2:Y:S01]  /*9e20*/  MUFU.TANH R103, R2 ;  /* 0x0000000200677308 */ /* 0x0004a20000002400 */
[----:B-1----:R-:W-:Y:S09]  /*9e30*/  FMUL.FTZ R0, R66, UR12 ;  /* 0x0000000c42007c20 */ /* 0x002ff20008410000 */
        /* <DEDUP_REMOVED lines=16> */
[----:B------:R-:W-:Y:S01]  /*9f40*/  MOV R7, UR7 ;  /* 0x0000000700077c02 */ /* 0x000fe20008000f00 */
[----:B------:R-:W-:Y:S06]  /*9f50*/  @!P6 BRA `(.L_x_4322) ;  /* 0x0000000000f8e947 */ /* 0x000fec0003800000 */
        /* <DEDUP_REMOVED lines=62> */
.L_x_4322:
        /* <DEDUP_REMOVED lines=16> */
.L_x_4321:
        /* <DEDUP_REMOVED lines=84> */
[----:B------:R-:W1:Y:S01]  /*a980*/  MUFU.EX2 R21, R21 ;  /* 0x0000001500157308 */ /* 0x000e620000000800 */
[--C-:B------:R-:W-:Y:S01]  /*a990*/  FFMA.FTZ R53, R34, UR4, -R56.reuse ;  /* 0x0000000422357c23 */ /* 0x100fe20008010838 */
[--C-:B------:R-:W-:Y:S01]  /*a9a0*/  FFMA.FTZ R48, R38, UR4, -R56.reuse ;  /* 0x0000000426307c23 */ /* 0x100fe20008010838 */
[--C-:B------:R-:W-:Y:S01]  /*a9b0*/  FFMA.FTZ R55, R37, UR4, -R56.reuse ;  /* 0x0000000425377c23 */ /* 0x100fe20008010838 */
[----:B------:R-:W-:Y:S01]  /*a9c0*/  FSEL R22, R22, RZ, P0 ;  /* 0x000000ff16167208 */ /* 0x000fe20000000000 */
[--C-:B------:R-:W-:Y:S01]  /*a9d0*/  FFMA.FTZ R36, R99, UR4, -R56.reuse ;  /* 0x0000000463247c23 */ /* 0x100fe20008010838 */
[--C-:B------:R-:W-:Y:S01]  /*a9e0*/  FFMA.FTZ R41, R115, UR4, -R56.reuse ;  /* 0x0000000473297c23 */ /* 0x100fe20008010838 */
[----:B------:R-:W-:Y:S03]  /*a9f0*/  FFMA.FTZ R88, R26, UR4, -R56 ;  /* 0x000000041a587c23 */ /* 0x000fe60008010838 */
[----:B------:R-:W-:Y:S01]  /*aa00*/  MUFU.EX2 R59, R59 ;  /* 0x0000003b003b7308 */ /* 0x000fe20000000800 */
[--C-:B------:R-:W-:Y:S01]  /*aa10*/  FFMA.FTZ R63, R30, UR4, -R22.reuse ;  /* 0x000000041e3f7c23 */ /* 0x100fe20008010816 */
[--C-:B------:R-:W-:Y:S01]  /*aa20*/  FFMA.FTZ R62, R33, UR4, -R22.reuse ;  /* 0x00000004213e7c23 */ /* 0x100fe20008010816 */
[----:B------:R-:W2:Y:S01]  /*aa30*/  LDSM.16.MT88.4 R28, [R132+0x3000] ;  /* 0x00300000841c783b */ /* 0x000ea20000004200 */
[--C-:B------:R-:W-:Y:S01]  /*aa40*/  FFMA.FTZ R52, R35, UR4, -R22.reuse ;  /* 0x0000000423347c23 */ /* 0x100fe20008010816 */
[--C-:B------:R-:W-:Y:S01]  /*aa50*/  FFMA.FTZ R50, R39, UR4, -R22.reuse ;  /* 0x0000000427327c23 */ /* 0x100fe20008010816 */
[--C-:B------:R-:W-:Y:S01]  /*aa60*/  FFMA.FTZ R40, R105, UR4, -R22.reuse ;  /* 0x0000000469287c23 */ /* 0x100fe20008010816 */
[----:B------:R-:W-:Y:S03]  /*aa70*/  FFMA.FTZ R92, R25, UR4, -R22 ;  /* 0x00000004195c7c23 */ /* 0x000fe60008010816 */
[----:B------:R-:W3:Y:S01]  /*aa80*/  MUFU.EX2 R36, R36 ;  /* 0x0000002400247308 */ /* 0x000ee20000000800 */
[C---:B-1----:R-:W-:Y:S01]  /*aa90*/  FMUL.FTZ R8, R21.reuse, R76 ;  /* 0x0000004c15087220 */ /* 0x042fe20000410000 */
[----:B------:R-:W-:Y:S01]  /*aaa0*/  FMUL.FTZ R5, R21, R81 ;  /* 0x0000005115057220 */ /* 0x000fe20000410000 */
[----:B------:R-:W1:Y:S01]  /*aab0*/  LDSM.16.MT88.4 R32, [R86+0x3000] ;  /* 0x003000005620783b */ /* 0x000e620000004200 */
[--C-:B------:R-:W-:Y:S01]  /*aac0*/  FFMA.FTZ R45, R98, UR4, -R56.reuse ;  /* 0x00000004622d7c23 */ /* 0x100fe20008010838 */
[--C-:B------:R-:W-:Y:S01]  /*aad0*/  FFMA.FTZ R105, R11, UR4, -R56.reuse ;  /* 0x000000040b697c23 */ /* 0x100fe20008010838 */
[----:B------:R-:W-:Y:S01]  /*aae0*/  FFMA.FTZ R93, R10, UR4, -R56 ;  /* 0x000000040a5d7c23 */ /* 0x000fe20008010838 */
[----:B------:R-:W-:Y:S03]  /*aaf0*/  FFMA.FTZ R47, R106, UR4, -R22 ;  /* 0x000000046a2f7c23 */ /* 0x000fe60008010816 */
[----:B------:R-:W-:Y:S01]  /*ab00*/  MUFU.EX2 R40, R40 ;  /* 0x0000002800287308 */ /* 0x000fe20000000800 */
[C---:B------:R-:W-:Y:S01]  /*ab10*/  FMUL.FTZ R12, R21.reuse, R72 ;  /* 0x00000048150c7220 */ /* 0x040fe20000410000 */
[C---:B------:R-:W-:Y:S01]  /*ab20*/  FMUL.FTZ R16, R21.reuse, R68 ;  /* 0x0000004415107220 */ /* 0x040fe20000410000 */
[----:B------:R-:W-:Y:S01]  /*ab30*/  FMUL.FTZ R20, R4, UR4 ;  /* 0x0000000404147c20 */ /* 0x000fe20008410000 */
[----:B------:R-:W-:Y:S01]  /*ab40*/  FMUL.FTZ R4, R21, R80 ;  /* 0x0000005015047220 */ /* 0x000fe20000410000 */
[----:B------:R-:W-:Y:S01]  /*ab50*/  FFMA.FTZ R42, R97, UR4, -R56 ;  /* 0x00000004612a7c23 */ /* 0x000fe20008010838 */
[----:B------:R-:W-:Y:S01]  /*ab60*/  FFMA.FTZ R43, R101, UR4, -R22 ;  /* 0x00000004652b7c23 */ /* 0x000fe20008010816 */
[----:B------:R-:W-:Y:S03]  /*ab70*/  FFMA.FTZ R44, R117, UR4, -R56 ;  /* 0x00000004752c7c23 */ /* 0x000fe60008010838 */
[----:B------:R-:W-:Y:S01]  /*ab80*/  MUFU.EX2 R41, R41 ;  /* 0x0000002900297308 */ /* 0x000fe20000000800 */
[--C-:B------:R-:W-:Y:S01]  /*ab90*/  FFMA.FTZ R95, R131, UR4, -R22.reuse ;  /* 0x00000004835f7c23 */ /* 0x100fe20008010816 */
[----:B------:R-:W-:Y:S01]  /*aba0*/  FFMA.FTZ R90, R27, UR4, -R22 ;  /* 0x000000041b5a7c23 */ /* 0x000fe20008010816 */
[--C-:B------:R-:W-:Y:S01]  /*abb0*/  FFMA.FTZ R98, R102, UR4, -R56.reuse ;  /* 0x0000000466627c23 */ /* 0x100fe20008010838 */
[----:B------:R-:W-:Y:S01]  /*abc0*/  FFMA.FTZ R102, R9, UR4, -R56 ;  /* 0x0000000409667c23 */ /* 0x000fe20008010838 */
[----:B------:R-:W-:Y:S01]  /*abd0*/  FMUL.FTZ R9, R21, R77 ;  /* 0x0000004d15097220 */ /* 0x000fe20000410000 */
[--C-:B------:R-:W-:Y:S01]  /*abe0*/  FFMA.FTZ R99, R15, UR4, -R22.reuse ;  /* 0x000000040f637c23 */ /* 0x100fe20008010816 */
[----:B------:R-:W-:Y:S03]  /*abf0*/  FFMA.FTZ R94, R13, UR4, -R22 ;  /* 0x000000040d5e7c23 */ /* 0x000fe60008010816 */
[----:B------:R-:W4:Y:S01]  /*ac00*/  MUFU.EX2 R20, R20 ;  /* 0x0000001400147308 */ /* 0x000f220000000800 */
[----:B------:R-:W-:Y:S01]  /*ac10*/  FMUL.FTZ R13, R21, R73 ;  /* 0x00000049150d7220 */ /* 0x000fe20000410000 */
[----:B------:R-:W-:Y:S01]  /*ac20*/  FFMA.FTZ R96, R14, UR4, -R56 ;  /* 0x000000040e607c23 */ /* 0x000fe20008010838 */
[----:B------:R-:W-:Y:S01]  /*ac30*/  FFMA.FTZ R106, R114, UR4, -R22 ;  /* 0x00000004726a7c23 */ /* 0x000fe20008010816 */
[--C-:B------:R-:W-:Y:S01]  /*ac40*/  FFMA.FTZ R100, R19, UR4, -R56.reuse ;  /* 0x0000000413647c23 */ /* 0x100fe20008010838 */
[----:B------:R-:W-:Y:S01]  /*ac50*/  FFMA.FTZ R97, R17, UR4, -R56 ;  /* 0x0000000411617c23 */ /* 0x000fe20008010838 */
[C---:B------:R-:W-:Y:S01]  /*ac60*/  FMUL.FTZ R17, R21.reuse, R69 ;  /* 0x0000004515117220 */ /* 0x040fe20000410000 */
[----:B---3--:R-:W-:Y:S03]  /*ac70*/  FFMA.FTZ R69, R21, R154, R36 ;  /* 0x0000009a15457223 */ /* 0x008fe60000010024 */
[----:B------:R-:W3:Y:S01]  /*ac80*/  MUFU.EX2 R42, R42 ;  /* 0x0000002a002a7308 */ /* 0x000ee20000000800 */
[--C-:B------:R-:W-:Y:S01]  /*ac90*/  FFMA.FTZ R51, R18, UR4, -R22.reuse ;  /* 0x0000000412337c23 */ /* 0x100fe20008010816 */
[----:B------:R-:W-:Y:S01]  /*aca0*/  FFMA.FTZ R91, R23, UR4, -R22 ;  /* 0x00000004175b7c23 */ /* 0x000fe20008010816 */
[----:B------:R-:W-:Y:S01]  /*acb0*/  FFMA.FTZ R60, R118, UR4, -R56 ;  /* 0x00000004763c7c23 */ /* 0x000fe20008010838 */
[--C-:B------:R-:W-:Y:S01]  /*acc0*/  FFMA.FTZ R68, R129, UR4, -R22.reuse ;  /* 0x0000000481447c23 */ /* 0x100fe20008010816 */
[----:B------:R-:W-:Y:S01]  /*acd0*/  FFMA.FTZ R67, R123, UR4, -R22 ;  /* 0x000000047b437c23 */ /* 0x000fe20008010816 */
[--C-:B------:R-:W-:Y:S01]  /*ace0*/  FFMA.FTZ R64, R110, UR4, -R56.reuse ;  /* 0x000000046e407c23 */ /* 0x100fe20008010838 */
[----:B------:R-:W-:Y:S03]  /*acf0*/  FFMA.FTZ R61, R121, UR4, -R56 ;  /* 0x00000004793d7c23 */ /* 0x000fe60008010838 */
        /* <DEDUP_REMOVED lines=8> */
[----:B------:R-:W4:Y:S01]  /*ad80*/  MUFU.EX2 R44, R44 ;  /* 0x0000002c002c7308 */ /* 0x000f220000000800 */
[C---:B---3--:R-:W-:Y:S01]  /*ad90*/  F2FP.BF16.F32.PACK_AB R24, R42.reuse, R36 ;  /* 0x000000242a18723e */ /* 0x048fe200000010ff */
[----:B------:R-:W-:Y:S01]  /*ada0*/  FADD.FTZ R42, R42, R69 ;  /* 0x000000452a2a7221 */ /* 0x000fe20000010000 */
[C---:B------:R-:W-:Y:S01]  /*adb0*/  FMUL.FTZ R18, R20.reuse, R70 ;  /* 0x0000004614127220 */ /* 0x040fe20000410000 */
[----:B------:R-:W-:Y:S01]  /*adc0*/  LDSM.16.MT88.4 R36, [R86+0x3800] ;  /* 0x003800005624783b */ /* 0x000fe20000004200 */
[----:B------:R-:W-:Y:S01]  /*add0*/  FMUL.FTZ R19, R20, R71 ;  /* 0x0000004714137220 */ /* 0x000fe20000410000 */
[----:B------:R-:W-:Y:S01]  /*ade0*/  FADD.FTZ R71, R41, R42 ;  /* 0x0000002a29477221 */ /* 0x000fe20000010000 */
[--C-:B------:R-:W-:Y:S03]  /*adf0*/  FFMA.FTZ R66, R113, UR4, -R22.reuse ;  /* 0x0000000471427c23 */ /* 0x100fe60008010816 */
[----:B------:R-:W-:Y:S01]  /*ae00*/  MUFU.EX2 R95, R95 ;  /* 0x0000005f005f7308 */ /* 0x000fe20000000800 */
[----:B-----5:R-:W-:Y:S01]  /*ae10*/  F2FP.BF16.F32.PACK_AB R25, R40, R43 ;  /* 0x0000002b2819723e */ /* 0x020fe200000010ff */
[----:B------:R-:W-:Y:S01]  /*ae20*/  FFMA.FTZ R43, R20, R153, R43 ;  /* 0x00000099142b7223 */ /* 0x000fe2000001002b */
[--C-:B------:R-:W-:Y:S01]  /*ae30*/  FFMA.FTZ R65, R111, UR4, -R22.reuse ;  /* 0x000000046f417c23 */ /* 0x100fe20008010816 */
[--C-:B------:R-:W-:Y:S01]  /*ae40*/  FFMA.FTZ R46, R119, UR4, -R22.reuse ;  /* 0x00000004772e7c23 */ /* 0x100fe20008010816 */
[--C-:B------:R-:W-:Y:S01]  /*ae50*/  FFMA.FTZ R104, R130, UR4, -R22.reuse ;  /* 0x0000000482687c23 */ /* 0x100fe20008010816 */
[----:B------:R-:W-:Y:S01]  /*ae60*/  FADD.FTZ R69, R40, R43 ;  /* 0x0000002b28457221 */ /* 0x000fe20000010000 */
[----:B------:R-:W-:Y:S03]  /*ae70*/  FFMA.FTZ R101, R122, UR4, -R22 ;  /* 0x000000047a657c23 */ /* 0x000fe60008010816 */
[----:B------:R-:W3:Y:S01]  /*ae80*/  MUFU.EX2 R45, R45 ;  /* 0x0000002d002d7308 */ /* 0x000ee20000000800 */
[C---:B----4-:R-:W-:Y:S01]  /*ae90*/  F2FP.BF16.F32.PACK_AB R26, R44.reuse, R41 ;  /* 0x000000292c1a723e */ /* 0x050fe200000010ff */
[----:B------:R-:W-:Y:S01]  /*aea0*/  FADD.FTZ R44, R44, R71 ;  /* 0x000000472c2c7221 */ /* 0x000fe20000010000 */
[----:B------:R-:W-:Y:S01]  /*aeb0*/  LDSM.16.MT88.4 R40, [R86+0x3c00] ;  /* 0x003c00005628783b */ /* 0x000fe20000004200 */
[----:B------:R-:W-:Y:S01]  /*aec0*/  FFMA.FTZ R89, R108, UR4, -R56 ;  /* 0x000000046c597c23 */ /* 0x000fe20008010838 */
[----:B------:R-:W-:Y:S01]  /*aed0*/  FFMA.FTZ R57, R116, UR4, -R22 ;  /* 0x0000000474397c23 */ /* 0x000fe20008010816 */
[----:B------:R-:W-:Y:S01]  /*aee0*/  FFMA.FTZ R54, R112, UR4, -R56 ;  /* 0x0000000470367c23 */ /* 0x000fe20008010838 */
[----:B------:R-:W-:Y:S03]  /*aef0*/  FFMA.FTZ R49, R120, UR4, -R22 ;  /* 0x0000000478317c23 */ /* 0x000fe60008010816 */
[----:B------:R-:W4:Y:S01]  /*af00*/  MUFU.EX2 R46, R46 ;  /* 0x0000002e002e7308 */ /* 0x000f220000000800 */
[----:B------:R-:W-:Y:S01]  /*af10*/  FFMA.FTZ R23, R128, UR4, -R56 ;  /* 0x0000000480177c23 */ /* 0x000fe20008010838 */
[----:B------:R-:W-:Y:S01]  /*af20*/  FFMA.FTZ R75, R103, UR4, -R22 ;  /* 0x00000004674b7c23 */ /* 0x000fe20008010816 */
[----:B------:R-:W-:Y:S01]  /*af30*/  ISETP.GT.AND P0, PT, R141, 0x1, PT ;  /* 0x000000018d00780c */ /* 0x000fe20003f04270 */
[--C-:B------:R-:W-:Y:S01]  /*af40*/  FFMA.FTZ R73, R109, UR4, -R56.reuse ;  /* 0x000000046d497c23 */ /* 0x100fe20008010838 */
[----:B------:R-:W-:Y:S01]  /*af50*/  FFMA.FTZ R72, R107, UR4, -R56 ;  /* 0x000000046b487c23 */ /* 0x000fe20008010838 */
[--C-:B------:R-:W-:Y:S01]  /*af60*/  FFMA.FTZ R74, R164, UR4, -R22.reuse ;  /* 0x00000004a44a7c23 */ /* 0x100fe20008010816 */
[----:B------:R-:W-:Y:S03]  /*af70*/  FFMA.FTZ R103, R158, UR4, -R22 ;  /* 0x000000049e677c23 */ /* 0x000fe60008010816 */
[----:B------:R-:W5:Y:S01]  /*af80*/  MUFU.EX2 R98, R98 ;  /* 0x0000006200627308 */ /* 0x000f620000000800 */
[----:B---3--:R-:W-:Y:S01]  /*af90*/  FADD.FTZ R71, R45, R44 ;  /* 0x0000002c2d477221 */ /* 0x008fe20000010000 */
[--C-:B------:R-:W-:Y:S01]  /*afa0*/  FFMA.FTZ R162, R162, UR4, -R56.reuse ;  /* 0x00000004a2a27c23 */ /* 0x100fe20008010838 */
[----:B------:R-:W-:Y:S01]  /*afb0*/  FFMA.FTZ R160, R160, UR4, -R56 ;  /* 0x00000004a0a07c23 */ /* 0x000fe20008010838 */
[----:B------:R-:W-:Y:S01]  /*afc0*/  FFMA.FTZ R165, R165, UR4, -R22 ;  /* 0x00000004a5a57c23 */ /* 0x000fe20008010816 */
[--C-:B------:R-:W-:Y:S01]  /*afd0*/  FFMA.FTZ R156, R156, UR4, -R56.reuse ;  /* 0x000000049c9c7c23 */ /* 0x100fe20008010838 */
[--C-:B------:R-:W-:Y:S01]  /*afe0*/  FFMA.FTZ R163, R163, UR4, -R56.reuse ;  /* 0x00000004a3a37c23 */ /* 0x100fe20008010838 */
[--C-:B------:R-:W-:Y:S03]  /*aff0*/  FFMA.FTZ R157, R157, UR4, -R56.reuse ;  /* 0x000000049d9d7c23 */ /* 0x100fe60008010838 */
[----:B------:R-:W3:Y:S01]  /*b000*/  MUFU.EX2 R47, R47 ;  /* 0x0000002f002f7308 */ /* 0x000ee20000000800 */
[----:B----4-:R-:W-:Y:S01]  /*b010*/  F2FP.BF16.F32.PACK_AB R27, R95, R46 ;  /* 0x0000002e5f1b723e */ /* 0x010fe200000010ff */
[----:B------:R-:W-:Y:S01]  /*b020*/  FADD.FTZ R46, R46, R69 ;  /* 0x000000452e2e7221 */ /* 0x000fe20000010000 */
[----:B------:R-:W-:Y:S01]  /*b030*/  FFMA.FTZ R56, R155, UR4, -R56 ;  /* 0x000000049b387c23 */ /* 0x000fe20008010838 */
[--C-:B------:R-:W-:Y:S01]  /*b040*/  FFMA.FTZ R161, R161, UR4, -R22.reuse ;  /* 0x00000004a1a17c23 */ /* 0x100fe20008010816 */
[----:B------:R-:W-:Y:S01]  /*b050*/  FFMA.FTZ R159, R159, UR4, -R22 ;  /* 0x000000049f9f7c23 */ /* 0x000fe20008010816 */
[----:B------:R-:W-:Y:S04]  /*b060*/  FADD.FTZ R46, R95, R46 ;  /* 0x0000002e5f2e7221 */ /* 0x000fe80000010000 */
[----:B------:R-:W4:Y:S01]  /*b070*/  MUFU.EX2 R106, R106 ;  /* 0x0000006a006a7308 */ /* 0x000f220000000800 */
[C---:B--2---:R-:W-:Y:S05]  /*b080*/  HMMA.16816.F32.BF16 R4, R24.reuse, R28, R4 ;  /* 0x0000001c1804723c */ /* 0x044fea0000041804 */
[----:B-----5:R-:W-:Y:S01]  /*b090*/  FADD.FTZ R70, R98, R71 ;  /* 0x0000004762467221 */ /* 0x020fe20000010000 */
[C---:B------:R-:W-:Y:S03]  /*b0a0*/  HMMA.16816.F32.BF16 R8, R24.reuse, R30, R8 ;  /* 0x0000001e1808723c */ /* 0x040fe60000041808 */
[----:B------:R-:W-:Y:S01]  /*b0b0*/  MUFU.EX2 R105, R105 ;  /* 0x0000006900697308 */ /* 0x000fe20000000800 */
[----:B------:R-:W2:Y:S01]  /*b0c0*/  LDSM.16.MT88.4 R28, [R132+0x3400] ;  /* 0x00340000841c783b */ /* 0x000ea20000004200 */
[----:B---3--:R-:W-:Y:S01]  /*b0d0*/  FADD.FTZ R69, R47, R46 ;  /* 0x0000002e2f457221 */ /* 0x008fe20000010000 */
[C---:B-1----:R-:W-:Y:S07]  /*b0e0*/  HMMA.16816.F32.BF16 R12, R24.reuse, R32, R12 ;  /* 0x00000020180c723c */ /* 0x042fee000004180c */
[----:B------:R-:W1:Y:S01]  /*b0f0*/  MUFU.EX2 R102, R102 ;  /* 0x0000006600667308 */ /* 0x000e620000000800 */
[----:B----4-:R-:W-:Y:S01]  /*b100*/  FADD.FTZ R69, R106, R69 ;  /* 0x000000456a457221 */ /* 0x010fe20000010000 */
[----:B------:R-:W-:Y:S01]  /*b110*/  HMMA.16816.F32.BF16 R16, R24, R34, R16 ;  /* 0x000000221810723c */ /* 0x000fe20000041810 */
[----:B------:R-:W3:Y:S07]  /*b120*/  LDSM.16.MT88.4 R32, [R86+0x3400] ;  /* 0x003400005620783b */ /* 0x000eee0000004200 */
[----:B------:R-:W-:Y:S03]  /*b130*/  MUFU.EX2 R104, R104 ;  /* 0x0000006800687308 */ /* 0x000fe60000000800 */
[----:B------:R-:W-:Y:S02]  /*b140*/  F2FP.BF16.F32.PACK_AB R24, R98, R45 ;  /* 0x0000002d6218723e */ /* 0x000fe400000010ff */
[----:B------:R-:W-:Y:S05]  /*b150*/  F2FP.BF16.F32.PACK_AB R25, R106, R47 ;  /* 0x0000002f6a19723e */ /* 0x000fea00000010ff */
[----:B------:R-:W4:Y:S01]  /*b160*/  MUFU.EX2 R101, R101 ;  /* 0x0000006500657308 */ /* 0x000f220000000800 */
[----:B------:R-:W-:Y:S01]  /*b170*/  LDSM.16.MT88.4 R44, [R132+0x4000] ;  /* 0x00400000842c783b */ /* 0x000fe20000004200 */
[C---:B-1----:R-:W-:Y:S01]  /*b180*/  F2FP.BF16.F32.PACK_AB R26, R102.reuse, R105 ;  /* 0x00000069661a723e */ /* 0x042fe200000010ff */
[----:B------:R-:W-:Y:S04]  /*b190*/  FADD.FTZ R105, R105, R70 ;  /* 0x0000004669697221 */ /* 0x000fe80000010000 */
[----:B------:R-:W-:Y:S03]  /*b1a0*/  FADD.FTZ R105, R102, R105 ;  /* 0x0000006966697221 */ /* 0x000fe60000010000 */
[----:B------:R-:W-:Y:S10]  /*b1b0*/  MUFU.EX2 R100, R100 ;  /* 0x0000006400647308 */ /* 0x000ff40000000800 */
[----:B------:R-:W1:Y:S01]  /*b1c0*/  MUFU.EX2 R97, R97 ;  /* 0x0000006100617308 */ /* 0x000e620000000800 */
[C---:B----4-:R-:W-:Y:S01]  /*b1d0*/  F2FP.BF16.F32.PACK_AB R27, R101.reuse, R104 ;  /* 0x00000068651b723e */ /* 0x050fe200000010ff */
[----:B------:R-:W-:Y:S04]  /*b1e0*/  FADD.FTZ R104, R104, R69 ;  /* 0x0000004568687221 */ /* 0x000fe80000010000 */
[----:B------:R-:W-:Y:S04]  /*b1f0*/  FADD.FTZ R104, R101, R104 ;  /* 0x0000006865687221 */ /* 0x000fe80000010000 */
[----:B------:R-:W-:Y:S01]  /*b200*/  MUFU.EX2 R99, R99 ;  /* 0x0000006300637308 */ /* 0x000fe20000000800 */
[C---:B--2---:R-:W-:Y:S06]  /*b210*/  HMMA.16816.F32.BF16 R4, R24.reuse, R28, R4 ;  /* 0x0000001c1804723c */ /* 0x044fec0000041804 */
[C---:B------:R-:W-:Y:S03]  /*b220*/  HMMA.16816.F32.BF16 R8, R24.reuse, R30, R8 ;  /* 0x0000001e1808723c */ /* 0x040fe60000041808 */
[----:B------:R-:W2:Y:S01]  /*b230*/  MUFU.EX2 R94, R94 ;  /* 0x0000005e005e7308 */ /* 0x000ea20000000800 */
        /* <DEDUP_REMOVED lines=8> */
[C---:B--2---:R-:W-:Y:S01]  /*b2c0*/  F2FP.BF16.F32.PACK_AB R25, R94.reuse, R99 ;  /* 0x000000635e19723e */ /* 0x044fe200000010ff */
[----:B------:R-:W-:Y:S05]  /*b2d0*/  FADD.FTZ R99, R99, R104 ;  /* 0x0000006863637221 */ /* 0x000fea0000010000 */
[----:B------:R-:W-:Y:S01]  /*b2e0*/  MUFU.EX2 R92, R92 ;  /* 0x0000005c005c7308 */ /* 0x000fe20000000800 */
[----:B------:R-:W-:Y:S01]  /*b2f0*/  FADD.FTZ R69, R97, R100 ;  /* 0x0000006461457221 */ /* 0x000fe20000010000 */
[----:B------:R-:W-:Y:S08]  /*b300*/  FADD.FTZ R99, R94, R99 ;  /* 0x000000635e637221 */ /* 0x000ff00000010000 */
[----:B------:R-:W1:Y:S01]  /*b310*/  MUFU.EX2 R91, R91 ;  /* 0x0000005b005b7308 */ /* 0x000e620000000800 */
[C---:B-----5:R-:W-:Y:S01]  /*b320*/  F2FP.BF16.F32.PACK_AB R26, R93.reuse, R96 ;  /* 0x000000605d1a723e */ /* 0x060fe200000010ff */
[----:B------:R-:W-:Y:S04]  /*b330*/  FADD.FTZ R96, R96, R69 ;  /* 0x0000004560607221 */ /* 0x000fe80000010000 */
[----:B------:R-:W-:Y:S04]  /*b340*/  FADD.FTZ R96, R93, R96 ;  /* 0x000000605d607221 */ /* 0x000fe80000010000 */
[----:B------:R-:W-:Y:S10]  /*b350*/  MUFU.EX2 R89, R89 ;  /* 0x0000005900597308 */ /* 0x000ff40000000800 */
[----:B------:R-:W2:Y:S01]  /*b360*/  MUFU.EX2 R88, R88 ;  /* 0x0000005800587308 */ /* 0x000ea20000000800 */
[----:B-1----:R-:W-:Y:S01]  /*b370*/  F2FP.BF16.F32.PACK_AB R27, R91, R92 ;  /* 0x0000005c5b1b723e */ /* 0x002fe200000010ff */
[----:B------:R-:W-:Y:S08]  /*b380*/  FADD.FTZ R92, R92, R99 ;  /* 0x000000635c5c7221 */ /* 0x000ff00000010000 */
[----:B------:R-:W-:Y:S01]  /*b390*/  MUFU.EX2 R90, R90 ;  /* 0x0000005a005a7308 */ /* 0x000fe20000000800 */
[C---:B----4-:R-:W-:Y:S06]  /*b3a0*/  HMMA.16816.F32.BF16 R4, R24.reuse, R28, R4 ;  /* 0x0000001c1804723c */ /* 0x050fec0000041804 */
[C---:B------:R-:W-:Y:S03]  /*b3b0*/  HMMA.16816.F32.BF16 R8, R24.reuse, R30, R8 ;  /* 0x0000001e1808723c */ /* 0x040fe60000041808 */
[----:B------:R-:W1:Y:S02]  /*b3c0*/  MUFU.EX2 R63, R63 ;  /* 0x0000003f003f7308 */ /* 0x000e640000000800 */
[C---:B--2---:R-:W-:Y:S01]  /*b3d0*/  F2FP.BF16.F32.PACK_AB R28, R88.reuse, R89 ;  /* 0x00000059581c723e */ /* 0x044fe200000010ff */
[C---:B------:R-:W-:Y:S07]  /*b3e0*/  HMMA.16816.F32.BF16 R12, R24.reuse, R36, R12 ;  /* 0x00000024180c723c */ /* 0x040fee000004180c */
[----:B------:R-:W2:Y:S01]  /*b3f0*/  MUFU.EX2 R58, R58 ;  /* 0x0000003a003a7308 */ /* 0x000ea20000000800 */
[----:B------:R-:W-:Y:S01]  /*b400*/  FADD.FTZ R89, R89, R96 ;  /* 0x0000006059597221 */ /* 0x000fe20000010000 */
[----:B------:R-:W-:Y:S01]  /*b410*/  HMMA.16816.F32.BF16 R16, R24, R38, R16 ;  /* 0x000000261810723c */ /* 0x000fe20000041810 */
[----:B------:R-:W4:Y:S07]  /*b420*/  LDSM.16.MT88.4 R36, [R86+0x4000] ;  /* 0x004000005624783b */ /* 0x000f2e0000004200 */
[----:B------:R-:W-:Y:S03]  /*b430*/  MUFU.EX2 R62, R62 ;  /* 0x0000003e003e7308 */ /* 0x000fe60000000800 */
[----:B-1----:R-:W-:Y:S01]  /*b440*/  F2FP.BF16.F32.PACK_AB R29, R63, R90 ;  /* 0x0000005a3f1d723e */ /* 0x002fe200000010ff */
[----:B------:R-:W-:Y:S06]  /*b450*/  FADD.FTZ R70, R88, R89 ;  /* 0x0000005958467221 */ /* 0x000fec0000010000 */
[----:B------:R-:W1:Y:S01]  /*b460*/  MUFU.EX2 R57, R57 ;  /* 0x0000003900397308 */ /* 0x000e620000000800 */
[C---:B--2---:R-:W-:Y:S01]  /*b470*/  F2FP.BF16.F32.PACK_AB R30, R58.reuse, R59 ;  /* 0x0000003b3a1e723e */ /* 0x044fe200000010ff */
[----:B------:R-:W-:Y:S04]  /*b480*/  FADD.FTZ R59, R59, R70 ;  /* 0x000000463b3b7221 */ /* 0x000fe80000010000 */
[----:B------:R-:W-:Y:S04]  /*b490*/  FADD.FTZ R59, R58, R59 ;  /* 0x0000003b3a3b7221 */ /* 0x000fe80000010000 */
[----:B------:R-:W-:Y:S10]  /*b4a0*/  MUFU.EX2 R54, R54 ;  /* 0x0000003600367308 */ /* 0x000ff40000000800 */
[----:B------:R-:W2:Y:S01]  /*b4b0*/  MUFU.EX2 R53, R53 ;  /* 0x0000003500357308 */ /* 0x000ea20000000800 */
[----:B-1----:R-:W-:Y:S09]  /*b4c0*/  F2FP.BF16.F32.PACK_AB R31, R57, R62 ;  /* 0x0000003e391f723e */ /* 0x002ff200000010ff */
[----:B------:R-:W-:Y:S01]  /*b4d0*/  MUFU.EX2 R52, R52 ;  /* 0x0000003400347308 */ /* 0x000fe20000000800 */
[C---:B---3--:R-:W-:Y:S06]  /*b4e0*/  HMMA.16816.F32.BF16 R4, R28.reuse, R32, R4 ;  /* 0x000000201c04723c */ /* 0x048fec0000041804 */
[C---:B------:R-:W-:Y:S03]  /*b4f0*/  HMMA.16816.F32.BF16 R8, R28.reuse, R34, R8 ;  /* 0x000000221c08723c */ /* 0x040fe60000041808 */
[----:B------:R-:W1:Y:S01]  /*b500*/  MUFU.EX2 R49, R49 ;  /* 0x0000003100317308 */ /* 0x000e620000000800 */
[----:B------:R-:W3:Y:S01]  /*b510*/  LDSM.16.MT88.4 R32, [R132+0x4400] ;  /* 0x004400008420783b */ /* 0x000ee20000004200 */
[----:B--2---:R-:W-:Y:S01]  /*b520*/  F2FP.BF16.F32.PACK_AB R24, R53, R54 ;  /* 0x000000363518723e */ /* 0x004fe200000010ff */
[C---:B------:R-:W-:Y:S07]  /*b530*/  HMMA.16816.F32.BF16 R12, R28.reuse, R40, R12 ;  /* 0x000000281c0c723c */ /* 0x040fee000004180c */
        /* <DEDUP_REMOVED lines=14> */
[----:B------:R-:W1:Y:S02]  /*b620*/  MUFU.EX2 R67, R67 ;  /* 0x0000004300437308 */ /* 0x000e640000000800 */
[----:B------:R-:W-:Y:S01]  /*b630*/  FADD.FTZ R45, R91, R92 ;  /* 0x0000005c5b2d7221 */ /* 0x000fe20000010000 */
[C---:B----4-:R-:W-:Y:S07]  /*b640*/  HMMA.16816.F32.BF16 R12, R24.reuse, R36, R12 ;  /* 0x00000024180c723c */ /* 0x050fee000004180c */
[----:B------:R-:W-:Y:S01]  /*b650*/  MUFU.EX2 R64, R64 ;  /* 0x0000004000407308 */ /* 0x000fe20000000800 */
[----:B------:R-:W-:Y:S03]  /*b660*/  FADD.FTZ R90, R90, R45 ;  /* 0x0000002d5a5a7221 */ /* 0x000fe60000010000 */
[----:B-----5:R-:W-:Y:S01]  /*b670*/  F2FP.BF16.F32.PACK_AB R28, R60, R55 ;  /* 0x000000373c1c723e */ /* 0x020fe200000010ff */
[----:B------:R-:W4:Y:S01]  /*b680*/  LDSM.16.MT88.4 R44, [R132+0x4800] ;  /* 0x00480000842c783b */ /* 0x000f220000004200 */
[----:B------:R-:W-:Y:S04]  /*b690*/  HMMA.16816.F32.BF16 R16, R24, R38, R16 ;  /* 0x000000261810723c */ /* 0x000fe80000041810 */
[----:B------:R-:W5:Y:S01]  /*b6a0*/  MUFU.EX2 R61, R61 ;  /* 0x0000003d003d7308 */ /* 0x000f620000000800 */
[----:B-1----:R-:W-:Y:S02]  /*b6b0*/  F2FP.BF16.F32.PACK_AB R29, R67, R68 ;  /* 0x00000044431d723e */ /* 0x002fe400000010ff */
[----:B------:R-:W1:Y:S01]  /*b6c0*/  LDSM.16.MT88.4 R36, [R86+0x4800] ;  /* 0x004800005624783b */ /* 0x000e620000004200 */
[----:B------:R-:W-:Y:S06]  /*b6d0*/  FADD.FTZ R25, R63, R90 ;  /* 0x0000005a3f197221 */ /* 0x000fec0000010000 */
[----:B------:R-:W-:Y:S01]  /*b6e0*/  MUFU.EX2 R66, R66 ;  /* 0x0000004200427308 */ /* 0x000fe20000000800 */
[----:B------:R-:W-:Y:S04]  /*b6f0*/  FADD.FTZ R62, R62, R25 ;  /* 0x000000193e3e7221 */ /* 0x000fe80000010000 */
[----:B------:R-:W-:Y:S05]  /*b700*/  FADD.FTZ R57, R57, R62 ;  /* 0x0000003e39397221 */ /* 0x000fea0000010000 */
[----:B------:R-:W3:Y:S01]  /*b710*/  MUFU.EX2 R65, R65 ;  /* 0x0000004100417308 */ /* 0x000ee20000000800 */
[----:B-----5:R-:W-:Y:S01]  /*b720*/  F2FP.BF16.F32.PACK_AB R30, R61, R64 ;  /* 0x000000403d1e723e */ /* 0x020fe200000010ff */
[----:B------:R-:W-:Y:S04]  /*b730*/  FADD.FTZ R52, R52, R57 ;  /* 0x0000003934347221 */ /* 0x000fe80000010000 */
[----:B------:R-:W-:Y:S04]  /*b740*/  FADD.FTZ R49, R49, R52 ;  /* 0x0000003431317221 */ /* 0x000fe80000010000 */
[----:B------:R-:W-:Y:S01]  /*b750*/  MUFU.EX2 R73, R73 ;  /* 0x0000004900497308 */ /* 0x000fe20000000800 */
[----:B------:R-:W-:Y:S04]  /*b760*/  FADD.FTZ R50, R50, R49 ;  /* 0x0000003132327221 */ /* 0x000fe80000010000 */
[----:B------:R-:W-:Y:S05]  /*b770*/  FADD.FTZ R51, R51, R50 ;  /* 0x0000003233337221 */ /* 0x000fea0000010000 */
[----:B------:R-:W5:Y:S01]  /*b780*/  MUFU.EX2 R72, R72 ;  /* 0x0000004800487308 */ /* 0x000f620000000800 */
[----:B---3--:R-:W-:Y:S01]  /*b790*/  F2FP.BF16.F32.PACK_AB R31, R65, R66 ;  /* 0x00000042411f723e */ /* 0x008fe200000010ff */
[----:B------:R-:W-:Y:S04]  /*b7a0*/  FADD.FTZ R68, R68, R51 ;  /* 0x0000003344447221 */ /* 0x000fe80000010000 */
[----:B------:R-:W-:Y:S04]  /*b7b0*/  FADD.FTZ R67, R67, R68 ;  /* 0x0000004443437221 */ /* 0x000fe80000010000 */
[----:B------:R-:W-:Y:S01]  /*b7c0*/  MUFU.EX2 R75, R75 ;  /* 0x0000004b004b7308 */ /* 0x000fe20000000800 */
[C---:B------:R-:W-:Y:S06]  /*b7d0*/  HMMA.16816.F32.BF16 R4, R28.reuse, R32, R4 ;  /* 0x000000201c04723c */ /* 0x040fec0000041804 */
[C---:B------:R-:W-:Y:S03]  /*b7e0*/  HMMA.16816.F32.BF16 R8, R28.reuse, R34, R8 ;  /* 0x000000221c08723c */ /* 0x040fe60000041808 */
[----:B------:R-:W3:Y:S02]  /*b7f0*/  MUFU.EX2 R74, R74 ;  /* 0x0000004a004a7308 */ /* 0x000ee40000000800 */
[----:B-----5:R-:W-:Y:S01]  /*b800*/  F2FP.BF16.F32.PACK_AB R24, R72, R73 ;  /* 0x000000494818723e */ /* 0x020fe200000010ff */
[C---:B--2---:R-:W-:Y:S07]  /*b810*/  HMMA.16816.F32.BF16 R12, R28.reuse, R40, R12 ;  /* 0x000000281c0c723c */ /* 0x044fee000004180c */
[----:B------:R-:W-:Y:S01]  /*b820*/  MUFU.EX2 R95, R162 ;  /* 0x000000a2005f7308 */ /* 0x000fe20000000800 */
[----:B------:R-:W-:Y:S01]  /*b830*/  FADD.FTZ R34, R54, R59 ;  /* 0x0000003b36227221 */ /* 0x000fe20000010000 */
[----:B------:R-:W-:Y:S01]  /*b840*/  HMMA.16816.F32.BF16 R16, R28, R42, R16 ;  /* 0x0000002a1c10723c */ /* 0x000fe20000041810 */
[----:B------:R-:W2:Y:S07]  /*b850*/  LDSM.16.MT88.4 R28, [R86+0x4c00] ;  /* 0x004c0000561c783b */ /* 0x000eae0000004200 */
[----:B------:R-:W5:Y:S03]  /*b860*/  MUFU.EX2 R98, R160 ;  /* 0x000000a000627308 */ /* 0x000f660000000800 */
[----:B---3--:R-:W-:Y:S01]  /*b870*/  F2FP.BF16.F32.PACK_AB R25, R74, R75 ;  /* 0x0000004b4a19723e */ /* 0x008fe200000010ff */
[--C-:B------:R-:W-:Y:S01]  /*b880*/  FFMA.FTZ R32, R84, UR4, -R22.reuse ;  /* 0x0000000454207c23 */ /* 0x100fe20008010816 */
[----:B------:R-:W-:Y:S01]  /*b890*/  FFMA.FTZ R22, R3, UR4, -R22 ;  /* 0x0000000403167c23 */ /* 0x000fe20008010816 */
[----:B------:R-:W-:Y:S04]  /*b8a0*/  FADD.FTZ R34, R53, R34 ;  /* 0x0000002235227221 */ /* 0x000fe80000010000 */
        /* <DEDUP_REMOVED lines=15> */
[C---:B----4-:R-:W-:Y:S05]  /*b9a0*/  HMMA.16816.F32.BF16 R4, R24.reuse, R44, R4 ;  /* 0x0000002c1804723c */ /* 0x050fea0000041804 */
[----:B------:R-:W-:Y:S01]  /*b9b0*/  FADD.FTZ R95, R95, R72 ;  /* 0x000000485f5f7221 */ /* 0x000fe20000010000 */
[C---:B------:R-:W-:Y:S03]  /*b9c0*/  HMMA.16816.F32.BF16 R8, R24.reuse, R46, R8 ;  /* 0x0000002e1808723c */ /* 0x040fe60000041808 */
[----:B------:R-:W3:Y:S02]  /*b9d0*/  MUFU.EX2 R88, R159 ;  /* 0x0000009f00587308 */ /* 0x000ee40000000800 */
[----:B-----5:R-:W-:Y:S01]  /*b9e0*/  F2FP.BF16.F32.PACK_AB R68, R94, R97 ;  /* 0x000000615e44723e */ /* 0x020fe200000010ff */
[C---:B-1----:R-:W-:Y:S07]  /*b9f0*/  HMMA.16816.F32.BF16 R12, R24.reuse, R36, R12 ;  /* 0x00000024180c723c */ /* 0x042fee000004180c */
[----:B------:R-:W-:Y:S01]  /*ba00*/  MUFU.EX2 R63, R157 ;  /* 0x0000009d003f7308 */ /* 0x000fe20000000800 */
[----:B------:R-:W-:Y:S01]  /*ba10*/  FADD.FTZ R98, R98, R95 ;  /* 0x0000005f62627221 */ /* 0x000fe20000010000 */
[----:B------:R-:W-:Y:S08]  /*ba20*/  HMMA.16816.F32.BF16 R16, R24, R38, R16 ;  /* 0x000000261810723c */ /* 0x000ff00000041810 */
[----:B------:R-:W1:Y:S03]  /*ba30*/  MUFU.EX2 R56, R56 ;  /* 0x0000003800387308 */ /* 0x000e660000000800 */
[----:B---3--:R-:W-:Y:S01]  /*ba40*/  F2FP.BF16.F32.PACK_AB R69, R88, R91 ;  /* 0x0000005b5845723e */ /* 0x008fe200000010ff */
[----:B------:R-:W-:Y:S04]  /*ba50*/  FADD.FTZ R97, R97, R98 ;  /* 0x0000006261617221 */ /* 0x000fe80000010000 */
[----:B------:R-:W-:Y:S02]  /*ba60*/  FADD.FTZ R94, R94, R97 ;  /* 0x000000615e5e7221 */ /* 0x000fe40000010000 */
[----:B------:R-:W-:Y:S10]  /*ba70*/  MUFU.EX2 R32, R32 ;  /* 0x0000002000207308 */ /* 0x000ff40000000800 */
[----:B------:R-:W3:Y:S01]  /*ba80*/  MUFU.EX2 R153, R22 ;  /* 0x0000001600997308 */ /* 0x000ee20000000800 */
[C---:B-1----:R-:W-:Y:S01]  /*ba90*/  F2FP.BF16.F32.PACK_AB R70, R56.reuse, R63 ;  /* 0x0000003f3846723e */ /* 0x042fe200000010ff */
[----:B------:R-:W-:Y:S04]  /*baa0*/  FADD.FTZ R63, R63, R94 ;  /* 0x0000005e3f3f7221 */ /* 0x000fe80000010000 */
[----:B------:R-:W-:Y:S01]  /*bab0*/  FADD.FTZ R154, R56, R63 ;  /* 0x0000003f389a7221 */ /* 0x000fe20000010000 */
[----:B---3--:R-:W-:Y:S01]  /*bac0*/  F2FP.BF16.F32.PACK_AB R71, R153, R32 ;  /* 0x000000209947723e */ /* 0x008fe200000010ff */
[----:B------:R-:W-:Y:S04]  /*bad0*/  FADD.FTZ R22, R66, R67 ;  /* 0x0000004342167221 */ /* 0x000fe80000010000 */
[----:B------:R-:W-:Y:S02]  /*bae0*/  FADD.FTZ R22, R65, R22 ;  /* 0x0000001641167221 */ /* 0x000fe40000010000 */
[C---:B------:R-:W-:Y:S05]  /*baf0*/  HMMA.16816.F32.BF16 R80, R68.reuse, R76, R4 ;  /* 0x0000004c4450723c */ /* 0x040fea0000041804 */
[----:B------:R-:W-:Y:S01]  /*bb00*/  FADD.FTZ R75, R75, R22 ;  /* 0x000000164b4b7221 */ /* 0x000fe20000010000 */
[C---:B------:R-:W-:Y:S05]  /*bb10*/  HMMA.16816.F32.BF16 R76, R68.reuse, R78, R8 ;  /* 0x0000004e444c723c */ /* 0x040fea0000041808 */
[----:B------:R-:W-:Y:S02]  /*bb20*/  FADD.FTZ R74, R74, R75 ;  /* 0x0000004b4a4a7221 */ /* 0x000fe40000010000 */
[----:B------:R-:W-:Y:S04]  /*bb30*/  IADD3 R8, R141, -0x1, RZ ;  /* 0xffffffff8d087810 */ /* 0x000fe80007ffe0ff */
[----:B------:R-:W-:Y:S01]  /*bb40*/  FADD.FTZ R103, R103, R74 ;  /* 0x0000004a67677221 */ /* 0x000fe20000010000 */
[----:B------:R-:W-:Y:S01]  /*bb50*/  MOV R141, R8 ;  /* 0x00000008008d7202 */ /* 0x000fe20000000f00 */
[C---:B--2---:R-:W-:Y:S03]  /*bb60*/  HMMA.16816.F32.BF16 R72, R68.reuse, R28, R12 ;  /* 0x0000001c4448723c */ /* 0x044fe6000004180c */
[----:B------:R-:W-:Y:S03]  /*bb70*/  FADD.FTZ R102, R102, R103 ;  /* 0x0000006766667221 */ /* 0x000fe60000010000 */
[----:B------:R-:W-:Y:S05]  /*bb80*/  HMMA.16816.F32.BF16 R68, R68, R30, R16 ;  /* 0x0000001e4444723c */ /* 0x000fea0000041810 */
[----:B------:R-:W-:Y:S06]  /*bb90*/  FADD.FTZ R91, R91, R102 ;  /* 0x000000665b5b7221 */ /* 0x000fec0000010000 */
[----:B------:R-:W-:Y:S04]  /*bba0*/  FADD.FTZ R91, R88, R91 ;  /* 0x0000005b585b7221 */ /* 0x000fe80000010000 */
[----:B------:R-:W-:Y:S04]  /*bbb0*/  FADD.FTZ R32, R32, R91 ;  /* 0x0000005b20207221 */ /* 0x000fe80000010000 */
[----:B------:R-:W-:Y:S01]  /*bbc0*/  FADD.FTZ R153, R153, R32 ;  /* 0x0000002099997221 */ /* 0x000fe20000010000 */
[----:B------:R-:W-:Y:S06]  /*bbd0*/  @P0 BRA `(.L_x_4323) ;  /* 0xffffffd000a80947 */ /* 0x000fec000383ffff */
.L_x_4319:
        /* <DEDUP_REMOVED lines=109> */
.L_x_4324:
        /* <DEDUP_REMOVED lines=10> */
.L_x_4325:
[----:B------:R-:W1:Y:S01]  /*c350*/  S2R R15, SR_CTAID.Z ;  /* 0x00000000000f7919 */ /* 0x000e620000002700 */
[----:B------:R-:W1:Y:S01]  /*c360*/  LDC R0, c[0x0][0x270] ;  /* 0x00009c00ff007b82 */ /* 0x000e620000000800 */
[----:B------:R-:W1:Y:S07]  /*c370*/  S2R R2, SR_CTAID.Y ;  /* 0x0000000000027919 */ /* 0x000e6e0000002600 */
[----:B------:R-:W2:Y:S01]  /*c380*/  LDC R140, c[0x0][0x2c4] ;  /* 0x0000b100ff8c7b82 */ /* 0x000ea20000000800 */
[----:B-1----:R-:W-:-:S04]  /*c390*/  IMAD R9, R2, R0, R15 ;  /* 0x0000000002097224 */ /* 0x002fc800078e020f */
[----:B--2---:R-:W-:-:S07]  /*c3a0*/  IMAD R140, R9, R140, RZ ;  /* 0x0000008c098c7224 */ /* 0x004fce00078e02ff */
.L_x_4326:
        /* <DEDUP_REMOVED lines=35> */
.L_x_4328:
[----:B------:R-:W-:Y:S05]  /*c5e0*/  BSYNC B0 ;  /* 0x0000000000007941 */ /* 0x000fea0003800000 */
.L_x_4327:
        /* <DEDUP_REMOVED lines=24> */
.L_x_4330:
[----:B------:R-:W-:Y:S05]  /*c770*/  BSYNC B0 ;  /* 0x0000000000007941 */ /* 0x000fea0003800000 */
.L_x_4329:
[----:B------:R-:W-:Y:S05]  /*c780*/  @P1 EXIT ;  /* 0x000000000000194d */ /* 0x000fea0003800000 */
[----:B------:R-:W-:Y:S01]  /*c790*/  IADD3 R3, P0, R3, 0x20, RZ ;  /* 0x0000002003037810 */ /* 0x000fe20007f1e0ff */
[----:B------:R-:W-:Y:S01]  /*c7a0*/  ULDC.64 UR4, c[0x0][0x280] ;  /* 0x0000a00000047ab9 */ /* 0x000fe20000000a00 */
[----:B------:R-:W-:-:S03]  /*c7b0*/  MOV R5, R7 ;  /* 0x0000000700057202 */ /* 0x000fc60000000f00 */
[----:B------:R-:W-:Y:S02]  /*c7c0*/  IMAD.X R0, RZ, RZ, R4, P0 ;  /* 0x000000ffff007224 */ /* 0x000fe400000e0604 */
[----:B------:R-:W-:Y:S02]  /*c7d0*/  IMAD.MOV.U32 R4, RZ, RZ, R16 ;  /* 0x000000ffff047224 */ /* 0x000fe400078e0010 */
        /* <DEDUP_REMOVED lines=8> */
.L_x_4331:
        /* <DEDUP_REMOVED lines=10> */
.L_x_5373:


//--------------------- .text._ZN5flash24flash_fwd_splitkv_kernelI23Flash_fwd_kernel_traitsILi32ELi64ELi128ELi4ELb0ELb0EN7cutlass10bfloat16_tE19Flash_kernel_traitsILi32ELi64ELi128ELi4ES3_EELb1ELb0ELb1ELb0ELb0ELb0ELb0ELb0EEEvNS_16Flash_fwd_paramsE --------------------------
	.section	.text._ZN5flash24flash_fwd_splitkv_kernelI23Flash_fwd_kernel_traitsILi32ELi64ELi128ELi4ELb0ELb0EN7cutlass10bfloat16_tE19Flash_kernel_traitsILi32ELi64ELi128ELi4ES3_EELb1ELb0ELb1ELb0ELb0ELb0ELb0ELb0EEEvNS_16Flash_fwd_paramsE,"ax",@progbits
	.align	128
        .global         _ZN5flash24flash_fwd_splitkv_kernelI23Flash_fwd_kernel_traitsILi32ELi64ELi128ELi4ELb0ELb0EN7cutlass10bfloat16_tE19Flash_kernel_traitsILi32ELi64ELi128ELi4ES3_EELb1ELb0ELb1ELb0ELb0ELb0ELb0ELb0EEEvNS_16Flash_fwd_paramsE
        .type           _ZN5flash24flash_fwd_splitkv_kernelI23Flash_fwd_kernel_traitsILi32ELi64ELi128ELi4ELb0ELb0EN7cutlass10bfloat16_tE19Flash_kernel_traitsILi32ELi64ELi128ELi4ES3_EELb1ELb0ELb1ELb0ELb0ELb0ELb0ELb0EEEvNS_16Flash_fwd_paramsE,@function
        .size           _ZN5flash24flash_fwd_splitkv_kernelI23Flash_fwd_kernel_traitsILi32ELi64ELi128ELi4ELb0ELb0EN7cutlass10bfloat16_tE19Flash_kernel_traitsILi32ELi64ELi128ELi4ES3_EELb1ELb0ELb1ELb0ELb0ELb0ELb0ELb0EEEvNS_16Flash_fwd_paramsE,(.L_x_5374 - _ZN5flash24flash_fwd_splitkv_kernelI23Flash_fwd_kernel_traitsILi32ELi64ELi128ELi4ELb0ELb0EN7cutlass10bfloat16_tE19Flash_kernel_traitsILi32ELi64ELi128ELi4ES3_EELb1ELb0ELb1ELb0ELb0ELb0ELb0ELb0EEEvNS_16Flash_fwd_paramsE)
        .other          _ZN5flash24flash_fwd_splitkv_kernelI23Flash_fwd_kernel_traitsILi32ELi64ELi128ELi4ELb0ELb0EN7cutlass10bfloat16_tE19Flash_kernel_traitsILi32ELi64ELi128ELi4ES3_EELb1ELb0ELb1ELb0ELb0ELb0ELb0ELb0EEEvNS_16Flash_fwd_paramsE,@"STO_CUDA_ENTRY STV_DEFAULT"
_ZN5flash24flash_fwd_splitkv_kernelI23Flash_fwd_kernel_traitsILi32ELi64ELi128ELi4ELb0ELb0EN7cutlass10bfloat16_tE19Flash_kernel_traitsILi32ELi64ELi128ELi4ES3_EELb1ELb0ELb1ELb0ELb0ELb0ELb0ELb0EEEvNS_16Flash_fwd_paramsE:
.text._ZN5flash24flash_fwd_splitkv_kernelI23Flash_fwd_kernel_traitsILi32ELi64ELi128ELi4ELb0ELb0EN7cutlass10bfloat16_tE19Flash_kernel_traitsILi32ELi64ELi128ELi4ES3_EELb1ELb0ELb1ELb0ELb0ELb0ELb0ELb0EEEvNS_16Flash_fwd_paramsE:
        /* <DEDUP_REMOVED lines=22> */
[----:B---3--:R-:W-:-:S04]  /*0160*/  ISETP.EQ.U32.AND P0, PT, R4, RZ, PT ;  /* 0x000000ff0400720c */ /* 0x008fc80003f02070 */
[----:B------:R-:W-:Y:S01]  /*0170*/  ISETP.EQ.OR.EX P0, PT, R5, RZ, !P3, P0 ;  /* 0x000000ff0500720c */ /* 0x000fe20005f02700 */
[----:B------:R-:W-:Y:S02]  /*0180*/  IMAD.MOV.U32 R12, RZ, RZ, -0x1 ;  /* 0xffffffffff0c7424 */ /* 0x000fe400078e00ff */
[----:B--2---:R-:W-:Y:S01]  /*0190*/  IMAD.WIDE R6, R13, 0x4, R8 ;  /* 0x000000040d067825 */ /* 0x004fe200078e0208 */
        /* <DEDUP_REMOVED lines=12> */
.L_x_4332:
[----:B------:R-:W1:Y:S02]  /*0260*/  LDC R0, c[0x0][0x2c8] ;  /* 0x0000b200ff007b82 */ /* 0x000e640000000800 */
.L_x_4333:
        /* <DEDUP_REMOVED lines=51> */
[-C--:B------:R-:W-:Y:S02]  /*05a0*/  @P0 IMAD R113, R113, R7.reuse, R11 ;  /* 0x0000000771710224 */ /* 0x080fe400078e020b */
[----:B------:R-:W-:Y:S01]  /*05b0*/  IMAD R12, R3, R6, RZ ;  /* 0x00000006030c7224 */ /* 0x000fe200078e02ff */
[----:B------:R-:W-:Y:S02]  /*05c0*/  SHF.R.S32.HI R3, RZ, 0x2, R0 ;  /* 0x00000002ff037819 */ /* 0x000fe40000011400 */
[----:B------:R-:W-:Y:S01]  /*05d0*/  SHF.R.S32.HI R0, RZ, 0x1f, R20 ;  /* 0x0000001fff007819 */ /* 0x000fe20000011414 */
        /* <DEDUP_REMOVED lines=15> */
[----:B------:R-:W-:-:S03]  /*06d0*/  ISETP.GE.OR P4, PT, R9, R112, P1 ;  /* 0x000000700900720c */ /* 0x000fc60000f86670 */
[----:B------:R-:W-:Y:S01]  /*06e0*/  IMAD R4, R4, UR5, R119 ;  /* 0x0000000504047c24 */ /* 0x000fe2000f8e0277 */
[----:B------:R-:W-:Y:S01]  /*06f0*/  IADD3 R8, P2, R8, R10, RZ ;  /* 0x0000000a08087210 */ /* 0x000fe20007f5e0ff */
[----:B------:R-:W-:Y:S02]  /*0700*/  ULDC.64 UR4, c[0x0][0x2a0] ;  /* 0x0000a80000047ab9 */ /* 0x000fe40000000a00 */
[----:B------:R-:W-:Y:S01]  /*0710*/  IMAD R5, R0, UR4, RZ ;  /* 0x0000000400057c24 */ /* 0x000fe2000f8e02ff */
[----:B------:R-:W-:Y:S02]  /*0720*/  IADD3.X R9, R113, R11, R12, P2, !PT ;  /* 0x0000000b71097210 */ /* 0x000fe400017fe40c */
        /* <DEDUP_REMOVED lines=16> */
.L_x_4336:
[----:B------:R-:W-:Y:S05]  /*0830*/  BSYNC B0 ;  /* 0x0000000000007941 */ /* 0x000fea0003800000 */
.L_x_4335:
        /* <DEDUP_REMOVED lines=13> */
.L_x_4338:
[----:B------:R-:W-:Y:S05]  /*0910*/  BSYNC B0 ;  /* 0x0000000000007941 */ /* 0x000fea0003800000 */
.L_x_4337:
        /* <DEDUP_REMOVED lines=11> */
.L_x_4334:
        /* <DEDUP_REMOVED lines=24> */
.L_x_4339:
[----:B------:R-:W-:Y:S05]  /*0b50*/  @!P1 BRA `(.L_x_4340) ;  /* 0x00000004003c9947 */ /* 0x000fea0003800000 */
[----:B------:R-:W2:Y:S01]  /*0b60*/  LDC R15, c[0x0][0x380] ;  /* 0x0000e000ff0f7b82 */ /* 0x000ea20000000800 */
[----:B------:R-:W-:Y:S01]  /*0b70*/  LEA R10, R91, 0xffffff80, 0x7 ;  /* 0xffffff805b0a7811 */ /* 0x000fe200078e38ff */
[----:B------:R-:W-:-:S03]  /*0b80*/  ULDC.64 UR4, c[0x0][0x230] ;  /* 0x00008c0000047ab9 */ /* 0x000fc60000000a00 */
[----:B------:R-:W-:-:S03]  /*0b90*/  IABS R3, R10 ;  /* 0x0000000a00037213 */ /* 0x000fc60000000000 */
[----:B------:R-:W3:Y:S01]  /*0ba0*/  LDC.64 R124, c[0x0][0x248] ;  /* 0x00009200ff7c7b82 */ /* 0x000ee20000000a00 */
[----:B--2---:R-:W-:-:S04]  /*0bb0*/  IABS R5, R15 ;  /* 0x0000000f00057213 */ /* 0x004fc80000000000 */
[----:B------:R-:W1:Y:S08]  /*0bc0*/  I2F.RP R8, R5 ;  /* 0x0000000500087306 */ /* 0x000e700000209400 */
[----:B-1----:R-:W1:Y:S02]  /*0bd0*/  MUFU.RCP R6, R8 ;  /* 0x0000000800067308 */ /* 0x002e640000001000 */
[----:B-1----:R-:W-:-:S06]  /*0be0*/  IADD3 R6, R6, 0xffffffe, RZ ;  /* 0x0ffffffe06067810 */ /* 0x002fcc0007ffe0ff */
[----:B------:R-:W1:Y:S02]  /*0bf0*/  F2I.FTZ.U32.TRUNC.NTZ R7, R6 ;  /* 0x0000000600077305 */ /* 0x000e64000021f000 */
[----:B-1---5:R-:W-:Y:S01]  /*0c00*/  IMAD.MOV R0, RZ, RZ, -R7 ;  /* 0x000000ffff007224 */ /* 0x022fe200078e0a07 */
        /* <DEDUP_REMOVED lines=12> */
[----:B------:R-:W1:Y:S03]  /*0cd0*/  LDC R5, c[0x0][0x278] ;  /* 0x00009e00ff057b82 */ /* 0x000e660000000800 */
[----:B------:R-:W-:-:S07]  /*0ce0*/  ISETP.GE.AND P0, PT, R0, RZ, PT ;  /* 0x000000ff0000720c */ /* 0x000fce0003f06270 */
[----:B------:R-:W-:-:S06]  /*0cf0*/  @P3 IADD3 R11, R11, 0x1, RZ ;  /* 0x000000010b0b3810 */ /* 0x000fcc0007ffe0ff */
[----:B------:R-:W-:Y:S01]  /*0d00*/  @!P0 IMAD.MOV R11, RZ, RZ, -R11 ;  /* 0x000000ffff0b8224 */ /* 0x000fe200078e0a0b */
[----:B------:R-:W-:-:S05]  /*0d10*/  @!P2 LOP3.LUT R11, RZ, R15, RZ, 0x33, !PT ;  /* 0x0000000fff0ba212 */ /* 0x000fca00078e33ff */
[----:B------:R-:W-:-:S05]  /*0d20*/  IMAD.WIDE R16, R11, 0x4, R116 ;  /* 0x000000040b107825 */ /* 0x000fca00078e0274 */
[----:B------:R2:W4:Y:S01]  /*0d30*/  LDG.E R0, desc[UR16][R16.64] ;  /* 0x0000001010007981 */ /* 0x000522000c1e1900 */
[----:B-1----:R-:W-:Y:S01]  /*0d40*/  IABS R3, R5 ;  /* 0x0000000500037213 */ /* 0x002fe20000000000 */
[----:B------:R-:W-:Y:S01]  /*0d50*/  IMAD.MOV R11, RZ, RZ, -R11 ;  /* 0x000000ffff0b7224 */ /* 0x000fe200078e0a0b */
[----:B------:R-:W-:Y:S02]  /*0d60*/  MOV R8, RZ ;  /* 0x000000ff00087202 */ /* 0x000fe40000000f00 */
[----:B------:R-:W1:Y:S01]  /*0d70*/  I2F.RP R12, R3 ;  /* 0x00000003000c7306 */ /* 0x000e620000209400 */
[----:B------:R-:W-:-:S05]  /*0d80*/  IMAD R10, R15, R11, R10 ;  /* 0x0000000b0f0a7224 */ /* 0x000fca00078e020a */
[----:B------:R-:W-:Y:S02]  /*0d90*/  SHF.R.S32.HI R11, RZ, 0x1f, R10 ;  /* 0x0000001fff0b7819 */ /* 0x000fe4000001140a */
        /* <DEDUP_REMOVED lines=16> */
[----:B------:R-:W-:Y:S01]  /*0ea0*/  LOP3.LUT R3, R20, R5, RZ, 0x3c, !PT ;  /* 0x0000000514037212 */ /* 0x000fe200078e3cff */
[----:B------:R-:W1:Y:S03]  /*0eb0*/  LDC.64 R6, c[0x0][0x238] ;  /* 0x00008e00ff067b82 */ /* 0x000e660000000a00 */
[----:B------:R-:W-:-:S07]  /*0ec0*/  ISETP.GE.AND P0, PT, R3, RZ, PT ;  /* 0x000000ff0300720c */ /* 0x000fce0003f06270 */
[----:B------:R-:W-:-:S06]  /*0ed0*/  @P3 IADD3 R22, R22, 0x1, RZ ;  /* 0x0000000116163810 */ /* 0x000fcc0007ffe0ff */
[----:B------:R-:W-:Y:S01]  /*0ee0*/  @!P0 IMAD.MOV R22, RZ, RZ, -R22 ;  /* 0x000000ffff168224 */ /* 0x000fe200078e0a16 */
[----:B------:R-:W-:-:S04]  /*0ef0*/  @!P2 LOP3.LUT R22, RZ, R5, RZ, 0x33, !PT ;  /* 0x00000005ff16a212 */ /* 0x000fc800078e33ff */
[----:B--2---:R-:W-:Y:S02]  /*0f00*/  SHF.R.S32.HI R17, RZ, 0x1f, R22 ;  /* 0x0000001fff117819 */ /* 0x004fe40000011416 */
[----:B----4-:R-:W-:Y:S01]  /*0f10*/  SHF.R.S32.HI R3, RZ, 0x1f, R0 ;  /* 0x0000001fff037819 */ /* 0x010fe20000011400 */
        /* <DEDUP_REMOVED lines=9> */
[----:B------:R-:W-:Y:S02]  /*0fb0*/  IMAD.IADD R23, R19, 0x1, R3 ;  /* 0x0000000113177824 */ /* 0x000fe400078e0203 */
[C---:B------:R-:W-:Y:S02]  /*0fc0*/  IMAD R5, R10.reuse, R125, R8 ;  /* 0x0000007d0a057224 */ /* 0x040fe400078e0208 */
[----:B------:R-:W-:-:S05]  /*0fd0*/  IMAD.WIDE.U32 R8, R10, R124, R14 ;  /* 0x0000007c0a087225 */ /* 0x000fca00078e000e */
[----:B------:R-:W-:Y:S01]  /*0fe0*/  IADD3 R9, R9, R5, RZ ;  /* 0x0000000509097210 */ /* 0x000fe20007ffe0ff */
[----:B------:R-:W-:-:S04]  /*0ff0*/  IMAD R5, R17, UR4, RZ ;  /* 0x0000000411057c24 */ /* 0x000fc8000f8e02ff */
[C---:B------:R-:W-:Y:S02]  /*1000*/  IMAD R5, R22.reuse, UR5, R5 ;  /* 0x0000000516057c24 */ /* 0x040fe4000f8e0205 */
[----:B------:R-:W-:-:S05]  /*1010*/  IMAD.WIDE.U32 R8, R22, UR4, R8 ;  /* 0x0000000416087c25 */ /* 0x000fca000f8e0008 */
[----:B------:R-:W-:Y:S02]  /*1020*/  IADD3 R19, R9, R5, RZ ;  /* 0x0000000509137210 */ /* 0x000fe40007ffe0ff */
[----:B------:R-:W-:Y:S01]  /*1030*/  MOV R16, R8 ;  /* 0x0000000800107202 */ /* 0x000fe20000000f00 */
[----:B------:R-:W-:Y:S06]  /*1040*/  BRA `(.L_x_4341) ;  /* 0x0000000400347947 */ /* 0x000fec0003800000 */
.L_x_4340:
[----:B------:R-:W1:Y:S01]  /*1050*/  LDC R5, c[0x0][0x278] ;  /* 0x00009e00ff057b82 */ /* 0x000e620000000800 */
[----:B------:R-:W-:-:S13]  /*1060*/  ISETP.NE.AND P4, PT, R12, -0x1, PT ;  /* 0xffffffff0c00780c */ /* 0x000fda0003f85270 */
[----:B------:R-:W2:Y:S01]  /*1070*/  @P4 LDC.64 R124, c[0x0][0x248] ;  /* 0x00009200ff7c4b82 */ /* 0x000ea20000000a00 */
[----:B------:R-:W-:-:S07]  /*1080*/  @P4 IMAD.IADD R16, R3, 0x1, R12 ;  /* 0x0000000103104824 */ /* 0x000fce00078e020c */
[----:B------:R-:W3:Y:S01]  /*1090*/  @P4 LDC.64 R14, c[0x0][0x250] ;  /* 0x00009400ff0e4b82 */ /* 0x000ee20000000a00 */
[----:B-1----:R-:W-:-:S04]  /*10a0*/  IABS R7, R5 ;  /* 0x0000000500077213 */ /* 0x002fc80000000000 */
[----:B------:R-:W1:Y:S08]  /*10b0*/  I2F.RP R9, R7 ;  /* 0x0000000700097306 */ /* 0x000e700000209400 */
[----:B-1----:R-:W1:Y:S02]  /*10c0*/  MUFU.RCP R10, R9 ;  /* 0x00000009000a7308 */ /* 0x002e640000001000 */
[----:B-1----:R-:W-:-:S02]  /*10d0*/  VIADD R10, R10, 0xffffffe ;  /* 0x0ffffffe0a0a7836 */ /* 0x002fc40000000000 */
[----:B--2---:R-:W-:-:S04]  /*10e0*/  @P4 IMAD R9, R16, R125, RZ ;  /* 0x0000007d10094224 */ /* 0x004fc800078e02ff */
[----:B------:R-:W1:Y:S01]  /*10f0*/  F2I.FTZ.U32.TRUNC.NTZ R11, R10 ;  /* 0x0000000a000b7305 */ /* 0x000e62000021f000 */
[----:B------:R-:W-:-:S05]  /*1100*/  @P4 IMAD.WIDE.U32 R16, R16, R124, RZ ;  /* 0x0000007c10104225 */ /* 0x000fca00078e00ff */
[----:B------:R-:W-:Y:S01]  /*1110*/  @P4 IADD3 R9, R17, R9, RZ ;  /* 0x0000000911094210 */ /* 0x000fe20007ffe0ff */
[----:B-1----:R-:W-:Y:S01]  /*1120*/  IMAD.MOV R6, RZ, RZ, -R11 ;  /* 0x000000ffff067224 */ /* 0x002fe200078e0a0b */
[----:B------:R-:W-:-:S03]  /*1130*/  MOV R10, RZ ;  /* 0x000000ff000a7202 */ /* 0x000fc60000000f00 */
[----:B------:R-:W-:Y:S01]  /*1140*/  IMAD R8, R6, R7, RZ ;  /* 0x0000000706087224 */ /* 0x000fe200078e02ff */
[----:B------:R-:W-:-:S03]  /*1150*/  IABS R6, R20 ;  /* 0x0000001400067213 */ /* 0x000fc60000000000 */
[----:B------:R-:W-:Y:S01]  /*1160*/  IMAD.HI.U32 R11, R11, R8, R10 ;  /* 0x000000080b0b7227 */ /* 0x000fe200078e000a */
[----:B------:R-:W-:-:S03]  /*1170*/  LEA R10, R91, 0xffffff80, 0x7 ;  /* 0xffffff805b0a7811 */ /* 0x000fc600078e38ff */
[----:B------:R-:W-:-:S04]  /*1180*/  IMAD.MOV.U32 R8, RZ, RZ, R6 ;  /* 0x000000ffff087224 */ /* 0x000fc800078e0006 */
[----:B------:R-:W-:Y:S01]  /*1190*/  IMAD.HI.U32 R22, R11, R8, RZ ;  /* 0x000000080b167227 */ /* 0x000fe200078e00ff */
[----:B------:R-:W-:-:S03]  /*11a0*/  SHF.R.S32.HI R11, RZ, 0x1f, R10 ;  /* 0x0000001fff0b7819 */ /* 0x000fc6000001140a */
[----:B------:R-:W-:-:S04]  /*11b0*/  IMAD.MOV R6, RZ, RZ, -R22 ;  /* 0x000000ffff067224 */ /* 0x000fc800078e0a16 */
[----:B------:R-:W-:Y:S01]  /*11c0*/  IMAD R6, R7, R6, R8 ;  /* 0x0000000607067224 */ /* 0x000fe200078e0208 */
[----:B------:R-:W-:-:S04]  /*11d0*/  LOP3.LUT R8, R20, R5, RZ, 0x3c, !PT ;  /* 0x0000000514087212 */ /* 0x000fc800078e3cff */
[----:B------:R-:W-:Y:S02]  /*11e0*/  ISETP.GT.U32.AND P0, PT, R7, R6, PT ;  /* 0x000000060700720c */ /* 0x000fe40003f04070 */
[----:B------:R-:W-:Y:S02]  /*11f0*/  ISETP.GE.AND P2, PT, R8, RZ, PT ;  /* 0x000000ff0800720c */ /* 0x000fe40003f46270 */
[----:B------:R-:W-:-:S09]  /*1200*/  @P4 MOV R8, R16 ;  /* 0x0000001000084202 */ /* 0x000fd20000000f00 */
[-C--:B------:R-:W-:Y:S02]  /*1210*/  @!P0 IADD3 R6, R6, -R7.reuse, RZ ;  /* 0x8000000706068210 */ /* 0x080fe40007ffe0ff */
[----:B------:R-:W-:Y:S02]  /*1220*/  @!P0 IADD3 R22, R22, 0x1, RZ ;  /* 0x0000000116168810 */ /* 0x000fe40007ffe0ff */
[----:B------:R-:W-:Y:S02]  /*1230*/  ISETP.GE.U32.AND P3, PT, R6, R7, PT ;  /* 0x000000070600720c */ /* 0x000fe40003f66070 */
[----:B------:R-:W1:Y:S01]  /*1240*/  LDC.64 R6, c[0x0][0x260] ;  /* 0x00009800ff067b82 */ /* 0x000e620000000a00 */
[----:B------:R-:W-:-:S10]  /*1250*/  ISETP.NE.AND P0, PT, R5, RZ, PT ;  /* 0x000000ff0500720c */ /* 0x000fd40003f05270 */
[----:B------:R-:W-:-:S04]  /*1260*/  @P3 VIADD R22, R22, 0x1 ;  /* 0x0000000116163836 */ /* 0x000fc80000000000 */
[----:B------:R-:W-:Y:S01]  /*1270*/  @!P2 IMAD.MOV R22, RZ, RZ, -R22 ;  /* 0x000000ffff16a224 */ /* 0x000fe200078e0a16 */
[----:B---3--:R-:W-:Y:S06]  /*1280*/  @P4 BRA `(.L_x_4342) ;  /* 0x0000000000344947 */ /* 0x008fec0003800000 */
[----:B------:R-:W2:Y:S01]  /*1290*/  LDC.64 R124, c[0x0][0x248] ;  /* 0x00009200ff7c7b82 */ /* 0x000ea20000000a00 */
[----:B------:R-:W-:Y:S02]  /*12a0*/  SHF.R.S32.HI R17, RZ, 0x1f, R3 ;  /* 0x0000001fff117819 */ /* 0x000fe40000011403 */
[----:B-----5:R-:W-:-:S05]  /*12b0*/  SHF.R.S32.HI R19, RZ, 0x1f, R0 ;  /* 0x0000001fff137819 */ /* 0x020fca0000011400 */
[----:B------:R-:W3:Y:S01]  /*12c0*/  LDC.64 R8, c[0x0][0x230] ;  /* 0x00008c00ff087b82 */ /* 0x000ee20000000a00 */
[-C--:B--2---:R-:W-:Y:S02]  /*12d0*/  IMAD R16, R17, R124.reuse, RZ ;  /* 0x0000007c11107224 */ /* 0x084fe400078e02ff */
        /* <DEDUP_REMOVED lines=8> */
.L_x_4342:
[----:B------:R-:W-:Y:S01]  /*1360*/  IMAD R16, R11, R124, RZ ;  /* 0x0000007c0b107224 */ /* 0x000fe200078e02ff */
[----:B------:R-:W-:Y:S01]  /*1370*/  @!P0 LOP3.LUT R22, RZ, R5, RZ, 0x33, !PT ;  /* 0x00000005ff168212 */ /* 0x000fe200078e33ff */
[----:B------:R-:W-:Y:S01]  /*1380*/  IMAD.WIDE.U32 R8, R124, R10, R8 ;  /* 0x0000000a7c087225 */ /* 0x000fe200078e0008 */
[----:B------:R-:W-:Y:S02]  /*1390*/  @P4 IADD3 R12, R3, R12, RZ ;  /* 0x0000000c030c4210 */ /* 0x000fe40007ffe0ff */
[----:B------:R-:W-:Y:S01]  /*13a0*/  SHF.R.S32.HI R17, RZ, 0x1f, R22 ;  /* 0x0000001fff117819 */ /* 0x000fe20000011416 */
[----:B------:R-:W-:Y:S02]  /*13b0*/  IMAD R5, R125, R10, R16 ;  /* 0x0000000a7d057224 */ /* 0x000fe400078e0210 */
[----:B------:R-:W-:-:S03]  /*13c0*/  @P4 IMAD.WIDE.U32 R18, R12, R14, RZ ;  /* 0x0000000e0c124225 */ /* 0x000fc600078e00ff */
[----:B------:R-:W-:Y:S01]  /*13d0*/  IADD3 R9, R9, R5, RZ ;  /* 0x0000000509097210 */ /* 0x000fe20007ffe0ff */
[-C--:B-1----:R-:W-:Y:S02]  /*13e0*/  IMAD R5, R17, R6.reuse, RZ ;  /* 0x0000000611057224 */ /* 0x082fe400078e02ff */
        /* <DEDUP_REMOVED lines=19> */
.L_x_4341:
[----:B------:R-:W-:Y:S01]  /*1520*/  ISETP.NE.AND P2, PT, R113, -0x1, PT ;  /* 0xffffffff7100780c */ /* 0x000fe20003f45270 */
[----:B------:R-:W-:Y:S01]  /*1530*/  IMAD.IADD R27, R112, 0x1, -R119 ;  /* 0x00000001701b7824 */ /* 0x000fe200078e0a77 */
[----:B------:R-:W-:Y:S01]  /*1540*/  SHF.R.S32.HI R5, RZ, 0x1f, R2 ;  /* 0x0000001fff057819 */ /* 0x000fe20000011402 */
[----:B------:R-:W1:Y:S01]  /*1550*/  S2UR UR8, SR_CgaCtaId ;  /* 0x00000000000879c3 */ /* 0x000e620000008800 */
[----:B------:R-:W-:Y:S01]  /*1560*/  ULDC.64 UR4, c[0x0][0x268] ;  /* 0x00009a0000047ab9 */ /* 0x000fe20000000a00 */
[----:B------:R-:W-:Y:S01]  /*1570*/  VIADD R88, R91, 0xffffffff ;  /* 0xffffffff5b587836 */ /* 0x000fe20000000000 */
[-C--:B------:R-:W-:Y:S01]  /*1580*/  LEA.HI R15, R5, R2.reuse, RZ, 0x2 ;  /* 0x00000002050f7211 */ /* 0x080fe200078f10ff */
[----:B------:R-:W-:Y:S01]  /*1590*/  IMAD R17, R17, UR4, RZ ;  /* 0x0000000411117c24 */ /* 0x000fe2000f8e02ff */
[-C--:B------:R-:W-:Y:S01]  /*15a0*/  LEA.HI R12, R5, R2.reuse, RZ, 0x3 ;  /* 0x00000002050c7211 */ /* 0x080fe200078f18ff */
[----:B------:R-:W-:Y:S01]  /*15b0*/  ULDC.64 UR6, c[0x0][0x258] ;  /* 0x0000960000067ab9 */ /* 0x000fe20000000a00 */
[----:B------:R-:W-:Y:S01]  /*15c0*/  LOP3.LUT R29, R15, 0xfffffffc, RZ, 0xc0, !PT ;  /* 0xfffffffc0f1d7812 */ /* 0x000fe200078ec0ff */
[----:B------:R-:W-:Y:S01]  /*15d0*/  BSSY B0, `(.L_x_4343) ;  /* 0x0000056000007945 */ /* 0x000fe20003800000 */
[----:B------:R-:W-:Y:S01]  /*15e0*/  SHF.R.S32.HI R3, RZ, 0x3, R12 ;  /* 0x00000003ff037819 */ /* 0x000fe2000001140c */
[----:B------:R-:W2:Y:S01]  /*15f0*/  @!P2 LDC.64 R6, c[0x0][0x228] ;  /* 0x00008a00ff06ab82 */ /* 0x000ea20000000a00 */
[----:B------:R-:W-:Y:S01]  /*1600*/  SHF.R.S32.HI R14, RZ, 0x2, R15 ;  /* 0x00000002ff0e7819 */ /* 0x000fe2000001140f */
[----:B------:R-:W-:Y:S01]  /*1610*/  IMAD.IADD R114, R2, 0x1, -R29 ;  /* 0x0000000102727824 */ /* 0x000fe200078e0a1d */
[----:B------:R-:W-:Y:S01]  /*1620*/  LEA.HI R90, R5, R2, RZ, 0x5 ;  /* 0x00000002055a7211 */ /* 0x000fe200078f28ff */
[----:B------:R-:W-:Y:S01]  /*1630*/  IMAD.SHL.U32 R31, R3, 0x40, RZ ;  /* 0x00000040031f7824 */ /* 0x000fe200078e00ff */
[----:B------:R-:W-:Y:S01]  /*1640*/  LEA.HI R15, R15, R14, RZ, 0x1 ;  /* 0x0000000e0f0f7211 */ /* 0x000fe200078f08ff */
[----:B------:R-:W-:Y:S01]  /*1650*/  IMAD.SHL.U32 R114, R114, 0x8, RZ ;  /* 0x0000000872727824 */ /* 0x000fe200078e00ff */
[----:B------:R-:W-:Y:S01]  /*1660*/  @!P2 SHF.R.S32.HI R21, RZ, 0x1f, R13 ;  /* 0x0000001fff15a819 */ /* 0x000fe2000001140d */
[----:B------:R-:W3:Y:S01]  /*1670*/  @P2 LDC.64 R8, c[0x0][0x240] ;  /* 0x00009000ff082b82 */ /* 0x000ee20000000a00 */
[----:B------:R-:W-:Y:S01]  /*1680*/  LOP3.LUT R31, R31, 0xc0, RZ, 0xc0, !PT ;  /* 0x000000c01f1f7812 */ /* 0x000fe200078ec0ff */
[----:B-----5:R-:W-:Y:S01]  /*1690*/  VIADD R0, R14, 0x20 ;  /* 0x000000200e007836 */ /* 0x020fe20000000000 */
[----:B------:R-:W-:Y:S01]  /*16a0*/  LOP3.LUT R15, R15, 0x7fffffe, RZ, 0xc0, !PT ;  /* 0x07fffffe0f0f7812 */ /* 0x000fe200078ec0ff */
[----:B------:R-:W-:Y:S01]  /*16b0*/  IMAD.SHL.U32 R94, R124, 0x20, RZ ;  /* 0x000000207c5e7824 */ /* 0x000fe200078e00ff */
[----:B------:R-:W-:-:S02]  /*16c0*/  SHF.R.S32.HI R115, RZ, 0x5, R90 ;  /* 0x00000005ff737819 */ /* 0x000fc4000001145a */
[----:B------:R-:W-:Y:S02]  /*16d0*/  LOP3.LUT R29, R31, 0x18, R114, 0xf8, !PT ;  /* 0x000000181f1d7812 */ /* 0x000fe400078ef872 */
[----:B------:R-:W-:Y:S02]  /*16e0*/  SHF.R.U32.HI R28, RZ, 0x3, R31 ;  /* 0x00000003ff1c7819 */ /* 0x000fe4000001161f */
[C---:B------:R-:W-:Y:S02]  /*16f0*/  IADD3 R24, R14.reuse, -R15, RZ ;  /* 0x8000000f0e187210 */ /* 0x040fe40007ffe0ff */
[----:B------:R-:W-:Y:S02]  /*1700*/  LOP3.LUT R28, R29, R28, RZ, 0x3c, !PT ;  /* 0x0000001c1d1c7212 */ /* 0x000fe400078e3cff */
[----:B------:R-:W-:Y:S01]  /*1710*/  SHF.R.S32.HI R15, RZ, 0x1f, R14 ;  /* 0x0000001fff0f7819 */ /* 0x000fe2000001140e */
[----:B--2---:R-:W-:Y:S01]  /*1720*/  @!P2 IMAD R26, R21, R6, RZ ;  /* 0x00000006151aa224 */ /* 0x004fe200078e02ff */
[-C--:B------:R-:W-:Y:S01]  /*1730*/  ISETP.GE.AND P0, PT, R14, R27.reuse, PT ;  /* 0x0000001b0e00720c */ /* 0x080fe20003f06270 */
[----:B------:R-:W-:Y:S01]  /*1740*/  IMAD R95, R115, 0x8, R24 ;  /* 0x00000008735f7824 */ /* 0x000fe200078e0218 */
[----:B------:R-:W-:Y:S01]  /*1750*/  ISETP.GE.AND P6, PT, R0, R27, PT ;  /* 0x0000001b0000720c */ /* 0x000fe20003fc6270 */
[----:B------:R-:W-:Y:S01]  /*1760*/  @!P2 IMAD R7, R13, R7, R26 ;  /* 0x000000070d07a224 */ /* 0x000fe200078e021a */
[C---:B------:R-:W-:Y:S01]  /*1770*/  IADD3 R30, P4, R114.reuse, R16, RZ ;  /* 0x00000010721e7210 */ /* 0x040fe20007f9e0ff */
[----:B------:R-:W-:Y:S01]  /*1780*/  IMAD.U32 R95, R95, 0x20, R28 ;  /* 0x000000205f5f7824 */ /* 0x000fe200078e001c */
[----:B------:R-:W-:Y:S01]  /*1790*/  SHF.R.S32.HI R16, RZ, 0x1f, R114 ;  /* 0x0000001fff107819 */ /* 0x000fe20000011472 */
[----:B------:R-:W-:Y:S01]  /*17a0*/  @!P2 IMAD.WIDE.U32 R26, R13, R6, RZ ;  /* 0x000000060d1aa225 */ /* 0x000fe200078e00ff */
[----:B------:R-:W-:-:S02]  /*17b0*/  IADD3 R18, P3, R114, R18, RZ ;  /* 0x0000001272127210 */ /* 0x000fc40007f7e0ff */
[----:B------:R-:W-:Y:S01]  /*17c0*/  SHF.R.S32.HI R21, RZ, 0x1f, R20 ;  /* 0x0000001fff157819 */ /* 0x000fe20000011414 */
[----:B---3--:R-:W-:Y:S01]  /*17d0*/  @P2 IMAD.WIDE.U32 R28, R113, R8, RZ ;  /* 0x00000008711c2225 */ /* 0x008fe200078e00ff */
[----:B------:R-:W-:Y:S02]  /*17e0*/  SHF.L.U32 R87, R88, 0x7, RZ ;  /* 0x0000000758577819 */ /* 0x000fe400000006ff */
[----:B------:R-:W-:Y:S01]  /*17f0*/  SHF.L.U64.HI R92, R124, 0x5, R125 ;  /* 0x000000057c5c7819 */ /* 0x000fe2000001027d */
[----:B------:R-:W-:Y:S02]  /*1800*/  IMAD R6, R15, R124, RZ ;  /* 0x0000007c0f067224 */ /* 0x000fe400078e02ff */
[----:B------:R-:W-:Y:S02]  /*1810*/  @P2 IMAD R9, R113, R9, R29 ;  /* 0x0000000971092224 */ /* 0x000fe400078e021d */
[----:B------:R-:W-:Y:S01]  /*1820*/  IMAD R93, R14, R125, R6 ;  /* 0x0000007d0e5d7224 */ /* 0x000fe200078e0206 */
[----:B------:R-:W-:Y:S01]  /*1830*/  @P2 MOV R6, R28 ;  /* 0x0000001c00062202 */ /* 0x000fe20000000f00 */
[----:B------:R-:W-:-:S02]  /*1840*/  @!P2 IMAD.MOV.U32 R6, RZ, RZ, R26 ;  /* 0x000000ffff06a224 */ /* 0x000fc400078e001a */
[----:B------:R-:W-:Y:S02]  /*1850*/  @!P2 IMAD.IADD R9, R27, 0x1, R7 ;  /* 0x000000011b09a824 */ /* 0x000fe400078e0207 */
[----:B------:R-:W-:Y:S01]  /*1860*/  IMAD.X R31, R16, 0x1, R19, P4 ;  /* 0x00000001101f7824 */ /* 0x000fe200020e0613 */
[----:B------:R-:W-:Y:S01]  /*1870*/  IADD3 R26, P2, R114, R6, RZ ;  /* 0x00000006721a7210 */ /* 0x000fe20007f5e0ff */
[----:B------:R-:W-:Y:S01]  /*1880*/  IMAD.X R19, R16, 0x1, R23, P3 ;  /* 0x0000000110137824 */ /* 0x000fe200018e0617 */
[----:B------:R-:W2:Y:S01]  /*1890*/  LDC.64 R6, c[0x0][0x3c8] ;  /* 0x0000f200ff067b82 */ /* 0x000ea20000000a00 */
[C---:B------:R-:W-:Y:S01]  /*18a0*/  IMAD R8, R22.reuse, UR5, R17 ;  /* 0x0000000516087c24 */ /* 0x040fe2000f8e0211 */
[----:B------:R-:W-:Y:S01]  /*18b0*/  SHF.R.S32.HI R17, RZ, 0x1f, R13 ;  /* 0x0000001fff117819 */ /* 0x000fe2000001140d */
[----:B------:R-:W-:Y:S01]  /*18c0*/  IMAD.WIDE.U32 R22, R22, UR4, R18 ;  /* 0x0000000416167c25 */ /* 0x000fe2000f8e0012 */
[----:B------:R-:W-:Y:S02]  /*18d0*/  UMOV UR4, 0x400 ;  /* 0x0000040000047882 */ /* 0x000fe40000000000 */
[----:B-1----:R-:W-:Y:S01]  /*18e0*/  ULEA UR4, UR8, UR4, 0x18 ;  /* 0x0000000408047291 */ /* 0x002fe2000f8ec03f */
[----:B------:R-:W-:-:S02]  /*18f0*/  IMAD R19, R21, UR6, RZ ;  /* 0x0000000615137c24 */ /* 0x000fc4000f8e02ff */
[----:B------:R-:W-:Y:S01]  /*1900*/  IMAD.X R27, R16, 0x1, R9, P2 ;  /* 0x00000001101b7824 */ /* 0x000fe200010e0609 */
[----:B------:R-:W-:Y:S01]  /*1910*/  IADD3 R16, R14, 0x60, RZ ;  /* 0x000000600e107810 */ /* 0x000fe20007ffe0ff */
[----:B------:R-:W-:Y:S01]  /*1920*/  IMAD.IADD R9, R4, 0x1, -R87 ;  /* 0x0000000104097824 */ /* 0x000fe200078e0a57 */
[----:B------:R-:W-:Y:S01]  /*1930*/  LEA R95, R95, UR4, 0x1 ;  /* 0x000000045f5f7c11 */ /* 0x000fe2000f8e08ff */
[C---:B------:R-:W-:Y:S02]  /*1940*/  VIADD R18, R14.reuse, 0x40 ;  /* 0x000000400e127836 */ /* 0x040fe40000000000 */
[C---:B------:R-:W-:Y:S01]  /*1950*/  IMAD.WIDE.U32 R126, R14.reuse, R124, R30 ;  /* 0x0000007c0e7e7225 */ /* 0x040fe200078e001e */
[-C--:B------:R-:W-:Y:S02]  /*1960*/  ISETP.GE.AND P5, PT, R14, R9.reuse, PT ;  /* 0x000000090e00720c */ /* 0x080fe40003fa6270 */
[-C--:B------:R-:W-:Y:S01]  /*1970*/  ISETP.GE.AND P4, PT, R0, R9.reuse, PT ;  /* 0x000000090000720c */ /* 0x080fe20003f86270 */
[----:B------:R-:W-:Y:S01]  /*1980*/  IMAD R19, R20, UR7, R19 ;  /* 0x0000000714137c24 */ /* 0x000fe2000f8e0213 */
[-C--:B------:R-:W-:Y:S01]  /*1990*/  ISETP.GE.AND P3, PT, R18, R9.reuse, PT ;  /* 0x000000091200720c */ /* 0x080fe20003f66270 */
[----:B------:R-:W-:Y:S01]  /*19a0*/  IMAD.WIDE.U32 R26, R20, UR6, R26 ;  /* 0x00000006141a7c25 */ /* 0x000fe2000f8e001a */
[----:B------:R-:W-:-:S03]  /*19b0*/  ISETP.GE.AND P2, PT, R16, R9, PT ;  /* 0x000000091000720c */ /* 0x000fc60003f46270 */
[----:B------:R-:W-:-:S04]  /*19c0*/  IMAD.WIDE R24, R25, 0x40, R14 ;  /* 0x0000004019187825 */ /* 0x000fc800078e020e */
[----:B------:R-:W-:Y:S02]  /*19d0*/  IMAD.IADD R93, R127, 0x1, R93 ;  /* 0x000000017f5d7824 */ /* 0x000fe400078e025d */
        /* <DEDUP_REMOVED lines=21> */
.L_x_4344:
[----:B------:R-:W-:Y:S05]  /*1b30*/  BSYNC B0 ;  /* 0x0000000000007941 */ /* 0x000fea0003800000 */
.L_x_4343:
        /* <DEDUP_REMOVED lines=21> */
.L_x_4346:
[----:B------:R-:W-:Y:S05]  /*1c90*/  BSYNC B0 ;  /* 0x0000000000007941 */ /* 0x000fea0003800000 */
.L_x_4345:
[----:B------:R-:W-:Y:S04]  /*1ca0*/  BSSY B0, `(.L_x_4347) ;  /* 0x000000f000007945 */ /* 0x000fe80003800000 */
        /* <DEDUP_REMOVED lines=14> */
.L_x_4348:
[----:B------:R-:W-:Y:S05]  /*1d90*/  BSYNC B0 ;  /* 0x0000000000007941 */ /* 0x000fea0003800000 */
.L_x_4347:
[----:B------:R-:W-:Y:S04]  /*1da0*/  BSSY B0, `(.L_x_4349) ;  /* 0x000000f000007945 */ /* 0x000fe80003800000 */
        /* <DEDUP_REMOVED lines=14> */
.L_x_4350:
[----:B------:R-:W-:Y:S05]  /*1e90*/  BSYNC B0 ;  /* 0x0000000000007941 */ /* 0x000fea0003800000 */
.L_x_4349:
        /* <DEDUP_REMOVED lines=15> */
.L_x_4352:
[----:B------:R-:W-:Y:S05]  /*1f90*/  BSYNC B0 ;  /* 0x0000000000007941 */ /* 0x000fea0003800000 */
.L_x_4351:
        /* <DEDUP_REMOVED lines=8> */
[----:B------:R-:W-:Y:S01]  /*2020*/  ULDC.64 UR6, c[0x0][0x218] ;  /* 0x0000860000067ab9 */ /* 0x000fe20000000a00 */
        /* <DEDUP_REMOVED lines=8> */
.L_x_4354:
[----:B------:R-:W-:Y:S05]  /*20b0*/  BSYNC B0 ;  /* 0x0000000000007941 */ /* 0x000fea0003800000 */
.L_x_4353:
[----:B------:R-:W0:Y:S01]  /*20c0*/  LDGDEPBAR ;  /* 0x00000000000079af */ /* 0x000e220000000000 */
[----:B------:R-:W-:Y:S01]  /*20d0*/  ULDC.64 UR6, c[0x0][0x3d0] ;  /* 0x0000f40000067ab9 */ /* 0x000fe20000000a00 */
[----:B------:R-:W-:Y:S01]  /*20e0*/  LEA.HI R5, R5, R2, RZ, 0x4 ;  /* 0x0000000205057211 */ /* 0x000fe200078f20ff */
[----:B-1----:R-:W-:Y:S01]  /*20f0*/  IMAD R24, R17, UR6, RZ ;  /* 0x0000000611187c24 */ /* 0x002fe2000f8e02ff */
[-C--:B------:R-:W-:Y:S01]  /*2100*/  ISETP.GE.AND P4, PT, R0, R9.reuse, PT ;  /* 0x000000090000720c */ /* 0x080fe20003f86270 */
[C---:B------:R-:W-:Y:S01]  /*2110*/  IMAD.WIDE.U32 R20, R13.reuse, UR6, R20 ;  /* 0x000000060d147c25 */ /* 0x040fe2000f8e0014 */
[-C--:B------:R-:W-:Y:S01]  /*2120*/  ISETP.GE.AND P2, PT, R16, R9.reuse, PT ;  /* 0x000000091000720c */ /* 0x080fe20003f46270 */
[----:B------:R-:W-:Y:S01]  /*2130*/  ULDC.64 UR8, c[0x0][0x220] ;  /* 0x0000880000087ab9 */ /* 0x000fe20000000a00 */
[----:B------:R-:W-:Y:S01]  /*2140*/  ISETP.GE.AND P5, PT, R14, R9, PT ;  /* 0x000000090e00720c */ /* 0x000fe20003fa6270 */
[----:B------:R-:W-:Y:S01]  /*2150*/  IMAD R24, R13, UR7, R24 ;  /* 0x000000070d187c24 */ /* 0x000fe2000f8e0218 */
[----:B--2---:R-:W-:-:S02]  /*2160*/  LEA R110, P0, R20, R6, 0x2 ;  /* 0x00000006146e7211 */ /* 0x004fc400078010ff */
[----:B------:R-:W-:Y:S01]  /*2170*/  ISETP.GE.AND P3, PT, R18, R9, PT ;  /* 0x000000091200720c */ /* 0x000fe20003f66270 */
[----:B------:R-:W-:Y:S01]  /*2180*/  IMAD.IADD R24, R21, 0x1, R24 ;  /* 0x0000000115187824 */ /* 0x000fe200078e0218 */
[----:B------:R-:W-:Y:S01]  /*2190*/  LOP3.LUT R109, R5, 0xfffffff0, RZ, 0xc0, !PT ;  /* 0xfffffff0056d7812 */ /* 0x000fe200078ec0ff */
[----:B------:R-:W-:Y:S01]  /*21a0*/  IMAD.IADD R23, R23, 0x1, R8 ;  /* 0x0000000117177824 */ /* 0x000fe200078e0208 */
[----:B------:R-:W-:Y:S01]  /*21b0*/  SHF.R.S32.HI R0, RZ, 0x4, R5 ;  /* 0x00000004ff007819 */ /* 0x000fe20000011405 */
[----:B------:R-:W-:Y:S01]  /*21c0*/  ULDC.64 UR6, c[0x0][0x250] ;  /* 0x0000940000067ab9 */ /* 0x000fe20000000a00 */
[----:B------:R-:W-:Y:S01]  /*21d0*/  LEA.HI.X R111, R20, R7, R24, 0x2, P0 ;  /* 0x00000007146f7211 */ /* 0x000fe200000f1418 */
[----:B------:R-:W-:Y:S01]  /*21e0*/  IMAD.IADD R109, R2, 0x1, -R109 ;  /* 0x00000001026d7824 */ /* 0x000fe200078e0a6d */
[----:B------:R-:W-:Y:S01]  /*21f0*/  LOP3.LUT R7, R12, 0xfffffff8, RZ, 0xc0, !PT ;  /* 0xfffffff80c077812 */ /* 0x000fe200078ec0ff */
[----:B------:R-:W-:Y:S01]  /*2200*/  ULDC UR5, c[0x0][0x2e8] ;  /* 0x0000ba0000057ab9 */ /* 0x000fe20000000800 */
[----:B------:R-:W-:Y:S01]  /*2210*/  IADD3 R6, P0, R14, R10, RZ ;  /* 0x0000000a0e067210 */ /* 0x000fe20007f1e0ff */
[----:B------:R1:W5:Y:S01]  /*2220*/  LDG.E R110, desc[UR16][R110.64] ;  /* 0x000000106e6e7981 */ /* 0x000362000c1e1900 */
[----:B------:R-:W-:-:S04]  /*2230*/  DEPBAR.LE SB0, 0x0 ;  /* 0x000080000000791a */ /* 0x000fc80000000000 */
[----:B------:R-:W-:Y:S01]  /*2240*/  LEA.HI R16, R109, R109, RZ, 0x1 ;  /* 0x0000006d6d107211 */ /* 0x000fe200078f08ff */
[----:B------:R-:W-:Y:S01]  /*2250*/  BAR.SYNC.DEFER_BLOCKING 0x0 ;  /* 0x0000000000007b1d */ /* 0x000fe20000010000 */
[----:B------:R-:W-:Y:S01]  /*2260*/  LEA.HI R10, R5, R0, RZ, 0x1 ;  /* 0x00000000050a7211 */ /* 0x000fe200078f08ff */
[----:B------:R-:W-:Y:S01]  /*2270*/  IMAD.IADD R5, R2, 0x1, -R7 ;  /* 0x0000000102057824 */ /* 0x000fe200078e0a07 */
[--C-:B------:R-:W-:Y:S01]  /*2280*/  SHF.R.S32.HI R12, RZ, 0x1, R16.reuse ;  /* 0x00000001ff0c7819 */ /* 0x100fe20000011410 */
[----:B------:R-:W-:Y:S01]  /*2290*/  IMAD.X R11, R15, 0x1, R11, P0 ;  /* 0x000000010f0b7824 */ /* 0x000fe200000e060b */
[----:B------:R-:W-:Y:S01]  /*22a0*/  SHF.R.S32.HI R13, RZ, 0x1f, R16 ;  /* 0x0000001fff0d7819 */ /* 0x000fe20000011410 */
[----:B------:R-:W-:Y:S01]  /*22b0*/  USHF.L.U64.HI UR14, UR6, 0x5, UR7 ;  /* 0x00000005060e7899 */ /* 0x000fe20008010207 */
[----:B------:R-:W-:Y:S01]  /*22c0*/  LOP3.LUT R9, R10, 0xfffffffe, RZ, 0xc0, !PT ;  /* 0xfffffffe0a097812 */ /* 0x000fe200078ec0ff */
[----:B------:R-:W-:Y:S01]  /*22d0*/  IMAD.SHL.U32 R10, R3, 0x8, RZ ;  /* 0x00000008030a7824 */ /* 0x000fe200078e00ff */
[----:B------:R-:W-:Y:S01]  /*22e0*/  SHF.R.S32.HI R14, RZ, 0x1f, R109 ;  /* 0x0000001fff0e7819 */ /* 0x000fe2000001146d */
[----:B------:R-:W-:Y:S01]  /*22f0*/  IMAD R11, R11, UR6, RZ ;  /* 0x000000060b0b7c24 */ /* 0x000fe2000f8e02ff */
[----:B------:R-:W-:Y:S01]  /*2300*/  LEA.HI R7, R5, R5, RZ, 0x1 ;  /* 0x0000000505077211 */ /* 0x000fe200078f08ff */
[----:B------:R-:W-:Y:S01]  /*2310*/  IMAD.IADD R9, R0, 0x1, -R9 ;  /* 0x0000000100097824 */ /* 0x000fe200078e0a09 */
[----:B------:R-:W-:Y:S01]  /*2320*/  LEA.HI R13, R13, R12, RZ, 0x2 ;  /* 0x0000000c0d0d7211 */ /* 0x000fe200078f10ff */
[----:B------:R-:W-:Y:S01]  /*2330*/  IMAD R129, R6, UR7, R11 ;  /* 0x0000000706817c24 */ /* 0x000fe2000f8e020b */
[----:B------:R-:W-:Y:S01]  /*2340*/  LEA.HI R3, R14, R109, RZ, 0x3 ;  /* 0x0000006d0e037211 */ /* 0x000fe200078f18ff */
[----:B------:R-:W-:Y:S01]  /*2350*/  USHF.L.U32 UR15, UR6, 0x5, URZ ;  /* 0x00000005060f7899 */ /* 0x000fe2000800063f */
[----:B------:R-:W-:Y:S01]  /*2360*/  SHF.R.S32.HI R0, RZ, 0x1, R7 ;  /* 0x00000001ff007819 */ /* 0x000fe20000011407 */
[----:B------:R-:W-:Y:S01]  /*2370*/  BSSY B0, `(.L_x_4355) ;  /* 0x000002e000007945 */ /* 0x000fe20003800000 */
[----:B------:R-:W-:Y:S01]  /*2380*/  LOP3.LUT R14, R7, 0x7fffffe, RZ, 0xc0, !PT ;  /* 0x07fffffe070e7812 */ /* 0x000fe200078ec0ff */
[----:B------:R-:W-:Y:S01]  /*2390*/  IMAD.SHL.U32 R3, R3, 0x20, RZ ;  /* 0x0000002003037824 */ /* 0x000fe200078e00ff */
[----:B------:R-:W-:Y:S01]  /*23a0*/  LOP3.LUT R13, R13, 0xfffffffc, RZ, 0xc0, !PT ;  /* 0xfffffffc0d0d7812 */ /* 0x000fe200078ec0ff */
[----:B------:R-:W-:Y:S01]  /*23b0*/  IMAD.SHL.U32 R15, R0, 0x40, RZ ;  /* 0x00000040000f7824 */ /* 0x000fe200078e00ff */
[----:B------:R-:W-:Y:S01]  /*23c0*/  LOP3.LUT R16, R16, 0x7fffffe, RZ, 0xc0, !PT ;  /* 0x07fffffe10107812 */ /* 0x000fe200078ec0ff */
[----:B------:R-:W-:Y:S01]  /*23d0*/  IMAD.IADD R14, R5, 0x1, -R14 ;  /* 0x00000001050e7824 */ /* 0x000fe200078e0a0e */
[----:B------:R2:W-:Y:S01]  /*23e0*/  @P5 STS [R95+0x3000], RZ ;  /* 0x003000ff5f005388 */ /* 0x0005e20000000800 */
[----:B------:R-:W-:Y:S01]  /*23f0*/  IMAD.IADD R5, R12, 0x1, -R13 ;  /* 0x000000010c057824 */ /* 0x000fe200078e0a0d */
[----:B------:R-:W-:Y:S01]  /*2400*/  LOP3.LUT R15, R15, 0xc0, RZ, 0xc0, !PT ;  /* 0x000000c00f0f7812 */ /* 0x000fe200078ec0ff */
[----:B------:R-:W-:Y:S01]  /*2410*/  IMAD R14, R9, 0x8, R14 ;  /* 0x00000008090e7824 */ /* 0x000fe200078e020e */
[----:B------:R2:W-:Y:S01]  /*2420*/  @P5 STS [R95+0x3004], RZ ;  /* 0x003004ff5f005388 */ /* 0x0005e20000000800 */
[----:B------:R-:W-:Y:S01]  /*2430*/  IMAD.SHL.U32 R8, R5, 0x40, RZ ;  /* 0x0000004005087824 */ /* 0x000fe200078e00ff */
[----:B------:R-:W-:Y:S01]  /*2440*/  LOP3.LUT R10, R15, 0x8, R10, 0xf8, !PT ;  /* 0x000000080f0a7812 */ /* 0x000fe200078ef80a */
[----:B------:R-:W-:Y:S01]  /*2450*/  IMAD.SHL.U32 R9, R9, 0x8, RZ ;  /* 0x0000000809097824 */ /* 0x000fe200078e00ff */
[----:B------:R2:W-:Y:S01]  /*2460*/  @P5 STS.64 [R95+0x3008], RZ ;  /* 0x003008ff5f005388 */ /* 0x0005e20000000a00 */
[----:B------:R-:W-:Y:S01]  /*2470*/  SHF.R.U32.HI R7, RZ, 0x3, R15 ;  /* 0x00000003ff077819 */ /* 0x000fe2000001160f */
[----:B------:R-:W-:Y:S01]  /*2480*/  IMAD.IADD R109, R109, 0x1, -R16 ;  /* 0x000000016d6d7824 */ /* 0x000fe200078e0a10 */
[----:B------:R-:W-:Y:S01]  /*2490*/  LOP3.LUT R8, R8, 0xc0, RZ, 0xc0, !PT ;  /* 0x000000c008087812 */ /* 0x000fe200078ec0ff */
[----:B-1----:R-:W1:Y:S01]  /*24a0*/  MUFU.RCP R111, UR5 ;  /* 0x00000005006f7d08 */ /* 0x002e620008001000 */
[----:B------:R-:W-:-:S02]  /*24b0*/  LOP3.LUT R108, R3, 0xffffff00, RZ, 0xc0, !PT ;  /* 0xffffff00036c7812 */ /* 0x000fc400078ec0ff */
[----:B------:R-:W-:Y:S02]  /*24c0*/  LOP3.LUT R7, R10, R7, RZ, 0x3c, !PT ;  /* 0x000000070a077212 */ /* 0x000fe400078e3cff */
[----:B------:R-:W-:Y:S02]  /*24d0*/  LOP3.LUT R3, R8, 0x8, R9, 0xf8, !PT ;  /* 0x0000000808037812 */ /* 0x000fe400078ef809 */
[----:B------:R-:W-:Y:S01]  /*24e0*/  SHF.R.U32.HI R10, RZ, 0x3, R8 ;  /* 0x00000003ff0a7819 */ /* 0x000fe20000011608 */
[----:B------:R-:W-:Y:S02]  /*24f0*/  IMAD R8, R115, 0x200, R108 ;  /* 0x0000020073087824 */ /* 0x000fe400078e026c */
[----:B------:R-:W-:Y:S01]  /*2500*/  IMAD.U32 R84, R14, 0x20, R7 ;  /* 0x000000200e547824 */ /* 0x000fe200078e0007 */
[----:B------:R-:W-:Y:S01]  /*2510*/  LOP3.LUT R3, R3, R10, RZ, 0x3c, !PT ;  /* 0x0000000a03037212 */ /* 0x000fe200078e3cff */
[----:B------:R-:W-:-:S03]  /*2520*/  IMAD.WIDE.U32 R6, R6, UR6, R22 ;  /* 0x0000000606067c25 */ /* 0x000fc6000f8e0016 */
[----:B------:R-:W-:Y:S01]  /*2530*/  LEA R84, R84, UR4, 0x1 ;  /* 0x0000000454547c11 */ /* 0x000fe2000f8e08ff */
[----:B------:R-:W-:Y:S01]  /*2540*/  IMAD R8, R109, 0x20, R8 ;  /* 0x000000206d087824 */ /* 0x000fe200078e0208 */
[----:B------:R-:W-:Y:S01]  /*2550*/  LEA R130, P0, R6, UR8, 0x1 ;  /* 0x0000000806827c11 */ /* 0x000fe2000f8008ff */
[----:B------:R-:W-:Y:S02]  /*2560*/  IMAD.IADD R129, R7, 0x1, R129 ;  /* 0x0000000107817824 */ /* 0x000fe400078e0281 */
[----:B------:R-:W-:-:S03]  /*2570*/  IMAD.IADD R86, R3, 0x1, R8 ;  /* 0x0000000103567824 */ /* 0x000fc600078e0208 */
[----:B------:R-:W-:Y:S02]  /*2580*/  LEA.HI.X R131, R6, UR9, R129, 0x1, P0 ;  /* 0x0000000906837c11 */ /* 0x000fe400080f0c81 */
[----:B------:R-:W-:Y:S01]  /*2590*/  LEA R86, R86, UR4, 0x1 ;  /* 0x0000000456567c11 */ /* 0x000fe2000f8e08ff */
[----:B-12---:R-:W-:Y:S06]  /*25a0*/  @P5 BRA `(.L_x_4356) ;  /* 0x0000000000285947 */ /* 0x006fec0003800000 */
        /* <DEDUP_REMOVED lines=10> */
.L_x_4356:
[----:B------:R-:W-:Y:S05]  /*2650*/  BSYNC B0 ;  /* 0x0000000000007941 */ /* 0x000fea0003800000 */
.L_x_4355:
[----:B------:R1:W-:Y:S01]  /*2660*/  @P4 STS.128 [R95+0x3800], RZ ;  /* 0x003800ff5f004388 */ /* 0x0003e20000000c00 */
[----:B------:R-:W-:Y:S04]  /*2670*/  BSSY B0, `(.L_x_4357) ;  /* 0x000000f000007945 */ /* 0x000fe80003800000 */
        /* <DEDUP_REMOVED lines=14> */
.L_x_4358:
[----:B------:R-:W-:Y:S05]  /*2760*/  BSYNC B0 ;  /* 0x0000000000007941 */ /* 0x000fea0003800000 */
.L_x_4357:
        /* <DEDUP_REMOVED lines=16> */
.L_x_4360:
[----:B------:R-:W-:Y:S05]  /*2870*/  BSYNC B0 ;  /* 0x0000000000007941 */ /* 0x000fea0003800000 */
.L_x_4359:
        /* <DEDUP_REMOVED lines=8> */
[----:B------:R-:W-:-:S04]  /*2900*/  UIMAD UR5, UR7, 0xc0, URZ ;  /* 0x000000c0070578a4 */ /* 0x000fc8000f8e023f */
[----:B------:R-:W-:-:S05]  /*2910*/  IMAD.WIDE.U32 R8, R8, 0xc0, R130 ;  /* 0x000000c008087825 */ /* 0x000fca00078e0082 */
[----:B------:R-:W-:-:S05]  /*2920*/  IADD3 R9, R9, UR5, RZ ;  /* 0x0000000509097c10 */ /* 0x000fca000fffe0ff */
[----:B------:R-:W-:Y:S01]  /*2930*/  @!PT LDS RZ, [RZ] ;  /* 0x00000000fffff984 */ /* 0x000fe20000000800 */
[----:B------:R-:W-:Y:S01]  /*2940*/  @!PT LDS RZ, [RZ] ;  /* 0x00000000fffff984 */ /* 0x000fe20000000800 */
[----:B------:R-:W-:Y:S01]  /*2950*/  @!PT LDS RZ, [RZ] ;  /* 0x00000000fffff984 */ /* 0x000fe20000000800 */
[----:B------:R1:W-:Y:S02]  /*2960*/  LDGSTS.E.BYPASS.LTC128B.128 [R95+0x4800], desc[UR16][R8.64] ;  /* 0x04800000085f7fae */ /* 0x0003e4000b901d50 */
.L_x_4362:
[----:B------:R-:W-:Y:S05]  /*2970*/  BSYNC B0 ;  /* 0x0000000000007941 */ /* 0x000fea0003800000 */
.L_x_4361:
[----:B------:R-:W-:Y:S01]  /*2980*/  LDSM.16.M88.4 R56, [R86] ;  /* 0x000000005638783b */ /* 0x000fe20000000200 */
[----:B-1----:R-:W-:Y:S01]  /*2990*/  IMAD.MOV.U32 R8, RZ, RZ, 0x10 ;  /* 0x00000010ff087424 */ /* 0x002fe200078e00ff */
[----:B------:R-:W-:Y:S01]  /*29a0*/  LOP3.LUT P2, RZ, R5, 0x2, RZ, 0xc0, !PT ;  /* 0x0000000205ff7812 */ /* 0x000fe2000784c0ff */
[----:B------:R-:W-:Y:S01]  /*29b0*/  IMAD R119, R115, 0x10, R119 ;  /* 0x0000001073777824 */ /* 0x000fe200078e0277 */
[----:B------:R-:W1:Y:S01]  /*29c0*/  LDSM.16.M88.4 R48, [R84+0x1000] ;  /* 0x001000005430783b */ /* 0x000e620000000200 */
[----:B------:R-:W-:Y:S02]  /*29d0*/  LOP3.LUT P0, RZ, R0, 0x2, RZ, 0xc0, !PT ;  /* 0x0000000200ff7812 */ /* 0x000fe4000780c0ff */
[C---:B------:R-:W-:Y:S01]  /*29e0*/  SEL R5, R8.reuse, 0xfffffff0, !P2 ;  /* 0xfffffff008057807 */ /* 0x040fe20005000000 */
[----:B------:R-:W2:Y:S01]  /*29f0*/  LDSM.16.M88.4 R40, [R84+0x1400] ;  /* 0x001400005428783b */ /* 0x000ea20000000200 */
[----:B------:R-:W-:-:S03]  /*2a00*/  SEL R0, R8, 0xfffffff0, !P0 ;  /* 0xfffffff008007807 */ /* 0x000fc60004000000 */
[----:B------:R-:W4:Y:S01]  /*2a10*/  LDSM.16.M88.4 R24, [R84+0x1c00] ;  /* 0x001c00005418783b */ /* 0x000f220000000200 */
[----:B------:R-:W-:Y:S02]  /*2a20*/  IMAD R85, R5, 0x2, R86 ;  /* 0x0000000205557824 */ /* 0x000fe400078e0256 */
[----:B------:R-:W-:Y:S01]  /*2a30*/  IMAD R120, R0, 0x2, R84 ;  /* 0x0000000200787824 */ /* 0x000fe200078e0254 */
[----:B------:R-:W-:Y:S04]  /*2a40*/  LDSM.16.M88.4 R16, [R84+0x2000] ;  /* 0x002000005410783b */ /* 0x000fe80000000200 */
[----:B------:R-:W-:Y:S04]  /*2a50*/  LDSM.16.M88.4 R60, [R85] ;  /* 0x00000000553c783b */ /* 0x000fe80000000200 */
        /* <DEDUP_REMOVED lines=9> */
[----:B---3--:R-:W3:Y:S03]  /*2af0*/  LDSM.16.M88.4 R32, [R84+0x1800] ;  /* 0x001800005420783b */ /* 0x008ee60000000200 */
[C---:B--2---:R-:W-:Y:S01]  /*2b00*/  HMMA.16816.F32.BF16 R44, R56.reuse, R40, RZ ;  /* 0x00000028382c723c */ /* 0x044fe200000418ff */
[----:B------:R-:W2:Y:S04]  /*2b10*/  LDSM.16.M88.4 R100, [R84+0x2c00] ;  /* 0x002c00005464783b */ /* 0x000ea80000000200 */
[----:B------:R-:W-:Y:S01]  /*2b20*/  LDSM.16.M88.4 R104, [R120+0x1800] ;  /* 0x001800007868783b */ /* 0x000fe20000000200 */
[C---:B------:R-:W-:Y:S03]  /*2b30*/  HMMA.16816.F32.BF16 R40, R56.reuse, R42, RZ ;  /* 0x0000002a3828723c */ /* 0x040fe600000418ff */
[----:B------:R-:W0:Y:S03]  /*2b40*/  LDGDEPBAR ;  /* 0x00000000000079af */ /* 0x000e260000000000 */
[C---:B----4-:R-:W-:Y:S06]  /*2b50*/  HMMA.16816.F32.BF16 R28, R56.reuse, R24, RZ ;  /* 0x00000018381c723c */ /* 0x050fec00000418ff */
[----:B------:R-:W-:Y:S06]  /*2b60*/  HMMA.16816.F32.BF16 R24, R56, R26, RZ ;  /* 0x0000001a3818723c */ /* 0x000fec00000418ff */
[C---:B------:R-:W-:Y:S06]  /*2b70*/  HMMA.16816.F32.BF16 R52, R60.reuse, R20, R52 ;  /* 0x000000143c34723c */ /* 0x040fec0000041834 */
[----:B------:R-:W-:Y:S06]  /*2b80*/  HMMA.16816.F32.BF16 R48, R60, R22, R48 ;  /* 0x000000163c30723c */ /* 0x000fec0000041830 */
[C---:B------:R-:W-:Y:S06]  /*2b90*/  HMMA.16816.F32.BF16 R20, R56.reuse, R16, RZ ;  /* 0x000000103814723c */ /* 0x040fec00000418ff */
[----:B------:R-:W-:Y:S06]  /*2ba0*/  HMMA.16816.F32.BF16 R16, R56, R18, RZ ;  /* 0x000000123810723c */ /* 0x000fec00000418ff */
[C---:B------:R-:W-:Y:S06]  /*2bb0*/  HMMA.16816.F32.BF16 R44, R60.reuse, R12, R44 ;  /* 0x0000000c3c2c723c */ /* 0x040fec000004182c */
[----:B------:R-:W-:Y:S06]  /*2bc0*/  HMMA.16816.F32.BF16 R40, R60, R14, R40 ;  /* 0x0000000e3c28723c */ /* 0x000fec0000041828 */
[----:B------:R-:W-:Y:S06]  /*2bd0*/  HMMA.16816.F32.BF16 R12, R56, R8, RZ ;  /* 0x00000008380c723c */ /* 0x000fec00000418ff */
[C---:B------:R-:W-:Y:S06]  /*2be0*/  HMMA.16816.F32.BF16 R28, R60.reuse, R76, R28 ;  /* 0x0000004c3c1c723c */ /* 0x040fec000004181c */
[C---:B------:R-:W-:Y:S01]  /*2bf0*/  HMMA.16816.F32.BF16 R24, R60.reuse, R78, R24 ;  /* 0x0000004e3c18723c */ /* 0x040fe20000041818 */
[----:B------:R-:W4:Y:S05]  /*2c00*/  LDSM.16.M88.4 R76, [R120+0x2800] ;  /* 0x00280000784c783b */ /* 0x000f2a0000000200 */
[C---:B------:R-:W-:Y:S06]  /*2c10*/  HMMA.16816.F32.BF16 R20, R60.reuse, R64, R20 ;  /* 0x000000403c14723c */ /* 0x040fec0000041814 */
[----:B------:R-:W-:Y:S01]  /*2c20*/  HMMA.16816.F32.BF16 R16, R60, R66, R16 ;  /* 0x000000423c10723c */ /* 0x000fe20000041810 */
[----:B------:R2:W4:Y:S01]  /*2c30*/  LDSM.16.M88.4 R64, [R120+0x2c00] ;  /* 0x002c00007840783b */ /* 0x0005220000000200 */
[----:B------:R-:W-:-:S04]  /*2c40*/  DEPBAR.LE SB0, 0x0 ;  /* 0x000080000000791a */ /* 0x000fc80000000000 */
[----:B-1----:R-:W-:Y:S06]  /*2c50*/  HMMA.16816.F32.BF16 R12, R60, R96, R12 ;  /* 0x000000603c0c723c */ /* 0x002fec000004180c */
[----:B------:R-:W-:Y:S01]  /*2c60*/  HMMA.16816.F32.BF16 R80, R56, R72, RZ ;  /* 0x000000483850723c */ /* 0x000fe200000418ff */
[----:B------:R-:W-:-:S05]  /*2c70*/  LOP3.LUT R97, R90, 0xffffffe0, RZ, 0xc0, !PT ;  /* 0xffffffe05a617812 */ /* 0x000fca00078ec0ff */
[C---:B------:R-:W-:Y:S01]  /*2c80*/  IMAD.IADD R97, R2.reuse, 0x1, -R97 ;  /* 0x0000000102617824 */ /* 0x040fe200078e0a61 */
[----:B---3--:R-:W-:Y:S01]  /*2c90*/  HMMA.16816.F32.BF16 R36, R56, R32, RZ ;  /* 0x000000203824723c */ /* 0x008fe200000418ff */
[----:B------:R-:W-:-:S03]  /*2ca0*/  IMAD.SHL.U32 R2, R2, 0x2, RZ ;  /* 0x0000000202027824 */ /* 0x000fc600078e00ff */
[----:B------:R-:W-:Y:S01]  /*2cb0*/  SHF.R.S32.HI R118, RZ, 0x1f, R97 ;  /* 0x0000001fff767819 */ /* 0x000fe20000011461 */
[----:B--2---:R-:W-:Y:S01]  /*2cc0*/  IMAD R120, R109, 0x20, R108 ;  /* 0x000000206d787824 */ /* 0x004fe200078e026c */
[C---:B------:R-:W-:Y:S01]  /*2cd0*/  HMMA.16816.F32.BF16 R32, R56.reuse, R34, RZ ;  /* 0x000000223820723c */ /* 0x040fe200000418ff */
[----:B------:R-:W-:Y:S01]  /*2ce0*/  LOP3.LUT R90, R2, 0x6, RZ, 0xc0, !PT ;  /* 0x00000006025a7812 */ /* 0x000fe200078ec0ff */
[----:B-----5:R-:W-:Y:S01]  /*2cf0*/  FMUL.FTZ R2, R110, R111 ;  /* 0x0000006f6e027220 */ /* 0x020fe20000410000 */
[----:B------:R-:W-:Y:S01]  /*2d00*/  LEA.HI R118, R118, R97, RZ, 0x2 ;  /* 0x0000006176767211 */ /* 0x000fe200078f10ff */
[----:B------:R-:W-:Y:S02]  /*2d10*/  IMAD.IADD R120, R3, 0x1, R120 ;  /* 0x0000000103787824 */ /* 0x000fe400078e0278 */
[C---:B------:R-:W-:Y:S01]  /*2d20*/  HMMA.16816.F32.BF16 R8, R56.reuse, R10, RZ ;  /* 0x0000000a3808723c */ /* 0x040fe200000418ff */
[----:B------:R-:W-:Y:S01]  /*2d30*/  SHF.R.S32.HI R118, RZ, 0x2, R118 ;  /* 0x00000002ff767819 */ /* 0x000fe20000011476 */
[----:B------:R-:W-:Y:S01]  /*2d40*/  IMAD.IADD R96, R87, 0x1, R90 ;  /* 0x0000000157607824 */ /* 0x000fe200078e025a */
[----:B------:R-:W-:Y:S01]  /*2d50*/  R2UR UR5, R2 ;  /* 0x00000000020572ca */ /* 0x000fe200000e0000 */
[----:B------:R-:W-:Y:S01]  /*2d60*/  VIADD R3, R84, 0x1000 ;  /* 0x0000100054037836 */ /* 0x000fe20000000000 */
[----:B------:R-:W-:Y:S01]  /*2d70*/  IADD3 R119, R119, 0x1, R118 ;  /* 0x0000000177777810 */ /* 0x000fe20007ffe076 */
[----:B------:R-:W-:Y:S02]  /*2d80*/  HMMA.16816.F32.BF16 R72, R56, R74, RZ ;  /* 0x0000004a3848723c */ /* 0x000fe400000418ff */
[----:B------:R-:W-:-:S02]  /*2d90*/  IMAD R3, R0, 0x2, R3 ;  /* 0x0000000200037824 */ /* 0x000fc400078e0203 */
[----:B------:R-:W-:Y:S02]  /*2da0*/  VIADD R0, R96, 0x10 ;  /* 0x0000001060007836 */ /* 0x000fe40000000000 */
[C---:B------:R-:W-:Y:S06]  /*2db0*/  HMMA.16816.F32.BF16 R68, R56.reuse, R100, RZ ;  /* 0x000000643844723c */ /* 0x040fec00000418ff */
[----:B------:R-:W-:Y:S06]  /*2dc0*/  HMMA.16816.F32.BF16 R56, R56, R102, RZ ;  /* 0x000000663838723c */ /* 0x000fec00000418ff */
[C---:B----4-:R-:W-:Y:S06]  /*2dd0*/  HMMA.16816.F32.BF16 R80, R60.reuse, R76, R80 ;  /* 0x0000004c3c50723c */ /* 0x050fec0000041850 */
[----:B------:R-:W-:Y:S01]  /*2de0*/  HMMA.16816.F32.BF16 R36, R60, R104, R36 ;  /* 0x000000683c24723c */ /* 0x000fe20000041824 */
[----:B------:R-:W-:-:S05]  /*2df0*/  IADD3 R76, R4, R119, -R112 ;  /* 0x00000077044c7210 */ /* 0x000fca0007ffe870 */
[----:B------:R-:W-:Y:S01]  /*2e00*/  IMAD.IADD R89, R76, 0x1, R89 ;  /* 0x000000014c597824 */ /* 0x000fe200078e0259 */
[----:B------:R-:W-:Y:S01]  /*2e10*/  HMMA.16816.F32.BF16 R32, R60, R106, R32 ;  /* 0x0000006a3c20723c */ /* 0x000fe20000041820 */
[----:B------:R-:W-:-:S03]  /*2e20*/  VIADD R76, R96, 0x9 ;  /* 0x00000009604c7836 */ /* 0x000fc60000000000 */
[C---:B------:R-:W-:Y:S02]  /*2e30*/  VIMNMX R123, R89.reuse, R4, PT ;  /* 0x00000004597b7248 */ /* 0x040fe40003fe0100 */
[C---:B------:R-:W-:Y:S01]  /*2e40*/  HMMA.16816.F32.BF16 R8, R60.reuse, R98, R8 ;  /* 0x000000623c08723c */ /* 0x040fe20000041808 */
[----:B------:R-:W-:Y:S02]  /*2e50*/  VIADDMNMX R2, R89, 0x8, R4, PT ;  /* 0x0000000859027846 */ /* 0x000fe40003800104 */
[----:B------:R-:W-:Y:S02]  /*2e60*/  I2FP.F32.S32 R4, R76 ;  /* 0x0000004c00047245 */ /* 0x000fe40000201400 */
[C---:B------:R-:W-:Y:S01]  /*2e70*/  ISETP.GE.AND P6, PT, R76.reuse, R123, PT ;  /* 0x0000007b4c00720c */ /* 0x040fe20003fc6270 */
[----:B------:R-:W-:Y:S01]  /*2e80*/  HMMA.16816.F32.BF16 R72, R60, R78, R72 ;  /* 0x0000004e3c48723c */ /* 0x000fe20000041848 */
[----:B------:R-:W-:Y:S01]  /*2e90*/  BAR.SYNC.DEFER_BLOCKING 0x0 ;  /* 0x0000000000007b1d */ /* 0x000fe20000010000 */
[----:B------:R-:W-:Y:S01]  /*2ea0*/  ISETP.GE.AND P4, PT, R76, R2, PT ;  /* 0x000000024c00720c */ /* 0x000fe20003f86270 */
[----:B------:R-:W-:Y:S01]  /*2eb0*/  FFMA.FTZ R49, R4, UR5, R49 ;  /* 0x0000000504317c23 */ /* 0x000fe20008010031 */
[----:B------:R-:W-:-:S02]  /*2ec0*/  I2FP.F32.S32 R76, R76 ;  /* 0x0000004c004c7245 */ /* 0x000fc40000201400 */
[C---:B------:R-:W-:Y:S01]  /*2ed0*/  HMMA.16816.F32.BF16 R68, R60.reuse, R64, R68 ;  /* 0x000000403c44723c */ /* 0x040fe20000041844 */
[----:B------:R-:W-:Y:S02]  /*2ee0*/  ISETP.GE.AND P5, PT, R0, R123, PT ;  /* 0x0000007b0000720c */ /* 0x000fe40003fa6270 */
[----:B------:R-:W-:Y:S01]  /*2ef0*/  FFMA.FTZ R51, R76, UR5, R51 ;  /* 0x000000054c337c23 */ /* 0x000fe20008010033 */
[----:B------:R-:W-:Y:S02]  /*2f00*/  ISETP.GE.AND P2, PT, R0, R2, PT ;  /* 0x000000020000720c */ /* 0x000fe40003f46270 */
[----:B------:R-:W-:Y:S01]  /*2f10*/  HMMA.16816.F32.BF16 R56, R60, R66, R56 ;  /* 0x000000423c38723c */ /* 0x000fe20000041838 */
[-C--:B------:R-:W-:Y:S02]  /*2f20*/  I2FP.F32.S32 R65, R0.reuse ;  /* 0x0000000000417245 */ /* 0x080fe40000201400 */
[----:B------:R-:W-:Y:S02]  /*2f30*/  FSEL R101, R49, -INF , !P6 ;  /* 0xff80000031657808 */ /* 0x000fe40007000000 */
[----:B------:R-:W-:Y:S01]  /*2f40*/  FSEL R98, R51, -INF , !P4 ;  /* 0xff80000033627808 */ /* 0x000fe20006000000 */
[----:B------:R-:W-:Y:S01]  /*2f50*/  FFMA.FTZ R44, R65, UR5, R44 ;  /* 0x00000005412c7c23 */ /* 0x000fe2000801002c */
[C---:B------:R-:W-:Y:S01]  /*2f60*/  VIADD R61, R96.reuse, 0x18 ;  /* 0x00000018603d7836 */ /* 0x040fe20000000000 */
[----:B------:R-:W-:Y:S01]  /*2f70*/  I2FP.F32.S32 R63, R0 ;  /* 0x00000000003f7245 */ /* 0x000fe20000201400 */
[----:B------:R-:W-:-:S02]  /*2f80*/  VIADD R0, R96, 0x19 ;  /* 0x0000001960007836 */ /* 0x000fc40000000000 */
[----:B------:R-:W-:Y:S01]  /*2f90*/  VIADD R60, R96, 0x1 ;  /* 0x00000001603c7836 */ /* 0x000fe20000000000 */
[----:B------:R-:W-:Y:S01]  /*2fa0*/  I2FP.F32.S32 R97, R61 ;  /* 0x0000003d00617245 */ /* 0x000fe20000201400 */
[----:B------:R-:W-:Y:S01]  /*2fb0*/  FFMA.FTZ R46, R63, UR5, R46 ;  /* 0x000000053f2e7c23 */ /* 0x000fe2000801002e */
[C---:B------:R-:W-:Y:S02]  /*2fc0*/  ISETP.GE.AND P3, PT, R61.reuse, R123, PT ;  /* 0x0000007b3d00720c */ /* 0x040fe40003f66270 */
[----:B------:R-:W-:Y:S01]  /*2fd0*/  ISETP.GE.AND P0, PT, R61, R2, PT ;  /* 0x000000023d00720c */ /* 0x000fe20003f06270 */
[----:B------:R-:W-:Y:S01]  /*2fe0*/  FFMA.FTZ R97, R97, UR5, R40 ;  /* 0x0000000561617c23 */ /* 0x000fe20008010028 */
[----:B------:R-:W-:Y:S02]  /*2ff0*/  I2FP.F32.S32 R61, R61 ;  /* 0x0000003d003d7245 */ /* 0x000fe40000201400 */
[----:B------:R-:W-:Y:S02]  /*3000*/  I2FP.F32.S32 R4, R0 ;  /* 0x0000000000047245 */ /* 0x000fe40000201400 */
[----:B------:R-:W-:Y:S01]  /*3010*/  ISETP.GE.AND P6, PT, R0, R123, PT ;  /* 0x0000007b0000720c */ /* 0x000fe20003fc6270 */
[----:B------:R-:W-:Y:S01]  /*3020*/  FFMA.FTZ R40, R61, UR5, R42 ;  /* 0x000000053d287c23 */ /* 0x000fe2000801002a */
[----:B------:R-:W-:Y:S01]  /*3030*/  VIADD R42, R96, 0x8 ;  /* 0x00000008602a7836 */ /* 0x000fe20000000000 */
        /* <DEDUP_REMOVED lines=8> */
[C---:B------:R-:W-:Y:S01]  /*30c0*/  FFMA.FTZ R43, R49.reuse, UR5, R48 ;  /* 0x00000005312b7c23 */ /* 0x040fe20008010030 */
[----:B------:R-:W-:Y:S01]  /*30d0*/  FFMA.FTZ R50, R49, UR5, R50 ;  /* 0x0000000531327c23 */ /* 0x000fe20008010032 */
[----:B------:R-:W-:Y:S01]  /*30e0*/  ISETP.GE.AND P5, PT, R60, R123, PT ;  /* 0x0000007b3c00720c */ /* 0x000fe20003fa6270 */
[----:B------:R-:W-:Y:S01]  /*30f0*/  VIADD R49, R96, 0x20 ;  /* 0x0000002060317836 */ /* 0x000fe20000000000 */
[----:B------:R-:W-:Y:S02]  /*3100*/  ISETP.GE.AND P2, PT, R60, R2, PT ;  /* 0x000000023c00720c */ /* 0x000fe40003f46270 */
[----:B------:R-:W-:Y:S02]  /*3110*/  FSEL R97, R97, -INF , !P3 ;  /* 0xff80000061617808 */ /* 0x000fe40005800000 */
[----:B------:R-:W-:-:S02]  /*3120*/  FSEL R40, R40, -INF , !P0 ;  /* 0xff80000028287808 */ /* 0x000fc40004000000 */
[----:B------:R-:W-:Y:S02]  /*3130*/  I2FP.F32.S32 R60, R60 ;  /* 0x0000003c003c7245 */ /* 0x000fe40000201400 */
[CC--:B------:R-:W-:Y:S02]  /*3140*/  ISETP.GE.AND P3, PT, R42.reuse, R123.reuse, PT ;  /* 0x0000007b2a00720c */ /* 0x0c0fe40003f66270 */
[----:B------:R-:W-:Y:S01]  /*3150*/  ISETP.GE.AND P0, PT, R42, R2, PT ;  /* 0x000000022a00720c */ /* 0x000fe20003f06270 */
[----:B------:R-:W-:Y:S01]  /*3160*/  VIADD R42, R96, 0x21 ;  /* 0x00000021602a7836 */ /* 0x000fe20000000000 */
[----:B------:R-:W-:Y:S01]  /*3170*/  FSEL R41, R41, -INF , !P6 ;  /* 0xff80000029297808 */ /* 0x000fe20007000000 */
[----:B------:R-:W-:Y:S01]  /*3180*/  FFMA.FTZ R53, R60, UR5, R53 ;  /* 0x000000053c357c23 */ /* 0x000fe20008010035 */
[----:B------:R-:W-:Y:S01]  /*3190*/  FSEL R64, R0, -INF , !P4 ;  /* 0xff80000000407808 */ /* 0x000fe20006000000 */
[----:B------:R-:W-:Y:S01]  /*31a0*/  FFMA.FTZ R55, R60, UR5, R55 ;  /* 0x000000053c377c23 */ /* 0x000fe20008010037 */
[----:B------:R-:W-:-:S02]  /*31b0*/  ISETP.GE.AND P6, PT, R49, R123, PT ;  /* 0x0000007b3100720c */ /* 0x000fc40003fc6270 */
[----:B------:R-:W-:Y:S02]  /*31c0*/  ISETP.GE.AND P4, PT, R49, R2, PT ;  /* 0x000000023100720c */ /* 0x000fe40003f86270 */
[----:B------:R-:W-:Y:S02]  /*31d0*/  I2FP.F32.S32 R49, R49 ;  /* 0x0000003100317245 */ /* 0x000fe40000201400 */
[----:B------:R-:W-:Y:S02]  /*31e0*/  I2FP.F32.S32 R0, R42 ;  /* 0x0000002a00007245 */ /* 0x000fe40000201400 */
[----:B------:R-:W-:Y:S01]  /*31f0*/  FSEL R43, R43, -INF , !P3 ;  /* 0xff8000002b2b7808 */ /* 0x000fe20005800000 */
[C---:B------:R-:W-:Y:S01]  /*3200*/  FFMA.FTZ R36, R49.reuse, UR5, R36 ;  /* 0x0000000531247c23 */ /* 0x040fe20008010024 */
[----:B------:R-:W-:Y:S01]  /*3210*/  FSEL R100, R50, -INF , !P0 ;  /* 0xff80000032647808 */ /* 0x000fe20004000000 */
[----:B------:R-:W-:Y:S01]  /*3220*/  FFMA.FTZ R38, R49, UR5, R38 ;  /* 0x0000000531267c23 */ /* 0x000fe20008010026 */
[----:B------:R-:W-:Y:S01]  /*3230*/  I2FP.F32.S32 R51, R4 ;  /* 0x0000000400337245 */ /* 0x000fe20000201400 */
[C---:B------:R-:W-:Y:S01]  /*3240*/  FFMA.FTZ R37, R0.reuse, UR5, R37 ;  /* 0x0000000500257c23 */ /* 0x040fe20008010025 */
[----:B------:R-:W-:Y:S01]  /*3250*/  FSEL R53, R53, -INF , !P5 ;  /* 0xff80000035357808 */ /* 0x000fe20006800000 */
[----:B------:R-:W-:Y:S01]  /*3260*/  FFMA.FTZ R39, R0, UR5, R39 ;  /* 0x0000000500277c23 */ /* 0x000fe20008010027 */
[----:B------:R-:W-:Y:S01]  /*3270*/  FSEL R102, R55, -INF , !P2 ;  /* 0xff80000037667808 */ /* 0x000fe20005000000 */
[C---:B------:R-:W-:Y:S01]  /*3280*/  FFMA.FTZ R32, R51.reuse, UR5, R32 ;  /* 0x0000000533207c23 */ /* 0x040fe20008010020 */
[CC--:B------:R-:W-:Y:S01]  /*3290*/  ISETP.GE.AND P3, PT, R4.reuse, R123.reuse, PT ;  /* 0x0000007b0400720c */ /* 0x0c0fe20003f66270 */
[----:B------:R-:W-:Y:S01]  /*32a0*/  FFMA.FTZ R34, R51, UR5, R34 ;  /* 0x0000000533227c23 */ /* 0x000fe20008010022 */
[-C--:B------:R-:W-:Y:S01]  /*32b0*/  ISETP.GE.AND P0, PT, R4, R2.reuse, PT ;  /* 0x000000020400720c */ /* 0x080fe20003f06270 */
[----:B------:R-:W-:Y:S01]  /*32c0*/  VIADD R4, R96, 0x29 ;  /* 0x0000002960047836 */ /* 0x000fe20000000000 */
[----:B------:R-:W-:Y:S01]  /*32d0*/  ISETP.GE.AND P5, PT, R42, R123, PT ;  /* 0x0000007b2a00720c */ /* 0x000fe20003fa6270 */
[----:B------:R-:W-:Y:S01]  /*32e0*/  VIADD R0, R96, 0x31 ;  /* 0x0000003160007836 */ /* 0x000fe20000000000 */
[----:B------:R-:W-:Y:S01]  /*32f0*/  ISETP.GE.AND P2, PT, R42, R2, PT ;  /* 0x000000022a00720c */ /* 0x000fe20003f46270 */
[----:B------:R-:W-:Y:S01]  /*3300*/  VIADD R42, R96, 0x30 ;  /* 0x00000030602a7836 */ /* 0x000fe20000000000 */
[----:B------:R-:W-:-:S02]  /*3310*/  FSEL R127, R36, -INF , !P6 ;  /* 0xff800000247f7808 */ /* 0x000fc40007000000 */
[----:B------:R-:W-:Y:S02]  /*3320*/  FSEL R138, R38, -INF , !P4 ;  /* 0xff800000268a7808 */ /* 0x000fe40006000000 */
[C---:B------:R-:W-:Y:S02]  /*3330*/  ISETP.GE.AND P6, PT, R4.reuse, R123, PT ;  /* 0x0000007b0400720c */ /* 0x040fe40003fc6270 */
[----:B------:R-:W-:Y:S02]  /*3340*/  ISETP.GE.AND P4, PT, R4, R2, PT ;  /* 0x000000020400720c */ /* 0x000fe40003f86270 */
[----:B------:R-:W-:Y:S02]  /*3350*/  FSEL R119, R37, -INF , !P5 ;  /* 0xff80000025777808 */ /* 0x000fe40006800000 */
[----:B------:R-:W-:Y:S02]  /*3360*/  I2FP.F32.S32 R4, R4 ;  /* 0x0000000400047245 */ /* 0x000fe40000201400 */
[----:B------:R-:W-:-:S02]  /*3370*/  I2FP.F32.S32 R37, R42 ;  /* 0x0000002a00257245 */ /* 0x000fc40000201400 */
[----:B------:R-:W-:Y:S01]  /*3380*/  FSEL R89, R32, -INF , !P3 ;  /* 0xff80000020597808 */ /* 0x000fe20005800000 */
[----:B------:R-:W-:Y:S01]  /*3390*/  FFMA.FTZ R33, R4, UR5, R33 ;  /* 0x0000000504217c23 */ /* 0x000fe20008010021 */
[----:B------:R-:W-:Y:S01]  /*33a0*/  FSEL R132, R34, -INF , !P0 ;  /* 0xff80000022847808 */ /* 0x000fe20004000000 */
[----:B------:R-:W-:Y:S01]  /*33b0*/  FFMA.FTZ R35, R4, UR5, R35 ;  /* 0x0000000504237c23 */ /* 0x000fe20008010023 */
[CC--:B------:R-:W-:Y:S01]  /*33c0*/  ISETP.GE.AND P3, PT, R0.reuse, R123.reuse, PT ;  /* 0x0000007b0000720c */ /* 0x0c0fe20003f66270 */
[C---:B------:R-:W-:Y:S01]  /*33d0*/  FFMA.FTZ R28, R37.reuse, UR5, R28 ;  /* 0x00000005251c7c23 */ /* 0x040fe2000801001c */
[----:B------:R-:W-:Y:S01]  /*33e0*/  ISETP.GE.AND P0, PT, R0, R2, PT ;  /* 0x000000020000720c */ /* 0x000fe20003f06270 */
[----:B------:R-:W-:Y:S01]  /*33f0*/  FFMA.FTZ R30, R37, UR5, R30 ;  /* 0x00000005251e7c23 */ /* 0x000fe2000801001e */
[----:B------:R-:W-:Y:S01]  /*3400*/  I2FP.F32.S32 R0, R0 ;  /* 0x0000000000007245 */ /* 0x000fe20000201400 */
[C---:B------:R-:W-:Y:S01]  /*3410*/  VIADD R4, R96.reuse, 0x39 ;  /* 0x0000003960047836 */ /* 0x040fe20000000000 */
[----:B------:R-:W-:Y:S01]  /*3420*/  FSEL R136, R39, -INF , !P2 ;  /* 0xff80000027887808 */ /* 0x000fe20005000000 */
[----:B------:R-:W-:Y:S01]  /*3430*/  VIADD R32, R96, 0x38 ;  /* 0x0000003860207836 */ /* 0x000fe20000000000 */
[----:B------:R-:W-:Y:S01]  /*3440*/  ISETP.GE.AND P5, PT, R42, R123, PT ;  /* 0x0000007b2a00720c */ /* 0x000fe20003fa6270 */
[----:B------:R-:W-:Y:S01]  /*3450*/  FFMA.FTZ R29, R0, UR5, R29 ;  /* 0x00000005001d7c23 */ /* 0x000fe2000801001d */
[----:B------:R-:W-:Y:S01]  /*3460*/  ISETP.GE.AND P2, PT, R42, R2, PT ;  /* 0x000000022a00720c */ /* 0x000fe20003f46270 */
[----:B------:R-:W-:Y:S01]  /*3470*/  FFMA.FTZ R31, R0, UR5, R31 ;  /* 0x00000005001f7c23 */ /* 0x000fe2000801001f */
[----:B------:R-:W-:Y:S01]  /*3480*/  VIADD R0, R96, 0x40 ;  /* 0x0000004060007836 */ /* 0x000fe20000000000 */
[----:B------:R-:W-:Y:S01]  /*3490*/  FSEL R67, R28, -INF , !P5 ;  /* 0xff8000001c437808 */ /* 0x000fe20006800000 */
[----:B------:R-:W-:Y:S01]  /*34a0*/  VIADD R28, R96, 0x48 ;  /* 0x00000048601c7836 */ /* 0x000fe20000000000 */
[----:B------:R-:W-:-:S02]  /*34b0*/  FSEL R76, R30, -INF , !P2 ;  /* 0xff8000001e4c7808 */ /* 0x000fc40005000000 */
[----:B------:R-:W-:Y:S02]  /*34c0*/  FSEL R133, R33, -INF , !P6 ;  /* 0xff80000021857808 */ /* 0x000fe40007000000 */
[CC--:B------:R-:W-:Y:S02]  /*34d0*/  ISETP.GE.AND P5, PT, R4.reuse, R123.reuse, PT ;  /* 0x0000007b0400720c */ /* 0x0c0fe40003fa6270 */
[----:B------:R-:W-:Y:S02]  /*34e0*/  ISETP.GE.AND P2, PT, R4, R2, PT ;  /* 0x000000020400720c */ /* 0x000fe40003f46270 */
[----:B------:R-:W-:Y:S02]  /*34f0*/  I2FP.F32.S32 R33, R32 ;  /* 0x0000002000217245 */ /* 0x000fe40000201400 */
[----:B------:R-:W-:Y:S02]  /*3500*/  I2FP.F32.S32 R4, R4 ;  /* 0x0000000400047245 */ /* 0x000fe40000201400 */
[----:B------:R-:W-:Y:S01]  /*3510*/  FSEL R65, R29, -INF , !P3 ;  /* 0xff8000001d417808 */ /* 0x000fe20005800000 */
[C---:B------:R-:W-:Y:S01]  /*3520*/  FFMA.FTZ R24, R33.reuse, UR5, R24 ;  /* 0x0000000521187c23 */ /* 0x040fe20008010018 */
[----:B------:R-:W-:Y:S01]  /*3530*/  I2FP.F32.S32 R29, R0 ;  /* 0x00000000001d7245 */ /* 0x000fe20000201400 */
[----:B------:R-:W-:Y:S01]  /*3540*/  FFMA.FTZ R26, R33, UR5, R26 ;  /* 0x00000005211a7c23 */ /* 0x000fe2000801001a */
[----:B------:R-:W-:Y:S01]  /*3550*/  FSEL R134, R35, -INF , !P4 ;  /* 0xff80000023867808 */ /* 0x000fe20006000000 */
[C---:B------:R-:W-:Y:S01]  /*3560*/  FFMA.FTZ R25, R4.reuse, UR5, R25 ;  /* 0x0000000504197c23 */ /* 0x040fe20008010019 */
[----:B------:R-:W-:Y:S01]  /*3570*/  FFMA.FTZ R27, R4, UR5, R27 ;  /* 0x00000005041b7c23 */ /* 0x000fe2000801001b */
[-C--:B------:R-:W-:Y:S01]  /*3580*/  ISETP.GE.AND P6, PT, R32, R123.reuse, PT ;  /* 0x0000007b2000720c */ /* 0x080fe20003fc6270 */
[----:B------:R-:W-:Y:S01]  /*3590*/  VIADD R4, R96, 0x41 ;  /* 0x0000004160047836 */ /* 0x000fe20000000000 */
[----:B------:R-:W-:Y:S01]  /*35a0*/  ISETP.GE.AND P4, PT, R32, R2, PT ;  /* 0x000000022000720c */ /* 0x000fe20003f86270 */
[----:B------:R-:W-:Y:S01]  /*35b0*/  FFMA.FTZ R20, R29, UR5, R20 ;  /* 0x000000051d147c23 */ /* 0x000fe20008010014 */
[----:B------:R-:W-:Y:S01]  /*35c0*/  FSEL R66, R31, -INF , !P0 ;  /* 0xff8000001f427808 */ /* 0x000fe20004000000 */
[----:B------:R-:W-:Y:S01]  /*35d0*/  FFMA.FTZ R22, R29, UR5, R22 ;  /* 0x000000051d167c23 */ /* 0x000fe20008010016 */
[----:B------:R-:W-:-:S02]  /*35e0*/  ISETP.GE.AND P3, PT, R0, R123, PT ;  /* 0x0000007b0000720c */ /* 0x000fc40003f66270 */
[-C--:B------:R-:W-:Y:S01]  /*35f0*/  ISETP.GE.AND P0, PT, R0, R2.reuse, PT ;  /* 0x000000020000720c */ /* 0x080fe20003f06270 */
[----:B------:R-:W-:Y:S01]  /*3600*/  VIADD R0, R96, 0x49 ;  /* 0x0000004960007836 */ /* 0x000fe20000000000 */
[----:B------:R-:W-:Y:S02]  /*3610*/  FSEL R79, R24, -INF , !P6 ;  /* 0xff800000184f7808 */ /* 0x000fe40007000000 */
[----:B------:R-:W-:Y:S02]  /*3620*/  FSEL R122, R26, -INF , !P4 ;  /* 0xff8000001a7a7808 */ /* 0x000fe40006000000 */
[C---:B------:R-:W-:Y:S02]  /*3630*/  ISETP.GE.AND P6, PT, R4.reuse, R123, PT ;  /* 0x0000007b0400720c */ /* 0x040fe40003fc6270 */
[----:B------:R-:W-:Y:S02]  /*3640*/  ISETP.GE.AND P4, PT, R4, R2, PT ;  /* 0x000000020400720c */ /* 0x000fe40003f86270 */
[----:B------:R-:W-:-:S02]  /*3650*/  FSEL R77, R25, -INF , !P5 ;  /* 0xff800000194d7808 */ /* 0x000fc40006800000 */
[----:B------:R-:W-:Y:S02]  /*3660*/  I2FP.F32.S32 R4, R4 ;  /* 0x0000000400047245 */ /* 0x000fe40000201400 */
[----:B------:R-:W-:Y:S02]  /*3670*/  I2FP.F32.S32 R25, R28 ;  /* 0x0000001c00197245 */ /* 0x000fe40000201400 */
        /* <DEDUP_REMOVED lines=46> */
[-C--:B------:R-:W-:Y:S02]  /*3960*/  ISETP.GE.AND P4, PT, R4, R2.reuse, PT ;  /* 0x000000020400720c */ /* 0x080fe40003f86270 */
[CC--:B------:R-:W-:Y:S02]  /*3970*/  ISETP.GE.AND P5, PT, R16.reuse, R123.reuse, PT ;  /* 0x0000007b1000720c */ /* 0x0c0fe40003fa6270 */
[----:B------:R-:W-:Y:S02]  /*3980*/  ISETP.GE.AND P2, PT, R16, R2, PT ;  /* 0x000000021000720c */ /* 0x000fe40003f46270 */
[----:B------:R-:W-:Y:S02]  /*3990*/  I2FP.F32.S32 R13, R16 ;  /* 0x00000010000d7245 */ /* 0x000fe40000201400 */
[----:B------:R-:W-:Y:S02]  /*39a0*/  I2FP.F32.S32 R4, R4 ;  /* 0x0000000400047245 */ /* 0x000fe40000201400 */
[----:B------:R-:W-:Y:S01]  /*39b0*/  FSEL R17, R8, -INF , !P3 ;  /* 0xff80000008117808 */ /* 0x000fe20005800000 */
[----:B------:R-:W-:Y:S01]  /*39c0*/  VIADD R8, R96, 0x68 ;  /* 0x0000006860087836 */ /* 0x000fe20000000000 */
[----:B------:R-:W-:Y:S01]  /*39d0*/  FSEL R16, R10, -INF , !P0 ;  /* 0xff8000000a107808 */ /* 0x000fe20004000000 */
[----:B------:R-:W-:Y:S01]  /*39e0*/  FFMA.FTZ R9, R4, UR5, R9 ;  /* 0x0000000504097c23 */ /* 0x000fe20008010009 */
[-C--:B------:R-:W-:Y:S01]  /*39f0*/  ISETP.GE.AND P3, PT, R0, R123.reuse, PT ;  /* 0x0000007b0000720c */ /* 0x080fe20003f66270 */
[----:B------:R-:W-:Y:S01]  /*3a00*/  FFMA.FTZ R11, R4, UR5, R11 ;  /* 0x00000005040b7c23 */ /* 0x000fe2000801000b */
[----:B------:R-:W-:Y:S01]  /*3a10*/  ISETP.GE.AND P0, PT, R0, R2, PT ;  /* 0x000000020000720c */ /* 0x000fe20003f06270 */
[C---:B------:R-:W-:Y:S01]  /*3a20*/  FFMA.FTZ R23, R13.reuse, UR5, R80 ;  /* 0x000000050d177c23 */ /* 0x040fe20008010050 */
[----:B------:R-:W-:Y:S01]  /*3a30*/  I2FP.F32.S32 R0, R0 ;  /* 0x0000000000007245 */ /* 0x000fe20000201400 */
[----:B------:R-:W-:Y:S01]  /*3a40*/  FFMA.FTZ R34, R13, UR5, R82 ;  /* 0x000000050d227c23 */ /* 0x000fe20008010052 */
[----:B------:R-:W-:Y:S01]  /*3a50*/  FSEL R25, R9, -INF , !P6 ;  /* 0xff80000009197808 */ /* 0x000fe20007000000 */
[----:B------:R-:W-:Y:S01]  /*3a60*/  VIADD R4, R96, 0x69 ;  /* 0x0000006960047836 */ /* 0x000fe20000000000 */
[----:B------:R-:W-:Y:S01]  /*3a70*/  I2FP.F32.S32 R9, R8 ;  /* 0x0000000800097245 */ /* 0x000fe20000201400 */
[C---:B------:R-:W-:Y:S01]  /*3a80*/  FFMA.FTZ R22, R0.reuse, UR5, R81 ;  /* 0x0000000500167c23 */ /* 0x040fe20008010051 */
[----:B------:R-:W-:Y:S01]  /*3a90*/  FFMA.FTZ R32, R0, UR5, R83 ;  /* 0x0000000500207c23 */ /* 0x000fe20008010053 */
[----:B------:R-:W-:Y:S01]  /*3aa0*/  VIADD R0, R96, 0x70 ;  /* 0x0000007060007836 */ /* 0x000fe20000000000 */
[----:B------:R-:W-:Y:S01]  /*3ab0*/  FSEL R36, R11, -INF , !P4 ;  /* 0xff8000000b247808 */ /* 0x000fe20006000000 */
[C---:B------:R-:W-:Y:S01]  /*3ac0*/  FFMA.FTZ R35, R9.reuse, UR5, R72 ;  /* 0x0000000509237c23 */ /* 0x040fe20008010048 */
[-C--:B------:R-:W-:Y:S01]  /*3ad0*/  ISETP.GE.AND P6, PT, R8, R123.reuse, PT ;  /* 0x0000007b0800720c */ /* 0x080fe20003fc6270 */
[----:B------:R-:W-:Y:S01]  /*3ae0*/  FFMA.FTZ R26, R9, UR5, R74 ;  /* 0x00000005091a7c23 */ /* 0x000fe2000801004a */
[----:B------:R-:W-:Y:S01]  /*3af0*/  I2FP.F32.S32 R11, R0 ;  /* 0x00000000000b7245 */ /* 0x000fe20000201400 */
[----:B------:R-:W-:Y:S01]  /*3b00*/  VIADD R10, R96, 0x11 ;  /* 0x00000011600a7836 */ /* 0x000fe20000000000 */
[----:B------:R-:W-:Y:S01]  /*3b10*/  ISETP.GE.AND P4, PT, R8, R2, PT ;  /* 0x000000020800720c */ /* 0x000fe20003f86270 */
[----:B------:R-:W-:Y:S01]  /*3b20*/  VIADD R8, R96, 0x71 ;  /* 0x0000007160087836 */ /* 0x000fe20000000000 */
[----:B------:R-:W-:Y:S01]  /*3b30*/  FSEL R23, R23, -INF , !P5 ;  /* 0xff80000017177808 */ /* 0x000fe20006800000 */
[C---:B------:R-:W-:Y:S01]  /*3b40*/  FFMA.FTZ R31, R11.reuse, UR5, R68 ;  /* 0x000000050b1f7c23 */ /* 0x040fe20008010044 */
[----:B------:R-:W-:Y:S01]  /*3b50*/  FSEL R34, R34, -INF , !P2 ;  /* 0xff80000022227808 */ /* 0x000fe20005000000 */
[----:B------:R-:W-:Y:S01]  /*3b60*/  FFMA.FTZ R28, R11, UR5, R70 ;  /* 0x000000050b1c7c23 */ /* 0x000fe20008010046 */
[----:B------:R-:W-:-:S02]  /*3b70*/  ISETP.GE.AND P5, PT, R4, R123, PT ;  /* 0x0000007b0400720c */ /* 0x000fc40003fa6270 */
[----:B------:R-:W-:Y:S02]  /*3b80*/  ISETP.GE.AND P2, PT, R4, R2, PT ;  /* 0x000000020400720c */ /* 0x000fe40003f46270 */
[----:B------:R-:W-:Y:S02]  /*3b90*/  FSEL R22, R22, -INF , !P3 ;  /* 0xff80000016167808 */ /* 0x000fe40005800000 */
[----:B------:R-:W-:Y:S02]  /*3ba0*/  FSEL R32, R32, -INF , !P0 ;  /* 0xff80000020207808 */ /* 0x000fe40004000000 */
[----:B------:R-:W-:Y:S02]  /*3bb0*/  I2FP.F32.S32 R4, R4 ;  /* 0x0000000400047245 */ /* 0x000fe40000201400 */
[CC--:B------:R-:W-:Y:S02]  /*3bc0*/  ISETP.GE.AND P3, PT, R0.reuse, R123.reuse, PT ;  /* 0x0000007b0000720c */ /* 0x0c0fe40003f66270 */
[-C--:B------:R-:W-:Y:S01]  /*3bd0*/  ISETP.GE.AND P0, PT, R0, R2.reuse, PT ;  /* 0x000000020000720c */ /* 0x080fe20003f06270 */
[----:B------:R-:W-:Y:S01]  /*3be0*/  VIADD R0, R96, 0x79 ;  /* 0x0000007960007836 */ /* 0x000fe20000000000 */
[----:B------:R-:W-:Y:S01]  /*3bf0*/  FSEL R35, R35, -INF , !P6 ;  /* 0xff80000023237808 */ /* 0x000fe20007000000 */
[----:B------:R-:W-:Y:S01]  /*3c00*/  FFMA.FTZ R33, R4, UR5, R73 ;  /* 0x0000000504217c23 */ /* 0x000fe20008010049 */
[----:B------:R-:W-:Y:S01]  /*3c10*/  FSEL R26, R26, -INF , !P4 ;  /* 0xff8000001a1a7808 */ /* 0x000fe20006000000 */
[----:B------:R-:W-:Y:S01]  /*3c20*/  FFMA.FTZ R24, R4, UR5, R75 ;  /* 0x0000000504187c23 */ /* 0x000fe2000801004b */
        /* <DEDUP_REMOVED lines=11> */
[----:B------:R-:W-:Y:S02]  /*3ce0*/  I2FP.F32.S32 R9, R4 ;  /* 0x0000000400097245 */ /* 0x000fe40000201400 */
[----:B------:R-:W-:Y:S01]  /*3cf0*/  I2FP.F32.S32 R8, R10 ;  /* 0x0000000a00087245 */ /* 0x000fe20000201400 */
[----:B------:R-:W-:Y:S01]  /*3d00*/  FFMA.FTZ R57, R0, UR5, R57 ;  /* 0x0000000500397c23 */ /* 0x000fe20008010039 */
[----:B------:R-:W-:Y:S01]  /*3d10*/  FSEL R33, R33, -INF , !P5 ;  /* 0xff80000021217808 */ /* 0x000fe20006800000 */
[C---:B------:R-:W-:Y:S01]  /*3d20*/  FFMA.FTZ R49, R9.reuse, UR5, R56 ;  /* 0x0000000509317c23 */ /* 0x040fe20008010038 */
[----:B------:R-:W-:Y:S01]  /*3d30*/  FSEL R24, R24, -INF , !P2 ;  /* 0xff80000018187808 */ /* 0x000fe20005000000 */
[----:B------:R-:W-:Y:S01]  /*3d40*/  FFMA.FTZ R58, R9, UR5, R58 ;  /* 0x00000005093a7c23 */ /* 0x000fe2000801003a */
[----:B------:R-:W-:Y:S01]  /*3d50*/  FFMA.FTZ R8, R8, UR5, R45 ;  /* 0x0000000508087c23 */ /* 0x000fe2000801002d */
[C---:B------:R-:W-:Y:S02]  /*3d60*/  ISETP.GE.AND P5, PT, R4.reuse, R123, PT ;  /* 0x0000007b0400720c */ /* 0x040fe40003fa6270 */
[----:B------:R-:W-:Y:S01]  /*3d70*/  ISETP.GE.AND P2, PT, R4, R2, PT ;  /* 0x000000020400720c */ /* 0x000fe20003f46270 */
[----:B------:R-:W-:Y:S01]  /*3d80*/  FFMA.FTZ R4, R0, UR5, R59 ;  /* 0x0000000500047c23 */ /* 0x000fe2000801003b */
[----:B------:R-:W-:-:S02]  /*3d90*/  FSEL R45, R57, -INF , !P3 ;  /* 0xff800000392d7808 */ /* 0x000fc40005800000 */
[----:B------:R-:W-:Y:S02]  /*3da0*/  ISETP.GE.AND P3, PT, R91, 0x2, PT ;  /* 0x000000025b00780c */ /* 0x000fe40003f66270 */
        /* <DEDUP_REMOVED lines=11> */
[C---:B------:R-:W-:Y:S02]  /*3e60*/  ISETP.GE.AND P6, PT, R96.reuse, R123, PT ;  /* 0x0000007b6000720c */ /* 0x040fe40003fc6270 */
[----:B------:R-:W-:Y:S02]  /*3e70*/  ISETP.GE.AND P4, PT, R96, R2, PT ;  /* 0x000000026000720c */ /* 0x000fe40003f86270 */
[----:B------:R-:W-:Y:S02]  /*3e80*/  FSEL R4, R4, -INF , !P0 ;  /* 0xff80000004047808 */ /* 0x000fe40004000000 */
[----:B------:R-:W-:Y:S02]  /*3e90*/  FSEL R27, R27, -INF , !P6 ;  /* 0xff8000001b1b7808 */ /* 0x000fe40007000000 */
[----:B------:R-:W-:-:S02]  /*3ea0*/  FSEL R52, R52, -INF , !P4 ;  /* 0xff80000034347808 */ /* 0x000fc40006000000 */
        /* <DEDUP_REMOVED lines=63> */
.L_x_4364:
[----:B------:R-:W-:-:S04]  /*42a0*/  LEA R37, -R124, RZ, 0x7 ;  /* 0x000000ff7c257211 */ /* 0x000fc800078e39ff */
[----:B------:R-:W-:-:S07]  /*42b0*/  SHF.R.S32.HI R38, RZ, 0x1f, R37 ;  /* 0x0000001fff267819 */ /* 0x000fce0000011425 */
.L_x_4365:
        /* <DEDUP_REMOVED lines=52> */
.L_x_4367:
[----:B------:R-:W-:Y:S05]  /*4600*/  BSYNC B0 ;  /* 0x0000000000007941 */ /* 0x000fea0003800000 */
.L_x_4366:
[----:B------:R-:W0:Y:S01]  /*4610*/  LDGDEPBAR ;  /* 0x00000000000079af */ /* 0x000e220000000000 */
[----:B------:R-:W-:-:S04]  /*4620*/  IADD3 R126, P0, R37, R126, RZ ;  /* 0x0000007e257e7210 */ /* 0x000fc80007f1e0ff */
[----:B------:R-:W-:-:S09]  /*4630*/  IADD3.X R93, R38, R93, RZ, P0, !PT ;  /* 0x0000005d265d7210 */ /* 0x000fd200007fe4ff */
.L_x_4363:
[----:B--2---:R-:W-:Y:S01]  /*4640*/  FMNMX.FTZ R8, R27, R53, !PT ;  /* 0x000000351b087209 */ /* 0x004fe20007810000 */
[----:B------:R-:W-:Y:S01]  /*4650*/  ULDC UR18, c[0x0][0x2ec] ;  /* 0x0000bb0000127ab9 */ /* 0x000fe20000000800 */
[----:B------:R-:W-:Y:S01]  /*4660*/  FMNMX.FTZ R9, R52, R102, !PT ;  /* 0x0000006634097209 */ /* 0x000fe20007810000 */
[----:B------:R-:W-:Y:S01]  /*4670*/  ULDC.64 UR12, c[0x0][0x218] ;  /* 0x00008600000c7ab9 */ /* 0x000fe20000000a00 */
        /* <DEDUP_REMOVED lines=44> */
[----:B-1----:R-:W-:Y:S02]  /*4940*/  FMNMX.FTZ R11, R23, R8, !PT ;  /* 0x00000008170b7209 */ /* 0x002fe40007810000 */
        /* <DEDUP_REMOVED lines=17> */
[----:B------:R-:W-:Y:S01]  /*4a60*/  LEA R121, R5, R120, 0x1 ;  /* 0x0000007805797211 */ /* 0x000fe200078e08ff */
[----:B------:R-:W-:Y:S01]  /*4a70*/  LDSM.16.MT88.4 R104, [R120+0x3000] ;  /* 0x003000007868783b */ /* 0x000fe20000004200 */
[----:B-1----:R-:W-:-:S03]  /*4a80*/  FMNMX.FTZ R11, R8, R11, !PT ;  /* 0x0000000b080b7209 */ /* 0x002fc60007810000 */
        /* <DEDUP_REMOVED lines=20> */
[----:B------:R-:W1:Y:S01]  /*4bd0*/  LDSM.16.MT88.4 R8, [R121+0x3000] ;  /* 0x003000007908783b */ /* 0x000e620000004200 */
[--C-:B------:R-:W-:Y:S01]  /*4be0*/  FFMA.FTZ R73, R89, UR18, -R58.reuse ;  /* 0x0000001259497c23 */ /* 0x100fe2000801083a */
[C---:B------:R-:W-:Y:S01]  /*4bf0*/  FSETP.NEU.FTZ.AND P0, PT, R69.reuse, -INF , PT ;  /* 0xff8000004500780b */ /* 0x040fe20003f1d000 */
[----:B------:R-:W-:Y:S01]  /*4c00*/  FMUL.FTZ R29, R69, UR18 ;  /* 0x00000012451d7c20 */ /* 0x000fe20008410000 */
[----:B------:R-:W2:Y:S01]  /*4c10*/  MUFU.EX2 R62, R62 ;  /* 0x0000003e003e7308 */ /* 0x000ea20000000800 */
[--C-:B------:R-:W-:Y:S01]  /*4c20*/  FFMA.FTZ R82, R65, UR18, -R58.reuse ;  /* 0x0000001241527c23 */ /* 0x100fe2000801083a */
[--C-:B------:R-:W-:Y:S01]  /*4c30*/  FFMA.FTZ R80, R79, UR18, -R58.reuse ;  /* 0x000000124f507c23 */ /* 0x100fe2000801083a */
[--C-:B------:R-:W-:Y:S01]  /*4c40*/  FFMA.FTZ R65, R77, UR18, -R58.reuse ;  /* 0x000000124d417c23 */ /* 0x100fe2000801083a */
[----:B------:R-:W-:Y:S01]  /*4c50*/  FSEL R29, R29, RZ, P0 ;  /* 0x000000ff1d1d7208 */ /* 0x000fe20000000000 */
        /* <DEDUP_REMOVED lines=10> */
[----:B------:R-:W3:Y:S01]  /*4d00*/  LDSM.16.MT88.4 R12, [R120+0x3400] ;  /* 0x00340000780c783b */ /* 0x000ee20000004200 */
        /* <DEDUP_REMOVED lines=32> */
[----:B------:R-:W4:Y:S01]  /*4f10*/  MUFU.EX2 R43, R43 ;  /* 0x0000002b002b7308 */ /* 0x000f220000000800 */
[----:B--2---:R-:W-:Y:S01]  /*4f20*/  F2FP.BF16.F32.PACK_AB R97, R47, R54 ;  /* 0x000000362f61723e */ /* 0x004fe200000010ff */
[--C-:B------:R-:W-:Y:S01]  /*4f30*/  FFMA.FTZ R83, R25, UR18, -R58.reuse ;  /* 0x0000001219537c23 */ /* 0x100fe2000801083a */
[----:B------:R-:W-:Y:S01]  /*4f40*/  FFMA.FTZ R49, R18, UR18, -R29 ;  /* 0x0000001212317c23 */ /* 0x000fe2000801081d */
[----:B------:R-:W-:Y:S01]  /*4f50*/  FADD.FTZ R57, R62, R57 ;  /* 0x000000393e397221 */ /* 0x000fe20000010000 */
[--C-:B------:R-:W-:Y:S01]  /*4f60*/  FFMA.FTZ R35, R35, UR18, -R58.reuse ;  /* 0x0000001223237c23 */ /* 0x100fe2000801083a */
[----:B------:R-:W-:Y:S01]  /*4f70*/  FFMA.FTZ R34, R34, UR18, -R29 ;  /* 0x0000001222227c23 */ /* 0x000fe2000801081d */
[--C-:B------:R-:W-:Y:S01]  /*4f80*/  FFMA.FTZ R31, R31, UR18, -R58.reuse ;  /* 0x000000121f1f7c23 */ /* 0x100fe2000801083a */
[----:B------:R-:W-:Y:S01]  /*4f90*/  MUFU.EX2 R42, R42 ;  /* 0x0000002a002a7308 */ /* 0x000fe20000000800 */
[----:B------:R-:W-:Y:S01]  /*4fa0*/  FADD.FTZ R56, R56, R57 ;  /* 0x0000003938387221 */ /* 0x000fe20000010000 */
[----:B------:R-:W-:Y:S01]  /*4fb0*/  FFMA.FTZ R48, R51, UR18, -R58 ;  /* 0x0000001233307c23 */ /* 0x000fe2000801083a */
[--C-:B------:R-:W-:Y:S01]  /*4fc0*/  FFMA.FTZ R28, R28, UR18, -R29.reuse ;  /* 0x000000121c1c7c23 */ /* 0x100fe2000801081d */
[--C-:B------:R-:W-:Y:S01]  /*4fd0*/  FFMA.FTZ R0, R0, UR18, -R29.reuse ;  /* 0x0000001200007c23 */ /* 0x100fe2000801081d */
[----:B------:R-:W-:Y:S01]  /*4fe0*/  FADD.FTZ R53, R53, R56 ;  /* 0x0000003835357221 */ /* 0x000fe20000010000 */
[----:B------:R-:W-:-:S02]  /*4ff0*/  FFMA.FTZ R89, R4, UR18, -R29 ;  /* 0x0000001204597c23 */ /* 0x000fc4000801081d */
[----:B------:R-:W2:Y:S01]  /*5000*/  MUFU.EX2 R37, R37 ;  /* 0x0000002500257308 */ /* 0x000ea20000000800 */
[----:B----4-:R-:W-:-:S07]  /*5010*/  F2FP.BF16.F32.PACK_AB R99, R43, R52 ;  /* 0x000000342b63723e */ /* 0x010fce00000010ff */
[C---:B------:R-:W-:Y:S01]  /*5020*/  HMMA.16816.F32.BF16 R108, R96.reuse, R104, RZ ;  /* 0x00000068606c723c */ /* 0x040fe200000418ff */
[----:B------:R-:W-:Y:S05]  /*5030*/  MUFU.EX2 R38, R38 ;  /* 0x0000002600267308 */ /* 0x000fea0000000800 */
[C---:B------:R-:W-:Y:S03]  /*5040*/  HMMA.16816.F32.BF16 R104, R96.reuse, R106, RZ ;  /* 0x0000006a6068723c */ /* 0x040fe600000418ff */
[----:B------:R-:W4:Y:S03]  /*5050*/  MUFU.EX2 R27, R27 ;  /* 0x0000001b001b7308 */ /* 0x000f260000000800 */
[C---:B-1----:R-:W-:Y:S05]  /*5060*/  HMMA.16816.F32.BF16 R100, R96.reuse, R8, RZ ;  /* 0x000000086064723c */ /* 0x042fea00000418ff */
[----:B------:R-:W-:Y:S01]  /*5070*/  MUFU.EX2 R46, R46 ;  /* 0x0000002e002e7308 */ /* 0x000fe20000000800 */
[----:B------:R-:W-:Y:S01]  /*5080*/  HMMA.16816.F32.BF16 R96, R96, R10, RZ ;  /* 0x0000000a6060723c */ /* 0x000fe200000418ff */
[----:B--2---:R-:W-:Y:S01]  /*5090*/  F2FP.BF16.F32.PACK_AB R8, R37, R42 ;  /* 0x0000002a2508723e */ /* 0x004fe200000010ff */
[----:B------:R-:W-:-:S04]  /*50a0*/  FADD.FTZ R42, R42, R53 ;  /* 0x000000352a2a7221 */ /* 0x000fc80000010000 */
[----:B------:R-:W-:Y:S01]  /*50b0*/  FADD.FTZ R37, R37, R42 ;  /* 0x0000002a25257221 */ /* 0x000fe20000010000 */
[----:B------:R-:W1:Y:S01]  /*50c0*/  MUFU.EX2 R41, R41 ;  /* 0x0000002900297308 */ /* 0x000e620000000800 */
[C---:B----4-:R-:W-:Y:S02]  /*50d0*/  F2FP.BF16.F32.PACK_AB R10, R27.reuse, R38 ;  /* 0x000000261b0a723e */ /* 0x050fe400000010ff */
[----:B------:R-:W-:Y:S01]  /*50e0*/  FADD.FTZ R38, R38, R37 ;  /* 0x0000002526267221 */ /* 0x000fe20000010000 */
[--C-:B------:R-:W-:Y:S01]  /*50f0*/  FFMA.FTZ R37, R32, UR18, -R29.reuse ;  /* 0x0000001220257c23 */ /* 0x100fe2000801081d */
[----:B------:R-:W-:Y:S02]  /*5100*/  FFMA.FTZ R32, R24, UR18, -R29 ;  /* 0x0000001218207c23 */ /* 0x000fe4000801081d */
[----:B------:R-:W-:Y:S01]  /*5110*/  FADD.FTZ R38, R27, R38 ;  /* 0x000000261b267221 */ /* 0x000fe20000010000 */
[----:B------:R-:W-:Y:S08]  /*5120*/  MUFU.EX2 R40, R40 ;  /* 0x0000002800287308 */ /* 0x000ff00000000800 */
[----:B------:R-:W2:Y:S01]  /*5130*/  MUFU.EX2 R5, R5 ;  /* 0x0000000500057308 */ /* 0x000ea20000000800 */
[----:B-1----:R-:W-:-:S07]  /*5140*/  F2FP.BF16.F32.PACK_AB R9, R41, R46 ;  /* 0x0000002e2909723e */ /* 0x002fce00000010ff */
[----:B------:R-:W-:Y:S08]  /*5150*/  MUFU.EX2 R75, R75 ;  /* 0x0000004b004b7308 */ /* 0x000ff00000000800 */
[----:B------:R-:W1:Y:S01]  /*5160*/  MUFU.EX2 R72, R72 ;  /* 0x0000004800487308 */ /* 0x000e620000000800 */
[----:B--2---:R-:W-:-:S07]  /*5170*/  F2FP.BF16.F32.PACK_AB R11, R5, R40 ;  /* 0x00000028050b723e */ /* 0x004fce00000010ff */
[C---:B---3--:R-:W-:Y:S01]  /*5180*/  HMMA.16816.F32.BF16 R108, R8.reuse, R12, R108 ;  /* 0x0000000c086c723c */ /* 0x048fe2000004186c */
        /* <DEDUP_REMOVED lines=15> */
[----:B---3--:R-:W-:-:S02]  /*5280*/  F2FP.BF16.F32.PACK_AB R9, R71, R74 ;  /* 0x0000004a4709723e */ /* 0x008fc400000010ff */
[----:B------:R-:W-:-:S03]  /*5290*/  F2FP.BF16.F32.PACK_AB R10, R64, R73 ;  /* 0x00000049400a723e */ /* 0x000fc600000010ff */
[----:B------:R-:W-:Y:S01]  /*52a0*/  MUFU.EX2 R80, R80 ;  /* 0x0000005000507308 */ /* 0x000fe20000000800 */
[----:B----4-:R-:W-:Y:S01]  /*52b0*/  F2FP.BF16.F32.PACK_AB R11, R59, R68 ;  /* 0x000000443b0b723e */ /* 0x010fe200000010ff */
[----:B------:R-:W-:-:S04]  /*52c0*/  FADD.FTZ R72, R72, R75 ;  /* 0x0000004b48487221 */ /* 0x000fc80000010000 */
[----:B------:R-:W-:Y:S02]  /*52d0*/  FADD.FTZ R73, R73, R72 ;  /* 0x0000004849497221 */ /* 0x000fe40000010000 */
[----:B------:R-:W-:Y:S02]  /*52e0*/  MUFU.EX2 R65, R65 ;  /* 0x0000004100417308 */ /* 0x000fe40000000800 */
[----:B------:R-:W-:-:S06]  /*52f0*/  FADD.FTZ R64, R64, R73 ;  /* 0x0000004940407221 */ /* 0x000fcc0000010000 */
        /* <DEDUP_REMOVED lines=56> */
[----:B---3--:R-:W-:-:S02]  /*5680*/  F2FP.BF16.F32.PACK_AB R12, R87, R136 ;  /* 0x00000088570c723e */ /* 0x008fc400000010ff */
[----:B-----5:R-:W-:-:S04]  /*5690*/  F2FP.BF16.F32.PACK_AB R13, R49, R138 ;  /* 0x0000008a310d723e */ /* 0x020fc800000010ff */
[----:B------:R-:W-:Y:S01]  /*56a0*/  FADD.FTZ R9, R54, R47 ;  /* 0x0000002f36097221 */ /* 0x000fe20000010000 */
[--C-:B------:R-:W-:Y:S01]  /*56b0*/  FFMA.FTZ R8, R16, UR18, -R29.reuse ;  /* 0x0000001210087c23 */ /* 0x100fe2000801081d */
[----:B------:R-:W-:Y:S01]  /*56c0*/  FFMA.FTZ R11, R36, UR18, -R29 ;  /* 0x00000012240b7c23 */ /* 0x000fe2000801081d */
[----:B------:R-:W1:Y:S01]  /*56d0*/  LDSM.16.MT88.4 R16, [R121+0x4400] ;  /* 0x004400007910783b */ /* 0x000e620000004200 */
[----:B------:R-:W-:Y:S01]  /*56e0*/  FADD.FTZ R10, R52, R9 ;  /* 0x00000009340a7221 */ /* 0x000fe20000010000 */
[----:B------:R-:W-:Y:S01]  /*56f0*/  MUFU.EX2 R47, R8 ;  /* 0x00000008002f7308 */ /* 0x000fe20000000800 */
[----:B------:R-:W-:Y:S01]  /*5700*/  F2FP.BF16.F32.PACK_AB R14, R83, R134 ;  /* 0x00000086530e723e */ /* 0x000fe200000010ff */
[----:B------:R-:W-:Y:S01]  /*5710*/  FFMA.FTZ R36, R45, UR18, -R58 ;  /* 0x000000122d247c23 */ /* 0x000fe2000801083a */
[----:B------:R-:W-:-:S04]  /*5720*/  FADD.FTZ R43, R43, R10 ;  /* 0x0000000a2b2b7221 */ /* 0x000fc80000010000 */
[----:B------:R-:W-:Y:S01]  /*5730*/  FADD.FTZ R46, R46, R43 ;  /* 0x0000002b2e2e7221 */ /* 0x000fe20000010000 */
[----:B------:R-:W2:Y:S03]  /*5740*/  MUFU.EX2 R52, R11 ;  /* 0x0000000b00347308 */ /* 0x000ea60000000800 */
[----:B------:R-:W-:-:S04]  /*5750*/  FADD.FTZ R41, R41, R46 ;  /* 0x0000002e29297221 */ /* 0x000fc80000010000 */
[----:B------:R-:W-:Y:S01]  /*5760*/  FADD.FTZ R40, R40, R41 ;  /* 0x0000002928287221 */ /* 0x000fe20000010000 */
[--C-:B------:R-:W-:Y:S01]  /*5770*/  FFMA.FTZ R41, R30, UR18, -R29.reuse ;  /* 0x000000121e297c23 */ /* 0x100fe2000801081d */
[----:B------:R-:W-:Y:S01]  /*5780*/  MUFU.EX2 R36, R36 ;  /* 0x0000002400247308 */ /* 0x000fe20000000800 */
[----:B--2---:R-:W-:Y:S01]  /*5790*/  F2FP.BF16.F32.PACK_AB R15, R52, R47 ;  /* 0x0000002f340f723e */ /* 0x004fe200000010ff */
[----:B------:R-:W2:Y:S06]  /*57a0*/  LDSM.16.MT88.4 R8, [R120+0x4800] ;  /* 0x004800007808783b */ /* 0x000eac0000004200 */
[----:B------:R-:W-:Y:S01]  /*57b0*/  MUFU.EX2 R41, R41 ;  /* 0x0000002900297308 */ /* 0x000fe20000000800 */
[C---:B------:R-:W-:Y:S06]  /*57c0*/  HMMA.16816.F32.BF16 R108, R12.reuse, R20, R108 ;  /* 0x000000140c6c723c */ /* 0x040fec000004186c */
[C---:B-1----:R-:W-:Y:S01]  /*57d0*/  HMMA.16816.F32.BF16 R100, R12.reuse, R16, R100 ;  /* 0x000000100c64723c */ /* 0x042fe20000041864 */
[----:B------:R-:W-:Y:S01]  /*57e0*/  FADD.FTZ R21, R5, R40 ;  /* 0x0000002805157221 */ /* 0x000fe20000010000 */
[----:B------:R-:W-:Y:S01]  /*57f0*/  FFMA.FTZ R5, R26, UR18, -R29 ;  /* 0x000000121a057c23 */ /* 0x000fe2000801081d */
[----:B------:R-:W-:Y:S01]  /*5800*/  F2FP.BF16.F32.PACK_AB R20, R81, R132 ;  /* 0x000000845114723e */ /* 0x000fe200000010ff */
[----:B------:R-:W1:Y:S01]  /*5810*/  LDSM.16.MT88.4 R24, [R121+0x4800] ;  /* 0x004800007918783b */ /* 0x000e620000004200 */
[----:B------:R-:W-:Y:S01]  /*5820*/  FADD.FTZ R74, R74, R21 ;  /* 0x000000154a4a7221 */ /* 0x000fe20000010000 */
[C---:B------:R-:W-:Y:S01]  /*5830*/  HMMA.16816.F32.BF16 R104, R12.reuse, R22, R104 ;  /* 0x000000160c68723c */ /* 0x040fe20000041868 */
[----:B------:R-:W-:Y:S01]  /*5840*/  FADD.FTZ R17, R67, R64 ;  /* 0x0000004043117221 */ /* 0x000fe20000010000 */
[----:B------:R-:W3:Y:S01]  /*5850*/  MUFU.EX2 R5, R5 ;  /* 0x0000000500057308 */ /* 0x000ee20000000800 */
[----:B------:R-:W-:Y:S01]  /*5860*/  FADD.FTZ R71, R71, R74 ;  /* 0x0000004a47477221 */ /* 0x000fe20000010000 */
[----:B------:R-:W-:Y:S01]  /*5870*/  F2FP.BF16.F32.PACK_AB R21, R37, R34 ;  /* 0x000000222515723e */ /* 0x000fe200000010ff */
[----:B------:R-:W-:Y:S01]  /*5880*/  FADD.FTZ R17, R82, R17 ;  /* 0x0000001152117221 */ /* 0x000fe20000010000 */
[----:B------:R-:W-:Y:S01]  /*5890*/  HMMA.16816.F32.BF16 R96, R12, R18, R96 ;  /* 0x000000120c60723c */ /* 0x000fe20000041860 */
[----:B------:R-:W-:Y:S01]  /*58a0*/  FADD.FTZ R68, R68, R71 ;  /* 0x0000004744447221 */ /* 0x000fe20000010000 */
[----:B------:R-:W-:Y:S01]  /*58b0*/  F2FP.BF16.F32.PACK_AB R22, R50, R35 ;  /* 0x000000233216723e */ /* 0x000fe200000010ff */
[----:B------:R-:W-:Y:S01]  /*58c0*/  FADD.FTZ R80, R80, R17 ;  /* 0x0000001150507221 */ /* 0x000fe20000010000 */
[----:B------:R-:W4:Y:S01]  /*58d0*/  LDSM.16.MT88.4 R12, [R121+0x4c00] ;  /* 0x004c0000790c783b */ /* 0x000f220000004200 */
[----:B------:R-:W-:-:S02]  /*58e0*/  FADD.FTZ R59, R59, R68 ;  /* 0x000000443b3b7221 */ /* 0x000fc40000010000 */
[----:B------:R-:W-:Y:S02]  /*58f0*/  FADD.FTZ R65, R65, R80 ;  /* 0x0000005041417221 */ /* 0x000fe40000010000 */
[----:B------:R-:W-:Y:S02]  /*5900*/  FADD.FTZ R16, R76, R59 ;  /* 0x0000003b4c107221 */ /* 0x000fe40000010000 */
[----:B------:R-:W-:Y:S02]  /*5910*/  FADD.FTZ R122, R122, R65 ;  /* 0x000000417a7a7221 */ /* 0x000fe40000010000 */
[----:B------:R-:W-:Y:S01]  /*5920*/  FADD.FTZ R16, R79, R16 ;  /* 0x000000104f107221 */ /* 0x000fe20000010000 */
[----:B---3--:R-:W-:Y:S01]  /*5930*/  F2FP.BF16.F32.PACK_AB R23, R32, R5 ;  /* 0x000000052017723e */ /* 0x008fe200000010ff */
[----:B------:R-:W-:Y:S01]  /*5940*/  FADD.FTZ R63, R63, R122 ;  /* 0x0000007a3f3f7221 */ /* 0x000fe20000010000 */
[----:B------:R-:W-:Y:S01]  /*5950*/  LEA R122, P0, R126, UR12, 0x1 ;  /* 0x0000000c7e7a7c11 */ /* 0x000fe2000f8008ff */
[----:B------:R-:W-:-:S02]  /*5960*/  FADD.FTZ R77, R77, R16 ;  /* 0x000000104d4d7221 */ /* 0x000fc40000010000 */
[----:B------:R-:W-:Y:S01]  /*5970*/  FADD.FTZ R78, R78, R63 ;  /* 0x0000003f4e4e7221 */ /* 0x000fe20000010000 */
[----:B------:R-:W3:Y:S01]  /*5980*/  LDSM.16.MT88.4 R16, [R120+0x4c00] ;  /* 0x004c00007810783b */ /* 0x000ee20000004200 */
[----:B------:R-:W-:Y:S01]  /*5990*/  FADD.FTZ R66, R66, R77 ;  /* 0x0000004d42427221 */ /* 0x000fe20000010000 */
[----:B--2---:R-:W-:Y:S01]  /*59a0*/  HMMA.16816.F32.BF16 R108, R20, R8, R108 ;  /* 0x00000008146c723c */ /* 0x004fe2000004186c */
[----:B------:R-:W-:Y:S01]  /*59b0*/  FADD.FTZ R39, R39, R78 ;  /* 0x0000004e27277221 */ /* 0x000fe20000010000 */
[----:B------:R-:W-:-:S03]  /*59c0*/  LEA.HI.X R119, R126, UR13, R93, 0x1, P0 ;  /* 0x0000000d7e777c11 */ /* 0x000fc600080f0c5d */
[----:B------:R-:W-:Y:S01]  /*59d0*/  FADD.FTZ R136, R136, R39 ;  /* 0x0000002788887221 */ /* 0x000fe20000010000 */
[C---:B------:R-:W-:Y:S01]  /*59e0*/  HMMA.16816.F32.BF16 R104, R20.reuse, R10, R104 ;  /* 0x0000000a1468723c */ /* 0x040fe20000041868 */
[----:B------:R-:W-:Y:S01]  /*59f0*/  FADD.FTZ R9, R61, R66 ;  /* 0x000000423d097221 */ /* 0x000fe20000010000 */
[----:B------:R-:W-:Y:S01]  /*5a00*/  F2FP.BF16.F32.PACK_AB R8, R48, R31 ;  /* 0x0000001f3008723e */ /* 0x000fe200000010ff */
[----:B------:R-:W-:Y:S02]  /*5a10*/  FADD.FTZ R87, R87, R136 ;  /* 0x0000008857577221 */ /* 0x000fe40000010000 */
[----:B------:R-:W-:Y:S01]  /*5a20*/  FADD.FTZ R9, R60, R9 ;  /* 0x000000093c097221 */ /* 0x000fe20000010000 */
[C---:B-1----:R-:W-:Y:S01]  /*5a30*/  HMMA.16816.F32.BF16 R100, R20.reuse, R24, R100 ;  /* 0x000000181464723c */ /* 0x042fe20000041864 */
[----:B------:R-:W-:Y:S01]  /*5a40*/  FADD.FTZ R134, R134, R87 ;  /* 0x0000005786867221 */ /* 0x000fe20000010000 */
[----:B------:R-:W-:Y:S01]  /*5a50*/  F2FP.BF16.F32.PACK_AB R10, R36, R33 ;  /* 0x00000021240a723e */ /* 0x000fe200000010ff */
[----:B------:R-:W-:Y:S01]  /*5a60*/  FADD.FTZ R44, R44, R9 ;  /* 0x000000092c2c7221 */ /* 0x000fe20000010000 */
[----:B------:R-:W-:Y:S01]  /*5a70*/  F2FP.BF16.F32.PACK_AB R9, R41, R28 ;  /* 0x0000001c2909723e */ /* 0x000fe200000010ff */
[----:B------:R-:W-:Y:S01]  /*5a80*/  FADD.FTZ R83, R83, R134 ;  /* 0x0000008653537221 */ /* 0x000fe20000010000 */
[----:B------:R-:W-:Y:S01]  /*5a90*/  HMMA.16816.F32.BF16 R96, R20, R26, R96 ;  /* 0x0000001a1460723c */ /* 0x000fe20000041860 */
[----:B------:R-:W-:Y:S01]  /*5aa0*/  FADD.FTZ R55, R55, R44 ;  /* 0x0000002c37377221 */ /* 0x000fe20000010000 */
[----:B------:R-:W-:Y:S01]  /*5ab0*/  F2FP.BF16.F32.PACK_AB R11, R89, R0 ;  /* 0x00000000590b723e */ /* 0x000fe200000010ff */
[----:B------:R-:W-:-:S02]  /*5ac0*/  FADD.FTZ R132, R132, R83 ;  /* 0x0000005384847221 */ /* 0x000fc40000010000 */
[----:B------:R-:W-:Y:S02]  /*5ad0*/  FADD.FTZ R138, R138, R55 ;  /* 0x000000378a8a7221 */ /* 0x000fe40000010000 */
[----:B------:R-:W-:Y:S02]  /*5ae0*/  FADD.FTZ R132, R81, R132 ;  /* 0x0000008451847221 */ /* 0x000fe40000010000 */
[----:B------:R-:W-:Y:S02]  /*5af0*/  FADD.FTZ R138, R49, R138 ;  /* 0x0000008a318a7221 */ /* 0x000fe40000010000 */
[----:B------:R-:W-:Y:S02]  /*5b00*/  FADD.FTZ R35, R35, R132 ;  /* 0x0000008423237221 */ /* 0x000fe40000010000 */
[----:B------:R-:W-:Y:S02]  /*5b10*/  FADD.FTZ R47, R47, R138 ;  /* 0x0000008a2f2f7221 */ /* 0x000fe40000010000 */
[----:B------:R-:W-:-:S02]  /*5b20*/  FADD.FTZ R50, R50, R35 ;  /* 0x0000002332327221 */ /* 0x000fc40000010000 */
[----:B------:R-:W-:Y:S01]  /*5b30*/  FADD.FTZ R47, R52, R47 ;  /* 0x0000002f342f7221 */ /* 0x000fe20000010000 */
[C---:B----4-:R-:W-:Y:S01]  /*5b40*/  HMMA.16816.F32.BF16 R100, R8.reuse, R12, R100 ;  /* 0x0000000c0864723c */ /* 0x050fe20000041864 */
[----:B------:R-:W-:Y:S02]  /*5b50*/  FADD.FTZ R31, R31, R50 ;  /* 0x000000321f1f7221 */ /* 0x000fe40000010000 */
[----:B------:R-:W-:Y:S02]  /*5b60*/  FADD.FTZ R4, R34, R47 ;  /* 0x0000002f22047221 */ /* 0x000fe40000010000 */
[----:B------:R-:W-:Y:S01]  /*5b70*/  FADD.FTZ R48, R48, R31 ;  /* 0x0000001f30307221 */ /* 0x000fe20000010000 */
[----:B---3--:R-:W-:Y:S01]  /*5b80*/  HMMA.16816.F32.BF16 R108, R8, R16, R108 ;  /* 0x00000010086c723c */ /* 0x008fe2000004186c */
[----:B------:R-:W-:Y:S02]  /*5b90*/  FADD.FTZ R4, R37, R4 ;  /* 0x0000000425047221 */ /* 0x000fe40000010000 */
[----:B------:R-:W-:-:S02]  /*5ba0*/  FADD.FTZ R33, R33, R48 ;  /* 0x0000003021217221 */ /* 0x000fc40000010000 */
[----:B------:R-:W-:Y:S01]  /*5bb0*/  FADD.FTZ R5, R5, R4 ;  /* 0x0000000405057221 */ /* 0x000fe20000010000 */
[----:B------:R-:W-:Y:S01]  /*5bc0*/  HMMA.16816.F32.BF16 R104, R8, R18, R104 ;  /* 0x000000120868723c */ /* 0x000fe20000041868 */
[----:B------:R-:W-:Y:S02]  /*5bd0*/  FADD.FTZ R87, R36, R33 ;  /* 0x0000002124577221 */ /* 0x000fe40000010000 */
[----:B------:R-:W-:-:S03]  /*5be0*/  FADD.FTZ R5, R32, R5 ;  /* 0x0000000520057221 */ /* 0x000fc60000010000 */
[----:B------:R-:W-:Y:S01]  /*5bf0*/  HMMA.16816.F32.BF16 R96, R8, R14, R96 ;  /* 0x0000000e0860723c */ /* 0x000fe20000041860 */
[----:B------:R-:W-:-:S04]  /*5c00*/  FADD.FTZ R28, R28, R5 ;  /* 0x000000051c1c7221 */ /* 0x000fc80000010000 */
[----:B------:R-:W-:-:S04]  /*5c10*/  FADD.FTZ R41, R41, R28 ;  /* 0x0000001c29297221 */ /* 0x000fc80000010000 */
[----:B------:R-:W-:-:S04]  /*5c20*/  FADD.FTZ R0, R0, R41 ;  /* 0x0000002900007221 */ /* 0x000fc80000010000 */
[----:B------:R-:W-:Y:S01]  /*5c30*/  FADD.FTZ R89, R89, R0 ;  /* 0x0000000059597221 */ /* 0x000fe20000010000 */
[----:B------:R-:W-:Y:S10]  /*5c40*/  @!P3 BRA `(.L_x_4368) ;  /* 0x00000038009cb947 */ /* 0x000ff40003800000 */
        /* <DEDUP_REMOVED lines=64> */
.L_x_4369:
[----:B------:R-:W-:-:S04]  /*6050*/  ULEA UR4, -UR6, URZ, 0x7 ;  /* 0x0000003f06047291 */ /* 0x000fc8000f8e393f */
[----:B------:R-:W-:Y:S02]  /*6060*/  USHF.R.S32.HI UR10, URZ, 0x1f, UR4 ;  /* 0x0000001f3f0a7899 */ /* 0x000fe40008011404 */
[----:B------:R-:W-:-:S04]  /*6070*/  MOV R9, UR4 ;  /* 0x0000000400097c02 */ /* 0x000fc80008000f00 */
[----:B------:R-:W-:-:S07]  /*6080*/  MOV R0, UR10 ;  /* 0x0000000a00007c02 */ /* 0x000fce0008000f00 */
.L_x_4370:
[----:B------:R-:W-:Y:S01]  /*6090*/  ULDC UR4, c[0x0][0x2d0] ;  /* 0x0000b40000047ab9 */ /* 0x000fe20000000800 */
[----:B------:R-:W-:Y:S01]  /*60a0*/  IMAD.U32 R5, RZ, RZ, UR6 ;  /* 0x00000006ff057e24 */ /* 0x000fe2000f8e00ff */
[----:B------:R-:W-:Y:S01]  /*60b0*/  ISETP.GE.AND P0, PT, R114, UR4, PT ;  /* 0x0000000472007c0c */ /* 0x000fe2000bf06270 */
[----:B------:R-:W-:Y:S01]  /*60c0*/  IMAD.U32 R128, RZ, RZ, UR6 ;  /* 0x00000006ff807e24 */ /* 0x000fe2000f8e00ff */
[----:B------:R-:W-:Y:S01]  /*60d0*/  LEA R130, P5, R9, R130, 0x1 ;  /* 0x0000008209827211 */ /* 0x000fe200078a08ff */
[----:B------:R-:W-:-:S03]  /*60e0*/  IMAD.U32 R7, RZ, RZ, UR7 ;  /* 0x00000007ff077e24 */ /* 0x000fc6000f8e00ff */
[----:B------:R-:W-:-:S07]  /*60f0*/  LEA.HI.X R131, R9, R131, R0, 0x1, P5 ;  /* 0x0000008309837211 */ /* 0x000fce00028f0c00 */
[----:B------:R-:W-:Y:S01]  /*6100*/  @!P0 LEA R4, P2, R5, R6, 0x6 ;  /* 0x0000000605048211 */ /* 0x000fe200078430ff */
[----:B------:R-:W-:Y:S01]  /*6110*/  VOTEU.ALL UP0, P0 ;  /* 0x00000000003f7886 */ /* 0x000fe20000000000 */
[----:B------:R-:W-:Y:S02]  /*6120*/  @P0 STS [R95+0x3000], RZ ;  /* 0x003000ff5f000388 */ /* 0x000fe40000000800 */
[----:B------:R-:W-:Y:S01]  /*6130*/  @!P0 LEA.HI.X R11, R128, R129, R7, 0x6, P2 ;  /* 0x00000081800b8211 */ /* 0x000fe200010f3407 */
[--C-:B------:R-:W-:Y:S01]  /*6140*/  @!P0 IMAD.MOV.U32 R128, RZ, RZ, R6.reuse ;  /* 0x000000ffff808224 */ /* 0x100fe200078e0006 */
[----:B------:R-:W-:Y:S01]  /*6150*/  @!P0 IADD3 R7, P3, P2, R9, UR15, R6 ;  /* 0x0000000f09078c10 */ /* 0x000fe2000fa7e006 */
[----:B------:R-:W-:Y:S01]  /*6160*/  @!UP0 UIMAD UR7, UR7, 0x60, URZ ;  /* 0x00000060070788a4 */ /* 0x000fe2000f8e023f */
[----:B------:R-:W-:Y:S01]  /*6170*/  @P0 STS [R95+0x3004], RZ ;  /* 0x003004ff5f000388 */ /* 0x000fe20000000800 */
[----:B------:R-:W-:Y:S01]  /*6180*/  @!P0 IMAD.WIDE.U32 R12, R5, 0x60, R128 ;  /* 0x00000060050c8825 */ /* 0x000fe200078e0080 */
[----:B------:R-:W-:-:S02]  /*6190*/  @!P0 IADD3.X R128, R0, UR14, R129, P3, P2 ;  /* 0x0000000e00808c10 */ /* 0x000fc40009fe4481 */
[C---:B------:R-:W-:Y:S01]  /*61a0*/  @!P0 IADD3 R4, P3, R9.reuse, R4, RZ ;  /* 0x0000000409048210 */ /* 0x040fe20007f7e0ff */
[----:B------:R-:W-:Y:S01]  /*61b0*/  @P0 STS.64 [R95+0x3008], RZ ;  /* 0x003008ff5f000388 */ /* 0x000fe20000000a00 */
[----:B------:R-:W-:Y:S01]  /*61c0*/  @!P0 IADD3 R5, P2, R9, R12, RZ ;  /* 0x0000000c09058210 */ /* 0x000fe20007f5e0ff */
[----:B------:R-:W-:Y:S01]  /*61d0*/  IMAD.SHL.U32 R129, R88, 0x80, RZ ;  /* 0x0000008058817824 */ /* 0x000fe200078e00ff */
[C---:B------:R-:W-:Y:S01]  /*61e0*/  @!P0 LEA R6, P4, R7.reuse, UR8, 0x1 ;  /* 0x0000000807068c11 */ /* 0x040fe2000f8808ff */
[----:B------:R-:W-:Y:S01]  /*61f0*/  @!P0 IMAD.X R11, R0, 0x1, R11, P3 ;  /* 0x00000001000b8824 */ /* 0x000fe200018e060b */
[----:B------:R-:W-:Y:S01]  /*6200*/  @!P0 LEA R10, P3, R4, UR8, 0x1 ;  /* 0x00000008040a8c11 */ /* 0x000fe2000f8608ff */
[----:B------:R-:W-:Y:S01]  /*6210*/  @!PT LDS RZ, [RZ] ;  /* 0x00000000fffff984 */ /* 0x000fe20000000800 */
[----:B------:R-:W-:Y:S01]  /*6220*/  @!PT LDS RZ, [RZ] ;  /* 0x00000000fffff984 */ /* 0x000fe20000000800 */
[----:B------:R-:W-:Y:S01]  /*6230*/  @!PT LDS RZ, [RZ] ;  /* 0x00000000fffff984 */ /* 0x000fe20000000800 */
[----:B------:R-:W-:Y:S01]  /*6240*/  @!P0 LDGSTS.E.BYPASS.LTC128B.128 [R95+0x3000], desc[UR16][R130.64] ;  /* 0x03000000825f8fae */ /* 0x000fe2000b901d50 */
[----:B------:R-:W-:Y:S02]  /*6250*/  @!P0 IADD3.X R0, R0, UR7, R13, P2, !PT ;  /* 0x0000000700008c10 */ /* 0x000fe400097fe40d */
        /* <DEDUP_REMOVED lines=8> */
[----:B------:R-:W-:Y:S02]  /*62e0*/  @!P0 LEA.HI.X R9, R5, UR9, R0, 0x1, P2 ;  /* 0x0000000905098c11 */ /* 0x000fe400090f0c00 */
[----:B------:R-:W-:Y:S01]  /*62f0*/  LOP3.LUT R150, R129, R90, RZ, 0xfc, !PT ;  /* 0x0000005a81967212 */ /* 0x000fe200078efcff */
        /* <DEDUP_REMOVED lines=16> */
[----:B-1----:R-:W1:Y:S04]  /*6400*/  LDSM.16.M88.4 R4, [R3+0x400] ;  /* 0x000400000304783b */ /* 0x002e680000000200 */
[----:B------:R-:W1:Y:S04]  /*6410*/  LDSM.16.M88.4 R76, [R3+0xc00] ;  /* 0x000c0000034c783b */ /* 0x000e680000000200 */
[----:B------:R-:W1:Y:S04]  /*6420*/  LDSM.16.M88.4 R12, [R3+0x800] ;  /* 0x00080000030c783b */ /* 0x000e680000000200 */
[----:B------:R-:W1:Y:S04]  /*6430*/  LDSM.16.M88.4 R20, [R3] ;  /* 0x000000000314783b */ /* 0x000e680000000200 */
[----:B--2---:R-:W2:Y:S01]  /*6440*/  LDSM.16.M88.4 R8, [R84+0x2400] ;  /* 0x002400005408783b */ /* 0x004ea20000000200 */
[C---:B---3--:R-:W-:Y:S03]  /*6450*/  HMMA.16816.F32.BF16 R44, R72.reuse, R40, RZ ;  /* 0x00000028482c723c */ /* 0x048fe600000418ff */
[----:B------:R-:W3:Y:S04]  /*6460*/  LDSM.16.M88.4 R16, [R84+0x2000] ;  /* 0x002000005410783b */ /* 0x000ee80000000200 */
[----:B------:R-:W-:Y:S01]  /*6470*/  LDSM.16.M88.4 R56, [R3+0x1000] ;  /* 0x001000000338783b */ /* 0x000fe20000000200 */
[C---:B------:R-:W-:Y:S03]  /*6480*/  HMMA.16816.F32.BF16 R40, R72.reuse, R42, RZ ;  /* 0x0000002a4828723c */ /* 0x040fe600000418ff */
[----:B------:R-:W-:Y:S03]  /*6490*/  LDSM.16.M88.4 R60, [R84+0x2800] ;  /* 0x00280000543c783b */ /* 0x000fe60000000200 */
[C---:B----4-:R-:W-:Y:S01]  /*64a0*/  HMMA.16816.F32.BF16 R28, R72.reuse, R24, RZ ;  /* 0x00000018481c723c */ /* 0x050fe200000418ff */
[----:B------:R-:W-:Y:S04]  /*64b0*/  LDSM.16.M88.4 R80, [R3+0x1800] ;  /* 0x001800000350783b */ /* 0x000fe80000000200 */
[----:B------:R-:W0:Y:S01]  /*64c0*/  LDGDEPBAR ;  /* 0x00000000000079af */ /* 0x000e220000000000 */
[C---:B------:R-:W-:Y:S06]  /*64d0*/  HMMA.16816.F32.BF16 R24, R72.reuse, R26, RZ ;  /* 0x0000001a4818723c */ /* 0x040fec00000418ff */
[C---:B-----5:R-:W-:Y:S06]  /*64e0*/  HMMA.16816.F32.BF16 R36, R72.reuse, R32, RZ ;  /* 0x000000204824723c */ /* 0x060fec00000418ff */
[C---:B------:R-:W-:Y:S06]  /*64f0*/  HMMA.16816.F32.BF16 R52, R72.reuse, R48, RZ ;  /* 0x000000304834723c */ /* 0x040fec00000418ff */
[C---:B------:R-:W-:Y:S06]  /*6500*/  HMMA.16816.F32.BF16 R32, R72.reuse, R34, RZ ;  /* 0x000000224820723c */ /* 0x040fec00000418ff */
[----:B------:R-:W-:Y:S06]  /*6510*/  HMMA.16816.F32.BF16 R48, R72, R50, RZ ;  /* 0x000000324830723c */ /* 0x000fec00000418ff */
[C---:B-1----:R-:W-:Y:S06]  /*6520*/  HMMA.16816.F32.BF16 R44, R64.reuse, R4, R44 ;  /* 0x00000004402c723c */ /* 0x042fec000004182c */
[C---:B------:R-:W-:Y:S01]  /*6530*/  HMMA.16816.F32.BF16 R40, R64.reuse, R6, R40 ;  /* 0x000000064028723c */ /* 0x040fe20000041828 */
[----:B------:R-:W1:Y:S05]  /*6540*/  LDSM.16.M88.4 R4, [R3+0x1400] ;  /* 0x001400000304783b */ /* 0x000e6a0000000200 */
[C---:B------:R-:W-:Y:S06]  /*6550*/  HMMA.16816.F32.BF16 R28, R64.reuse, R76, R28 ;  /* 0x0000004c401c723c */ /* 0x040fec000004181c */
[C---:B------:R-:W-:Y:S01]  /*6560*/  HMMA.16816.F32.BF16 R24, R64.reuse, R78, R24 ;  /* 0x0000004e4018723c */ /* 0x040fe20000041818 */
[----:B------:R-:W4:Y:S05]  /*6570*/  LDSM.16.M88.4 R76, [R84+0x2c00] ;  /* 0x002c0000544c783b */ /* 0x000f2a0000000200 */
[C---:B------:R-:W-:Y:S06]  /*6580*/  HMMA.16816.F32.BF16 R36, R64.reuse, R12, R36 ;  /* 0x0000000c4024723c */ /* 0x040fec0000041824 */
[C---:B------:R-:W-:Y:S06]  /*6590*/  HMMA.16816.F32.BF16 R32, R64.reuse, R14, R32 ;  /* 0x0000000e4020723c */ /* 0x040fec0000041820 */
[C---:B------:R-:W-:Y:S06]  /*65a0*/  HMMA.16816.F32.BF16 R52, R64.reuse, R20, R52 ;  /* 0x000000144034723c */ /* 0x040fec0000041834 */
[----:B------:R-:W-:Y:S06]  /*65b0*/  HMMA.16816.F32.BF16 R48, R64, R22, R48 ;  /* 0x000000164030723c */ /* 0x000fec0000041830 */
[C---:B--2---:R-:W-:Y:S06]  /*65c0*/  HMMA.16816.F32.BF16 R12, R72.reuse, R8, RZ ;  /* 0x00000008480c723c */ /* 0x044fec00000418ff */
[C---:B---3--:R-:W-:Y:S06]  /*65d0*/  HMMA.16816.F32.BF16 R20, R72.reuse, R16, RZ ;  /* 0x000000104814723c */ /* 0x048fec00000418ff */
[C---:B------:R-:W-:Y:S06]  /*65e0*/  HMMA.16816.F32.BF16 R8, R72.reuse, R10, RZ ;  /* 0x0000000a4808723c */ /* 0x040fec00000418ff */
[----:B------:R-:W-:Y:S06]  /*65f0*/  HMMA.16816.F32.BF16 R16, R72, R18, RZ ;  /* 0x000000124810723c */ /* 0x000fec00000418ff */
[C---:B-1----:R-:W-:Y:S06]  /*6600*/  HMMA.16816.F32.BF16 R12, R64.reuse, R4, R12 ;  /* 0x00000004400c723c */ /* 0x042fec000004180c */
[C---:B------:R-:W-:Y:S06]  /*6610*/  HMMA.16816.F32.BF16 R20, R64.reuse, R56, R20 ;  /* 0x000000384014723c */ /* 0x040fec0000041814 */
[C---:B------:R-:W-:Y:S06]  /*6620*/  HMMA.16816.F32.BF16 R8, R64.reuse, R6, R8 ;  /* 0x000000064008723c */ /* 0x040fec0000041808 */
[----:B------:R-:W-:Y:S06]  /*6630*/  HMMA.16816.F32.BF16 R16, R64, R58, R16 ;  /* 0x0000003a4010723c */ /* 0x000fec0000041810 */
[C---:B------:R-:W-:Y:S06]  /*6640*/  HMMA.16816.F32.BF16 R4, R72.reuse, R60, RZ ;  /* 0x0000003c4804723c */ /* 0x040fec00000418ff */
[C---:B------:R-:W-:Y:S06]  /*6650*/  HMMA.16816.F32.BF16 R60, R72.reuse, R62, RZ ;  /* 0x0000003e483c723c */ /* 0x040fec00000418ff */
[C---:B----4-:R-:W-:Y:S06]  /*6660*/  HMMA.16816.F32.BF16 R56, R72.reuse, R76, RZ ;  /* 0x0000004c4838723c */ /* 0x050fec00000418ff */
[----:B------:R-:W-:Y:S01]  /*6670*/  HMMA.16816.F32.BF16 R72, R72, R78, RZ ;  /* 0x0000004e4848723c */ /* 0x000fe200000418ff */
[----:B------:R-:W1:Y:S01]  /*6680*/  LDSM.16.M88.4 R76, [R3+0x1c00] ;  /* 0x001c0000034c783b */ /* 0x000e620000000200 */
[----:B------:R-:W-:-:S04]  /*6690*/  DEPBAR.LE SB0, 0x0 ;  /* 0x000080000000791a */ /* 0x000fc80000000000 */
[C---:B------:R-:W-:Y:S06]  /*66a0*/  HMMA.16816.F32.BF16 R4, R64.reuse, R80, R4 ;  /* 0x000000504004723c */ /* 0x040fec0000041804 */
[C---:B------:R-:W-:Y:S06]  /*66b0*/  HMMA.16816.F32.BF16 R60, R64.reuse, R82, R60 ;  /* 0x00000052403c723c */ /* 0x040fec000004183c */
[C---:B-1----:R-:W-:Y:S06]  /*66c0*/  HMMA.16816.F32.BF16 R56, R64.reuse, R76, R56 ;  /* 0x0000004c4038723c */ /* 0x042fec0000041838 */
[----:B------:R-:W-:Y:S07]  /*66d0*/  HMMA.16816.F32.BF16 R72, R64, R78, R72 ;  /* 0x0000004e4048723c */ /* 0x000fee0000041848 */
[----:B------:R-:W-:-:S02]  /*66e0*/  VIADD R65, R150, 0x1 ;  /* 0x0000000196417836 */ /* 0x000fc40000000000 */
[----:B------:R-:W-:-:S03]  /*66f0*/  VIADD R66, R150, 0x9 ;  /* 0x0000000996427836 */ /* 0x000fc60000000000 */
[-C--:B------:R-:W-:Y:S02]  /*6700*/  I2FP.F32.S32 R0, R65.reuse ;  /* 0x0000004100007245 */ /* 0x080fe40000201400 */
[----:B------:R-:W-:Y:S01]  /*6710*/  I2FP.F32.S32 R64, R65 ;  /* 0x0000004100407245 */ /* 0x000fe20000201400 */
[----:B------:R-:W-:Y:S01]  /*6720*/  BAR.SYNC.DEFER_BLOCKING 0x0 ;  /* 0x0000000000007b1d */ /* 0x000fe20000010000 */
[-C--:B------:R-:W-:Y:S01]  /*6730*/  ISETP.GE.AND P4, PT, R65, R123.reuse, PT ;  /* 0x0000007b4100720c */ /* 0x080fe20003f86270 */
[----:B------:R-:W-:Y:S01]  /*6740*/  FFMA.FTZ R55, R0, UR5, R55 ;  /* 0x0000000500377c23 */ /* 0x000fe20008010037 */
[----:B------:R-:W-:Y:S01]  /*6750*/  I2FP.F32.S32 R0, R66 ;  /* 0x0000004200007245 */ /* 0x000fe20000201400 */
[----:B------:R-:W-:Y:S01]  /*6760*/  FFMA.FTZ R53, R64, UR5, R53 ;  /* 0x0000000540357c23 */ /* 0x000fe20008010035 */
[C---:B------:R-:W-:Y:S02]  /*6770*/  ISETP.GE.AND P3, PT, R66.reuse, R123, PT ;  /* 0x0000007b4200720c */ /* 0x040fe40003f66270 */
[----:B------:R-:W-:Y:S01]  /*6780*/  ISETP.GE.AND P6, PT, R66, R2, PT ;  /* 0x000000024200720c */ /* 0x000fe20003fc6270 */
[----:B------:R-:W-:Y:S01]  /*6790*/  FFMA.FTZ R49, R0, UR5, R49 ;  /* 0x0000000500317c23 */ /* 0x000fe20008010031 */
[----:B------:R-:W-:Y:S01]  /*67a0*/  VIADD R0, R150, 0x11 ;  /* 0x0000001196007836 */ /* 0x000fe20000000000 */
        /* <DEDUP_REMOVED lines=16> */
[----:B------:R-:W-:Y:S01]  /*68b0*/  VIADD R0, R150, 0x39 ;  /* 0x0000003996007836 */ /* 0x000fe20000000000 */
[----:B------:R-:W-:Y:S02]  /*68c0*/  FSEL R156, R49, -INF , !P3 ;  /* 0xff800000319c7808 */ /* 0x000fe40005800000 */
[-C--:B------:R-:W-:Y:S02]  /*68d0*/  ISETP.GE.AND P2, PT, R66, R123.reuse, PT ;  /* 0x0000007b4200720c */ /* 0x080fe40003f46270 */
[C---:B------:R-:W-:Y:S02]  /*68e0*/  ISETP.GE.AND P6, PT, R0.reuse, R123, PT ;  /* 0x0000007b0000720c */ /* 0x040fe40003fc6270 */
[----:B------:R-:W-:-:S02]  /*68f0*/  ISETP.GE.AND P5, PT, R0, R2, PT ;  /* 0x000000020000720c */ /* 0x000fc40003fa6270 */
[-C--:B------:R-:W-:Y:S02]  /*6900*/  I2FP.F32.S32 R64, R0.reuse ;  /* 0x0000000000407245 */ /* 0x080fe40000201400 */
[----:B------:R-:W-:Y:S02]  /*6910*/  I2FP.F32.S32 R0, R0 ;  /* 0x0000000000007245 */ /* 0x000fe40000201400 */
[----:B------:R-:W-:Y:S01]  /*6920*/  ISETP.GE.AND P3, PT, R66, R2, PT ;  /* 0x000000024200720c */ /* 0x000fe20003f66270 */
[----:B------:R-:W-:Y:S01]  /*6930*/  FFMA.FTZ R25, R64, UR5, R25 ;  /* 0x0000000540197c23 */ /* 0x000fe20008010019 */
[----:B------:R-:W-:Y:S01]  /*6940*/  I2FP.F32.S32 R66, R66 ;  /* 0x0000004200427245 */ /* 0x000fe20000201400 */
[----:B------:R-:W-:Y:S01]  /*6950*/  FFMA.FTZ R65, R0, UR5, R27 ;  /* 0x0000000500417c23 */ /* 0x000fe2000801001b */
[C---:B------:R-:W-:Y:S01]  /*6960*/  VIADD R0, R150.reuse, 0x41 ;  /* 0x0000004196007836 */ /* 0x040fe20000000000 */
[----:B------:R-:W-:Y:S01]  /*6970*/  FSEL R82, R29, -INF , !P2 ;  /* 0xff8000001d527808 */ /* 0x000fe20005000000 */
[----:B------:R-:W-:-:S02]  /*6980*/  VIADD R29, R150, 0x19 ;  /* 0x00000019961d7836 */ /* 0x000fc40000000000 */
[----:B------:R-:W-:Y:S01]  /*6990*/  FFMA.FTZ R31, R66, UR5, R31 ;  /* 0x00000005421f7c23 */ /* 0x000fe2000801001f */
[----:B------:R-:W-:Y:S02]  /*69a0*/  FSEL R27, R47, -INF , !P4 ;  /* 0xff8000002f1b7808 */ /* 0x000fe40006000000 */
[----:B------:R-:W-:Y:S02]  /*69b0*/  I2FP.F32.S32 R64, R0 ;  /* 0x0000000000407245 */ /* 0x000fe40000201400 */
[C---:B------:R-:W-:Y:S02]  /*69c0*/  ISETP.GE.AND P4, PT, R0.reuse, R123, PT ;  /* 0x0000007b0000720c */ /* 0x040fe40003f86270 */
[----:B------:R-:W-:Y:S01]  /*69d0*/  ISETP.GE.AND P2, PT, R0, R2, PT ;  /* 0x000000020000720c */ /* 0x000fe20003f46270 */
[----:B------:R-:W-:Y:S01]  /*69e0*/  FFMA.FTZ R21, R64, UR5, R21 ;  /* 0x0000000540157c23 */ /* 0x000fe20008010015 */
[----:B------:R-:W-:Y:S02]  /*69f0*/  I2FP.F32.S32 R0, R0 ;  /* 0x0000000000007245 */ /* 0x000fe40000201400 */
[----:B------:R-:W-:-:S02]  /*6a00*/  FSEL R55, R31, -INF , !P3 ;  /* 0xff8000001f377808 */ /* 0x000fc40005800000 */
[----:B------:R-:W-:Y:S01]  /*6a10*/  FSEL R80, R25, -INF , !P6 ;  /* 0xff80000019507808 */ /* 0x000fe20007000000 */
[----:B------:R-:W-:Y:S01]  /*6a20*/  FFMA.FTZ R0, R0, UR5, R23 ;  /* 0x0000000500007c23 */ /* 0x000fe20008010017 */
[C---:B------:R-:W-:Y:S01]  /*6a30*/  ISETP.GE.AND P3, PT, R29.reuse, R123, PT ;  /* 0x0000007b1d00720c */ /* 0x040fe20003f66270 */
[----:B------:R-:W-:Y:S01]  /*6a40*/  VIADD R23, R150, 0x21 ;  /* 0x0000002196177836 */ /* 0x000fe20000000000 */
[----:B------:R-:W-:Y:S02]  /*6a50*/  ISETP.GE.AND P6, PT, R29, R2, PT ;  /* 0x000000021d00720c */ /* 0x000fe40003fc6270 */
[----:B------:R-:W-:Y:S02]  /*6a60*/  I2FP.F32.S32 R66, R29 ;  /* 0x0000001d00427245 */ /* 0x000fe40000201400 */
[----:B------:R-:W-:Y:S02]  /*6a70*/  LOP3.LUT R29, R129, 0x20, R90, 0xfe, !PT ;  /* 0x00000020811d7812 */ /* 0x000fe400078efe5a */
[----:B------:R-:W-:Y:S01]  /*6a80*/  FSEL R68, R21, -INF , !P4 ;  /* 0xff80000015447808 */ /* 0x000fe20006000000 */
[C---:B------:R-:W-:Y:S01]  /*6a90*/  FFMA.FTZ R25, R66.reuse, UR5, R43 ;  /* 0x0000000542197c23 */ /* 0x040fe2000801002b */
[----:B------:R-:W-:Y:S01]  /*6aa0*/  I2FP.F32.S32 R21, R29 ;  /* 0x0000001d00157245 */ /* 0x000fe20000201400 */
[----:B------:R-:W-:Y:S01]  /*6ab0*/  FFMA.FTZ R41, R66, UR5, R41 ;  /* 0x0000000542297c23 */ /* 0x000fe20008010029 */
[----:B------:R-:W-:-:S02]  /*6ac0*/  FSEL R51, R0, -INF , !P2 ;  /* 0xff80000000337808 */ /* 0x000fc40005000000 */
[----:B------:R-:W-:Y:S01]  /*6ad0*/  FSEL R65, R65, -INF , !P5 ;  /* 0xff80000041417808 */ /* 0x000fe20006800000 */
[C---:B------:R-:W-:Y:S01]  /*6ae0*/  FFMA.FTZ R36, R21.reuse, UR5, R36 ;  /* 0x0000000515247c23 */ /* 0x040fe20008010024 */
[----:B------:R-:W-:Y:S01]  /*6af0*/  I2FP.F32.S32 R0, R23 ;  /* 0x0000001700007245 */ /* 0x000fe20000201400 */
[----:B------:R-:W-:Y:S01]  /*6b00*/  FFMA.FTZ R38, R21, UR5, R38 ;  /* 0x0000000515267c23 */ /* 0x000fe20008010026 */
[----:B------:R-:W-:Y:S02]  /*6b10*/  ISETP.GE.AND P5, PT, R29, R123, PT ;  /* 0x0000007b1d00720c */ /* 0x000fe40003fa6270 */
[----:B------:R-:W-:Y:S01]  /*6b20*/  LOP3.LUT R21, R129, 0x28, R90, 0xfe, !PT ;  /* 0x0000002881157812 */ /* 0x000fe200078efe5a */
[C---:B------:R-:W-:Y:S01]  /*6b30*/  FFMA.FTZ R37, R0.reuse, UR5, R37 ;  /* 0x0000000500257c23 */ /* 0x040fe20008010025 */
[----:B------:R-:W-:Y:S01]  /*6b40*/  FFMA.FTZ R39, R0, UR5, R39 ;  /* 0x0000000500277c23 */ /* 0x000fe20008010027 */
[----:B------:R-:W-:Y:S01]  /*6b50*/  FSEL R25, R25, -INF , !P6 ;  /* 0xff80000019197808 */ /* 0x000fe20007000000 */
[----:B------:R-:W-:Y:S01]  /*6b60*/  VIADD R0, R150, 0x29 ;  /* 0x0000002996007836 */ /* 0x000fe20000000000 */
[----:B------:R-:W-:-:S02]  /*6b70*/  FSEL R136, R36, -INF , !P5 ;  /* 0xff80000024887808 */ /* 0x000fc40006800000 */
[-C--:B------:R-:W-:Y:S02]  /*6b80*/  ISETP.GE.AND P4, PT, R29, R2.reuse, PT ;  /* 0x000000021d00720c */ /* 0x080fe40003f86270 */
[-C--:B------:R-:W-:Y:S02]  /*6b90*/  ISETP.GE.AND P2, PT, R23, R123.reuse, PT ;  /* 0x0000007b1700720c */ /* 0x080fe40003f46270 */
[C---:B------:R-:W-:Y:S02]  /*6ba0*/  ISETP.GE.AND P6, PT, R21.reuse, R123, PT ;  /* 0x0000007b1500720c */ /* 0x040fe40003fc6270 */
[----:B------:R-:W-:Y:S02]  /*6bb0*/  ISETP.GE.AND P5, PT, R21, R2, PT ;  /* 0x000000021500720c */ /* 0x000fe40003fa6270 */
[----:B------:R-:W-:Y:S02]  /*6bc0*/  I2FP.F32.S32 R21, R21 ;  /* 0x0000001500157245 */ /* 0x000fe40000201400 */
[----:B------:R-:W-:-:S02]  /*6bd0*/  FSEL R79, R38, -INF , !P4 ;  /* 0xff800000264f7808 */ /* 0x000fc40006000000 */
[----:B------:R-:W-:Y:S01]  /*6be0*/  FSEL R134, R37, -INF , !P2 ;  /* 0xff80000025867808 */ /* 0x000fe20005000000 */
[C---:B------:R-:W-:Y:S01]  /*6bf0*/  FFMA.FTZ R32, R21.reuse, UR5, R32 ;  /* 0x0000000515207c23 */ /* 0x040fe20008010020 */
[C---:B------:R-:W-:Y:S01]  /*6c00*/  ISETP.GE.AND P4, PT, R0.reuse, R123, PT ;  /* 0x0000007b0000720c */ /* 0x040fe20003f86270 */
[----:B------:R-:W-:Y:S01]  /*6c10*/  FFMA.FTZ R34, R21, UR5, R34 ;  /* 0x0000000515227c23 */ /* 0x000fe20008010022 */
[----:B------:R-:W-:Y:S02]  /*6c20*/  ISETP.GE.AND P2, PT, R0, R2, PT ;  /* 0x000000020000720c */ /* 0x000fe40003f46270 */
[----:B------:R-:W-:Y:S02]  /*6c30*/  I2FP.F32.S32 R0, R0 ;  /* 0x0000000000007245 */ /* 0x000fe40000201400 */
[----:B------:R-:W-:Y:S02]  /*6c40*/  LOP3.LUT R21, R129, R90, RZ, 0xfc, !PT ;  /* 0x0000005a81157212 */ /* 0x000fe400078efcff */
[----:B------:R-:W-:Y:S01]  /*6c50*/  FSEL R154, R41, -INF , !P3 ;  /* 0xff800000299a7808 */ /* 0x000fe20005800000 */
[C---:B------:R-:W-:Y:S01]  /*6c60*/  FFMA.FTZ R33, R0.reuse, UR5, R33 ;  /* 0x0000000500217c23 */ /* 0x040fe20008010021 */
[----:B------:R-:W-:Y:S01]  /*6c70*/  ISETP.GE.AND P3, PT, R23, R2, PT ;  /* 0x000000021700720c */ /* 0x000fe20003f66270 */
[----:B------:R-:W-:Y:S01]  /*6c80*/  FFMA.FTZ R35, R0, UR5, R35 ;  /* 0x0000000500237c23 */ /* 0x000fe20008010023 */
[----:B------:R-:W-:Y:S01]  /*6c90*/  LOP3.LUT R23, R129, 0x50, R90, 0xfe, !PT ;  /* 0x0000005081177812 */ /* 0x000fe200078efe5a */
[----:B------:R-:W-:Y:S01]  /*6ca0*/  VIADD R0, R21, 0x51 ;  /* 0x0000005115007836 */ /* 0x000fe20000000000 */
[----:B------:R-:W-:-:S02]  /*6cb0*/  FSEL R83, R39, -INF , !P3 ;  /* 0xff80000027537808 */ /* 0x000fc40005800000 */
[----:B------:R-:W-:Y:S02]  /*6cc0*/  FSEL R142, R32, -INF , !P6 ;  /* 0xff800000208e7808 */ /* 0x000fe40007000000 */
[C---:B------:R-:W-:Y:S02]  /*6cd0*/  ISETP.GE.AND P3, PT, R23.reuse, R123, PT ;  /* 0x0000007b1700720c */ /* 0x040fe40003f66270 */
[----:B------:R-:W-:Y:S02]  /*6ce0*/  ISETP.GE.AND P6, PT, R23, R2, PT ;  /* 0x000000021700720c */ /* 0x000fe40003fc6270 */
        /* <DEDUP_REMOVED lines=13> */
[----:B------:R-:W-:Y:S01]  /*6dc0*/  LOP3.LUT R13, R129, 0x58, R90, 0xfe, !PT ;  /* 0x00000058810d7812 */ /* 0x000fe200078efe5a */
[----:B------:R-:W-:Y:S01]  /*6dd0*/  VIADD R0, R21, 0x59 ;  /* 0x0000005915007836 */ /* 0x000fe20000000000 */
[----:B------:R-:W-:-:S02]  /*6de0*/  FSEL R49, R14, -INF , !P6 ;  /* 0xff8000000e317808 */ /* 0x000fc40007000000 */
[C---:B------:R-:W-:Y:S02]  /*6df0*/  ISETP.GE.AND P2, PT, R13.reuse, R123, PT ;  /* 0x0000007b0d00720c */ /* 0x040fe40003f46270 */
[-C--:B------:R-:W-:Y:S02]  /*6e00*/  ISETP.GE.AND P3, PT, R13, R2.reuse, PT ;  /* 0x000000020d00720c */ /* 0x080fe40003f66270 */
        /* <DEDUP_REMOVED lines=10> */
[----:B------:R-:W-:Y:S01]  /*6eb0*/  LOP3.LUT R9, R129, 0x60, R90, 0xfe, !PT ;  /* 0x0000006081097812 */ /* 0x000fe200078efe5a */
[----:B------:R-:W-:Y:S01]  /*6ec0*/  FFMA.FTZ R11, R0, UR5, R11 ;  /* 0x00000005000b7c23 */ /* 0x000fe2000801000b */
[----:B------:R-:W-:Y:S01]  /*6ed0*/  VIADD R0, R21, 0x61 ;  /* 0x0000006115007836 */ /* 0x000fe20000000000 */
[----:B------:R-:W-:Y:S02]  /*6ee0*/  FSEL R43, R10, -INF , !P3 ;  /* 0xff8000000a2b7808 */ /* 0x000fe40005800000 */
[C---:B------:R-:W-:Y:S02]  /*6ef0*/  ISETP.GE.AND P4, PT, R9.reuse, R123, PT ;  /* 0x0000007b0900720c */ /* 0x040fe40003f86270 */
[----:B------:R-:W-:Y:S02]  /*6f00*/  ISETP.GE.AND P2, PT, R9, R2, PT ;  /* 0x000000020900720c */ /* 0x000fe40003f46270 */
[----:B------:R-:W-:-:S02]  /*6f10*/  I2FP.F32.S32 R9, R9 ;  /* 0x0000000900097245 */ /* 0x000fc40000201400 */
[----:B------:R-:W-:Y:S02]  /*6f20*/  FSEL R76, R76, -INF , !P6 ;  /* 0xff8000004c4c7808 */ /* 0x000fe40007000000 */
[CC--:B------:R-:W-:Y:S01]  /*6f30*/  ISETP.GE.AND P3, PT, R0.reuse, R123.reuse, PT ;  /* 0x0000007b0000720c */ /* 0x0c0fe20003f66270 */
[C---:B------:R-:W-:Y:S01]  /*6f40*/  FFMA.FTZ R4, R9.reuse, UR5, R4 ;  /* 0x0000000509047c23 */ /* 0x040fe20008010004 */
[----:B------:R-:W-:Y:S01]  /*6f50*/  ISETP.GE.AND P6, PT, R0, R2, PT ;  /* 0x000000020000720c */ /* 0x000fe20003fc6270 */
[----:B------:R-:W-:Y:S01]  /*6f60*/  FFMA.FTZ R6, R9, UR5, R6 ;  /* 0x0000000509067c23 */ /* 0x000fe20008010006 */
[----:B------:R-:W-:Y:S02]  /*6f70*/  I2FP.F32.S32 R0, R0 ;  /* 0x0000000000007245 */ /* 0x000fe40000201400 */
[----:B------:R-:W-:Y:S02]  /*6f80*/  LOP3.LUT R37, R129, 0x68, R90, 0xfe, !PT ;  /* 0x0000006881257812 */ /* 0x000fe400078efe5a */
[----:B------:R-:W-:Y:S01]  /*6f90*/  FSEL R45, R11, -INF , !P5 ;  /* 0xff8000000b2d7808 */ /* 0x000fe20006800000 */
        /* <DEDUP_REMOVED lines=14> */
[----:B------:R-:W-:Y:S02]  /*7080*/  LOP3.LUT R33, R129, 0x70, R90, 0xfe, !PT ;  /* 0x0000007081217812 */ /* 0x000fe400078efe5a */
        /* <DEDUP_REMOVED lines=19> */
[C---:B------:R-:W-:Y:S02]  /*71c0*/  ISETP.GE.AND P3, PT, R5.reuse, R123, PT ;  /* 0x0000007b0500720c */ /* 0x040fe40003f66270 */
[----:B------:R-:W-:Y:S02]  /*71d0*/  ISETP.GE.AND P6, PT, R5, R2, PT ;  /* 0x000000020500720c */ /* 0x000fe40003fc6270 */
[----:B------:R-:W-:Y:S02]  /*71e0*/  LOP3.LUT R0, R129, 0x8, R90, 0xfe, !PT ;  /* 0x0000000881007812 */ /* 0x000fe400078efe5a */
[----:B------:R-:W-:-:S02]  /*71f0*/  I2FP.F32.S32 R5, R5 ;  /* 0x0000000500057245 */ /* 0x000fc40000201400 */
[----:B------:R-:W-:Y:S02]  /*7200*/  LOP3.LUT R6, R129, 0x10, R90, 0xfe, !PT ;  /* 0x0000001081067812 */ /* 0x000fe400078efe5a */
[----:B------:R-:W-:Y:S01]  /*7210*/  I2FP.F32.S32 R7, R0 ;  /* 0x0000000000077245 */ /* 0x000fe20000201400 */
[----:B------:R-:W-:Y:S01]  /*7220*/  FFMA.FTZ R72, R5, UR5, R72 ;  /* 0x0000000505487c23 */ /* 0x000fe20008010048 */
[----:B------:R-:W-:Y:S02]  /*7230*/  FSEL R56, R56, -INF , !P4 ;  /* 0xff80000038387808 */ /* 0x000fe40006000000 */
[----:B------:R-:W-:Y:S01]  /*7240*/  ISETP.GE.AND P4, PT, R6, R123, PT ;  /* 0x0000007b0600720c */ /* 0x000fe20003f86270 */
[----:B------:R-:W-:Y:S01]  /*7250*/  FFMA.FTZ R4, R7, UR5, R48 ;  /* 0x0000000507047c23 */ /* 0x000fe20008010030 */
[----:B------:R-:W-:Y:S02]  /*7260*/  I2FP.F32.S32 R9, R6 ;  /* 0x0000000600097245 */ /* 0x000fe40000201400 */
[----:B------:R-:W-:-:S02]  /*7270*/  LOP3.LUT R6, R129, 0x30, R90, 0xfe, !PT ;  /* 0x0000003081067812 */ /* 0x000fc400078efe5a */
[----:B------:R-:W-:Y:S01]  /*7280*/  FSEL R33, R33, -INF , !P5 ;  /* 0xff80000021217808 */ /* 0x000fe20006800000 */
[----:B------:R-:W-:Y:S01]  /*7290*/  FFMA.FTZ R44, R9, UR5, R44 ;  /* 0x00000005092c7c23 */ /* 0x000fe2000801002c */
[----:B------:R-:W-:Y:S02]  /*72a0*/  LOP3.LUT R8, R129, 0x18, R90, 0xfe, !PT ;  /* 0x0000001881087812 */ /* 0x000fe400078efe5a */
[-C--:B------:R-:W-:Y:S01]  /*72b0*/  ISETP.GE.AND P5, PT, R0, R123.reuse, PT ;  /* 0x0000007b0000720c */ /* 0x080fe20003fa6270 */
[----:B------:R-:W-:Y:S01]  /*72c0*/  FFMA.FTZ R0, R5, UR5, R74 ;  /* 0x0000000505007c23 */ /* 0x000fe2000801004a */
[----:B------:R-:W-:Y:S02]  /*72d0*/  FSEL R48, R72, -INF , !P3 ;  /* 0xff80000048307808 */ /* 0x000fe40005800000 */
[----:B------:R-:W-:Y:S02]  /*72e0*/  ISETP.GE.AND P3, PT, R6, R123, PT ;  /* 0x0000007b0600720c */ /* 0x000fe40003f66270 */
[----:B------:R-:W-:-:S02]  /*72f0*/  I2FP.F32.S32 R5, R6 ;  /* 0x0000000600057245 */ /* 0x000fc40000201400 */
[----:B------:R-:W-:Y:S02]  /*7300*/  I2FP.F32.S32 R7, R8 ;  /* 0x0000000800077245 */ /* 0x000fe40000201400 */
[----:B------:R-:W-:Y:S01]  /*7310*/  LOP3.LUT R6, R129, 0x38, R90, 0xfe, !PT ;  /* 0x0000003881067812 */ /* 0x000fe200078efe5a */
[----:B------:R-:W-:Y:S01]  /*7320*/  FFMA.FTZ R146, R5, UR5, R28 ;  /* 0x0000000505927c23 */ /* 0x000fe2000801001c */
[----:B------:R-:W-:Y:S01]  /*7330*/  FSEL R34, R34, -INF , !P2 ;  /* 0xff80000022227808 */ /* 0x000fe20005000000 */
[----:B------:R-:W-:Y:S01]  /*7340*/  FFMA.FTZ R40, R7, UR5, R40 ;  /* 0x0000000507287c23 */ /* 0x000fe20008010028 */
[----:B------:R-:W-:Y:S02]  /*7350*/  I2FP.F32.S32 R9, R6 ;  /* 0x0000000600097245 */ /* 0x000fe40000201400 */
[----:B------:R-:W-:Y:S02]  /*7360*/  ISETP.GE.AND P2, PT, R8, R123, PT ;  /* 0x0000007b0800720c */ /* 0x000fe40003f46270 */
[----:B------:R-:W-:Y:S01]  /*7370*/  FSEL R0, R0, -INF , !P6 ;  /* 0xff80000000007808 */ /* 0x000fe20007000000 */
[----:B------:R-:W-:Y:S01]  /*7380*/  FFMA.FTZ R144, R9, UR5, R24 ;  /* 0x0000000509907c23 */ /* 0x000fe20008010018 */
[----:B------:R-:W-:-:S02]  /*7390*/  LOP3.LUT R29, R129, 0x18, R90, 0xfe, !PT ;  /* 0x00000018811d7812 */ /* 0x000fc400078efe5a */
[----:B------:R-:W-:Y:S02]  /*73a0*/  ISETP.GE.AND P6, PT, R6, R123, PT ;  /* 0x0000007b0600720c */ /* 0x000fe40003fc6270 */
[C-C-:B------:R-:W-:Y:S02]  /*73b0*/  LOP3.LUT R8, R129.reuse, 0x40, R90.reuse, 0xfe, !PT ;  /* 0x0000004081087812 */ /* 0x140fe400078efe5a */
[----:B------:R-:W-:Y:S02]  /*73c0*/  LOP3.LUT R6, R129, 0x48, R90, 0xfe, !PT ;  /* 0x0000004881067812 */ /* 0x000fe400078efe5a */
[----:B------:R-:W-:Y:S02]  /*73d0*/  FSEL R24, R40, -INF , !P2 ;  /* 0xff80000028187808 */ /* 0x000fe40005000000 */
[----:B------:R-:W-:Y:S02]  /*73e0*/  ISETP.GE.AND P2, PT, R29, R2, PT ;  /* 0x000000021d00720c */ /* 0x000fe40003f46270 */
[----:B------:R-:W-:-:S02]  /*73f0*/  I2FP.F32.S32 R7, R8 ;  /* 0x0000000800077245 */ /* 0x000fc40000201400 */
[----:B------:R-:W-:Y:S02]  /*7400*/  I2FP.F32.S32 R29, R29 ;  /* 0x0000001d001d7245 */ /* 0x000fe40000201400 */
[----:B------:R-:W-:Y:S01]  /*7410*/  I2FP.F32.S32 R5, R6 ;  /* 0x0000000600057245 */ /* 0x000fe20000201400 */
[----:B------:R-:W-:Y:S01]  /*7420*/  FFMA.FTZ R20, R7, UR5, R20 ;  /* 0x0000000507147c23 */ /* 0x000fe20008010014 */
[----:B------:R-:W-:Y:S01]  /*7430*/  FSEL R4, R4, -INF , !P5 ;  /* 0xff80000004047808 */ /* 0x000fe20006800000 */
[----:B------:R-:W-:Y:S01]  /*7440*/  FFMA.FTZ R29, R29, UR5, R42 ;  /* 0x000000051d1d7c23 */ /* 0x000fe2000801002a */
[----:B------:R-:W-:Y:S01]  /*7450*/  ISETP.GE.AND P5, PT, R8, R123, PT ;  /* 0x0000007b0800720c */ /* 0x000fe20003fa6270 */
[----:B------:R-:W-:Y:S01]  /*7460*/  FFMA.FTZ R16, R5, UR5, R16 ;  /* 0x0000000505107c23 */ /* 0x000fe20008010010 */
[----:B------:R-:W-:Y:S01]  /*7470*/  FSEL R28, R44, -INF , !P4 ;  /* 0xff8000002c1c7808 */ /* 0x000fe20006000000 */
[----:B------:R-:W-:Y:S01]  /*7480*/  VIADD R8, R150, 0x49 ;  /* 0x0000004996087836 */ /* 0x000fe20000000000 */
[----:B------:R-:W-:-:S02]  /*7490*/  LOP3.LUT R5, R129, 0x8, R90, 0xfe, !PT ;  /* 0x0000000881057812 */ /* 0x000fc400078efe5a */
[C-C-:B------:R-:W-:Y:S02]  /*74a0*/  LOP3.LUT R31, R129.reuse, 0x10, R90.reuse, 0xfe, !PT ;  /* 0x00000010811f7812 */ /* 0x140fe400078efe5a */
[C-C-:B------:R-:W-:Y:S02]  /*74b0*/  LOP3.LUT R11, R129.reuse, 0x30, R90.reuse, 0xfe, !PT ;  /* 0x00000030810b7812 */ /* 0x140fe400078efe5a */
[C-C-:B------:R-:W-:Y:S02]  /*74c0*/  LOP3.LUT R7, R129.reuse, 0x40, R90.reuse, 0xfe, !PT ;  /* 0x0000004081077812 */ /* 0x140fe400078efe5a */
[----:B------:R-:W-:Y:S02]  /*74d0*/  ISETP.GE.AND P4, PT, R6, R123, PT ;  /* 0x0000007b0600720c */ /* 0x000fe40003f86270 */
[----:B------:R-:W-:Y:S02]  /*74e0*/  LOP3.LUT R9, R129, 0x38, R90, 0xfe, !PT ;  /* 0x0000003881097812 */ /* 0x000fe400078efe5a */
[----:B------:R-:W-:-:S02]  /*74f0*/  FSEL R146, R146, -INF , !P3 ;  /* 0xff80000092927808 */ /* 0x000fc40005800000 */
[----:B------:R-:W-:Y:S02]  /*7500*/  FSEL R144, R144, -INF , !P6 ;  /* 0xff80000090907808 */ /* 0x000fe40007000000 */
[----:B------:R-:W-:Y:S02]  /*7510*/  FSEL R138, R20, -INF , !P5 ;  /* 0xff800000148a7808 */ /* 0x000fe40006800000 */
[----:B------:R-:W-:Y:S02]  /*7520*/  FSEL R29, R29, -INF , !P2 ;  /* 0xff8000001d1d7808 */ /* 0x000fe40005000000 */
[-C--:B------:R-:W-:Y:S02]  /*7530*/  ISETP.GE.AND P3, PT, R5, R2.reuse, PT ;  /* 0x000000020500720c */ /* 0x080fe40003f66270 */
[-C--:B------:R-:W-:Y:S02]  /*7540*/  ISETP.GE.AND P6, PT, R31, R2.reuse, PT ;  /* 0x000000021f00720c */ /* 0x080fe40003fc6270 */
[----:B------:R-:W-:-:S02]  /*7550*/  ISETP.GE.AND P5, PT, R11, R2, PT ;  /* 0x000000020b00720c */ /* 0x000fc40003fa6270 */
[-C--:B------:R-:W-:Y:S02]  /*7560*/  ISETP.GE.AND P2, PT, R7, R2.reuse, PT ;  /* 0x000000020700720c */ /* 0x080fe40003f46270 */
[----:B------:R-:W-:Y:S02]  /*7570*/  I2FP.F32.S32 R5, R5 ;  /* 0x0000000500057245 */ /* 0x000fe40000201400 */
[----:B------:R-:W-:Y:S02]  /*7580*/  I2FP.F32.S32 R31, R31 ;  /* 0x0000001f001f7245 */ /* 0x000fe40000201400 */
[----:B------:R-:W-:Y:S01]  /*7590*/  I2FP.F32.S32 R11, R11 ;  /* 0x0000000b000b7245 */ /* 0x000fe20000201400 */
[----:B------:R-:W-:Y:S01]  /*75a0*/  FFMA.FTZ R5, R5, UR5, R50 ;  /* 0x0000000505057c23 */ /* 0x000fe20008010032 */
[----:B------:R-:W-:Y:S01]  /*75b0*/  FSEL R72, R16, -INF , !P4 ;  /* 0xff80000010487808 */ /* 0x000fe20006000000 */
[----:B------:R-:W-:Y:S01]  /*75c0*/  FFMA.FTZ R31, R31, UR5, R46 ;  /* 0x000000051f1f7c23 */ /* 0x000fe2000801002e */
[----:B------:R-:W-:Y:S01]  /*75d0*/  I2FP.F32.S32 R7, R7 ;  /* 0x0000000700077245 */ /* 0x000fe20000201400 */
[----:B------:R-:W-:Y:S01]  /*75e0*/  FFMA.FTZ R30, R11, UR5, R30 ;  /* 0x000000050b1e7c23 */ /* 0x000fe2000801001e */
[----:B------:R-:W-:-:S02]  /*75f0*/  ISETP.GE.AND P4, PT, R9, R2, PT ;  /* 0x000000020900720c */ /* 0x000fc40003f86270 */
[----:B------:R-:W-:Y:S01]  /*7600*/  I2FP.F32.S32 R9, R9 ;  /* 0x0000000900097245 */ /* 0x000fe20000201400 */
[----:B------:R-:W-:Y:S01]  /*7610*/  FFMA.FTZ R22, R7, UR5, R22 ;  /* 0x0000000507167c23 */ /* 0x000fe20008010016 */
[----:B------:R-:W-:Y:S01]  /*7620*/  VIADD R7, R21, 0x79 ;  /* 0x0000007915077836 */ /* 0x000fe20000000000 */
[----:B------:R-:W-:Y:S02]  /*7630*/  FSEL R5, R5, -INF , !P3 ;  /* 0xff80000005057808 */ /* 0x000fe40005800000 */
[----:B------:R-:W-:Y:S01]  /*7640*/  FFMA.FTZ R26, R9, UR5, R26 ;  /* 0x00000005091a7c23 */ /* 0x000fe2000801001a */
[----:B------:R-:W-:Y:S02]  /*7650*/  LOP3.LUT R9, R129, 0x48, R90, 0xfe, !PT ;  /* 0x0000004881097812 */ /* 0x000fe400078efe5a */
[----:B------:R-:W-:Y:S02]  /*7660*/  FSEL R31, R31, -INF , !P6 ;  /* 0xff8000001f1f7808 */ /* 0x000fe40007000000 */
[----:B------:R-:W-:-:S02]  /*7670*/  FSEL R127, R30, -INF , !P5 ;  /* 0xff8000001e7f7808 */ /* 0x000fc40006800000 */
[-C--:B------:R-:W-:Y:S02]  /*7680*/  ISETP.GE.AND P3, PT, R150, R123.reuse, PT ;  /* 0x0000007b9600720c */ /* 0x080fe40003f66270 */
[-C--:B------:R-:W-:Y:S02]  /*7690*/  ISETP.GE.AND P6, PT, R8, R123.reuse, PT ;  /* 0x0000007b0800720c */ /* 0x080fe40003fc6270 */
[----:B------:R-:W-:Y:S02]  /*76a0*/  ISETP.GE.AND P5, PT, R7, R123, PT ;  /* 0x0000007b0700720c */ /* 0x000fe40003fa6270 */
[----:B------:R-:W-:Y:S02]  /*76b0*/  FSEL R123, R26, -INF , !P4 ;  /* 0xff8000001a7b7808 */ /* 0x000fe40006000000 */
[----:B------:R-:W-:Y:S02]  /*76c0*/  ISETP.GE.AND P4, PT, R9, R2, PT ;  /* 0x000000020900720c */ /* 0x000fe40003f86270 */
[----:B------:R-:W-:-:S02]  /*76d0*/  I2FP.F32.S32 R9, R9 ;  /* 0x0000000900097245 */ /* 0x000fc40000201400 */
[----:B------:R-:W-:Y:S02]  /*76e0*/  I2FP.F32.S32 R11, R150 ;  /* 0x00000096000b7245 */ /* 0x000fe40000201400 */
[----:B------:R-:W-:Y:S01]  /*76f0*/  FSEL R59, R22, -INF , !P2 ;  /* 0xff800000163b7808 */ /* 0x000fe20005000000 */
[----:B------:R-:W-:Y:S01]  /*7700*/  FFMA.FTZ R9, R9, UR5, R18 ;  /* 0x0000000509097c23 */ /* 0x000fe20008010012 */
[-C--:B------:R-:W-:Y:S01]  /*7710*/  ISETP.GE.AND P2, PT, R21, R2.reuse, PT ;  /* 0x000000021500720c */ /* 0x080fe20003f46270 */
        /* <DEDUP_REMOVED lines=9> */
[----:B------:R-:W-:Y:S01]  /*77b0*/  ISETP.GE.AND P2, PT, R91, 0x3, PT ;  /* 0x000000035b00780c */ /* 0x000fe20003f46270 */
[C---:B------:R-:W-:Y:S01]  /*77c0*/  FFMA.FTZ R40, R2.reuse, UR5, R73 ;  /* 0x0000000502287c23 */ /* 0x040fe20008010049 */
[----:B------:R-:W-:Y:S01]  /*77d0*/  I2FP.F32.S32 R8, R8 ;  /* 0x0000000800087245 */ /* 0x000fe20000201400 */
[----:B------:R-:W-:-:S03]  /*77e0*/  FFMA.FTZ R36, R2, UR5, R75 ;  /* 0x0000000502247c23 */ /* 0x000fc6000801004b */
[----:B------:R-:W-:Y:S01]  /*77f0*/  FSEL R40, R40, -INF , !P5 ;  /* 0xff80000028287808 */ /* 0x000fe20006800000 */
[C---:B------:R-:W-:Y:S01]  /*7800*/  FFMA.FTZ R17, R8.reuse, UR5, R17 ;  /* 0x0000000508117c23 */ /* 0x040fe20008010011 */
[----:B------:R-:W-:Y:S01]  /*7810*/  FFMA.FTZ R19, R8, UR5, R19 ;  /* 0x0000000508137c23 */ /* 0x000fe20008010013 */
[----:B------:R-:W-:-:S03]  /*7820*/  FSEL R36, R36, -INF , !P3 ;  /* 0xff80000024247808 */ /* 0x000fc60005800000 */
        /* <DEDUP_REMOVED lines=52> */
[----:B------:R-:W-:Y:S01]  /*7b70*/  IMAD R8, R9, R125, R8 ;  /* 0x0000007d09087224 */ /* 0x000fe200078e0208 */
        /* <DEDUP_REMOVED lines=10> */
.L_x_4372:
[----:B------:R-:W-:-:S04]  /*7c20*/  LEA R9, -R124, RZ, 0x7 ;  /* 0x000000ff7c097211 */ /* 0x000fc800078e39ff */
[----:B------:R-:W-:-:S07]  /*7c30*/  SHF.R.S32.HI R2, RZ, 0x1f, R9 ;  /* 0x0000001fff027819 */ /* 0x000fce0000011409 */
.L_x_4373:
[C---:B------:R-:W-:Y:S01]  /*7c40*/  @!P0 LEA R16, P2, R9.reuse, R122, 0x1 ;  /* 0x0000007a09108211 */ /* 0x040fe200078408ff */
[----:B------:R1:W-:Y:S01]  /*7c50*/  @P0 STS [R95+0x1000], RZ ;  /* 0x001000ff5f000388 */ /* 0x0003e20000000800 */
[----:B------:R-:W-:Y:S02]  /*7c60*/  BSSY B0, `(.L_x_4374) ;  /* 0x000002a000007945 */ /* 0x000fe40003800000 */
[C---:B------:R-:W-:Y:S01]  /*7c70*/  @!P0 LEA.HI.X R17, R9.reuse, R119, R2, 0x1, P2 ;  /* 0x0000007709118211 */ /* 0x040fe200010f0c02 */
[----:B------:R1:W-:Y:S01]  /*7c80*/  @P0 STS [R95+0x1004], RZ ;  /* 0x001004ff5f000388 */ /* 0x0003e20000000800 */
[----:B------:R-:W-:-:S03]  /*7c90*/  @!P0 IADD3 R11, P3, P2, R9, R126, R94 ;  /* 0x0000007e090b8210 */ /* 0x000fc60007a7e05e */
[----:B------:R1:W-:Y:S01]  /*7ca0*/  @P0 STS.64 [R95+0x1008], RZ ;  /* 0x001008ff5f000388 */ /* 0x0003e20000000a00 */
[-C--:B------:R-:W-:Y:S02]  /*7cb0*/  @!P0 IADD3.X R8, R2, R93.reuse, R92, P3, P2 ;  /* 0x0000005d02088210 */ /* 0x080fe40001fe445c */
[C---:B------:R-:W-:Y:S01]  /*7cc0*/  @!P0 LEA R12, P2, R11.reuse, UR12, 0x1 ;  /* 0x0000000c0b0c8c11 */ /* 0x040fe2000f8408ff */
[----:B------:R-:W-:Y:S01]  /*7cd0*/  @!PT LDS RZ, [RZ] ;  /* 0x00000000fffff984 */ /* 0x000fe20000000800 */
[----:B------:R-:W-:Y:S01]  /*7ce0*/  @!PT LDS RZ, [RZ] ;  /* 0x00000000fffff984 */ /* 0x000fe20000000800 */
[----:B------:R-:W-:Y:S01]  /*7cf0*/  @!PT LDS RZ, [RZ] ;  /* 0x00000000fffff984 */ /* 0x000fe20000000800 */
[----:B------:R1:W-:Y:S01]  /*7d00*/  @!P0 LDGSTS.E.BYPASS.LTC128B.128 [R95+0x1000], desc[UR16][R16.64] ;  /* 0x01000000105f8fae */ /* 0x0003e2000b901d50 */
[C---:B------:R-:W-:Y:S02]  /*7d10*/  @!P0 LEA R10, P3, R124.reuse, R126, 0x6 ;  /* 0x0000007e7c0a8211 */ /* 0x040fe400078630ff */
[----:B------:R-:W-:Y:S01]  /*7d20*/  @!P0 LEA.HI.X R13, R11, UR13, R8, 0x1, P2 ;  /* 0x0000000d0b0d8c11 */ /* 0x000fe200090f0c08 */
[----:B------:R1:W-:Y:S01]  /*7d30*/  @P0 STS.128 [R95+0x1800], RZ ;  /* 0x001800ff5f000388 */ /* 0x0003e20000000c00 */
[----:B------:R-:W-:Y:S02]  /*7d40*/  @!P0 IADD3 R10, P2, R9, R10, RZ ;  /* 0x0000000a090a8210 */ /* 0x000fe40007f5e0ff */
[----:B------:R-:W-:Y:S01]  /*7d50*/  @!P0 LEA.HI.X R11, R124, R93, R125, 0x6, P3 ;  /* 0x0000005d7c0b8211 */ /* 0x000fe200018f347d */
[----:B------:R-:W-:Y:S01]  /*7d60*/  @!PT LDS RZ, [RZ] ;  /* 0x00000000fffff984 */ /* 0x000fe20000000800 */
[----:B------:R-:W-:Y:S01]  /*7d70*/  @!PT LDS RZ, [RZ] ;  /* 0x00000000fffff984 */ /* 0x000fe20000000800 */
[----:B------:R-:W-:Y:S01]  /*7d80*/  @!PT LDS RZ, [RZ] ;  /* 0x00000000fffff984 */ /* 0x000fe20000000800 */
[----:B------:R1:W-:Y:S04]  /*7d90*/  @!P0 LDGSTS.E.BYPASS.LTC128B.128 [R95+0x1800], desc[UR16][R12.64] ;  /* 0x018000000c5f8fae */ /* 0x0003e8000b901d50 */
[----:B------:R-:W-:Y:S01]  /*7da0*/  @!P0 IMAD.X R11, R2, 0x1, R11, P2 ;  /* 0x00000001020b8824 */ /* 0x000fe200010e060b */
[C---:B------:R-:W-:Y:S01]  /*7db0*/  @!P0 LEA R14, P2, R10.reuse, UR12, 0x1 ;  /* 0x0000000c0a0e8c11 */ /* 0x040fe2000f8408ff */
[----:B------:R1:W-:Y:S03]  /*7dc0*/  @P0 STS.128 [R95+0x2000], RZ ;  /* 0x002000ff5f000388 */ /* 0x0003e60000000c00 */
        /* <DEDUP_REMOVED lines=19> */
.L_x_4375:
[----:B------:R-:W-:Y:S05]  /*7f00*/  BSYNC B0 ;  /* 0x0000000000007941 */ /* 0x000fea0003800000 */
.L_x_4374:
[----:B------:R-:W0:Y:S01]  /*7f10*/  LDGDEPBAR ;  /* 0x00000000000079af */ /* 0x000e220000000000 */
[----:B------:R-:W-:-:S04]  /*7f20*/  LEA R122, P0, R9, R122, 0x1 ;  /* 0x0000007a097a7211 */ /* 0x000fc800078008ff */
[----:B------:R-:W-:-:S09]  /*7f30*/  LEA.HI.X R119, R9, R119, R2, 0x1, P0 ;  /* 0x0000007709777211 */ /* 0x000fd200000f0c02 */
.L_x_4371:
[----:B------:R-:W-:Y:S01]  /*7f40*/  FMNMX.FTZ R9, R70, R6, !PT ;  /* 0x0000000646097209 */ /* 0x000fe20007810000 */
[----:B-1----:R-:W-:Y:S01]  /*7f50*/  LDSM.16.MT88.4 R16, [R120+0x3000] ;  /* 0x003000007810783b */ /* 0x002fe20000004200 */
        /* <DEDUP_REMOVED lines=55> */
[----:B------:R-:W-:-:S04]  /*82d0*/  FMNMX.FTZ R9, R58, R9, !PT ;  /* 0x000000093a097209 */ /* 0x000fc80007810000 */
[----:B------:R-:W-:-:S04]  /*82e0*/  FMNMX.FTZ R9, R56, R9, !PT ;  /* 0x0000000938097209 */ /* 0x000fc80007810000 */
[----:B------:R-:W-:-:S04]  /*82f0*/  FMNMX.FTZ R9, R48, R9, !PT ;  /* 0x0000000930097209 */ /* 0x000fc80007810000 */
[----:B--2---:R-:W-:Y:S02]  /*8300*/  FMNMX.FTZ R10, R40, R9, !PT ;  /* 0x00000009280a7209 */ /* 0x004fe40007810000 */
[----:B------:R-:W-:-:S03]  /*8310*/  FMNMX.FTZ R9, R33, R2, !PT ;  /* 0x0000000221097209 */ /* 0x000fc60007810000 */
[----:B------:R-:W1:Y:S01]  /*8320*/  SHFL.BFLY PT, R11, R10, 0x2, 0x1f ;  /* 0x0c401f000a0b7f89 */ /* 0x000e6200000e0000 */
[----:B------:R-:W-:-:S04]  /*8330*/  FMNMX.FTZ R9, R34, R9, !PT ;  /* 0x0000000922097209 */ /* 0x000fc80007810000 */
[----:B------:R-:W-:-:S04]  /*8340*/  FMNMX.FTZ R9, R0, R9, !PT ;  /* 0x0000000900097209 */ /* 0x000fc80007810000 */
[----:B------:R-:W-:-:S05]  /*8350*/  FMNMX.FTZ R8, R36, R9, !PT ;  /* 0x0000000924087209 */ /* 0x000fca0007810000 */
[----:B------:R-:W2:Y:S01]  /*8360*/  SHFL.BFLY PT, R9, R8, 0x2, 0x1f ;  /* 0x0c401f0008097f89 */ /* 0x000ea200000e0000 */
[----:B-1----:R-:W-:-:S05]  /*8370*/  FMNMX.FTZ R11, R10, R11, !PT ;  /* 0x0000000b0a0b7209 */ /* 0x002fca0007810000 */
[----:B------:R-:W1:Y:S01]  /*8380*/  SHFL.BFLY PT, R32, R11, 0x1, 0x1f ;  /* 0x0c201f000b207f89 */ /* 0x000e6200000e0000 */
[----:B--2---:R-:W-:-:S05]  /*8390*/  FMNMX.FTZ R9, R8, R9, !PT ;  /* 0x0000000908097209 */ /* 0x004fca0007810000 */
[----:B------:R-:W2:Y:S01]  /*83a0*/  SHFL.BFLY PT, R2, R9, 0x1, 0x1f ;  /* 0x0c201f0009027f89 */ /* 0x000ea200000e0000 */
[----:B-1----:R-:W-:-:S04]  /*83b0*/  FMNMX.FTZ R32, R11, R32, !PT ;  /* 0x000000200b207209 */ /* 0x002fc80007810000 */
[C---:B------:R-:W-:Y:S01]  /*83c0*/  FSETP.NEU.FTZ.AND P2, PT, R32.reuse, -INF , PT ;  /* 0xff8000002000780b */ /* 0x040fe20003f5d000 */
[----:B------:R-:W-:-:S03]  /*83d0*/  FMUL.FTZ R53, R32, UR18 ;  /* 0x0000001220357c20 */ /* 0x000fc60008410000 */
[----:B------:R-:W-:Y:S02]  /*83e0*/  FSEL R129, R32, RZ, P2 ;  /* 0x000000ff20817208 */ /* 0x000fe40001000000 */
[----:B------:R-:W-:-:S03]  /*83f0*/  FSEL R53, R53, RZ, P2 ;  /* 0x000000ff35357208 */ /* 0x000fc60001000000 */
[----:B------:R-:W-:Y:S01]  /*8400*/  FADD.FTZ R129, R70, -R129 ;  /* 0x8000008146817221 */ /* 0x000fe20000010000 */
[----:B--2---:R-:W-:Y:S01]  /*8410*/  FMNMX.FTZ R2, R9, R2, !PT ;  /* 0x0000000209027209 */ /* 0x004fe20007810000 */
[--C-:B------:R-:W-:Y:S01]  /*8420*/  FFMA.FTZ R63, R4, UR18, -R53.reuse ;  /* 0x00000012043f7c23 */ /* 0x100fe20008010835 */
[--C-:B------:R-:W-:Y:S01]  /*8430*/  FFMA.FTZ R46, R148, UR18, -R53.reuse ;  /* 0x00000012942e7c23 */ /* 0x100fe20008010835 */
[--C-:B------:R-:W-:Y:S01]  /*8440*/  FFMA.FTZ R150, R6, UR18, -R53.reuse ;  /* 0x0000001206967c23 */ /* 0x100fe20008010835 */
[C---:B------:R-:W-:Y:S01]  /*8450*/  FSETP.NEU.FTZ.AND P0, PT, R2.reuse, -INF , PT ;  /* 0xff8000000200780b */ /* 0x040fe20003f1d000 */
[----:B------:R-:W-:Y:S01]  /*8460*/  FMUL.FTZ R38, R2, UR18 ;  /* 0x0000001202267c20 */ /* 0x000fe20008410000 */
[--C-:B------:R-:W-:Y:S01]  /*8470*/  FFMA.FTZ R42, R156, UR18, -R53.reuse ;  /* 0x000000129c2a7c23 */ /* 0x100fe20008010835 */
[----:B------:R-:W-:Y:S01]  /*8480*/  FMUL.FTZ R129, R129, UR18 ;  /* 0x0000001281817c20 */ /* 0x000fe20008410000 */
[----:B------:R-:W-:Y:S01]  /*8490*/  FSEL R4, R2, RZ, P0 ;  /* 0x000000ff02047208 */ /* 0x000fe20000000000 */
[----:B------:R-:W-:Y:S01]  /*84a0*/  MUFU.EX2 R150, R150 ;  /* 0x0000009600967308 */ /* 0x000fe20000000800 */
[----:B------:R-:W-:Y:S01]  /*84b0*/  FSEL R38, R38, RZ, P0 ;  /* 0x000000ff26267208 */ /* 0x000fe20000000000 */
[--C-:B------:R-:W-:Y:S01]  /*84c0*/  FFMA.FTZ R124, R28, UR18, -R53.reuse ;  /* 0x000000121c7c7c23 */ /* 0x100fe20008010835 */
[--C-:B------:R-:W-:Y:S01]  /*84d0*/  FFMA.FTZ R73, R152, UR18, -R53.reuse ;  /* 0x0000001298497c23 */ /* 0x100fe20008010835 */
[----:B------:R-:W-:Y:S01]  /*84e0*/  FADD.FTZ R125, R69, -R4 ;  /* 0x80000004457d7221 */ /* 0x000fe20000010000 */
[--C-:B------:R-:W-:Y:S01]  /*84f0*/  FFMA.FTZ R54, R154, UR18, -R53.reuse ;  /* 0x000000129a367c23 */ /* 0x100fe20008010835 */
[--C-:B------:R-:W-:Y:S01]  /*8500*/  FFMA.FTZ R50, R67, UR18, -R38.reuse ;  /* 0x0000001243327c23 */ /* 0x100fe20008010826 */
[--C-:B------:R-:W-:Y:S01]  /*8510*/  FFMA.FTZ R148, R7, UR18, -R38.reuse ;  /* 0x0000001207947c23 */ /* 0x100fe20008010826 */
[--C-:B------:R-:W-:Y:S01]  /*8520*/  FFMA.FTZ R67, R5, UR18, -R38.reuse ;  /* 0x0000001205437c23 */ /* 0x100fe20008010826 */
[----:B------:R-:W-:Y:S01]  /*8530*/  FMUL.FTZ R125, R125, UR18 ;  /* 0x000000127d7d7c20 */ /* 0x000fe20008410000 */
[----:B------:R-:W1:Y:S01]  /*8540*/  LDSM.16.MT88.4 R4, [R121+0x3000] ;  /* 0x003000007904783b */ /* 0x000e620000004200 */
[--C-:B------:R-:W-:Y:S01]  /*8550*/  FFMA.FTZ R44, R71, UR18, -R38.reuse ;  /* 0x00000012472c7c23 */ /* 0x100fe20008010826 */
[----:B------:R-:W2:Y:S01]  /*8560*/  MUFU.EX2 R46, R46 ;  /* 0x0000002e002e7308 */ /* 0x000ea20000000800 */
[--C-:B------:R-:W-:Y:S01]  /*8570*/  FFMA.FTZ R75, R31, UR18, -R38.reuse ;  /* 0x000000121f4b7c23 */ /* 0x100fe20008010826 */
[--C-:B------:R-:W-:Y:S01]  /*8580*/  FFMA.FTZ R69, R29, UR18, -R38.reuse ;  /* 0x000000121d457c23 */ /* 0x100fe20008010826 */
[--C-:B------:R-:W-:Y:S01]  /*8590*/  FFMA.FTZ R71, R24, UR18, -R53.reuse ;  /* 0x0000001218477c23 */ /* 0x100fe20008010835 */
[----:B------:R-:W-:Y:S01]  /*85a0*/  LDSM.16.MT88.4 R28, [R120+0x3400] ;  /* 0x00340000781c783b */ /* 0x000fe20000004200 */
        /* <DEDUP_REMOVED lines=26> */
[----:B------:R-:W-:Y:S01]  /*8750*/  FFMA.FTZ R48, R48, UR18, -R53 ;  /* 0x0000001230307c23 */ /* 0x000fe20008010835 */
[----:B------:R-:W2:Y:S01]  /*8760*/  MUFU.EX2 R50, R50 ;  /* 0x0000003200327308 */ /* 0x000ea20000000800 */
[----:B---3--:R-:W-:-:S07]  /*8770*/  F2FP.BF16.F32.PACK_AB R14, R42, R63 ;  /* 0x0000003f2a0e723e */ /* 0x008fce00000010ff */
[----:B------:R-:W3:Y:S08]  /*8780*/  MUFU.EX2 R129, R129 ;  /* 0x0000008100817308 */ /* 0x000ef00000000800 */
[----:B------:R-:W4:Y:S01]  /*8790*/  MUFU.EX2 R125, R125 ;  /* 0x0000007d007d7308 */ /* 0x000f220000000800 */
[----:B--2---:R-:W-:-:S07]  /*87a0*/  F2FP.BF16.F32.PACK_AB R13, R50, R148 ;  /* 0x00000094320d723e */ /* 0x004fce00000010ff */
        /* <DEDUP_REMOVED lines=16> */
[-C--:B------:R-:W-:Y:S01]  /*88b0*/  FMUL.FTZ R98, R98, R125.reuse ;  /* 0x0000007d62627220 */ /* 0x080fe20000410000 */
[----:B------:R-:W-:Y:S01]  /*88c0*/  FMUL.FTZ R99, R99, R125 ;  /* 0x0000007d63637220 */ /* 0x000fe20000410000 */
[----:B------:R-:W-:Y:S01]  /*88d0*/  MUFU.EX2 R124, R124 ;  /* 0x0000007c007c7308 */ /* 0x000fe20000000800 */
[----:B------:R-:W-:Y:S01]  /*88e0*/  FFMA.FTZ R129, R87, R129, R150 ;  /* 0x0000008157817223 */ /* 0x000fe20000010096 */
[----:B------:R-:W-:Y:S01]  /*88f0*/  FFMA.FTZ R87, R74, UR18, -R53 ;  /* 0x000000124a577c23 */ /* 0x000fe20008010835 */
[----:B------:R-:W-:-:S02]  /*8900*/  FFMA.FTZ R89, R89, R125, R148 ;  /* 0x0000007d59597223 */ /* 0x000fc40000010094 */
[----:B------:R-:W-:Y:S01]  /*8910*/  FADD.FTZ R46, R46, R129 ;  /* 0x000000812e2e7221 */ /* 0x000fe20000010000 */
[----:B--2---:R-:W-:Y:S02]  /*8920*/  F2FP.BF16.F32.PACK_AB R15, R44, R67 ;  /* 0x000000432c0f723e */ /* 0x004fe400000010ff */
[----:B------:R-:W2:Y:S01]  /*8930*/  MUFU.EX2 R73, R73 ;  /* 0x0000004900497308 */ /* 0x000ea20000000800 */
[----:B------:R-:W-:Y:S01]  /*8940*/  FADD.FTZ R50, R50, R89 ;  /* 0x0000005932327221 */ /* 0x000fe20000010000 */
[----:B------:R-:W-:Y:S01]  /*8950*/  FADD.FTZ R63, R63, R46 ;  /* 0x0000002e3f3f7221 */ /* 0x000fe20000010000 */
[--C-:B------:R-:W-:Y:S01]  /*8960*/  FFMA.FTZ R46, R49, UR18, -R38.reuse ;  /* 0x00000012312e7c23 */ /* 0x100fe20008010826 */
[----:B------:R-:W-:Y:S01]  /*8970*/  FFMA.FTZ R89, R36, UR18, -R38 ;  /* 0x0000001224597c23 */ /* 0x000fe20008010826 */
[----:B------:R-:W-:Y:S01]  /*8980*/  FADD.FTZ R67, R67, R50 ;  /* 0x0000003243437221 */ /* 0x000fe20000010000 */
[----:B------:R-:W-:Y:S01]  /*8990*/  HMMA.16816.F32.BF16 R8, R12, R16, R8 ;  /* 0x000000100c08723c */ /* 0x000fe20000041808 */
[----:B------:R-:W-:Y:S01]  /*89a0*/  FFMA.FTZ R50, R45, UR18, -R38 ;  /* 0x000000122d327c23 */ /* 0x000fe20008010826 */
[----:B------:R-:W-:Y:S01]  /*89b0*/  MUFU.EX2 R71, R71 ;  /* 0x0000004700477308 */ /* 0x000fe20000000800 */
[----:B------:R-:W-:Y:S01]  /*89c0*/  FADD.FTZ R63, R42, R63 ;  /* 0x0000003f2a3f7221 */ /* 0x000fe20000010000 */
[----:B------:R-:W-:-:S02]  /*89d0*/  FADD.FTZ R44, R44, R67 ;  /* 0x000000432c2c7221 */ /* 0x000fc40000010000 */
[C---:B-1----:R-:W-:Y:S04]  /*89e0*/  HMMA.16816.F32.BF16 R20, R12.reuse, R4, R20 ;  /* 0x000000040c14723c */ /* 0x042fe80000041814 */
[----:B------:R-:W1:Y:S01]  /*89f0*/  MUFU.EX2 R54, R54 ;  /* 0x0000003600367308 */ /* 0x000e620000000800 */
[----:B--2---:R-:W-:Y:S01]  /*8a00*/  F2FP.BF16.F32.PACK_AB R24, R73, R124 ;  /* 0x0000007c4918723e */ /* 0x004fe200000010ff */
[----:B------:R-:W-:Y:S01]  /*8a10*/  HMMA.16816.F32.BF16 R16, R12, R18, R104 ;  /* 0x000000120c10723c */ /* 0x000fe20000041868 */
[----:B------:R-:W-:Y:S01]  /*8a20*/  LDSM.16.MT88.4 R104, [R120+0x4000] ;  /* 0x004000007868783b */ /* 0x000fe20000004200 */
[----:B------:R-:W-:-:S04]  /*8a30*/  FADD.FTZ R124, R124, R63 ;  /* 0x0000003f7c7c7221 */ /* 0x000fc80000010000 */
[----:B------:R-:W-:Y:S01]  /*8a40*/  HMMA.16816.F32.BF16 R4, R12, R6, R96 ;  /* 0x000000060c04723c */ /* 0x000fe20000041860 */
[----:B------:R-:W2:Y:S01]  /*8a50*/  LDSM.16.MT88.4 R12, [R121+0x3400] ;  /* 0x00340000790c783b */ /* 0x000ea20000004200 */
[----:B------:R-:W-:Y:S01]  /*8a60*/  MUFU.EX2 R75, R75 ;  /* 0x0000004b004b7308 */ /* 0x000fe20000000800 */
[----:B------:R-:W-:Y:S01]  /*8a70*/  FADD.FTZ R124, R73, R124 ;  /* 0x0000007c497c7221 */ /* 0x000fe20000010000 */
[----:B-1----:R-:W-:-:S06]  /*8a80*/  F2FP.BF16.F32.PACK_AB R26, R54, R71 ;  /* 0x00000047361a723e */ /* 0x002fcc00000010ff */
[----:B------:R-:W1:Y:S01]  /*8a90*/  MUFU.EX2 R70, R70 ;  /* 0x0000004600467308 */ /* 0x000e620000000800 */
[----:B------:R-:W-:-:S04]  /*8aa0*/  FADD.FTZ R71, R71, R124 ;  /* 0x0000007c47477221 */ /* 0x000fc80000010000 */
[----:B------:R-:W-:-:S03]  /*8ab0*/  FADD.FTZ R71, R54, R71 ;  /* 0x0000004736477221 */ /* 0x000fc60000010000 */
[----:B------:R-:W-:Y:S08]  /*8ac0*/  MUFU.EX2 R69, R69 ;  /* 0x0000004500457308 */ /* 0x000ff00000000800 */
[----:B------:R-:W3:Y:S01]  /*8ad0*/  MUFU.EX2 R52, R52 ;  /* 0x0000003400347308 */ /* 0x000ee20000000800 */
[----:B-1----:R-:W-:Y:S01]  /*8ae0*/  F2FP.BF16.F32.PACK_AB R25, R70, R75 ;  /* 0x0000004b4619723e */ /* 0x002fe200000010ff */
[----:B------:R-:W-:Y:S01]  /*8af0*/  FADD.FTZ R75, R75, R44 ;  /* 0x0000002c4b4b7221 */ /* 0x000fe20000010000 */
[--C-:B------:R-:W-:Y:S01]  /*8b00*/  FFMA.FTZ R44, R39, UR18, -R38.reuse ;  /* 0x00000012272c7c23 */ /* 0x100fe20008010826 */
[----:B------:R-:W-:Y:S01]  /*8b10*/  FFMA.FTZ R39, R35, UR18, -R38 ;  /* 0x0000001223277c23 */ /* 0x000fe20008010826 */
[----:B------:R-:W-:Y:S01]  /*8b20*/  FFMA.FTZ R35, R40, UR18, -R53 ;  /* 0x0000001228237c23 */ /* 0x000fe20008010835 */
[----:B------:R-:W-:-:S02]  /*8b30*/  FADD.FTZ R70, R70, R75 ;  /* 0x0000004b46467221 */ /* 0x000fc40000010000 */
[----:B------:R-:W-:Y:S08]  /*8b40*/  MUFU.EX2 R136, R136 ;  /* 0x0000008800887308 */ /* 0x000ff00000000800 */
[----:B------:R-:W1:Y:S01]  /*8b50*/  MUFU.EX2 R93, R93 ;  /* 0x0000005d005d7308 */ /* 0x000e620000000800 */
[----:B---3--:R-:W-:Y:S01]  /*8b60*/  F2FP.BF16.F32.PACK_AB R27, R52, R69 ;  /* 0x00000045341b723e */ /* 0x008fe200000010ff */
[----:B------:R-:W-:Y:S01]  /*8b70*/  FADD.FTZ R69, R69, R70 ;  /* 0x0000004645457221 */ /* 0x000fe20000010000 */
[----:B------:R-:W-:-:S03]  /*8b80*/  MOV R70, R32 ;  /* 0x0000002000467202 */ /* 0x000fc60000000f00 */
[----:B------:R-:W-:Y:S02]  /*8b90*/  FADD.FTZ R69, R52, R69 ;  /* 0x0000004534457221 */ /* 0x000fe40000010000 */
[C---:B--2---:R-:W-:Y:S01]  /*8ba0*/  HMMA.16816.F32.BF16 R20, R24.reuse, R12, R20 ;  /* 0x0000000c1814723c */ /* 0x044fe20000041814 */
        /* <DEDUP_REMOVED lines=17> */
[----:B-----5:R-:W-:Y:S01]  /*8cc0*/  F2FP.BF16.F32.PACK_AB R25, R79, R140 ;  /* 0x0000008c4f19723e */ /* 0x020fe200000010ff */
[----:B------:R-:W-:Y:S01]  /*8cd0*/  FADD.FTZ R140, R140, R69 ;  /* 0x000000458c8c7221 */ /* 0x000fe20000010000 */
[----:B------:R-:W-:-:S03]  /*8ce0*/  MOV R69, R2 ;  /* 0x0000000200457202 */ /* 0x000fc60000000f00 */
[----:B------:R-:W-:Y:S02]  /*8cf0*/  FADD.FTZ R79, R79, R140 ;  /* 0x0000008c4f4f7221 */ /* 0x000fe40000010000 */
[----:B------:R-:W-:Y:S08]  /*8d00*/  MUFU.EX2 R142, R142 ;  /* 0x0000008e008e7308 */ /* 0x000ff00000000800 */
[----:B------:R-:W-:Y:S01]  /*8d10*/  MUFU.EX2 R81, R81 ;  /* 0x0000005100517308 */ /* 0x000fe20000000800 */
[----:B-1----:R-:W-:Y:S01]  /*8d20*/  F2FP.BF16.F32.PACK_AB R27, R77, R134 ;  /* 0x000000864d1b723e */ /* 0x002fe200000010ff */
[----:B------:R-:W-:-:S04]  /*8d30*/  FADD.FTZ R134, R134, R79 ;  /* 0x0000004f86867221 */ /* 0x000fc80000010000 */
[----:B------:R-:W-:Y:S02]  /*8d40*/  FADD.FTZ R134, R77, R134 ;  /* 0x000000864d867221 */ /* 0x000fe40000010000 */
[C---:B--2---:R-:W-:Y:S01]  /*8d50*/  HMMA.16816.F32.BF16 R20, R24.reuse, R12, R20 ;  /* 0x0000000c1814723c */ /* 0x044fe20000041814 */
[----:B------:R-:W-:Y:S05]  /*8d60*/  MUFU.EX2 R87, R87 ;  /* 0x0000005700577308 */ /* 0x000fea0000000800 */
[C---:B------:R-:W-:Y:S01]  /*8d70*/  HMMA.16816.F32.BF16 R4, R24.reuse, R14, R4 ;  /* 0x0000000e1804723c */ /* 0x040fe20000041804 */
[----:B------:R-:W1:Y:S02]  /*8d80*/  LDSM.16.MT88.4 R12, [R120+0x3c00] ;  /* 0x003c0000780c783b */ /* 0x000e640000004200 */
[----:B------:R-:W-:Y:S03]  /*8d90*/  MUFU.EX2 R83, R83 ;  /* 0x0000005300537308 */ /* 0x000fe60000000800 */
[C---:B----4-:R-:W-:Y:S05]  /*8da0*/  HMMA.16816.F32.BF16 R8, R24.reuse, R28, R8 ;  /* 0x0000001c1808723c */ /* 0x050fea0000041808 */
[----:B------:R-:W-:Y:S01]  /*8db0*/  MUFU.EX2 R66, R66 ;  /* 0x0000004200427308 */ /* 0x000fe20000000800 */
[----:B------:R-:W-:Y:S01]  /*8dc0*/  HMMA.16816.F32.BF16 R16, R24, R30, R16 ;  /* 0x0000001e1810723c */ /* 0x000fe20000041810 */
[----:B------:R-:W-:Y:S01]  /*8dd0*/  FFMA.FTZ R28, R123, UR18, -R38 ;  /* 0x000000127b1c7c23 */ /* 0x000fe20008010826 */
[----:B------:R-:W-:-:S05]  /*8de0*/  FFMA.FTZ R29, R132, UR18, -R53 ;  /* 0x00000012841d7c23 */ /* 0x000fca0008010835 */
        /* <DEDUP_REMOVED lines=11> */
[--C-:B------:R-:W-:Y:S01]  /*8ea0*/  FFMA.FTZ R65, R76, UR18, -R53.reuse ;  /* 0x000000124c417c23 */ /* 0x100fe20008010835 */
[----:B------:R-:W-:Y:S01]  /*8eb0*/  FFMA.FTZ R30, R128, UR18, -R53 ;  /* 0x00000012801e7c23 */ /* 0x000fe20008010835 */
[----:B------:R-:W2:Y:S08]  /*8ec0*/  MUFU.EX2 R27, R27 ;  /* 0x0000001b001b7308 */ /* 0x000eb00000000800 */
[----:B------:R-:W-:Y:S08]  /*8ed0*/  MUFU.EX2 R24, R24 ;  /* 0x0000001800187308 */ /* 0x000ff00000000800 */
[----:B------:R-:W3:Y:S01]  /*8ee0*/  MUFU.EX2 R25, R25 ;  /* 0x0000001900197308 */ /* 0x000ee20000000800 */
[----:B--2---:R-:W-:Y:S01]  /*8ef0*/  F2FP.BF16.F32.PACK_AB R96, R27, R142 ;  /* 0x0000008e1b60723e */ /* 0x004fe200000010ff */
[----:B------:R-:W-:-:S04]  /*8f00*/  FADD.FTZ R142, R142, R91 ;  /* 0x0000005b8e8e7221 */ /* 0x000fc80000010000 */
[----:B------:R-:W-:Y:S02]  /*8f10*/  FADD.FTZ R27, R27, R142 ;  /* 0x0000008e1b1b7221 */ /* 0x000fe40000010000 */
[----:B------:R-:W2:Y:S08]  /*8f20*/  MUFU.EX2 R80, R80 ;  /* 0x0000005000507308 */ /* 0x000eb00000000800 */
[----:B------:R-:W4:Y:S01]  /*8f30*/  MUFU.EX2 R31, R31 ;  /* 0x0000001f001f7308 */ /* 0x000f220000000800 */
[----:B---3--:R-:W-:Y:S01]  /*8f40*/  F2FP.BF16.F32.PACK_AB R98, R25, R24 ;  /* 0x000000181962723e */ /* 0x008fe200000010ff */
[----:B------:R-:W-:-:S04]  /*8f50*/  FADD.FTZ R24, R24, R27 ;  /* 0x0000001b18187221 */ /* 0x000fc80000010000 */
[----:B------:R-:W-:Y:S02]  /*8f60*/  FADD.FTZ R25, R25, R24 ;  /* 0x0000001819197221 */ /* 0x000fe40000010000 */
[----:B------:R-:W-:Y:S01]  /*8f70*/  MUFU.EX2 R82, R82 ;  /* 0x0000005200527308 */ /* 0x000fe20000000800 */
[----:B--2---:R-:W-:-:S07]  /*8f80*/  F2FP.BF16.F32.PACK_AB R97, R80, R81 ;  /* 0x000000515061723e */ /* 0x004fce00000010ff */
[----:B------:R-:W2:Y:S01]  /*8f90*/  MUFU.EX2 R55, R55 ;  /* 0x0000003700377308 */ /* 0x000ea20000000800 */
[----:B----4-:R-:W-:-:S07]  /*8fa0*/  F2FP.BF16.F32.PACK_AB R99, R31, R28 ;  /* 0x0000001c1f63723e */ /* 0x010fce00000010ff */
[C---:B-1----:R-:W-:Y:S01]  /*8fb0*/  HMMA.16816.F32.BF16 R108, R96.reuse, R12, R8 ;  /* 0x0000000c606c723c */ /* 0x042fe20000041808 */
[----:B------:R-:W1:Y:S01]  /*8fc0*/  LDSM.16.MT88.4 R8, [R121+0x3c00] ;  /* 0x003c00007908783b */ /* 0x000e620000004200 */
[----:B------:R-:W3:Y:S04]  /*8fd0*/  MUFU.EX2 R68, R68 ;  /* 0x0000004400447308 */ /* 0x000ee80000000800 */
[C---:B------:R-:W-:Y:S01]  /*8fe0*/  HMMA.16816.F32.BF16 R16, R96.reuse, R14, R16 ;  /* 0x0000000e6010723c */ /* 0x040fe20000041810 */
[----:B------:R-:W-:Y:S03]  /*8ff0*/  LDSM.16.MT88.4 R12, [R121+0x4400] ;  /* 0x00440000790c783b */ /* 0x000fe60000004200 */
[----:B------:R-:W-:Y:S08]  /*9000*/  MUFU.EX2 R62, R62 ;  /* 0x0000003e003e7308 */ /* 0x000ff00000000800 */
[----:B------:R-:W-:Y:S08]  /*9010*/  MUFU.EX2 R64, R64 ;  /* 0x0000004000407308 */ /* 0x000ff00000000800 */
[----:B------:R-:W-:Y:S08]  /*9020*/  MUFU.EX2 R65, R65 ;  /* 0x0000004100417308 */ /* 0x000ff00000000800 */
[----:B------:R-:W-:Y:S01]  /*9030*/  MUFU.EX2 R46, R46 ;  /* 0x0000002e002e7308 */ /* 0x000fe20000000800 */
[C---:B-1----:R-:W-:Y:S07]  /*9040*/  HMMA.16816.F32.BF16 R100, R96.reuse, R8, R20 ;  /* 0x000000086064723c */ /* 0x042fee0000041814 */
[----:B------:R-:W-:Y:S01]  /*9050*/  MUFU.EX2 R47, R47 ;  /* 0x0000002f002f7308 */ /* 0x000fe20000000800 */
[----:B------:R-:W-:Y:S01]  /*9060*/  HMMA.16816.F32.BF16 R96, R96, R10, R4 ;  /* 0x0000000a6060723c */ /* 0x000fe20000041804 */
[--C-:B------:R-:W-:Y:S01]  /*9070*/  FFMA.FTZ R22, R59, UR18, -R38.reuse ;  /* 0x000000123b167c23 */ /* 0x100fe20008010826 */
[--C-:B------:R-:W-:Y:S01]  /*9080*/  FFMA.FTZ R59, R51, UR18, -R38.reuse ;  /* 0x00000012333b7c23 */ /* 0x100fe20008010826 */
[----:B------:R-:W-:Y:S01]  /*9090*/  FFMA.FTZ R51, R61, UR18, -R38 ;  /* 0x000000123d337c23 */ /* 0x000fe20008010826 */
[----:B------:R-:W1:Y:S03]  /*90a0*/  LDSM.16.MT88.4 R8, [R121+0x4000] ;  /* 0x004000007908783b */ /* 0x000e660000004200 */
[----:B------:R-:W-:Y:S01]  /*90b0*/  MUFU.EX2 R43, R43 ;  /* 0x0000002b002b7308 */ /* 0x000fe20000000800 */
[--C-:B------:R-:W-:Y:S01]  /*90c0*/  FFMA.FTZ R21, R60, UR18, -R53.reuse ;  /* 0x000000123c157c23 */ /* 0x100fe20008010835 */
[----:B--2---:R-:W-:Y:S01]  /*90d0*/  F2FP.BF16.F32.PACK_AB R4, R55, R82 ;  /* 0x000000523704723e */ /* 0x004fe200000010ff */
[--C-:B------:R-:W-:Y:S01]  /*90e0*/  FFMA.FTZ R20, R58, UR18, -R53.reuse ;  /* 0x000000123a147c23 */ /* 0x100fe20008010835 */
[----:B---3--:R-:W-:Y:S01]  /*90f0*/  F2FP.BF16.F32.PACK_AB R6, R87, R68 ;  /* 0x000000445706723e */ /* 0x008fe200000010ff */
[----:B------:R-:W-:Y:S01]  /*9100*/  FFMA.FTZ R23, R56, UR18, -R53 ;  /* 0x0000001238177c23 */ /* 0x000fe20008010835 */
[----:B------:R-:W-:-:S02]  /*9110*/  FADD.FTZ R82, R82, R25 ;  /* 0x0000001952527221 */ /* 0x000fc40000010000 */
[----:B------:R-:W-:Y:S02]  /*9120*/  MUFU.EX2 R22, R22 ;  /* 0x0000001600167308 */ /* 0x000fe40000000800 */
[----:B------:R-:W-:-:S06]  /*9130*/  FADD.FTZ R55, R55, R82 ;  /* 0x0000005237377221 */ /* 0x000fcc0000010000 */
[----:B------:R-:W2:Y:S08]  /*9140*/  MUFU.EX2 R59, R59 ;  /* 0x0000003b003b7308 */ /* 0x000eb00000000800 */
[----:B------:R-:W3:Y:S08]  /*9150*/  MUFU.EX2 R51, R51 ;  /* 0x0000003300337308 */ /* 0x000ef00000000800 */
[----:B------:R-:W4:Y:S01]  /*9160*/  MUFU.EX2 R50, R50 ;  /* 0x0000003200327308 */ /* 0x000f220000000800 */
[----:B--2---:R-:W-:-:S07]  /*9170*/  F2FP.BF16.F32.PACK_AB R5, R59, R22 ;  /* 0x000000163b05723e */ /* 0x004fce00000010ff */
[----:B------:R-:W-:Y:S01]  /*9180*/  MUFU.EX2 R29, R29 ;  /* 0x0000001d001d7308 */ /* 0x000fe20000000800 */
[----:B---3--:R-:W-:-:S07]  /*9190*/  F2FP.BF16.F32.PACK_AB R7, R51, R62 ;  /* 0x0000003e3307723e */ /* 0x008fce00000010ff */
[C---:B------:R-:W-:Y:S01]  /*91a0*/  HMMA.16816.F32.BF16 R108, R4.reuse, R104, R108 ;  /* 0x00000068046c723c */ /* 0x040fe2000004186c */
[----:B------:R-:W2:Y:S05]  /*91b0*/  MUFU.EX2 R30, R30 ;  /* 0x0000001e001e7308 */ /* 0x000eaa0000000800 */
[C---:B------:R-:W-:Y:S01]  /*91c0*/  HMMA.16816.F32.BF16 R104, R4.reuse, R106, R16 ;  /* 0x0000006a0468723c */ /* 0x040fe20000041810 */
[----:B------:R-:W3:Y:S02]  /*91d0*/  LDSM.16.MT88.4 R16, [R120+0x4400] ;  /* 0x004400007810783b */ /* 0x000ee40000004200 */
[----:B------:R-:W-:Y:S03]  /*91e0*/  MUFU.EX2 R26, R26 ;  /* 0x0000001a001a7308 */ /* 0x000fe60000000800 */
[C---:B-1----:R-:W-:Y:S05]  /*91f0*/  HMMA.16816.F32.BF16 R100, R4.reuse, R8, R100 ;  /* 0x000000080464723c */ /* 0x042fea0000041864 */
[----:B------:R-:W-:Y:S01]  /*9200*/  MUFU.EX2 R21, R21 ;  /* 0x0000001500157308 */ /* 0x000fe20000000800 */
[----:B------:R-:W-:Y:S01]  /*9210*/  HMMA.16816.F32.BF16 R96, R4, R10, R96 ;  /* 0x0000000a0460723c */ /* 0x000fe20000041860 */
[----:B------:R-:W1:Y:S06]  /*9220*/  LDSM.16.MT88.4 R8, [R120+0x4800] ;  /* 0x004800007808783b */ /* 0x000e6c0000004200 */
[----:B------:R-:W-:Y:S01]  /*9230*/  F2FP.BF16.F32.PACK_AB R4, R66, R83 ;  /* 0x000000534204723e */ /* 0x000fe200000010ff */
[----:B------:R-:W-:Y:S01]  /*9240*/  MUFU.EX2 R41, R41 ;  /* 0x0000002900297308 */ /* 0x000fe20000000800 */
[----:B------:R-:W-:-:S02]  /*9250*/  F2FP.BF16.F32.PACK_AB R5, R47, R46 ;  /* 0x0000002e2f05723e */ /* 0x000fc400000010ff */
[----:B------:R-:W-:Y:S02]  /*9260*/  F2FP.BF16.F32.PACK_AB R6, R65, R64 ;  /* 0x000000404106723e */ /* 0x000fe400000010ff */
[----:B----4-:R-:W-:-:S03]  /*9270*/  F2FP.BF16.F32.PACK_AB R7, R50, R43 ;  /* 0x0000002b3207723e */ /* 0x010fc600000010ff */
[----:B------:R-:W4:Y:S04]  /*9280*/  MUFU.EX2 R44, R44 ;  /* 0x0000002c002c7308 */ /* 0x000f280000000800 */
[C---:B------:R-:W-:Y:S04]  /*9290*/  HMMA.16816.F32.BF16 R100, R4.reuse, R12, R100 ;  /* 0x0000000c0464723c */ /* 0x040fe80000041864 */
[----:B------:R-:W-:Y:S02]  /*92a0*/  MUFU.EX2 R37, R37 ;  /* 0x0000002500257308 */ /* 0x000fe40000000800 */
[C---:B------:R-:W-:Y:S01]  /*92b0*/  HMMA.16816.F32.BF16 R96, R4.reuse, R14, R96 ;  /* 0x0000000e0460723c */ /* 0x040fe20000041860 */
[----:B------:R-:W-:Y:S05]  /*92c0*/  LDSM.16.MT88.4 R12, [R120+0x4c00] ;  /* 0x004c0000780c783b */ /* 0x000fea0000004200 */
[C---:B---3--:R-:W-:Y:S01]  /*92d0*/  HMMA.16816.F32.BF16 R108, R4.reuse, R16, R108 ;  /* 0x00000010046c723c */ /* 0x048fe2000004186c */
[----:B------:R3:W5:Y:S05]  /*92e0*/  MUFU.EX2 R40, R39 ;  /* 0x0000002700287308 */ /* 0x00076a0000000800 */
[----:B------:R-:W-:Y:S01]  /*92f0*/  HMMA.16816.F32.BF16 R104, R4, R18, R104 ;  /* 0x000000120468723c */ /* 0x000fe20000041868 */
[----:B------:R-:W1:Y:S02]  /*9300*/  LDSM.16.MT88.4 R16, [R121+0x4800] ;  /* 0x004800007910783b */ /* 0x000e640000004200 */
[----:B------:R-:W-:Y:S04]  /*9310*/  MUFU.EX2 R20, R20 ;  /* 0x0000001400147308 */ /* 0x000fe80000000800 */
[----:B--2---:R-:W-:-:S02]  /*9320*/  F2FP.BF16.F32.PACK_AB R4, R30, R29 ;  /* 0x0000001d1e04723e */ /* 0x004fc400000010ff */
[----:B----4-:R-:W-:Y:S02]  /*9330*/  F2FP.BF16.F32.PACK_AB R5, R44, R41 ;  /* 0x000000292c05723e */ /* 0x010fe400000010ff */
[----:B------:R-:W-:Y:S01]  /*9340*/  F2FP.BF16.F32.PACK_AB R6, R21, R26 ;  /* 0x0000001a1506723e */ /* 0x000fe200000010ff */
[----:B---3--:R-:W-:Y:S01]  /*9350*/  FADD.FTZ R39, R81, R134 ;  /* 0x0000008651277221 */ /* 0x008fe20000010000 */
[----:B-----5:R-:W-:Y:S01]  /*9360*/  F2FP.BF16.F32.PACK_AB R7, R40, R37 ;  /* 0x000000252807723e */ /* 0x020fe200000010ff */
[----:B------:R-:W2:Y:S02]  /*9370*/  MUFU.EX2 R23, R23 ;  /* 0x0000001700177308 */ /* 0x000ea40000000800 */
[----:B------:R-:W-:-:S04]  /*9380*/  FADD.FTZ R39, R80, R39 ;  /* 0x0000002750277221 */ /* 0x000fc80000010000 */
[----:B------:R-:W-:Y:S01]  /*9390*/  FADD.FTZ R28, R28, R39 ;  /* 0x000000271c1c7221 */ /* 0x000fe20000010000 */
[----:B-1----:R-:W-:Y:S01]  /*93a0*/  HMMA.16816.F32.BF16 R108, R4, R8, R108 ;  /* 0x00000008046c723c */ /* 0x002fe2000004186c */
[----:B------:R-:W-:Y:S02]  /*93b0*/  MUFU.EX2 R42, R48 ;  /* 0x00000030002a7308 */ /* 0x000fe40000000800 */
[----:B------:R-:W-:-:S03]  /*93c0*/  FADD.FTZ R31, R31, R28 ;  /* 0x0000001c1f1f7221 */ /* 0x000fc60000010000 */
[----:B------:R-:W-:Y:S01]  /*93d0*/  HMMA.16816.F32.BF16 R104, R4, R10, R104 ;  /* 0x0000000a0468723c */ /* 0x000fe20000041868 */
[----:B------:R-:W-:Y:S01]  /*93e0*/  FADD.FTZ R22, R22, R31 ;  /* 0x0000001f16167221 */ /* 0x000fe20000010000 */
[----:B------:R-:W1:Y:S01]  /*93f0*/  LDSM.16.MT88.4 R8, [R121+0x4c00] ;  /* 0x004c00007908783b */ /* 0x000e620000004200 */
[----:B------:R-:W3:Y:S02]  /*9400*/  MUFU.EX2 R35, R35 ;  /* 0x0000002300237308 */ /* 0x000ee40000000800 */
[----:B------:R-:W-:-:S04]  /*9410*/  FADD.FTZ R59, R59, R22 ;  /* 0x000000163b3b7221 */ /* 0x000fc80000010000 */
[----:B------:R-:W-:Y:S02]  /*9420*/  FADD.FTZ R62, R62, R59 ;  /* 0x0000003b3e3e7221 */ /* 0x000fe40000010000 */
[----:B------:R-:W-:Y:S02]  /*9430*/  MUFU.EX2 R33, R33 ;  /* 0x0000002100217308 */ /* 0x000fe40000000800 */
[----:B------:R-:W-:Y:S01]  /*9440*/  FADD.FTZ R51, R51, R62 ;  /* 0x0000003e33337221 */ /* 0x000fe20000010000 */
[C---:B------:R-:W-:Y:S05]  /*9450*/  HMMA.16816.F32.BF16 R100, R4.reuse, R16, R100 ;  /* 0x000000100464723c */ /* 0x040fea0000041864 */
[----:B------:R-:W4:Y:S01]  /*9460*/  MUFU.EX2 R34, R34 ;  /* 0x0000002200227308 */ /* 0x000f220000000800 */
[----:B------:R-:W-:Y:S01]  /*9470*/  HMMA.16816.F32.BF16 R96, R4, R18, R96 ;  /* 0x000000120460723c */ /* 0x000fe20000041860 */
[----:B------:R-:W-:-:S04]  /*9480*/  FADD.FTZ R16, R68, R55 ;  /* 0x0000003744107221 */ /* 0x000fc80000010000 */
[----:B------:R-:W-:Y:S02]  /*9490*/  FADD.FTZ R16, R87, R16 ;  /* 0x0000001057107221 */ /* 0x000fe40000010000 */
[----:B------:R-:W-:Y:S01]  /*94a0*/  MUFU.EX2 R0, R0 ;  /* 0x0000000000007308 */ /* 0x000fe20000000800 */
[----:B--2---:R-:W-:Y:S01]  /*94b0*/  F2FP.BF16.F32.PACK_AB R4, R23, R20 ;  /* 0x000000141704723e */ /* 0x004fe200000010ff */
[----:B------:R-:W-:Y:S01]  /*94c0*/  FADD.FTZ R17, R83, R16 ;  /* 0x0000001053117221 */ /* 0x000fe20000010000 */
[----:B---3--:R-:W-:Y:S01]  /*94d0*/  F2FP.BF16.F32.PACK_AB R6, R35, R42 ;  /* 0x0000002a2306723e */ /* 0x008fe200000010ff */
[----:B------:R-:W-:Y:S02]  /*94e0*/  FADD.FTZ R16, R46, R51 ;  /* 0x000000332e107221 */ /* 0x000fe40000010000 */
[----:B------:R-:W-:Y:S02]  /*94f0*/  FADD.FTZ R17, R66, R17 ;  /* 0x0000001142117221 */ /* 0x000fe40000010000 */
[----:B------:R-:W2:Y:S01]  /*9500*/  MUFU.EX2 R89, R89 ;  /* 0x0000005900597308 */ /* 0x000ea20000000800 */
[----:B----4-:R-:W-:Y:S01]  /*9510*/  F2FP.BF16.F32.PACK_AB R5, R34, R33 ;  /* 0x000000212205723e */ /* 0x010fe200000010ff */
[----:B------:R-:W-:-:S04]  /*9520*/  FADD.FTZ R16, R47, R16 ;  /* 0x000000102f107221 */ /* 0x000fc80000010000 */
[----:B------:R-:W-:-:S04]  /*9530*/  FADD.FTZ R43, R43, R16 ;  /* 0x000000102b2b7221 */ /* 0x000fc80000010000 */
[----:B------:R-:W-:-:S04]  /*9540*/  FADD.FTZ R50, R50, R43 ;  /* 0x0000002b32327221 */ /* 0x000fc80000010000 */
[----:B------:R-:W-:Y:S01]  /*9550*/  FADD.FTZ R41, R41, R50 ;  /* 0x0000003229297221 */ /* 0x000fe20000010000 */
[----:B--2---:R-:W-:-:S03]  /*9560*/  F2FP.BF16.F32.PACK_AB R7, R89, R0 ;  /* 0x000000005907723e */ /* 0x004fc600000010ff */
[----:B------:R-:W-:-:S04]  /*9570*/  FADD.FTZ R44, R44, R41 ;  /* 0x000000292c2c7221 */ /* 0x000fc80000010000 */
[----:B------:R-:W-:Y:S01]  /*9580*/  FADD.FTZ R37, R37, R44 ;  /* 0x0000002c25257221 */ /* 0x000fe20000010000 */
[----:B------:R-:W-:Y:S03]  /*9590*/  HMMA.16816.F32.BF16 R108, R4, R12, R108 ;  /* 0x0000000c046c723c */ /* 0x000fe6000004186c */
[----:B------:R-:W-:-:S03]  /*95a0*/  FADD.FTZ R40, R40, R37 ;  /* 0x0000002528287221 */ /* 0x000fc60000010000 */
[----:B------:R-:W-:Y:S01]  /*95b0*/  HMMA.16816.F32.BF16 R104, R4, R14, R104 ;  /* 0x0000000e0468723c */ /* 0x000fe20000041868 */
[----:B------:R-:W-:Y:S01]  /*95c0*/  FADD.FTZ R12, R64, R17 ;  /* 0x00000011400c7221 */ /* 0x000fe20000010000 */
[----:B------:R-:W-:-:S03]  /*95d0*/  FADD.FTZ R33, R33, R40 ;  /* 0x0000002821217221 */ /* 0x000fc60000010000 */
[----:B------:R-:W-:Y:S01]  /*95e0*/  FADD.FTZ R12, R65, R12 ;  /* 0x0000000c410c7221 */ /* 0x000fe20000010000 */
[C---:B-1----:R-:W-:Y:S01]  /*95f0*/  HMMA.16816.F32.BF16 R100, R4.reuse, R8, R100 ;  /* 0x000000080464723c */ /* 0x042fe20000041864 */
[----:B------:R-:W-:Y:S02]  /*9600*/  FADD.FTZ R33, R34, R33 ;  /* 0x0000002122217221 */ /* 0x000fe40000010000 */
[----:B------:R-:W-:Y:S02]  /*9610*/  FADD.FTZ R13, R29, R12 ;  /* 0x0000000c1d0d7221 */ /* 0x000fe40000010000 */
[----:B------:R-:W-:Y:S01]  /*9620*/  FADD.FTZ R0, R0, R33 ;  /* 0x0000002100007221 */ /* 0x000fe20000010000 */
[----:B------:R-:W-:Y:S01]  /*9630*/  HMMA.16816.F32.BF16 R96, R4, R10, R96 ;  /* 0x0000000a0460723c */ /* 0x000fe20000041860 */
[----:B------:R-:W-:Y:S02]  /*9640*/  FADD.FTZ R13, R30, R13 ;  /* 0x0000000d1e0d7221 */ /* 0x000fe40000010000 */
[----:B------:R-:W-:-:S02]  /*9650*/  FADD.FTZ R89, R89, R0 ;  /* 0x0000000059597221 */ /* 0x000fc40000010000 */
[----:B------:R-:W-:-:S04]  /*9660*/  FADD.FTZ R26, R26, R13 ;  /* 0x0000000d1a1a7221 */ /* 0x000fc80000010000 */
[----:B------:R-:W-:-:S04]  /*9670*/  FADD.FTZ R21, R21, R26 ;  /* 0x0000001a15157221 */ /* 0x000fc80000010000 */
[----:B------:R-:W-:-:S04]  /*9680*/  FADD.FTZ R20, R20, R21 ;  /* 0x0000001514147221 */ /* 0x000fc80000010000 */
[----:B------:R-:W-:-:S04]  /*9690*/  FADD.FTZ R23, R23, R20 ;  /* 0x0000001417177221 */ /* 0x000fc80000010000 */
[----:B------:R-:W-:-:S04]  /*96a0*/  FADD.FTZ R42, R42, R23 ;  /* 0x000000172a2a7221 */ /* 0x000fc80000010000 */
[----:B------:R-:W-:-:S07]  /*96b0*/  FADD.FTZ R87, R35, R42 ;  /* 0x0000002a23577221 */ /* 0x000fce0000010000 */
.L_x_4368:
[----:B------:R-:W-:-:S13]  /*96c0*/  ISETP.GE.AND P0, PT, R88, 0x1, PT ;  /* 0x000000015800780c */ /* 0x000fda0003f06270 */
[----:B------:R-:W-:Y:S05]  /*96d0*/  @!P0 BRA `(.L_x_4376) ;  /* 0x0000003000508947 */ /* 0x000fea0003800000 */
        /* <DEDUP_REMOVED lines=8> */
.L_x_4380:
        /* <DEDUP_REMOVED lines=11> */
[-C--:B---3--:R-:W-:Y:S02]  /*9810*/  IABS R6, R5.reuse ;  /* 0x0000000500067213 */ /* 0x088fe40000000000 */
[-C--:B------:R-:W-:Y:S02]  /*9820*/  LOP3.LUT R2, RZ, R5.reuse, RZ, 0x33, !PT ;  /* 0x00000005ff027212 */ /* 0x080fe400078e33ff */
        /* <DEDUP_REMOVED lines=26> */
[-C--:B------:R-:W-:Y:S01]  /*99d0*/  ISETP.GE.U32.AND P5, PT, R10, R6.reuse, PT ;  /* 0x000000060a00720c */ /* 0x080fe20003fa6070 */
[----:B------:R-:W3:Y:S01]  /*99e0*/  LDC.64 R14, c[0x0][0x238] ;  /* 0x00008e00ff0e7b82 */ /* 0x000ee20000000a00 */
[----:B------:R-:W-:Y:S02]  /*99f0*/  ISETP.GE.U32.AND P6, PT, R12, R6, PT ;  /* 0x000000060c00720c */ /* 0x000fe40003fc6070 */
[----:B------:R-:W-:Y:S05]  /*9a00*/  ISETP.NE.AND P0, PT, R5, RZ, PT ;  /* 0x000000ff0500720c */ /* 0x000fea0003f05270 */
[----:B------:R-:W4:Y:S04]  /*9a10*/  LDC.64 R12, c[0x0][0x250] ;  /* 0x00009400ff0c7b82 */ /* 0x000f280000000a00 */
[----:B------:R-:W-:Y:S02]  /*9a20*/  @P5 IADD3 R9, R9, 0x1, RZ ;  /* 0x0000000109095810 */ /* 0x000fe40007ffe0ff */
[----:B------:R-:W-:Y:S03]  /*9a30*/  @P6 VIADD R7, R7, 0x1 ;  /* 0x0000000107076836 */ /* 0x000fe60000000000 */
        /* <DEDUP_REMOVED lines=10> */
[----:B------:R-:W5:Y:S03]  /*9ae0*/  LDG.E R6, desc[UR16][R22.64] ;  /* 0x0000001016067981 */ /* 0x000f66000c1e1900 */
[----:B------:R-:W-:Y:S01]  /*9af0*/  SHF.R.S32.HI R19, RZ, 0x1f, R0 ;  /* 0x0000001fff137819 */ /* 0x000fe20000011400 */
[----:B------:R-:W5:Y:S04]  /*9b00*/  LDG.E R17, desc[UR16][R20.64] ;  /* 0x0000001014117981 */ /* 0x000f68000c1e1900 */
[----:B----4-:R-:W-:Y:S04]  /*9b10*/  IMAD R8, R19, R12, RZ ;  /* 0x0000000c13087224 */ /* 0x010fe800078e02ff */
[C---:B------:R-:W-:Y:S01]  /*9b20*/  IMAD R8, R0.reuse, R13, R8 ;  /* 0x0000000d00087224 */ /* 0x040fe200078e0208 */
[----:B-----5:R-:W-:Y:S01]  /*9b30*/  IADD3 R6, -R17, R6, RZ ;  /* 0x0000000611067210 */ /* 0x020fe20007ffe1ff */
[----:B------:R-:W-:Y:S03]  /*9b40*/  IMAD.WIDE.U32 R16, R0, R12, RZ ;  /* 0x0000000c00107225 */ /* 0x000fe600078e00ff */
[----:B------:R-:W-:Y:S01]  /*9b50*/  SHF.R.S32.HI R13, RZ, 0x1f, R6 ;  /* 0x0000001fff0d7819 */ /* 0x000fe20000011406 */
[----:B------:R-:W-:Y:S04]  /*9b60*/  IMAD.IADD R17, R17, 0x1, R8 ;  /* 0x0000000111117824 */ /* 0x000fe800078e0208 */
[-C--:B---3--:R-:W-:Y:S02]  /*9b70*/  IMAD R13, R13, R14.reuse, RZ ;  /* 0x0000000e0d0d7224 */ /* 0x088fe400078e02ff */
[C---:B------:R-:W-:Y:S04]  /*9b80*/  IMAD.WIDE.U32 R16, R6.reuse, R14, R16 ;  /* 0x0000000e06107225 */ /* 0x040fe800078e0010 */
[----:B------:R-:W-:Y:S05]  /*9b90*/  IMAD R13, R6, R15, R13 ;  /* 0x0000000f060d7224 */ /* 0x000fea00078e020d */
[----:B------:R-:W-:Y:S07]  /*9ba0*/  IADD3 R17, R17, R13, RZ ;  /* 0x0000000d11117210 */ /* 0x000fee0007ffe0ff */
.L_x_4377:
[----:B--2---:R-:W-:Y:S01]  /*9bb0*/  @!P2 IMAD.WIDE.U32 R134, R124, 0x60, R16 ;  /* 0x000000607c86a825 */ /* 0x004fe200078e0010 */
[----:B------:R-:W-:Y:S01]  /*9bc0*/  LEA R124, P5, R16, R130, 0x1 ;  /* 0x00000082107c7211 */ /* 0x000fe200078a08ff */
[----:B------:R-:W-:Y:S01]  /*9bd0*/  @P2 STS [R95+0x3000], RZ ;  /* 0x003000ff5f002388 */ /* 0x000fe20000000800 */
[----:B-1----:R-:W-:Y:S01]  /*9be0*/  @!P2 LEA R0, P3, R126, R16, 0x6 ;  /* 0x000000107e00a211 */ /* 0x002fe200078630ff */
[----:B------:R-:W-:Y:S01]  /*9bf0*/  @!P2 IMAD R125, R125, 0x60, RZ ;  /* 0x000000607d7da824 */ /* 0x000fe200078e02ff */
[----:B------:R-:W-:Y:S01]  /*9c00*/  @!P2 IADD3 R2, P0, R16, UR15, RZ ;  /* 0x0000000f1002ac10 */ /* 0x000fe2000ff1e0ff */
[----:B------:R-:W-:Y:S01]  /*9c10*/  @P2 STS [R95+0x3004], RZ ;  /* 0x003004ff5f002388 */ /* 0x000fe20000000800 */
[----:B------:R-:W-:Y:S01]  /*9c20*/  @!P2 LEA.HI.X R127, R126, R17, R127, 0x6, P3 ;  /* 0x000000117e7fa211 */ /* 0x000fe200018f347f */
[----:B------:R-:W-:Y:S01]  /*9c30*/  @!P2 IMAD.IADD R132, R125, 0x1, R135 ;  /* 0x000000017d84a824 */ /* 0x000fe200078e0287 */
[-C--:B------:R-:W-:Y:S01]  /*9c40*/  LEA.HI.X R125, R16, R131.reuse, R17, 0x1, P5 ;  /* 0x00000083107d7211 */ /* 0x080fe200028f0c11 */
[----:B------:R-:W-:Y:S01]  /*9c50*/  @P2 STS.64 [R95+0x3008], RZ ;  /* 0x003008ff5f002388 */ /* 0x000fe20000000a00 */
[----:B------:R-:W-:Y:S02]  /*9c60*/  @!P2 IADD3.X R126, R17, UR14, RZ, P0, !PT ;  /* 0x0000000e117eac10 */ /* 0x000fe400087fe4ff */
[-C--:B------:R-:W-:Y:S01]  /*9c70*/  @!P2 LEA R138, P4, R2, R130.reuse, 0x1 ;  /* 0x00000082028aa211 */ /* 0x080fe200078808ff */
[----:B------:R-:W-:Y:S01]  /*9c80*/  @!PT LDS RZ, [RZ] ;  /* 0x00000000fffff984 */ /* 0x000fe20000000800 */
[----:B------:R-:W-:Y:S01]  /*9c90*/  @!PT LDS RZ, [RZ] ;  /* 0x00000000fffff984 */ /* 0x000fe20000000800 */
[----:B------:R-:W-:Y:S01]  /*9ca0*/  @!PT LDS RZ, [RZ] ;  /* 0x00000000fffff984 */ /* 0x000fe20000000800 */
[----:B------:R-:W-:Y:S01]  /*9cb0*/  @!P2 LDGSTS.E.BYPASS.LTC128B.128 [R95+0x3000], desc[UR16][R124.64] ;  /* 0x030000007c5fafae */ /* 0x000fe2000b901d50 */
[-C--:B------:R-:W-:Y:S02]  /*9cc0*/  @!P2 LEA R136, P3, R0, R130.reuse, 0x1 ;  /* 0x000000820088a211 */ /* 0x080fe400078608ff */
[-C--:B------:R-:W-:Y:S01]  /*9cd0*/  @!P2 LEA.HI.X R139, R2, R131.reuse, R126, 0x1, P4 ;  /* 0x00000083028ba211 */ /* 0x080fe200020f0c7e */
[----:B------:R-:W-:Y:S01]  /*9ce0*/  @P2 STS.128 [R95+0x3800], RZ ;  /* 0x003800ff5f002388 */ /* 0x000fe20000000c00 */
[-C--:B------:R-:W-:Y:S02]  /*9cf0*/  @!P2 LEA.HI.X R137, R0, R131.reuse, R127, 0x1, P3 ;  /* 0x000000830089a211 */ /* 0x080fe400018f0c7f */
[C---:B------:R-:W-:Y:S01]  /*9d00*/  @!P2 LEA R130, P0, R134.reuse, R130, 0x1 ;  /* 0x000000828682a211 */ /* 0x040fe200078008ff */
[----:B------:R-:W-:Y:S01]  /*9d10*/  @!PT LDS RZ, [RZ] ;  /* 0x00000000fffff984 */ /* 0x000fe20000000800 */
[----:B------:R-:W-:Y:S01]  /*9d20*/  @!PT LDS RZ, [RZ] ;  /* 0x00000000fffff984 */ /* 0x000fe20000000800 */
[----:B------:R-:W-:Y:S01]  /*9d30*/  @!PT LDS RZ, [RZ] ;  /* 0x00000000fffff984 */ /* 0x000fe20000000800 */
[----:B------:R-:W-:Y:S03]  /*9d40*/  @!P2 LDGSTS.E.BYPASS.LTC128B.128 [R95+0x3800], desc[UR16][R138.64] ;  /* 0x038000008a5fafae */ /* 0x000fe6000b901d50 */
[----:B------:R-:W-:Y:S01]  /*9d50*/  @!P2 LEA.HI.X R131, R134, R131, R132, 0x1, P0 ;  /* 0x000000838683a211 */ /* 0x000fe200000f0c84 */
[----:B------:R-:W-:Y:S01]  /*9d60*/  @P2 STS.128 [R95+0x4000], RZ ;  /* 0x004000ff5f002388 */ /* 0x000fe20000000c00 */
[----:B------:R-:W-:Y:S03]  /*9d70*/  ISETP.GE.AND P0, PT, R88, 0x2, PT ;  /* 0x000000025800780c */ /* 0x000fe60003f06270 */
        /* <DEDUP_REMOVED lines=13> */
[----:B------:R-:W-:Y:S04]  /*9e50*/  LDSM.16.M88.4 R68, [R85] ;  /* 0x000000005544783b */ /* 0x000fe80000000200 */
[----:B------:R-:W4:Y:S01]  /*9e60*/  LDSM.16.M88.4 R28, [R3] ;  /* 0x00000000031c783b */ /* 0x000f220000000200 */
[----:B-1----:R-:W-:Y:S03]  /*9e70*/  IMAD.MOV.U32 R130, RZ, RZ, R124 ;  /* 0x000000ffff827224 */ /* 0x002fe600078e007c */
[----:B------:R-:W1:Y:S01]  /*9e80*/  LDSM.16.M88.4 R32, [R84+0x1c00] ;  /* 0x001c00005420783b */ /* 0x000e620000000200 */
[----:B------:R-:W-:Y:S03]  /*9e90*/  IMAD.MOV.U32 R131, RZ, RZ, R125 ;  /* 0x000000ffff837224 */ /* 0x000fe600078e007d */
        /* <DEDUP_REMOVED lines=13> */
[----:B------:R-:W-:Y:S06]  /*9f70*/  HMMA.16816.F32.BF16 R16, R64, R18, RZ ;  /* 0x000000124010723c */ /* 0x000fec00000418ff */
[C---:B----4-:R-:W-:Y:S06]  /*9f80*/  HMMA.16816.F32.BF16 R4, R68.reuse, R28, R4 ;  /* 0x0000001c4404723c */ /* 0x050fec0000041804 */
[----:B------:R-:W-:Y:S06]  /*9f90*/  HMMA.16816.F32.BF16 R8, R68, R30, R8 ;  /* 0x0000001e4408723c */ /* 0x000fec0000041808 */
[----:B-1----:R-:W-:Y:S06]  /*9fa0*/  HMMA.16816.F32.BF16 R28, R64, R32, RZ ;  /* 0x00000020401c723c */ /* 0x002fec00000418ff */
[C---:B-----5:R-:W-:Y:S06]  /*9fb0*/  HMMA.16816.F32.BF16 R12, R68.reuse, R20, R12 ;  /* 0x00000014440c723c */ /* 0x060fec000004180c */
[----:B------:R-:W-:Y:S06]  /*9fc0*/  HMMA.16816.F32.BF16 R16, R68, R22, R16 ;  /* 0x000000164410723c */ /* 0x000fec0000041810 */
[C---:B------:R-:W-:Y:S06]  /*9fd0*/  HMMA.16816.F32.BF16 R32, R64.reuse, R34, RZ ;  /* 0x000000224020723c */ /* 0x040fec00000418ff */
[C---:B------:R-:W-:Y:S06]  /*9fe0*/  HMMA.16816.F32.BF16 R20, R64.reuse, R24, RZ ;  /* 0x000000184014723c */ /* 0x040fec00000418ff */
[C---:B------:R-:W-:Y:S06]  /*9ff0*/  HMMA.16816.F32.BF16 R24, R64.reuse, R26, RZ ;  /* 0x0000001a4018723c */ /* 0x040fec00000418ff */
[C---:B------:R-:W-:Y:S06]  /*a000*/  HMMA.16816.F32.BF16 R36, R64.reuse, R40, RZ ;  /* 0x000000284024723c */ /* 0x040fec00000418ff */
[----:B------:R-:W-:Y:S06]  /*a010*/  HMMA.16816.F32.BF16 R40, R64, R42, RZ ;  /* 0x0000002a4028723c */ /* 0x000fec00000418ff */
[C---:B------:R-:W-:Y:S06]  /*a020*/  HMMA.16816.F32.BF16 R28, R68.reuse, R48, R28 ;  /* 0x00000030441c723c */ /* 0x040fec000004181c */
[----:B------:R-:W-:Y:S06]  /*a030*/  HMMA.16816.F32.BF16 R32, R68, R50, R32 ;  /* 0x000000324420723c */ /* 0x000fec0000041820 */
[C---:B------:R-:W-:Y:S06]  /*a040*/  HMMA.16816.F32.BF16 R44, R64.reuse, R52, RZ ;  /* 0x00000034402c723c */ /* 0x040fec00000418ff */
[----:B------:R-:W-:Y:S06]  /*a050*/  HMMA.16816.F32.BF16 R48, R64, R54, RZ ;  /* 0x000000364030723c */ /* 0x000fec00000418ff */
[C---:B--2---:R-:W-:Y:S06]  /*a060*/  HMMA.16816.F32.BF16 R20, R68.reuse, R60, R20 ;  /* 0x0000003c4414723c */ /* 0x044fec0000041814 */
[----:B------:R-:W-:Y:S06]  /*a070*/  HMMA.16816.F32.BF16 R24, R68, R62, R24 ;  /* 0x0000003e4418723c */ /* 0x000fec0000041818 */
[C---:B------:R-:W-:Y:S06]  /*a080*/  HMMA.16816.F32.BF16 R52, R64.reuse, R56, RZ ;  /* 0x000000384034723c */ /* 0x040fec00000418ff */
[C---:B------:R-:W-:Y:S06]  /*a090*/  HMMA.16816.F32.BF16 R56, R64.reuse, R58, RZ ;  /* 0x0000003a4038723c */ /* 0x040fec00000418ff */
[C---:B------:R-:W-:Y:S06]  /*a0a0*/  HMMA.16816.F32.BF16 R60, R64.reuse, R76, RZ ;  /* 0x0000004c403c723c */ /* 0x040fec00000418ff */
[----:B------:R-:W-:Y:S01]  /*a0b0*/  HMMA.16816.F32.BF16 R64, R64, R78, RZ ;  /* 0x0000004e4040723c */ /* 0x000fe200000418ff */
[----:B------:R-:W1:Y:S05]  /*a0c0*/  LDSM.16.M88.4 R76, [R3+0x1800] ;  /* 0x00180000034c783b */ /* 0x000e6a0000000200 */
[C---:B---3--:R-:W-:Y:S06]  /*a0d0*/  HMMA.16816.F32.BF16 R36, R68.reuse, R72, R36 ;  /* 0x000000484424723c */ /* 0x048fec0000041824 */
[C---:B------:R-:W-:Y:S01]  /*a0e0*/  HMMA.16816.F32.BF16 R40, R68.reuse, R74, R40 ;  /* 0x0000004a4428723c */ /* 0x040fe20000041828 */
[----:B------:R-:W2:Y:S01]  /*a0f0*/  LDSM.16.M88.4 R72, [R3+0x1c00] ;  /* 0x001c00000348783b */ /* 0x000ea20000000200 */
[----:B------:R-:W-:Y:S04]  /*a100*/  DEPBAR.LE SB0, 0x0 ;  /* 0x000080000000791a */ /* 0x000fe80000000000 */
[C---:B------:R-:W-:Y:S01]  /*a110*/  HMMA.16816.F32.BF16 R44, R68.reuse, R80, R44 ;  /* 0x00000050442c723c */ /* 0x040fe2000004182c */
[----:B------:R-:W-:Y:S05]  /*a120*/  BAR.SYNC.DEFER_BLOCKING 0x0 ;  /* 0x0000000000007b1d */ /* 0x000fea0000010000 */
[C---:B------:R-:W-:Y:S06]  /*a130*/  HMMA.16816.F32.BF16 R48, R68.reuse, R82, R48 ;  /* 0x000000524430723c */ /* 0x040fec0000041830 */
[C---:B-1----:R-:W-:Y:S06]  /*a140*/  HMMA.16816.F32.BF16 R52, R68.reuse, R76, R52 ;  /* 0x0000004c4434723c */ /* 0x042fec0000041834 */
[C---:B------:R-:W-:Y:S06]  /*a150*/  HMMA.16816.F32.BF16 R56, R68.reuse, R78, R56 ;  /* 0x0000004e4438723c */ /* 0x040fec0000041838 */
[C---:B--2---:R-:W-:Y:S06]  /*a160*/  HMMA.16816.F32.BF16 R60, R68.reuse, R72, R60 ;  /* 0x00000048443c723c */ /* 0x044fec000004183c */
[----:B------:R-:W-:Y:S01]  /*a170*/  HMMA.16816.F32.BF16 R64, R68, R74, R64 ;  /* 0x0000004a4440723c */ /* 0x000fe20000041840 */
[----:B------:R-:W-:Y:S11]  /*a180*/  @!UPT UIADD3 URZ, URZ, URZ, URZ ;  /* 0x0000003f3f3ff290 */ /* 0x000ff6000fffe03f */
        /* <DEDUP_REMOVED lines=15> */
[----:B------:R-:W1:Y:S01]  /*a280*/  I2F.RP R81, R74 ;  /* 0x0000004a00517306 */ /* 0x000e620000209400 */
[-C--:B------:R-:W-:Y:S09]  /*a290*/  LOP3.LUT R2, RZ, R69.reuse, RZ, 0x33, !PT ;  /* 0x00000045ff027212 */ /* 0x080ff200078e33ff */
        /* <DEDUP_REMOVED lines=15> */
[C---:B------:R-:W-:Y:S01]  /*a390*/  IMAD R76, R74.reuse, R77, R76 ;  /* 0x0000004d4a4c7224 */ /* 0x040fe200078e024c */
[----:B------:R-:W1:Y:S02]  /*a3a0*/  LDC R81, c[0x0][0x24c] ;  /* 0x00009300ff517b82 */ /* 0x000e640000000800 */
        /* <DEDUP_REMOVED lines=9> */
[----:B------:R-:W4:Y:S01]  /*a440*/  LDC.64 R76, c[0x0][0x230] ;  /* 0x00008c00ff4c7b82 */ /* 0x000f220000000a00 */
[----:B------:R-:W-:Y:S09]  /*a450*/  ISETP.NE.AND P0, PT, R69, RZ, PT ;  /* 0x000000ff4500720c */ /* 0x000ff20003f05270 */
[----:B------:R-:W-:Y:S02]  /*a460*/  @P5 VIADD R73, R73, 0x1 ;  /* 0x0000000149495836 */ /* 0x000fe40000000000 */
[----:B------:R-:W-:Y:S03]  /*a470*/  @P6 VIADD R71, R71, 0x1 ;  /* 0x0000000147476836 */ /* 0x000fe60000000000 */
[----:B------:R-:W-:Y:S01]  /*a480*/  @!P3 IADD3 R73, -R73, RZ, RZ ;  /* 0x000000ff4949b210 */ /* 0x000fe20007ffe1ff */
[----:B------:R-:W-:Y:S03]  /*a490*/  @!P4 IMAD.MOV R71, RZ, RZ, -R71 ;  /* 0x000000ffff47c224 */ /* 0x000fe600078e0a47 */
[C---:B------:R-:W-:Y:S02]  /*a4a0*/  SEL R68, R2.reuse, R73, !P0 ;  /* 0x0000004902447207 */ /* 0x040fe40004000000 */
[----:B------:R-:W-:Y:S02]  /*a4b0*/  SEL R75, R2, R71, !P0 ;  /* 0x00000047024b7207 */ /* 0x000fe40004000000 */
[CC--:B------:R-:W-:Y:S02]  /*a4c0*/  LEA R126, P3, R68.reuse, R116.reuse, 0x2 ;  /* 0x00000074447e7211 */ /* 0x0c0fe400078610ff */
[C---:B------:R-:W-:Y:S02]  /*a4d0*/  LEA R124, P0, R75.reuse, R116, 0x2 ;  /* 0x000000744b7c7211 */ /* 0x040fe400078010ff */
[-C--:B------:R-:W-:Y:S02]  /*a4e0*/  LEA.HI.X.SX32 R127, R68, R117.reuse, 0x2, P3 ;  /* 0x00000075447f7211 */ /* 0x080fe400018f16ff */
[C---:B------:R-:W-:Y:S02]  /*a4f0*/  LEA.HI.X.SX32 R125, R75.reuse, R117, 0x2, P0 ;  /* 0x000000754b7d7211 */ /* 0x040fe400000f16ff */
[----:B------:R-:W-:Y:S01]  /*a500*/  IADD3 R2, R75, -R68, RZ ;  /* 0x800000444b027210 */ /* 0x000fe20007ffe0ff */
[----:B------:R-:W5:Y:S04]  /*a510*/  LDG.E R74, desc[UR16][R126.64] ;  /* 0x000000107e4a7981 */ /* 0x000f68000c1e1900 */
[----:B------:R-:W-:Y:S01]  /*a520*/  IMAD R0, R2, R69, -0x80 ;  /* 0xffffff8002007424 */ /* 0x000fe200078e0245 */
[----:B------:R-:W5:Y:S04]  /*a530*/  LDG.E R83, desc[UR16][R124.64] ;  /* 0x000000107c537981 */ /* 0x000f68000c1e1900 */
[----:B------:R-:W-:Y:S05]  /*a540*/  SHF.R.S32.HI R78, RZ, 0x1f, R0 ;  /* 0x0000001fff4e7819 */ /* 0x000fea0000011400 */
[----:B------:R-:W-:Y:S04]  /*a550*/  IMAD R78, R78, R79, RZ ;  /* 0x0000004f4e4e7224 */ /* 0x000fe800078e02ff */
[----:B-1----:R-:W-:Y:S02]  /*a560*/  IMAD R78, R0, R81, R78 ;  /* 0x00000051004e7224 */ /* 0x002fe400078e024e */
        /* <DEDUP_REMOVED lines=9> */
.L_x_4379:
[----:B------:R1:W-:Y:S01]  /*a600*/  @P2 STS [R95+0x1000], RZ ;  /* 0x001000ff5f002388 */ /* 0x0003e20000000800 */
[----:B------:R-:W-:Y:S01]  /*a610*/  LEA R80, P5, R76, R122, 0x1 ;  /* 0x0000007a4c507211 */ /* 0x000fe200078a08ff */
[C---:B------:R-:W-:Y:S01]  /*a620*/  @!P2 IMAD.WIDE.U32 R68, R79.reuse, 0x60, R76 ;  /* 0x000000604f44a825 */ /* 0x040fe200078e004c */
[----:B------:R-:W-:Y:S01]  /*a630*/  @!P2 IADD3 R0, P0, R94, R76, RZ ;  /* 0x0000004c5e00a210 */ /* 0x000fe20007f1e0ff */
[----:B------:R1:W-:Y:S01]  /*a640*/  @P2 STS [R95+0x1004], RZ ;  /* 0x001004ff5f002388 */ /* 0x0003e20000000800 */
[--C-:B------:R-:W-:Y:S01]  /*a650*/  LEA.HI.X R81, R76, R119, R77.reuse, 0x1, P5 ;  /* 0x000000774c517211 */ /* 0x100fe200028f0c4d */
[----:B---3--:R-:W-:Y:S01]  /*a660*/  @!P2 IMAD R70, R70, 0x60, RZ ;  /* 0x000000604646a824 */ /* 0x008fe200078e02ff */
[----:B------:R-:W-:Y:S01]  /*a670*/  @!P2 LEA R78, P4, R0, R122, 0x1 ;  /* 0x0000007a004ea211 */ /* 0x000fe200078808ff */
[----:B------:R1:W-:Y:S01]  /*a680*/  @P2 STS.64 [R95+0x1008], RZ ;  /* 0x001008ff5f002388 */ /* 0x0003e20000000a00 */
[C---:B------:R-:W-:Y:S01]  /*a690*/  @!P2 LEA R2, P3, R79.reuse, R76, 0x6 ;  /* 0x0000004c4f02a211 */ /* 0x040fe200078630ff */
[----:B------:R-:W-:Y:S01]  /*a6a0*/  @!P2 IMAD.X R71, R92, 0x1, R77, P0 ;  /* 0x000000015c47a824 */ /* 0x000fe200000e064d */
[-C--:B------:R-:W-:Y:S01]  /*a6b0*/  @!P2 LEA R82, P0, R68, R122.reuse, 0x1 ;  /* 0x0000007a4452a211 */ /* 0x080fe200078008ff */
[----:B------:R-:W-:Y:S01]  /*a6c0*/  @!PT LDS RZ, [RZ] ;  /* 0x00000000fffff984 */ /* 0x000fe20000000800 */
[----:B------:R-:W-:Y:S01]  /*a6d0*/  @!PT LDS RZ, [RZ] ;  /* 0x00000000fffff984 */ /* 0x000fe20000000800 */
[----:B------:R-:W-:Y:S01]  /*a6e0*/  @!PT LDS RZ, [RZ] ;  /* 0x00000000fffff984 */ /* 0x000fe20000000800 */
[----:B------:R1:W-:Y:S01]  /*a6f0*/  @!P2 LDGSTS.E.BYPASS.LTC128B.128 [R95+0x1000], desc[UR16][R80.64] ;  /* 0x01000000505fafae */ /* 0x0003e2000b901d50 */
[----:B--2---:R-:W-:Y:S01]  /*a700*/  @!P2 LEA.HI.X R72, R79, R77, R72, 0x6, P3 ;  /* 0x0000004d4f48a211 */ /* 0x004fe200018f3448 */
[----:B------:R-:W-:Y:S01]  /*a710*/  @!P2 IMAD.IADD R70, R70, 0x1, R69 ;  /* 0x000000014646a824 */ /* 0x000fe200078e0245 */
[-C--:B------:R-:W-:Y:S01]  /*a720*/  @!P2 LEA.HI.X R79, R0, R119.reuse, R71, 0x1, P4 ;  /* 0x00000077004fa211 */ /* 0x080fe200020f0c47 */
[----:B------:R1:W-:Y:S01]  /*a730*/  @P2 STS.128 [R95+0x1800], RZ ;  /* 0x001800ff5f002388 */ /* 0x0003e20000000c00 */
[----:B------:R-:W-:Y:S01]  /*a740*/  @!P2 LEA R74, P3, R2, R122, 0x1 ;  /* 0x0000007a024aa211 */ /* 0x000fe200078608ff */
[----:B------:R-:W-:Y:S01]  /*a750*/  IMAD.MOV.U32 R122, RZ, RZ, R80 ;  /* 0x000000ffff7a7224 */ /* 0x000fe200078e0050 */
        /* <DEDUP_REMOVED lines=18> */
.L_x_4378:
[----:B------:R-:W-:Y:S04]  /*a880*/  IADD3 R77, R88, -0x1, RZ ;  /* 0xffffffff584d7810 */ /* 0x000fe80007ffe0ff */
[----:B------:R-:W-:Y:S04]  /*a890*/  LEA R76, R77, R90, 0x7 ;  /* 0x0000005a4d4c7211 */ /* 0x000fe800078e38ff */
[----:B-1----:R-:W-:Y:S02]  /*a8a0*/  I2FP.F32.S32 R75, R76 ;  /* 0x0000004c004b7245 */ /* 0x002fe40000201400 */
[C---:B------:R-:W-:Y:S02]  /*a8b0*/  IADD3 R72, R76.reuse, 0x1, RZ ;  /* 0x000000014c487810 */ /* 0x040fe40007ffe0ff */
[C---:B------:R-:W-:Y:S01]  /*a8c0*/  IADD3 R74, R76.reuse, 0x8, RZ ;  /* 0x000000084c4a7810 */ /* 0x040fe20007ffe0ff */
[C---:B------:R-:W-:Y:S01]  /*a8d0*/  FFMA.FTZ R4, R75.reuse, UR5, R4 ;  /* 0x000000054b047c23 */ /* 0x040fe20008010004 */
[----:B------:R-:W-:Y:S01]  /*a8e0*/  I2FP.F32.S32 R72, R72 ;  /* 0x0000004800487245 */ /* 0x000fe20000201400 */
[----:B------:R-:W-:Y:S01]  /*a8f0*/  FFMA.FTZ R6, R75, UR5, R6 ;  /* 0x000000054b067c23 */ /* 0x000fe20008010006 */
        /* <DEDUP_REMOVED lines=9> */
[----:B------:R-:W-:Y:S01]  /*a990*/  IADD3 R78, R76, 0x11, RZ ;  /* 0x000000114c4e7810 */ /* 0x000fe20007ffe0ff */
[----:B------:R-:W-:Y:S01]  /*a9a0*/  FFMA.FTZ R9, R72, UR5, R9 ;  /* 0x0000000548097c23 */ /* 0x000fe20008010009 */
[----:B------:R-:W-:Y:S01]  /*a9b0*/  IADD3 R74, R76, 0x18, RZ ;  /* 0x000000184c4a7810 */ /* 0x000fe20007ffe0ff */
[----:B------:R-:W-:Y:S01]  /*a9c0*/  FFMA.FTZ R11, R72, UR5, R11 ;  /* 0x00000005480b7c23 */ /* 0x000fe2000801000b */
        /* <DEDUP_REMOVED lines=24> */
[C---:B------:R-:W-:Y:S01]  /*ab50*/  IADD3 R74, R76.reuse, 0x31, RZ ;  /* 0x000000314c4a7810 */ /* 0x040fe20007ffe0ff */
[C---:B------:R-:W-:Y:S01]  /*ab60*/  FFMA.FTZ R24, R75.reuse, UR5, R24 ;  /* 0x000000054b187c23 */ /* 0x040fe20008010018 */
[----:B------:R-:W-:Y:S01]  /*ab70*/  I2FP.F32.S32 R72, R79 ;  /* 0x0000004f00487245 */ /* 0x000fe20000201400 */
[----:B------:R-:W-:Y:S01]  /*ab80*/  FFMA.FTZ R26, R75, UR5, R26 ;  /* 0x000000054b1a7c23 */ /* 0x000fe2000801001a */
[----:B------:R-:W-:Y:S02]  /*ab90*/  I2FP.F32.S32 R75, R78 ;  /* 0x0000004e004b7245 */ /* 0x000fe40000201400 */
[----:B------:R-:W-:Y:S01]  /*aba0*/  IADD3 R0, R76, 0x38, RZ ;  /* 0x000000384c007810 */ /* 0x000fe20007ffe0ff */
[----:B------:R-:W-:Y:S01]  /*abb0*/  FFMA.FTZ R25, R72, UR5, R25 ;  /* 0x0000000548197c23 */ /* 0x000fe20008010019 */
[----:B------:R-:W-:Y:S01]  /*abc0*/  FMNMX.FTZ R2, R4, R93, !PT ;  /* 0x0000005d04027209 */ /* 0x000fe20007810000 */
[----:B------:R-:W-:Y:S01]  /*abd0*/  FFMA.FTZ R27, R72, UR5, R27 ;  /* 0x00000005481b7c23 */ /* 0x000fe2000801001b */
[----:B------:R-:W-:Y:S01]  /*abe0*/  I2FP.F32.S32 R74, R74 ;  /* 0x0000004a004a7245 */ /* 0x000fe20000201400 */
[C---:B------:R-:W-:Y:S01]  /*abf0*/  FFMA.FTZ R28, R75.reuse, UR5, R28 ;  /* 0x000000054b1c7c23 */ /* 0x040fe2000801001c */
[----:B------:R-:W-:Y:S01]  /*ac00*/  I2FP.F32.S32 R69, R0 ;  /* 0x0000000000457245 */ /* 0x000fe20000201400 */
[----:B------:R-:W-:Y:S01]  /*ac10*/  FFMA.FTZ R30, R75, UR5, R30 ;  /* 0x000000054b1e7c23 */ /* 0x000fe2000801001e */
[----:B------:R-:W-:Y:S01]  /*ac20*/  IADD3 R68, R76, 0x39, RZ ;  /* 0x000000394c447810 */ /* 0x000fe20007ffe0ff */
[----:B------:R-:W-:Y:S01]  /*ac30*/  FFMA.FTZ R29, R74, UR5, R29 ;  /* 0x000000054a1d7c23 */ /* 0x000fe2000801001d */
[----:B------:R-:W-:Y:S01]  /*ac40*/  FMNMX.FTZ R70, R6, R91, !PT ;  /* 0x0000005b06467209 */ /* 0x000fe20007810000 */
[----:B------:R-:W-:Y:S01]  /*ac50*/  FFMA.FTZ R31, R74, UR5, R31 ;  /* 0x000000054a1f7c23 */ /* 0x000fe2000801001f */
[----:B------:R-:W-:Y:S01]  /*ac60*/  FMNMX.FTZ R73, R5, R2, !PT ;  /* 0x0000000205497209 */ /* 0x000fe20007810000 */
[C---:B------:R-:W-:Y:S01]  /*ac70*/  FFMA.FTZ R32, R69.reuse, UR5, R32 ;  /* 0x0000000545207c23 */ /* 0x040fe20008010020 */
[----:B------:R-:W-:Y:S01]  /*ac80*/  IADD3 R2, R76, 0x40, RZ ;  /* 0x000000404c027810 */ /* 0x000fe20007ffe0ff */
[----:B------:R-:W-:Y:S01]  /*ac90*/  FFMA.FTZ R34, R69, UR5, R34 ;  /* 0x0000000545227c23 */ /* 0x000fe20008010022 */
[----:B------:R-:W-:Y:S02]  /*aca0*/  I2FP.F32.S32 R0, R68 ;  /* 0x0000004400007245 */ /* 0x000fe40000201400 */
[----:B------:R-:W-:Y:S02]  /*acb0*/  FMNMX.FTZ R71, R7, R70, !PT ;  /* 0x0000004607477209 */ /* 0x000fe40007810000 */
        /* <DEDUP_REMOVED lines=9> */
[----:B------:R-:W-:Y:S02]  /*ad50*/  FMNMX.FTZ R2, R12, R71, !PT ;  /* 0x000000470c027209 */ /* 0x000fe40007810000 */
[----:B------:R-:W-:Y:S02]  /*ad60*/  FMNMX.FTZ R68, R14, R73, !PT ;  /* 0x000000490e447209 */ /* 0x000fe40007810000 */
[----:B------:R-:W-:Y:S02]  /*ad70*/  IADD3 R0, R76, 0x41, RZ ;  /* 0x000000414c007810 */ /* 0x000fe40007ffe0ff */
[----:B------:R-:W-:Y:S02]  /*ad80*/  FMNMX.FTZ R73, R13, R2, !PT ;  /* 0x000000020d497209 */ /* 0x000fe40007810000 */
[----:B------:R-:W-:Y:S02]  /*ad90*/  FMNMX.FTZ R71, R15, R68, !PT ;  /* 0x000000440f477209 */ /* 0x000fe40007810000 */
[----:B------:R-:W-:Y:S02]  /*ada0*/  I2FP.F32.S32 R0, R0 ;  /* 0x0000000000007245 */ /* 0x000fe40000201400 */
[----:B------:R-:W-:Y:S02]  /*adb0*/  FMNMX.FTZ R70, R16, R73, !PT ;  /* 0x0000004910467209 */ /* 0x000fe40007810000 */
[----:B------:R-:W-:Y:S01]  /*adc0*/  IADD3 R69, R76, 0x48, RZ ;  /* 0x000000484c457810 */ /* 0x000fe20007ffe0ff */
[----:B------:R-:W-:Y:S01]  /*add0*/  FFMA.FTZ R37, R0, UR5, R37 ;  /* 0x0000000500257c23 */ /* 0x000fe20008010025 */
[----:B------:R-:W-:Y:S01]  /*ade0*/  IADD3 R2, R76, 0x49, RZ ;  /* 0x000000494c027810 */ /* 0x000fe20007ffe0ff */
[----:B------:R-:W-:Y:S01]  /*adf0*/  FFMA.FTZ R39, R0, UR5, R39 ;  /* 0x0000000500277c23 */ /* 0x000fe20008010027 */
[----:B------:R-:W-:Y:S02]  /*ae00*/  FMNMX.FTZ R68, R18, R71, !PT ;  /* 0x0000004712447209 */ /* 0x000fe40007810000 */
[----:B------:R-:W-:Y:S02]  /*ae10*/  FMNMX.FTZ R71, R17, R70, !PT ;  /* 0x0000004611477209 */ /* 0x000fe40007810000 */
[----:B------:R-:W-:Y:S02]  /*ae20*/  I2FP.F32.S32 R69, R69 ;  /* 0x0000004500457245 */ /* 0x000fe40000201400 */
        /* <DEDUP_REMOVED lines=9> */
[----:B------:R-:W-:Y:S02]  /*aec0*/  IADD3 R2, R76, 0x50, RZ ;  /* 0x000000504c027810 */ /* 0x000fe40007ffe0ff */
[----:B------:R-:W-:Y:S02]  /*aed0*/  FMNMX.FTZ R71, R23, R68, !PT ;  /* 0x0000004417477209 */ /* 0x000fe40007810000 */
[----:B------:R-:W-:Y:S02]  /*aee0*/  FMNMX.FTZ R70, R24, R69, !PT ;  /* 0x0000004518467209 */ /* 0x000fe40007810000 */
[----:B------:R-:W-:Y:S02]  /*aef0*/  FMNMX.FTZ R68, R26, R71, !PT ;  /* 0x000000471a447209 */ /* 0x000fe40007810000 */
[----:B------:R-:W-:Y:S02]  /*af00*/  I2FP.F32.S32 R69, R2 ;  /* 0x0000000200457245 */ /* 0x000fe40000201400 */
[----:B------:R-:W-:Y:S02]  /*af10*/  FMNMX.FTZ R73, R25, R70, !PT ;  /* 0x0000004619497209 */ /* 0x000fe40007810000 */
[----:B------:R-:W-:Y:S01]  /*af20*/  IADD3 R2, R76, 0x58, RZ ;  /* 0x000000584c027810 */ /* 0x000fe20007ffe0ff */
[----:B------:R-:W-:Y:S01]  /*af30*/  FFMA.FTZ R44, R69, UR5, R44 ;  /* 0x00000005452c7c23 */ /* 0x000fe2000801002c */
[----:B------:R-:W-:Y:S01]  /*af40*/  FMNMX.FTZ R71, R27, R68, !PT ;  /* 0x000000441b477209 */ /* 0x000fe20007810000 */
[----:B------:R-:W-:Y:S01]  /*af50*/  FFMA.FTZ R46, R69, UR5, R46 ;  /* 0x00000005452e7c23 */ /* 0x000fe2000801002e */
[----:B------:R-:W-:Y:S02]  /*af60*/  FMNMX.FTZ R68, R28, R73, !PT ;  /* 0x000000491c447209 */ /* 0x000fe40007810000 */
[----:B------:R-:W-:Y:S02]  /*af70*/  IADD3 R0, R76, 0x51, RZ ;  /* 0x000000514c007810 */ /* 0x000fe40007ffe0ff */
[----:B------:R-:W-:Y:S02]  /*af80*/  I2FP.F32.S32 R69, R2 ;  /* 0x0000000200457245 */ /* 0x000fe40000201400 */
        /* <DEDUP_REMOVED lines=8> */
[----:B------:R-:W-:Y:S01]  /*b010*/  FMNMX.FTZ R73, R33, R2, !PT ;  /* 0x0000000221497209 */ /* 0x000fe20007810000 */
[C---:B------:R-:W-:Y:S01]  /*b020*/  FFMA.FTZ R48, R69.reuse, UR5, R48 ;  /* 0x0000000545307c23 */ /* 0x040fe20008010030 */
[----:B------:R-:W-:Y:S01]  /*b030*/  IADD3 R0, R76, 0x59, RZ ;  /* 0x000000594c007810 */ /* 0x000fe20007ffe0ff */
[----:B------:R-:W-:Y:S01]  /*b040*/  FFMA.FTZ R50, R69, UR5, R50 ;  /* 0x0000000545327c23 */ /* 0x000fe20008010032 */
[----:B------:R-:W-:Y:S02]  /*b050*/  FMNMX.FTZ R71, R35, R68, !PT ;  /* 0x0000004423477209 */ /* 0x000fe40007810000 */
[----:B------:R-:W-:Y:S02]  /*b060*/  FMNMX.FTZ R70, R36, R73, !PT ;  /* 0x0000004924467209 */ /* 0x000fe40007810000 */
[----:B------:R-:W-:Y:S02]  /*b070*/  I2FP.F32.S32 R0, R0 ;  /* 0x0000000000007245 */ /* 0x000fe40000201400 */
[----:B------:R-:W-:Y:S02]  /*b080*/  IADD3 R69, R76, 0x60, RZ ;  /* 0x000000604c457810 */ /* 0x000fe40007ffe0ff */
[----:B------:R-:W-:Y:S01]  /*b090*/  FMNMX.FTZ R68, R38, R71, !PT ;  /* 0x0000004726447209 */ /* 0x000fe20007810000 */
[----:B------:R-:W-:Y:S01]  /*b0a0*/  FFMA.FTZ R49, R0, UR5, R49 ;  /* 0x0000000500317c23 */ /* 0x000fe20008010031 */
[----:B------:R-:W-:Y:S01]  /*b0b0*/  IADD3 R2, R76, 0x61, RZ ;  /* 0x000000614c027810 */ /* 0x000fe20007ffe0ff */
[----:B------:R-:W-:Y:S01]  /*b0c0*/  FFMA.FTZ R51, R0, UR5, R51 ;  /* 0x0000000500337c23 */ /* 0x000fe20008010033 */
        /* <DEDUP_REMOVED lines=18> */
[----:B------:R-:W-:Y:S01]  /*b1f0*/  IADD3 R2, R76, 0x70, RZ ;  /* 0x000000704c027810 */ /* 0x000fe20007ffe0ff */
[----:B------:R-:W-:Y:S01]  /*b200*/  FFMA.FTZ R58, R69, UR5, R58 ;  /* 0x00000005453a7c23 */ /* 0x000fe2000801003a */
[----:B------:R-:W-:Y:S02]  /*b210*/  FMNMX.FTZ R71, R47, R68, !PT ;  /* 0x000000442f477209 */ /* 0x000fe40007810000 */
        /* <DEDUP_REMOVED lines=10> */
[----:B------:R-:W-:Y:S01]  /*b2c0*/  FFMA.FTZ R60, R69, UR5, R60 ;  /* 0x00000005453c7c23 */ /* 0x000fe2000801003c */
[----:B------:R-:W-:Y:S01]  /*b2d0*/  FMNMX.FTZ R71, R53, R2, !PT ;  /* 0x0000000235477209 */ /* 0x000fe20007810000 */
[----:B------:R-:W-:Y:S01]  /*b2e0*/  FFMA.FTZ R62, R69, UR5, R62 ;  /* 0x00000005453e7c23 */ /* 0x000fe2000801003e */
[----:B------:R-:W-:Y:S02]  /*b2f0*/  IADD3 R0, R76, 0x71, RZ ;  /* 0x000000714c007810 */ /* 0x000fe40007ffe0ff */
        /* <DEDUP_REMOVED lines=8> */
[----:B------:R-:W-:Y:S02]  /*b380*/  FMNMX.FTZ R71, R61, R70, !PT ;  /* 0x000000463d477209 */ /* 0x000fe40007810000 */
[----:B------:R-:W-:Y:S01]  /*b390*/  FMNMX.FTZ R2, R54, R73, !PT ;  /* 0x0000004936027209 */ /* 0x000fe20007810000 */
[C---:B------:R-:W-:Y:S01]  /*b3a0*/  FFMA.FTZ R64, R69.reuse, UR5, R64 ;  /* 0x0000000545407c23 */ /* 0x040fe20008010040 */
[----:B------:R-:W-:Y:S02]  /*b3b0*/  FFMA.FTZ R66, R69, UR5, R66 ;  /* 0x0000000545427c23 */ /* 0x000fe40008010042 */
        /* <DEDUP_REMOVED lines=8> */
[----:B------:R-:W-:Y:S03]  /*b440*/  FFMA.FTZ R67, R0, UR5, R67 ;  /* 0x0000000500437c23 */ /* 0x000fe60008010043 */
[----:B------:R-:W-:Y:S02]  /*b450*/  FMNMX.FTZ R80, R65, R68, !PT ;  /* 0x0000004441507209 */ /* 0x000fe40007810000 */
[----:B------:R-:W-:Y:S04]  /*b460*/  FMNMX.FTZ R69, R63, R2, !PT ;  /* 0x000000023f457209 */ /* 0x000fe80007810000 */
[----:B------:R-:W-:Y:S02]  /*b470*/  FMNMX.FTZ R0, R66, R69, !PT ;  /* 0x0000004542007209 */ /* 0x000fe40007810000 */
[----:B------:R-:W-:Y:S02]  /*b480*/  SHFL.BFLY PT, R69, R80, 0x2, 0x1f ;  /* 0x0c401f0050457f89 */ /* 0x000fe400000e0000 */
[----:B------:R-:W-:Y:S06]  /*b490*/  FMNMX.FTZ R73, R67, R0, !PT ;  /* 0x0000000043497209 */ /* 0x000fec0007810000 */
[----:B------:R-:W1:Y:S02]  /*b4a0*/  SHFL.BFLY PT, R0, R73, 0x2, 0x1f ;  /* 0x0c401f0049007f89 */ /* 0x000e6400000e0000 */
[----:B-1----:R-:W-:Y:S02]  /*b4b0*/  FMNMX.FTZ R71, R73, R0, !PT ;  /* 0x0000000049477209 */ /* 0x002fe40007810000 */
[----:B------:R-:W-:Y:S04]  /*b4c0*/  FMNMX.FTZ R81, R80, R69, !PT ;  /* 0x0000004550517209 */ /* 0x000fe80007810000 */
[----:B------:R-:W1:Y:S08]  /*b4d0*/  SHFL.BFLY PT, R0, R71, 0x1, 0x1f ;  /* 0x0c201f0047007f89 */ /* 0x000e7000000e0000 */
[----:B------:R-:W2:Y:S01]  /*b4e0*/  SHFL.BFLY PT, R70, R81, 0x1, 0x1f ;  /* 0x0c201f0051467f89 */ /* 0x000ea200000e0000 */
[----:B-1----:R-:W-:Y:S02]  /*b4f0*/  FMNMX.FTZ R69, R71, R0, !PT ;  /* 0x0000000047457209 */ /* 0x002fe40007810000 */
[----:B--2---:R-:W-:Y:S03]  /*b500*/  FMNMX.FTZ R70, R81, R70, !PT ;  /* 0x0000004651467209 */ /* 0x004fe60007810000 */
[----:B------:R-:W-:Y:S02]  /*b510*/  FADD.FTZ R73, -R69, R91 ;  /* 0x0000005b45497221 */ /* 0x000fe40000010100 */
[----:B------:R-:W1:Y:S01]  /*b520*/  LDSM.16.MT88.4 R80, [R120+0x3000] ;  /* 0x003000007850783b */ /* 0x000e620000004200 */
[C---:B------:R-:W-:Y:S01]  /*b530*/  FSETP.NEU.FTZ.AND P0, PT, R70.reuse, -INF , PT ;  /* 0xff8000004600780b */ /* 0x040fe20003f1d000 */
[C---:B------:R-:W-:Y:S01]  /*b540*/  FADD.FTZ R68, -R70.reuse, R93 ;  /* 0x0000005d46447221 */ /* 0x040fe20000010100 */
[----:B------:R-:W-:Y:S01]  /*b550*/  FMUL.FTZ R2, R70, UR4 ;  /* 0x0000000446027c20 */ /* 0x000fe20008410000 */
[----:B------:R-:W-:Y:S02]  /*b560*/  FMUL.FTZ R74, R73, UR4 ;  /* 0x00000004494a7c20 */ /* 0x000fe40008410000 */
[----:B------:R-:W-:Y:S02]  /*b570*/  FMUL.FTZ R72, R68, UR4 ;  /* 0x0000000444487c20 */ /* 0x000fe40008410000 */
[----:B------:R-:W2:Y:S01]  /*b580*/  MUFU.EX2 R71, R74 ;  /* 0x0000004a00477308 */ /* 0x000ea20000000800 */
[----:B------:R-:W-:Y:S02]  /*b590*/  FSEL R68, R2, RZ, P0 ;  /* 0x000000ff02447208 */ /* 0x000fe40000000000 */
[----:B------:R-:W-:Y:S03]  /*b5a0*/  FSETP.NEU.FTZ.AND P0, PT, R69, -INF , PT ;  /* 0xff8000004500780b */ /* 0x000fe60003f1d000 */
        /* <DEDUP_REMOVED lines=44> */
[----:B------:R-:W-:Y:S01]  /*b870*/  FMUL.FTZ R4, R69, UR4 ;  /* 0x0000000445047c20 */ /* 0x000fe20008410000 */
[--C-:B------:R-:W-:Y:S01]  /*b880*/  FFMA.FTZ R155, R5, UR4, -R68.reuse ;  /* 0x00000004059b7c23 */ /* 0x100fe20008010844 */
[--C-:B------:R-:W-:Y:S01]  /*b890*/  FFMA.FTZ R158, R8, UR4, -R68.reuse ;  /* 0x00000004089e7c23 */ /* 0x100fe20008010844 */
[--C-:B------:R-:W-:Y:S01]  /*b8a0*/  FFMA.FTZ R145, R9, UR4, -R68.reuse ;  /* 0x0000000409917c23 */ /* 0x100fe20008010844 */
[--C-:B------:R-:W-:Y:S01]  /*b8b0*/  FFMA.FTZ R91, R20, UR4, -R68.reuse ;  /* 0x00000004145b7c23 */ /* 0x100fe20008010844 */
[----:B------:R-:W-:Y:S03]  /*b8c0*/  FSEL R4, R4, RZ, P0 ;  /* 0x000000ff04047208 */ /* 0x000fe60000000000 */
[----:B------:R-:W-:Y:S01]  /*b8d0*/  MUFU.EX2 R0, R0 ;  /* 0x0000000000007308 */ /* 0x000fe20000000800 */
[--C-:B------:R-:W-:Y:S01]  /*b8e0*/  FFMA.FTZ R136, R21, UR4, -R68.reuse ;  /* 0x0000000415887c23 */ /* 0x100fe20008010844 */
[----:B------:R-:W-:Y:S01]  /*b8f0*/  FFMA.FTZ R93, R24, UR4, -R68 ;  /* 0x00000004185d7c23 */ /* 0x000fe20008010844 */
[----:B------:R-:W-:Y:S01]  /*b900*/  ISETP.GT.AND P0, PT, R88, 0x1, PT ;  /* 0x000000015800780c */ /* 0x000fe20003f04270 */
        /* <DEDUP_REMOVED lines=18> */
[--C-:B------:R-:W-:Y:S01]  /*ba30*/  FFMA.FTZ R27, R56, UR4, -R68.reuse ;  /* 0x00000004381b7c23 */ /* 0x100fe20008010844 */
[----:B------:R-:W-:Y:S03]  /*ba40*/  FFMA.FTZ R56, R57, UR4, -R68 ;  /* 0x0000000439387c23 */ /* 0x000fe60008010844 */
[----:B------:R-:W3:Y:S01]  /*ba50*/  MUFU.EX2 R145, R145 ;  /* 0x0000009100917308 */ /* 0x000ee20000000800 */
[----:B--2---:R-:W-:Y:S01]  /*ba60*/  F2FP.BF16.F32.PACK_AB R124, R155, R0 ;  /* 0x000000009b7c723e */ /* 0x004fe200000010ff */
[----:B------:R-:W-:Y:S01]  /*ba70*/  FFMA.FTZ R0, R87, R72, R0 ;  /* 0x0000004857007223 */ /* 0x000fe20000010000 */
[--C-:B------:R-:W-:Y:S01]  /*ba80*/  FFMA.FTZ R87, R38, UR4, -R4.reuse ;  /* 0x0000000426577c23 */ /* 0x100fe20008010804 */
[--C-:B------:R-:W-:Y:S01]  /*ba90*/  FFMA.FTZ R57, R34, UR4, -R4.reuse ;  /* 0x0000000422397c23 */ /* 0x100fe20008010804 */
[----:B------:R-:W-:Y:S01]  /*baa0*/  FFMA.FTZ R54, R54, UR4, -R4 ;  /* 0x0000000436367c23 */ /* 0x000fe20008010804 */
[----:B------:R-:W-:Y:S01]  /*bab0*/  FADD.FTZ R155, R155, R0 ;  /* 0x000000009b9b7221 */ /* 0x000fe20000010000 */
[--C-:B------:R-:W-:Y:S03]  /*bac0*/  FFMA.FTZ R55, R55, UR4, -R4.reuse ;  /* 0x0000000437377c23 */ /* 0x100fe60008010804 */
[----:B------:R-:W-:Y:S01]  /*bad0*/  MUFU.EX2 R2, R2 ;  /* 0x0000000200027308 */ /* 0x000fe20000000800 */
[--C-:B------:R-:W-:Y:S01]  /*bae0*/  FFMA.FTZ R58, R58, UR4, -R4.reuse ;  /* 0x000000043a3a7c23 */ /* 0x100fe20008010804 */
[--C-:B------:R-:W-:Y:S01]  /*baf0*/  FFMA.FTZ R59, R59, UR4, -R4.reuse ;  /* 0x000000043b3b7c23 */ /* 0x100fe20008010804 */
[--C-:B------:R-:W-:Y:S01]  /*bb00*/  FFMA.FTZ R62, R62, UR4, -R4.reuse ;  /* 0x000000043e3e7c23 */ /* 0x100fe20008010804 */
[----:B------:R-:W-:Y:S01]  /*bb10*/  MOV R88, R77 ;  /* 0x0000004d00587202 */ /* 0x000fe20000000f00 */
[----:B------:R-:W-:Y:S05]  /*bb20*/  FFMA.FTZ R66, R66, UR4, -R4 ;  /* 0x0000000442427c23 */ /* 0x000fea0008010804 */
[----:B------:R-:W2:Y:S01]  /*bb30*/  MUFU.EX2 R153, R153 ;  /* 0x0000009900997308 */ /* 0x000ea20000000800 */
[C---:B---3--:R-:W-:Y:S01]  /*bb40*/  F2FP.BF16.F32.PACK_AB R126, R145.reuse, R158 ;  /* 0x0000009e917e723e */ /* 0x048fe200000010ff */
[----:B------:R-:W-:Y:S04]  /*bb50*/  FADD.FTZ R158, R158, R155 ;  /* 0x0000009b9e9e7221 */ /* 0x000fe80000010000 */
[----:B------:R-:W-:Y:S04]  /*bb60*/  FADD.FTZ R145, R145, R158 ;  /* 0x0000009e91917221 */ /* 0x000fe80000010000 */
[----:B------:R-:W3:Y:S10]  /*bb70*/  MUFU.EX2 R152, R152 ;  /* 0x0000009800987308 */ /* 0x000ef40000000800 */
[----:B------:R-:W4:Y:S01]  /*bb80*/  MUFU.EX2 R147, R147 ;  /* 0x0000009300937308 */ /* 0x000f220000000800 */
[----:B--2---:R-:W-:Y:S01]  /*bb90*/  F2FP.BF16.F32.PACK_AB R125, R153, R2 ;  /* 0x00000002997d723e */ /* 0x004fe200000010ff */
[----:B------:R-:W-:Y:S01]  /*bba0*/  FFMA.FTZ R2, R89, R71, R2 ;  /* 0x0000004759027223 */ /* 0x000fe20000010002 */
[--C-:B------:R-:W-:Y:S01]  /*bbb0*/  FFMA.FTZ R71, R31, UR4, -R4.reuse ;  /* 0x000000041f477c23 */ /* 0x100fe20008010804 */
[----:B------:R-:W-:Y:S01]  /*bbc0*/  FFMA.FTZ R89, R47, UR4, -R4 ;  /* 0x000000042f597c23 */ /* 0x000fe20008010804 */
[----:B------:R-:W-:Y:S01]  /*bbd0*/  LDSM.16.MT88.4 R28, [R121+0x3c00] ;  /* 0x003c0000791c783b */ /* 0x000fe20000004200 */
[----:B------:R-:W-:Y:S01]  /*bbe0*/  FADD.FTZ R153, R153, R2 ;  /* 0x0000000299997221 */ /* 0x000fe20000010000 */
[--C-:B------:R-:W-:Y:S03]  /*bbf0*/  FFMA.FTZ R2, R39, UR4, -R4.reuse ;  /* 0x0000000427027c23 */ /* 0x100fe60008010804 */
[----:B------:R-:W-:Y:S01]  /*bc00*/  MUFU.EX2 R151, R151 ;  /* 0x0000009700977308 */ /* 0x000fe20000000800 */
[--C-:B------:R-:W-:Y:S01]  /*bc10*/  FFMA.FTZ R47, R50, UR4, -R4.reuse ;  /* 0x00000004322f7c23 */ /* 0x100fe20008010804 */
[----:B---3--:R-:W-:Y:S01]  /*bc20*/  FADD.FTZ R40, R152, R153 ;  /* 0x0000009998287221 */ /* 0x008fe20000010000 */
[----:B------:R-:W-:Y:S01]  /*bc30*/  FFMA.FTZ R50, R51, UR4, -R4 ;  /* 0x0000000433327c23 */ /* 0x000fe20008010804 */
[----:B------:R-:W-:Y:S01]  /*bc40*/  FFMA.FTZ R51, R64, UR4, -R68 ;  /* 0x0000000440337c23 */ /* 0x000fe20008010844 */
[----:B------:R-:W-:Y:S01]  /*bc50*/  LDSM.16.MT88.4 R36, [R120+0x4000] ;  /* 0x004000007824783b */ /* 0x000fe20000004200 */
[----:B------:R-:W-:Y:S01]  /*bc60*/  FFMA.FTZ R64, R63, UR4, -R4 ;  /* 0x000000043f407c23 */ /* 0x000fe20008010804 */
[----:B------:R-:W-:Y:S03]  /*bc70*/  FFMA.FTZ R68, R65, UR4, -R68 ;  /* 0x0000000441447c23 */ /* 0x000fe60008010844 */
[----:B------:R-:W-:Y:S01]  /*bc80*/  MUFU.EX2 R160, R160 ;  /* 0x000000a000a07308 */ /* 0x000fe20000000800 */
[C---:B----4-:R-:W-:Y:S01]  /*bc90*/  FADD.FTZ R40, R147.reuse, R40 ;  /* 0x0000002893287221 */ /* 0x050fe20000010000 */
[----:B------:R-:W-:Y:S08]  /*bca0*/  F2FP.BF16.F32.PACK_AB R127, R147, R152 ;  /* 0x00000098937f723e */ /* 0x000ff000000010ff */
[----:B------:R-:W-:Y:S01]  /*bcb0*/  MUFU.EX2 R156, R156 ;  /* 0x0000009c009c7308 */ /* 0x000fe20000000800 */
[C---:B-1----:R-:W-:Y:S06]  /*bcc0*/  HMMA.16816.F32.BF16 R108, R124.reuse, R80, R108 ;  /* 0x000000507c6c723c */ /* 0x042fec000004186c */
[C---:B------:R-:W-:Y:S03]  /*bcd0*/  HMMA.16816.F32.BF16 R104, R124.reuse, R82, R104 ;  /* 0x000000527c68723c */ /* 0x040fe60000041868 */
[----:B------:R-:W-:Y:S01]  /*bce0*/  MUFU.EX2 R149, R149 ;  /* 0x0000009500957308 */ /* 0x000fe20000000800 */
[----:B------:R-:W1:Y:S09]  /*bcf0*/  LDSM.16.MT88.4 R80, [R121+0x3000] ;  /* 0x003000007950783b */ /* 0x000e720000004200 */
[----:B------:R-:W-:Y:S10]  /*bd00*/  MUFU.EX2 R91, R91 ;  /* 0x0000005b005b7308 */ /* 0x000ff40000000800 */
[----:B------:R-:W2:Y:S10]  /*bd10*/  MUFU.EX2 R136, R136 ;  /* 0x0000008800887308 */ /* 0x000eb40000000800 */
[----:B------:R-:W-:Y:S10]  /*bd20*/  MUFU.EX2 R93, R93 ;  /* 0x0000005d005d7308 */ /* 0x000ff40000000800 */
[----:B------:R-:W3:Y:S01]  /*bd30*/  MUFU.EX2 R138, R138 ;  /* 0x0000008a008a7308 */ /* 0x000ee20000000800 */
[----:B--2---:R-:W-:Y:S09]  /*bd40*/  F2FP.BF16.F32.PACK_AB R132, R136, R91 ;  /* 0x0000005b8884723e */ /* 0x004ff200000010ff */
[----:B------:R-:W-:Y:S01]  /*bd50*/  MUFU.EX2 R157, R157 ;  /* 0x0000009d009d7308 */ /* 0x000fe20000000800 */
[C---:B-1----:R-:W-:Y:S06]  /*bd60*/  HMMA.16816.F32.BF16 R100, R124.reuse, R80, R100 ;  /* 0x000000507c64723c */ /* 0x042fec0000041864 */
[----:B------:R-:W-:Y:S03]  /*bd70*/  HMMA.16816.F32.BF16 R96, R124, R82, R96 ;  /* 0x000000527c60723c */ /* 0x000fe60000041860 */
[----:B------:R-:W1:Y:S01]  /*bd80*/  MUFU.EX2 R162, R162 ;  /* 0x000000a200a27308 */ /* 0x000e620000000800 */
[----:B------:R-:W2:Y:S01]  /*bd90*/  LDSM.16.MT88.4 R80, [R120+0x3400] ;  /* 0x003400007850783b */ /* 0x000ea20000004200 */
[----:B---3--:R-:W-:Y:S02]  /*bda0*/  F2FP.BF16.F32.PACK_AB R134, R138, R93 ;  /* 0x0000005d8a86723e */ /* 0x008fe400000010ff */
[----:B------:R-:W-:Y:S01]  /*bdb0*/  F2FP.BF16.F32.PACK_AB R124, R129, R154 ;  /* 0x0000009a817c723e */ /* 0x000fe200000010ff */
[----:B------:R-:W-:Y:S05]  /*bdc0*/  FADD.FTZ R154, R154, R145 ;  /* 0x000000919a9a7221 */ /* 0x000fea0000010000 */
[----:B------:R-:W-:Y:S01]  /*bdd0*/  MUFU.EX2 R164, R164 ;  /* 0x000000a400a47308 */ /* 0x000fe20000000800 */
[----:B------:R-:W-:Y:S01]  /*bde0*/  F2FP.BF16.F32.PACK_AB R126, R73, R142 ;  /* 0x0000008e497e723e */ /* 0x000fe200000010ff */
[----:B------:R-:W-:Y:S01]  /*bdf0*/  FADD.FTZ R129, R129, R154 ;  /* 0x0000009a81817221 */ /* 0x000fe20000010000 */
[----:B------:R-:W-:Y:S02]  /*be00*/  F2FP.BF16.F32.PACK_AB R125, R160, R151 ;  /* 0x00000097a07d723e */ /* 0x000fe400000010ff */
[----:B------:R-:W-:Y:S01]  /*be10*/  F2FP.BF16.F32.PACK_AB R127, R149, R156 ;  /* 0x0000009c957f723e */ /* 0x000fe200000010ff */
[----:B------:R-:W-:Y:S04]  /*be20*/  FADD.FTZ R142, R142, R129 ;  /* 0x000000818e8e7221 */ /* 0x000fe80000010000 */
[----:B------:R-:W3:Y:S01]  /*be30*/  MUFU.EX2 R159, R159 ;  /* 0x0000009f009f7308 */ /* 0x000ee20000000800 */
[----:B-1----:R-:W-:Y:S01]  /*be40*/  F2FP.BF16.F32.PACK_AB R133, R162, R157 ;  /* 0x0000009da285723e */ /* 0x002fe200000010ff */
[----:B------:R-:W-:Y:S04]  /*be50*/  FADD.FTZ R142, R73, R142 ;  /* 0x0000008e498e7221 */ /* 0x000fe80000010000 */
[----:B------:R-:W-:Y:S04]  /*be60*/  FADD.FTZ R91, R91, R142 ;  /* 0x0000008e5b5b7221 */ /* 0x000fe80000010000 */
[----:B------:R-:W1:Y:S01]  /*be70*/  MUFU.EX2 R25, R25 ;  /* 0x0000001900197308 */ /* 0x000e620000000800 */
[----:B------:R-:W-:Y:S01]  /*be80*/  FADD.FTZ R136, R136, R91 ;  /* 0x0000005b88887221 */ /* 0x000fe20000010000 */
[----:B------:R-:W-:Y:S03]  /*be90*/  MOV R91, R69 ;  /* 0x00000045005b7202 */ /* 0x000fe60000000f00 */
[----:B------:R-:W-:Y:S05]  /*bea0*/  FADD.FTZ R93, R93, R136 ;  /* 0x000000885d5d7221 */ /* 0x000fea0000010000 */
[----:B------:R-:W-:Y:S01]  /*beb0*/  MUFU.EX2 R141, R141 ;  /* 0x0000008d008d7308 */ /* 0x000fe20000000800 */
[----:B---3--:R-:W-:Y:S01]  /*bec0*/  F2FP.BF16.F32.PACK_AB R135, R159, R164 ;  /* 0x000000a49f87723e */ /* 0x008fe200000010ff */
[----:B------:R-:W-:Y:S01]  /*bed0*/  FADD.FTZ R138, R138, R93 ;  /* 0x0000005d8a8a7221 */ /* 0x000fe20000010000 */
[----:B------:R-:W-:Y:S07]  /*bee0*/  MOV R93, R70 ;  /* 0x00000046005d7202 */ /* 0x000fee0000000f00 */
[----:B------:R-:W3:Y:S01]  /*bef0*/  MUFU.EX2 R146, R146 ;  /* 0x0000009200927308 */ /* 0x000ee20000000800 */
[C---:B--2---:R-:W-:Y:S03]  /*bf00*/  HMMA.16816.F32.BF16 R108, R124.reuse, R80, R108 ;  /* 0x000000507c6c723c */ /* 0x044fe6000004186c */
[C---:B-1----:R-:W-:Y:S01]  /*bf10*/  F2FP.BF16.F32.PACK_AB R32, R140.reuse, R25 ;  /* 0x000000198c20723e */ /* 0x042fe200000010ff */
[----:B------:R-:W-:Y:S02]  /*bf20*/  FADD.FTZ R63, R25, R138 ;  /* 0x0000008a193f7221 */ /* 0x000fe40000010000 */
[C---:B------:R-:W-:Y:S03]  /*bf30*/  HMMA.16816.F32.BF16 R104, R124.reuse, R82, R104 ;  /* 0x000000527c68723c */ /* 0x040fe60000041868 */
[----:B------:R-:W-:Y:S01]  /*bf40*/  MUFU.EX2 R60, R60 ;  /* 0x0000003c003c7308 */ /* 0x000fe20000000800 */
[----:B------:R-:W1:Y:S01]  /*bf50*/  LDSM.16.MT88.4 R80, [R121+0x3400] ;  /* 0x003400007950783b */ /* 0x000e620000004200 */
[----:B------:R-:W-:Y:S08]  /*bf60*/  FADD.FTZ R140, R140, R63 ;  /* 0x0000003f8c8c7221 */ /* 0x000ff00000010000 */
[----:B------:R-:W2:Y:S01]  /*bf70*/  MUFU.EX2 R71, R71 ;  /* 0x0000004700477308 */ /* 0x000ea20000000800 */
[C---:B---3--:R-:W-:Y:S01]  /*bf80*/  F2FP.BF16.F32.PACK_AB R34, R146.reuse, R141 ;  /* 0x0000008d9222723e */ /* 0x048fe200000010ff */
[----:B------:R-:W-:Y:S04]  /*bf90*/  FADD.FTZ R141, R141, R140 ;  /* 0x0000008c8d8d7221 */ /* 0x000fe80000010000 */
[----:B------:R-:W-:Y:S04]  /*bfa0*/  FADD.FTZ R146, R146, R141 ;  /* 0x0000008d92927221 */ /* 0x000fe80000010000 */
[----:B------:R-:W-:Y:S10]  /*bfb0*/  MUFU.EX2 R57, R57 ;  /* 0x0000003900397308 */ /* 0x000ff40000000800 */
[----:B------:R-:W3:Y:S01]  /*bfc0*/  MUFU.EX2 R0, R35 ;  /* 0x0000002300007308 */ /* 0x000ee20000000800 */
[----:B--2---:R-:W-:Y:S09]  /*bfd0*/  F2FP.BF16.F32.PACK_AB R33, R71, R60 ;  /* 0x0000003c4721723e */ /* 0x004ff200000010ff */
[----:B------:R-:W-:Y:S10]  /*bfe0*/  MUFU.EX2 R137, R137 ;  /* 0x0000008900897308 */ /* 0x000ff40000000800 */
[----:B------:R-:W2:Y:S01]  /*bff0*/  MUFU.EX2 R144, R144 ;  /* 0x0000009000907308 */ /* 0x000ea20000000800 */
[C---:B-1----:R-:W-:Y:S03]  /*c000*/  HMMA.16816.F32.BF16 R100, R124.reuse, R80, R100 ;  /* 0x000000507c64723c */ /* 0x042fe60000041864 */
[----:B---3--:R-:W-:Y:S03]  /*c010*/  F2FP.BF16.F32.PACK_AB R35, R0, R57 ;  /* 0x000000390023723e */ /* 0x008fe600000010ff */
[----:B------:R-:W-:Y:S03]  /*c020*/  HMMA.16816.F32.BF16 R96, R124, R82, R96 ;  /* 0x000000527c60723c */ /* 0x000fe60000041860 */
[----:B------:R-:W-:Y:S01]  /*c030*/  MUFU.EX2 R143, R143 ;  /* 0x0000008f008f7308 */ /* 0x000fe20000000800 */
[----:B------:R-:W1:Y:S09]  /*c040*/  LDSM.16.MT88.4 R80, [R120+0x3800] ;  /* 0x003800007850783b */ /* 0x000e720000004200 */
[----:B------:R-:W3:Y:S01]  /*c050*/  MUFU.EX2 R150, R150 ;  /* 0x0000009600967308 */ /* 0x000ee20000000800 */
[----:B------:R-:W4:Y:S09]  /*c060*/  LDSM.16.MT88.4 R124, [R121+0x3800] ;  /* 0x00380000797c783b */ /* 0x000f320000004200 */
[----:B------:R-:W-:Y:S10]  /*c070*/  MUFU.EX2 R87, R87 ;  /* 0x0000005700577308 */ /* 0x000ff40000000800 */
[----:B------:R-:W5:Y:S10]  /*c080*/  MUFU.EX2 R2, R2 ;  /* 0x0000000200027308 */ /* 0x000f740000000800 */
[----:B------:R-:W-:Y:S10]  /*c090*/  MUFU.EX2 R61, R61 ;  /* 0x0000003d003d7308 */ /* 0x000ff40000000800 */
[----:B------:R-:W-:Y:S01]  /*c0a0*/  MUFU.EX2 R148, R148 ;  /* 0x0000009400947308 */ /* 0x000fe20000000800 */
[C---:B-1----:R-:W-:Y:S06]  /*c0b0*/  HMMA.16816.F32.BF16 R108, R132.reuse, R80, R108 ;  /* 0x00000050846c723c */ /* 0x042fec000004186c */
[C---:B------:R-:W-:Y:S03]  /*c0c0*/  HMMA.16816.F32.BF16 R104, R132.reuse, R82, R104 ;  /* 0x000000528468723c */ /* 0x040fe60000041868 */
[----:B------:R-:W-:Y:S01]  /*c0d0*/  MUFU.EX2 R139, R139 ;  /* 0x0000008b008b7308 */ /* 0x000fe20000000800 */
[----:B------:R-:W1:Y:S02]  /*c0e0*/  LDSM.16.MT88.4 R80, [R120+0x3c00] ;  /* 0x003c00007850783b */ /* 0x000e640000004200 */
[C---:B----4-:R-:W-:Y:S07]  /*c0f0*/  HMMA.16816.F32.BF16 R100, R132.reuse, R124, R100 ;  /* 0x0000007c8464723c */ /* 0x050fee0000041864 */
[----:B------:R-:W-:Y:S01]  /*c100*/  MUFU.EX2 R48, R48 ;  /* 0x0000003000307308 */ /* 0x000fe20000000800 */
[----:B------:R-:W-:Y:S09]  /*c110*/  HMMA.16816.F32.BF16 R96, R132, R126, R96 ;  /* 0x0000007e8460723c */ /* 0x000ff20000041860 */
[----:B------:R-:W-:Y:S02]  /*c120*/  MUFU.EX2 R49, R49 ;  /* 0x0000003100317308 */ /* 0x000fe40000000800 */
[--C-:B------:R-:W-:Y:S01]  /*c130*/  FFMA.FTZ R124, R43, UR4, -R4.reuse ;  /* 0x000000042b7c7c23 */ /* 0x100fe20008010804 */
[----:B------:R-:W-:Y:S07]  /*c140*/  FFMA.FTZ R4, R67, UR4, -R4 ;  /* 0x0000000443047c23 */ /* 0x000fee0008010804 */
[----:B------:R-:W4:Y:S01]  /*c150*/  MUFU.EX2 R124, R124 ;  /* 0x0000007c007c7308 */ /* 0x000f220000000800 */
[C---:B------:R-:W-:Y:S09]  /*c160*/  HMMA.16816.F32.BF16 R100, R32.reuse, R28, R100 ;  /* 0x0000001c2064723c */ /* 0x040ff20000041864 */
[----:B------:R-:W-:Y:S01]  /*c170*/  MUFU.EX2 R46, R46 ;  /* 0x0000002e002e7308 */ /* 0x000fe20000000800 */
[C---:B------:R-:W-:Y:S01]  /*c180*/  HMMA.16816.F32.BF16 R96, R32.reuse, R30, R96 ;  /* 0x0000001e2060723c */ /* 0x040fe20000041860 */
[----:B------:R-:W-:Y:S08]  /*c190*/  LDSM.16.MT88.4 R28, [R120+0x4400] ;  /* 0x00440000781c783b */ /* 0x000ff00000004200 */
[----:B------:R-:W4:Y:S01]  /*c1a0*/  MUFU.EX2 R89, R89 ;  /* 0x0000005900597308 */ /* 0x000f220000000800 */
[C---:B-1----:R-:W-:Y:S06]  /*c1b0*/  HMMA.16816.F32.BF16 R108, R32.reuse, R80, R108 ;  /* 0x00000050206c723c */ /* 0x042fec000004186c */
[----:B------:R-:W-:Y:S03]  /*c1c0*/  HMMA.16816.F32.BF16 R104, R32, R82, R104 ;  /* 0x000000522068723c */ /* 0x000fe60000041868 */
[----:B------:R-:W-:Y:S01]  /*c1d0*/  MUFU.EX2 R47, R47 ;  /* 0x0000002f002f7308 */ /* 0x000fe20000000800 */
[----:B------:R-:W1:Y:S03]  /*c1e0*/  LDSM.16.MT88.4 R80, [R121+0x4000] ;  /* 0x004000007950783b */ /* 0x000e660000004200 */
[----:B--2---:R-:W-:Y:S01]  /*c1f0*/  F2FP.BF16.F32.PACK_AB R32, R144, R137 ;  /* 0x000000899020723e */ /* 0x004fe200000010ff */
[----:B------:R-:W-:Y:S05]  /*c200*/  FADD.FTZ R137, R137, R146 ;  /* 0x0000009289897221 */ /* 0x000fea0000010000 */
[----:B------:R-:W2:Y:S01]  /*c210*/  MUFU.EX2 R50, R50 ;  /* 0x0000003200327308 */ /* 0x000ea20000000800 */
[----:B---3--:R-:W-:Y:S01]  /*c220*/  F2FP.BF16.F32.PACK_AB R34, R150, R143 ;  /* 0x0000008f9622723e */ /* 0x008fe200000010ff */
[----:B------:R-:W-:Y:S01]  /*c230*/  FADD.FTZ R144, R144, R137 ;  /* 0x0000008990907221 */ /* 0x000fe20000010000 */
[----:B-----5:R-:W-:Y:S02]  /*c240*/  F2FP.BF16.F32.PACK_AB R33, R2, R87 ;  /* 0x000000570221723e */ /* 0x020fe400000010ff */
[----:B----4-:R-:W-:Y:S05]  /*c250*/  F2FP.BF16.F32.PACK_AB R35, R124, R61 ;  /* 0x0000003d7c23723e */ /* 0x010fea00000010ff */
[----:B------:R-:W-:Y:S02]  /*c260*/  MUFU.EX2 R44, R44 ;  /* 0x0000002c002c7308 */ /* 0x000fe40000000800 */
[C---:B------:R-:W-:Y:S08]  /*c270*/  HMMA.16816.F32.BF16 R108, R32.reuse, R36, R108 ;  /* 0x00000024206c723c */ /* 0x040ff0000004186c */
[----:B------:R-:W3:Y:S01]  /*c280*/  MUFU.EX2 R45, R45 ;  /* 0x0000002d002d7308 */ /* 0x000ee20000000800 */
[C---:B------:R-:W-:Y:S01]  /*c290*/  HMMA.16816.F32.BF16 R104, R32.reuse, R38, R104 ;  /* 0x000000262068723c */ /* 0x040fe20000041868 */
[----:B------:R-:W4:Y:S08]  /*c2a0*/  LDSM.16.MT88.4 R36, [R121+0x4400] ;  /* 0x004400007924783b */ /* 0x000f300000004200 */
[----:B------:R-:W-:Y:S10]  /*c2b0*/  MUFU.EX2 R27, R27 ;  /* 0x0000001b001b7308 */ /* 0x000ff40000000800 */
[----:B------:R-:W5:Y:S01]  /*c2c0*/  MUFU.EX2 R56, R56 ;  /* 0x0000003800387308 */ /* 0x000f620000000800 */
[C---:B-1----:R-:W-:Y:S06]  /*c2d0*/  HMMA.16816.F32.BF16 R100, R32.reuse, R80, R100 ;  /* 0x000000502064723c */ /* 0x042fec0000041864 */
[----:B------:R-:W-:Y:S03]  /*c2e0*/  HMMA.16816.F32.BF16 R96, R32, R82, R96 ;  /* 0x000000522060723c */ /* 0x000fe60000041860 */
[----:B------:R-:W-:Y:S02]  /*c2f0*/  MUFU.EX2 R54, R54 ;  /* 0x0000003600367308 */ /* 0x000fe40000000800 */
[----:B------:R-:W-:Y:S02]  /*c300*/  FADD.FTZ R81, R151, R40 ;  /* 0x0000002897517221 */ /* 0x000fe40000010000 */
[----:B------:R-:W1:Y:S01]  /*c310*/  LDSM.16.MT88.4 R40, [R120+0x4800] ;  /* 0x004800007828783b */ /* 0x000e620000004200 */
[----:B------:R-:W-:Y:S05]  /*c320*/  F2FP.BF16.F32.PACK_AB R32, R139, R148 ;  /* 0x000000948b20723e */ /* 0x000fea00000010ff */
[----:B------:R-:W5:Y:S01]  /*c330*/  MUFU.EX2 R55, R55 ;  /* 0x0000003700377308 */ /* 0x000f620000000800 */
[----:B------:R-:W-:Y:S01]  /*c340*/  F2FP.BF16.F32.PACK_AB R34, R49, R48 ;  /* 0x000000303122723e */ /* 0x000fe200000010ff */
[----:B------:R-:W-:Y:S01]  /*c350*/  FADD.FTZ R81, R160, R81 ;  /* 0x00000051a0517221 */ /* 0x000fe20000010000 */
[----:B------:R-:W-:Y:S02]  /*c360*/  F2FP.BF16.F32.PACK_AB R33, R89, R46 ;  /* 0x0000002e5921723e */ /* 0x000fe400000010ff */
[----:B--2---:R-:W-:Y:S01]  /*c370*/  F2FP.BF16.F32.PACK_AB R35, R50, R47 ;  /* 0x0000002f3223723e */ /* 0x004fe200000010ff */
[----:B------:R-:W-:Y:S04]  /*c380*/  FADD.FTZ R156, R156, R81 ;  /* 0x000000519c9c7221 */ /* 0x000fe80000010000 */
[----:B------:R-:W-:Y:S01]  /*c390*/  MUFU.EX2 R58, R58 ;  /* 0x0000003a003a7308 */ /* 0x000fe20000000800 */
[----:B------:R-:W-:Y:S01]  /*c3a0*/  FADD.FTZ R156, R149, R156 ;  /* 0x0000009c959c7221 */ /* 0x000fe20000010000 */
[C---:B------:R-:W-:Y:S08]  /*c3b0*/  HMMA.16816.F32.BF16 R108, R32.reuse, R28, R108 ;  /* 0x0000001c206c723c */ /* 0x040ff0000004186c */
[----:B------:R-:W2:Y:S03]  /*c3c0*/  MUFU.EX2 R59, R59 ;  /* 0x0000003b003b7308 */ /* 0x000ea60000000800 */
[----:B------:R-:W-:Y:S01]  /*c3d0*/  FADD.FTZ R157, R157, R156 ;  /* 0x0000009c9d9d7221 */ /* 0x000fe20000010000 */
[C---:B------:R-:W-:Y:S01]  /*c3e0*/  HMMA.16816.F32.BF16 R104, R32.reuse, R30, R104 ;  /* 0x0000001e2068723c */ /* 0x040fe20000041868 */
[----:B------:R-:W1:Y:S05]  /*c3f0*/  LDSM.16.MT88.4 R28, [R121+0x4800] ;  /* 0x00480000791c783b */ /* 0x000e6a0000004200 */
[----:B------:R-:W-:Y:S01]  /*c400*/  MUFU.EX2 R52, R52 ;  /* 0x0000003400347308 */ /* 0x000fe20000000800 */
[C---:B----4-:R-:W-:Y:S04]  /*c410*/  HMMA.16816.F32.BF16 R100, R32.reuse, R36, R100 ;  /* 0x000000242064723c */ /* 0x050fe80000041864 */
[----:B------:R-:W-:Y:S02]  /*c420*/  FADD.FTZ R157, R162, R157 ;  /* 0x0000009da29d7221 */ /* 0x000fe40000010000 */
[----:B------:R-:W-:Y:S03]  /*c430*/  HMMA.16816.F32.BF16 R96, R32, R38, R96 ;  /* 0x000000262060723c */ /* 0x000fe60000041860 */
[----:B------:R-:W4:Y:S01]  /*c440*/  MUFU.EX2 R53, R53 ;  /* 0x0000003500357308 */ /* 0x000f220000000800 */
[----:B------:R-:W4:Y:S01]  /*c450*/  LDSM.16.MT88.4 R32, [R120+0x4c00] ;  /* 0x004c00007820783b */ /* 0x000f220000004200 */
[----:B------:R-:W-:Y:S01]  /*c460*/  FADD.FTZ R164, R164, R157 ;  /* 0x0000009da4a47221 */ /* 0x000fe20000010000 */
[----:B---3--:R-:W-:Y:S02]  /*c470*/  F2FP.BF16.F32.PACK_AB R36, R45, R44 ;  /* 0x0000002c2d24723e */ /* 0x008fe400000010ff */
[----:B-----5:R-:W-:Y:S05]  /*c480*/  F2FP.BF16.F32.PACK_AB R38, R56, R27 ;  /* 0x0000001b3826723e */ /* 0x020fea00000010ff */
[----:B------:R-:W-:Y:S01]  /*c490*/  MUFU.EX2 R51, R51 ;  /* 0x0000003300337308 */ /* 0x000fe20000000800 */
[----:B------:R-:W-:Y:S01]  /*c4a0*/  F2FP.BF16.F32.PACK_AB R37, R55, R54 ;  /* 0x000000363725723e */ /* 0x000fe200000010ff */
[----:B------:R-:W-:Y:S01]  /*c4b0*/  FADD.FTZ R159, R159, R164 ;  /* 0x000000a49f9f7221 */ /* 0x000fe20000010000 */
[----:B--2---:R-:W-:Y:S03]  /*c4c0*/  F2FP.BF16.F32.PACK_AB R39, R59, R58 ;  /* 0x0000003a3b27723e */ /* 0x004fe600000010ff */
[----:B------:R-:W-:Y:S04]  /*c4d0*/  FADD.FTZ R60, R60, R159 ;  /* 0x0000009f3c3c7221 */ /* 0x000fe80000010000 */
[----:B------:R-:W2:Y:S01]  /*c4e0*/  MUFU.EX2 R68, R68 ;  /* 0x0000004400447308 */ /* 0x000ea20000000800 */
[C---:B-1----:R-:W-:Y:S05]  /*c4f0*/  HMMA.16816.F32.BF16 R108, R36.reuse, R40, R108 ;  /* 0x00000028246c723c */ /* 0x042fea000004186c */
[----:B------:R-:W-:Y:S01]  /*c500*/  FADD.FTZ R60, R71, R60 ;  /* 0x0000003c473c7221 */ /* 0x000fe20000010000 */
[C---:B------:R-:W-:Y:S03]  /*c510*/  HMMA.16816.F32.BF16 R104, R36.reuse, R42, R104 ;  /* 0x0000002a2468723c */ /* 0x040fe60000041868 */
[----:B------:R-:W-:Y:S02]  /*c520*/  MUFU.EX2 R62, R62 ;  /* 0x0000003e003e7308 */ /* 0x000fe40000000800 */
[----:B------:R-:W-:Y:S01]  /*c530*/  FADD.FTZ R41, R57, R60 ;  /* 0x0000003c39297221 */ /* 0x000fe20000010000 */
[C---:B------:R-:W-:Y:S07]  /*c540*/  HMMA.16816.F32.BF16 R100, R36.reuse, R28, R100 ;  /* 0x0000001c2464723c */ /* 0x040fee0000041864 */
[----:B------:R-:W1:Y:S01]  /*c550*/  MUFU.EX2 R25, R64 ;  /* 0x0000004000197308 */ /* 0x000e620000000800 */
[----:B------:R-:W-:Y:S01]  /*c560*/  FADD.FTZ R0, R0, R41 ;  /* 0x0000002900007221 */ /* 0x000fe20000010000 */
[----:B------:R-:W-:Y:S01]  /*c570*/  HMMA.16816.F32.BF16 R96, R36, R30, R96 ;  /* 0x0000001e2460723c */ /* 0x000fe20000041860 */
[----:B------:R-:W3:Y:S02]  /*c580*/  LDSM.16.MT88.4 R40, [R121+0x4c00] ;  /* 0x004c00007928783b */ /* 0x000ee40000004200 */
[----:B------:R-:W-:Y:S05]  /*c590*/  FADD.FTZ R87, R87, R0 ;  /* 0x0000000057577221 */ /* 0x000fea0000010000 */
[----:B------:R-:W-:Y:S03]  /*c5a0*/  MUFU.EX2 R57, R66 ;  /* 0x0000004200397308 */ /* 0x000fe60000000800 */
[----:B----4-:R-:W-:Y:S01]  /*c5b0*/  F2FP.BF16.F32.PACK_AB R28, R53, R52 ;  /* 0x00000034351c723e */ /* 0x010fe200000010ff */
[----:B------:R-:W-:Y:S01]  /*c5c0*/  FADD.FTZ R29, R143, R144 ;  /* 0x000000908f1d7221 */ /* 0x000fe20000010000 */
[----:B------:R-:W-:Y:S03]  /*c5d0*/  FADD.FTZ R2, R2, R87 ;  /* 0x0000005702027221 */ /* 0x000fe60000010000 */
[----:B------:R-:W-:Y:S01]  /*c5e0*/  FADD.FTZ R29, R150, R29 ;  /* 0x0000001d961d7221 */ /* 0x000fe20000010000 */
[----:B--2---:R-:W-:Y:S01]  /*c5f0*/  F2FP.BF16.F32.PACK_AB R30, R68, R51 ;  /* 0x00000033441e723e */ /* 0x004fe200000010ff */
[----:B------:R-:W2:Y:S01]  /*c600*/  MUFU.EX2 R0, R4 ;  /* 0x0000000400007308 */ /* 0x000ea20000000800 */
[----:B------:R-:W-:Y:S01]  /*c610*/  FADD.FTZ R61, R61, R2 ;  /* 0x000000023d3d7221 */ /* 0x000fe20000010000 */
[----:B------:R-:W-:Y:S01]  /*c620*/  FADD.FTZ R148, R148, R29 ;  /* 0x0000001d94947221 */ /* 0x000fe20000010000 */
[----:B-1----:R-:W-:Y:S02]  /*c630*/  F2FP.BF16.F32.PACK_AB R29, R25, R62 ;  /* 0x0000003e191d723e */ /* 0x002fe400000010ff */
[----:B------:R-:W-:Y:S01]  /*c640*/  FADD.FTZ R61, R124, R61 ;  /* 0x0000003d7c3d7221 */ /* 0x000fe20000010000 */
[----:B------:R-:W-:Y:S03]  /*c650*/  FADD.FTZ R139, R139, R148 ;  /* 0x000000948b8b7221 */ /* 0x000fe60000010000 */
[----:B------:R-:W-:Y:S01]  /*c660*/  FADD.FTZ R2, R46, R61 ;  /* 0x0000003d2e027221 */ /* 0x000fe20000010000 */
[----:B------:R-:W-:Y:S03]  /*c670*/  FADD.FTZ R48, R48, R139 ;  /* 0x0000008b30307221 */ /* 0x000fe60000010000 */
[----:B------:R-:W-:Y:S01]  /*c680*/  FADD.FTZ R2, R89, R2 ;  /* 0x0000000259027221 */ /* 0x000fe20000010000 */
[----:B------:R-:W-:Y:S01]  /*c690*/  FADD.FTZ R49, R49, R48 ;  /* 0x0000003031317221 */ /* 0x000fe20000010000 */
[----:B--2---:R-:W-:Y:S07]  /*c6a0*/  F2FP.BF16.F32.PACK_AB R31, R0, R57 ;  /* 0x00000039001f723e */ /* 0x004fee00000010ff */
[C---:B------:R-:W-:Y:S06]  /*c6b0*/  HMMA.16816.F32.BF16 R108, R28.reuse, R32, R108 ;  /* 0x000000201c6c723c */ /* 0x040fec000004186c */
[C---:B------:R-:W-:Y:S05]  /*c6c0*/  HMMA.16816.F32.BF16 R104, R28.reuse, R34, R104 ;  /* 0x000000221c68723c */ /* 0x040fea0000041868 */
[----:B------:R-:W-:Y:S01]  /*c6d0*/  FADD.FTZ R33, R47, R2 ;  /* 0x000000022f217221 */ /* 0x000fe20000010000 */
[----:B------:R-:W-:Y:S01]  /*c6e0*/  FADD.FTZ R2, R44, R49 ;  /* 0x000000312c027221 */ /* 0x000fe20000010000 */
[C---:B---3--:R-:W-:Y:S04]  /*c6f0*/  HMMA.16816.F32.BF16 R100, R28.reuse, R40, R100 ;  /* 0x000000281c64723c */ /* 0x048fe80000041864 */
        /* <DEDUP_REMOVED lines=15> */
[----:B------:R-:W-:Y:S04]  /*c7f0*/  FADD.FTZ R57, R57, R62 ;  /* 0x0000003e39397221 */ /* 0x000fe80000010000 */
[----:B------:R-:W-:Y:S01]  /*c800*/  FADD.FTZ R89, R0, R57 ;  /* 0x0000003900597221 */ /* 0x000fe20000010000 */
[----:B------:R-:W-:Y:S06]  /*c810*/  @P0 BRA `(.L_x_4380) ;  /* 0xffffffcc00d00947 */ /* 0x000fec000383ffff */
.L_x_4376:
        /* <DEDUP_REMOVED lines=28> */
[----:B------:R-:W3:Y:S08]  /*c9e0*/  @P2 MUFU.RCP R9, R5 ;  /* 0x0000000500092308 */ /* 0x000ef00000001000 */
        /* <DEDUP_REMOVED lines=22> */
[----:B------:R-:W-:Y:S01]  /*cb50*/  LOP3.LUT P0, RZ, R10, 0x2, RZ, 0xc0, !PT ;  /* 0x000000020aff7812 */ /* 0x000fe2000780c0ff */
[----:B------:R-:W-:Y:S01]  /*cb60*/  IMAD.IADD R8, R7, 0x1, -R8 ;  /* 0x0000000107087824 */ /* 0x000fe200078e0a08 */
[----:B------:R-:W-:Y:S01]  /*cb70*/  LEA R7, R9, R12, 0x8 ;  /* 0x0000000c09077211 */ /* 0x000fe200078e40ff */
[----:B------:R-:W1:Y:S01]  /*cb80*/  @P2 MUFU.LG2 R5, R5 ;  /* 0x0000000500052308 */ /* 0x000e620000000c00 */
[----:B------:R-:W-:-:S02]  /*cb90*/  LOP3.LUT R11, R11, 0xc0, RZ, 0xc0, !PT ;  /* 0x000000c00b0b7812 */ /* 0x000fc400078ec0ff */
[----:B------:R-:W-:Y:S01]  /*cba0*/  LOP3.LUT R10, R10, 0x1, RZ, 0xc0, !PT ;  /* 0x000000010a0a7812 */ /* 0x000fe200078ec0ff */
[----:B------:R-:W-:Y:S01]  /*cbb0*/  IMAD R7, R8, 0x10, R7 ;  /* 0x0000001008077824 */ /* 0x000fe200078e0207 */
[----:B------:R-:W-:Y:S02]  /*cbc0*/  LEA.HI R8, R11, R11, RZ, 0x1d ;  /* 0x0000000b0b087211 */ /* 0x000fe400078fe8ff */
[----:B------:R-:W-:Y:S01]  /*cbd0*/  ISETP.NE.U32.AND P1, PT, R10, 0x1, PT ;  /* 0x000000010a00780c */ /* 0x000fe20003f25070 */
[----:B------:R-:W-:Y:S01]  /*cbe0*/  IMAD.MOV.U32 R10, RZ, RZ, 0x10 ;  /* 0x00000010ff0a7424 */ /* 0x000fe200078e00ff */
[----:B------:R-:W-:Y:S02]  /*cbf0*/  LEA R7, R7, R8, 0x1 ;  /* 0x0000000807077211 */ /* 0x000fe400078e08ff */
[----:B------:R-:W-:Y:S01]  /*cc00*/  F2FP.BF16.F32.PACK_AB R108, R109, R108 ;  /* 0x0000006c6d6c723e */ /* 0x000fe200000010ff */
[----:B------:R-:W3:Y:S01]  /*cc10*/  @P2 LDC R8, c[0x0][0x2e8] ;  /* 0x0000ba00ff082b82 */ /* 0x000ee20000000800 */
[----:B------:R-:W-:Y:S01]  /*cc20*/  LEA R7, R7, UR4, 0x1 ;  /* 0x0000000407077c11 */ /* 0x000fe2000f8e08ff */
[----:B------:R-:W-:Y:S01]  /*cc30*/  ULDC.U8 UR4, c[0x0][0x3d8] ;  /* 0x0000f60000047ab9 */ /* 0x000fe20000000000 */
[----:B------:R-:W-:-:S02]  /*cc40*/  SEL R10, R10, 0xfffffff0, P1 ;  /* 0xfffffff00a0a7807 */ /* 0x000fc40000800000 */
        /* <DEDUP_REMOVED lines=14> */
[----:B------:R-:W-:-:S02]  /*cd30*/  F2FP.BF16.F32.PACK_AB R98, R99, R98 ;  /* 0x000000626362723e */ /* 0x000fc400000010ff */
[----:B------:R-:W-:Y:S01]  /*cd40*/  ISETP.NE.AND P0, PT, RZ, UR4, PT ;  /* 0x00000004ff007c0c */ /* 0x000fe2000bf05270 */
[----:B------:R3:W-:Y:S01]  /*cd50*/  STS [R15+0x200], R106 ;  /* 0x0002006a0f007388 */ /* 0x0007e20000000800 */
[----:B------:R-:W-:Y:S02]  /*cd60*/  SHF.R.S32.HI R12, RZ, 0x1f, R9 ;  /* 0x0000001fff0c7819 */ /* 0x000fe40000011409 */
[----:B------:R-:W-:Y:S01]  /*cd70*/  MOV R11, 0x7f800000 ;  /* 0x7f800000000b7802 */ /* 0x000fe20000000f00 */
[----:B------:R3:W-:Y:S01]  /*cd80*/  STS [R13], R100 ;  /* 0x000000640d007388 */ /* 0x0007e20000000800 */
[----:B------:R-:W-:-:S03]  /*cd90*/  LEA.HI R12, R12, R9, RZ, 0x2 ;  /* 0x000000090c0c7211 */ /* 0x000fc600078f10ff */
[----:B------:R3:W-:Y:S01]  /*cda0*/  STS [R13+0x200], R102 ;  /* 0x000200660d007388 */ /* 0x0007e20000000800 */
[----:B------:R-:W-:-:S03]  /*cdb0*/  LOP3.LUT R12, R12, 0xfffffffc, RZ, 0xc0, !PT ;  /* 0xfffffffc0c0c7812 */ /* 0x000fc600078ec0ff */
[----:B------:R3:W-:Y:S04]  /*cdc0*/  STS [R19], R96 ;  /* 0x0000006013007388 */ /* 0x0007e80000000800 */
[----:B------:R3:W-:Y:S01]  /*cdd0*/  STS [R19+0x200], R98 ;  /* 0x0002006213007388 */ /* 0x0007e20000000800 */
[----:B----4-:R-:W-:Y:S01]  /*cde0*/  @P3 FMUL.FTZ R7, R6, 0.69314718246459960938 ;  /* 0x3f31721806073820 */ /* 0x010fe20000410000 */
[----:B-1----:R-:W-:Y:S01]  /*cdf0*/  @P2 FMUL.FTZ R6, R5, 0.69314718246459960938 ;  /* 0x3f31721805062820 */ /* 0x002fe20000410000 */
[----:B------:R-:W-:Y:S02]  /*ce00*/  IMAD.IADD R5, R9, 0x1, -R12 ;  /* 0x0000000109057824 */ /* 0x000fe400078e0a0c */
[----:B--2---:R-:W-:Y:S01]  /*ce10*/  @P3 FFMA.FTZ R10, R70, R17, R7 ;  /* 0x00000011460a3223 */ /* 0x004fe20000010007 */
[----:B---3--:R-:W-:Y:S01]  /*ce20*/  @P2 FFMA.FTZ R11, R69, R8, R6 ;  /* 0x00000008450b2223 */ /* 0x008fe20000010006 */
        /* <DEDUP_REMOVED lines=10> */
.L_x_4381:
[----:B------:R-:W1:Y:S01]  /*ced0*/  S2R R19, SR_CTAID.Z ;  /* 0x0000000000137919 */ /* 0x000e620000002700 */
[----:B------:R-:W1:Y:S01]  /*cee0*/  LDC R7, c[0x0][0x270] ;  /* 0x00009c00ff077b82 */ /* 0x000e620000000800 */
[----:B------:R-:W1:Y:S07]  /*cef0*/  S2R R18, SR_CTAID.Y ;  /* 0x0000000000127919 */ /* 0x000e6e0000002600 */
[----:B------:R-:W2:Y:S01]  /*cf00*/  LDC R20, c[0x0][0x2c4] ;  /* 0x0000b100ff147b82 */ /* 0x000ea20000000800 */
[----:B-1----:R-:W-:-:S04]  /*cf10*/  IMAD R7, R18, R7, R19 ;  /* 0x0000000712077224 */ /* 0x002fc800078e0213 */
[----:B--2---:R-:W-:-:S07]  /*cf20*/  IMAD R20, R7, R20, RZ ;  /* 0x0000001407147224 */ /* 0x004fce00078e02ff */
.L_x_4382:
[----:B------:R-:W-:Y:S01]  /*cf30*/  BAR.SYNC.DEFER_BLOCKING 0x0 ;  /* 0x0000000000007b1d */ /* 0x000fe20000010000 */
[----:B------:R-:W-:Y:S01]  /*cf40*/  LOP3.LUT R21, R3, 0xffffffe0, RZ, 0xc0, !PT ;  /* 0xffffffe003157812 */ /* 0x000fe200078ec0ff */
[----:B------:R-:W-:Y:S01]  /*cf50*/  IMAD R5, R5, 0x10, R118 ;  /* 0x0000001005057824 */ /* 0x000fe200078e0276 */
[----:B------:R-:W-:Y:S02]  /*cf60*/  SHF.R.S32.HI R3, RZ, 0x1f, R18 ;  /* 0x0000001fff037819 */ /* 0x000fe40000011412 */
[----:B------:R-:W-:-:S03]  /*cf70*/  ISETP.NE.AND P0, PT, R113, -0x1, PT ;  /* 0xffffffff7100780c */ /* 0x000fc60003f05270 */
[----:B------:R-:W1:Y:S01]  /*cf80*/  LDC.64 R6, c[0x0][0x290] ;  /* 0x0000a400ff067b82 */ /* 0x000e620000000a00 */
[----:B------:R-:W-:Y:S01]  /*cf90*/  IMAD.IADD R21, R4, 0x1, -R21 ;  /* 0x0000000104157824 */ /* 0x000fe200078e0a15 */
[----:B------:R-:W2:Y:S01]  /*cfa0*/  S2R R17, SR_CTAID.X ;  /* 0x0000000000117919 */ /* 0x000ea20000002500 */
[----:B------:R-:W-:Y:S01]  /*cfb0*/  BSSY B0, `(.L_x_4383) ;  /* 0x000001c000007945 */ /* 0x000fe20003800000 */
[----:B------:R-:W-:Y:S01]  /*cfc0*/  SHF.R.S32.HI R115, RZ, 0x1f, R114 ;  /* 0x0000001fff737819 */ /* 0x000fe20000011472 */
[----:B------:R-:W3:Y:S01]  /*cfd0*/  S2R R16, SR_TID.X ;  /* 0x0000000000107919 */ /* 0x000ee20000002100 */
[----:B------:R-:W-:Y:S02]  /*cfe0*/  LOP3.LUT P1, RZ, R21, 0x3, RZ, 0xc0, !PT ;  /* 0x0000000315ff7812 */ /* 0x000fe4000782c0ff */
[----:B------:R-:W4:Y:S01]  /*cff0*/  LDC.64 R8, c[0x0][0x298] ;  /* 0x0000a600ff087b82 */ /* 0x000f220000000a00 */
[----:B------:R1:W2:Y:S02]  /*d000*/  LDS.128 R12, [R95+0x800] ;  /* 0x000800005f0c7984 */ /* 0x0002a40000000c00 */
[----:B-1----:R-:W-:-:S02]  /*d010*/  IMAD R3, R3, R6, RZ ;  /* 0x0000000603037224 */ /* 0x002fc400078e02ff */
[----:B------:R-:W-:-:S04]  /*d020*/  IMAD.WIDE.U32 R24, R18, R6, RZ ;  /* 0x0000000612187225 */ /* 0x000fc800078e00ff */
[----:B------:R-:W-:Y:S02]  /*d030*/  IMAD R7, R18, R7, R3 ;  /* 0x0000000712077224 */ /* 0x000fe400078e0203 */
[----:B----4-:R-:W-:Y:S01]  /*d040*/  IMAD.WIDE.U32 R22, R113, R8, RZ ;  /* 0x0000000871167225 */ /* 0x010fe200078e00ff */
[----:B--2---:R-:W-:-:S03]  /*d050*/  SHF.L.U32 R3, R17, 0x6, RZ ;  /* 0x0000000611037819 */ /* 0x004fc600000006ff */
[----:B------:R-:W-:Y:S01]  /*d060*/  IMAD R113, R113, R9, R23 ;  /* 0x0000000971717224 */ /* 0x000fe200078e0217 */
[----:B------:R-:W-:Y:S01]  /*d070*/  SHF.R.S32.HI R21, RZ, 0x1f, R3 ;  /* 0x0000001fff157819 */ /* 0x000fe20000011403 */
[----:B---3--:R-:W-:Y:S06]  /*d080*/  @P1 BRA `(.L_x_4384) ;  /* 0x0000000000381947 */ /* 0x008fec0003800000 */
        /* <DEDUP_REMOVED lines=14> */
.L_x_4384:
[----:B------:R-:W-:Y:S05]  /*d170*/  BSYNC B0 ;  /* 0x0000000000007941 */ /* 0x000fea0003800000 */
.L_x_4383:
[----:B------:R-:W-:Y:S01]  /*d180*/  @!P0 IMAD.IADD R113, R25, 0x1, R7 ;  /* 0x0000000119718824 */ /* 0x000fe200078e0207 */
[----:B------:R-:W-:Y:S01]  /*d190*/  SEL R22, R24, R22, !P0 ;  /* 0x0000001618167207 */ /* 0x000fe20004000000 */
[-C--:B------:R-:W-:Y:S01]  /*d1a0*/  IMAD.WIDE.U32 R6, R3, R8.reuse, R114 ;  /* 0x0000000803067225 */ /* 0x080fe200078e0072 */
[----:B------:R-:W-:Y:S01]  /*d1b0*/  ULDC UR4, c[0x0][0x2d0] ;  /* 0x0000b40000047ab9 */ /* 0x000fe20000000800 */
[----:B------:R-:W-:Y:S01]  /*d1c0*/  LEA.HI.SX32 R2, R2, 0x20, 0x1e ;  /* 0x0000002002027811 */ /* 0x000fe200078ff2ff */
[----:B------:R-:W-:Y:S01]  /*d1d0*/  BSSY B0, `(.L_x_4385) ;  /* 0x000001f000007945 */ /* 0x000fe20003800000 */
[----:B------:R-:W-:Y:S01]  /*d1e0*/  IMAD R4, R21, R8, RZ ;  /* 0x0000000815047224 */ /* 0x000fe200078e02ff */
[----:B------:R-:W-:Y:S01]  /*d1f0*/  IADD3 R22, P1, R22, R6, RZ ;  /* 0x0000000616167210 */ /* 0x000fe20007f3e0ff */
[----:B------:R-:W-:Y:S01]  /*d200*/  IMAD R17, R17, -0x40, R112 ;  /* 0xffffffc011117824 */ /* 0x000fe200078e0270 */
[----:B------:R-:W-:Y:S01]  /*d210*/  SHF.R.S32.HI R6, RZ, 0x1f, R19 ;  /* 0x0000001fff067819 */ /* 0x000fe20000011413 */
[----:B------:R-:W-:Y:S01]  /*d220*/  IMAD R4, R3, R9, R4 ;  /* 0x0000000903047224 */ /* 0x000fe200078e0204 */
[----:B------:R-:W-:Y:S01]  /*d230*/  ISETP.GE.AND P0, PT, R114, UR4, PT ;  /* 0x0000000472007c0c */ /* 0x000fe2000bf06270 */
[----:B------:R-:W-:Y:S01]  /*d240*/  ULDC.64 UR4, c[0x0][0x2a0] ;  /* 0x0000a80000047ab9 */ /* 0x000fe20000000a00 */
[----:B------:R-:W-:Y:S01]  /*d250*/  IMAD.IADD R5, R112, 0x1, -R3 ;  /* 0x0000000170057824 */ /* 0x000fe200078e0a03 */
[----:B------:R-:W-:Y:S01]  /*d260*/  SHF.R.S32.HI R3, RZ, 0x1f, R16 ;  /* 0x0000001fff037819 */ /* 0x000fe20000011410 */
[----:B------:R-:W-:Y:S01]  /*d270*/  IMAD R6, R6, UR4, RZ ;  /* 0x0000000406067c24 */ /* 0x000fe2000f8e02ff */
[----:B------:R-:W-:-:S02]  /*d280*/  IADD3.X R23, R113, R7, R4, P1, !PT ;  /* 0x0000000771177210 */ /* 0x000fc40000ffe404 */
[----:B------:R-:W-:Y:S01]  /*d290*/  ISETP.GE.OR P1, PT, R2, R17, P0 ;  /* 0x000000110200720c */ /* 0x000fe20000726670 */
[C---:B------:R-:W-:Y:S01]  /*d2a0*/  IMAD R2, R19.reuse, UR5, R6 ;  /* 0x0000000513027c24 */ /* 0x040fe2000f8e0206 */
[----:B------:R-:W-:Y:S01]  /*d2b0*/  ISETP.GE.OR P0, PT, R0, R5, P0 ;  /* 0x000000050000720c */ /* 0x000fe20000706670 */
[----:B------:R-:W-:Y:S01]  /*d2c0*/  IMAD.WIDE.U32 R22, R19, UR4, R22 ;  /* 0x0000000413167c25 */ /* 0x000fe2000f8e0016 */
[----:B------:R2:W3:Y:S01]  /*d2d0*/  LDS.128 R4, [R95] ;  /* 0x000000005f047984 */ /* 0x0004e20000000c00 */
[----:B------:R-:W-:Y:S02]  /*d2e0*/  LEA.HI R3, R3, R16, RZ, 0x2 ;  /* 0x0000001003037211 */ /* 0x000fe400078f10ff */
[----:B-1----:R-:W-:Y:S02]  /*d2f0*/  IMAD.IADD R11, R2, 0x1, R23 ;  /* 0x00000001020b7824 */ /* 0x002fe400078e0217 */
[----:B------:R-:W-:-:S04]  /*d300*/  SHF.R.S32.HI R3, RZ, 0x2, R3 ;  /* 0x00000002ff037819 */ /* 0x000fc80000011403 */
[----:B------:R-:W-:Y:S02]  /*d310*/  SHF.R.S32.HI R3, RZ, 0x1f, R3 ;  /* 0x0000001fff037819 */ /* 0x000fe40000011403 */
        /* <DEDUP_REMOVED lines=9> */
[----:B---3--:R1:W-:Y:S02]  /*d3b0*/  STG.E.128 desc[UR16][R18.64], R4 ;  /* 0x0000000412007986 */ /* 0x0083e4000c101d10 */
.L_x_4386:
[----:B------:R-:W-:Y:S05]  /*d3c0*/  BSYNC B0 ;  /* 0x0000000000007941 */ /* 0x000fea0003800000 */
.L_x_4385:
[----:B------:R-:W-:Y:S05]  /*d3d0*/  @P1 EXIT ;  /* 0x000000000000194d */ /* 0x000fea0003800000 */
[----:B------:R-:W-:Y:S01]  /*d3e0*/  IADD3 R0, P0, R0, 0x20, RZ ;  /* 0x0000002000007810 */ /* 0x000fe20007f1e0ff */
[----:B------:R-:W-:Y:S01]  /*d3f0*/  ULDC.64 UR4, c[0x0][0x280] ;  /* 0x0000a00000047ab9 */ /* 0x000fe20000000a00 */
[----:B------:R-:W-:Y:S02]  /*d400*/  MOV R10, R22 ;  /* 0x00000016000a7202 */ /* 0x000fe40000000f00 */
[----:B------:R-:W-:-:S03]  /*d410*/  IADD3.X R3, RZ, R3, RZ, P0, !PT ;  /* 0x00000003ff037210 */ /* 0x000fc600007fe4ff */
[----:B------:R-:W-:-:S04]  /*d420*/  IMAD.WIDE.U32 R10, R0, R8, R10 ;  /* 0x00000008000a7225 */ /* 0x000fc800078e000a */
[----:B------:R-:W-:Y:S01]  /*d430*/  IMAD R2, R3, R8, RZ ;  /* 0x0000000803027224 */ /* 0x000fe200078e02ff */
[----:B-1-3--:R-:W-:-:S03]  /*d440*/  LEA R4, P0, R10, UR4, 0x1 ;  /* 0x000000040a047c11 */ /* 0x00afc6000f8008ff */
[----:B------:R-:W-:-:S05]  /*d450*/  IMAD R2, R0, R9, R2 ;  /* 0x0000000900027224 */ /* 0x000fca00078e0202 */
[----:B------:R-:W-:-:S04]  /*d460*/  IADD3 R3, R2, R11, RZ ;  /* 0x0000000b02037210 */ /* 0x000fc80007ffe0ff */
[----:B------:R-:W-:-:S05]  /*d470*/  LEA.HI.X R5, R10, UR5, R3, 0x1, P0 ;  /* 0x000000050a057c11 */ /* 0x000fca00080f0c03 */
[----:B------:R-:W-:Y:S01]  /*d480*/  STG.E.128 desc[UR16][R4.64], R12 ;  /* 0x0000000c04007986 */ /* 0x000fe2000c101d10 */
[----:B------:R-:W-:Y:S05]  /*d490*/  EXIT ;  /* 0x000000000000794d */ /* 0x000fea0003800000 */
.L_x_4387:
        /* <DEDUP_REMOVED lines=14> */
.L_x_5374:


//--------------------- .text._ZN5flash24flash_fwd_splitkv_kernelI23Flash_fwd_kernel_traitsILi32ELi64ELi128ELi4ELb0ELb0EN7cutlass10bfloat16_tE19Flash_kernel_traitsILi32ELi64ELi128ELi4ES3_EELb1ELb0ELb1ELb0ELb0ELb1ELb0ELb0EEEvNS_16Flash_fwd_paramsE --------------------------
	.section	.text._ZN5flash24flash_fwd_splitkv_kernelI23Flash_fwd_kernel_traitsILi32ELi64ELi128ELi4ELb0ELb0EN7cutlass10bfloat16_tE19Flash_kernel_traitsILi32ELi64ELi128ELi4ES3_EELb1ELb0ELb1ELb0ELb0ELb1ELb0ELb0EEEvNS_16Flash_fwd_paramsE,"ax",@progbits
	.align	128
        .global         _ZN5flash24flash_fwd_splitkv_kernelI23Flash_fwd_kernel_traitsILi32ELi64ELi128ELi4ELb0ELb0EN7cutlass10bfloat16_tE19Flash_kernel_traitsILi32ELi64ELi128ELi4ES3_EELb1ELb0ELb1ELb0ELb0ELb1ELb0ELb0EEEvNS_16Flash_fwd_paramsE
        .type           _ZN5flash24flash_fwd_splitkv_kernelI23Flash_fwd_kernel_traitsILi32ELi64ELi128ELi4ELb0ELb0EN7cutlass10bfloat16_tE19Flash_kernel_traitsILi32ELi64ELi128ELi4ES3_EELb1ELb0ELb1ELb0ELb0ELb1ELb0ELb0EEEvNS_16Flash_fwd_paramsE,@function
        .size           _ZN5flash24flash_fwd_splitkv_kernelI23Flash_fwd_kernel_traitsILi32ELi64ELi128ELi4ELb0ELb0EN7cutlass10bfloat16_tE19Flash_kernel_traitsILi32ELi64ELi128ELi4ES3_EELb1ELb0ELb1ELb0ELb0ELb1ELb0ELb0EEEvNS_16Flash_fwd_paramsE,(.L_x_5375 - _ZN5flash24flash_fwd_splitkv_kernelI23Flash_fwd_kernel_traitsILi32ELi64ELi128ELi4ELb0ELb0EN7cutlass10bfloat16_tE19Flash_kernel_traitsILi32ELi64ELi128ELi4ES3_EELb1ELb0ELb1ELb0ELb0ELb1ELb0ELb0EEEvNS_16Flash_fwd_paramsE)
        .other          _ZN5flash24flash_fwd_splitkv_kernelI23Flash_fwd_kernel_traitsILi32ELi64ELi128ELi4ELb0ELb0EN7cutlass10bfloat16_tE19Flash_kernel_traitsILi32ELi64ELi128ELi4ES3_EELb1ELb0ELb1ELb0ELb0ELb1ELb0ELb0EEEvNS_16Flash_fwd_paramsE,@"STO_CUDA_ENTRY STV_DEFAULT"
_ZN5flash24flash_fwd_splitkv_kernelI23Flash_fwd_kernel_traitsILi32ELi64ELi128ELi4ELb0ELb0EN7cutlass10bfloat16_tE19Flash_kernel_traitsILi32ELi64ELi128ELi4ES3_EELb1ELb0ELb1ELb0ELb0ELb1ELb0ELb0EEEvNS_16Flash_fwd_paramsE:
.text._ZN5flash24flash_fwd_splitkv_kernelI23Flash_fwd_kernel_traitsILi32ELi64ELi128ELi4ELb0ELb0EN7cutlass10bfloat16_tE19Flash_kernel_traitsILi32ELi64ELi128ELi4ES3_EELb1ELb0ELb1ELb0ELb0ELb1ELb0ELb0EEEvNS_16Flash_fwd_paramsE:
        /* <DEDUP_REMOVED lines=38> */
.L_x_4388:
[----:B------:R-:W1:Y:S02]  /*0260*/  LDC R7, c[0x0][0x2c8] ;  /* 0x0000b200ff077b82 */ /* 0x000e640000000800 */
.L_x_4389:
[----:B------:R-:W4:Y:S02]  /*0270*/  LDC.64 R2, c[0x0][0x308] ;  /* 0x0000c200ff027b82 */ /* 0x000f240000000a00 */
[----:B----4-:R-:W-:-:S04]  /*0280*/  ISETP.NE.U32.AND P1, PT, R2, RZ, PT ;  /* 0x000000ff0200720c */ /* 0x010fc80003f25070 */
[----:B------:R-:W-:-:S13]  /*0290*/  ISETP.NE.AND.EX P1, PT, R3, RZ, PT, P1 ;  /* 0x000000ff0300720c */ /* 0x000fda0003f25310 */
[----:B------:R-:W4:Y:S01]  /*02a0*/  @P1 LDC.64 R2, c[0x0][0x308] ;  /* 0x0000c200ff021b82 */ /* 0x000f220000000a00 */
[----:B------:R-:W-:-:S07]  /*02b0*/  IMAD.SHL.U32 R119, R8, 0x40, RZ ;  /* 0x0000004008777824 */ /* 0x000fce00078e00ff */
[----:B---3--:R-:W3:Y:S08]  /*02c0*/  @!P1 LDC.64 R4, c[0x0][0x318] ;  /* 0x0000c600ff049b82 */ /* 0x008ef00000000a00 */
[----:B------:R-:W1:Y:S01]  /*02d0*/  @!P1 LDC R0, c[0x0][0x2cc] ;  /* 0x0000b300ff009b82 */ /* 0x000e620000000800 */
[----:B----4-:R-:W-:-:S05]  /*02e0*/  @P1 IMAD.WIDE R2, R9, 0x4, R2 ;  /* 0x0000000409021825 */ /* 0x010fca00078e0202 */
[----:B------:R4:W5:Y:S01]  /*02f0*/  @P1 LDG.E R125, desc[UR10][R2.64] ;  /* 0x0000000a027d1981 */ /* 0x000962000c1e1900 */
[----:B--2---:R-:W-:-:S13]  /*0300*/  ISETP.GT.AND P0, PT, R112, R119, PT ;  /* 0x000000777000720c */ /* 0x004fda0003f04270 */
[----:B-1-3--:R-:W-:Y:S05]  /*0310*/  @!P0 EXIT ;  /* 0x000000000000894d */ /* 0x00afea0003800000 */
[----:B----4-:R-:W1:Y:S01]  /*0320*/  LDC R2, c[0x0][0x398] ;  /* 0x0000e600ff027b82 */ /* 0x010e620000000800 */
[----:B------:R-:W-:Y:S01]  /*0330*/  @!P1 ISETP.NE.U32.AND P0, PT, R4, RZ, PT ;  /* 0x000000ff0400920c */ /* 0x000fe20003f05070 */
[----:B-----5:R-:W-:Y:S01]  /*0340*/  @P1 IMAD.IADD R125, R125, 0x1, -R16 ;  /* 0x000000017d7d1824 */ /* 0x020fe200078e0a10 */
[----:B------:R-:W-:Y:S01]  /*0350*/  ULDC UR5, c[0x0][0x2c8] ;  /* 0x0000b20000057ab9 */ /* 0x000fe20000000800 */
[----:B------:R-:W-:Y:S01]  /*0360*/  IADD3 R3, -R112, 0xbf, R119 ;  /* 0x000000bf70037810 */ /* 0x000fe20007ffe177 */
[----:B------:R-:W-:Y:S01]  /*0370*/  UIADD3 UR5, UR5, 0x7f, URZ ;  /* 0x0000007f05057890 */ /* 0x000fe2000fffe03f */
[----:B------:R-:W-:Y:S01]  /*0380*/  @!P1 ISETP.NE.AND.EX P0, PT, R5, RZ, PT, P0 ;  /* 0x000000ff0500920c */ /* 0x000fe20003f05300 */
[----:B------:R-:W2:Y:S02]  /*0390*/  S2R R87, SR_TID.X ;  /* 0x0000000000577919 */ /* 0x000ea40000002100 */
[----:B------:R-:W-:Y:S01]  /*03a0*/  USHF.R.S32.HI UR4, URZ, 0x1f, UR5 ;  /* 0x0000001f3f047899 */ /* 0x000fe20008011405 */
[----:B------:R-:W-:-:S03]  /*03b0*/  @!P1 SEL R0, R0, RZ, P0 ;  /* 0x000000ff00009207 */ /* 0x000fc60000000000 */
[----:B------:R-:W-:Y:S01]  /*03c0*/  ULEA.HI UR4, UR4, UR5, URZ, 0x7 ;  /* 0x0000000504047291 */ /* 0x000fe2000f8f383f */
[----:B------:R-:W-:-:S03]  /*03d0*/  @!P1 IADD3 R125, R0, R7, -R16 ;  /* 0x00000007007d9210 */ /* 0x000fc60007ffe810 */
[----:B------:R-:W-:Y:S02]  /*03e0*/  USHF.R.S32.HI UR4, URZ, 0x7, UR4 ;  /* 0x000000073f047899 */ /* 0x000fe40008011404 */
[----:B------:R-:W-:Y:S01]  /*03f0*/  VIADD R5, R125, 0x7f ;  /* 0x0000007f7d057836 */ /* 0x000fe20000000000 */
[----:B-1----:R-:W-:-:S04]  /*0400*/  IADD3 R3, R3, R2, R125 ;  /* 0x0000000203037210 */ /* 0x002fc80007ffe07d */
[----:B------:R-:W-:Y:S02]  /*0410*/  SHF.R.S32.HI R4, RZ, 0x1f, R5 ;  /* 0x0000001fff047819 */ /* 0x000fe40000011405 */
[----:B------:R-:W-:Y:S02]  /*0420*/  SHF.R.S32.HI R0, RZ, 0x1f, R3 ;  /* 0x0000001fff007819 */ /* 0x000fe40000011403 */
[----:B------:R-:W-:Y:S02]  /*0430*/  LEA.HI R4, R4, R5, RZ, 0x7 ;  /* 0x0000000504047211 */ /* 0x000fe400078f38ff */
[----:B------:R-:W-:Y:S02]  /*0440*/  LEA.HI R0, R0, R3, RZ, 0x7 ;  /* 0x0000000300007211 */ /* 0x000fe400078f38ff */
[----:B------:R-:W-:Y:S02]  /*0450*/  SHF.R.S32.HI R4, RZ, 0x7, R4 ;  /* 0x00000007ff047819 */ /* 0x000fe40000011404 */
        /* <DEDUP_REMOVED lines=8> */
[----:B------:R-:W-:Y:S01]  /*04e0*/  ULDC UR4, c[0x0][0x2d0] ;  /* 0x0000b40000047ab9 */ /* 0x000fe20000000800 */
[----:B------:R-:W-:Y:S01]  /*04f0*/  IMAD.IADD R112, R112, 0x1, -R119 ;  /* 0x0000000170707824 */ /* 0x000fe200078e0a77 */
[----:B------:R-:W-:Y:S01]  /*0500*/  LEA.HI R0, R0, R87, RZ, 0x2 ;  /* 0x0000005700007211 */ /* 0x000fe200078f10ff */
[----:B------:R-:W-:Y:S01]  /*0510*/  ULDC UR5, c[0x0][0x2c4] ;  /* 0x0000b10000057ab9 */ /* 0x000fe20000000800 */
[----:B------:R-:W-:Y:S02]  /*0520*/  BSSY B0, `(.L_x_4391) ;  /* 0x0000031000007945 */ /* 0x000fe40003800000 */
[----:B------:R-:W-:-:S03]  /*0530*/  LOP3.LUT R8, R0, 0xfffffffc, RZ, 0xc0, !PT ;  /* 0xfffffffc00087812 */ /* 0x000fc600078ec0ff */
[----:B------:R-:W2:Y:S01]  /*0540*/  @!P0 LDC.64 R2, c[0x0][0x290] ;  /* 0x0000a400ff028b82 */ /* 0x000ea20000000a00 */
[----:B------:R-:W-:Y:S01]  /*0550*/  @!P0 SHF.R.S32.HI R7, RZ, 0x1f, R9 ;  /* 0x0000001fff078819 */ /* 0x000fe20000011409 */
[----:B------:R-:W-:-:S04]  /*0560*/  IMAD.IADD R87, R87, 0x1, -R8 ;  /* 0x0000000157577824 */ /* 0x000fc800078e0a08 */
[C---:B------:R-:W-:Y:S01]  /*0570*/  IMAD.SHL.U32 R8, R87.reuse, 0x8, RZ ;  /* 0x0000000857087824 */ /* 0x040fe200078e00ff */
[----:B------:R-:W-:-:S04]  /*0580*/  ISETP.NE.AND P3, PT, R87, RZ, PT ;  /* 0x000000ff5700720c */ /* 0x000fc80003f65270 */
[----:B------:R-:W-:Y:S01]  /*0590*/  ISETP.GE.AND P1, PT, R8, UR4, PT ;  /* 0x0000000408007c0c */ /* 0x000fe2000bf26270 */
[----:B-1----:R-:W-:-:S04]  /*05a0*/  @P0 IMAD.WIDE.U32 R10, R113, R4, RZ ;  /* 0x00000004710a0225 */ /* 0x002fc800078e00ff */
[----:B------:R-:W-:Y:S02]  /*05b0*/  @P0 IMAD R113, R113, R5, R11 ;  /* 0x0000000571710224 */ /* 0x000fe400078e020b */
[-C--:B--2---:R-:W-:Y:S01]  /*05c0*/  @!P0 IMAD R6, R7, R2.reuse, RZ ;  /* 0x0000000207068224 */ /* 0x084fe200078e02ff */
[----:B------:R-:W-:Y:S01]  /*05d0*/  SHF.R.S32.HI R7, RZ, 0x1f, R119 ;  /* 0x0000001fff077819 */ /* 0x000fe20000011477 */
[----:B------:R-:W-:-:S04]  /*05e0*/  @!P0 IMAD.WIDE.U32 R12, R9, R2, RZ ;  /* 0x00000002090c8225 */ /* 0x000fc800078e00ff */
[C---:B------:R-:W-:Y:S02]  /*05f0*/  @!P0 IMAD R3, R9.reuse, R3, R6 ;  /* 0x0000000309038224 */ /* 0x040fe400078e0206 */
[----:B------:R-:W-:Y:S01]  /*0600*/  IMAD R2, R9, UR6, R20 ;  /* 0x0000000609027c24 */ /* 0x000fe2000f8e0214 */
[----:B------:R-:W-:Y:S01]  /*0610*/  SHF.R.S32.HI R9, RZ, 0x1f, R8 ;  /* 0x0000001fff097819 */ /* 0x000fe20000011408 */
[----:B------:R-:W-:Y:S02]  /*0620*/  @P0 IMAD.MOV.U32 R6, RZ, RZ, R10 ;  /* 0x000000ffff060224 */ /* 0x000fe400078e000a */
[-C--:B------:R-:W-:Y:S01]  /*0630*/  IMAD R10, R7, R4.reuse, RZ ;  /* 0x00000004070a7224 */ /* 0x080fe200078e02ff */
[----:B------:R-:W-:Y:S01]  /*0640*/  SHF.R.S32.HI R7, RZ, 0x2, R0 ;  /* 0x00000002ff077819 */ /* 0x000fe20000011400 */
[----:B------:R-:W-:Y:S01]  /*0650*/  IMAD.WIDE.U32 R14, R119, R4, R8 ;  /* 0x00000004770e7225 */ /* 0x000fe200078e0008 */
[----:B------:R-:W-:Y:S02]  /*0660*/  SHF.R.S32.HI R0, RZ, 0x1f, R20 ;  /* 0x0000001fff007819 */ /* 0x000fe40000011414 */
[C---:B------:R-:W-:Y:S01]  /*0670*/  IADD3 R9, R7.reuse, 0x20, RZ ;  /* 0x0000002007097810 */ /* 0x040fe20007ffe0ff */
[----:B------:R-:W-:Y:S01]  /*0680*/  @!P0 IMAD.MOV.U32 R6, RZ, RZ, R12 ;  /* 0x000000ffff068224 */ /* 0x000fe200078e000c */
[-C--:B------:R-:W-:Y:S01]  /*0690*/  ISETP.GE.OR P3, PT, R7, R112.reuse, P3 ;  /* 0x000000700700720c */ /* 0x080fe20001f66670 */
[----:B------:R-:W-:Y:S01]  /*06a0*/  IMAD R10, R119, R5, R10 ;  /* 0x00000005770a7224 */ /* 0x000fe200078e020a */
[----:B------:R-:W-:Y:S01]  /*06b0*/  ISETP.GE.OR P4, PT, R9, R112, P1 ;  /* 0x000000700900720c */ /* 0x000fe20000f86670 */
[----:B------:R-:W-:Y:S01]  /*06c0*/  @!P0 IMAD.IADD R113, R13, 0x1, R3 ;  /* 0x000000010d718824 */ /* 0x000fe200078e0203 */
[----:B------:R-:W-:Y:S01]  /*06d0*/  IADD3 R8, P2, R6, R14, RZ ;  /* 0x0000000e06087210 */ /* 0x000fe20007f5e0ff */
[----:B------:R-:W-:Y:S01]  /*06e0*/  IMAD R2, R2, UR5, R119 ;  /* 0x0000000502027c24 */ /* 0x000fe2000f8e0277 */
[-C--:B------:R-:W-:Y:S01]  /*06f0*/  ISETP.GE.AND P0, PT, R9, R112.reuse, PT ;  /* 0x000000700900720c */ /* 0x080fe20003f06270 */
[----:B------:R-:W-:Y:S01]  /*0700*/  ULDC.64 UR4, c[0x0][0x2a0] ;  /* 0x0000a80000047ab9 */ /* 0x000fe20000000a00 */
[----:B------:R-:W-:Y:S01]  /*0710*/  IADD3.X R9, R113, R15, R10, P2, !PT ;  /* 0x0000000f71097210 */ /* 0x000fe200017fe40a */
[----:B------:R-:W-:Y:S01]  /*0720*/  IMAD R3, R0, UR4, RZ ;  /* 0x0000000400037c24 */ /* 0x000fe2000f8e02ff */
[----:B------:R-:W-:-:S02]  /*0730*/  ISETP.GE.OR P2, PT, R7, R112, P1 ;  /* 0x000000700700720c */ /* 0x000fc40000f46670 */
[----:B------:R-:W-:Y:S01]  /*0740*/  IADD3 R0, P1, R2, R7, RZ ;  /* 0x0000000702007210 */ /* 0x000fe20007f3e0ff */
[C---:B------:R-:W-:Y:S02]  /*0750*/  IMAD R3, R20.reuse, UR5, R3 ;  /* 0x0000000514037c24 */ /* 0x040fe4000f8e0203 */
[----:B------:R-:W-:Y:S01]  /*0760*/  IMAD.WIDE.U32 R20, R20, UR4, R8 ;  /* 0x0000000414147c25 */ /* 0x000fe2000f8e0008 */
[----:B------:R-:W-:-:S04]  /*0770*/  SHF.R.S32.HI R9, RZ, 0x1f, R7 ;  /* 0x0000001fff097819 */ /* 0x000fc80000011407 */
[----:B------:R-:W-:-:S03]  /*0780*/  IADD3 R11, R21, R3, RZ ;  /* 0x00000003150b7210 */ /* 0x000fc60007ffe0ff */
        /* <DEDUP_REMOVED lines=10> */
.L_x_4392:
[----:B------:R-:W-:Y:S05]  /*0830*/  BSYNC B0 ;  /* 0x0000000000007941 */ /* 0x000fea0003800000 */
.L_x_4391:
        /* <DEDUP_REMOVED lines=13> */
.L_x_4394:
[----:B------:R-:W-:Y:S05]  /*0910*/  BSYNC B0 ;  /* 0x0000000000007941 */ /* 0x000fea0003800000 */
.L_x_4393:
[----:B------:R-:W-:Y:S01]  /*0920*/  ISETP.NE.OR P0, PT, R87, RZ, P0 ;  /* 0x000000ff5700720c */ /* 0x000fe20000705670 */
        /* <DEDUP_REMOVED lines=10> */
.L_x_4390:
        /* <DEDUP_REMOVED lines=24> */
.L_x_4395:
[----:B------:R-:W-:Y:S05]  /*0b50*/  @!P1 BRA `(.L_x_4396) ;  /* 0x00000004003c9947 */ /* 0x000fea0003800000 */
[----:B------:R-:W1:Y:S01]  /*0b60*/  LDC R15, c[0x0][0x380] ;  /* 0x0000e000ff0f7b82 */ /* 0x000e620000000800 */
[----:B------:R-:W-:Y:S01]  /*0b70*/  LEA R0, R115, 0xffffff80, 0x7 ;  /* 0xffffff8073007811 */ /* 0x000fe200078e38ff */
[----:B------:R-:W-:-:S06]  /*0b80*/  ULDC.64 UR4, c[0x0][0x230] ;  /* 0x00008c0000047ab9 */ /* 0x000fcc0000000a00 */
[----:B------:R-:W2:Y:S01]  /*0b90*/  LDC R11, c[0x0][0x278] ;  /* 0x00009e00ff0b7b82 */ /* 0x000ea20000000800 */
[----:B------:R-:W-:-:S07]  /*0ba0*/  MOV R16, RZ ;  /* 0x000000ff00107202 */ /* 0x000fce0000000f00 */
        /* <DEDUP_REMOVED lines=66> */
[----:B------:R-:W-:Y:S01]  /*0fd0*/  IMAD.WIDE.U32 R24, R6, R4, RZ ;  /* 0x0000000406187225 */ /* 0x000fe200078e00ff */
[----:B------:R-:W-:-:S03]  /*0fe0*/  IADD3 R13, R13, R10, RZ ;  /* 0x0000000a0d0d7210 */ /* 0x000fc60007ffe0ff */
[C---:B------:R-:W-:Y:S02]  /*0ff0*/  IMAD R11, R22.reuse, UR5, R11 ;  /* 0x00000005160b7c24 */ /* 0x040fe4000f8e020b */
[----:B------:R-:W-:-:S04]  /*1000*/  IMAD.WIDE.U32 R6, R22, UR4, R12 ;  /* 0x0000000416067c25 */ /* 0x000fc8000f8e000c */
[----:B------:R-:W-:Y:S01]  /*1010*/  IMAD.IADD R13, R25, 0x1, R5 ;  /* 0x00000001190d7824 */ /* 0x000fe200078e0205 */
[----:B------:R-:W-:Y:S02]  /*1020*/  IADD3 R11, R7, R11, RZ ;  /* 0x0000000b070b7210 */ /* 0x000fe40007ffe0ff */
[----:B------:R-:W-:Y:S01]  /*1030*/  MOV R12, R6 ;  /* 0x00000006000c7202 */ /* 0x000fe20000000f00 */
[----:B------:R-:W-:Y:S06]  /*1040*/  BRA `(.L_x_4397) ;  /* 0x0000000400387947 */ /* 0x000fec0003800000 */
.L_x_4396:
[----:B------:R-:W2:Y:S01]  /*1050*/  LDC R15, c[0x0][0x278] ;  /* 0x00009e00ff0f7b82 */ /* 0x000ea20000000800 */
[----:B------:R-:W-:-:S13]  /*1060*/  ISETP.NE.AND P4, PT, R13, -0x1, PT ;  /* 0xffffffff0d00780c */ /* 0x000fda0003f85270 */
[----:B------:R-:W3:Y:S01]  /*1070*/  @P4 LDC.64 R120, c[0x0][0x248] ;  /* 0x00009200ff784b82 */ /* 0x000ee20000000a00 */
[----:B------:R-:W-:-:S07]  /*1080*/  @P4 IMAD.IADD R18, R16, 0x1, R13 ;  /* 0x0000000110124824 */ /* 0x000fce00078e020d */
[----:B------:R-:W4:Y:S01]  /*1090*/  @P4 LDC.64 R10, c[0x0][0x250] ;  /* 0x00009400ff0a4b82 */ /* 0x000f220000000a00 */
[----:B--2---:R-:W-:-:S04]  /*10a0*/  IABS R3, R15 ;  /* 0x0000000f00037213 */ /* 0x004fc80000000000 */
[----:B-1----:R-:W1:Y:S08]  /*10b0*/  I2F.RP R5, R3 ;  /* 0x0000000300057306 */ /* 0x002e700000209400 */
        /* <DEDUP_REMOVED lines=11> */
[C---:B---3--:R-:W-:Y:S02]  /*1170*/  @P4 IMAD R7, R18.reuse, R121, RZ ;  /* 0x0000007912074224 */ /* 0x048fe400078e02ff */
[C---:B------:R-:W-:Y:S02]  /*1180*/  IMAD R0, R3.reuse, R0, R4 ;  /* 0x0000000003007224 */ /* 0x040fe400078e0204 */
[----:B------:R-:W1:Y:S01]  /*1190*/  LDC.64 R4, c[0x0][0x260] ;  /* 0x00009800ff047b82 */ /* 0x000e620000000a00 */
[----:B------:R-:W-:Y:S02]  /*11a0*/  @P4 IMAD.WIDE.U32 R18, R18, R120, RZ ;  /* 0x0000007812124225 */ /* 0x000fe400078e00ff */
[----:B------:R-:W-:-:S03]  /*11b0*/  ISETP.GT.U32.AND P0, PT, R3, R0, PT ;  /* 0x000000000300720c */ /* 0x000fc60003f04070 */
[----:B------:R-:W-:Y:S02]  /*11c0*/  @P4 IADD3 R7, R19, R7, RZ ;  /* 0x0000000713074210 */ /* 0x000fe40007ffe0ff */
[----:B------:R-:W-:-:S08]  /*11d0*/  @P4 MOV R12, R18 ;  /* 0x00000012000c4202 */ /* 0x000fd00000000f00 */
[-C--:B------:R-:W-:Y:S02]  /*11e0*/  @!P0 IADD3 R0, R0, -R3.reuse, RZ ;  /* 0x8000000300008210 */ /* 0x080fe40007ffe0ff */
[----:B------:R-:W-:Y:S02]  /*11f0*/  @!P0 IADD3 R22, R22, 0x1, RZ ;  /* 0x0000000116168810 */ /* 0x000fe40007ffe0ff */
[----:B------:R-:W-:Y:S02]  /*1200*/  ISETP.GE.U32.AND P3, PT, R0, R3, PT ;  /* 0x000000030000720c */ /* 0x000fe40003f66070 */
[----:B------:R-:W-:Y:S02]  /*1210*/  LOP3.LUT R0, R20, R15, RZ, 0x3c, !PT ;  /* 0x0000000f14007212 */ /* 0x000fe400078e3cff */
[----:B------:R-:W-:Y:S02]  /*1220*/  ISETP.NE.AND P0, PT, R15, RZ, PT ;  /* 0x000000ff0f00720c */ /* 0x000fe40003f05270 */
[----:B------:R-:W-:-:S02]  /*1230*/  ISETP.GE.AND P2, PT, R0, RZ, PT ;  /* 0x000000ff0000720c */ /* 0x000fc40003f46270 */
[----:B------:R-:W-:-:S04]  /*1240*/  LEA R0, R115, 0xffffff80, 0x7 ;  /* 0xffffff8073007811 */ /* 0x000fc800078e38ff */
[----:B------:R-:W-:Y:S01]  /*1250*/  SHF.R.S32.HI R3, RZ, 0x1f, R0 ;  /* 0x0000001fff037819 */ /* 0x000fe20000011400 */
[----:B------:R-:W-:-:S06]  /*1260*/  @P3 VIADD R22, R22, 0x1 ;  /* 0x0000000116163836 */ /* 0x000fcc0000000000 */
[----:B------:R-:W-:Y:S01]  /*1270*/  @!P2 IMAD.MOV R22, RZ, RZ, -R22 ;  /* 0x000000ffff16a224 */ /* 0x000fe200078e0a16 */
[----:B----4-:R-:W-:Y:S06]  /*1280*/  @P4 BRA `(.L_x_4398) ;  /* 0x0000000000344947 */ /* 0x010fec0003800000 */
        /* <DEDUP_REMOVED lines=13> */
.L_x_4398:
[----:B------:R-:W-:Y:S01]  /*1360*/  MOV R18, R12 ;  /* 0x0000000c00127202 */ /* 0x000fe20000000f00 */
[----:B------:R-:W-:Y:S01]  /*1370*/  IMAD R6, R3, R120, RZ ;  /* 0x0000007803067224 */ /* 0x000fe200078e02ff */
[----:B------:R-:W-:Y:S02]  /*1380*/  MOV R19, R7 ;  /* 0x0000000700137202 */ /* 0x000fe40000000f00 */
[----:B------:R-:W-:Y:S01]  /*1390*/  @!P0 LOP3.LUT R22, RZ, R15, RZ, 0x33, !PT ;  /* 0x0000000fff168212 */ /* 0x000fe200078e33ff */
[-C--:B------:R-:W-:Y:S01]  /*13a0*/  IMAD R6, R121, R0.reuse, R6 ;  /* 0x0000000079067224 */ /* 0x080fe200078e0206 */
[----:B------:R-:W-:Y:S01]  /*13b0*/  @P4 IADD3 R13, R16, R13, RZ ;  /* 0x0000000d100d4210 */ /* 0x000fe20007ffe0ff */
[----:B------:R-:W-:Y:S01]  /*13c0*/  IMAD.WIDE.U32 R18, R120, R0, R18 ;  /* 0x0000000078127225 */ /* 0x000fe200078e0012 */
[----:B------:R-:W-:-:S03]  /*13d0*/  SHF.R.S32.HI R15, RZ, 0x1f, R22 ;  /* 0x0000001fff0f7819 */ /* 0x000fc60000011416 */
[----:B------:R-:W-:Y:S01]  /*13e0*/  @P4 IMAD.WIDE.U32 R24, R13, R10, RZ ;  /* 0x0000000a0d184225 */ /* 0x000fe200078e00ff */
[----:B------:R-:W-:-:S03]  /*13f0*/  IADD3 R19, R19, R6, RZ ;  /* 0x0000000613137210 */ /* 0x000fc60007ffe0ff */
[-C--:B-1----:R-:W-:Y:S02]  /*1400*/  IMAD R6, R15, R4.reuse, RZ ;  /* 0x000000040f067224 */ /* 0x082fe400078e02ff */
[----:B------:R-:W-:-:S04]  /*1410*/  IMAD.WIDE.U32 R18, R22, R4, R18 ;  /* 0x0000000416127225 */ /* 0x000fc800078e0012 */
[----:B------:R-:W-:Y:S01]  /*1420*/  IMAD R5, R22, R5, R6 ;  /* 0x0000000516057224 */ /* 0x000fe200078e0206 */
[----:B------:R-:W-:Y:S01]  /*1430*/  MOV R12, R18 ;  /* 0x00000012000c7202 */ /* 0x000fe20000000f00 */
        /* <DEDUP_REMOVED lines=15> */
.L_x_4397:
        /* <DEDUP_REMOVED lines=11> */
[----:B------:R-:W-:Y:S01]  /*15e0*/  BSSY B0, `(.L_x_4399) ;  /* 0x000004c000007945 */ /* 0x000fe20003800000 */
[----:B------:R-:W-:Y:S01]  /*15f0*/  SHF.R.S32.HI R16, RZ, 0x2, R17 ;  /* 0x00000002ff107819 */ /* 0x000fe20000011411 */
[----:B------:R-:W2:Y:S01]  /*1600*/  @!P0 LDC.64 R4, c[0x0][0x228] ;  /* 0x00008a00ff048b82 */ /* 0x000ea20000000a00 */
[----:B------:R-:W-:Y:S01]  /*1610*/  @!P0 SHF.R.S32.HI R19, RZ, 0x1f, R9 ;  /* 0x0000001fff138819 */ /* 0x000fe20000011409 */
[----:B------:R-:W-:Y:S01]  /*1620*/  IMAD.IADD R114, R87, 0x1, -R114 ;  /* 0x0000000157727824 */ /* 0x000fe200078e0a72 */
[----:B------:R-:W-:-:S03]  /*1630*/  SHF.R.S32.HI R107, RZ, 0x5, R88 ;  /* 0x00000005ff6b7819 */ /* 0x000fc60000011458 */
[----:B------:R-:W-:Y:S02]  /*1640*/  IMAD.SHL.U32 R114, R114, 0x8, RZ ;  /* 0x0000000872727824 */ /* 0x000fe400078e00ff */
[----:B------:R-:W3:Y:S03]  /*1650*/  @P0 LDC.64 R6, c[0x0][0x240] ;  /* 0x00009000ff060b82 */ /* 0x000ee60000000a00 */
[----:B------:R-:W-:Y:S01]  /*1660*/  IADD3 R24, P4, R114, R24, RZ ;  /* 0x0000001872187210 */ /* 0x000fe20007f9e0ff */
[----:B-1----:R-:W-:Y:S01]  /*1670*/  ULEA UR4, UR4, UR5, 0x18 ;  /* 0x0000000504047291 */ /* 0x002fe2000f8ec03f */
[-C--:B--2--5:R-:W-:Y:S02]  /*1680*/  @!P0 IMAD R14, R19, R4.reuse, RZ ;  /* 0x00000004130e8224 */ /* 0x0a4fe400078e02ff */
[----:B------:R-:W-:-:S04]  /*1690*/  @!P0 IMAD.WIDE.U32 R18, R9, R4, RZ ;  /* 0x0000000409128225 */ /* 0x000fc800078e00ff */
[----:B------:R-:W-:Y:S02]  /*16a0*/  @!P0 IMAD R5, R9, R5, R14 ;  /* 0x0000000509058224 */ /* 0x000fe400078e020e */
[----:B---3--:R-:W-:Y:S01]  /*16b0*/  @P0 IMAD.WIDE.U32 R26, R113, R6, RZ ;  /* 0x00000006711a0225 */ /* 0x008fe200078e00ff */
[----:B------:R-:W-:-:S03]  /*16c0*/  SHF.R.S32.HI R6, RZ, 0x1f, R114 ;  /* 0x0000001fff067819 */ /* 0x000fc60000011472 */
[----:B------:R-:W-:Y:S01]  /*16d0*/  @P0 IMAD R21, R113, R7, R27 ;  /* 0x0000000771150224 */ /* 0x000fe200078e021b */
[----:B------:R-:W-:Y:S01]  /*16e0*/  IADD3.X R25, R6, R13, RZ, P4, !PT ;  /* 0x0000000d06197210 */ /* 0x000fe200027fe4ff */
[----:B------:R-:W-:Y:S02]  /*16f0*/  IMAD.IADD R4, R112, 0x1, -R119 ;  /* 0x0000000170047824 */ /* 0x000fe400078e0a77 */
[C---:B------:R-:W-:Y:S02]  /*1700*/  VIADD R7, R16.reuse, 0x20 ;  /* 0x0000002010077836 */ /* 0x040fe40000000000 */
[----:B------:R-:W-:Y:S01]  /*1710*/  @!P0 IMAD.MOV.U32 R26, RZ, RZ, R18 ;  /* 0x000000ffff1a8224 */ /* 0x000fe200078e0012 */
[-C--:B------:R-:W-:Y:S01]  /*1720*/  ISETP.GE.AND P6, PT, R16, R4.reuse, PT ;  /* 0x000000041000720c */ /* 0x080fe20003fc6270 */
[----:B------:R-:W-:Y:S01]  /*1730*/  @!P0 IMAD.IADD R21, R19, 0x1, R5 ;  /* 0x0000000113158824 */ /* 0x000fe200078e0205 */
[----:B------:R-:W-:Y:S02]  /*1740*/  LEA.HI R5, R10, R87, RZ, 0x3 ;  /* 0x000000570a057211 */ /* 0x000fe400078f18ff */
[----:B------:R-:W-:Y:S01]  /*1750*/  ISETP.GE.AND P5, PT, R7, R4, PT ;  /* 0x000000040700720c */ /* 0x000fe20003fa6270 */
[----:B------:R-:W-:Y:S01]  /*1760*/  IMAD.IADD R4, R125, 0x1, -R85 ;  /* 0x000000017d047824 */ /* 0x000fe200078e0a55 */
[----:B------:R-:W-:-:S02]  /*1770*/  IADD3 R26, P0, R114, R26, RZ ;  /* 0x0000001a721a7210 */ /* 0x000fc40007f1e0ff */
[----:B------:R-:W-:Y:S02]  /*1780*/  SHF.R.S32.HI R13, RZ, 0x3, R5 ;  /* 0x00000003ff0d7819 */ /* 0x000fe40000011405 */
[----:B------:R-:W-:Y:S01]  /*1790*/  IADD3 R18, P3, R114, R12, RZ ;  /* 0x0000000c72127210 */ /* 0x000fe20007f7e0ff */
[C---:B------:R-:W-:Y:S01]  /*17a0*/  IMAD.X R27, R6.reuse, 0x1, R21, P0 ;  /* 0x00000001061b7824 */ /* 0x040fe200000e0615 */
[-C--:B------:R-:W-:Y:S01]  /*17b0*/  ISETP.GE.AND P2, PT, R7, R4.reuse, PT ;  /* 0x000000040700720c */ /* 0x080fe20003f46270 */
[----:B------:R-:W-:Y:S01]  /*17c0*/  IMAD.SHL.U32 R21, R13, 0x40, RZ ;  /* 0x000000400d157824 */ /* 0x000fe200078e00ff */
[----:B------:R-:W-:Y:S01]  /*17d0*/  ISETP.GE.AND P4, PT, R7, R4, PT ;  /* 0x000000040700720c */ /* 0x000fe20003f86270 */
[----:B------:R-:W-:Y:S01]  /*17e0*/  IMAD.X R19, R6, 0x1, R11, P3 ;  /* 0x0000000106137824 */ /* 0x000fe200018e060b */
[----:B------:R-:W-:Y:S01]  /*17f0*/  LEA.HI R7, R17, R16, RZ, 0x1 ;  /* 0x0000001011077211 */ /* 0x000fe200078f08ff */
[----:B------:R-:W-:Y:S01]  /*1800*/  VIADD R11, R16, 0x40 ;  /* 0x00000040100b7836 */ /* 0x000fe20000000000 */
[----:B------:R-:W-:Y:S01]  /*1810*/  SHF.R.S32.HI R17, RZ, 0x1f, R16 ;  /* 0x0000001fff117819 */ /* 0x000fe20000011410 */
[----:B------:R-:W-:Y:S01]  /*1820*/  IMAD.WIDE.U32 R26, R20, UR6, R26 ;  /* 0x00000006141a7c25 */ /* 0x000fe2000f8e001a */
[----:B------:R-:W-:-:S02]  /*1830*/  LOP3.LUT R21, R21, 0xc0, RZ, 0xc0, !PT ;  /* 0x000000c015157812 */ /* 0x000fc400078ec0ff */
[----:B------:R-:W-:Y:S01]  /*1840*/  LOP3.LUT R7, R7, 0x7fffffe, RZ, 0xc0, !PT ;  /* 0x07fffffe07077812 */ /* 0x000fe200078ec0ff */
[----:B------:R-:W-:Y:S01]  /*1850*/  IMAD.WIDE R28, R8, 0x40, R16 ;  /* 0x00000040081c7825 */ /* 0x000fe200078e0210 */
[CC--:B------:R-:W-:Y:S02]  /*1860*/  ISETP.GE.AND P0, PT, R11.reuse, R4.reuse, PT ;  /* 0x000000040b00720c */ /* 0x0c0fe40003f06270 */
[----:B------:R-:W-:Y:S02]  /*1870*/  ISETP.GE.AND P3, PT, R11, R4, PT ;  /* 0x000000040b00720c */ /* 0x000fe40003f66270 */
[----:B------:R-:W-:Y:S02]  /*1880*/  LOP3.LUT R11, R21, 0x18, R114, 0xf8, !PT ;  /* 0x00000018150b7812 */ /* 0x000fe400078ef872 */
[----:B------:R-:W-:Y:S02]  /*1890*/  SHF.R.U32.HI R6, RZ, 0x3, R21 ;  /* 0x00000003ff067819 */ /* 0x000fe40000011615 */
[----:B------:R-:W-:-:S02]  /*18a0*/  IADD3 R8, R16, -R7, RZ ;  /* 0x8000000710087210 */ /* 0x000fc40007ffe0ff */
[----:B------:R-:W-:Y:S02]  /*18b0*/  SHF.R.S32.HI R21, RZ, 0x1f, R20 ;  /* 0x0000001fff157819 */ /* 0x000fe40000011414 */
[----:B------:R-:W-:Y:S01]  /*18c0*/  LOP3.LUT R6, R11, R6, RZ, 0x3c, !PT ;  /* 0x000000060b067212 */ /* 0x000fe200078e3cff */
[----:B------:R-:W-:Y:S02]  /*18d0*/  IMAD R111, R107, 0x8, R8 ;  /* 0x000000086b6f7824 */ /* 0x000fe400078e0208 */
[----:B------:R-:W-:Y:S02]  /*18e0*/  IMAD R7, R21, UR6, RZ ;  /* 0x0000000615077c24 */ /* 0x000fe4000f8e02ff */
[----:B------:R-:W-:Y:S02]  /*18f0*/  IMAD R11, R15, UR8, RZ ;  /* 0x000000080f0b7c24 */ /* 0x000fe4000f8e02ff */
[----:B------:R-:W-:Y:S02]  /*1900*/  IMAD.U32 R111, R111, 0x20, R6 ;  /* 0x000000206f6f7824 */ /* 0x000fe400078e0006 */
[----:B------:R-:W-:-:S02]  /*1910*/  IMAD R6, R20, UR7, R7 ;  /* 0x0000000714067c24 */ /* 0x000fc4000f8e0207 */
[C---:B------:R-:W-:Y:S01]  /*1920*/  IMAD R11, R22.reuse, UR9, R11 ;  /* 0x00000009160b7c24 */ /* 0x040fe2000f8e020b */
        /* <DEDUP_REMOVED lines=23> */
.L_x_4400:
[----:B------:R-:W-:Y:S05]  /*1aa0*/  BSYNC B0 ;  /* 0x0000000000007941 */ /* 0x000fea0003800000 */
.L_x_4399:
        /* <DEDUP_REMOVED lines=22> */
.L_x_4402:
[----:B------:R-:W-:Y:S05]  /*1c10*/  BSYNC B0 ;  /* 0x0000000000007941 */ /* 0x000fea0003800000 */
.L_x_4401:
[C---:B------:R-:W-:Y:S01]  /*1c20*/  IMAD.X R7, R17.reuse, 0x1, R3, P6 ;  /* 0x0000000111077824 */ /* 0x040fe200030e0603 */
[----:B------:R-:W-:Y:S01]  /*1c30*/  ISETP.GE.AND P6, PT, R16, R4, PT ;  /* 0x000000041000720c */ /* 0x000fe20003fc6270 */
[-C--:B------:R-:W-:Y:S01]  /*1c40*/  IMAD R89, R17, R120.reuse, RZ ;  /* 0x0000007811597224 */ /* 0x080fe200078e02ff */
[----:B------:R-:W-:Y:S01]  /*1c50*/  LEA.HI R3, R10, R87, RZ, 0x4 ;  /* 0x000000570a037211 */ /* 0x000fe200078f20ff */
[C---:B------:R-:W-:Y:S01]  /*1c60*/  IMAD.WIDE.U32 R90, R16.reuse, R120, R18 ;  /* 0x00000078105a7225 */ /* 0x040fe200078e0012 */
[----:B------:R-:W-:Y:S01]  /*1c70*/  BSSY B0, `(.L_x_4403) ;  /* 0x0000014000007945 */ /* 0x000fe20003800000 */
[C---:B------:R-:W-:Y:S02]  /*1c80*/  ISETP.GE.AND P5, PT, R16.reuse, R4, PT ;  /* 0x000000041000720c */ /* 0x040fe40003fa6270 */
[C---:B------:R-:W-:Y:S01]  /*1c90*/  IMAD R89, R16.reuse, R121, R89 ;  /* 0x0000007910597224 */ /* 0x040fe200078e0259 */
[----:B------:R-:W-:Y:S02]  /*1ca0*/  SHF.R.S32.HI R12, RZ, 0x4, R3 ;  /* 0x00000004ff0c7819 */ /* 0x000fe40000011403 */
[----:B------:R-:W-:Y:S01]  /*1cb0*/  IADD3 R17, R16, 0x60, RZ ;  /* 0x0000006010117810 */ /* 0x000fe20007ffe0ff */
[----:B------:R-:W-:-:S02]  /*1cc0*/  IMAD.IADD R89, R91, 0x1, R89 ;  /* 0x000000015b597824 */ /* 0x000fc400078e0259 */
        /* <DEDUP_REMOVED lines=14> */
.L_x_4404:
[----:B------:R-:W-:Y:S05]  /*1db0*/  BSYNC B0 ;  /* 0x0000000000007941 */ /* 0x000fea0003800000 */
.L_x_4403:
[----:B-1----:R-:W-:Y:S01]  /*1dc0*/  LOP3.LUT R14, R5, 0xfffffff8, RZ, 0xc0, !PT ;  /* 0xfffffff8050e7812 */ /* 0x002fe200078ec0ff */
[----:B------:R-:W-:Y:S01]  /*1dd0*/  BSSY B0, `(.L_x_4405) ;  /* 0x0000016000007945 */ /* 0x000fe20003800000 */
[C---:B------:R-:W-:Y:S01]  /*1de0*/  LEA.HI R0, R3.reuse, R12, RZ, 0x1 ;  /* 0x0000000c03007211 */ /* 0x040fe200078f08ff */
[C---:B------:R-:W-:Y:S01]  /*1df0*/  IMAD.SHL.U32 R108, R120.reuse, 0x20, RZ ;  /* 0x00000020786c7824 */ /* 0x040fe200078e00ff */
[----:B------:R-:W-:Y:S01]  /*1e00*/  LOP3.LUT R18, R3, 0xfffffff0, RZ, 0xc0, !PT ;  /* 0xfffffff003127812 */ /* 0x000fe200078ec0ff */
[----:B------:R-:W-:Y:S01]  /*1e10*/  IMAD.IADD R14, R87, 0x1, -R14 ;  /* 0x00000001570e7824 */ /* 0x000fe200078e0a0e */
[----:B------:R-:W-:Y:S02]  /*1e20*/  ISETP.GE.AND P6, PT, R17, R4, PT ;  /* 0x000000041100720c */ /* 0x000fe40003fc6270 */
[----:B------:R-:W-:Y:S02]  /*1e30*/  SHF.L.U64.HI R91, R120, 0x5, R121 ;  /* 0x00000005785b7819 */ /* 0x000fe40000010279 */
        /* <DEDUP_REMOVED lines=15> */
.L_x_4406:
[----:B------:R-:W-:Y:S05]  /*1f30*/  BSYNC B0 ;  /* 0x0000000000007941 */ /* 0x000fea0003800000 */
.L_x_4405:
[----:B------:R-:W-:Y:S01]  /*1f40*/  IMAD.IADD R18, R87, 0x1, -R18 ;  /* 0x0000000157127824 */ /* 0x000fe200078e0a12 */
        /* <DEDUP_REMOVED lines=11> */
[----:B------:R-:W1:Y:S01]  /*2000*/  LDC.64 R4, c[0x0][0x3c8] ;  /* 0x0000f200ff047b82 */ /* 0x000e620000000a00 */
[----:B------:R-:W-:Y:S01]  /*2010*/  IMAD.SHL.U32 R10, R0, 0x40, RZ ;  /* 0x00000040000a7824 */ /* 0x000fe200078e00ff */
[----:B------:R-:W-:-:S02]  /*2020*/  SHF.R.S32.HI R17, RZ, 0x1f, R18 ;  /* 0x0000001fff117819 */ /* 0x000fc40000011412 */
[----:B------:R-:W-:Y:S02]  /*2030*/  LEA.HI R15, R15, R16, RZ, 0x2 ;  /* 0x000000100f0f7211 */ /* 0x000fe400078f10ff */
[----:B------:R-:W-:Y:S02]  /*2040*/  LOP3.LUT R10, R10, 0xc0, RZ, 0xc0, !PT ;  /* 0x000000c00a0a7812 */ /* 0x000fe400078ec0ff */
        /* <DEDUP_REMOVED lines=8> */
[----:B------:R-:W-:Y:S01]  /*20d0*/  IMAD.IADD R105, R18, 0x1, -R105 ;  /* 0x0000000112697824 */ /* 0x000fe200078e0a69 */
[----:B------:R-:W-:Y:S01]  /*20e0*/  SHF.R.S32.HI R14, RZ, 0x1f, R9 ;  /* 0x0000001fff0e7819 */ /* 0x000fe20000011409 */
[----:B------:R-:W-:Y:S01]  /*20f0*/  IMAD.SHL.U32 R18, R3, 0x40, RZ ;  /* 0x0000004003127824 */ /* 0x000fe200078e00ff */
[----:B------:R-:W-:Y:S01]  /*2100*/  LOP3.LUT R13, R13, R10, RZ, 0x3c, !PT ;  /* 0x0000000a0d0d7212 */ /* 0x000fe200078e3cff */
[----:B------:R-:W-:Y:S01]  /*2110*/  IMAD.MOV.U32 R10, RZ, RZ, R22 ;  /* 0x000000ffff0a7224 */ /* 0x000fe200078e0016 */
        /* <DEDUP_REMOVED lines=14> */
.L_x_4408:
[----:B------:R-:W-:Y:S05]  /*2200*/  BSYNC B0 ;  /* 0x0000000000007941 */ /* 0x000fea0003800000 */
.L_x_4407:
        /* <DEDUP_REMOVED lines=12> */
[----:B----4-:R-:W-:-:S04]  /*22d0*/  LEA R24, P0, R22, UR6, 0x1 ;  /* 0x0000000616187c11 */ /* 0x010fc8000f8008ff */
[----:B------:R-:W-:-:S05]  /*22e0*/  LEA.HI.X R25, R22, UR7, R15, 0x1, P0 ;  /* 0x0000000716197c11 */ /* 0x000fca00080f0c0f */
[----:B------:R-:W-:Y:S01]  /*22f0*/  @!PT LDS RZ, [RZ] ;  /* 0x00000000fffff984 */ /* 0x000fe20000000800 */
[----:B------:R-:W-:Y:S01]  /*2300*/  @!PT LDS RZ, [RZ] ;  /* 0x00000000fffff984 */ /* 0x000fe20000000800 */
[----:B------:R-:W-:Y:S01]  /*2310*/  @!PT LDS RZ, [RZ] ;  /* 0x00000000fffff984 */ /* 0x000fe20000000800 */
[----:B------:R1:W-:Y:S04]  /*2320*/  LDGSTS.E.BYPASS.LTC128B.128 [R111+0x2800], desc[UR10][R24.64] ;  /* 0x02800000186f7fae */ /* 0x0003e8000b901d4a */
.L_x_4410:
[----:B------:R-:W-:Y:S05]  /*2330*/  BSYNC B0 ;  /* 0x0000000000007941 */ /* 0x000fea0003800000 */
.L_x_4409:
[----:B------:R-:W0:Y:S01]  /*2340*/  LDGDEPBAR ;  /* 0x00000000000079af */ /* 0x000e220000000000 */
[----:B------:R-:W-:Y:S01]  /*2350*/  ULDC.64 UR6, c[0x0][0x3d0] ;  /* 0x0000f40000067ab9 */ /* 0x000fe20000000a00 */
[----:B------:R-:W-:Y:S01]  /*2360*/  SHF.L.U32 R8, R8, 0x5, RZ ;  /* 0x0000000508087819 */ /* 0x000fe200000006ff */
[----:B------:R-:W-:Y:S01]  /*2370*/  IMAD R14, R14, UR6, RZ ;  /* 0x000000060e0e7c24 */ /* 0x000fe2000f8e02ff */
[----:B------:R-:W-:Y:S01]  /*2380*/  LOP3.LUT R15, R18, 0xc0, RZ, 0xc0, !PT ;  /* 0x000000c0120f7812 */ /* 0x000fe200078ec0ff */
[C---:B------:R-:W-:Y:S01]  /*2390*/  IMAD.WIDE.U32 R20, R9.reuse, UR6, R20 ;  /* 0x0000000609147c25 */ /* 0x040fe2000f8e0014 */
[----:B------:R-:W-:Y:S01]  /*23a0*/  LOP3.LUT R84, R8, 0xffffff00, RZ, 0xc0, !PT ;  /* 0xffffff0008547812 */ /* 0x000fe200078ec0ff */
[----:B------:R-:W-:Y:S02]  /*23b0*/  ULDC UR5, c[0x0][0x2e8] ;  /* 0x0000ba0000057ab9 */ /* 0x000fe40000000800 */
[----:B------:R-:W-:Y:S01]  /*23c0*/  IMAD R14, R9, UR7, R14 ;  /* 0x00000007090e7c24 */ /* 0x000fe2000f8e020e */
[----:B-1----:R-:W-:Y:S01]  /*23d0*/  LEA R4, P0, R20, R4, 0x2 ;  /* 0x0000000414047211 */ /* 0x002fe200078010ff */
[----:B------:R-:W-:Y:S01]  /*23e0*/  IMAD R16, R12, 0x8, R17 ;  /* 0x000000080c107824 */ /* 0x000fe200078e0211 */
[----:B------:R-:W-:Y:S01]  /*23f0*/  ULDC.64 UR6, c[0x0][0x220] ;  /* 0x0000880000067ab9 */ /* 0x000fe20000000a00 */
[----:B------:R-:W-:-:S02]  /*2400*/  IMAD.IADD R14, R21, 0x1, R14 ;  /* 0x00000001150e7824 */ /* 0x000fc400078e020e */
[----:B------:R-:W-:Y:S02]  /*2410*/  IMAD.SHL.U32 R12, R12, 0x8, RZ ;  /* 0x000000080c0c7824 */ /* 0x000fe400078e00ff */
[----:B------:R-:W-:Y:S01]  /*2420*/  IMAD R8, R107, 0x200, R84 ;  /* 0x000002006b087824 */ /* 0x000fe200078e0254 */
[----:B------:R-:W-:Y:S01]  /*2430*/  LEA.HI.X R5, R20, R5, R14, 0x2, P0 ;  /* 0x0000000514057211 */ /* 0x000fe200000f140e */
[----:B------:R-:W-:Y:S01]  /*2440*/  IMAD R7, R7, R128, RZ ;  /* 0x0000008007077224 */ /* 0x000fe200078e02ff */
[----:B------:R-:W-:Y:S01]  /*2450*/  LOP3.LUT R12, R15, 0x8, R12, 0xf8, !PT ;  /* 0x000000080f0c7812 */ /* 0x000fe200078ef80c */
[----:B------:R-:W-:Y:S01]  /*2460*/  IMAD.U32 R81, R16, 0x20, R13 ;  /* 0x0000002010517824 */ /* 0x000fe200078e000d */
[----:B------:R-:W-:Y:S01]  /*2470*/  SHF.R.U32.HI R15, RZ, 0x3, R15 ;  /* 0x00000003ff0f7819 */ /* 0x000fe2000001160f */
[----:B------:R1:W5:Y:S01]  /*2480*/  LDG.E R4, desc[UR10][R4.64] ;  /* 0x0000000a04047981 */ /* 0x000362000c1e1900 */
[----:B------:R-:W-:-:S04]  /*2490*/  DEPBAR.LE SB0, 0x0 ;  /* 0x000080000000791a */ /* 0x000fc80000000000 */
[----:B------:R-:W-:Y:S01]  /*24a0*/  BAR.SYNC.DEFER_BLOCKING 0x0 ;  /* 0x0000000000007b1d */ /* 0x000fe20000010000 */
[----:B------:R-:W-:Y:S01]  /*24b0*/  LOP3.LUT R80, R12, R15, RZ, 0x3c, !PT ;  /* 0x0000000f0c507212 */ /* 0x000fe200078e3cff */
[C---:B------:R-:W-:Y:S01]  /*24c0*/  IMAD R133, R6.reuse, R129, R7 ;  /* 0x0000008106857224 */ /* 0x040fe200078e0207 */
[----:B------:R-:W-:Y:S01]  /*24d0*/  LEA R83, R105, R8, 0x5 ;  /* 0x0000000869537211 */ /* 0x000fe200078e28ff */
[----:B------:R-:W-:Y:S02]  /*24e0*/  IMAD.WIDE.U32 R6, R6, R128, R10 ;  /* 0x0000008006067225 */ /* 0x000fe400078e000a */
[----:B------:R-:W-:Y:S02]  /*24f0*/  BSSY B0, `(.L_x_4411) ;  /* 0x0000018000007945 */ /* 0x000fe40003800000 */
[----:B------:R-:W-:Y:S01]  /*2500*/  IMAD.IADD R133, R7, 0x1, R133 ;  /* 0x0000000107857824 */ /* 0x000fe200078e0285 */
[----:B------:R2:W-:Y:S04]  /*2510*/  @P5 STS [R111+0x3000], RZ ;  /* 0x003000ff6f005388 */ /* 0x0005e80000000800 */
[----:B------:R2:W-:Y:S04]  /*2520*/  @P5 STS [R111+0x3004], RZ ;  /* 0x003004ff6f005388 */ /* 0x0005e80000000800 */
[----:B------:R2:W-:Y:S01]  /*2530*/  @P5 STS.64 [R111+0x3008], RZ ;  /* 0x003008ff6f005388 */ /* 0x0005e20000000a00 */
[----:B------:R-:W-:Y:S01]  /*2540*/  IMAD.IADD R83, R80, 0x1, R83 ;  /* 0x0000000150537824 */ /* 0x000fe200078e0253 */
[----:B------:R-:W-:Y:S01]  /*2550*/  LEA R126, P0, R6, UR6, 0x1 ;  /* 0x00000006067e7c11 */ /* 0x000fe2000f8008ff */
[----:B-1----:R-:W1:Y:S01]  /*2560*/  MUFU.RCP R5, UR5 ;  /* 0x0000000500057d08 */ /* 0x002e620008001000 */
[----:B------:R-:W-:-:S02]  /*2570*/  SHF.L.U64.HI R109, R128, 0x5, R129 ;  /* 0x00000005806d7819 */ /* 0x000fc40000010281 */
[----:B------:R-:W-:Y:S02]  /*2580*/  SHF.L.U32 R110, R128, 0x5, RZ ;  /* 0x00000005806e7819 */ /* 0x000fe400000006ff */
[----:B------:R-:W-:Y:S02]  /*2590*/  LEA R81, R81, UR4, 0x1 ;  /* 0x0000000451517c11 */ /* 0x000fe4000f8e08ff */
[----:B------:R-:W-:Y:S02]  /*25a0*/  LEA.HI.X R127, R6, UR7, R133, 0x1, P0 ;  /* 0x00000007067f7c11 */ /* 0x000fe400080f0c85 */
[----:B------:R-:W-:Y:S01]  /*25b0*/  LEA R83, R83, UR4, 0x1 ;  /* 0x0000000453537c11 */ /* 0x000fe2000f8e08ff */
        /* <DEDUP_REMOVED lines=11> */
.L_x_4412:
[----:B------:R-:W-:Y:S05]  /*2670*/  BSYNC B0 ;  /* 0x0000000000007941 */ /* 0x000fea0003800000 */
.L_x_4411:
        /* <DEDUP_REMOVED lines=13> */
.L_x_4414:
[----:B------:R-:W-:Y:S05]  /*2750*/  BSYNC B0 ;  /* 0x0000000000007941 */ /* 0x000fea0003800000 */
.L_x_4413:
        /* <DEDUP_REMOVED lines=13> */
.L_x_4416:
[----:B------:R-:W-:Y:S05]  /*2830*/  BSYNC B0 ;  /* 0x0000000000007941 */ /* 0x000fea0003800000 */
.L_x_4415:
        /* <DEDUP_REMOVED lines=14> */
.L_x_4418:
[----:B------:R-:W-:Y:S05]  /*2920*/  BSYNC B0 ;  /* 0x0000000000007941 */ /* 0x000fea0003800000 */
.L_x_4417:
[----:B-1----:R-:W-:Y:S01]  /*2930*/  LDSM.16.M88.4 R8, [R83] ;  /* 0x000000005308783b */ /* 0x002fe20000000200 */
[----:B------:R-:W-:Y:S01]  /*2940*/  LOP3.LUT P2, RZ, R3, 0x2, RZ, 0xc0, !PT ;  /* 0x0000000203ff7812 */ /* 0x000fe2000784c0ff */
[----:B------:R-:W-:Y:S01]  /*2950*/  IMAD.MOV.U32 R3, RZ, RZ, 0x10 ;  /* 0x00000010ff037424 */ /* 0x000fe200078e00ff */
[----:B------:R-:W-:Y:S01]  /*2960*/  LOP3.LUT P0, RZ, R0, 0x2, RZ, 0xc0, !PT ;  /* 0x0000000200ff7812 */ /* 0x000fe2000780c0ff */
[----:B------:R-:W1:Y:S01]  /*2970*/  LDSM.16.M88.4 R40, [R81+0x1000] ;  /* 0x001000005128783b */ /* 0x000e620000000200 */
[----:B------:R-:W-:Y:S01]  /*2980*/  ULDC UR12, c[0x0][0x39c] ;  /* 0x0000e700000c7ab9 */ /* 0x000fe20000000800 */
[----:B------:R-:W-:Y:S01]  /*2990*/  LOP3.LUT R118, R88, 0xffffffe0, RZ, 0xc0, !PT ;  /* 0xffffffe058767812 */ /* 0x000fe200078ec0ff */
[----:B------:R-:W-:Y:S01]  /*29a0*/  IMAD R107, R107, 0x10, R119 ;  /* 0x000000106b6b7824 */ /* 0x000fe200078e0277 */
[C---:B------:R-:W-:Y:S01]  /*29b0*/  SEL R0, R3.reuse, 0xfffffff0, !P2 ;  /* 0xfffffff003007807 */ /* 0x040fe20005000000 */
[----:B------:R-:W3:Y:S01]  /*29c0*/  LDSM.16.M88.4 R36, [R81+0x1400] ;  /* 0x001400005124783b */ /* 0x000ee20000000200 */
[----:B------:R-:W-:Y:S01]  /*29d0*/  SEL R3, R3, 0xfffffff0, !P0 ;  /* 0xfffffff003037807 */ /* 0x000fe20004000000 */
[----:B------:R-:W-:-:S02]  /*29e0*/  IMAD.IADD R118, R87, 0x1, -R118 ;  /* 0x0000000157767824 */ /* 0x000fc400078e0a76 */
[----:B------:R-:W-:Y:S01]  /*29f0*/  IMAD R82, R0, 0x2, R83 ;  /* 0x0000000200527824 */ /* 0x000fe200078e0253 */
[----:B------:R-:W3:Y:S01]  /*2a00*/  LDSM.16.M88.4 R64, [R81+0x1c00] ;  /* 0x001c00005140783b */ /* 0x000ee20000000200 */
[----:B------:R-:W-:Y:S02]  /*2a10*/  IMAD R104, R3, 0x2, R81 ;  /* 0x0000000203687824 */ /* 0x000fe400078e0251 */
[----:B------:R-:W-:Y:S01]  /*2a20*/  IMAD R119, R105, 0x20, R84 ;  /* 0x0000002069777824 */ /* 0x000fe200078e0254 */
[----:B------:R-:W-:Y:S01]  /*2a30*/  LDSM.16.M88.4 R12, [R82] ;  /* 0x00000000520c783b */ /* 0x000fe20000000200 */
[----:B-----5:R-:W-:Y:S02]  /*2a40*/  FMUL.FTZ R84, R4, R5 ;  /* 0x0000000504547220 */ /* 0x020fe40000410000 */
[----:B------:R-:W-:Y:S01]  /*2a50*/  IMAD.IADD R119, R80, 0x1, R119 ;  /* 0x0000000150777824 */ /* 0x000fe200078e0277 */
[----:B------:R-:W3:Y:S04]  /*2a60*/  LDSM.16.M88.4 R32, [R104+0x1000] ;  /* 0x001000006820783b */ /* 0x000ee80000000200 */
[----:B------:R-:W3:Y:S04]  /*2a70*/  LDSM.16.M88.4 R72, [R81+0x1800] ;  /* 0x001800005148783b */ /* 0x000ee80000000200 */
[----:B----4-:R-:W4:Y:S04]  /*2a80*/  LDSM.16.M88.4 R24, [R104+0x1400] ;  /* 0x001400006818783b */ /* 0x010f280000000200 */
[----:B------:R-:W4:Y:S04]  /*2a90*/  LDSM.16.M88.4 R56, [R81+0x2000] ;  /* 0x002000005138783b */ /* 0x000f280000000200 */
[----:B------:R-:W4:Y:S04]  /*2aa0*/  LDSM.16.M88.4 R48, [R81+0x2400] ;  /* 0x002400005130783b */ /* 0x000f280000000200 */
[----:B--2---:R-:W2:Y:S01]  /*2ab0*/  LDSM.16.M88.4 R28, [R81+0x2800] ;  /* 0x00280000511c783b */ /* 0x004ea20000000200 */
[C---:B-1----:R-:W-:Y:S03]  /*2ac0*/  HMMA.16816.F32.BF16 R20, R8.reuse, R40, RZ ;  /* 0x000000280814723c */ /* 0x042fe600000418ff */
[----:B------:R-:W1:Y:S03]  /*2ad0*/  LDSM.16.M88.4 R96, [R81+0x2c00] ;  /* 0x002c00005160783b */ /* 0x000e660000000200 */
[C---:B------:R-:W-:Y:S01]  /*2ae0*/  HMMA.16816.F32.BF16 R40, R8.reuse, R42, RZ ;  /* 0x0000002a0828723c */ /* 0x040fe200000418ff */
[----:B------:R-:W1:Y:S04]  /*2af0*/  LDSM.16.M88.4 R92, [R104+0x1c00] ;  /* 0x001c0000685c783b */ /* 0x000e680000000200 */
[----:B------:R-:W1:Y:S01]  /*2b00*/  LDSM.16.M88.4 R100, [R104+0x1800] ;  /* 0x001800006864783b */ /* 0x000e620000000200 */
[C---:B---3--:R-:W-:Y:S03]  /*2b10*/  HMMA.16816.F32.BF16 R16, R8.reuse, R36, RZ ;  /* 0x000000240810723c */ /* 0x048fe600000418ff */
[----:B------:R-:W3:Y:S03]  /*2b20*/  LDSM.16.M88.4 R76, [R104+0x2000] ;  /* 0x00200000684c783b */ /* 0x000ee60000000200 */
[C---:B------:R-:W-:Y:S01]  /*2b30*/  HMMA.16816.F32.BF16 R36, R8.reuse, R38, RZ ;  /* 0x000000260824723c */ /* 0x040fe200000418ff */
[----:B------:R-:W0:Y:S05]  /*2b40*/  LDGDEPBAR ;  /* 0x00000000000079af */ /* 0x000e2a0000000000 */
[----:B------:R-:W-:Y:S06]  /*2b50*/  HMMA.16816.F32.BF16 R68, R8, R64, RZ ;  /* 0x000000400844723c */ /* 0x000fec00000418ff */
[C---:B------:R-:W-:Y:S06]  /*2b60*/  HMMA.16816.F32.BF16 R40, R12.reuse, R34, R40 ;  /* 0x000000220c28723c */ /* 0x040fec0000041828 */
[----:B------:R-:W-:Y:S06]  /*2b70*/  HMMA.16816.F32.BF16 R20, R12, R32, R20 ;  /* 0x000000200c14723c */ /* 0x000fec0000041814 */
[C---:B------:R-:W-:Y:S06]  /*2b80*/  HMMA.16816.F32.BF16 R64, R8.reuse, R66, RZ ;  /* 0x000000420840723c */ /* 0x040fec00000418ff */
[C---:B------:R-:W-:Y:S06]  /*2b90*/  HMMA.16816.F32.BF16 R32, R8.reuse, R72, RZ ;  /* 0x000000480820723c */ /* 0x040fec00000418ff */
[----:B------:R-:W-:Y:S01]  /*2ba0*/  HMMA.16816.F32.BF16 R72, R8, R74, RZ ;  /* 0x0000004a0848723c */ /* 0x000fe200000418ff */
[----:B------:R-:W-:-:S05]  /*2bb0*/  FMUL.FTZ R41, R41, UR12 ;  /* 0x0000000c29297c20 */ /* 0x000fca0008410000 */
[----:B----4-:R-:W-:Y:S01]  /*2bc0*/  HMMA.16816.F32.BF16 R16, R12, R24, R16 ;  /* 0x000000180c10723c */ /* 0x010fe20000041810 */
[----:B------:R-:W-:Y:S01]  /*2bd0*/  FMUL.FTZ R23, R23, UR12 ;  /* 0x0000000c17177c20 */ /* 0x000fe20008410000 */
[----:B------:R-:W-:Y:S01]  /*2be0*/  FMUL.FTZ R20, R20, UR12 ;  /* 0x0000000c14147c20 */ /* 0x000fe20008410000 */
[----:B------:R-:W-:-:S03]  /*2bf0*/  FMUL.FTZ R22, R22, UR12 ;  /* 0x0000000c16167c20 */ /* 0x000fc60008410000 */
[----:B------:R-:W-:Y:S01]  /*2c00*/  HMMA.16816.F32.BF16 R60, R8, R56, RZ ;  /* 0x00000038083c723c */ /* 0x000fe200000418ff */
[----:B------:R-:W-:Y:S05]  /*2c10*/  MUFU.TANH R23, R23 ;  /* 0x0000001700177308 */ /* 0x000fea0000002400 */
[----:B------:R-:W-:Y:S06]  /*2c20*/  HMMA.16816.F32.BF16 R36, R12, R26, R36 ;  /* 0x0000001a0c24723c */ /* 0x000fec0000041824 */
[C---:B------:R-:W-:Y:S06]  /*2c30*/  HMMA.16816.F32.BF16 R52, R8.reuse, R48, RZ ;  /* 0x000000300834723c */ /* 0x040fec00000418ff */
[----:B--2---:R-:W-:Y:S01]  /*2c40*/  HMMA.16816.F32.BF16 R44, R8, R28, RZ ;  /* 0x0000001c082c723c */ /* 0x004fe200000418ff */
[----:B------:R-:W-:Y:S01]  /*2c50*/  FMUL.FTZ R16, R16, UR12 ;  /* 0x0000000c10107c20 */ /* 0x000fe20008410000 */
[----:B------:R-:W-:Y:S01]  /*2c60*/  FMUL.FTZ R18, R18, UR12 ;  /* 0x0000000c12127c20 */ /* 0x000fe20008410000 */
[----:B------:R-:W-:-:S03]  /*2c70*/  FMUL.FTZ R4, R19, UR12 ;  /* 0x0000000c13047c20 */ /* 0x000fc60008410000 */
[C---:B------:R-:W-:Y:S06]  /*2c80*/  HMMA.16816.F32.BF16 R56, R8.reuse, R58, RZ ;  /* 0x0000003a0838723c */ /* 0x040fec00000418ff */
[----:B------:R-:W-:Y:S01]  /*2c90*/  HMMA.16816.F32.BF16 R48, R8, R50, RZ ;  /* 0x000000320830723c */ /* 0x000fe200000418ff */
[----:B------:R-:W-:Y:S01]  /*2ca0*/  FMUL.FTZ R131, R39, UR12 ;  /* 0x0000000c27837c20 */ /* 0x000fe20008410000 */
[----:B------:R-:W-:Y:S01]  /*2cb0*/  FMUL.FTZ R36, R36, UR12 ;  /* 0x0000000c24247c20 */ /* 0x000fe20008410000 */
[----:B------:R-:W-:Y:S01]  /*2cc0*/  FMUL.FTZ R38, R38, UR12 ;  /* 0x0000000c26267c20 */ /* 0x000fe20008410000 */
[----:B------:R-:W-:-:S02]  /*2cd0*/  FMUL.FTZ R37, R37, UR12 ;  /* 0x0000000c25257c20 */ /* 0x000fc40008410000 */
[C---:B------:R-:W-:Y:S01]  /*2ce0*/  HMMA.16816.F32.BF16 R28, R8.reuse, R30, RZ ;  /* 0x0000001e081c723c */ /* 0x040fe200000418ff */
[----:B------:R-:W-:Y:S05]  /*2cf0*/  MUFU.TANH R123, R38 ;  /* 0x00000026007b7308 */ /* 0x000fea0000002400 */
[----:B-1----:R-:W-:Y:S03]  /*2d00*/  HMMA.16816.F32.BF16 R24, R8, R96, RZ ;  /* 0x000000600818723c */ /* 0x002fe600000418ff */
[----:B------:R-:W-:Y:S03]  /*2d10*/  MUFU.TANH R37, R37 ;  /* 0x0000002500257308 */ /* 0x000fe60000002400 */
[----:B------:R-:W-:Y:S01]  /*2d20*/  HMMA.16816.F32.BF16 R64, R12, R94, R64 ;  /* 0x0000005e0c40723c */ /* 0x000fe20000041840 */
[----:B------:R-:W-:-:S04]  /*2d30*/  FMUL.FTZ R97, R42, UR12 ;  /* 0x0000000c2a617c20 */ /* 0x000fc80008410000 */
[----:B------:R-:W-:Y:S01]  /*2d40*/  MUFU.TANH R131, R131 ;  /* 0x0000008300837308 */ /* 0x000fe20000002400 */
[----:B------:R-:W-:Y:S01]  /*2d50*/  HMMA.16816.F32.BF16 R32, R12, R100, R32 ;  /* 0x000000640c20723c */ /* 0x000fe20000041820 */
[----:B------:R-:W-:Y:S01]  /*2d60*/  FMUL.FTZ R95, R21, UR12 ;  /* 0x0000000c155f7c20 */ /* 0x000fe20008410000 */
[----:B------:R-:W-:-:S04]  /*2d70*/  FMUL.FTZ R21, R40, UR12 ;  /* 0x0000000c28157c20 */ /* 0x000fc80008410000 */
[----:B------:R-:W-:Y:S01]  /*2d80*/  HMMA.16816.F32.BF16 R8, R8, R98, RZ ;  /* 0x000000620808723c */ /* 0x000fe200000418ff */
[----:B------:R1:W2:Y:S01]  /*2d90*/  MUFU.TANH R99, R41 ;  /* 0x0000002900637308 */ /* 0x0002a20000002400 */
[----:B------:R-:W-:-:S04]  /*2da0*/  FMUL.FTZ R101, R43, UR12 ;  /* 0x0000000c2b657c20 */ /* 0x000fc80008410000 */
[C---:B------:R-:W-:Y:S03]  /*2db0*/  HMMA.16816.F32.BF16 R72, R12.reuse, R102, R72 ;  /* 0x000000660c48723c */ /* 0x040fe60000041848 */
[----:B------:R4:W-:Y:S03]  /*2dc0*/  MUFU.TANH R103, R16 ;  /* 0x0000001000677308 */ /* 0x0009e60000002400 */
[----:B---3--:R-:W-:Y:S01]  /*2dd0*/  HMMA.16816.F32.BF16 R60, R12, R76, R60 ;  /* 0x0000004c0c3c723c */ /* 0x008fe2000004183c */
[----:B------:R-:W-:Y:S01]  /*2de0*/  FMUL.FTZ R19, R65, UR12 ;  /* 0x0000000c41137c20 */ /* 0x000fe20008410000 */
[----:B------:R-:W-:-:S03]  /*2df0*/  FMUL.FTZ R66, R66, UR12 ;  /* 0x0000000c42427c20 */ /* 0x000fc60008410000 */
[----:B------:R-:W3:Y:S01]  /*2e00*/  MUFU.TANH R101, R101 ;  /* 0x0000006500657308 */ /* 0x000ee20000002400 */
[----:B-1----:R-:W1:Y:S01]  /*2e10*/  LDSM.16.M88.4 R40, [R104+0x2800] ;  /* 0x002800006828783b */ /* 0x002e620000000200 */
[C---:B------:R-:W-:Y:S01]  /*2e20*/  HMMA.16816.F32.BF16 R56, R12.reuse, R78, R56 ;  /* 0x0000004e0c38723c */ /* 0x040fe20000041838 */
[----:B------:R-:W-:Y:S01]  /*2e30*/  FMUL.FTZ R135, R32, UR12 ;  /* 0x0000000c20877c20 */ /* 0x000fe20008410000 */
[----:B------:R-:W-:Y:S01]  /*2e40*/  FMUL.FTZ R39, R33, UR12 ;  /* 0x0000000c21277c20 */ /* 0x000fe20008410000 */
[----:B------:R-:W2:Y:S01]  /*2e50*/  LDSM.16.M88.4 R76, [R104+0x2400] ;  /* 0x00240000684c783b */ /* 0x000ea20000000200 */
[----:B------:R-:W-:Y:S01]  /*2e60*/  FMUL.FTZ R137, R34, UR12 ;  /* 0x0000000c22897c20 */ /* 0x000fe20008410000 */
[----:B------:R-:W-:Y:S01]  /*2e70*/  FMUL.FTZ R139, R35, UR12 ;  /* 0x0000000c238b7c20 */ /* 0x000fe20008410000 */
[----:B------:R-:W-:Y:S01]  /*2e80*/  HMMA.16816.F32.BF16 R68, R12, R92, R68 ;  /* 0x0000005c0c44723c */ /* 0x000fe20000041844 */
[----:B------:R-:W4:Y:S01]  /*2e90*/  LDSM.16.M88.4 R32, [R104+0x2c00] ;  /* 0x002c00006820783b */ /* 0x000f220000000200 */
[----:B------:R-:W-:Y:S01]  /*2ea0*/  MUFU.TANH R95, R95 ;  /* 0x0000005f005f7308 */ /* 0x000fe20000002400 */
[----:B------:R-:W-:-:S04]  /*2eb0*/  DEPBAR.LE SB0, 0x0 ;  /* 0x000080000000791a */ /* 0x000fc80000000000 */
[----:B------:R-:W-:Y:S01]  /*2ec0*/  FMUL.FTZ R72, R72, UR12 ;  /* 0x0000000c48487c20 */ /* 0x000fe20008410000 */
[----:B------:R-:W-:Y:S02]  /*2ed0*/  FMUL.FTZ R74, R74, UR12 ;  /* 0x0000000c4a4a7c20 */ /* 0x000fe40008410000 */
[----:B------:R-:W-:Y:S01]  /*2ee0*/  MUFU.TANH R137, R137 ;  /* 0x0000008900897308 */ /* 0x000fe20000002400 */
[----:B------:R-:W-:Y:S01]  /*2ef0*/  FMUL.FTZ R61, R61, UR12 ;  /* 0x0000000c3d3d7c20 */ /* 0x000fe20008410000 */
[----:B------:R-:W-:Y:S01]  /*2f00*/  FMUL.FTZ R60, R60, UR12 ;  /* 0x0000000c3c3c7c20 */ /* 0x000fe20008410000 */
[----:B------:R-:W-:-:S05]  /*2f10*/  FMUL.FTZ R62, R62, UR12 ;  /* 0x0000000c3e3e7c20 */ /* 0x000fca0008410000 */
[----:B------:R-:W-:Y:S01]  /*2f20*/  MUFU.TANH R135, R135 ;  /* 0x0000008700877308 */ /* 0x000fe20000002400 */
[----:B------:R-:W-:Y:S01]  /*2f30*/  FMUL.FTZ R56, R56, UR12 ;  /* 0x0000000c38387c20 */ /* 0x000fe20008410000 */
[----:B------:R-:W-:Y:S01]  /*2f40*/  FMUL.FTZ R58, R58, UR12 ;  /* 0x0000000c3a3a7c20 */ /* 0x000fe20008410000 */
[----:B------:R-:W-:-:S03]  /*2f50*/  FMUL.FTZ R59, R59, UR12 ;  /* 0x0000000c3b3b7c20 */ /* 0x000fc60008410000 */
[----:B------:R-:W-:Y:S01]  /*2f60*/  FMUL.FTZ R69, R69, UR12 ;  /* 0x0000000c45457c20 */ /* 0x000fe20008410000 */
[----:B------:R-:W-:Y:S01]  /*2f70*/  FMUL.FTZ R68, R68, UR12 ;  /* 0x0000000c44447c20 */ /* 0x000fe20008410000 */
[----:B------:R-:W-:Y:S01]  /*2f80*/  MUFU.TANH R21, R21 ;  /* 0x0000001500157308 */ /* 0x000fe20000002400 */
[----:B------:R-:W-:Y:S01]  /*2f90*/  FMUL.FTZ R70, R70, UR12 ;  /* 0x0000000c46467c20 */ /* 0x000fe20008410000 */
[C---:B-1----:R-:W-:Y:S06]  /*2fa0*/  HMMA.16816.F32.BF16 R44, R12.reuse, R40, R44 ;  /* 0x000000280c2c723c */ /* 0x042fec000004182c */
[----:B------:R-:W-:Y:S01]  /*2fb0*/  MUFU.TANH R97, R97 ;  /* 0x0000006100617308 */ /* 0x000fe20000002400 */
[----:B------:R-:W-:Y:S01]  /*2fc0*/  HMMA.16816.F32.BF16 R28, R12, R42, R28 ;  /* 0x0000002a0c1c723c */ /* 0x000fe2000004181c */
[----:B------:R-:W-:Y:S01]  /*2fd0*/  FMUL.FTZ R41, R73, UR12 ;  /* 0x0000000c49297c20 */ /* 0x000fe20008410000 */
[----:B------:R-:W-:-:S05]  /*2fe0*/  SHF.R.S32.HI R73, RZ, 0x1f, R118 ;  /* 0x0000001fff497819 */ /* 0x000fca0000011476 */
[----:B------:R-:W-:Y:S01]  /*2ff0*/  MUFU.TANH R39, R39 ;  /* 0x0000002700277308 */ /* 0x000fe20000002400 */
[----:B------:R-:W-:Y:S01]  /*3000*/  LEA.HI R118, R73, R118, RZ, 0x2 ;  /* 0x0000007649767211 */ /* 0x000fe200078f10ff */
[----:B------:R-:W-:Y:S01]  /*3010*/  FMUL.FTZ R73, R75, UR12 ;  /* 0x0000000c4b497c20 */ /* 0x000fe20008410000 */
[----:B--2---:R-:W-:Y:S02]  /*3020*/  HMMA.16816.F32.BF16 R48, R12, R78, R48 ;  /* 0x0000004e0c30723c */ /* 0x004fe40000041830 */
[----:B------:R-:W-:-:S03]  /*3030*/  SHF.R.S32.HI R118, RZ, 0x2, R118 ;  /* 0x00000002ff767819 */ /* 0x000fc60000011476 */
[----:B------:R1:W-:Y:S01]  /*3040*/  MUFU.TANH R79, R36 ;  /* 0x00000024004f7308 */ /* 0x0003e20000002400 */
[----:B------:R-:W-:Y:S01]  /*3050*/  IADD3 R75, R107, 0x1, R118 ;  /* 0x000000016b4b7810 */ /* 0x000fe20007ffe076 */
[----:B------:R-:W-:Y:S03]  /*3060*/  HMMA.16816.F32.BF16 R52, R12, R76, R52 ;  /* 0x0000004c0c34723c */ /* 0x000fe60000041834 */
[----:B------:R-:W-:-:S03]  /*3070*/  IADD3 R75, R125, R75, -R112 ;  /* 0x0000004b7d4b7210 */ /* 0x000fc60007ffe870 */
[----:B------:R2:W3:Y:S01]  /*3080*/  MUFU.TANH R77, R18 ;  /* 0x00000012004d7308 */ /* 0x0004e20000002400 */
[----:B------:R-:W-:Y:S01]  /*3090*/  FMUL.FTZ R45, R45, UR12 ;  /* 0x0000000c2d2d7c20 */ /* 0x000fe20008410000 */
[C---:B----4-:R-:W-:Y:S01]  /*30a0*/  HMMA.16816.F32.BF16 R24, R12.reuse, R32, R24 ;  /* 0x000000200c18723c */ /* 0x050fe20000041818 */
[----:B------:R-:W-:Y:S01]  /*30b0*/  FMUL.FTZ R44, R44, UR12 ;  /* 0x0000000c2c2c7c20 */ /* 0x000fe20008410000 */
[----:B------:R-:W-:Y:S02]  /*30c0*/  IMAD.IADD R16, R75, 0x1, R2 ;  /* 0x000000014b107824 */ /* 0x000fe400078e0202 */
[----:B------:R-:W-:Y:S01]  /*30d0*/  FMUL.FTZ R29, R29, UR12 ;  /* 0x0000000c1d1d7c20 */ /* 0x000fe20008410000 */
[----:B------:R-:W-:Y:S01]  /*30e0*/  VIADD R2, R81, 0x1000 ;  /* 0x0000100051027836 */ /* 0x000fe20000000000 */
[----:B------:R-:W-:Y:S01]  /*30f0*/  HMMA.16816.F32.BF16 R8, R12, R34, R8 ;  /* 0x000000220c08723c */ /* 0x000fe20000041808 */
[C---:B------:R-:W-:Y:S02]  /*3100*/  VIMNMX R130, R16.reuse, R125, PT ;  /* 0x0000007d10827248 */ /* 0x040fe40003fe0100 */
[----:B------:R-:W-:Y:S01]  /*3110*/  IMAD R80, R3, 0x2, R2 ;  /* 0x0000000203507824 */ /* 0x000fe200078e0202 */
[----:B------:R-:W-:Y:S01]  /*3120*/  VIADDMNMX R125, R16, 0x8, R125, PT ;  /* 0x00000008107d7846 */ /* 0x000fe2000380017d */
[----:B------:R-:W-:-:S02]  /*3130*/  IMAD.SHL.U32 R2, R87, 0x2, RZ ;  /* 0x0000000257027824 */ /* 0x000fc400078e00ff */
[----:B------:R-:W-:Y:S01]  /*3140*/  FMUL.FTZ R16, R30, UR12 ;  /* 0x0000000c1e107c20 */ /* 0x000fe20008410000 */
[----:B------:R-:W-:Y:S01]  /*3150*/  FMUL.FTZ R32, R28, UR12 ;  /* 0x0000000c1c207c20 */ /* 0x000fe20008410000 */
[----:B------:R-:W-:Y:S01]  /*3160*/  FMUL.FTZ R15, R67, UR12 ;  /* 0x0000000c430f7c20 */ /* 0x000fe20008410000 */
[----:B------:R-:W-:Y:S01]  /*3170*/  FMUL.FTZ R14, R63, UR12 ;  /* 0x0000000c3f0e7c20 */ /* 0x000fe20008410000 */
[----:B------:R-:W-:Y:S01]  /*3180*/  LOP3.LUT R88, R2, 0x6, RZ, 0xc0, !PT ;  /* 0x0000000602587812 */ /* 0x000fe200078ec0ff */
[----:B------:R-:W-:Y:S01]  /*3190*/  FMUL.FTZ R34, R46, UR12 ;  /* 0x0000000c2e227c20 */ /* 0x000fe20008410000 */
[----:B------:R-:W-:Y:S01]  /*31a0*/  FMUL.FTZ R12, R31, UR12 ;  /* 0x0000000c1f0c7c20 */ /* 0x000fe20008410000 */
[----:B------:R4:W-:Y:S01]  /*31b0*/  MUFU.TANH R63, R15 ;  /* 0x0000000f003f7308 */ /* 0x0009e20000002400 */
[----:B-1----:R-:W-:Y:S01]  /*31c0*/  FMUL.FTZ R36, R50, UR12 ;  /* 0x0000000c32247c20 */ /* 0x002fe20008410000 */
[----:B------:R-:W-:Y:S02]  /*31d0*/  IMAD.IADD R2, R85, 0x1, R88 ;  /* 0x0000000155027824 */ /* 0x000fe400078e0258 */
[----:B------:R-:W-:Y:S01]  /*31e0*/  FMUL.FTZ R38, R49, UR12 ;  /* 0x0000000c31267c20 */ /* 0x000fe20008410000 */
[----:B--2---:R-:W-:Y:S01]  /*31f0*/  FMUL.FTZ R18, R47, UR12 ;  /* 0x0000000c2f127c20 */ /* 0x004fe20008410000 */
[----:B------:R-:W-:Y:S01]  /*3200*/  FMUL.FTZ R35, R51, UR12 ;  /* 0x0000000c33237c20 */ /* 0x000fe20008410000 */
[----:B------:R-:W-:-:S02]  /*3210*/  VIADD R42, R2, 0x9 ;  /* 0x00000009022a7836 */ /* 0x000fc40000000000 */
[----:B------:R-:W-:Y:S01]  /*3220*/  FMUL.FTZ R13, R71, UR12 ;  /* 0x0000000c470d7c20 */ /* 0x000fe20008410000 */
[C---:B------:R-:W-:Y:S01]  /*3230*/  VIADD R28, R2.reuse, 0x10 ;  /* 0x00000010021c7836 */ /* 0x040fe20000000000 */
[----:B------:R1:W-:Y:S01]  /*3240*/  MUFU.TANH R71, R14 ;  /* 0x0000000e00477308 */ /* 0x0003e20000002400 */
[C---:B------:R-:W-:Y:S01]  /*3250*/  VIADD R49, R2.reuse, 0x20 ;  /* 0x0000002002317836 */ /* 0x040fe20000000000 */
[----:B------:R-:W-:Y:S01]  /*3260*/  I2FP.F32.S32 R30, R42 ;  /* 0x0000002a001e7245 */ /* 0x000fe20000201400 */
[----:B------:R-:W-:Y:S01]  /*3270*/  VIADD R47, R2, 0x1 ;  /* 0x00000001022f7836 */ /* 0x000fe20000000000 */
[C---:B------:R-:W-:Y:S01]  /*3280*/  ISETP.GE.AND P6, PT, R42.reuse, R130, PT ;  /* 0x000000822a00720c */ /* 0x040fe20003fc6270 */
[----:B------:R-:W-:Y:S01]  /*3290*/  FMUL.FTZ R40, R53, UR12 ;  /* 0x0000000c35287c20 */ /* 0x000fe20008410000 */
[-C--:B------:R-:W-:Y:S01]  /*32a0*/  ISETP.GE.AND P4, PT, R42, R125.reuse, PT ;  /* 0x0000007d2a00720c */ /* 0x080fe20003f86270 */
[----:B------:R-:W-:Y:S01]  /*32b0*/  FFMA.FTZ R30, R84, R30, R99 ;  /* 0x0000001e541e7223 */ /* 0x000fe20000010063 */
[----:B------:R-:W-:Y:S01]  /*32c0*/  I2FP.F32.S32 R42, R42 ;  /* 0x0000002a002a7245 */ /* 0x000fe20000201400 */
[----:B----4-:R-:W-:Y:S01]  /*32d0*/  VIADD R15, R2, 0x19 ;  /* 0x00000019020f7836 */ /* 0x010fe20000000000 */
[----:B------:R-:W-:Y:S01]  /*32e0*/  I2FP.F32.S32 R46, R28 ;  /* 0x0000001c002e7245 */ /* 0x000fe20000201400 */
[----:B------:R-:W2:Y:S01]  /*32f0*/  MUFU.TANH R139, R139 ;  /* 0x0000008b008b7308 */ /* 0x000ea20000002400 */
[----:B------:R-:W-:Y:S01]  /*3300*/  ISETP.GE.AND P5, PT, R28, R130, PT ;  /* 0x000000821c00720c */ /* 0x000fe20003fa6270 */
[----:B---3--:R-:W-:Y:S01]  /*3310*/  FFMA.FTZ R33, R84, R42, R101 ;  /* 0x0000002a54217223 */ /* 0x008fe20000010065 */
[----:B------:R-:W-:Y:S01]  /*3320*/  VIADD R42, R2, 0x18 ;  /* 0x00000018022a7836 */ /* 0x000fe20000000000 */
[----:B------:R-:W-:Y:S01]  /*3330*/  ISETP.GE.AND P2, PT, R28, R125, PT ;  /* 0x0000007d1c00720c */ /* 0x000fe20003f46270 */
[----:B------:R-:W-:Y:S01]  /*3340*/  FFMA.FTZ R46, R84, R46, R103 ;  /* 0x0000002e542e7223 */ /* 0x000fe20000010067 */
[----:B------:R-:W-:Y:S01]  /*3350*/  I2FP.F32.S32 R31, R28 ;  /* 0x0000001c001f7245 */ /* 0x000fe20000201400 */
[----:B------:R-:W-:Y:S01]  /*3360*/  FMUL.FTZ R52, R52, UR12 ;  /* 0x0000000c34347c20 */ /* 0x000fe20008410000 */
[-C--:B------:R-:W-:Y:S01]  /*3370*/  I2FP.F32.S32 R50, R42.reuse ;  /* 0x0000002a00327245 */ /* 0x080fe20000201400 */
[----:B------:R3:W-:Y:S01]  /*3380*/  MUFU.TANH R93, R20 ;  /* 0x00000014005d7308 */ /* 0x0007e20000002400 */
[----:B------:R-:W-:Y:S01]  /*3390*/  I2FP.F32.S32 R28, R42 ;  /* 0x0000002a001c7245 */ /* 0x000fe20000201400 */
[----:B------:R-:W-:Y:S01]  /*33a0*/  FFMA.FTZ R77, R84, R31, R77 ;  /* 0x0000001f544d7223 */ /* 0x000fe2000001004d */
[----:B------:R-:W-:Y:S01]  /*33b0*/  ISETP.GE.AND P3, PT, R42, R130, PT ;  /* 0x000000822a00720c */ /* 0x000fe20003f66270 */
[----:B------:R-:W-:Y:S01]  /*33c0*/  FFMA.FTZ R79, R84, R50, R79 ;  /* 0x00000032544f7223 */ /* 0x000fe2000001004f */
[----:B------:R-:W-:Y:S01]  /*33d0*/  ISETP.GE.AND P0, PT, R42, R125, PT ;  /* 0x0000007d2a00720c */ /* 0x000fe20003f06270 */
[----:B------:R-:W-:Y:S01]  /*33e0*/  FFMA.FTZ R31, R84, R28, R123 ;  /* 0x0000001c541f7223 */ /* 0x000fe2000001007b */
[-C--:B------:R-:W-:Y:S01]  /*33f0*/  I2FP.F32.S32 R42, R15.reuse ;  /* 0x0000000f002a7245 */ /* 0x080fe20000201400 */
[----:B------:R-:W-:Y:S01]  /*3400*/  MUFU.TANH R141, R72 ;  /* 0x00000048008d7308 */ /* 0x000fe20000002400 */
[----:B------:R-:W-:Y:S01]  /*3410*/  I2FP.F32.S32 R51, R15 ;  /* 0x0000000f00337245 */ /* 0x000fe20000201400 */
[----:B------:R-:W-:Y:S01]  /*3420*/  FMUL.FTZ R3, R17, UR12 ;  /* 0x0000000c11037c20 */ /* 0x000fe20008410000 */
[----:B------:R-:W-:Y:S01]  /*3430*/  FSEL R28, R46, -INF , !P5 ;  /* 0xff8000002e1c7808 */ /* 0x000fe20006800000 */
[----:B------:R-:W-:Y:S01]  /*3440*/  FFMA.FTZ R42, R84, R42, R37 ;  /* 0x0000002a542a7223 */ /* 0x000fe20000010025 */
[-C--:B------:R-:W-:Y:S01]  /*3450*/  I2FP.F32.S32 R46, R49.reuse ;  /* 0x00000031002e7245 */ /* 0x080fe20000201400 */
[----:B------:R-:W-:Y:S01]  /*3460*/  FMUL.FTZ R17, R64, UR12 ;  /* 0x0000000c40117c20 */ /* 0x000fe20008410000 */
[----:B-1----:R-:W-:Y:S01]  /*3470*/  FSEL R14, R79, -INF , !P3 ;  /* 0xff8000004f0e7808 */ /* 0x002fe20005800000 */
[----:B------:R1:W-:Y:S01]  /*3480*/  MUFU.TANH R37, R56 ;  /* 0x0000003800257308 */ /* 0x0003e20000002400 */
[----:B------:R-:W-:Y:S01]  /*3490*/  FSEL R31, R31, -INF , !P0 ;  /* 0xff8000001f1f7808 */ /* 0x000fe20004000000 */
[----:B---3--:R-:W-:Y:S01]  /*34a0*/  FMUL.FTZ R20, R57, UR12 ;  /* 0x0000000c39147c20 */ /* 0x008fe20008410000 */
[----:B------:R-:W-:Y:S01]  /*34b0*/  I2FP.F32.S32 R50, R49 ;  /* 0x0000003100327245 */ /* 0x000fe20000201400 */
[----:B------:R-:W-:Y:S01]  /*34c0*/  FMUL.FTZ R55, R55, UR12 ;  /* 0x0000000c37377c20 */ /* 0x000fe20008410000 */
[C---:B------:R-:W-:Y:S01]  /*34d0*/  ISETP.GE.AND P3, PT, R47.reuse, R130, PT ;  /* 0x000000822f00720c */ /* 0x040fe20003f66270 */
[----:B------:R-:W-:Y:S01]  /*34e0*/  FMUL.FTZ R48, R48, UR12 ;  /* 0x0000000c30307c20 */ /* 0x000fe20008410000 */
[-C--:B------:R-:W-:Y:S01]  /*34f0*/  ISETP.GE.AND P0, PT, R47, R125.reuse, PT ;  /* 0x0000007d2f00720c */ /* 0x080fe20003f06270 */
[----:B------:R-:W3:Y:S01]  /*3500*/  MUFU.TANH R143, R74 ;  /* 0x0000004a008f7308 */ /* 0x000ee20000002400 */
[----:B------:R-:W-:Y:S01]  /*3510*/  FSEL R30, R30, -INF , !P6 ;  /* 0xff8000001e1e7808 */ /* 0x000fe20007000000 */
[----:B------:R-:W-:Y:S01]  /*3520*/  FFMA.FTZ R50, R84, R50, R135 ;  /* 0x0000003254327223 */ /* 0x000fe20000010087 */
[----:B------:R-:W-:Y:S01]  /*3530*/  FSEL R33, R33, -INF , !P4 ;  /* 0xff80000021217808 */ /* 0x000fe20006000000 */
[----:B------:R-:W-:Y:S01]  /*3540*/  FMUL.FTZ R54, R54, UR12 ;  /* 0x0000000c36367c20 */ /* 0x000fe20008410000 */
[C---:B------:R-:W-:Y:S01]  /*3550*/  ISETP.GE.AND P6, PT, R15.reuse, R130, PT ;  /* 0x000000820f00720c */ /* 0x040fe20003fc6270 */
[----:B------:R-:W-:Y:S01]  /*3560*/  FMUL.FTZ R24, R24, UR12 ;  /* 0x0000000c18187c20 */ /* 0x000fe20008410000 */
[----:B------:R-:W-:Y:S01]  /*3570*/  ISETP.GE.AND P4, PT, R15, R125, PT ;  /* 0x0000007d0f00720c */ /* 0x000fe20003f86270 */
[----:B------:R4:W-:Y:S01]  /*3580*/  MUFU.TANH R65, R61 ;  /* 0x0000003d00417308 */ /* 0x0009e20000002400 */
[----:B-1----:R-:W-:Y:S01]  /*3590*/  I2FP.F32.S32 R56, R47 ;  /* 0x0000002f00387245 */ /* 0x002fe20000201400 */
[C---:B------:R-:W-:Y:S01]  /*35a0*/  FFMA.FTZ R47, R84.reuse, R51, R131 ;  /* 0x00000033542f7223 */ /* 0x040fe20000010083 */
[----:B------:R-:W-:Y:S01]  /*35b0*/  FFMA.FTZ R51, R84, R46, R137 ;  /* 0x0000002e54337223 */ /* 0x000fe20000010089 */
[----:B------:R-:W-:Y:S01]  /*35c0*/  FSEL R15, R77, -INF , !P2 ;  /* 0xff8000004d0f7808 */ /* 0x000fe20005000000 */
[----:B------:R-:W-:Y:S01]  /*35d0*/  FMUL.FTZ R26, R26, UR12 ;  /* 0x0000000c1a1a7c20 */ /* 0x000fe20008410000 */
[CC--:B------:R-:W-:Y:S01]  /*35e0*/  FFMA.FTZ R46, R84.reuse, R56.reuse, R95 ;  /* 0x00000038542e7223 */ /* 0x0c0fe2000001005f */
[----:B------:R-:W-:Y:S01]  /*35f0*/  FFMA.FTZ R53, R84, R56, R23 ;  /* 0x0000003854357223 */ /* 0x000fe20000010017 */
[----:B------:R1:W-:Y:S01]  /*3600*/  MUFU.TANH R99, R20 ;  /* 0x0000001400637308 */ /* 0x0003e20000002400 */
[C---:B------:R-:W-:Y:S01]  /*3610*/  ISETP.GE.AND P5, PT, R49.reuse, R130, PT ;  /* 0x000000823100720c */ /* 0x040fe20003fa6270 */
[C---:B------:R-:W-:Y:S01]  /*3620*/  VIADD R56, R2.reuse, 0x21 ;  /* 0x0000002102387836 */ /* 0x040fe20000000000 */
[-C--:B------:R-:W-:Y:S01]  /*3630*/  ISETP.GE.AND P2, PT, R49, R125.reuse, PT ;  /* 0x0000007d3100720c */ /* 0x080fe20003f46270 */
[----:B------:R-:W-:Y:S01]  /*3640*/  VIADD R49, R2, 0x28 ;  /* 0x0000002802317836 */ /* 0x000fe20000000000 */
[----:B------:R-:W-:Y:S01]  /*3650*/  FSEL R47, R47, -INF , !P4 ;  /* 0xff8000002f2f7808 */ /* 0x000fe20006000000 */
[----:B------:R-:W-:Y:S01]  /*3660*/  FMUL.FTZ R27, R27, UR12 ;  /* 0x0000000c1b1b7c20 */ /* 0x000fe20008410000 */
[----:B------:R-:W-:Y:S01]  /*3670*/  FSEL R76, R50, -INF , !P5 ;  /* 0xff800000324c7808 */ /* 0x000fe20006800000 */
[----:B------:R-:W3:Y:S01]  /*3680*/  MUFU.TANH R41, R41 ;  /* 0x0000002900297308 */ /* 0x000ee20000002400 */
[----:B----4-:R-:W-:Y:S01]  /*3690*/  VIADD R61, R2, 0x8 ;  /* 0x00000008023d7836 */ /* 0x010fe20000000000 */
[----:B------:R-:W-:Y:S01]  /*36a0*/  I2FP.F32.S32 R50, R56 ;  /* 0x0000003800327245 */ /* 0x000fe20000201400 */
[----:B------:R-:W-:Y:S01]  /*36b0*/  FMUL.FTZ R25, R25, UR12 ;  /* 0x0000000c19197c20 */ /* 0x000fe20008410000 */
[----:B------:R-:W-:Y:S01]  /*36c0*/  FSEL R51, R51, -INF , !P2 ;  /* 0xff80000033337808 */ /* 0x000fe20005000000 */
[----:B------:R-:W-:Y:S01]  /*36d0*/  FMUL.FTZ R8, R8, UR12 ;  /* 0x0000000c08087c20 */ /* 0x000fe20008410000 */
[C---:B------:R-:W-:Y:S01]  /*36e0*/  ISETP.GE.AND P4, PT, R61.reuse, R125, PT ;  /* 0x0000007d3d00720c */ /* 0x040fe20003f86270 */
[----:B--2---:R-:W-:Y:S01]  /*36f0*/  FFMA.FTZ R79, R84, R50, R139 ;  /* 0x00000032544f7223 */ /* 0x004fe2000001008b */
[----:B------:R-:W-:Y:S01]  /*3700*/  MUFU.TANH R73, R73 ;  /* 0x0000004900497308 */ /* 0x000fe20000002400 */
[----:B-1----:R-:W-:Y:S01]  /*3710*/  FSEL R20, R42, -INF , !P6 ;  /* 0xff8000002a147808 */ /* 0x002fe20007000000 */
[----:B------:R-:W-:Y:S01]  /*3720*/  FMUL.FTZ R10, R10, UR12 ;  /* 0x0000000c0a0a7c20 */ /* 0x000fe20008410000 */
[-C--:B------:R-:W-:Y:S01]  /*3730*/  ISETP.GE.AND P6, PT, R61, R130.reuse, PT ;  /* 0x000000823d00720c */ /* 0x080fe20003fc6270 */
[----:B------:R-:W-:Y:S01]  /*3740*/  FMUL.FTZ R9, R9, UR12 ;  /* 0x0000000c09097c20 */ /* 0x000fe20008410000 */
[----:B------:R-:W-:Y:S01]  /*3750*/  I2FP.F32.S32 R61, R61 ;  /* 0x0000003d003d7245 */ /* 0x000fe20000201400 */
[----:B------:R-:W-:Y:S01]  /*3760*/  FMUL.FTZ R11, R11, UR12 ;  /* 0x0000000c0b0b7c20 */ /* 0x000fe20008410000 */
[----:B------:R-:W-:Y:S01]  /*3770*/  I2FP.F32.S32 R42, R49 ;  /* 0x00000031002a7245 */ /* 0x000fe20000201400 */
[----:B------:R-:W1:Y:S01]  /*3780*/  MUFU.TANH R13, R13 ;  /* 0x0000000d000d7308 */ /* 0x000e620000002400 */
[----:B------:R-:W-:-:S02]  /*3790*/  ISETP.GE.AND P5, PT, R56, R130, PT ;  /* 0x000000823800720c */ /* 0x000fc40003fa6270 */
[-C--:B------:R-:W-:Y:S01]  /*37a0*/  ISETP.GE.AND P2, PT, R56, R125.reuse, PT ;  /* 0x0000007d3800720c */ /* 0x080fe20003f46270 */
[----:B------:R-:W-:Y:S01]  /*37b0*/  VIADD R56, R2, 0x29 ;  /* 0x0000002902387836 */ /* 0x000fe20000000000 */
[----:B------:R-:W-:Y:S02]  /*37c0*/  FSEL R46, R46, -INF , !P3 ;  /* 0xff8000002e2e7808 */ /* 0x000fe40005800000 */
[----:B------:R-:W-:Y:S01]  /*37d0*/  FSEL R53, R53, -INF , !P0 ;  /* 0xff80000035357808 */ /* 0x000fe20004000000 */
[----:B------:R-:W-:Y:S01]  /*37e0*/  MUFU.TANH R43, R68 ;  /* 0x00000044002b7308 */ /* 0x000fe20000002400 */
[C---:B------:R-:W-:Y:S02]  /*37f0*/  ISETP.GE.AND P3, PT, R49.reuse, R130, PT ;  /* 0x000000823100720c */ /* 0x040fe40003f66270 */
[----:B------:R-:W-:Y:S01]  /*3800*/  ISETP.GE.AND P0, PT, R49, R125, PT ;  /* 0x0000007d3100720c */ /* 0x000fe20003f06270 */
[----:B---3--:R-:W-:Y:S01]  /*3810*/  FFMA.FTZ R49, R84, R42, R143 ;  /* 0x0000002a54317223 */ /* 0x008fe2000001008f */
[----:B------:R-:W-:-:S03]  /*3820*/  FSEL R79, R79, -INF , !P2 ;  /* 0xff8000004f4f7808 */ /* 0x000fc60005000000 */
[----:B------:R-:W-:Y:S01]  /*3830*/  MUFU.TANH R5, R70 ;  /* 0x0000004600057308 */ /* 0x000fe20000002400 */
[----:B------:R-:W-:-:S07]  /*3840*/  FSEL R49, R49, -INF , !P0 ;  /* 0xff80000031317808 */ /* 0x000fce0004000000 */
[----:B------:R2:W-:Y:S08]  /*3850*/  MUFU.TANH R101, R58 ;  /* 0x0000003a00657308 */ /* 0x0005f00000002400 */
[----:B------:R-:W3:Y:S08]  /*3860*/  MUFU.TANH R69, R69 ;  /* 0x0000004500457308 */ /* 0x000ef00000002400 */
[----:B------:R4:W-:Y:S01]  /*3870*/  MUFU.TANH R103, R59 ;  /* 0x0000003b00677308 */ /* 0x0009e20000002400 */
[CC--:B--2---:R-:W-:Y:S01]  /*3880*/  FFMA.FTZ R58, R84.reuse, R61.reuse, R21 ;  /* 0x0000003d543a7223 */ /* 0x0c4fe20000010015 */
[----:B------:R-:W-:-:S04]  /*3890*/  FFMA.FTZ R61, R84, R61, R97 ;  /* 0x0000003d543d7223 */ /* 0x000fc80000010061 */
[----:B------:R-:W-:Y:S02]  /*38a0*/  FSEL R58, R58, -INF , !P6 ;  /* 0xff8000003a3a7808 */ /* 0x000fe40007000000 */
[----:B------:R2:W-:Y:S01]  /*38b0*/  MUFU.TANH R23, R52 ;  /* 0x0000003400177308 */ /* 0x0005e20000002400 */
[----:B------:R-:W-:Y:S02]  /*38c0*/  FSEL R61, R61, -INF , !P4 ;  /* 0xff8000003d3d7808 */ /* 0x000fe40006000000 */
[C---:B------:R-:W-:Y:S02]  /*38d0*/  ISETP.GE.AND P6, PT, R56.reuse, R130, PT ;  /* 0x000000823800720c */ /* 0x040fe40003fc6270 */
[----:B------:R-:W-:Y:S02]  /*38e0*/  ISETP.GE.AND P4, PT, R56, R125, PT ;  /* 0x0000007d3800720c */ /* 0x000fe40003f86270 */
[----:B------:R-:W-:Y:S01]  /*38f0*/  I2FP.F32.S32 R56, R56 ;  /* 0x0000003800387245 */ /* 0x000fe20000201400 */
[----:B------:R1:W-:Y:S01]  /*3900*/  MUFU.TANH R95, R40 ;  /* 0x00000028005f7308 */ /* 0x0003e20000002400 */
[----:B----4-:R-:W-:-:S03]  /*3910*/  VIADD R59, R2, 0x31 ;  /* 0x00000031023b7836 */ /* 0x010fc60000000000 */
[C---:B------:R-:W-:Y:S02]  /*3920*/  FFMA.FTZ R41, R84.reuse, R56, R41 ;  /* 0x0000003854297223 */ /* 0x040fe40000010029 */
[----:B------:R-:W-:Y:S02]  /*3930*/  ISETP.GE.AND P0, PT, R59, R125, PT ;  /* 0x0000007d3b00720c */ /* 0x000fe40003f06270 */
[----:B------:R-:W4:Y:S01]  /*3940*/  MUFU.TANH R17, R17 ;  /* 0x0000001100117308 */ /* 0x000f220000002400 */
[C---:B--2---:R-:W-:Y:S01]  /*3950*/  FFMA.FTZ R52, R84.reuse, R50, R39 ;  /* 0x0000003254347223 */ /* 0x044fe20000010027 */
[----:B------:R-:W-:Y:S01]  /*3960*/  FFMA.FTZ R50, R84, R42, R141 ;  /* 0x0000002a54327223 */ /* 0x000fe2000001008d */
[----:B------:R-:W-:-:S03]  /*3970*/  VIADD R42, R2, 0x30 ;  /* 0x00000030022a7836 */ /* 0x000fc60000000000 */
[----:B------:R-:W-:Y:S02]  /*3980*/  FSEL R52, R52, -INF , !P5 ;  /* 0xff80000034347808 */ /* 0x000fe40006800000 */
[----:B------:R-:W2:Y:S01]  /*3990*/  MUFU.TANH R57, R66 ;  /* 0x0000004200397308 */ /* 0x000ea20000002400 */
[----:B-1----:R-:W-:Y:S02]  /*39a0*/  I2FP.F32.S32 R40, R59 ;  /* 0x0000003b00287245 */ /* 0x002fe40000201400 */
[C---:B------:R-:W-:Y:S02]  /*39b0*/  ISETP.GE.AND P5, PT, R42.reuse, R130, PT ;  /* 0x000000822a00720c */ /* 0x040fe40003fa6270 */
[----:B------:R-:W-:Y:S01]  /*39c0*/  ISETP.GE.AND P2, PT, R42, R125, PT ;  /* 0x0000007d2a00720c */ /* 0x000fe20003f46270 */
[----:B------:R-:W-:Y:S01]  /*39d0*/  FFMA.FTZ R123, R84, R40, R13 ;  /* 0x00000028547b7223 */ /* 0x000fe2000001000d */
[----:B------:R-:W-:Y:S01]  /*39e0*/  I2FP.F32.S32 R42, R42 ;  /* 0x0000002a002a7245 */ /* 0x000fe20000201400 */
[----:B------:R-:W1:Y:S01]  /*39f0*/  MUFU.TANH R19, R19 ;  /* 0x0000001300137308 */ /* 0x000e620000002400 */
[----:B------:R-:W-:-:S02]  /*3a00*/  VIADD R13, R2, 0x38 ;  /* 0x00000038020d7836 */ /* 0x000fc40000000000 */
[----:B---3--:R-:W-:Y:S01]  /*3a10*/  FFMA.FTZ R69, R84, R40, R69 ;  /* 0x0000002854457223 */ /* 0x008fe20000010045 */
[----:B------:R-:W-:Y:S02]  /*3a20*/  VIADD R40, R2, 0x40 ;  /* 0x0000004002287836 */ /* 0x000fe40000000000 */
[CC--:B------:R-:W-:Y:S01]  /*3a30*/  FFMA.FTZ R43, R84.reuse, R42.reuse, R43 ;  /* 0x0000002a542b7223 */ /* 0x0c0fe2000001002b */
[----:B------:R-:W-:Y:S01]  /*3a40*/  FFMA.FTZ R77, R84, R42, R5 ;  /* 0x0000002a544d7223 */ /* 0x000fe20000010005 */
[----:B------:R-:W-:Y:S01]  /*3a50*/  VIADD R42, R2, 0x39 ;  /* 0x00000039022a7836 */ /* 0x000fe20000000000 */
[----:B------:R-:W-:Y:S01]  /*3a60*/  FSEL R50, R50, -INF , !P3 ;  /* 0xff80000032327808 */ /* 0x000fe20005800000 */
[----:B------:R-:W3:Y:S01]  /*3a70*/  MUFU.TANH R67, R60 ;  /* 0x0000003c00437308 */ /* 0x000ee20000002400 */
[----:B------:R-:W-:Y:S02]  /*3a80*/  ISETP.GE.AND P3, PT, R59, R130, PT ;  /* 0x000000823b00720c */ /* 0x000fe40003f66270 */
[----:B------:R-:W-:-:S02]  /*3a90*/  FSEL R72, R43, -INF , !P5 ;  /* 0xff8000002b487808 */ /* 0x000fc40006800000 */
[----:B------:R-:W-:Y:S02]  /*3aa0*/  FSEL R77, R77, -INF , !P2 ;  /* 0xff8000004d4d7808 */ /* 0x000fe40005000000 */
[CC--:B------:R-:W-:Y:S01]  /*3ab0*/  ISETP.GE.AND P5, PT, R42.reuse, R130.reuse, PT ;  /* 0x000000822a00720c */ /* 0x0c0fe20003fa6270 */
[----:B------:R-:W3:Y:S01]  /*3ac0*/  MUFU.TANH R75, R62 ;  /* 0x0000003e004b7308 */ /* 0x000ee20000002400 */
[-C--:B------:R-:W-:Y:S02]  /*3ad0*/  ISETP.GE.AND P2, PT, R42, R125.reuse, PT ;  /* 0x0000007d2a00720c */ /* 0x080fe40003f46270 */
[----:B------:R-:W-:Y:S02]  /*3ae0*/  FSEL R70, R69, -INF , !P3 ;  /* 0xff80000045467808 */ /* 0x000fe40005800000 */
[----:B------:R-:W-:Y:S02]  /*3af0*/  FSEL R123, R123, -INF , !P0 ;  /* 0xff8000007b7b7808 */ /* 0x000fe40004000000 */
[C---:B------:R-:W-:Y:S01]  /*3b00*/  ISETP.GE.AND P3, PT, R40.reuse, R130, PT ;  /* 0x000000822800720c */ /* 0x040fe20003f66270 */
[----:B------:R4:W-:Y:S01]  /*3b10*/  MUFU.TANH R39, R55 ;  /* 0x0000003700277308 */ /* 0x0009e20000002400 */
[----:B------:R-:W-:-:S07]  /*3b20*/  ISETP.GE.AND P0, PT, R40, R125, PT ;  /* 0x0000007d2800720c */ /* 0x000fce0003f06270 */
[----:B------:R2:W3:Y:S08]  /*3b30*/  MUFU.TANH R97, R48 ;  /* 0x0000003000617308 */ /* 0x0004f00000002400 */
[----:B------:R1:W-:Y:S01]  /*3b40*/  MUFU.TANH R5, R38 ;  /* 0x0000002600057308 */ /* 0x0003e20000002400 */
[----:B----4-:R-:W-:Y:S01]  /*3b50*/  FFMA.FTZ R55, R84, R56, R73 ;  /* 0x0000003854377223 */ /* 0x010fe20000010049 */
[----:B------:R-:W-:-:S04]  /*3b60*/  VIADD R73, R2, 0x41 ;  /* 0x0000004102497836 */ /* 0x000fc80000000000 */
[----:B------:R-:W-:Y:S01]  /*3b70*/  FSEL R55, R55, -INF , !P4 ;  /* 0xff80000037377808 */ /* 0x000fe20006000000 */
[----:B------:R-:W-:Y:S01]  /*3b80*/  BAR.SYNC.DEFER_BLOCKING 0x0 ;  /* 0x0000000000007b1d */ /* 0x000fe20000010000 */
[----:B------:R-:W-:Y:S02]  /*3b90*/  ISETP.GE.AND P4, PT, R13, R125, PT ;  /* 0x0000007d0d00720c */ /* 0x000fe40003f86270 */
[----:B--2---:R-:W-:Y:S02]  /*3ba0*/  FSEL R48, R41, -INF , !P6 ;  /* 0xff80000029307808 */ /* 0x004fe40007000000 */
[----:B------:R-:W-:Y:S01]  /*3bb0*/  ISETP.GE.AND P6, PT, R13, R130, PT ;  /* 0x000000820d00720c */ /* 0x000fe20003fc6270 */
[----:B------:R2:W4:Y:S01]  /*3bc0*/  MUFU.TANH R41, R36 ;  /* 0x0000002400297308 */ /* 0x0005220000002400 */
[----:B------:R-:W-:Y:S02]  /*3bd0*/  I2FP.F32.S32 R13, R13 ;  /* 0x0000000d000d7245 */ /* 0x000fe40000201400 */
[----:B-1----:R-:W-:-:S03]  /*3be0*/  I2FP.F32.S32 R38, R42 ;  /* 0x0000002a00267245 */ /* 0x002fc60000201400 */
[CC--:B------:R-:W-:Y:S01]  /*3bf0*/  FFMA.FTZ R56, R84.reuse, R13.reuse, R17 ;  /* 0x0000000d54387223 */ /* 0x0c0fe20000010011 */
[C---:B------:R-:W-:Y:S01]  /*3c00*/  FFMA.FTZ R57, R84.reuse, R13, R57 ;  /* 0x0000000d54397223 */ /* 0x040fe20000010039 */
[----:B------:R1:W4:Y:S01]  /*3c10*/  MUFU.TANH R21, R54 ;  /* 0x0000003600157308 */ /* 0x0003220000002400 */
[CC--:B------:R-:W-:Y:S01]  /*3c20*/  FFMA.FTZ R19, R84.reuse, R38.reuse, R19 ;  /* 0x0000002654137223 */ /* 0x0c0fe20000010013 */
[----:B------:R-:W-:Y:S01]  /*3c30*/  FFMA.FTZ R63, R84, R38, R63 ;  /* 0x00000026543f7223 */ /* 0x000fe2000001003f */
[----:B------:R-:W-:Y:S01]  /*3c40*/  VIADD R38, R2, 0x48 ;  /* 0x0000004802267836 */ /* 0x000fe20000000000 */
[----:B------:R-:W-:Y:S02]  /*3c50*/  FSEL R56, R56, -INF , !P6 ;  /* 0xff80000038387808 */ /* 0x000fe40007000000 */
[----:B------:R-:W-:Y:S02]  /*3c60*/  FSEL R59, R57, -INF , !P4 ;  /* 0xff800000393b7808 */ /* 0x000fe40006000000 */
[----:B------:R-:W-:Y:S01]  /*3c70*/  ISETP.GE.AND P6, PT, R73, R130, PT ;  /* 0x000000824900720c */ /* 0x000fe20003fc6270 */
[----:B------:R-:W4:Y:S01]  /*3c80*/  MUFU.TANH R35, R35 ;  /* 0x0000002300237308 */ /* 0x000f220000002400 */
[----:B--2---:R-:W-:-:S02]  /*3c90*/  I2FP.F32.S32 R36, R40 ;  /* 0x0000002800247245 */ /* 0x004fc40000201400 */
[----:B------:R-:W-:Y:S02]  /*3ca0*/  ISETP.GE.AND P4, PT, R73, R125, PT ;  /* 0x0000007d4900720c */ /* 0x000fe40003f86270 */
[----:B------:R-:W-:Y:S01]  /*3cb0*/  I2FP.F32.S32 R73, R73 ;  /* 0x0000004900497245 */ /* 0x000fe20000201400 */
[CC--:B---3--:R-:W-:Y:S01]  /*3cc0*/  FFMA.FTZ R67, R84.reuse, R36.reuse, R67 ;  /* 0x0000002454437223 */ /* 0x0c8fe20000010043 */
[----:B------:R-:W-:Y:S01]  /*3cd0*/  FFMA.FTZ R75, R84, R36, R75 ;  /* 0x00000024544b7223 */ /* 0x000fe2000001004b */
[----:B------:R-:W-:Y:S01]  /*3ce0*/  VIADD R36, R2, 0x49 ;  /* 0x0000004902247836 */ /* 0x000fe20000000000 */
[----:B-1----:R-:W-:Y:S01]  /*3cf0*/  FSEL R54, R19, -INF , !P5 ;  /* 0xff80000013367808 */ /* 0x002fe20006800000 */
[CC--:B------:R-:W-:Y:S01]  /*3d00*/  FFMA.FTZ R65, R84.reuse, R73.reuse, R65 ;  /* 0x0000004954417223 */ /* 0x0c0fe20000010041 */
[----:B------:R-:W-:Y:S01]  /*3d10*/  FSEL R87, R63, -INF , !P2 ;  /* 0xff8000003f577808 */ /* 0x000fe20005000000 */
[----:B------:R-:W-:Y:S01]  /*3d20*/  FFMA.FTZ R73, R84, R73, R71 ;  /* 0x0000004954497223 */ /* 0x000fe20000010047 */
[C---:B------:R-:W-:Y:S01]  /*3d30*/  ISETP.GE.AND P5, PT, R38.reuse, R130, PT ;  /* 0x000000822600720c */ /* 0x040fe20003fa6270 */
[----:B------:R1:W-:Y:S01]  /*3d40*/  MUFU.TANH R19, R34 ;  /* 0x0000002200137308 */ /* 0x0003e20000002400 */
[----:B------:R-:W-:-:S02]  /*3d50*/  ISETP.GE.AND P2, PT, R38, R125, PT ;  /* 0x0000007d2600720c */ /* 0x000fc40003f46270 */
[----:B------:R-:W-:Y:S02]  /*3d60*/  FSEL R68, R67, -INF , !P3 ;  /* 0xff80000043447808 */ /* 0x000fe40005800000 */
[----:B------:R-:W-:Y:S02]  /*3d70*/  FSEL R75, R75, -INF , !P0 ;  /* 0xff8000004b4b7808 */ /* 0x000fe40004000000 */
[----:B------:R-:W-:Y:S01]  /*3d80*/  I2FP.F32.S32 R38, R38 ;  /* 0x0000002600267245 */ /* 0x000fe20000201400 */
[----:B------:R2:W-:Y:S01]  /*3d90*/  MUFU.TANH R63, R18 ;  /* 0x00000012003f7308 */ /* 0x0005e20000002400 */
[C---:B------:R-:W-:Y:S02]  /*3da0*/  ISETP.GE.AND P3, PT, R36.reuse, R130, PT ;  /* 0x000000822400720c */ /* 0x040fe40003f66270 */
[----:B------:R-:W-:Y:S01]  /*3db0*/  ISETP.GE.AND P0, PT, R36, R125, PT ;  /* 0x0000007d2400720c */ /* 0x000fe20003f06270 */
[C---:B------:R-:W-:Y:S01]  /*3dc0*/  FFMA.FTZ R64, R84.reuse, R38, R37 ;  /* 0x0000002654407223 */ /* 0x040fe20000010025 */
[----:B------:R-:W-:Y:S01]  /*3dd0*/  I2FP.F32.S32 R36, R36 ;  /* 0x0000002400247245 */ /* 0x000fe20000201400 */
[----:B------:R-:W-:Y:S01]  /*3de0*/  FFMA.FTZ R71, R84, R38, R101 ;  /* 0x0000002654477223 */ /* 0x000fe20000010065 */
[C---:B------:R-:W-:Y:S01]  /*3df0*/  VIADD R38, R2.reuse, 0x50 ;  /* 0x0000005002267836 */ /* 0x040fe20000000000 */
[----:B------:R-:W-:Y:S01]  /*3e00*/  FSEL R66, R65, -INF , !P6 ;  /* 0xff80000041427808 */ /* 0x000fe20007000000 */
[----:B-1----:R-:W-:-:S02]  /*3e10*/  VIADD R34, R2, 0x58 ;  /* 0x0000005802227836 */ /* 0x002fc40000000000 */
[CC--:B------:R-:W-:Y:S01]  /*3e20*/  FFMA.FTZ R62, R84.reuse, R36.reuse, R99 ;  /* 0x00000024543e7223 */ /* 0x0c0fe20000010063 */
[----:B------:R-:W-:Y:S01]  /*3e30*/  FFMA.FTZ R57, R84, R36, R103 ;  /* 0x0000002454397223 */ /* 0x000fe20000010067 */
[----:B------:R-:W-:Y:S01]  /*3e40*/  VIADD R36, R2, 0x51 ;  /* 0x0000005102247836 */ /* 0x000fe20000000000 */
[----:B------:R1:W-:Y:S01]  /*3e50*/  MUFU.TANH R65, R29 ;  /* 0x0000001d00417308 */ /* 0x0003e20000002400 */
[----:B------:R-:W-:Y:S02]  /*3e60*/  ISETP.GE.AND P6, PT, R38, R130, PT ;  /* 0x000000822600720c */ /* 0x000fe40003fc6270 */
[----:B------:R-:W-:Y:S02]  /*3e70*/  FSEL R62, R62, -INF , !P3 ;  /* 0xff8000003e3e7808 */ /* 0x000fe40005800000 */
[----:B--2---:R-:W-:Y:S02]  /*3e80*/  I2FP.F32.S32 R18, R38 ;  /* 0x0000002600127245 */ /* 0x004fe40000201400 */
[----:B------:R-:W-:Y:S01]  /*3e90*/  FSEL R57, R57, -INF , !P0 ;  /* 0xff80000039397808 */ /* 0x000fe20004000000 */
[----:B------:R2:W-:Y:S01]  /*3ea0*/  MUFU.TANH R17, R45 ;  /* 0x0000002d00117308 */ /* 0x0005e20000002400 */
[----:B------:R-:W-:Y:S01]  /*3eb0*/  ISETP.GE.AND P3, PT, R34, R130, PT ;  /* 0x000000822200720c */ /* 0x000fe20003f66270 */
[----:B------:R-:W-:Y:S01]  /*3ec0*/  FFMA.FTZ R23, R84, R18, R23 ;  /* 0x0000001254177223 */ /* 0x000fe20000010017 */
[----:B------:R-:W-:-:S02]  /*3ed0*/  ISETP.GE.AND P0, PT, R34, R125, PT ;  /* 0x0000007d2200720c */ /* 0x000fc40003f06270 */
[----:B------:R-:W-:Y:S02]  /*3ee0*/  I2FP.F32.S32 R34, R34 ;  /* 0x0000002200227245 */ /* 0x000fe40000201400 */
[----:B------:R-:W-:Y:S01]  /*3ef0*/  FSEL R73, R73, -INF , !P4 ;  /* 0xff80000049497808 */ /* 0x000fe20006000000 */
[----:B------:R3:W-:Y:S01]  /*3f00*/  MUFU.TANH R37, R32 ;  /* 0x0000002000257308 */ /* 0x0007e20000002400 */
[----:B-1----:R-:W-:Y:S02]  /*3f10*/  VIADD R29, R2, 0x59 ;  /* 0x00000059021d7836 */ /* 0x002fe40000000000 */
[CC--:B------:R-:W-:Y:S01]  /*3f20*/  FFMA.FTZ R40, R84.reuse, R34.reuse, R97 ;  /* 0x0000002254287223 */ /* 0x0c0fe20000010061 */
[----:B----4-:R-:W-:Y:S01]  /*3f30*/  FFMA.FTZ R41, R84, R34, R41 ;  /* 0x0000002254297223 */ /* 0x010fe20000010029 */
[----:B------:R-:W-:Y:S02]  /*3f40*/  FSEL R64, R64, -INF , !P5 ;  /* 0xff80000040407808 */ /* 0x000fe40006800000 */
[----:B------:R-:W-:Y:S01]  /*3f50*/  FSEL R71, R71, -INF , !P2 ;  /* 0xff80000047477808 */ /* 0x000fe20005000000 */
[----:B------:R1:W4:Y:S01]  /*3f60*/  MUFU.TANH R13, R44 ;  /* 0x0000002c000d7308 */ /* 0x0003220000002400 */
[----:B--2---:R-:W-:Y:S01]  /*3f70*/  FFMA.FTZ R45, R84, R18, R21 ;  /* 0x00000012542d7223 */ /* 0x004fe20000010015 */
[----:B------:R-:W-:Y:S01]  /*3f80*/  ISETP.GE.AND P4, PT, R38, R125, PT ;  /* 0x0000007d2600720c */ /* 0x000fe20003f86270 */
[----:B------:R-:W-:Y:S01]  /*3f90*/  VIADD R18, R2, 0x60 ;  /* 0x0000006002127836 */ /* 0x000fe20000000000 */
[----:B------:R-:W-:-:S02]  /*3fa0*/  ISETP.GE.AND P5, PT, R36, R130, PT ;  /* 0x000000822400720c */ /* 0x000fc40003fa6270 */
[----:B------:R-:W-:Y:S02]  /*3fb0*/  ISETP.GE.AND P2, PT, R36, R125, PT ;  /* 0x0000007d2400720c */ /* 0x000fe40003f46270 */
[----:B------:R2:W-:Y:S01]  /*3fc0*/  MUFU.TANH R21, R12 ;  /* 0x0000000c00157308 */ /* 0x0005e20000002400 */
[----:B---3--:R-:W-:Y:S02]  /*3fd0*/  I2FP.F32.S32 R32, R36 ;  /* 0x0000002400207245 */ /* 0x008fe40000201400 */
[----:B------:R-:W-:Y:S02]  /*3fe0*/  FSEL R40, R40, -INF , !P3 ;  /* 0xff80000028287808 */ /* 0x000fe40005800000 */
[----:B------:R-:W-:Y:S01]  /*3ff0*/  FSEL R41, R41, -INF , !P0 ;  /* 0xff80000029297808 */ /* 0x000fe20004000000 */
[CC--:B------:R-:W-:Y:S01]  /*4000*/  FFMA.FTZ R42, R84.reuse, R32.reuse, R95 ;  /* 0x00000020542a7223 */ /* 0x0c0fe2000001005f */
[----:B------:R-:W-:Y:S01]  /*4010*/  FFMA.FTZ R39, R84, R32, R39 ;  /* 0x0000002054277223 */ /* 0x000fe20000010027 */
[----:B------:R3:W4:Y:S01]  /*4020*/  MUFU.TANH R67, R16 ;  /* 0x0000001000437308 */ /* 0x0007220000002400 */
[----:B-1----:R-:W-:-:S02]  /*4030*/  FSEL R44, R23, -INF , !P6 ;  /* 0xff800000172c7808 */ /* 0x002fc40007000000 */
[----:B------:R-:W-:Y:S02]  /*4040*/  FSEL R42, R42, -INF , !P5 ;  /* 0xff8000002a2a7808 */ /* 0x000fe40006800000 */
[----:B------:R-:W-:Y:S02]  /*4050*/  FSEL R43, R39, -INF , !P2 ;  /* 0xff800000272b7808 */ /* 0x000fe40005000000 */
[C---:B------:R-:W-:Y:S01]  /*4060*/  ISETP.GE.AND P5, PT, R18.reuse, R130, PT ;  /* 0x000000821200720c */ /* 0x040fe20003fa6270 */
[----:B------:R1:W-:Y:S01]  /*4070*/  MUFU.TANH R23, R24 ;  /* 0x0000001800177308 */ /* 0x0003e20000002400 */
[----:B--2---:R-:W-:Y:S02]  /*4080*/  I2FP.F32.S32 R12, R29 ;  /* 0x0000001d000c7245 */ /* 0x004fe40000201400 */
[-C--:B------:R-:W-:Y:S02]  /*4090*/  ISETP.GE.AND P2, PT, R18, R125.reuse, PT ;  /* 0x0000007d1200720c */ /* 0x080fe40003f46270 */
[----:B------:R-:W-:Y:S01]  /*40a0*/  I2FP.F32.S32 R18, R18 ;  /* 0x0000001200127245 */ /* 0x000fe20000201400 */
[CC--:B------:R-:W-:Y:S01]  /*40b0*/  FFMA.FTZ R38, R84.reuse, R12.reuse, R5 ;  /* 0x0000000c54267223 */ /* 0x0c0fe20000010005 */
[----:B------:R-:W-:Y:S01]  /*40c0*/  FFMA.FTZ R12, R84, R12, R35 ;  /* 0x0000000c540c7223 */ /* 0x000fe20000010023 */
[----:B------:R-:W-:Y:S01]  /*40d0*/  FSEL R45, R45, -INF , !P4 ;  /* 0xff8000002d2d7808 */ /* 0x000fe20006000000 */
[----:B---3--:R-:W-:Y:S01]  /*40e0*/  VIADD R16, R2, 0x61 ;  /* 0x0000006102107836 */ /* 0x008fe20000000000 */
[----:B------:R-:W2:Y:S01]  /*40f0*/  MUFU.TANH R35, R26 ;  /* 0x0000001a00237308 */ /* 0x000ea20000002400 */
[CC--:B------:R-:W-:Y:S01]  /*4100*/  ISETP.GE.AND P4, PT, R29.reuse, R125.reuse, PT ;  /* 0x0000007d1d00720c */ /* 0x0c0fe20003f86270 */
[CC--:B----4-:R-:W-:Y:S01]  /*4110*/  FFMA.FTZ R13, R84.reuse, R18.reuse, R13 ;  /* 0x00000012540d7223 */ /* 0x0d0fe2000001000d */
[----:B------:R-:W-:Y:S01]  /*4120*/  FFMA.FTZ R19, R84, R18, R19 ;  /* 0x0000001254137223 */ /* 0x000fe20000010013 */
[----:B------:R-:W-:Y:S01]  /*4130*/  ISETP.GE.AND P3, PT, R16, R130, PT ;  /* 0x000000821000720c */ /* 0x000fe20003f66270 */
[----:B------:R-:W-:Y:S01]  /*4140*/  VIADD R18, R2, 0x69 ;  /* 0x0000006902127836 */ /* 0x000fe20000000000 */
[----:B------:R-:W-:Y:S01]  /*4150*/  ISETP.GE.AND P0, PT, R16, R125, PT ;  /* 0x0000007d1000720c */ /* 0x000fe20003f06270 */
[----:B-1----:R-:W-:Y:S01]  /*4160*/  VIADD R24, R2, 0x68 ;  /* 0x0000006802187836 */ /* 0x002fe20000000000 */
[----:B------:R-:W-:Y:S01]  /*4170*/  I2FP.F32.S32 R16, R16 ;  /* 0x0000001000107245 */ /* 0x000fe20000201400 */
[----:B------:R1:W-:Y:S01]  /*4180*/  MUFU.TANH R5, R27 ;  /* 0x0000001b00057308 */ /* 0x0003e20000002400 */
[----:B------:R-:W-:-:S02]  /*4190*/  ISETP.GE.AND P6, PT, R29, R130, PT ;  /* 0x000000821d00720c */ /* 0x000fc40003fc6270 */
[----:B------:R-:W-:Y:S01]  /*41a0*/  FSEL R36, R13, -INF , !P5 ;  /* 0xff8000000d247808 */ /* 0x000fe20006800000 */
[CC--:B------:R-:W-:Y:S01]  /*41b0*/  FFMA.FTZ R34, R84.reuse, R16.reuse, R17 ;  /* 0x0000001054227223 */ /* 0x0c0fe20000010011 */
[----:B------:R-:W-:Y:S01]  /*41c0*/  FFMA.FTZ R63, R84, R16, R63 ;  /* 0x00000010543f7223 */ /* 0x000fe2000001003f */
[----:B------:R-:W-:Y:S01]  /*41d0*/  VIADD R16, R2, 0x70 ;  /* 0x0000007002107836 */ /* 0x000fe20000000000 */
[----:B------:R-:W-:Y:S01]  /*41e0*/  FSEL R17, R12, -INF , !P4 ;  /* 0xff8000000c117808 */ /* 0x000fe20006000000 */
[----:B------:R3:W4:Y:S01]  /*41f0*/  MUFU.TANH R39, R25 ;  /* 0x0000001900277308 */ /* 0x0007220000002400 */
[----:B------:R-:W-:Y:S02]  /*4200*/  FSEL R34, R34, -INF , !P3 ;  /* 0xff80000022227808 */ /* 0x000fe40005800000 */
[----:B------:R-:W-:Y:S02]  /*4210*/  ISETP.GE.AND P3, PT, R16, R130, PT ;  /* 0x000000821000720c */ /* 0x000fe40003f66270 */
[----:B------:R-:W-:-:S02]  /*4220*/  I2FP.F32.S32 R12, R24 ;  /* 0x00000018000c7245 */ /* 0x000fc40000201400 */
[----:B------:R-:W-:Y:S01]  /*4230*/  FSEL R29, R19, -INF , !P2 ;  /* 0xff800000131d7808 */ /* 0x000fe20005000000 */
[----:B------:R4:W4:Y:S01]  /*4240*/  MUFU.TANH R13, R8 ;  /* 0x00000008000d7308 */ /* 0x0009220000002400 */
[----:B-1----:R-:W-:Y:S01]  /*4250*/  FSEL R27, R63, -INF , !P0 ;  /* 0xff8000003f1b7808 */ /* 0x002fe20004000000 */
[----:B------:R-:W-:Y:S01]  /*4260*/  FFMA.FTZ R32, R84, R12, R37 ;  /* 0x0000000c54207223 */ /* 0x000fe20000010025 */
[-C--:B------:R-:W-:Y:S02]  /*4270*/  ISETP.GE.AND P0, PT, R16, R125.reuse, PT ;  /* 0x0000007d1000720c */ /* 0x080fe40003f06270 */
[----:B------:R-:W-:Y:S02]  /*4280*/  I2FP.F32.S32 R16, R16 ;  /* 0x0000001000107245 */ /* 0x000fe40000201400 */
[C---:B------:R-:W-:Y:S01]  /*4290*/  ISETP.GE.AND P5, PT, R18.reuse, R130, PT ;  /* 0x000000821200720c */ /* 0x040fe20003fa6270 */
[----:B------:R-:W1:Y:S01]  /*42a0*/  MUFU.TANH R19, R10 ;  /* 0x0000000a00137308 */ /* 0x000e620000002400 */
[-C--:B------:R-:W-:Y:S01]  /*42b0*/  ISETP.GE.AND P2, PT, R18, R125.reuse, PT ;  /* 0x0000007d1200720c */ /* 0x080fe20003f46270 */
[----:B---3--:R-:W-:Y:S01]  /*42c0*/  FFMA.FTZ R25, R84, R12, R67 ;  /* 0x0000000c54197223 */ /* 0x008fe20000010043 */
[----:B------:R-:W-:Y:S01]  /*42d0*/  FSEL R38, R38, -INF , !P6 ;  /* 0xff80000026267808 */ /* 0x000fe20007000000 */
[----:B--2---:R-:W-:Y:S01]  /*42e0*/  FFMA.FTZ R35, R84, R16, R35 ;  /* 0x0000001054237223 */ /* 0x004fe20000010023 */
[----:B------:R-:W-:Y:S01]  /*42f0*/  I2FP.F32.S32 R18, R18 ;  /* 0x0000001200127245 */ /* 0x000fe20000201400 */
[----:B------:R-:W-:Y:S01]  /*4300*/  VIADD R12, R2, 0x78 ;  /* 0x00000078020c7836 */ /* 0x000fe20000000000 */
[C---:B------:R-:W-:Y:S01]  /*4310*/  ISETP.GE.AND P6, PT, R24.reuse, R130, PT ;  /* 0x000000821800720c */ /* 0x040fe20003fc6270 */
[----:B------:R-:W2:Y:S01]  /*4320*/  MUFU.TANH R9, R9 ;  /* 0x0000000900097308 */ /* 0x000ea20000002400 */
[----:B------:R-:W-:Y:S01]  /*4330*/  ISETP.GE.AND P4, PT, R24, R125, PT ;  /* 0x0000007d1800720c */ /* 0x000fe20003f86270 */
[----:B------:R-:W-:Y:S01]  /*4340*/  FFMA.FTZ R24, R84, R16, R23 ;  /* 0x0000001054187223 */ /* 0x000fe20000010017 */
[----:B------:R-:W-:-:S02]  /*4350*/  VIADD R16, R2, 0x71 ;  /* 0x0000007102107836 */ /* 0x000fc40000000000 */
[CC--:B------:R-:W-:Y:S01]  /*4360*/  FFMA.FTZ R26, R84.reuse, R18.reuse, R65 ;  /* 0x00000012541a7223 */ /* 0x0c0fe20000010041 */
[----:B------:R-:W-:Y:S01]  /*4370*/  FFMA.FTZ R21, R84, R18, R21 ;  /* 0x0000001254157223 */ /* 0x000fe20000010015 */
[----:B------:R-:W-:Y:S01]  /*4380*/  FSEL R32, R32, -INF , !P6 ;  /* 0xff80000020207808 */ /* 0x000fe20007000000 */
[----:B----4-:R-:W-:Y:S01]  /*4390*/  VIADD R8, R2, 0x79 ;  /* 0x0000007902087836 */ /* 0x010fe20000000000 */
[----:B------:R-:W-:Y:S01]  /*43a0*/  FSEL R25, R25, -INF , !P4 ;  /* 0xff80000019197808 */ /* 0x000fe20006000000 */
[----:B------:R-:W3:Y:S01]  /*43b0*/  MUFU.TANH R11, R11 ;  /* 0x0000000b000b7308 */ /* 0x000ee20000002400 */
[C---:B------:R-:W-:Y:S02]  /*43c0*/  ISETP.GE.AND P6, PT, R16.reuse, R130, PT ;  /* 0x000000821000720c */ /* 0x040fe40003fc6270 */
[----:B------:R-:W-:Y:S02]  /*43d0*/  ISETP.GE.AND P4, PT, R16, R125, PT ;  /* 0x0000007d1000720c */ /* 0x000fe40003f86270 */
[----:B------:R-:W-:-:S02]  /*43e0*/  I2FP.F32.S32 R16, R16 ;  /* 0x0000001000107245 */ /* 0x000fc40000201400 */
[----:B------:R-:W-:Y:S01]  /*43f0*/  FSEL R26, R26, -INF , !P5 ;  /* 0xff8000001a1a7808 */ /* 0x000fe20006800000 */
[----:B------:R4:W4:Y:S01]  /*4400*/  MUFU.TANH R37, R22 ;  /* 0x0000001600257308 */ /* 0x0009220000002400 */
[----:B------:R-:W-:Y:S01]  /*4410*/  FSEL R23, R21, -INF , !P2 ;  /* 0xff80000015177808 */ /* 0x000fe20005000000 */
[----:B------:R-:W-:Y:S01]  /*4420*/  FFMA.FTZ R39, R84, R16, R39 ;  /* 0x0000001054277223 */ /* 0x000fe20000010027 */
[----:B------:R-:W-:Y:S01]  /*4430*/  ISETP.GE.AND P5, PT, R12, R130, PT ;  /* 0x000000820c00720c */ /* 0x000fe20003fa6270 */
[----:B------:R-:W-:Y:S01]  /*4440*/  FFMA.FTZ R5, R84, R16, R5 ;  /* 0x0000001054057223 */ /* 0x000fe20000010005 */
[----:B------:R-:W-:Y:S02]  /*4450*/  ISETP.GE.AND P2, PT, R12, R125, PT ;  /* 0x0000007d0c00720c */ /* 0x000fe40003f46270 */
[----:B------:R-:W-:Y:S02]  /*4460*/  I2FP.F32.S32 R12, R12 ;  /* 0x0000000c000c7245 */ /* 0x000fe40000201400 */
[----:B------:R-:W-:-:S02]  /*4470*/  FSEL R24, R24, -INF , !P3 ;  /* 0xff80000018187808 */ /* 0x000fc40005800000 */
[----:B------:R-:W-:Y:S01]  /*4480*/  FSEL R21, R35, -INF , !P0 ;  /* 0xff80000023157808 */ /* 0x000fe20004000000 */
[----:B------:R-:W-:Y:S01]  /*4490*/  FFMA.FTZ R13, R84, R12, R13 ;  /* 0x0000000c540d7223 */ /* 0x000fe2000001000d */
[----:B------:R-:W-:Y:S01]  /*44a0*/  ISETP.GE.AND P3, PT, R8, R130, PT ;  /* 0x000000820800720c */ /* 0x000fe20003f66270 */
[----:B-1----:R-:W-:Y:S01]  /*44b0*/  FFMA.FTZ R12, R84, R12, R19 ;  /* 0x0000000c540c7223 */ /* 0x002fe20000010013 */
[----:B------:R-:W-:Y:S01]  /*44c0*/  ISETP.GE.AND P0, PT, R8, R125, PT ;  /* 0x0000007d0800720c */ /* 0x000fe20003f06270 */
[----:B------:R1:W1:Y:S01]  /*44d0*/  MUFU.TANH R35, R3 ;  /* 0x0000000300237308 */ /* 0x0002620000002400 */
[----:B------:R-:W-:Y:S02]  /*44e0*/  I2FP.F32.S32 R8, R8 ;  /* 0x0000000800087245 */ /* 0x000fe40000201400 */
[----:B------:R-:W-:Y:S02]  /*44f0*/  FSEL R19, R39, -INF , !P6 ;  /* 0xff80000027137808 */ /* 0x000fe40007000000 */
[----:B------:R-:W-:Y:S01]  /*4500*/  FSEL R5, R5, -INF , !P4 ;  /* 0xff80000005057808 */ /* 0x000fe20006000000 */
[CC--:B--2---:R-:W-:Y:S01]  /*4510*/  FFMA.FTZ R9, R84.reuse, R8.reuse, R9 ;  /* 0x0000000854097223 */ /* 0x0c4fe20000010009 */
[----:B---3--:R-:W-:Y:S01]  /*4520*/  FFMA.FTZ R11, R84, R8, R11 ;  /* 0x00000008540b7223 */ /* 0x008fe2000001000b */
[----:B------:R2:W3:Y:S01]  /*4530*/  MUFU.TANH R39, R4 ;  /* 0x0000000400277308 */ /* 0x0004e20000002400 */
[----:B------:R-:W-:-:S02]  /*4540*/  I2FP.F32.S32 R8, R2 ;  /* 0x0000000200087245 */ /* 0x000fc40000201400 */
[C---:B------:R-:W-:Y:S02]  /*4550*/  ISETP.GE.AND P6, PT, R2.reuse, R130, PT ;  /* 0x000000820200720c */ /* 0x040fe40003fc6270 */
[C---:B------:R-:W-:Y:S01]  /*4560*/  ISETP.GE.AND P4, PT, R2.reuse, R125, PT ;  /* 0x0000007d0200720c */ /* 0x040fe20003f86270 */
[----:B------:R-:W-:Y:S01]  /*4570*/  VIADD R2, R2, 0x11 ;  /* 0x0000001102027836 */ /* 0x000fe20000000000 */
[----:B------:R-:W-:Y:S01]  /*4580*/  FSEL R16, R9, -INF , !P3 ;  /* 0xff80000009107808 */ /* 0x000fe20005800000 */
[CC--:B----4-:R-:W-:Y:S01]  /*4590*/  FFMA.FTZ R22, R84.reuse, R8.reuse, R93 ;  /* 0x0000000854167223 */ /* 0x0d0fe2000001005d */
[----:B------:R-:W-:Y:S01]  /*45a0*/  ISETP.GE.AND P3, PT, R115, 0x2, PT ;  /* 0x000000027300780c */ /* 0x000fe20003f66270 */
[----:B------:R-:W-:Y:S01]  /*45b0*/  FFMA.FTZ R37, R84, R8, R37 ;  /* 0x0000000854257223 */ /* 0x000fe20000010025 */
[----:B------:R-:W-:Y:S02]  /*45c0*/  FSEL R18, R13, -INF , !P5 ;  /* 0xff8000000d127808 */ /* 0x000fe40006800000 */
[----:B-1----:R-:W-:-:S02]  /*45d0*/  FSEL R3, R12, -INF , !P2 ;  /* 0xff8000000c037808 */ /* 0x002fc40005000000 */
[----:B------:R-:W-:Y:S02]  /*45e0*/  I2FP.F32.S32 R10, R2 ;  /* 0x00000002000a7245 */ /* 0x000fe40000201400 */
[C---:B------:R-:W-:Y:S02]  /*45f0*/  ISETP.GE.AND P5, PT, R2.reuse, R130, PT ;  /* 0x000000820200720c */ /* 0x040fe40003fa6270 */
[----:B------:R-:W-:Y:S01]  /*4600*/  ISETP.GE.AND P2, PT, R2, R125, PT ;  /* 0x0000007d0200720c */ /* 0x000fe20003f46270 */
[----:B--2---:R-:W-:Y:S01]  /*4610*/  FFMA.FTZ R4, R84, R10, R35 ;  /* 0x0000000a54047223 */ /* 0x004fe20000010023 */
[----:B------:R-:W-:Y:S02]  /*4620*/  I2FP.F32.S32 R2, R2 ;  /* 0x0000000200027245 */ /* 0x000fe40000201400 */
[----:B------:R-:W-:Y:S02]  /*4630*/  FSEL R22, R22, -INF , !P6 ;  /* 0xff80000016167808 */ /* 0x000fe40007000000 */
[----:B------:R-:W-:Y:S01]  /*4640*/  FSEL R63, R37, -INF , !P4 ;  /* 0xff800000253f7808 */ /* 0x000fe20006000000 */
[----:B---3--:R-:W-:Y:S01]  /*4650*/  FFMA.FTZ R39, R84, R2, R39 ;  /* 0x0000000254277223 */ /* 0x008fe20000010027 */
        /* <DEDUP_REMOVED lines=64> */
.L_x_4420:
[----:B------:R-:W-:-:S04]  /*4a60*/  LEA R37, -R120, RZ, 0x7 ;  /* 0x000000ff78257211 */ /* 0x000fc800078e39ff */
[----:B------:R-:W-:-:S07]  /*4a70*/  SHF.R.S32.HI R60, RZ, 0x1f, R37 ;  /* 0x0000001fff3c7819 */ /* 0x000fce0000011425 */
.L_x_4421:
        /* <DEDUP_REMOVED lines=14> */
[----:B------:R2:W-:Y:S02]  /*4b60*/  @P2 STS.64 [R111+0x1008], RZ ;  /* 0x001008ff6f002388 */ /* 0x0005e40000000a00 */
[----:B------:R-:W4:Y:S01]  /*4b70*/  @!P2 LDC.64 R8, c[0x0][0x218] ;  /* 0x00008600ff08ab82 */ /* 0x000f220000000a00 */
[----:B-1----:R-:W-:-:S04]  /*4b80*/  @!P2 LEA R12, P5, R39, R12, 0x1 ;  /* 0x0000000c270ca211 */ /* 0x002fc800078a08ff */
[----:B------:R-:W-:Y:S02]  /*4b90*/  @!P2 LEA.HI.X R13, R39, R13, R74, 0x1, P5 ;  /* 0x0000000d270da211 */ /* 0x000fe400028f0c4a */
[C---:B---3--:R-:W-:Y:S01]  /*4ba0*/  @!P2 LEA R94, P0, R65.reuse, R10, 0x1 ;  /* 0x0000000a415ea211 */ /* 0x048fe200078008ff */
[----:B------:R-:W-:Y:S02]  /*4bb0*/  @!P2 IMAD.X R10, R60, 0x1, R35, P4 ;  /* 0x000000013c0aa824 */ /* 0x000fe400020e0623 */
        /* <DEDUP_REMOVED lines=32> */
.L_x_4423:
[----:B------:R-:W-:Y:S05]  /*4dc0*/  BSYNC B0 ;  /* 0x0000000000007941 */ /* 0x000fea0003800000 */
.L_x_4422:
[----:B------:R-:W0:Y:S01]  /*4dd0*/  LDGDEPBAR ;  /* 0x00000000000079af */ /* 0x000e220000000000 */
[----:B------:R-:W-:-:S04]  /*4de0*/  IADD3 R90, P0, R37, R90, RZ ;  /* 0x0000005a255a7210 */ /* 0x000fc80007f1e0ff */
[----:B------:R-:W-:-:S09]  /*4df0*/  IADD3.X R89, R60, R89, RZ, P0, !PT ;  /* 0x000000593c597210 */ /* 0x000fd200007fe4ff */
.L_x_4419:
        /* <DEDUP_REMOVED lines=67> */
[----:B------:R-:W2:Y:S04]  /*5230*/  SHFL.BFLY PT, R8, R9, 0x2, 0x1f ;  /* 0x0c401f0009087f89 */ /* 0x000ea800000e0000 */
[----:B------:R-:W-:Y:S01]  /*5240*/  LDSM.16.MT88.4 R100, [R119+0x3000] ;  /* 0x003000007764783b */ /* 0x000fe20000004200 */
[----:B-1----:R-:W-:-:S02]  /*5250*/  FMNMX.FTZ R10, R11, R10, !PT ;  /* 0x0000000a0b0a7209 */ /* 0x002fc40007810000 */
[----:B--2---:R-:W-:-:S03]  /*5260*/  FMNMX.FTZ R8, R9, R8, !PT ;  /* 0x0000000809087209 */ /* 0x004fc60007810000 */
[----:B------:R-:W1:Y:S04]  /*5270*/  SHFL.BFLY PT, R67, R10, 0x1, 0x1f ;  /* 0x0c201f000a437f89 */ /* 0x000e6800000e0000 */
[----:B------:R-:W2:Y:S01]  /*5280*/  SHFL.BFLY PT, R65, R8, 0x1, 0x1f ;  /* 0x0c201f0008417f89 */ /* 0x000ea200000e0000 */
[----:B-1----:R-:W-:-:S04]  /*5290*/  FMNMX.FTZ R67, R10, R67, !PT ;  /* 0x000000430a437209 */ /* 0x002fc80007810000 */
[C---:B------:R-:W-:Y:S01]  /*52a0*/  FSETP.NEU.FTZ.AND P0, PT, R67.reuse, -INF , PT ;  /* 0xff8000004300780b */ /* 0x040fe20003f1d000 */
[----:B------:R-:W-:Y:S01]  /*52b0*/  FMUL.FTZ R39, R67, UR13 ;  /* 0x0000000d43277c20 */ /* 0x000fe20008410000 */
[----:B--2---:R-:W-:-:S04]  /*52c0*/  FMNMX.FTZ R65, R8, R65, !PT ;  /* 0x0000004108417209 */ /* 0x004fc80007810000 */
[----:B------:R-:W-:Y:S02]  /*52d0*/  FSEL R39, R39, RZ, P0 ;  /* 0x000000ff27277208 */ /* 0x000fe40000000000 */
[----:B------:R-:W-:-:S03]  /*52e0*/  FSETP.NEU.FTZ.AND P0, PT, R65, -INF , PT ;  /* 0xff8000004100780b */ /* 0x000fc60003f1d000 */
[--C-:B------:R-:W-:Y:S01]  /*52f0*/  FFMA.FTZ R60, R30, UR13, -R39.reuse ;  /* 0x0000000d1e3c7c23 */ /* 0x100fe20008010827 */
[--C-:B------:R-:W-:Y:S01]  /*5300*/  FFMA.FTZ R30, R4, UR13, -R39.reuse ;  /* 0x0000000d041e7c23 */ /* 0x100fe20008010827 */
[----:B------:R-:W-:Y:S01]  /*5310*/  FMUL.FTZ R4, R65, UR13 ;  /* 0x0000000d41047c20 */ /* 0x000fe20008410000 */
[--C-:B------:R-:W-:Y:S01]  /*5320*/  FFMA.FTZ R74, R46, UR13, -R39.reuse ;  /* 0x0000000d2e4a7c23 */ /* 0x100fe20008010827 */
[--C-:B------:R-:W-:Y:S01]  /*5330*/  FFMA.FTZ R69, R58, UR13, -R39.reuse ;  /* 0x0000000d3a457c23 */ /* 0x100fe20008010827 */
[--C-:B------:R-:W-:Y:S01]  /*5340*/  FFMA.FTZ R85, R22, UR13, -R39.reuse ;  /* 0x0000000d16557c23 */ /* 0x100fe20008010827 */
[----:B------:R-:W-:Y:S01]  /*5350*/  MUFU.EX2 R60, R60 ;  /* 0x0000003c003c7308 */ /* 0x000fe20000000800 */
[----:B------:R-:W-:Y:S01]  /*5360*/  FSEL R4, R4, RZ, P0 ;  /* 0x000000ff04047208 */ /* 0x000fe20000000000 */
        /* <DEDUP_REMOVED lines=42> */
[----:B------:R-:W-:Y:S01]  /*5610*/  FFMA.FTZ R57, R57, UR13, -R4 ;  /* 0x0000000d39397c23 */ /* 0x000fe20008010804 */
[----:B------:R-:W-:Y:S01]  /*5620*/  FADD.FTZ R74, R85, R74 ;  /* 0x0000004a554a7221 */ /* 0x000fe20000010000 */
[--C-:B------:R-:W-:Y:S01]  /*5630*/  FFMA.FTZ R42, R42, UR13, -R39.reuse ;  /* 0x0000000d2a2a7c23 */ /* 0x100fe20008010827 */
[--C-:B------:R-:W-:Y:S01]  /*5640*/  FFMA.FTZ R38, R38, UR13, -R39.reuse ;  /* 0x0000000d26267c23 */ /* 0x100fe20008010827 */
[----:B------:R-:W-:Y:S01]  /*5650*/  FFMA.FTZ R45, R45, UR13, -R4 ;  /* 0x0000000d2d2d7c23 */ /* 0x000fe20008010804 */
[----:B------:R-:W-:Y:S01]  /*5660*/  FADD.FTZ R69, R69, R74 ;  /* 0x0000004a45457221 */ /* 0x000fe20000010000 */
[----:B------:R-:W3:Y:S01]  /*5670*/  MUFU.EX2 R61, R61 ;  /* 0x0000003d003d7308 */ /* 0x000ee20000000800 */
[--C-:B------:R-:W-:Y:S01]  /*5680*/  FFMA.FTZ R41, R41, UR13, -R4.reuse ;  /* 0x0000000d29297c23 */ /* 0x100fe20008010804 */
[----:B------:R-:W-:Y:S01]  /*5690*/  FFMA.FTZ R85, R16, UR13, -R39 ;  /* 0x0000000d10557c23 */ /* 0x000fe20008010827 */
[----:B------:R-:W-:Y:S01]  /*56a0*/  FADD.FTZ R60, R60, R69 ;  /* 0x000000453c3c7221 */ /* 0x000fe20000010000 */
[--C-:B------:R-:W-:Y:S01]  /*56b0*/  FFMA.FTZ R69, R44, UR13, -R39.reuse ;  /* 0x0000000d2c457c23 */ /* 0x100fe20008010827 */
[--C-:B------:R-:W-:Y:S01]  /*56c0*/  FFMA.FTZ R34, R34, UR13, -R39.reuse ;  /* 0x0000000d22227c23 */ /* 0x100fe20008010827 */
[--C-:B------:R-:W-:Y:S01]  /*56d0*/  FFMA.FTZ R32, R32, UR13, -R39.reuse ;  /* 0x0000000d20207c23 */ /* 0x100fe20008010827 */
[----:B------:R-:W-:Y:S01]  /*56e0*/  FFMA.FTZ R29, R29, UR13, -R4 ;  /* 0x0000000d1d1d7c23 */ /* 0x000fe20008010804 */
[----:B------:R-:W4:Y:S01]  /*56f0*/  MUFU.EX2 R46, R46 ;  /* 0x0000002e002e7308 */ /* 0x000f220000000800 */
[----:B--2---:R-:W-:Y:S01]  /*5700*/  F2FP.BF16.F32.PACK_AB R9, R58, R63 ;  /* 0x0000003f3a09723e */ /* 0x004fe200000010ff */
[----:B------:R-:W-:Y:S01]  /*5710*/  FADD.FTZ R58, R63, R58 ;  /* 0x0000003a3f3a7221 */ /* 0x000fe20000010000 */
[----:B------:R-:W-:Y:S01]  /*5720*/  FFMA.FTZ R63, R40, UR13, -R39 ;  /* 0x0000000d283f7c23 */ /* 0x000fe20008010827 */
[--C-:B------:R-:W-:Y:S01]  /*5730*/  FFMA.FTZ R40, R43, UR13, -R4.reuse ;  /* 0x0000000d2b287c23 */ /* 0x100fe20008010804 */
[--C-:B------:R-:W-:Y:S01]  /*5740*/  FFMA.FTZ R44, R27, UR13, -R4.reuse ;  /* 0x0000000d1b2c7c23 */ /* 0x100fe20008010804 */
[----:B------:R-:W-:Y:S01]  /*5750*/  FFMA.FTZ R5, R5, UR13, -R4 ;  /* 0x0000000d05057c23 */ /* 0x000fe20008010804 */
[----:B------:R-:W-:Y:S01]  /*5760*/  LEA R122, P0, R90, UR8, 0x1 ;  /* 0x000000085a7a7c11 */ /* 0x000fe2000f8008ff */
[----:B------:R-:W-:Y:S01]  /*5770*/  MUFU.EX2 R37, R37 ;  /* 0x0000002500257308 */ /* 0x000fe20000000800 */
[----:B---3--:R-:W-:-:S07]  /*5780*/  FADD.FTZ R71, R61, R58 ;  /* 0x0000003a3d477221 */ /* 0x008fce0000010000 */
[----:B------:R-:W2:Y:S01]  /*5790*/  MUFU.EX2 R30, R30 ;  /* 0x0000001e001e7308 */ /* 0x000ea20000000800 */
[----:B----4-:R-:W-:Y:S01]  /*57a0*/  F2FP.BF16.F32.PACK_AB R11, R46, R61 ;  /* 0x0000003d2e0b723e */ /* 0x010fe200000010ff */
[----:B------:R-:W-:Y:S01]  /*57b0*/  FFMA.FTZ R61, R36, UR13, -R39 ;  /* 0x0000000d243d7c23 */ /* 0x000fe20008010827 */
[----:B------:R-:W-:Y:S01]  /*57c0*/  FFMA.FTZ R36, R17, UR13, -R4 ;  /* 0x0000000d11247c23 */ /* 0x000fe20008010804 */
[----:B------:R-:W-:-:S04]  /*57d0*/  FADD.FTZ R46, R46, R71 ;  /* 0x000000472e2e7221 */ /* 0x000fc80000010000 */
[C---:B------:R-:W-:Y:S01]  /*57e0*/  HMMA.16816.F32.BF16 R104, R8.reuse, R100, RZ ;  /* 0x000000640868723c */ /* 0x040fe200000418ff */
[----:B------:R-:W-:Y:S05]  /*57f0*/  MUFU.EX2 R35, R35 ;  /* 0x0000002300237308 */ /* 0x000fea0000000800 */
[----:B------:R-:W-:Y:S03]  /*5800*/  HMMA.16816.F32.BF16 R100, R8, R102, RZ ;  /* 0x000000660864723c */ /* 0x000fe600000418ff */
[----:B------:R-:W3:Y:S01]  /*5810*/  MUFU.EX2 R22, R22 ;  /* 0x0000001600167308 */ /* 0x000ee20000000800 */
[----:B--2---:R-:W-:Y:S01]  /*5820*/  F2FP.BF16.F32.PACK_AB R92, R30, R37 ;  /* 0x000000251e5c723e */ /* 0x004fe200000010ff */
[----:B------:R-:W-:-:S06]  /*5830*/  FADD.FTZ R37, R37, R60 ;  /* 0x0000003c25257221 */ /* 0x000fcc0000010000 */
[----:B------:R-:W-:Y:S08]  /*5840*/  MUFU.EX2 R33, R33 ;  /* 0x0000002100217308 */ /* 0x000ff00000000800 */
[----:B------:R-:W2:Y:S01]  /*5850*/  MUFU.EX2 R28, R28 ;  /* 0x0000001c001c7308 */ /* 0x000ea20000000800 */
[----:B---3--:R-:W-:-:S07]  /*5860*/  F2FP.BF16.F32.PACK_AB R94, R22, R35 ;  /* 0x00000023165e723e */ /* 0x008fce00000010ff */
        /* <DEDUP_REMOVED lines=45> */
[----:B------:R-:W4:Y:S01]  /*5b40*/  MUFU.EX2 R42, R42 ;  /* 0x0000002a002a7308 */ /* 0x000f220000000800 */
        /* <DEDUP_REMOVED lines=10> */
[----:B------:R-:W5:Y:S08]  /*5bf0*/  MUFU.EX2 R40, R40 ;  /* 0x0000002800287308 */ /* 0x000f700000000800 */
[----:B------:R-:W-:Y:S01]  /*5c00*/  MUFU.EX2 R41, R41 ;  /* 0x0000002900297308 */ /* 0x000fe20000000800 */
[C---:B-1----:R-:W-:Y:S07]  /*5c10*/  HMMA.16816.F32.BF16 R104, R8.reuse, R12, R104 ;  /* 0x0000000c0868723c */ /* 0x042fee0000041868 */
[----:B------:R-:W1:Y:S01]  /*5c20*/  MUFU.EX2 R36, R36 ;  /* 0x0000002400247308 */ /* 0x000e620000000800 */
[C---:B------:R-:W-:Y:S01]  /*5c30*/  HMMA.16816.F32.BF16 R100, R8.reuse, R14, R100 ;  /* 0x0000000e0864723c */ /* 0x040fe20000041864 */
[----:B------:R-:W2:Y:S06]  /*5c40*/  LDSM.16.MT88.4 R12, [R124+0x3c00] ;  /* 0x003c00007c0c783b */ /* 0x000eac0000004200 */
[----:B------:R-:W-:Y:S08]  /*5c50*/  MUFU.EX2 R61, R61 ;  /* 0x0000003d003d7308 */ /* 0x000ff00000000800 */
[----:B------:R-:W1:Y:S08]  /*5c60*/  MUFU.EX2 R34, R34 ;  /* 0x0000002200227308 */ /* 0x000e700000000800 */
[----:B------:R-:W-:Y:S08]  /*5c70*/  MUFU.EX2 R32, R32 ;  /* 0x0000002000207308 */ /* 0x000ff00000000800 */
[----:B------:R-:W-:Y:S08]  /*5c80*/  MUFU.EX2 R29, R29 ;  /* 0x0000001d001d7308 */ /* 0x000ff00000000800 */
[----:B------:R-:W1:Y:S01]  /*5c90*/  MUFU.EX2 R44, R44 ;  /* 0x0000002c002c7308 */ /* 0x000e620000000800 */
[C---:B--2---:R-:W-:Y:S07]  /*5ca0*/  HMMA.16816.F32.BF16 R96, R8.reuse, R12, R96 ;  /* 0x0000000c0860723c */ /* 0x044fee0000041860 */
[----:B------:R-:W-:Y:S01]  /*5cb0*/  MUFU.EX2 R5, R5 ;  /* 0x0000000500057308 */ /* 0x000fe20000000800 */
[----:B------:R-:W-:Y:S01]  /*5cc0*/  HMMA.16816.F32.BF16 R92, R8, R14, R92 ;  /* 0x0000000e085c723c */ /* 0x000fe2000004185c */
[----:B------:R-:W2:Y:S06]  /*5cd0*/  LDSM.16.MT88.4 R12, [R119+0x4000] ;  /* 0x00400000770c783b */ /* 0x000eac0000004200 */
[----:B------:R-:W-:Y:S01]  /*5ce0*/  MUFU.EX2 R85, R85 ;  /* 0x0000005500557308 */ /* 0x000fe20000000800 */
[----:B------:R-:W-:-:S02]  /*5cf0*/  F2FP.BF16.F32.PACK_AB R8, R66, R123 ;  /* 0x0000007b4208723e */ /* 0x000fc400000010ff */
[----:B---3--:R-:W-:Y:S02]  /*5d00*/  F2FP.BF16.F32.PACK_AB R9, R68, R75 ;  /* 0x0000004b4409723e */ /* 0x008fe400000010ff */
[----:B------:R-:W-:Y:S02]  /*5d10*/  F2FP.BF16.F32.PACK_AB R10, R62, R87 ;  /* 0x000000573e0a723e */ /* 0x000fe400000010ff */
[----:B----4-:R-:W-:-:S07]  /*5d20*/  F2FP.BF16.F32.PACK_AB R11, R57, R64 ;  /* 0x00000040390b723e */ /* 0x010fce00000010ff */
[C---:B--2---:R-:W-:Y:S06]  /*5d30*/  HMMA.16816.F32.BF16 R104, R8.reuse, R12, R104 ;  /* 0x0000000c0868723c */ /* 0x044fec0000041868 */
[C---:B------:R-:W-:Y:S01]  /*5d40*/  HMMA.16816.F32.BF16 R100, R8.reuse, R14, R100 ;  /* 0x0000000e0864723c */ /* 0x040fe20000041864 */
[----:B------:R-:W2:Y:S05]  /*5d50*/  LDSM.16.MT88.4 R12, [R124+0x4000] ;  /* 0x004000007c0c783b */ /* 0x000eaa0000004200 */
[C---:B--2---:R-:W-:Y:S06]  /*5d60*/  HMMA.16816.F32.BF16 R96, R8.reuse, R12, R96 ;  /* 0x0000000c0860723c */ /* 0x044fec0000041860 */
[----:B------:R-:W-:Y:S01]  /*5d70*/  HMMA.16816.F32.BF16 R92, R8, R14, R92 ;  /* 0x0000000e085c723c */ /* 0x000fe2000004185c */
[----:B------:R-:W2:Y:S01]  /*5d80*/  LDSM.16.MT88.4 R8, [R119+0x4400] ;  /* 0x004400007708783b */ /* 0x000ea20000004200 */
[----:B------:R-:W-:Y:S01]  /*5d90*/  FADD.FTZ R13, R33, R46 ;  /* 0x0000002e210d7221 */ /* 0x000fe20000010000 */
[----:B------:R-:W-:Y:S01]  /*5da0*/  FFMA.FTZ R33, R26, UR13, -R39 ;  /* 0x0000000d1a217c23 */ /* 0x000fe20008010827 */
[----:B------:R-:W-:Y:S01]  /*5db0*/  FADD.FTZ R12, R30, R37 ;  /* 0x000000251e0c7221 */ /* 0x000fe20000010000 */
[--C-:B------:R-:W-:Y:S01]  /*5dc0*/  FFMA.FTZ R26, R24, UR13, -R39.reuse ;  /* 0x0000000d181a7c23 */ /* 0x100fe20008010827 */
[--C-:B------:R-:W-:Y:S01]  /*5dd0*/  FFMA.FTZ R24, R19, UR13, -R39.reuse ;  /* 0x0000000d13187c23 */ /* 0x100fe20008010827 */
[----:B------:R-:W-:Y:S01]  /*5de0*/  FFMA.FTZ R30, R18, UR13, -R39 ;  /* 0x0000000d121e7c23 */ /* 0x000fe20008010827 */
[----:B------:R-:W-:Y:S01]  /*5df0*/  FADD.FTZ R28, R28, R13 ;  /* 0x0000000d1c1c7221 */ /* 0x000fe20000010000 */
[----:B------:R-:W3:Y:S01]  /*5e00*/  LDSM.16.MT88.4 R16, [R124+0x4400] ;  /* 0x004400007c10783b */ /* 0x000ee20000004200 */
[----:B------:R-:W-:Y:S01]  /*5e10*/  FADD.FTZ R37, R35, R12 ;  /* 0x0000000c23257221 */ /* 0x000fe20000010000 */
[----:B------:R-:W-:Y:S01]  /*5e20*/  F2FP.BF16.F32.PACK_AB R12, R42, R69 ;  /* 0x000000452a0c723e */ /* 0x000fe200000010ff */
[----:B------:R-:W-:Y:S01]  /*5e30*/  FADD.FTZ R35, R31, R28 ;  /* 0x0000001c1f237221 */ /* 0x000fe20000010000 */
[----:B-----5:R-:W-:Y:S01]  /*5e40*/  F2FP.BF16.F32.PACK_AB R13, R40, R45 ;  /* 0x0000002d280d723e */ /* 0x020fe200000010ff */
[----:B------:R-:W-:Y:S01]  /*5e50*/  FADD.FTZ R22, R22, R37 ;  /* 0x0000002516167221 */ /* 0x000fe20000010000 */
[----:B------:R-:W-:Y:S01]  /*5e60*/  F2FP.BF16.F32.PACK_AB R14, R38, R63 ;  /* 0x0000003f260e723e */ /* 0x000fe200000010ff */
[----:B------:R-:W-:Y:S01]  /*5e70*/  FADD.FTZ R20, R20, R35 ;  /* 0x0000002314147221 */ /* 0x000fe20000010000 */
[----:B-1----:R-:W-:Y:S01]  /*5e80*/  F2FP.BF16.F32.PACK_AB R15, R36, R41 ;  /* 0x00000029240f723e */ /* 0x002fe200000010ff */
[----:B------:R-:W-:Y:S01]  /*5e90*/  FADD.FTZ R53, R53, R22 ;  /* 0x0000001635357221 */ /* 0x000fe20000010000 */
[----:B------:R-:W-:Y:S01]  /*5ea0*/  FFMA.FTZ R35, R25, UR13, -R4 ;  /* 0x0000000d19237c23 */ /* 0x000fe20008010804 */
[----:B------:R-:W-:Y:S01]  /*5eb0*/  FADD.FTZ R51, R51, R20 ;  /* 0x0000001433337221 */ /* 0x000fe20000010000 */
[--C-:B------:R-:W-:Y:S01]  /*5ec0*/  FFMA.FTZ R46, R23, UR13, -R4.reuse ;  /* 0x0000000d172e7c23 */ /* 0x100fe20008010804 */
[----:B------:R-:W-:Y:S01]  /*5ed0*/  FADD.FTZ R53, R52, R53 ;  /* 0x0000003534357221 */ /* 0x000fe20000010000 */
[----:B------:R-:W-:Y:S01]  /*5ee0*/  MUFU.EX2 R33, R33 ;  /* 0x0000002100217308 */ /* 0x000fe20000000800 */
[----:B------:R-:W-:Y:S01]  /*5ef0*/  FADD.FTZ R48, R48, R51 ;  /* 0x0000003330307221 */ /* 0x000fe20000010000 */
[----:B------:R-:W-:Y:S01]  /*5f00*/  FFMA.FTZ R22, R21, UR13, -R4 ;  /* 0x0000000d15167c23 */ /* 0x000fe20008010804 */
[----:B------:R-:W-:Y:S01]  /*5f10*/  FADD.FTZ R50, R50, R53 ;  /* 0x0000003532327221 */ /* 0x000fe20000010000 */
[----:B------:R-:W-:Y:S01]  /*5f20*/  F2FP.BF16.F32.PACK_AB R20, R34, R61 ;  /* 0x0000003d2214723e */ /* 0x000fe200000010ff */
[----:B------:R-:W-:Y:S01]  /*5f30*/  FADD.FTZ R49, R49, R48 ;  /* 0x0000003031317221 */ /* 0x000fe20000010000 */
[----:B------:R-:W-:Y:S01]  /*5f40*/  F2FP.BF16.F32.PACK_AB R21, R44, R29 ;  /* 0x0000001d2c15723e */ /* 0x000fe200000010ff */
[----:B------:R-:W-:Y:S01]  /*5f50*/  FADD.FTZ R50, R47, R50 ;  /* 0x000000322f327221 */ /* 0x000fe20000010000 */
[----:B------:R-:W-:Y:S01]  /*5f60*/  MUFU.EX2 R35, R35 ;  /* 0x0000002300237308 */ /* 0x000fe20000000800 */
[----:B------:R-:W-:Y:S01]  /*5f70*/  FADD.FTZ R0, R0, R49 ;  /* 0x0000003100007221 */ /* 0x000fe20000010000 */
[--C-:B------:R-:W-:Y:S01]  /*5f80*/  FFMA.FTZ R37, R3, UR13, -R4.reuse ;  /* 0x0000000d03257c23 */ /* 0x100fe20008010804 */
[----:B------:R-:W-:-:S02]  /*5f90*/  FFMA.FTZ R3, R2, UR13, -R4 ;  /* 0x0000000d02037c23 */ /* 0x000fc40008010804 */
[----:B------:R-:W-:-:S03]  /*5fa0*/  FADD.FTZ R77, R77, R0 ;  /* 0x000000004d4d7221 */ /* 0x000fc60000010000 */
[----:B------:R-:W1:Y:S01]  /*5fb0*/  MUFU.EX2 R46, R46 ;  /* 0x0000002e002e7308 */ /* 0x000e620000000800 */
[----:B------:R-:W-:Y:S01]  /*5fc0*/  FADD.FTZ R70, R70, R77 ;  /* 0x0000004d46467221 */ /* 0x000fe20000010000 */
[----:B--2---:R-:W-:Y:S03]  /*5fd0*/  HMMA.16816.F32.BF16 R104, R12, R8, R104 ;  /* 0x000000080c68723c */ /* 0x004fe60000041868 */
[----:B------:R-:W-:-:S03]  /*5fe0*/  FADD.FTZ R59, R59, R70 ;  /* 0x000000463b3b7221 */ /* 0x000fc60000010000 */
[----:B------:R-:W-:Y:S01]  /*5ff0*/  HMMA.16816.F32.BF16 R100, R12, R10, R100 ;  /* 0x0000000a0c64723c */ /* 0x000fe20000041864 */
[----:B------:R-:W2:Y:S01]  /*6000*/  LDSM.16.MT88.4 R8, [R119+0x4800] ;  /* 0x004800007708783b */ /* 0x000ea20000004200 */
[----:B------:R4:W-:Y:S01]  /*6010*/  MUFU.EX2 R0, R22 ;  /* 0x0000001600007308 */ /* 0x0009e20000000800 */
[----:B------:R-:W-:-:S03]  /*6020*/  FADD.FTZ R54, R54, R59 ;  /* 0x0000003b36367221 */ /* 0x000fc60000010000 */
[----:B---3--:R-:W-:Y:S01]  /*6030*/  HMMA.16816.F32.BF16 R96, R12, R16, R96 ;  /* 0x000000100c60723c */ /* 0x008fe20000041860 */
[----:B-1----:R-:W-:-:S03]  /*6040*/  F2FP.BF16.F32.PACK_AB R23, R46, R35 ;  /* 0x000000232e17723e */ /* 0x002fc600000010ff */
[----:B------:R-:W-:Y:S02]  /*6050*/  MUFU.EX2 R28, R26 ;  /* 0x0000001a001c7308 */ /* 0x000fe40000000800 */
[----:B------:R-:W-:Y:S01]  /*6060*/  HMMA.16816.F32.BF16 R92, R12, R18, R92 ;  /* 0x000000120c5c723c */ /* 0x000fe2000004185c */
[----:B------:R-:W-:Y:S01]  /*6070*/  FADD.FTZ R17, R79, R50 ;  /* 0x000000324f117221 */ /* 0x000fe20000010000 */
[----:B------:R-:W-:Y:S03]  /*6080*/  LDSM.16.MT88.4 R12, [R124+0x4c00] ;  /* 0x004c00007c0c783b */ /* 0x000fe60000004200 */
[----:B------:R-:W-:Y:S01]  /*6090*/  FADD.FTZ R17, R72, R17 ;  /* 0x0000001148117221 */ /* 0x000fe20000010000 */
[----:B------:R1:W3:Y:S01]  /*60a0*/  MUFU.EX2 R31, R24 ;  /* 0x00000018001f7308 */ /* 0x0002e20000000800 */
[----:B----4-:R-:W-:Y:S02]  /*60b0*/  F2FP.BF16.F32.PACK_AB R22, R33, R32 ;  /* 0x000000202116723e */ /* 0x010fe400000010ff */
[----:B------:R-:W-:-:S02]  /*60c0*/  FADD.FTZ R56, R56, R17 ;  /* 0x0000001138387221 */ /* 0x000fc40000010000 */
[----:B------:R-:W4:Y:S02]  /*60d0*/  LDSM.16.MT88.4 R16, [R119+0x4c00] ;  /* 0x004c00007710783b */ /* 0x000f240000004200 */
[----:B------:R-:W-:Y:S01]  /*60e0*/  FADD.FTZ R56, R55, R56 ;  /* 0x0000003837387221 */ /* 0x000fe20000010000 */
[----:B------:R-:W5:Y:S03]  /*60f0*/  MUFU.EX2 R30, R30 ;  /* 0x0000001e001e7308 */ /* 0x000f660000000800 */
[----:B------:R-:W-:-:S04]  /*6100*/  FADD.FTZ R123, R123, R56 ;  /* 0x000000387b7b7221 */ /* 0x000fc80000010000 */
[----:B------:R-:W-:Y:S01]  /*6110*/  FADD.FTZ R66, R66, R123 ;  /* 0x0000007b42427221 */ /* 0x000fe20000010000 */
[----:B------:R-:W-:Y:S01]  /*6120*/  MUFU.EX2 R2, R37 ;  /* 0x0000002500027308 */ /* 0x000fe20000000800 */
[----:B-1----:R-:W1:Y:S01]  /*6130*/  LDSM.16.MT88.4 R24, [R124+0x4800] ;  /* 0x004800007c18783b */ /* 0x002e620000004200 */
[----:B------:R-:W-:Y:S01]  /*6140*/  LEA.HI.X R123, R90, UR9, R89, 0x1, P0 ;  /* 0x000000095a7b7c11 */ /* 0x000fe200080f0c59 */
[----:B------:R-:W-:Y:S01]  /*6150*/  FADD.FTZ R87, R87, R66 ;  /* 0x0000004257577221 */ /* 0x000fe20000010000 */
[C---:B--2---:R-:W-:Y:S03]  /*6160*/  HMMA.16816.F32.BF16 R104, R20.reuse, R8, R104 ;  /* 0x000000081468723c */ /* 0x044fe60000041868 */
[----:B------:R-:W-:Y:S01]  /*6170*/  FADD.FTZ R62, R62, R87 ;  /* 0x000000573e3e7221 */ /* 0x000fe20000010000 */
[----:B------:R-:W2:Y:S03]  /*6180*/  MUFU.EX2 R3, R3 ;  /* 0x0000000300037308 */ /* 0x000ea60000000800 */
[----:B------:R-:W-:Y:S01]  /*6190*/  FADD.FTZ R69, R69, R62 ;  /* 0x0000003e45457221 */ /* 0x000fe20000010000 */
[----:B------:R-:W-:Y:S01]  /*61a0*/  HMMA.16816.F32.BF16 R100, R20, R10, R100 ;  /* 0x0000000a1464723c */ /* 0x000fe20000041864 */
[----:B------:R-:W-:Y:S01]  /*61b0*/  FADD.FTZ R9, R75, R54 ;  /* 0x000000364b097221 */ /* 0x000fe20000010000 */
[----:B---3--:R-:W-:Y:S01]  /*61c0*/  F2FP.BF16.F32.PACK_AB R8, R31, R28 ;  /* 0x0000001c1f08723e */ /* 0x008fe200000010ff */
[----:B------:R-:W-:-:S02]  /*61d0*/  FADD.FTZ R42, R42, R69 ;  /* 0x000000452a2a7221 */ /* 0x000fc40000010000 */
[----:B------:R-:W-:Y:S02]  /*61e0*/  FADD.FTZ R9, R68, R9 ;  /* 0x0000000944097221 */ /* 0x000fe40000010000 */
[----:B------:R-:W-:Y:S01]  /*61f0*/  FADD.FTZ R63, R63, R42 ;  /* 0x0000002a3f3f7221 */ /* 0x000fe20000010000 */
[----:B-----5:R-:W-:Y:S01]  /*6200*/  F2FP.BF16.F32.PACK_AB R10, R85, R30 ;  /* 0x0000001e550a723e */ /* 0x020fe200000010ff */
[----:B------:R-:W-:Y:S01]  /*6210*/  FADD.FTZ R4, R64, R9 ;  /* 0x0000000940047221 */ /* 0x000fe20000010000 */
[----:B------:R-:W-:Y:S01]  /*6220*/  F2FP.BF16.F32.PACK_AB R9, R5, R0 ;  /* 0x000000000509723e */ /* 0x000fe200000010ff */
[----:B------:R-:W-:Y:S02]  /*6230*/  FADD.FTZ R38, R38, R63 ;  /* 0x0000003f26267221 */ /* 0x000fe40000010000 */
[----:B------:R-:W-:Y:S01]  /*6240*/  FADD.FTZ R4, R57, R4 ;  /* 0x0000000439047221 */ /* 0x000fe20000010000 */
[----:B--2---:R-:W-:Y:S01]  /*6250*/  F2FP.BF16.F32.PACK_AB R11, R3, R2 ;  /* 0x00000002030b723e */ /* 0x004fe200000010ff */
[----:B------:R-:W-:-:S02]  /*6260*/  FADD.FTZ R61, R61, R38 ;  /* 0x000000263d3d7221 */ /* 0x000fc40000010000 */
[----:B------:R-:W-:Y:S02]  /*6270*/  FADD.FTZ R45, R45, R4 ;  /* 0x000000042d2d7221 */ /* 0x000fe40000010000 */
[----:B------:R-:W-:Y:S02]  /*6280*/  FADD.FTZ R61, R34, R61 ;  /* 0x0000003d223d7221 */ /* 0x000fe40000010000 */
[----:B------:R-:W-:Y:S01]  /*6290*/  FADD.FTZ R40, R40, R45 ;  /* 0x0000002d28287221 */ /* 0x000fe20000010000 */
[----:B----4-:R-:W-:Y:S01]  /*62a0*/  HMMA.16816.F32.BF16 R104, R8, R16, R104 ;  /* 0x000000100868723c */ /* 0x010fe20000041868 */
[----:B------:R-:W-:Y:S02]  /*62b0*/  FADD.FTZ R32, R32, R61 ;  /* 0x0000003d20207221 */ /* 0x000fe40000010000 */
[----:B------:R-:W-:Y:S02]  /*62c0*/  FADD.FTZ R41, R41, R40 ;  /* 0x0000002829297221 */ /* 0x000fe40000010000 */
[----:B------:R-:W-:Y:S01]  /*62d0*/  FADD.FTZ R33, R33, R32 ;  /* 0x0000002021217221 */ /* 0x000fe20000010000 */
[----:B-1----:R-:W-:Y:S01]  /*62e0*/  HMMA.16816.F32.BF16 R96, R20, R24, R96 ;  /* 0x000000181460723c */ /* 0x002fe20000041860 */
[----:B------:R-:W-:-:S02]  /*62f0*/  FADD.FTZ R36, R36, R41 ;  /* 0x0000002924247221 */ /* 0x000fc40000010000 */
[----:B------:R-:W-:Y:S02]  /*6300*/  FADD.FTZ R28, R28, R33 ;  /* 0x000000211c1c7221 */ /* 0x000fe40000010000 */
[----:B------:R-:W-:Y:S01]  /*6310*/  FADD.FTZ R29, R29, R36 ;  /* 0x000000241d1d7221 */ /* 0x000fe20000010000 */
[----:B------:R-:W-:Y:S01]  /*6320*/  HMMA.16816.F32.BF16 R92, R20, R26, R92 ;  /* 0x0000001a145c723c */ /* 0x000fe2000004185c */
[----:B------:R-:W-:Y:S02]  /*6330*/  FADD.FTZ R31, R31, R28 ;  /* 0x0000001c1f1f7221 */ /* 0x000fe40000010000 */
[----:B------:R-:W-:Y:S02]  /*6340*/  FADD.FTZ R44, R44, R29 ;  /* 0x0000001d2c2c7221 */ /* 0x000fe40000010000 */
[----:B------:R-:W-:Y:S01]  /*6350*/  FADD.FTZ R30, R30, R31 ;  /* 0x0000001f1e1e7221 */ /* 0x000fe20000010000 */
[----:B------:R-:W-:Y:S01]  /*6360*/  HMMA.16816.F32.BF16 R100, R8, R18, R100 ;  /* 0x000000120864723c */ /* 0x000fe20000041864 */
[----:B------:R-:W-:-:S02]  /*6370*/  FADD.FTZ R35, R35, R44 ;  /* 0x0000002c23237221 */ /* 0x000fc40000010000 */
[----:B------:R-:W-:Y:S02]  /*6380*/  FADD.FTZ R85, R85, R30 ;  /* 0x0000001e55557221 */ /* 0x000fe40000010000 */
[----:B------:R-:W-:-:S04]  /*6390*/  FADD.FTZ R35, R46, R35 ;  /* 0x000000232e237221 */ /* 0x000fc80000010000 */
[----:B------:R-:W-:-:S03]  /*63a0*/  FADD.FTZ R0, R0, R35 ;  /* 0x0000002300007221 */ /* 0x000fc60000010000 */
[----:B------:R-:W-:Y:S01]  /*63b0*/  HMMA.16816.F32.BF16 R96, R8, R12, R96 ;  /* 0x0000000c0860723c */ /* 0x000fe20000041860 */
[----:B------:R-:W-:-:S04]  /*63c0*/  FADD.FTZ R5, R5, R0 ;  /* 0x0000000005057221 */ /* 0x000fc80000010000 */
[----:B------:R-:W-:Y:S01]  /*63d0*/  FADD.FTZ R2, R2, R5 ;  /* 0x0000000502027221 */ /* 0x000fe20000010000 */
[----:B------:R-:W-:Y:S03]  /*63e0*/  HMMA.16816.F32.BF16 R92, R8, R14, R92 ;  /* 0x0000000e085c723c */ /* 0x000fe6000004185c */
[----:B------:R-:W-:Y:S01]  /*63f0*/  FADD.FTZ R87, R3, R2 ;  /* 0x0000000203577221 */ /* 0x000fe20000010000 */
[----:B------:R-:W-:-:S05]  /*6400*/  NOP ;  /* 0x0000000000007918 */ /* 0x000fca0000000000 */
        /* <DEDUP_REMOVED lines=65> */
.L_x_4425:
[----:B------:R-:W-:-:S04]  /*6820*/  LEA R3, -R128, RZ, 0x7 ;  /* 0x000000ff80037211 */ /* 0x000fc800078e39ff */
[----:B------:R-:W-:-:S07]  /*6830*/  SHF.R.S32.HI R0, RZ, 0x1f, R3 ;  /* 0x0000001fff007819 */ /* 0x000fce0000011403 */
.L_x_4426:
[----:B------:R-:W-:Y:S01]  /*6840*/  ULDC UR4, c[0x0][0x2d0] ;  /* 0x0000b40000047ab9 */ /* 0x000fe20000000800 */
[C---:B------:R-:W-:Y:S02]  /*6850*/  LEA R126, P5, R3.reuse, R126, 0x1 ;  /* 0x0000007e037e7211 */ /* 0x040fe400078a08ff */
[----:B------:R-:W-:Y:S02]  /*6860*/  ISETP.GE.AND P0, PT, R114, UR4, PT ;  /* 0x0000000472007c0c */ /* 0x000fe4000bf06270 */
[----:B------:R-:W-:-:S11]  /*6870*/  LEA.HI.X R127, R3, R127, R0, 0x1, P5 ;  /* 0x0000007f037f7211 */ /* 0x000fd600028f0c00 */
[CC--:B------:R-:W-:Y:S01]  /*6880*/  @!P0 LEA R4, P2, R128.reuse, R6.reuse, 0x6 ;  /* 0x0000000680048211 */ /* 0x0c0fe200078430ff */
[----:B------:R-:W-:Y:S01]  /*6890*/  @!P0 IMAD.MOV.U32 R132, RZ, RZ, R6 ;  /* 0x000000ffff848224 */ /* 0x000fe200078e0006 */
[----:B------:R-:W-:Y:S01]  /*68a0*/  @!P0 IADD3 R2, P4, P3, R3, R6, R110 ;  /* 0x0000000603028210 */ /* 0x000fe20007b9e06e */
[----:B------:R-:W-:Y:S01]  /*68b0*/  @!P0 IMAD R5, R129, 0x60, RZ ;  /* 0x0000006081058824 */ /* 0x000fe200078e02ff */
[CC--:B------:R-:W-:Y:S01]  /*68c0*/  @!P0 LEA.HI.X R129, R128.reuse, R133.reuse, R129, 0x6, P2 ;  /* 0x0000008580818211 */ /* 0x0c0fe200010f3481 */
[----:B------:R-:W-:Y:S01]  /*68d0*/  @!P0 IMAD.WIDE.U32 R6, R128, 0x60, R132 ;  /* 0x0000006080068825 */ /* 0x000fe200078e0084 */
[----:B------:R-:W-:Y:S01]  /*68e0*/  @!P0 IADD3.X R133, R0, R133, R109, P4, P3 ;  /* 0x0000008500858210 */ /* 0x000fe200027e646d */
[----:B------:R-:W-:Y:S01]  /*68f0*/  @P0 STS [R111+0x3000], RZ ;  /* 0x003000ff6f000388 */ /* 0x000fe20000000800 */
[C---:B------:R-:W-:Y:S02]  /*6900*/  @!P0 IADD3 R4, P3, R3.reuse, R4, RZ ;  /* 0x0000000403048210 */ /* 0x040fe40007f7e0ff */
[----:B------:R-:W-:Y:S01]  /*6910*/  @!P0 LEA R8, P4, R2, UR6, 0x1 ;  /* 0x0000000602088c11 */ /* 0x000fe2000f8808ff */
[----:B------:R-:W-:Y:S01]  /*6920*/  @P0 STS [R111+0x3004], RZ ;  /* 0x003004ff6f000388 */ /* 0x000fe20000000800 */
[----:B------:R-:W-:Y:S01]  /*6930*/  @!P0 IADD3 R6, P2, R3, R6, RZ ;  /* 0x0000000603068210 */ /* 0x000fe20007f5e0ff */
[----:B------:R-:W-:Y:S01]  /*6940*/  @!P0 IMAD.X R129, R0, 0x1, R129, P3 ;  /* 0x0000000100818824 */ /* 0x000fe200018e0681 */
[----:B------:R-:W-:Y:S01]  /*6950*/  @!P0 LEA R10, P3, R4, UR6, 0x1 ;  /* 0x00000006040a8c11 */ /* 0x000fe2000f8608ff */
[----:B------:R-:W-:Y:S01]  /*6960*/  @P0 STS.64 [R111+0x3008], RZ ;  /* 0x003008ff6f000388 */ /* 0x000fe20000000a00 */
[----:B------:R-:W-:-:S02]  /*6970*/  @!P0 LEA.HI.X R9, R2, UR7, R133, 0x1, P4 ;  /* 0x0000000702098c11 */ /* 0x000fc4000a0f0c85 */
        /* <DEDUP_REMOVED lines=9> */
[----:B------:R-:W-:Y:S01]  /*6a10*/  ISETP.GE.AND P2, PT, R115, 0x3, PT ;  /* 0x000000037300780c */ /* 0x000fe20003f46270 */
        /* <DEDUP_REMOVED lines=17> */
[----:B------:R-:W-:Y:S04]  /*6b30*/  LDSM.16.M88.4 R12, [R80] ;  /* 0x00000000500c783b */ /* 0x000fe80000000200 */
[----:B------:R-:W3:Y:S04]  /*6b40*/  LDSM.16.M88.4 R36, [R81+0x1800] ;  /* 0x001800005124783b */ /* 0x000ee80000000200 */
[----:B------:R-:W4:Y:S01]  /*6b50*/  LDSM.16.M88.4 R28, [R81+0x1c00] ;  /* 0x001c0000511c783b */ /* 0x000f220000000200 */
[----:B-1----:R-:W-:-:S03]  /*6b60*/  IMAD.SHL.U32 R3, R86, 0x80, RZ ;  /* 0x0000008056037824 */ /* 0x002fc600078e00ff */
[----:B------:R-:W1:Y:S04]  /*6b70*/  LDSM.16.M88.4 R44, [R81+0x1400] ;  /* 0x00140000512c783b */ /* 0x000e680000000200 */
[----:B------:R-:W5:Y:S04]  /*6b80*/  LDSM.16.M88.4 R8, [R80+0x800] ;  /* 0x000800005008783b */ /* 0x000f680000000200 */
[----:B------:R-:W5:Y:S04]  /*6b90*/  LDSM.16.M88.4 R20, [R81+0x2000] ;  /* 0x002000005114783b */ /* 0x000f680000000200 */
[----:B------:R-:W5:Y:S04]  /*6ba0*/  LDSM.16.M88.4 R4, [R80+0xc00] ;  /* 0x000c00005004783b */ /* 0x000f680000000200 */
[----:B------:R-:W5:Y:S01]  /*6bb0*/  LDSM.16.M88.4 R16, [R80+0x400] ;  /* 0x000400005010783b */ /* 0x000f620000000200 */
[C---:B--2---:R-:W-:Y:S03]  /*6bc0*/  HMMA.16816.F32.BF16 R56, R60.reuse, R52, RZ ;  /* 0x000000343c38723c */ /* 0x044fe600000418ff */
[----:B------:R-:W-:Y:S04]  /*6bd0*/  LDSM.16.M88.4 R68, [R80+0x1000] ;  /* 0x001000005044783b */ /* 0x000fe80000000200 */
[----:B------:R-:W-:Y:S01]  /*6be0*/  LDSM.16.M88.4 R72, [R81+0x2c00] ;  /* 0x002c00005148783b */ /* 0x000fe20000000200 */
[C---:B------:R-:W-:Y:S03]  /*6bf0*/  HMMA.16816.F32.BF16 R52, R60.reuse, R54, RZ ;  /* 0x000000363c34723c */ /* 0x040fe600000418ff */
[----:B------:R-:W0:Y:S03]  /*6c00*/  LDGDEPBAR ;  /* 0x00000000000079af */ /* 0x000e260000000000 */
[C---:B---3--:R-:W-:Y:S06]  /*6c10*/  HMMA.16816.F32.BF16 R40, R60.reuse, R36, RZ ;  /* 0x000000243c28723c */ /* 0x048fec00000418ff */
[----:B------:R-:W-:Y:S06]  /*6c20*/  HMMA.16816.F32.BF16 R36, R60, R38, RZ ;  /* 0x000000263c24723c */ /* 0x000fec00000418ff */
[C---:B------:R-:W-:Y:S06]  /*6c30*/  HMMA.16816.F32.BF16 R56, R76.reuse, R12, R56 ;  /* 0x0000000c4c38723c */ /* 0x040fec0000041838 */
[----:B------:R-:W-:Y:S01]  /*6c40*/  HMMA.16816.F32.BF16 R52, R76, R14, R52 ;  /* 0x0000000e4c34723c */ /* 0x000fe20000041834 */
[----:B------:R-:W2:Y:S05]  /*6c50*/  LDSM.16.M88.4 R12, [R81+0x2400] ;  /* 0x00240000510c783b */ /* 0x000eaa0000000200 */
[C---:B----4-:R-:W-:Y:S06]  /*6c60*/  HMMA.16816.F32.BF16 R32, R60.reuse, R28, RZ ;  /* 0x0000001c3c20723c */ /* 0x050fec00000418ff */
[C---:B------:R-:W-:Y:S06]  /*6c70*/  HMMA.16816.F32.BF16 R28, R60.reuse, R30, RZ ;  /* 0x0000001e3c1c723c */ /* 0x040fec00000418ff */
[----:B-1----:R-:W-:Y:S01]  /*6c80*/  HMMA.16816.F32.BF16 R48, R60, R44, RZ ;  /* 0x0000002c3c30723c */ /* 0x002fe200000418ff */
[----:B------:R-:W-:Y:S01]  /*6c90*/  FMUL.FTZ R57, R57, UR12 ;  /* 0x0000000c39397c20 */ /* 0x000fe20008410000 */
[----:B------:R-:W-:Y:S01]  /*6ca0*/  FMUL.FTZ R133, R59, UR12 ;  /* 0x0000000c3b857c20 */ /* 0x000fe20008410000 */
[----:B------:R-:W-:-:S03]  /*6cb0*/  LOP3.LUT R59, R3, R88, RZ, 0xfc, !PT ;  /* 0x00000058033b7212 */ /* 0x000fc600078efcff */
[----:B------:R-:W-:Y:S01]  /*6cc0*/  HMMA.16816.F32.BF16 R44, R60, R46, RZ ;  /* 0x0000002e3c2c723c */ /* 0x000fe200000418ff */
[----:B------:R-:W-:Y:S01]  /*6cd0*/  FMUL.FTZ R55, R55, UR12 ;  /* 0x0000000c37377c20 */ /* 0x000fe20008410000 */
[----:B------:R-:W1:Y:S01]  /*6ce0*/  MUFU.TANH R57, R57 ;  /* 0x0000003900397308 */ /* 0x000e620000002400 */
[----:B------:R-:W-:Y:S02]  /*6cf0*/  VIADD R0, R59, 0x9 ;  /* 0x000000093b007836 */ /* 0x000fe40000000000 */
[----:B------:R-:W-:Y:S01]  /*6d00*/  FMUL.FTZ R53, R53, UR12 ;  /* 0x0000000c35357c20 */ /* 0x000fe20008410000 */
[----:B------:R-:W-:Y:S01]  /*6d10*/  VIADD R2, R59, 0x1 ;  /* 0x000000013b027836 */ /* 0x000fe20000000000 */
[----:B-----5:R-:W-:Y:S01]  /*6d20*/  HMMA.16816.F32.BF16 R40, R76, R8, R40 ;  /* 0x000000084c28723c */ /* 0x020fe20000041828 */
[C---:B------:R-:W-:Y:S02]  /*6d30*/  ISETP.GE.AND P4, PT, R0.reuse, R130, PT ;  /* 0x000000820000720c */ /* 0x040fe40003f86270 */
[----:B------:R-:W3:Y:S01]  /*6d40*/  MUFU.TANH R135, R55 ;  /* 0x0000003700877308 */ /* 0x000ee20000002400 */
[----:B------:R-:W-:-:S02]  /*6d50*/  ISETP.GE.AND P6, PT, R0, R125, PT ;  /* 0x0000007d0000720c */ /* 0x000fc40003fc6270 */
[----:B------:R-:W-:Y:S01]  /*6d60*/  HMMA.16816.F32.BF16 R36, R76, R10, R36 ;  /* 0x0000000a4c24723c */ /* 0x000fe20000041824 */
[----:B------:R-:W4:Y:S01]  /*6d70*/  LDSM.16.M88.4 R8, [R80+0x1400] ;  /* 0x001400005008783b */ /* 0x000f220000000200 */
[-C--:B------:R-:W-:Y:S02]  /*6d80*/  I2FP.F32.S32 R154, R0.reuse ;  /* 0x00000000009a7245 */ /* 0x080fe40000201400 */
[----:B------:R-:W-:Y:S02]  /*6d90*/  I2FP.F32.S32 R0, R0 ;  /* 0x0000000000007245 */ /* 0x000fe40000201400 */
[----:B------:R-:W-:Y:S01]  /*6da0*/  HMMA.16816.F32.BF16 R24, R60, R20, RZ ;  /* 0x000000143c18723c */ /* 0x000fe200000418ff */
[----:B------:R-:W5:Y:S01]  /*6db0*/  MUFU.TANH R133, R133 ;  /* 0x0000008500857308 */ /* 0x000f620000002400 */
[----:B------:R-:W-:Y:S02]  /*6dc0*/  I2FP.F32.S32 R156, R2 ;  /* 0x00000002009c7245 */ /* 0x000fe40000201400 */
[----:B------:R-:W-:-:S02]  /*6dd0*/  ISETP.GE.AND P5, PT, R2, R130, PT ;  /* 0x000000820200720c */ /* 0x000fc40003fa6270 */
[C---:B------:R-:W-:Y:S01]  /*6de0*/  HMMA.16816.F32.BF16 R32, R76.reuse, R4, R32 ;  /* 0x000000044c20723c */ /* 0x040fe20000041820 */
[-C--:B------:R-:W-:Y:S01]  /*6df0*/  ISETP.GE.AND P3, PT, R2, R125.reuse, PT ;  /* 0x0000007d0200720c */ /* 0x080fe20003f66270 */
[C---:B-1----:R-:W-:Y:S01]  /*6e00*/  FFMA.FTZ R156, R84.reuse, R156, R57 ;  /* 0x0000009c549c7223 */ /* 0x042fe20000010039 */
[----:B---3--:R-:W-:Y:S01]  /*6e10*/  FFMA.FTZ R135, R84, R0, R135 ;  /* 0x0000000054877223 */ /* 0x008fe20000010087 */
[----:B------:R-:W-:Y:S01]  /*6e20*/  I2FP.F32.S32 R2, R2 ;  /* 0x0000000200027245 */ /* 0x000fe20000201400 */
[----:B------:R-:W-:Y:S01]  /*6e30*/  VIADD R0, R59, 0x11 ;  /* 0x000000113b007836 */ /* 0x000fe20000000000 */
[----:B------:R-:W-:Y:S01]  /*6e40*/  HMMA.16816.F32.BF16 R28, R76, R6, R28 ;  /* 0x000000064c1c723c */ /* 0x000fe2000004181c */
[----:B------:R-:W1:Y:S01]  /*6e50*/  LDSM.16.M88.4 R4, [R81+0x2800] ;  /* 0x002800005104783b */ /* 0x000e620000000200 */
[----:B------:R-:W-:Y:S01]  /*6e60*/  FSEL R156, R156, -INF , !P5 ;  /* 0xff8000009c9c7808 */ /* 0x000fe20006800000 */
[----:B------:R-:W3:Y:S01]  /*6e70*/  MUFU.TANH R53, R53 ;  /* 0x0000003500357308 */ /* 0x000ee20000002400 */
[----:B------:R-:W-:Y:S01]  /*6e80*/  I2FP.F32.S32 R150, R0 ;  /* 0x0000000000967245 */ /* 0x000fe20000201400 */
[----:B------:R-:W-:Y:S01]  /*6e90*/  FMUL.FTZ R41, R41, UR12 ;  /* 0x0000000c29297c20 */ /* 0x000fe20008410000 */
[----:B------:R-:W-:Y:S01]  /*6ea0*/  HMMA.16816.F32.BF16 R20, R60, R22, RZ ;  /* 0x000000163c14723c */ /* 0x000fe200000418ff */
[----:B-----5:R-:W-:Y:S01]  /*6eb0*/  FFMA.FTZ R133, R84, R2, R133 ;  /* 0x0000000254857223 */ /* 0x020fe20000010085 */
[----:B------:R-:W-:Y:S01]  /*6ec0*/  ISETP.GE.AND P5, PT, R0, R130, PT ;  /* 0x000000820000720c */ /* 0x000fe20003fa6270 */
[----:B------:R-:W-:Y:S01]  /*6ed0*/  VIADD R2, R59, 0x31 ;  /* 0x000000313b027836 */ /* 0x000fe20000000000 */
[----:B------:R-:W-:Y:S01]  /*6ee0*/  FSEL R135, R135, -INF , !P6 ;  /* 0xff80000087877808 */ /* 0x000fe20007000000 */
[----:B------:R-:W-:Y:S01]  /*6ef0*/  FMUL.FTZ R43, R43, UR12 ;  /* 0x0000000c2b2b7c20 */ /* 0x000fe20008410000 */
[----:B------:R-:W-:Y:S01]  /*6f00*/  HMMA.16816.F32.BF16 R48, R76, R16, R48 ;  /* 0x000000104c30723c */ /* 0x000fe20000041830 */
[----:B------:R-:W-:Y:S01]  /*6f10*/  FSEL R133, R133, -INF , !P3 ;  /* 0xff80000085857808 */ /* 0x000fe20005800000 */
[----:B------:R-:W-:Y:S01]  /*6f20*/  FMUL.FTZ R38, R38, UR12 ;  /* 0x0000000c26267c20 */ /* 0x000fe20008410000 */
[----:B------:R-:W-:-:S02]  /*6f30*/  ISETP.GE.AND P3, PT, R0, R125, PT ;  /* 0x0000007d0000720c */ /* 0x000fc40003f66270 */
[----:B------:R-:W-:Y:S01]  /*6f40*/  I2FP.F32.S32 R0, R0 ;  /* 0x0000000000007245 */ /* 0x000fe20000201400 */
[----:B------:R-:W-:Y:S01]  /*6f50*/  HMMA.16816.F32.BF16 R44, R76, R18, R44 ;  /* 0x000000124c2c723c */ /* 0x000fe2000004182c */
[----:B------:R-:W-:Y:S01]  /*6f60*/  ISETP.GE.AND P6, PT, R2, R125, PT ;  /* 0x0000007d0200720c */ /* 0x000fe20003fc6270 */
[----:B---3--:R-:W-:Y:S01]  /*6f70*/  FFMA.FTZ R154, R84, R154, R53 ;  /* 0x0000009a549a7223 */ /* 0x008fe20000010035 */
[----:B------:R-:W-:-:S03]  /*6f80*/  FMUL.FTZ R34, R34, UR12 ;  /* 0x0000000c22227c20 */ /* 0x000fc60008410000 */
[C---:B--2---:R-:W-:Y:S01]  /*6f90*/  HMMA.16816.F32.BF16 R16, R60.reuse, R12, RZ ;  /* 0x0000000c3c10723c */ /* 0x044fe200000418ff */
[----:B------:R-:W-:Y:S01]  /*6fa0*/  FMUL.FTZ R29, R29, UR12 ;  /* 0x0000000c1d1d7c20 */ /* 0x000fe20008410000 */
[----:B------:R-:W-:Y:S01]  /*6fb0*/  FMUL.FTZ R31, R31, UR12 ;  /* 0x0000000c1f1f7c20 */ /* 0x000fe20008410000 */
[----:B------:R-:W-:Y:S01]  /*6fc0*/  FSEL R154, R154, -INF , !P4 ;  /* 0xff8000009a9a7808 */ /* 0x000fe20006000000 */
[----:B------:R-:W-:Y:S01]  /*6fd0*/  FMUL.FTZ R28, R28, UR12 ;  /* 0x0000000c1c1c7c20 */ /* 0x000fe20008410000 */
[----:B------:R-:W-:Y:S01]  /*6fe0*/  ISETP.GE.AND P4, PT, R2, R130, PT ;  /* 0x000000820200720c */ /* 0x000fe20003f86270 */
[----:B------:R-:W-:Y:S01]  /*6ff0*/  HMMA.16816.F32.BF16 R12, R60, R14, RZ ;  /* 0x0000000e3c0c723c */ /* 0x000fe200000418ff */
[----:B------:R-:W-:Y:S01]  /*7000*/  MUFU.TANH R29, R29 ;  /* 0x0000001d001d7308 */ /* 0x000fe20000002400 */
[----:B------:R-:W-:-:S04]  /*7010*/  FMUL.FTZ R30, R30, UR12 ;  /* 0x0000000c1e1e7c20 */ /* 0x000fc80008410000 */
[C---:B------:R-:W-:Y:S01]  /*7020*/  HMMA.16816.F32.BF16 R24, R76.reuse, R68, R24 ;  /* 0x000000444c18723c */ /* 0x040fe20000041818 */
[----:B------:R-:W-:Y:S01]  /*7030*/  FMUL.FTZ R49, R49, UR12 ;  /* 0x0000000c31317c20 */ /* 0x000fe20008410000 */
[----:B------:R-:W-:Y:S01]  /*7040*/  FMUL.FTZ R51, R51, UR12 ;  /* 0x0000000c33337c20 */ /* 0x000fe20008410000 */
[----:B------:R-:W-:Y:S01]  /*7050*/  MUFU.TANH R31, R31 ;  /* 0x0000001f001f7308 */ /* 0x000fe20000002400 */
[----:B------:R-:W-:Y:S02]  /*7060*/  FMUL.FTZ R48, R48, UR12 ;  /* 0x0000000c30307c20 */ /* 0x000fe40008410000 */
[C---:B------:R-:W-:Y:S01]  /*7070*/  HMMA.16816.F32.BF16 R20, R76.reuse, R70, R20 ;  /* 0x000000464c14723c */ /* 0x040fe20000041814 */
[----:B------:R-:W2:Y:S01]  /*7080*/  LDSM.16.M88.4 R68, [R80+0x1800] ;  /* 0x001800005044783b */ /* 0x000ea20000000200 */
[----:B------:R-:W-:Y:S01]  /*7090*/  FMUL.FTZ R47, R47, UR12 ;  /* 0x0000000c2f2f7c20 */ /* 0x000fe20008410000 */
[----:B------:R-:W-:Y:S01]  /*70a0*/  FMUL.FTZ R44, R44, UR12 ;  /* 0x0000000c2c2c7c20 */ /* 0x000fe20008410000 */
[----:B------:R-:W-:Y:S01]  /*70b0*/  FMUL.FTZ R46, R46, UR12 ;  /* 0x0000000c2e2e7c20 */ /* 0x000fe20008410000 */
[----:B------:R-:W3:Y:S01]  /*70c0*/  MUFU.TANH R49, R49 ;  /* 0x0000003100317308 */ /* 0x000ee20000002400 */
[C---:B----4-:R-:W-:Y:S06]  /*70d0*/  HMMA.16816.F32.BF16 R16, R76.reuse, R8, R16 ;  /* 0x000000084c10723c */ /* 0x050fec0000041810 */
[----:B------:R-:W-:Y:S01]  /*70e0*/  HMMA.16816.F32.BF16 R12, R76, R10, R12 ;  /* 0x0000000a4c0c723c */ /* 0x000fe2000004180c */
[----:B------:R-:W4:Y:S05]  /*70f0*/  MUFU.TANH R51, R51 ;  /* 0x0000003300337308 */ /* 0x000f2a0000002400 */
[----:B-1----:R-:W-:Y:S01]  /*7100*/  HMMA.16816.F32.BF16 R8, R60, R4, RZ ;  /* 0x000000043c08723c */ /* 0x002fe200000418ff */
[----:B------:R-:W-:-:S02]  /*7110*/  FMUL.FTZ R24, R24, UR12 ;  /* 0x0000000c18187c20 */ /* 0x000fc40008410000 */
[----:B------:R-:W-:Y:S01]  /*7120*/  MUFU.TANH R141, R46 ;  /* 0x0000002e008d7308 */ /* 0x000fe20000002400 */
[----:B---3--:R-:W-:Y:S01]  /*7130*/  FFMA.FTZ R150, R84, R150, R49 ;  /* 0x0000009654967223 */ /* 0x008fe20000010031 */
[----:B------:R-:W-:Y:S01]  /*7140*/  FMUL.FTZ R49, R33, UR12 ;  /* 0x0000000c21317c20 */ /* 0x000fe20008410000 */
[----:B------:R-:W-:Y:S01]  /*7150*/  HMMA.16816.F32.BF16 R4, R60, R6, RZ ;  /* 0x000000063c04723c */ /* 0x000fe200000418ff */
[----:B------:R-:W-:Y:S01]  /*7160*/  FMUL.FTZ R33, R35, UR12 ;  /* 0x0000000c23217c20 */ /* 0x000fe20008410000 */
[----:B------:R-:W-:Y:S01]  /*7170*/  VIADD R35, R59, 0x39 ;  /* 0x000000393b237836 */ /* 0x000fe20000000000 */
[----:B------:R-:W-:Y:S01]  /*7180*/  FSEL R150, R150, -INF , !P5 ;  /* 0xff80000096967808 */ /* 0x000fe20006800000 */
[----:B------:R-:W-:Y:S01]  /*7190*/  FMUL.FTZ R23, R23, UR12 ;  /* 0x0000000c17177c20 */ /* 0x000fe20008410000 */
[----:B------:R-:W1:Y:S01]  /*71a0*/  MUFU.TANH R49, R49 ;  /* 0x0000003100317308 */ /* 0x000e620000002400 */
[----:B----4-:R-:W-:Y:S01]  /*71b0*/  FFMA.FTZ R0, R84, R0, R51 ;  /* 0x0000000054007223 */ /* 0x010fe20000010033 */
[----:B------:R-:W-:Y:S01]  /*71c0*/  FMUL.FTZ R51, R25, UR12 ;  /* 0x0000000c19337c20 */ /* 0x000fe20008410000 */
[-C--:B------:R-:W-:Y:S01]  /*71d0*/  I2FP.F32.S32 R64, R35.reuse ;  /* 0x0000002300407245 */ /* 0x080fe20000201400 */
[----:B------:R-:W-:Y:S01]  /*71e0*/  FMUL.FTZ R16, R16, UR12 ;  /* 0x0000000c10107c20 */ /* 0x000fe20008410000 */
[C---:B------:R-:W-:Y:S01]  /*71f0*/  ISETP.GE.AND P5, PT, R35.reuse, R130, PT ;  /* 0x000000822300720c */ /* 0x040fe20003fa6270 */
[----:B------:R-:W-:Y:S01]  /*7200*/  FMUL.FTZ R18, R18, UR12 ;  /* 0x0000000c12127c20 */ /* 0x000fe20008410000 */
[----:B------:R-:W-:Y:S01]  /*7210*/  FSEL R25, R0, -INF , !P3 ;  /* 0xff80000000197808 */ /* 0x000fe20005800000 */
[----:B------:R-:W3:Y:S01]  /*7220*/  MUFU.TANH R33, R33 ;  /* 0x0000002100217308 */ /* 0x000ee20000002400 */
[----:B------:R-:W-:Y:S01]  /*7230*/  I2FP.F32.S32 R0, R35 ;  /* 0x0000002300007245 */ /* 0x000fe20000201400 */
[C---:B------:R-:W-:Y:S01]  /*7240*/  FFMA.FTZ R31, R84.reuse, R64, R31 ;  /* 0x00000040541f7223 */ /* 0x040fe2000001001f */
[----:B------:R-:W-:Y:S01]  /*7250*/  ISETP.GE.AND P3, PT, R35, R125, PT ;  /* 0x0000007d2300720c */ /* 0x000fe20003f66270 */
[----:B------:R-:W-:Y:S01]  /*7260*/  FMUL.FTZ R17, R17, UR12 ;  /* 0x0000000c11117c20 */ /* 0x000fe20008410000 */
[C---:B--2---:R-:W-:Y:S01]  /*7270*/  HMMA.16816.F32.BF16 R8, R76.reuse, R68, R8 ;  /* 0x000000444c08723c */ /* 0x044fe20000041808 */
[----:B------:R-:W-:Y:S01]  /*7280*/  FFMA.FTZ R0, R84, R0, R29 ;  /* 0x0000000054007223 */ /* 0x000fe2000001001d */
[----:B------:R-:W-:Y:S01]  /*7290*/  FMUL.FTZ R29, R27, UR12 ;  /* 0x0000000c1b1d7c20 */ /* 0x000fe20008410000 */
[----:B------:R-:W-:Y:S01]  /*72a0*/  VIADD R27, R59, 0x41 ;  /* 0x000000413b1b7836 */ /* 0x000fe20000000000 */
[----:B------:R-:W-:Y:S01]  /*72b0*/  FSEL R57, R31, -INF , !P3 ;  /* 0xff8000001f397808 */ /* 0x000fe20005800000 */
[----:B------:R-:W-:Y:S01]  /*72c0*/  FMUL.FTZ R31, R42, UR12 ;  /* 0x0000000c2a1f7c20 */ /* 0x000fe20008410000 */
[----:B------:R-:W-:Y:S01]  /*72d0*/  HMMA.16816.F32.BF16 R4, R76, R70, R4 ;  /* 0x000000464c04723c */ /* 0x000fe20000041804 */
[----:B------:R-:W-:Y:S01]  /*72e0*/  FSEL R132, R0, -INF , !P5 ;  /* 0xff80000000847808 */ /* 0x000fe20006800000 */
[----:B------:R-:W2:Y:S01]  /*72f0*/  MUFU.TANH R29, R29 ;  /* 0x0000001d001d7308 */ /* 0x000ea20000002400 */
[----:B------:R-:W-:Y:S01]  /*7300*/  LOP3.LUT R0, R3, 0x20, R88, 0xfe, !PT ;  /* 0x0000002003007812 */ /* 0x000fe200078efe58 */
[----:B------:R-:W-:Y:S01]  /*7310*/  FMUL.FTZ R12, R12, UR12 ;  /* 0x0000000c0c0c7c20 */ /* 0x000fe20008410000 */
[----:B------:R-:W-:Y:S01]  /*7320*/  FMUL.FTZ R14, R14, UR12 ;  /* 0x0000000c0e0e7c20 */ /* 0x000fe20008410000 */
[----:B------:R-:W-:Y:S01]  /*7330*/  HMMA.16816.F32.BF16 R68, R60, R72, RZ ;  /* 0x000000483c44723c */ /* 0x000fe200000418ff */
[----:B------:R-:W-:Y:S01]  /*7340*/  FMUL.FTZ R13, R13, UR12 ;  /* 0x0000000c0d0d7c20 */ /* 0x000fe20008410000 */
[----:B------:R-:W-:-:S02]  /*7350*/  FMUL.FTZ R15, R15, UR12 ;  /* 0x0000000c0f0f7c20 */ /* 0x000fc40008410000 */
[----:B------:R-:W-:Y:S02]  /*7360*/  MUFU.TANH R31, R31 ;  /* 0x0000001f001f7308 */ /* 0x000fe40000002400 */
[----:B------:R-:W-:Y:S01]  /*7370*/  HMMA.16816.F32.BF16 R60, R60, R74, RZ ;  /* 0x0000004a3c3c723c */ /* 0x000fe200000418ff */
[----:B------:R-:W4:Y:S01]  /*7380*/  LDSM.16.M88.4 R72, [R80+0x1c00] ;  /* 0x001c00005048783b */ /* 0x000f220000000200 */
[----:B------:R-:W-:-:S04]  /*7390*/  DEPBAR.LE SB0, 0x0 ;  /* 0x000080000000791a */ /* 0x000fc80000000000 */
[----:B------:R-:W-:Y:S01]  /*73a0*/  MUFU.TANH R17, R17 ;  /* 0x0000001100117308 */ /* 0x000fe20000002400 */
[----:B------:R-:W-:Y:S01]  /*73b0*/  FMUL.FTZ R8, R8, UR12 ;  /* 0x0000000c08087c20 */ /* 0x000fe20008410000 */
[----:B------:R-:W-:Y:S01]  /*73c0*/  FMUL.FTZ R10, R10, UR12 ;  /* 0x0000000c0a0a7c20 */ /* 0x000fe20008410000 */
[----:B------:R-:W-:-:S03]  /*73d0*/  FMUL.FTZ R9, R9, UR12 ;  /* 0x0000000c09097c20 */ /* 0x000fc60008410000 */
[----:B------:R-:W-:Y:S02]  /*73e0*/  FMUL.FTZ R4, R4, UR12 ;  /* 0x0000000c04047c20 */ /* 0x000fe40008410000 */
[----:B------:R-:W-:Y:S08]  /*73f0*/  MUFU.TANH R129, R34 ;  /* 0x0000002200817308 */ /* 0x000ff00000002400 */
[----:B------:R-:W-:Y:S08]  /*7400*/  MUFU.TANH R9, R9 ;  /* 0x0000000900097308 */ /* 0x000ff00000002400 */
[----:B------:R-:W-:Y:S01]  /*7410*/  MUFU.TANH R23, R23 ;  /* 0x0000001700177308 */ /* 0x000fe20000002400 */
[C---:B----4-:R-:W-:Y:S07]  /*7420*/  HMMA.16816.F32.BF16 R68, R76.reuse, R72, R68 ;  /* 0x000000484c44723c */ /* 0x050fee0000041844 */
[----:B------:R4:W-:Y:S01]  /*7430*/  MUFU.TANH R73, R43 ;  /* 0x0000002b00497308 */ /* 0x0009e20000002400 */
[----:B------:R-:W-:Y:S07]  /*7440*/  HMMA.16816.F32.BF16 R60, R76, R74, R60 ;  /* 0x0000004a4c3c723c */ /* 0x000fee000004183c */
[----:B------:R-:W-:Y:S01]  /*7450*/  MUFU.TANH R79, R47 ;  /* 0x0000002f004f7308 */ /* 0x000fe20000002400 */
[----:B------:R-:W-:-:S02]  /*7460*/  I2FP.F32.S32 R76, R2 ;  /* 0x00000002004c7245 */ /* 0x000fc40000201400 */
[----:B------:R-:W-:-:S05]  /*7470*/  I2FP.F32.S32 R2, R2 ;  /* 0x0000000200027245 */ /* 0x000fca0000201400 */
[----:B------:R-:W-:Y:S01]  /*7480*/  MUFU.TANH R75, R38 ;  /* 0x00000026004b7308 */ /* 0x000fe20000002400 */
[C---:B-1----:R-:W-:Y:S01]  /*7490*/  FFMA.FTZ R76, R84.reuse, R76, R49 ;  /* 0x0000004c544c7223 */ /* 0x042fe20000010031 */
[----:B----4-:R-:W-:Y:S01]  /*74a0*/  FMUL.FTZ R43, R19, UR12 ;  /* 0x0000000c132b7c20 */ /* 0x010fe20008410000 */
[----:B---3--:R-:W-:Y:S01]  /*74b0*/  FFMA.FTZ R2, R84, R2, R33 ;  /* 0x0000000254027223 */ /* 0x008fe20000010021 */
[----:B------:R-:W-:Y:S02]  /*74c0*/  I2FP.F32.S32 R33, R27 ;  /* 0x0000001b00217245 */ /* 0x000fe40000201400 */
[----:B------:R-:W-:Y:S01]  /*74d0*/  FSEL R76, R76, -INF , !P4 ;  /* 0xff8000004c4c7808 */ /* 0x000fe20006000000 */
[----:B------:R-:W-:Y:S01]  /*74e0*/  FMUL.FTZ R35, R71, UR12 ;  /* 0x0000000c47237c20 */ /* 0x000fe20008410000 */
[----:B------:R-:W1:Y:S01]  /*74f0*/  MUFU.TANH R49, R51 ;  /* 0x0000003300317308 */ /* 0x000e620000002400 */
[----:B------:R-:W-:Y:S01]  /*7500*/  FSEL R55, R2, -INF , !P6 ;  /* 0xff80000002377808 */ /* 0x000fe20007000000 */
[----:B------:R-:W-:Y:S01]  /*7510*/  VIADD R2, R59, 0x19 ;  /* 0x000000193b027836 */ /* 0x000fe20000000000 */
[----:B------:R-:W-:-:S02]  /*7520*/  ISETP.GE.AND P4, PT, R27, R130, PT ;  /* 0x000000821b00720c */ /* 0x000fc40003f86270 */
[----:B------:R-:W-:Y:S01]  /*7530*/  ISETP.GE.AND P6, PT, R27, R125, PT ;  /* 0x0000007d1b00720c */ /* 0x000fe20003fc6270 */
[----:B------:R-:W-:Y:S01]  /*7540*/  FMUL.FTZ R62, R62, UR12 ;  /* 0x0000000c3e3e7c20 */ /* 0x000fe20008410000 */
[----:B------:R-:W-:Y:S01]  /*7550*/  I2FP.F32.S32 R27, R27 ;  /* 0x0000001b001b7245 */ /* 0x000fe20000201400 */
[----:B------:R-:W-:Y:S01]  /*7560*/  MUFU.TANH R43, R43 ;  /* 0x0000002b002b7308 */ /* 0x000fe20000002400 */
[C---:B------:R-:W-:Y:S01]  /*7570*/  ISETP.GE.AND P5, PT, R2.reuse, R130, PT ;  /* 0x000000820200720c */ /* 0x040fe20003fa6270 */
[----:B------:R-:W-:Y:S01]  /*7580*/  FMUL.FTZ R63, R63, UR12 ;  /* 0x0000000c3f3f7c20 */ /* 0x000fe20008410000 */
[----:B------:R-:W-:Y:S01]  /*7590*/  ISETP.GE.AND P3, PT, R2, R125, PT ;  /* 0x0000007d0200720c */ /* 0x000fe20003f66270 */
[----:B--2---:R-:W-:Y:S01]  /*75a0*/  FFMA.FTZ R29, R84, R27, R29 ;  /* 0x0000001b541d7223 */ /* 0x004fe2000001001d */
[----:B------:R-:W-:Y:S01]  /*75b0*/  FMUL.FTZ R27, R40, UR12 ;  /* 0x0000000c281b7c20 */ /* 0x000fe20008410000 */
[----:B------:R-:W-:Y:S01]  /*75c0*/  I2FP.F32.S32 R2, R2 ;  /* 0x0000000200027245 */ /* 0x000fe20000201400 */
[----:B------:R-:W-:Y:S01]  /*75d0*/  FMUL.FTZ R61, R61, UR12 ;  /* 0x0000000c3d3d7c20 */ /* 0x000fe20008410000 */
[----:B------:R-:W-:Y:S01]  /*75e0*/  MUFU.TANH R19, R12 ;  /* 0x0000000c00137308 */ /* 0x000fe20000002400 */
[C---:B-1----:R-:W-:Y:S01]  /*75f0*/  FFMA.FTZ R49, R84.reuse, R33, R49 ;  /* 0x0000002154317223 */ /* 0x042fe20000010031 */
[----:B------:R-:W-:Y:S01]  /*7600*/  FMUL.FTZ R33, R45, UR12 ;  /* 0x0000000c2d217c20 */ /* 0x000fe20008410000 */
[----:B------:R-:W-:Y:S01]  /*7610*/  FSEL R51, R29, -INF , !P6 ;  /* 0xff8000001d337808 */ /* 0x000fe20007000000 */
[----:B------:R-:W-:Y:S01]  /*7620*/  FFMA.FTZ R79, R84, R2, R79 ;  /* 0x00000002544f7223 */ /* 0x000fe2000001004f */
[----:B------:R-:W-:-:S02]  /*7630*/  ISETP.GE.AND P6, PT, R0, R125, PT ;  /* 0x0000007d0000720c */ /* 0x000fc40003fc6270 */
[----:B------:R-:W-:Y:S01]  /*7640*/  FSEL R66, R49, -INF , !P4 ;  /* 0xff80000031427808 */ /* 0x000fe20006000000 */
[----:B------:R-:W1:Y:S01]  /*7650*/  MUFU.TANH R33, R33 ;  /* 0x0000002100217308 */ /* 0x000e620000002400 */
[----:B------:R-:W-:Y:S02]  /*7660*/  ISETP.GE.AND P4, PT, R0, R130, PT ;  /* 0x000000820000720c */ /* 0x000fe40003f86270 */
[----:B------:R-:W-:Y:S02]  /*7670*/  I2FP.F32.S32 R0, R0 ;  /* 0x0000000000007245 */ /* 0x000fe40000201400 */
[----:B------:R-:W-:-:S03]  /*7680*/  FSEL R79, R79, -INF , !P3 ;  /* 0xff8000004f4f7808 */ /* 0x000fc60005800000 */
[----:B------:R-:W2:Y:S01]  /*7690*/  MUFU.TANH R27, R27 ;  /* 0x0000001b001b7308 */ /* 0x000ea20000002400 */
[----:B------:R-:W-:-:S05]  /*76a0*/  FFMA.FTZ R31, R84, R0, R31 ;  /* 0x00000000541f7223 */ /* 0x000fca000001001f */
[----:B------:R-:W-:Y:S02]  /*76b0*/  FSEL R31, R31, -INF , !P6 ;  /* 0xff8000001f1f7808 */ /* 0x000fe40007000000 */
[----:B------:R3:W4:Y:S01]  /*76c0*/  MUFU.TANH R29, R41 ;  /* 0x00000029001d7308 */ /* 0x0007220000002400 */
[----:B-1----:R-:W-:Y:S01]  /*76d0*/  FFMA.FTZ R33, R84, R2, R33 ;  /* 0x0000000254217223 */ /* 0x002fe20000010021 */
[----:B------:R-:W-:-:S04]  /*76e0*/  LOP3.LUT R2, R3, R88, RZ, 0xfc, !PT ;  /* 0x0000005803027212 */ /* 0x000fc800078efcff */
[----:B------:R-:W-:Y:S01]  /*76f0*/  FSEL R152, R33, -INF , !P5 ;  /* 0xff80000021987808 */ /* 0x000fe20006800000 */
[----:B------:R-:W-:Y:S01]  /*7700*/  FMUL.FTZ R33, R37, UR12 ;  /* 0x0000000c25217c20 */ /* 0x000fe20008410000 */
[----:B------:R-:W-:Y:S01]  /*7710*/  MUFU.TANH R49, R18 ;  /* 0x0000001200317308 */ /* 0x000fe20000002400 */
[----:B--2---:R-:W-:Y:S01]  /*7720*/  FFMA.FTZ R136, R84, R0, R27 ;  /* 0x0000000054887223 */ /* 0x004fe2000001001b */
[----:B------:R-:W-:Y:S02]  /*7730*/  VIADD R0, R59, 0x21 ;  /* 0x000000213b007836 */ /* 0x000fe40000000000 */
[----:B------:R-:W-:Y:S01]  /*7740*/  FMUL.FTZ R27, R36, UR12 ;  /* 0x0000000c241b7c20 */ /* 0x000fe20008410000 */
[----:B------:R-:W-:Y:S01]  /*7750*/  FMUL.FTZ R37, R6, UR12 ;  /* 0x0000000c06257c20 */ /* 0x000fe20008410000 */
[----:B------:R-:W-:Y:S02]  /*7760*/  FSEL R136, R136, -INF , !P4 ;  /* 0xff80000088887808 */ /* 0x000fe40006000000 */
[----:B------:R-:W-:-:S02]  /*7770*/  ISETP.GE.AND P5, PT, R0, R130, PT ;  /* 0x000000820000720c */ /* 0x000fc40003fa6270 */
[----:B------:R-:W1:Y:S01]  /*7780*/  MUFU.TANH R27, R27 ;  /* 0x0000001b001b7308 */ /* 0x000e620000002400 */
[----:B------:R-:W-:Y:S01]  /*7790*/  ISETP.GE.AND P3, PT, R0, R125, PT ;  /* 0x0000007d0000720c */ /* 0x000fe20003f66270 */
[----:B---3--:R-:W-:Y:S01]  /*77a0*/  FMUL.FTZ R41, R11, UR12 ;  /* 0x0000000c0b297c20 */ /* 0x008fe20008410000 */
[----:B------:R-:W-:-:S05]  /*77b0*/  I2FP.F32.S32 R0, R0 ;  /* 0x0000000000007245 */ /* 0x000fca0000201400 */
[CC--:B----4-:R-:W-:Y:S01]  /*77c0*/  FFMA.FTZ R138, R84.reuse, R0.reuse, R29 ;  /* 0x00000000548a7223 */ /* 0x0d0fe2000001001d */
[----:B------:R-:W-:Y:S01]  /*77d0*/  FFMA.FTZ R73, R84, R0, R73 ;  /* 0x0000000054497223 */ /* 0x000fe20000010049 */
[----:B------:R-:W-:Y:S01]  /*77e0*/  FMUL.FTZ R29, R39, UR12 ;  /* 0x0000000c271d7c20 */ /* 0x000fe20008410000 */
[----:B------:R-:W-:Y:S01]  /*77f0*/  LOP3.LUT R0, R3, 0x28, R88, 0xfe, !PT ;  /* 0x0000002803007812 */ /* 0x000fe200078efe58 */
[----:B------:R-:W2:Y:S01]  /*7800*/  MUFU.TANH R33, R33 ;  /* 0x0000002100217308 */ /* 0x000ea20000002400 */
[----:B------:R-:W-:Y:S02]  /*7810*/  FSEL R138, R138, -INF , !P5 ;  /* 0xff8000008a8a7808 */ /* 0x000fe40006800000 */
[C---:B------:R-:W-:Y:S02]  /*7820*/  ISETP.GE.AND P4, PT, R0.reuse, R130, PT ;  /* 0x000000820000720c */ /* 0x040fe40003f86270 */
[----:B------:R-:W-:Y:S02]  /*7830*/  ISETP.GE.AND P6, PT, R0, R125, PT ;  /* 0x0000007d0000720c */ /* 0x000fe40003fc6270 */
[----:B------:R-:W-:Y:S01]  /*7840*/  I2FP.F32.S32 R0, R0 ;  /* 0x0000000000007245 */ /* 0x000fe20000201400 */
[----:B------:R-:W3:Y:S01]  /*7850*/  MUFU.TANH R29, R29 ;  /* 0x0000001d001d7308 */ /* 0x000ee20000002400 */
[----:B------:R-:W-:-:S03]  /*7860*/  FSEL R73, R73, -INF , !P3 ;  /* 0xff80000049497808 */ /* 0x000fc60005800000 */
[CC--:B-1----:R-:W-:Y:S01]  /*7870*/  FFMA.FTZ R142, R84.reuse, R0.reuse, R27 ;  /* 0x00000000548e7223 */ /* 0x0c2fe2000001001b */
[----:B------:R-:W-:Y:S01]  /*7880*/  FFMA.FTZ R75, R84, R0, R75 ;  /* 0x00000000544b7223 */ /* 0x000fe2000001004b */
[----:B------:R-:W-:Y:S02]  /*7890*/  VIADD R0, R59, 0x29 ;  /* 0x000000293b007836 */ /* 0x000fe40000000000 */
[----:B------:R-:W1:Y:S01]  /*78a0*/  MUFU.TANH R27, R16 ;  /* 0x00000010001b7308 */ /* 0x000e620000002400 */
[----:B------:R-:W-:Y:S02]  /*78b0*/  FSEL R142, R142, -INF , !P4 ;  /* 0xff8000008e8e7808 */ /* 0x000fe40006000000 */
[C---:B------:R-:W-:Y:S02]  /*78c0*/  ISETP.GE.AND P5, PT, R0.reuse, R130, PT ;  /* 0x000000820000720c */ /* 0x040fe40003fa6270 */
[----:B------:R-:W-:Y:S02]  /*78d0*/  ISETP.GE.AND P3, PT, R0, R125, PT ;  /* 0x0000007d0000720c */ /* 0x000fe40003f66270 */
[----:B------:R-:W-:Y:S01]  /*78e0*/  I2FP.F32.S32 R0, R0 ;  /* 0x0000000000007245 */ /* 0x000fe20000201400 */
[----:B------:R-:W4:Y:S01]  /*78f0*/  MUFU.TANH R45, R14 ;  /* 0x0000000e002d7308 */ /* 0x000f220000002400 */
[----:B------:R-:W-:-:S03]  /*7900*/  FSEL R75, R75, -INF , !P6 ;  /* 0xff8000004b4b7808 */ /* 0x000fc60007000000 */
[CC--:B--2---:R-:W-:Y:S01]  /*7910*/  FFMA.FTZ R146, R84.reuse, R0.reuse, R33 ;  /* 0x0000000054927223 */ /* 0x0c4fe20000010021 */
[----:B---3--:R-:W-:Y:S01]  /*7920*/  FFMA.FTZ R29, R84, R0, R29 ;  /* 0x00000000541d7223 */ /* 0x008fe2000001001d */
[----:B------:R-:W-:Y:S01]  /*7930*/  LOP3.LUT R0, R3, 0x50, R88, 0xfe, !PT ;  /* 0x0000005003007812 */ /* 0x000fe200078efe58 */
[----:B------:R-:W-:Y:S01]  /*7940*/  FMUL.FTZ R33, R70, UR12 ;  /* 0x0000000c46217c20 */ /* 0x000fe20008410000 */
[----:B------:R-:W-:Y:S01]  /*7950*/  MUFU.TANH R47, R15 ;  /* 0x0000000f002f7308 */ /* 0x000fe20000002400 */
[----:B------:R-:W-:Y:S02]  /*7960*/  FSEL R146, R146, -INF , !P5 ;  /* 0xff80000092927808 */ /* 0x000fe40006800000 */
[C---:B------:R-:W-:Y:S02]  /*7970*/  ISETP.GE.AND P4, PT, R0.reuse, R130, PT ;  /* 0x000000820000720c */ /* 0x040fe40003f86270 */
[----:B------:R-:W-:Y:S02]  /*7980*/  ISETP.GE.AND P6, PT, R0, R125, PT ;  /* 0x0000007d0000720c */ /* 0x000fe40003fc6270 */
[----:B------:R-:W-:Y:S01]  /*7990*/  I2FP.F32.S32 R0, R0 ;  /* 0x0000000000007245 */ /* 0x000fe20000201400 */
[----:B------:R2:W-:Y:S01]  /*79a0*/  MUFU.TANH R39, R10 ;  /* 0x0000000a00277308 */ /* 0x0005e20000002400 */
[----:B------:R-:W-:-:S03]  /*79b0*/  FSEL R29, R29, -INF , !P3 ;  /* 0xff8000001d1d7808 */ /* 0x000fc60005800000 */
[CC--:B-1----:R-:W-:Y:S01]  /*79c0*/  FFMA.FTZ R64, R84.reuse, R0.reuse, R27 ;  /* 0x0000000054407223 */ /* 0x0c2fe2000001001b */
[----:B------:R-:W-:Y:S01]  /*79d0*/  FFMA.FTZ R49, R84, R0, R49 ;  /* 0x0000000054317223 */ /* 0x000fe20000010031 */
[----:B------:R-:W-:Y:S02]  /*79e0*/  VIADD R0, R2, 0x51 ;  /* 0x0000005102007836 */ /* 0x000fe40000000000 */
[----:B------:R-:W-:Y:S01]  /*79f0*/  FMUL.FTZ R27, R50, UR12 ;  /* 0x0000000c321b7c20 */ /* 0x000fe20008410000 */
[----:B------:R-:W-:Y:S01]  /*7a00*/  MUFU.TANH R41, R41 ;  /* 0x0000002900297308 */ /* 0x000fe20000002400 */
[----:B------:R-:W-:Y:S02]  /*7a10*/  FSEL R64, R64, -INF , !P4 ;  /* 0xff80000040407808 */ /* 0x000fe40006000000 */
[C---:B------:R-:W-:Y:S02]  /*7a20*/  ISETP.GE.AND P5, PT, R0.reuse, R130, PT ;  /* 0x000000820000720c */ /* 0x040fe40003fa6270 */
[----:B------:R-:W-:-:S02]  /*7a30*/  ISETP.GE.AND P3, PT, R0, R125, PT ;  /* 0x0000007d0000720c */ /* 0x000fc40003f66270 */
[----:B------:R-:W-:Y:S01]  /*7a40*/  I2FP.F32.S32 R0, R0 ;  /* 0x0000000000007245 */ /* 0x000fe20000201400 */
[----:B------:R-:W-:Y:S01]  /*7a50*/  MUFU.TANH R11, R4 ;  /* 0x00000004000b7308 */ /* 0x000fe20000002400 */
[----:B------:R-:W-:Y:S02]  /*7a60*/  FSEL R49, R49, -INF , !P6 ;  /* 0xff80000031317808 */ /* 0x000fe40007000000 */
[C-C-:B--2---:R-:W-:Y:S01]  /*7a70*/  LOP3.LUT R10, R3.reuse, 0x40, R88.reuse, 0xfe, !PT ;  /* 0x00000040030a7812 */ /* 0x144fe200078efe58 */
[CC--:B------:R-:W-:Y:S01]  /*7a80*/  FFMA.FTZ R72, R84.reuse, R0.reuse, R17 ;  /* 0x0000000054487223 */ /* 0x0c0fe20000010011 */
[----:B------:R-:W-:Y:S01]  /*7a90*/  FFMA.FTZ R43, R84, R0, R43 ;  /* 0x00000000542b7223 */ /* 0x000fe2000001002b */
[----:B------:R-:W-:Y:S02]  /*7aa0*/  LOP3.LUT R0, R3, 0x58, R88, 0xfe, !PT ;  /* 0x0000005803007812 */ /* 0x000fe400078efe58 */
[----:B------:R-:W1:Y:S01]  /*7ab0*/  MUFU.TANH R17, R13 ;  /* 0x0000000d00117308 */ /* 0x000e620000002400 */
[----:B------:R-:W-:-:S02]  /*7ac0*/  FSEL R72, R72, -INF , !P5 ;  /* 0xff80000048487808 */ /* 0x000fc40006800000 */
[C---:B------:R-:W-:Y:S02]  /*7ad0*/  ISETP.GE.AND P4, PT, R0.reuse, R130, PT ;  /* 0x000000820000720c */ /* 0x040fe40003f86270 */
[----:B------:R-:W-:Y:S02]  /*7ae0*/  ISETP.GE.AND P6, PT, R0, R125, PT ;  /* 0x0000007d0000720c */ /* 0x000fe40003fc6270 */
[----:B------:R-:W-:Y:S01]  /*7af0*/  I2FP.F32.S32 R0, R0 ;  /* 0x0000000000007245 */ /* 0x000fe20000201400 */
[----:B------:R2:W3:Y:S01]  /*7b00*/  MUFU.TANH R13, R8 ;  /* 0x00000008000d7308 */ /* 0x0004e20000002400 */
[----:B------:R-:W-:-:S03]  /*7b10*/  FSEL R43, R43, -INF , !P3 ;  /* 0xff8000002b2b7808 */ /* 0x000fc60005800000 */
[CC--:B------:R-:W-:Y:S01]  /*7b20*/  FFMA.FTZ R74, R84.reuse, R0.reuse, R19 ;  /* 0x00000000544a7223 */ /* 0x0c0fe20000010013 */
[----:B----4-:R-:W-:Y:S01]  /*7b30*/  FFMA.FTZ R45, R84, R0, R45 ;  /* 0x00000000542d7223 */ /* 0x010fe2000001002d */
[----:B------:R-:W-:Y:S02]  /*7b40*/  VIADD R0, R2, 0x59 ;  /* 0x0000005902007836 */ /* 0x000fe40000000000 */
[----:B------:R-:W4:Y:S01]  /*7b50*/  MUFU.TANH R37, R37 ;  /* 0x0000002500257308 */ /* 0x000f220000002400 */
[----:B------:R-:W-:Y:S02]  /*7b60*/  FSEL R74, R74, -INF , !P4 ;  /* 0xff8000004a4a7808 */ /* 0x000fe40006000000 */
[C---:B------:R-:W-:Y:S02]  /*7b70*/  ISETP.GE.AND P5, PT, R0.reuse, R130, PT ;  /* 0x000000820000720c */ /* 0x040fe40003fa6270 */
[----:B------:R-:W-:Y:S02]  /*7b80*/  ISETP.GE.AND P3, PT, R0, R125, PT ;  /* 0x0000007d0000720c */ /* 0x000fe40003f66270 */
[----:B------:R-:W-:Y:S01]  /*7b90*/  I2FP.F32.S32 R0, R0 ;  /* 0x0000000000007245 */ /* 0x000fe20000201400 */
[----:B------:R-:W-:Y:S01]  /*7ba0*/  MUFU.TANH R33, R33 ;  /* 0x0000002100217308 */ /* 0x000fe20000002400 */
[----:B------:R-:W-:Y:S01]  /*7bb0*/  FSEL R45, R45, -INF , !P6 ;  /* 0xff8000002d2d7808 */ /* 0x000fe20007000000 */
[----:B--2---:R-:W-:-:S02]  /*7bc0*/  FMUL.FTZ R8, R54, UR12 ;  /* 0x0000000c36087c20 */ /* 0x004fc40008410000 */
[CC--:B-1----:R-:W-:Y:S01]  /*7bd0*/  FFMA.FTZ R78, R84.reuse, R0.reuse, R17 ;  /* 0x00000000544e7223 */ /* 0x0c2fe20000010011 */
[----:B------:R-:W-:Y:S01]  /*7be0*/  FFMA.FTZ R47, R84, R0, R47 ;  /* 0x00000000542f7223 */ /* 0x000fe2000001002f */
[----:B------:R-:W-:Y:S02]  /*7bf0*/  LOP3.LUT R0, R3, 0x60, R88, 0xfe, !PT ;  /* 0x0000006003007812 */ /* 0x000fe400078efe58 */
[----:B------:R-:W-:Y:S01]  /*7c00*/  MUFU.TANH R35, R35 ;  /* 0x0000002300237308 */ /* 0x000fe20000002400 */
[----:B------:R-:W-:Y:S01]  /*7c10*/  FSEL R78, R78, -INF , !P5 ;  /* 0xff8000004e4e7808 */ /* 0x000fe20006800000 */
[----:B------:R-:W-:Y:S01]  /*7c20*/  BAR.SYNC.DEFER_BLOCKING 0x0 ;  /* 0x0000000000007b1d */ /* 0x000fe20000010000 */
[C---:B------:R-:W-:Y:S02]  /*7c30*/  ISETP.GE.AND P4, PT, R0.reuse, R130, PT ;  /* 0x000000820000720c */ /* 0x040fe40003f86270 */
[----:B------:R-:W-:Y:S02]  /*7c40*/  ISETP.GE.AND P6, PT, R0, R125, PT ;  /* 0x0000007d0000720c */ /* 0x000fe40003fc6270 */
[----:B------:R-:W-:Y:S01]  /*7c50*/  I2FP.F32.S32 R0, R0 ;  /* 0x0000000000007245 */ /* 0x000fe20000201400 */
[----:B------:R-:W-:Y:S01]  /*7c60*/  MUFU.TANH R27, R27 ;  /* 0x0000001b001b7308 */ /* 0x000fe20000002400 */
[----:B------:R-:W-:-:S03]  /*7c70*/  FSEL R47, R47, -INF , !P3 ;  /* 0xff8000002f2f7808 */ /* 0x000fc60005800000 */
[CC--:B---3--:R-:W-:Y:S01]  /*7c80*/  FFMA.FTZ R134, R84.reuse, R0.reuse, R13 ;  /* 0x0000000054867223 */ /* 0x0c8fe2000001000d */
        /* <DEDUP_REMOVED lines=9> */
[----:B------:R-:W-:-:S03]  /*7d20*/  FSEL R39, R39, -INF , !P6 ;  /* 0xff80000027277808 */ /* 0x000fc60007000000 */
[CC--:B------:R-:W-:Y:S01]  /*7d30*/  FFMA.FTZ R6, R84.reuse, R0.reuse, R9 ;  /* 0x0000000054067223 */ /* 0x0c0fe20000010009 */
[----:B------:R-:W-:Y:S01]  /*7d40*/  FMUL.FTZ R9, R5, UR12 ;  /* 0x0000000c05097c20 */ /* 0x000fe20008410000 */
[----:B------:R-:W-:Y:S01]  /*7d50*/  FFMA.FTZ R41, R84, R0, R41 ;  /* 0x0000000054297223 */ /* 0x000fe20000010029 */
[----:B------:R-:W-:Y:S01]  /*7d60*/  FMUL.FTZ R5, R7, UR12 ;  /* 0x0000000c07057c20 */ /* 0x000fe20008410000 */
[----:B------:R-:W-:Y:S01]  /*7d70*/  LOP3.LUT R0, R3, 0x68, R88, 0xfe, !PT ;  /* 0x0000006803007812 */ /* 0x000fe200078efe58 */
[----:B------:R-:W-:Y:S01]  /*7d80*/  FMUL.FTZ R7, R68, UR12 ;  /* 0x0000000c44077c20 */ /* 0x000fe20008410000 */
[----:B------:R-:W-:Y:S01]  /*7d90*/  FSEL R68, R6, -INF , !P5 ;  /* 0xff80000006447808 */ /* 0x000fe20006800000 */
[----:B------:R-:W-:Y:S01]  /*7da0*/  MUFU.TANH R9, R9 ;  /* 0x0000000900097308 */ /* 0x000fe20000002400 */
[C---:B------:R-:W-:Y:S02]  /*7db0*/  ISETP.GE.AND P4, PT, R0.reuse, R130, PT ;  /* 0x000000820000720c */ /* 0x040fe40003f86270 */
[----:B------:R-:W-:-:S02]  /*7dc0*/  ISETP.GE.AND P6, PT, R0, R125, PT ;  /* 0x0000007d0000720c */ /* 0x000fc40003fc6270 */
[----:B------:R-:W-:Y:S02]  /*7dd0*/  I2FP.F32.S32 R0, R0 ;  /* 0x0000000000007245 */ /* 0x000fe40000201400 */
[----:B------:R-:W-:Y:S01]  /*7de0*/  FSEL R41, R41, -INF , !P3 ;  /* 0xff80000029297808 */ /* 0x000fe20005800000 */
[----:B------:R-:W1:Y:S02]  /*7df0*/  MUFU.TANH R5, R5 ;  /* 0x0000000500057308 */ /* 0x000e640000002400 */
[CC--:B------:R-:W-:Y:S01]  /*7e00*/  FFMA.FTZ R4, R84.reuse, R0.reuse, R11 ;  /* 0x0000000054047223 */ /* 0x0c0fe2000001000b */
[----:B----4-:R-:W-:Y:S01]  /*7e10*/  FFMA.FTZ R37, R84, R0, R37 ;  /* 0x0000000054257223 */ /* 0x010fe20000010025 */
[----:B------:R-:W-:Y:S02]  /*7e20*/  VIADD R0, R2, 0x69 ;  /* 0x0000006902007836 */ /* 0x000fe40000000000 */
[----:B------:R-:W-:Y:S01]  /*7e30*/  FMUL.FTZ R11, R32, UR12 ;  /* 0x0000000c200b7c20 */ /* 0x000fe20008410000 */
[----:B------:R-:W-:Y:S01]  /*7e40*/  FSEL R70, R4, -INF , !P4 ;  /* 0xff80000004467808 */ /* 0x000fe20006000000 */
[----:B------:R-:W2:Y:S01]  /*7e50*/  MUFU.TANH R7, R7 ;  /* 0x0000000700077308 */ /* 0x000ea20000002400 */
[----:B------:R-:W-:-:S02]  /*7e60*/  ISETP.GE.AND P5, PT, R0, R130, PT ;  /* 0x000000820000720c */ /* 0x000fc40003fa6270 */
[----:B------:R-:W-:Y:S02]  /*7e70*/  ISETP.GE.AND P3, PT, R0, R125, PT ;  /* 0x0000007d0000720c */ /* 0x000fe40003f66270 */
[----:B------:R-:W-:Y:S02]  /*7e80*/  I2FP.F32.S32 R0, R0 ;  /* 0x0000000000007245 */ /* 0x000fe40000201400 */
[----:B------:R-:W-:Y:S01]  /*7e90*/  FSEL R37, R37, -INF , !P6 ;  /* 0xff80000025257808 */ /* 0x000fe20007000000 */
[----:B------:R-:W-:Y:S02]  /*7ea0*/  MUFU.TANH R11, R11 ;  /* 0x0000000b000b7308 */ /* 0x000fe40000002400 */
[CC--:B-1----:R-:W-:Y:S01]  /*7eb0*/  FFMA.FTZ R36, R84.reuse, R0.reuse, R5 ;  /* 0x0000000054247223 */ /* 0x0c2fe20000010005 */
[----:B------:R-:W-:Y:S01]  /*7ec0*/  FFMA.FTZ R6, R84, R0, R9 ;  /* 0x0000000054067223 */ /* 0x000fe20000010009 */
[----:B------:R-:W-:Y:S01]  /*7ed0*/  FMUL.FTZ R5, R69, UR12 ;  /* 0x0000000c45057c20 */ /* 0x000fe20008410000 */
[----:B------:R-:W-:Y:S01]  /*7ee0*/  LOP3.LUT R0, R3, 0x70, R88, 0xfe, !PT ;  /* 0x0000007003007812 */ /* 0x000fe200078efe58 */
[----:B------:R-:W-:Y:S01]  /*7ef0*/  FMUL.FTZ R9, R52, UR12 ;  /* 0x0000000c34097c20 */ /* 0x000fe20008410000 */
[----:B------:R-:W-:Y:S01]  /*7f00*/  FSEL R36, R36, -INF , !P3 ;  /* 0xff80000024247808 */ /* 0x000fe20005800000 */
[----:B------:R-:W-:Y:S01]  /*7f10*/  MUFU.TANH R63, R63 ;  /* 0x0000003f003f7308 */ /* 0x000fe20000002400 */
[----:B------:R-:W-:-:S02]  /*7f20*/  ISETP.GE.AND P4, PT, R0, R130, PT ;  /* 0x000000820000720c */ /* 0x000fc40003f86270 */
[----:B------:R-:W-:Y:S02]  /*7f30*/  ISETP.GE.AND P6, PT, R0, R125, PT ;  /* 0x0000007d0000720c */ /* 0x000fe40003fc6270 */
[----:B------:R-:W-:-:S03]  /*7f40*/  I2FP.F32.S32 R0, R0 ;  /* 0x0000000000007245 */ /* 0x000fc60000201400 */
[----:B------:R-:W1:Y:S02]  /*7f50*/  MUFU.TANH R5, R5 ;  /* 0x0000000500057308 */ /* 0x000e640000002400 */
[CC--:B--2---:R-:W-:Y:S01]  /*7f60*/  FFMA.FTZ R4, R84.reuse, R0.reuse, R7 ;  /* 0x0000000054047223 */ /* 0x0c4fe20000010007 */
[----:B------:R-:W-:Y:S01]  /*7f70*/  FFMA.FTZ R33, R84, R0, R33 ;  /* 0x0000000054217223 */ /* 0x000fe20000010021 */
[----:B------:R-:W-:Y:S02]  /*7f80*/  VIADD R0, R2, 0x71 ;  /* 0x0000007102007836 */ /* 0x000fe40000000000 */
[----:B------:R-:W-:Y:S01]  /*7f90*/  FMUL.FTZ R7, R60, UR12 ;  /* 0x0000000c3c077c20 */ /* 0x000fe20008410000 */
[----:B------:R-:W-:Y:S02]  /*7fa0*/  FSEL R60, R6, -INF , !P5 ;  /* 0xff800000063c7808 */ /* 0x000fe40006800000 */
[----:B------:R-:W-:Y:S01]  /*7fb0*/  FSEL R52, R4, -INF , !P4 ;  /* 0xff80000004347808 */ /* 0x000fe20006000000 */
[----:B------:R-:W-:Y:S01]  /*7fc0*/  MUFU.TANH R9, R9 ;  /* 0x0000000900097308 */ /* 0x000fe20000002400 */
[----:B------:R-:W-:-:S02]  /*7fd0*/  ISETP.GE.AND P5, PT, R0, R130, PT ;  /* 0x000000820000720c */ /* 0x000fc40003fa6270 */
[----:B------:R-:W-:Y:S02]  /*7fe0*/  ISETP.GE.AND P3, PT, R0, R125, PT ;  /* 0x0000007d0000720c */ /* 0x000fe40003f66270 */
[----:B------:R-:W-:Y:S02]  /*7ff0*/  I2FP.F32.S32 R0, R0 ;  /* 0x0000000000007245 */ /* 0x000fe40000201400 */
[----:B------:R-:W-:Y:S01]  /*8000*/  FSEL R33, R33, -INF , !P6 ;  /* 0xff80000021217808 */ /* 0x000fe20007000000 */
[----:B------:R-:W2:Y:S01]  /*8010*/  MUFU.TANH R7, R7 ;  /* 0x0000000700077308 */ /* 0x000ea20000002400 */
[C-C-:B------:R-:W-:Y:S01]  /*8020*/  LOP3.LUT R6, R3.reuse, 0x18, R88.reuse, 0xfe, !PT ;  /* 0x0000001803067812 */ /* 0x140fe200078efe58 */
[CC--:B-1----:R-:W-:Y:S01]  /*8030*/  FFMA.FTZ R42, R84.reuse, R0.reuse, R5 ;  /* 0x00000000542a7223 */ /* 0x0c2fe20000010005 */
[----:B------:R-:W-:Y:S01]  /*8040*/  FFMA.FTZ R35, R84, R0, R35 ;  /* 0x0000000054237223 */ /* 0x000fe20000010023 */
[----:B------:R-:W-:-:S03]  /*8050*/  LOP3.LUT R0, R3, 0x78, R88, 0xfe, !PT ;  /* 0x0000007803007812 */ /* 0x000fc600078efe58 */
[----:B------:R-:W-:Y:S01]  /*8060*/  FSEL R42, R42, -INF , !P5 ;  /* 0xff8000002a2a7808 */ /* 0x000fe20006800000 */
[----:B------:R-:W1:Y:S01]  /*8070*/  MUFU.TANH R5, R62 ;  /* 0x0000003e00057308 */ /* 0x000e620000002400 */
[C---:B------:R-:W-:Y:S02]  /*8080*/  ISETP.GE.AND P4, PT, R0.reuse, R130, PT ;  /* 0x000000820000720c */ /* 0x040fe40003f86270 */
[----:B------:R-:W-:Y:S02]  /*8090*/  ISETP.GE.AND P6, PT, R0, R125, PT ;  /* 0x0000007d0000720c */ /* 0x000fe40003fc6270 */
[----:B------:R-:W-:Y:S02]  /*80a0*/  I2FP.F32.S32 R0, R0 ;  /* 0x0000000000007245 */ /* 0x000fe40000201400 */
[----:B------:R-:W-:-:S03]  /*80b0*/  FSEL R35, R35, -INF , !P3 ;  /* 0xff80000023237808 */ /* 0x000fc60005800000 */
[-C--:B--2---:R-:W-:Y:S02]  /*80c0*/  FFMA.FTZ R40, R84, R0.reuse, R7 ;  /* 0x0000000054287223 */ /* 0x084fe40000010007 */
[----:B------:R-:W2:Y:S03]  /*80d0*/  MUFU.TANH R7, R48 ;  /* 0x0000003000077308 */ /* 0x000ea60000002400 */
[----:B------:R-:W-:Y:S01]  /*80e0*/  FSEL R40, R40, -INF , !P4 ;  /* 0xff80000028287808 */ /* 0x000fe20006000000 */
[----:B-1----:R-:W-:Y:S01]  /*80f0*/  FFMA.FTZ R0, R84, R0, R5 ;  /* 0x0000000054007223 */ /* 0x002fe20000010005 */
[----:B------:R-:W-:-:S04]  /*8100*/  LOP3.LUT R5, R3, 0x8, R88, 0xfe, !PT ;  /* 0x0000000803057812 */ /* 0x000fc800078efe58 */
[----:B------:R-:W-:Y:S02]  /*8110*/  ISETP.GE.AND P5, PT, R5, R130, PT ;  /* 0x000000820500720c */ /* 0x000fe40003fa6270 */
[----:B------:R-:W-:Y:S02]  /*8120*/  I2FP.F32.S32 R4, R5 ;  /* 0x0000000500047245 */ /* 0x000fe40000201400 */
[----:B------:R-:W-:Y:S02]  /*8130*/  LOP3.LUT R5, R3, 0x10, R88, 0xfe, !PT ;  /* 0x0000001003057812 */ /* 0x000fe400078efe58 */
[----:B------:R-:W-:Y:S01]  /*8140*/  FSEL R0, R0, -INF , !P6 ;  /* 0xff80000000007808 */ /* 0x000fe20007000000 */
[----:B------:R-:W-:Y:S01]  /*8150*/  FFMA.FTZ R4, R84, R4, R9 ;  /* 0x0000000454047223 */ /* 0x000fe20000010009 */
[----:B------:R-:W-:Y:S02]  /*8160*/  ISETP.GE.AND P3, PT, R5, R130, PT ;  /* 0x000000820500720c */ /* 0x000fe40003f66270 */
[----:B------:R-:W-:-:S02]  /*8170*/  I2FP.F32.S32 R148, R5 ;  /* 0x0000000500947245 */ /* 0x000fc40000201400 */
[----:B------:R-:W1:Y:S01]  /*8180*/  MUFU.TANH R5, R44 ;  /* 0x0000002c00057308 */ /* 0x000e620000002400 */
[C-C-:B------:R-:W-:Y:S02]  /*8190*/  LOP3.LUT R9, R3.reuse, 0x30, R88.reuse, 0xfe, !PT ;  /* 0x0000003003097812 */ /* 0x140fe400078efe58 */
[----:B--2---:R-:W-:Y:S01]  /*81a0*/  FFMA.FTZ R148, R84, R148, R7 ;  /* 0x0000009454947223 */ /* 0x004fe20000010007 */
[----:B------:R-:W-:Y:S02]  /*81b0*/  LOP3.LUT R7, R3, 0x18, R88, 0xfe, !PT ;  /* 0x0000001803077812 */ /* 0x000fe400078efe58 */
[-C--:B------:R-:W-:Y:S02]  /*81c0*/  ISETP.GE.AND P6, PT, R9, R130.reuse, PT ;  /* 0x000000820900720c */ /* 0x080fe40003fc6270 */
[----:B------:R-:W-:Y:S02]  /*81d0*/  ISETP.GE.AND P4, PT, R7, R130, PT ;  /* 0x000000820700720c */ /* 0x000fe40003f86270 */
[----:B------:R-:W-:-:S02]  /*81e0*/  I2FP.F32.S32 R7, R7 ;  /* 0x0000000700077245 */ /* 0x000fc40000201400 */
[----:B------:R-:W-:Y:S02]  /*81f0*/  I2FP.F32.S32 R140, R9 ;  /* 0x00000009008c7245 */ /* 0x000fe40000201400 */
[--C-:B------:R-:W-:Y:S02]  /*8200*/  LOP3.LUT R9, R3, 0x38, R88.reuse, 0xfe, !PT ;  /* 0x0000003803097812 */ /* 0x100fe400078efe58 */
[----:B------:R-:W-:Y:S01]  /*8210*/  FSEL R4, R4, -INF , !P5 ;  /* 0xff80000004047808 */ /* 0x000fe20006800000 */
[C---:B-1----:R-:W-:Y:S01]  /*8220*/  FFMA.FTZ R5, R84.reuse, R7, R5 ;  /* 0x0000000754057223 */ /* 0x042fe20000010005 */
[----:B------:R-:W-:Y:S01]  /*8230*/  I2FP.F32.S32 R144, R9 ;  /* 0x0000000900907245 */ /* 0x000fe20000201400 */
[----:B------:R-:W1:Y:S01]  /*8240*/  MUFU.TANH R7, R28 ;  /* 0x0000001c00077308 */ /* 0x000e620000002400 */
[----:B------:R-:W-:Y:S01]  /*8250*/  ISETP.GE.AND P5, PT, R9, R130, PT ;  /* 0x000000820900720c */ /* 0x000fe20003fa6270 */
[----:B------:R-:W-:Y:S01]  /*8260*/  FFMA.FTZ R140, R84, R140, R11 ;  /* 0x0000008c548c7223 */ /* 0x000fe2000001000b */
[----:B------:R-:W-:-:S02]  /*8270*/  LOP3.LUT R11, R3, 0x40, R88, 0xfe, !PT ;  /* 0x00000040030b7812 */ /* 0x000fc400078efe58 */
[----:B------:R-:W-:Y:S02]  /*8280*/  FSEL R148, R148, -INF , !P3 ;  /* 0xff80000094947808 */ /* 0x000fe40005800000 */
[----:B------:R-:W-:Y:S01]  /*8290*/  FSEL R140, R140, -INF , !P6 ;  /* 0xff8000008c8c7808 */ /* 0x000fe20007000000 */
[----:B------:R-:W2:Y:S01]  /*82a0*/  MUFU.TANH R9, R24 ;  /* 0x0000001800097308 */ /* 0x000ea20000002400 */
[----:B------:R-:W-:Y:S02]  /*82b0*/  ISETP.GE.AND P6, PT, R6, R125, PT ;  /* 0x0000007d0600720c */ /* 0x000fe40003fc6270 */
[----:B------:R-:W-:Y:S02]  /*82c0*/  I2FP.F32.S32 R62, R11 ;  /* 0x0000000b003e7245 */ /* 0x000fe40000201400 */
[----:B------:R-:W-:Y:S02]  /*82d0*/  I2FP.F32.S32 R6, R6 ;  /* 0x0000000600067245 */ /* 0x000fe40000201400 */
[----:B------:R-:W-:Y:S01]  /*82e0*/  ISETP.GE.AND P3, PT, R11, R130, PT ;  /* 0x000000820b00720c */ /* 0x000fe20003f66270 */
[----:B------:R-:W-:Y:S01]  /*82f0*/  FMUL.FTZ R11, R56, UR12 ;  /* 0x0000000c380b7c20 */ /* 0x000fe20008410000 */
[----:B-1----:R-:W-:Y:S01]  /*8300*/  FFMA.FTZ R144, R84, R144, R7 ;  /* 0x0000009054907223 */ /* 0x002fe20000010007 */
[----:B------:R-:W-:Y:S01]  /*8310*/  FMUL.FTZ R7, R20, UR12 ;  /* 0x0000000c14077c20 */ /* 0x000fe20008410000 */
[----:B------:R-:W-:Y:S01]  /*8320*/  FFMA.FTZ R141, R84, R6, R141 ;  /* 0x00000006548d7223 */ /* 0x000fe2000001008d */
[----:B------:R-:W-:-:S02]  /*8330*/  LOP3.LUT R6, R3, 0x8, R88, 0xfe, !PT ;  /* 0x0000000803067812 */ /* 0x000fc400078efe58 */
[----:B------:R-:W-:Y:S01]  /*8340*/  FSEL R144, R144, -INF , !P5 ;  /* 0xff80000090907808 */ /* 0x000fe20006800000 */
[----:B------:R-:W-:Y:S01]  /*8350*/  MUFU.TANH R11, R11 ;  /* 0x0000000b000b7308 */ /* 0x000fe20000002400 */
[----:B------:R-:W-:Y:S01]  /*8360*/  ISETP.GE.AND P5, PT, R6, R125, PT ;  /* 0x0000007d0600720c */ /* 0x000fe20003fa6270 */
[----:B--2---:R-:W-:Y:S01]  /*8370*/  FFMA.FTZ R62, R84, R62, R9 ;  /* 0x0000003e543e7223 */ /* 0x004fe20000010009 */
[----:B------:R-:W-:Y:S02]  /*8380*/  FSEL R24, R5, -INF , !P4 ;  /* 0xff80000005187808 */ /* 0x000fe40006000000 */
[----:B------:R-:W-:Y:S02]  /*8390*/  LOP3.LUT R9, R3, 0x48, R88, 0xfe, !PT ;  /* 0x0000004803097812 */ /* 0x000fe400078efe58 */
[----:B------:R-:W-:Y:S01]  /*83a0*/  I2FP.F32.S32 R6, R6 ;  /* 0x0000000600067245 */ /* 0x000fe20000201400 */
[----:B------:R-:W1:Y:S01]  /*83b0*/  MUFU.TANH R7, R7 ;  /* 0x0000000700077308 */ /* 0x000e620000002400 */
[----:B------:R-:W-:-:S02]  /*83c0*/  I2FP.F32.S32 R54, R9 ;  /* 0x0000000900367245 */ /* 0x000fc40000201400 */
[----:B------:R-:W-:Y:S01]  /*83d0*/  ISETP.GE.AND P4, PT, R9, R130, PT ;  /* 0x000000820900720c */ /* 0x000fe20003f86270 */
[----:B------:R-:W-:Y:S01]  /*83e0*/  FMUL.FTZ R9, R22, UR12 ;  /* 0x0000000c16097c20 */ /* 0x000fe20008410000 */
[----:B------:R-:W-:Y:S02]  /*83f0*/  FSEL R62, R62, -INF , !P3 ;  /* 0xff8000003e3e7808 */ /* 0x000fe40005800000 */
[----:B------:R-:W-:Y:S01]  /*8400*/  FSEL R141, R141, -INF , !P6 ;  /* 0xff8000008d8d7808 */ /* 0x000fe20007000000 */
[----:B------:R-:W2:Y:S08]  /*8410*/  MUFU.TANH R5, R8 ;  /* 0x0000000800057308 */ /* 0x000eb00000002400 */
[----:B------:R-:W3:Y:S01]  /*8420*/  MUFU.TANH R9, R9 ;  /* 0x0000000900097308 */ /* 0x000ee20000002400 */
[----:B-1----:R-:W-:Y:S01]  /*8430*/  FFMA.FTZ R54, R84, R54, R7 ;  /* 0x0000003654367223 */ /* 0x002fe20000010007 */
[----:B------:R-:W-:-:S04]  /*8440*/  FMUL.FTZ R7, R26, UR12 ;  /* 0x0000000c1a077c20 */ /* 0x000fc80008410000 */
[----:B------:R-:W-:Y:S02]  /*8450*/  FSEL R54, R54, -INF , !P4 ;  /* 0xff80000036367808 */ /* 0x000fe40006000000 */
[----:B------:R-:W1:Y:S01]  /*8460*/  MUFU.TANH R7, R7 ;  /* 0x0000000700077308 */ /* 0x000e620000002400 */
[----:B--2---:R-:W-:Y:S01]  /*8470*/  FFMA.FTZ R5, R84, R6, R5 ;  /* 0x0000000654057223 */ /* 0x004fe20000010005 */
[C-C-:B------:R-:W-:Y:S02]  /*8480*/  LOP3.LUT R6, R3.reuse, 0x30, R88.reuse, 0xfe, !PT ;  /* 0x0000003003067812 */ /* 0x140fe400078efe58 */
[----:B------:R-:W-:Y:S02]  /*8490*/  LOP3.LUT R8, R3, 0x10, R88, 0xfe, !PT ;  /* 0x0000001003087812 */ /* 0x000fe400078efe58 */
[----:B------:R-:W-:Y:S02]  /*84a0*/  ISETP.GE.AND P4, PT, R6, R125, PT ;  /* 0x0000007d0600720c */ /* 0x000fe40003f86270 */
[----:B------:R-:W-:-:S02]  /*84b0*/  I2FP.F32.S32 R6, R6 ;  /* 0x0000000600067245 */ /* 0x000fc40000201400 */
[-C--:B------:R-:W-:Y:S02]  /*84c0*/  ISETP.GE.AND P3, PT, R8, R125.reuse, PT ;  /* 0x0000007d0800720c */ /* 0x080fe40003f66270 */
[----:B------:R-:W-:Y:S01]  /*84d0*/  I2FP.F32.S32 R8, R8 ;  /* 0x0000000800087245 */ /* 0x000fe20000201400 */
[C---:B------:R-:W-:Y:S01]  /*84e0*/  FFMA.FTZ R129, R84.reuse, R6, R129 ;  /* 0x0000000654817223 */ /* 0x040fe20000010081 */
[----:B------:R-:W-:Y:S02]  /*84f0*/  LOP3.LUT R6, R3, 0x38, R88, 0xfe, !PT ;  /* 0x0000003803067812 */ /* 0x000fe400078efe58 */
[----:B------:R-:W-:Y:S01]  /*8500*/  FSEL R5, R5, -INF , !P5 ;  /* 0xff80000005057808 */ /* 0x000fe20006800000 */
[----:B------:R-:W-:Y:S01]  /*8510*/  FFMA.FTZ R27, R84, R8, R27 ;  /* 0x00000008541b7223 */ /* 0x000fe2000001001b */
[----:B------:R-:W-:Y:S02]  /*8520*/  ISETP.GE.AND P6, PT, R6, R125, PT ;  /* 0x0000007d0600720c */ /* 0x000fe40003fc6270 */
[----:B------:R-:W-:-:S02]  /*8530*/  I2FP.F32.S32 R6, R6 ;  /* 0x0000000600067245 */ /* 0x000fc40000201400 */
[----:B------:R-:W-:Y:S02]  /*8540*/  LOP3.LUT R8, R3, 0x48, R88, 0xfe, !PT ;  /* 0x0000004803087812 */ /* 0x000fe400078efe58 */
[-C--:B------:R-:W-:Y:S01]  /*8550*/  ISETP.GE.AND P5, PT, R10, R125.reuse, PT ;  /* 0x0000007d0a00720c */ /* 0x080fe20003fa6270 */
[C---:B------:R-:W-:Y:S01]  /*8560*/  FFMA.FTZ R77, R84.reuse, R6, R77 ;  /* 0x00000006544d7223 */ /* 0x040fe2000001004d */
[----:B------:R-:W-:Y:S02]  /*8570*/  I2FP.F32.S32 R6, R8 ;  /* 0x0000000800067245 */ /* 0x000fe40000201400 */
[----:B------:R-:W-:Y:S02]  /*8580*/  I2FP.F32.S32 R10, R10 ;  /* 0x0000000a000a7245 */ /* 0x000fe40000201400 */
[----:B------:R-:W-:Y:S01]  /*8590*/  FSEL R27, R27, -INF , !P3 ;  /* 0xff8000001b1b7808 */ /* 0x000fe20005800000 */
[----:B---3--:R-:W-:Y:S01]  /*85a0*/  FFMA.FTZ R6, R84, R6, R9 ;  /* 0x0000000654067223 */ /* 0x008fe20000010009 */
[----:B------:R-:W-:Y:S01]  /*85b0*/  FMUL.FTZ R9, R58, UR12 ;  /* 0x0000000c3a097c20 */ /* 0x000fe20008410000 */
[----:B-1----:R-:W-:Y:S01]  /*85c0*/  FFMA.FTZ R7, R84, R10, R7 ;  /* 0x0000000a54077223 */ /* 0x002fe20000010007 */
[----:B------:R-:W-:Y:S01]  /*85d0*/  ISETP.GE.AND P3, PT, R8, R125, PT ;  /* 0x0000007d0800720c */ /* 0x000fe20003f66270 */
[----:B------:R-:W-:Y:S01]  /*85e0*/  VIADD R10, R2, 0x79 ;  /* 0x00000079020a7836 */ /* 0x000fe20000000000 */
[----:B------:R-:W-:-:S02]  /*85f0*/  I2FP.F32.S32 R8, R59 ;  /* 0x0000003b00087245 */ /* 0x000fc40000201400 */
[----:B------:R-:W1:Y:S01]  /*8600*/  MUFU.TANH R9, R9 ;  /* 0x0000000900097308 */ /* 0x000e620000002400 */
[----:B------:R-:W-:Y:S02]  /*8610*/  FSEL R69, R7, -INF , !P5 ;  /* 0xff80000007457808 */ /* 0x000fe40006800000 */
[----:B------:R-:W-:Y:S01]  /*8620*/  I2FP.F32.S32 R7, R2 ;  /* 0x0000000200077245 */ /* 0x000fe20000201400 */
[----:B------:R-:W-:Y:S01]  /*8630*/  FFMA.FTZ R11, R84, R8, R11 ;  /* 0x00000008540b7223 */ /* 0x000fe2000001000b */
[----:B------:R-:W-:Y:S01]  /*8640*/  FSEL R129, R129, -INF , !P4 ;  /* 0xff80000081817808 */ /* 0x000fe20006000000 */
[C---:B------:R-:W-:Y:S01]  /*8650*/  VIADD R8, R59.reuse, 0x49 ;  /* 0x000000493b087836 */ /* 0x040fe20000000000 */
[----:B------:R-:W-:Y:S02]  /*8660*/  ISETP.GE.AND P4, PT, R59, R130, PT ;  /* 0x000000823b00720c */ /* 0x000fe40003f86270 */
[----:B------:R-:W-:Y:S02]  /*8670*/  FSEL R59, R6, -INF , !P3 ;  /* 0xff800000063b7808 */ /* 0x000fe40005800000 */
[----:B------:R-:W-:-:S02]  /*8680*/  ISETP.GE.AND P3, PT, R2, R125, PT ;  /* 0x0000007d0200720c */ /* 0x000fc40003f66270 */
[----:B------:R-:W-:Y:S02]  /*8690*/  FSEL R77, R77, -INF , !P6 ;  /* 0xff8000004d4d7808 */ /* 0x000fe40007000000 */
[----:B------:R-:W-:Y:S01]  /*86a0*/  FSEL R2, R11, -INF , !P4 ;  /* 0xff8000000b027808 */ /* 0x000fe20006000000 */
[----:B-1----:R-:W-:Y:S01]  /*86b0*/  FFMA.FTZ R7, R84, R7, R9 ;  /* 0x0000000754077223 */ /* 0x002fe20000010009 */
[-C--:B------:R-:W-:Y:S01]  /*86c0*/  ISETP.GE.AND P6, PT, R8, R130.reuse, PT ;  /* 0x000000820800720c */ /* 0x080fe20003fc6270 */
[----:B------:R-:W1:Y:S01]  /*86d0*/  MUFU.TANH R9, R61 ;  /* 0x0000003d00097308 */ /* 0x000e620000002400 */
[----:B------:R-:W-:Y:S02]  /*86e0*/  ISETP.GE.AND P5, PT, R10, R130, PT ;  /* 0x000000820a00720c */ /* 0x000fe40003fa6270 */
[----:B------:R-:W-:Y:S02]  /*86f0*/  FSEL R7, R7, -INF , !P3 ;  /* 0xff80000007077808 */ /* 0x000fe40005800000 */
[----:B------:R-:W-:-:S02]  /*8700*/  ISETP.GE.AND P4, PT, R8, R125, PT ;  /* 0x0000007d0800720c */ /* 0x000fc40003f86270 */
[----:B------:R-:W-:Y:S02]  /*8710*/  ISETP.GE.AND P3, PT, R10, R125, PT ;  /* 0x0000007d0a00720c */ /* 0x000fe40003f66270 */
[----:B------:R-:W-:Y:S02]  /*8720*/  I2FP.F32.S32 R8, R8 ;  /* 0x0000000800087245 */ /* 0x000fe40000201400 */
[----:B------:R-:W-:-:S03]  /*8730*/  I2FP.F32.S32 R10, R10 ;  /* 0x0000000a000a7245 */ /* 0x000fc60000201400 */
[CC--:B------:R-:W-:Y:S01]  /*8740*/  FFMA.FTZ R13, R84.reuse, R8.reuse, R13 ;  /* 0x00000008540d7223 */ /* 0x0c0fe2000001000d */
[C---:B------:R-:W-:Y:S01]  /*8750*/  FFMA.FTZ R23, R84.reuse, R8, R23 ;  /* 0x0000000854177223 */ /* 0x040fe20000010017 */
[CC--:B------:R-:W-:Y:S01]  /*8760*/  FFMA.FTZ R32, R84.reuse, R10.reuse, R63 ;  /* 0x0000000a54207223 */ /* 0x0c0fe2000001003f */
[----:B-1----:R-:W-:Y:S02]  /*8770*/  FFMA.FTZ R9, R84, R10, R9 ;  /* 0x0000000a54097223 */ /* 0x002fe40000010009 */
        /* <DEDUP_REMOVED lines=17> */
[----:B------:R-:W-:-:S06]  /*8890*/  IMAD.HI.U32 R8, R13, R6, R12 ;  /* 0x000000060d087227 */ /* 0x000fcc00078e000c */
[----:B------:R-:W-:-:S05]  /*88a0*/  IMAD.HI.U32 R13, R8, R11, RZ ;  /* 0x0000000b080d7227 */ /* 0x000fca00078e00ff */
[----:B------:R-:W-:-:S05]  /*88b0*/  IADD3 R12, -R13, RZ, RZ ;  /* 0x000000ff0d0c7210 */ /* 0x000fca0007ffe1ff */
[----:B------:R-:W-:Y:S02]  /*88c0*/  IMAD R12, R9, R12, R11 ;  /* 0x0000000c090c7224 */ /* 0x000fe400078e020b */
[C---:B------:R-:W-:Y:S01]  /*88d0*/  VIADD R11, R3.reuse, 0xffffff80 ;  /* 0xffffff80030b7836 */ /* 0x040fe20000000000 */
[----:B------:R-:W-:Y:S02]  /*88e0*/  LOP3.LUT R3, R3, R10, RZ, 0x3c, !PT ;  /* 0x0000000a03037212 */ /* 0x000fe400078e3cff */
[----:B------:R-:W-:Y:S02]  /*88f0*/  ISETP.GT.U32.AND P2, PT, R9, R12, PT ;  /* 0x0000000c0900720c */ /* 0x000fe40003f44070 */
[----:B------:R-:W-:Y:S02]  /*8900*/  IABS R6, R11 ;  /* 0x0000000b00067213 */ /* 0x000fe40000000000 */
[----:B------:R-:W-:Y:S02]  /*8910*/  LOP3.LUT R11, R11, R10, RZ, 0x3c, !PT ;  /* 0x0000000a0b0b7212 */ /* 0x000fe400078e3cff */
[----:B------:R-:W-:Y:S01]  /*8920*/  ISETP.GE.AND P4, PT, R3, RZ, PT ;  /* 0x000000ff0300720c */ /* 0x000fe20003f86270 */
[----:B------:R-:W-:-:S06]  /*8930*/  IMAD.HI.U32 R8, R8, R6, RZ ;  /* 0x0000000608087227 */ /* 0x000fcc00078e00ff */
[-C--:B------:R-:W-:Y:S01]  /*8940*/  @!P2 IADD3 R12, R12, -R9.reuse, RZ ;  /* 0x800000090c0ca210 */ /* 0x080fe20007ffe0ff */
[----:B------:R-:W-:Y:S01]  /*8950*/  @!P2 VIADD R13, R13, 0x1 ;  /* 0x000000010d0da836 */ /* 0x000fe20000000000 */
[----:B------:R-:W-:Y:S02]  /*8960*/  ISETP.GE.AND P2, PT, R11, RZ, PT ;  /* 0x000000ff0b00720c */ /* 0x000fe40003f46270 */
[----:B------:R-:W-:Y:S01]  /*8970*/  ISETP.GE.U32.AND P6, PT, R12, R9, PT ;  /* 0x000000090c00720c */ /* 0x000fe20003fc6070 */
[----:B------:R-:W-:-:S04]  /*8980*/  IMAD.MOV R12, RZ, RZ, -R8 ;  /* 0x000000ffff0c7224 */ /* 0x000fc800078e0a08 */
[----:B------:R-:W-:-:S05]  /*8990*/  IMAD R6, R9, R12, R6 ;  /* 0x0000000c09067224 */ /* 0x000fca00078e0206 */
[----:B------:R-:W-:-:S03]  /*89a0*/  ISETP.GT.U32.AND P3, PT, R9, R6, PT ;  /* 0x000000060900720c */ /* 0x000fc60003f64070 */
[----:B------:R-:W-:-:S05]  /*89b0*/  @P6 VIADD R13, R13, 0x1 ;  /* 0x000000010d0d6836 */ /* 0x000fca0000000000 */
[----:B------:R-:W-:-:S05]  /*89c0*/  @!P4 IADD3 R13, -R13, RZ, RZ ;  /* 0x000000ff0d0dc210 */ /* 0x000fca0007ffe1ff */
[-C--:B------:R-:W-:Y:S02]  /*89d0*/  @!P3 IADD3 R6, R6, -R9.reuse, RZ ;  /* 0x800000090606b210 */ /* 0x080fe40007ffe0ff */
[----:B------:R-:W-:Y:S02]  /*89e0*/  @!P3 IADD3 R8, R8, 0x1, RZ ;  /* 0x000000010808b810 */ /* 0x000fe40007ffe0ff */
[----:B------:R-:W-:Y:S02]  /*89f0*/  ISETP.GE.U32.AND P5, PT, R6, R9, PT ;  /* 0x000000090600720c */ /* 0x000fe40003fa6070 */
[----:B------:R-:W-:-:S11]  /*8a00*/  ISETP.NE.AND P3, PT, R10, RZ, PT ;  /* 0x000000ff0a00720c */ /* 0x000fd60003f65270 */
[----:B------:R-:W-:-:S05]  /*8a10*/  @P5 IADD3 R8, R8, 0x1, RZ ;  /* 0x0000000108085810 */ /* 0x000fca0007ffe0ff */
[----:B------:R-:W-:Y:S01]  /*8a20*/  IMAD.MOV.U32 R9, RZ, RZ, R8 ;  /* 0x000000ffff097224 */ /* 0x000fe200078e0008 */
[----:B------:R-:W-:-:S03]  /*8a30*/  LOP3.LUT R8, RZ, R10, RZ, 0x33, !PT ;  /* 0x0000000aff087212 */ /* 0x000fc600078e33ff */
        /* <DEDUP_REMOVED lines=10> */
[-C--:B------:R-:W-:Y:S02]  /*8ae0*/  IMAD R8, R11, R120.reuse, RZ ;  /* 0x000000780b087224 */ /* 0x080fe400078e02ff */
[----:B------:R-:W-:-:S04]  /*8af0*/  IMAD.WIDE.U32 R10, R3, R120, RZ ;  /* 0x00000078030a7225 */ /* 0x000fc800078e00ff */
        /* <DEDUP_REMOVED lines=11> */
.L_x_4428:
[----:B------:R-:W-:-:S04]  /*8bb0*/  LEA R3, -R120, RZ, 0x7 ;  /* 0x000000ff78037211 */ /* 0x000fc800078e39ff */
[----:B------:R-:W-:-:S07]  /*8bc0*/  SHF.R.S32.HI R6, RZ, 0x1f, R3 ;  /* 0x0000001fff067819 */ /* 0x000fce0000011403 */
.L_x_4429:
        /* <DEDUP_REMOVED lines=44> */
.L_x_4431:
[----:B------:R-:W-:Y:S05]  /*8e90*/  BSYNC B0 ;  /* 0x0000000000007941 */ /* 0x000fea0003800000 */
.L_x_4430:
[----:B------:R-:W0:Y:S01]  /*8ea0*/  LDGDEPBAR ;  /* 0x00000000000079af */ /* 0x000e220000000000 */
[----:B------:R-:W-:-:S04]  /*8eb0*/  LEA R122, P0, R3, R122, 0x1 ;  /* 0x0000007a037a7211 */ /* 0x000fc800078008ff */
[----:B------:R-:W-:-:S09]  /*8ec0*/  LEA.HI.X R123, R3, R123, R6, 0x1, P0 ;  /* 0x0000007b037b7211 */ /* 0x000fd200000f0c06 */
.L_x_4427:
[----:B-12---:R-:W-:Y:S01]  /*8ed0*/  FMNMX.FTZ R11, R67, R2, !PT ;  /* 0x00000002430b7209 */ /* 0x006fe20007810000 */
        /* <DEDUP_REMOVED lines=78> */
[----:B------:R-:W1:Y:S01]  /*93c0*/  LDSM.16.MT88.4 R8, [R119+0x3000] ;  /* 0x003000007708783b */ /* 0x000e620000004200 */
[C---:B------:R-:W-:Y:S01]  /*93d0*/  FSETP.NEU.FTZ.AND P0, PT, R2.reuse, -INF , PT ;  /* 0xff8000000200780b */ /* 0x040fe20003f1d000 */
[----:B------:R-:W-:Y:S01]  /*93e0*/  FMUL.FTZ R34, R2, UR13 ;  /* 0x0000000d02227c20 */ /* 0x000fe20008410000 */
[--C-:B------:R-:W-:Y:S01]  /*93f0*/  FFMA.FTZ R131, R156, UR13, -R53.reuse ;  /* 0x0000000d9c837c23 */ /* 0x100fe20008010835 */
[----:B------:R-:W-:Y:S01]  /*9400*/  FADD.FTZ R139, R67, -R4 ;  /* 0x80000004438b7221 */ /* 0x000fe20000010000 */
[----:B------:R-:W-:Y:S01]  /*9410*/  FSEL R4, R2, RZ, P0 ;  /* 0x000000ff02047208 */ /* 0x000fe20000000000 */
[--C-:B------:R-:W-:Y:S01]  /*9420*/  FFMA.FTZ R44, R154, UR13, -R53.reuse ;  /* 0x0000000d9a2c7c23 */ /* 0x100fe20008010835 */
[----:B------:R-:W-:Y:S01]  /*9430*/  FSEL R34, R34, RZ, P0 ;  /* 0x000000ff22227208 */ /* 0x000fe20000000000 */
[----:B------:R-:W-:Y:S01]  /*9440*/  FMUL.FTZ R139, R139, UR13 ;  /* 0x0000000d8b8b7c20 */ /* 0x000fe20008410000 */
[----:B------:R-:W-:Y:S01]  /*9450*/  MUFU.EX2 R30, R30 ;  /* 0x0000001e001e7308 */ /* 0x000fe20000000800 */
[----:B------:R-:W-:Y:S01]  /*9460*/  FADD.FTZ R137, R65, -R4 ;  /* 0x8000000441897221 */ /* 0x000fe20000010000 */
[--C-:B------:R-:W-:Y:S01]  /*9470*/  FFMA.FTZ R65, R24, UR13, -R53.reuse ;  /* 0x0000000d18417c23 */ /* 0x100fe20008010835 */
[--C-:B------:R-:W-:Y:S01]  /*9480*/  FFMA.FTZ R121, R133, UR13, -R34.reuse ;  /* 0x0000000d85797c23 */ /* 0x100fe20008010822 */
[--C-:B------:R-:W-:Y:S01]  /*9490*/  FFMA.FTZ R28, R7, UR13, -R34.reuse ;  /* 0x0000000d071c7c23 */ /* 0x100fe20008010822 */
[--C-:B------:R-:W-:Y:S01]  /*94a0*/  FFMA.FTZ R133, R5, UR13, -R34.reuse ;  /* 0x0000000d05857c23 */ /* 0x100fe20008010822 */
[----:B------:R-:W-:Y:S01]  /*94b0*/  FMUL.FTZ R137, R137, UR13 ;  /* 0x0000000d89897c20 */ /* 0x000fe20008410000 */
[--C-:B------:R-:W-:Y:S01]  /*94c0*/  FFMA.FTZ R48, R135, UR13, -R34.reuse ;  /* 0x0000000d87307c23 */ /* 0x100fe20008010822 */
        /* <DEDUP_REMOVED lines=30> */
[----:B------:R-:W-:-:S02]  /*96b0*/  FFMA.FTZ R0, R0, UR13, -R34 ;  /* 0x0000000d00007c23 */ /* 0x000fc40008010822 */
        /* <DEDUP_REMOVED lines=19> */
[-C--:B------:R-:W-:Y:S01]  /*97f0*/  FMUL.FTZ R14, R98, R137.reuse ;  /* 0x00000089620e7220 */ /* 0x080fe20000410000 */
[----:B------:R-:W-:Y:S01]  /*9800*/  FMUL.FTZ R15, R99, R137 ;  /* 0x00000089630f7220 */ /* 0x000fe20000410000 */
[----:B------:R-:W-:Y:S01]  /*9810*/  FMUL.FTZ R93, R93, R139 ;  /* 0x0000008b5d5d7220 */ /* 0x000fe20000410000 */
[----:B------:R-:W2:Y:S01]  /*9820*/  MUFU.EX2 R71, R71 ;  /* 0x0000004700477308 */ /* 0x000ea20000000800 */
[----:B-----5:R-:W-:Y:S01]  /*9830*/  F2FP.BF16.F32.PACK_AB R19, R48, R133 ;  /* 0x000000853013723e */ /* 0x020fe200000010ff */
[-C--:B------:R-:W-:Y:S01]  /*9840*/  FMUL.FTZ R94, R94, R137.reuse ;  /* 0x000000895e5e7220 */ /* 0x080fe20000410000 */
[----:B------:R-:W-:-:S05]  /*9850*/  FMUL.FTZ R95, R95, R137 ;  /* 0x000000895f5f7220 */ /* 0x000fca0000410000 */
[C---:B-1----:R-:W-:Y:S01]  /*9860*/  HMMA.16816.F32.BF16 R4, R16.reuse, R8, R4 ;  /* 0x000000081004723c */ /* 0x042fe20000041804 */
[----:B------:R-:W-:Y:S05]  /*9870*/  MUFU.EX2 R65, R65 ;  /* 0x0000004100417308 */ /* 0x000fea0000000800 */
[C---:B------:R-:W-:Y:S01]  /*9880*/  HMMA.16816.F32.BF16 R8, R16.reuse, R10, R100 ;  /* 0x0000000a1008723c */ /* 0x040fe20000041864 */
[----:B------:R-:W-:Y:S02]  /*9890*/  LDSM.16.MT88.4 R100, [R119+0x3c00] ;  /* 0x003c00007764783b */ /* 0x000fe40000004200 */
[----:B------:R-:W1:Y:S03]  /*98a0*/  MUFU.EX2 R50, R50 ;  /* 0x0000003200327308 */ /* 0x000e660000000800 */
[C---:B------:R-:W-:Y:S05]  /*98b0*/  HMMA.16816.F32.BF16 R12, R16.reuse, R20, R12 ;  /* 0x00000014100c723c */ /* 0x040fea000004180c */
[----:B------:R-:W-:Y:S01]  /*98c0*/  MUFU.EX2 R135, R135 ;  /* 0x0000008700877308 */ /* 0x000fe20000000800 */
[----:B------:R-:W-:Y:S01]  /*98d0*/  HMMA.16816.F32.BF16 R16, R16, R22, R92 ;  /* 0x000000161010723c */ /* 0x000fe2000004185c */
[----:B--2---:R-:W-:-:S06]  /*98e0*/  F2FP.BF16.F32.PACK_AB R20, R71, R148 ;  /* 0x000000944714723e */ /* 0x004fcc00000010ff */
[----:B------:R-:W2:Y:S01]  /*98f0*/  MUFU.EX2 R58, R58 ;  /* 0x0000003a003a7308 */ /* 0x000ea20000000800 */
[----:B-1----:R-:W-:Y:S01]  /*9900*/  F2FP.BF16.F32.PACK_AB R22, R50, R65 ;  /* 0x000000413216723e */ /* 0x002fe200000010ff */
[----:B------:R-:W-:Y:S01]  /*9910*/  FFMA.FTZ R92, R85, R139, R30 ;  /* 0x0000008b555c7223 */ /* 0x000fe2000001001e */
[----:B------:R-:W-:Y:S01]  /*9920*/  FFMA.FTZ R94, R87, R137, R28 ;  /* 0x00000089575e7223 */ /* 0x000fe2000001001c */
[----:B------:R-:W-:Y:S01]  /*9930*/  FFMA.FTZ R85, R38, UR13, -R53 ;  /* 0x0000000d26557c23 */ /* 0x000fe20008010835 */
[----:B------:R-:W-:Y:S01]  /*9940*/  FFMA.FTZ R38, R35, UR13, -R34 ;  /* 0x0000000d23267c23 */ /* 0x000fe20008010822 */
        /* <DEDUP_REMOVED lines=8> */
[----:B------:R-:W1:Y:S01]  /*99d0*/  MUFU.EX2 R46, R46 ;  /* 0x0000002e002e7308 */ /* 0x000e620000000800 */
[----:B--2---:R-:W-:Y:S01]  /*99e0*/  F2FP.BF16.F32.PACK_AB R21, R58, R135 ;  /* 0x000000873a15723e */ /* 0x004fe200000010ff */
[----:B------:R-:W-:Y:S01]  /*99f0*/  FADD.FTZ R148, R148, R125 ;  /* 0x0000007d94947221 */ /* 0x000fe20000010000 */
[----:B------:R-:W-:Y:S01]  /*9a00*/  FADD.FTZ R135, R135, R48 ;  /* 0x0000003087877221 */ /* 0x000fe20000010000 */
[----:B------:R-:W-:Y:S01]  /*9a10*/  FFMA.FTZ R48, R47, UR13, -R34 ;  /* 0x0000000d2f307c23 */ /* 0x000fe20008010822 */
[----:B------:R-:W-:Y:S01]  /*9a20*/  FFMA.FTZ R44, R52, UR13, -R53 ;  /* 0x0000000d342c7c23 */ /* 0x000fe20008010835 */
[----:B------:R-:W-:Y:S01]  /*9a30*/  FADD.FTZ R148, R71, R148 ;  /* 0x0000009447947221 */ /* 0x000fe20000010000 */
[----:B------:R-:W-:Y:S01]  /*9a40*/  FADD.FTZ R58, R58, R135 ;  /* 0x000000873a3a7221 */ /* 0x000fe20000010000 */
[----:B------:R-:W-:Y:S01]  /*9a50*/  MUFU.EX2 R130, R130 ;  /* 0x0000008200827308 */ /* 0x000fe20000000800 */
[----:B------:R-:W-:Y:S01]  /*9a60*/  FFMA.FTZ R52, R39, UR13, -R34 ;  /* 0x0000000d27347c23 */ /* 0x000fe20008010822 */
[----:B------:R-:W-:Y:S01]  /*9a70*/  FADD.FTZ R65, R65, R148 ;  /* 0x0000009441417221 */ /* 0x000fe20000010000 */
[----:B------:R-:W-:-:S03]  /*9a80*/  FFMA.FTZ R39, R41, UR13, -R34 ;  /* 0x0000000d29277c23 */ /* 0x000fc60008010822 */
[----:B------:R-:W-:Y:S02]  /*9a90*/  FADD.FTZ R65, R50, R65 ;  /* 0x0000004132417221 */ /* 0x000fe40000010000 */
[----:B------:R-:W2:Y:S01]  /*9aa0*/  MUFU.EX2 R79, R79 ;  /* 0x0000004f004f7308 */ /* 0x000ea20000000800 */
[----:B-1----:R-:W-:Y:S01]  /*9ab0*/  F2FP.BF16.F32.PACK_AB R23, R46, R63 ;  /* 0x0000003f2e17723e */ /* 0x002fe200000010ff */
[----:B------:R-:W-:-:S04]  /*9ac0*/  FADD.FTZ R63, R63, R58 ;  /* 0x0000003a3f3f7221 */ /* 0x000fc80000010000 */
[----:B------:R-:W-:Y:S02]  /*9ad0*/  FADD.FTZ R63, R46, R63 ;  /* 0x0000003f2e3f7221 */ /* 0x000fe40000010000 */
[C---:B---3--:R-:W-:Y:S01]  /*9ae0*/  HMMA.16816.F32.BF16 R4, R20.reuse, R24, R4 ;  /* 0x000000181404723c */ /* 0x048fe20000041804 */
[----:B------:R-:W-:Y:S05]  /*9af0*/  MUFU.EX2 R90, R90 ;  /* 0x0000005a005a7308 */ /* 0x000fea0000000800 */
[----:B------:R-:W-:Y:S01]  /*9b00*/  HMMA.16816.F32.BF16 R8, R20, R26, R8 ;  /* 0x0000001a1408723c */ /* 0x000fe20000041808 */
[----:B------:R-:W1:Y:S02]  /*9b10*/  LDSM.16.MT88.4 R24, [R124+0x3400] ;  /* 0x003400007c18783b */ /* 0x000e640000004200 */
[----:B------:R-:W3:Y:S01]  /*9b20*/  MUFU.EX2 R67, R67 ;  /* 0x0000004300437308 */ /* 0x000ee20000000800 */
[----:B--2---:R-:W-:Y:S01]  /*9b30*/  F2FP.BF16.F32.PACK_AB R28, R79, R130 ;  /* 0x000000824f1c723e */ /* 0x004fe200000010ff */
[----:B------:R-:W-:Y:S01]  /*9b40*/  FADD.FTZ R130, R130, R65 ;  /* 0x0000004182827221 */ /* 0x000fe20000010000 */
[----:B------:R-:W-:-:S03]  /*9b50*/  MOV R65, R2 ;  /* 0x0000000200417202 */ /* 0x000fc60000000f00 */
[----:B------:R-:W-:Y:S02]  /*9b60*/  FADD.FTZ R79, R79, R130 ;  /* 0x000000824f4f7221 */ /* 0x000fe40000010000 */
[----:B------:R-:W-:Y:S08]  /*9b70*/  MUFU.EX2 R136, R136 ;  /* 0x0000008800887308 */ /* 0x000ff00000000800 */
[----:B------:R-:W2:Y:S01]  /*9b80*/  MUFU.EX2 R89, R89 ;  /* 0x0000005900597308 */ /* 0x000ea20000000800 */
[----:B---3--:R-:W-:Y:S01]  /*9b90*/  F2FP.BF16.F32.PACK_AB R30, R67, R90 ;  /* 0x0000005a431e723e */ /* 0x008fe200000010ff */
[----:B------:R-:W-:-:S04]  /*9ba0*/  FADD.FTZ R90, R90, R79 ;  /* 0x0000004f5a5a7221 */ /* 0x000fc80000010000 */
[----:B------:R-:W-:Y:S01]  /*9bb0*/  FADD.FTZ R90, R67, R90 ;  /* 0x0000005a435a7221 */ /* 0x000fe20000010000 */
[----:B------:R-:W-:Y:S01]  /*9bc0*/  MOV R67, R3 ;  /* 0x0000000300437202 */ /* 0x000fe20000000f00 */
[----:B------:R-:W-:Y:S08]  /*9bd0*/  MUFU.EX2 R120, R120 ;  /* 0x0000007800787308 */ /* 0x000ff00000000800 */
[----:B------:R-:W3:Y:S01]  /*9be0*/  MUFU.EX2 R73, R73 ;  /* 0x0000004900497308 */ /* 0x000ee20000000800 */
[C---:B--2---:R-:W-:Y:S01]  /*9bf0*/  F2FP.BF16.F32.PACK_AB R29, R89.reuse, R136 ;  /* 0x00000088591d723e */ /* 0x044fe200000010ff */
[----:B------:R-:W-:Y:S01]  /*9c00*/  FADD.FTZ R136, R136, R63 ;  /* 0x0000003f88887221 */ /* 0x000fe20000010000 */
[----:B-1----:R-:W-:Y:S03]  /*9c10*/  HMMA.16816.F32.BF16 R12, R20, R24, R12 ;  /* 0x00000018140c723c */ /* 0x002fe6000004180c */
[----:B------:R-:W-:-:S02]  /*9c20*/  FADD.FTZ R89, R89, R136 ;  /* 0x0000008859597221 */ /* 0x000fc40000010000 */
[----:B------:R-:W-:Y:S01]  /*9c30*/  MUFU.EX2 R75, R75 ;  /* 0x0000004b004b7308 */ /* 0x000fe20000000800 */
[----:B------:R-:W-:Y:S01]  /*9c40*/  HMMA.16816.F32.BF16 R16, R20, R26, R16 ;  /* 0x0000001a1410723c */ /* 0x000fe20000041810 */
[----:B------:R-:W1:Y:S06]  /*9c50*/  LDSM.16.MT88.4 R24, [R119+0x3800] ;  /* 0x003800007718783b */ /* 0x000e6c0000004200 */
[----:B------:R-:W-:Y:S01]  /*9c60*/  MUFU.EX2 R55, R55 ;  /* 0x0000003700377308 */ /* 0x000fe20000000800 */
[----:B------:R-:W2:Y:S01]  /*9c70*/  LDSM.16.MT88.4 R20, [R124+0x3800] ;  /* 0x003800007c14783b */ /* 0x000ea20000004200 */
[----:B---3--:R-:W-:Y:S01]  /*9c80*/  F2FP.BF16.F32.PACK_AB R31, R73, R120 ;  /* 0x00000078491f723e */ /* 0x008fe200000010ff */
[----:B------:R-:W-:-:S04]  /*9c90*/  FADD.FTZ R120, R120, R89 ;  /* 0x0000005978787221 */ /* 0x000fc80000010000 */
[----:B------:R-:W-:Y:S01]  /*9ca0*/  FADD.FTZ R73, R73, R120 ;  /* 0x0000007849497221 */ /* 0x000fe20000010000 */
[----:B------:R-:W-:Y:S08]  /*9cb0*/  MUFU.EX2 R62, R62 ;  /* 0x0000003e003e7308 */ /* 0x000ff00000000800 */
[----:B------:R-:W-:Y:S08]  /*9cc0*/  MUFU.EX2 R56, R56 ;  /* 0x0000003800387308 */ /* 0x000ff00000000800 */
[----:B------:R-:W-:Y:S08]  /*9cd0*/  MUFU.EX2 R61, R61 ;  /* 0x0000003d003d7308 */ /* 0x000ff00000000800 */
[----:B------:R-:W-:Y:S01]  /*9ce0*/  MUFU.EX2 R48, R48 ;  /* 0x0000003000307308 */ /* 0x000fe20000000800 */
[C---:B-1----:R-:W-:Y:S07]  /*9cf0*/  HMMA.16816.F32.BF16 R8, R28.reuse, R26, R8 ;  /* 0x0000001a1c08723c */ /* 0x042fee0000041808 */
[----:B------:R-:W-:Y:S01]  /*9d00*/  MUFU.EX2 R52, R52 ;  /* 0x0000003400347308 */ /* 0x000fe20000000800 */
[----:B------:R-:W-:Y:S01]  /*9d10*/  HMMA.16816.F32.BF16 R4, R28, R24, R4 ;  /* 0x000000181c04723c */ /* 0x000fe20000041804 */
[----:B------:R-:W-:Y:S01]  /*9d20*/  FFMA.FTZ R26, R76, UR13, -R53 ;  /* 0x0000000d4c1a7c23 */ /* 0x000fe20008010835 */
[--C-:B------:R-:W-:Y:S01]  /*9d30*/  FFMA.FTZ R76, R129, UR13, -R34.reuse ;  /* 0x0000000d814c7c23 */ /* 0x100fe20008010822 */
[----:B------:R-:W-:-:S04]  /*9d40*/  FFMA.FTZ R27, R77, UR13, -R34 ;  /* 0x0000000d4d1b7c23 */ /* 0x000fc80008010822 */
[----:B------:R-:W-:Y:S01]  /*9d50*/  MUFU.EX2 R39, R39 ;  /* 0x0000002700277308 */ /* 0x000fe20000000800 */
[C---:B--2---:R-:W-:Y:S01]  /*9d60*/  HMMA.16816.F32.BF16 R12, R28.reuse, R20, R12 ;  /* 0x000000141c0c723c */ /* 0x044fe2000004180c */
[--C-:B------:R-:W-:Y:S01]  /*9d70*/  FFMA.FTZ R25, R66, UR13, -R53.reuse ;  /* 0x0000000d42197c23 */ /* 0x100fe20008010835 */
[--C-:B------:R-:W-:Y:S01]  /*9d80*/  FFMA.FTZ R66, R59, UR13, -R34.reuse ;  /* 0x0000000d3b427c23 */ /* 0x100fe20008010822 */
[--C-:B------:R-:W-:Y:S01]  /*9d90*/  FFMA.FTZ R59, R42, UR13, -R53.reuse ;  /* 0x0000000d2a3b7c23 */ /* 0x100fe20008010835 */
[--C-:B------:R-:W-:Y:S01]  /*9da0*/  FFMA.FTZ R42, R49, UR13, -R34.reuse ;  /* 0x0000000d312a7c23 */ /* 0x100fe20008010822 */
[--C-:B------:R-:W-:Y:S01]  /*9db0*/  FFMA.FTZ R49, R43, UR13, -R34.reuse ;  /* 0x0000000d2b317c23 */ /* 0x100fe20008010822 */
[----:B------:R-:W-:Y:S01]  /*9dc0*/  HMMA.16816.F32.BF16 R16, R28, R22, R16 ;  /* 0x000000161c10723c */ /* 0x000fe20000041810 */
[--C-:B------:R-:W-:Y:S01]  /*9dd0*/  FFMA.FTZ R21, R144, UR13, -R53.reuse ;  /* 0x0000000d90157c23 */ /* 0x100fe20008010835 */
[----:B------:R-:W1:Y:S01]  /*9de0*/  MUFU.EX2 R26, R26 ;  /* 0x0000001a001a7308 */ /* 0x000e620000000800 */
[----:B------:R-:W-:Y:S01]  /*9df0*/  FFMA.FTZ R43, R45, UR13, -R34 ;  /* 0x0000000d2d2b7c23 */ /* 0x000fe20008010822 */
[--C-:B------:R-:W-:Y:S01]  /*9e00*/  FFMA.FTZ R24, R68, UR13, -R53.reuse ;  /* 0x0000000d44187c23 */ /* 0x100fe20008010835 */
[----:B------:R-:W-:-:S02]  /*9e10*/  FFMA.FTZ R20, R70, UR13, -R53 ;  /* 0x0000000d46147c23 */ /* 0x000fc40008010835 */
        /* <DEDUP_REMOVED lines=10> */
[--C-:B------:R-:W-:Y:S01]  /*9ec0*/  FFMA.FTZ R23, R134, UR13, -R53.reuse ;  /* 0x0000000d86177c23 */ /* 0x100fe20008010835 */
[----:B------:R-:W2:Y:S01]  /*9ed0*/  MUFU.EX2 R22, R22 ;  /* 0x0000001600167308 */ /* 0x000ea20000000800 */
[----:B-1----:R-:W-:Y:S01]  /*9ee0*/  F2FP.BF16.F32.PACK_AB R92, R26, R75 ;  /* 0x0000004b1a5c723e */ /* 0x002fe200000010ff */
[----:B------:R-:W-:Y:S01]  /*9ef0*/  FFMA.FTZ R51, R60, UR13, -R53 ;  /* 0x0000000d3c337c23 */ /* 0x000fe20008010835 */
[----:B------:R-:W-:-:S04]  /*9f00*/  FADD.FTZ R75, R75, R90 ;  /* 0x0000005a4b4b7221 */ /* 0x000fc80000010000 */
[----:B------:R-:W-:Y:S01]  /*9f10*/  FADD.FTZ R26, R26, R75 ;  /* 0x0000004b1a1a7221 */ /* 0x000fe20000010000 */
[----:B------:R-:W1:Y:S08]  /*9f20*/  MUFU.EX2 R76, R76 ;  /* 0x0000004c004c7308 */ /* 0x000e700000000800 */
[----:B------:R-:W-:Y:S01]  /*9f30*/  MUFU.EX2 R27, R27 ;  /* 0x0000001b001b7308 */ /* 0x000fe20000000800 */
[----:B--2---:R-:W-:-:S07]  /*9f40*/  F2FP.BF16.F32.PACK_AB R94, R22, R21 ;  /* 0x00000015165e723e */ /* 0x004fce00000010ff */
[----:B------:R-:W2:Y:S01]  /*9f50*/  MUFU.EX2 R30, R30 ;  /* 0x0000001e001e7308 */ /* 0x000ea20000000800 */
[----:B-1----:R-:W-:Y:S01]  /*9f60*/  F2FP.BF16.F32.PACK_AB R93, R55, R76 ;  /* 0x0000004c375d723e */ /* 0x002fe200000010ff */
[----:B------:R-:W-:-:S04]  /*9f70*/  FADD.FTZ R46, R76, R73 ;  /* 0x000000494c2e7221 */ /* 0x000fc80000010000 */
[----:B------:R-:W-:Y:S02]  /*9f80*/  FADD.FTZ R46, R55, R46 ;  /* 0x0000002e372e7221 */ /* 0x000fe40000010000 */
[----:B------:R-:W1:Y:S08]  /*9f90*/  MUFU.EX2 R25, R25 ;  /* 0x0000001900197308 */ /* 0x000e700000000800 */
[----:B------:R-:W-:Y:S01]  /*9fa0*/  MUFU.EX2 R31, R31 ;  /* 0x0000001f001f7308 */ /* 0x000fe20000000800 */
[----:B--2---:R-:W-:-:S07]  /*9fb0*/  F2FP.BF16.F32.PACK_AB R95, R30, R27 ;  /* 0x0000001b1e5f723e */ /* 0x004fce00000010ff */
[C---:B------:R-:W-:Y:S01]  /*9fc0*/  HMMA.16816.F32.BF16 R104, R92.reuse, R100, R4 ;  /* 0x000000645c68723c */ /* 0x040fe20000041804 */
[----:B------:R-:W2:Y:S01]  /*9fd0*/  LDSM.16.MT88.4 R4, [R124+0x3c00] ;  /* 0x003c00007c04783b */ /* 0x000ea20000004200 */
[----:B------:R-:W-:Y:S04]  /*9fe0*/  MUFU.EX2 R64, R64 ;  /* 0x0000004000407308 */ /* 0x000fe80000000800 */
[C---:B------:R-:W-:Y:S01]  /*9ff0*/  HMMA.16816.F32.BF16 R100, R92.reuse, R102, R8 ;  /* 0x000000665c64723c */ /* 0x040fe20000041808 */
[----:B------:R-:W3:Y:S03]  /*a000*/  LDSM.16.MT88.4 R8, [R124+0x4000] ;  /* 0x004000007c08783b */ /* 0x000ee60000004200 */
[----:B------:R-:W4:Y:S08]  /*a010*/  MUFU.EX2 R69, R69 ;  /* 0x0000004500457308 */ /* 0x000f300000000800 */
[----:B------:R-:W5:Y:S08]  /*a020*/  MUFU.EX2 R66, R66 ;  /* 0x0000004200427308 */ /* 0x000f700000000800 */
[----:B------:R-:W-:Y:S08]  /*a030*/  MUFU.EX2 R57, R57 ;  /* 0x0000003900397308 */ /* 0x000ff00000000800 */
[----:B------:R-:W3:Y:S01]  /*a040*/  MUFU.EX2 R54, R54 ;  /* 0x0000003600367308 */ /* 0x000ee20000000800 */
[C---:B--2---:R-:W-:Y:S01]  /*a050*/  HMMA.16816.F32.BF16 R96, R92.reuse, R4, R12 ;  /* 0x000000045c60723c */ /* 0x044fe2000004180c */
[----:B------:R-:W2:Y:S06]  /*a060*/  LDSM.16.MT88.4 R12, [R119+0x4000] ;  /* 0x00400000770c783b */ /* 0x000eac0000004200 */
[----:B------:R-:W-:Y:S01]  /*a070*/  MUFU.EX2 R28, R28 ;  /* 0x0000001c001c7308 */ /* 0x000fe20000000800 */
        /* <DEDUP_REMOVED lines=9> */
[----:B------:R-:W1:Y:S01]  /*a110*/  MUFU.EX2 R49, R49 ;  /* 0x0000003100317308 */ /* 0x000e620000000800 */
[C---:B------:R-:W-:Y:S01]  /*a120*/  HMMA.16816.F32.BF16 R92, R4.reuse, R10, R92 ;  /* 0x0000000a045c723c */ /* 0x040fe2000004185c */
[----:B------:R-:W-:Y:S06]  /*a130*/  LDSM.16.MT88.4 R8, [R119+0x4800] ;  /* 0x004800007708783b */ /* 0x000fec0000004200 */
[----:B------:R-:W3:Y:S01]  /*a140*/  MUFU.EX2 R43, R43 ;  /* 0x0000002b002b7308 */ /* 0x000ee20000000800 */
[C---:B--2---:R-:W-:Y:S07]  /*a150*/  HMMA.16816.F32.BF16 R104, R4.reuse, R12, R104 ;  /* 0x0000000c0468723c */ /* 0x044fee0000041868 */
[----:B------:R-:W-:Y:S01]  /*a160*/  MUFU.EX2 R23, R23 ;  /* 0x0000001700177308 */ /* 0x000fe20000000800 */
[----:B------:R-:W-:Y:S01]  /*a170*/  HMMA.16816.F32.BF16 R100, R4, R14, R100 ;  /* 0x0000000e0464723c */ /* 0x000fe20000041864 */
[----:B------:R-:W2:Y:S06]  /*a180*/  LDSM.16.MT88.4 R12, [R124+0x4400] ;  /* 0x004400007c0c783b */ /* 0x000eac0000004200 */
[----:B------:R-:W4:Y:S01]  /*a190*/  MUFU.EX2 R24, R24 ;  /* 0x0000001800187308 */ /* 0x000f220000000800 */
[----:B------:R-:W-:-:S02]  /*a1a0*/  F2FP.BF16.F32.PACK_AB R4, R54, R57 ;  /* 0x000000393604723e */ /* 0x000fc400000010ff */
[----:B-1----:R-:W-:Y:S02]  /*a1b0*/  F2FP.BF16.F32.PACK_AB R5, R49, R42 ;  /* 0x0000002a3105723e */ /* 0x002fe400000010ff */
[----:B------:R-:W-:-:S03]  /*a1c0*/  F2FP.BF16.F32.PACK_AB R6, R29, R28 ;  /* 0x0000001c1d06723e */ /* 0x000fc600000010ff */
[----:B------:R-:W-:Y:S01]  /*a1d0*/  MUFU.EX2 R20, R20 ;  /* 0x0000001400147308 */ /* 0x000fe20000000800 */
[----:B---3--:R-:W-:-:S07]  /*a1e0*/  F2FP.BF16.F32.PACK_AB R7, R48, R43 ;  /* 0x0000002b3007723e */ /* 0x008fce00000010ff */
[----:B------:R-:W1:Y:S01]  /*a1f0*/  MUFU.EX2 R51, R51 ;  /* 0x0000003300337308 */ /* 0x000e620000000800 */
[C---:B------:R-:W-:Y:S06]  /*a200*/  HMMA.16816.F32.BF16 R104, R4.reuse, R16, R104 ;  /* 0x000000100468723c */ /* 0x040fec0000041868 */
[C---:B------:R-:W-:Y:S01]  /*a210*/  HMMA.16816.F32.BF16 R100, R4.reuse, R18, R100 ;  /* 0x000000120464723c */ /* 0x040fe20000041864 */
[----:B------:R-:W-:Y:S01]  /*a220*/  MUFU.EX2 R37, R37 ;  /* 0x0000002500257308 */ /* 0x000fe20000000800 */
[----:B------:R-:W3:Y:S07]  /*a230*/  LDSM.16.MT88.4 R16, [R124+0x4800] ;  /* 0x004800007c10783b */ /* 0x000eee0000004200 */
[----:B------:R-:W5:Y:S01]  /*a240*/  MUFU.EX2 R36, R36 ;  /* 0x0000002400247308 */ /* 0x000f620000000800 */
[C---:B--2---:R-:W-:Y:S07]  /*a250*/  HMMA.16816.F32.BF16 R96, R4.reuse, R12, R96 ;  /* 0x0000000c0460723c */ /* 0x044fee0000041860 */
[----:B------:R-:W-:Y:S01]  /*a260*/  MUFU.EX2 R44, R44 ;  /* 0x0000002c002c7308 */ /* 0x000fe20000000800 */
[----:B------:R-:W-:Y:S01]  /*a270*/  HMMA.16816.F32.BF16 R92, R4, R14, R92 ;  /* 0x0000000e045c723c */ /* 0x000fe2000004185c */
[----:B------:R-:W2:Y:S06]  /*a280*/  LDSM.16.MT88.4 R12, [R119+0x4c00] ;  /* 0x004c0000770c783b */ /* 0x000eac0000004200 */
[----:B------:R-:W3:Y:S01]  /*a290*/  MUFU.EX2 R59, R59 ;  /* 0x0000003b003b7308 */ /* 0x000ee20000000800 */
[----:B----4-:R-:W-:-:S02]  /*a2a0*/  F2FP.BF16.F32.PACK_AB R4, R24, R23 ;  /* 0x000000171804723e */ /* 0x010fc400000010ff */
[----:B------:R-:W-:Y:S02]  /*a2b0*/  F2FP.BF16.F32.PACK_AB R5, R39, R52 ;  /* 0x000000342705723e */ /* 0x000fe400000010ff */
[----:B-1----:R-:W-:Y:S02]  /*a2c0*/  F2FP.BF16.F32.PACK_AB R6, R51, R20 ;  /* 0x000000143306723e */ /* 0x002fe400000010ff */
[----:B-----5:R-:W-:Y:S01]  /*a2d0*/  F2FP.BF16.F32.PACK_AB R7, R36, R37 ;  /* 0x000000252407723e */ /* 0x020fe200000010ff */
[----:B------:R-:W-:Y:S06]  /*a2e0*/  MUFU.EX2 R40, R40 ;  /* 0x0000002800287308 */ /* 0x000fec0000000800 */
[C---:B------:R-:W-:Y:S02]  /*a2f0*/  HMMA.16816.F32.BF16 R104, R4.reuse, R8, R104 ;  /* 0x000000080468723c */ /* 0x040fe40000041868 */
[----:B------:R-:W1:Y:S04]  /*a300*/  MUFU.EX2 R85, R85 ;  /* 0x0000005500557308 */ /* 0x000e680000000800 */
[----:B------:R-:W-:Y:S01]  /*a310*/  HMMA.16816.F32.BF16 R100, R4, R10, R100 ;  /* 0x0000000a0464723c */ /* 0x000fe20000041864 */
[----:B------:R-:W-:Y:S01]  /*a320*/  FADD.FTZ R9, R21, R26 ;  /* 0x0000001a15097221 */ /* 0x000fe20000010000 */
[----:B------:R-:W-:-:S02]  /*a330*/  FADD.FTZ R21, R27, R46 ;  /* 0x0000002e1b157221 */ /* 0x000fc40000010000 */
[----:B------:R-:W-:Y:S01]  /*a340*/  MUFU.EX2 R33, R33 ;  /* 0x0000002100217308 */ /* 0x000fe20000000800 */
[----:B------:R-:W-:Y:S01]  /*a350*/  FADD.FTZ R9, R22, R9 ;  /* 0x0000000916097221 */ /* 0x000fe20000010000 */
[----:B------:R-:W-:Y:S01]  /*a360*/  FADD.FTZ R21, R30, R21 ;  /* 0x000000151e157221 */ /* 0x000fe20000010000 */
[C---:B---3--:R-:W-:Y:S02]  /*a370*/  HMMA.16816.F32.BF16 R96, R4.reuse, R16, R96 ;  /* 0x000000100460723c */ /* 0x048fe40000041860 */
[----:B------:R-:W-:Y:S01]  /*a380*/  FADD.FTZ R22, R62, R9 ;  /* 0x000000093e167221 */ /* 0x000fe20000010000 */
[----:B------:R-:W-:Y:S01]  /*a390*/  FADD.FTZ R64, R64, R21 ;  /* 0x0000001540407221 */ /* 0x000fe20000010000 */
[----:B------:R-:W3:Y:S01]  /*a3a0*/  LDSM.16.MT88.4 R8, [R124+0x4c00] ;  /* 0x004c00007c08783b */ /* 0x000ee20000004200 */
[----:B------:R-:W4:Y:S01]  /*a3b0*/  MUFU.EX2 R38, R38 ;  /* 0x0000002600267308 */ /* 0x000f220000000800 */
[----:B------:R-:W-:Y:S01]  /*a3c0*/  FADD.FTZ R22, R25, R22 ;  /* 0x0000001619167221 */ /* 0x000fe20000010000 */
[----:B------:R-:W-:Y:S01]  /*a3d0*/  FADD.FTZ R69, R69, R64 ;  /* 0x0000004045457221 */ /* 0x000fe20000010000 */
[----:B------:R-:W-:Y:S02]  /*a3e0*/  HMMA.16816.F32.BF16 R92, R4, R18, R92 ;  /* 0x00000012045c723c */ /* 0x000fe4000004185c */
[----:B------:R-:W-:Y:S01]  /*a3f0*/  FADD.FTZ R31, R31, R22 ;  /* 0x000000161f1f7221 */ /* 0x000fe20000010000 */
[----:B------:R-:W-:-:S02]  /*a400*/  FADD.FTZ R66, R66, R69 ;  /* 0x0000004542427221 */ /* 0x000fc40000010000 */
[----:B------:R-:W-:Y:S01]  /*a410*/  MUFU.EX2 R0, R0 ;  /* 0x0000000000007308 */ /* 0x000fe20000000800 */
[----:B------:R-:W-:Y:S01]  /*a420*/  FADD.FTZ R56, R56, R31 ;  /* 0x0000001f38387221 */ /* 0x000fe20000010000 */
[----:B------:R-:W-:Y:S01]  /*a430*/  FADD.FTZ R61, R61, R66 ;  /* 0x000000423d3d7221 */ /* 0x000fe20000010000 */
[----:B------:R-:W-:Y:S02]  /*a440*/  F2FP.BF16.F32.PACK_AB R4, R59, R44 ;  /* 0x0000002c3b04723e */ /* 0x000fe400000010ff */
[----:B------:R-:W-:Y:S01]  /*a450*/  FADD.FTZ R17, R57, R56 ;  /* 0x0000003839117221 */ /* 0x000fe20000010000 */
[----:B-1----:R-:W-:Y:S01]  /*a460*/  F2FP.BF16.F32.PACK_AB R6, R85, R40 ;  /* 0x000000285506723e */ /* 0x002fe200000010ff */
[----:B------:R-:W-:Y:S01]  /*a470*/  FADD.FTZ R16, R42, R61 ;  /* 0x0000003d2a107221 */ /* 0x000fe20000010000 */
[----:B------:R-:W1:Y:S01]  /*a480*/  MUFU.EX2 R87, R87 ;  /* 0x0000005700577308 */ /* 0x000e620000000800 */
[----:B----4-:R-:W-:Y:S01]  /*a490*/  F2FP.BF16.F32.PACK_AB R5, R38, R33 ;  /* 0x000000212605723e */ /* 0x010fe200000010ff */
[----:B------:R-:W-:Y:S01]  /*a4a0*/  FADD.FTZ R17, R54, R17 ;  /* 0x0000001136117221 */ /* 0x000fe20000010000 */
[----:B------:R-:W-:Y:S01]  /*a4b0*/  FADD.FTZ R16, R49, R16 ;  /* 0x0000001031107221 */ /* 0x000fe20000010000 */
[----:B-1----:R-:W-:-:S07]  /*a4c0*/  F2FP.BF16.F32.PACK_AB R7, R87, R0 ;  /* 0x000000005707723e */ /* 0x002fce00000010ff */
[C---:B--2---:R-:W-:Y:S06]  /*a4d0*/  HMMA.16816.F32.BF16 R104, R4.reuse, R12, R104 ;  /* 0x0000000c0468723c */ /* 0x044fec0000041868 */
[----:B------:R-:W-:Y:S01]  /*a4e0*/  HMMA.16816.F32.BF16 R100, R4, R14, R100 ;  /* 0x0000000e0464723c */ /* 0x000fe20000041864 */
[----:B------:R-:W-:Y:S01]  /*a4f0*/  FADD.FTZ R12, R28, R17 ;  /* 0x000000111c0c7221 */ /* 0x000fe20000010000 */
[----:B------:R-:W-:-:S03]  /*a500*/  FADD.FTZ R13, R43, R16 ;  /* 0x000000102b0d7221 */ /* 0x000fc60000010000 */
[----:B------:R-:W-:Y:S01]  /*a510*/  FADD.FTZ R12, R29, R12 ;  /* 0x0000000c1d0c7221 */ /* 0x000fe20000010000 */
[----:B------:R-:W-:Y:S01]  /*a520*/  FADD.FTZ R13, R48, R13 ;  /* 0x0000000d300d7221 */ /* 0x000fe20000010000 */
[----:B---3--:R-:W-:Y:S02]  /*a530*/  HMMA.16816.F32.BF16 R96, R4, R8, R96 ;  /* 0x000000080460723c */ /* 0x008fe40000041860 */
        /* <DEDUP_REMOVED lines=16> */
[----:B------:R-:W-:-:S07]  /*a640*/  FADD.FTZ R87, R87, R0 ;  /* 0x0000000057577221 */ /* 0x000fce0000010000 */
.L_x_4424:
        /* <DEDUP_REMOVED lines=9> */
.L_x_4436:
        /* <DEDUP_REMOVED lines=41> */
[----:B------:R-:W3:Y:S01]  /*a970*/  LDC.64 R10, c[0x0][0x250] ;  /* 0x00009400ff0a7b82 */ /* 0x000ee20000000a00 */
[----:B------:R-:W-:Y:S07]  /*a980*/  ISETP.GE.AND P4, PT, R14, RZ, PT ;  /* 0x000000ff0e00720c */ /* 0x000fee0003f86270 */
[----:B------:R-:W4:Y:S02]  /*a990*/  LDC.64 R12, c[0x0][0x238] ;  /* 0x00008e00ff0c7b82 */ /* 0x000f240000000a00 */
        /* <DEDUP_REMOVED lines=15> */
[----:B---3--:R-:W-:Y:S04]  /*aa90*/  IMAD R8, R17, R10, RZ ;  /* 0x0000000a11087224 */ /* 0x008fe800078e02ff */
[C---:B------:R-:W-:Y:S01]  /*aaa0*/  IMAD R8, R0.reuse, R11, R8 ;  /* 0x0000000b00087224 */ /* 0x040fe200078e0208 */
[----:B-----5:R-:W-:Y:S01]  /*aab0*/  IADD3 R6, -R15, R6, RZ ;  /* 0x000000060f067210 */ /* 0x020fe20007ffe1ff */
[----:B------:R-:W-:Y:S03]  /*aac0*/  IMAD.WIDE.U32 R14, R0, R10, RZ ;  /* 0x0000000a000e7225 */ /* 0x000fe600078e00ff */
[----:B------:R-:W-:Y:S01]  /*aad0*/  SHF.R.S32.HI R11, RZ, 0x1f, R6 ;  /* 0x0000001fff0b7819 */ /* 0x000fe20000011406 */
[----:B------:R-:W-:Y:S04]  /*aae0*/  IMAD.IADD R15, R15, 0x1, R8 ;  /* 0x000000010f0f7824 */ /* 0x000fe800078e0208 */
[-C--:B----4-:R-:W-:Y:S02]  /*aaf0*/  IMAD R11, R11, R12.reuse, RZ ;  /* 0x0000000c0b0b7224 */ /* 0x090fe400078e02ff */
[C---:B------:R-:W-:Y:S04]  /*ab00*/  IMAD.WIDE.U32 R14, R6.reuse, R12, R14 ;  /* 0x0000000c060e7225 */ /* 0x040fe800078e000e */
[----:B------:R-:W-:Y:S05]  /*ab10*/  IMAD R11, R6, R13, R11 ;  /* 0x0000000d060b7224 */ /* 0x000fea00078e020b */
[----:B------:R-:W-:Y:S07]  /*ab20*/  IADD3 R15, R15, R11, RZ ;  /* 0x0000000b0f0f7210 */ /* 0x000fee0007ffe0ff */
.L_x_4433:
        /* <DEDUP_REMOVED lines=16> */
[-C--:B------:R-:W-:Y:S02]  /*ac30*/  @!P2 LEA R138, P3, R125, R126.reuse, 0x1 ;  /* 0x0000007e7d8aa211 */ /* 0x080fe400078608ff */
        /* <DEDUP_REMOVED lines=25> */
[----:B------:R-:W-:Y:S01]  /*add0*/  LDSM.16.M88.4 R68, [R82] ;  /* 0x000000005244783b */ /* 0x000fe20000000200 */
[----:B------:R-:W-:Y:S07]  /*ade0*/  MOV R127, R129 ;  /* 0x00000081007f7202 */ /* 0x000fee0000000f00 */
[----:B------:R-:W-:Y:S08]  /*adf0*/  LDSM.16.M88.4 R20, [R80] ;  /* 0x000000005014783b */ /* 0x000ff00000000200 */
[----:B------:R-:W-:Y:S08]  /*ae00*/  LDSM.16.M88.4 R24, [R81+0x1800] ;  /* 0x001800005118783b */ /* 0x000ff00000000200 */
[----:B------:R-:W1:Y:S08]  /*ae10*/  LDSM.16.M88.4 R16, [R81+0x1400] ;  /* 0x001400005110783b */ /* 0x000e700000000200 */
[----:B------:R-:W-:Y:S08]  /*ae20*/  LDSM.16.M88.4 R36, [R80+0x800] ;  /* 0x000800005024783b */ /* 0x000ff00000000200 */
[----:B------:R-:W-:Y:S08]  /*ae30*/  LDSM.16.M88.4 R40, [R81+0x2000] ;  /* 0x002000005128783b */ /* 0x000ff00000000200 */
[----:B------:R-:W3:Y:S08]  /*ae40*/  LDSM.16.M88.4 R28, [R80+0x400] ;  /* 0x00040000501c783b */ /* 0x000ef00000000200 */
[----:B------:R-:W4:Y:S08]  /*ae50*/  LDSM.16.M88.4 R32, [R81+0x1c00] ;  /* 0x001c00005120783b */ /* 0x000f300000000200 */
[----:B------:R-:W5:Y:S08]  /*ae60*/  LDSM.16.M88.4 R56, [R80+0x1000] ;  /* 0x001000005038783b */ /* 0x000f700000000200 */
[----:B------:R-:W5:Y:S08]  /*ae70*/  LDSM.16.M88.4 R44, [R80+0xc00] ;  /* 0x000c0000502c783b */ /* 0x000f700000000200 */
[----:B------:R-:W5:Y:S08]  /*ae80*/  LDSM.16.M88.4 R48, [R81+0x2400] ;  /* 0x002400005130783b */ /* 0x000f700000000200 */
[----:B------:R-:W5:Y:S08]  /*ae90*/  LDSM.16.M88.4 R52, [R80+0x1400] ;  /* 0x001400005034783b */ /* 0x000f700000000200 */
[----:B------:R-:W-:Y:S08]  /*aea0*/  LDSM.16.M88.4 R60, [R80+0x1800] ;  /* 0x00180000503c783b */ /* 0x000ff00000000200 */
[----:B------:R-:W-:Y:S08]  /*aeb0*/  LDSM.16.M88.4 R76, [R81+0x2c00] ;  /* 0x002c0000514c783b */ /* 0x000ff00000000200 */
[----:B------:R-:W-:Y:S01]  /*aec0*/  LDSM.16.M88.4 R72, [R80+0x1c00] ;  /* 0x001c00005048783b */ /* 0x000fe20000000200 */
[C---:B--2---:R-:W-:Y:S06]  /*aed0*/  HMMA.16816.F32.BF16 R4, R64.reuse, R8, RZ ;  /* 0x000000084004723c */ /* 0x044fec00000418ff */
[C---:B------:R-:W-:Y:S06]  /*aee0*/  HMMA.16816.F32.BF16 R8, R64.reuse, R10, RZ ;  /* 0x0000000a4008723c */ /* 0x040fec00000418ff */
[C---:B-1----:R-:W-:Y:S06]  /*aef0*/  HMMA.16816.F32.BF16 R12, R64.reuse, R16, RZ ;  /* 0x00000010400c723c */ /* 0x042fec00000418ff */
[----:B------:R-:W-:Y:S06]  /*af00*/  HMMA.16816.F32.BF16 R16, R64, R18, RZ ;  /* 0x000000124010723c */ /* 0x000fec00000418ff */
[C---:B------:R-:W-:Y:S06]  /*af10*/  HMMA.16816.F32.BF16 R4, R68.reuse, R20, R4 ;  /* 0x000000144404723c */ /* 0x040fec0000041804 */
[----:B------:R-:W-:Y:S06]  /*af20*/  HMMA.16816.F32.BF16 R8, R68, R22, R8 ;  /* 0x000000164408723c */ /* 0x000fec0000041808 */
[C---:B------:R-:W-:Y:S06]  /*af30*/  HMMA.16816.F32.BF16 R20, R64.reuse, R24, RZ ;  /* 0x000000184014723c */ /* 0x040fec00000418ff */
[----:B------:R-:W-:Y:S06]  /*af40*/  HMMA.16816.F32.BF16 R24, R64, R26, RZ ;  /* 0x0000001a4018723c */ /* 0x000fec00000418ff */
[C---:B---3--:R-:W-:Y:S05]  /*af50*/  HMMA.16816.F32.BF16 R12, R68.reuse, R28, R12 ;  /* 0x0000001c440c723c */ /* 0x048fea000004180c */
[----:B------:R-:W-:Y:S01]  /*af60*/  FMUL.FTZ R0, R4, UR5 ;  /* 0x0000000504007c20 */ /* 0x000fe20008410000 */
[C---:B------:R-:W-:Y:S05]  /*af70*/  HMMA.16816.F32.BF16 R16, R68.reuse, R30, R16 ;  /* 0x0000001e4410723c */ /* 0x040fea0000041810 */
[----:B------:R-:W1:Y:S01]  /*af80*/  MUFU.TANH R0, R0 ;  /* 0x0000000000007308 */ /* 0x000e620000002400 */
[C---:B------:R-:W-:Y:S05]  /*af90*/  HMMA.16816.F32.BF16 R20, R68.reuse, R36, R20 ;  /* 0x000000244414723c */ /* 0x040fea0000041814 */
[----:B------:R-:W-:Y:S01]  /*afa0*/  FMUL.FTZ R3, R5, UR5 ;  /* 0x0000000505037c20 */ /* 0x000fe20008410000 */
[----:B------:R-:W-:Y:S05]  /*afb0*/  HMMA.16816.F32.BF16 R24, R68, R38, R24 ;  /* 0x000000264418723c */ /* 0x000fea0000041818 */
[----:B------:R-:W2:Y:S01]  /*afc0*/  MUFU.TANH R3, R3 ;  /* 0x0000000300037308 */ /* 0x000ea20000002400 */
[C---:B------:R-:W-:Y:S05]  /*afd0*/  HMMA.16816.F32.BF16 R36, R64.reuse, R40, RZ ;  /* 0x000000284024723c */ /* 0x040fea00000418ff */
[----:B------:R-:W-:Y:S01]  /*afe0*/  FMUL.FTZ R4, R7, UR5 ;  /* 0x0000000507047c20 */ /* 0x000fe20008410000 */
[C---:B------:R-:W-:Y:S01]  /*aff0*/  HMMA.16816.F32.BF16 R40, R64.reuse, R42, RZ ;  /* 0x0000002a4028723c */ /* 0x040fe200000418ff */
[----:B------:R-:W-:Y:S01]  /*b000*/  FMUL.FTZ R5, R8, UR5 ;  /* 0x0000000508057c20 */ /* 0x000fe20008410000 */
[----:B------:R-:W-:Y:S03]  /*b010*/  FMUL.FTZ R7, R9, UR5 ;  /* 0x0000000509077c20 */ /* 0x000fe60008410000 */
[----:B------:R-:W3:Y:S01]  /*b020*/  MUFU.TANH R4, R4 ;  /* 0x0000000400047308 */ /* 0x000ee20000002400 */
[C---:B----4-:R-:W-:Y:S01]  /*b030*/  HMMA.16816.F32.BF16 R28, R64.reuse, R32, RZ ;  /* 0x00000020401c723c */ /* 0x050fe200000418ff */
[----:B------:R-:W-:Y:S01]  /*b040*/  FMUL.FTZ R8, R11, UR5 ;  /* 0x000000050b087c20 */ /* 0x000fe20008410000 */
[----:B------:R-:W-:Y:S03]  /*b050*/  FMUL.FTZ R9, R12, UR5 ;  /* 0x000000050c097c20 */ /* 0x000fe60008410000 */
[----:B------:R-:W-:Y:S01]  /*b060*/  FMUL.FTZ R11, R13, UR5 ;  /* 0x000000050d0b7c20 */ /* 0x000fe20008410000 */
[----:B------:R-:W-:Y:S03]  /*b070*/  HMMA.16816.F32.BF16 R32, R64, R34, RZ ;  /* 0x000000224020723c */ /* 0x000fe600000418ff */
[----:B------:R-:W4:Y:S02]  /*b080*/  MUFU.TANH R5, R5 ;  /* 0x0000000500057308 */ /* 0x000f240000002400 */
[----:B------:R-:W-:Y:S01]  /*b090*/  FMUL.FTZ R12, R15, UR5 ;  /* 0x000000050f0c7c20 */ /* 0x000fe20008410000 */
[----:B------:R-:W-:Y:S01]  /*b0a0*/  FMUL.FTZ R13, R16, UR5 ;  /* 0x00000005100d7c20 */ /* 0x000fe20008410000 */
[C---:B-----5:R-:W-:Y:S06]  /*b0b0*/  HMMA.16816.F32.BF16 R36, R68.reuse, R56, R36 ;  /* 0x000000384424723c */ /* 0x060fec0000041824 */
[----:B------:R-:W1:Y:S01]  /*b0c0*/  MUFU.TANH R7, R7 ;  /* 0x0000000700077308 */ /* 0x000e620000002400 */
[----:B------:R-:W-:Y:S01]  /*b0d0*/  FMUL.FTZ R15, R17, UR5 ;  /* 0x00000005110f7c20 */ /* 0x000fe20008410000 */
[C---:B------:R-:W-:Y:S01]  /*b0e0*/  HMMA.16816.F32.BF16 R40, R68.reuse, R58, R40 ;  /* 0x0000003a4428723c */ /* 0x040fe20000041828 */
[----:B------:R-:W5:Y:S01]  /*b0f0*/  LDSM.16.M88.4 R56, [R81+0x2800] ;  /* 0x002800005138783b */ /* 0x000f620000000200 */
[----:B------:R-:W-:Y:S06]  /*b100*/  DEPBAR.LE SB0, 0x0 ;  /* 0x000080000000791a */ /* 0x000fec0000000000 */
[----:B------:R-:W1:Y:S01]  /*b110*/  MUFU.TANH R8, R8 ;  /* 0x0000000800087308 */ /* 0x000e620000002400 */
[C---:B------:R-:W-:Y:S05]  /*b120*/  HMMA.16816.F32.BF16 R28, R68.reuse, R44, R28 ;  /* 0x0000002c441c723c */ /* 0x040fea000004181c */
[----:B------:R-:W-:Y:S01]  /*b130*/  FMUL.FTZ R16, R19, UR5 ;  /* 0x0000000513107c20 */ /* 0x000fe20008410000 */
[----:B------:R-:W-:Y:S03]  /*b140*/  HMMA.16816.F32.BF16 R32, R68, R46, R32 ;  /* 0x0000002e4420723c */ /* 0x000fe60000041820 */
[----:B------:R-:W1:Y:S01]  /*b150*/  MUFU.TANH R9, R9 ;  /* 0x0000000900097308 */ /* 0x000e620000002400 */
[----:B------:R-:W-:Y:S01]  /*b160*/  BAR.SYNC.DEFER_BLOCKING 0x0 ;  /* 0x0000000000007b1d */ /* 0x000fe20000010000 */
        /* <DEDUP_REMOVED lines=23> */
[C---:B-----5:R-:W-:Y:S03]  /*b2e0*/  HMMA.16816.F32.BF16 R52, R64.reuse, R56, RZ ;  /* 0x000000384034723c */ /* 0x060fe600000418ff */
        /* <DEDUP_REMOVED lines=42> */
[----:B------:R-:W1:Y:S03]  /*b590*/  MUFU.TANH R21, R21 ;  /* 0x0000001500157308 */ /* 0x000e660000002400 */
[----:B------:R-:W-:Y:S01]  /*b5a0*/  FMUL.FTZ R55, R57, UR5 ;  /* 0x0000000539377c20 */ /* 0x000fe20008410000 */
[----:B------:R-:W-:Y:S01]  /*b5b0*/  FMUL.FTZ R56, R59, UR5 ;  /* 0x000000053b387c20 */ /* 0x000fe20008410000 */
[----:B------:R-:W-:Y:S05]  /*b5c0*/  FMUL.FTZ R54, R58, UR5 ;  /* 0x000000053a367c20 */ /* 0x000fea0008410000 */
[----:B------:R-:W1:Y:S01]  /*b5d0*/  MUFU.TANH R23, R23 ;  /* 0x0000001700177308 */ /* 0x000e620000002400 */
[----:B------:R-:W-:Y:S01]  /*b5e0*/  FMUL.FTZ R57, R60, UR5 ;  /* 0x000000053c397c20 */ /* 0x000fe20008410000 */
[----:B------:R-:W-:Y:S01]  /*b5f0*/  FMUL.FTZ R59, R61, UR5 ;  /* 0x000000053d3b7c20 */ /* 0x000fe20008410000 */
[----:B------:R-:W-:Y:S07]  /*b600*/  FMUL.FTZ R58, R62, UR5 ;  /* 0x000000053e3a7c20 */ /* 0x000fee0008410000 */
[----:B------:R-:W1:Y:S01]  /*b610*/  MUFU.TANH R22, R22 ;  /* 0x0000001600167308 */ /* 0x000e620000002400 */
[----:B------:R-:W-:Y:S01]  /*b620*/  FMUL.FTZ R60, R63, UR5 ;  /* 0x000000053f3c7c20 */ /* 0x000fe20008410000 */
[----:B------:R-:W-:Y:S01]  /*b630*/  FMUL.FTZ R61, R64, UR5 ;  /* 0x00000005403d7c20 */ /* 0x000fe20008410000 */
[----:B------:R-:W-:Y:S01]  /*b640*/  FMUL.FTZ R63, R65, UR5 ;  /* 0x00000005413f7c20 */ /* 0x000fe20008410000 */
[----:B------:R-:W-:Y:S01]  /*b650*/  FMUL.FTZ R62, R66, UR5 ;  /* 0x00000005423e7c20 */ /* 0x000fe20008410000 */
[----:B------:R-:W-:Y:S05]  /*b660*/  FMUL.FTZ R64, R67, UR5 ;  /* 0x0000000543407c20 */ /* 0x000fea0008410000 */
        /* <DEDUP_REMOVED lines=46> */
[----:B------:R-:W2:Y:S01]  /*b950*/  LDC R67, c[0x0][0x380] ;  /* 0x0000e000ff437b82 */ /* 0x000ea20000000800 */
[----:B------:R-:W-:Y:S05]  /*b960*/  SHF.L.U32 R128, R86, 0x7, RZ ;  /* 0x0000000756807819 */ /* 0x000fea00000006ff */
[C---:B------:R-:W-:Y:S02]  /*b970*/  VIADD R78, R128.reuse, 0xffffff00 ;  /* 0xffffff00804e7836 */ /* 0x040fe40000000000 */
[----:B------:R-:W-:Y:S05]  /*b980*/  VIADD R128, R128, 0xffffff80 ;  /* 0xffffff8080807836 */ /* 0x000fea0000000000 */
[----:B------:R-:W-:Y:S02]  /*b990*/  IABS R76, R128 ;  /* 0x00000080004c7213 */ /* 0x000fe40000000000 */
[-C--:B--2---:R-:W-:Y:S02]  /*b9a0*/  IABS R72, R67.reuse ;  /* 0x0000004300487213 */ /* 0x084fe40000000000 */
[-C--:B------:R-:W-:Y:S02]  /*b9b0*/  LOP3.LUT R128, R128, R67.reuse, RZ, 0x3c, !PT ;  /* 0x0000004380807212 */ /* 0x080fe400078e3cff */
[----:B------:R-:W2:Y:S01]  /*b9c0*/  I2F.RP R77, R72 ;  /* 0x00000048004d7306 */ /* 0x000ea20000209400 */
[-C--:B------:R-:W-:Y:S09]  /*b9d0*/  LOP3.LUT R66, RZ, R67.reuse, RZ, 0x33, !PT ;  /* 0x00000043ff427212 */ /* 0x080ff200078e33ff */
[----:B--2---:R-:W2:Y:S02]  /*b9e0*/  MUFU.RCP R74, R77 ;  /* 0x0000004d004a7308 */ /* 0x004ea40000001000 */
[----:B--2---:R-:W-:Y:S01]  /*b9f0*/  VIADD R130, R74, 0xffffffe ;  /* 0x0ffffffe4a827836 */ /* 0x004fe20000000000 */
[----:B------:R-:W-:Y:S02]  /*ba00*/  IABS R74, R78 ;  /* 0x0000004e004a7213 */ /* 0x000fe40000000000 */
[----:B------:R-:W-:Y:S05]  /*ba10*/  LOP3.LUT R78, R78, R67, RZ, 0x3c, !PT ;  /* 0x000000434e4e7212 */ /* 0x000fea00078e3cff */
[----:B------:R-:W2:Y:S01]  /*ba20*/  F2I.FTZ.U32.TRUNC.NTZ R131, R130 ;  /* 0x0000008200837305 */ /* 0x000ea2000021f000 */
[----:B------:R-:W-:Y:S01]  /*ba30*/  ISETP.GE.AND P3, PT, R78, RZ, PT ;  /* 0x000000ff4e00720c */ /* 0x000fe20003f66270 */
        /* <DEDUP_REMOVED lines=19> */
[----:B------:R-:W2:Y:S01]  /*bb70*/  LDC.64 R74, c[0x0][0x230] ;  /* 0x00008c00ff4a7b82 */ /* 0x000ea20000000a00 */
[----:B------:R-:W-:Y:S07]  /*bb80*/  ISETP.NE.AND P0, PT, R67, RZ, PT ;  /* 0x000000ff4300720c */ /* 0x000fee0003f05270 */
[----:B------:R-:W3:Y:S02]  /*bb90*/  LDC R72, c[0x0][0x24c] ;  /* 0x00009300ff487b82 */ /* 0x000ee40000000800 */
        /* <DEDUP_REMOVED lines=11> */
[----:B------:R-:W4:Y:S04]  /*bc50*/  LDG.E R76, desc[UR10][R132.64] ;  /* 0x0000000a844c7981 */ /* 0x000f28000c1e1900 */
[----:B------:R-:W-:Y:S01]  /*bc60*/  IMAD R65, R66, R67, -0x80 ;  /* 0xffffff8042417424 */ /* 0x000fe200078e0243 */
[----:B------:R-:W4:Y:S03]  /*bc70*/  LDG.E R77, desc[UR10][R130.64] ;  /* 0x0000000a824d7981 */ /* 0x000f26000c1e1900 */
[-C--:B------:R-:W-:Y:S01]  /*bc80*/  IMAD.WIDE.U32 R128, R65, R70.reuse, RZ ;  /* 0x0000004641807225 */ /* 0x080fe200078e00ff */
[----:B------:R-:W-:Y:S05]  /*bc90*/  SHF.R.S32.HI R79, RZ, 0x1f, R65 ;  /* 0x0000001fff4f7819 */ /* 0x000fea0000011441 */
[----:B------:R-:W-:Y:S04]  /*bca0*/  IMAD R78, R79, R70, RZ ;  /* 0x000000464f4e7224 */ /* 0x000fe800078e02ff */
[----:B---3--:R-:W-:Y:S05]  /*bcb0*/  IMAD R78, R65, R72, R78 ;  /* 0x00000048414e7224 */ /* 0x008fea00078e024e */
[----:B------:R-:W-:Y:S01]  /*bcc0*/  IADD3 R129, R129, R78, RZ ;  /* 0x0000004e81817210 */ /* 0x000fe20007ffe0ff */
[----:B----4-:R-:W-:Y:S04]  /*bcd0*/  IMAD.IADD R76, R76, 0x1, -R77 ;  /* 0x000000014c4c7824 */ /* 0x010fe800078e0a4d */
[CC--:B--2---:R-:W-:Y:S01]  /*bce0*/  IMAD.WIDE.U32 R128, R76.reuse, R74.reuse, R128 ;  /* 0x0000004a4c807225 */ /* 0x0c4fe200078e0080 */
[----:B------:R-:W-:Y:S05]  /*bcf0*/  SHF.R.S32.HI R77, RZ, 0x1f, R76 ;  /* 0x0000001fff4d7819 */ /* 0x000fea000001144c */
[----:B------:R-:W-:Y:S04]  /*bd00*/  IMAD R77, R77, R74, RZ ;  /* 0x0000004a4d4d7224 */ /* 0x000fe800078e02ff */
[----:B------:R-:W-:Y:S01]  /*bd10*/  IMAD R77, R76, R75, R77 ;  /* 0x0000004b4c4d7224 */ /* 0x000fe200078e024d */
[----:B------:R-:W-:Y:S03]  /*bd20*/  MOV R75, R128 ;  /* 0x00000080004b7202 */ /* 0x000fe60000000f00 */
[----:B------:R-:W-:Y:S07]  /*bd30*/  IMAD.IADD R72, R129, 0x1, R77 ;  /* 0x0000000181487824 */ /* 0x000fee00078e024d */
.L_x_4435:
[----:B------:R2:W-:Y:S01]  /*bd40*/  @P2 STS [R111+0x1000], RZ ;  /* 0x001000ff6f002388 */ /* 0x0005e20000000800 */
[----:B------:R-:W3:Y:S01]  /*bd50*/  @!P2 LDC R67, c[0x0][0x24c] ;  /* 0x00009300ff43ab82 */ /* 0x000ee20000000800 */
[CC--:B------:R-:W-:Y:S01]  /*bd60*/  LEA R76, P0, R75.reuse, R122.reuse, 0x1 ;  /* 0x0000007a4b4c7211 */ /* 0x0c0fe200078008ff */
[----:B------:R-:W-:Y:S01]  /*bd70*/  @!P2 IMAD.MOV.U32 R74, RZ, RZ, R75 ;  /* 0x000000ffff4aa224 */ /* 0x000fe200078e004b */
[----:B------:R2:W-:Y:S01]  /*bd80*/  @P2 STS [R111+0x1004], RZ ;  /* 0x001004ff6f002388 */ /* 0x0005e20000000800 */
[----:B------:R-:W-:Y:S02]  /*bd90*/  @!P2 IADD3 R66, P3, R108, R75, RZ ;  /* 0x0000004b6c42a210 */ /* 0x000fe40007f7e0ff */
[--C-:B------:R-:W-:Y:S01]  /*bda0*/  LEA.HI.X R77, R75, R123, R72.reuse, 0x1, P0 ;  /* 0x0000007b4b4d7211 */ /* 0x100fe200000f0c48 */
[----:B------:R2:W-:Y:S01]  /*bdb0*/  @P2 STS.64 [R111+0x1008], RZ ;  /* 0x001008ff6f002388 */ /* 0x0005e20000000a00 */
[----:B------:R-:W4:Y:S01]  /*bdc0*/  @!P2 LDC R65, c[0x0][0x24c] ;  /* 0x00009300ff41ab82 */ /* 0x000f220000000800 */
[----:B------:R-:W-:Y:S01]  /*bdd0*/  @!P2 LEA R68, P0, R70, R75, 0x6 ;  /* 0x0000004b4644a211 */ /* 0x000fe200078030ff */
[----:B------:R-:W-:Y:S01]  /*bde0*/  @!P2 IMAD.MOV.U32 R75, RZ, RZ, R72 ;  /* 0x000000ffff4ba224 */ /* 0x000fe200078e0048 */
[----:B------:R-:W-:Y:S01]  /*bdf0*/  @!PT LDS RZ, [RZ] ;  /* 0x00000000fffff984 */ /* 0x000fe20000000800 */
[----:B------:R-:W-:Y:S01]  /*be00*/  @!PT LDS RZ, [RZ] ;  /* 0x00000000fffff984 */ /* 0x000fe20000000800 */
[----:B------:R-:W-:Y:S01]  /*be10*/  @!PT LDS RZ, [RZ] ;  /* 0x00000000fffff984 */ /* 0x000fe20000000800 */
[----:B------:R2:W-:Y:S01]  /*be20*/  @!P2 LDGSTS.E.BYPASS.LTC128B.128 [R111+0x1000], desc[UR10][R76.64] ;  /* 0x010000004c6fafae */ /* 0x0005e2000b901d4a */
[----:B------:R-:W-:Y:S01]  /*be30*/  @!P2 LEA R78, P4, R66, R122, 0x1 ;  /* 0x0000007a424ea211 */ /* 0x000fe200078808ff */
[C---:B------:R-:W-:Y:S02]  /*be40*/  @!P2 IMAD.WIDE.U32 R74, R70.reuse, 0x60, R74 ;  /* 0x00000060464aa825 */ /* 0x040fe400078e004a */
[----:B------:R2:W-:Y:S02]  /*be50*/  @P2 STS.128 [R111+0x1800], RZ ;  /* 0x001800ff6f002388 */ /* 0x0005e40000000c00 */
[----:B----4-:R-:W-:Y:S01]  /*be60*/  @!P2 IMAD R65, R65, 0x60, RZ ;  /* 0x000000604141a824 */ /* 0x010fe200078e02ff */
[----:B---3--:R-:W-:Y:S01]  /*be70*/  @!P2 LEA.HI.X R67, R70, R72, R67, 0x6, P0 ;  /* 0x000000484643a211 */ /* 0x008fe200000f3443 */
[----:B------:R-:W-:Y:S01]  /*be80*/  @!P2 IMAD.X R72, R91, 0x1, R72, P3 ;  /* 0x000000015b48a824 */ /* 0x000fe200018e0648 */
[-C--:B------:R-:W-:Y:S01]  /*be90*/  @!P2 LEA R70, P3, R68, R122.reuse, 0x1 ;  /* 0x0000007a4446a211 */ /* 0x080fe200078608ff */
[----:B------:R-:W-:Y:S01]  /*bea0*/  @!P2 IMAD.IADD R65, R65, 0x1, R75 ;  /* 0x000000014141a824 */ /* 0x000fe200078e024b */
        /* <DEDUP_REMOVED lines=21> */
.L_x_4434:
[----:B------:R-:W-:Y:S01]  /*c000*/  IADD3 R73, R86, -0x1, RZ ;  /* 0xffffffff56497810 */ /* 0x000fe20007ffe0ff */
[----:B--2---:R-:W-:Y:S03]  /*c010*/  LDSM.16.MT88.4 R128, [R119+0x3000] ;  /* 0x003000007780783b */ /* 0x004fe60000004200 */
[----:B------:R-:W-:Y:S04]  /*c020*/  LEA R74, R73, R88, 0x7 ;  /* 0x00000058494a7211 */ /* 0x000fe800078e38ff */
[----:B------:R-:W-:Y:S02]  /*c030*/  I2FP.F32.S32 R71, R74 ;  /* 0x0000004a00477245 */ /* 0x000fe40000201400 */
[C---:B------:R-:W-:Y:S02]  /*c040*/  IADD3 R72, R74.reuse, 0x1, RZ ;  /* 0x000000014a487810 */ /* 0x040fe40007ffe0ff */
[----:B------:R-:W-:Y:S01]  /*c050*/  IADD3 R75, R74, 0x8, RZ ;  /* 0x000000084a4b7810 */ /* 0x000fe20007ffe0ff */
[CC--:B-1----:R-:W-:Y:S01]  /*c060*/  FFMA.FTZ R0, R84.reuse, R71.reuse, R0 ;  /* 0x0000004754007223 */ /* 0x0c2fe20000010000 */
[----:B------:R-:W-:Y:S01]  /*c070*/  I2FP.F32.S32 R72, R72 ;  /* 0x0000004800487245 */ /* 0x000fe20000201400 */
[----:B------:R-:W-:Y:S01]  /*c080*/  FFMA.FTZ R2, R84, R71, R2 ;  /* 0x0000004754027223 */ /* 0x000fe20000010002 */
[----:B------:R-:W-:Y:S02]  /*c090*/  I2FP.F32.S32 R71, R75 ;  /* 0x0000004b00477245 */ /* 0x000fe40000201400 */
[----:B------:R-:W-:Y:S01]  /*c0a0*/  IADD3 R76, R74, 0x9, RZ ;  /* 0x000000094a4c7810 */ /* 0x000fe20007ffe0ff */
[-C--:B------:R-:W-:Y:S01]  /*c0b0*/  FFMA.FTZ R3, R84, R72.reuse, R3 ;  /* 0x0000004854037223 */ /* 0x080fe20000010003 */
[----:B------:R-:W-:Y:S01]  /*c0c0*/  IADD3 R75, R74, 0x10, RZ ;  /* 0x000000104a4b7810 */ /* 0x000fe20007ffe0ff */
[C---:B------:R-:W-:Y:S01]  /*c0d0*/  FFMA.FTZ R4, R84.reuse, R72, R4 ;  /* 0x0000004854047223 */ /* 0x040fe20000010004 */
[CC--:B------:R-:W-:Y:S01]  /*c0e0*/  FFMA.FTZ R5, R84.reuse, R71.reuse, R5 ;  /* 0x0000004754057223 */ /* 0x0c0fe20000010005 */
        /* <DEDUP_REMOVED lines=23> */
[----:B------:R-:W-:Y:S01]  /*c260*/  I2FP.F32.S32 R72, R76 ;  /* 0x0000004c00487245 */ /* 0x000fe20000201400 */
        /* <DEDUP_REMOVED lines=8> */
[C---:B------:R-:W-:Y:S01]  /*c2f0*/  FFMA.FTZ R21, R84.reuse, R71, R21 ;  /* 0x0000004754157223 */ /* 0x040fe20000010015 */
[----:B------:R-:W-:Y:S01]  /*c300*/  I2FP.F32.S32 R66, R75 ;  /* 0x0000004b00427245 */ /* 0x000fe20000201400 */
[----:B------:R-:W-:Y:S01]  /*c310*/  FFMA.FTZ R22, R84, R71, R22 ;  /* 0x0000004754167223 */ /* 0x000fe20000010016 */
[----:B------:R-:W-:Y:S01]  /*c320*/  FMNMX.FTZ R69, R2, R89, !PT ;  /* 0x0000005902457209 */ /* 0x000fe20007810000 */
[CC--:B------:R-:W-:Y:S01]  /*c330*/  FFMA.FTZ R23, R84.reuse, R65.reuse, R23 ;  /* 0x0000004154177223 */ /* 0x0c0fe20000010017 */
[C---:B------:R-:W-:Y:S01]  /*c340*/  FFMA.FTZ R24, R84.reuse, R65, R24 ;  /* 0x0000004154187223 */ /* 0x040fe20000010018 */
[CC--:B------:R-:W-:Y:S01]  /*c350*/  FFMA.FTZ R25, R84.reuse, R66.reuse, R25 ;  /* 0x0000004254197223 */ /* 0x0c0fe20000010019 */
[----:B------:R-:W-:Y:S01]  /*c360*/  FFMA.FTZ R26, R84, R66, R26 ;  /* 0x00000042541a7223 */ /* 0x000fe2000001001a */
[----:B------:R-:W-:Y:S02]  /*c370*/  FMNMX.FTZ R66, R0, R90, !PT ;  /* 0x0000005a00427209 */ /* 0x000fe40007810000 */
[----:B------:R-:W-:Y:S02]  /*c380*/  IADD3 R72, R74, 0x31, RZ ;  /* 0x000000314a487810 */ /* 0x000fe40007ffe0ff */
[----:B------:R-:W-:Y:S02]  /*c390*/  FMNMX.FTZ R68, R3, R66, !PT ;  /* 0x0000004203447209 */ /* 0x000fe40007810000 */
[----:B------:R-:W-:Y:S02]  /*c3a0*/  FMNMX.FTZ R69, R4, R69, !PT ;  /* 0x0000004504457209 */ /* 0x000fe40007810000 */
[----:B------:R-:W-:Y:S02]  /*c3b0*/  FMNMX.FTZ R68, R5, R68, !PT ;  /* 0x0000004405447209 */ /* 0x000fe40007810000 */
[----:B------:R-:W-:Y:S02]  /*c3c0*/  I2FP.F32.S32 R67, R72 ;  /* 0x0000004800437245 */ /* 0x000fe40000201400 */
[----:B------:R-:W-:Y:S02]  /*c3d0*/  IADD3 R65, R74, 0x38, RZ ;  /* 0x000000384a417810 */ /* 0x000fe40007ffe0ff */
[----:B------:R-:W-:Y:S01]  /*c3e0*/  FMNMX.FTZ R68, R7, R68, !PT ;  /* 0x0000004407447209 */ /* 0x000fe20007810000 */
[----:B------:R-:W-:Y:S01]  /*c3f0*/  FFMA.FTZ R27, R84, R67, R27 ;  /* 0x00000043541b7223 */ /* 0x000fe2000001001b */
[----:B------:R-:W-:Y:S01]  /*c400*/  FMNMX.FTZ R69, R6, R69, !PT ;  /* 0x0000004506457209 */ /* 0x000fe20007810000 */
[----:B------:R-:W-:Y:S01]  /*c410*/  FFMA.FTZ R28, R84, R67, R28 ;  /* 0x00000043541c7223 */ /* 0x000fe2000001001c */
[----:B------:R-:W-:Y:S02]  /*c420*/  I2FP.F32.S32 R65, R65 ;  /* 0x0000004100417245 */ /* 0x000fe40000201400 */
[----:B------:R-:W-:Y:S02]  /*c430*/  FMNMX.FTZ R68, R9, R68, !PT ;  /* 0x0000004409447209 */ /* 0x000fe40007810000 */
[----:B------:R-:W-:Y:S01]  /*c440*/  IADD3 R67, R74, 0x39, RZ ;  /* 0x000000394a437810 */ /* 0x000fe20007ffe0ff */
[----:B------:R-:W-:Y:S01]  /*c450*/  FFMA.FTZ R29, R84, R65, R29 ;  /* 0x00000041541d7223 */ /* 0x000fe2000001001d */
[----:B------:R-:W-:Y:S01]  /*c460*/  FMNMX.FTZ R69, R8, R69, !PT ;  /* 0x0000004508457209 */ /* 0x000fe20007810000 */
[----:B------:R-:W-:Y:S01]  /*c470*/  FFMA.FTZ R30, R84, R65, R30 ;  /* 0x00000041541e7223 */ /* 0x000fe2000001001e */
[----:B------:R-:W-:Y:S02]  /*c480*/  IADD3 R66, R74, 0x40, RZ ;  /* 0x000000404a427810 */ /* 0x000fe40007ffe0ff */
[----:B------:R-:W-:Y:S02]  /*c490*/  FMNMX.FTZ R68, R11, R68, !PT ;  /* 0x000000440b447209 */ /* 0x000fe40007810000 */
[----:B------:R-:W-:Y:S02]  /*c4a0*/  I2FP.F32.S32 R67, R67 ;  /* 0x0000004300437245 */ /* 0x000fe40000201400 */
[----:B------:R-:W-:Y:S02]  /*c4b0*/  FMNMX.FTZ R69, R10, R69, !PT ;  /* 0x000000450a457209 */ /* 0x000fe40007810000 */
[----:B------:R-:W-:Y:S01]  /*c4c0*/  I2FP.F32.S32 R65, R66 ;  /* 0x0000004200417245 */ /* 0x000fe20000201400 */
[CC--:B------:R-:W-:Y:S01]  /*c4d0*/  FFMA.FTZ R31, R84.reuse, R67.reuse, R31 ;  /* 0x00000043541f7223 */ /* 0x0c0fe2000001001f */
[----:B------:R-:W-:Y:S01]  /*c4e0*/  FMNMX.FTZ R68, R13, R68, !PT ;  /* 0x000000440d447209 */ /* 0x000fe20007810000 */
[----:B------:R-:W-:Y:S01]  /*c4f0*/  FFMA.FTZ R32, R84, R67, R32 ;  /* 0x0000004354207223 */ /* 0x000fe20000010020 */
[----:B------:R-:W-:Y:S01]  /*c500*/  FMNMX.FTZ R69, R12, R69, !PT ;  /* 0x000000450c457209 */ /* 0x000fe20007810000 */
[CC--:B------:R-:W-:Y:S01]  /*c510*/  FFMA.FTZ R33, R84.reuse, R65.reuse, R33 ;  /* 0x0000004154217223 */ /* 0x0c0fe20000010021 */
[----:B------:R-:W-:Y:S01]  /*c520*/  FMNMX.FTZ R68, R15, R68, !PT ;  /* 0x000000440f447209 */ /* 0x000fe20007810000 */
[----:B------:R-:W-:Y:S01]  /*c530*/  FFMA.FTZ R34, R84, R65, R34 ;  /* 0x0000004154227223 */ /* 0x000fe20000010022 */
[----:B------:R-:W-:Y:S02]  /*c540*/  FMNMX.FTZ R69, R14, R69, !PT ;  /* 0x000000450e457209 */ /* 0x000fe40007810000 */
[----:B------:R-:W-:Y:S02]  /*c550*/  IADD3 R65, R74, 0x41, RZ ;  /* 0x000000414a417810 */ /* 0x000fe40007ffe0ff */
[----:B------:R-:W-:Y:S02]  /*c560*/  FMNMX.FTZ R68, R17, R68, !PT ;  /* 0x0000004411447209 */ /* 0x000fe40007810000 */
[----:B------:R-:W-:Y:S02]  /*c570*/  FMNMX.FTZ R69, R16, R69, !PT ;  /* 0x0000004510457209 */ /* 0x000fe40007810000 */
[----:B------:R-:W-:Y:S02]  /*c580*/  I2FP.F32.S32 R65, R65 ;  /* 0x0000004100417245 */ /* 0x000fe40000201400 */
[----:B------:R-:W-:Y:S02]  /*c590*/  IADD3 R67, R74, 0x48, RZ ;  /* 0x000000484a437810 */ /* 0x000fe40007ffe0ff */
[----:B------:R-:W-:Y:S01]  /*c5a0*/  FMNMX.FTZ R68, R19, R68, !PT ;  /* 0x0000004413447209 */ /* 0x000fe20007810000 */
[-C--:B------:R-:W-:Y:S01]  /*c5b0*/  FFMA.FTZ R35, R84, R65.reuse, R35 ;  /* 0x0000004154237223 */ /* 0x080fe20000010023 */
[----:B------:R-:W-:Y:S01]  /*c5c0*/  IADD3 R66, R74, 0x49, RZ ;  /* 0x000000494a427810 */ /* 0x000fe20007ffe0ff */
[----:B------:R-:W-:Y:S01]  /*c5d0*/  FFMA.FTZ R36, R84, R65, R36 ;  /* 0x0000004154247223 */ /* 0x000fe20000010024 */
[----:B------:R-:W-:Y:S02]  /*c5e0*/  FMNMX.FTZ R69, R18, R69, !PT ;  /* 0x0000004512457209 */ /* 0x000fe40007810000 */
[----:B------:R-:W-:Y:S02]  /*c5f0*/  I2FP.F32.S32 R67, R67 ;  /* 0x0000004300437245 */ /* 0x000fe40000201400 */
[----:B------:R-:W-:Y:S02]  /*c600*/  FMNMX.FTZ R68, R21, R68, !PT ;  /* 0x0000004415447209 */ /* 0x000fe40007810000 */
[----:B------:R-:W-:Y:S01]  /*c610*/  I2FP.F32.S32 R65, R66 ;  /* 0x0000004200417245 */ /* 0x000fe20000201400 */
[----:B------:R-:W-:Y:S01]  /*c620*/  FFMA.FTZ R37, R84, R67, R37 ;  /* 0x0000004354257223 */ /* 0x000fe20000010025 */
[----:B------:R-:W-:Y:S01]  /*c630*/  FMNMX.FTZ R69, R20, R69, !PT ;  /* 0x0000004514457209 */ /* 0x000fe20007810000 */
[C---:B------:R-:W-:Y:S01]  /*c640*/  FFMA.FTZ R38, R84.reuse, R67, R38 ;  /* 0x0000004354267223 */ /* 0x040fe20000010026 */
[----:B------:R-:W-:Y:S01]  /*c650*/  FMNMX.FTZ R68, R23, R68, !PT ;  /* 0x0000004417447209 */ /* 0x000fe20007810000 */
[----:B------:R-:W-:Y:S01]  /*c660*/  FFMA.FTZ R39, R84, R65, R39 ;  /* 0x0000004154277223 */ /* 0x000fe20000010027 */
[----:B------:R-:W-:Y:S01]  /*c670*/  FMNMX.FTZ R69, R22, R69, !PT ;  /* 0x0000004516457209 */ /* 0x000fe20007810000 */
[----:B------:R-:W-:Y:S01]  /*c680*/  FFMA.FTZ R40, R84, R65, R40 ;  /* 0x0000004154287223 */ /* 0x000fe20000010028 */
[----:B------:R-:W-:Y:S02]  /*c690*/  FMNMX.FTZ R68, R25, R68, !PT ;  /* 0x0000004419447209 */ /* 0x000fe40007810000 */
[----:B------:R-:W-:Y:S02]  /*c6a0*/  IADD3 R65, R74, 0x50, RZ ;  /* 0x000000504a417810 */ /* 0x000fe40007ffe0ff */
[----:B------:R-:W-:Y:S02]  /*c6b0*/  FMNMX.FTZ R69, R24, R69, !PT ;  /* 0x0000004518457209 */ /* 0x000fe40007810000 */
[----:B------:R-:W-:Y:S02]  /*c6c0*/  FMNMX.FTZ R68, R27, R68, !PT ;  /* 0x000000441b447209 */ /* 0x000fe40007810000 */
[----:B------:R-:W-:Y:S02]  /*c6d0*/  I2FP.F32.S32 R65, R65 ;  /* 0x0000004100417245 */ /* 0x000fe40000201400 */
[----:B------:R-:W-:Y:S02]  /*c6e0*/  FMNMX.FTZ R69, R26, R69, !PT ;  /* 0x000000451a457209 */ /* 0x000fe40007810000 */
[----:B------:R-:W-:Y:S01]  /*c6f0*/  IADD3 R67, R74, 0x51, RZ ;  /* 0x000000514a437810 */ /* 0x000fe20007ffe0ff */
[-C--:B------:R-:W-:Y:S01]  /*c700*/  FFMA.FTZ R41, R84, R65.reuse, R41 ;  /* 0x0000004154297223 */ /* 0x080fe20000010029 */
[----:B------:R-:W-:Y:S01]  /*c710*/  IADD3 R66, R74, 0x58, RZ ;  /* 0x000000584a427810 */ /* 0x000fe20007ffe0ff */
[----:B------:R-:W-:Y:S01]  /*c720*/  FFMA.FTZ R42, R84, R65, R42 ;  /* 0x00000041542a7223 */ /* 0x000fe2000001002a */
[----:B------:R-:W-:Y:S02]  /*c730*/  FMNMX.FTZ R68, R29, R68, !PT ;  /* 0x000000441d447209 */ /* 0x000fe40007810000 */
[----:B------:R-:W-:Y:S02]  /*c740*/  FMNMX.FTZ R69, R28, R69, !PT ;  /* 0x000000451c457209 */ /* 0x000fe40007810000 */
[----:B------:R-:W-:Y:S02]  /*c750*/  I2FP.F32.S32 R67, R67 ;  /* 0x0000004300437245 */ /* 0x000fe40000201400 */
[----:B------:R-:W-:Y:S02]  /*c760*/  I2FP.F32.S32 R65, R66 ;  /* 0x0000004200417245 */ /* 0x000fe40000201400 */
[----:B------:R-:W-:Y:S01]  /*c770*/  FMNMX.FTZ R68, R31, R68, !PT ;  /* 0x000000441f447209 */ /* 0x000fe20007810000 */
        /* <DEDUP_REMOVED lines=17> */
[----:B------:R-:W-:Y:S02]  /*c890*/  FMNMX.FTZ R68, R45, R68, !PT ;  /* 0x000000442d447209 */ /* 0x000fe40007810000 */
[----:B------:R-:W-:Y:S01]  /*c8a0*/  IADD3 R67, R74, 0x60, RZ ;  /* 0x000000604a437810 */ /* 0x000fe20007ffe0ff */
[CC--:B------:R-:W-:Y:S01]  /*c8b0*/  FFMA.FTZ R47, R84.reuse, R65.reuse, R47 ;  /* 0x00000041542f7223 */ /* 0x0c0fe2000001002f */
[----:B------:R-:W-:Y:S01]  /*c8c0*/  FFMA.FTZ R48, R84, R65, R48 ;  /* 0x0000004154307223 */ /* 0x000fe20000010030 */
[----:B------:R-:W-:Y:S02]  /*c8d0*/  IADD3 R66, R74, 0x61, RZ ;  /* 0x000000614a427810 */ /* 0x000fe40007ffe0ff */
[----:B------:R-:W-:Y:S02]  /*c8e0*/  I2FP.F32.S32 R67, R67 ;  /* 0x0000004300437245 */ /* 0x000fe40000201400 */
[----:B------:R-:W-:Y:S02]  /*c8f0*/  FMNMX.FTZ R68, R47, R68, !PT ;  /* 0x000000442f447209 */ /* 0x000fe40007810000 */
[----:B------:R-:W-:Y:S01]  /*c900*/  I2FP.F32.S32 R65, R66 ;  /* 0x0000004200417245 */ /* 0x000fe20000201400 */
[-C--:B------:R-:W-:Y:S01]  /*c910*/  FFMA.FTZ R49, R84, R67.reuse, R49 ;  /* 0x0000004354317223 */ /* 0x080fe20000010031 */
[----:B------:R-:W-:Y:S01]  /*c920*/  IADD3 R66, R74, 0x70, RZ ;  /* 0x000000704a427810 */ /* 0x000fe20007ffe0ff */
[----:B------:R-:W-:Y:S01]  /*c930*/  FFMA.FTZ R50, R84, R67, R50 ;  /* 0x0000004354327223 */ /* 0x000fe20000010032 */
[----:B------:R-:W-:Y:S01]  /*c940*/  IADD3 R67, R74, 0x69, RZ ;  /* 0x000000694a437810 */ /* 0x000fe20007ffe0ff */
[CC--:B------:R-:W-:Y:S01]  /*c950*/  FFMA.FTZ R51, R84.reuse, R65.reuse, R51 ;  /* 0x0000004154337223 */ /* 0x0c0fe20000010033 */
[----:B------:R-:W-:Y:S01]  /*c960*/  FFMA.FTZ R52, R84, R65, R52 ;  /* 0x0000004154347223 */ /* 0x000fe20000010034 */
[----:B------:R-:W-:Y:S02]  /*c970*/  FMNMX.FTZ R68, R49, R68, !PT ;  /* 0x0000004431447209 */ /* 0x000fe40007810000 */
[----:B------:R-:W-:Y:S02]  /*c980*/  I2FP.F32.S32 R67, R67 ;  /* 0x0000004300437245 */ /* 0x000fe40000201400 */
[----:B------:R-:W-:Y:S02]  /*c990*/  FMNMX.FTZ R68, R51, R68, !PT ;  /* 0x0000004433447209 */ /* 0x000fe40007810000 */
[----:B------:R-:W-:Y:S02]  /*c9a0*/  IADD3 R65, R74, 0x68, RZ ;  /* 0x000000684a417810 */ /* 0x000fe40007ffe0ff */
[----:B------:R-:W-:Y:S02]  /*c9b0*/  FMNMX.FTZ R69, R40, R69, !PT ;  /* 0x0000004528457209 */ /* 0x000fe40007810000 */
[----:B------:R-:W-:Y:S02]  /*c9c0*/  I2FP.F32.S32 R65, R65 ;  /* 0x0000004100417245 */ /* 0x000fe40000201400 */
[----:B------:R-:W-:Y:S03]  /*c9d0*/  FMNMX.FTZ R69, R42, R69, !PT ;  /* 0x000000452a457209 */ /* 0x000fe60007810000 */
[CC--:B------:R-:W-:Y:S01]  /*c9e0*/  FFMA.FTZ R53, R84.reuse, R65.reuse, R53 ;  /* 0x0000004154357223 */ /* 0x0c0fe20000010035 */
[C---:B------:R-:W-:Y:S01]  /*c9f0*/  FFMA.FTZ R54, R84.reuse, R65, R54 ;  /* 0x0000004154367223 */ /* 0x040fe20000010036 */
[CC--:B------:R-:W-:Y:S01]  /*ca00*/  FFMA.FTZ R55, R84.reuse, R67.reuse, R55 ;  /* 0x0000004354377223 */ /* 0x0c0fe20000010037 */
[----:B------:R-:W-:Y:S01]  /*ca10*/  I2FP.F32.S32 R65, R66 ;  /* 0x0000004200417245 */ /* 0x000fe20000201400 */
[----:B------:R-:W-:Y:S01]  /*ca20*/  FFMA.FTZ R56, R84, R67, R56 ;  /* 0x0000004354387223 */ /* 0x000fe20000010038 */
[----:B------:R-:W-:Y:S02]  /*ca30*/  FMNMX.FTZ R68, R53, R68, !PT ;  /* 0x0000004435447209 */ /* 0x000fe40007810000 */
[----:B------:R-:W-:Y:S01]  /*ca40*/  FMNMX.FTZ R69, R44, R69, !PT ;  /* 0x000000452c457209 */ /* 0x000fe20007810000 */
[CC--:B------:R-:W-:Y:S01]  /*ca50*/  FFMA.FTZ R57, R84.reuse, R65.reuse, R57 ;  /* 0x0000004154397223 */ /* 0x0c0fe20000010039 */
[----:B------:R-:W-:Y:S01]  /*ca60*/  FMNMX.FTZ R68, R55, R68, !PT ;  /* 0x0000004437447209 */ /* 0x000fe20007810000 */
[----:B------:R-:W-:Y:S01]  /*ca70*/  FFMA.FTZ R58, R84, R65, R58 ;  /* 0x00000041543a7223 */ /* 0x000fe2000001003a */
[----:B------:R-:W-:Y:S02]  /*ca80*/  FMNMX.FTZ R69, R46, R69, !PT ;  /* 0x000000452e457209 */ /* 0x000fe40007810000 */
[----:B------:R-:W-:Y:S02]  /*ca90*/  FMNMX.FTZ R68, R57, R68, !PT ;  /* 0x0000004439447209 */ /* 0x000fe40007810000 */
[----:B------:R-:W-:Y:S02]  /*caa0*/  FMNMX.FTZ R69, R48, R69, !PT ;  /* 0x0000004530457209 */ /* 0x000fe40007810000 */
[----:B------:R-:W-:Y:S02]  /*cab0*/  IADD3 R65, R74, 0x71, RZ ;  /* 0x000000714a417810 */ /* 0x000fe40007ffe0ff */
[----:B------:R-:W-:Y:S02]  /*cac0*/  FMNMX.FTZ R69, R50, R69, !PT ;  /* 0x0000004532457209 */ /* 0x000fe40007810000 */
[----:B------:R-:W-:Y:S02]  /*cad0*/  I2FP.F32.S32 R65, R65 ;  /* 0x0000004100417245 */ /* 0x000fe40000201400 */
[----:B------:R-:W-:Y:S02]  /*cae0*/  FMNMX.FTZ R69, R52, R69, !PT ;  /* 0x0000004534457209 */ /* 0x000fe40007810000 */
[----:B------:R-:W-:Y:S01]  /*caf0*/  IADD3 R67, R74, 0x78, RZ ;  /* 0x000000784a437810 */ /* 0x000fe20007ffe0ff */
[----:B------:R-:W-:Y:S01]  /*cb00*/  FFMA.FTZ R59, R84, R65, R59 ;  /* 0x00000041543b7223 */ /* 0x000fe2000001003b */
[----:B------:R-:W-:Y:S01]  /*cb10*/  FMNMX.FTZ R69, R54, R69, !PT ;  /* 0x0000004536457209 */ /* 0x000fe20007810000 */
[----:B------:R-:W-:Y:S01]  /*cb20*/  FFMA.FTZ R60, R84, R65, R60 ;  /* 0x00000041543c7223 */ /* 0x000fe2000001003c */
[----:B------:R-:W-:Y:S02]  /*cb30*/  I2FP.F32.S32 R67, R67 ;  /* 0x0000004300437245 */ /* 0x000fe40000201400 */
[----:B------:R-:W-:Y:S02]  /*cb40*/  FMNMX.FTZ R68, R59, R68, !PT ;  /* 0x000000443b447209 */ /* 0x000fe40007810000 */
[----:B------:R-:W-:Y:S01]  /*cb50*/  FMNMX.FTZ R65, R56, R69, !PT ;  /* 0x0000004538417209 */ /* 0x000fe20007810000 */
[CC--:B------:R-:W-:Y:S01]  /*cb60*/  FFMA.FTZ R61, R84.reuse, R67.reuse, R61 ;  /* 0x00000043543d7223 */ /* 0x0c0fe2000001003d */
[----:B------:R-:W-:Y:S01]  /*cb70*/  FFMA.FTZ R62, R84, R67, R62 ;  /* 0x00000043543e7223 */ /* 0x000fe2000001003e */
[----:B------:R-:W-:Y:S02]  /*cb80*/  IADD3 R66, R74, 0x79, RZ ;  /* 0x000000794a427810 */ /* 0x000fe40007ffe0ff */
[----:B------:R-:W-:Y:S02]  /*cb90*/  FMNMX.FTZ R65, R58, R65, !PT ;  /* 0x000000413a417209 */ /* 0x000fe40007810000 */
[----:B------:R-:W-:Y:S02]  /*cba0*/  FMNMX.FTZ R68, R61, R68, !PT ;  /* 0x000000443d447209 */ /* 0x000fe40007810000 */
[----:B------:R-:W-:Y:S02]  /*cbb0*/  I2FP.F32.S32 R66, R66 ;  /* 0x0000004200427245 */ /* 0x000fe40000201400 */
[----:B------:R-:W-:Y:S03]  /*cbc0*/  FMNMX.FTZ R65, R60, R65, !PT ;  /* 0x000000413c417209 */ /* 0x000fe60007810000 */
[CC--:B------:R-:W-:Y:S01]  /*cbd0*/  FFMA.FTZ R63, R84.reuse, R66.reuse, R63 ;  /* 0x00000042543f7223 */ /* 0x0c0fe2000001003f */
[----:B------:R-:W-:Y:S01]  /*cbe0*/  FFMA.FTZ R64, R84, R66, R64 ;  /* 0x0000004254407223 */ /* 0x000fe20000010040 */
[----:B------:R-:W-:Y:S03]  /*cbf0*/  FMNMX.FTZ R65, R62, R65, !PT ;  /* 0x000000413e417209 */ /* 0x000fe60007810000 */
        /* <DEDUP_REMOVED lines=9> */
[----:B--2---:R-:W-:Y:S04]  /*cc90*/  FMNMX.FTZ R67, R78, R67, !PT ;  /* 0x000000434e437209 */ /* 0x004fe80007810000 */
[C---:B------:R-:W-:Y:S01]  /*cca0*/  FSETP.NEU.FTZ.AND P0, PT, R67.reuse, -INF , PT ;  /* 0xff8000004300780b */ /* 0x040fe20003f1d000 */
[C---:B------:R-:W-:Y:S01]  /*ccb0*/  FADD.FTZ R69, -R67.reuse, R90 ;  /* 0x0000005a43457221 */ /* 0x040fe20000010100 */
[----:B------:R-:W-:Y:S03]  /*ccc0*/  FMUL.FTZ R66, R67, UR4 ;  /* 0x0000000443427c20 */ /* 0x000fe60008410000 */
[----:B------:R-:W-:Y:S01]  /*ccd0*/  FMUL.FTZ R71, R69, UR4 ;  /* 0x0000000445477c20 */ /* 0x000fe20008410000 */
[C---:B------:R-:W-:Y:S01]  /*cce0*/  FADD.FTZ R69, -R65.reuse, R89 ;  /* 0x0000005941457221 */ /* 0x040fe20000010100 */
[----:B------:R-:W-:Y:S02]  /*ccf0*/  FSEL R66, R66, RZ, P0 ;  /* 0x000000ff42427208 */ /* 0x000fe40000000000 */
[----:B------:R-:W1:Y:S01]  /*cd00*/  MUFU.EX2 R70, R71 ;  /* 0x0000004700467308 */ /* 0x000e620000000800 */
[----:B------:R-:W-:Y:S01]  /*cd10*/  FSETP.NEU.FTZ.AND P0, PT, R65, -INF , PT ;  /* 0xff8000004100780b */ /* 0x000fe20003f1d000 */
[----:B------:R-:W-:Y:S01]  /*cd20*/  FMUL.FTZ R72, R69, UR4 ;  /* 0x0000000445487c20 */ /* 0x000fe20008410000 */
[--C-:B------:R-:W-:Y:S01]  /*cd30*/  FFMA.FTZ R78, R27, UR4, -R66.reuse ;  /* 0x000000041b4e7c23 */ /* 0x100fe20008010842 */
[--C-:B------:R-:W-:Y:S01]  /*cd40*/  FFMA.FTZ R152, R39, UR4, -R66.reuse ;  /* 0x0000000427987c23 */ /* 0x100fe20008010842 */
[--C-:B------:R-:W-:Y:S01]  /*cd50*/  FFMA.FTZ R90, R21, UR4, -R66.reuse ;  /* 0x00000004155a7c23 */ /* 0x100fe20008010842 */
[--C-:B------:R-:W-:Y:S01]  /*cd60*/  FFMA.FTZ R21, R25, UR4, -R66.reuse ;  /* 0x0000000419157c23 */ /* 0x100fe20008010842 */
[--C-:B------:R-:W-:Y:S03]  /*cd70*/  FFMA.FTZ R148, R31, UR4, -R66.reuse ;  /* 0x000000041f947c23 */ /* 0x100fe60008010842 */
[----:B------:R-:W2:Y:S01]  /*cd80*/  MUFU.EX2 R68, R72 ;  /* 0x0000004800447308 */ /* 0x000ea20000000800 */
        /* <DEDUP_REMOVED lines=8> */
[C---:B-1----:R-:W-:Y:S01]  /*ce10*/  FMUL.FTZ R104, R70.reuse, R104 ;  /* 0x0000006846687220 */ /* 0x042fe20000410000 */
[C---:B------:R-:W-:Y:S01]  /*ce20*/  FMUL.FTZ R105, R70.reuse, R105 ;  /* 0x0000006946697220 */ /* 0x040fe20000410000 */
[----:B------:R-:W-:Y:S01]  /*ce30*/  FMUL.FTZ R100, R70, R100 ;  /* 0x0000006446647220 */ /* 0x000fe20000410000 */
[--C-:B------:R-:W-:Y:S01]  /*ce40*/  FFMA.FTZ R37, R34, UR4, -R69.reuse ;  /* 0x0000000422257c23 */ /* 0x100fe20008010845 */
[C---:B------:R-:W-:Y:S01]  /*ce50*/  FMUL.FTZ R101, R70.reuse, R101 ;  /* 0x0000006546657220 */ /* 0x040fe20000410000 */
[C---:B------:R-:W-:Y:S01]  /*ce60*/  FMUL.FTZ R96, R70.reuse, R96 ;  /* 0x0000006046607220 */ /* 0x040fe20000410000 */
[----:B------:R-:W-:Y:S03]  /*ce70*/  FMUL.FTZ R97, R70, R97 ;  /* 0x0000006146617220 */ /* 0x000fe60000410000 */
[----:B------:R-:W-:Y:S01]  /*ce80*/  MUFU.EX2 R137, R137 ;  /* 0x0000008900897308 */ /* 0x000fe20000000800 */
        /* <DEDUP_REMOVED lines=34> */
[----:B------:R-:W-:Y:S01]  /*d0b0*/  LDSM.16.MT88.4 R24, [R119+0x3c00] ;  /* 0x003c00007718783b */ /* 0x000fe20000004200 */
        /* <DEDUP_REMOVED lines=15> */
[--C-:B------:R-:W-:Y:S01]  /*d1b0*/  FFMA.FTZ R40, R40, UR4, -R69.reuse ;  /* 0x0000000428287c23 */ /* 0x100fe20008010845 */
[--C-:B------:R-:W-:Y:S01]  /*d1c0*/  FFMA.FTZ R56, R56, UR4, -R69.reuse ;  /* 0x0000000438387c23 */ /* 0x100fe20008010845 */
[--C-:B------:R-:W-:Y:S01]  /*d1d0*/  FFMA.FTZ R60, R60, UR4, -R69.reuse ;  /* 0x000000043c3c7c23 */ /* 0x100fe20008010845 */
[----:B------:R-:W-:Y:S01]  /*d1e0*/  ISETP.GT.AND P0, PT, R86, 0x1, PT ;  /* 0x000000015600780c */ /* 0x000fe20003f04270 */
[--C-:B------:R-:W-:Y:S03]  /*d1f0*/  FFMA.FTZ R62, R62, UR4, -R69.reuse ;  /* 0x000000043e3e7c23 */ /* 0x100fe60008010845 */
[----:B------:R-:W1:Y:S01]  /*d200*/  MUFU.EX2 R0, R0 ;  /* 0x0000000000007308 */ /* 0x000e620000000800 */
[----:B------:R-:W-:Y:S09]  /*d210*/  MOV R86, R73 ;  /* 0x0000004900567202 */ /* 0x000ff20000000f00 */
[----:B------:R-:W2:Y:S10]  /*d220*/  MUFU.EX2 R145, R145 ;  /* 0x0000009100917308 */ /* 0x000eb40000000800 */
[----:B------:R-:W3:Y:S01]  /*d230*/  MUFU.EX2 R2, R2 ;  /* 0x0000000200027308 */ /* 0x000ee20000000800 */
[----:B-1----:R-:W-:Y:S01]  /*d240*/  F2FP.BF16.F32.PACK_AB R132, R137, R0 ;  /* 0x000000008984723e */ /* 0x002fe200000010ff */
[----:B------:R-:W-:Y:S01]  /*d250*/  FFMA.FTZ R0, R85, R70, R0 ;  /* 0x0000004655007223 */ /* 0x000fe20000010000 */
[--C-:B------:R-:W-:Y:S01]  /*d260*/  FFMA.FTZ R70, R51, UR4, -R66.reuse ;  /* 0x0000000433467c23 */ /* 0x100fe20008010842 */
[--C-:B------:R-:W-:Y:S01]  /*d270*/  FFMA.FTZ R51, R18, UR4, -R69.reuse ;  /* 0x0000000412337c23 */ /* 0x100fe20008010845 */
[----:B------:R-:W-:Y:S01]  /*d280*/  FFMA.FTZ R85, R35, UR4, -R66 ;  /* 0x0000000423557c23 */ /* 0x000fe20008010842 */
[----:B------:R-:W-:Y:S01]  /*d290*/  FADD.FTZ R29, R137, R0 ;  /* 0x00000000891d7221 */ /* 0x000fe20000010000 */
[----:B------:R-:W-:Y:S03]  /*d2a0*/  FFMA.FTZ R35, R32, UR4, -R69 ;  /* 0x0000000420237c23 */ /* 0x000fe60008010845 */
[----:B------:R-:W1:Y:S01]  /*d2b0*/  MUFU.EX2 R147, R147 ;  /* 0x0000009300937308 */ /* 0x000e620000000800 */
[C---:B--2---:R-:W-:Y:S01]  /*d2c0*/  F2FP.BF16.F32.PACK_AB R134, R145.reuse, R158 ;  /* 0x0000009e9186723e */ /* 0x044fe200000010ff */
[----:B------:R-:W-:Y:S04]  /*d2d0*/  FADD.FTZ R158, R158, R29 ;  /* 0x0000001d9e9e7221 */ /* 0x000fe80000010000 */
[----:B------:R-:W-:Y:S04]  /*d2e0*/  FADD.FTZ R145, R145, R158 ;  /* 0x0000009e91917221 */ /* 0x000fe80000010000 */
[----:B------:R-:W-:Y:S01]  /*d2f0*/  MUFU.EX2 R142, R142 ;  /* 0x0000008e008e7308 */ /* 0x000fe20000000800 */
[----:B---3--:R-:W-:Y:S01]  /*d300*/  F2FP.BF16.F32.PACK_AB R133, R139, R2 ;  /* 0x000000028b85723e */ /* 0x008fe200000010ff */
[----:B------:R-:W-:Y:S01]  /*d310*/  FFMA.FTZ R2, R87, R68, R2 ;  /* 0x0000004457027223 */ /* 0x000fe20000010002 */
[--C-:B------:R-:W-:Y:S01]  /*d320*/  FFMA.FTZ R87, R38, UR4, -R69.reuse ;  /* 0x0000000426577c23 */ /* 0x100fe20008010845 */
[----:B------:R-:W-:Y:S01]  /*d330*/  FFMA.FTZ R68, R59, UR4, -R66 ;  /* 0x000000043b447c23 */ /* 0x000fe20008010842 */
[----:B------:R-:W-:Y:S01]  /*d340*/  FFMA.FTZ R59, R28, UR4, -R69 ;  /* 0x000000041c3b7c23 */ /* 0x000fe20008010845 */
[----:B------:R-:W-:Y:S01]  /*d350*/  FADD.FTZ R31, R139, R2 ;  /* 0x000000028b1f7221 */ /* 0x000fe20000010000 */
[----:B------:R-:W-:Y:S03]  /*d360*/  FFMA.FTZ R66, R63, UR4, -R66 ;  /* 0x000000043f427c23 */ /* 0x000fe60008010842 */
[----:B------:R-:W-:Y:S01]  /*d370*/  MUFU.EX2 R151, R151 ;  /* 0x0000009700977308 */ /* 0x000fe20000000800 */
[----:B-1----:R-:W-:Y:S01]  /*d380*/  F2FP.BF16.F32.PACK_AB R135, R147, R160 ;  /* 0x000000a09387723e */ /* 0x002fe200000010ff */
[----:B------:R-:W-:Y:S02]  /*d390*/  FADD.FTZ R160, R160, R31 ;  /* 0x0000001fa0a07221 */ /* 0x000fe40000010000 */
[----:B------:R-:W-:Y:S06]  /*d3a0*/  LDSM.16.MT88.4 R28, [R124+0x3c00] ;  /* 0x003c00007c1c783b */ /* 0x000fec0000004200 */
[----:B------:R-:W-:Y:S01]  /*d3b0*/  MUFU.EX2 R153, R153 ;  /* 0x0000009900997308 */ /* 0x000fe20000000800 */
[C---:B------:R-:W-:Y:S06]  /*d3c0*/  HMMA.16816.F32.BF16 R104, R132.reuse, R128, R104 ;  /* 0x000000808468723c */ /* 0x040fec0000041868 */
[C---:B------:R-:W-:Y:S03]  /*d3d0*/  HMMA.16816.F32.BF16 R100, R132.reuse, R130, R100 ;  /* 0x000000828464723c */ /* 0x040fe60000041864 */
[----:B------:R-:W-:Y:S01]  /*d3e0*/  MUFU.EX2 R156, R156 ;  /* 0x0000009c009c7308 */ /* 0x000fe20000000800 */
[----:B------:R-:W1:Y:S09]  /*d3f0*/  LDSM.16.MT88.4 R128, [R124+0x3000] ;  /* 0x003000007c80783b */ /* 0x000e720000004200 */
[----:B------:R-:W-:Y:S10]  /*d400*/  MUFU.EX2 R149, R149 ;  /* 0x0000009500957308 */ /* 0x000ff40000000800 */
[----:B------:R-:W-:Y:S10]  /*d410*/  MUFU.EX2 R140, R140 ;  /* 0x0000008c008c7308 */ /* 0x000ff40000000800 */
[----:B------:R-:W2:Y:S10]  /*d420*/  MUFU.EX2 R79, R79 ;  /* 0x0000004f004f7308 */ /* 0x000eb40000000800 */
[----:B------:R-:W3:Y:S10]  /*d430*/  MUFU.EX2 R77, R77 ;  /* 0x0000004d004d7308 */ /* 0x000ef40000000800 */
[----:B------:R-:W-:Y:S01]  /*d440*/  MUFU.EX2 R51, R51 ;  /* 0x0000003300337308 */ /* 0x000fe20000000800 */
[C---:B-1----:R-:W-:Y:S03]  /*d450*/  HMMA.16816.F32.BF16 R96, R132.reuse, R128, R96 ;  /* 0x000000808460723c */ /* 0x042fe60000041860 */
[----:B--2---:R-:W-:Y:S03]  /*d460*/  F2FP.BF16.F32.PACK_AB R136, R79, R140 ;  /* 0x0000008c4f88723e */ /* 0x004fe600000010ff */
[----:B------:R-:W-:Y:S03]  /*d470*/  HMMA.16816.F32.BF16 R92, R132, R130, R92 ;  /* 0x00000082845c723c */ /* 0x000fe6000004185c */
[----:B------:R-:W1:Y:S01]  /*d480*/  MUFU.EX2 R162, R162 ;  /* 0x000000a200a27308 */ /* 0x000e620000000800 */
[----:B------:R-:W2:Y:S01]  /*d490*/  LDSM.16.MT88.4 R128, [R119+0x3400] ;  /* 0x003400007780783b */ /* 0x000ea20000004200 */
[----:B---3--:R-:W-:Y:S02]  /*d4a0*/  F2FP.BF16.F32.PACK_AB R138, R77, R90 ;  /* 0x0000005a4d8a723e */ /* 0x008fe400000010ff */
[----:B------:R-:W-:Y:S01]  /*d4b0*/  F2FP.BF16.F32.PACK_AB R132, R143, R154 ;  /* 0x0000009a8f84723e */ /* 0x000fe200000010ff */
[----:B------:R-:W-:Y:S05]  /*d4c0*/  FADD.FTZ R154, R154, R145 ;  /* 0x000000919a9a7221 */ /* 0x000fea0000010000 */
[----:B------:R-:W-:Y:S01]  /*d4d0*/  MUFU.EX2 R164, R164 ;  /* 0x000000a400a47308 */ /* 0x000fe20000000800 */
[----:B------:R-:W-:Y:S02]  /*d4e0*/  F2FP.BF16.F32.PACK_AB R134, R142, R89 ;  /* 0x000000598e86723e */ /* 0x000fe400000010ff */
[----:B------:R-:W-:Y:S02]  /*d4f0*/  F2FP.BF16.F32.PACK_AB R133, R153, R151 ;  /* 0x000000979985723e */ /* 0x000fe400000010ff */
[----:B------:R-:W-:Y:S05]  /*d500*/  F2FP.BF16.F32.PACK_AB R135, R149, R156 ;  /* 0x0000009c9587723e */ /* 0x000fea00000010ff */
[----:B------:R-:W3:Y:S01]  /*d510*/  MUFU.EX2 R53, R53 ;  /* 0x0000003500357308 */ /* 0x000ee20000000800 */
[----:B-1----:R-:W-:Y:S09]  /*d520*/  F2FP.BF16.F32.PACK_AB R137, R162, R51 ;  /* 0x00000033a289723e */ /* 0x002ff200000010ff */
[----:B------:R-:W-:Y:S10]  /*d530*/  MUFU.EX2 R21, R21 ;  /* 0x0000001500157308 */ /* 0x000ff40000000800 */
[----:B------:R-:W1:Y:S01]  /*d540*/  MUFU.EX2 R78, R78 ;  /* 0x0000004e004e7308 */ /* 0x000e620000000800 */
[----:B---3--:R-:W-:Y:S09]  /*d550*/  F2FP.BF16.F32.PACK_AB R139, R53, R164 ;  /* 0x000000a4358b723e */ /* 0x008ff200000010ff */
[----:B------:R-:W-:Y:S01]  /*d560*/  MUFU.EX2 R23, R23 ;  /* 0x0000001700177308 */ /* 0x000fe20000000800 */
[C---:B--2---:R-:W-:Y:S06]  /*d570*/  HMMA.16816.F32.BF16 R104, R132.reuse, R128, R104 ;  /* 0x000000808468723c */ /* 0x044fec0000041868 */
[C---:B------:R-:W-:Y:S03]  /*d580*/  HMMA.16816.F32.BF16 R100, R132.reuse, R130, R100 ;  /* 0x000000828464723c */ /* 0x040fe60000041864 */
[----:B------:R-:W2:Y:S01]  /*d590*/  MUFU.EX2 R148, R148 ;  /* 0x0000009400947308 */ /* 0x000ea20000000800 */
[----:B------:R-:W3:Y:S01]  /*d5a0*/  LDSM.16.MT88.4 R128, [R124+0x3400] ;  /* 0x003400007c80783b */ /* 0x000ee20000004200 */
[----:B-1----:R-:W-:Y:S08]  /*d5b0*/  F2FP.BF16.F32.PACK_AB R32, R78, R21 ;  /* 0x000000154e20723e */ /* 0x002ff000000010ff */
[----:B------:R-:W-:Y:S10]  /*d5c0*/  MUFU.EX2 R57, R57 ;  /* 0x0000003900397308 */ /* 0x000ff40000000800 */
[----:B------:R-:W1:Y:S01]  /*d5d0*/  MUFU.EX2 R59, R59 ;  /* 0x0000003b003b7308 */ /* 0x000e620000000800 */
[----:B--2---:R-:W-:Y:S09]  /*d5e0*/  F2FP.BF16.F32.PACK_AB R34, R148, R23 ;  /* 0x000000179422723e */ /* 0x004ff200000010ff */
[----:B------:R-:W-:Y:S10]  /*d5f0*/  MUFU.EX2 R55, R55 ;  /* 0x0000003700377308 */ /* 0x000ff40000000800 */
[----:B------:R-:W-:Y:S01]  /*d600*/  MUFU.EX2 R146, R146 ;  /* 0x0000009200927308 */ /* 0x000fe20000000800 */
[----:B-1----:R-:W-:Y:S09]  /*d610*/  F2FP.BF16.F32.PACK_AB R33, R59, R57 ;  /* 0x000000393b21723e */ /* 0x002ff200000010ff */
[----:B------:R-:W-:Y:S01]  /*d620*/  MUFU.EX2 R85, R85 ;  /* 0x0000005500557308 */ /* 0x000fe20000000800 */
[C---:B---3--:R-:W-:Y:S06]  /*d630*/  HMMA.16816.F32.BF16 R96, R132.reuse, R128, R96 ;  /* 0x000000808460723c */ /* 0x048fec0000041860 */
[----:B------:R-:W-:Y:S03]  /*d640*/  HMMA.16816.F32.BF16 R92, R132, R130, R92 ;  /* 0x00000082845c723c */ /* 0x000fe6000004185c */
[----:B------:R-:W-:Y:S01]  /*d650*/  MUFU.EX2 R125, R125 ;  /* 0x0000007d007d7308 */ /* 0x000fe20000000800 */
[----:B------:R-:W1:Y:S09]  /*d660*/  LDSM.16.MT88.4 R132, [R124+0x3800] ;  /* 0x003800007c84783b */ /* 0x000e720000004200 */
[----:B------:R-:W-:Y:S01]  /*d670*/  MUFU.EX2 R152, R152 ;  /* 0x0000009800987308 */ /* 0x000fe20000000800 */
[----:B------:R-:W2:Y:S09]  /*d680*/  LDSM.16.MT88.4 R128, [R119+0x3800] ;  /* 0x003800007780783b */ /* 0x000eb20000004200 */
[----:B------:R-:W-:Y:S10]  /*d690*/  MUFU.EX2 R61, R61 ;  /* 0x0000003d003d7308 */ /* 0x000ff40000000800 */
[----:B------:R-:W-:Y:S10]  /*d6a0*/  MUFU.EX2 R87, R87 ;  /* 0x0000005700577308 */ /* 0x000ff40000000800 */
[----:B------:R-:W-:Y:S10]  /*d6b0*/  MUFU.EX2 R40, R40 ;  /* 0x0000002800287308 */ /* 0x000ff40000000800 */
[----:B------:R-:W-:Y:S01]  /*d6c0*/  MUFU.EX2 R150, R150 ;  /* 0x0000009600967308 */ /* 0x000fe20000000800 */
[C---:B-1----:R-:W-:Y:S06]  /*d6d0*/  HMMA.16816.F32.BF16 R96, R136.reuse, R132, R96 ;  /* 0x000000848860723c */ /* 0x042fec0000041860 */
[C---:B------:R-:W-:Y:S03]  /*d6e0*/  HMMA.16816.F32.BF16 R92, R136.reuse, R134, R92 ;  /* 0x00000086885c723c */ /* 0x040fe6000004185c */
[----:B------:R-:W1:Y:S02]  /*d6f0*/  MUFU.EX2 R132, R35 ;  /* 0x0000002300847308 */ /* 0x000e640000000800 */
[--C-:B------:R-:W-:Y:S01]  /*d700*/  FFMA.FTZ R133, R44, UR4, -R69.reuse ;  /* 0x000000042c857c23 */ /* 0x100fe20008010845 */
[C---:B--2---:R-:W-:Y:S07]  /*d710*/  HMMA.16816.F32.BF16 R104, R136.reuse, R128, R104 ;  /* 0x000000808868723c */ /* 0x044fee0000041868 */
[----:B------:R2:W3:Y:S01]  /*d720*/  MUFU.EX2 R134, R37 ;  /* 0x0000002500867308 */ /* 0x0004e20000000800 */
[--C-:B------:R-:W-:Y:S01]  /*d730*/  FFMA.FTZ R44, R46, UR4, -R69.reuse ;  /* 0x000000042e2c7c23 */ /* 0x100fe20008010845 */
[----:B------:R-:W-:Y:S01]  /*d740*/  HMMA.16816.F32.BF16 R100, R136, R130, R100 ;  /* 0x000000828864723c */ /* 0x000fe20000041864 */
[----:B------:R-:W4:Y:S07]  /*d750*/  LDSM.16.MT88.4 R128, [R119+0x4000] ;  /* 0x004000007780783b */ /* 0x000f2e0000004200 */
[----:B------:R-:W5:Y:S03]  /*d760*/  MUFU.EX2 R141, R141 ;  /* 0x0000008d008d7308 */ /* 0x000f660000000800 */
[----:B-1----:R-:W-:Y:S01]  /*d770*/  F2FP.BF16.F32.PACK_AB R35, R132, R55 ;  /* 0x000000378423723e */ /* 0x002fe200000010ff */
[----:B------:R-:W-:Y:S01]  /*d780*/  FADD.FTZ R136, R147, R160 ;  /* 0x000000a093887221 */ /* 0x000fe20000010000 */
[----:B------:R-:W-:Y:S05]  /*d790*/  FFMA.FTZ R46, R50, UR4, -R69 ;  /* 0x00000004322e7c23 */ /* 0x000fea0008010845 */
[----:B------:R-:W-:Y:S01]  /*d7a0*/  MUFU.EX2 R45, R45 ;  /* 0x0000002d002d7308 */ /* 0x000fe20000000800 */
[----:B--2---:R-:W-:Y:S01]  /*d7b0*/  LDSM.16.MT88.4 R36, [R124+0x4400] ;  /* 0x004400007c24783b */ /* 0x004fe20000004200 */
[C---:B------:R-:W-:Y:S08]  /*d7c0*/  HMMA.16816.F32.BF16 R96, R32.reuse, R28, R96 ;  /* 0x0000001c2060723c */ /* 0x040ff00000041860 */
[----:B------:R-:W1:Y:S01]  /*d7d0*/  MUFU.EX2 R144, R144 ;  /* 0x0000009000907308 */ /* 0x000e620000000800 */
[C---:B------:R-:W-:Y:S03]  /*d7e0*/  HMMA.16816.F32.BF16 R104, R32.reuse, R24, R104 ;  /* 0x000000182068723c */ /* 0x040fe60000041868 */
[----:B------:R-:W-:Y:S01]  /*d7f0*/  FADD.FTZ R28, R151, R136 ;  /* 0x00000088971c7221 */ /* 0x000fe20000010000 */
[----:B------:R-:W-:Y:S02]  /*d800*/  FADD.FTZ R136, R143, R154 ;  /* 0x0000009a8f887221 */ /* 0x000fe40000010000 */
[C---:B------:R-:W-:Y:S03]  /*d810*/  HMMA.16816.F32.BF16 R100, R32.reuse, R26, R100 ;  /* 0x0000001a2064723c */ /* 0x040fe60000041864 */
[----:B------:R-:W-:Y:S01]  /*d820*/  MUFU.EX2 R42, R42 ;  /* 0x0000002a002a7308 */ /* 0x000fe20000000800 */
[----:B------:R-:W2:Y:S01]  /*d830*/  LDSM.16.MT88.4 R24, [R124+0x4000] ;  /* 0x004000007c18783b */ /* 0x000ea20000004200 */
[----:B------:R-:W-:Y:S01]  /*d840*/  FADD.FTZ R153, R153, R28 ;  /* 0x0000001c99997221 */ /* 0x000fe20000010000 */
[----:B------:R-:W-:Y:S07]  /*d850*/  HMMA.16816.F32.BF16 R92, R32, R30, R92 ;  /* 0x0000001e205c723c */ /* 0x000fee000004185c */
[----:B------:R-:W1:Y:S01]  /*d860*/  MUFU.EX2 R133, R133 ;  /* 0x0000008500857308 */ /* 0x000e620000000800 */
[----:B------:R-:W1:Y:S03]  /*d870*/  LDSM.16.MT88.4 R28, [R119+0x4400] ;  /* 0x00440000771c783b */ /* 0x000e660000004200 */
[----:B------:R-:W-:Y:S01]  /*d880*/  FADD.FTZ R50, R156, R153 ;  /* 0x000000999c327221 */ /* 0x000fe20000010000 */
[----:B------:R-:W-:Y:S05]  /*d890*/  F2FP.BF16.F32.PACK_AB R32, R85, R146 ;  /* 0x000000925520723e */ /* 0x000fea00000010ff */
[----:B------:R-:W-:Y:S01]  /*d8a0*/  MUFU.EX2 R44, R44 ;  /* 0x0000002c002c7308 */ /* 0x000fe20000000800 */
[----:B------:R-:W-:Y:S01]  /*d8b0*/  F2FP.BF16.F32.PACK_AB R34, R152, R125 ;  /* 0x0000007d9822723e */ /* 0x000fe200000010ff */
[----:B------:R-:W-:Y:S01]  /*d8c0*/  FADD.FTZ R50, R149, R50 ;  /* 0x0000003295327221 */ /* 0x000fe20000010000 */
[----:B---3--:R-:W-:Y:S02]  /*d8d0*/  F2FP.BF16.F32.PACK_AB R33, R61, R134 ;  /* 0x000000863d21723e */ /* 0x008fe400000010ff */
[----:B------:R-:W-:Y:S01]  /*d8e0*/  F2FP.BF16.F32.PACK_AB R35, R40, R87 ;  /* 0x000000572823723e */ /* 0x000fe200000010ff */
[----:B------:R-:W-:Y:S01]  /*d8f0*/  FADD.FTZ R51, R51, R50 ;  /* 0x0000003233337221 */ /* 0x000fe20000010000 */
[----:B------:R-:W-:Y:S03]  /*d900*/  FFMA.FTZ R50, R58, UR4, -R69 ;  /* 0x000000043a327c23 */ /* 0x000fe60008010845 */
[----:B------:R-:W-:Y:S01]  /*d910*/  MUFU.EX2 R43, R43 ;  /* 0x0000002b002b7308 */ /* 0x000fe20000000800 */
[----:B------:R-:W-:Y:S01]  /*d920*/  FADD.FTZ R51, R162, R51 ;  /* 0x00000033a2337221 */ /* 0x000fe20000010000 */
[C---:B----4-:R-:W-:Y:S03]  /*d930*/  HMMA.16816.F32.BF16 R104, R32.reuse, R128, R104 ;  /* 0x000000802068723c */ /* 0x050fe60000041868 */
[----:B------:R-:W-:Y:S05]  /*d940*/  FADD.FTZ R164, R164, R51 ;  /* 0x00000033a4a47221 */ /* 0x000fea0000010000 */
[----:B------:R-:W-:Y:S01]  /*d950*/  MUFU.EX2 R70, R70 ;  /* 0x0000004600467308 */ /* 0x000fe20000000800 */
[C---:B------:R-:W-:Y:S03]  /*d960*/  HMMA.16816.F32.BF16 R100, R32.reuse, R130, R100 ;  /* 0x000000822064723c */ /* 0x040fe60000041864 */
[--C-:B------:R-:W-:Y:S06]  /*d970*/  FFMA.FTZ R129, R48, UR4, -R69.reuse ;  /* 0x0000000430817c23 */ /* 0x100fec0008010845 */
[----:B------:R-:W-:Y:S01]  /*d980*/  MUFU.EX2 R41, R41 ;  /* 0x0000002900297308 */ /* 0x000fe20000000800 */
[C---:B--2---:R-:W-:Y:S03]  /*d990*/  HMMA.16816.F32.BF16 R96, R32.reuse, R24, R96 ;  /* 0x000000182060723c */ /* 0x044fe60000041860 */
[--C-:B------:R-:W-:Y:S01]  /*d9a0*/  FFMA.FTZ R48, R54, UR4, -R69.reuse ;  /* 0x0000000436307c23 */ /* 0x100fe20008010845 */
[----:B------:R-:W-:Y:S02]  /*d9b0*/  FADD.FTZ R131, R89, R136 ;  /* 0x0000008859837221 */ /* 0x000fe40000010000 */
[----:B------:R-:W-:Y:S03]  /*d9c0*/  HMMA.16816.F32.BF16 R92, R32, R26, R92 ;  /* 0x0000001a205c723c */ /* 0x000fe6000004185c */
[----:B------:R-:W2:Y:S01]  /*d9d0*/  MUFU.EX2 R129, R129 ;  /* 0x0000008100817308 */ /* 0x000ea20000000800 */
[----:B------:R-:W3:Y:S01]  /*d9e0*/  LDSM.16.MT88.4 R24, [R119+0x4800] ;  /* 0x004800007718783b */ /* 0x000ee20000004200 */
[----:B------:R-:W-:Y:S01]  /*d9f0*/  FFMA.FTZ R89, R52, UR4, -R69 ;  /* 0x0000000434597c23 */ /* 0x000fe20008010845 */
[----:B------:R-:W-:Y:S01]  /*da00*/  FADD.FTZ R131, R142, R131 ;  /* 0x000000838e837221 */ /* 0x000fe20000010000 */
[----:B-----5:R-:W-:Y:S01]  /*da10*/  F2FP.BF16.F32.PACK_AB R32, R141, R150 ;  /* 0x000000968d20723e */ /* 0x020fe200000010ff */
[----:B------:R-:W-:Y:S05]  /*da20*/  FADD.FTZ R52, R53, R164 ;  /* 0x000000a435347221 */ /* 0x000fea0000010000 */
[----:B------:R-:W4:Y:S01]  /*da30*/  MUFU.EX2 R22, R22 ;  /* 0x0000001600167308 */ /* 0x000f220000000800 */
[----:B-1----:R-:W-:Y:S01]  /*da40*/  F2FP.BF16.F32.PACK_AB R34, R144, R45 ;  /* 0x0000002d9022723e */ /* 0x002fe200000010ff */
[----:B------:R-:W-:Y:S01]  /*da50*/  FADD.FTZ R140, R140, R131 ;  /* 0x000000838c8c7221 */ /* 0x000fe20000010000 */
[----:B------:R-:W-:Y:S01]  /*da60*/  F2FP.BF16.F32.PACK_AB R33, R133, R42 ;  /* 0x0000002a8521723e */ /* 0x000fe200000010ff */
[----:B------:R-:W-:Y:S01]  /*da70*/  FADD.FTZ R52, R57, R52 ;  /* 0x0000003439347221 */ /* 0x000fe20000010000 */
[----:B------:R-:W-:Y:S01]  /*da80*/  FFMA.FTZ R69, R64, UR4, -R69 ;  /* 0x0000000440457c23 */ /* 0x000fe20008010845 */
[----:B------:R-:W-:Y:S04]  /*da90*/  FADD.FTZ R79, R79, R140 ;  /* 0x0000008c4f4f7221 */ /* 0x000fe80000010000 */
[----:B------:R-:W-:Y:S01]  /*daa0*/  MUFU.EX2 R46, R46 ;  /* 0x0000002e002e7308 */ /* 0x000fe20000000800 */
[----:B--2---:R-:W-:Y:S01]  /*dab0*/  F2FP.BF16.F32.PACK_AB R35, R129, R44 ;  /* 0x0000002c8123723e */ /* 0x004fe200000010ff */
[----:B------:R-:W-:Y:S01]  /*dac0*/  FADD.FTZ R52, R59, R52 ;  /* 0x000000343b347221 */ /* 0x000fe20000010000 */
[----:B------:R-:W-:Y:S04]  /*dad0*/  FADD.FTZ R90, R90, R79 ;  /* 0x0000004f5a5a7221 */ /* 0x000fe80000010000 */
[----:B------:R-:W-:Y:S03]  /*dae0*/  FADD.FTZ R90, R77, R90 ;  /* 0x0000005a4d5a7221 */ /* 0x000fe60000010000 */
[----:B------:R-:W1:Y:S01]  /*daf0*/  MUFU.EX2 R89, R89 ;  /* 0x0000005900597308 */ /* 0x000e620000000800 */
[C---:B------:R-:W-:Y:S03]  /*db00*/  HMMA.16816.F32.BF16 R104, R32.reuse, R28, R104 ;  /* 0x0000001c2068723c */ /* 0x040fe60000041868 */
[----:B------:R-:W-:Y:S01]  /*db10*/  FADD.FTZ R51, R21, R90 ;  /* 0x0000005a15337221 */ /* 0x000fe20000010000 */
[----:B------:R-:W-:Y:S02]  /*db20*/  MOV R90, R67 ;  /* 0x00000043005a7202 */ /* 0x000fe40000000f00 */
[C---:B------:R-:W-:Y:S03]  /*db30*/  HMMA.16816.F32.BF16 R100, R32.reuse, R30, R100 ;  /* 0x0000001e2064723c */ /* 0x040fe60000041864 */
[----:B------:R-:W-:Y:S01]  /*db40*/  MUFU.EX2 R48, R48 ;  /* 0x0000003000307308 */ /* 0x000fe20000000800 */
[----:B------:R-:W2:Y:S01]  /*db50*/  LDSM.16.MT88.4 R28, [R124+0x4800] ;  /* 0x004800007c1c783b */ /* 0x000ea20000004200 */
[----:B------:R-:W-:Y:S01]  /*db60*/  FADD.FTZ R78, R78, R51 ;  /* 0x000000334e4e7221 */ /* 0x000fe20000010000 */
[C---:B------:R-:W-:Y:S07]  /*db70*/  HMMA.16816.F32.BF16 R96, R32.reuse, R36, R96 ;  /* 0x000000242060723c */ /* 0x040fee0000041860 */
[----:B------:R-:W5:Y:S01]  /*db80*/  MUFU.EX2 R63, R56 ;  /* 0x00000038003f7308 */ /* 0x000f620000000800 */
[----:B------:R-:W-:Y:S01]  /*db90*/  FADD.FTZ R51, R55, R52 ;  /* 0x0000003437337221 */ /* 0x000fe20000010000 */
[----:B------:R-:W-:Y:S01]  /*dba0*/  HMMA.16816.F32.BF16 R92, R32, R38, R92 ;  /* 0x00000026205c723c */ /* 0x000fe2000004185c */
[----:B------:R-:W2:Y:S07]  /*dbb0*/  LDSM.16.MT88.4 R32, [R119+0x4c00] ;  /* 0x004c00007720783b */ /* 0x000eae0000004200 */
[----:B------:R-:W-:Y:S03]  /*dbc0*/  MUFU.EX2 R47, R47 ;  /* 0x0000002f002f7308 */ /* 0x000fe60000000800 */
[----:B------:R-:W-:Y:S01]  /*dbd0*/  F2FP.BF16.F32.PACK_AB R36, R70, R43 ;  /* 0x0000002b4624723e */ /* 0x000fe200000010ff */
[----:B------:R-:W-:Y:S01]  /*dbe0*/  FADD.FTZ R51, R132, R51 ;  /* 0x0000003384337221 */ /* 0x000fe20000010000 */
[----:B----4-:R-:W-:Y:S02]  /*dbf0*/  F2FP.BF16.F32.PACK_AB R38, R22, R41 ;  /* 0x000000291626723e */ /* 0x010fe400000010ff */
[----:B-1----:R-:W-:Y:S01]  /*dc00*/  F2FP.BF16.F32.PACK_AB R37, R89, R46 ;  /* 0x0000002e5925723e */ /* 0x002fe200000010ff */
[----:B------:R-:W-:Y:S02]  /*dc10*/  FADD.FTZ R134, R134, R51 ;  /* 0x0000003386867221 */ /* 0x000fe40000010000 */
[----:B------:R-:W1:Y:S01]  /*dc20*/  MUFU.EX2 R68, R68 ;  /* 0x0000004400447308 */ /* 0x000e620000000800 */
[----:B-----5:R-:W-:Y:S01]  /*dc30*/  F2FP.BF16.F32.PACK_AB R39, R63, R48 ;  /* 0x000000303f27723e */ /* 0x020fe200000010ff */
[----:B------:R-:W-:Y:S04]  /*dc40*/  FADD.FTZ R134, R61, R134 ;  /* 0x000000863d867221 */ /* 0x000fe80000010000 */
[----:B------:R-:W-:Y:S04]  /*dc50*/  FADD.FTZ R87, R87, R134 ;  /* 0x0000008657577221 */ /* 0x000fe80000010000 */
[----:B------:R-:W-:Y:S01]  /*dc60*/  MUFU.EX2 R49, R49 ;  /* 0x0000003100317308 */ /* 0x000fe20000000800 */
[C---:B---3--:R-:W-:Y:S05]  /*dc70*/  HMMA.16816.F32.BF16 R104, R36.reuse, R24, R104 ;  /* 0x000000182468723c */ /* 0x048fea0000041868 */
[----:B------:R-:W-:Y:S01]  /*dc80*/  FADD.FTZ R87, R40, R87 ;  /* 0x0000005728577221 */ /* 0x000fe20000010000 */
[C---:B------:R-:W-:Y:S03]  /*dc90*/  HMMA.16816.F32.BF16 R100, R36.reuse, R26, R100 ;  /* 0x0000001a2464723c */ /* 0x040fe60000041864 */
[----:B------:R-:W3:Y:S02]  /*dca0*/  MUFU.EX2 R66, R66 ;  /* 0x0000004200427308 */ /* 0x000ee40000000800 */
[----:B------:R-:W-:Y:S01]  /*dcb0*/  FADD.FTZ R25, R23, R78 ;  /* 0x0000004e17197221 */ /* 0x000fe20000010000 */
[C---:B--2---:R-:W-:Y:S07]  /*dcc0*/  HMMA.16816.F32.BF16 R96, R36.reuse, R28, R96 ;  /* 0x0000001c2460723c */ /* 0x044fee0000041860 */
[----:B------:R-:W-:Y:S01]  /*dcd0*/  MUFU.EX2 R50, R50 ;  /* 0x0000003200327308 */ /* 0x000fe20000000800 */
[----:B------:R-:W-:Y:S01]  /*dce0*/  FADD.FTZ R25, R148, R25 ;  /* 0x0000001994197221 */ /* 0x000fe20000010000 */
[----:B------:R-:W-:Y:S03]  /*dcf0*/  HMMA.16816.F32.BF16 R92, R36, R30, R92 ;  /* 0x0000001e245c723c */ /* 0x000fe6000004185c */
[----:B------:R-:W-:Y:S01]  /*dd00*/  FADD.FTZ R54, R146, R25 ;  /* 0x0000001992367221 */ /* 0x000fe20000010000 */
[----:B------:R-:W-:Y:S01]  /*dd10*/  FADD.FTZ R42, R42, R87 ;  /* 0x000000572a2a7221 */ /* 0x000fe20000010000 */
[----:B------:R-:W2:Y:S01]  /*dd20*/  LDSM.16.MT88.4 R24, [R124+0x4c00] ;  /* 0x004c00007c18783b */ /* 0x000ea20000004200 */
[----:B-1----:R-:W-:Y:S02]  /*dd30*/  F2FP.BF16.F32.PACK_AB R28, R68, R47 ;  /* 0x0000002f441c723e */ /* 0x002fe400000010ff */
[----:B------:R-:W1:Y:S03]  /*dd40*/  MUFU.EX2 R21, R60 ;  /* 0x0000003c00157308 */ /* 0x000e660000000800 */
[----:B------:R-:W-:Y:S01]  /*dd50*/  FADD.FTZ R54, R85, R54 ;  /* 0x0000003655367221 */ /* 0x000fe20000010000 */
[----:B------:R-:W-:Y:S01]  /*dd60*/  FADD.FTZ R133, R133, R42 ;  /* 0x0000002a85857221 */ /* 0x000fe20000010000 */
[----:B---3--:R-:W-:Y:S02]  /*dd70*/  F2FP.BF16.F32.PACK_AB R30, R66, R49 ;  /* 0x00000031421e723e */ /* 0x008fe400000010ff */
[----:B------:R-:W-:Y:S01]  /*dd80*/  FADD.FTZ R29, R125, R54 ;  /* 0x000000367d1d7221 */ /* 0x000fe20000010000 */
[----:B------:R-:W-:Y:S02]  /*dd90*/  FADD.FTZ R44, R44, R133 ;  /* 0x000000852c2c7221 */ /* 0x000fe40000010000 */
[----:B------:R-:W-:Y:S01]  /*dda0*/  MUFU.EX2 R23, R62 ;  /* 0x0000003e00177308 */ /* 0x000fe20000000800 */
[----:B------:R-:W-:Y:S01]  /*ddb0*/  FADD.FTZ R29, R152, R29 ;  /* 0x0000001d981d7221 */ /* 0x000fe20000010000 */
[----:B------:R-:W-:Y:S03]  /*ddc0*/  FADD.FTZ R129, R129, R44 ;  /* 0x0000002c81817221 */ /* 0x000fe60000010000 */
[----:B------:R-:W-:Y:S01]  /*ddd0*/  FADD.FTZ R36, R150, R29 ;  /* 0x0000001d96247221 */ /* 0x000fe20000010000 */
[----:B------:R-:W-:Y:S04]  /*dde0*/  FADD.FTZ R46, R46, R129 ;  /* 0x000000812e2e7221 */ /* 0x000fe80000010000 */
[----:B------:R-:W3:Y:S01]  /*ddf0*/  MUFU.EX2 R52, R69 ;  /* 0x0000004500347308 */ /* 0x000ee20000000800 */
[----:B-1----:R-:W-:Y:S01]  /*de00*/  F2FP.BF16.F32.PACK_AB R29, R21, R50 ;  /* 0x00000032151d723e */ /* 0x002fe200000010ff */
[----:B------:R-:W-:Y:S01]  /*de10*/  FADD.FTZ R36, R141, R36 ;  /* 0x000000248d247221 */ /* 0x000fe20000010000 */
[----:B------:R-:W-:Y:S03]  /*de20*/  FADD.FTZ R89, R89, R46 ;  /* 0x0000002e59597221 */ /* 0x000fe60000010000 */
[----:B------:R-:W-:Y:S01]  /*de30*/  FADD.FTZ R45, R45, R36 ;  /* 0x000000242d2d7221 */ /* 0x000fe20000010000 */
[----:B------:R-:W-:Y:S01]  /*de40*/  FADD.FTZ R48, R48, R89 ;  /* 0x0000005930307221 */ /* 0x000fe20000010000 */
[----:B------:R-:W-:Y:S02]  /*de50*/  MOV R89, R65 ;  /* 0x0000004100597202 */ /* 0x000fe40000000f00 */
[----:B------:R-:W-:Y:S01]  /*de60*/  FADD.FTZ R144, R144, R45 ;  /* 0x0000002d90907221 */ /* 0x000fe20000010000 */
[----:B------:R-:W-:Y:S03]  /*de70*/  FADD.FTZ R63, R63, R48 ;  /* 0x000000303f3f7221 */ /* 0x000fe60000010000 */
[----:B------:R-:W-:Y:S01]  /*de80*/  FADD.FTZ R43, R43, R144 ;  /* 0x000000902b2b7221 */ /* 0x000fe20000010000 */
[----:B------:R-:W-:Y:S01]  /*de90*/  FADD.FTZ R50, R50, R63 ;  /* 0x0000003f32327221 */ /* 0x000fe20000010000 */
[----:B---3--:R-:W-:Y:S02]  /*dea0*/  F2FP.BF16.F32.PACK_AB R31, R52, R23 ;  /* 0x00000017341f723e */ /* 0x008fe400000010ff */
[----:B------:R-:W-:Y:S01]  /*deb0*/  FADD.FTZ R70, R70, R43 ;  /* 0x0000002b46467221 */ /* 0x000fe20000010000 */
[----:B------:R-:W-:Y:S03]  /*dec0*/  FADD.FTZ R50, R21, R50 ;  /* 0x0000003215327221 */ /* 0x000fe60000010000 */
[----:B------:R-:W-:Y:S01]  /*ded0*/  FADD.FTZ R41, R41, R70 ;  /* 0x0000004629297221 */ /* 0x000fe20000010000 */
[----:B------:R-:W-:Y:S01]  /*dee0*/  FADD.FTZ R23, R23, R50 ;  /* 0x0000003217177221 */ /* 0x000fe20000010000 */
[C---:B------:R-:W-:Y:S05]  /*def0*/  HMMA.16816.F32.BF16 R104, R28.reuse, R32, R104 ;  /* 0x000000201c68723c */ /* 0x040fea0000041868 */
[----:B------:R-:W-:Y:S01]  /*df00*/  FADD.FTZ R22, R22, R41 ;  /* 0x0000002916167221 */ /* 0x000fe20000010000 */
[C---:B------:R-:W-:Y:S05]  /*df10*/  HMMA.16816.F32.BF16 R100, R28.reuse, R34, R100 ;  /* 0x000000221c64723c */ /* 0x040fea0000041864 */
[----:B------:R-:W-:Y:S01]  /*df20*/  FADD.FTZ R47, R47, R22 ;  /* 0x000000162f2f7221 */ /* 0x000fe20000010000 */
[C---:B--2---:R-:W-:Y:S05]  /*df30*/  HMMA.16816.F32.BF16 R96, R28.reuse, R24, R96 ;  /* 0x000000181c60723c */ /* 0x044fea0000041860 */
[----:B------:R-:W-:Y:S01]  /*df40*/  FADD.FTZ R68, R68, R47 ;  /* 0x0000002f44447221 */ /* 0x000fe20000010000 */
[----:B------:R-:W-:Y:S05]  /*df50*/  HMMA.16816.F32.BF16 R92, R28, R26, R92 ;  /* 0x0000001a1c5c723c */ /* 0x000fea000004185c */
[----:B------:R-:W-:Y:S01]  /*df60*/  FADD.FTZ R49, R49, R68 ;  /* 0x0000004431317221 */ /* 0x000fe20000010000 */
[----:B------:R-:W-:Y:S05]  /*df70*/  FADD.FTZ R87, R52, R23 ;  /* 0x0000001734577221 */ /* 0x000fea0000010000 */
[----:B------:R-:W-:Y:S01]  /*df80*/  FADD.FTZ R85, R66, R49 ;  /* 0x0000003142557221 */ /* 0x000fe20000010000 */
[----:B------:R-:W-:Y:S01]  /*df90*/  @!UPT UIADD3 URZ, URZ, URZ, URZ ;  /* 0x0000003f3f3ff290 */ /* 0x000fe2000fffe03f */
[----:B------:R-:W-:Y:S11]  /*dfa0*/  @P0 BRA `(.L_x_4436) ;  /* 0xffffffc400cc0947 */ /* 0x000ff6000383ffff */
.L_x_4432:
        /* <DEDUP_REMOVED lines=73> */
[----:B------:R4:W-:Y:S01]  /*e440*/  STS [R7], R104 ;  /* 0x0000006807007388 */ /* 0x0009e20000000800 */
        /* <DEDUP_REMOVED lines=8> */
[----:B------:R-:W-:Y:S01]  /*e4d0*/  F2FP.BF16.F32.PACK_AB R94, R95, R94 ;  /* 0x0000005e5f5e723e */ /* 0x000fe200000010ff */
[----:B------:R-:W-:Y:S01]  /*e4e0*/  IMAD.MOV.U32 R10, RZ, RZ, 0x7f800000 ;  /* 0x7f800000ff0a7424 */ /* 0x000fe200078e00ff */
[----:B------:R-:W-:Y:S01]  /*e4f0*/  ISETP.NE.AND P0, PT, RZ, UR4, PT ;  /* 0x00000004ff007c0c */ /* 0x000fe2000bf05270 */
[----:B------:R4:W-:Y:S01]  /*e500*/  STS [R15+0x200], R102 ;  /* 0x000200660f007388 */ /* 0x0009e20000000800 */
[----:B------:R-:W-:Y:S01]  /*e510*/  SHF.R.S32.HI R14, RZ, 0x1f, R9 ;  /* 0x0000001fff0e7819 */ /* 0x000fe20000011409 */
[----:B--2---:R-:W-:Y:S01]  /*e520*/  @P3 FFMA.FTZ R10, R67, R12, R6 ;  /* 0x0000000c430a3223 */ /* 0x004fe20000010006 */
[----:B------:R-:W-:Y:S01]  /*e530*/  MOV R11, 0x7f800000 ;  /* 0x7f800000000b7802 */ /* 0x000fe20000000f00 */
[----:B------:R4:W-:Y:S01]  /*e540*/  STS [R13], R96 ;  /* 0x000000600d007388 */ /* 0x0009e20000000800 */
[----:B------:R-:W-:Y:S01]  /*e550*/  LEA.HI R14, R14, R9, RZ, 0x2 ;  /* 0x000000090e0e7211 */ /* 0x000fe200078f10ff */
[----:B---3--:R-:W-:-:S02]  /*e560*/  @P2 FFMA.FTZ R11, R65, R8, R16 ;  /* 0x00000008410b2223 */ /* 0x008fc40000010010 */
[----:B------:R4:W-:Y:S01]  /*e570*/  STS [R13+0x200], R98 ;  /* 0x000200620d007388 */ /* 0x0009e20000000800 */
[----:B------:R-:W-:-:S03]  /*e580*/  LOP3.LUT R14, R14, 0xfffffffc, RZ, 0xc0, !PT ;  /* 0xfffffffc0e0e7812 */ /* 0x000fc600078ec0ff */
[----:B------:R4:W-:Y:S02]  /*e590*/  STS [R17], R92 ;  /* 0x0000005c11007388 */ /* 0x0009e40000000800 */
[----:B------:R-:W-:Y:S02]  /*e5a0*/  IMAD.IADD R5, R9, 0x1, -R14 ;  /* 0x0000000109057824 */ /* 0x000fe400078e0a0e */
[----:B------:R4:W-:Y:S01]  /*e5b0*/  STS [R17+0x200], R94 ;  /* 0x0002005e11007388 */ /* 0x0009e20000000800 */
[----:B------:R-:W-:Y:S05]  /*e5c0*/  @!P0 BRA `(.L_x_4437) ;  /* 0x0000000000248947 */ /* 0x000fea0003800000 */
[----:B------:R-:W1:Y:S01]  /*e5d0*/  S2R R18, SR_CTAID.Y ;  /* 0x0000000000127919 */ /* 0x000e620000002600 */
[----:B----4-:R-:W1:Y:S01]  /*e5e0*/  LDC R7, c[0x0][0x2c4] ;  /* 0x0000b100ff077b82 */ /* 0x010e620000000800 */
[----:B------:R-:W-:Y:S01]  /*e5f0*/  ISETP.NE.AND P0, PT, R113, -0x1, PT ;  /* 0xffffffff7100780c */ /* 0x000fe20003f05270 */
[----:B------:R-:W2:Y:S06]  /*e600*/  S2R R19, SR_CTAID.Z ;  /* 0x0000000000137919 */ /* 0x000eac0000002700 */
[----:B------:R-:W2:Y:S01]  /*e610*/  LDC R20, c[0x0][0x2e4] ;  /* 0x0000b900ff147b82 */ /* 0x000ea20000000800 */
[----:B-1----:R-:W-:-:S05]  /*e620*/  IMAD R6, R18, R7, RZ ;  /* 0x0000000712067224 */ /* 0x002fca00078e02ff */
[----:B------:R-:W-:-:S05]  /*e630*/  SEL R6, R6, R113, !P0 ;  /* 0x0000007106067207 */ /* 0x000fca0004000000 */
[----:B--2---:R-:W-:Y:S01]  /*e640*/  IMAD R20, R19, R20, R6 ;  /* 0x0000001413147224 */ /* 0x004fe200078e0206 */
[----:B------:R-:W-:Y:S06]  /*e650*/  BRA `(.L_x_4438) ;  /* 0x0000000000187947 */ /* 0x000fec0003800000 */
.L_x_4437:
[----:B------:R-:W1:Y:S01]  /*e660*/  S2R R19, SR_CTAID.Z ;  /* 0x0000000000137919 */ /* 0x000e620000002700 */
[----:B----4-:R-:W1:Y:S01]  /*e670*/  LDC R7, c[0x0][0x270] ;  /* 0x00009c00ff077b82 */ /* 0x010e620000000800 */
[----:B------:R-:W1:Y:S07]  /*e680*/  S2R R18, SR_CTAID.Y ;  /* 0x0000000000127919 */ /* 0x000e6e0000002600 */
[----:B------:R-:W2:Y:S01]  /*e690*/  LDC R20, c[0x0][0x2c4] ;  /* 0x0000b100ff147b82 */ /* 0x000ea20000000800 */
[----:B-1----:R-:W-:-:S04]  /*e6a0*/  IMAD R7, R18, R7, R19 ;  /* 0x0000000712077224 */ /* 0x002fc800078e0213 */
[----:B--2---:R-:W-:-:S07]  /*e6b0*/  IMAD R20, R7, R20, RZ ;  /* 0x0000001407147224 */ /* 0x004fce00078e02ff */
.L_x_4438:
        /* <DEDUP_REMOVED lines=36> */
.L_x_4440:
[----:B------:R-:W-:Y:S05]  /*e900*/  BSYNC B0 ;  /* 0x0000000000007941 */ /* 0x000fea0003800000 */
.L_x_4439:
        /* <DEDUP_REMOVED lines=36> */
.L_x_4442:
[----:B------:R-:W-:Y:S05]  /*eb50*/  BSYNC B0 ;  /* 0x0000000000007941 */ /* 0x000fea0003800000 */
.L_x_4441:
        /* <DEDUP_REMOVED lines=13> */
.L_x_4443:
        /* <DEDUP_REMOVED lines=13> */
.L_x_5375:


//--------------------- .text._ZN5flash24flash_fwd_splitkv_kernelI23Flash_fwd_kernel_traitsILi32ELi64ELi128ELi4ELb0ELb0EN7cutlass10bfloat16_tE19Flash_kernel_traitsILi32ELi64ELi128ELi4ES3_EELb1ELb0ELb0ELb0ELb1ELb0ELb0ELb1EEEvNS_16Flash_fwd_paramsE --------------------------
	.section	.text._ZN5flash24flash_fwd_splitkv_kernelI23Flash_fwd_kernel_traitsILi32ELi64ELi128ELi4ELb0ELb0EN7cutlass10bfloat16_tE19Flash_kernel_traitsILi32ELi64ELi128ELi4ES3_EELb1ELb0ELb0ELb0ELb1ELb0ELb0ELb1EEEvNS_16Flash_fwd_paramsE,"ax",@progbits
	.align	128
        .global         _ZN5flash24flash_fwd_splitkv_kernelI23Flash_fwd_kernel_traitsILi32ELi64ELi128ELi4ELb0ELb0EN7cutlass10bfloat16_tE19Flash_kernel_traitsILi32ELi64ELi128ELi4ES3_EELb1ELb0ELb0ELb0ELb1ELb0ELb0ELb1EEEvNS_16Flash_fwd_paramsE
        .type           _ZN5flash24flash_fwd_splitkv_kernelI23Flash_fwd_kernel_traitsILi32ELi64ELi128ELi4ELb0ELb0EN7cutlass10bfloat16_tE19Flash_kernel_traitsILi32ELi64ELi128ELi4ES3_EELb1ELb0ELb0ELb0ELb1ELb0ELb0ELb1EEEvNS_16Flash_fwd_paramsE,@function
        .size           _ZN5flash24flash_fwd_splitkv_kernelI23Flash_fwd_kernel_traitsILi32ELi64ELi128ELi4ELb0ELb0EN7cutlass10bfloat16_tE19Flash_kernel_traitsILi32ELi64ELi128ELi4ES3_EELb1ELb0ELb0ELb0ELb1ELb0ELb0ELb1EEEvNS_16Flash_fwd_paramsE,(.L_x_5376 - _ZN5flash24flash_fwd_splitkv_kernelI23Flash_fwd_kernel_traitsILi32ELi64ELi128ELi4ELb0ELb0EN7cutlass10bfloat16_tE19Flash_kernel_traitsILi32ELi64ELi128ELi4ES3_EELb1ELb0ELb0ELb0ELb1ELb0ELb0ELb1EEEvNS_16Flash_fwd_paramsE)
        .other          _ZN5flash24flash_fwd_splitkv_kernelI23Flash_fwd_kernel_traitsILi32ELi64ELi128ELi4ELb0ELb0EN7cutlass10bfloat16_tE19Flash_kernel_traitsILi32ELi64ELi128ELi4ES3_EELb1ELb0ELb0ELb0ELb1ELb0ELb0ELb1EEEvNS_16Flash_fwd_paramsE,@"STO_CUDA_ENTRY STV_DEFAULT"
_ZN5flash24flash_fwd_splitkv_kernelI23Flash_fwd_kernel_traitsILi32ELi64ELi128ELi4ELb0ELb0EN7cutlass10bfloat16_tE19Flash_kernel_traitsILi32ELi64ELi128ELi4ES3_EELb1ELb0ELb0ELb0ELb1ELb0ELb0ELb1EEEvNS_16Flash_fwd_paramsE:
.text._ZN5flash24flash_fwd_splitkv_kernelI23Flash_fwd_kernel_traitsILi32ELi64ELi128ELi4ELb0ELb0EN7cutlass10bfloat16_tE19Flash_kernel_traitsILi32ELi64ELi128ELi4ES3_EELb1ELb0ELb0ELb0ELb1ELb0ELb0ELb1EEEvNS_16Flash_fwd_paramsE:
        /* <DEDUP_REMOVED lines=40> */
.L_x_4444:
[----:B------:R-:W1:Y:S02]  /*0280*/  LDC R61, c[0x0][0x2c8] ;  /* 0x0000b200ff3d7b82 */ /* 0x000e640000000800 */
.L_x_4445:
        /* <DEDUP_REMOVED lines=18> */
[----:B------:R-:W-:Y:S01]  /*03b0*/  IADD3 R3, -R142, 0xbf, R11 ;  /* 0x000000bf8e037810 */ /* 0x000fe20007ffe10b */
[----:B------:R-:W1:Y:S01]  /*03c0*/  S2R R12, SR_TID.X ;  /* 0x00000000000c7919 */ /* 0x000e620000002100 */
        /* <DEDUP_REMOVED lines=19> */
[----:B------:R-:W-:Y:S01]  /*0500*/  ULDC.64 UR4, c[0x0][0x2a0] ;  /* 0x0000a80000047ab9 */ /* 0x000fe20000000a00 */
[----:B------:R-:W-:Y:S01]  /*0510*/  LOP3.LUT P4, RZ, R12, 0x3, RZ, 0xc0, !PT ;  /* 0x000000030cff7812 */ /* 0x000fe2000788c0ff */
[----:B------:R-:W-:Y:S01]  /*0520*/  ULDC UR9, c[0x0][0x270] ;  /* 0x00009c0000097ab9 */ /* 0x000fe20000000800 */
[----:B------:R-:W-:Y:S01]  /*0530*/  LEA.HI R0, R9, R12, RZ, 0x2 ;  /* 0x0000000c09007211 */ /* 0x000fe200078f10ff */
[----:B------:R-:W-:Y:S01]  /*0540*/  IMAD R10, R15, UR9, R106 ;  /* 0x000000090f0a7c24 */ /* 0x000fe2000f8e026a */
[----:B------:R-:W-:Y:S01]  /*0550*/  IADD3 R142, -R11, R142, RZ ;  /* 0x0000008e0b8e7210 */ /* 0x000fe20007ffe1ff */
[----:B------:R-:W-:Y:S01]  /*0560*/  ULDC UR8, c[0x0][0x2c4] ;  /* 0x0000b10000087ab9 */ /* 0x000fe20000000800 */
[----:B------:R-:W-:Y:S01]  /*0570*/  BSSY B0, `(.L_x_4447) ;  /* 0x000002a000007945 */ /* 0x000fe20003800000 */
[----:B------:R-:W-:-:S02]  /*0580*/  IMAD R10, R10, UR8, R11 ;  /* 0x000000080a0a7c24 */ /* 0x000fc4000f8e020b */
[----:B------:R-:W2:Y:S01]  /*0590*/  @!P0 LDC.64 R2, c[0x0][0x290] ;  /* 0x0000a400ff028b82 */ /* 0x000ea20000000a00 */
[----:B-1----:R-:W-:-:S04]  /*05a0*/  @P0 IMAD.WIDE.U32 R8, R143, R4, RZ ;  /* 0x000000048f080225 */ /* 0x002fc800078e00ff */
[----:B------:R-:W-:Y:S02]  /*05b0*/  @P0 IMAD R143, R143, R5, R9 ;  /* 0x000000058f8f0224 */ /* 0x000fe400078e0209 */
[-C--:B--2---:R-:W-:Y:S01]  /*05c0*/  @!P0 IMAD R6, R7, R2.reuse, RZ ;  /* 0x0000000207068224 */ /* 0x084fe200078e02ff */
[----:B------:R-:W-:Y:S01]  /*05d0*/  LOP3.LUT R7, R0, 0x1ffffffc, RZ, 0xc0, !PT ;  /* 0x1ffffffc00077812 */ /* 0x000fe200078ec0ff */
[----:B------:R-:W-:Y:S01]  /*05e0*/  @!P0 IMAD.WIDE.U32 R16, R15, R2, RZ ;  /* 0x000000020f108225 */ /* 0x000fe200078e00ff */
[----:B------:R-:W-:-:S03]  /*05f0*/  SHF.R.S32.HI R2, RZ, 0x1f, R106 ;  /* 0x0000001fff027819 */ /* 0x000fc6000001146a */
[----:B------:R-:W-:Y:S01]  /*0600*/  IMAD.IADD R7, R12, 0x1, -R7 ;  /* 0x000000010c077824 */ /* 0x000fe200078e0a07 */
[----:B------:R-:W-:Y:S01]  /*0610*/  @!P0 MOV R8, R16 ;  /* 0x0000001000088202 */ /* 0x000fe20000000f00 */
[----:B------:R-:W-:Y:S02]  /*0620*/  @!P0 IMAD R3, R15, R3, R6 ;  /* 0x000000030f038224 */ /* 0x000fe400078e0206 */
[----:B------:R-:W-:Y:S01]  /*0630*/  IMAD.SHL.U32 R12, R7, 0x8, RZ ;  /* 0x00000008070c7824 */ /* 0x000fe200078e00ff */
[----:B------:R-:W-:Y:S01]  /*0640*/  SHF.R.S32.HI R7, RZ, 0x2, R0 ;  /* 0x00000002ff077819 */ /* 0x000fe20000011400 */
[----:B------:R-:W-:Y:S01]  /*0650*/  @!P0 IMAD.IADD R143, R17, 0x1, R3 ;  /* 0x00000001118f8824 */ /* 0x000fe200078e0203 */
[----:B------:R-:W-:Y:S02]  /*0660*/  SHF.R.S32.HI R3, RZ, 0x1f, R11 ;  /* 0x0000001fff037819 */ /* 0x000fe4000001140b */
[--C-:B------:R-:W-:Y:S02]  /*0670*/  SHF.R.S32.HI R13, RZ, 0x1f, R12.reuse ;  /* 0x0000001fff0d7819 */ /* 0x100fe4000001140c */
[----:B------:R-:W-:Y:S01]  /*0680*/  ISETP.GE.AND P1, PT, R7, R142, PT ;  /* 0x0000008e0700720c */ /* 0x000fe20003f26270 */
[----:B------:R-:W-:Y:S01]  /*0690*/  IMAD R6, R3, R4, RZ ;  /* 0x0000000403067224 */ /* 0x000fe200078e02ff */
[----:B------:R-:W-:Y:S01]  /*06a0*/  ISETP.GE.OR P3, PT, R7, R142, P4 ;  /* 0x0000008e0700720c */ /* 0x000fe20002766670 */
[----:B------:R-:W-:-:S04]  /*06b0*/  IMAD.WIDE.U32 R12, R11, R4, R12 ;  /* 0x000000040b0c7225 */ /* 0x000fc800078e000c */
[----:B------:R-:W-:Y:S01]  /*06c0*/  IMAD R6, R11, R5, R6 ;  /* 0x000000050b067224 */ /* 0x000fe200078e0206 */
[----:B------:R-:W-:Y:S01]  /*06d0*/  IADD3 R8, P0, R8, R12, RZ ;  /* 0x0000000c08087210 */ /* 0x000fe20007f1e0ff */
[----:B------:R-:W-:-:S03]  /*06e0*/  IMAD R3, R2, UR4, RZ ;  /* 0x0000000402037c24 */ /* 0x000fc6000f8e02ff */
[----:B------:R-:W-:Y:S01]  /*06f0*/  IADD3.X R9, R143, R13, R6, P0, !PT ;  /* 0x0000000d8f097210 */ /* 0x000fe200007fe406 */
[----:B------:R-:W-:Y:S01]  /*0700*/  IMAD R13, R106, UR5, R3 ;  /* 0x000000056a0d7c24 */ /* 0x000fe2000f8e0203 */
[----:B------:R-:W-:Y:S01]  /*0710*/  IADD3 R0, P0, R10, R7, RZ ;  /* 0x000000070a007210 */ /* 0x000fe20007f1e0ff */
[----:B------:R-:W-:Y:S02]  /*0720*/  VIADD R3, R7, 0x20 ;  /* 0x0000002007037836 */ /* 0x000fe40000000000 */
[----:B------:R-:W-:Y:S01]  /*0730*/  IMAD.WIDE.U32 R106, R106, UR4, R8 ;  /* 0x000000046a6a7c25 */ /* 0x000fe2000f8e0008 */
[----:B------:R-:W-:Y:S02]  /*0740*/  SHF.R.S32.HI R9, RZ, 0x1f, R7 ;  /* 0x0000001fff097819 */ /* 0x000fe40000011407 */
        /* <DEDUP_REMOVED lines=12> */
.L_x_4448:
[----:B------:R-:W-:Y:S05]  /*0810*/  BSYNC B0 ;  /* 0x0000000000007941 */ /* 0x000fea0003800000 */
.L_x_4447:
        /* <DEDUP_REMOVED lines=13> */
.L_x_4450:
[----:B------:R-:W-:Y:S05]  /*08f0*/  BSYNC B0 ;  /* 0x0000000000007941 */ /* 0x000fea0003800000 */
.L_x_4449:
        /* <DEDUP_REMOVED lines=11> */
.L_x_4446:
        /* <DEDUP_REMOVED lines=22> */
.L_x_4451:
[----:B------:R-:W-:Y:S05]  /*0b10*/  @!P1 BRA `(.L_x_4452) ;  /* 0x0000000400449947 */ /* 0x000fea0003800000 */
[----:B-----5:R-:W2:Y:S01]  /*0b20*/  LDC R15, c[0x0][0x380] ;  /* 0x0000e000ff0f7b82 */ /* 0x020ea20000000800 */
[----:B------:R-:W-:Y:S01]  /*0b30*/  LEA R0, R52, 0xffffff80, 0x7 ;  /* 0xffffff8034007811 */ /* 0x000fe200078e38ff */
[----:B------:R-:W-:-:S06]  /*0b40*/  ULDC.64 UR4, c[0x0][0x230] ;  /* 0x00008c0000047ab9 */ /* 0x000fcc0000000a00 */
[----:B------:R-:W3:Y:S01]  /*0b50*/  LDC.64 R110, c[0x0][0x248] ;  /* 0x00009200ff6e7b82 */ /* 0x000ee20000000a00 */
[----:B--2---:R-:W-:-:S04]  /*0b60*/  IABS R4, R15 ;  /* 0x0000000f00047213 */ /* 0x004fc80000000000 */
[----:B------:R-:W2:Y:S08]  /*0b70*/  I2F.RP R5, R4 ;  /* 0x0000000400057306 */ /* 0x000eb00000209400 */
[----:B--2---:R-:W2:Y:S02]  /*0b80*/  MUFU.RCP R10, R5 ;  /* 0x00000005000a7308 */ /* 0x004ea40000001000 */
[----:B--2---:R-:W-:Y:S01]  /*0b90*/  IADD3 R10, R10, 0xffffffe, RZ ;  /* 0x0ffffffe0a0a7810 */ /* 0x004fe20007ffe0ff */
[----:B------:R-:W2:Y:S05]  /*0ba0*/  LDC R5, c[0x0][0x278] ;  /* 0x00009e00ff057b82 */ /* 0x000eaa0000000800 */
        /* <DEDUP_REMOVED lines=60> */
[----:B------:R-:W-:-:S04]  /*0f70*/  IMAD.WIDE.U32 R14, R19, R110, R14 ;  /* 0x0000006e130e7225 */ /* 0x000fc800078e000e */
[----:B------:R-:W-:Y:S01]  /*0f80*/  IMAD R8, R19, R111, R8 ;  /* 0x0000006f13087224 */ /* 0x000fe200078e0208 */
[----:B------:R-:W-:-:S03]  /*0f90*/  MOV R20, R14 ;  /* 0x0000000e00147202 */ /* 0x000fc60000000f00 */
[----:B------:R-:W-:Y:S01]  /*0fa0*/  IMAD.IADD R21, R15, 0x1, R8 ;  /* 0x000000010f157824 */ /* 0x000fe200078e0208 */
[----:B------:R-:W-:Y:S01]  /*0fb0*/  MOV R8, R10 ;  /* 0x0000000a00087202 */ /* 0x000fe20000000f00 */
[----:B------:R-:W-:Y:S02]  /*0fc0*/  IMAD R15, R5, UR4, RZ ;  /* 0x00000004050f7c24 */ /* 0x000fe4000f8e02ff */
[----:B------:R-:W-:-:S04]  /*0fd0*/  IMAD.WIDE.U32 R22, R4, UR4, R20 ;  /* 0x0000000404167c25 */ /* 0x000fc8000f8e0014 */
[----:B------:R-:W-:Y:S01]  /*0fe0*/  IMAD R15, R4, UR5, R15 ;  /* 0x00000005040f7c24 */ /* 0x000fe2000f8e020f */
[----:B------:R-:W-:Y:S01]  /*0ff0*/  MOV R14, R22 ;  /* 0x00000016000e7202 */ /* 0x000fe20000000f00 */
[----:B------:R-:W-:-:S03]  /*1000*/  IMAD.IADD R21, R11, 0x1, R3 ;  /* 0x000000010b157824 */ /* 0x000fc600078e0203 */
[----:B------:R-:W-:Y:S01]  /*1010*/  IADD3 R23, R23, R15, RZ ;  /* 0x0000000f17177210 */ /* 0x000fe20007ffe0ff */
[----:B------:R-:W-:Y:S06]  /*1020*/  BRA `(.L_x_4453) ;  /* 0x0000000400487947 */ /* 0x000fec0003800000 */
.L_x_4452:
        /* <DEDUP_REMOVED lines=19> */
[----:B------:R-:W-:Y:S02]  /*1160*/  IMAD R0, R3, R0, R2 ;  /* 0x0000000003007224 */ /* 0x000fe400078e0202 */
[----:B------:R-:W-:-:S03]  /*1170*/  @P4 IMAD.WIDE.U32 R22, R22, R110, RZ ;  /* 0x0000006e16164225 */ /* 0x000fc600078e00ff */
[----:B------:R-:W-:Y:S02]  /*1180*/  ISETP.GT.U32.AND P0, PT, R3, R0, PT ;  /* 0x000000000300720c */ /* 0x000fe40003f04070 */
[----:B------:R-:W-:Y:S02]  /*1190*/  @P4 IADD3 R5, R23, R5, RZ ;  /* 0x0000000517054210 */ /* 0x000fe40007ffe0ff */
[----:B------:R-:W-:-:S09]  /*11a0*/  @P4 MOV R8, R22 ;  /* 0x0000001600084202 */ /* 0x000fd20000000f00 */
[-C--:B------:R-:W-:Y:S02]  /*11b0*/  @!P0 IADD3 R0, R0, -R3.reuse, RZ ;  /* 0x8000000300008210 */ /* 0x080fe40007ffe0ff */
[----:B------:R-:W-:Y:S02]  /*11c0*/  @!P0 IADD3 R16, R16, 0x1, RZ ;  /* 0x0000000110108810 */ /* 0x000fe40007ffe0ff */
[----:B------:R-:W-:Y:S02]  /*11d0*/  ISETP.GE.U32.AND P3, PT, R0, R3, PT ;  /* 0x000000030000720c */ /* 0x000fe40003f66070 */
[----:B------:R-:W1:Y:S01]  /*11e0*/  LDC.64 R2, c[0x0][0x260] ;  /* 0x00009800ff027b82 */ /* 0x000e620000000a00 */
[----:B------:R-:W-:Y:S02]  /*11f0*/  LOP3.LUT R0, R106, R21, RZ, 0x3c, !PT ;  /* 0x000000156a007212 */ /* 0x000fe400078e3cff */
[----:B------:R-:W-:Y:S02]  /*1200*/  ISETP.NE.AND P0, PT, R21, RZ, PT ;  /* 0x000000ff1500720c */ /* 0x000fe40003f05270 */
[----:B------:R-:W-:-:S02]  /*1210*/  ISETP.GE.AND P2, PT, R0, RZ, PT ;  /* 0x000000ff0000720c */ /* 0x000fc40003f46270 */
[----:B------:R-:W-:-:S04]  /*1220*/  LEA R0, R52, 0xffffff80, 0x7 ;  /* 0xffffff8034007811 */ /* 0x000fc800078e38ff */
[----:B------:R-:W-:Y:S01]  /*1230*/  @P3 VIADD R16, R16, 0x1 ;  /* 0x0000000110103836 */ /* 0x000fe20000000000 */
[----:B------:R-:W-:-:S06]  /*1240*/  SHF.R.S32.HI R17, RZ, 0x1f, R0 ;  /* 0x0000001fff117819 */ /* 0x000fcc0000011400 */
[----:B------:R-:W-:Y:S01]  /*1250*/  @!P2 IMAD.MOV R16, RZ, RZ, -R16 ;  /* 0x000000ffff10a224 */ /* 0x000fe200078e0a10 */
[----:B---3--:R-:W-:Y:S06]  /*1260*/  @P4 BRA `(.L_x_4454) ;  /* 0x0000000000344947 */ /* 0x008fec0003800000 */
[----:B------:R-:W2:Y:S01]  /*1270*/  LDC.64 R110, c[0x0][0x248] ;  /* 0x00009200ff6e7b82 */ /* 0x000ea20000000a00 */
[----:B------:R-:W-:-:S07]  /*1280*/  SHF.R.S32.HI R23, RZ, 0x1f, R6 ;  /* 0x0000001fff177819 */ /* 0x000fce0000011406 */
[----:B------:R-:W3:Y:S01]  /*1290*/  LDC.64 R4, c[0x0][0x230] ;  /* 0x00008c00ff047b82 */ /* 0x000ee20000000a00 */
[-C--:B--2---:R-:W-:Y:S01]  /*12a0*/  IMAD R14, R23, R110.reuse, RZ ;  /* 0x0000006e170e7224 */ /* 0x084fe200078e02ff */
        /* <DEDUP_REMOVED lines=9> */
.L_x_4454:
        /* <DEDUP_REMOVED lines=10> */
[----:B-1----:R-:W-:Y:S01]  /*13e0*/  IMAD R4, R5, R2, RZ ;  /* 0x0000000205047224 */ /* 0x002fe200078e02ff */
[----:B------:R-:W-:Y:S01]  /*13f0*/  @P4 MOV R8, R22 ;  /* 0x0000001600084202 */ /* 0x000fe20000000f00 */
[----:B------:R-:W-:-:S04]  /*1400*/  IMAD.WIDE.U32 R26, R16, R2, R20 ;  /* 0x00000002101a7225 */ /* 0x000fc800078e0014 */
[----:B------:R-:W-:Y:S01]  /*1410*/  IMAD R3, R16, R3, R4 ;  /* 0x0000000310037224 */ /* 0x000fe200078e0204 */
[----:B------:R-:W-:Y:S01]  /*1420*/  MOV R14, R26 ;  /* 0x0000001a000e7202 */ /* 0x000fe20000000f00 */
[----:B------:R-:W-:Y:S01]  /*1430*/  @P4 IMAD R21, R19, R11, R23 ;  /* 0x0000000b13154224 */ /* 0x000fe200078e0217 */
[----:B------:R-:W-:Y:S02]  /*1440*/  MOV R19, R0 ;  /* 0x0000000000137202 */ /* 0x000fe40000000f00 */
        /* <DEDUP_REMOVED lines=16> */
.L_x_4453:
[----:B-----5:R1:W5:Y:S01]  /*1550*/  @P5 LDG.E R15, desc[UR6][R24.64] ;  /* 0x00000006180f5981 */ /* 0x020362000c1e1900 */
[----:B------:R-:W-:Y:S01]  /*1560*/  SHF.R.S32.HI R11, RZ, 0x1f, R12 ;  /* 0x0000001fff0b7819 */ /* 0x000fe2000001140c */
[----:B------:R-:W2:Y:S01]  /*1570*/  LDC.64 R108, c[0x0][0x250] ;  /* 0x00009400ff6c7b82 */ /* 0x000ea20000000a00 */
[----:B------:R-:W-:Y:S01]  /*1580*/  ISETP.NE.AND P0, PT, R143, -0x1, PT ;  /* 0xffffffff8f00780c */ /* 0x000fe20003f05270 */
[----:B------:R-:W-:Y:S01]  /*1590*/  ULDC.64 UR4, c[0x0][0x268] ;  /* 0x00009a0000047ab9 */ /* 0x000fe20000000a00 */
[CC--:B------:R-:W-:Y:S01]  /*15a0*/  LEA.HI R29, R11.reuse, R12.reuse, RZ, 0x2 ;  /* 0x0000000c0b1d7211 */ /* 0x0c0fe200078f10ff */
[----:B------:R-:W-:Y:S01]  /*15b0*/  ULDC.64 UR8, c[0x0][0x218] ;  /* 0x0000860000087ab9 */ /* 0x000fe20000000a00 */
[-C--:B------:R-:W-:Y:S01]  /*15c0*/  LEA.HI R2, R11, R12.reuse, RZ, 0x3 ;  /* 0x0000000c0b027211 */ /* 0x080fe200078f18ff */
[----:B------:R-:W-:Y:S01]  /*15d0*/  IMAD.SHL.U32 R55, R110, 0x20, RZ ;  /* 0x000000206e377824 */ /* 0x000fe200078e00ff */
[----:B------:R-:W-:Y:S01]  /*15e0*/  LOP3.LUT R3, R29, 0xfffffffc, RZ, 0xc0, !PT ;  /* 0xfffffffc1d037812 */ /* 0x000fe200078ec0ff */
[----:B------:R-:W3:Y:S01]  /*15f0*/  LDC R67, c[0x0][0x2e0] ;  /* 0x0000b800ff437b82 */ /* 0x000ee20000000800 */
[----:B------:R-:W-:-:S02]  /*1600*/  LEA.HI R59, R11, R12, RZ, 0x4 ;  /* 0x0000000c0b3b7211 */ /* 0x000fc400078f20ff */
[----:B------:R-:W-:Y:S01]  /*1610*/  LEA.HI R18, R11, R12, RZ, 0x5 ;  /* 0x0000000c0b127211 */ /* 0x000fe200078f28ff */
[C---:B------:R-:W-:Y:S01]  /*1620*/  IMAD.IADD R6, R12.reuse, 0x1, -R3 ;  /* 0x000000010c067824 */ /* 0x040fe200078e0a03 */
[----:B------:R-:W-:Y:S02]  /*1630*/  LOP3.LUT R59, R59, 0xfffffff0, RZ, 0xc0, !PT ;  /* 0xfffffff03b3b7812 */ /* 0x000fe400078ec0ff */
[----:B------:R-:W-:Y:S01]  /*1640*/  SHF.R.S32.HI R104, RZ, 0x2, R29 ;  /* 0x00000002ff687819 */ /* 0x000fe2000001141d */
[----:B------:R-:W4:Y:S01]  /*1650*/  @!P0 LDC.64 R10, c[0x0][0x228] ;  /* 0x00008a00ff0a8b82 */ /* 0x000f220000000a00 */
[----:B------:R-:W-:Y:S01]  /*1660*/  SHF.R.S32.HI R18, RZ, 0x5, R18 ;  /* 0x00000005ff127819 */ /* 0x000fe20000011412 */
[----:B------:R-:W-:Y:S01]  /*1670*/  IMAD.IADD R59, R12, 0x1, -R59 ;  /* 0x000000010c3b7824 */ /* 0x000fe200078e0a3b */
[----:B------:R-:W-:Y:S01]  /*1680*/  LEA.HI R29, R29, R104, RZ, 0x1 ;  /* 0x000000681d1d7211 */ /* 0x000fe200078f08ff */
[----:B------:R-:W-:Y:S01]  /*1690*/  IMAD.SHL.U32 R12, R6, 0x8, RZ ;  /* 0x00000008060c7824 */ /* 0x000fe200078e00ff */
[----:B------:R-:W-:-:S02]  /*16a0*/  SHF.R.S32.HI R105, RZ, 0x1f, R104 ;  /* 0x0000001fff697819 */ /* 0x000fc40000011468 */
[----:B-1----:R-:W-:Y:S01]  /*16b0*/  SHF.R.S32.HI R25, RZ, 0x3, R2 ;  /* 0x00000003ff197819 */ /* 0x002fe20000011402 */
[----:B--2---:R-:W-:Y:S01]  /*16c0*/  IMAD.SHL.U32 R57, R108, 0x20, RZ ;  /* 0x000000206c397824 */ /* 0x004fe200078e00ff */
[----:B------:R-:W1:Y:S01]  /*16d0*/  LDC.64 R2, c[0x0][0x240] ;  /* 0x00009000ff027b82 */ /* 0x000e620000000a00 */
[----:B------:R-:W-:Y:S02]  /*16e0*/  LEA.HI R59, R59, R59, RZ, 0x1 ;  /* 0x0000003b3b3b7211 */ /* 0x000fe400078f08ff */
[----:B------:R-:W-:Y:S01]  /*16f0*/  IMAD.SHL.U32 R25, R25, 0x40, RZ ;  /* 0x0000004019197824 */ /* 0x000fe200078e00ff */
[----:B------:R-:W-:Y:S02]  /*1700*/  LOP3.LUT R29, R29, 0x7fffffe, RZ, 0xc0, !PT ;  /* 0x07fffffe1d1d7812 */ /* 0x000fe400078ec0ff */
[----:B------:R-:W-:Y:S02]  /*1710*/  SHF.R.S32.HI R54, RZ, 0x1, R59 ;  /* 0x00000001ff367819 */ /* 0x000fe4000001143b */
[----:B------:R-:W-:Y:S01]  /*1720*/  LOP3.LUT R25, R25, 0xc0, RZ, 0xc0, !PT ;  /* 0x000000c019197812 */ /* 0x000fe200078ec0ff */
[----:B------:R-:W-:Y:S01]  /*1730*/  IMAD.IADD R29, R104, 0x1, -R29 ;  /* 0x00000001681d7824 */ /* 0x000fe200078e0a1d */
[----:B------:R-:W-:-:S02]  /*1740*/  SHF.R.S32.HI R27, RZ, 0x1f, R59 ;  /* 0x0000001fff1b7819 */ /* 0x000fc4000001143b */
[----:B------:R-:W-:Y:S01]  /*1750*/  LOP3.LUT R31, R25, 0x18, R12, 0xf8, !PT ;  /* 0x00000018191f7812 */ /* 0x000fe200078ef80c */
[----:B------:R-:W-:Y:S01]  /*1760*/  IMAD R18, R18, 0x8, R29 ;  /* 0x0000000812127824 */ /* 0x000fe200078e021d */
[----:B------:R-:W-:Y:S01]  /*1770*/  SHF.R.U32.HI R16, RZ, 0x3, R25 ;  /* 0x00000003ff107819 */ /* 0x000fe20000011619 */
[----:B------:R-:W-:Y:S01]  /*1780*/  IMAD.WIDE R24, R13, 0x40, R104 ;  /* 0x000000400d187825 */ /* 0x000fe200078e0268 */
[----:B------:R-:W-:Y:S02]  /*1790*/  LEA.HI R27, R27, R54, RZ, 0x2 ;  /* 0x000000361b1b7211 */ /* 0x000fe400078f10ff */
[----:B------:R-:W-:Y:S02]  /*17a0*/  IADD3 R22, P2, R12, R14, RZ ;  /* 0x0000000e0c167210 */ /* 0x000fe40007f5e0ff */
[----:B------:R-:W-:Y:S02]  /*17b0*/  SHF.R.S32.HI R13, RZ, 0x1f, R12 ;  /* 0x0000001fff0d7819 */ /* 0x000fe4000001140c */
[----:B------:R-:W-:-:S02]  /*17c0*/  LOP3.LUT R27, R27, 0xfffffffc, RZ, 0xc0, !PT ;  /* 0xfffffffc1b1b7812 */ /* 0x000fc400078ec0ff */
[----:B------:R-:W-:Y:S01]  /*17d0*/  LOP3.LUT R31, R31, R16, RZ, 0x3c, !PT ;  /* 0x000000101f1f7212 */ /* 0x000fe200078e3cff */
[----:B-1----:R-:W-:Y:S01]  /*17e0*/  @P0 IMAD.WIDE.U32 R28, R143, R2, RZ ;  /* 0x000000028f1c0225 */ /* 0x002fe200078e00ff */
[----:B------:R-:W-:Y:S02]  /*17f0*/  IADD3.X R23, R13, R23, RZ, P2, !PT ;  /* 0x000000170d177210 */ /* 0x000fe400017fe4ff */
[----:B---3--:R-:W-:Y:S01]  /*1800*/  LEA.HI R67, R67, R67, RZ, 0x1 ;  /* 0x0000004343437211 */ /* 0x008fe200078f08ff */
[----:B------:R-:W-:Y:S01]  /*1810*/  IMAD.IADD R54, R54, 0x1, -R27 ;  /* 0x0000000136367824 */ /* 0x000fe200078e0a1b */
[----:B------:R-:W-:Y:S01]  /*1820*/  SHF.L.U64.HI R56, R110, 0x5, R111 ;  /* 0x000000056e387819 */ /* 0x000fe2000001026f */
[----:B------:R-:W-:Y:S01]  /*1830*/  IMAD.U32 R102, R18, 0x20, R31 ;  /* 0x0000002012667824 */ /* 0x000fe200078e001f */
[----:B------:R-:W-:Y:S01]  /*1840*/  SHF.R.S32.HI R65, RZ, 0x1, R67 ;  /* 0x00000001ff417819 */ /* 0x000fe20000011443 */
[----:B------:R-:W-:Y:S01]  /*1850*/  IMAD.WIDE.U32 R26, R104, R110, R22 ;  /* 0x0000006e681a7225 */ /* 0x000fe200078e0016 */
[----:B------:R-:W-:-:S03]  /*1860*/  SHF.L.U64.HI R58, R108, 0x5, R109 ;  /* 0x000000056c3a7819 */ /* 0x000fc6000001026d */
[-C--:B----4-:R-:W-:Y:S01]  /*1870*/  @!P0 IMAD R18, R7, R10.reuse, RZ ;  /* 0x0000000a07128224 */ /* 0x090fe200078e02ff */
[----:B------:R-:W-:Y:S01]  /*1880*/  LEA R78, P2, R26, UR8, 0x1 ;  /* 0x000000081a4e7c11 */ /* 0x000fe2000f8408ff */
[----:B------:R-:W-:Y:S02]  /*1890*/  @P0 IMAD R23, R143, R3, R29 ;  /* 0x000000038f170224 */ /* 0x000fe400078e021d */
[----:B------:R-:W-:Y:S02]  /*18a0*/  @P0 IMAD.MOV.U32 R14, RZ, RZ, R28 ;  /* 0x000000ffff0e0224 */ /* 0x000fe400078e001c */
[----:B------:R-:W-:-:S04]  /*18b0*/  @!P0 IMAD.WIDE.U32 R28, R9, R10, RZ ;  /* 0x0000000a091c8225 */ /* 0x000fc800078e00ff */
[----:B------:R-:W-:Y:S02]  /*18c0*/  @!P0 IMAD R11, R9, R11, R18 ;  /* 0x0000000b090b8224 */ /* 0x000fe400078e0212 */
[----:B------:R-:W-:Y:S02]  /*18d0*/  @!P0 IMAD.MOV.U32 R14, RZ, RZ, R28 ;  /* 0x000000ffff0e8224 */ /* 0x000fe400078e001c */
[----:B------:R-:W-:Y:S01]  /*18e0*/  @!P0 IMAD.IADD R23, R29, 0x1, R11 ;  /* 0x000000011d178824 */ /* 0x000fe200078e020b */
[C---:B------:R-:W-:Y:S01]  /*18f0*/  IADD3 R20, P0, R12.reuse, R8, RZ ;  /* 0x000000080c147210 */ /* 0x040fe20007f1e0ff */
[----:B------:R-:W-:Y:S01]  /*1900*/  IMAD R11, R5, UR4, RZ ;  /* 0x00000004050b7c24 */ /* 0x000fe2000f8e02ff */
[----:B------:R-:W-:Y:S01]  /*1910*/  IADD3 R18, P3, R12, R14, RZ ;  /* 0x0000000e0c127210 */ /* 0x000fe20007f7e0ff */
[----:B------:R-:W-:Y:S01]  /*1920*/  IMAD R8, R25, R2, RZ ;  /* 0x0000000219087224 */ /* 0x000fe200078e02ff */
[C---:B------:R-:W-:Y:S01]  /*1930*/  IADD3.X R21, R13.reuse, R21, RZ, P0, !PT ;  /* 0x000000150d157210 */ /* 0x040fe200007fe4ff */
[----:B------:R-:W-:Y:S01]  /*1940*/  IMAD R11, R4, UR5, R11 ;  /* 0x00000005040b7c24 */ /* 0x000fe2000f8e020b */
[----:B------:R-:W-:Y:S01]  /*1950*/  IADD3 R10, P0, R104, R19, RZ ;  /* 0x00000013680a7210 */ /* 0x000fe20007f1e0ff */
[----:B------:R-:W-:-:S02]  /*1960*/  IMAD.X R19, R13, 0x1, R23, P3 ;  /* 0x000000010d137824 */ /* 0x000fc400018e0617 */
[----:B------:R-:W-:Y:S01]  /*1970*/  IMAD.WIDE.U32 R20, R4, UR4, R20 ;  /* 0x0000000404147c25 */ /* 0x000fe2000f8e0014 */
[----:B------:R-:W-:-:S03]  /*1980*/  ULDC.64 UR4, c[0x0][0x258] ;  /* 0x0000960000047ab9 */ /* 0x000fc60000000a00 */
[----:B------:R-:W-:Y:S02]  /*1990*/  IMAD.X R17, R105, 0x1, R17, P0 ;  /* 0x0000000169117824 */ /* 0x000fe400000e0611 */
[----:B------:R-:W-:Y:S01]  /*19a0*/  IMAD.WIDE.U32 R18, R24, R2, R18 ;  /* 0x0000000218127225 */ /* 0x000fe200078e0012 */
[----:B------:R-:W-:-:S03]  /*19b0*/  SHF.R.S32.HI R2, RZ, 0x1f, R106 ;  /* 0x0000001fff027819 */ /* 0x000fc6000001146a */
[----:B------:R-:W-:Y:S02]  /*19c0*/  IMAD R8, R24, R3, R8 ;  /* 0x0000000318087224 */ /* 0x000fe400078e0208 */
[-C--:B------:R-:W-:Y:S02]  /*19d0*/  IMAD R17, R17, R108.reuse, RZ ;  /* 0x0000006c11117224 */ /* 0x080fe400078e02ff */
[----:B------:R-:W-:Y:S02]  /*19e0*/  IMAD.IADD R21, R21, 0x1, R11 ;  /* 0x0000000115157824 */ /* 0x000fe400078e020b */
[----:B------:R-:W-:Y:S01]  /*19f0*/  IMAD R3, R2, UR4, RZ ;  /* 0x0000000402037c24 */ /* 0x000fe2000f8e02ff */
[----:B------:R-:W-:Y:S01]  /*1a00*/  SHF.R.S32.HI R2, RZ, 0x1f, R61 ;  /* 0x0000001fff027819 */ /* 0x000fe2000001143d */
[----:B------:R-:W-:Y:S02]  /*1a10*/  IMAD.IADD R19, R19, 0x1, R8 ;  /* 0x0000000113137824 */ /* 0x000fe400078e0208 */
[----:B------:R-:W-:Y:S01]  /*1a20*/  IMAD R8, R10, R109, R17 ;  /* 0x0000006d0a087224 */ /* 0x000fe200078e0211 */
[----:B------:R-:W-:Y:S01]  /*1a30*/  LEA.HI R75, R2, R61, RZ, 0x7 ;  /* 0x0000003d024b7211 */ /* 0x000fe200078f38ff */
[----:B------:R-:W-:-:S03]  /*1a40*/  IMAD.WIDE.U32 R10, R10, R108, R20 ;  /* 0x0000006c0a0a7225 */ /* 0x000fc600078e0014 */
[----:B------:R-:W-:Y:S01]  /*1a50*/  SHF.R.S32.HI R75, RZ, 0x7, R75 ;  /* 0x00000007ff4b7819 */ /* 0x000fe2000001144b */
[----:B------:R-:W-:Y:S01]  /*1a60*/  IMAD.IADD R8, R11, 0x1, R8 ;  /* 0x000000010b087824 */ /* 0x000fe200078e0208 */
[----:B------:R-:W-:Y:S01]  /*1a70*/  SHF.L.U32 R11, R6, 0x2, RZ ;  /* 0x00000002060b7819 */ /* 0x000fe200000006ff */
[C---:B------:R-:W-:Y:S01]  /*1a80*/  IMAD R3, R106.reuse, UR5, R3 ;  /* 0x000000056a037c24 */ /* 0x040fe2000f8e0203 */
[----:B------:R-:W-:Y:S01]  /*1a90*/  VIMNMX R75, RZ, R75, !PT ;  /* 0x0000004bff4b7248 */ /* 0x000fe20007fe0100 */
[----:B------:R-:W-:Y:S01]  /*1aa0*/  IMAD.WIDE.U32 R106, R106, UR4, R18 ;  /* 0x000000046a6a7c25 */ /* 0x000fe2000f8e0012 */
[----:B------:R-:W-:Y:S01]  /*1ab0*/  ULDC.64 UR4, c[0x0][0x220] ;  /* 0x0000880000047ab9 */ /* 0x000fe20000000a00 */
[C---:B------:R-:W-:Y:S02]  /*1ac0*/  SHF.L.U64.HI R81, R10.reuse, 0x1, R8 ;  /* 0x000000010a517819 */ /* 0x040fe40000010208 */
[----:B------:R-:W-:Y:S01]  /*1ad0*/  IMAD R16, R105, R110, RZ ;  /* 0x0000006e69107224 */ /* 0x000fe200078e02ff */
[----:B------:R-:W-:Y:S01]  /*1ae0*/  LEA R80, P0, R10, UR4, 0x1 ;  /* 0x000000040a507c11 */ /* 0x000fe2000f8008ff */
[----:B------:R-:W-:-:S02]  /*1af0*/  IMAD R66, R104, R65, R11 ;  /* 0x0000004168427224 */ /* 0x000fc400078e020b */
[----:B------:R-:W-:Y:S01]  /*1b00*/  IMAD R16, R104, R111, R16 ;  /* 0x0000006f68107224 */ /* 0x000fe200078e0210 */
[----:B------:R-:W-:Y:S01]  /*1b10*/  IADD3.X R81, R81, UR5, RZ, P0, !PT ;  /* 0x0000000551517c10 */ /* 0x000fe200087fe4ff */
[----:B------:R-:W-:Y:S01]  /*1b20*/  IMAD.IADD R64, R11, 0x1, R66 ;  /* 0x000000010b407824 */ /* 0x000fe200078e0242 */
[----:B------:R-:W-:Y:S01]  /*1b30*/  ISETP.GT.AND P0, PT, R52, R75, PT ;  /* 0x0000004b3400720c */ /* 0x000fe20003f04270 */
[----:B------:R-:W-:Y:S01]  /*1b40*/  IMAD.IADD R16, R27, 0x1, R16 ;  /* 0x000000011b107824 */ /* 0x000fe200078e0210 */
[----:B------:R-:W-:Y:S01]  /*1b50*/  SHF.R.S32.HI R63, RZ, 0x1f, R66 ;  /* 0x0000001fff3f7819 */ /* 0x000fe20000011442 */
[----:B------:R-:W-:Y:S01]  /*1b60*/  IMAD.MOV.U32 R138, RZ, RZ, R78 ;  /* 0x000000ffff8a7224 */ /* 0x000fe200078e004e */
[----:B------:R-:W-:Y:S01]  /*1b70*/  SHF.R.S32.HI R62, RZ, 0x1f, R64 ;  /* 0x0000001fff3e7819 */ /* 0x000fe20000011440 */
[----:B------:R-:W-:Y:S01]  /*1b80*/  IMAD.IADD R60, R107, 0x1, R3 ;  /* 0x000000016b3c7824 */ /* 0x000fe200078e0203 */
[----:B------:R-:W-:Y:S01]  /*1b90*/  SHF.L.U64.HI R77, R26, 0x1, R16 ;  /* 0x000000011a4d7819 */ /* 0x000fe20000010210 */
[----:B------:R-:W-:-:S02]  /*1ba0*/  IMAD.MOV.U32 R140, RZ, RZ, R80 ;  /* 0x000000ffff8c7224 */ /* 0x000fc400078e0050 */
[----:B------:R-:W-:Y:S01]  /*1bb0*/  IMAD.MOV.U32 R141, RZ, RZ, R81 ;  /* 0x000000ffff8d7224 */ /* 0x000fe200078e0051 */
[----:B------:R-:W-:-:S04]  /*1bc0*/  IADD3.X R77, R77, UR9, RZ, P2, !PT ;  /* 0x000000094d4d7c10 */ /* 0x000fc800097fe4ff */
[----:B------:R-:W-:Y:S01]  /*1bd0*/  MOV R137, R77 ;  /* 0x0000004d00897202 */ /* 0x000fe20000000f00 */
[----:B------:R-:W-:Y:S01]  /*1be0*/  @!P5 IMAD.MOV.U32 R15, RZ, RZ, RZ ;  /* 0x000000ffff0fd224 */ /* 0x000fe200078e00ff */
[----:B------:R-:W-:Y:S06]  /*1bf0*/  @!P0 BRA `(.L_x_4455) ;  /* 0x0000003800048947 */ /* 0x000fec0003800000 */
[----:B------:R-:W1:Y:S01]  /*1c00*/  LDC.64 R2, c[0x0][0x338] ;  /* 0x0000ce00ff027b82 */ /* 0x000e620000000a00 */
[----:B------:R-:W-:Y:S01]  /*1c10*/  SHF.R.S32.HI R11, RZ, 0x1f, R0 ;  /* 0x0000001fff0b7819 */ /* 0x000fe20000011400 */
[----:B------:R-:W-:Y:S01]  /*1c20*/  ULDC.64 UR8, c[0x0][0x330] ;  /* 0x0000cc0000087ab9 */ /* 0x000fe20000000a00 */
[--C-:B------:R-:W-:Y:S01]  /*1c30*/  SHF.R.S32.HI R10, RZ, 0x1f, R61.reuse ;  /* 0x0000001fff0a7819 */ /* 0x100fe2000001143d */
[----:B------:R-:W-:Y:S01]  /*1c40*/  ULDC.64 UR4, c[0x0][0x328] ;  /* 0x0000ca0000047ab9 */ /* 0x000fe20000000a00 */
[----:B------:R-:W-:Y:S01]  /*1c50*/  IADD3 R8, P2, P0, R0, R104, -R61 ;  /* 0x0000006800087210 */ /* 0x000fe2000785e83d */
[C---:B------:R-:W-:Y:S01]  /*1c60*/  IMAD R6, R7.reuse, UR8, RZ ;  /* 0x0000000807067c24 */ /* 0x040fe2000f8e02ff */
[----:B------:R-:W-:Y:S01]  /*1c70*/  ULDC.64 UR10, c[0x0][0x350] ;  /* 0x0000d400000a7ab9 */ /* 0x000fe20000000a00 */
[----:B------:R-:W-:Y:S01]  /*1c80*/  IMAD R14, R7, UR4, RZ ;  /* 0x00000004070e7c24 */ /* 0x000fe2000f8e02ff */
[----:B------:R-:W-:Y:S01]  /*1c90*/  IADD3.X R11, R11, R105, ~R10, P2, P0 ;  /* 0x000000690b0b7210 */ /* 0x000fe200017e0c0a */
[----:B------:R-:W-:Y:S01]  /*1ca0*/  IMAD.WIDE.U32 R16, R9, UR8, R12 ;  /* 0x0000000809107c25 */ /* 0x000fe2000f8e000c */
[----:B------:R-:W-:Y:S01]  /*1cb0*/  SHF.L.U32 R86, R109, 0x6, RZ ;  /* 0x000000066d567819 */ /* 0x000fe200000006ff */
[----:B------:R-:W2:Y:S01]  /*1cc0*/  LDC R76, c[0x0][0x340] ;  /* 0x0000d000ff4c7b82 */ /* 0x000ea20000000800 */
[----:B------:R-:W-:Y:S01]  /*1cd0*/  SHF.L.U32 R72, R65, 0x6, RZ ;  /* 0x0000000641487819 */ /* 0x000fe200000006ff */
[C---:B------:R-:W-:Y:S01]  /*1ce0*/  IMAD R6, R9.reuse, UR9, R6 ;  /* 0x0000000909067c24 */ /* 0x040fe2000f8e0206 */
[----:B------:R-:W-:Y:S01]  /*1cf0*/  ULDC.64 UR8, c[0x0][0x348] ;  /* 0x0000d20000087ab9 */ /* 0x000fe20000000a00 */
[C---:B------:R-:W-:Y:S01]  /*1d00*/  IMAD.WIDE.U32 R18, R9.reuse, UR4, R12 ;  /* 0x0000000409127c25 */ /* 0x040fe2000f8e000c */
[C---:B------:R-:W-:Y:S01]  /*1d10*/  IADD3 R68, R104.reuse, 0x20, RZ ;  /* 0x0000002068447810 */ /* 0x040fe20007ffe0ff */
[----:B------:R-:W-:Y:S01]  /*1d20*/  ULDC.U8 UR18, c[0x0][0x3c3] ;  /* 0x0000f0c000127ab9 */ /* 0x000fe20000000000 */
[----:B------:R-:W-:Y:S01]  /*1d30*/  IADD3 R100, R104, 0x60, RZ ;  /* 0x0000006068647810 */ /* 0x000fe20007ffe0ff */
[----:B------:R-:W-:Y:S01]  /*1d40*/  IMAD R14, R9, UR5, R14 ;  /* 0x00000005090e7c24 */ /* 0x000fe2000f8e020e */
[----:B------:R-:W-:Y:S01]  /*1d50*/  ULDC.64 UR4, c[0x0][0x340] ;  /* 0x0000d00000047ab9 */ /* 0x000fe20000000a00 */
[----:B------:R-:W-:Y:S01]  /*1d60*/  IMAD.IADD R17, R17, 0x1, R6 ;  /* 0x0000000111117824 */ /* 0x000fe200078e0206 */
[----:B------:R-:W-:Y:S01]  /*1d70*/  USHF.L.U64.HI UR21, UR4, 0x6, UR5 ;  /* 0x0000000604157899 */ /* 0x000fe20008010205 */
[C---:B------:R-:W-:Y:S01]  /*1d80*/  IMAD R7, R11.reuse, UR4, RZ ;  /* 0x000000040b077c24 */ /* 0x040fe2000f8e02ff */
[----:B------:R-:W-:Y:S01]  /*1d90*/  USHF.L.U32 UR22, UR4, 0x6, URZ ;  /* 0x0000000604167899 */ /* 0x000fe2000800063f */
[-C--:B-1----:R-:W-:Y:S01]  /*1da0*/  IMAD R11, R11, R2.reuse, RZ ;  /* 0x000000020b0b7224 */ /* 0x082fe200078e02ff */
[----:B------:R-:W-:Y:S01]  /*1db0*/  USHF.L.U64.HI UR19, UR4, 0x5, UR5 ;  /* 0x0000000504137899 */ /* 0x000fe20008010205 */
[----:B------:R-:W-:Y:S01]  /*1dc0*/  IMAD.IADD R19, R19, 0x1, R14 ;  /* 0x0000000113137824 */ /* 0x000fe200078e020e */
[----:B------:R-:W-:Y:S01]  /*1dd0*/  USHF.L.U32 UR20, UR4, 0x5, URZ ;  /* 0x0000000504147899 */ /* 0x000fe2000800063f */
[C---:B------:R-:W-:Y:S01]  /*1de0*/  IMAD R7, R8.reuse, UR5, R7 ;  /* 0x0000000508077c24 */ /* 0x040fe2000f8e0207 */
[----:B------:R-:W-:Y:S01]  /*1df0*/  UIMAD.WIDE.U32 UR24, UR4, 0xc0, URZ ;  /* 0x000000c0041878a5 */ /* 0x000fe2000f8e003f */
[----:B------:R-:W-:Y:S01]  /*1e00*/  IMAD.WIDE.U32 R16, R8, UR4, R16 ;  /* 0x0000000408107c25 */ /* 0x000fe2000f8e0010 */
[----:B------:R-:W-:Y:S01]  /*1e10*/  UIMAD UR23, UR5, 0xc0, URZ ;  /* 0x000000c0051778a4 */ /* 0x000fe2000f8e023f */
[----:B------:R-:W-:Y:S01]  /*1e20*/  SHF.L.U64.HI R82, R2, 0x6, R3 ;  /* 0x0000000602527819 */ /* 0x000fe20000010203 */
[----:B------:R-:W-:Y:S01]  /*1e30*/  USHF.L.U64.HI UR19, UR20, 0x1, UR19 ;  /* 0x0000000114137899 */ /* 0x000fe20008010213 */
[C---:B------:R-:W-:Y:S01]  /*1e40*/  IMAD R11, R8.reuse, R3, R11 ;  /* 0x00000003080b7224 */ /* 0x040fe200078e020b */
[----:B------:R-:W-:Y:S01]  /*1e50*/  IADD3 R17, R17, R7, RZ ;  /* 0x0000000711117210 */ /* 0x000fe20007ffe0ff */
[----:B------:R-:W-:Y:S01]  /*1e60*/  IMAD.WIDE.U32 R8, R8, R2, R18 ;  /* 0x0000000208087225 */ /* 0x000fe200078e0012 */
[----:B------:R-:W-:Y:S01]  /*1e70*/  ULDC.64 UR4, c[0x0][0x358] ;  /* 0x0000d60000047ab9 */ /* 0x000fe20000000a00 */
[C---:B------:R-:W-:Y:S01]  /*1e80*/  SHF.L.U64.HI R98, R2.reuse, 0x5, R3 ;  /* 0x0000000502627819 */ /* 0x040fe20000010203 */
[----:B------:R-:W-:Y:S01]  /*1e90*/  USHF.L.U64.HI UR21, UR22, 0x1, UR21 ;  /* 0x0000000116157899 */ /* 0x000fe20008010215 */
[----:B------:R-:W-:Y:S01]  /*1ea0*/  IMAD R87, R5, UR10, RZ ;  /* 0x0000000a05577c24 */ /* 0x000fe2000f8e02ff */
[----:B------:R-:W-:Y:S01]  /*1eb0*/  IADD3 R11, R9, R11, RZ ;  /* 0x0000000b090b7210 */ /* 0x000fe20007ffe0ff */
[----:B------:R-:W-:Y:S01]  /*1ec0*/  IMAD R89, R5, UR8, RZ ;  /* 0x0000000805597c24 */ /* 0x000fe2000f8e02ff */
[----:B------:R-:W-:Y:S01]  /*1ed0*/  SHF.L.U32 R83, R2, 0x6, RZ ;  /* 0x0000000602537819 */ /* 0x000fe200000006ff */
[----:B------:R-:W-:Y:S01]  /*1ee0*/  IMAD.MOV.U32 R10, RZ, RZ, R8 ;  /* 0x000000ffff0a7224 */ /* 0x000fe200078e0008 */
[----:B------:R-:W-:Y:S01]  /*1ef0*/  SHF.R.S32.HI R71, RZ, 0x1f, R72 ;  /* 0x0000001fff477819 */ /* 0x000fe20000011448 */
[----:B------:R-:W-:Y:S01]  /*1f00*/  IMAD R87, R4, UR11, R87 ;  /* 0x0000000b04577c24 */ /* 0x000fe2000f8e0257 */
[----:B--2---:R-:W-:Y:S01]  /*1f10*/  LEA R76, -R76, RZ, 0x7 ;  /* 0x000000ff4c4c7211 */ /* 0x004fe200078e39ff */
[C---:B------:R-:W-:Y:S01]  /*1f20*/  IMAD.WIDE.U32 R6, R4.reuse, UR10, R16 ;  /* 0x0000000a04067c25 */ /* 0x040fe2000f8e0010 */
[----:B------:R-:W-:Y:S01]  /*1f30*/  ULDC.64 UR10, c[0x0][0x320] ;  /* 0x0000c800000a7ab9 */ /* 0x000fe20000000a00 */
[----:B------:R-:W-:Y:S01]  /*1f40*/  ULDC UR16, c[0x0][0x2e0] ;  /* 0x0000b80000107ab9 */ /* 0x000fe20000000800 */
[----:B------:R-:W-:Y:S01]  /*1f50*/  ULDC.64 UR14, c[0x0][0x250] ;  /* 0x00009400000e7ab9 */ /* 0x000fe20000000a00 */
[----:B------:R-:W-:Y:S01]  /*1f60*/  IMAD R89, R4, UR9, R89 ;  /* 0x0000000904597c24 */ /* 0x000fe2000f8e0259 */
[----:B------:R-:W-:Y:S01]  /*1f70*/  IADD3 R87, R7, R87, RZ ;  /* 0x0000005707577210 */ /* 0x000fe20007ffe0ff */
[----:B------:R-:W-:Y:S01]  /*1f80*/  IMAD.WIDE.U32 R8, R108, 0x40, RZ ;  /* 0x000000406c087825 */ /* 0x000fe200078e00ff */
[----:B------:R-:W-:Y:S01]  /*1f90*/  LEA R90, P2, R6, UR10, 0x1 ;  /* 0x0000000a065a7c11 */ /* 0x000fe2000f8408ff */
[----:B------:R-:W-:-:S02]  /*1fa0*/  USHF.L.U32 UR20, UR20, 0x1, URZ ;  /* 0x0000000114147899 */ /* 0x000fc4000800063f */
[----:B------:R-:W-:Y:S01]  /*1fb0*/  IMAD.WIDE.U32 R4, R4, UR8, R10 ;  /* 0x0000000804047c25 */ /* 0x000fe2000f8e000a */
[----:B------:R-:W-:Y:S01]  /*1fc0*/  ULDC.64 UR8, c[0x0][0x318] ;  /* 0x0000c60000087ab9 */ /* 0x000fe20000000a00 */
[----:B------:R-:W-:Y:S01]  /*1fd0*/  LEA.HI.X R87, R6, UR11, R87, 0x1, P2 ;  /* 0x0000000b06577c11 */ /* 0x000fe200090f0c57 */
[----:B------:R-:W-:Y:S01]  /*1fe0*/  USHF.L.U32 UR22, UR22, 0x1, URZ ;  /* 0x0000000116167899 */ /* 0x000fe2000800063f */
[----:B-----5:R-:W-:Y:S01]  /*1ff0*/  IMAD.IADD R0, R15, 0x1, R0 ;  /* 0x000000010f007824 */ /* 0x020fe200078e0200 */
[----:B------:R-:W-:Y:S01]  /*2000*/  LEA R92, P0, R4, UR8, 0x1 ;  /* 0x00000008045c7c11 */ /* 0x000fe2000f8008ff */
[----:B------:R-:W-:Y:S01]  /*2010*/  IMAD.IADD R86, R9, 0x1, R86 ;  /* 0x0000000109567824 */ /* 0x000fe200078e0256 */
[C---:B------:R-:W-:Y:S01]  /*2020*/  SHF.L.U32 R85, R8.reuse, 0x1, RZ ;  /* 0x0000000108557819 */ /* 0x040fe200000006ff */
[----:B------:R-:W-:Y:S01]  /*2030*/  IMAD.IADD R89, R5, 0x1, R89 ;  /* 0x0000000105597824 */ /* 0x000fe200078e0259 */
[----:B------:R-:W-:Y:S01]  /*2040*/  UIADD3 UR23, UR25, UR23, URZ ;  /* 0x0000001719177290 */ /* 0x000fe2000fffe03f */
[----:B------:R-:W-:Y:S01]  /*2050*/  IMAD R9, R65, R0, RZ ;  /* 0x0000000041097224 */ /* 0x000fe200078e02ff */
[----:B------:R-:W-:Y:S01]  /*2060*/  SHF.L.U64.HI R86, R8, 0x1, R86 ;  /* 0x0000000108567819 */ /* 0x000fe20000010256 */
[----:B------:R-:W-:Y:S01]  /*2070*/  IMAD.SHL.U32 R5, R111, 0x40, RZ ;  /* 0x000000406f057824 */ /* 0x000fe200078e00ff */
[----:B------:R-:W-:Y:S01]  /*2080*/  LEA.HI.X R89, R4, UR9, R89, 0x1, P0 ;  /* 0x0000000904597c11 */ /* 0x000fe200080f0c59 */
[----:B------:R-:W-:Y:S01]  /*2090*/  IMAD.WIDE.U32 R110, R110, 0x40, RZ ;  /* 0x000000406e6e7825 */ /* 0x000fe200078e00ff */
[----:B------:R-:W-:Y:S01]  /*20a0*/  SHF.R.S32.HI R47, RZ, 0x1f, R9 ;  /* 0x0000001fff2f7819 */ /* 0x000fe20000011409 */
[----:B------:R-:W-:Y:S01]  /*20b0*/  ULDC.64 UR8, c[0x0][0x360] ;  /* 0x0000d80000087ab9 */ /* 0x000fe20000000a00 */
[-C--:B------:R-:W-:Y:S01]  /*20c0*/  IADD3 R96, P0, R64, R9.reuse, RZ ;  /* 0x0000000940607210 */ /* 0x080fe20007f1e0ff */
[----:B------:R-:W-:Y:S01]  /*20d0*/  IMAD R7, R109, 0xc0, RZ ;  /* 0x000000c06d077824 */ /* 0x000fe200078e02ff */
[----:B------:R-:W-:Y:S01]  /*20e0*/  IADD3 R46, P2, R66, R9, RZ ;  /* 0x00000009422e7210 */ /* 0x000fe20007f5e0ff */
[C---:B------:R-:W-:Y:S01]  /*20f0*/  IMAD.SHL.U32 R74, R65.reuse, 0x20, RZ ;  /* 0x00000020414a7824 */ /* 0x040fe200078e00ff */
[----:B------:R-:W-:Y:S01]  /*2100*/  IADD3.X R97, R62, R47, RZ, P0, !PT ;  /* 0x0000002f3e617210 */ /* 0x000fe200007fe4ff */
[----:B------:R-:W-:Y:S01]  /*2110*/  IMAD R70, R65, 0x60, RZ ;  /* 0x0000006041467824 */ /* 0x000fe200078e02ff */
[----:B------:R-:W-:Y:S01]  /*2120*/  IADD3 R84, R111, R5, RZ ;  /* 0x000000056f547210 */ /* 0x000fe20007ffe0ff */
[----:B------:R-:W-:Y:S01]  /*2130*/  IMAD.X R47, R63, 0x1, R47, P2 ;  /* 0x000000013f2f7824 */ /* 0x000fe200010e062f */
[----:B------:R-:W-:Y:S01]  /*2140*/  SHF.L.U64.HI R97, R96, 0x1, R97 ;  /* 0x0000000160617819 */ /* 0x000fe20000010261 */
[----:B------:R-:W-:Y:S01]  /*2150*/  IMAD.WIDE.U32 R108, R108, 0xc0, RZ ;  /* 0x000000c06c6c7825 */ /* 0x000fe200078e00ff */
[----:B------:R-:W-:Y:S01]  /*2160*/  SHF.L.U32 R96, R96, 0x1, RZ ;  /* 0x0000000160607819 */ /* 0x000fe200000006ff */
[----:B------:R-:W-:Y:S01]  /*2170*/  ULDC.64 UR10, c[0x0][0x230] ;  /* 0x00008c00000a7ab9 */ /* 0x000fe20000000a00 */
[C---:B------:R-:W-:Y:S01]  /*2180*/  SHF.L.U64.HI R47, R46.reuse, 0x1, R47 ;  /* 0x000000012e2f7819 */ /* 0x040fe2000001022f */
[----:B------:R-:W-:Y:S01]  /*2190*/  IMAD.SHL.U32 R46, R46, 0x2, RZ ;  /* 0x000000022e2e7824 */ /* 0x000fe200078e00ff */
[----:B------:R-:W-:Y:S01]  /*21a0*/  IADD3 R94, P4, R96, UR8, RZ ;  /* 0x00000008605e7c10 */ /* 0x000fe2000ff9e0ff */
[----:B------:R-:W-:Y:S01]  /*21b0*/  IMAD.SHL.U32 R99, R2, 0x20, RZ ;  /* 0x0000002002637824 */ /* 0x000fe200078e00ff */
[----:B------:R-:W-:Y:S01]  /*21c0*/  IADD3 R96, P3, R96, UR4, RZ ;  /* 0x0000000460607c10 */ /* 0x000fe2000ff7e0ff */
[----:B------:R-:W-:Y:S01]  /*21d0*/  VIADD R101, R104, 0x40 ;  /* 0x0000004068657836 */ /* 0x000fe20000000000 */
[C---:B------:R-:W-:Y:S01]  /*21e0*/  IADD3 R10, P2, R46.reuse, UR8, RZ ;  /* 0x000000082e0a7c10 */ /* 0x040fe2000ff5e0ff */
[----:B------:R-:W-:Y:S01]  /*21f0*/  IMAD.MOV.U32 R11, RZ, RZ, R52 ;  /* 0x000000ffff0b7224 */ /* 0x000fe200078e0034 */
[----:B------:R-:W-:Y:S01]  /*2200*/  IADD3 R46, P0, R46, UR4, RZ ;  /* 0x000000042e2e7c10 */ /* 0x000fe2000ff1e0ff */
[----:B------:R-:W-:Y:S01]  /*2210*/  IMAD.IADD R88, R109, 0x1, R7 ;  /* 0x000000016d587824 */ /* 0x000fe200078e0207 */
[----:B------:R-:W-:Y:S01]  /*2220*/  SHF.R.S32.HI R73, RZ, 0x1f, R74 ;  /* 0x0000001fff497819 */ /* 0x000fe2000001144a */
[----:B------:R-:W-:Y:S01]  /*2230*/  ULDC UR4, c[0x0][0x2e0] ;  /* 0x0000b80000047ab9 */ /* 0x000fe20000000800 */
[----:B------:R-:W-:Y:S01]  /*2240*/  SHF.R.S32.HI R69, RZ, 0x1f, R70 ;  /* 0x0000001fff457819 */ /* 0x000fe20000011446 */
[----:B------:R-:W-:Y:S01]  /*2250*/  ULDC.64 UR12, c[0x0][0x238] ;  /* 0x00008e00000c7ab9 */ /* 0x000fe20000000a00 */
[----:B------:R-:W-:-:S02]  /*2260*/  IADD3.X R95, R97, UR9, RZ, P4, !PT ;  /* 0x00000009615f7c10 */ /* 0x000fc4000a7fe4ff */
[----:B------:R-:W-:Y:S01]  /*2270*/  IADD3.X R9, R47, UR9, RZ, P2, !PT ;  /* 0x000000092f097c10 */ /* 0x000fe200097fe4ff */
[----:B------:R-:W-:Y:S01]  /*2280*/  ULDC.64 UR8, c[0x0][0x248] ;  /* 0x0000920000087ab9 */ /* 0x000fe20000000a00 */
[----:B------:R-:W-:Y:S02]  /*2290*/  IADD3.X R97, R97, UR5, RZ, P3, !PT ;  /* 0x0000000561617c10 */ /* 0x000fe40009ffe4ff */
[----:B------:R-:W-:Y:S01]  /*22a0*/  IADD3.X R47, R47, UR5, RZ, P0, !PT ;  /* 0x000000052f2f7c10 */ /* 0x000fe200087fe4ff */
[----:B------:R-:W-:-:S06]  /*22b0*/  ULDC UR5, c[0x0][0x2e0] ;  /* 0x0000b80000057ab9 */ /* 0x000fcc0000000800 */
.L_x_4485:
[----:B------:R-:W-:Y:S01]  /*22c0*/  LEA R0, R11, 0xffffff80, 0x7 ;  /* 0xffffff800b007811 */ /* 0x000fe200078e38ff */
[----:B------:R-:W-:Y:S04]  /*22d0*/  IMAD.MOV.U32 R91, RZ, RZ, R87 ;  /* 0x000000ffff5b7224 */ /* 0x000fe800078e0057 */
[--C-:B------:R-:W-:Y:S02]  /*22e0*/  IMAD.IADD R15, R53, 0x1, -R0.reuse ;  /* 0x00000001350f7824 */ /* 0x100fe400078e0a00 */
[----:B------:R-:W-:Y:S03]  /*22f0*/  IMAD.IADD R3, R61, 0x1, -R0 ;  /* 0x000000013d037824 */ /* 0x000fe600078e0a00 */
[-C--:B------:R-:W-:Y:S02]  /*2300*/  ISETP.GE.AND P0, PT, R104, R15.reuse, PT ;  /* 0x0000000f6800720c */ /* 0x080fe40003f06270 */
[----:B------:R-:W-:Y:S02]  /*2310*/  ISETP.GE.AND P4, PT, R68, R15, PT ;  /* 0x0000000f4400720c */ /* 0x000fe40003f86270 */
[-C--:B------:R-:W-:Y:S02]  /*2320*/  ISETP.GE.AND P0, PT, R104, R3.reuse, !P0 ;  /* 0x000000036800720c */ /* 0x080fe40004706270 */
[----:B------:R-:W-:Y:S02]  /*2330*/  ISETP.GE.AND P4, PT, R68, R3, !P4 ;  /* 0x000000034400720c */ /* 0x000fe40006786270 */
[C---:B------:R-:W-:Y:S04]  /*2340*/  ISETP.GE.AND P3, PT, R101.reuse, R15, PT ;  /* 0x0000000f6500720c */ /* 0x040fe80003f66270 */
[----:B------:R-:W-:Y:S05]  /*2350*/  ISETP.GE.AND P3, PT, R101, R3, !P3 ;  /* 0x000000036500720c */ /* 0x000fea0005f66270 */
[----:B------:R-:W2:Y:S02]  /*2360*/  @P0 LDG.E.128 R20, desc[UR6][R90.64] ;  /* 0x000000065a140981 */ /* 0x000ea4000c1e1d00 */
[C---:B------:R-:W-:Y:S02]  /*2370*/  @P4 IADD3 R28, P2, R90.reuse, UR20, RZ ;  /* 0x000000145a1c4c10 */ /* 0x040fe4000ff5e0ff */
[-C--:B------:R-:W-:Y:S02]  /*2380*/  @P4 LEA R26, P5, R57, R80.reuse, 0x1 ;  /* 0x00000050391a4211 */ /* 0x080fe400078a08ff */
[----:B------:R-:W-:Y:S02]  /*2390*/  @P4 IADD3.X R29, R87, UR19, RZ, P2, !PT ;  /* 0x00000013571d4c10 */ /* 0x000fe400097fe4ff */
[----:B------:R-:W-:Y:S02]  /*23a0*/  @P3 IADD3 R24, P2, R90, UR22, RZ ;  /* 0x000000165a183c10 */ /* 0x000fe4000ff5e0ff */
[----:B------:R-:W-:Y:S02]  /*23b0*/  @P4 LEA.HI.X R27, R57, R81, R58, 0x1, P5 ;  /* 0x00000051391b4211 */ /* 0x000fe400028f0c3a */
[----:B------:R-:W-:Y:S02]  /*23c0*/  @P3 IADD3.X R25, R87, UR21, RZ, P2, !PT ;  /* 0x0000001557193c10 */ /* 0x000fe400097fe4ff */
[----:B------:R-:W-:Y:S02]  /*23d0*/  @P3 IADD3 R2, P6, R85, R80, RZ ;  /* 0x0000005055023210 */ /* 0x000fe40007fde0ff */
[C---:B------:R-:W-:Y:S04]  /*23e0*/  ISETP.GE.AND P2, PT, R100.reuse, R15, PT ;  /* 0x0000000f6400720c */ /* 0x040fe80003f46270 */
[----:B------:R-:W-:Y:S01]  /*23f0*/  ISETP.GE.AND P2, PT, R100, R3, !P2 ;  /* 0x000000036400720c */ /* 0x000fe20005746270 */
[--C-:B------:R-:W-:Y:S01]  /*2400*/  @P3 IMAD.X R3, R86, 0x1, R81.reuse, P6 ;  /* 0x0000000156033824 */ /* 0x100fe200030e0651 */
[----:B------:R-:W-:Y:S11]  /*2410*/  ISETP.NE.AND P6, PT, RZ, UR4, PT ;  /* 0x00000004ff007c0c */ /* 0x000ff6000bfc5270 */
[----:B------:R-:W-:Y:S04]  /*2420*/  @P2 IADD3 R14, P5, R90, UR24, RZ ;  /* 0x000000185a0e2c10 */ /* 0x000fe8000ffbe0ff */
[----:B------:R-:W-:Y:S01]  /*2430*/  @P2 IADD3.X R15, R87, UR23, RZ, P5, !PT ;  /* 0x00000017570f2c10 */ /* 0x000fe2000affe4ff */
[----:B--2---:R1:W-:Y:S04]  /*2440*/  @P0 STG.E.128 desc[UR6][R80.64], R20 ;  /* 0x0000001450000986 */ /* 0x0043e8000c101d06 */
[----:B---34-:R2:W3:Y:S02]  /*2450*/  @P4 LDG.E.128 R16, desc[UR6][R28.64] ;  /* 0x000000061c104981 */ /* 0x0184e4000c1e1d00 */
[----:B--2---:R-:W-:Y:S05]  /*2460*/  @P2 IADD3 R28, P5, R80, R108, RZ ;  /* 0x0000006c501c2210 */ /* 0x004fea0007fbe0ff */
[----:B------:R-:W-:Y:S01]  /*2470*/  @P2 IMAD.X R29, R88, 0x1, R81, P5 ;  /* 0x00000001581d2824 */ /* 0x000fe200028e0651 */
[C---:B------:R-:W-:Y:S04]  /*2480*/  LEA R90, P5, R76.reuse, R90, 0x1 ;  /* 0x0000005a4c5a7211 */ /* 0x040fe800078a08ff */
[----:B------:R-:W-:Y:S01]  /*2490*/  LEA.HI.X.SX32 R87, R76, R91, 0x1, P5 ;  /* 0x0000005b4c577211 */ /* 0x000fe200028f0eff */
[----:B---3--:R2:W-:Y:S04]  /*24a0*/  @P4 STG.E.128 desc[UR6][R26.64], R16 ;  /* 0x000000101a004986 */ /* 0x0085e8000c101d06 */
[----:B------:R-:W3:Y:S04]  /*24b0*/  @P3 LDG.E.128 R4, desc[UR6][R24.64] ;  /* 0x0000000618043981 */ /* 0x000ee8000c1e1d00 */
[----:B---3--:R2:W-:Y:S04]  /*24c0*/  @P3 STG.E.128 desc[UR6][R2.64], R4 ;  /* 0x0000000402003986 */ /* 0x0085e8000c101d06 */
[----:B-1----:R-:W3:Y:S04]  /*24d0*/  @P2 LDG.E.128 R20, desc[UR6][R14.64] ;  /* 0x000000060e142981 */ /* 0x002ee8000c1e1d00 */
[----:B---3--:R2:W-:Y:S01]  /*24e0*/  @P2 STG.E.128 desc[UR6][R28.64], R20 ;  /* 0x000000141c002986 */ /* 0x0085e2000c101d06 */
[----:B------:R-:W-:Y:S05]  /*24f0*/  @!P6 BRA `(.L_x_4456) ;  /* 0x0000002400cce947 */ /* 0x000fea0003800000 */
[----:B------:R-:W-:Y:S11]  /*2500*/  ISETP.NE.AND P5, PT, RZ, UR18, PT ;  /* 0x00000012ff007c0c */ /* 0x000ff6000bfa5270 */
[----:B------:R-:W-:Y:S02]  /*2510*/  @!UPT UIADD3 URZ, URZ, URZ, URZ ;  /* 0x0000003f3f3ff290 */ /* 0x000fe4000fffe03f */
[----:B------:R-:W-:Y:S05]  /*2520*/  @!P5 BRA `(.L_x_4457) ;  /* 0x0000000c00c8d947 */ /* 0x000fea0003800000 */
[----:B------:R-:W1:Y:S01]  /*2530*/  LDC R31, c[0x0][0x2e0] ;  /* 0x0000b800ff1f7b82 */ /* 0x000e620000000800 */
[----:B------:R-:W-:Y:S01]  /*2540*/  BSSY B0, `(.L_x_4458) ;  /* 0x0000035000007945 */ /* 0x000fe20003800000 */
[----:B-1----:R-:W-:Y:S03]  /*2550*/  LEA R31, -R31, RZ, 0x6 ;  /* 0x000000ff1f1f7211 */ /* 0x002fe600078e31ff */
[----:B------:R-:W-:Y:S05]  /*2560*/  @!P0 BRA `(.L_x_4459) ;  /* 0x0000000000c88947 */ /* 0x000fea0003800000 */
[----:B------:R-:W-:Y:S01]  /*2570*/  ISETP.GE.AND P0, PT, R12, UR4, PT ;  /* 0x000000040c007c0c */ /* 0x000fe2000bf06270 */
[----:B------:R-:W-:Y:S01]  /*2580*/  IMAD.MOV.U32 R79, RZ, RZ, R77 ;  /* 0x000000ffff4f7224 */ /* 0x000fe200078e004d */
[----:B------:R-:W-:Y:S05]  /*2590*/  MOV R93, R89 ;  /* 0x00000059005d7202 */ /* 0x000fea0000000f00 */
[----:B--2---:R-:W2:Y:S06]  /*25a0*/  LDG.E.128 R16, desc[UR6][R92.64] ;  /* 0x000000065c107981 */ /* 0x004eac000c1e1d00 */
[----:B------:R-:W-:Y:S01]  /*25b0*/  @!P0 MOV R29, R47 ;  /* 0x0000002f001d8202 */ /* 0x000fe20000000f00 */
[----:B------:R-:W-:Y:S02]  /*25c0*/  @!P0 IMAD.MOV.U32 R8, RZ, RZ, R10 ;  /* 0x000000ffff088224 */ /* 0x000fe400078e000a */
[----:B------:R-:W-:Y:S03]  /*25d0*/  @!P0 IMAD.MOV.U32 R28, RZ, RZ, R46 ;  /* 0x000000ffff1c8224 */ /* 0x000fe600078e002e */
[----:B------:R1:W3:Y:S06]  /*25e0*/  @!P0 LDG.E.64 R6, desc[UR6][R8.64] ;  /* 0x0000000608068981 */ /* 0x0002ec000c1e1b00 */
[----:B------:R-:W4:Y:S01]  /*25f0*/  @!P0 LDG.E.64 R24, desc[UR6][R28.64] ;  /* 0x000000061c188981 */ /* 0x000f22000c1e1b00 */
[C---:B--2---:R-:W-:Y:S02]  /*2600*/  @!P0 LOP3.LUT R21, R16.reuse, 0xffff0000, RZ, 0xc0, !PT ;  /* 0xffff000010158812 */ /* 0x044fe400078ec0ff */
[----:B------:R-:W-:Y:S02]  /*2610*/  @!P0 SHF.L.U32 R15, R16, 0x10, RZ ;  /* 0x00000010100f8819 */ /* 0x000fe400000006ff */
[----:B-1----:R-:W-:Y:S02]  /*2620*/  @!P0 SHF.L.U32 R8, R18, 0x10, RZ ;  /* 0x0000001012088819 */ /* 0x002fe400000006ff */
[C---:B---3--:R-:W-:Y:S02]  /*2630*/  @!P0 SHF.L.U32 R20, R6.reuse, 0x10, RZ ;  /* 0x0000001006148819 */ /* 0x048fe400000006ff */
[----:B------:R-:W-:Y:S01]  /*2640*/  @!P0 LOP3.LUT R14, R6, 0xffff0000, RZ, 0xc0, !PT ;  /* 0xffff0000060e8812 */ /* 0x000fe200078ec0ff */
[----:B------:R-:W-:Y:S01]  /*2650*/  @!P0 IMAD.U32 R6, R19, 0x10000, RZ ;  /* 0x0001000013068824 */ /* 0x000fe200078e00ff */
[----:B------:R-:W-:Y:S01]  /*2660*/  @!P0 SHF.L.U32 R5, R7, 0x10, RZ ;  /* 0x0000001007058819 */ /* 0x000fe200000006ff */
[-C--:B------:R-:W-:Y:S01]  /*2670*/  @!P0 FMUL.FTZ R33, R21, R20.reuse ;  /* 0x0000001415218220 */ /* 0x080fe20000410000 */
[----:B----4-:R-:W-:Y:S01]  /*2680*/  @!P0 LOP3.LUT R27, R25, 0xffff0000, RZ, 0xc0, !PT ;  /* 0xffff0000191b8812 */ /* 0x010fe200078ec0ff */
[C---:B------:R-:W-:Y:S01]  /*2690*/  @!P0 IMAD.U32 R22, R24.reuse, 0x10000, RZ ;  /* 0x0001000018168824 */ /* 0x040fe200078e00ff */
[----:B------:R-:W-:Y:S01]  /*26a0*/  @!P0 LOP3.LUT R7, R7, 0xffff0000, RZ, 0xc0, !PT ;  /* 0xffff000007078812 */ /* 0x000fe200078ec0ff */
[C---:B------:R-:W-:Y:S01]  /*26b0*/  @!P0 FMUL.FTZ R0, R15.reuse, R20 ;  /* 0x000000140f008220 */ /* 0x040fe20000410000 */
[----:B------:R-:W-:Y:S01]  /*26c0*/  @!P0 LOP3.LUT R24, R24, 0xffff0000, RZ, 0xc0, !PT ;  /* 0xffff000018188812 */ /* 0x000fe200078ec0ff */
[-C--:B------:R-:W-:Y:S01]  /*26d0*/  @!P0 FFMA.FTZ R33, R15, R22.reuse, -R33 ;  /* 0x000000160f218223 */ /* 0x080fe20000010821 */
[----:B------:R-:W-:Y:S02]  /*26e0*/  @!P0 IMAD.U32 R15, R17, 0x10000, RZ ;  /* 0x00010000110f8824 */ /* 0x000fe400078e00ff */
        /* <DEDUP_REMOVED lines=26> */
.L_x_4459:
[----:B------:R-:W-:Y:S05]  /*2890*/  BSYNC B0 ;  /* 0x0000000000007941 */ /* 0x000fea0003800000 */
.L_x_4458:
        /* <DEDUP_REMOVED lines=57> */
.L_x_4461:
[----:B------:R-:W-:Y:S05]  /*2c30*/  BSYNC B0 ;  /* 0x0000000000007941 */ /* 0x000fea0003800000 */
.L_x_4460:
[----:B------:R-:W-:Y:S04]  /*2c40*/  BSSY B0, `(.L_x_4462) ;  /* 0x0000039000007945 */ /* 0x000fe80003800000 */
[----:B------:R-:W-:Y:S05]  /*2c50*/  @!P3 BRA `(.L_x_4463) ;  /* 0x0000000000dcb947 */ /* 0x000fea0003800000 */
        /* <DEDUP_REMOVED lines=55> */
.L_x_4463:
[----:B------:R-:W-:Y:S05]  /*2fd0*/  BSYNC B0 ;  /* 0x0000000000007941 */ /* 0x000fea0003800000 */
.L_x_4462:
[----:B------:R-:W-:Y:S04]  /*2fe0*/  BSSY B0, `(.L_x_4464) ;  /* 0x000003f000007945 */ /* 0x000fe80003800000 */
[----:B------:R-:W-:Y:S05]  /*2ff0*/  @!P2 BRA `(.L_x_4465) ;  /* 0x0000000000f4a947 */ /* 0x000fea0003800000 */
[----:B------:R-:W-:Y:S01]  /*3000*/  ISETP.GE.AND P0, PT, R12, UR4, PT ;  /* 0x000000040c007c0c */ /* 0x000fe2000bf06270 */
[----:B------:R-:W5:Y:S01]  /*3010*/  LDC.64 R32, c[0x0][0x338] ;  /* 0x0000ce00ff207b82 */ /* 0x000f620000000a00 */
[----:B------:R-:W-:Y:S01]  /*3020*/  MOV R93, R89 ;  /* 0x00000059005d7202 */ /* 0x000fe20000000f00 */
[----:B-1----:R-:W-:Y:S10]  /*3030*/  IMAD.MOV.U32 R79, RZ, RZ, R77 ;  /* 0x000000ffff4f7224 */ /* 0x002ff400078e004d */
[C---:B------:R-:W-:Y:S01]  /*3040*/  @!P0 SHF.L.U64.HI R24, R70.reuse, 0x1, R69 ;  /* 0x0000000146188819 */ /* 0x040fe20000010245 */
[----:B---34-:R-:W-:Y:S05]  /*3050*/  @!P0 IMAD.SHL.U32 R35, R70, 0x2, RZ ;  /* 0x0000000246238824 */ /* 0x018fea00078e00ff */
[C---:B--2---:R-:W-:Y:S02]  /*3060*/  @!P0 IADD3 R6, P2, R35.reuse, R10, RZ ;  /* 0x0000000a23068210 */ /* 0x044fe40007f5e0ff */
[----:B------:R-:W-:Y:S02]  /*3070*/  @!P0 IADD3 R28, P3, R35, R46, RZ ;  /* 0x0000002e231c8210 */ /* 0x000fe40007f7e0ff */
[----:B------:R-:W-:Y:S01]  /*3080*/  @!P0 IADD3.X R7, R24, R9, RZ, P2, !PT ;  /* 0x0000000918078210 */ /* 0x000fe200017fe4ff */
[----:B-----5:R-:W-:Y:S04]  /*3090*/  IMAD.WIDE.U32 R36, R32, 0xc0, R92 ;  /* 0x000000c020247825 */ /* 0x020fe800078e005c */
[----:B------:R-:W-:Y:S01]  /*30a0*/  IMAD R33, R33, 0xc0, RZ ;  /* 0x000000c021217824 */ /* 0x000fe200078e02ff */
[----:B------:R-:W2:Y:S01]  /*30b0*/  @!P0 LDG.E.64 R6, desc[UR6][R6.64] ;  /* 0x0000000606068981 */ /* 0x000ea2000c1e1b00 */
[----:B------:R-:W-:Y:S03]  /*30c0*/  @!P0 IMAD.X R29, R24, 0x1, R47, P3 ;  /* 0x00000001181d8824 */ /* 0x000fe600018e062f */
[----:B------:R-:W-:Y:S02]  /*30d0*/  IADD3 R37, R37, R33, RZ ;  /* 0x0000002125257210 */ /* 0x000fe40007ffe0ff */
[----:B------:R-:W3:Y:S01]  /*30e0*/  @!P0 LDG.E.64 R26, desc[UR6][R28.64] ;  /* 0x000000061c1a8981 */ /* 0x000ee2000c1e1b00 */
[----:B------:R-:W1:Y:S05]  /*30f0*/  LDC.64 R32, c[0x0][0x248] ;  /* 0x00009200ff207b82 */ /* 0x000e6a0000000a00 */
[----:B------:R-:W4:Y:S01]  /*3100*/  LDG.E.128 R16, desc[UR6][R36.64] ;  /* 0x0000000624107981 */ /* 0x000f22000c1e1d00 */
        /* <DEDUP_REMOVED lines=10> */
[----:B------:R-:W-:Y:S01]  /*31b0*/  @!P0 LOP3.LUT R22, R18, 0xffff0000, RZ, 0xc0, !PT ;  /* 0xffff000012168812 */ /* 0x000fe200078ec0ff */
[----:B------:R-:W-:Y:S01]  /*31c0*/  @!P0 IMAD.U32 R15, R17, 0x10000, RZ ;  /* 0x00010000110f8824 */ /* 0x000fe200078e00ff */
[----:B------:R-:W-:Y:S01]  /*31d0*/  @!P0 SHF.L.U32 R6, R19, 0x10, RZ ;  /* 0x0000001013068819 */ /* 0x000fe200000006ff */
[-C--:B------:R-:W-:Y:S01]  /*31e0*/  @!P0 FMUL.FTZ R35, R21, R5.reuse ;  /* 0x0000000515238220 */ /* 0x080fe20000410000 */
[----:B------:R-:W-:Y:S01]  /*31f0*/  @!P0 LOP3.LUT R27, R27, 0xffff0000, RZ, 0xc0, !PT ;  /* 0xffff00001b1b8812 */ /* 0x000fe200078ec0ff */
        /* <DEDUP_REMOVED lines=29> */
.L_x_4465:
[----:B------:R-:W-:Y:S05]  /*33d0*/  BSYNC B0 ;  /* 0x0000000000007941 */ /* 0x000fea0003800000 */
.L_x_4464:
[C---:B------:R-:W-:Y:S01]  /*33e0*/  LEA R46, P2, R31.reuse, R46, 0x1 ;  /* 0x0000002e1f2e7211 */ /* 0x040fe200078408ff */
[----:B------:R-:W-:Y:S01]  /*33f0*/  IMAD.MOV.U32 R8, RZ, RZ, R10 ;  /* 0x000000ffff087224 */ /* 0x000fe200078e000a */
[----:B------:R-:W-:Y:S02]  /*3400*/  UMOV UR4, UR16 ;  /* 0x0000001000047c82 */ /* 0x000fe40008000000 */
[C---:B------:R-:W-:Y:S02]  /*3410*/  LEA.HI.X.SX32 R47, R31.reuse, R47, 0x1, P2 ;  /* 0x0000002f1f2f7211 */ /* 0x040fe400010f0eff */
[C---:B------:R-:W-:Y:S04]  /*3420*/  LEA R10, P0, R31.reuse, R8, 0x1 ;  /* 0x000000081f0a7211 */ /* 0x040fe800078008ff */
[----:B------:R-:W-:Y:S01]  /*3430*/  LEA.HI.X.SX32 R9, R31, R9, 0x1, P0 ;  /* 0x000000091f097211 */ /* 0x000fe200000f0eff */
[----:B------:R-:W-:Y:S08]  /*3440*/  BRA `(.L_x_4466) ;  /* 0x00000018006c7947 */ /* 0x000ff00003800000 */
.L_x_4457:
[----:B------:R-:W-:Y:S01]  /*3450*/  ULEA.HI UR17, UR4, UR4, URZ, 0x1 ;  /* 0x0000000404117291 */ /* 0x000fe2000f8f083f */
[----:B------:R-:W-:Y:S03]  /*3460*/  BSSY B1, `(.L_x_4467) ;  /* 0x0000058000017945 */ /* 0x000fe60003800000 */
[----:B------:R-:W-:Y:S06]  /*3470*/  USHF.R.S32.HI UR17, URZ, 0x1, UR17 ;  /* 0x000000013f117899 */ /* 0x000fec0008011411 */
[----:B------:R-:W-:Y:S01]  /*3480*/  MOV R91, UR17 ;  /* 0x00000011005b7c02 */ /* 0x000fe20008000f00 */
[----:B------:R-:W-:Y:S05]  /*3490*/  @!P0 BRA `(.L_x_4468) ;  /* 0x0000000400508947 */ /* 0x000fea0003800000 */
[----:B------:R-:W-:Y:S01]  /*34a0*/  ISETP.GE.AND P0, PT, R12, UR4, PT ;  /* 0x000000040c007c0c */ /* 0x000fe2000bf06270 */
[----:B------:R-:W-:Y:S01]  /*34b0*/  IMAD.MOV.U32 R93, RZ, RZ, R89 ;  /* 0x000000ffff5d7224 */ /* 0x000fe200078e0059 */
[----:B------:R-:W-:Y:S01]  /*34c0*/  BSSY B0, `(.L_x_4469) ;  /* 0x0000050000007945 */ /* 0x000fe20003800000 */
[----:B------:R-:W-:Y:S03]  /*34d0*/  MOV R79, R77 ;  /* 0x0000004d004f7202 */ /* 0x000fe60000000f00 */
[----:B------:R1:W5:Y:S07]  /*34e0*/  LDG.E.128 R40, desc[UR6][R92.64] ;  /* 0x000000065c287981 */ /* 0x00036e000c1e1d00 */
        /* <DEDUP_REMOVED lines=16> */
[C---:B------:R-:W-:Y:S02]  /*35f0*/  LEA R114, P0, R103.reuse, R94, 0x1 ;  /* 0x0000005e67727211 */ /* 0x040fe400078008ff */
[----:B-1----:R-:W-:Y:S01]  /*3600*/  MOV R93, RZ ;  /* 0x000000ff005d7202 */ /* 0x002fe20000000f00 */
[----:B------:R-:W-:Y:S01]  /*3610*/  @P5 IMAD R93, RZ, RZ, -UR17 ;  /* 0x80000011ff5d5e24 */ /* 0x000fe2000f8e02ff */
[----:B------:R-:W-:Y:S01]  /*3620*/  LEA.HI.X.SX32 R115, R103, R95, 0x1, P0 ;  /* 0x0000005f67737211 */ /* 0x000fe200000f0eff */
[----:B--2---:R-:W2:Y:S03]  /*3630*/  LDG.E.128 R24, desc[UR6][R14.64] ;  /* 0x000000060e187981 */ /* 0x004ea6000c1e1d00 */
        /* <DEDUP_REMOVED lines=56> */
.L_x_4470:
[----:B------:R-:W-:Y:S05]  /*39c0*/  BSYNC B0 ;  /* 0x0000000000007941 */ /* 0x000fea0003800000 */
.L_x_4469:
[----:B-----5:R3:W-:Y:S02]  /*39d0*/  STG.E.128 desc[UR6][R78.64], R40 ;  /* 0x000000284e007986 */ /* 0x0207e4000c101d06 */
.L_x_4468:
[----:B------:R-:W-:Y:S05]  /*39e0*/  BSYNC B1 ;  /* 0x0000000000017941 */ /* 0x000fea0003800000 */
.L_x_4467:
[----:B------:R-:W-:Y:S04]  /*39f0*/  BSSY B1, `(.L_x_4471) ;  /* 0x000005c000017945 */ /* 0x000fe80003800000 */
[----:B------:R-:W-:Y:S05]  /*3a00*/  @!P4 BRA `(.L_x_4472) ;  /* 0x000000040068c947 */ /* 0x000fea0003800000 */
        /* <DEDUP_REMOVED lines=9> */
[----:B-1----:R-:W-:Y:S01]  /*3aa0*/  IMAD.MOV.U32 R93, RZ, RZ, R91 ;  /* 0x000000ffff5d7224 */ /* 0x002fe200078e005b */
[----:B-----5:R-:W-:Y:S01]  /*3ab0*/  LOP3.LUT R33, R40, 0xffff0000, RZ, 0xc0, !PT ;  /* 0xffff000028217812 */ /* 0x020fe200078ec0ff */
[----:B------:R-:W-:Y:S01]  /*3ac0*/  IMAD.MOV.U32 R112, RZ, RZ, RZ ;  /* 0x000000ffff707224 */ /* 0x000fe200078e00ff */
[----:B------:R-:W-:Y:S01]  /*3ad0*/  LOP3.LUT R37, R41, 0xffff0000, RZ, 0xc0, !PT ;  /* 0xffff000029257812 */ /* 0x000fe200078ec0ff */
[----:B------:R-:W-:Y:S01]  /*3ae0*/  IMAD.MOV.U32 R118, RZ, RZ, RZ ;  /* 0x000000ffff767224 */ /* 0x000fe200078e00ff */
[----:B------:R-:W-:Y:S01]  /*3af0*/  SHF.L.U32 R38, R42, 0x10, RZ ;  /* 0x000000102a267819 */ /* 0x000fe200000006ff */
[----:B------:R-:W-:Y:S01]  /*3b00*/  IMAD.U32 R31, R40, 0x10000, RZ ;  /* 0x00010000281f7824 */ /* 0x000fe200078e00ff */
[----:B------:R-:W-:Y:S01]  /*3b10*/  LOP3.LUT R45, R43, 0xffff0000, RZ, 0xc0, !PT ;  /* 0xffff00002b2d7812 */ /* 0x000fe200078ec0ff */
[----:B------:R-:W-:Y:S01]  /*3b20*/  IMAD.U32 R34, R41, 0x10000, RZ ;  /* 0x0001000029227824 */ /* 0x000fe200078e00ff */
[----:B------:R-:W-:Y:S01]  /*3b30*/  LOP3.LUT R41, R42, 0xffff0000, RZ, 0xc0, !PT ;  /* 0xffff00002a297812 */ /* 0x000fe200078ec0ff */
[----:B------:R-:W-:Y:S02]  /*3b40*/  IMAD.U32 R42, R43, 0x10000, RZ ;  /* 0x000100002b2a7824 */ /* 0x000fe400078e00ff */
[----:B------:R-:W-:Y:S01]  /*3b50*/  @P4 IADD3 R93, RZ, -UR17, RZ ;  /* 0x80000011ff5d4c10 */ /* 0x000fe2000fffe0ff */
[----:B------:R-:W-:Y:S01]  /*3b60*/  @P4 IMAD R112, RZ, RZ, -UR17 ;  /* 0x80000011ff704e24 */ /* 0x000fe2000f8e02ff */
[----:B------:R-:W-:Y:S02]  /*3b70*/  @P4 IADD3 R118, RZ, -UR17, RZ ;  /* 0x80000011ff764c10 */ /* 0x000fe4000fffe0ff */
[C---:B------:R-:W-:Y:S02]  /*3b80*/  LEA R14, P0, R93.reuse, R114, 0x1 ;  /* 0x000000725d0e7211 */ /* 0x040fe400078008ff */
[----:B------:R-:W-:Y:S02]  /*3b90*/  IADD3 R79, P5, R74, R112, RZ ;  /* 0x000000704a4f7210 */ /* 0x000fe40007fbe0ff */
[----:B------:R-:W-:Y:S02]  /*3ba0*/  LEA.HI.X.SX32 R15, R93, R115, 0x1, P0 ;  /* 0x000000735d0f7211 */ /* 0x000fe400000f0eff */
[----:B------:R-:W-:Y:S02]  /*3bb0*/  LEA.HI.X.SX32 R112, R112, R73, 0x1, P5 ;  /* 0x0000004970707211 */ /* 0x000fe400028f0eff */
[C---:B---3--:R-:W-:Y:S01]  /*3bc0*/  LEA R114, P0, R79.reuse, R94, 0x1 ;  /* 0x0000005e4f727211 */ /* 0x048fe200078008ff */
[----:B--2---:R-:W2:Y:S03]  /*3bd0*/  LDG.E.128 R24, desc[UR6][R14.64] ;  /* 0x000000060e187981 */ /* 0x004ea6000c1e1d00 */
[----:B------:R-:W-:Y:S02]  /*3be0*/  LEA.HI.X R115, R79, R95, R112, 0x1, P0 ;  /* 0x0000005f4f737211 */ /* 0x000fe400000f0c70 */
[----:B------:R-:W-:Y:S04]  /*3bf0*/  IADD3 R79, P0, R74, R118, RZ ;  /* 0x000000764a4f7210 */ /* 0x000fe80007f1e0ff */
[----:B------:R-:W-:Y:S01]  /*3c00*/  LEA.HI.X.SX32 R118, R118, R73, 0x1, P0 ;  /* 0x0000004976767211 */ /* 0x000fe200000f0eff */
[----:B------:R-:W3:Y:S01]  /*3c10*/  LDG.E.128 R112, desc[UR6][R114.64] ;  /* 0x0000000672707981 */ /* 0x000ee2000c1e1d00 */
[C---:B------:R-:W-:Y:S04]  /*3c20*/  LEA R48, P0, R79.reuse, R96, 0x1 ;  /* 0x000000604f307211 */ /* 0x040fe800078008ff */
[----:B------:R-:W-:Y:S06]  /*3c30*/  LEA.HI.X R49, R79, R97, R118, 0x1, P0 ;  /* 0x000000614f317211 */ /* 0x000fec00000f0c76 */
[----:B------:R-:W4:Y:S01]  /*3c40*/  LDG.E.128 R48, desc[UR6][R48.64] ;  /* 0x0000000630307981 */ /* 0x000f22000c1e1d00 */
[C---:B--2---:R-:W-:Y:S01]  /*3c50*/  LOP3.LUT R19, R26.reuse, 0xffff0000, RZ, 0xc0, !PT ;  /* 0xffff00001a137812 */ /* 0x044fe200078ec0ff */
[----:B------:R-:W-:Y:S01]  /*3c60*/  IMAD.U32 R20, R26, 0x10000, RZ ;  /* 0x000100001a147824 */ /* 0x000fe200078e00ff */
[C---:B------:R-:W-:Y:S01]  /*3c70*/  SHF.L.U32 R17, R27.reuse, 0x10, RZ ;  /* 0x000000101b117819 */ /* 0x040fe200000006ff */
[C---:B------:R-:W-:Y:S01]  /*3c80*/  IMAD.U32 R28, R24.reuse, 0x10000, RZ ;  /* 0x00010000181c7824 */ /* 0x040fe200078e00ff */
        /* <DEDUP_REMOVED lines=48> */
.L_x_4474:
[----:B------:R-:W-:Y:S05]  /*3f90*/  BSYNC B0 ;  /* 0x0000000000007941 */ /* 0x000fea0003800000 */
.L_x_4473:
[----:B-----5:R4:W-:Y:S02]  /*3fa0*/  STG.E.128 desc[UR6][R116.64], R40 ;  /* 0x0000002874007986 */ /* 0x0209e4000c101d06 */
.L_x_4472:
[----:B------:R-:W-:Y:S05]  /*3fb0*/  BSYNC B1 ;  /* 0x0000000000017941 */ /* 0x000fea0003800000 */
.L_x_4471:
[----:B------:R-:W-:Y:S04]  /*3fc0*/  BSSY B1, `(.L_x_4475) ;  /* 0x000005c000017945 */ /* 0x000fe80003800000 */
[----:B------:R-:W-:Y:S05]  /*3fd0*/  @!P3 BRA `(.L_x_4476) ;  /* 0x000000040068b947 */ /* 0x000fea0003800000 */
[C---:B---3--:R-:W-:Y:S01]  /*3fe0*/  LEA R114, P0, R83.reuse, R92, 0x1 ;  /* 0x0000005c53727211 */ /* 0x048fe200078008ff */
        /* <DEDUP_REMOVED lines=87> */
.L_x_4478:
[----:B------:R-:W-:Y:S05]  /*4560*/  BSYNC B0 ;  /* 0x0000000000007941 */ /* 0x000fea0003800000 */
.L_x_4477:
[----:B-----5:R4:W-:Y:S02]  /*4570*/  STG.E.128 desc[UR6][R116.64], R40 ;  /* 0x0000002874007986 */ /* 0x0209e4000c101d06 */
.L_x_4476:
[----:B------:R-:W-:Y:S05]  /*4580*/  BSYNC B1 ;  /* 0x0000000000017941 */ /* 0x000fea0003800000 */
.L_x_4475:
[----:B------:R-:W-:Y:S04]  /*4590*/  BSSY B1, `(.L_x_4479) ;  /* 0x0000061000017945 */ /* 0x000fe80003800000 */
[----:B------:R-:W-:Y:S05]  /*45a0*/  @!P2 BRA `(.L_x_4480) ;  /* 0x00000004007ca947 */ /* 0x000fea0003800000 */
[----:B--2---:R-:W2:Y:S01]  /*45b0*/  LDC.64 R2, c[0x0][0x338] ;  /* 0x0000ce00ff027b82 */ /* 0x004ea20000000a00 */
[----:B-1----:R-:W-:Y:S01]  /*45c0*/  MOV R93, R89 ;  /* 0x00000059005d7202 */ /* 0x002fe20000000f00 */
[----:B------:R-:W-:Y:S01]  /*45d0*/  BSSY B0, `(.L_x_4481) ;  /* 0x000005b000007945 */ /* 0x000fe20003800000 */
[----:B------:R-:W-:Y:S02]  /*45e0*/  ISETP.GE.AND P0, PT, R12, UR4, PT ;  /* 0x000000040c007c0c */ /* 0x000fe4000bf06270 */
[----:B---3--:R-:W-:Y:S01]  /*45f0*/  MOV R79, R77 ;  /* 0x0000004d004f7202 */ /* 0x008fe20000000f00 */
        /* <DEDUP_REMOVED lines=34> */
[----:B------:R-:W-:Y:S06]  /*4820*/  LEA.HI.X R49, R79, R97, R118, 0x1, P0 ;  /* 0x000000614f317211 */ /* 0x000fec00000f0c76 */
[----:B------:R-:W4:Y:S01]  /*4830*/  LDG.E.128 R48, desc[UR6][R48.64] ;  /* 0x0000000630307981 */ /* 0x000f22000c1e1d00 */
[C---:B--2---:R-:W-:Y:S01]  /*4840*/  SHF.L.U32 R20, R26.reuse, 0x10, RZ ;  /* 0x000000101a147819 */ /* 0x044fe200000006ff */
[C---:B------:R-:W-:Y:S01]  /*4850*/  IMAD.U32 R17, R27.reuse, 0x10000, RZ ;  /* 0x000100001b117824 */ /* 0x040fe200078e00ff */
[----:B------:R-:W-:Y:S01]  /*4860*/  LOP3.LUT R19, R26, 0xffff0000, RZ, 0xc0, !PT ;  /* 0xffff00001a137812 */ /* 0x000fe200078ec0ff */
[C---:B------:R-:W-:Y:S01]  /*4870*/  IMAD.U32 R28, R24.reuse, 0x10000, RZ ;  /* 0x00010000181c7824 */ /* 0x040fe200078e00ff */
[----:B------:R-:W-:Y:S01]  /*4880*/  LOP3.LUT R15, R27, 0xffff0000, RZ, 0xc0, !PT ;  /* 0xffff00001b0f7812 */ /* 0x000fe200078ec0ff */
[C---:B------:R-:W-:Y:S01]  /*4890*/  IMAD.U32 R22, R25.reuse, 0x10000, RZ ;  /* 0x0001000019167824 */ /* 0x040fe200078e00ff */
        /* <DEDUP_REMOVED lines=46> */
.L_x_4482:
[----:B------:R-:W-:Y:S05]  /*4b80*/  BSYNC B0 ;  /* 0x0000000000007941 */ /* 0x000fea0003800000 */
.L_x_4481:
[----:B-----5:R1:W-:Y:S02]  /*4b90*/  STG.E.128 desc[UR6][R116.64], R40 ;  /* 0x0000002874007986 */ /* 0x0203e4000c101d06 */
.L_x_4480:
[----:B------:R-:W-:Y:S05]  /*4ba0*/  BSYNC B1 ;  /* 0x0000000000017941 */ /* 0x000fea0003800000 */
.L_x_4479:
        /* <DEDUP_REMOVED lines=8> */
.L_x_4456:
[----:B------:R-:W-:Y:S01]  /*4c30*/  @P0 IMAD.MOV.U32 R93, RZ, RZ, R89 ;  /* 0x000000ffff5d0224 */ /* 0x000fe200078e0059 */
[----:B--2---:R-:W1:Y:S01]  /*4c40*/  @P2 LDC.64 R2, c[0x0][0x338] ;  /* 0x0000ce00ff022b82 */ /* 0x004e620000000a00 */
[C---:B------:R-:W-:Y:S01]  /*4c50*/  @P4 LEA R26, P5, R99.reuse, R92, 0x1 ;  /* 0x0000005c631a4211 */ /* 0x040fe200078a08ff */
[----:B------:R-:W-:Y:S01]  /*4c60*/  @P0 IMAD.MOV.U32 R79, RZ, RZ, R77 ;  /* 0x000000ffff4f0224 */ /* 0x000fe200078e004d */
[----:B------:R-:W-:Y:S01]  /*4c70*/  UMOV UR4, URZ ;  /* 0x0000003f00047c82 */ /* 0x000fe20008000000 */
[----:B------:R2:W3:Y:S01]  /*4c80*/  @P0 LDG.E.128 R20, desc[UR6][R92.64] ;  /* 0x000000065c140981 */ /* 0x0004e2000c1e1d00 */
[----:B------:R-:W-:Y:S02]  /*4c90*/  @P4 LEA.HI.X R27, R99, R89, R98, 0x1, P5 ;  /* 0x00000059631b4211 */ /* 0x000fe400028f0c62 */
[C---:B------:R-:W-:Y:S04]  /*4ca0*/  @P4 LEA R24, P5, R55.reuse, R78, 0x1 ;  /* 0x0000004e37184211 */ /* 0x040fe800078a08ff */
[----:B------:R-:W-:Y:S01]  /*4cb0*/  @P4 LEA.HI.X R25, R55, R77, R56, 0x1, P5 ;  /* 0x0000004d37194211 */ /* 0x000fe200028f0c38 */
[----:B--2---:R-:W-:Y:S01]  /*4cc0*/  @P2 IMAD.MOV.U32 R93, RZ, RZ, R89 ;  /* 0x000000ffff5d2224 */ /* 0x004fe200078e0059 */
[----:B---3--:R2:W-:Y:S01]  /*4cd0*/  @P0 STG.E.128 desc[UR6][R78.64], R20 ;  /* 0x000000144e000986 */ /* 0x0085e2000c101d06 */
[C---:B------:R-:W-:Y:S01]  /*4ce0*/  @P3 LEA R16, P0, R83.reuse, R92, 0x1 ;  /* 0x0000005c53103211 */ /* 0x040fe200078008ff */
[----:B-1----:R-:W-:Y:S02]  /*4cf0*/  @P2 IMAD.WIDE.U32 R14, R2, 0xc0, R92 ;  /* 0x000000c0020e2825 */ /* 0x002fe400078e005c */
[----:B------:R-:W3:Y:S01]  /*4d00*/  @P4 LDG.E.128 R4, desc[UR6][R26.64] ;  /* 0x000000061a044981 */ /* 0x000ee2000c1e1d00 */
[----:B------:R-:W-:Y:S01]  /*4d10*/  @P3 LEA.HI.X R17, R83, R89, R82, 0x1, P0 ;  /* 0x0000005953113211 */ /* 0x000fe200000f0c52 */
[----:B------:R-:W-:Y:S05]  /*4d20*/  @P2 IMAD R3, R3, 0xc0, RZ ;  /* 0x000000c003032824 */ /* 0x000fea00078e02ff */
[----:B------:R-:W-:Y:S02]  /*4d30*/  @P2 IADD3 R15, R15, R3, RZ ;  /* 0x000000030f0f2210 */ /* 0x000fe40007ffe0ff */
[----:B------:R-:W1:Y:S01]  /*4d40*/  @P2 LDC.64 R2, c[0x0][0x248] ;  /* 0x00009200ff022b82 */ /* 0x000e620000000a00 */
[C---:B--2---:R-:W-:Y:S01]  /*4d50*/  @P3 LEA R20, P0, R110.reuse, R78, 0x1 ;  /* 0x0000004e6e143211 */ /* 0x044fe200078008ff */
[----:B------:R-:W-:Y:S03]  /*4d60*/  @P2 IMAD.MOV.U32 R79, RZ, RZ, R77 ;  /* 0x000000ffff4f2224 */ /* 0x000fe600078e004d */
[----:B------:R-:W-:Y:S01]  /*4d70*/  @P3 LEA.HI.X R21, R110, R77, R84, 0x1, P0 ;  /* 0x0000004d6e153211 */ /* 0x000fe200000f0c54 */
[----:B-1----:R-:W-:Y:S01]  /*4d80*/  @P2 IMAD R3, R3, 0xc0, RZ ;  /* 0x000000c003032824 */ /* 0x002fe200078e02ff */
[----:B---3--:R1:W-:Y:S04]  /*4d90*/  @P4 STG.E.128 desc[UR6][R24.64], R4 ;  /* 0x0000000418004986 */ /* 0x0083e8000c101d06 */
[----:B------:R-:W2:Y:S04]  /*4da0*/  @P3 LDG.E.128 R16, desc[UR6][R16.64] ;  /* 0x0000000610103981 */ /* 0x000ea8000c1e1d00 */
[----:B--2---:R2:W-:Y:S04]  /*4db0*/  @P3 STG.E.128 desc[UR6][R20.64], R16 ;  /* 0x0000001014003986 */ /* 0x0045e8000c101d06 */
[----:B-1----:R1:W3:Y:S02]  /*4dc0*/  @P2 LDG.E.128 R4, desc[UR6][R14.64] ;  /* 0x000000060e042981 */ /* 0x0022e4000c1e1d00 */
[----:B-1----:R-:W-:Y:S05]  /*4dd0*/  @P2 IMAD.WIDE.U32 R14, R2, 0xc0, R78 ;  /* 0x000000c0020e2825 */ /* 0x002fea00078e004e */
[----:B------:R-:W-:Y:S05]  /*4de0*/  @P2 IADD3 R15, R15, R3, RZ ;  /* 0x000000030f0f2210 */ /* 0x000fea0007ffe0ff */
[----:B---3--:R2:W-:Y:S02]  /*4df0*/  @P2 STG.E.128 desc[UR6][R14.64], R4 ;  /* 0x000000040e002986 */ /* 0x0085e4000c101d06 */
.L_x_4466:
[----:B------:R-:W2:Y:S01]  /*4e00*/  LDC R0, c[0x0][0x338] ;  /* 0x0000ce00ff007b82 */ /* 0x000ea20000000800 */
[----:B-1----:R-:W-:Y:S02]  /*4e10*/  IMAD.MOV.U32 R93, RZ, RZ, R89 ;  /* 0x000000ffff5d7224 */ /* 0x002fe400078e0059 */
[----:B--2---:R-:W-:Y:S05]  /*4e20*/  IMAD.U32 R3, R0, -0x80, RZ ;  /* 0xffffff8000037824 */ /* 0x004fea00078e00ff */
        /* <DEDUP_REMOVED lines=8> */
[----:B------:R-:W-:Y:S05]  /*4eb0*/  SHF.L.U32 R3, R11, 0x7, RZ ;  /* 0x000000070b037819 */ /* 0x000fea00000006ff */
[C---:B------:R-:W-:Y:S02]  /*4ec0*/  VIADD R2, R3.reuse, 0xffffff00 ;  /* 0xffffff0003027836 */ /* 0x040fe40000000000 */
[----:B------:R-:W-:Y:S03]  /*4ed0*/  VIADD R3, R3, 0xffffff80 ;  /* 0xffffff8003037836 */ /* 0x000fe60000000000 */
[-C--:B------:R-:W-:Y:S02]  /*4ee0*/  IABS R15, R2.reuse ;  /* 0x00000002000f7213 */ /* 0x080fe40000000000 */
[----:B---34-:R-:W-:Y:S02]  /*4ef0*/  IABS R17, R3 ;  /* 0x0000000300117213 */ /* 0x018fe40000000000 */
[----:B------:R-:W-:Y:S02]  /*4f00*/  IADD3 R0, -R3, R2, RZ ;  /* 0x0000000203007210 */ /* 0x000fe40007ffe1ff */
[-C--:B-1----:R-:W-:Y:S02]  /*4f10*/  IABS R7, R4.reuse ;  /* 0x0000000400077213 */ /* 0x082fe40000000000 */
[----:B------:R-:W-:Y:S02]  /*4f20*/  LOP3.LUT R5, RZ, R4, RZ, 0x33, !PT ;  /* 0x00000004ff057212 */ /* 0x000fe400078e33ff */
[----:B------:R-:W1:Y:S10]  /*4f30*/  I2F.RP R16, R7 ;  /* 0x0000000700107306 */ /* 0x000e740000209400 */
        /* <DEDUP_REMOVED lines=15> */
[----:B------:R-:W-:Y:S02]  /*5030*/  ISETP.GT.U32.AND P0, PT, R7, R15, PT ;  /* 0x0000000f0700720c */ /* 0x000fe40003f04070 */
[----:B------:R-:W-:Y:S09]  /*5040*/  ISETP.GE.AND P3, PT, R14, RZ, PT ;  /* 0x000000ff0e00720c */ /* 0x000ff20003f66270 */
[----:B------:R-:W-:Y:S02]  /*5050*/  @!P4 IMAD.IADD R17, R17, 0x1, -R7 ;  /* 0x000000011111c824 */ /* 0x000fe400078e0a07 */
[-C--:B------:R-:W-:Y:S01]  /*5060*/  @!P0 IADD3 R15, R15, -R7.reuse, RZ ;  /* 0x800000070f0f8210 */ /* 0x080fe20007ffe0ff */
[----:B------:R-:W-:Y:S01]  /*5070*/  @!P4 VIADD R8, R8, 0x1 ;  /* 0x000000010808c836 */ /* 0x000fe20000000000 */
[----:B------:R-:W-:Y:S02]  /*5080*/  @!P0 IADD3 R6, R6, 0x1, RZ ;  /* 0x0000000106068810 */ /* 0x000fe40007ffe0ff */
[-C--:B------:R-:W-:Y:S02]  /*5090*/  ISETP.GE.U32.AND P5, PT, R15, R7.reuse, PT ;  /* 0x000000070f00720c */ /* 0x080fe40003fa6070 */
[----:B------:R-:W-:Y:S02]  /*50a0*/  ISETP.GE.U32.AND P6, PT, R17, R7, PT ;  /* 0x000000071100720c */ /* 0x000fe40003fc6070 */
[----:B------:R-:W-:Y:S02]  /*50b0*/  LOP3.LUT R7, R2, R4, RZ, 0x3c, !PT ;  /* 0x0000000402077212 */ /* 0x000fe400078e3cff */
[----:B------:R-:W-:Y:S02]  /*50c0*/  ISETP.NE.AND P0, PT, R4, RZ, PT ;  /* 0x000000ff0400720c */ /* 0x000fe40003f05270 */
[----:B------:R-:W-:Y:S05]  /*50d0*/  ISETP.GE.AND P2, PT, R7, RZ, PT ;  /* 0x000000ff0700720c */ /* 0x000fea0003f46270 */
        /* <DEDUP_REMOVED lines=38> */
.L_x_4483:
        /* <DEDUP_REMOVED lines=9> */
.L_x_4484:
[----:B------:R-:W-:Y:S04]  /*53d0*/  IADD3 R11, R11, -0x1, RZ ;  /* 0xffffffff0b0b7810 */ /* 0x000fe80007ffe0ff */
[----:B------:R-:W-:Y:S11]  /*53e0*/  ISETP.GT.AND P0, PT, R11, R75, PT ;  /* 0x0000004b0b00720c */ /* 0x000ff60003f04270 */
[----:B------:R-:W-:Y:S02]  /*53f0*/  @!UPT UIADD3 URZ, URZ, URZ, URZ ;  /* 0x0000003f3f3ff290 */ /* 0x000fe4000fffe03f */
[----:B------:R-:W-:Y:S05]  /*5400*/  @P0 BRA `(.L_x_4485) ;  /* 0xffffffcc00ac0947 */ /* 0x000fea000383ffff */
.L_x_4455:
        /* <DEDUP_REMOVED lines=12> */
[----:B------:R-:W-:Y:S01]  /*54d0*/  ULDC.64 UR8, c[0x0][0x300] ;  /* 0x0000c00000087ab9 */ /* 0x000fe20000000a00 */
[----:B------:R-:W-:Y:S01]  /*54e0*/  IMAD.MOV.U32 R0, RZ, RZ, RZ ;  /* 0x000000ffff007224 */ /* 0x000fe200078e00ff */
[----:B------:R-:W-:-:S04]  /*54f0*/  ISETP.NE.U32.AND P0, PT, RZ, UR8, PT ;  /* 0x00000008ff007c0c */ /* 0x000fc8000bf05070 */
[----:B------:R-:W-:Y:S01]  /*5500*/  ISETP.NE.AND.EX P0, PT, RZ, UR9, PT, P0 ;  /* 0x00000009ff007c0c */ /* 0x000fe2000bf05300 */
[----:B------:R-:W1:Y:S01]  /*5510*/  S2R R25, SR_CTAID.X ;  /* 0x0000000000197919 */ /* 0x000e620000002500 */
[----:B------:R-:W-:-:S11]  /*5520*/  ULDC.64 UR8, c[0x0][0x210] ;  /* 0x0000840000087ab9 */ /* 0x000fd60000000a00 */
[----:B------:R-:W2:Y:S01]  /*5530*/  @P0 S2R R2, SR_CTAID.Y ;  /* 0x0000000000020919 */ /* 0x000ea20000002600 */
[----:B------:R-:W2:Y:S02]  /*5540*/  @P0 LDC.64 R4, c[0x0][0x300] ;  /* 0x0000c000ff040b82 */ /* 0x000ea40000000a00 */
[----:B--2---:R-:W-:-:S05]  /*5550*/  @P0 IMAD.WIDE R6, R2, 0x4, R4 ;  /* 0x0000000402060825 */ /* 0x004fca00078e0204 */
[----:B------:R-:W2:Y:S01]  /*5560*/  @P0 LDG.E R0, desc[UR6][R6.64] ;  /* 0x0000000606000981 */ /* 0x000ea2000c1e1900 */
[C---:B------:R-:W-:Y:S01]  /*5570*/  IADD3 R3, P0, R106.reuse, UR11, RZ ;  /* 0x0000000b6a037c10 */ /* 0x040fe2000ff1e0ff */
[C---:B-1----:R-:W-:Y:S01]  /*5580*/  IMAD R61, R25.reuse, 0x40, R61 ;  /* 0x00000040193d7824 */ /* 0x042fe200078e023d */
[----:B------:R-:W-:Y:S01]  /*5590*/  ULDC.U8 UR11, c[0x0][0x3c3] ;  /* 0x0000f0c0000b7ab9 */ /* 0x000fe20000000000 */
[----:B------:R-:W-:Y:S01]  /*55a0*/  LEA R10, P3, R106, UR8, 0x1 ;  /* 0x000000086a0a7c11 */ /* 0x000fe2000f8608ff */
[----:B-----5:R-:W-:Y:S01]  /*55b0*/  IMAD R15, R25, -0x40, R142 ;  /* 0xffffffc0190f7824 */ /* 0x020fe200078e028e */
[----:B------:R-:W-:Y:S02]  /*55c0*/  IADD3.X R2, R60, UR10, RZ, P0, !PT ;  /* 0x0000000a3c027c10 */ /* 0x000fe400087fe4ff */
[----:B------:R-:W-:Y:S02]  /*55d0*/  ISETP.NE.AND P0, PT, RZ, UR11, PT ;  /* 0x0000000bff007c0c */ /* 0x000fe4000bf05270 */
[----:B------:R-:W-:-:S02]  /*55e0*/  LEA R32, P2, R3, UR8, 0x1 ;  /* 0x0000000803207c11 */ /* 0x000fc4000f8408ff */
[----:B------:R-:W-:Y:S02]  /*55f0*/  LEA.HI.X R11, R106, UR9, R60, 0x1, P3 ;  /* 0x000000096a0b7c11 */ /* 0x000fe400098f0c3c */
[----:B------:R-:W-:Y:S01]  /*5600*/  LEA.HI.X R33, R3, UR9, R2, 0x1, P2 ;  /* 0x0000000903217c11 */ /* 0x000fe200090f0c02 */
[----:B------:R-:W-:Y:S02]  /*5610*/  IMAD.SHL.U32 R3, R65, 0x20, RZ ;  /* 0x0000002041037824 */ /* 0x000fe400078e00ff */
        /* <DEDUP_REMOVED lines=28> */
[----:B---34-:R-:W-:Y:S01]  /*57e0*/  IMAD.U32 R17, R10, 0x10000, RZ ;  /* 0x000100000a117824 */ /* 0x018fe200078e00ff */
        /* <DEDUP_REMOVED lines=34> */
.L_x_4492:
[----:B------:R-:W-:Y:S05]  /*5a10*/  BSYNC B0 ;  /* 0x0000000000007941 */ /* 0x000fea0003800000 */
.L_x_4491:
[----:B-----5:R1:W-:Y:S02]  /*5a20*/  STS.128 [R147], R8 ;  /* 0x0000000893007388 */ /* 0x0203e40000000c00 */
.L_x_4490:
[----:B------:R-:W-:Y:S05]  /*5a30*/  BSYNC B1 ;  /* 0x0000000000017941 */ /* 0x000fea0003800000 */
.L_x_4489:
[----:B-1----:R-:W-:-:S05]  /*5a40*/  VIADD R8, R104, 0x20 ;  /* 0x0000002068087836 */ /* 0x002fca0000000000 */
[----:B------:R-:W-:-:S04]  /*5a50*/  ISETP.GE.AND P0, PT, R8, R15, PT ;  /* 0x0000000f0800720c */ /* 0x000fc80003f06270 */
[----:B------:R-:W-:-:S13]  /*5a60*/  ISETP.LT.OR P0, PT, R0, -0x83, P0 ;  /* 0xffffff7d0000780c */ /* 0x000fda0000701670 */
[----:B------:R-:W-:Y:S05]  /*5a70*/  @P0 BRA `(.L_x_4493) ;  /* 0x0000001000280947 */ /* 0x000fea0003800000 */
[----:B---34-:R-:W5:Y:S01]  /*5a80*/  LDG.E.128 R32, desc[UR6][R32.64] ;  /* 0x0000000620207981 */ /* 0x018f62000c1e1d00 */
        /* <DEDUP_REMOVED lines=15> */
[C---:B-----5:R-:W-:Y:S01]  /*5b80*/  LOP3.LUT R0, R33.reuse, 0xffff0000, RZ, 0xc0, !PT ;  /* 0xffff000021007812 */ /* 0x060fe200078ec0ff */
[----:B------:R-:W-:Y:S01]  /*5b90*/  IMAD.U32 R6, R33, 0x10000, RZ ;  /* 0x0001000021067824 */ /* 0x000fe200078e00ff */
[C---:B------:R-:W-:Y:S01]  /*5ba0*/  LOP3.LUT R10, R35.reuse, 0xffff0000, RZ, 0xc0, !PT ;  /* 0xffff0000230a7812 */ /* 0x040fe200078ec0ff */
[----:B------:R-:W-:Y:S01]  /*5bb0*/  IMAD.U32 R11, R35, 0x10000, RZ ;  /* 0x00010000230b7824 */ /* 0x000fe200078e00ff */
[----:B------:R-:W-:Y:S02]  /*5bc0*/  SHF.L.U32 R12, R34, 0x10, RZ ;  /* 0x00000010220c7819 */ /* 0x000fe400000006ff */
[----:B------:R-:W-:-:S02]  /*5bd0*/  SHF.L.U32 R7, R32, 0x10, RZ ;  /* 0x0000001020077819 */ /* 0x000fc400000006ff */
[----:B------:R-:W-:Y:S02]  /*5be0*/  LOP3.LUT R34, R34, 0xffff0000, RZ, 0xc0, !PT ;  /* 0xffff000022227812 */ /* 0x000fe400078ec0ff */
        /* <DEDUP_REMOVED lines=29> */
.L_x_4495:
[----:B------:R-:W-:Y:S05]  /*5dc0*/  BSYNC B0 ;  /* 0x0000000000007941 */ /* 0x000fea0003800000 */
.L_x_4494:
[----:B-----5:R1:W-:Y:S01]  /*5dd0*/  STS.128 [R147+0x800], R32 ;  /* 0x0008002093007388 */ /* 0x0203e20000000c00 */
[----:B------:R-:W-:Y:S05]  /*5de0*/  BRA `(.L_x_4493) ;  /* 0x0000000c004c7947 */ /* 0x000fea0003800000 */
.L_x_4488:
[----:B------:R-:W1:Y:S01]  /*5df0*/  S2R R2, SR_TID.X ;  /* 0x0000000000027919 */ /* 0x000e620000002100 */
[----:B------:R-:W-:Y:S01]  /*5e00*/  ISETP.GE.AND P0, PT, R104, R15, PT ;  /* 0x0000000f6800720c */ /* 0x000fe20003f06270 */
[----:B------:R-:W-:Y:S03]  /*5e10*/  BSSY B1, `(.L_x_4496) ;  /* 0x000005d000017945 */ /* 0x000fe60003800000 */
[----:B-1----:R-:W-:-:S13]  /*5e20*/  ISETP.LT.OR P0, PT, R2, -0x3, P0 ;  /* 0xfffffffd0200780c */ /* 0x002fda0000701670 */
        /* <DEDUP_REMOVED lines=13> */
[----:B------:R-:W-:Y:S02]  /*5f00*/  IADD3 R8, P2, R5, R0, RZ ;  /* 0x0000000005087210 */ /* 0x000fe40007f5e0ff */
[----:B---34-:R-:W-:Y:S01]  /*5f10*/  @P0 SHF.R.S32.HI R16, RZ, 0x1, R67 ;  /* 0x00000001ff100819 */ /* 0x018fe20000011443 */
[----:B------:R-:W-:Y:S01]  /*5f20*/  IMAD.WIDE R6, R7, 0x2, R10 ;  /* 0x0000000207067825 */ /* 0x000fe200078e020a */
[----:B------:R-:W-:Y:S02]  /*5f30*/  LEA.HI.X.SX32 R9, R5, R14, 0x1, P2 ;  /* 0x0000000e05097211 */ /* 0x000fe400010f0eff */
[----:B-1----:R-:W-:Y:S01]  /*5f40*/  LEA R10, P2, R8, UR8, 0x1 ;  /* 0x00000008080a7c11 */ /* 0x002fe2000f8408ff */
        /* <DEDUP_REMOVED lines=71> */
.L_x_4499:
[----:B------:R-:W-:Y:S05]  /*63c0*/  BSYNC B0 ;  /* 0x0000000000007941 */ /* 0x000fea0003800000 */
.L_x_4498:
[----:B-----5:R2:W-:Y:S02]  /*63d0*/  STS.128 [R147], R20 ;  /* 0x0000001493007388 */ /* 0x0205e40000000c00 */
.L_x_4497:
[----:B------:R-:W-:Y:S05]  /*63e0*/  BSYNC B1 ;  /* 0x0000000000017941 */ /* 0x000fea0003800000 */
.L_x_4496:
[----:B------:R-:W-:-:S05]  /*63f0*/  VIADD R8, R104, 0x20 ;  /* 0x0000002068087836 */ /* 0x000fca0000000000 */
        /* <DEDUP_REMOVED lines=13> */
[----:B-1----:R-:W-:-:S03]  /*64d0*/  @P0 SHF.R.S32.HI R10, RZ, 0x1, R67 ;  /* 0x00000001ff0a0819 */ /* 0x002fc60000011443 */
[----:B------:R-:W-:Y:S01]  /*64e0*/  @P0 IMAD.MOV R9, RZ, RZ, -R2 ;  /* 0x000000ffff090224 */ /* 0x000fe200078e0a02 */
[----:B------:R-:W-:Y:S02]  /*64f0*/  @P0 SHF.R.S32.HI R67, RZ, 0x1, R67 ;  /* 0x00000001ff430819 */ /* 0x000fe40000011443 */
[----:B------:R-:W-:Y:S02]  /*6500*/  @P0 IADD3 R65, -R10, RZ, RZ ;  /* 0x000000ff0a410210 */ /* 0x000fe40007ffe1ff */
[----:B------:R-:W-:-:S03]  /*6510*/  IADD3 R2, P2, R9, R0, RZ ;  /* 0x0000000009027210 */ /* 0x000fc60007f5e0ff */
[----:B------:R-:W-:Y:S01]  /*6520*/  IMAD.WIDE R12, R65, 0x2, R32 ;  /* 0x00000002410c7825 */ /* 0x000fe200078e0220 */
[----:B------:R-:W-:Y:S02]  /*6530*/  LEA.HI.X.SX32 R9, R9, R3, 0x1, P2 ;  /* 0x0000000309097211 */ /* 0x000fe400010f0eff */
[----:B---34-:R-:W-:-:S03]  /*6540*/  LEA R16, P2, R2, UR8, 0x1 ;  /* 0x0000000802107c11 */ /* 0x018fc6000f8408ff */
        /* <DEDUP_REMOVED lines=8> */
[----:B--2---:R-:W-:-:S04]  /*65d0*/  LEA R20, P2, R0, UR8, 0x1 ;  /* 0x0000000800147c11 */ /* 0x004fc8000f8408ff */
[----:B------:R-:W-:-:S06]  /*65e0*/  LEA.HI.X R21, R0, UR9, R3, 0x1, P2 ;  /* 0x0000000900157c11 */ /* 0x000fcc00090f0c03 */
[----:B------:R-:W2:Y:S01]  /*65f0*/  LDG.E.128 R20, desc[UR6][R20.64] ;  /* 0x0000000614147981 */ /* 0x000ea2000c1e1d00 */
[C---:B-----5:R-:W-:Y:S01]  /*6600*/  SHF.L.U32 R3, R4.reuse, 0x10, RZ ;  /* 0x0000001004037819 */ /* 0x060fe200000006ff */
[C---:B------:R-:W-:Y:S01]  /*6610*/  IMAD.U32 R10, R5.reuse, 0x10000, RZ ;  /* 0x00010000050a7824 */ /* 0x040fe200078e00ff */
        /* <DEDUP_REMOVED lines=18> */
[----:B------:R-:W-:Y:S01]  /*6740*/  SHF.L.U32 R15, R17, 0x10, RZ ;  /* 0x00000010110f7819 */ /* 0x000fe200000006ff */
        /* <DEDUP_REMOVED lines=13> */
[C---:B--2---:R-:W-:Y:S01]  /*6820*/  SHF.L.U32 R12, R20.reuse, 0x10, RZ ;  /* 0x00000010140c7819 */ /* 0x044fe200000006ff */
        /* <DEDUP_REMOVED lines=26> */
.L_x_4501:
[----:B------:R-:W-:Y:S05]  /*69d0*/  BSYNC B0 ;  /* 0x0000000000007941 */ /* 0x000fea0003800000 */
.L_x_4500:
[----:B-----5:R1:W-:Y:S01]  /*69e0*/  STS.128 [R147+0x800], R4 ;  /* 0x0008000493007388 */ /* 0x0203e20000000c00 */
[----:B------:R-:W-:Y:S05]  /*69f0*/  BRA `(.L_x_4493) ;  /* 0x0000000000487947 */ /* 0x000fea0003800000 */
.L_x_4487:
[----:B------:R-:W1:Y:S01]  /*6a00*/  S2R R25, SR_CTAID.X ;  /* 0x0000000000197919 */ /* 0x000e620000002500 */
[----:B------:R-:W-:Y:S02]  /*6a10*/  VIADD R8, R104, 0x20 ;  /* 0x0000002068087836 */ /* 0x000fe40000000000 */
[----:B-1----:R-:W-:-:S05]  /*6a20*/  IMAD R3, R25, -0x40, R142 ;  /* 0xffffffc019037824 */ /* 0x002fca00078e028e */
        /* <DEDUP_REMOVED lines=15> */
.L_x_4493:
[----:B------:R-:W-:Y:S05]  /*6b20*/  BSYNC B2 ;  /* 0x0000000000027941 */ /* 0x000fea0003800000 */
.L_x_4486:
[----:B------:R-:W-:Y:S01]  /*6b30*/  VIADD R146, R52, 0xffffffff ;  /* 0xffffffff34927836 */ /* 0x000fe20000000000 */
[----:B-1----:R-:W1:Y:S01]  /*6b40*/  S2R R2, SR_TID.X ;  /* 0x0000000000027919 */ /* 0x002e620000002100 */
[----:B------:R-:W-:Y:S01]  /*6b50*/  VIADD R10, R104, 0x40 ;  /* 0x00000040680a7836 */ /* 0x000fe20000000000 */
[----:B------:R-:W-:Y:S01]  /*6b60*/  LOP3.LUT R59, R59, 0x7fffffe, RZ, 0xc0, !PT ;  /* 0x07fffffe3b3b7812 */ /* 0x000fe200078ec0ff */
[----:B------:R-:W-:Y:S01]  /*6b70*/  IMAD.SHL.U32 R0, R146, 0x80, RZ ;  /* 0x0000008092007824 */ /* 0x000fe200078e00ff */
[----:B------:R-:W-:Y:S01]  /*6b80*/  ULDC UR5, c[0x0][0x398] ;  /* 0x0000e60000057ab9 */ /* 0x000fe20000000800 */
[----:B------:R-:W-:Y:S02]  /*6b90*/  VIADD R3, R104, 0x60 ;  /* 0x0000006068037836 */ /* 0x000fe40000000000 */
[----:B------:R-:W-:-:S05]  /*6ba0*/  IMAD.IADD R9, R53, 0x1, -R0 ;  /* 0x0000000135097824 */ /* 0x000fca00078e0a00 */
[-C--:B------:R-:W-:Y:S02]  /*6bb0*/  ISETP.GE.AND P5, PT, R10, R9.reuse, PT ;  /* 0x000000090a00720c */ /* 0x080fe40003fa6270 */
[-C--:B------:R-:W-:Y:S02]  /*6bc0*/  ISETP.GE.AND P4, PT, R3, R9.reuse, PT ;  /* 0x000000090300720c */ /* 0x080fe40003f86270 */
[-C--:B------:R-:W-:Y:S02]  /*6bd0*/  ISETP.GE.AND P0, PT, R104, R9.reuse, PT ;  /* 0x000000096800720c */ /* 0x080fe40003f06270 */
[CC--:B------:R-:W-:Y:S02]  /*6be0*/  ISETP.GE.AND P6, PT, R8.reuse, R9.reuse, PT ;  /* 0x000000090800720c */ /* 0x0c0fe40003fc6270 */
[----:B------:R-:W-:-:S05]  /*6bf0*/  ISETP.GE.AND P3, PT, R8, R9, PT ;  /* 0x000000090800720c */ /* 0x000fca0003f66270 */
[----:B------:R-:W3:Y:S04]  /*6c00*/  @!P5 LDC.64 R6, c[0x0][0x248] ;  /* 0x00009200ff06db82 */ /* 0x000ee80000000a00 */
[----:B------:R-:W-:Y:S02]  /*6c10*/  @!P0 IMAD.MOV.U32 R136, RZ, RZ, R138 ;  /* 0x000000ffff888224 */ /* 0x000fe400078e008a */
[----:B------:R-:W-:Y:S02]  /*6c20*/  @!P6 LEA R12, P2, R55, R138, 0x1 ;  /* 0x0000008a370ce211 */ /* 0x000fe400078408ff */
[----:B------:R-:W2:Y:S01]  /*6c30*/  @!P4 LDC.64 R4, c[0x0][0x248] ;  /* 0x00009200ff04cb82 */ /* 0x000ea20000000a00 */
[----:B------:R-:W-:Y:S01]  /*6c40*/  @!PT LDS RZ, [RZ] ;  /* 0x00000000fffff984 */ /* 0x000fe20000000800 */
[----:B------:R-:W-:Y:S01]  /*6c50*/  @!PT LDS RZ, [RZ] ;  /* 0x00000000fffff984 */ /* 0x000fe20000000800 */
[----:B------:R-:W-:Y:S01]  /*6c60*/  @!PT LDS RZ, [RZ] ;  /* 0x00000000fffff984 */ /* 0x000fe20000000800 */
[----:B------:R2:W-:Y:S01]  /*6c70*/  @!P0 LDGSTS.E.BYPASS.LTC128B.128 [R147+0x1000], desc[UR6][R136.64] ;  /* 0x0100000088938fae */ /* 0x0005e2000b901d46 */
[----:B-1----:R-:W-:-:S02]  /*6c80*/  SHF.R.S32.HI R11, RZ, 0x1f, R2 ;  /* 0x0000001fff0b7819 */ /* 0x002fc40000011402 */
[----:B------:R-:W-:Y:S01]  /*6c90*/  @!P6 LEA.HI.X R13, R55, R137, R56, 0x1, P2 ;  /* 0x00000089370de211 */ /* 0x000fe200010f0c38 */
[----:B------:R-:W-:Y:S01]  /*6ca0*/  IMAD.SHL.U32 R55, R2, 0x2, RZ ;  /* 0x0000000202377824 */ /* 0x000fe200078e00ff */
[----:B------:R-:W-:-:S03]  /*6cb0*/  ISETP.GE.AND P2, PT, R104, R9, PT ;  /* 0x000000096800720c */ /* 0x000fc60003f46270 */
[----:B------:R1:W-:Y:S01]  /*6cc0*/  @!P6 LDGSTS.E.BYPASS.LTC128B.128 [R147+0x1800], desc[UR6][R12.64] ;  /* 0x018000000c93efae */ /* 0x0003e2000b901d46 */
[----:B------:R-:W-:Y:S02]  /*6cd0*/  ISETP.GE.AND P6, PT, R3, R9, PT ;  /* 0x000000090300720c */ /* 0x000fe40003fc6270 */
[----:B------:R-:W-:Y:S02]  /*6ce0*/  LOP3.LUT R55, R55, 0x6, RZ, 0xc0, !PT ;  /* 0x0000000637377812 */ /* 0x000fe400078ec0ff */
[----:B---34-:R-:W-:-:S04]  /*6cf0*/  @!P5 LEA R16, P0, R6, R138, 0x7 ;  /* 0x0000008a0610d211 */ /* 0x018fc800078038ff */
[----:B------:R-:W-:Y:S02]  /*6d00*/  @!P5 LEA.HI.X R17, R6, R137, R7, 0x7, P0 ;  /* 0x000000890611d211 */ /* 0x000fe400000f3c07 */
[CC--:B------:R-:W-:Y:S02]  /*6d10*/  LEA.HI R7, R11.reuse, R2.reuse, RZ, 0x3 ;  /* 0x000000020b077211 */ /* 0x0c0fe400078f18ff */
[----:B------:R-:W-:Y:S01]  /*6d20*/  LEA.HI R6, R11, R2, RZ, 0x4 ;  /* 0x000000020b067211 */ /* 0x000fe200078f20ff */
[----:B--2---:R-:W-:Y:S01]  /*6d30*/  @!P4 IMAD R5, R5, 0xc0, RZ ;  /* 0x000000c00505c824 */ /* 0x004fe200078e02ff */
[----:B------:R-:W-:Y:S01]  /*6d40*/  LOP3.LUT R19, R7, 0xfffffff8, RZ, 0xc0, !PT ;  /* 0xfffffff807137812 */ /* 0x000fe200078ec0ff */
[----:B------:R2:W-:Y:S01]  /*6d50*/  @!P5 LDGSTS.E.BYPASS.LTC128B.128 [R147+0x2000], desc[UR6][R16.64] ;  /* 0x020000001093dfae */ /* 0x0005e2000b901d46 */
[----:B------:R-:W-:Y:S01]  /*6d60*/  @!P4 IMAD.MOV.U32 R136, RZ, RZ, R138 ;  /* 0x000000ffff88c224 */ /* 0x000fe200078e008a */
[----:B------:R-:W-:Y:S02]  /*6d70*/  ISETP.GE.AND P0, PT, R10, R9, PT ;  /* 0x000000090a00720c */ /* 0x000fe40003f06270 */
[----:B------:R-:W-:Y:S01]  /*6d80*/  IMAD.IADD R8, R2, 0x1, -R19 ;  /* 0x0000000102087824 */ /* 0x000fe200078e0a13 */
[----:B------:R-:W-:-:S02]  /*6d90*/  SHF.R.S32.HI R9, RZ, 0x4, R6 ;  /* 0x00000004ff097819 */ /* 0x000fc40000011406 */
[----:B------:R-:W-:Y:S01]  /*6da0*/  LOP3.LUT R19, R6, 0xfffffff0, RZ, 0xc0, !PT ;  /* 0xfffffff006137812 */ /* 0x000fe200078ec0ff */
[----:B-1----:R-:W-:Y:S01]  /*6db0*/  @!P4 IMAD.WIDE.U32 R12, R4, 0xc0, R136 ;  /* 0x000000c0040cc825 */ /* 0x002fe200078e0088 */
[----:B------:R-:W-:Y:S02]  /*6dc0*/  LEA.HI R10, R8, R8, RZ, 0x1 ;  /* 0x00000008080a7211 */ /* 0x000fe400078f08ff */
[----:B------:R-:W-:Y:S02]  /*6dd0*/  LEA.HI R48, R6, R9, RZ, 0x1 ;  /* 0x0000000906307211 */ /* 0x000fe400078f08ff */
[----:B------:R-:W-:Y:S02]  /*6de0*/  SHF.R.S32.HI R3, RZ, 0x1, R10 ;  /* 0x00000001ff037819 */ /* 0x000fe4000001140a */
[----:B------:R-:W-:Y:S02]  /*6df0*/  SHF.R.S32.HI R4, RZ, 0x3, R7 ;  /* 0x00000003ff047819 */ /* 0x000fe40000011407 */
[----:B------:R-:W-:-:S02]  /*6e00*/  LOP3.LUT R7, R10, 0x3fffffe, RZ, 0xc0, !PT ;  /* 0x03fffffe0a077812 */ /* 0x000fc400078ec0ff */
[----:B------:R-:W-:Y:S02]  /*6e10*/  LOP3.LUT R48, R48, 0xfffffffe, RZ, 0xc0, !PT ;  /* 0xfffffffe30307812 */ /* 0x000fe400078ec0ff */
[----:B------:R-:W-:Y:S01]  /*6e20*/  @!P3 LEA R14, P5, R57, R140, 0x1 ;  /* 0x0000008c390eb211 */ /* 0x000fe200078a08ff */
[----:B------:R-:W-:Y:S02]  /*6e30*/  IMAD.IADD R7, R8, 0x1, -R7 ;  /* 0x0000000108077824 */ /* 0x000fe400078e0a07 */
[----:B------:R-:W-:Y:S01]  /*6e40*/  IMAD.IADD R48, R9, 0x1, -R48 ;  /* 0x0000000109307824 */ /* 0x000fe200078e0a30 */
[----:B-----5:R-:W-:Y:S01]  /*6e50*/  @!P3 LEA.HI.X R15, R57, R141, R58, 0x1, P5 ;  /* 0x0000008d390fb211 */ /* 0x020fe200028f0c3a */
[----:B--2---:R-:W-:Y:S02]  /*6e60*/  @!P4 IMAD.IADD R17, R5, 0x1, R13 ;  /* 0x000000010511c824 */ /* 0x004fe400078e020d */
[----:B------:R-:W-:Y:S01]  /*6e70*/  @!P4 IMAD.MOV.U32 R16, RZ, RZ, R12 ;  /* 0x000000ffff10c224 */ /* 0x000fe200078e000c */
[----:B------:R-:W-:Y:S01]  /*6e80*/  LEA.HI R12, R11, R2, RZ, 0x5 ;  /* 0x000000020b0c7211 */ /* 0x000fe200078f28ff */
[----:B------:R-:W-:-:S02]  /*6e90*/  IMAD.SHL.U32 R5, R3, 0x40, RZ ;  /* 0x0000004003057824 */ /* 0x000fc400078e00ff */
[----:B------:R-:W-:Y:S01]  /*6ea0*/  IMAD.SHL.U32 R8, R4, 0x8, RZ ;  /* 0x0000000804087824 */ /* 0x000fe200078e00ff */
[----:B------:R1:W-:Y:S01]  /*6eb0*/  @!P4 LDGSTS.E.BYPASS.LTC128B.128 [R147+0x2800], desc[UR6][R16.64] ;  /* 0x028000001093cfae */ /* 0x0003e2000b901d46 */
[----:B------:R-:W-:Y:S01]  /*6ec0*/  IMAD R134, R48, 0x8, R7 ;  /* 0x0000000830867824 */ /* 0x000fe200078e0207 */
[----:B------:R-:W-:Y:S01]  /*6ed0*/  LOP3.LUT R9, R5, 0xc0, RZ, 0xc0, !PT ;  /* 0x000000c005097812 */ /* 0x000fe200078ec0ff */
[----:B------:R-:W2:Y:S01]  /*6ee0*/  @!P6 LDC.64 R6, c[0x0][0x250] ;  /* 0x00009400ff06eb82 */ /* 0x000ea20000000a00 */
[----:B------:R-:W0:Y:S01]  /*6ef0*/  LDGDEPBAR ;  /* 0x00000000000079af */ /* 0x000e220000000000 */
[----:B------:R-:W-:Y:S01]  /*6f00*/  IMAD.SHL.U32 R13, R54, 0x40, RZ ;  /* 0x00000040360d7824 */ /* 0x000fe200078e00ff */
[----:B------:R-:W-:Y:S01]  /*6f10*/  LOP3.LUT R8, R9, 0x8, R8, 0xf8, !PT ;  /* 0x0000000809087812 */ /* 0x000fe200078ef808 */
[----:B------:R-:W-:Y:S01]  /*6f20*/  IMAD.SHL.U32 R48, R48, 0x8, RZ ;  /* 0x0000000830307824 */ /* 0x000fe200078e00ff */
[----:B------:R-:W-:Y:S02]  /*6f30*/  SHF.R.U32.HI R9, RZ, 0x3, R9 ;  /* 0x00000003ff097819 */ /* 0x000fe40000011609 */
[----:B------:R-:W-:Y:S01]  /*6f40*/  LOP3.LUT R13, R13, 0xc0, RZ, 0xc0, !PT ;  /* 0x000000c00d0d7812 */ /* 0x000fe200078ec0ff */
[----:B------:R-:W3:Y:S01]  /*6f50*/  @!P0 LDC.64 R4, c[0x0][0x250] ;  /* 0x00009400ff048b82 */ /* 0x000ee20000000a00 */
[----:B------:R-:W-:Y:S01]  /*6f60*/  LOP3.LUT R9, R8, R9, RZ, 0x3c, !PT ;  /* 0x0000000908097212 */ /* 0x000fe200078e3cff */
[----:B------:R-:W-:Y:S01]  /*6f70*/  IMAD.IADD R8, R2, 0x1, -R19 ;  /* 0x0000000102087824 */ /* 0x000fe200078e0a13 */
[----:B------:R-:W-:-:S02]  /*6f80*/  SHF.R.S32.HI R24, RZ, 0x5, R12 ;  /* 0x00000005ff187819 */ /* 0x000fc4000001140c */
[----:B------:R-:W-:Y:S01]  /*6f90*/  LOP3.LUT R48, R13, 0x8, R48, 0xf8, !PT ;  /* 0x000000080d307812 */ /* 0x000fe200078ef830 */
[----:B------:R-:W-:Y:S01]  /*6fa0*/  IMAD.IADD R50, R8, 0x1, -R59 ;  /* 0x0000000108327824 */ /* 0x000fe200078e0a3b */
[----:B------:R-:W-:Y:S01]  /*6fb0*/  SHF.R.U32.HI R13, RZ, 0x3, R13 ;  /* 0x00000003ff0d7819 */ /* 0x000fe2000001160d */
[----:B------:R-:W-:-:S03]  /*6fc0*/  IMAD.U32 R134, R134, 0x20, R9 ;  /* 0x0000002086867824 */ /* 0x000fc600078e0009 */
[----:B------:R-:W-:Y:S02]  /*6fd0*/  LOP3.LUT R48, R48, R13, RZ, 0x3c, !PT ;  /* 0x0000000d30307212 */ /* 0x000fe400078e3cff */
[----:B------:R-:W-:Y:S02]  /*6fe0*/  LEA R134, R134, UR4, 0x1 ;  /* 0x0000000486867c11 */ /* 0x000fe4000f8e08ff */
[----:B------:R-:W-:Y:S01]  /*6ff0*/  LOP3.LUT R13, R12, 0xffffffe0, RZ, 0xc0, !PT ;  /* 0xffffffe00c0d7812 */ /* 0x000fe200078ec0ff */
[----:B--2---:R-:W-:Y:S01]  /*7000*/  @!P6 IMAD R7, R7, 0xc0, RZ ;  /* 0x000000c00707e824 */ /* 0x004fe200078e02ff */
[----:B-1----:R-:W-:Y:S01]  /*7010*/  SHF.R.S32.HI R17, RZ, 0x1f, R8 ;  /* 0x0000001fff117819 */ /* 0x002fe20000011408 */
[----:B------:R-:W-:-:S04]  /*7020*/  DEPBAR.LE SB0, 0x0 ;  /* 0x000080000000791a */ /* 0x000fc80000000000 */
[----:B------:R-:W-:Y:S01]  /*7030*/  LEA.HI R8, R17, R8, RZ, 0x3 ;  /* 0x0000000811087211 */ /* 0x000fe200078f18ff */
[----:B------:R-:W-:Y:S01]  /*7040*/  BAR.SYNC.DEFER_BLOCKING 0x0 ;  /* 0x0000000000007b1d */ /* 0x000fe20000010000 */
[----:B---3--:R-:W-:Y:S01]  /*7050*/  @!P0 LEA R20, P4, R4, R140, 0x7 ;  /* 0x0000008c04148211 */ /* 0x008fe200078838ff */
[----:B------:R-:W-:Y:S02]  /*7060*/  VIADD R133, R134, 0x1020 ;  /* 0x0000102086857836 */ /* 0x000fe40000000000 */
[----:B------:R-:W-:Y:S01]  /*7070*/  IMAD.SHL.U32 R8, R8, 0x20, RZ ;  /* 0x0000002008087824 */ /* 0x000fe200078e00ff */
[----:B------:R-:W-:Y:S01]  /*7080*/  @!P0 LEA.HI.X R21, R4, R141, R5, 0x7, P4 ;  /* 0x0000008d04158211 */ /* 0x000fe200020f3c05 */
[----:B------:R-:W-:Y:S02]  /*7090*/  VIADD R4, R134, 0x1000 ;  /* 0x0000100086047836 */ /* 0x000fe40000000000 */
[----:B------:R-:W-:Y:S01]  /*70a0*/  IMAD.IADD R148, R2, 0x1, -R13 ;  /* 0x0000000102947824 */ /* 0x000fe200078e0a0d */
[----:B------:R-:W-:Y:S01]  /*70b0*/  LOP3.LUT R49, R8, 0xffffff00, RZ, 0xc0, !PT ;  /* 0xffffff0008317812 */ /* 0x000fe200078ec0ff */
[----:B------:R-:W-:-:S03]  /*70c0*/  @!P6 IMAD.WIDE.U32 R8, R6, 0xc0, R140 ;  /* 0x000000c00608e825 */ /* 0x000fc600078e008c */
[----:B------:R-:W-:Y:S01]  /*70d0*/  SHF.R.S32.HI R27, RZ, 0x1f, R148 ;  /* 0x0000001fff1b7819 */ /* 0x000fe20000011494 */
[----:B------:R-:W-:Y:S02]  /*70e0*/  IMAD R5, R24, 0x200, R49 ;  /* 0x0000020018057824 */ /* 0x000fe400078e0231 */
[----:B------:R-:W-:Y:S01]  /*70f0*/  @!P6 IMAD.IADD R7, R7, 0x1, R9 ;  /* 0x000000010707e824 */ /* 0x000fe200078e0209 */
[----:B------:R-:W-:Y:S01]  /*7100*/  LEA.HI R148, R27, R148, RZ, 0x2 ;  /* 0x000000941b947211 */ /* 0x000fe200078f10ff */
[----:B------:R-:W-:Y:S02]  /*7110*/  IMAD R5, R50, 0x20, R5 ;  /* 0x0000002032057824 */ /* 0x000fe400078e0205 */
[----:B------:R-:W-:Y:S01]  /*7120*/  @!P6 IMAD.MOV.U32 R6, RZ, RZ, R8 ;  /* 0x000000ffff06e224 */ /* 0x000fe200078e0008 */
[----:B------:R-:W-:Y:S01]  /*7130*/  SHF.R.S32.HI R148, RZ, 0x2, R148 ;  /* 0x00000002ff947819 */ /* 0x000fe20000011494 */
[----:B------:R-:W-:Y:S01]  /*7140*/  IMAD.IADD R136, R48, 0x1, R5 ;  /* 0x0000000130887824 */ /* 0x000fe200078e0205 */
[----:B------:R-:W-:Y:S01]  /*7150*/  @P2 STS [R147+0x3000], RZ ;  /* 0x003000ff93002388 */ /* 0x000fe20000000800 */
[----:B------:R-:W-:-:S03]  /*7160*/  IMAD.IADD R2, R0, 0x1, R55 ;  /* 0x0000000100027824 */ /* 0x000fc600078e0237 */
[----:B------:R-:W-:Y:S01]  /*7170*/  LEA R136, R136, UR4, 0x1 ;  /* 0x0000000488887c11 */ /* 0x000fe2000f8e08ff */
[----:B------:R-:W-:Y:S01]  /*7180*/  @P2 STS [R147+0x3004], RZ ;  /* 0x003004ff93002388 */ /* 0x000fe20000000800 */
[----:B------:R-:W-:-:S03]  /*7190*/  IMAD R49, R50, 0x20, R49 ;  /* 0x0000002032317824 */ /* 0x000fc600078e0231 */
[----:B------:R-:W-:Y:S04]  /*71a0*/  @P2 STS.64 [R147+0x3008], RZ ;  /* 0x003008ff93002388 */ /* 0x000fe80000000a00 */
[----:B------:R-:W-:Y:S01]  /*71b0*/  @!PT LDS RZ, [RZ] ;  /* 0x00000000fffff984 */ /* 0x000fe20000000800 */
[----:B------:R-:W-:Y:S01]  /*71c0*/  @!PT LDS RZ, [RZ] ;  /* 0x00000000fffff984 */ /* 0x000fe20000000800 */
[----:B------:R-:W-:Y:S01]  /*71d0*/  @!PT LDS RZ, [RZ] ;  /* 0x00000000fffff984 */ /* 0x000fe20000000800 */
[----:B------:R-:W-:Y:S01]  /*71e0*/  @!P2 LDGSTS.E.BYPASS.LTC128B.128 [R147+0x3000], desc[UR6][R140.64] ;  /* 0x030000008c93afae */ /* 0x000fe2000b901d46 */
[----:B------:R-:W-:-:S03]  /*71f0*/  LOP3.LUT P2, RZ, R54, 0x2, RZ, 0xc0, !PT ;  /* 0x0000000236ff7812 */ /* 0x000fc6000784c0ff */
        /* <DEDUP_REMOVED lines=10> */
[----:B------:R-:W-:Y:S01]  /*72a0*/  LOP3.LUT P0, RZ, R3, 0x2, RZ, 0xc0, !PT ;  /* 0x0000000203ff7812 */ /* 0x000fe2000780c0ff */
[----:B------:R-:W-:-:S02]  /*72b0*/  IMAD.MOV.U32 R3, RZ, RZ, 0x20 ;  /* 0x00000020ff037424 */ /* 0x000fc400078e00ff */
[----:B------:R-:W-:Y:S03]  /*72c0*/  @P6 STS.128 [R147+0x4800], RZ ;  /* 0x004800ff93006388 */ /* 0x000fe60000000c00 */
[----:B------:R-:W-:Y:S01]  /*72d0*/  SEL R3, R3, 0xffffffe0, !P2 ;  /* 0xffffffe003037807 */ /* 0x000fe20005000000 */
[----:B------:R-:W-:Y:S01]  /*72e0*/  @!PT LDS RZ, [RZ] ;  /* 0x00000000fffff984 */ /* 0x000fe20000000800 */
[----:B------:R-:W-:Y:S01]  /*72f0*/  @!PT LDS RZ, [RZ] ;  /* 0x00000000fffff984 */ /* 0x000fe20000000800 */
[----:B------:R-:W-:Y:S01]  /*7300*/  @!PT LDS RZ, [RZ] ;  /* 0x00000000fffff984 */ /* 0x000fe20000000800 */
[----:B------:R1:W-:Y:S04]  /*7310*/  @!P6 LDGSTS.E.BYPASS.LTC128B.128 [R147+0x4800], desc[UR6][R6.64] ;  /* 0x048000000693efae */ /* 0x0003e8000b901d46 */
[----:B------:R-:W-:Y:S01]  /*7320*/  LDSM.16.M88.4 R8, [R136] ;  /* 0x000000008808783b */ /* 0x000fe20000000200 */
[----:B------:R-:W-:Y:S02]  /*7330*/  IMAD.IADD R135, R136, 0x1, R3 ;  /* 0x0000000188877824 */ /* 0x000fe400078e0203 */
[----:B------:R-:W-:Y:S01]  /*7340*/  @P0 VIADD R133, R4, 0xffffffe0 ;  /* 0xffffffe004850836 */ /* 0x000fe20000000000 */
[----:B------:R-:W2:Y:S03]  /*7350*/  LDSM.16.M88.4 R16, [R134+0x1000] ;  /* 0x001000008610783b */ /* 0x000ea60000000200 */
[C---:B------:R-:W-:Y:S01]  /*7360*/  VIADD R130, R133.reuse, 0x400 ;  /* 0x0000040085827836 */ /* 0x040fe20000000000 */
[----:B------:R-:W3:Y:S01]  /*7370*/  LDSM.16.M88.4 R36, [R134+0x1400] ;  /* 0x001400008624783b */ /* 0x000ee20000000200 */
[----:B------:R-:W-:-:S02]  /*7380*/  VIADD R129, R133, 0x800 ;  /* 0x0000080085817836 */ /* 0x000fc40000000000 */
[C---:B------:R-:W-:Y:S01]  /*7390*/  VIADD R128, R133.reuse, 0xc00 ;  /* 0x00000c0085807836 */ /* 0x040fe20000000000 */
[----:B------:R-:W-:Y:S01]  /*73a0*/  LDSM.16.M88.4 R28, [R135] ;  /* 0x00000000871c783b */ /* 0x000fe20000000200 */
[C---:B------:R-:W-:Y:S02]  /*73b0*/  VIADD R127, R133.reuse, 0x1000 ;  /* 0x00001000857f7836 */ /* 0x040fe40000000000 */
[C---:B------:R-:W-:Y:S01]  /*73c0*/  VIADD R126, R133.reuse, 0x1400 ;  /* 0x00001400857e7836 */ /* 0x040fe20000000000 */
[----:B------:R-:W4:Y:S01]  /*73d0*/  LDSM.16.M88.4 R44, [R133] ;  /* 0x00000000852c783b */ /* 0x000f220000000200 */
[C---:B------:R-:W-:Y:S02]  /*73e0*/  VIADD R125, R133.reuse, 0x1800 ;  /* 0x00001800857d7836 */ /* 0x040fe40000000000 */
[----:B------:R-:W-:Y:S01]  /*73f0*/  VIADD R124, R133, 0x1c00 ;  /* 0x00001c00857c7836 */ /* 0x000fe20000000000 */
[----:B------:R-:W-:Y:S04]  /*7400*/  LDSM.16.M88.4 R40, [R134+0x1800] ;  /* 0x001800008628783b */ /* 0x000fe80000000200 */
[----:B-1----:R-:W1:Y:S04]  /*7410*/  LDSM.16.M88.4 R4, [R133+0x400] ;  /* 0x000400008504783b */ /* 0x002e680000000200 */
[----:B------:R-:W1:Y:S04]  /*7420*/  LDSM.16.M88.4 R32, [R134+0x1c00] ;  /* 0x001c00008620783b */ /* 0x000e680000000200 */
[----:B------:R-:W-:Y:S04]  /*7430*/  LDSM.16.M88.4 R56, [R134+0x2000] ;  /* 0x002000008638783b */ /* 0x000fe80000000200 */
[----:B------:R-:W-:Y:S04]  /*7440*/  LDSM.16.M88.4 R64, [R133+0x1000] ;  /* 0x001000008540783b */ /* 0x000fe80000000200 */
[----:B------:R-:W0:Y:S01]  /*7450*/  LDGDEPBAR ;  /* 0x00000000000079af */ /* 0x000e220000000000 */
[C---:B--2---:R-:W-:Y:S06]  /*7460*/  HMMA.16816.F32.BF16 R20, R8.reuse, R16, RZ ;  /* 0x000000100814723c */ /* 0x044fec00000418ff */
[C---:B------:R-:W-:Y:S06]  /*7470*/  HMMA.16816.F32.BF16 R16, R8.reuse, R18, RZ ;  /* 0x000000120810723c */ /* 0x040fec00000418ff */
[C---:B---3--:R-:W-:Y:S06]  /*7480*/  HMMA.16816.F32.BF16 R12, R8.reuse, R36, RZ ;  /* 0x00000024080c723c */ /* 0x048fec00000418ff */
[----:B------:R-:W-:Y:S06]  /*7490*/  HMMA.16816.F32.BF16 R36, R8, R38, RZ ;  /* 0x000000260824723c */ /* 0x000fec00000418ff */
[C---:B----4-:R-:W-:Y:S06]  /*74a0*/  HMMA.16816.F32.BF16 R20, R28.reuse, R44, R20 ;  /* 0x0000002c1c14723c */ /* 0x050fec0000041814 */
[----:B------:R-:W-:Y:S01]  /*74b0*/  HMMA.16816.F32.BF16 R16, R28, R46, R16 ;  /* 0x0000002e1c10723c */ /* 0x000fe20000041810 */
[----:B------:R-:W-:-:S02]  /*74c0*/  IMAD R45, R25, 0x4, R24 ;  /* 0x00000004192d7824 */ /* 0x000fc400078e0218 */
[----:B------:R-:W2:Y:S02]  /*74d0*/  LDSM.16.M88.4 R24, [R133+0x800] ;  /* 0x000800008518783b */ /* 0x000ea40000000200 */
[----:B------:R-:W-:Y:S01]  /*74e0*/  IMAD.U32 R45, R45, 0x10, R148 ;  /* 0x000000102d2d7824 */ /* 0x000fe200078e0094 */
[C---:B-1----:R-:W-:Y:S04]  /*74f0*/  HMMA.16816.F32.BF16 R12, R28.reuse, R4, R12 ;  /* 0x000000041c0c723c */ /* 0x042fe8000004180c */
[----:B------:R-:W-:Y:S02]  /*7500*/  IADD3 R44, -R142, 0x1, R45 ;  /* 0x000000018e2c7810 */ /* 0x000fe40007ffe12d */
[----:B------:R-:W-:Y:S01]  /*7510*/  HMMA.16816.F32.BF16 R36, R28, R6, R36 ;  /* 0x000000061c24723c */ /* 0x000fe20000041824 */
[----:B------:R-:W-:Y:S01]  /*7520*/  VIADD R5, R2, 0x1 ;  /* 0x0000000102057836 */ /* 0x000fe20000000000 */
[----:B------:R-:W-:Y:S01]  /*7530*/  IADD3 R44, R44, UR5, R53 ;  /* 0x000000052c2c7c10 */ /* 0x000fe2000fffe035 */
[----:B------:R-:W-:-:S02]  /*7540*/  IMAD.IADD R4, R48, 0x1, R49 ;  /* 0x0000000130047824 */ /* 0x000fc400078e0231 */
[----:B------:R-:W1:Y:S01]  /*7550*/  LDSM.16.M88.4 R48, [R133+0xc00] ;  /* 0x000c00008530783b */ /* 0x000e620000000200 */
[----:B------:R-:W-:Y:S01]  /*7560*/  VIMNMX R54, R44, R53, PT ;  /* 0x000000352c367248 */ /* 0x000fe20003fe0100 */
[----:B------:R-:W-:Y:S01]  /*7570*/  VIADD R7, R2, 0x11 ;  /* 0x0000001102077836 */ /* 0x000fe20000000000 */
[----:B------:R-:W-:Y:S01]  /*7580*/  VIADDMNMX R53, R44, 0x8, R53, PT ;  /* 0x000000082c357846 */ /* 0x000fe20003800135 */
[C---:B------:R-:W-:Y:S01]  /*7590*/  HMMA.16816.F32.BF16 R60, R8.reuse, R32, RZ ;  /* 0x00000020083c723c */ /* 0x040fe200000418ff */
[C---:B------:R-:W-:Y:S02]  /*75a0*/  ISETP.GE.AND P5, PT, R5.reuse, R54, PT ;  /* 0x000000360500720c */ /* 0x040fe40003fa6270 */
[----:B------:R-:W-:Y:S01]  /*75b0*/  ISETP.GE.AND P6, PT, R5, R53, PT ;  /* 0x000000350500720c */ /* 0x000fe20003fc6270 */
[C---:B------:R-:W-:Y:S01]  /*75c0*/  VIADD R5, R2.reuse, 0x9 ;  /* 0x0000000902057836 */ /* 0x040fe20000000000 */
[----:B------:R-:W-:Y:S01]  /*75d0*/  FSEL R6, R21, -INF , !P5 ;  /* 0xff80000015067808 */ /* 0x000fe20006800000 */
[----:B------:R-:W-:Y:S01]  /*75e0*/  HMMA.16816.F32.BF16 R44, R8, R40, RZ ;  /* 0x00000028082c723c */ /* 0x000fe200000418ff */
[----:B------:R-:W-:-:S02]  /*75f0*/  VIADD R21, R2, 0x19 ;  /* 0x0000001902157836 */ /* 0x000fc40000000000 */
[CC--:B------:R-:W-:Y:S02]  /*7600*/  ISETP.GE.AND P0, PT, R5.reuse, R54.reuse, PT ;  /* 0x000000360500720c */ /* 0x0c0fe40003f06270 */
[-C--:B------:R-:W-:Y:S01]  /*7610*/  ISETP.GE.AND P4, PT, R5, R53.reuse, PT ;  /* 0x000000350500720c */ /* 0x080fe20003f86270 */
[C---:B------:R-:W-:Y:S01]  /*7620*/  VIADD R5, R2.reuse, 0x10 ;  /* 0x0000001002057836 */ /* 0x040fe20000000000 */
[----:B------:R-:W-:Y:S01]  /*7630*/  FSEL R70, R17, -INF , !P0 ;  /* 0xff80000011467808 */ /* 0x000fe20004000000 */
[----:B------:R-:W-:Y:S01]  /*7640*/  VIADD R40, R2, 0x8 ;  /* 0x0000000802287836 */ /* 0x000fe20000000000 */
[----:B------:R-:W-:Y:S01]  /*7650*/  ISETP.GE.AND P0, PT, R7, R53, PT ;  /* 0x000000350700720c */ /* 0x000fe20003f06270 */
[----:B------:R-:W-:Y:S01]  /*7660*/  HMMA.16816.F32.BF16 R32, R8, R34, RZ ;  /* 0x000000220820723c */ /* 0x000fe200000418ff */
[-C--:B------:R-:W-:Y:S02]  /*7670*/  ISETP.GE.AND P5, PT, R5, R54.reuse, PT ;  /* 0x000000360500720c */ /* 0x080fe40003fa6270 */
[----:B------:R-:W-:-:S02]  /*7680*/  ISETP.GE.AND P3, PT, R40, R54, PT ;  /* 0x000000362800720c */ /* 0x000fc40003f66270 */
[-C--:B------:R-:W-:Y:S02]  /*7690*/  ISETP.GE.AND P2, PT, R40, R53.reuse, PT ;  /* 0x000000352800720c */ /* 0x080fe40003f46270 */
[----:B------:R-:W-:Y:S01]  /*76a0*/  FSEL R68, R16, -INF , !P3 ;  /* 0xff80000010447808 */ /* 0x000fe20005800000 */
[----:B------:R-:W-:Y:S01]  /*76b0*/  VIADD R16, R2, 0x18 ;  /* 0x0000001802107836 */ /* 0x000fe20000000000 */
[----:B------:R-:W-:Y:S01]  /*76c0*/  ISETP.GE.AND P3, PT, R5, R53, PT ;  /* 0x000000350500720c */ /* 0x000fe20003f66270 */
[----:B------:R-:W-:Y:S01]  /*76d0*/  HMMA.16816.F32.BF16 R40, R8, R42, RZ ;  /* 0x0000002a0828723c */ /* 0x000fe200000418ff */
[----:B------:R-:W-:Y:S02]  /*76e0*/  FSEL R5, R18, -INF , !P2 ;  /* 0xff80000012057808 */ /* 0x000fe40005000000 */
[-C--:B------:R-:W-:Y:S02]  /*76f0*/  ISETP.GE.AND P2, PT, R7, R54.reuse, PT ;  /* 0x000000360700720c */ /* 0x080fe40003f46270 */
[----:B------:R-:W-:Y:S01]  /*7700*/  FSEL R7, R19, -INF , !P4 ;  /* 0xff80000013077808 */ /* 0x000fe20006000000 */
[----:B--2---:R-:W-:Y:S01]  /*7710*/  HMMA.16816.F32.BF16 R44, R28, R24, R44 ;  /* 0x000000181c2c723c */ /* 0x004fe2000004182c */
[----:B------:R-:W-:Y:S01]  /*7720*/  FSEL R72, R12, -INF , !P5 ;  /* 0xff8000000c487808 */ /* 0x000fe20006800000 */
[----:B------:R-:W-:Y:S01]  /*7730*/  VIADD R12, R2, 0x20 ;  /* 0x00000020020c7836 */ /* 0x000fe20000000000 */
[----:B------:R-:W-:-:S02]  /*7740*/  ISETP.GE.AND P4, PT, R16, R54, PT ;  /* 0x000000361000720c */ /* 0x000fc40003f86270 */
[-C--:B------:R-:W-:Y:S01]  /*7750*/  ISETP.GE.AND P5, PT, R16, R53.reuse, PT ;  /* 0x000000351000720c */ /* 0x080fe20003fa6270 */
[C---:B-1----:R-:W-:Y:S01]  /*7760*/  HMMA.16816.F32.BF16 R60, R28.reuse, R48, R60 ;  /* 0x000000301c3c723c */ /* 0x042fe2000004183c */
[----:B------:R-:W1:Y:S01]  /*7770*/  LDSM.16.M88.4 R16, [R134+0x2400] ;  /* 0x002400008610783b */ /* 0x000e620000000200 */
[----:B------:R-:W-:Y:S02]  /*7780*/  FSEL R79, R15, -INF , !P0 ;  /* 0xff8000000f4f7808 */ /* 0x000fe40004000000 */
[----:B------:R-:W-:Y:S02]  /*7790*/  FSEL R76, R36, -INF , !P4 ;  /* 0xff800000244c7808 */ /* 0x000fe40006000000 */
[----:B------:R-:W-:Y:S01]  /*77a0*/  FSEL R69, R14, -INF , !P3 ;  /* 0xff8000000e457808 */ /* 0x000fe20005800000 */
[C---:B------:R-:W-:Y:S01]  /*77b0*/  HMMA.16816.F32.BF16 R32, R28.reuse, R50, R32 ;  /* 0x000000321c20723c */ /* 0x040fe20000041820 */
[CC--:B------:R-:W-:Y:S01]  /*77c0*/  ISETP.GE.AND P0, PT, R12.reuse, R54.reuse, PT ;  /* 0x000000360c00720c */ /* 0x0c0fe20003f06270 */
[----:B------:R-:W-:Y:S01]  /*77d0*/  LDSM.16.M88.4 R48, [R133+0x1800] ;  /* 0x001800008530783b */ /* 0x000fe20000000200 */
[----:B------:R-:W-:Y:S01]  /*77e0*/  ISETP.GE.AND P4, PT, R12, R53, PT ;  /* 0x000000350c00720c */ /* 0x000fe20003f86270 */
[----:B------:R-:W-:Y:S01]  /*77f0*/  VIADD R12, R2, 0x21 ;  /* 0x00000021020c7836 */ /* 0x000fe20000000000 */
[----:B------:R-:W-:Y:S01]  /*7800*/  ISETP.GE.AND P3, PT, R21, R54, PT ;  /* 0x000000361500720c */ /* 0x000fe20003f66270 */
[----:B------:R-:W-:Y:S01]  /*7810*/  HMMA.16816.F32.BF16 R40, R28, R26, R40 ;  /* 0x0000001a1c28723c */ /* 0x000fe20000041828 */
[----:B------:R-:W-:Y:S01]  /*7820*/  FSEL R71, R38, -INF , !P5 ;  /* 0xff80000026477808 */ /* 0x000fe20006800000 */
[----:B------:R-:W2:Y:S01]  /*7830*/  LDSM.16.M88.4 R24, [R133+0x1400] ;  /* 0x001400008518783b */ /* 0x000ea20000000200 */
[----:B------:R-:W-:-:S02]  /*7840*/  FSEL R78, R37, -INF , !P3 ;  /* 0xff800000254e7808 */ /* 0x000fc40005800000 */
[----:B------:R-:W-:Y:S02]  /*7850*/  FSEL R74, R13, -INF , !P2 ;  /* 0xff8000000d4a7808 */ /* 0x000fe40005000000 */
[CC--:B------:R-:W-:Y:S02]  /*7860*/  ISETP.GE.AND P5, PT, R12.reuse, R54.reuse, PT ;  /* 0x000000360c00720c */ /* 0x0c0fe40003fa6270 */
[-C--:B------:R-:W-:Y:S02]  /*7870*/  ISETP.GE.AND P3, PT, R12, R53.reuse, PT ;  /* 0x000000350c00720c */ /* 0x080fe40003f66270 */
[C---:B------:R-:W-:Y:S01]  /*7880*/  HMMA.16816.F32.BF16 R12, R8.reuse, R56, RZ ;  /* 0x00000038080c723c */ /* 0x040fe200000418ff */
[-C--:B------:R-:W-:Y:S01]  /*7890*/  ISETP.GE.AND P2, PT, R21, R53.reuse, PT ;  /* 0x000000351500720c */ /* 0x080fe20003f46270 */
[----:B------:R-:W-:Y:S01]  /*78a0*/  VIADD R21, R2, 0x28 ;  /* 0x0000002802157836 */ /* 0x000fe20000000000 */
[----:B------:R-:W-:Y:S01]  /*78b0*/  FSEL R86, R44, -INF , !P0 ;  /* 0xff8000002c567808 */ /* 0x000fe20004000000 */
[C---:B------:R-:W-:Y:S01]  /*78c0*/  VIADD R44, R2.reuse, 0x29 ;  /* 0x00000029022c7836 */ /* 0x040fe20000000000 */
[----:B------:R-:W-:Y:S01]  /*78d0*/  FSEL R77, R39, -INF , !P2 ;  /* 0xff800000274d7808 */ /* 0x000fe20005000000 */
[----:B------:R-:W-:Y:S01]  /*78e0*/  HMMA.16816.F32.BF16 R56, R8, R58, RZ ;  /* 0x0000003a0838723c */ /* 0x000fe200000418ff */
[C---:B------:R-:W-:Y:S01]  /*78f0*/  ISETP.GE.AND P2, PT, R21.reuse, R54, PT ;  /* 0x000000361500720c */ /* 0x040fe20003f46270 */
[----:B------:R-:W3:Y:S01]  /*7900*/  LDSM.16.M88.4 R36, [R134+0x2800] ;  /* 0x002800008624783b */ /* 0x000ee20000000200 */
[----:B------:R-:W-:Y:S01]  /*7910*/  ISETP.GE.AND P0, PT, R21, R53, PT ;  /* 0x000000351500720c */ /* 0x000fe20003f06270 */
[----:B------:R-:W-:Y:S01]  /*7920*/  VIADD R21, R2, 0x30 ;  /* 0x0000003002157836 */ /* 0x000fe20000000000 */
[----:B------:R-:W-:-:S02]  /*7930*/  FSEL R91, R46, -INF , !P4 ;  /* 0xff8000002e5b7808 */ /* 0x000fc40006000000 */
[----:B------:R-:W-:Y:S02]  /*7940*/  FSEL R90, R45, -INF , !P5 ;  /* 0xff8000002d5a7808 */ /* 0x000fe40006800000 */
[CC--:B------:R-:W-:Y:S02]  /*7950*/  ISETP.GE.AND P4, PT, R44.reuse, R54.reuse, PT ;  /* 0x000000362c00720c */ /* 0x0c0fe40003f86270 */
[----:B------:R-:W-:Y:S02]  /*7960*/  ISETP.GE.AND P5, PT, R44, R53, PT ;  /* 0x000000352c00720c */ /* 0x000fe40003fa6270 */
[----:B------:R-:W-:Y:S02]  /*7970*/  FSEL R97, R47, -INF , !P3 ;  /* 0xff8000002f617808 */ /* 0x000fe40005800000 */
[----:B-1----:R-:W-:Y:S01]  /*7980*/  HMMA.16816.F32.BF16 R44, R8, R16, RZ ;  /* 0x00000010082c723c */ /* 0x002fe200000418ff */
[----:B------:R-:W-:Y:S02]  /*7990*/  ISETP.GE.AND P3, PT, R21, R54, PT ;  /* 0x000000361500720c */ /* 0x000fe40003f66270 */
[----:B------:R-:W-:-:S02]  /*79a0*/  FSEL R101, R43, -INF , !P5 ;  /* 0xff8000002b657808 */ /* 0x000fc40006800000 */
[----:B------:R-:W-:Y:S01]  /*79b0*/  FSEL R92, R40, -INF , !P2 ;  /* 0xff800000285c7808 */ /* 0x000fe20005000000 */
[C---:B------:R-:W-:Y:S01]  /*79c0*/  HMMA.16816.F32.BF16 R12, R28.reuse, R64, R12 ;  /* 0x000000401c0c723c */ /* 0x040fe2000004180c */
[----:B------:R-:W-:Y:S01]  /*79d0*/  VIADD R16, R2, 0x38 ;  /* 0x0000003802107836 */ /* 0x000fe20000000000 */
[----:B------:R-:W-:Y:S02]  /*79e0*/  FSEL R95, R42, -INF , !P0 ;  /* 0xff8000002a5f7808 */ /* 0x000fe40004000000 */
[----:B------:R-:W-:Y:S02]  /*79f0*/  FSEL R96, R41, -INF , !P4 ;  /* 0xff80000029607808 */ /* 0x000fe40006000000 */
[-C--:B------:R-:W-:Y:S01]  /*7a00*/  ISETP.GE.AND P5, PT, R16, R54.reuse, PT ;  /* 0x000000361000720c */ /* 0x080fe20003fa6270 */
[----:B------:R-:W1:Y:S01]  /*7a10*/  LDSM.16.M88.4 R40, [R134+0x2c00] ;  /* 0x002c00008628783b */ /* 0x000e620000000200 */
[----:B------:R-:W-:Y:S01]  /*7a20*/  FSEL R64, R60, -INF , !P3 ;  /* 0xff8000003c407808 */ /* 0x000fe20005800000 */
[----:B------:R-:W-:Y:S01]  /*7a30*/  HMMA.16816.F32.BF16 R56, R28, R66, R56 ;  /* 0x000000421c38723c */ /* 0x000fe20000041838 */
[-C--:B------:R-:W-:Y:S01]  /*7a40*/  ISETP.GE.AND P3, PT, R16, R53.reuse, PT ;  /* 0x000000351000720c */ /* 0x080fe20003f66270 */
[C---:B------:R-:W-:Y:S01]  /*7a50*/  VIADD R60, R2.reuse, 0x39 ;  /* 0x00000039023c7836 */ /* 0x040fe20000000000 */
[----:B------:R-:W-:Y:S01]  /*7a60*/  ISETP.GE.AND P2, PT, R21, R53, PT ;  /* 0x000000351500720c */ /* 0x000fe20003f46270 */
[----:B------:R-:W-:Y:S01]  /*7a70*/  VIADD R21, R2, 0x31 ;  /* 0x0000003102157836 */ /* 0x000fe20000000000 */
[----:B------:R-:W-:Y:S01]  /*7a80*/  FSEL R88, R32, -INF , !P5 ;  /* 0xff80000020587808 */ /* 0x000fe20006800000 */
[----:B------:R-:W-:Y:S01]  /*7a90*/  HMMA.16816.F32.BF16 R16, R8, R18, RZ ;  /* 0x000000120810723c */ /* 0x000fe200000418ff */
[----:B------:R-:W-:Y:S01]  /*7aa0*/  FSEL R85, R62, -INF , !P2 ;  /* 0xff8000003e557808 */ /* 0x000fe20005000000 */
[----:B------:R-:W-:Y:S01]  /*7ab0*/  VIADD R32, R2, 0x41 ;  /* 0x0000004102207836 */ /* 0x000fe20000000000 */
[----:B------:R-:W-:-:S02]  /*7ac0*/  ISETP.GE.AND P0, PT, R21, R54, PT ;  /* 0x000000361500720c */ /* 0x000fc40003f06270 */
[----:B------:R-:W-:Y:S01]  /*7ad0*/  ISETP.GE.AND P4, PT, R21, R53, PT ;  /* 0x000000351500720c */ /* 0x000fe20003f86270 */
[----:B------:R-:W-:Y:S01]  /*7ae0*/  VIADD R21, R2, 0x40 ;  /* 0x0000004002157836 */ /* 0x000fe20000000000 */
[-C--:B------:R-:W-:Y:S01]  /*7af0*/  ISETP.GE.AND P2, PT, R60, R54.reuse, PT ;  /* 0x000000363c00720c */ /* 0x080fe20003f46270 */
[----:B--2---:R-:W-:Y:S01]  /*7b00*/  HMMA.16816.F32.BF16 R44, R28, R24, R44 ;  /* 0x000000181c2c723c */ /* 0x004fe2000004182c */
[----:B------:R-:W-:Y:S02]  /*7b10*/  FSEL R89, R63, -INF , !P4 ;  /* 0xff8000003f597808 */ /* 0x000fe40006000000 */
[----:B------:R-:W-:Y:S02]  /*7b20*/  ISETP.GE.AND P4, PT, R21, R54, PT ;  /* 0x000000361500720c */ /* 0x000fe40003f86270 */
[----:B------:R-:W-:Y:S02]  /*7b30*/  FSEL R94, R33, -INF , !P2 ;  /* 0xff800000215e7808 */ /* 0x000fe40005000000 */
[----:B------:R-:W-:-:S02]  /*7b40*/  FSEL R93, R34, -INF , !P3 ;  /* 0xff800000225d7808 */ /* 0x000fc40005800000 */
[----:B------:R-:W-:Y:S01]  /*7b50*/  FSEL R33, R12, -INF , !P4 ;  /* 0xff8000000c217808 */ /* 0x000fe20006000000 */
[C---:B------:R-:W-:Y:S01]  /*7b60*/  VIADD R12, R2.reuse, 0x49 ;  /* 0x00000049020c7836 */ /* 0x040fe20000000000 */
[----:B------:R-:W-:Y:S02]  /*7b70*/  FSEL R84, R61, -INF , !P0 ;  /* 0xff8000003d547808 */ /* 0x000fe40004000000 */
[-C--:B------:R-:W-:Y:S01]  /*7b80*/  ISETP.GE.AND P5, PT, R21, R53.reuse, PT ;  /* 0x000000351500720c */ /* 0x080fe20003fa6270 */
[----:B------:R-:W-:Y:S01]  /*7b90*/  VIADD R21, R2, 0x48 ;  /* 0x0000004802157836 */ /* 0x000fe20000000000 */
[----:B------:R-:W-:Y:S01]  /*7ba0*/  ISETP.GE.AND P3, PT, R32, R54, PT ;  /* 0x000000362000720c */ /* 0x000fe20003f66270 */
[----:B------:R-:W-:Y:S01]  /*7bb0*/  HMMA.16816.F32.BF16 R16, R28, R26, R16 ;  /* 0x0000001a1c10723c */ /* 0x000fe20000041810 */
[----:B------:R-:W2:Y:S01]  /*7bc0*/  LDSM.16.M88.4 R24, [R133+0x1c00] ;  /* 0x001c00008518783b */ /* 0x000ea20000000200 */
[----:B------:R-:W-:Y:S01]  /*7bd0*/  ISETP.GE.AND P0, PT, R60, R53, PT ;  /* 0x000000353c00720c */ /* 0x000fe20003f06270 */
[----:B------:R-:W-:-:S04]  /*7be0*/  DEPBAR.LE SB0, 0x0 ;  /* 0x000080000000791a */ /* 0x000fc80000000000 */
[C---:B---3--:R-:W-:Y:S01]  /*7bf0*/  HMMA.16816.F32.BF16 R60, R8.reuse, R36, RZ ;  /* 0x00000024083c723c */ /* 0x048fe200000418ff */
[----:B------:R-:W-:Y:S02]  /*7c00*/  FSEL R65, R14, -INF , !P5 ;  /* 0xff8000000e417808 */ /* 0x000fe40006800000 */
[----:B------:R-:W-:Y:S02]  /*7c10*/  FSEL R66, R13, -INF , !P3 ;  /* 0xff8000000d427808 */ /* 0x000fe40005800000 */
[----:B------:R-:W-:Y:S01]  /*7c20*/  FSEL R99, R35, -INF , !P0 ;  /* 0xff80000023637808 */ /* 0x000fe20004000000 */
[----:B------:R-:W-:Y:S01]  /*7c30*/  HMMA.16816.F32.BF16 R36, R8, R38, RZ ;  /* 0x000000260824723c */ /* 0x000fe200000418ff */
[----:B------:R-:W-:Y:S01]  /*7c40*/  BAR.SYNC.DEFER_BLOCKING 0x0 ;  /* 0x0000000000007b1d */ /* 0x000fe20000010000 */
[C---:B------:R-:W-:Y:S02]  /*7c50*/  ISETP.GE.AND P5, PT, R12.reuse, R54, PT ;  /* 0x000000360c00720c */ /* 0x040fe40003fa6270 */
[-C--:B------:R-:W-:Y:S01]  /*7c60*/  ISETP.GE.AND P3, PT, R12, R53.reuse, PT ;  /* 0x000000350c00720c */ /* 0x080fe20003f66270 */
[----:B------:R-:W-:Y:S01]  /*7c70*/  VIADD R12, R2, 0x50 ;  /* 0x00000050020c7836 */ /* 0x000fe20000000000 */
[----:B------:R-:W-:-:S02]  /*7c80*/  ISETP.GE.AND P2, PT, R32, R53, PT ;  /* 0x000000352000720c */ /* 0x000fc40003f46270 */
[-C--:B------:R-:W-:Y:S02]  /*7c90*/  ISETP.GE.AND P0, PT, R21, R54.reuse, PT ;  /* 0x000000361500720c */ /* 0x080fe40003f06270 */
[----:B------:R-:W-:Y:S02]  /*7ca0*/  FSEL R87, R15, -INF , !P2 ;  /* 0xff8000000f577808 */ /* 0x000fe40005000000 */
[----:B------:R-:W-:Y:S02]  /*7cb0*/  FSEL R56, R56, -INF , !P0 ;  /* 0xff80000038387808 */ /* 0x000fe40004000000 */
[C---:B------:R-:W-:Y:S02]  /*7cc0*/  ISETP.GE.AND P2, PT, R12.reuse, R54, PT ;  /* 0x000000360c00720c */ /* 0x040fe40003f46270 */
[-C--:B------:R-:W-:Y:S02]  /*7cd0*/  ISETP.GE.AND P0, PT, R12, R53.reuse, PT ;  /* 0x000000350c00720c */ /* 0x080fe40003f06270 */
[----:B-1----:R-:W-:Y:S01]  /*7ce0*/  HMMA.16816.F32.BF16 R12, R8, R40, RZ ;  /* 0x00000028080c723c */ /* 0x002fe200000418ff */
[----:B------:R-:W-:Y:S01]  /*7cf0*/  ISETP.GE.AND P4, PT, R21, R53, PT ;  /* 0x000000351500720c */ /* 0x000fe20003f86270 */
[----:B------:R-:W-:Y:S01]  /*7d00*/  VIADD R21, R2, 0x51 ;  /* 0x0000005102157836 */ /* 0x000fe20000000000 */
[----:B------:R-:W-:-:S02]  /*7d10*/  FSEL R57, R57, -INF , !P5 ;  /* 0xff80000039397808 */ /* 0x000fc40006800000 */
[----:B------:R-:W-:Y:S01]  /*7d20*/  FSEL R67, R58, -INF , !P4 ;  /* 0xff8000003a437808 */ /* 0x000fe20006000000 */
[----:B------:R-:W-:Y:S01]  /*7d30*/  HMMA.16816.F32.BF16 R8, R8, R42, RZ ;  /* 0x0000002a0808723c */ /* 0x000fe200000418ff */
[C---:B------:R-:W-:Y:S01]  /*7d40*/  ISETP.GE.AND P4, PT, R21.reuse, R54, PT ;  /* 0x000000361500720c */ /* 0x040fe20003f86270 */
[C---:B------:R-:W-:Y:S01]  /*7d50*/  VIADD R40, R2.reuse, 0x59 ;  /* 0x0000005902287836 */ /* 0x040fe20000000000 */
[-C--:B------:R-:W-:Y:S01]  /*7d60*/  ISETP.GE.AND P5, PT, R21, R53.reuse, PT ;  /* 0x000000351500720c */ /* 0x080fe20003fa6270 */
[----:B------:R-:W-:Y:S01]  /*7d70*/  VIADD R21, R2, 0x58 ;  /* 0x0000005802157836 */ /* 0x000fe20000000000 */
[----:B------:R-:W-:Y:S01]  /*7d80*/  FSEL R32, R44, -INF , !P2 ;  /* 0xff8000002c207808 */ /* 0x000fe20005000000 */
[----:B------:R-:W-:Y:S01]  /*7d90*/  HMMA.16816.F32.BF16 R60, R28, R48, R60 ;  /* 0x000000301c3c723c */ /* 0x000fe2000004183c */
[----:B------:R-:W-:Y:S02]  /*7da0*/  FSEL R59, R59, -INF , !P3 ;  /* 0xff8000003b3b7808 */ /* 0x000fe40005800000 */
[----:B------:R-:W-:-:S02]  /*7db0*/  ISETP.GE.AND P2, PT, R21, R53, PT ;  /* 0x000000351500720c */ /* 0x000fc40003f46270 */
[----:B------:R-:W-:Y:S01]  /*7dc0*/  FSEL R35, R46, -INF , !P0 ;  /* 0xff8000002e237808 */ /* 0x000fe20004000000 */
[C---:B------:R-:W-:Y:S01]  /*7dd0*/  HMMA.16816.F32.BF16 R36, R28.reuse, R50, R36 ;  /* 0x000000321c24723c */ /* 0x040fe20000041824 */
[-C--:B------:R-:W-:Y:S01]  /*7de0*/  ISETP.GE.AND P3, PT, R21, R54.reuse, PT ;  /* 0x000000361500720c */ /* 0x080fe20003f66270 */
[----:B------:R-:W-:Y:S01]  /*7df0*/  VIADD R21, R2, 0x60 ;  /* 0x0000006002157836 */ /* 0x000fe20000000000 */
[C---:B------:R-:W-:Y:S02]  /*7e00*/  ISETP.GE.AND P0, PT, R40.reuse, R54, PT ;  /* 0x000000362800720c */ /* 0x040fe40003f06270 */
[----:B------:R-:W-:Y:S01]  /*7e10*/  FSEL R34, R45, -INF , !P4 ;  /* 0xff8000002d227808 */ /* 0x000fe20006000000 */
[----:B--2---:R-:W-:Y:S01]  /*7e20*/  HMMA.16816.F32.BF16 R12, R28, R24, R12 ;  /* 0x000000181c0c723c */ /* 0x004fe2000004180c */
[----:B------:R-:W-:Y:S01]  /*7e30*/  ISETP.GE.AND P4, PT, R40, R53, PT ;  /* 0x000000352800720c */ /* 0x000fe20003f86270 */
[----:B------:R-:W-:Y:S01]  /*7e40*/  VIADD R40, R2, 0x61 ;  /* 0x0000006102287836 */ /* 0x000fe20000000000 */
[----:B------:R-:W-:-:S02]  /*7e50*/  FSEL R41, R18, -INF , !P2 ;  /* 0xff80000012297808 */ /* 0x000fc40005000000 */
[----:B------:R-:W-:Y:S01]  /*7e60*/  FSEL R18, R17, -INF , !P0 ;  /* 0xff80000011127808 */ /* 0x000fe20004000000 */
[C---:B------:R-:W-:Y:S01]  /*7e70*/  VIADD R17, R2.reuse, 0x68 ;  /* 0x0000006802117836 */ /* 0x040fe20000000000 */
[----:B------:R-:W-:Y:S01]  /*7e80*/  FSEL R43, R47, -INF , !P5 ;  /* 0xff8000002f2b7808 */ /* 0x000fe20006800000 */
[----:B------:R-:W-:Y:S01]  /*7e90*/  HMMA.16816.F32.BF16 R8, R28, R26, R8 ;  /* 0x0000001a1c08723c */ /* 0x000fe20000041808 */
[-C--:B------:R-:W-:Y:S01]  /*7ea0*/  ISETP.GE.AND P5, PT, R21, R54.reuse, PT ;  /* 0x000000361500720c */ /* 0x080fe20003fa6270 */
[----:B------:R-:W-:Y:S01]  /*7eb0*/  VIADD R24, R2, 0x78 ;  /* 0x0000007802187836 */ /* 0x000fe20000000000 */
[----:B------:R-:W-:Y:S02]  /*7ec0*/  FSEL R16, R16, -INF , !P3 ;  /* 0xff80000010107808 */ /* 0x000fe40005800000 */
[----:B------:R-:W-:Y:S01]  /*7ed0*/  FSEL R45, R19, -INF , !P4 ;  /* 0xff800000132d7808 */ /* 0x000fe20006000000 */
[C---:B------:R-:W-:Y:S01]  /*7ee0*/  VIADD R19, R2.reuse, 0x69 ;  /* 0x0000006902137836 */ /* 0x040fe20000000000 */
[----:B------:R-:W-:Y:S01]  /*7ef0*/  ISETP.GE.AND P3, PT, R21, R53, PT ;  /* 0x000000351500720c */ /* 0x000fe20003f66270 */
[----:B------:R-:W-:Y:S01]  /*7f00*/  VIADD R21, R2, 0x70 ;  /* 0x0000007002157836 */ /* 0x000fe20000000000 */
[----:B------:R-:W-:-:S02]  /*7f10*/  ISETP.GE.AND P2, PT, R40, R54, PT ;  /* 0x000000362800720c */ /* 0x000fc40003f46270 */
[-C--:B------:R-:W-:Y:S02]  /*7f20*/  ISETP.GE.AND P0, PT, R40, R53.reuse, PT ;  /* 0x000000352800720c */ /* 0x080fe40003f06270 */
[C---:B------:R-:W-:Y:S02]  /*7f30*/  ISETP.GE.AND P4, PT, R17.reuse, R54, PT ;  /* 0x000000361100720c */ /* 0x040fe40003f86270 */
[----:B------:R-:W-:Y:S02]  /*7f40*/  FSEL R60, R60, -INF , !P5 ;  /* 0xff8000003c3c7808 */ /* 0x000fe40006800000 */
[----:B------:R-:W-:Y:S02]  /*7f50*/  ISETP.GE.AND P5, PT, R17, R53, PT ;  /* 0x000000351100720c */ /* 0x000fe40003fa6270 */
[----:B------:R-:W-:Y:S02]  /*7f60*/  FSEL R17, R62, -INF , !P3 ;  /* 0xff8000003e117808 */ /* 0x000fe40005800000 */
[----:B------:R-:W-:-:S02]  /*7f70*/  FSEL R61, R61, -INF , !P2 ;  /* 0xff8000003d3d7808 */ /* 0x000fc40005000000 */
[CC--:B------:R-:W-:Y:S02]  /*7f80*/  ISETP.GE.AND P3, PT, R19.reuse, R54.reuse, PT ;  /* 0x000000361300720c */ /* 0x0c0fe40003f66270 */
        /* <DEDUP_REMOVED lines=8> */
[----:B------:R-:W-:Y:S02]  /*8010*/  FSEL R23, R14, -INF , !P4 ;  /* 0xff8000000e177808 */ /* 0x000fe40006000000 */
[C---:B------:R-:W-:Y:S02]  /*8020*/  ISETP.GE.AND P0, PT, R2.reuse, R54, PT ;  /* 0x000000360200720c */ /* 0x040fe40003f06270 */
[C---:B------:R-:W-:Y:S01]  /*8030*/  ISETP.GE.AND P4, PT, R2.reuse, R53, PT ;  /* 0x000000350200720c */ /* 0x040fe20003f86270 */
[----:B------:R-:W-:Y:S01]  /*8040*/  VIADD R2, R2, 0x79 ;  /* 0x0000007902027836 */ /* 0x000fe20000000000 */
[----:B------:R-:W-:Y:S02]  /*8050*/  FSEL R14, R20, -INF , !P0 ;  /* 0xff800000140e7808 */ /* 0x000fe40004000000 */
[----:B------:R-:W-:-:S02]  /*8060*/  FSEL R27, R38, -INF , !P5 ;  /* 0xff800000261b7808 */ /* 0x000fc40006800000 */
[----:B------:R-:W-:Y:S02]  /*8070*/  ISETP.GE.AND P0, PT, R2, R53, PT ;  /* 0x000000350200720c */ /* 0x000fe40003f06270 */
[----:B------:R-:W-:Y:S02]  /*8080*/  ISETP.GE.AND P5, PT, R21, R54, PT ;  /* 0x000000361500720c */ /* 0x000fe40003fa6270 */
[----:B------:R-:W-:Y:S02]  /*8090*/  FSEL R20, R11, -INF , !P0 ;  /* 0xff8000000b147808 */ /* 0x000fe40004000000 */
[----:B------:R-:W-:Y:S02]  /*80a0*/  ISETP.GE.AND P0, PT, R52, 0x2, PT ;  /* 0x000000023400780c */ /* 0x000fe40003f06270 */
[----:B------:R-:W-:Y:S02]  /*80b0*/  FSEL R42, R37, -INF , !P3 ;  /* 0xff800000252a7808 */ /* 0x000fe40005800000 */
[----:B------:R-:W-:-:S02]  /*80c0*/  FSEL R39, R39, -INF , !P2 ;  /* 0xff80000027277808 */ /* 0x000fc40005000000 */
[----:B------:R-:W-:Y:S02]  /*80d0*/  FSEL R12, R13, -INF , !P5 ;  /* 0xff8000000d0c7808 */ /* 0x000fe40006800000 */
[-C--:B------:R-:W-:Y:S02]  /*80e0*/  ISETP.GE.AND P3, PT, R21, R53.reuse, PT ;  /* 0x000000351500720c */ /* 0x080fe40003f66270 */
[CC--:B------:R-:W-:Y:S02]  /*80f0*/  ISETP.GE.AND P6, PT, R24.reuse, R54.reuse, PT ;  /* 0x000000361800720c */ /* 0x0c0fe40003fc6270 */
[----:B------:R-:W-:Y:S02]  /*8100*/  ISETP.GE.AND P2, PT, R24, R53, PT ;  /* 0x000000351800720c */ /* 0x000fe40003f46270 */
        /* <DEDUP_REMOVED lines=67> */
.L_x_4503:
[----:B------:R-:W-:Y:S02]  /*8540*/  ULDC UR10, c[0x0][0x248] ;  /* 0x00009200000a7ab9 */ /* 0x000fe40000000800 */
[----:B------:R-:W-:-:S06]  /*8550*/  USHF.L.U32 UR5, UR10, 0x7, URZ ;  /* 0x000000070a057899 */ /* 0x000fcc000800063f */
[----:B------:R-:W-:-:S04]  /*8560*/  IADD3 R10, RZ, -UR5, RZ ;  /* 0x80000005ff0a7c10 */ /* 0x000fc8000fffe0ff */
[----:B------:R-:W-:-:S07]  /*8570*/  SHF.R.S32.HI R0, RZ, 0x1f, R10 ;  /* 0x0000001fff007819 */ /* 0x000fce000001140a */
.L_x_4504:
        /* <DEDUP_REMOVED lines=17> */
[----:B------:R1:W-:Y:S04]  /*8690*/  LDGSTS.E.BYPASS.LTC128B.128 [R147+0x2000], desc[UR6][R10.64] ;  /* 0x020000000a937fae */ /* 0x0003e8000b901d46 */
[----:B------:R1:W-:Y:S04]  /*86a0*/  LDGSTS.E.BYPASS.LTC128B.128 [R147+0x2800], desc[UR6][R8.64] ;  /* 0x0280000008937fae */ /* 0x0003e8000b901d46 */
[----:B------:R-:W0:Y:S02]  /*86b0*/  LDGDEPBAR ;  /* 0x00000000000079af */ /* 0x000e240000000000 */
.L_x_4502:
        /* <DEDUP_REMOVED lines=92> */
[----:B------:R-:W1:Y:S01]  /*8c80*/  MUFU.EX2 R14, R14 ;  /* 0x0000000e000e7308 */ /* 0x000e620000000800 */
        /* <DEDUP_REMOVED lines=13> */
[----:B------:R-:W3:Y:S01]  /*8d60*/  LDSM.16.MT88.4 R4, [R131+0x3000] ;  /* 0x003000008304783b */ /* 0x000ee20000004200 */
        /* <DEDUP_REMOVED lines=34> */
[----:B-1----:R-:W-:Y:S01]  /*8f90*/  F2FP.BF16.F32.PACK_AB R81, R48, R49 ;  /* 0x000000313051723e */ /* 0x002fe200000010ff */
[----:B------:R-:W-:Y:S01]  /*8fa0*/  FADD.FTZ R15, R46, R15 ;  /* 0x0000000f2e0f7221 */ /* 0x000fe20000010000 */
[----:B------:R-:W-:Y:S01]  /*8fb0*/  FADD.FTZ R49, R49, R48 ;  /* 0x0000003031317221 */ /* 0x000fe20000010000 */
[--C-:B------:R-:W-:Y:S01]  /*8fc0*/  FFMA.FTZ R67, R16, UR10, -R31.reuse ;  /* 0x0000000a10437c23 */ /* 0x100fe2000801081f */
[--C-:B------:R-:W-:Y:S01]  /*8fd0*/  FFMA.FTZ R59, R60, UR10, -R31.reuse ;  /* 0x0000000a3c3b7c23 */ /* 0x100fe2000801081f */
[----:B------:R-:W-:Y:S01]  /*8fe0*/  FFMA.FTZ R34, R18, UR10, -R31 ;  /* 0x0000000a12227c23 */ /* 0x000fe2000801081f */
[--C-:B------:R-:W-:Y:S01]  /*8ff0*/  FFMA.FTZ R43, R43, UR10, -R22.reuse ;  /* 0x0000000a2b2b7c23 */ /* 0x100fe20008010816 */
[----:B------:R-:W-:Y:S01]  /*9000*/  MUFU.EX2 R44, R44 ;  /* 0x0000002c002c7308 */ /* 0x000fe20000000800 */
[--C-:B------:R-:W-:Y:S01]  /*9010*/  FFMA.FTZ R60, R41, UR10, -R22.reuse ;  /* 0x0000000a293c7c23 */ /* 0x100fe20008010816 */
[----:B----4-:R-:W-:Y:S01]  /*9020*/  FADD.FTZ R16, R50, R49 ;  /* 0x0000003132107221 */ /* 0x010fe20000010000 */
[--C-:B------:R-:W-:Y:S01]  /*9030*/  FFMA.FTZ R41, R42, UR10, -R31.reuse ;  /* 0x0000000a2a297c23 */ /* 0x100fe2000801081f */
[--C-:B------:R-:W-:Y:S01]  /*9040*/  FFMA.FTZ R42, R17, UR10, -R22.reuse ;  /* 0x0000000a112a7c23 */ /* 0x100fe20008010816 */
[--C-:B------:R-:W-:Y:S01]  /*9050*/  FFMA.FTZ R19, R19, UR10, -R22.reuse ;  /* 0x0000000a13137c23 */ /* 0x100fe20008010816 */
[--C-:B------:R-:W-:Y:S01]  /*9060*/  FFMA.FTZ R27, R27, UR10, -R22.reuse ;  /* 0x0000000a1b1b7c23 */ /* 0x100fe20008010816 */
[----:B------:R-:W-:Y:S01]  /*9070*/  FFMA.FTZ R39, R39, UR10, -R22 ;  /* 0x0000000a27277c23 */ /* 0x000fe20008010816 */
[----:B------:R-:W1:Y:S01]  /*9080*/  MUFU.EX2 R37, R37 ;  /* 0x0000002500257308 */ /* 0x000e620000000800 */
[C---:B-----5:R-:W-:Y:S01]  /*9090*/  F2FP.BF16.F32.PACK_AB R83, R51.reuse, R50 ;  /* 0x000000323353723e */ /* 0x060fe200000010ff */
[----:B------:R-:W-:Y:S01]  /*90a0*/  FADD.FTZ R16, R51, R16 ;  /* 0x0000001033107221 */ /* 0x000fe20000010000 */
[--C-:B------:R-:W-:Y:S01]  /*90b0*/  FFMA.FTZ R151, R24, UR10, -R31.reuse ;  /* 0x0000000a18977c23 */ /* 0x100fe2000801081f */
[--C-:B------:R-:W-:Y:S01]  /*90c0*/  FFMA.FTZ R40, R40, UR10, -R31.reuse ;  /* 0x0000000a28287c23 */ /* 0x100fe2000801081f */
[----:B------:R-:W-:Y:S01]  /*90d0*/  FFMA.FTZ R30, R30, UR10, -R31 ;  /* 0x0000000a1e1e7c23 */ /* 0x000fe2000801081f */
[--C-:B------:R-:W-:Y:S01]  /*90e0*/  FFMA.FTZ R21, R21, UR10, -R22.reuse ;  /* 0x0000000a15157c23 */ /* 0x100fe20008010816 */
[----:B------:R-:W-:Y:S01]  /*90f0*/  FFMA.FTZ R152, R20, UR10, -R22 ;  /* 0x0000000a14987c23 */ /* 0x000fe20008010816 */
        /* <DEDUP_REMOVED lines=8> */
[----:B------:R-:W-:-:S02]  /*9180*/  FADD.FTZ R44, R44, R15 ;  /* 0x0000000f2c2c7221 */ /* 0x000fc40000010000 */
[----:B------:R-:W-:Y:S02]  /*9190*/  LDSM.16.MT88.4 R12, [R131+0x4400] ;  /* 0x00440000830c783b */ /* 0x000fe40000004200 */
[----:B------:R-:W-:Y:S01]  /*91a0*/  FADD.FTZ R44, R37, R44 ;  /* 0x0000002c252c7221 */ /* 0x000fe20000010000 */
[----:B------:R-:W1:Y:S01]  /*91b0*/  MUFU.EX2 R28, R28 ;  /* 0x0000001c001c7308 */ /* 0x000e620000000800 */
[----:B--2---:R-:W-:Y:S02]  /*91c0*/  F2FP.BF16.F32.PACK_AB R6, R26, R29 ;  /* 0x0000001d1a06723e */ /* 0x004fe400000010ff */
        /* <DEDUP_REMOVED lines=8> */
[----:B------:R-:W-:Y:S01]  /*9250*/  MUFU.EX2 R103, R103 ;  /* 0x0000006700677308 */ /* 0x000fe20000000800 */
[----:B---3--:R-:W-:Y:S01]  /*9260*/  F2FP.BF16.F32.PACK_AB R7, R38, R3 ;  /* 0x000000032607723e */ /* 0x008fe200000010ff */
[----:B------:R-:W-:Y:S01]  /*9270*/  FADD.FTZ R3, R26, R29 ;  /* 0x0000001d1a037221 */ /* 0x000fe20000010000 */
[----:B------:R-:W-:-:S05]  /*9280*/  FADD.FTZ R29, R38, R17 ;  /* 0x00000011261d7221 */ /* 0x000fca0000010000 */
[C---:B------:R-:W-:Y:S01]  /*9290*/  HMMA.16816.F32.BF16 R68, R4.reuse, R8, R68 ;  /* 0x000000080444723c */ /* 0x040fe20000041844 */
[----:B------:R-:W-:Y:S05]  /*92a0*/  MUFU.EX2 R63, R63 ;  /* 0x0000003f003f7308 */ /* 0x000fea0000000800 */
[----:B------:R-:W-:Y:S01]  /*92b0*/  HMMA.16816.F32.BF16 R72, R4, R10, R72 ;  /* 0x0000000a0448723c */ /* 0x000fe20000041848 */
[----:B------:R-:W1:Y:S02]  /*92c0*/  LDSM.16.MT88.4 R8, [R131+0x3400] ;  /* 0x003400008308783b */ /* 0x000e640000004200 */
[----:B------:R-:W-:Y:S08]  /*92d0*/  MUFU.EX2 R58, R58 ;  /* 0x0000003a003a7308 */ /* 0x000ff00000000800 */
[----:B------:R-:W2:Y:S08]  /*92e0*/  MUFU.EX2 R90, R90 ;  /* 0x0000005a005a7308 */ /* 0x000eb00000000800 */
[----:B------:R-:W3:Y:S08]  /*92f0*/  MUFU.EX2 R97, R97 ;  /* 0x0000006100617308 */ /* 0x000ef00000000800 */
[----:B------:R-:W-:Y:S01]  /*9300*/  MUFU.EX2 R91, R91 ;  /* 0x0000005b005b7308 */ /* 0x000fe20000000800 */
[----:B--2---:R-:W-:-:S07]  /*9310*/  FADD.FTZ R26, R90, R29 ;  /* 0x0000001d5a1a7221 */ /* 0x004fce0000010000 */
[----:B------:R-:W2:Y:S01]  /*9320*/  MUFU.EX2 R62, R62 ;  /* 0x0000003e003e7308 */ /* 0x000ea20000000800 */
[----:B---3--:R-:W-:Y:S01]  /*9330*/  FADD.FTZ R26, R97, R26 ;  /* 0x0000001a611a7221 */ /* 0x008fe20000010000 */
[C---:B-1----:R-:W-:Y:S06]  /*9340*/  HMMA.16816.F32.BF16 R76, R4.reuse, R8, R76 ;  /* 0x00000008044c723c */ /* 0x042fec000004184c */
[----:B------:R-:W-:Y:S01]  /*9350*/  MUFU.EX2 R101, R101 ;  /* 0x0000006500657308 */ /* 0x000fe20000000800 */
[----:B------:R-:W-:Y:S01]  /*9360*/  HMMA.16816.F32.BF16 R80, R4, R10, R80 ;  /* 0x0000000a0450723c */ /* 0x000fe20000041850 */
[----:B------:R-:W1:Y:S06]  /*9370*/  LDSM.16.MT88.4 R8, [R132+0x3800] ;  /* 0x003800008408783b */ /* 0x000e6c0000004200 */
[----:B------:R-:W3:Y:S01]  /*9380*/  MUFU.EX2 R84, R84 ;  /* 0x0000005400547308 */ /* 0x000ee20000000800 */
[----:B------:R-:W-:-:S02]  /*9390*/  F2FP.BF16.F32.PACK_AB R4, R103, R86 ;  /* 0x000000566704723e */ /* 0x000fc400000010ff */
[----:B------:R-:W-:Y:S02]  /*93a0*/  F2FP.BF16.F32.PACK_AB R5, R97, R90 ;  /* 0x0000005a6105723e */ /* 0x000fe400000010ff */
[----:B------:R-:W-:-:S03]  /*93b0*/  F2FP.BF16.F32.PACK_AB R6, R58, R63 ;  /* 0x0000003f3a06723e */ /* 0x000fc600000010ff */
[----:B------:R-:W-:Y:S01]  /*93c0*/  MUFU.EX2 R95, R95 ;  /* 0x0000005f005f7308 */ /* 0x000fe20000000800 */
[----:B--2---:R-:W-:Y:S01]  /*93d0*/  F2FP.BF16.F32.PACK_AB R7, R62, R91 ;  /* 0x0000005b3e07723e */ /* 0x004fe200000010ff */
[----:B------:R-:W-:Y:S01]  /*93e0*/  FADD.FTZ R91, R91, R26 ;  /* 0x0000001a5b5b7221 */ /* 0x000fe20000010000 */
[----:B------:R-:W-:-:S03]  /*93f0*/  FFMA.FTZ R26, R25, UR10, -R22 ;  /* 0x0000000a191a7c23 */ /* 0x000fc60008010816 */
[----:B------:R-:W-:Y:S02]  /*9400*/  FADD.FTZ R62, R62, R91 ;  /* 0x0000005b3e3e7221 */ /* 0x000fe40000010000 */
[----:B------:R-:W-:Y:S08]  /*9410*/  MUFU.EX2 R64, R64 ;  /* 0x0000004000407308 */ /* 0x000ff00000000800 */
[----:B------:R-:W-:Y:S08]  /*9420*/  MUFU.EX2 R105, R105 ;  /* 0x0000006900697308 */ /* 0x000ff00000000800 */
[----:B------:R-:W2:Y:S01]  /*9430*/  MUFU.EX2 R88, R88 ;  /* 0x0000005800587308 */ /* 0x000ea20000000800 */
        /* <DEDUP_REMOVED lines=8> */
[----:B------:R-:W-:Y:S01]  /*94c0*/  MUFU.EX2 R56, R56 ;  /* 0x0000003800387308 */ /* 0x000fe20000000800 */
[C---:B-1----:R-:W-:Y:S07]  /*94d0*/  HMMA.16816.F32.BF16 R76, R4.reuse, R8, R76 ;  /* 0x00000008044c723c */ /* 0x042fee000004184c */
[----:B------:R-:W-:Y:S01]  /*94e0*/  MUFU.EX2 R57, R57 ;  /* 0x0000003900397308 */ /* 0x000fe20000000800 */
[----:B------:R-:W-:Y:S01]  /*94f0*/  HMMA.16816.F32.BF16 R80, R4, R10, R80 ;  /* 0x0000000a0450723c */ /* 0x000fe20000041850 */
[----:B------:R-:W1:Y:S06]  /*9500*/  LDSM.16.MT88.4 R8, [R132+0x3c00] ;  /* 0x003c00008408783b */ /* 0x000e6c0000004200 */
[----:B------:R-:W5:Y:S01]  /*9510*/  MUFU.EX2 R96, R96 ;  /* 0x0000006000607308 */ /* 0x000f620000000800 */
[----:B---3--:R-:W-:-:S02]  /*9520*/  F2FP.BF16.F32.PACK_AB R4, R84, R101 ;  /* 0x000000655404723e */ /* 0x008fc400000010ff */
[----:B--2---:R-:W-:Y:S01]  /*9530*/  F2FP.BF16.F32.PACK_AB R5, R88, R105 ;  /* 0x000000695805723e */ /* 0x004fe200000010ff */
[----:B------:R-:W-:Y:S01]  /*9540*/  FADD.FTZ R105, R105, R62 ;  /* 0x0000003e69697221 */ /* 0x000fe20000010000 */
[----:B------:R-:W-:Y:S02]  /*9550*/  F2FP.BF16.F32.PACK_AB R6, R64, R95 ;  /* 0x0000005f4006723e */ /* 0x000fe400000010ff */
[----:B----4-:R-:W-:Y:S01]  /*9560*/  F2FP.BF16.F32.PACK_AB R7, R85, R92 ;  /* 0x0000005c5507723e */ /* 0x010fe200000010ff */
[----:B------:R-:W-:Y:S01]  /*9570*/  MUFU.EX2 R94, R94 ;  /* 0x0000005e005e7308 */ /* 0x000fe20000000800 */
[----:B------:R-:W-:-:S04]  /*9580*/  FADD.FTZ R105, R88, R105 ;  /* 0x0000006958697221 */ /* 0x000fc80000010000 */
[----:B------:R-:W-:-:S03]  /*9590*/  FADD.FTZ R92, R92, R105 ;  /* 0x000000695c5c7221 */ /* 0x000fc60000010000 */
[----:B------:R-:W2:Y:S01]  /*95a0*/  MUFU.EX2 R33, R33 ;  /* 0x0000002100217308 */ /* 0x000ea20000000800 */
[----:B------:R-:W-:-:S07]  /*95b0*/  FADD.FTZ R92, R85, R92 ;  /* 0x0000005c555c7221 */ /* 0x000fce0000010000 */
[----:B------:R-:W-:Y:S08]  /*95c0*/  MUFU.EX2 R98, R98 ;  /* 0x0000006200627308 */ /* 0x000ff00000000800 */
[----:B------:R-:W3:Y:S01]  /*95d0*/  MUFU.EX2 R65, R65 ;  /* 0x0000004100417308 */ /* 0x000ee20000000800 */
[C---:B-1----:R-:W-:Y:S07]  /*95e0*/  HMMA.16816.F32.BF16 R68, R4.reuse, R8, R68 ;  /* 0x000000080444723c */ /* 0x042fee0000041844 */
[----:B------:R-:W-:Y:S01]  /*95f0*/  MUFU.EX2 R67, R67 ;  /* 0x0000004300437308 */ /* 0x000fe20000000800 */
[C---:B------:R-:W-:Y:S01]  /*9600*/  HMMA.16816.F32.BF16 R72, R4.reuse, R10, R72 ;  /* 0x0000000a0448723c */ /* 0x040fe20000041848 */
[----:B------:R-:W1:Y:S06]  /*9610*/  LDSM.16.MT88.4 R8, [R131+0x3c00] ;  /* 0x003c00008308783b */ /* 0x000e6c0000004200 */
[----:B------:R-:W-:Y:S08]  /*9620*/  MUFU.EX2 R34, R34 ;  /* 0x0000002200227308 */ /* 0x000ff00000000800 */
[----:B------:R-:W-:Y:S08]  /*9630*/  MUFU.EX2 R100, R100 ;  /* 0x0000006400647308 */ /* 0x000ff00000000800 */
[----:B------:R-:W4:Y:S08]  /*9640*/  MUFU.EX2 R43, R43 ;  /* 0x0000002b002b7308 */ /* 0x000f300000000800 */
[----:B------:R-:W-:Y:S08]  /*9650*/  MUFU.EX2 R60, R60 ;  /* 0x0000003c003c7308 */ /* 0x000ff00000000800 */
[----:B------:R-:W4:Y:S01]  /*9660*/  MUFU.EX2 R35, R35 ;  /* 0x0000002300237308 */ /* 0x000f220000000800 */
[C---:B-1----:R-:W-:Y:S06]  /*9670*/  HMMA.16816.F32.BF16 R76, R4.reuse, R8, R76 ;  /* 0x00000008044c723c */ /* 0x042fec000004184c */
[----:B------:R-:W-:Y:S01]  /*9680*/  HMMA.16816.F32.BF16 R80, R4, R10, R80 ;  /* 0x0000000a0450723c */ /* 0x000fe20000041850 */
[----:B------:R-:W1:Y:S01]  /*9690*/  LDSM.16.MT88.4 R8, [R132+0x4000] ;  /* 0x004000008408783b */ /* 0x000e620000004200 */
[----:B------:R3:W-:Y:S05]  /*96a0*/  MUFU.EX2 R37, R19 ;  /* 0x0000001300257308 */ /* 0x0007ea0000000800 */
[----:B-----5:R-:W-:-:S02]  /*96b0*/  F2FP.BF16.F32.PACK_AB R4, R66, R93 ;  /* 0x0000005d4204723e */ /* 0x020fc400000010ff */
[----:B------:R-:W-:Y:S01]  /*96c0*/  F2FP.BF16.F32.PACK_AB R5, R96, R57 ;  /* 0x000000396005723e */ /* 0x000fe200000010ff */
[----:B------:R-:W-:Y:S01]  /*96d0*/  MUFU.EX2 R59, R59 ;  /* 0x0000003b003b7308 */ /* 0x000fe20000000800 */
[----:B------:R-:W-:Y:S02]  /*96e0*/  F2FP.BF16.F32.PACK_AB R6, R56, R89 ;  /* 0x000000593806723e */ /* 0x000fe400000010ff */
[----:B--2---:R-:W-:-:S05]  /*96f0*/  F2FP.BF16.F32.PACK_AB R7, R33, R94 ;  /* 0x0000005e2107723e */ /* 0x004fca00000010ff */
[----:B------:R-:W2:Y:S01]  /*9700*/  MUFU.EX2 R32, R32 ;  /* 0x0000002000207308 */ /* 0x000ea20000000800 */
[----:B---3--:R-:W-:Y:S07]  /*9710*/  LDSM.16.MT88.4 R16, [R131+0x4800] ;  /* 0x004800008310783b */ /* 0x008fee0000004200 */
[----:B------:R-:W-:Y:S08]  /*9720*/  MUFU.EX2 R36, R36 ;  /* 0x0000002400247308 */ /* 0x000ff00000000800 */
[----:B------:R-:W-:Y:S01]  /*9730*/  MUFU.EX2 R41, R41 ;  /* 0x0000002900297308 */ /* 0x000fe20000000800 */
[C---:B-1----:R-:W-:Y:S07]  /*9740*/  HMMA.16816.F32.BF16 R68, R4.reuse, R8, R68 ;  /* 0x000000080444723c */ /* 0x042fee0000041844 */
[----:B------:R-:W1:Y:S01]  /*9750*/  MUFU.EX2 R42, R42 ;  /* 0x0000002a002a7308 */ /* 0x000e620000000800 */
[C---:B------:R-:W-:Y:S01]  /*9760*/  HMMA.16816.F32.BF16 R72, R4.reuse, R10, R72 ;  /* 0x0000000a0448723c */ /* 0x040fe20000041848 */
[----:B------:R-:W3:Y:S06]  /*9770*/  LDSM.16.MT88.4 R8, [R131+0x4000] ;  /* 0x004000008308783b */ /* 0x000eec0000004200 */
[----:B------:R-:W-:Y:S08]  /*9780*/  MUFU.EX2 R27, R27 ;  /* 0x0000001b001b7308 */ /* 0x000ff00000000800 */
[----:B------:R-:W5:Y:S08]  /*9790*/  MUFU.EX2 R24, R39 ;  /* 0x0000002700187308 */ /* 0x000f700000000800 */
[----:B------:R-:W-:Y:S08]  /*97a0*/  MUFU.EX2 R40, R40 ;  /* 0x0000002800287308 */ /* 0x000ff00000000800 */
[----:B------:R-:W5:Y:S08]  /*97b0*/  MUFU.EX2 R45, R45 ;  /* 0x0000002d002d7308 */ /* 0x000f700000000800 */
[----:B------:R-:W-:Y:S01]  /*97c0*/  MUFU.EX2 R26, R26 ;  /* 0x0000001a001a7308 */ /* 0x000fe20000000800 */
[C---:B---3--:R-:W-:Y:S07]  /*97d0*/  HMMA.16816.F32.BF16 R76, R4.reuse, R8, R76 ;  /* 0x00000008044c723c */ /* 0x048fee000004184c */
[----:B------:R-:W-:Y:S01]  /*97e0*/  MUFU.EX2 R30, R30 ;  /* 0x0000001e001e7308 */ /* 0x000fe20000000800 */
[----:B------:R-:W-:Y:S01]  /*97f0*/  HMMA.16816.F32.BF16 R80, R4, R10, R80 ;  /* 0x0000000a0450723c */ /* 0x000fe20000041850 */
[----:B------:R-:W3:Y:S06]  /*9800*/  LDSM.16.MT88.4 R8, [R132+0x4400] ;  /* 0x004400008408783b */ /* 0x000eec0000004200 */
[----:B------:R-:W-:Y:S01]  /*9810*/  MUFU.EX2 R151, R151 ;  /* 0x0000009700977308 */ /* 0x000fe20000000800 */
[----:B------:R-:W-:-:S02]  /*9820*/  F2FP.BF16.F32.PACK_AB R4, R65, R98 ;  /* 0x000000624104723e */ /* 0x000fc400000010ff */
[----:B----4-:R-:W-:Y:S02]  /*9830*/  F2FP.BF16.F32.PACK_AB R5, R43, R100 ;  /* 0x000000642b05723e */ /* 0x010fe400000010ff */
[----:B------:R-:W-:-:S03]  /*9840*/  F2FP.BF16.F32.PACK_AB R6, R34, R67 ;  /* 0x000000432206723e */ /* 0x000fc600000010ff */
[----:B------:R-:W-:Y:S01]  /*9850*/  MUFU.EX2 R21, R21 ;  /* 0x0000001500157308 */ /* 0x000fe20000000800 */
[----:B------:R-:W-:-:S07]  /*9860*/  F2FP.BF16.F32.PACK_AB R7, R35, R60 ;  /* 0x0000003c2307723e */ /* 0x000fce00000010ff */
[C---:B------:R-:W-:Y:S01]  /*9870*/  HMMA.16816.F32.BF16 R76, R4.reuse, R12, R76 ;  /* 0x0000000c044c723c */ /* 0x040fe2000004184c */
[----:B------:R-:W-:Y:S05]  /*9880*/  MUFU.EX2 R152, R152 ;  /* 0x0000009800987308 */ /* 0x000fea0000000800 */
[----:B------:R-:W-:Y:S01]  /*9890*/  HMMA.16816.F32.BF16 R80, R4, R14, R80 ;  /* 0x0000000e0450723c */ /* 0x000fe20000041850 */
[----:B------:R-:W-:Y:S01]  /*98a0*/  FADD.FTZ R12, R86, R3 ;  /* 0x00000003560c7221 */ /* 0x000fe20000010000 */
[----:B------:R-:W-:-:S03]  /*98b0*/  FFMA.FTZ R3, R23, UR10, -R22 ;  /* 0x0000000a17037c23 */ /* 0x000fc60008010816 */
[----:B------:R-:W-:-:S03]  /*98c0*/  FADD.FTZ R12, R103, R12 ;  /* 0x0000000c670c7221 */ /* 0x000fc60000010000 */
[----:B------:R-:W4:Y:S01]  /*98d0*/  MUFU.EX2 R3, R3 ;  /* 0x0000000300037308 */ /* 0x000f220000000800 */
[----:B------:R-:W-:Y:S02]  /*98e0*/  FADD.FTZ R63, R63, R12 ;  /* 0x0000000c3f3f7221 */ /* 0x000fe40000010000 */
[----:B------:R-:W-:Y:S02]  /*98f0*/  LDSM.16.MT88.4 R12, [R132+0x4c00] ;  /* 0x004c0000840c783b */ /* 0x000fe40000004200 */
[----:B------:R-:W-:Y:S01]  /*9900*/  FADD.FTZ R58, R58, R63 ;  /* 0x0000003f3a3a7221 */ /* 0x000fe20000010000 */
[----:B---3--:R-:W-:Y:S03]  /*9910*/  HMMA.16816.F32.BF16 R68, R4, R8, R68 ;  /* 0x000000080444723c */ /* 0x008fe60000041844 */
[----:B------:R-:W-:-:S03]  /*9920*/  FADD.FTZ R101, R101, R58 ;  /* 0x0000003a65657221 */ /* 0x000fc60000010000 */
[----:B------:R-:W-:Y:S01]  /*9930*/  HMMA.16816.F32.BF16 R72, R4, R10, R72 ;  /* 0x0000000a0448723c */ /* 0x000fe20000041848 */
[----:B------:R-:W3:Y:S01]  /*9940*/  LDSM.16.MT88.4 R8, [R132+0x4800] ;  /* 0x004800008408783b */ /* 0x000ee20000004200 */
[----:B------:R-:W-:-:S04]  /*9950*/  FADD.FTZ R84, R84, R101 ;  /* 0x0000006554547221 */ /* 0x000fc80000010000 */
[----:B------:R-:W-:Y:S01]  /*9960*/  FADD.FTZ R95, R95, R84 ;  /* 0x000000545f5f7221 */ /* 0x000fe20000010000 */
[----:B--2---:R-:W-:Y:S02]  /*9970*/  F2FP.BF16.F32.PACK_AB R4, R32, R59 ;  /* 0x0000003b2004723e */ /* 0x004fe400000010ff */
[----:B-1----:R-:W-:Y:S01]  /*9980*/  F2FP.BF16.F32.PACK_AB R5, R37, R42 ;  /* 0x0000002a2505723e */ /* 0x002fe200000010ff */
[----:B------:R-:W-:Y:S01]  /*9990*/  FADD.FTZ R64, R64, R95 ;  /* 0x0000005f40407221 */ /* 0x000fe20000010000 */
[----:B------:R-:W-:Y:S02]  /*99a0*/  F2FP.BF16.F32.PACK_AB R6, R41, R36 ;  /* 0x000000242906723e */ /* 0x000fe400000010ff */
[----:B-----5:R-:W-:Y:S01]  /*99b0*/  F2FP.BF16.F32.PACK_AB R7, R24, R27 ;  /* 0x0000001b1807723e */ /* 0x020fe200000010ff */
[----:B------:R-:W-:-:S04]  /*99c0*/  FADD.FTZ R93, R93, R64 ;  /* 0x000000405d5d7221 */ /* 0x000fc80000010000 */
[----:B------:R-:W-:Y:S02]  /*99d0*/  FADD.FTZ R66, R66, R93 ;  /* 0x0000005d42427221 */ /* 0x000fe40000010000 */
[----:B------:R-:W-:Y:S02]  /*99e0*/  HMMA.16816.F32.BF16 R76, R4, R16, R76 ;  /* 0x00000010044c723c */ /* 0x000fe4000004184c */
[----:B------:R-:W-:-:S04]  /*99f0*/  FADD.FTZ R89, R89, R66 ;  /* 0x0000004259597221 */ /* 0x000fc80000010000 */
        /* <DEDUP_REMOVED lines=13> */
[----:B------:R-:W-:Y:S01]  /*9ad0*/  HMMA.16816.F32.BF16 R72, R4, R10, R72 ;  /* 0x0000000a0448723c */ /* 0x000fe20000041848 */
[----:B------:R-:W1:Y:S01]  /*9ae0*/  LDSM.16.MT88.4 R8, [R131+0x4c00] ;  /* 0x004c00008308783b */ /* 0x000e620000004200 */
[----:B------:R-:W-:Y:S01]  /*9af0*/  FADD.FTZ R43, R43, R100 ;  /* 0x000000642b2b7221 */ /* 0x000fe20000010000 */
[----:B------:R-:W-:-:S03]  /*9b00*/  FADD.FTZ R59, R32, R59 ;  /* 0x0000003b203b7221 */ /* 0x000fc60000010000 */
[----:B------:R-:W-:Y:S01]  /*9b10*/  FADD.FTZ R60, R60, R43 ;  /* 0x0000002b3c3c7221 */ /* 0x000fe20000010000 */
[----:B------:R-:W-:Y:S01]  /*9b20*/  FADD.FTZ R36, R36, R59 ;  /* 0x0000003b24247221 */ /* 0x000fe20000010000 */
[----:B------:R-:W-:Y:S02]  /*9b30*/  F2FP.BF16.F32.PACK_AB R4, R45, R40 ;  /* 0x000000282d04723e */ /* 0x000fe400000010ff */
[----:B------:R-:W-:Y:S01]  /*9b40*/  FADD.FTZ R35, R35, R60 ;  /* 0x0000003c23237221 */ /* 0x000fe20000010000 */
[----:B------:R-:W-:Y:S01]  /*9b50*/  FADD.FTZ R41, R41, R36 ;  /* 0x0000002429297221 */ /* 0x000fe20000010000 */
[----:B----4-:R-:W-:Y:S02]  /*9b60*/  F2FP.BF16.F32.PACK_AB R5, R26, R3 ;  /* 0x000000031a05723e */ /* 0x010fe400000010ff */
        /* <DEDUP_REMOVED lines=84> */
.L_x_4506:
[----:B------:R-:W-:Y:S02]  /*a0b0*/  ULDC UR8, c[0x0][0x250] ;  /* 0x0000940000087ab9 */ /* 0x000fe40000000800 */
[----:B------:R-:W-:-:S06]  /*a0c0*/  USHF.L.U32 UR4, UR8, 0x7, URZ ;  /* 0x0000000708047899 */ /* 0x000fcc000800063f */
[----:B------:R-:W-:-:S04]  /*a0d0*/  IADD3 R8, RZ, -UR4, RZ ;  /* 0x80000004ff087c10 */ /* 0x000fc8000fffe0ff */
[----:B------:R-:W-:-:S07]  /*a0e0*/  SHF.R.S32.HI R4, RZ, 0x1f, R8 ;  /* 0x0000001fff047819 */ /* 0x000fce0000011408 */
.L_x_4507:
[----:B------:R-:W-:Y:S01]  /*a0f0*/  USHF.L.U32 UR5, UR8, 0x6, URZ ;  /* 0x0000000608057899 */ /* 0x000fe2000800063f */
[----:B------:R-:W-:Y:S01]  /*a100*/  LEA R140, P0, R8, R140, 0x1 ;  /* 0x0000008c088c7211 */ /* 0x000fe200078008ff */
[----:B------:R-:W-:Y:S01]  /*a110*/  ULDC UR4, c[0x0][0x254] ;  /* 0x0000950000047ab9 */ /* 0x000fe20000000800 */
[----:B------:R-:W-:Y:S01]  /*a120*/  IMAD.SHL.U32 R110, R146, 0x80, RZ ;  /* 0x00000080926e7824 */ /* 0x000fe200078e00ff */
[----:B------:R-:W-:Y:S01]  /*a130*/  USHF.L.U64.HI UR4, UR8, 0x6, UR4 ;  /* 0x0000000608047899 */ /* 0x000fe20008010204 */
[----:B------:R-:W-:Y:S02]  /*a140*/  LEA.HI.X R141, R8, R141, R4, 0x1, P0 ;  /* 0x0000008d088d7211 */ /* 0x000fe400000f0c04 */
[----:B------:R-:W-:Y:S02]  /*a150*/  IADD3 R12, P0, R140, UR5, RZ ;  /* 0x000000058c0c7c10 */ /* 0x000fe4000ff1e0ff */
[----:B------:R-:W-:Y:S01]  /*a160*/  LOP3.LUT R3, R110, 0x8, R55, 0xfe, !PT ;  /* 0x000000086e037812 */ /* 0x000fe200078efe37 */
[----:B------:R-:W-:Y:S01]  /*a170*/  @!PT LDS RZ, [RZ] ;  /* 0x00000000fffff984 */ /* 0x000fe20000000800 */
[----:B------:R-:W-:Y:S01]  /*a180*/  @!PT LDS RZ, [RZ] ;  /* 0x00000000fffff984 */ /* 0x000fe20000000800 */
[----:B------:R-:W-:Y:S01]  /*a190*/  @!PT LDS RZ, [RZ] ;  /* 0x00000000fffff984 */ /* 0x000fe20000000800 */
[----:B------:R-:W-:Y:S01]  /*a1a0*/  LDGSTS.E.BYPASS.LTC128B.128 [R147+0x3000], desc[UR6][R140.64] ;  /* 0x030000008c937fae */ /* 0x000fe2000b901d46 */
[----:B------:R-:W-:-:S02]  /*a1b0*/  IADD3.X R13, R141, UR4, RZ, P0, !PT ;  /* 0x000000048d0d7c10 */ /* 0x000fc400087fe4ff */
[----:B------:R-:W-:Y:S02]  /*a1c0*/  IADD3 R6, P0, R12, UR5, RZ ;  /* 0x000000050c067c10 */ /* 0x000fe4000ff1e0ff */
[----:B------:R-:W-:Y:S01]  /*a1d0*/  LOP3.LUT R111, R110, R55, RZ, 0xfc, !PT ;  /* 0x000000376e6f7212 */ /* 0x000fe200078efcff */
[----:B------:R-:W-:Y:S01]  /*a1e0*/  LDGSTS.E.BYPASS.LTC128B.128 [R147+0x3800], desc[UR6][R12.64] ;  /* 0x038000000c937fae */ /* 0x000fe2000b901d46 */
[----:B------:R-:W-:Y:S02]  /*a1f0*/  IADD3.X R7, R13, UR4, RZ, P0, !PT ;  /* 0x000000040d077c10 */ /* 0x000fe400087fe4ff */
[----:B------:R-:W-:Y:S02]  /*a200*/  IADD3 R4, P0, R6, UR5, RZ ;  /* 0x0000000506047c10 */ /* 0x000fe4000ff1e0ff */
[----:B------:R-:W-:Y:S01]  /*a210*/  ISETP.GE.AND P6, PT, R3, R54, PT ;  /* 0x000000360300720c */ /* 0x000fe20003fc6270 */
[----:B------:R-:W-:Y:S01]  /*a220*/  LDGSTS.E.BYPASS.LTC128B.128 [R147+0x4000], desc[UR6][R6.64] ;  /* 0x0400000006937fae */ /* 0x000fe2000b901d46 */
[----:B------:R-:W-:-:S02]  /*a230*/  IADD3.X R5, R7, UR4, RZ, P0, !PT ;  /* 0x0000000407057c10 */ /* 0x000fc400087fe4ff */
[-C--:B------:R-:W-:Y:S01]  /*a240*/  ISETP.GE.AND P5, PT, R3, R53.reuse, PT ;  /* 0x000000350300720c */ /* 0x080fe20003fa6270 */
[C---:B------:R-:W-:Y:S01]  /*a250*/  VIADD R3, R111.reuse, 0x1 ;  /* 0x000000016f037836 */ /* 0x040fe20000000000 */
[-C--:B------:R-:W-:Y:S01]  /*a260*/  ISETP.GE.AND P4, PT, R111, R54.reuse, PT ;  /* 0x000000366f00720c */ /* 0x080fe20003f86270 */
[----:B------:R1:W-:Y:S01]  /*a270*/  LDGSTS.E.BYPASS.LTC128B.128 [R147+0x4800], desc[UR6][R4.64] ;  /* 0x0480000004937fae */ /* 0x0003e2000b901d46 */
[----:B------:R-:W-:Y:S02]  /*a280*/  ISETP.GE.AND P0, PT, R52, 0x3, PT ;  /* 0x000000033400780c */ /* 0x000fe40003f06270 */
[C---:B------:R-:W-:Y:S01]  /*a290*/  ISETP.GE.AND P2, PT, R3.reuse, R54, PT ;  /* 0x000000360300720c */ /* 0x040fe20003f46270 */
[----:B------:R-:W-:Y:S01]  /*a2a0*/  LDSM.16.M88.4 R92, [R136] ;  /* 0x00000000885c783b */ /* 0x000fe20000000200 */
[----:B------:R-:W-:Y:S01]  /*a2b0*/  ISETP.GE.AND P3, PT, R3, R53, PT ;  /* 0x000000350300720c */ /* 0x000fe20003f66270 */
[----:B------:R-:W-:Y:S02]  /*a2c0*/  VIADD R3, R111, 0x9 ;  /* 0x000000096f037836 */ /* 0x000fe40000000000 */
[----:B------:R-:W2:Y:S04]  /*a2d0*/  LDSM.16.M88.4 R36, [R134+0x1000] ;  /* 0x001000008624783b */ /* 0x000ea80000000200 */
[----:B------:R-:W3:Y:S04]  /*a2e0*/  LDSM.16.M88.4 R28, [R134+0x1400] ;  /* 0x00140000861c783b */ /* 0x000ee80000000200 */
[----:B------:R-:W4:Y:S04]  /*a2f0*/  LDSM.16.M88.4 R20, [R134+0x1800] ;  /* 0x001800008614783b */ /* 0x000f280000000200 */
[----:B------:R-:W-:Y:S04]  /*a300*/  LDSM.16.M88.4 R88, [R135] ;  /* 0x000000008758783b */ /* 0x000fe80000000200 */
[----:B------:R-:W5:Y:S04]  /*a310*/  LDSM.16.M88.4 R16, [R133] ;  /* 0x000000008510783b */ /* 0x000f680000000200 */
[----:B------:R-:W5:Y:S04]  /*a320*/  LDSM.16.M88.4 R8, [R130] ;  /* 0x000000008208783b */ /* 0x000f680000000200 */
[----:B-1----:R-:W1:Y:S04]  /*a330*/  LDSM.16.M88.4 R4, [R134+0x2000] ;  /* 0x002000008604783b */ /* 0x002e680000000200 */
[----:B------:R-:W1:Y:S04]  /*a340*/  LDSM.16.M88.4 R12, [R134+0x1c00] ;  /* 0x001c0000860c783b */ /* 0x000e680000000200 */
[----:B------:R-:W1:Y:S04]  /*a350*/  LDSM.16.M88.4 R64, [R129] ;  /* 0x000000008140783b */ /* 0x000e680000000200 */
[----:B------:R-:W1:Y:S01]  /*a360*/  LDSM.16.M88.4 R48, [R127] ;  /* 0x000000007f30783b */ /* 0x000e620000000200 */
[C---:B--2---:R-:W-:Y:S03]  /*a370*/  HMMA.16816.F32.BF16 R40, R92.reuse, R36, RZ ;  /* 0x000000245c28723c */ /* 0x044fe600000418ff */
[----:B------:R-:W2:Y:S04]  /*a380*/  LDSM.16.M88.4 R44, [R134+0x2800] ;  /* 0x00280000862c783b */ /* 0x000ea80000000200 */
[----:B------:R-:W2:Y:S01]  /*a390*/  LDSM.16.M88.4 R60, [R128] ;  /* 0x00000000803c783b */ /* 0x000ea20000000200 */
[C---:B------:R-:W-:Y:S03]  /*a3a0*/  HMMA.16816.F32.BF16 R36, R92.reuse, R38, RZ ;  /* 0x000000265c24723c */ /* 0x040fe600000418ff */
[----:B------:R-:W2:Y:S03]  /*a3b0*/  LDSM.16.M88.4 R56, [R134+0x2400] ;  /* 0x002400008638783b */ /* 0x000ea60000000200 */
[C---:B---3--:R-:W-:Y:S01]  /*a3c0*/  HMMA.16816.F32.BF16 R32, R92.reuse, R28, RZ ;  /* 0x0000001c5c20723c */ /* 0x048fe200000418ff */
[----:B------:R-:W-:Y:S04]  /*a3d0*/  LDSM.16.M88.4 R84, [R126] ;  /* 0x000000007e54783b */ /* 0x000fe80000000200 */
[----:B------:R-:W0:Y:S01]  /*a3e0*/  LDGDEPBAR ;  /* 0x00000000000079af */ /* 0x000e220000000000 */
[C---:B------:R-:W-:Y:S06]  /*a3f0*/  HMMA.16816.F32.BF16 R28, R92.reuse, R30, RZ ;  /* 0x0000001e5c1c723c */ /* 0x040fec00000418ff */
[C---:B----4-:R-:W-:Y:S06]  /*a400*/  HMMA.16816.F32.BF16 R24, R92.reuse, R20, RZ ;  /* 0x000000145c18723c */ /* 0x050fec00000418ff */
[----:B------:R-:W-:Y:S06]  /*a410*/  HMMA.16816.F32.BF16 R20, R92, R22, RZ ;  /* 0x000000165c14723c */ /* 0x000fec00000418ff */
[C---:B-----5:R-:W-:Y:S06]  /*a420*/  HMMA.16816.F32.BF16 R40, R88.reuse, R16, R40 ;  /* 0x000000105828723c */ /* 0x060fec0000041828 */
[C---:B------:R-:W-:Y:S06]  /*a430*/  HMMA.16816.F32.BF16 R36, R88.reuse, R18, R36 ;  /* 0x000000125824723c */ /* 0x040fec0000041824 */
[C---:B------:R-:W-:Y:S06]  /*a440*/  HMMA.16816.F32.BF16 R32, R88.reuse, R8, R32 ;  /* 0x000000085820723c */ /* 0x040fec0000041820 */
[----:B------:R-:W-:Y:S06]  /*a450*/  HMMA.16816.F32.BF16 R28, R88, R10, R28 ;  /* 0x0000000a581c723c */ /* 0x000fec000004181c */
[----:B-1----:R-:W-:Y:S01]  /*a460*/  HMMA.16816.F32.BF16 R8, R92, R4, RZ ;  /* 0x000000045c08723c */ /* 0x002fe200000418ff */
[----:B------:R-:W-:-:S02]  /*a470*/  FSEL R116, R40, -INF , !P4 ;  /* 0xff80000028747808 */ /* 0x000fc40006000000 */
[-C--:B------:R-:W-:Y:S02]  /*a480*/  ISETP.GE.AND P4, PT, R111, R53.reuse, PT ;  /* 0x000000356f00720c */ /* 0x080fe40003f86270 */
[----:B------:R-:W-:Y:S01]  /*a490*/  FSEL R40, R41, -INF , !P2 ;  /* 0xff80000029287808 */ /* 0x000fe20005000000 */
[C---:B------:R-:W-:Y:S01]  /*a4a0*/  HMMA.16816.F32.BF16 R4, R92.reuse, R6, RZ ;  /* 0x000000065c04723c */ /* 0x040fe200000418ff */
[----:B------:R-:W-:Y:S02]  /*a4b0*/  FSEL R109, R42, -INF , !P4 ;  /* 0xff8000002a6d7808 */ /* 0x000fe40006000000 */
[C---:B------:R-:W-:Y:S02]  /*a4c0*/  ISETP.GE.AND P4, PT, R3.reuse, R54, PT ;  /* 0x000000360300720c */ /* 0x040fe40003f86270 */
[----:B------:R-:W-:Y:S01]  /*a4d0*/  ISETP.GE.AND P2, PT, R3, R53, PT ;  /* 0x000000350300720c */ /* 0x000fe20003f46270 */
[----:B------:R-:W-:Y:S01]  /*a4e0*/  HMMA.16816.F32.BF16 R16, R92, R12, RZ ;  /* 0x0000000c5c10723c */ /* 0x000fe200000418ff */
[----:B------:R-:W-:Y:S01]  /*a4f0*/  VIADD R3, R111, 0x11 ;  /* 0x000000116f037836 */ /* 0x000fe20000000000 */
[----:B------:R-:W-:-:S02]  /*a500*/  FSEL R119, R43, -INF , !P3 ;  /* 0xff8000002b777808 */ /* 0x000fc40005800000 */
[----:B------:R-:W-:Y:S02]  /*a510*/  FSEL R118, R37, -INF , !P4 ;  /* 0xff80000025767808 */ /* 0x000fe40006000000 */
[----:B------:R-:W-:Y:S01]  /*a520*/  HMMA.16816.F32.BF16 R12, R92, R14, RZ ;  /* 0x0000000e5c0c723c */ /* 0x000fe200000418ff */
[CC--:B------:R-:W-:Y:S02]  /*a530*/  ISETP.GE.AND P3, PT, R3.reuse, R54.reuse, PT ;  /* 0x000000360300720c */ /* 0x0c0fe40003f66270 */
[----:B------:R-:W-:Y:S01]  /*a540*/  ISETP.GE.AND P4, PT, R3, R53, PT ;  /* 0x000000350300720c */ /* 0x000fe20003f86270 */
[----:B------:R-:W-:Y:S01]  /*a550*/  VIADD R3, R111, 0x19 ;  /* 0x000000196f037836 */ /* 0x000fe20000000000 */
[----:B------:R-:W-:Y:S01]  /*a560*/  FSEL R115, R39, -INF , !P2 ;  /* 0xff80000027737808 */ /* 0x000fe20005000000 */
[----:B------:R-:W-:Y:S01]  /*a570*/  HMMA.16816.F32.BF16 R24, R88, R64, R24 ;  /* 0x000000405818723c */ /* 0x000fe20000041818 */
[----:B------:R-:W-:Y:S02]  /*a580*/  FSEL R106, R33, -INF , !P3 ;  /* 0xff800000216a7808 */ /* 0x000fe40005800000 */
[----:B------:R-:W-:-:S02]  /*a590*/  ISETP.GE.AND P2, PT, R3, R54, PT ;  /* 0x000000360300720c */ /* 0x000fc40003f46270 */
[-C--:B------:R-:W-:Y:S01]  /*a5a0*/  ISETP.GE.AND P3, PT, R3, R53.reuse, PT ;  /* 0x000000350300720c */ /* 0x080fe20003f66270 */
[C---:B------:R-:W-:Y:S01]  /*a5b0*/  HMMA.16816.F32.BF16 R20, R88.reuse, R66, R20 ;  /* 0x000000425814723c */ /* 0x040fe20000041814 */
[----:B------:R-:W1:Y:S01]  /*a5c0*/  LDSM.16.M88.4 R64, [R125] ;  /* 0x000000007d40783b */ /* 0x000e620000000200 */
[----:B------:R-:W-:Y:S01]  /*a5d0*/  VIADD R3, R111, 0x21 ;  /* 0x000000216f037836 */ /* 0x000fe20000000000 */
        /* <DEDUP_REMOVED lines=8> */
[----:B------:R-:W-:-:S02]  /*a660*/  FSEL R120, R36, -INF , !P6 ;  /* 0xff80000024787808 */ /* 0x000fc40007000000 */
[----:B------:R-:W-:-:S03]  /*a670*/  ISETP.GE.AND P3, PT, R3, R54, PT ;  /* 0x000000360300720c */ /* 0x000fc60003f66270 */
[----:B--2---:R-:W-:Y:S01]  /*a680*/  HMMA.16816.F32.BF16 R48, R92, R44, RZ ;  /* 0x0000002c5c30723c */ /* 0x004fe200000418ff */
[----:B------:R-:W-:Y:S02]  /*a690*/  FSEL R96, R25, -INF , !P4 ;  /* 0xff80000019607808 */ /* 0x000fe40006000000 */
[-C--:B------:R-:W-:Y:S01]  /*a6a0*/  ISETP.GE.AND P4, PT, R3, R53.reuse, PT ;  /* 0x000000350300720c */ /* 0x080fe20003f86270 */
[----:B------:R-:W-:Y:S01]  /*a6b0*/  VIADD R3, R111, 0x31 ;  /* 0x000000316f037836 */ /* 0x000fe20000000000 */
[----:B------:R-:W-:Y:S01]  /*a6c0*/  FSEL R31, R27, -INF , !P2 ;  /* 0xff8000001b1f7808 */ /* 0x000fe20005000000 */
[C---:B------:R-:W-:Y:S01]  /*a6d0*/  HMMA.16816.F32.BF16 R16, R88.reuse, R60, R16 ;  /* 0x0000003c5810723c */ /* 0x040fe20000041810 */
[----:B------:R-:W-:Y:S02]  /*a6e0*/  FSEL R100, R21, -INF , !P3 ;  /* 0xff80000015647808 */ /* 0x000fe40005800000 */
[C---:B------:R-:W-:Y:S02]  /*a6f0*/  ISETP.GE.AND P2, PT, R3.reuse, R54, PT ;  /* 0x000000360300720c */ /* 0x040fe40003f46270 */
[----:B------:R-:W-:Y:S01]  /*a700*/  ISETP.GE.AND P3, PT, R3, R53, PT ;  /* 0x000000350300720c */ /* 0x000fe20003f66270 */
[----:B------:R-:W-:Y:S01]  /*a710*/  HMMA.16816.F32.BF16 R12, R88, R62, R12 ;  /* 0x0000003e580c723c */ /* 0x000fe2000004180c */
[----:B------:R-:W-:Y:S01]  /*a720*/  VIADD R3, R111, 0x39 ;  /* 0x000000396f037836 */ /* 0x000fe20000000000 */
[----:B------:R-:W-:-:S04]  /*a730*/  FSEL R29, R23, -INF , !P4 ;  /* 0xff800000171d7808 */ /* 0x000fc80006000000 */
[----:B------:R-:W-:Y:S01]  /*a740*/  HMMA.16816.F32.BF16 R44, R92, R46, RZ ;  /* 0x0000002e5c2c723c */ /* 0x000fe200000418ff */
[----:B------:R-:W-:-:S05]  /*a750*/  ISETP.GE.AND P4, PT, R3, R54, PT ;  /* 0x000000360300720c */ /* 0x000fca0003f86270 */
[C---:B------:R-:W-:Y:S06]  /*a760*/  HMMA.16816.F32.BF16 R60, R92.reuse, R56, RZ ;  /* 0x000000385c3c723c */ /* 0x040fec00000418ff */
[----:B------:R-:W-:Y:S06]  /*a770*/  HMMA.16816.F32.BF16 R56, R92, R58, RZ ;  /* 0x0000003a5c38723c */ /* 0x000fec00000418ff */
[C---:B-1----:R-:W-:Y:S06]  /*a780*/  HMMA.16816.F32.BF16 R48, R88.reuse, R64, R48 ;  /* 0x000000405830723c */ /* 0x042fec0000041830 */
[----:B------:R-:W-:Y:S01]  /*a790*/  HMMA.16816.F32.BF16 R44, R88, R66, R44 ;  /* 0x00000042582c723c */ /* 0x000fe2000004182c */
[----:B------:R-:W-:-:S05]  /*a7a0*/  FSEL R65, R19, -INF , !P3 ;  /* 0xff80000013417808 */ /* 0x000fca0005800000 */
[C---:B------:R-:W-:Y:S01]  /*a7b0*/  HMMA.16816.F32.BF16 R60, R88.reuse, R84, R60 ;  /* 0x00000054583c723c */ /* 0x040fe2000004183c */
[----:B------:R-:W-:Y:S02]  /*a7c0*/  FSEL R66, R17, -INF , !P2 ;  /* 0xff80000011427808 */ /* 0x000fe40005000000 */
[-C--:B------:R-:W-:Y:S01]  /*a7d0*/  ISETP.GE.AND P2, PT, R3, R53.reuse, PT ;  /* 0x000000350300720c */ /* 0x080fe20003f46270 */
[----:B------:R-:W-:Y:S01]  /*a7e0*/  VIADD R3, R111, 0x41 ;  /* 0x000000416f037836 */ /* 0x000fe20000000000 */
[----:B------:R-:W-:Y:S01]  /*a7f0*/  FSEL R17, R38, -INF , !P5 ;  /* 0xff80000026117808 */ /* 0x000fe20006800000 */
[----:B------:R-:W-:Y:S01]  /*a800*/  HMMA.16816.F32.BF16 R56, R88, R86, R56 ;  /* 0x000000565838723c */ /* 0x000fe20000041838 */
[----:B------:R-:W-:Y:S02]  /*a810*/  FSEL R84, R13, -INF , !P4 ;  /* 0xff8000000d547808 */ /* 0x000fe40006000000 */
[C---:B------:R-:W-:Y:S02]  /*a820*/  ISETP.GE.AND P3, PT, R3.reuse, R54, PT ;  /* 0x000000360300720c */ /* 0x040fe40003f66270 */
        /* <DEDUP_REMOVED lines=30> */
[----:B------:R-:W-:-:S02]  /*aa10*/  ISETP.GE.AND P4, PT, R3, R53, PT ;  /* 0x000000350300720c */ /* 0x000fc40003f86270 */
[C-C-:B------:R-:W-:Y:S02]  /*aa20*/  LOP3.LUT R5, R110.reuse, 0x18, R55.reuse, 0xfe, !PT ;  /* 0x000000186e057812 */ /* 0x140fe400078efe37 */
[----:B------:R-:W-:Y:S02]  /*aa30*/  FSEL R3, R47, -INF , !P4 ;  /* 0xff8000002f037808 */ /* 0x000fe40006000000 */
[C---:B------:R-:W-:Y:S02]  /*aa40*/  ISETP.GE.AND P4, PT, R5.reuse, R54, PT ;  /* 0x000000360500720c */ /* 0x040fe40003f86270 */
[----:B------:R-:W-:Y:S02]  /*aa50*/  ISETP.GE.AND P6, PT, R5, R53, PT ;  /* 0x000000350500720c */ /* 0x000fe40003fc6270 */
[----:B------:R-:W-:Y:S02]  /*aa60*/  LOP3.LUT R5, R110, 0x20, R55, 0xfe, !PT ;  /* 0x000000206e057812 */ /* 0x000fe400078efe37 */
[----:B------:R-:W-:-:S02]  /*aa70*/  FSEL R114, R32, -INF , !P2 ;  /* 0xff80000020727808 */ /* 0x000fc40005000000 */
[CC--:B------:R-:W-:Y:S02]  /*aa80*/  ISETP.GE.AND P5, PT, R5.reuse, R54.reuse, PT ;  /* 0x000000360500720c */ /* 0x0c0fe40003fa6270 */
[----:B------:R-:W-:Y:S02]  /*aa90*/  ISETP.GE.AND P2, PT, R5, R53, PT ;  /* 0x000000350500720c */ /* 0x000fe40003f46270 */
        /* <DEDUP_REMOVED lines=28> */
[----:B------:R-:W-:Y:S02]  /*ac60*/  FSEL R98, R8, -INF , !P4 ;  /* 0xff80000008627808 */ /* 0x000fe40006000000 */
[----:B------:R-:W-:Y:S02]  /*ac70*/  FSEL R86, R4, -INF , !P5 ;  /* 0xff80000004567808 */ /* 0x000fe40006800000 */
        /* <DEDUP_REMOVED lines=12> */
[-C--:B------:R-:W-:Y:S02]  /*ad40*/  ISETP.GE.AND P5, PT, R5, R53.reuse, PT ;  /* 0x000000350500720c */ /* 0x080fe40003fa6270 */
[C---:B------:R-:W-:Y:S02]  /*ad50*/  ISETP.GE.AND P4, PT, R4.reuse, R54, PT ;  /* 0x000000360400720c */ /* 0x040fe40003f86270 */
[----:B------:R-:W-:Y:S02]  /*ad60*/  ISETP.GE.AND P6, PT, R4, R53, PT ;  /* 0x000000350400720c */ /* 0x000fe40003fc6270 */
[----:B------:R-:W1:Y:S01]  /*ad70*/  LDSM.16.M88.4 R4, [R134+0x2c00] ;  /* 0x002c00008604783b */ /* 0x000e620000000200 */
[----:B------:R-:W-:-:S02]  /*ad80*/  LOP3.LUT R8, R110, 0x70, R55, 0xfe, !PT ;  /* 0x000000706e087812 */ /* 0x000fc400078efe37 */
[----:B------:R-:W-:Y:S02]  /*ad90*/  FSEL R51, R58, -INF , !P5 ;  /* 0xff8000003a337808 */ /* 0x000fe40006800000 */
[----:B------:R-:W-:Y:S02]  /*ada0*/  FSEL R58, R48, -INF , !P2 ;  /* 0xff800000303a7808 */ /* 0x000fe40005000000 */
[C---:B------:R-:W-:Y:S02]  /*adb0*/  ISETP.GE.AND P5, PT, R8.reuse, R54, PT ;  /* 0x000000360800720c */ /* 0x040fe40003fa6270 */
[----:B------:R-:W-:Y:S01]  /*adc0*/  ISETP.GE.AND P2, PT, R8, R53, PT ;  /* 0x000000350800720c */ /* 0x000fe20003f46270 */
[C---:B------:R-:W-:Y:S01]  /*add0*/  VIADD R8, R111.reuse, 0x71 ;  /* 0x000000716f087836 */ /* 0x040fe20000000000 */
[----:B------:R-:W-:Y:S01]  /*ade0*/  FSEL R47, R50, -INF , !P3 ;  /* 0xff800000322f7808 */ /* 0x000fe20005800000 */
[----:B------:R-:W-:Y:S01]  /*adf0*/  VIADD R111, R111, 0x79 ;  /* 0x000000796f6f7836 */ /* 0x000fe20000000000 */
[----:B------:R-:W-:-:S02]  /*ae00*/  FSEL R62, R44, -INF , !P4 ;  /* 0xff8000002c3e7808 */ /* 0x000fc40006000000 */
[C---:B------:R-:W-:Y:S02]  /*ae10*/  ISETP.GE.AND P3, PT, R8.reuse, R54, PT ;  /* 0x000000360800720c */ /* 0x040fe40003f66270 */
[----:B------:R-:W-:Y:S02]  /*ae20*/  ISETP.GE.AND P4, PT, R8, R53, PT ;  /* 0x000000350800720c */ /* 0x000fe40003f86270 */
[----:B------:R-:W2:Y:S01]  /*ae30*/  LDSM.16.M88.4 R8, [R124] ;  /* 0x000000007c08783b */ /* 0x000ea20000000200 */
[----:B------:R-:W-:Y:S01]  /*ae40*/  LOP3.LUT R55, R110, 0x78, R55, 0xfe, !PT ;  /* 0x000000786e377812 */ /* 0x000fe200078efe37 */
[----:B------:R-:W-:-:S04]  /*ae50*/  DEPBAR.LE SB0, 0x0 ;  /* 0x000080000000791a */ /* 0x000fc80000000000 */
[----:B------:R-:W-:Y:S01]  /*ae60*/  FSEL R41, R46, -INF , !P6 ;  /* 0xff8000002e297808 */ /* 0x000fe20007000000 */
[----:B------:R-:W-:Y:S01]  /*ae70*/  BAR.SYNC.DEFER_BLOCKING 0x0 ;  /* 0x0000000000007b1d */ /* 0x000fe20000010000 */
[----:B------:R-:W-:Y:S01]  /*ae80*/  ISETP.GE.AND P6, PT, R55, R54, PT ;  /* 0x000000363700720c */ /* 0x000fe20003fc6270 */
[C---:B-1----:R-:W-:Y:S06]  /*ae90*/  HMMA.16816.F32.BF16 R12, R92.reuse, R4, RZ ;  /* 0x000000045c0c723c */ /* 0x042fec00000418ff */
[----:B------:R-:W-:-:S15]  /*aea0*/  HMMA.16816.F32.BF16 R4, R92, R6, RZ ;  /* 0x000000065c04723c */ /* 0x000fde00000418ff */
[----:B------:R-:W-:-:S03]  /*aeb0*/  NOP ;  /* 0x0000000000007918 */ /* 0x000fc60000000000 */
[C---:B--2---:R-:W-:Y:S06]  /*aec0*/  HMMA.16816.F32.BF16 R12, R88.reuse, R8, R12 ;  /* 0x00000008580c723c */ /* 0x044fec000004180c */
[----:B------:R-:W-:-:S15]  /*aed0*/  HMMA.16816.F32.BF16 R4, R88, R10, R4 ;  /* 0x0000000a5804723c */ /* 0x000fde0000041804 */
[----:B------:R-:W-:-:S03]  /*aee0*/  NOP ;  /* 0x0000000000007918 */ /* 0x000fc60000000000 */
[----:B------:R-:W-:Y:S02]  /*aef0*/  FSEL R50, R12, -INF , !P5 ;  /* 0xff8000000c327808 */ /* 0x000fe40006800000 */
[----:B------:R-:W-:Y:S02]  /*af00*/  FSEL R48, R13, -INF , !P3 ;  /* 0xff8000000d307808 */ /* 0x000fe40005800000 */
[----:B------:R-:W-:Y:S02]  /*af10*/  FSEL R45, R14, -INF , !P2 ;  /* 0xff8000000e2d7808 */ /* 0x000fe40005000000 */
[----:B------:R-:W-:Y:S02]  /*af20*/  ISETP.GE.AND P5, PT, R111, R54, PT ;  /* 0x000000366f00720c */ /* 0x000fe40003fa6270 */
[-C--:B------:R-:W-:Y:S02]  /*af30*/  ISETP.GE.AND P3, PT, R55, R53.reuse, PT ;  /* 0x000000353700720c */ /* 0x080fe40003f66270 */
        /* <DEDUP_REMOVED lines=9> */
[C---:B------:R-:W-:Y:S01]  /*afd0*/  VIADD R12, R110.reuse, 0xffffff80 ;  /* 0xffffff806e0c7836 */ /* 0x040fe20000000000 */
[----:B------:R-:W-:Y:S01]  /*afe0*/  IABS R8, R110 ;  /* 0x0000006e00087213 */ /* 0x000fe20000000000 */
[----:B------:R-:W-:Y:S01]  /*aff0*/  ULDC.64 UR8, c[0x0][0x248] ;  /* 0x0000920000087ab9 */ /* 0x000fe20000000a00 */
[----:B------:R-:W-:Y:S01]  /*b000*/  ULDC.64 UR4, c[0x0][0x230] ;  /* 0x00008c0000047ab9 */ /* 0x000fe20000000a00 */
[-C--:B-1----:R-:W-:Y:S02]  /*b010*/  IABS R4, R5.reuse ;  /* 0x0000000500047213 */ /* 0x082fe40000000000 */
[----:B------:R-:W-:Y:S02]  /*b020*/  LOP3.LUT R110, R110, R5, RZ, 0x3c, !PT ;  /* 0x000000056e6e7212 */ /* 0x000fe400078e3cff */
[----:B------:R-:W1:Y:S02]  /*b030*/  I2F.RP R11, R4 ;  /* 0x00000004000b7306 */ /* 0x000e640000209400 */
[----:B------:R-:W-:-:S06]  /*b040*/  ISETP.GE.AND P3, PT, R110, RZ, PT ;  /* 0x000000ff6e00720c */ /* 0x000fcc0003f66270 */
[----:B-1----:R-:W1:Y:S02]  /*b050*/  MUFU.RCP R10, R11 ;  /* 0x0000000b000a7308 */ /* 0x002e640000001000 */
[----:B-1----:R-:W-:-:S06]  /*b060*/  VIADD R10, R10, 0xffffffe ;  /* 0x0ffffffe0a0a7836 */ /* 0x002fcc0000000000 */
[----:B------:R-:W1:Y:S02]  /*b070*/  F2I.FTZ.U32.TRUNC.NTZ R7, R10 ;  /* 0x0000000a00077305 */ /* 0x000e64000021f000 */
[----:B-1----:R-:W-:-:S04]  /*b080*/  IMAD.MOV R6, RZ, RZ, -R7 ;  /* 0x000000ffff067224 */ /* 0x002fc800078e0a07 */
[----:B------:R-:W-:Y:S01]  /*b090*/  IMAD R9, R6, R4, RZ ;  /* 0x0000000406097224 */ /* 0x000fe200078e02ff */
[----:B------:R-:W-:-:S05]  /*b0a0*/  MOV R6, RZ ;  /* 0x000000ff00067202 */ /* 0x000fca0000000f00 */
[----:B------:R-:W-:Y:S01]  /*b0b0*/  IMAD.HI.U32 R7, R7, R9, R6 ;  /* 0x0000000907077227 */ /* 0x000fe200078e0006 */
[----:B------:R-:W-:Y:S02]  /*b0c0*/  IABS R6, R12 ;  /* 0x0000000c00067213 */ /* 0x000fe40000000000 */
[----:B------:R-:W-:-:S03]  /*b0d0*/  LOP3.LUT R12, R12, R5, RZ, 0x3c, !PT ;  /* 0x000000050c0c7212 */ /* 0x000fc600078e3cff */
[----:B------:R-:W-:Y:S01]  /*b0e0*/  IMAD.HI.U32 R11, R7, R8, RZ ;  /* 0x00000008070b7227 */ /* 0x000fe200078e00ff */
[----:B------:R-:W-:-:S03]  /*b0f0*/  ISETP.GE.AND P0, PT, R12, RZ, PT ;  /* 0x000000ff0c00720c */ /* 0x000fc60003f06270 */
        /* <DEDUP_REMOVED lines=39> */
.L_x_4509:
[----:B------:R-:W-:Y:S02]  /*b370*/  ULDC UR8, c[0x0][0x248] ;  /* 0x0000920000087ab9 */ /* 0x000fe40000000800 */
[----:B------:R-:W-:-:S06]  /*b380*/  USHF.L.U32 UR4, UR8, 0x7, URZ ;  /* 0x0000000708047899 */ /* 0x000fcc000800063f */
[----:B------:R-:W-:-:S04]  /*b390*/  IADD3 R8, RZ, -UR4, RZ ;  /* 0x80000004ff087c10 */ /* 0x000fc8000fffe0ff */
[----:B------:R-:W-:-:S07]  /*b3a0*/  SHF.R.S32.HI R4, RZ, 0x1f, R8 ;  /* 0x0000001fff047819 */ /* 0x000fce0000011408 */
.L_x_4510:
        /* <DEDUP_REMOVED lines=20> */
.L_x_4508:
[----:B-1----:R-:W-:Y:S01]  /*b4f0*/  FMNMX.FTZ R5, R2, R116, !PT ;  /* 0x0000007402057209 */ /* 0x002fe20007810000 */
[----:B------:R-:W-:Y:S01]  /*b500*/  LDSM.16.MT88.4 R8, [R132+0x3000] ;  /* 0x003000008408783b */ /* 0x000fe20000004200 */
[----:B------:R-:W-:Y:S02]  /*b510*/  FMNMX.FTZ R4, R0, R109, !PT ;  /* 0x0000006d00047209 */ /* 0x000fe40007810000 */
[----:B------:R-:W-:Y:S01]  /*b520*/  FMNMX.FTZ R5, R40, R5, !PT ;  /* 0x0000000528057209 */ /* 0x000fe20007810000 */
[----:B------:R-:W-:Y:S01]  /*b530*/  LDSM.16.MT88.4 R20, [R131+0x3000] ;  /* 0x003000008314783b */ /* 0x000fe20000004200 */
        /* <DEDUP_REMOVED lines=55> */
[----:B------:R-:W-:-:S04]  /*b8b0*/  FMNMX.FTZ R5, R48, R5, !PT ;  /* 0x0000000530057209 */ /* 0x000fc80007810000 */
[----:B------:R-:W-:-:S04]  /*b8c0*/  FMNMX.FTZ R5, R46, R5, !PT ;  /* 0x000000052e057209 */ /* 0x000fc80007810000 */
[----:B------:R-:W-:Y:S02]  /*b8d0*/  FMNMX.FTZ R6, R44, R5, !PT ;  /* 0x000000052c067209 */ /* 0x000fe40007810000 */
[----:B------:R-:W-:-:S03]  /*b8e0*/  FMNMX.FTZ R5, R49, R4, !PT ;  /* 0x0000000431057209 */ /* 0x000fc60007810000 */
[----:B------:R-:W1:Y:S01]  /*b8f0*/  SHFL.BFLY PT, R7, R6, 0x2, 0x1f ;  /* 0x0c401f0006077f89 */ /* 0x000e6200000e0000 */
        /* <DEDUP_REMOVED lines=9> */
[----:B------:R-:W-:-:S05]  /*b990*/  FMUL.FTZ R53, R34, UR10 ;  /* 0x0000000a22357c20 */ /* 0x000fca0008410000 */
[----:B------:R-:W-:Y:S02]  /*b9a0*/  FSEL R53, R53, RZ, P2 ;  /* 0x000000ff35357208 */ /* 0x000fe40001000000 */
[----:B--2---:R-:W-:-:S03]  /*b9b0*/  FMNMX.FTZ R32, R5, R32, !PT ;  /* 0x0000002005207209 */ /* 0x004fc60007810000 */
[--C-:B------:R-:W-:Y:S01]  /*b9c0*/  FFMA.FTZ R110, R40, UR10, -R53.reuse ;  /* 0x0000000a286e7c23 */ /* 0x100fe20008010835 */
[C---:B------:R-:W-:Y:S01]  /*b9d0*/  FSETP.NEU.FTZ.AND P0, PT, R32.reuse, -INF , PT ;  /* 0xff8000002000780b */ /* 0x040fe20003f1d000 */
[----:B------:R-:W-:Y:S01]  /*b9e0*/  FMUL.FTZ R40, R32, UR10 ;  /* 0x0000000a20287c20 */ /* 0x000fe20008410000 */
[--C-:B------:R-:W-:Y:S01]  /*b9f0*/  FFMA.FTZ R54, R118, UR10, -R53.reuse ;  /* 0x0000000a76367c23 */ /* 0x100fe20008010835 */
[--C-:B------:R-:W-:Y:S01]  /*ba00*/  FFMA.FTZ R116, R116, UR10, -R53.reuse ;  /* 0x0000000a74747c23 */ /* 0x100fe20008010835 */
[----:B------:R-:W-:Y:S01]  /*ba10*/  FSEL R5, R32, RZ, P0 ;  /* 0x000000ff20057208 */ /* 0x000fe20000000000 */
[--C-:B------:R-:W-:Y:S01]  /*ba20*/  FFMA.FTZ R111, R120, UR10, -R53.reuse ;  /* 0x0000000a786f7c23 */ /* 0x100fe20008010835 */
[----:B------:R-:W-:Y:S01]  /*ba30*/  FSEL R40, R40, RZ, P0 ;  /* 0x000000ff28287208 */ /* 0x000fe20000000000 */
[----:B------:R-:W-:Y:S01]  /*ba40*/  MUFU.EX2 R110, R110 ;  /* 0x0000006e006e7308 */ /* 0x000fe20000000800 */
[----:B------:R-:W-:Y:S01]  /*ba50*/  FFMA.FTZ R92, R106, UR10, -R53 ;  /* 0x0000000a6a5c7c23 */ /* 0x000fe20008010835 */
[----:B------:R-:W-:Y:S01]  /*ba60*/  FADD.FTZ R118, R0, -R5 ;  /* 0x8000000500767221 */ /* 0x000fe20000010000 */
[----:B------:R-:W-:Y:S01]  /*ba70*/  FFMA.FTZ R91, R112, UR10, -R53 ;  /* 0x0000000a705b7c23 */ /* 0x000fe20008010835 */
[--C-:B------:R-:W-:Y:S01]  /*ba80*/  FFMA.FTZ R117, R109, UR10, -R40.reuse ;  /* 0x0000000a6d757c23 */ /* 0x100fe20008010828 */
[--C-:B------:R-:W-:Y:S01]  /*ba90*/  FFMA.FTZ R109, R119, UR10, -R40.reuse ;  /* 0x0000000a776d7c23 */ /* 0x100fe20008010828 */
[----:B------:R-:W-:Y:S01]  /*baa0*/  FSEL R119, R34, RZ, P2 ;  /* 0x000000ff22777208 */ /* 0x000fe20001000000 */
[----:B------:R-:W-:Y:S01]  /*bab0*/  FMUL.FTZ R118, R118, UR10 ;  /* 0x0000000a76767c20 */ /* 0x000fe20008410000 */
[--C-:B------:R-:W-:Y:S01]  /*bac0*/  FFMA.FTZ R55, R115, UR10, -R40.reuse ;  /* 0x0000000a73377c23 */ /* 0x100fe20008010828 */
[--C-:B------:R-:W-:Y:S01]  /*bad0*/  FFMA.FTZ R17, R17, UR10, -R40.reuse ;  /* 0x0000000a11117c23 */ /* 0x100fe20008010828 */
[----:B------:R-:W1:Y:S01]  /*bae0*/  MUFU.EX2 R116, R116 ;  /* 0x0000007400747308 */ /* 0x000e620000000800 */
[----:B------:R-:W-:Y:S01]  /*baf0*/  FADD.FTZ R119, R2, -R119 ;  /* 0x8000007702777221 */ /* 0x000fe20000010000 */
[--C-:B------:R-:W-:Y:S01]  /*bb00*/  FFMA.FTZ R93, R25, UR10, -R40.reuse ;  /* 0x0000000a195d7c23 */ /* 0x100fe20008010828 */
[--C-:B------:R-:W-:Y:S01]  /*bb10*/  FFMA.FTZ R115, R114, UR10, -R53.reuse ;  /* 0x0000000a72737c23 */ /* 0x100fe20008010835 */
[----:B------:R-:W2:Y:S01]  /*bb20*/  LDSM.16.MT88.4 R24, [R132+0x3400] ;  /* 0x003400008418783b */ /* 0x000ea20000004200 */
        /* <DEDUP_REMOVED lines=23> */
[----:B------:R-:W-:-:S04]  /*bca0*/  FFMA.FTZ R38, R38, UR10, -R40 ;  /* 0x0000000a26267c23 */ /* 0x000fc80008010828 */
[----:B------:R-:W1:Y:S01]  /*bcb0*/  MUFU.EX2 R109, R109 ;  /* 0x0000006d006d7308 */ /* 0x000e620000000800 */
[----:B---3--:R-:W-:-:S07]  /*bcc0*/  F2FP.BF16.F32.PACK_AB R18, R54, R111 ;  /* 0x0000006f3612723e */ /* 0x008fce00000010ff */
[----:B------:R1:W-:Y:S08]  /*bcd0*/  MUFU.EX2 R2, R17 ;  /* 0x0000001100027308 */ /* 0x0003f00000000800 */
[----:B------:R-:W3:Y:S08]  /*bce0*/  MUFU.EX2 R119, R119 ;  /* 0x0000007700777308 */ /* 0x000ef00000000800 */
[----:B------:R-:W4:Y:S01]  /*bcf0*/  MUFU.EX2 R118, R118 ;  /* 0x0000007600767308 */ /* 0x000f220000000800 */
[----:B-1----:R-:W-:-:S07]  /*bd00*/  F2FP.BF16.F32.PACK_AB R17, R109, R117 ;  /* 0x000000756d11723e */ /* 0x002fce00000010ff */
[----:B------:R-:W1:Y:S01]  /*bd10*/  MUFU.EX2 R55, R55 ;  /* 0x0000003700377308 */ /* 0x000e620000000800 */
        /* <DEDUP_REMOVED lines=8> */
[-C--:B----4-:R-:W-:Y:S01]  /*bda0*/  FMUL.FTZ R6, R70, R118.reuse ;  /* 0x0000007646067220 */ /* 0x090fe20000410000 */
[-C--:B------:R-:W-:Y:S01]  /*bdb0*/  FMUL.FTZ R7, R71, R118.reuse ;  /* 0x0000007647077220 */ /* 0x080fe20000410000 */
[-C--:B------:R-:W-:Y:S01]  /*bdc0*/  FMUL.FTZ R74, R74, R118.reuse ;  /* 0x000000764a4a7220 */ /* 0x080fe20000410000 */
[-C--:B------:R-:W-:Y:S01]  /*bdd0*/  FMUL.FTZ R75, R75, R118.reuse ;  /* 0x000000764b4b7220 */ /* 0x080fe20000410000 */
[-C--:B------:R-:W-:Y:S01]  /*bde0*/  FMUL.FTZ R14, R78, R118.reuse ;  /* 0x000000764e0e7220 */ /* 0x080fe20000410000 */
[----:B------:R-:W-:Y:S01]  /*bdf0*/  FMUL.FTZ R15, R79, R118 ;  /* 0x000000764f0f7220 */ /* 0x000fe20000410000 */
[-C--:B------:R-:W-:Y:S01]  /*be00*/  FMUL.FTZ R81, R81, R119.reuse ;  /* 0x0000007751517220 */ /* 0x080fe20000410000 */
[----:B------:R-:W3:Y:S01]  /*be10*/  MUFU.EX2 R92, R92 ;  /* 0x0000005c005c7308 */ /* 0x000ee20000000800 */
[----:B-1----:R-:W-:Y:S01]  /*be20*/  F2FP.BF16.F32.PACK_AB R19, R55, R2 ;  /* 0x000000023713723e */ /* 0x002fe200000010ff */
[-C--:B------:R-:W-:Y:S01]  /*be30*/  FMUL.FTZ R82, R82, R118.reuse ;  /* 0x0000007652527220 */ /* 0x080fe20000410000 */
[-C--:B------:R-:W-:Y:S01]  /*be40*/  FMUL.FTZ R83, R83, R118.reuse ;  /* 0x0000007653537220 */ /* 0x080fe20000410000 */
[----:B------:R-:W-:Y:S01]  /*be50*/  FFMA.FTZ R118, R152, R118, R117 ;  /* 0x0000007698767223 */ /* 0x000fe20000010075 */
[----:B------:R-:W-:-:S03]  /*be60*/  FFMA.FTZ R119, R151, R119, R116 ;  /* 0x0000007797777223 */ /* 0x000fc60000010074 */
[----:B------:R-:W-:Y:S01]  /*be70*/  HMMA.16816.F32.BF16 R4, R16, R8, R4 ;  /* 0x000000081004723c */ /* 0x000fe20000041804 */
[----:B------:R-:W-:Y:S01]  /*be80*/  MUFU.EX2 R91, R91 ;  /* 0x0000005b005b7308 */ /* 0x000fe20000000800 */
[----:B------:R-:W-:Y:S01]  /*be90*/  FADD.FTZ R109, R109, R118 ;  /* 0x000000766d6d7221 */ /* 0x000fe20000010000 */
[----:B------:R-:W-:-:S03]  /*bea0*/  FADD.FTZ R110, R110, R119 ;  /* 0x000000776e6e7221 */ /* 0x000fc60000010000 */
[C---:B------:R-:W-:Y:S01]  /*beb0*/  HMMA.16816.F32.BF16 R8, R16.reuse, R10, R72 ;  /* 0x0000000a1008723c */ /* 0x040fe20000041848 */
[----:B------:R-:W-:Y:S01]  /*bec0*/  LDSM.16.MT88.4 R72, [R132+0x3c00] ;  /* 0x003c00008448783b */ /* 0x000fe20000004200 */
[----:B------:R-:W-:Y:S01]  /*bed0*/  FADD.FTZ R2, R2, R109 ;  /* 0x0000006d02027221 */ /* 0x000fe20000010000 */
[----:B------:R-:W1:Y:S01]  /*bee0*/  MUFU.EX2 R88, R88 ;  /* 0x0000005800587308 */ /* 0x000e620000000800 */
[----:B------:R-:W-:Y:S02]  /*bef0*/  FADD.FTZ R111, R111, R110 ;  /* 0x0000006e6f6f7221 */ /* 0x000fe40000010000 */
[----:B------:R-:W-:Y:S02]  /*bf00*/  HMMA.16816.F32.BF16 R12, R16, R20, R12 ;  /* 0x00000014100c723c */ /* 0x000fe4000004180c */
[----:B------:R-:W-:-:S03]  /*bf10*/  FADD.FTZ R54, R54, R111 ;  /* 0x0000006f36367221 */ /* 0x000fc60000010000 */
[----:B------:R-:W-:Y:S01]  /*bf20*/  MUFU.EX2 R93, R93 ;  /* 0x0000005d005d7308 */ /* 0x000fe20000000800 */
[----:B------:R-:W-:Y:S01]  /*bf30*/  HMMA.16816.F32.BF16 R16, R16, R22, R80 ;  /* 0x000000161010723c */ /* 0x000fe20000041850 */
[----:B---3--:R-:W-:Y:S01]  /*bf40*/  F2FP.BF16.F32.PACK_AB R20, R92, R115 ;  /* 0x000000735c14723e */ /* 0x008fe200000010ff */
[----:B------:R-:W-:-:S04]  /*bf50*/  FADD.FTZ R115, R115, R54 ;  /* 0x0000003673737221 */ /* 0x000fc80000010000 */
[----:B------:R-:W-:Y:S01]  /*bf60*/  FADD.FTZ R92, R92, R115 ;  /* 0x000000735c5c7221 */ /* 0x000fe20000010000 */
[----:B------:R-:W3:Y:S01]  /*bf70*/  MUFU.EX2 R90, R90 ;  /* 0x0000005a005a7308 */ /* 0x000ee20000000800 */
[----:B-1----:R-:W-:Y:S02]  /*bf80*/  F2FP.BF16.F32.PACK_AB R22, R88, R91 ;  /* 0x0000005b5816723e */ /* 0x002fe400000010ff */
[----:B------:R-:W-:-:S04]  /*bf90*/  FADD.FTZ R91, R91, R92 ;  /* 0x0000005c5b5b7221 */ /* 0x000fc80000010000 */
[----:B------:R-:W-:Y:S01]  /*bfa0*/  FADD.FTZ R91, R88, R91 ;  /* 0x0000005b585b7221 */ /* 0x000fe20000010000 */
[----:B------:R-:W-:Y:S08]  /*bfb0*/  MUFU.EX2 R89, R89 ;  /* 0x0000005900597308 */ /* 0x000ff00000000800 */
[----:B------:R-:W1:Y:S01]  /*bfc0*/  MUFU.EX2 R0, R0 ;  /* 0x0000000000007308 */ /* 0x000e620000000800 */
[----:B---3--:R-:W-:-:S07]  /*bfd0*/  F2FP.BF16.F32.PACK_AB R21, R90, R93 ;  /* 0x0000005d5a15723e */ /* 0x008fce00000010ff */
[----:B------:R-:W-:Y:S08]  /*bfe0*/  MUFU.EX2 R106, R106 ;  /* 0x0000006a006a7308 */ /* 0x000ff00000000800 */
[----:B------:R-:W3:Y:S01]  /*bff0*/  MUFU.EX2 R95, R95 ;  /* 0x0000005f005f7308 */ /* 0x000ee20000000800 */
[----:B-1----:R-:W-:-:S07]  /*c000*/  F2FP.BF16.F32.PACK_AB R23, R0, R89 ;  /* 0x000000590017723e */ /* 0x002fce00000010ff */
[C---:B--2---:R-:W-:Y:S01]  /*c010*/  HMMA.16816.F32.BF16 R4, R20.reuse, R24, R4 ;  /* 0x000000181404723c */ /* 0x044fe20000041804 */
[----:B------:R-:W-:Y:S05]  /*c020*/  MUFU.EX2 R101, R101 ;  /* 0x0000006500657308 */ /* 0x000fea0000000800 */
[----:B------:R-:W-:Y:S01]  /*c030*/  HMMA.16816.F32.BF16 R8, R20, R26, R8 ;  /* 0x0000001a1408723c */ /* 0x000fe20000041808 */
[----:B------:R-:W1:Y:S02]  /*c040*/  LDSM.16.MT88.4 R24, [R131+0x3400] ;  /* 0x003400008318783b */ /* 0x000e640000004200 */
        /* <DEDUP_REMOVED lines=9> */
[----:B------:R-:W-:Y:S08]  /*c0e0*/  MUFU.EX2 R103, R103 ;  /* 0x0000006700677308 */ /* 0x000ff00000000800 */
[----:B------:R-:W2:Y:S01]  /*c0f0*/  MUFU.EX2 R96, R96 ;  /* 0x0000006000607308 */ /* 0x000ea20000000800 */
[----:B---3--:R-:W-:Y:S01]  /*c100*/  F2FP.BF16.F32.PACK_AB R29, R100, R105 ;  /* 0x00000069641d723e */ /* 0x008fe200000010ff */
[C---:B-1----:R-:W-:Y:S06]  /*c110*/  HMMA.16816.F32.BF16 R12, R20.reuse, R24, R12 ;  /* 0x00000018140c723c */ /* 0x042fec000004180c */
[----:B------:R-:W-:Y:S01]  /*c120*/  MUFU.EX2 R65, R65 ;  /* 0x0000004100417308 */ /* 0x000fe20000000800 */
[----:B------:R-:W-:Y:S01]  /*c130*/  HMMA.16816.F32.BF16 R16, R20, R26, R16 ;  /* 0x0000001a1410723c */ /* 0x000fe20000041810 */
[----:B------:R-:W1:Y:S06]  /*c140*/  LDSM.16.MT88.4 R20, [R131+0x3800] ;  /* 0x003800008314783b */ /* 0x000e6c0000004200 */
[----:B------:R-:W-:Y:S01]  /*c150*/  MUFU.EX2 R37, R37 ;  /* 0x0000002500257308 */ /* 0x000fe20000000800 */
[----:B------:R-:W3:Y:S01]  /*c160*/  LDSM.16.MT88.4 R24, [R132+0x3800] ;  /* 0x003800008418783b */ /* 0x000ee20000004200 */
[----:B--2---:R-:W-:-:S06]  /*c170*/  F2FP.BF16.F32.PACK_AB R31, R96, R103 ;  /* 0x00000067601f723e */ /* 0x004fcc00000010ff */
[----:B------:R-:W-:Y:S08]  /*c180*/  MUFU.EX2 R33, R33 ;  /* 0x0000002100217308 */ /* 0x000ff00000000800 */
[----:B------:R-:W-:Y:S08]  /*c190*/  MUFU.EX2 R41, R41 ;  /* 0x0000002900297308 */ /* 0x000ff00000000800 */
[----:B------:R-:W-:Y:S01]  /*c1a0*/  MUFU.EX2 R44, R44 ;  /* 0x0000002c002c7308 */ /* 0x000fe20000000800 */
[C---:B-1----:R-:W-:Y:S06]  /*c1b0*/  HMMA.16816.F32.BF16 R12, R28.reuse, R20, R12 ;  /* 0x000000141c0c723c */ /* 0x042fec000004180c */
[----:B---3--:R-:W-:Y:S01]  /*c1c0*/  HMMA.16816.F32.BF16 R4, R28, R24, R4 ;  /* 0x000000181c04723c */ /* 0x008fe20000041804 */
[--C-:B------:R-:W-:Y:S01]  /*c1d0*/  FFMA.FTZ R21, R84, UR10, -R53.reuse ;  /* 0x0000000a54157c23 */ /* 0x100fe20008010835 */
[----:B------:R-:W-:Y:S01]  /*c1e0*/  FFMA.FTZ R20, R104, UR10, -R53 ;  /* 0x0000000a68147c23 */ /* 0x000fe20008010835 */
[----:B------:R-:W-:-:S03]  /*c1f0*/  FFMA.FTZ R84, R99, UR10, -R40 ;  /* 0x0000000a63547c23 */ /* 0x000fc60008010828 */
[C---:B------:R-:W-:Y:S01]  /*c200*/  HMMA.16816.F32.BF16 R8, R28.reuse, R26, R8 ;  /* 0x0000001a1c08723c */ /* 0x040fe20000041808 */
[--C-:B------:R-:W-:Y:S01]  /*c210*/  FFMA.FTZ R25, R102, UR10, -R53.reuse ;  /* 0x0000000a66197c23 */ /* 0x100fe20008010835 */
[--C-:B------:R-:W-:Y:S01]  /*c220*/  FFMA.FTZ R24, R66, UR10, -R53.reuse ;  /* 0x0000000a42187c23 */ /* 0x100fe20008010835 */
[----:B------:R-:W-:Y:S01]  /*c230*/  MUFU.EX2 R20, R20 ;  /* 0x0000001400147308 */ /* 0x000fe20000000800 */
[--C-:B------:R-:W-:Y:S02]  /*c240*/  FFMA.FTZ R66, R98, UR10, -R53.reuse ;  /* 0x0000000a62427c23 */ /* 0x100fe40008010835 */
[----:B------:R-:W-:Y:S01]  /*c250*/  HMMA.16816.F32.BF16 R16, R28, R22, R16 ;  /* 0x000000161c10723c */ /* 0x000fe20000041810 */
[--C-:B------:R-:W-:Y:S01]  /*c260*/  FFMA.FTZ R27, R64, UR10, -R53.reuse ;  /* 0x0000000a401b7c23 */ /* 0x100fe20008010835 */
[--C-:B------:R-:W-:Y:S01]  /*c270*/  FFMA.FTZ R64, R86, UR10, -R53.reuse ;  /* 0x0000000a56407c23 */ /* 0x100fe20008010835 */
[--C-:B------:R-:W-:Y:S02]  /*c280*/  FFMA.FTZ R26, R63, UR10, -R53.reuse ;  /* 0x0000000a3f1a7c23 */ /* 0x100fe40008010835 */
[----:B------:R-:W-:Y:S02]  /*c290*/  MUFU.EX2 R25, R25 ;  /* 0x0000001900197308 */ /* 0x000fe40000000800 */
[--C-:B------:R-:W-:Y:S01]  /*c2a0*/  FFMA.FTZ R29, R97, UR10, -R40.reuse ;  /* 0x0000000a611d7c23 */ /* 0x100fe20008010828 */
        /* <DEDUP_REMOVED lines=16> */
[----:B------:R-:W-:Y:S01]  /*c3b0*/  FFMA.FTZ R48, R51, UR10, -R40 ;  /* 0x0000000a33307c23 */ /* 0x000fe20008010828 */
[----:B------:R-:W-:-:S04]  /*c3c0*/  FFMA.FTZ R22, R62, UR10, -R53 ;  /* 0x0000000a3e167c23 */ /* 0x000fc80008010835 */
[----:B------:R-:W3:Y:S01]  /*c3d0*/  MUFU.EX2 R84, R84 ;  /* 0x0000005400547308 */ /* 0x000ee20000000800 */
[----:B-1----:R-:W-:Y:S01]  /*c3e0*/  F2FP.BF16.F32.PACK_AB R80, R24, R25 ;  /* 0x000000191850723e */ /* 0x002fe200000010ff */
[----:B------:R-:W-:-:S04]  /*c3f0*/  FADD.FTZ R25, R25, R94 ;  /* 0x0000005e19197221 */ /* 0x000fc80000010000 */
[----:B------:R-:W-:Y:S02]  /*c400*/  FADD.FTZ R25, R24, R25 ;  /* 0x0000001918197221 */ /* 0x000fe40000010000 */
[----:B------:R-:W-:Y:S01]  /*c410*/  MUFU.EX2 R29, R29 ;  /* 0x0000001d001d7308 */ /* 0x000fe20000000800 */
[----:B--2---:R-:W-:-:S07]  /*c420*/  F2FP.BF16.F32.PACK_AB R82, R21, R20 ;  /* 0x000000141552723e */ /* 0x004fce00000010ff */
[----:B------:R-:W1:Y:S01]  /*c430*/  MUFU.EX2 R30, R30 ;  /* 0x0000001e001e7308 */ /* 0x000e620000000800 */
[----:B---3--:R-:W-:-:S07]  /*c440*/  F2FP.BF16.F32.PACK_AB R81, R65, R84 ;  /* 0x000000544151723e */ /* 0x008fce00000010ff */
[----:B------:R-:W-:Y:S08]  /*c450*/  MUFU.EX2 R66, R66 ;  /* 0x0000004200427308 */ /* 0x000ff00000000800 */
[----:B------:R-:W2:Y:S01]  /*c460*/  MUFU.EX2 R27, R27 ;  /* 0x0000001b001b7308 */ /* 0x000ea20000000800 */
[----:B-1----:R-:W-:-:S07]  /*c470*/  F2FP.BF16.F32.PACK_AB R83, R30, R29 ;  /* 0x0000001d1e53723e */ /* 0x002fce00000010ff */
[C---:B------:R-:W-:Y:S01]  /*c480*/  HMMA.16816.F32.BF16 R68, R80.reuse, R72, R4 ;  /* 0x000000485044723c */ /* 0x040fe20000041804 */
[----:B------:R-:W1:Y:S01]  /*c490*/  LDSM.16.MT88.4 R4, [R131+0x3c00] ;  /* 0x003c00008304783b */ /* 0x000e620000004200 */
[----:B------:R-:W-:Y:S04]  /*c4a0*/  MUFU.EX2 R64, R64 ;  /* 0x0000004000407308 */ /* 0x000fe80000000800 */
[C---:B------:R-:W-:Y:S01]  /*c4b0*/  HMMA.16816.F32.BF16 R72, R80.reuse, R74, R8 ;  /* 0x0000004a5048723c */ /* 0x040fe20000041808 */
[----:B------:R-:W3:Y:S03]  /*c4c0*/  LDSM.16.MT88.4 R8, [R131+0x4000] ;  /* 0x004000008308783b */ /* 0x000ee60000004200 */
[----:B------:R-:W-:Y:S08]  /*c4d0*/  MUFU.EX2 R97, R97 ;  /* 0x0000006100617308 */ /* 0x000ff00000000800 */
[----:B------:R-:W-:Y:S08]  /*c4e0*/  MUFU.EX2 R56, R56 ;  /* 0x0000003800387308 */ /* 0x000ff00000000800 */
[----:B------:R-:W4:Y:S08]  /*c4f0*/  MUFU.EX2 R61, R61 ;  /* 0x0000003d003d7308 */ /* 0x000f300000000800 */
[----:B------:R-:W-:Y:S01]  /*c500*/  MUFU.EX2 R58, R58 ;  /* 0x0000003a003a7308 */ /* 0x000fe20000000800 */
[C---:B-1----:R-:W-:Y:S01]  /*c510*/  HMMA.16816.F32.BF16 R76, R80.reuse, R4, R12 ;  /* 0x00000004504c723c */ /* 0x042fe2000004180c */
[----:B------:R-:W1:Y:S06]  /*c520*/  LDSM.16.MT88.4 R12, [R132+0x4000] ;  /* 0x00400000840c783b */ /* 0x000e6c0000004200 */
[----:B------:R-:W5:Y:S01]  /*c530*/  MUFU.EX2 R57, R57 ;  /* 0x0000003900397308 */ /* 0x000f620000000800 */
[----:B------:R-:W-:Y:S01]  /*c540*/  HMMA.16816.F32.BF16 R80, R80, R6, R16 ;  /* 0x000000065050723c */ /* 0x000fe20000041810 */
[----:B--2---:R-:W-:-:S02]  /*c550*/  F2FP.BF16.F32.PACK_AB R4, R27, R66 ;  /* 0x000000421b04723e */ /* 0x004fc400000010ff */
[----:B----4-:R-:W-:-:S04]  /*c560*/  F2FP.BF16.F32.PACK_AB R5, R61, R56 ;  /* 0x000000383d05723e */ /* 0x010fc800000010ff */
[----:B------:R-:W-:Y:S01]  /*c570*/  MUFU.EX2 R67, R67 ;  /* 0x0000004300437308 */ /* 0x000fe20000000800 */
[--C-:B------:R-:W-:Y:S01]  /*c580*/  FFMA.FTZ R16, R50, UR10, -R53.reuse ;  /* 0x0000000a32107c23 */ /* 0x100fe20008010835 */
[----:B------:R-:W-:Y:S01]  /*c590*/  FADD.FTZ R50, R55, R2 ;  /* 0x0000000237327221 */ /* 0x000fe20000010000 */
[----:B------:R-:W-:Y:S01]  /*c5a0*/  F2FP.BF16.F32.PACK_AB R6, R97, R64 ;  /* 0x000000406106723e */ /* 0x000fe200000010ff */
[----:B------:R-:W-:Y:S01]  /*c5b0*/  FFMA.FTZ R55, R35, UR10, -R40 ;  /* 0x0000000a23377c23 */ /* 0x000fe20008010828 */
[----:B------:R-:W-:-:S03]  /*c5c0*/  FFMA.FTZ R35, R46, UR10, -R53 ;  /* 0x0000000a2e237c23 */ /* 0x000fc60008010835 */
[----:B------:R2:W-:Y:S01]  /*c5d0*/  MUFU.EX2 R2, R16 ;  /* 0x0000001000027308 */ /* 0x0005e20000000800 */
[----:B-----5:R-:W-:Y:S01]  /*c5e0*/  F2FP.BF16.F32.PACK_AB R7, R57, R58 ;  /* 0x0000003a3907723e */ /* 0x020fe200000010ff */
[----:B------:R-:W-:Y:S01]  /*c5f0*/  FADD.FTZ R93, R93, R50 ;  /* 0x000000325d5d7221 */ /* 0x000fe20000010000 */
[--C-:B------:R-:W-:Y:S01]  /*c600*/  FFMA.FTZ R46, R47, UR10, -R40.reuse ;  /* 0x0000000a2f2e7c23 */ /* 0x100fe20008010828 */
[----:B------:R-:W-:Y:S02]  /*c610*/  FFMA.FTZ R50, R49, UR10, -R40 ;  /* 0x0000000a31327c23 */ /* 0x000fe40008010828 */
[----:B------:R-:W-:Y:S02]  /*c620*/  FADD.FTZ R90, R90, R93 ;  /* 0x0000005d5a5a7221 */ /* 0x000fe40000010000 */
[----:B------:R-:W4:Y:S01]  /*c630*/  MUFU.EX2 R52, R52 ;  /* 0x0000003400347308 */ /* 0x000f220000000800 */
[----:B---3--:R-:W-:Y:S01]  /*c640*/  HMMA.16816.F32.BF16 R76, R4, R8, R76 ;  /* 0x00000008044c723c */ /* 0x008fe2000004184c */
[----:B------:R-:W-:-:S05]  /*c650*/  FADD.FTZ R89, R89, R90 ;  /* 0x0000005a59597221 */ /* 0x000fca0000010000 */
[C---:B------:R-:W-:Y:S01]  /*c660*/  HMMA.16816.F32.BF16 R80, R4.reuse, R10, R80 ;  /* 0x0000000a0450723c */ /* 0x040fe20000041850 */
[----:B------:R-:W-:Y:S01]  /*c670*/  MUFU.EX2 R28, R28 ;  /* 0x0000001c001c7308 */ /* 0x000fe20000000800 */
[----:B--2---:R-:W2:Y:S04]  /*c680*/  LDSM.16.MT88.4 R16, [R132+0x4400] ;  /* 0x004400008410783b */ /* 0x004ea80000004200 */
[----:B------:R-:W-:Y:S01]  /*c690*/  LDSM.16.MT88.4 R8, [R132+0x4800] ;  /* 0x004800008408783b */ /* 0x000fe20000004200 */
[C---:B-1----:R-:W-:Y:S02]  /*c6a0*/  HMMA.16816.F32.BF16 R68, R4.reuse, R12, R68 ;  /* 0x0000000c0444723c */ /* 0x042fe40000041844 */
[----:B------:R-:W1:Y:S04]  /*c6b0*/  MUFU.EX2 R31, R31 ;  /* 0x0000001f001f7308 */ /* 0x000e680000000800 */
[----:B------:R-:W-:Y:S01]  /*c6c0*/  HMMA.16816.F32.BF16 R72, R4, R14, R72 ;  /* 0x0000000e0448723c */ /* 0x000fe20000041848 */
[----:B------:R-:W3:Y:S03]  /*c6d0*/  LDSM.16.MT88.4 R12, [R131+0x4400] ;  /* 0x00440000830c783b */ /* 0x000ee60000004200 */
[----:B------:R-:W-:Y:S03]  /*c6e0*/  MUFU.EX2 R42, R42 ;  /* 0x0000002a002a7308 */ /* 0x000fe60000000800 */
[----:B----4-:R-:W-:-:S05]  /*c6f0*/  F2FP.BF16.F32.PACK_AB R4, R52, R67 ;  /* 0x000000433404723e */ /* 0x010fca00000010ff */
[----:B------:R-:W4:Y:S01]  /*c700*/  MUFU.EX2 R55, R55 ;  /* 0x0000003700377308 */ /* 0x000f220000000800 */
[----:B-1----:R-:W-:-:S07]  /*c710*/  F2FP.BF16.F32.PACK_AB R6, R31, R28 ;  /* 0x0000001c1f06723e */ /* 0x002fce00000010ff */
[----:B------:R-:W1:Y:S08]  /*c720*/  MUFU.EX2 R48, R48 ;  /* 0x0000003000307308 */ /* 0x000e700000000800 */
[----:B------:R-:W-:Y:S01]  /*c730*/  MUFU.EX2 R23, R23 ;  /* 0x0000001700177308 */ /* 0x000fe20000000800 */
[----:B----4-:R-:W-:-:S07]  /*c740*/  F2FP.BF16.F32.PACK_AB R5, R55, R42 ;  /* 0x0000002a3705723e */ /* 0x010fce00000010ff */
[----:B------:R-:W4:Y:S01]  /*c750*/  MUFU.EX2 R26, R26 ;  /* 0x0000001a001a7308 */ /* 0x000f220000000800 */
[----:B-1----:R-:W-:-:S07]  /*c760*/  F2FP.BF16.F32.PACK_AB R7, R37, R48 ;  /* 0x000000302507723e */ /* 0x002fce00000010ff */
[C---:B--2---:R-:W-:Y:S01]  /*c770*/  HMMA.16816.F32.BF16 R68, R4.reuse, R16, R68 ;  /* 0x000000100444723c */ /* 0x044fe20000041844 */
[----:B------:R-:W-:Y:S05]  /*c780*/  MUFU.EX2 R22, R22 ;  /* 0x0000001600167308 */ /* 0x000fea0000000800 */
[C---:B------:R-:W-:Y:S01]  /*c790*/  HMMA.16816.F32.BF16 R72, R4.reuse, R18, R72 ;  /* 0x000000120448723c */ /* 0x040fe20000041848 */
[----:B------:R-:W-:Y:S02]  /*c7a0*/  FADD.FTZ R16, R0, R89 ;  /* 0x0000005900107221 */ /* 0x000fe40000010000 */
[----:B------:R-:W1:Y:S02]  /*c7b0*/  MUFU.EX2 R39, R39 ;  /* 0x0000002700277308 */ /* 0x000e640000000800 */
[----:B------:R-:W-:Y:S01]  /*c7c0*/  FADD.FTZ R105, R105, R16 ;  /* 0x0000001069697221 */ /* 0x000fe20000010000 */
[----:B---3--:R-:W-:Y:S01]  /*c7d0*/  HMMA.16816.F32.BF16 R76, R4, R12, R76 ;  /* 0x0000000c044c723c */ /* 0x008fe2000004184c */
[----:B------:R-:W2:Y:S02]  /*c7e0*/  LDSM.16.MT88.4 R16, [R131+0x4800] ;  /* 0x004800008310783b */ /* 0x000ea40000004200 */
[----:B------:R-:W-:-:S02]  /*c7f0*/  FADD.FTZ R100, R100, R105 ;  /* 0x0000006964647221 */ /* 0x000fc40000010000 */
[----:B------:R-:W3:Y:S01]  /*c800*/  MUFU.EX2 R46, R46 ;  /* 0x0000002e002e7308 */ /* 0x000ee20000000800 */
[----:B------:R-:W-:Y:S01]  /*c810*/  HMMA.16816.F32.BF16 R80, R4, R14, R80 ;  /* 0x0000000e0450723c */ /* 0x000fe20000041850 */
[----:B------:R-:W-:Y:S01]  /*c820*/  FADD.FTZ R103, R103, R100 ;  /* 0x0000006467677221 */ /* 0x000fe20000010000 */
[----:B------:R-:W5:Y:S03]  /*c830*/  LDSM.16.MT88.4 R12, [R132+0x4c00] ;  /* 0x004c0000840c783b */ /* 0x000f660000004200 */
[----:B------:R-:W-:Y:S02]  /*c840*/  FADD.FTZ R103, R96, R103 ;  /* 0x0000006760677221 */ /* 0x000fe40000010000 */
[----:B------:R-:W3:Y:S01]  /*c850*/  MUFU.EX2 R0, R3 ;  /* 0x0000000300007308 */ /* 0x000ee20000000800 */
[----:B----4-:R-:W-:Y:S01]  /*c860*/  F2FP.BF16.F32.PACK_AB R4, R26, R23 ;  /* 0x000000171a04723e */ /* 0x010fe200000010ff */
[----:B------:R-:W-:Y:S01]  /*c870*/  FADD.FTZ R84, R84, R103 ;  /* 0x0000006754547221 */ /* 0x000fe20000010000 */
[----:B-1----:R-:W-:-:S03]  /*c880*/  F2FP.BF16.F32.PACK_AB R6, R39, R22 ;  /* 0x000000162706723e */ /* 0x002fc600000010ff */
[----:B------:R-:W-:Y:S02]  /*c890*/  FADD.FTZ R24, R65, R84 ;  /* 0x0000005441187221 */ /* 0x000fe40000010000 */
[----:B------:R-:W1:Y:S01]  /*c8a0*/  MUFU.EX2 R43, R43 ;  /* 0x0000002b002b7308 */ /* 0x000e620000000800 */
[----:B---3--:R-:W-:-:S07]  /*c8b0*/  F2FP.BF16.F32.PACK_AB R5, R33, R46 ;  /* 0x0000002e2105723e */ /* 0x008fce00000010ff */
[----:B------:R-:W-:Y:S01]  /*c8c0*/  MUFU.EX2 R35, R35 ;  /* 0x0000002300237308 */ /* 0x000fe20000000800 */
[----:B------:R-:W-:Y:S01]  /*c8d0*/  F2FP.BF16.F32.PACK_AB R7, R0, R41 ;  /* 0x000000290007723e */ /* 0x000fe200000010ff */
[----:B------:R-:W-:-:S06]  /*c8e0*/  FFMA.FTZ R3, R45, UR10, -R40 ;  /* 0x0000000a2d037c23 */ /* 0x000fcc0008010828 */
[C---:B------:R-:W-:Y:S01]  /*c8f0*/  HMMA.16816.F32.BF16 R68, R4.reuse, R8, R68 ;  /* 0x000000080444723c */ /* 0x040fe20000041844 */
[----:B------:R-:W-:Y:S05]  /*c900*/  MUFU.EX2 R3, R3 ;  /* 0x0000000300037308 */ /* 0x000fea0000000800 */
[C---:B------:R-:W-:Y:S01]  /*c910*/  HMMA.16816.F32.BF16 R72, R4.reuse, R10, R72 ;  /* 0x0000000a0448723c */ /* 0x040fe20000041848 */
[----:B------:R-:W-:Y:S01]  /*c920*/  FADD.FTZ R8, R20, R25 ;  /* 0x0000001914087221 */ /* 0x000fe20000010000 */
[----:B------:R-:W-:Y:S01]  /*c930*/  FADD.FTZ R25, R29, R24 ;  /* 0x000000181d197221 */ /* 0x000fe20000010000 */
[----:B------:R-:W3:Y:S02]  /*c940*/  MUFU.EX2 R50, R50 ;  /* 0x0000003200327308 */ /* 0x000ee40000000800 */
[----:B------:R-:W-:Y:S01]  /*c950*/  FADD.FTZ R9, R21, R8 ;  /* 0x0000000815097221 */ /* 0x000fe20000010000 */
[----:B------:R-:W-:Y:S01]  /*c960*/  FFMA.FTZ R21, R36, UR10, -R40 ;  /* 0x0000000a24157c23 */ /* 0x000fe20008010828 */
[----:B------:R-:W-:Y:S01]  /*c970*/  FADD.FTZ R25, R30, R25 ;  /* 0x000000191e197221 */ /* 0x000fe20000010000 */
[----:B--2---:R-:W-:Y:S01]  /*c980*/  HMMA.16816.F32.BF16 R76, R4, R16, R76 ;  /* 0x00000010044c723c */ /* 0x004fe2000004184c */
[----:B------:R-:W-:-:S02]  /*c990*/  FADD.FTZ R66, R66, R9 ;  /* 0x0000000942427221 */ /* 0x000fc40000010000 */
[----:B------:R-:W-:Y:S01]  /*c9a0*/  MUFU.EX2 R20, R38 ;  /* 0x0000002600147308 */ /* 0x000fe20000000800 */
[----:B------:R-:W-:Y:S01]  /*c9b0*/  FADD.FTZ R56, R56, R25 ;  /* 0x0000001938387221 */ /* 0x000fe20000010000 */
[----:B------:R-:W2:Y:S01]  /*c9c0*/  LDSM.16.MT88.4 R8, [R131+0x4c00] ;  /* 0x004c00008308783b */ /* 0x000ea20000004200 */
[----:B------:R-:W-:Y:S01]  /*c9d0*/  FADD.FTZ R27, R27, R66 ;  /* 0x000000421b1b7221 */ /* 0x000fe20000010000 */
[----:B------:R-:W-:Y:S01]  /*c9e0*/  HMMA.16816.F32.BF16 R80, R4, R18, R80 ;  /* 0x000000120450723c */ /* 0x000fe20000041850 */
[----:B------:R-:W-:Y:S02]  /*c9f0*/  FADD.FTZ R61, R61, R56 ;  /* 0x000000383d3d7221 */ /* 0x000fe40000010000 */
[----:B------:R-:W-:Y:S01]  /*ca00*/  FADD.FTZ R16, R64, R27 ;  /* 0x0000001b40107221 */ /* 0x000fe20000010000 */
[----:B------:R-:W4:Y:S01]  /*ca10*/  MUFU.EX2 R21, R21 ;  /* 0x0000001500157308 */ /* 0x000f220000000800 */
[----:B------:R-:W-:Y:S02]  /*ca20*/  FADD.FTZ R58, R58, R61 ;  /* 0x0000003d3a3a7221 */ /* 0x000fe40000010000 */
[----:B------:R-:W-:Y:S01]  /*ca30*/  FADD.FTZ R16, R97, R16 ;  /* 0x0000001061107221 */ /* 0x000fe20000010000 */
[----:B-1----:R-:W-:Y:S01]  /*ca40*/  F2FP.BF16.F32.PACK_AB R4, R43, R2 ;  /* 0x000000022b04723e */ /* 0x002fe200000010ff */
[----:B------:R-:W-:Y:S01]  /*ca50*/  FADD.FTZ R57, R57, R58 ;  /* 0x0000003a39397221 */ /* 0x000fe20000010000 */
[----:B---3--:R-:W-:Y:S01]  /*ca60*/  F2FP.BF16.F32.PACK_AB R5, R50, R3 ;  /* 0x000000033205723e */ /* 0x008fe200000010ff */
[----:B------:R-:W-:Y:S01]  /*ca70*/  FADD.FTZ R17, R67, R16 ;  /* 0x0000001043117221 */ /* 0x000fe20000010000 */
[----:B------:R-:W-:Y:S01]  /*ca80*/  F2FP.BF16.F32.PACK_AB R6, R44, R35 ;  /* 0x000000232c06723e */ /* 0x000fe200000010ff */
[----:B------:R-:W-:-:S02]  /*ca90*/  FADD.FTZ R42, R42, R57 ;  /* 0x000000392a2a7221 */ /* 0x000fc40000010000 */
[----:B------:R-:W-:Y:S02]  /*caa0*/  FADD.FTZ R17, R52, R17 ;  /* 0x0000001134117221 */ /* 0x000fe40000010000 */
[----:B------:R-:W-:Y:S01]  /*cab0*/  FADD.FTZ R55, R55, R42 ;  /* 0x0000002a37377221 */ /* 0x000fe20000010000 */
[----:B----4-:R-:W-:-:S03]  /*cac0*/  F2FP.BF16.F32.PACK_AB R7, R21, R20 ;  /* 0x000000141507723e */ /* 0x010fc600000010ff */
[----:B------:R-:W-:-:S04]  /*cad0*/  FADD.FTZ R48, R48, R55 ;  /* 0x0000003730307221 */ /* 0x000fc80000010000 */
[----:B------:R-:W-:Y:S01]  /*cae0*/  FADD.FTZ R37, R37, R48 ;  /* 0x0000003025257221 */ /* 0x000fe20000010000 */
[C---:B-----5:R-:W-:Y:S06]  /*caf0*/  HMMA.16816.F32.BF16 R68, R4.reuse, R12, R68 ;  /* 0x0000000c0444723c */ /* 0x060fec0000041844 */
[----:B------:R-:W-:Y:S01]  /*cb00*/  HMMA.16816.F32.BF16 R72, R4, R14, R72 ;  /* 0x0000000e0448723c */ /* 0x000fe20000041848 */
[----:B------:R-:W-:-:S04]  /*cb10*/  FADD.FTZ R12, R28, R17 ;  /* 0x000000111c0c7221 */ /* 0x000fc80000010000 */
[----:B------:R-:W-:Y:S01]  /*cb20*/  FADD.FTZ R12, R31, R12 ;  /* 0x0000000c1f0c7221 */ /* 0x000fe20000010000 */
[C---:B--2---:R-:W-:Y:S03]  /*cb30*/  HMMA.16816.F32.BF16 R76, R4.reuse, R8, R76 ;  /* 0x00000008044c723c */ /* 0x044fe6000004184c */
[----:B------:R-:W-:Y:S01]  /*cb40*/  FADD.FTZ R13, R23, R12 ;  /* 0x0000000c170d7221 */ /* 0x000fe20000010000 */
[----:B------:R-:W-:Y:S02]  /*cb50*/  FADD.FTZ R12, R46, R37 ;  /* 0x000000252e0c7221 */ /* 0x000fe40000010000 */
[----:B------:R-:W-:Y:S01]  /*cb60*/  HMMA.16816.F32.BF16 R80, R4, R10, R80 ;  /* 0x0000000a0450723c */ /* 0x000fe20000041850 */
        /* <DEDUP_REMOVED lines=8> */
[----:B------:R-:W-:Y:S02]  /*cbf0*/  MOV R0, R32 ;  /* 0x0000002000007202 */ /* 0x000fe40000000f00 */
[----:B------:R-:W-:Y:S01]  /*cc00*/  FADD.FTZ R2, R43, R2 ;  /* 0x000000022b027221 */ /* 0x000fe20000010000 */
[----:B------:R-:W-:-:S03]  /*cc10*/  FADD.FTZ R3, R50, R3 ;  /* 0x0000000332037221 */ /* 0x000fc60000010000 */
[----:B------:R-:W-:Y:S01]  /*cc20*/  FADD.FTZ R35, R35, R2 ;  /* 0x0000000223237221 */ /* 0x000fe20000010000 */
[----:B------:R-:W-:Y:S01]  /*cc30*/  FADD.FTZ R20, R20, R3 ;  /* 0x0000000314147221 */ /* 0x000fe20000010000 */
[----:B------:R-:W-:Y:S02]  /*cc40*/  MOV R2, R34 ;  /* 0x0000002200027202 */ /* 0x000fe40000000f00 */
[----:B------:R-:W-:Y:S01]  /*cc50*/  FADD.FTZ R151, R44, R35 ;  /* 0x000000232c977221 */ /* 0x000fe20000010000 */
[----:B------:R-:W-:-:S07]  /*cc60*/  FADD.FTZ R152, R21, R20 ;  /* 0x0000001415987221 */ /* 0x000fce0000010000 */
.L_x_4505:
        /* <DEDUP_REMOVED lines=16> */
[----:B------:R-:W-:-:S11]  /*cd70*/  ULDC UR4, c[0x0][0x2ec] ;  /* 0x0000bb0000047ab9 */ /* 0x000fd60000000800 */
.L_x_4515:
        /* <DEDUP_REMOVED lines=66> */
.L_x_4512:
        /* <DEDUP_REMOVED lines=139> */
.L_x_4514:
        /* <DEDUP_REMOVED lines=14> */
[----:B------:R-:W-:Y:S05]  /*db30*/  IADD3.X R87, R89, UR8, RZ, P0, !PT ;  /* 0x0000000859577c10 */ /* 0x000fea00087fe4ff */
[----:B------:R1:W-:Y:S04]  /*db40*/  LDGSTS.E.BYPASS.LTC128B.128 [R147+0x2800], desc[UR6][R86.64] ;  /* 0x0280000056937fae */ /* 0x0003e8000b901d46 */
[----:B------:R-:W0:Y:S02]  /*db50*/  LDGDEPBAR ;  /* 0x00000000000079af */ /* 0x000e240000000000 */
.L_x_4513:
        /* <DEDUP_REMOVED lines=72> */
[C---:B------:R-:W-:Y:S02]  /*dfe0*/  FADD.FTZ R3, -R0.reuse, R3 ;  /* 0x0000000300037221 */ /* 0x040fe40000010100 */
[----:B------:R-:W1:Y:S01]  /*dff0*/  LDSM.16.MT88.4 R92, [R132+0x3000] ;  /* 0x00300000845c783b */ /* 0x000e620000004200 */
[----:B------:R-:W-:Y:S01]  /*e000*/  FMUL.FTZ R87, R0, UR4 ;  /* 0x0000000400577c20 */ /* 0x000fe20008410000 */
[C---:B------:R-:W-:Y:S01]  /*e010*/  FSETP.NEU.FTZ.AND P0, PT, R2.reuse, -INF , PT ;  /* 0xff8000000200780b */ /* 0x040fe20003f1d000 */
[----:B------:R-:W-:Y:S01]  /*e020*/  FMUL.FTZ R86, R3, UR4 ;  /* 0x0000000403567c20 */ /* 0x000fe20008410000 */
[C---:B------:R-:W-:Y:S01]  /*e030*/  FMUL.FTZ R104, R2.reuse, UR4 ;  /* 0x0000000402687c20 */ /* 0x040fe20008410000 */
[----:B------:R-:W-:Y:S02]  /*e040*/  FADD.FTZ R84, -R2, R85 ;  /* 0x0000005502547221 */ /* 0x000fe40000010100 */
[----:B------:R2:W3:Y:S02]  /*e050*/  MUFU.EX2 R3, R86 ;  /* 0x0000005600037308 */ /* 0x0004e40000000800 */
[----:B------:R-:W-:Y:S01]  /*e060*/  FSEL R104, R104, RZ, P0 ;  /* 0x000000ff68687208 */ /* 0x000fe20000000000 */
[----:B------:R-:W-:Y:S01]  /*e070*/  FMUL.FTZ R85, R84, UR4 ;  /* 0x0000000454557c20 */ /* 0x000fe20008410000 */
[----:B------:R-:W-:Y:S03]  /*e080*/  FSETP.NEU.FTZ.AND P0, PT, R0, -INF , PT ;  /* 0xff8000000000780b */ /* 0x000fe60003f1d000 */
[--C-:B------:R-:W-:Y:S03]  /*e090*/  FFMA.FTZ R52, R52, UR4, -R104.reuse ;  /* 0x0000000434347c23 */ /* 0x100fe60008010868 */
[----:B------:R-:W4:Y:S01]  /*e0a0*/  MUFU.EX2 R84, R85 ;  /* 0x0000005500547308 */ /* 0x000f220000000800 */
[--C-:B------:R-:W-:Y:S01]  /*e0b0*/  FFMA.FTZ R121, R49, UR4, -R104.reuse ;  /* 0x0000000431797c23 */ /* 0x100fe20008010868 */
[--C-:B------:R-:W-:Y:S01]  /*e0c0*/  FFMA.FTZ R56, R56, UR4, -R104.reuse ;  /* 0x0000000438387c23 */ /* 0x100fe20008010868 */
[--C-:B------:R-:W-:Y:S01]  /*e0d0*/  FFMA.FTZ R60, R60, UR4, -R104.reuse ;  /* 0x000000043c3c7c23 */ /* 0x100fe20008010868 */
[----:B------:R-:W-:Y:S01]  /*e0e0*/  FSEL R87, R87, RZ, P0 ;  /* 0x000000ff57577208 */ /* 0x000fe20000000000 */
[--C-:B------:R-:W-:Y:S01]  /*e0f0*/  FFMA.FTZ R97, R4, UR4, -R104.reuse ;  /* 0x0000000404617c23 */ /* 0x100fe20008010868 */
[--C-:B------:R-:W-:Y:S01]  /*e100*/  FFMA.FTZ R101, R5, UR4, -R104.reuse ;  /* 0x0000000405657c23 */ /* 0x100fe20008010868 */
[--C-:B------:R-:W-:Y:S03]  /*e110*/  FFMA.FTZ R102, R8, UR4, -R104.reuse ;  /* 0x0000000408667c23 */ /* 0x100fe60008010868 */
[----:B------:R-:W-:Y:S01]  /*e120*/  MUFU.EX2 R121, R121 ;  /* 0x0000007900797308 */ /* 0x000fe20000000800 */
[--C-:B------:R-:W-:Y:S01]  /*e130*/  FFMA.FTZ R100, R7, UR4, -R87.reuse ;  /* 0x0000000407647c23 */ /* 0x100fe20008010857 */
[--C-:B--2---:R-:W-:Y:S01]  /*e140*/  FFMA.FTZ R86, R10, UR4, -R87.reuse ;  /* 0x000000040a567c23 */ /* 0x104fe20008010857 */
[C---:B---3--:R-:W-:Y:S01]  /*e150*/  FMUL.FTZ R70, R3.reuse, R70 ;  /* 0x0000004603467220 */ /* 0x048fe20000410000 */
[C---:B------:R-:W-:Y:S01]  /*e160*/  FMUL.FTZ R71, R3.reuse, R71 ;  /* 0x0000004703477220 */ /* 0x040fe20000410000 */
[C---:B------:R-:W-:Y:S01]  /*e170*/  FMUL.FTZ R74, R3.reuse, R74 ;  /* 0x0000004a034a7220 */ /* 0x040fe20000410000 */
[C---:B------:R-:W-:Y:S01]  /*e180*/  FMUL.FTZ R75, R3.reuse, R75 ;  /* 0x0000004b034b7220 */ /* 0x040fe20000410000 */
[C---:B------:R-:W-:Y:S03]  /*e190*/  FMUL.FTZ R78, R3.reuse, R78 ;  /* 0x0000004e034e7220 */ /* 0x040fe60000410000 */
[----:B------:R-:W2:Y:S01]  /*e1a0*/  MUFU.EX2 R97, R97 ;  /* 0x0000006100617308 */ /* 0x000ea20000000800 */
[C---:B----4-:R-:W-:Y:S01]  /*e1b0*/  FMUL.FTZ R68, R84.reuse, R68 ;  /* 0x0000004454447220 */ /* 0x050fe20000410000 */
[C---:B------:R-:W-:Y:S01]  /*e1c0*/  FMUL.FTZ R69, R84.reuse, R69 ;  /* 0x0000004554457220 */ /* 0x040fe20000410000 */
[C---:B------:R-:W-:Y:S01]  /*e1d0*/  FMUL.FTZ R72, R84.reuse, R72 ;  /* 0x0000004854487220 */ /* 0x040fe20000410000 */
[C---:B------:R-:W-:Y:S01]  /*e1e0*/  FMUL.FTZ R73, R84.reuse, R73 ;  /* 0x0000004954497220 */ /* 0x040fe20000410000 */
[C---:B------:R-:W-:Y:S01]  /*e1f0*/  FMUL.FTZ R76, R84.reuse, R76 ;  /* 0x0000004c544c7220 */ /* 0x040fe20000410000 */
[C---:B------:R-:W-:Y:S01]  /*e200*/  FMUL.FTZ R77, R84.reuse, R77 ;  /* 0x0000004d544d7220 */ /* 0x040fe20000410000 */
[C---:B------:R-:W-:Y:S03]  /*e210*/  FMUL.FTZ R79, R3.reuse, R79 ;  /* 0x0000004f034f7220 */ /* 0x040fe60000410000 */
[----:B------:R-:W3:Y:S01]  /*e220*/  MUFU.EX2 R101, R101 ;  /* 0x0000006500657308 */ /* 0x000ee20000000800 */
[C---:B------:R-:W-:Y:S01]  /*e230*/  FMUL.FTZ R80, R84.reuse, R80 ;  /* 0x0000005054507220 */ /* 0x040fe20000410000 */
[----:B------:R-:W-:Y:S01]  /*e240*/  FMUL.FTZ R81, R84, R81 ;  /* 0x0000005154517220 */ /* 0x000fe20000410000 */
[C---:B------:R-:W-:Y:S01]  /*e250*/  FMUL.FTZ R82, R3.reuse, R82 ;  /* 0x0000005203527220 */ /* 0x040fe20000410000 */
[----:B------:R-:W-:Y:S01]  /*e260*/  FMUL.FTZ R83, R3, R83 ;  /* 0x0000005303537220 */ /* 0x000fe20000410000 */
        /* <DEDUP_REMOVED lines=9> */
[----:B------:R-:W-:Y:S01]  /*e300*/  FFMA.FTZ R157, R19, UR4, -R87 ;  /* 0x00000004139d7c23 */ /* 0x000fe20008010857 */
[--C-:B------:R-:W-:Y:S03]  /*e310*/  FFMA.FTZ R139, R21, UR4, -R104.reuse ;  /* 0x00000004158b7c23 */ /* 0x100fe60008010868 */
[----:B------:R-:W2:Y:S01]  /*e320*/  MUFU.EX2 R103, R103 ;  /* 0x0000006700677308 */ /* 0x000ea20000000800 */
[C---:B---3--:R-:W-:Y:S01]  /*e330*/  F2FP.BF16.F32.PACK_AB R88, R101.reuse, R97 ;  /* 0x000000616558723e */ /* 0x048fe200000010ff */
[----:B------:R-:W-:Y:S01]  /*e340*/  FADD.FTZ R151, R101, R151 ;  /* 0x0000009765977221 */ /* 0x000fe20000010000 */
[----:B------:R-:W-:Y:S01]  /*e350*/  LDSM.16.MT88.4 R96, [R131+0x3400] ;  /* 0x003400008360783b */ /* 0x000fe20000004200 */
        /* <DEDUP_REMOVED lines=10> */
[----:B------:R-:W-:Y:S01]  /*e400*/  FFMA.FTZ R118, R23, UR4, -R87 ;  /* 0x0000000417767c23 */ /* 0x000fe20008010857 */
[--C-:B------:R-:W-:Y:S03]  /*e410*/  FFMA.FTZ R122, R24, UR4, -R104.reuse ;  /* 0x00000004187a7c23 */ /* 0x100fe60008010868 */
[----:B------:R-:W4:Y:S01]  /*e420*/  MUFU.EX2 R165, R165 ;  /* 0x000000a500a57308 */ /* 0x000f220000000800 */
[----:B--2---:R-:W-:Y:S01]  /*e430*/  F2FP.BF16.F32.PACK_AB R89, R100, R103 ;  /* 0x000000676459723e */ /* 0x004fe200000010ff */
[----:B------:R-:W-:Y:S01]  /*e440*/  FFMA.FTZ R103, R3, R152, R103 ;  /* 0x0000009803677223 */ /* 0x000fe20000010067 */
[--C-:B------:R-:W-:Y:S01]  /*e450*/  FFMA.FTZ R152, R48, UR4, -R104.reuse ;  /* 0x0000000430987c23 */ /* 0x100fe20008010868 */
[--C-:B------:R-:W-:Y:S01]  /*e460*/  FFMA.FTZ R111, R25, UR4, -R104.reuse ;  /* 0x00000004196f7c23 */ /* 0x100fe20008010868 */
[----:B------:R-:W-:Y:S01]  /*e470*/  FFMA.FTZ R113, R26, UR4, -R87 ;  /* 0x000000041a717c23 */ /* 0x000fe20008010857 */
[----:B------:R-:W-:Y:S01]  /*e480*/  FADD.FTZ R5, R100, R103 ;  /* 0x0000006764057221 */ /* 0x000fe20000010000 */
[----:B------:R-:W-:Y:S03]  /*e490*/  FFMA.FTZ R116, R27, UR4, -R87 ;  /* 0x000000041b747c23 */ /* 0x000fe60008010857 */
[----:B------:R2:W-:Y:S01]  /*e4a0*/  MUFU.EX2 R6, R86 ;  /* 0x0000005600067308 */ /* 0x0005e20000000800 */
[----:B---3--:R-:W-:Y:S01]  /*e4b0*/  FADD.FTZ R10, R102, R151 ;  /* 0x00000097660a7221 */ /* 0x008fe20000010000 */
[--C-:B------:R-:W-:Y:S01]  /*e4c0*/  FFMA.FTZ R151, R54, UR4, -R87.reuse ;  /* 0x0000000436977c23 */ /* 0x100fe20008010857 */
[--C-:B------:R-:W-:Y:S01]  /*e4d0*/  FFMA.FTZ R119, R42, UR4, -R87.reuse ;  /* 0x000000042a777c23 */ /* 0x100fe20008010857 */
[--C-:B------:R-:W-:Y:S01]  /*e4e0*/  FFMA.FTZ R42, R43, UR4, -R87.reuse ;  /* 0x000000042b2a7c23 */ /* 0x100fe20008010857 */
[--C-:B------:R-:W-:Y:S01]  /*e4f0*/  FFMA.FTZ R43, R45, UR4, -R104.reuse ;  /* 0x000000042d2b7c23 */ /* 0x100fe20008010868 */
[--C-:B------:R-:W-:Y:S01]  /*e500*/  FFMA.FTZ R106, R29, UR4, -R104.reuse ;  /* 0x000000041d6a7c23 */ /* 0x100fe20008010868 */
[--C-:B------:R-:W-:Y:S03]  /*e510*/  FFMA.FTZ R115, R30, UR4, -R87.reuse ;  /* 0x000000041e737c23 */ /* 0x100fe60008010857 */
[----:B------:R-:W3:Y:S01]  /*e520*/  MUFU.EX2 R163, R163 ;  /* 0x000000a300a37308 */ /* 0x000ee20000000800 */
[----:B----4-:R-:W-:Y:S01]  /*e530*/  F2FP.BF16.F32.PACK_AB R90, R165, R102 ;  /* 0x00000066a55a723e */ /* 0x010fe200000010ff */
[--C-:B------:R-:W-:Y:S01]  /*e540*/  FFMA.FTZ R107, R32, UR4, -R104.reuse ;  /* 0x00000004206b7c23 */ /* 0x100fe20008010868 */
[----:B------:R-:W-:Y:S01]  /*e550*/  LDSM.16.MT88.4 R100, [R131+0x3800] ;  /* 0x003800008364783b */ /* 0x000fe20000004200 */
[--C-:B------:R-:W-:Y:S01]  /*e560*/  FFMA.FTZ R112, R33, UR4, -R104.reuse ;  /* 0x0000000421707c23 */ /* 0x100fe20008010868 */
[--C-:B------:R-:W-:Y:S01]  /*e570*/  FFMA.FTZ R117, R34, UR4, -R87.reuse ;  /* 0x0000000422757c23 */ /* 0x100fe20008010857 */
[--C-:B------:R-:W-:Y:S01]  /*e580*/  FFMA.FTZ R114, R35, UR4, -R87.reuse ;  /* 0x0000000423727c23 */ /* 0x100fe20008010857 */
[--C-:B------:R-:W-:Y:S03]  /*e590*/  FFMA.FTZ R108, R36, UR4, -R104.reuse ;  /* 0x00000004246c7c23 */ /* 0x100fe60008010868 */
[----:B------:R-:W-:Y:S01]  /*e5a0*/  MUFU.EX2 R164, R164 ;  /* 0x000000a400a47308 */ /* 0x000fe20000000800 */
[--C-:B--2---:R-:W-:Y:S01]  /*e5b0*/  FFMA.FTZ R86, R31, UR4, -R87.reuse ;  /* 0x000000041f567c23 */ /* 0x104fe20008010857 */
[--C-:B------:R-:W-:Y:S01]  /*e5c0*/  FFMA.FTZ R105, R37, UR4, -R104.reuse ;  /* 0x0000000425697c23 */ /* 0x100fe20008010868 */
[--C-:B------:R-:W-:Y:S01]  /*e5d0*/  FFMA.FTZ R110, R38, UR4, -R87.reuse ;  /* 0x00000004266e7c23 */ /* 0x100fe20008010857 */
[--C-:B------:R-:W-:Y:S01]  /*e5e0*/  FFMA.FTZ R39, R39, UR4, -R87.reuse ;  /* 0x0000000427277c23 */ /* 0x100fe20008010857 */
[--C-:B------:R-:W-:Y:S01]  /*e5f0*/  FFMA.FTZ R120, R40, UR4, -R104.reuse ;  /* 0x0000000428787c23 */ /* 0x100fe20008010868 */
[--C-:B------:R-:W-:Y:S01]  /*e600*/  FFMA.FTZ R41, R41, UR4, -R104.reuse ;  /* 0x0000000429297c23 */ /* 0x100fe20008010868 */
[--C-:B------:R-:W-:Y:S03]  /*e610*/  FFMA.FTZ R66, R66, UR4, -R87.reuse ;  /* 0x0000000442427c23 */ /* 0x100fe60008010857 */
[----:B------:R-:W-:Y:S01]  /*e620*/  MUFU.EX2 R159, R159 ;  /* 0x0000009f009f7308 */ /* 0x000fe20000000800 */
[----:B---3--:R-:W-:Y:S02]  /*e630*/  F2FP.BF16.F32.PACK_AB R91, R163, R6 ;  /* 0x00000006a35b723e */ /* 0x008fe400000010ff */
[----:B------:R-:W-:Y:S02]  /*e640*/  ISETP.GT.AND P0, PT, R146, 0x1, PT ;  /* 0x000000019200780c */ /* 0x000fe40003f04270 */
[----:B------:R-:W-:Y:S02]  /*e650*/  MOV R3, R0 ;  /* 0x0000000000037202 */ /* 0x000fe40000000f00 */
[----:B------:R-:W-:Y:S03]  /*e660*/  MOV R85, R2 ;  /* 0x0000000200557202 */ /* 0x000fe60000000f00 */
        /* <DEDUP_REMOVED lines=8> */
[----:B------:R-:W3:Y:S10]  /*e6f0*/  MUFU.EX2 R157, R157 ;  /* 0x0000009d009d7308 */ /* 0x000ef40000000800 */
[----:B------:R-:W-:Y:S01]  /*e700*/  MUFU.EX2 R156, R156 ;  /* 0x0000009c009c7308 */ /* 0x000fe20000000800 */
[C---:B-1----:R-:W-:Y:S06]  /*e710*/  HMMA.16816.F32.BF16 R76, R88.reuse, R92, R76 ;  /* 0x0000005c584c723c */ /* 0x042fec000004184c */
[----:B------:R-:W-:Y:S03]  /*e720*/  HMMA.16816.F32.BF16 R80, R88, R94, R80 ;  /* 0x0000005e5850723c */ /* 0x000fe60000041850 */
[----:B------:R-:W1:Y:S01]  /*e730*/  MUFU.EX2 R139, R139 ;  /* 0x0000008b008b7308 */ /* 0x000e620000000800 */
[----:B------:R-:W4:Y:S03]  /*e740*/  LDSM.16.MT88.4 R92, [R132+0x3400] ;  /* 0x00340000845c783b */ /* 0x000f260000004200 */
[----:B--2---:R-:W-:Y:S06]  /*e750*/  F2FP.BF16.F32.PACK_AB R90, R153, R158 ;  /* 0x0000009e995a723e */ /* 0x004fec00000010ff */
[----:B------:R-:W-:Y:S01]  /*e760*/  MUFU.EX2 R155, R155 ;  /* 0x0000009b009b7308 */ /* 0x000fe20000000800 */
[----:B---3--:R-:W-:Y:S02]  /*e770*/  F2FP.BF16.F32.PACK_AB R91, R157, R160 ;  /* 0x000000a09d5b723e */ /* 0x008fe400000010ff */
[----:B------:R-:W-:Y:S02]  /*e780*/  F2FP.BF16.F32.PACK_AB R88, R159, R164 ;  /* 0x000000a49f58723e */ /* 0x000fe400000010ff */
[----:B------:R-:W-:Y:S05]  /*e790*/  F2FP.BF16.F32.PACK_AB R89, R161, R162 ;  /* 0x000000a2a159723e */ /* 0x000fea00000010ff */
[----:B------:R-:W2:Y:S01]  /*e7a0*/  MUFU.EX2 R118, R118 ;  /* 0x0000007600767308 */ /* 0x000ea20000000800 */
[----:B-1----:R-:W-:Y:S09]  /*e7b0*/  F2FP.BF16.F32.PACK_AB R44, R139, R156 ;  /* 0x0000009c8b2c723e */ /* 0x002ff200000010ff */
[----:B------:R-:W-:Y:S10]  /*e7c0*/  MUFU.EX2 R122, R122 ;  /* 0x0000007a007a7308 */ /* 0x000ff40000000800 */
[----:B------:R-:W1:Y:S01]  /*e7d0*/  MUFU.EX2 R111, R111 ;  /* 0x0000006f006f7308 */ /* 0x000e620000000800 */
[----:B--2---:R-:W-:Y:S09]  /*e7e0*/  F2FP.BF16.F32.PACK_AB R45, R118, R155 ;  /* 0x0000009b762d723e */ /* 0x004ff200000010ff */
[----:B------:R-:W-:Y:S01]  /*e7f0*/  MUFU.EX2 R113, R113 ;  /* 0x0000007100717308 */ /* 0x000fe20000000800 */
[C---:B----4-:R-:W-:Y:S06]  /*e800*/  HMMA.16816.F32.BF16 R68, R88.reuse, R92, R68 ;  /* 0x0000005c5844723c */ /* 0x050fec0000041844 */
[C---:B------:R-:W-:Y:S03]  /*e810*/  HMMA.16816.F32.BF16 R72, R88.reuse, R94, R72 ;  /* 0x0000005e5848723c */ /* 0x040fe60000041848 */
[----:B------:R-:W2:Y:S01]  /*e820*/  MUFU.EX2 R116, R116 ;  /* 0x0000007400747308 */ /* 0x000ea20000000800 */
[----:B------:R-:W3:Y:S01]  /*e830*/  LDSM.16.MT88.4 R92, [R132+0x3800] ;  /* 0x00380000845c783b */ /* 0x000ee20000004200 */
[----:B-1----:R-:W-:Y:S01]  /*e840*/  F2FP.BF16.F32.PACK_AB R46, R111, R122 ;  /* 0x0000007a6f2e723e */ /* 0x002fe200000010ff */
[C---:B------:R-:W-:Y:S07]  /*e850*/  HMMA.16816.F32.BF16 R76, R88.reuse, R96, R76 ;  /* 0x00000060584c723c */ /* 0x040fee000004184c */
[----:B------:R-:W-:Y:S01]  /*e860*/  MUFU.EX2 R109, R109 ;  /* 0x0000006d006d7308 */ /* 0x000fe20000000800 */
[----:B------:R-:W-:Y:S09]  /*e870*/  HMMA.16816.F32.BF16 R80, R88, R98, R80 ;  /* 0x000000625850723c */ /* 0x000ff20000041850 */
[----:B------:R1:W-:Y:S02]  /*e880*/  MUFU.EX2 R99, R52 ;  /* 0x0000003400637308 */ /* 0x0003e40000000800 */
[--C-:B------:R-:W-:Y:S01]  /*e890*/  FFMA.FTZ R96, R50, UR4, -R87.reuse ;  /* 0x0000000432607c23 */ /* 0x100fe20008010857 */
[----:B------:R-:W-:Y:S01]  /*e8a0*/  FFMA.FTZ R97, R51, UR4, -R87 ;  /* 0x0000000433617c23 */ /* 0x000fe20008010857 */
[----:B------:R-:W-:Y:S01]  /*e8b0*/  FFMA.FTZ R98, R53, UR4, -R104 ;  /* 0x0000000435627c23 */ /* 0x000fe20008010868 */
[----:B------:R-:W4:Y:S01]  /*e8c0*/  LDSM.16.MT88.4 R48, [R132+0x3c00] ;  /* 0x003c00008430783b */ /* 0x000f220000004200 */
[----:B------:R-:W-:Y:S01]  /*e8d0*/  FADD.FTZ R89, R165, R10 ;  /* 0x0000000aa5597221 */ /* 0x000fe20000010000 */
[----:B------:R-:W-:Y:S03]  /*e8e0*/  FADD.FTZ R88, R6, R5 ;  /* 0x0000000506587221 */ /* 0x000fe60000010000 */
[----:B------:R-:W5:Y:S01]  /*e8f0*/  MUFU.EX2 R106, R106 ;  /* 0x0000006a006a7308 */ /* 0x000f620000000800 */
[----:B--2---:R-:W-:Y:S01]  /*e900*/  F2FP.BF16.F32.PACK_AB R47, R116, R113 ;  /* 0x00000071742f723e */ /* 0x004fe200000010ff */
[----:B------:R-:W-:Y:S01]  /*e910*/  FADD.FTZ R164, R164, R89 ;  /* 0x00000059a4a47221 */ /* 0x000fe20000010000 */
[----:B------:R-:W-:Y:S02]  /*e920*/  FADD.FTZ R163, R163, R88 ;  /* 0x00000058a3a37221 */ /* 0x000fe40000010000 */
[----:B------:R-:W-:Y:S01]  /*e930*/  LDSM.16.MT88.4 R88, [R132+0x4000] ;  /* 0x004000008458783b */ /* 0x000fe20000004200 */
        /* <DEDUP_REMOVED lines=8> */
[C---:B---3--:R-:W-:Y:S05]  /*e9c0*/  HMMA.16816.F32.BF16 R68, R44.reuse, R92, R68 ;  /* 0x0000005c2c44723c */ /* 0x048fea0000041844 */
[----:B------:R-:W-:Y:S01]  /*e9d0*/  FADD.FTZ R156, R156, R153 ;  /* 0x000000999c9c7221 */ /* 0x000fe20000010000 */
[C---:B------:R-:W-:Y:S03]  /*e9e0*/  HMMA.16816.F32.BF16 R72, R44.reuse, R94, R72 ;  /* 0x0000005e2c48723c */ /* 0x040fe60000041848 */
[----:B------:R-:W-:Y:S02]  /*e9f0*/  MUFU.EX2 R107, R107 ;  /* 0x0000006b006b7308 */ /* 0x000fe40000000800 */
[--C-:B------:R-:W-:Y:S01]  /*ea00*/  FFMA.FTZ R92, R55, UR4, -R87.reuse ;  /* 0x00000004375c7c23 */ /* 0x100fe20008010857 */
[C---:B------:R-:W-:Y:S01]  /*ea10*/  HMMA.16816.F32.BF16 R76, R44.reuse, R100, R76 ;  /* 0x000000642c4c723c */ /* 0x040fe2000004184c */
[----:B-1----:R-:W1:Y:S06]  /*ea20*/  LDSM.16.MT88.4 R52, [R131+0x3c00] ;  /* 0x003c00008334783b */ /* 0x002e6c0000004200 */
[----:B------:R-:W3:Y:S01]  /*ea30*/  MUFU.EX2 R112, R112 ;  /* 0x0000007000707308 */ /* 0x000ee20000000800 */
[----:B------:R-:W-:Y:S01]  /*ea40*/  FADD.FTZ R153, R139, R156 ;  /* 0x0000009c8b997221 */ /* 0x000fe20000010000 */
[----:B------:R-:W-:Y:S08]  /*ea50*/  HMMA.16816.F32.BF16 R80, R44, R102, R80 ;  /* 0x000000662c50723c */ /* 0x000ff00000041850 */
[----:B------:R-:W-:Y:S03]  /*ea60*/  MUFU.EX2 R117, R117 ;  /* 0x0000007500757308 */ /* 0x000fe60000000800 */
[----:B------:R-:W-:Y:S01]  /*ea70*/  FFMA.FTZ R101, R57, UR4, -R104 ;  /* 0x0000000439657c23 */ /* 0x000fe20008010868 */
[--C-:B------:R-:W-:Y:S01]  /*ea80*/  FFMA.FTZ R102, R58, UR4, -R87.reuse ;  /* 0x000000043a667c23 */ /* 0x100fe20008010857 */
[----:B------:R-:W-:Y:S01]  /*ea90*/  FFMA.FTZ R103, R59, UR4, -R87 ;  /* 0x000000043b677c23 */ /* 0x000fe20008010857 */
[----:B-----5:R-:W-:Y:S01]  /*eaa0*/  F2FP.BF16.F32.PACK_AB R44, R106, R109 ;  /* 0x0000006d6a2c723e */ /* 0x020fe200000010ff */
[----:B------:R-:W-:Y:S03]  /*eab0*/  FADD.FTZ R122, R122, R153 ;  /* 0x000000997a7a7221 */ /* 0x000fe60000010000 */
[----:B------:R-:W5:Y:S01]  /*eac0*/  MUFU.EX2 R114, R114 ;  /* 0x0000007200727308 */ /* 0x000f620000000800 */
[----:B--2---:R-:W-:Y:S01]  /*ead0*/  F2FP.BF16.F32.PACK_AB R45, R86, R115 ;  /* 0x00000073562d723e */ /* 0x004fe200000010ff */
[----:B------:R-:W-:Y:S01]  /*eae0*/  FADD.FTZ R160, R157, R160 ;  /* 0x000000a09da07221 */ /* 0x000fe20000010000 */
[----:B---3--:R-:W-:Y:S01]  /*eaf0*/  F2FP.BF16.F32.PACK_AB R46, R112, R107 ;  /* 0x0000006b702e723e */ /* 0x008fe200000010ff */
[----:B------:R-:W-:Y:S02]  /*eb00*/  FADD.FTZ R122, R111, R122 ;  /* 0x0000007a6f7a7221 */ /* 0x000fe40000010000 */
[----:B------:R-:W-:Y:S04]  /*eb10*/  FADD.FTZ R155, R155, R160 ;  /* 0x000000a09b9b7221 */ /* 0x000fe80000010000 */
[----:B------:R2:W-:Y:S10]  /*eb20*/  MUFU.EX2 R165, R92 ;  /* 0x0000005c00a57308 */ /* 0x0005f40000000800 */
[----:B------:R3:W-:Y:S01]  /*eb30*/  MUFU.EX2 R100, R56 ;  /* 0x0000003800647308 */ /* 0x0007e20000000800 */
[----:B-----5:R-:W-:Y:S09]  /*eb40*/  F2FP.BF16.F32.PACK_AB R47, R114, R117 ;  /* 0x00000075722f723e */ /* 0x020ff200000010ff */
[----:B------:R-:W-:Y:S01]  /*eb50*/  MUFU.EX2 R108, R108 ;  /* 0x0000006c006c7308 */ /* 0x000fe20000000800 */
[----:B--2---:R-:W2:Y:S01]  /*eb60*/  LDSM.16.MT88.4 R92, [R131+0x4000] ;  /* 0x00400000835c783b */ /* 0x004ea20000004200 */
[C---:B----4-:R-:W-:Y:S08]  /*eb70*/  HMMA.16816.F32.BF16 R68, R44.reuse, R48, R68 ;  /* 0x000000302c44723c */ /* 0x050ff00000041844 */
[----:B------:R-:W4:Y:S01]  /*eb80*/  MUFU.EX2 R105, R105 ;  /* 0x0000006900697308 */ /* 0x000f220000000800 */
[----:B---3--:R-:W3:Y:S01]  /*eb90*/  LDSM.16.MT88.4 R56, [R132+0x4400] ;  /* 0x004400008438783b */ /* 0x008ee20000004200 */
[C---:B------:R-:W-:Y:S08]  /*eba0*/  HMMA.16816.F32.BF16 R72, R44.reuse, R50, R72 ;  /* 0x000000322c48723c */ /* 0x040ff00000041848 */
[----:B------:R-:W-:Y:S01]  /*ebb0*/  MUFU.EX2 R110, R110 ;  /* 0x0000006e006e7308 */ /* 0x000fe20000000800 */
[C---:B-1----:R-:W-:Y:S06]  /*ebc0*/  HMMA.16816.F32.BF16 R76, R44.reuse, R52, R76 ;  /* 0x000000342c4c723c */ /* 0x042fec000004184c */
[----:B------:R-:W-:Y:S03]  /*ebd0*/  HMMA.16816.F32.BF16 R80, R44, R54, R80 ;  /* 0x000000362c50723c */ /* 0x000fe60000041850 */
[----:B------:R-:W1:Y:S01]  /*ebe0*/  MUFU.EX2 R39, R39 ;  /* 0x0000002700277308 */ /* 0x000e620000000800 */
[----:B------:R-:W5:Y:S01]  /*ebf0*/  LDSM.16.MT88.4 R52, [R131+0x4400] ;  /* 0x004400008334783b */ /* 0x000f620000004200 */
[----:B----4-:R-:W-:Y:S02]  /*ec00*/  F2FP.BF16.F32.PACK_AB R48, R105, R108 ;  /* 0x0000006c6930723e */ /* 0x010fe400000010ff */
[----:B------:R-:W-:Y:S01]  /*ec10*/  FFMA.FTZ R45, R61, UR4, -R104 ;  /* 0x000000043d2d7c23 */ /* 0x000fe20008010868 */
[--C-:B------:R-:W-:Y:S05]  /*ec20*/  FFMA.FTZ R46, R62, UR4, -R87.reuse ;  /* 0x000000043e2e7c23 */ /* 0x100fea0008010857 */
[----:B------:R-:W-:Y:S01]  /*ec30*/  MUFU.EX2 R120, R120 ;  /* 0x0000007800787308 */ /* 0x000fe20000000800 */
[----:B------:R-:W-:Y:S01]  /*ec40*/  FADD.FTZ R47, R109, R122 ;  /* 0x0000007a6d2f7221 */ /* 0x000fe20000010000 */
[----:B------:R-:W-:Y:S01]  /*ec50*/  FFMA.FTZ R109, R63, UR4, -R87 ;  /* 0x000000043f6d7c23 */ /* 0x000fe20008010857 */
[----:B------:R-:W-:Y:S01]  /*ec60*/  FADD.FTZ R44, R118, R155 ;  /* 0x0000009b762c7221 */ /* 0x000fe20000010000 */
[----:B------:R-:W-:Y:S01]  /*ec70*/  FFMA.FTZ R87, R67, UR4, -R87 ;  /* 0x0000000443577c23 */ /* 0x000fe20008010857 */
[----:B------:R-:W-:Y:S05]  /*ec80*/  FADD.FTZ R106, R106, R47 ;  /* 0x0000002f6a6a7221 */ /* 0x000fea0000010000 */
        /* <DEDUP_REMOVED lines=8> */
[----:B------:R-:W-:Y:S04]  /*ed10*/  FADD.FTZ R108, R108, R107 ;  /* 0x0000006b6c6c7221 */ /* 0x000fe80000010000 */
[----:B------:R-:W-:Y:S04]  /*ed20*/  FADD.FTZ R105, R105, R108 ;  /* 0x0000006c69697221 */ /* 0x000fe80000010000 */
[----:B------:R-:W1:Y:S01]  /*ed30*/  MUFU.EX2 R42, R42 ;  /* 0x0000002a002a7308 */ /* 0x000e620000000800 */
[C---:B----4-:R-:W-:Y:S01]  /*ed40*/  F2FP.BF16.F32.PACK_AB R50, R41.reuse, R120 ;  /* 0x000000782932723e */ /* 0x050fe200000010ff */
[----:B------:R-:W-:Y:S04]  /*ed50*/  FADD.FTZ R120, R120, R105 ;  /* 0x0000006978787221 */ /* 0x000fe80000010000 */
[----:B------:R-:W-:Y:S04]  /*ed60*/  FADD.FTZ R41, R41, R120 ;  /* 0x0000007829297221 */ /* 0x000fe80000010000 */
[----:B------:R4:W-:Y:S10]  /*ed70*/  MUFU.EX2 R139, R60 ;  /* 0x0000003c008b7308 */ /* 0x0009f40000000800 */
[----:B------:R-:W-:Y:S01]  /*ed80*/  MUFU.EX2 R154, R154 ;  /* 0x0000009a009a7308 */ /* 0x000fe20000000800 */
[----:B-1----:R-:W-:Y:S09]  /*ed90*/  F2FP.BF16.F32.PACK_AB R51, R42, R119 ;  /* 0x000000772a33723e */ /* 0x002ff200000010ff */
[----:B------:R-:W1:Y:S01]  /*eda0*/  MUFU.EX2 R43, R43 ;  /* 0x0000002b002b7308 */ /* 0x000e620000000800 */
[----:B----4-:R-:W4:Y:S01]  /*edb0*/  LDSM.16.MT88.4 R60, [R132+0x4800] ;  /* 0x00480000843c783b */ /* 0x010f220000004200 */
[C---:B------:R-:W-:Y:S08]  /*edc0*/  HMMA.16816.F32.BF16 R68, R48.reuse, R88, R68 ;  /* 0x000000583044723c */ /* 0x040ff00000041844 */
[----:B------:R-:W-:Y:S01]  /*edd0*/  MUFU.EX2 R84, R84 ;  /* 0x0000005400547308 */ /* 0x000fe20000000800 */
[C---:B------:R-:W-:Y:S01]  /*ede0*/  HMMA.16816.F32.BF16 R72, R48.reuse, R90, R72 ;  /* 0x0000005a3048723c */ /* 0x040fe20000041848 */
[----:B------:R-:W4:Y:S05]  /*edf0*/  LDSM.16.MT88.4 R88, [R131+0x4800] ;  /* 0x004800008358783b */ /* 0x000f2a0000004200 */
[C---:B--2---:R-:W-:Y:S03]  /*ee00*/  HMMA.16816.F32.BF16 R76, R48.reuse, R92, R76 ;  /* 0x0000005c304c723c */ /* 0x044fe6000004184c */
[----:B------:R-:W-:Y:S02]  /*ee10*/  MUFU.EX2 R123, R123 ;  /* 0x0000007b007b7308 */ /* 0x000fe40000000800 */
[----:B-1----:R-:W-:Y:S01]  /*ee20*/  F2FP.BF16.F32.PACK_AB R44, R43, R154 ;  /* 0x0000009a2b2c723e */ /* 0x002fe200000010ff */
[----:B------:R-:W-:Y:S07]  /*ee30*/  HMMA.16816.F32.BF16 R80, R48, R94, R80 ;  /* 0x0000005e3050723c */ /* 0x000fee0000041850 */
[----:B------:R-:W-:Y:S01]  /*ee40*/  MUFU.EX2 R152, R152 ;  /* 0x0000009800987308 */ /* 0x000fe20000000800 */
[--C-:B------:R-:W-:Y:S03]  /*ee50*/  FFMA.FTZ R92, R64, UR4, -R104.reuse ;  /* 0x00000004405c7c23 */ /* 0x100fe60008010868 */
[----:B------:R-:W-:Y:S01]  /*ee60*/  FFMA.FTZ R104, R65, UR4, -R104 ;  /* 0x0000000441687c23 */ /* 0x000fe20008010868 */
[----:B------:R-:W-:Y:S01]  /*ee70*/  FADD.FTZ R48, R86, R115 ;  /* 0x0000007356307221 */ /* 0x000fe20000010000 */
[----:B------:R-:W-:Y:S04]  /*ee80*/  FADD.FTZ R154, R154, R41 ;  /* 0x000000299a9a7221 */ /* 0x000fe80000010000 */
[----:B------:R-:W-:Y:S01]  /*ee90*/  MUFU.EX2 R96, R96 ;  /* 0x0000006000607308 */ /* 0x000fe20000000800 */
[----:B------:R-:W-:Y:S01]  /*eea0*/  FADD.FTZ R117, R117, R48 ;  /* 0x0000003075757221 */ /* 0x000fe20000010000 */
[----:B------:R-:W-:Y:S03]  /*eeb0*/  FADD.FTZ R43, R43, R154 ;  /* 0x0000009a2b2b7221 */ /* 0x000fe60000010000 */
[----:B------:R-:W-:Y:S05]  /*eec0*/  FADD.FTZ R117, R114, R117 ;  /* 0x0000007572757221 */ /* 0x000fea0000010000 */
[----:B------:R-:W1:Y:S01]  /*eed0*/  MUFU.EX2 R97, R97 ;  /* 0x0000006100617308 */ /* 0x000e620000000800 */
[----:B------:R-:W-:Y:S04]  /*eee0*/  FADD.FTZ R110, R110, R117 ;  /* 0x000000756e6e7221 */ /* 0x000fe80000010000 */
[----:B------:R-:W-:Y:S05]  /*eef0*/  FADD.FTZ R110, R39, R110 ;  /* 0x0000006e276e7221 */ /* 0x000fea0000010000 */
[----:B------:R2:W-:Y:S01]  /*ef00*/  MUFU.EX2 R118, R45 ;  /* 0x0000002d00767308 */ /* 0x0005e20000000800 */
[----:B------:R-:W-:Y:S04]  /*ef10*/  FADD.FTZ R119, R119, R110 ;  /* 0x0000006e77777221 */ /* 0x000fe80000010000 */
[----:B------:R-:W-:Y:S05]  /*ef20*/  FADD.FTZ R119, R42, R119 ;  /* 0x000000772a777221 */ /* 0x000fea0000010000 */
[----:B------:R3:W-:Y:S01]  /*ef30*/  MUFU.EX2 R111, R46 ;  /* 0x0000002e006f7308 */ /* 0x0007e20000000800 */
[----:B-1----:R-:W-:Y:S09]  /*ef40*/  F2FP.BF16.F32.PACK_AB R47, R97, R96 ;  /* 0x00000060612f723e */ /* 0x002ff200000010ff */
[----:B------:R-:W1:Y:S01]  /*ef50*/  MUFU.EX2 R98, R98 ;  /* 0x0000006200627308 */ /* 0x000e620000000800 */
[C---:B--2---:R-:W-:Y:S01]  /*ef60*/  F2FP.BF16.F32.PACK_AB R45, R123.reuse, R84 ;  /* 0x000000547b2d723e */ /* 0x044fe200000010ff */
[----:B------:R-:W-:Y:S04]  /*ef70*/  FADD.FTZ R84, R84, R119 ;  /* 0x0000007754547221 */ /* 0x000fe80000010000 */
[----:B------:R-:W-:Y:S04]  /*ef80*/  FADD.FTZ R123, R123, R84 ;  /* 0x000000547b7b7221 */ /* 0x000fe80000010000 */
[----:B------:R-:W2:Y:S01]  /*ef90*/  MUFU.EX2 R151, R151 ;  /* 0x0000009700977308 */ /* 0x000ea20000000800 */
[C---:B---3--:R-:W-:Y:S01]  /*efa0*/  F2FP.BF16.F32.PACK_AB R46, R121.reuse, R152 ;  /* 0x00000098792e723e */ /* 0x048fe200000010ff */
[----:B------:R-:W-:Y:S01]  /*efb0*/  FADD.FTZ R152, R152, R43 ;  /* 0x0000002b98987221 */ /* 0x000fe20000010000 */
[----:B------:R-:W-:Y:S03]  /*efc0*/  FADD.FTZ R42, R96, R123 ;  /* 0x0000007b602a7221 */ /* 0x000fe60000010000 */
[----:B------:R-:W-:Y:S01]  /*efd0*/  FADD.FTZ R152, R121, R152 ;  /* 0x0000009879987221 */ /* 0x000fe20000010000 */
[----:B------:R-:W-:Y:S01]  /*efe0*/  FADD.FTZ R42, R97, R42 ;  /* 0x0000002a612a7221 */ /* 0x000fe20000010000 */
[C---:B------:R-:W-:Y:S02]  /*eff0*/  HMMA.16816.F32.BF16 R68, R44.reuse, R56, R68 ;  /* 0x000000382c44723c */ /* 0x040fe40000041844 */
[----:B------:R-:W3:Y:S03]  /*f000*/  MUFU.EX2 R101, R101 ;  /* 0x0000006500657308 */ /* 0x000ee60000000800 */
[----:B-1----:R-:W-:Y:S01]  /*f010*/  F2FP.BF16.F32.PACK_AB R48, R98, R99 ;  /* 0x000000636230723e */ /* 0x002fe200000010ff */
[C---:B------:R-:W-:Y:S01]  /*f020*/  HMMA.16816.F32.BF16 R72, R44.reuse, R58, R72 ;  /* 0x0000003a2c48723c */ /* 0x040fe20000041848 */
[----:B------:R-:W1:Y:S05]  /*f030*/  LDSM.16.MT88.4 R56, [R132+0x4c00] ;  /* 0x004c00008438783b */ /* 0x000e6a0000004200 */
[----:B------:R-:W-:Y:S01]  /*f040*/  MUFU.EX2 R102, R102 ;  /* 0x0000006600667308 */ /* 0x000fe20000000800 */
[----:B--2---:R-:W-:Y:S01]  /*f050*/  F2FP.BF16.F32.PACK_AB R49, R165, R151 ;  /* 0x00000097a531723e */ /* 0x004fe200000010ff */
[C---:B-----5:R-:W-:Y:S08]  /*f060*/  HMMA.16816.F32.BF16 R76, R44.reuse, R52, R76 ;  /* 0x000000342c4c723c */ /* 0x060ff0000004184c */
[----:B------:R-:W2:Y:S01]  /*f070*/  MUFU.EX2 R103, R103 ;  /* 0x0000006700677308 */ /* 0x000ea20000000800 */
[----:B------:R-:W-:Y:S01]  /*f080*/  HMMA.16816.F32.BF16 R80, R44, R54, R80 ;  /* 0x000000362c50723c */ /* 0x000fe20000041850 */
[----:B------:R-:W5:Y:S02]  /*f090*/  LDSM.16.MT88.4 R52, [R131+0x4c00] ;  /* 0x004c00008334783b */ /* 0x000f640000004200 */
[----:B---3--:R-:W-:Y:S01]  /*f0a0*/  F2FP.BF16.F32.PACK_AB R50, R101, R100 ;  /* 0x000000646532723e */ /* 0x008fe200000010ff */
[----:B------:R-:W-:Y:S05]  /*f0b0*/  FADD.FTZ R39, R99, R152 ;  /* 0x0000009863277221 */ /* 0x000fea0000010000 */
[----:B------:R-:W3:Y:S02]  /*f0c0*/  MUFU.EX2 R64, R109 ;  /* 0x0000006d00407308 */ /* 0x000ee40000000800 */
[----:B------:R-:W-:Y:S01]  /*f0d0*/  F2FP.BF16.F32.PACK_AB R44, R118, R139 ;  /* 0x0000008b762c723e */ /* 0x000fe200000010ff */
[----:B------:R-:W-:Y:S01]  /*f0e0*/  FADD.FTZ R42, R151, R42 ;  /* 0x0000002a972a7221 */ /* 0x000fe20000010000 */
[----:B------:R-:W-:Y:S06]  /*f0f0*/  FADD.FTZ R39, R98, R39 ;  /* 0x0000002762277221 */ /* 0x000fec0000010000 */
[----:B------:R-:W-:Y:S01]  /*f100*/  MUFU.EX2 R86, R92 ;  /* 0x0000005c00567308 */ /* 0x000fe20000000800 */
[----:B--2---:R-:W-:Y:S01]  /*f110*/  F2FP.BF16.F32.PACK_AB R51, R103, R102 ;  /* 0x000000666733723e */ /* 0x004fe200000010ff */
[----:B------:R-:W-:Y:S01]  /*f120*/  FADD.FTZ R165, R165, R42 ;  /* 0x0000002aa5a57221 */ /* 0x000fe20000010000 */
[----:B------:R-:W-:Y:S01]  /*f130*/  FADD.FTZ R100, R100, R39 ;  /* 0x0000002764647221 */ /* 0x000fe20000010000 */
[----:B------:R-:W-:Y:S02]  /*f140*/  IADD3 R39, R146, -0x1, RZ ;  /* 0xffffffff92277810 */ /* 0x000fe40007ffe0ff */
[----:B------:R-:W-:Y:S01]  /*f150*/  FADD.FTZ R102, R102, R165 ;  /* 0x000000a566667221 */ /* 0x000fe20000010000 */
[----:B------:R-:W-:Y:S01]  /*f160*/  FADD.FTZ R100, R101, R100 ;  /* 0x0000006465647221 */ /* 0x000fe20000010000 */
[C---:B----4-:R-:W-:Y:S02]  /*f170*/  HMMA.16816.F32.BF16 R68, R48.reuse, R60, R68 ;  /* 0x0000003c3044723c */ /* 0x050fe40000041844 */
[----:B------:R-:W2:Y:S03]  /*f180*/  MUFU.EX2 R65, R104 ;  /* 0x0000006800417308 */ /* 0x000ea60000000800 */
[----:B---3--:R-:W-:Y:S01]  /*f190*/  F2FP.BF16.F32.PACK_AB R45, R64, R111 ;  /* 0x0000006f402d723e */ /* 0x008fe200000010ff */
[C---:B------:R-:W-:Y:S06]  /*f1a0*/  HMMA.16816.F32.BF16 R72, R48.reuse, R62, R72 ;  /* 0x0000003e3048723c */ /* 0x040fec0000041848 */
[----:B------:R-:W-:Y:S01]  /*f1b0*/  MUFU.EX2 R66, R66 ;  /* 0x0000004200427308 */ /* 0x000fe20000000800 */
[----:B------:R-:W-:Y:S01]  /*f1c0*/  FADD.FTZ R102, R103, R102 ;  /* 0x0000006667667221 */ /* 0x000fe20000010000 */
[C---:B------:R-:W-:Y:S08]  /*f1d0*/  HMMA.16816.F32.BF16 R76, R48.reuse, R88, R76 ;  /* 0x00000058304c723c */ /* 0x040ff0000004184c */
[----:B------:R-:W3:Y:S01]  /*f1e0*/  MUFU.EX2 R87, R87 ;  /* 0x0000005700577308 */ /* 0x000ee20000000800 */
[----:B------:R-:W-:Y:S03]  /*f1f0*/  HMMA.16816.F32.BF16 R80, R48, R90, R80 ;  /* 0x0000005a3050723c */ /* 0x000fe60000041850 */
[----:B--2---:R-:W-:Y:S01]  /*f200*/  F2FP.BF16.F32.PACK_AB R46, R65, R86 ;  /* 0x00000056412e723e */ /* 0x004fe200000010ff */
[----:B------:R-:W-:Y:S01]  /*f210*/  FADD.FTZ R139, R139, R100 ;  /* 0x000000648b8b7221 */ /* 0x000fe20000010000 */
[----:B------:R-:W-:Y:S01]  /*f220*/  FADD.FTZ R111, R111, R102 ;  /* 0x000000666f6f7221 */ /* 0x000fe20000010000 */
[----:B------:R-:W-:Y:S02]  /*f230*/  MOV R146, R39 ;  /* 0x0000002700927202 */ /* 0x000fe40000000f00 */
[----:B------:R-:W-:Y:S03]  /*f240*/  FADD.FTZ R139, R118, R139 ;  /* 0x0000008b768b7221 */ /* 0x000fe60000010000 */
[----:B------:R-:W-:Y:S01]  /*f250*/  FADD.FTZ R111, R64, R111 ;  /* 0x0000006f406f7221 */ /* 0x000fe20000010000 */
[----:B------:R-:W-:Y:S01]  /*f260*/  FADD.FTZ R86, R86, R139 ;  /* 0x0000008b56567221 */ /* 0x000fe20000010000 */
[----:B---3--:R-:W-:Y:S02]  /*f270*/  F2FP.BF16.F32.PACK_AB R47, R87, R66 ;  /* 0x00000042572f723e */ /* 0x008fe400000010ff */
[----:B------:R-:W-:Y:S01]  /*f280*/  FADD.FTZ R66, R66, R111 ;  /* 0x0000006f42427221 */ /* 0x000fe20000010000 */
[----:B------:R-:W-:Y:S03]  /*f290*/  FADD.FTZ R151, R65, R86 ;  /* 0x0000005641977221 */ /* 0x000fe60000010000 */
[----:B------:R-:W-:Y:S01]  /*f2a0*/  FADD.FTZ R152, R87, R66 ;  /* 0x0000004257987221 */ /* 0x000fe20000010000 */
[C---:B-1----:R-:W-:Y:S06]  /*f2b0*/  HMMA.16816.F32.BF16 R68, R44.reuse, R56, R68 ;  /* 0x000000382c44723c */ /* 0x042fec0000041844 */
[C---:B------:R-:W-:Y:S06]  /*f2c0*/  HMMA.16816.F32.BF16 R72, R44.reuse, R58, R72 ;  /* 0x0000003a2c48723c */ /* 0x040fec0000041848 */
[C---:B-----5:R-:W-:Y:S06]  /*f2d0*/  HMMA.16816.F32.BF16 R76, R44.reuse, R52, R76 ;  /* 0x000000342c4c723c */ /* 0x060fec000004184c */
[----:B------:R-:W-:Y:S01]  /*f2e0*/  HMMA.16816.F32.BF16 R80, R44, R54, R80 ;  /* 0x000000362c50723c */ /* 0x000fe20000041850 */
[----:B------:R-:W-:Y:S11]  /*f2f0*/  @!UPT UIADD3 URZ, URZ, URZ, URZ ;  /* 0x0000003f3f3ff290 */ /* 0x000ff6000fffe03f */
[----:B------:R-:W-:Y:S01]  /*f300*/  @!UPT UIADD3 URZ, URZ, URZ, URZ ;  /* 0x0000003f3f3ff290 */ /* 0x000fe2000fffe03f */
[----:B------:R-:W-:Y:S11]  /*f310*/  @P0 BRA `(.L_x_4515) ;  /* 0xffffffd800980947 */ /* 0x000ff6000383ffff */
.L_x_4511:
[----:B------:R-:W1:Y:S01]  /*f320*/  SHFL.BFLY PT, R4, R151, 0x2, 0x1f ;  /* 0x0c401f0097047f89 */ /* 0x000e6200000e0000 */
[----:B------:R-:W2:Y:S01]  /*f330*/  S2UR UR4, SR_CgaCtaId ;  /* 0x00000000000479c3 */ /* 0x000ea20000008800 */
[----:B------:R-:W-:Y:S01]  /*f340*/  IMAD.MOV.U32 R7, RZ, RZ, 0x3f800000 ;  /* 0x3f800000ff077424 */ /* 0x000fe200078e00ff */
[----:B------:R-:W-:Y:S01]  /*f350*/  UMOV UR5, 0x400 ;  /* 0x0000040000057882 */ /* 0x000fe20000000000 */
[----:B------:R-:W3:Y:S01]  /*f360*/  S2R R10, SR_TID.X ;  /* 0x00000000000a7919 */ /* 0x000ee20000002100 */
[----:B------:R-:W-:Y:S01]  /*f370*/  IMAD.MOV.U32 R8, RZ, RZ, 0x3f800000 ;  /* 0x3f800000ff087424 */ /* 0x000fe200078e00ff */
[----:B------:R-:W4:Y:S01]  /*f380*/  SHFL.BFLY PT, R5, R152, 0x2, 0x1f ;  /* 0x0c401f0098057f89 */ /* 0x000f2200000e0000 */
[----:B-1----:R-:W-:Y:S01]  /*f390*/  FADD.FTZ R3, R4, R151 ;  /* 0x0000009704037221 */ /* 0x002fe20000010000 */
[----:B--2---:R-:W-:Y:S01]  /*f3a0*/  ULEA UR4, UR4, UR5, 0x18 ;  /* 0x0000000504047291 */ /* 0x004fe2000f8ec03f */
[----:B------:R-:W1:Y:S03]  /*f3b0*/  S2R R4, SR_TID.X ;  /* 0x0000000000047919 */ /* 0x000e660000002100 */
[----:B------:R-:W2:Y:S01]  /*f3c0*/  SHFL.BFLY PT, R6, R3, 0x1, 0x1f ;  /* 0x0c201f0003067f89 */ /* 0x000ea200000e0000 */
[----:B----4-:R-:W-:-:S05]  /*f3d0*/  FADD.FTZ R12, R5, R152 ;  /* 0x00000098050c7221 */ /* 0x010fca0000010000 */
[----:B------:R-:W4:Y:S01]  /*f3e0*/  SHFL.BFLY PT, R5, R12, 0x1, 0x1f ;  /* 0x0c201f000c057f89 */ /* 0x000f2200000e0000 */
[----:B--2---:R-:W-:Y:S01]  /*f3f0*/  FADD.FTZ R6, R3, R6 ;  /* 0x0000000603067221 */ /* 0x004fe20000010000 */
[----:B---3--:R-:W-:Y:S02]  /*f400*/  SHF.R.S32.HI R3, RZ, 0x1f, R10 ;  /* 0x0000001fff037819 */ /* 0x008fe4000001140a */
[----:B-1----:R-:W-:Y:S02]  /*f410*/  SHF.R.S32.HI R9, RZ, 0x1f, R4 ;  /* 0x0000001fff097819 */ /* 0x002fe40000011404 */
[----:B------:R-:W-:Y:S01]  /*f420*/  LEA.HI R3, R3, R10, RZ, 0x2 ;  /* 0x0000000a03037211 */ /* 0x000fe200078f10ff */
[----:B----4-:R-:W-:Y:S01]  /*f430*/  FADD.FTZ R5, R12, R5 ;  /* 0x000000050c057221 */ /* 0x010fe20000010000 */
[----:B------:R-:W-:Y:S02]  /*f440*/  FSETP.NE.FTZ.AND P3, PT, R6, RZ, PT ;  /* 0x000000ff0600720b */ /* 0x000fe40003f75000 */
[----:B------:R-:W-:-:S02]  /*f450*/  SHF.R.S32.HI R3, RZ, 0x2, R3 ;  /* 0x00000002ff037819 */ /* 0x000fc40000011403 */
[----:B------:R-:W-:Y:S02]  /*f460*/  FSETP.NE.FTZ.AND P2, PT, R5, RZ, PT ;  /* 0x000000ff0500720b */ /* 0x000fe40003f55000 */
[----:B------:R-:W-:Y:S02]  /*f470*/  SHF.R.S32.HI R10, RZ, 0x1f, R3 ;  /* 0x0000001fff0a7819 */ /* 0x000fe40000011403 */
[CC--:B------:R-:W-:Y:S02]  /*f480*/  LEA.HI R11, R9.reuse, R4.reuse, RZ, 0x2 ;  /* 0x00000004090b7211 */ /* 0x0c0fe400078f10ff */
[----:B------:R-:W-:Y:S02]  /*f490*/  LEA.HI R10, R10, R3, RZ, 0x3 ;  /* 0x000000030a0a7211 */ /* 0x000fe400078f18ff */
[----:B------:R-:W-:Y:S01]  /*f4a0*/  LEA.HI R9, R9, R4, RZ, 0x5 ;  /* 0x0000000409097211 */ /* 0x000fe200078f28ff */
[----:B------:R-:W1:Y:S01]  /*f4b0*/  @P3 MUFU.RCP R7, R6 ;  /* 0x0000000600073308 */ /* 0x000e620000001000 */
[----:B------:R-:W-:Y:S01]  /*f4c0*/  LOP3.LUT R10, R10, 0xfffffff8, RZ, 0xc0, !PT ;  /* 0xfffffff80a0a7812 */ /* 0x000fe200078ec0ff */
[----:B------:R-:W2:Y:S01]  /*f4d0*/  @P3 LDC R21, c[0x0][0x2e8] ;  /* 0x0000ba00ff153b82 */ /* 0x000ea20000000800 */
[----:B------:R-:W-:-:S02]  /*f4e0*/  LOP3.LUT R11, R11, 0xfffffffc, RZ, 0xc0, !PT ;  /* 0xfffffffc0b0b7812 */ /* 0x000fc400078ec0ff */
[----:B------:R-:W-:Y:S01]  /*f4f0*/  SHF.R.S32.HI R13, RZ, 0x5, R9 ;  /* 0x00000005ff0d7819 */ /* 0x000fe20000011409 */
[----:B------:R-:W-:Y:S02]  /*f500*/  IMAD.IADD R10, R3, 0x1, -R10 ;  /* 0x00000001030a7824 */ /* 0x000fe400078e0a0a */
[----:B------:R-:W3:Y:S02]  /*f510*/  @P2 MUFU.RCP R8, R5 ;  /* 0x0000000500082308 */ /* 0x000ee40000001000 */
[----:B------:R-:W4:Y:S01]  /*f520*/  @P2 LDC R19, c[0x0][0x2e8] ;  /* 0x0000ba00ff132b82 */ /* 0x000f220000000800 */
[----:B------:R-:W-:-:S04]  /*f530*/  LEA.HI R12, R10, R10, RZ, 0x1 ;  /* 0x0000000a0a0c7211 */ /* 0x000fc800078f08ff */
[----:B------:R-:W-:Y:S01]  /*f540*/  SHF.R.S32.HI R14, RZ, 0x1, R12 ;  /* 0x00000001ff0e7819 */ /* 0x000fe2000001140c */
[----:B------:R-:W5:Y:S01]  /*f550*/  @P3 MUFU.LG2 R6, R6 ;  /* 0x0000000600063308 */ /* 0x000f620000000c00 */
[----:B------:R-:W-:Y:S01]  /*f560*/  LOP3.LUT R15, R12, 0x3fffffe, RZ, 0xc0, !PT ;  /* 0x03fffffe0c0f7812 */ /* 0x000fe200078ec0ff */
[----:B-1----:R-:W-:Y:S01]  /*f570*/  FMUL.FTZ R68, R7, R68 ;  /* 0x0000004407447220 */ /* 0x002fe20000410000 */
[----:B------:R-:W-:Y:S01]  /*f580*/  IADD3 R12, -R11, R4, RZ ;  /* 0x000000040b0c7210 */ /* 0x000fe20007ffe1ff */
[C---:B------:R-:W-:Y:S01]  /*f590*/  IMAD.SHL.U32 R11, R14.reuse, 0x40, RZ ;  /* 0x000000400e0b7824 */ /* 0x040fe200078e00ff */
[----:B------:R-:W-:Y:S01]  /*f5a0*/  LOP3.LUT P0, RZ, R14, 0x2, RZ, 0xc0, !PT ;  /* 0x000000020eff7812 */ /* 0x000fe2000780c0ff */
[----:B------:R-:W-:Y:S01]  /*f5b0*/  IMAD.IADD R15, R10, 0x1, -R15 ;  /* 0x000000010a0f7824 */ /* 0x000fe200078e0a0f */
[----:B------:R-:W-:Y:S01]  /*f5c0*/  LEA R10, R13, R12, 0x8 ;  /* 0x0000000c0d0a7211 */ /* 0x000fe200078e40ff */
[----:B------:R-:W-:Y:S01]  /*f5d0*/  FMUL.FTZ R69, R7, R69 ;  /* 0x0000004507457220 */ /* 0x000fe20000410000 */
[----:B------:R-:W-:Y:S01]  /*f5e0*/  LOP3.LUT R11, R11, 0xc0, RZ, 0xc0, !PT ;  /* 0x000000c00b0b7812 */ /* 0x000fe200078ec0ff */
[----:B---3--:R-:W-:Y:S01]  /*f5f0*/  FMUL.FTZ R71, R8, R71 ;  /* 0x0000004708477220 */ /* 0x008fe20000410000 */
[----:B------:R-:W-:Y:S01]  /*f600*/  LOP3.LUT R14, R14, 0x1, RZ, 0xc0, !PT ;  /* 0x000000010e0e7812 */ /* 0x000fe200078ec0ff */
[----:B------:R-:W-:Y:S01]  /*f610*/  IMAD R10, R15, 0x10, R10 ;  /* 0x000000100f0a7824 */ /* 0x000fe200078e020a */
[----:B------:R-:W-:Y:S01]  /*f620*/  LEA.HI R11, R11, R11, RZ, 0x1d ;  /* 0x0000000b0b0b7211 */ /* 0x000fe200078fe8ff */
[----:B------:R-:W-:Y:S01]  /*f630*/  FMUL.FTZ R70, R8, R70 ;  /* 0x0000004608467220 */ /* 0x000fe20000410000 */
[----:B------:R-:W-:Y:S01]  /*f640*/  ISETP.NE.U32.AND P1, PT, R14, 0x1, PT ;  /* 0x000000010e00780c */ /* 0x000fe20003f25070 */
[----:B------:R-:W-:Y:S01]  /*f650*/  IMAD.MOV.U32 R14, RZ, RZ, -0x10 ;  /* 0xfffffff0ff0e7424 */ /* 0x000fe200078e00ff */
[----:B------:R-:W-:Y:S01]  /*f660*/  LEA R10, R10, R11, 0x1 ;  /* 0x0000000b0a0a7211 */ /* 0x000fe200078e08ff */
[C---:B------:R-:W-:Y:S01]  /*f670*/  FMUL.FTZ R72, R7.reuse, R72 ;  /* 0x0000004807487220 */ /* 0x040fe20000410000 */
[C---:B------:R-:W-:Y:S01]  /*f680*/  FMUL.FTZ R73, R7.reuse, R73 ;  /* 0x0000004907497220 */ /* 0x040fe20000410000 */
[----:B------:R-:W-:Y:S01]  /*f690*/  FMUL.FTZ R75, R8, R75 ;  /* 0x0000004b084b7220 */ /* 0x000fe20000410000 */
[----:B------:R-:W-:Y:S01]  /*f6a0*/  LEA R11, R10, UR4, 0x1 ;  /* 0x000000040a0b7c11 */ /* 0x000fe2000f8e08ff */
[----:B------:R-:W-:Y:S01]  /*f6b0*/  FMUL.FTZ R74, R8, R74 ;  /* 0x0000004a084a7220 */ /* 0x000fe20000410000 */
[----:B------:R-:W-:Y:S01]  /*f6c0*/  SEL R14, R14, 0x10, !P1 ;  /* 0x000000100e0e7807 */ /* 0x000fe20004800000 */
[C---:B------:R-:W-:Y:S01]  /*f6d0*/  FMUL.FTZ R76, R7.reuse, R76 ;  /* 0x0000004c074c7220 */ /* 0x040fe20000410000 */
[C---:B------:R-:W-:Y:S01]  /*f6e0*/  FMUL.FTZ R77, R7.reuse, R77 ;  /* 0x0000004d074d7220 */ /* 0x040fe20000410000 */
[----:B------:R-:W-:Y:S01]  /*f6f0*/  FMUL.FTZ R80, R7, R80 ;  /* 0x0000005007507220 */ /* 0x000fe20000410000 */
[C---:B------:R-:W-:Y:S01]  /*f700*/  FMUL.FTZ R79, R8.reuse, R79 ;  /* 0x0000004f084f7220 */ /* 0x040fe20000410000 */
[C---:B------:R-:W-:Y:S01]  /*f710*/  FMUL.FTZ R78, R8.reuse, R78 ;  /* 0x0000004e084e7220 */ /* 0x040fe20000410000 */
[----:B------:R-:W-:Y:S01]  /*f720*/  FMUL.FTZ R83, R8, R83 ;  /* 0x0000005308537220 */ /* 0x000fe20000410000 */
[----:B------:R-:W-:-:S02]  /*f730*/  VIADD R15, R11, 0x20 ;  /* 0x000000200b0f7836 */ /* 0x000fc40000000000 */
[----:B------:R-:W-:Y:S01]  /*f740*/  FMUL.FTZ R7, R7, R81 ;  /* 0x0000005107077220 */ /* 0x000fe20000410000 */
[----:B------:R-:W-:Y:S01]  /*f750*/  FMUL.FTZ R8, R8, R82 ;  /* 0x0000005208087220 */ /* 0x000fe20000410000 */
[C---:B------:R-:W-:Y:S01]  /*f760*/  @P0 IADD3 R15, R11.reuse, -0x20, RZ ;  /* 0xffffffe00b0f0810 */ /* 0x040fe20007ffe0ff */
[----:B------:R-:W-:Y:S01]  /*f770*/  IMAD.IADD R17, R11, 0x1, R14 ;  /* 0x000000010b117824 */ /* 0x000fe200078e020e */
[----:B------:R-:W-:Y:S01]  /*f780*/  F2FP.BF16.F32.PACK_AB R68, R69, R68 ;  /* 0x000000444544723e */ /* 0x000fe200000010ff */
[----:B------:R-:W1:Y:S01]  /*f790*/  @P2 MUFU.LG2 R5, R5 ;  /* 0x0000000500052308 */ /* 0x000e620000000c00 */
[----:B------:R-:W-:Y:S01]  /*f7a0*/  F2FP.BF16.F32.PACK_AB R70, R71, R70 ;  /* 0x000000464746723e */ /* 0x000fe200000010ff */
[----:B------:R-:W-:Y:S01]  /*f7b0*/  IMAD.IADD R14, R14, 0x1, R15 ;  /* 0x000000010e0e7824 */ /* 0x000fe200078e020f */
[----:B------:R-:W-:Y:S01]  /*f7c0*/  F2FP.BF16.F32.PACK_AB R72, R73, R72 ;  /* 0x000000484948723e */ /* 0x000fe200000010ff */
[----:B------:R-:W-:Y:S01]  /*f7d0*/  STS [R11], R68 ;  /* 0x000000440b007388 */ /* 0x000fe20000000800 */
[----:B------:R-:W-:Y:S01]  /*f7e0*/  F2FP.BF16.F32.PACK_AB R74, R75, R74 ;  /* 0x0000004a4b4a723e */ /* 0x000fe200000010ff */
[----:B------:R-:W-:Y:S01]  /*f7f0*/  ULDC.U8 UR4, c[0x0][0x3d8] ;  /* 0x0000f60000047ab9 */ /* 0x000fe20000000000 */
[----:B------:R-:W-:Y:S01]  /*f800*/  F2FP.BF16.F32.PACK_AB R76, R77, R76 ;  /* 0x0000004c4d4c723e */ /* 0x000fe200000010ff */
[----:B------:R3:W-:Y:S01]  /*f810*/  STS [R11+0x200], R70 ;  /* 0x000200460b007388 */ /* 0x0007e20000000800 */
[----:B------:R-:W-:Y:S01]  /*f820*/  F2FP.BF16.F32.PACK_AB R78, R79, R78 ;  /* 0x0000004e4f4e723e */ /* 0x000fe200000010ff */
[----:B-----5:R-:W-:Y:S01]  /*f830*/  @P3 FMUL.FTZ R23, R6, 0.69314718246459960938 ;  /* 0x3f31721806173820 */ /* 0x020fe20000410000 */
[----:B------:R-:W-:Y:S01]  /*f840*/  F2FP.BF16.F32.PACK_AB R7, R7, R80 ;  /* 0x000000500707723e */ /* 0x000fe200000010ff */
[----:B------:R-:W-:Y:S01]  /*f850*/  STS [R17], R72 ;  /* 0x0000004811007388 */ /* 0x000fe20000000800 */
[----:B------:R-:W-:Y:S01]  /*f860*/  F2FP.BF16.F32.PACK_AB R8, R83, R8 ;  /* 0x000000085308723e */ /* 0x000fe200000010ff */
[----:B------:R-:W-:Y:S01]  /*f870*/  IMAD.MOV.U32 R10, RZ, RZ, 0x7f800000 ;  /* 0x7f800000ff0a7424 */ /* 0x000fe200078e00ff */
[----:B------:R-:W-:Y:S01]  /*f880*/  ISETP.NE.AND P0, PT, RZ, UR4, PT ;  /* 0x00000004ff007c0c */ /* 0x000fe2000bf05270 */
[----:B------:R1:W-:Y:S01]  /*f890*/  STS [R17+0x200], R74 ;  /* 0x0002004a11007388 */ /* 0x0003e20000000800 */
[----:B--2---:R-:W-:-:S03]  /*f8a0*/  @P3 FFMA.FTZ R10, R2, R21, R23 ;  /* 0x00000015020a3223 */ /* 0x004fc60000010017 */
        /* <DEDUP_REMOVED lines=17> */
.L_x_4516:
[----:B--2---:R-:W1:Y:S01]  /*f9c0*/  S2R R15, SR_CTAID.Z ;  /* 0x00000000000f7919 */ /* 0x004e620000002700 */
[----:B------:R-:W1:Y:S01]  /*f9d0*/  LDC R5, c[0x0][0x270] ;  /* 0x00009c00ff057b82 */ /* 0x000e620000000800 */
[----:B------:R-:W1:Y:S07]  /*f9e0*/  S2R R0, SR_CTAID.Y ;  /* 0x0000000000007919 */ /* 0x000e6e0000002600 */
[----:B------:R-:W2:Y:S01]  /*f9f0*/  LDC R2, c[0x0][0x2c4] ;  /* 0x0000b100ff027b82 */ /* 0x000ea20000000800 */
[----:B-1----:R-:W-:-:S04]  /*fa00*/  IMAD R5, R0, R5, R15 ;  /* 0x0000000500057224 */ /* 0x002fc800078e020f */
[----:B--2---:R-:W-:-:S03]  /*fa10*/  IMAD R2, R5, R2, RZ ;  /* 0x0000000205027224 */ /* 0x004fc600078e02ff */
.L_x_4517:
[----:B------:R-:W-:Y:S01]  /*fa20*/  LOP3.LUT R9, R9, 0xffffffe0, RZ, 0xc0, !PT ;  /* 0xffffffe009097812 */ /* 0x000fe200078ec0ff */
[----:B------:R-:W-:Y:S01]  /*fa30*/  BAR.SYNC.DEFER_BLOCKING 0x0 ;  /* 0x0000000000007b1d */ /* 0x000fe20000010000 */
[----:B------:R-:W-:-:S03]  /*fa40*/  SHF.R.S32.HI R6, RZ, 0x1f, R13 ;  /* 0x0000001fff067819 */ /* 0x000fc6000001140d */
[----:B------:R-:W-:Y:S01]  /*fa50*/  IMAD.IADD R9, R4, 0x1, -R9 ;  /* 0x0000000104097824 */ /* 0x000fe200078e0a09 */
[----:B------:R-:W-:Y:S01]  /*fa60*/  LEA.HI R6, R6, R13, RZ, 0x2 ;  /* 0x0000000d06067211 */ /* 0x000fe200078f10ff */
[----:B------:R-:W-:Y:S03]  /*fa70*/  BSSY B0, `(.L_x_4518) ;  /* 0x0000014000007945 */ /* 0x000fe60003800000 */
[----:B------:R-:W-:Y:S02]  /*fa80*/  LOP3.LUT P0, RZ, R9, 0x3, RZ, 0xc0, !PT ;  /* 0x0000000309ff7812 */ /* 0x000fe4000780c0ff */
[----:B------:R-:W-:-:S05]  /*fa90*/  LOP3.LUT R6, R6, 0xffffffc, RZ, 0xc0, !PT ;  /* 0x0ffffffc06067812 */ /* 0x000fca00078ec0ff */
[----:B------:R-:W-:-:S04]  /*faa0*/  IMAD.IADD R13, R13, 0x1, -R6 ;  /* 0x000000010d0d7824 */ /* 0x000fc800078e0a06 */
[----:B------:R-:W-:Y:S02]  /*fab0*/  IMAD R148, R13, 0x10, R148 ;  /* 0x000000100d947824 */ /* 0x000fe400078e0294 */
[----:B------:R-:W-:Y:S05]  /*fac0*/  @P0 BRA `(.L_x_4519) ;  /* 0x0000000000380947 */ /* 0x000fea0003800000 */
        /* <DEDUP_REMOVED lines=14> */
.L_x_4519:
[----:B------:R-:W-:Y:S05]  /*fbb0*/  BSYNC B0 ;  /* 0x0000000000007941 */ /* 0x000fea0003800000 */
.L_x_4518:
        /* <DEDUP_REMOVED lines=45> */
.L_x_4521:
[----:B------:R-:W-:Y:S05]  /*fe90*/  BSYNC B0 ;  /* 0x0000000000007941 */ /* 0x000fea0003800000 */
.L_x_4520:
        /* <DEDUP_REMOVED lines=13> */
.L_x_4522:
        /* <DEDUP_REMOVED lines=9> */
.L_x_5376:


//--------------------- .text._ZN5flash24flash_fwd_splitkv_kernelI23Flash_fwd_kernel_traitsILi32ELi64ELi128ELi4ELb0ELb0EN7cutlass10bfloat16_tE19Flash_kernel_traitsILi32ELi64ELi128ELi4ES3_EELb1ELb0ELb0ELb0ELb1ELb1ELb0ELb1EEEvNS_16Flash_fwd_paramsE --------------------------
	.section	.text._ZN5flash24flash_fwd_splitkv_kernelI23Flash_fwd_kernel_traitsILi32ELi64ELi128ELi4ELb0ELb0EN7cutlass10bfloat16_tE19Flash_kernel_traitsILi32ELi64ELi128ELi4ES3_EELb1ELb0ELb0ELb0ELb1ELb1ELb0ELb1EEEvNS_16Flash_fwd_paramsE,"ax",@progbits
	.align	128
        .global         _ZN5flash24flash_fwd_splitkv_kernelI23Flash_fwd_kernel_traitsILi32ELi64ELi128ELi4ELb0ELb0EN7cutlass10bfloat16_tE19Flash_kernel_traitsILi32ELi64ELi128ELi4ES3_EELb1ELb0ELb0ELb0ELb1ELb1ELb0ELb1EEEvNS_16Flash_fwd_paramsE
        .type           _ZN5flash24flash_fwd_splitkv_kernelI23Flash_fwd_kernel_traitsILi32ELi64ELi128ELi4ELb0ELb0EN7cutlass10bfloat16_tE19Flash_kernel_traitsILi32ELi64ELi128ELi4ES3_EELb1ELb0ELb0ELb0ELb1ELb1ELb0ELb1EEEvNS_16Flash_fwd_paramsE,@function
        .size           _ZN5flash24flash_fwd_splitkv_kernelI23Flash_fwd_kernel_traitsILi32ELi64ELi128ELi4ELb0ELb0EN7cutlass10bfloat16_tE19Flash_kernel_traitsILi32ELi64ELi128ELi4ES3_EELb1ELb0ELb0ELb0ELb1ELb1ELb0ELb1EEEvNS_16Flash_fwd_paramsE,(.L_x_5377 - _ZN5flash24flash_fwd_splitkv_kernelI23Flash_fwd_kernel_traitsILi32ELi64ELi128ELi4ELb0ELb0EN7cutlass10bfloat16_tE19Flash_kernel_traitsILi32ELi64ELi128ELi4ES3_EELb1ELb0ELb0ELb0ELb1ELb1ELb0ELb1EEEvNS_16Flash_fwd_paramsE)
        .other          _ZN5flash24flash_fwd_splitkv_kernelI23Flash_fwd_kernel_traitsILi32ELi64ELi128ELi4ELb0ELb0EN7cutlass10bfloat16_tE19Flash_kernel_traitsILi32ELi64ELi128ELi4ES3_EELb1ELb0ELb0ELb0ELb1ELb1ELb0ELb1EEEvNS_16Flash_fwd_paramsE,@"STO_CUDA_ENTRY STV_DEFAULT"
_ZN5flash24flash_fwd_splitkv_kernelI23Flash_fwd_kernel_traitsILi32ELi64ELi128ELi4ELb0ELb0EN7cutlass10bfloat16_tE19Flash_kernel_traitsILi32ELi64ELi128ELi4ES3_EELb1ELb0ELb0ELb0ELb1ELb1ELb0ELb1EEEvNS_16Flash_fwd_paramsE:
.text._ZN5flash24flash_fwd_splitkv_kernelI23Flash_fwd_kernel_traitsILi32ELi64ELi128ELi4ELb0ELb0EN7cutlass10bfloat16_tE19Flash_kernel_traitsILi32ELi64ELi128ELi4ES3_EELb1ELb0ELb0ELb0ELb1ELb1ELb0ELb1EEEvNS_16Flash_fwd_paramsE:
        /* <DEDUP_REMOVED lines=41> */
.L_x_4523:
[----:B------:R-:W1:Y:S02]  /*0290*/  LDC R71, c[0x0][0x2c8] ;  /* 0x0000b200ff477b82 */ /* 0x000e640000000800 */
.L_x_4524:
        /* <DEDUP_REMOVED lines=87> */
.L_x_4527:
[----:B------:R-:W-:Y:S05]  /*0810*/  BSYNC B0 ;  /* 0x0000000000007941 */ /* 0x000fea0003800000 */
.L_x_4526:
        /* <DEDUP_REMOVED lines=13> */
.L_x_4529:
[----:B------:R-:W-:Y:S05]  /*08f0*/  BSYNC B0 ;  /* 0x0000000000007941 */ /* 0x000fea0003800000 */
.L_x_4528:
        /* <DEDUP_REMOVED lines=11> */
.L_x_4525:
        /* <DEDUP_REMOVED lines=22> */
.L_x_4530:
        /* <DEDUP_REMOVED lines=35> */
[----:B-1----:R-:W1:Y:S01]  /*0d40*/  MUFU.RCP R14, R8 ;  /* 0x00000008000e7308 */ /* 0x002e620000001000 */
[----:B--2---:R-:W-:Y:S02]  /*0d50*/  SHF.R.S32.HI R17, RZ, 0x1f, R19 ;  /* 0x0000001fff117819 */ /* 0x004fe40000011413 */
[----:B-1----:R-:W-:-:S05]  /*0d60*/  IADD3 R14, R14, 0xffffffe, RZ ;  /* 0x0ffffffe0e0e7810 */ /* 0x002fca0007ffe0ff */
        /* <DEDUP_REMOVED lines=43> */
.L_x_4531:
        /* <DEDUP_REMOVED lines=49> */
.L_x_4533:
        /* <DEDUP_REMOVED lines=10> */
[-C--:B--2---:R-:W-:Y:S02]  /*13d0*/  IMAD R6, R7, R2.reuse, RZ ;  /* 0x0000000207067224 */ /* 0x084fe400078e02ff */
        /* <DEDUP_REMOVED lines=20> */
.L_x_4532:
        /* <DEDUP_REMOVED lines=8> */
[----:B------:R-:W-:Y:S01]  /*15a0*/  ULDC.64 UR10, c[0x0][0x258] ;  /* 0x00009600000a7ab9 */ /* 0x000fe20000000a00 */
[----:B------:R-:W-:Y:S01]  /*15b0*/  LOP3.LUT R5, R27, 0xfffffffc, RZ, 0xc0, !PT ;  /* 0xfffffffc1b057812 */ /* 0x000fe200078ec0ff */
[----:B------:R-:W3:Y:S01]  /*15c0*/  LDC.64 R118, c[0x0][0x250] ;  /* 0x00009400ff767b82 */ /* 0x000ee20000000a00 */
[----:B------:R-:W-:Y:S01]  /*15d0*/  SHF.R.S32.HI R68, RZ, 0x3, R69 ;  /* 0x00000003ff447819 */ /* 0x000fe20000011445 */
[----:B------:R-:W-:Y:S01]  /*15e0*/  IMAD.MOV.U32 R49, RZ, RZ, 0x10 ;  /* 0x00000010ff317424 */ /* 0x000fe200078e00ff */
[----:B------:R-:W-:Y:S01]  /*15f0*/  SHF.R.S32.HI R150, RZ, 0x2, R27 ;  /* 0x00000002ff967819 */ /* 0x000fe2000001141b */
[----:B------:R-:W-:Y:S01]  /*1600*/  IMAD.IADD R8, R56, 0x1, -R5 ;  /* 0x0000000138087824 */ /* 0x000fe200078e0a05 */
[----:B------:R-:W-:Y:S01]  /*1610*/  LEA.HI R58, R67, R56, RZ, 0x5 ;  /* 0x00000038433a7211 */ /* 0x000fe200078f28ff */
[----:B------:R-:W-:Y:S01]  /*1620*/  IMAD.SHL.U32 R25, R68, 0x40, RZ ;  /* 0x0000004044197824 */ /* 0x000fe200078e00ff */
[----:B------:R-:W-:Y:S01]  /*1630*/  LEA.HI R27, R27, R150, RZ, 0x1 ;  /* 0x000000961b1b7211 */ /* 0x000fe200078f08ff */
[----:B------:R-:W4:Y:S01]  /*1640*/  @!P0 LDC.64 R4, c[0x0][0x228] ;  /* 0x00008a00ff048b82 */ /* 0x000f220000000a00 */
[----:B------:R-:W-:Y:S01]  /*1650*/  IMAD.SHL.U32 R14, R8, 0x8, RZ ;  /* 0x00000008080e7824 */ /* 0x000fe200078e00ff */
[----:B------:R-:W-:Y:S01]  /*1660*/  LEA.HI R67, R67, R56, RZ, 0x4 ;  /* 0x0000003843437211 */ /* 0x000fe200078f20ff */
[----:B------:R-:W-:Y:S01]  /*1670*/  IMAD.SHL.U32 R61, R120, 0x20, RZ ;  /* 0x00000020783d7824 */ /* 0x000fe200078e00ff */
[----:B------:R-:W-:-:S02]  /*1680*/  LOP3.LUT R25, R25, 0xc0, RZ, 0xc0, !PT ;  /* 0x000000c019197812 */ /* 0x000fc400078ec0ff */
[----:B------:R-:W-:Y:S02]  /*1690*/  LOP3.LUT R27, R27, 0x7fffffe, RZ, 0xc0, !PT ;  /* 0x07fffffe1b1b7812 */ /* 0x000fe400078ec0ff */
[----:B------:R-:W-:Y:S01]  /*16a0*/  LOP3.LUT R12, R25, 0x18, R14, 0xf8, !PT ;  /* 0x00000018190c7812 */ /* 0x000fe200078ef80e */
[----:B------:R-:W1:Y:S01]  /*16b0*/  LDC R77, c[0x0][0x2e0] ;  /* 0x0000b800ff4d7b82 */ /* 0x000e620000000800 */
[----:B------:R-:W-:Y:S01]  /*16c0*/  LOP3.LUT R15, R67, 0xfffffff0, RZ, 0xc0, !PT ;  /* 0xfffffff0430f7812 */ /* 0x000fe200078ec0ff */
[----:B------:R-:W-:Y:S01]  /*16d0*/  IMAD.IADD R27, R150, 0x1, -R27 ;  /* 0x00000001961b7824 */ /* 0x000fe200078e0a1b */
[----:B------:R-:W-:Y:S02]  /*16e0*/  SHF.R.U32.HI R25, RZ, 0x3, R25 ;  /* 0x00000003ff197819 */ /* 0x000fe40000011619 */
[----:B------:R-:W-:Y:S01]  /*16f0*/  SHF.R.S32.HI R58, RZ, 0x5, R58 ;  /* 0x00000005ff3a7819 */ /* 0x000fe2000001143a */
[----:B------:R-:W-:Y:S01]  /*1700*/  IMAD.IADD R66, R56, 0x1, -R15 ;  /* 0x0000000138427824 */ /* 0x000fe200078e0a0f */
[----:B------:R-:W-:Y:S01]  /*1710*/  LOP3.LUT R25, R12, R25, RZ, 0x3c, !PT ;  /* 0x000000190c197212 */ /* 0x000fe200078e3cff */
[----:B---3--:R-:W-:Y:S01]  /*1720*/  IMAD.SHL.U32 R63, R118, 0x20, RZ ;  /* 0x00000020763f7824 */ /* 0x008fe200078e00ff */
[----:B------:R-:W-:Y:S01]  /*1730*/  IADD3 R26, P2, R14, R26, RZ ;  /* 0x0000001a0e1a7210 */ /* 0x000fe20007f5e0ff */
[----:B------:R-:W-:Y:S01]  /*1740*/  IMAD R112, R58, 0x8, R27 ;  /* 0x000000083a707824 */ /* 0x000fe200078e021b */
[----:B------:R-:W-:-:S02]  /*1750*/  SHF.R.S32.HI R15, RZ, 0x1f, R14 ;  /* 0x0000001fff0f7819 */ /* 0x000fc4000001140e */
[----:B------:R-:W-:Y:S01]  /*1760*/  SHF.R.S32.HI R151, RZ, 0x1f, R150 ;  /* 0x0000001fff977819 */ /* 0x000fe20000011496 */
[----:B------:R-:W-:Y:S01]  /*1770*/  IMAD.U32 R112, R112, 0x20, R25 ;  /* 0x0000002070707824 */ /* 0x000fe200078e0019 */
[----:B------:R-:W-:Y:S01]  /*1780*/  LEA.HI R65, R66, R66, RZ, 0x1 ;  /* 0x0000004242417211 */ /* 0x000fe200078f08ff */
[----:B------:R-:W-:Y:S01]  /*1790*/  IMAD R25, R7, UR4, RZ ;  /* 0x0000000407197c24 */ /* 0x000fe2000f8e02ff */
[----:B------:R-:W-:Y:S01]  /*17a0*/  SHF.L.U64.HI R60, R120, 0x5, R121 ;  /* 0x00000005783c7819 */ /* 0x000fe20000010279 */
[----:B------:R-:W-:Y:S01]  /*17b0*/  IMAD.X R27, R15, 0x1, R23, P2 ;  /* 0x000000010f1b7824 */ /* 0x000fe200010e0617 */
[----:B------:R-:W-:Y:S01]  /*17c0*/  IADD3 R20, P2, R14, R10, RZ ;  /* 0x0000000a0e147210 */ /* 0x000fe20007f5e0ff */
[----:B--2---:R-:W-:Y:S01]  /*17d0*/  @P0 IMAD.WIDE.U32 R22, R149, R2, RZ ;  /* 0x0000000295160225 */ /* 0x004fe200078e00ff */
[----:B------:R-:W-:Y:S02]  /*17e0*/  SHF.R.S32.HI R64, RZ, 0x1, R65 ;  /* 0x00000001ff407819 */ /* 0x000fe40000011441 */
[----:B------:R-:W-:Y:S01]  /*17f0*/  SHF.L.U64.HI R62, R118, 0x5, R119 ;  /* 0x00000005763e7819 */ /* 0x000fe20000010277 */
[C---:B------:R-:W-:Y:S01]  /*1800*/  IMAD R12, R6.reuse, UR5, R25 ;  /* 0x00000005060c7c24 */ /* 0x040fe2000f8e0219 */
[----:B------:R-:W-:Y:S01]  /*1810*/  SHF.R.S32.HI R25, RZ, 0x1f, R65 ;  /* 0x0000001fff197819 */ /* 0x000fe20000011441 */
[----:B------:R-:W-:Y:S01]  /*1820*/  IMAD.WIDE.U32 R26, R6, UR4, R26 ;  /* 0x00000004061a7c25 */ /* 0x000fe2000f8e001a */
[----:B------:R-:W-:Y:S01]  /*1830*/  ULDC.64 UR4, c[0x0][0x220] ;  /* 0x0000880000047ab9 */ /* 0x000fe20000000a00 */
[----:B-1----:R-:W-:-:S02]  /*1840*/  LEA.HI R77, R77, R77, RZ, 0x1 ;  /* 0x0000004d4d4d7211 */ /* 0x002fc400078f08ff */
[----:B----4-:R-:W-:Y:S01]  /*1850*/  @!P0 IMAD.WIDE.U32 R30, R11, R4, RZ ;  /* 0x000000040b1e8225 */ /* 0x010fe200078e00ff */
[----:B------:R-:W-:Y:S02]  /*1860*/  LEA.HI R25, R25, R64, RZ, 0x2 ;  /* 0x0000004019197211 */ /* 0x000fe400078f10ff */
[----:B------:R-:W-:Y:S01]  /*1870*/  SHF.R.S32.HI R75, RZ, 0x1, R77 ;  /* 0x00000001ff4b7819 */ /* 0x000fe2000001144d */
[----:B------:R-:W-:Y:S01]  /*1880*/  IMAD.WIDE R28, R29, 0x40, R150 ;  /* 0x000000401d1c7825 */ /* 0x000fe200078e0296 */
[----:B------:R-:W-:-:S03]  /*1890*/  LOP3.LUT R25, R25, 0xfffffffc, RZ, 0xc0, !PT ;  /* 0xfffffffc19197812 */ /* 0x000fc600078ec0ff */
[----:B------:R-:W-:Y:S01]  /*18a0*/  @!P0 IMAD R16, R9, R4, RZ ;  /* 0x0000000409108224 */ /* 0x000fe200078e02ff */
[----:B------:R-:W-:Y:S01]  /*18b0*/  IADD3 R64, R64, -R25, RZ ;  /* 0x8000001940407210 */ /* 0x000fe20007ffe0ff */
        /* <DEDUP_REMOVED lines=11> */
[C---:B------:R-:W-:Y:S02]  /*1970*/  IMAD R4, R151.reuse, R120, RZ ;  /* 0x0000007897047224 */ /* 0x040fe400078e02ff */
[----:B------:R-:W-:Y:S02]  /*1980*/  IMAD.X R17, R151, 0x1, R17, P0 ;  /* 0x0000000197117824 */ /* 0x000fe400000e0611 */
[----:B------:R-:W-:-:S04]  /*1990*/  IMAD.WIDE.U32 R18, R28, R2, R18 ;  /* 0x000000021c127225 */ /* 0x000fc800078e0012 */
[----:B------:R-:W-:Y:S01]  /*19a0*/  IMAD R2, R17, R118, RZ ;  /* 0x0000007611027224 */ /* 0x000fe200078e02ff */
[----:B------:R-:W-:Y:S01]  /*19b0*/  IADD3 R19, R19, R12, RZ ;  /* 0x0000000c13137210 */ /* 0x000fe20007ffe0ff */
[----:B------:R-:W-:-:S04]  /*19c0*/  IMAD.WIDE.U32 R26, R3, R118, R26 ;  /* 0x00000076031a7225 */ /* 0x000fc800078e001a */
[----:B------:R-:W-:Y:S01]  /*19d0*/  IMAD R2, R3, R119, R2 ;  /* 0x0000007703027224 */ /* 0x000fe200078e0202 */
[----:B------:R-:W-:Y:S01]  /*19e0*/  LEA R90, P0, R26, UR4, 0x1 ;  /* 0x000000041a5a7c11 */ /* 0x000fe2000f8008ff */
[----:B------:R-:W-:Y:S01]  /*19f0*/  IMAD.X R21, R15, 0x1, R21, P2 ;  /* 0x000000010f157824 */ /* 0x000fe200010e0615 */
[----:B------:R-:W-:Y:S01]  /*1a00*/  SHF.R.S32.HI R3, RZ, 0x1f, R114 ;  /* 0x0000001fff037819 */ /* 0x000fe20000011472 */
[----:B------:R-:W-:Y:S02]  /*1a10*/  IMAD.IADD R2, R27, 0x1, R2 ;  /* 0x000000011b027824 */ /* 0x000fe400078e0202 */
[C---:B------:R-:W-:Y:S02]  /*1a20*/  IMAD R4, R150.reuse, R121, R4 ;  /* 0x0000007996047224 */ /* 0x040fe400078e0204 */
[----:B------:R-:W-:Y:S01]  /*1a30*/  IMAD.WIDE.U32 R20, R150, R120, R20 ;  /* 0x0000007896147225 */ /* 0x000fe200078e0014 */
[----:B------:R-:W-:Y:S02]  /*1a40*/  SHF.L.U64.HI R91, R26, 0x1, R2 ;  /* 0x000000011a5b7819 */ /* 0x000fe40000010202 */
[----:B------:R-:W-:Y:S01]  /*1a50*/  SHF.R.S32.HI R2, RZ, 0x1f, R71 ;  /* 0x0000001fff027819 */ /* 0x000fe20000011447 */
[----:B------:R-:W-:Y:S01]  /*1a60*/  IMAD.IADD R4, R21, 0x1, R4 ;  /* 0x0000000115047824 */ /* 0x000fe200078e0204 */
[----:B------:R-:W-:Y:S01]  /*1a70*/  IADD3.X R91, R91, UR5, RZ, P0, !PT ;  /* 0x000000055b5b7c10 */ /* 0x000fe200087fe4ff */
[----:B------:R-:W-:Y:S01]  /*1a80*/  IMAD.SHL.U32 R5, R8, 0x4, RZ ;  /* 0x0000000408057824 */ /* 0x000fe200078e00ff */
[----:B------:R-:W-:Y:S01]  /*1a90*/  LEA.HI R85, R2, R71, RZ, 0x7 ;  /* 0x0000004702557211 */ /* 0x000fe200078f38ff */
[----:B------:R-:W-:Y:S01]  /*1aa0*/  IMAD R3, R3, UR10, RZ ;  /* 0x0000000a03037c24 */ /* 0x000fe2000f8e02ff */
[----:B------:R-:W-:Y:S01]  /*1ab0*/  LEA R88, P2, R20, UR12, 0x1 ;  /* 0x0000000c14587c11 */ /* 0x000fe2000f8408ff */
[----:B------:R-:W-:Y:S01]  /*1ac0*/  IMAD R76, R150, R75, R5 ;  /* 0x0000004b964c7224 */ /* 0x000fe200078e0205 */
[----:B------:R-:W-:Y:S01]  /*1ad0*/  SHF.R.S32.HI R85, RZ, 0x7, R85 ;  /* 0x00000007ff557819 */ /* 0x000fe20000011455 */
[----:B------:R-:W-:Y:S01]  /*1ae0*/  IMAD R3, R114, UR11, R3 ;  /* 0x0000000b72037c24 */ /* 0x000fe2000f8e0203 */
[----:B------:R-:W-:Y:S01]  /*1af0*/  SHF.L.U64.HI R87, R20, 0x1, R4 ;  /* 0x0000000114577819 */ /* 0x000fe20000010204 */
[----:B------:R-:W-:Y:S01]  /*1b00*/  IMAD.WIDE.U32 R114, R114, UR10, R18 ;  /* 0x0000000a72727c25 */ /* 0x000fe2000f8e0012 */
[----:B------:R-:W-:-:S02]  /*1b10*/  VIMNMX R85, RZ, R85, !PT ;  /* 0x00000055ff557248 */ /* 0x000fc40007fe0100 */
[----:B------:R-:W-:Y:S01]  /*1b20*/  IADD3.X R87, R87, UR13, RZ, P2, !PT ;  /* 0x0000000d57577c10 */ /* 0x000fe200097fe4ff */
[----:B------:R-:W-:Y:S01]  /*1b30*/  IMAD.MOV.U32 R144, RZ, RZ, R88 ;  /* 0x000000ffff907224 */ /* 0x000fe200078e0058 */
[----:B------:R-:W-:Y:S01]  /*1b40*/  ISETP.GT.AND P0, PT, R48, R85, PT ;  /* 0x000000553000720c */ /* 0x000fe20003f04270 */
[----:B------:R-:W-:Y:S01]  /*1b50*/  IMAD.IADD R70, R115, 0x1, R3 ;  /* 0x0000000173467824 */ /* 0x000fe200078e0203 */
[----:B------:R-:W-:Y:S01]  /*1b60*/  IADD3 R74, R5, R76, RZ ;  /* 0x0000004c054a7210 */ /* 0x000fe20007ffe0ff */
[----:B------:R-:W-:Y:S01]  /*1b70*/  IMAD.MOV.U32 R143, RZ, RZ, R87 ;  /* 0x000000ffff8f7224 */ /* 0x000fe200078e0057 */
[----:B------:R-:W-:Y:S01]  /*1b80*/  LOP3.LUT P2, RZ, R64, 0x2, RZ, 0xc0, !PT ;  /* 0x0000000240ff7812 */ /* 0x000fe2000784c0ff */
[----:B------:R-:W-:Y:S01]  /*1b90*/  IMAD.MOV.U32 R146, RZ, RZ, R90 ;  /* 0x000000ffff927224 */ /* 0x000fe200078e005a */
[----:B------:R-:W-:Y:S01]  /*1ba0*/  SHF.R.S32.HI R73, RZ, 0x1f, R76 ;  /* 0x0000001fff497819 */ /* 0x000fe2000001144c */
[----:B------:R-:W-:Y:S01]  /*1bb0*/  IMAD.MOV.U32 R147, RZ, RZ, R91 ;  /* 0x000000ffff937224 */ /* 0x000fe200078e005b */
[----:B------:R-:W-:-:S02]  /*1bc0*/  SHF.R.S32.HI R72, RZ, 0x1f, R74 ;  /* 0x0000001fff487819 */ /* 0x000fc4000001144a */
[----:B------:R-:W-:Y:S01]  /*1bd0*/  SEL R49, R49, 0xfffffff0, !P2 ;  /* 0xfffffff031317807 */ /* 0x000fe20005000000 */
[----:B------:R-:W-:Y:S02]  /*1be0*/  @!P5 IMAD.MOV.U32 R13, RZ, RZ, RZ ;  /* 0x000000ffff0dd224 */ /* 0x000fe400078e00ff */
[----:B------:R-:W-:Y:S05]  /*1bf0*/  @!P0 BRA `(.L_x_4534) ;  /* 0x0000003400fc8947 */ /* 0x000fea0003800000 */
        /* <DEDUP_REMOVED lines=16> */
[----:B------:R-:W-:Y:S01]  /*1d00*/  IADD3 R111, R150, 0x40, RZ ;  /* 0x00000040966f7810 */ /* 0x000fe20007ffe0ff */
[----:B------:R-:W-:Y:S01]  /*1d10*/  ULDC.U8 UR20, c[0x0][0x3c3] ;  /* 0x0000f0c000147ab9 */ /* 0x000fe20000000000 */
[----:B------:R-:W-:Y:S01]  /*1d20*/  SHF.R.S32.HI R83, RZ, 0x1f, R84 ;  /* 0x0000001fff537819 */ /* 0x000fe20000011454 */
[----:B------:R-:W-:Y:S01]  /*1d30*/  IMAD R12, R11, UR5, R12 ;  /* 0x000000050b0c7c24 */ /* 0x000fe2000f8e020c */
[----:B------:R-:W-:Y:S01]  /*1d40*/  ULDC.64 UR4, c[0x0][0x340] ;  /* 0x0000d00000047ab9 */ /* 0x000fe20000000a00 */
[----:B------:R-:W-:Y:S01]  /*1d50*/  IMAD.IADD R17, R17, 0x1, R4 ;  /* 0x0000000111117824 */ /* 0x000fe200078e0204 */
[----:B------:R-:W-:Y:S01]  /*1d60*/  USHF.L.U64.HI UR23, UR4, 0x6, UR5 ;  /* 0x0000000604177899 */ /* 0x000fe20008010205 */
[----:B------:R-:W-:Y:S01]  /*1d70*/  IMAD R9, R5, UR4, RZ ;  /* 0x0000000405097c24 */ /* 0x000fe2000f8e02ff */
[----:B------:R-:W-:Y:S01]  /*1d80*/  USHF.L.U32 UR24, UR4, 0x6, URZ ;  /* 0x0000000604187899 */ /* 0x000fe2000800063f */
[----:B------:R-:W-:Y:S01]  /*1d90*/  IMAD.IADD R19, R19, 0x1, R12 ;  /* 0x0000000113137824 */ /* 0x000fe200078e020c */
[----:B------:R-:W-:Y:S01]  /*1da0*/  USHF.L.U64.HI UR21, UR4, 0x5, UR5 ;  /* 0x0000000504157899 */ /* 0x000fe20008010205 */
[-C--:B-1----:R-:W-:Y:S01]  /*1db0*/  IMAD R5, R5, R2.reuse, RZ ;  /* 0x0000000205057224 */ /* 0x082fe200078e02ff */
        /* <DEDUP_REMOVED lines=17> */
[C---:B------:R-:W-:Y:S01]  /*1ed0*/  IMAD R97, R6.reuse, UR13, R97 ;  /* 0x0000000d06617c24 */ /* 0x040fe2000f8e0261 */
[----:B------:R-:W-:Y:S01]  /*1ee0*/  ULDC UR18, c[0x0][0x2e0] ;  /* 0x0000b80000127ab9 */ /* 0x000fe20000000800 */
[----:B------:R-:W-:Y:S01]  /*1ef0*/  IMAD.WIDE.U32 R4, R6, UR12, R16 ;  /* 0x0000000c06047c25 */ /* 0x000fe2000f8e0010 */
[----:B------:R-:W-:Y:S01]  /*1f00*/  ULDC.64 UR12, c[0x0][0x320] ;  /* 0x0000c800000c7ab9 */ /* 0x000fe20000000a00 */
[----:B------:R-:W-:Y:S01]  /*1f10*/  ULDC.64 UR16, c[0x0][0x250] ;  /* 0x0000940000107ab9 */ /* 0x000fe20000000a00 */
[----:B------:R-:W-:Y:S01]  /*1f20*/  USHF.L.U32 UR22, UR22, 0x1, URZ ;  /* 0x0000000116167899 */ /* 0x000fe2000800063f */
[----:B------:R-:W-:Y:S01]  /*1f30*/  IMAD.SHL.U32 R96, R119, 0x40, RZ ;  /* 0x0000004077607824 */ /* 0x000fe200078e00ff */
[----:B------:R-:W-:Y:S01]  /*1f40*/  LEA R100, P2, R4, UR12, 0x1 ;  /* 0x0000000c04647c11 */ /* 0x000fe2000f8408ff */
[----:B------:R-:W-:Y:S01]  /*1f50*/  IMAD.WIDE.U32 R8, R118, 0x40, RZ ;  /* 0x0000004076087825 */ /* 0x000fe200078e00ff */
[----:B------:R-:W-:-:S02]  /*1f60*/  USHF.L.U32 UR24, UR24, 0x1, URZ ;  /* 0x0000000118187899 */ /* 0x000fc4000800063f */
[----:B------:R-:W-:Y:S01]  /*1f70*/  UIADD3 UR25, UR27, UR25, URZ ;  /* 0x000000191b197290 */ /* 0x000fe2000fffe03f */
[C---:B------:R-:W-:Y:S01]  /*1f80*/  IMAD R99, R6.reuse, UR11, R99 ;  /* 0x0000000b06637c24 */ /* 0x040fe2000f8e0263 */
[----:B------:R-:W-:Y:S01]  /*1f90*/  IADD3 R96, R9, R96, RZ ;  /* 0x0000006009607210 */ /* 0x000fe20007ffe0ff */
[----:B------:R-:W-:Y:S01]  /*1fa0*/  IMAD.WIDE.U32 R6, R6, UR10, R10 ;  /* 0x0000000a06067c25 */ /* 0x000fe2000f8e000a */
[----:B------:R-:W-:Y:S01]  /*1fb0*/  ULDC.64 UR10, c[0x0][0x318] ;  /* 0x0000c600000a7ab9 */ /* 0x000fe20000000a00 */
[----:B------:R-:W-:Y:S01]  /*1fc0*/  MOV R11, R48 ;  /* 0x00000030000b7202 */ /* 0x000fe20000000f00 */
[----:B------:R-:W-:Y:S01]  /*1fd0*/  ULDC.64 UR14, c[0x0][0x238] ;  /* 0x00008e00000e7ab9 */ /* 0x000fe20000000a00 */
[----:B-----5:R-:W-:Y:S01]  /*1fe0*/  IMAD.IADD R0, R13, 0x1, R0 ;  /* 0x000000010d007824 */ /* 0x020fe200078e0200 */
[----:B------:R-:W-:Y:S01]  /*1ff0*/  IADD3 R99, R7, R99, RZ ;  /* 0x0000006307637210 */ /* 0x000fe20007ffe0ff */
[----:B------:R-:W-:Y:S01]  /*2000*/  IMAD.IADD R97, R5, 0x1, R97 ;  /* 0x0000000105617824 */ /* 0x000fe200078e0261 */
[C---:B------:R-:W-:Y:S01]  /*2010*/  LEA R102, P0, R6.reuse, UR10, 0x1 ;  /* 0x0000000a06667c11 */ /* 0x040fe2000f8008ff */
[----:B------:R-:W-:Y:S01]  /*2020*/  IMAD R9, R75, R0, RZ ;  /* 0x000000004b097224 */ /* 0x000fe200078e02ff */
[----:B------:R-:W-:Y:S01]  /*2030*/  SHF.L.U32 R5, R121, 0x6, RZ ;  /* 0x0000000679057819 */ /* 0x000fe200000006ff */
[----:B------:R-:W-:Y:S01]  /*2040*/  IMAD R7, R119, 0xc0, RZ ;  /* 0x000000c077077824 */ /* 0x000fe200078e02ff */
[----:B------:R-:W-:Y:S01]  /*2050*/  LEA.HI.X R99, R6, UR11, R99, 0x1, P0 ;  /* 0x0000000b06637c11 */ /* 0x000fe200080f0c63 */
[----:B------:R-:W-:Y:S01]  /*2060*/  IMAD.WIDE.U32 R118, R118, 0xc0, RZ ;  /* 0x000000c076767825 */ /* 0x000fe200078e00ff */
[----:B------:R-:W-:Y:S01]  /*2070*/  SHF.R.S32.HI R51, RZ, 0x1f, R9 ;  /* 0x0000001fff337819 */ /* 0x000fe20000011409 */
[----:B------:R-:W-:Y:S01]  /*2080*/  ULDC.64 UR10, c[0x0][0x360] ;  /* 0x0000d800000a7ab9 */ /* 0x000fe20000000a00 */
[-C--:B------:R-:W-:Y:S01]  /*2090*/  IADD3 R106, P0, R74, R9.reuse, RZ ;  /* 0x000000094a6a7210 */ /* 0x080fe20007f1e0ff */
[C---:B------:R-:W-:Y:S01]  /*20a0*/  IMAD.SHL.U32 R82, R75.reuse, 0x40, RZ ;  /* 0x000000404b527824 */ /* 0x040fe200078e00ff */
[----:B------:R-:W-:Y:S01]  /*20b0*/  LEA.HI.X R97, R4, UR13, R97, 0x1, P2 ;  /* 0x0000000d04617c11 */ /* 0x000fe200090f0c61 */
[----:B------:R-:W-:Y:S01]  /*20c0*/  IMAD R80, R75, 0x60, RZ ;  /* 0x000000604b507824 */ /* 0x000fe200078e02ff */
[----:B------:R-:W-:Y:S01]  /*20d0*/  IADD3 R50, P2, R76, R9, RZ ;  /* 0x000000094c327210 */ /* 0x000fe20007f5e0ff */
[----:B------:R-:W-:Y:S01]  /*20e0*/  IMAD.X R107, R72, 0x1, R51, P0 ;  /* 0x00000001486b7824 */ /* 0x000fe200000e0633 */
[----:B------:R-:W-:Y:S01]  /*20f0*/  SHF.L.U64.HI R96, R8, 0x1, R96 ;  /* 0x0000000108607819 */ /* 0x000fe20000010260 */
[----:B------:R-:W-:Y:S01]  /*2100*/  IMAD.WIDE.U32 R120, R120, 0x40, RZ ;  /* 0x0000004078787825 */ /* 0x000fe200078e00ff */
[----:B------:R-:W-:Y:S01]  /*2110*/  IADD3.X R51, R73, R51, RZ, P2, !PT ;  /* 0x0000003349337210 */ /* 0x000fe200017fe4ff */
[----:B------:R-:W-:Y:S01]  /*2120*/  ULDC.64 UR12, c[0x0][0x230] ;  /* 0x00008c00000c7ab9 */ /* 0x000fe20000000a00 */
[C---:B------:R-:W-:Y:S01]  /*2130*/  SHF.L.U64.HI R107, R106.reuse, 0x1, R107 ;  /* 0x000000016a6b7819 */ /* 0x040fe2000001026b */
[----:B------:R-:W-:Y:S01]  /*2140*/  IMAD.SHL.U32 R106, R106, 0x2, RZ ;  /* 0x000000026a6a7824 */ /* 0x000fe200078e00ff */
[----:B------:R-:W-:Y:S01]  /*2150*/  SHF.L.U64.HI R51, R50, 0x1, R51 ;  /* 0x0000000132337819 */ /* 0x000fe20000010233 */
[----:B------:R-:W-:Y:S01]  /*2160*/  IMAD.SHL.U32 R95, R8, 0x2, RZ ;  /* 0x00000002085f7824 */ /* 0x000fe200078e00ff */
[----:B------:R-:W-:Y:S01]  /*2170*/  SHF.L.U32 R50, R50, 0x1, RZ ;  /* 0x0000000132327819 */ /* 0x000fe200000006ff */
[----:B------:R-:W-:Y:S01]  /*2180*/  IMAD.SHL.U32 R93, R2, 0x40, RZ ;  /* 0x00000040025d7824 */ /* 0x000fe200078e00ff */
[----:B------:R-:W-:Y:S01]  /*2190*/  IADD3 R104, P4, R106, UR10, RZ ;  /* 0x0000000a6a687c10 */ /* 0x000fe2000ff9e0ff */
[----:B------:R-:W-:Y:S01]  /*21a0*/  VIADD R78, R150, 0x20 ;  /* 0x00000020964e7836 */ /* 0x000fe20000000000 */
[----:B------:R-:W-:Y:S01]  /*21b0*/  IADD3 R10, P2, R50, UR10, RZ ;  /* 0x0000000a320a7c10 */ /* 0x000fe2000ff5e0ff */
[----:B------:R-:W-:Y:S01]  /*21c0*/  VIADD R110, R150, 0x60 ;  /* 0x00000060966e7836 */ /* 0x000fe20000000000 */
[----:B------:R-:W-:Y:S01]  /*21d0*/  IADD3 R106, P3, R106, UR4, RZ ;  /* 0x000000046a6a7c10 */ /* 0x000fe2000ff7e0ff */
[----:B------:R-:W-:Y:S01]  /*21e0*/  IMAD.IADD R94, R121, 0x1, R5 ;  /* 0x00000001795e7824 */ /* 0x000fe200078e0205 */
[----:B------:R-:W-:Y:S01]  /*21f0*/  IADD3 R50, P0, R50, UR4, RZ ;  /* 0x0000000432327c10 */ /* 0x000fe2000ff1e0ff */
[----:B--2---:R-:W-:Y:S01]  /*2200*/  IMAD.U32 R86, R86, -0x80, RZ ;  /* 0xffffff8056567824 */ /* 0x004fe200078e00ff */
[----:B------:R-:W-:Y:S01]  /*2210*/  IADD3 R98, R119, R7, RZ ;  /* 0x0000000777627210 */ /* 0x000fe20007ffe0ff */
[----:B------:R-:W-:Y:S01]  /*2220*/  ULDC UR4, c[0x0][0x2e0] ;  /* 0x0000b80000047ab9 */ /* 0x000fe20000000800 */
[----:B------:R-:W-:-:S02]  /*2230*/  SHF.R.S32.HI R81, RZ, 0x1f, R82 ;  /* 0x0000001fff517819 */ /* 0x000fc40000011452 */
[----:B------:R-:W-:Y:S02]  /*2240*/  SHF.R.S32.HI R79, RZ, 0x1f, R80 ;  /* 0x0000001fff4f7819 */ /* 0x000fe40000011450 */
[----:B------:R-:W-:Y:S02]  /*2250*/  IADD3.X R105, R107, UR11, RZ, P4, !PT ;  /* 0x0000000b6b697c10 */ /* 0x000fe4000a7fe4ff */
[----:B------:R-:W-:Y:S01]  /*2260*/  IADD3.X R9, R51, UR11, RZ, P2, !PT ;  /* 0x0000000b33097c10 */ /* 0x000fe200097fe4ff */
[----:B------:R-:W-:Y:S01]  /*2270*/  ULDC.64 UR10, c[0x0][0x248] ;  /* 0x00009200000a7ab9 */ /* 0x000fe20000000a00 */
[----:B------:R-:W-:Y:S02]  /*2280*/  IADD3.X R107, R107, UR5, RZ, P3, !PT ;  /* 0x000000056b6b7c10 */ /* 0x000fe40009ffe4ff */
[----:B------:R-:W-:Y:S01]  /*2290*/  IADD3.X R51, R51, UR5, RZ, P0, !PT ;  /* 0x0000000533337c10 */ /* 0x000fe200087fe4ff */
[----:B------:R-:W-:-:S06]  /*22a0*/  ULDC UR5, c[0x0][0x2e0] ;  /* 0x0000b80000057ab9 */ /* 0x000fcc0000000800 */
.L_x_4564:
[----:B------:R-:W-:Y:S02]  /*22b0*/  IMAD.SHL.U32 R13, R11, 0x80, RZ ;  /* 0x000000800b0d7824 */ /* 0x000fe400078e00ff */
[----:B------:R-:W-:Y:S02]  /*22c0*/  IMAD.MOV.U32 R101, RZ, RZ, R97 ;  /* 0x000000ffff657224 */ /* 0x000fe400078e0061 */
[----:B------:R-:W-:Y:S04]  /*22d0*/  VIADD R12, R13, 0xffffff80 ;  /* 0xffffff800d0c7836 */ /* 0x000fe80000000000 */
        /* <DEDUP_REMOVED lines=91> */
.L_x_4538:
[----:B------:R-:W-:Y:S05]  /*2890*/  BSYNC B0 ;  /* 0x0000000000007941 */ /* 0x000fea0003800000 */
.L_x_4537:
        /* <DEDUP_REMOVED lines=57> */
.L_x_4540:
[----:B------:R-:W-:Y:S05]  /*2c30*/  BSYNC B0 ;  /* 0x0000000000007941 */ /* 0x000fea0003800000 */
.L_x_4539:
        /* <DEDUP_REMOVED lines=57> */
.L_x_4542:
[----:B------:R-:W-:Y:S05]  /*2fd0*/  BSYNC B0 ;  /* 0x0000000000007941 */ /* 0x000fea0003800000 */
.L_x_4541:
        /* <DEDUP_REMOVED lines=63> */
.L_x_4544:
[----:B------:R-:W-:Y:S05]  /*33d0*/  BSYNC B0 ;  /* 0x0000000000007941 */ /* 0x000fea0003800000 */
.L_x_4543:
[C---:B------:R-:W-:Y:S01]  /*33e0*/  LEA R50, P2, R33.reuse, R50, 0x1 ;  /* 0x0000003221327211 */ /* 0x040fe200078408ff */
[----:B------:R-:W-:Y:S01]  /*33f0*/  IMAD.MOV.U32 R8, RZ, RZ, R10 ;  /* 0x000000ffff087224 */ /* 0x000fe200078e000a */
[----:B------:R-:W-:Y:S02]  /*3400*/  UMOV UR4, UR18 ;  /* 0x0000001200047c82 */ /* 0x000fe40008000000 */
[C---:B------:R-:W-:Y:S02]  /*3410*/  LEA.HI.X.SX32 R51, R33.reuse, R51, 0x1, P2 ;  /* 0x0000003321337211 */ /* 0x040fe400010f0eff */
[C---:B------:R-:W-:Y:S04]  /*3420*/  LEA R10, P0, R33.reuse, R8, 0x1 ;  /* 0x00000008210a7211 */ /* 0x040fe800078008ff */
[----:B------:R-:W-:Y:S01]  /*3430*/  LEA.HI.X.SX32 R9, R33, R9, 0x1, P0 ;  /* 0x0000000921097211 */ /* 0x000fe200000f0eff */
[----:B------:R-:W-:Y:S08]  /*3440*/  BRA `(.L_x_4545) ;  /* 0x00000018006c7947 */ /* 0x000ff00003800000 */
.L_x_4536:
        /* <DEDUP_REMOVED lines=14> */
[----:B-----5:R-:W-:Y:S01]  /*3530*/  IMAD.U32 R36, R45, 0x10000, RZ ;  /* 0x000100002d247824 */ /* 0x020fe200078e00ff */
[C---:B------:R-:W-:Y:S02]  /*3540*/  SHF.L.U32 R33, R44.reuse, 0x10, RZ ;  /* 0x000000102c217819 */ /* 0x040fe400000006ff */
[----:B------:R-:W-:Y:S01]  /*3550*/  LOP3.LUT R35, R44, 0xffff0000, RZ, 0xc0, !PT ;  /* 0xffff00002c237812 */ /* 0x000fe200078ec0ff */
[----:B------:R-:W-:Y:S01]  /*3560*/  IMAD.U32 R44, R47, 0x10000, RZ ;  /* 0x000100002f2c7824 */ /* 0x000fe200078e00ff */
[----:B------:R-:W-:Y:S02]  /*3570*/  LOP3.LUT R39, R45, 0xffff0000, RZ, 0xc0, !PT ;  /* 0xffff00002d277812 */ /* 0x000fe400078ec0ff */
[C---:B------:R-:W-:Y:S02]  /*3580*/  SHF.L.U32 R40, R46.reuse, 0x10, RZ ;  /* 0x000000102e287819 */ /* 0x040fe400000006ff */
[----:B------:R-:W-:Y:S01]  /*3590*/  LOP3.LUT R43, R46, 0xffff0000, RZ, 0xc0, !PT ;  /* 0xffff00002e2b7812 */ /* 0x000fe200078ec0ff */
[----:B------:R-:W-:Y:S01]  /*35a0*/  @P5 IMAD R123, RZ, RZ, -UR19 ;  /* 0x80000013ff7b5e24 */ /* 0x000fe2000f8e02ff */
[----:B------:R-:W-:Y:S01]  /*35b0*/  LOP3.LUT R47, R47, 0xffff0000, RZ, 0xc0, !PT ;  /* 0xffff00002f2f7812 */ /* 0x000fe200078ec0ff */
[----:B------:R-:W-:Y:S03]  /*35c0*/  @P5 IMAD R113, RZ, RZ, -UR19 ;  /* 0x80000013ff715e24 */ /* 0x000fe6000f8e02ff */
[C---:B--2---:R-:W-:Y:S04]  /*35d0*/  LEA R16, P0, R123.reuse, R102, 0x1 ;  /* 0x000000667b107211 */ /* 0x044fe800078008ff */
[----:B------:R-:W-:Y:S02]  /*35e0*/  LEA.HI.X.SX32 R17, R123, R103, 0x1, P0 ;  /* 0x000000677b117211 */ /* 0x000fe400000f0eff */
[C---:B------:R-:W-:Y:S02]  /*35f0*/  LEA R124, P0, R113.reuse, R104, 0x1 ;  /* 0x00000068717c7211 */ /* 0x040fe400078008ff */
[----:B-1----:R-:W-:Y:S01]  /*3600*/  MOV R103, RZ ;  /* 0x000000ff00677202 */ /* 0x002fe20000000f00 */
[----:B------:R-:W-:Y:S01]  /*3610*/  @P5 IMAD R103, RZ, RZ, -UR19 ;  /* 0x80000013ff675e24 */ /* 0x000fe2000f8e02ff */
[----:B------:R-:W-:Y:S01]  /*3620*/  LEA.HI.X.SX32 R125, R113, R105, 0x1, P0 ;  /* 0x00000069717d7211 */ /* 0x000fe200000f0eff */
[----:B------:R-:W2:Y:S03]  /*3630*/  LDG.E.128 R16, desc[UR6][R16.64] ;  /* 0x0000000610107981 */ /* 0x000ea6000c1e1d00 */
        /* <DEDUP_REMOVED lines=22> */
[C---:B------:R-:W-:Y:S01]  /*37a0*/  IMAD.U32 R19, R127.reuse, 0x10000, RZ ;  /* 0x000100007f137824 */ /* 0x040fe200078e00ff */
[----:B------:R-:W-:Y:S01]  /*37b0*/  LOP3.LUT R17, R127, 0xffff0000, RZ, 0xc0, !PT ;  /* 0xffff00007f117812 */ /* 0x000fe200078ec0ff */
[----:B------:R-:W-:Y:S01]  /*37c0*/  FMUL.FTZ R0, R27, R30 ;  /* 0x0000001e1b007220 */ /* 0x000fe20000410000 */
[----:B----4-:R-:W-:Y:S01]  /*37d0*/  SHF.L.U32 R32, R52, 0x10, RZ ;  /* 0x0000001034207819 */ /* 0x010fe200000006ff */
        /* <DEDUP_REMOVED lines=9> */
[C---:B------:R-:W-:Y:S01]  /*3870*/  SHF.L.U32 R41, R54.reuse, 0x10, RZ ;  /* 0x0000001036297819 */ /* 0x040fe200000006ff */
        /* <DEDUP_REMOVED lines=20> */
.L_x_4549:
[----:B------:R-:W-:Y:S05]  /*39c0*/  BSYNC B0 ;  /* 0x0000000000007941 */ /* 0x000fea0003800000 */
.L_x_4548:
[----:B-----5:R3:W-:Y:S02]  /*39d0*/  STG.E.128 desc[UR6][R88.64], R44 ;  /* 0x0000002c58007986 */ /* 0x0207e4000c101d06 */
.L_x_4547:
[----:B------:R-:W-:Y:S05]  /*39e0*/  BSYNC B1 ;  /* 0x0000000000017941 */ /* 0x000fea0003800000 */
.L_x_4546:
        /* <DEDUP_REMOVED lines=14> */
[C---:B------:R-:W-:Y:S01]  /*3ad0*/  LOP3.LUT R39, R45.reuse, 0xffff0000, RZ, 0xc0, !PT ;  /* 0xffff00002d277812 */ /* 0x040fe200078ec0ff */
[----:B------:R-:W-:Y:S01]  /*3ae0*/  IMAD.MOV.U32 R128, RZ, RZ, RZ ;  /* 0x000000ffff807224 */ /* 0x000fe200078e00ff */
[----:B------:R-:W-:Y:S01]  /*3af0*/  SHF.L.U32 R40, R46, 0x10, RZ ;  /* 0x000000102e287819 */ /* 0x000fe200000006ff */
[----:B------:R-:W-:Y:S01]  /*3b00*/  IMAD.U32 R33, R44, 0x10000, RZ ;  /* 0x000100002c217824 */ /* 0x000fe200078e00ff */
[----:B------:R-:W-:Y:S01]  /*3b10*/  LOP3.LUT R43, R46, 0xffff0000, RZ, 0xc0, !PT ;  /* 0xffff00002e2b7812 */ /* 0x000fe200078ec0ff */
[----:B------:R-:W-:Y:S02]  /*3b20*/  IMAD.U32 R36, R45, 0x10000, RZ ;  /* 0x000100002d247824 */ /* 0x000fe400078e00ff */
[C---:B------:R-:W-:Y:S01]  /*3b30*/  IMAD.U32 R44, R47.reuse, 0x10000, RZ ;  /* 0x000100002f2c7824 */ /* 0x040fe200078e00ff */
[----:B------:R-:W-:Y:S01]  /*3b40*/  LOP3.LUT R47, R47, 0xffff0000, RZ, 0xc0, !PT ;  /* 0xffff00002f2f7812 */ /* 0x000fe200078ec0ff */
[----:B------:R-:W-:Y:S01]  /*3b50*/  @P4 IMAD R124, RZ, RZ, -UR19 ;  /* 0x80000013ff7c4e24 */ /* 0x000fe2000f8e02ff */
[----:B------:R-:W-:Y:S02]  /*3b60*/  @P4 IADD3 R103, RZ, -UR19, RZ ;  /* 0x80000013ff674c10 */ /* 0x000fe4000fffe0ff */
[----:B------:R-:W-:Y:S02]  /*3b70*/  @P4 IADD3 R128, RZ, -UR19, RZ ;  /* 0x80000013ff804c10 */ /* 0x000fe4000fffe0ff */
[C---:B--2---:R-:W-:Y:S02]  /*3b80*/  LEA R16, P0, R103.reuse, R126, 0x1 ;  /* 0x0000007e67107211 */ /* 0x044fe400078008ff */
[----:B------:R-:W-:Y:S02]  /*3b90*/  IADD3 R89, P5, R84, R124, RZ ;  /* 0x0000007c54597210 */ /* 0x000fe40007fbe0ff */
[----:B------:R-:W-:Y:S02]  /*3ba0*/  LEA.HI.X.SX32 R17, R103, R127, 0x1, P0 ;  /* 0x0000007f67117211 */ /* 0x000fe400000f0eff */
[----:B------:R-:W-:Y:S02]  /*3bb0*/  LEA.HI.X.SX32 R124, R124, R83, 0x1, P5 ;  /* 0x000000537c7c7211 */ /* 0x000fe400028f0eff */
[C---:B---3--:R-:W-:Y:S02]  /*3bc0*/  LEA R126, P0, R89.reuse, R104, 0x1 ;  /* 0x00000068597e7211 */ /* 0x048fe400078008ff */
[----:B------:R-:W2:Y:S02]  /*3bd0*/  LDG.E.128 R16, desc[UR6][R16.64] ;  /* 0x0000000610107981 */ /* 0x000ea4000c1e1d00 */
        /* <DEDUP_REMOVED lines=59> */
.L_x_4553:
[----:B------:R-:W-:Y:S05]  /*3f90*/  BSYNC B0 ;  /* 0x0000000000007941 */ /* 0x000fea0003800000 */
.L_x_4552:
[----:B-----5:R4:W-:Y:S02]  /*3fa0*/  STG.E.128 desc[UR6][R122.64], R44 ;  /* 0x0000002c7a007986 */ /* 0x0209e4000c101d06 */
.L_x_4551:
[----:B------:R-:W-:Y:S05]  /*3fb0*/  BSYNC B1 ;  /* 0x0000000000017941 */ /* 0x000fea0003800000 */
.L_x_4550:
        /* <DEDUP_REMOVED lines=90> */
.L_x_4557:
[----:B------:R-:W-:Y:S05]  /*4560*/  BSYNC B0 ;  /* 0x0000000000007941 */ /* 0x000fea0003800000 */
.L_x_4556:
[----:B-----5:R4:W-:Y:S02]  /*4570*/  STG.E.128 desc[UR6][R122.64], R44 ;  /* 0x0000002c7a007986 */ /* 0x0209e4000c101d06 */
.L_x_4555:
[----:B------:R-:W-:Y:S05]  /*4580*/  BSYNC B1 ;  /* 0x0000000000017941 */ /* 0x000fea0003800000 */
.L_x_4554:
        /* <DEDUP_REMOVED lines=64> */
[----:B----4-:R-:W-:Y:S01]  /*4990*/  LOP3.LUT R34, R52, 0xffff0000, RZ, 0xc0, !PT ;  /* 0xffff000034227812 */ /* 0x010fe200078ec0ff */
        /* <DEDUP_REMOVED lines=30> */
.L_x_4561:
[----:B------:R-:W-:Y:S05]  /*4b80*/  BSYNC B0 ;  /* 0x0000000000007941 */ /* 0x000fea0003800000 */
.L_x_4560:
[----:B-----5:R1:W-:Y:S02]  /*4b90*/  STG.E.128 desc[UR6][R122.64], R44 ;  /* 0x0000002c7a007986 */ /* 0x0203e4000c101d06 */
.L_x_4559:
[----:B------:R-:W-:Y:S05]  /*4ba0*/  BSYNC B1 ;  /* 0x0000000000017941 */ /* 0x000fea0003800000 */
.L_x_4558:
        /* <DEDUP_REMOVED lines=8> */
.L_x_4535:
        /* <DEDUP_REMOVED lines=21> */
[----:B-1----:R-:W-:Y:S04]  /*4d80*/  @P2 IMAD.WIDE.U32 R20, R2, 0xc0, R88 ;  /* 0x000000c002142825 */ /* 0x002fe800078e0058 */
[----:B------:R-:W-:Y:S05]  /*4d90*/  @P2 IMAD R3, R3, 0xc0, RZ ;  /* 0x000000c003032824 */ /* 0x000fea00078e02ff */
[----:B------:R-:W-:Y:S01]  /*4da0*/  @P2 IADD3 R21, R21, R3, RZ ;  /* 0x0000000315152210 */ /* 0x000fe20007ffe0ff */
[----:B---3--:R1:W-:Y:S04]  /*4db0*/  @P4 STG.E.128 desc[UR6][R26.64], R4 ;  /* 0x000000041a004986 */ /* 0x0083e8000c101d06 */
[----:B------:R-:W2:Y:S04]  /*4dc0*/  @P3 LDG.E.128 R16, desc[UR6][R16.64] ;  /* 0x0000000610103981 */ /* 0x000ea8000c1e1d00 */
[----:B--2---:R2:W-:Y:S04]  /*4dd0*/  @P3 STG.E.128 desc[UR6][R22.64], R16 ;  /* 0x0000001016003986 */ /* 0x0045e8000c101d06 */
[----:B-1----:R-:W3:Y:S04]  /*4de0*/  @P2 LDG.E.128 R4, desc[UR6][R24.64] ;  /* 0x0000000618042981 */ /* 0x002ee8000c1e1d00 */
[----:B---3--:R2:W-:Y:S02]  /*4df0*/  @P2 STG.E.128 desc[UR6][R20.64], R4 ;  /* 0x0000000414002986 */ /* 0x0085e4000c101d06 */
.L_x_4545:
        /* <DEDUP_REMOVED lines=10> */
[----:B------:R-:W-:Y:S01]  /*4ea0*/  IMAD.MOV.U32 R20, RZ, RZ, RZ ;  /* 0x000000ffff147224 */ /* 0x000fe200078e00ff */
[----:B------:R-:W1:Y:S01]  /*4eb0*/  LDC R2, c[0x0][0x380] ;  /* 0x0000e000ff027b82 */ /* 0x000e620000000800 */
[----:B------:R-:W-:Y:S02]  /*4ec0*/  IADD3 R13, R13, -0x100, RZ ;  /* 0xffffff000d0d7810 */ /* 0x000fe40007ffe0ff */
[----:B---34-:R-:W-:Y:S02]  /*4ed0*/  IABS R17, R12 ;  /* 0x0000000c00117213 */ /* 0x018fe40000000000 */
        /* <DEDUP_REMOVED lines=68> */
.L_x_4562:
        /* <DEDUP_REMOVED lines=9> */
.L_x_4563:
[----:B------:R-:W-:Y:S04]  /*53b0*/  IADD3 R11, R11, -0x1, RZ ;  /* 0xffffffff0b0b7810 */ /* 0x000fe80007ffe0ff */
[----:B------:R-:W-:Y:S11]  /*53c0*/  ISETP.GT.AND P0, PT, R11, R85, PT ;  /* 0x000000550b00720c */ /* 0x000ff60003f04270 */
[----:B------:R-:W-:Y:S02]  /*53d0*/  @!UPT UIADD3 URZ, URZ, URZ, URZ ;  /* 0x0000003f3f3ff290 */ /* 0x000fe4000fffe03f */
[----:B------:R-:W-:Y:S05]  /*53e0*/  @P0 BRA `(.L_x_4564) ;  /* 0xffffffcc00b00947 */ /* 0x000fea000383ffff */
.L_x_4534:
        /* <DEDUP_REMOVED lines=19> */
[----:B------:R-:W-:Y:S01]  /*5520*/  LEA R8, P3, R114, UR8, 0x1 ;  /* 0x0000000872087c11 */ /* 0x000fe2000f8608ff */
[--C-:B-----5:R-:W-:Y:S01]  /*5530*/  IMAD.IADD R13, R148, 0x1, -R59.reuse ;  /* 0x00000001940d7824 */ /* 0x120fe200078e0a3b */
[----:B------:R-:W-:Y:S02]  /*5540*/  LEA R26, P2, R5, UR8, 0x1 ;  /* 0x00000008051a7c11 */ /* 0x000fe4000f8408ff */
[----:B--2---:R-:W-:-:S05]  /*5550*/  IADD3 R0, R0, R71, R59 ;  /* 0x0000004700007210 */ /* 0x004fca0007ffe03b */
        /* <DEDUP_REMOVED lines=66> */
.L_x_4571:
[----:B------:R-:W-:Y:S05]  /*5980*/  BSYNC B0 ;  /* 0x0000000000007941 */ /* 0x000fea0003800000 */
.L_x_4570:
[----:B-----5:R1:W-:Y:S02]  /*5990*/  STS.128 [R155], R8 ;  /* 0x000000089b007388 */ /* 0x0203e40000000c00 */
.L_x_4569:
[----:B------:R-:W-:Y:S05]  /*59a0*/  BSYNC B1 ;  /* 0x0000000000017941 */ /* 0x000fea0003800000 */
.L_x_4568:
[----:B------:R-:W-:-:S05]  /*59b0*/  VIADD R20, R150, 0x20 ;  /* 0x0000002096147836 */ /* 0x000fca0000000000 */
        /* <DEDUP_REMOVED lines=29> */
[----:B---34-:R-:W-:Y:S02]  /*5b90*/  LOP3.LUT R17, R3, 0xffff0000, RZ, 0xc0, !PT ;  /* 0xffff000003117812 */ /* 0x018fe400078ec0ff */
[----:B------:R-:W-:Y:S01]  /*5ba0*/  LOP3.LUT R21, R4, 0xffff0000, RZ, 0xc0, !PT ;  /* 0xffff000004157812 */ /* 0x000fe200078ec0ff */
        /* <DEDUP_REMOVED lines=25> */
.L_x_4574:
[----:B------:R-:W-:Y:S05]  /*5d40*/  BSYNC B0 ;  /* 0x0000000000007941 */ /* 0x000fea0003800000 */
.L_x_4573:
[----:B-----5:R2:W-:Y:S01]  /*5d50*/  STS.128 [R155+0x800], R8 ;  /* 0x000800089b007388 */ /* 0x0205e20000000c00 */
[----:B------:R-:W-:Y:S05]  /*5d60*/  BRA `(.L_x_4572) ;  /* 0x0000000c00407947 */ /* 0x000fea0003800000 */
.L_x_4567:
        /* <DEDUP_REMOVED lines=28> */
[----:B---34-:R-:W-:Y:S02]  /*5f30*/  LEA.HI.X.SX32 R17, R12, R25, 0x1, P2 ;  /* 0x000000190c117211 */ /* 0x018fe400010f0eff */
[----:B------:R-:W-:-:S04]  /*5f40*/  LEA R16, P2, R2, UR8, 0x1 ;  /* 0x0000000802107c11 */ /* 0x000fc8000f8408ff */
[----:B------:R-:W-:-:S06]  /*5f50*/  LEA.HI.X R17, R2, UR9, R17, 0x1, P2 ;  /* 0x0000000902117c11 */ /* 0x000fcc00090f0c11 */
[----:B------:R-:W3:Y:S01]  /*5f60*/  LDG.E.128 R16, desc[UR6][R16.64] ;  /* 0x0000000610107981 */ /* 0x000ee2000c1e1d00 */
        /* <DEDUP_REMOVED lines=33> */
[----:B---3--:R-:W-:Y:S01]  /*6180*/  SHF.L.U32 R7, R17, 0x10, RZ ;  /* 0x0000001011077819 */ /* 0x008fe200000006ff */
        /* <DEDUP_REMOVED lines=26> */
.L_x_4578:
[----:B------:R-:W-:Y:S05]  /*6330*/  BSYNC B0 ;  /* 0x0000000000007941 */ /* 0x000fea0003800000 */
.L_x_4577:
[----:B-----5:R2:W-:Y:S02]  /*6340*/  STS.128 [R155], R20 ;  /* 0x000000149b007388 */ /* 0x0205e40000000c00 */
.L_x_4576:
[----:B------:R-:W-:Y:S05]  /*6350*/  BSYNC B1 ;  /* 0x0000000000017941 */ /* 0x000fea0003800000 */
.L_x_4575:
[----:B--2---:R-:W-:-:S05]  /*6360*/  VIADD R20, R150, 0x20 ;  /* 0x0000002096147836 */ /* 0x004fca0000000000 */
        /* <DEDUP_REMOVED lines=21> */
[----:B------:R-:W2:Y:S03]  /*64c0*/  LDG.E.128 R8, desc[UR6][R10.64] ;  /* 0x000000060a087981 */ /* 0x000ea6000c1e1d00 */
[----:B------:R-:W-:Y:S01]  /*64d0*/  LEA.HI.X R13, R2, UR9, R13, 0x1, P2 ;  /* 0x00000009020d7c11 */ /* 0x000fe200090f0c0d */
[----:B------:R-:W-:Y:S01]  /*64e0*/  ULDC.64 UR8, c[0x0][0x358] ;  /* 0x0000d60000087ab9 */ /* 0x000fe20000000a00 */
[----:B------:R-:W-:Y:S01]  /*64f0*/  MOV R2, RZ ;  /* 0x000000ff00027202 */ /* 0x000fe20000000f00 */
[----:B------:R-:W-:-:S03]  /*6500*/  @P0 IMAD.MOV R2, RZ, RZ, -R77 ;  /* 0x000000ffff020224 */ /* 0x000fc600078e0a4d */
[----:B------:R-:W2:Y:S02]  /*6510*/  LDG.E.128 R12, desc[UR6][R12.64] ;  /* 0x000000060c0c7981 */ /* 0x000ea4000c1e1d00 */
        /* <DEDUP_REMOVED lines=20> */
[C---:B------:R-:W-:Y:S01]  /*6660*/  IMAD.U32 R28, R12.reuse, 0x10000, RZ ;  /* 0x000100000c1c7824 */ /* 0x040fe200078e00ff */
        /* <DEDUP_REMOVED lines=44> */
.L_x_4580:
[----:B------:R-:W-:Y:S05]  /*6930*/  BSYNC B0 ;  /* 0x0000000000007941 */ /* 0x000fea0003800000 */
.L_x_4579:
[----:B-----5:R1:W-:Y:S01]  /*6940*/  STS.128 [R155+0x800], R4 ;  /* 0x000800049b007388 */ /* 0x0203e20000000c00 */
[----:B------:R-:W-:Y:S05]  /*6950*/  BRA `(.L_x_4572) ;  /* 0x0000000000447947 */ /* 0x000fea0003800000 */
.L_x_4566:
[----:B------:R-:W-:Y:S02]  /*6960*/  IMAD.IADD R3, R148, 0x1, -R59 ;  /* 0x0000000194037824 */ /* 0x000fe400078e0a3b */
[----:B------:R-:W-:-:S03]  /*6970*/  VIADD R20, R150, 0x20 ;  /* 0x0000002096147836 */ /* 0x000fc60000000000 */
        /* <DEDUP_REMOVED lines=15> */
.L_x_4572:
[----:B------:R-:W-:Y:S05]  /*6a70*/  BSYNC B2 ;  /* 0x0000000000027941 */ /* 0x000fea0003800000 */
.L_x_4565:
[----:B------:R-:W-:Y:S01]  /*6a80*/  VIADD R154, R48, 0xffffffff ;  /* 0xffffffff309a7836 */ /* 0x000fe20000000000 */
[----:B------:R-:W-:Y:S01]  /*6a90*/  LOP3.LUT R41, R65, 0x7fffffe, RZ, 0xc0, !PT ;  /* 0x07fffffe41297812 */ /* 0x000fe200078ec0ff */
[----:B-1----:R-:W-:Y:S01]  /*6aa0*/  VIADD R7, R150, 0x40 ;  /* 0x0000004096077836 */ /* 0x002fe20000000000 */
[----:B--2---:R-:W-:Y:S01]  /*6ab0*/  SHF.R.S32.HI R11, RZ, 0x1f, R66 ;  /* 0x0000001fff0b7819 */ /* 0x004fe20000011442 */
[----:B------:R-:W-:Y:S01]  /*6ac0*/  IMAD.SHL.U32 R0, R154, 0x80, RZ ;  /* 0x000000809a007824 */ /* 0x000fe200078e00ff */
[----:B------:R-:W-:Y:S01]  /*6ad0*/  LOP3.LUT R69, R69, 0xfffffff8, RZ, 0xc0, !PT ;  /* 0xfffffff845457812 */ /* 0x000fe200078ec0ff */
[----:B------:R-:W-:Y:S01]  /*6ae0*/  VIADD R6, R150, 0x60 ;  /* 0x0000006096067836 */ /* 0x000fe20000000000 */
[----:B------:R-:W-:Y:S01]  /*6af0*/  ULDC.64 UR12, c[0x0][0x398] ;  /* 0x0000e600000c7ab9 */ /* 0x000fe20000000a00 */
[----:B------:R-:W-:Y:S02]  /*6b00*/  IMAD.IADD R9, R57, 0x1, -R0 ;  /* 0x0000000139097824 */ /* 0x000fe400078e0a00 */
[----:B------:R-:W-:Y:S01]  /*6b10*/  IMAD.IADD R41, R66, 0x1, -R41 ;  /* 0x0000000142297824 */ /* 0x000fe200078e0a29 */
[----:B------:R-:W-:Y:S01]  /*6b20*/  LEA.HI R66, R11, R66, RZ, 0x3 ;  /* 0x000000420b427211 */ /* 0x000fe200078f18ff */
[----:B------:R-:W-:Y:S01]  /*6b30*/  IMAD.IADD R69, R56, 0x1, -R69 ;  /* 0x0000000138457824 */ /* 0x000fe200078e0a45 */
[-C--:B------:R-:W-:Y:S01]  /*6b40*/  ISETP.GE.AND P6, PT, R7, R9.reuse, PT ;  /* 0x000000090700720c */ /* 0x080fe20003fc6270 */
[----:B------:R-:W-:Y:S01]  /*6b50*/  IMAD.SHL.U32 R8, R64, 0x40, RZ ;  /* 0x0000004040087824 */ /* 0x000fe200078e00ff */
[-C--:B------:R-:W-:Y:S01]  /*6b60*/  ISETP.GE.AND P5, PT, R6, R9.reuse, PT ;  /* 0x000000090600720c */ /* 0x080fe20003fa6270 */
[----:B------:R-:W-:Y:S01]  /*6b70*/  IMAD.SHL.U32 R42, R66, 0x20, RZ ;  /* 0x00000020422a7824 */ /* 0x000fe200078e00ff */
[-C--:B------:R-:W-:Y:S01]  /*6b80*/  ISETP.GE.AND P0, PT, R20, R9.reuse, PT ;  /* 0x000000091400720c */ /* 0x080fe20003f06270 */
[----:B------:R-:W-:Y:S01]  /*6b90*/  IMAD R59, R58, 0x10, R59 ;  /* 0x000000103a3b7824 */ /* 0x000fe200078e023b */
[-C--:B------:R-:W-:Y:S01]  /*6ba0*/  ISETP.GE.AND P3, PT, R150, R9.reuse, PT ;  /* 0x000000099600720c */ /* 0x080fe20003f66270 */
[----:B------:R-:W-:Y:S01]  /*6bb0*/  IMAD.SHL.U32 R85, R56, 0x2, RZ ;  /* 0x0000000238557824 */ /* 0x000fe200078e00ff */
[----:B------:R-:W-:-:S02]  /*6bc0*/  ISETP.GE.AND P4, PT, R20, R9, PT ;  /* 0x000000091400720c */ /* 0x000fc40003f86270 */
[----:B------:R-:W-:Y:S02]  /*6bd0*/  LOP3.LUT R8, R8, 0xc0, RZ, 0xc0, !PT ;  /* 0x000000c008087812 */ /* 0x000fe400078ec0ff */
[----:B------:R-:W-:Y:S01]  /*6be0*/  LOP3.LUT R42, R42, 0xffffff00, RZ, 0xc0, !PT ;  /* 0xffffff002a2a7812 */ /* 0x000fe200078ec0ff */
[----:B------:R-:W1:Y:S01]  /*6bf0*/  @!P6 LDC.64 R4, c[0x0][0x248] ;  /* 0x00009200ff04eb82 */ /* 0x000e620000000a00 */
[----:B------:R-:W-:-:S03]  /*6c00*/  LOP3.LUT R85, R85, 0x6, RZ, 0xc0, !PT ;  /* 0x0000000655557812 */ /* 0x000fc600078ec0ff */
[C---:B------:R-:W-:Y:S02]  /*6c10*/  @!P0 LEA R10, P2, R61.reuse, R144, 0x1 ;  /* 0x000000903d0a8211 */ /* 0x040fe400078408ff */
[----:B------:R-:W-:Y:S02]  /*6c20*/  @!P3 IMAD.MOV.U32 R142, RZ, RZ, R144 ;  /* 0x000000ffff8eb224 */ /* 0x000fe400078e0090 */
[----:B------:R-:W2:Y:S01]  /*6c30*/  @!P5 LDC.64 R2, c[0x0][0x248] ;  /* 0x00009200ff02db82 */ /* 0x000ea20000000a00 */
[----:B------:R-:W-:Y:S02]  /*6c40*/  @!P0 LEA.HI.X R11, R61, R143, R60, 0x1, P2 ;  /* 0x0000008f3d0b8211 */ /* 0x000fe400010f0c3c */
[----:B------:R-:W-:Y:S01]  /*6c50*/  @!PT LDS RZ, [RZ] ;  /* 0x00000000fffff984 */ /* 0x000fe20000000800 */
[----:B------:R-:W-:Y:S01]  /*6c60*/  @!PT LDS RZ, [RZ] ;  /* 0x00000000fffff984 */ /* 0x000fe20000000800 */
[----:B------:R-:W-:Y:S01]  /*6c70*/  @!PT LDS RZ, [RZ] ;  /* 0x00000000fffff984 */ /* 0x000fe20000000800 */
[----:B------:R3:W-:Y:S01]  /*6c80*/  @!P3 LDGSTS.E.BYPASS.LTC128B.128 [R155+0x1000], desc[UR6][R142.64] ;  /* 0x010000008e9bbfae */ /* 0x0007e2000b901d46 */
[-C--:B------:R-:W-:Y:S02]  /*6c90*/  ISETP.GE.AND P3, PT, R7, R9.reuse, PT ;  /* 0x000000090700720c */ /* 0x080fe40003f66270 */
[----:B------:R-:W-:Y:S01]  /*6ca0*/  ISETP.GE.AND P2, PT, R6, R9, PT ;  /* 0x000000090600720c */ /* 0x000fe20003f46270 */
[----:B------:R4:W-:Y:S01]  /*6cb0*/  @!P0 LDGSTS.E.BYPASS.LTC128B.128 [R155+0x1800], desc[UR6][R10.64] ;  /* 0x018000000a9b8fae */ /* 0x0009e2000b901d46 */
[----:B------:R-:W-:-:S04]  /*6cc0*/  SHF.R.S32.HI R6, RZ, 0x4, R67 ;  /* 0x00000004ff067819 */ /* 0x000fc80000011443 */
[----:B------:R-:W-:Y:S02]  /*6cd0*/  LEA.HI R67, R67, R6, RZ, 0x1 ;  /* 0x0000000643437211 */ /* 0x000fe400078f08ff */
[C---:B-1----:R-:W-:Y:S02]  /*6ce0*/  @!P6 LEA R14, P0, R4.reuse, R144, 0x7 ;  /* 0x00000090040ee211 */ /* 0x042fe400078038ff */
[----:B------:R-:W-:Y:S02]  /*6cf0*/  LOP3.LUT R67, R67, 0xfffffffe, RZ, 0xc0, !PT ;  /* 0xfffffffe43437812 */ /* 0x000fe400078ec0ff */
[----:B------:R-:W-:Y:S02]  /*6d00*/  @!P6 LEA.HI.X R15, R4, R143, R5, 0x7, P0 ;  /* 0x0000008f040fe211 */ /* 0x000fe400000f3c05 */
[----:B------:R-:W1:Y:S01]  /*6d10*/  @!P3 LDC.64 R4, c[0x0][0x250] ;  /* 0x00009400ff04bb82 */ /* 0x000e620000000a00 */
[----:B------:R-:W-:Y:S01]  /*6d20*/  IMAD.IADD R6, R6, 0x1, -R67 ;  /* 0x0000000106067824 */ /* 0x000fe200078e0a43 */
[----:B------:R-:W-:Y:S01]  /*6d30*/  ISETP.GE.AND P0, PT, R150, R9, PT ;  /* 0x000000099600720c */ /* 0x000fe20003f06270 */
[----:B--2---:R-:W-:Y:S01]  /*6d40*/  @!P5 IMAD R3, R3, 0xc0, RZ ;  /* 0x000000c00303d824 */ /* 0x004fe200078e02ff */
[----:B------:R-:W-:Y:S01]  /*6d50*/  @!P6 LDGSTS.E.BYPASS.LTC128B.128 [R155+0x2000], desc[UR6][R14.64] ;  /* 0x020000000e9befae */ /* 0x000fe2000b901d46 */
[----:B------:R-:W-:-:S02]  /*6d60*/  IMAD.SHL.U32 R9, R68, 0x8, RZ ;  /* 0x0000000844097824 */ /* 0x000fc400078e00ff */
[----:B---3--:R-:W-:-:S04]  /*6d70*/  @!P5 IMAD.MOV.U32 R142, RZ, RZ, R144 ;  /* 0x000000ffff8ed224 */ /* 0x008fc800078e0090 */
[----:B-----5:R-:W-:-:S04]  /*6d80*/  @!P5 IMAD.WIDE.U32 R12, R2, 0xc0, R142 ;  /* 0x000000c0020cd825 */ /* 0x020fc800078e008e */
[----:B----4-:R-:W-:Y:S01]  /*6d90*/  @!P5 IMAD.IADD R17, R3, 0x1, R13 ;  /* 0x000000010311d824 */ /* 0x010fe200078e020d */
[----:B------:R-:W-:Y:S01]  /*6da0*/  LEA.HI R3, R69, R69, RZ, 0x1 ;  /* 0x0000004545037211 */ /* 0x000fe200078f08ff */
[----:B------:R-:W-:-:S03]  /*6db0*/  @!P5 IMAD.MOV.U32 R16, RZ, RZ, R12 ;  /* 0x000000ffff10d224 */ /* 0x000fc600078e000c */
[----:B------:R-:W-:Y:S02]  /*6dc0*/  SHF.R.S32.HI R2, RZ, 0x1, R3 ;  /* 0x00000001ff027819 */ /* 0x000fe40000011403 */
[----:B------:R2:W-:Y:S01]  /*6dd0*/  @!P5 LDGSTS.E.BYPASS.LTC128B.128 [R155+0x2800], desc[UR6][R16.64] ;  /* 0x02800000109bdfae */ /* 0x0005e2000b901d46 */
[----:B------:R-:W-:Y:S01]  /*6de0*/  LOP3.LUT R10, R3, 0x3fffffe, RZ, 0xc0, !PT ;  /* 0x03fffffe030a7812 */ /* 0x000fe200078ec0ff */
[----:B------:R-:W-:Y:S02]  /*6df0*/  IMAD.SHL.U32 R3, R6, 0x8, RZ ;  /* 0x0000000806037824 */ /* 0x000fe400078e00ff */
[----:B------:R-:W0:Y:S01]  /*6e00*/  LDGDEPBAR ;  /* 0x00000000000079af */ /* 0x000e220000000000 */
[----:B------:R-:W-:Y:S02]  /*6e10*/  IMAD.SHL.U32 R12, R2, 0x40, RZ ;  /* 0x00000040020c7824 */ /* 0x000fe400078e00ff */
[----:B------:R-:W-:Y:S01]  /*6e20*/  IMAD.IADD R69, R69, 0x1, -R10 ;  /* 0x0000000145457824 */ /* 0x000fe200078e0a0a */
[----:B------:R-:W-:-:S02]  /*6e30*/  LOP3.LUT R3, R8, 0x8, R3, 0xf8, !PT ;  /* 0x0000000808037812 */ /* 0x000fc400078ef803 */
[----:B------:R-:W-:Y:S01]  /*6e40*/  LOP3.LUT R12, R12, 0xc0, RZ, 0xc0, !PT ;  /* 0x000000c00c0c7812 */ /* 0x000fe200078ec0ff */
[----:B------:R-:W-:Y:S01]  /*6e50*/  IMAD R140, R6, 0x8, R69 ;  /* 0x00000008068c7824 */ /* 0x000fe200078e0245 */
[----:B------:R-:W-:Y:S01]  /*6e60*/  @!P4 LEA R10, P5, R63, R146, 0x1 ;  /* 0x000000923f0ac211 */ /* 0x000fe200078a08ff */
[----:B------:R-:W3:Y:S01]  /*6e70*/  @!P2 LDC.64 R6, c[0x0][0x250] ;  /* 0x00009400ff06ab82 */ /* 0x000ee20000000a00 */
[----:B------:R-:W-:Y:S02]  /*6e80*/  LOP3.LUT R9, R12, 0x8, R9, 0xf8, !PT ;  /* 0x000000080c097812 */ /* 0x000fe400078ef809 */
[----:B------:R-:W-:Y:S02]  /*6e90*/  SHF.R.U32.HI R12, RZ, 0x3, R12 ;  /* 0x00000003ff0c7819 */ /* 0x000fe4000001160c */
[----:B------:R-:W-:Y:S02]  /*6ea0*/  SHF.R.U32.HI R8, RZ, 0x3, R8 ;  /* 0x00000003ff087819 */ /* 0x000fe40000011608 */
[----:B------:R-:W-:-:S02]  /*6eb0*/  LOP3.LUT R9, R9, R12, RZ, 0x3c, !PT ;  /* 0x0000000c09097212 */ /* 0x000fc400078e3cff */
[----:B------:R-:W-:Y:S02]  /*6ec0*/  @!P4 LEA.HI.X R11, R63, R147, R62, 0x1, P5 ;  /* 0x000000933f0bc211 */ /* 0x000fe400028f0c3e */
[----:B------:R-:W-:Y:S01]  /*6ed0*/  LOP3.LUT R3, R3, R8, RZ, 0x3c, !PT ;  /* 0x0000000803037212 */ /* 0x000fe200078e3cff */
[----:B------:R-:W-:Y:S01]  /*6ee0*/  IMAD.U32 R140, R140, 0x20, R9 ;  /* 0x000000208c8c7824 */ /* 0x000fe200078e0009 */
[----:B-1----:R-:W-:Y:S01]  /*6ef0*/  @!P3 LEA R8, P5, R4, R146, 0x7 ;  /* 0x000000920408b211 */ /* 0x002fe200078a38ff */
[----:B------:R-:W-:-:S04]  /*6f00*/  DEPBAR.LE SB0, 0x0 ;  /* 0x000080000000791a */ /* 0x000fc80000000000 */
[----:B------:R-:W-:Y:S01]  /*6f10*/  BAR.SYNC.DEFER_BLOCKING 0x0 ;  /* 0x0000000000007b1d */ /* 0x000fe20000010000 */
[----:B------:R-:W-:Y:S01]  /*6f20*/  @!P3 LEA.HI.X R9, R4, R147, R5, 0x7, P5 ;  /* 0x000000930409b211 */ /* 0x000fe200028f3c05 */
[--C-:B------:R-:W-:Y:S01]  /*6f30*/  IMAD R4, R58, 0x200, R42.reuse ;  /* 0x000002003a047824 */ /* 0x100fe200078e022a */
[----:B------:R-:W-:Y:S01]  /*6f40*/  LEA R140, R140, UR4, 0x1 ;  /* 0x000000048c8c7c11 */ /* 0x000fe2000f8e08ff */
[C---:B------:R-:W-:Y:S02]  /*6f50*/  IMAD R42, R41.reuse, 0x20, R42 ;  /* 0x00000020292a7824 */ /* 0x040fe400078e022a */
[----:B------:R-:W-:Y:S02]  /*6f60*/  IMAD R4, R41, 0x20, R4 ;  /* 0x0000002029047824 */ /* 0x000fe400078e0204 */
[----:B---3--:R-:W-:-:S04]  /*6f70*/  @!P2 IMAD.WIDE.U32 R12, R6, 0xc0, R146 ;  /* 0x000000c0060ca825 */ /* 0x008fc800078e0092 */
[----:B------:R-:W-:Y:S02]  /*6f80*/  @!P2 IMAD R7, R7, 0xc0, RZ ;  /* 0x000000c00707a824 */ /* 0x000fe400078e02ff */
[----:B------:R-:W-:Y:S02]  /*6f90*/  IMAD.IADD R142, R3, 0x1, R4 ;  /* 0x00000001038e7824 */ /* 0x000fe400078e0204 */
[----:B--2---:R-:W-:Y:S02]  /*6fa0*/  @!P2 IMAD.IADD R17, R7, 0x1, R13 ;  /* 0x000000010711a824 */ /* 0x004fe400078e020d */
[----:B------:R-:W-:Y:S01]  /*6fb0*/  @!P2 IMAD.MOV.U32 R16, RZ, RZ, R12 ;  /* 0x000000ffff10a224 */ /* 0x000fe200078e000c */
[----:B------:R-:W-:Y:S01]  /*6fc0*/  LEA R142, R142, UR4, 0x1 ;  /* 0x000000048e8e7c11 */ /* 0x000fe2000f8e08ff */
[----:B------:R-:W-:Y:S02]  /*6fd0*/  VIADD R139, R140, 0x1020 ;  /* 0x000010208c8b7836 */ /* 0x000fe40000000000 */
[----:B------:R-:W-:Y:S01]  /*6fe0*/  IMAD.IADD R3, R3, 0x1, R42 ;  /* 0x0000000103037824 */ /* 0x000fe200078e022a */
[----:B------:R-:W-:Y:S01]  /*6ff0*/  @P0 STS [R155+0x3000], RZ ;  /* 0x003000ff9b000388 */ /* 0x000fe20000000800 */
[----:B------:R-:W-:-:S03]  /*7000*/  IMAD R141, R49, 0x2, R142 ;  /* 0x00000002318d7824 */ /* 0x000fc600078e028e */
[----:B------:R-:W-:Y:S04]  /*7010*/  @P0 STS [R155+0x3004], RZ ;  /* 0x003004ff9b000388 */ /* 0x000fe80000000800 */
[----:B------:R-:W-:Y:S04]  /*7020*/  @P0 STS.64 [R155+0x3008], RZ ;  /* 0x003008ff9b000388 */ /* 0x000fe80000000a00 */
[----:B------:R-:W-:Y:S01]  /*7030*/  @!PT LDS RZ, [RZ] ;  /* 0x00000000fffff984 */ /* 0x000fe20000000800 */
[----:B------:R-:W-:Y:S01]  /*7040*/  @!PT LDS RZ, [RZ] ;  /* 0x00000000fffff984 */ /* 0x000fe20000000800 */
[----:B------:R-:W-:Y:S01]  /*7050*/  @!PT LDS RZ, [RZ] ;  /* 0x00000000fffff984 */ /* 0x000fe20000000800 */
[----:B------:R-:W-:Y:S01]  /*7060*/  @!P0 LDGSTS.E.BYPASS.LTC128B.128 [R155+0x3000], desc[UR6][R146.64] ;  /* 0x03000000929b8fae */ /* 0x000fe2000b901d46 */
[----:B------:R-:W-:Y:S01]  /*7070*/  LOP3.LUT P0, RZ, R2, 0x2, RZ, 0xc0, !PT ;  /* 0x0000000202ff7812 */ /* 0x000fe2000780c0ff */
[----:B------:R-:W-:-:S02]  /*7080*/  VIADD R2, R140, 0x1000 ;  /* 0x000010008c027836 */ /* 0x000fc40000000000 */
[----:B------:R-:W-:Y:S04]  /*7090*/  @P4 STS.128 [R155+0x3800], RZ ;  /* 0x003800ff9b004388 */ /* 0x000fe80000000c00 */
[----:B------:R-:W-:Y:S01]  /*70a0*/  @!PT LDS RZ, [RZ] ;  /* 0x00000000fffff984 */ /* 0x000fe20000000800 */
[----:B------:R-:W-:Y:S01]  /*70b0*/  @!PT LDS RZ, [RZ] ;  /* 0x00000000fffff984 */ /* 0x000fe20000000800 */
[----:B------:R-:W-:Y:S01]  /*70c0*/  @!PT LDS RZ, [RZ] ;  /* 0x00000000fffff984 */ /* 0x000fe20000000800 */
[----:B------:R-:W-:Y:S04]  /*70d0*/  @!P4 LDGSTS.E.BYPASS.LTC128B.128 [R155+0x3800], desc[UR6][R10.64] ;  /* 0x038000000a9bcfae */ /* 0x000fe8000b901d46 */
[----:B------:R-:W-:Y:S02]  /*70e0*/  @P3 STS.128 [R155+0x4000], RZ ;  /* 0x004000ff9b003388 */ /* 0x000fe40000000c00 */
[----:B------:R-:W-:-:S02]  /*70f0*/  @P0 VIADD R139, R2, 0xffffffe0 ;  /* 0xffffffe0028b0836 */ /* 0x000fc40000000000 */
[----:B------:R-:W-:Y:S01]  /*7100*/  @!PT LDS RZ, [RZ] ;  /* 0x00000000fffff984 */ /* 0x000fe20000000800 */
[----:B------:R-:W-:Y:S01]  /*7110*/  @!PT LDS RZ, [RZ] ;  /* 0x00000000fffff984 */ /* 0x000fe20000000800 */
[----:B------:R-:W-:Y:S01]  /*7120*/  @!PT LDS RZ, [RZ] ;  /* 0x00000000fffff984 */ /* 0x000fe20000000800 */
[----:B------:R1:W-:Y:S02]  /*7130*/  @!P3 LDGSTS.E.BYPASS.LTC128B.128 [R155+0x4000], desc[UR6][R8.64] ;  /* 0x04000000089bbfae */ /* 0x0003e4000b901d46 */
[C---:B------:R-:W-:Y:S02]  /*7140*/  VIADD R136, R139.reuse, 0x400 ;  /* 0x000004008b887836 */ /* 0x040fe40000000000 */
[----:B------:R-:W-:Y:S01]  /*7150*/  @P2 STS.128 [R155+0x4800], RZ ;  /* 0x004800ff9b002388 */ /* 0x000fe20000000c00 */
[C---:B------:R-:W-:Y:S02]  /*7160*/  VIADD R135, R139.reuse, 0x800 ;  /* 0x000008008b877836 */ /* 0x040fe40000000000 */
[C---:B------:R-:W-:Y:S01]  /*7170*/  VIADD R134, R139.reuse, 0xc00 ;  /* 0x00000c008b867836 */ /* 0x040fe20000000000 */
[----:B------:R-:W-:Y:S01]  /*7180*/  @!PT LDS RZ, [RZ] ;  /* 0x00000000fffff984 */ /* 0x000fe20000000800 */
[----:B------:R-:W-:Y:S01]  /*7190*/  @!PT LDS RZ, [RZ] ;  /* 0x00000000fffff984 */ /* 0x000fe20000000800 */
[----:B------:R-:W-:Y:S01]  /*71a0*/  @!PT LDS RZ, [RZ] ;  /* 0x00000000fffff984 */ /* 0x000fe20000000800 */
[----:B------:R2:W-:Y:S01]  /*71b0*/  @!P2 LDGSTS.E.BYPASS.LTC128B.128 [R155+0x4800], desc[UR6][R16.64] ;  /* 0x04800000109bafae */ /* 0x0005e2000b901d46 */
[C---:B------:R-:W-:Y:S02]  /*71c0*/  VIADD R133, R139.reuse, 0x1000 ;  /* 0x000010008b857836 */ /* 0x040fe40000000000 */
[C---:B------:R-:W-:Y:S01]  /*71d0*/  VIADD R132, R139.reuse, 0x1400 ;  /* 0x000014008b847836 */ /* 0x040fe20000000000 */
[----:B------:R-:W-:Y:S01]  /*71e0*/  LDSM.16.M88.4 R12, [R142] ;  /* 0x000000008e0c783b */ /* 0x000fe20000000200 */
[----:B------:R-:W-:-:S02]  /*71f0*/  VIADD R86, R139, 0x1800 ;  /* 0x000018008b567836 */ /* 0x000fc40000000000 */
[----:B------:R-:W-:Y:S01]  /*7200*/  VIADD R84, R139, 0x1c00 ;  /* 0x00001c008b547836 */ /* 0x000fe20000000000 */
[----:B------:R-:W1:Y:S04]  /*7210*/  LDSM.16.M88.4 R28, [R140+0x1000] ;  /* 0x001000008c1c783b */ /* 0x000e680000000200 */
[----:B------:R-:W-:Y:S04]  /*7220*/  LDSM.16.M88.4 R4, [R141] ;  /* 0x000000008d04783b */ /* 0x000fe80000000200 */
[----:B------:R-:W-:Y:S04]  /*7230*/  LDSM.16.M88.4 R24, [R139] ;  /* 0x000000008b18783b */ /* 0x000fe80000000200 */
[----:B------:R-:W2:Y:S04]  /*7240*/  LDSM.16.M88.4 R20, [R140+0x1400] ;  /* 0x001400008c14783b */ /* 0x000ea80000000200 */
[----:B------:R-:W3:Y:S04]  /*7250*/  LDSM.16.M88.4 R36, [R139+0x400] ;  /* 0x000400008b24783b */ /* 0x000ee80000000200 */
[----:B------:R-:W4:Y:S04]  /*7260*/  LDSM.16.M88.4 R32, [R140+0x1800] ;  /* 0x001800008c20783b */ /* 0x000f280000000200 */
[----:B------:R-:W0:Y:S01]  /*7270*/  LDGDEPBAR ;  /* 0x00000000000079af */ /* 0x000e220000000000 */
[C---:B-1----:R-:W-:Y:S06]  /*7280*/  HMMA.16816.F32.BF16 R8, R12.reuse, R28, RZ ;  /* 0x0000001c0c08723c */ /* 0x042fec00000418ff */
[C---:B------:R-:W-:Y:S06]  /*7290*/  HMMA.16816.F32.BF16 R28, R12.reuse, R30, RZ ;  /* 0x0000001e0c1c723c */ /* 0x040fec00000418ff */
[----:B--2---:R-:W-:-:S12]  /*72a0*/  HMMA.16816.F32.BF16 R16, R12, R20, RZ ;  /* 0x000000140c10723c */ /* 0x004fd800000418ff */
[C---:B------:R-:W-:Y:S06]  /*72b0*/  HMMA.16816.F32.BF16 R8, R4.reuse, R24, R8 ;  /* 0x000000180408723c */ /* 0x040fec0000041808 */
[C---:B------:R-:W-:Y:S01]  /*72c0*/  HMMA.16816.F32.BF16 R28, R4.reuse, R26, R28 ;  /* 0x0000001a041c723c */ /* 0x040fe2000004181c */
[----:B------:R-:W1:Y:S05]  /*72d0*/  LDSM.16.M88.4 R24, [R139+0x800] ;  /* 0x000800008b18783b */ /* 0x000e6a0000000200 */
[----:B---3--:R-:W-:-:S12]  /*72e0*/  HMMA.16816.F32.BF16 R16, R4, R36, R16 ;  /* 0x000000240410723c */ /* 0x008fd80000041810 */
        /* <DEDUP_REMOVED lines=9> */
[----:B------:R-:W2:Y:S01]  /*7380*/  MUFU.TANH R44, R44 ;  /* 0x0000002c002c7308 */ /* 0x000ea20000002400 */
[----:B------:R-:W3:Y:S01]  /*7390*/  LDSM.16.M88.4 R28, [R140+0x1c00] ;  /* 0x001c00008c1c783b */ /* 0x000ee20000000200 */
[----:B----4-:R-:W-:Y:S01]  /*73a0*/  HMMA.16816.F32.BF16 R20, R12, R32, RZ ;  /* 0x000000200c14723c */ /* 0x010fe200000418ff */
[----:B------:R-:W-:Y:S01]  /*73b0*/  FMUL.FTZ R52, R16, UR13 ;  /* 0x0000000d10347c20 */ /* 0x000fe20008410000 */
[----:B------:R-:W-:Y:S01]  /*73c0*/  FMUL.FTZ R47, R17, UR13 ;  /* 0x0000000d112f7c20 */ /* 0x000fe20008410000 */
[----:B------:R-:W-:Y:S01]  /*73d0*/  FMUL.FTZ R55, R18, UR13 ;  /* 0x0000000d12377c20 */ /* 0x000fe20008410000 */
[----:B------:R-:W-:-:S02]  /*73e0*/  FMUL.FTZ R69, R19, UR13 ;  /* 0x0000000d13457c20 */ /* 0x000fc40008410000 */
[----:B------:R-:W4:Y:S01]  /*73f0*/  LDSM.16.M88.4 R16, [R139+0xc00] ;  /* 0x000c00008b10783b */ /* 0x000f220000000200 */
[----:B------:R-:W-:Y:S01]  /*7400*/  HMMA.16816.F32.BF16 R32, R12, R34, RZ ;  /* 0x000000220c20723c */ /* 0x000fe200000418ff */
[----:B------:R-:W2:Y:S08]  /*7410*/  MUFU.TANH R46, R46 ;  /* 0x0000002e002e7308 */ /* 0x000eb00000002400 */
[----:B------:R-:W2:Y:S01]  /*7420*/  MUFU.TANH R45, R45 ;  /* 0x0000002d002d7308 */ /* 0x000ea20000002400 */
[C---:B------:R-:W-:Y:S07]  /*7430*/  HMMA.16816.F32.BF16 R8, R4.reuse, R38, R8 ;  /* 0x000000260408723c */ /* 0x040fee0000041808 */
[C---:B-1----:R-:W-:Y:S01]  /*7440*/  HMMA.16816.F32.BF16 R20, R4.reuse, R24, R20 ;  /* 0x000000180414723c */ /* 0x042fe20000041814 */
[----:B------:R-:W1:Y:S06]  /*7450*/  MUFU.TANH R71, R71 ;  /* 0x0000004700477308 */ /* 0x000e6c0000002400 */
[----:B------:R-:W-:Y:S02]  /*7460*/  HMMA.16816.F32.BF16 R32, R4, R26, R32 ;  /* 0x0000001a0420723c */ /* 0x000fe40000041820 */
[----:B------:R-:W1:Y:S04]  /*7470*/  MUFU.TANH R43, R43 ;  /* 0x0000002b002b7308 */ /* 0x000e680000002400 */
[C---:B---3--:R-:W-:Y:S04]  /*7480*/  HMMA.16816.F32.BF16 R36, R12.reuse, R28, RZ ;  /* 0x0000001c0c24723c */ /* 0x048fe800000418ff */
[----:B------:R-:W-:Y:S01]  /*7490*/  FMUL.FTZ R8, R8, UR13 ;  /* 0x0000000d08087c20 */ /* 0x000fe20008410000 */
[----:B------:R-:W-:Y:S01]  /*74a0*/  FMUL.FTZ R54, R9, UR13 ;  /* 0x0000000d09367c20 */ /* 0x000fe20008410000 */
[----:B------:R-:W-:Y:S01]  /*74b0*/  FMUL.FTZ R61, R10, UR13 ;  /* 0x0000000d0a3d7c20 */ /* 0x000fe20008410000 */
[----:B------:R-:W-:Y:S01]  /*74c0*/  FMUL.FTZ R53, R11, UR13 ;  /* 0x0000000d0b357c20 */ /* 0x000fe20008410000 */
[----:B------:R3:W-:Y:S01]  /*74d0*/  MUFU.TANH R60, R8 ;  /* 0x00000008003c7308 */ /* 0x0007e20000002400 */
[----:B------:R-:W-:Y:S02]  /*74e0*/  HMMA.16816.F32.BF16 R28, R12, R30, RZ ;  /* 0x0000001e0c1c723c */ /* 0x000fe400000418ff */
[----:B------:R-:W-:Y:S01]  /*74f0*/  FMUL.FTZ R20, R20, UR13 ;  /* 0x0000000d14147c20 */ /* 0x000fe20008410000 */
[----:B------:R-:W-:Y:S01]  /*7500*/  FMUL.FTZ R62, R21, UR13 ;  /* 0x0000000d153e7c20 */ /* 0x000fe20008410000 */
[----:B------:R-:W-:Y:S01]  /*7510*/  FMUL.FTZ R97, R22, UR13 ;  /* 0x0000000d16617c20 */ /* 0x000fe20008410000 */
[----:B------:R-:W-:-:S02]  /*7520*/  FMUL.FTZ R63, R23, UR13 ;  /* 0x0000000d173f7c20 */ /* 0x000fc40008410000 */
[----:B------:R2:W-:Y:S02]  /*7530*/  MUFU.TANH R64, R20 ;  /* 0x0000001400407308 */ /* 0x0005e40000002400 */
[----:B------:R-:W-:Y:S01]  /*7540*/  FMUL.FTZ R32, R32, UR13 ;  /* 0x0000000d20207c20 */ /* 0x000fe20008410000 */
[----:B------:R-:W-:Y:S01]  /*7550*/  FMUL.FTZ R33, R33, UR13 ;  /* 0x0000000d21217c20 */ /* 0x000fe20008410000 */
[----:B------:R-:W-:Y:S01]  /*7560*/  FMUL.FTZ R34, R34, UR13 ;  /* 0x0000000d22227c20 */ /* 0x000fe20008410000 */
[----:B------:R-:W-:-:S03]  /*7570*/  FMUL.FTZ R35, R35, UR13 ;  /* 0x0000000d23237c20 */ /* 0x000fc60008410000 */
[----:B------:R-:W-:Y:S01]  /*7580*/  MUFU.TANH R65, R32 ;  /* 0x0000002000417308 */ /* 0x000fe20000002400 */
[----:B---3--:R-:W3:Y:S01]  /*7590*/  LDSM.16.M88.4 R8, [R140+0x2000] ;  /* 0x002000008c08783b */ /* 0x008ee20000000200 */
[C---:B----4-:R-:W-:Y:S06]  /*75a0*/  HMMA.16816.F32.BF16 R36, R4.reuse, R16, R36 ;  /* 0x000000100424723c */ /* 0x050fec0000041824 */
[----:B------:R-:W-:Y:S01]  /*75b0*/  MUFU.TANH R104, R33 ;  /* 0x0000002100687308 */ /* 0x000fe20000002400 */
[----:B--2---:R-:W-:Y:S01]  /*75c0*/  LDSM.16.M88.4 R20, [R139+0x1000] ;  /* 0x001000008b14783b */ /* 0x004fe20000000200 */
[----:B------:R-:W-:Y:S03]  /*75d0*/  HMMA.16816.F32.BF16 R28, R4, R18, R28 ;  /* 0x00000012041c723c */ /* 0x000fe6000004181c */
[----:B------:R-:W2:Y:S03]  /*75e0*/  LDSM.16.M88.4 R16, [R140+0x2400] ;  /* 0x002400008c10783b */ /* 0x000ea60000000200 */
[----:B------:R-:W-:Y:S08]  /*75f0*/  MUFU.TANH R95, R34 ;  /* 0x00000022005f7308 */ /* 0x000ff00000002400 */
[----:B------:R4:W-:Y:S02]  /*7600*/  MUFU.TANH R99, R35 ;  /* 0x0000002300637308 */ /* 0x0009e40000002400 */
        /* <DEDUP_REMOVED lines=8> */
[----:B------:R-:W-:-:S03]  /*7690*/  FMUL.FTZ R87, R31, UR13 ;  /* 0x0000000d1f577c20 */ /* 0x000fc60008410000 */
[----:B------:R2:W-:Y:S01]  /*76a0*/  MUFU.TANH R98, R28 ;  /* 0x0000001c00627308 */ /* 0x0005e20000002400 */
[C---:B---3--:R-:W-:Y:S06]  /*76b0*/  HMMA.16816.F32.BF16 R24, R12.reuse, R8, RZ ;  /* 0x000000080c18723c */ /* 0x048fec00000418ff */
[----:B----4-:R-:W-:Y:S01]  /*76c0*/  HMMA.16816.F32.BF16 R32, R12, R10, RZ ;  /* 0x0000000a0c20723c */ /* 0x010fe200000418ff */
[----:B------:R-:W3:Y:S01]  /*76d0*/  LDSM.16.M88.4 R8, [R139+0x1400] ;  /* 0x001400008b08783b */ /* 0x000ee20000000200 */
[----:B------:R-:W-:Y:S01]  /*76e0*/  MUFU.TANH R93, R38 ;  /* 0x00000026005d7308 */ /* 0x000fe20000002400 */
[----:B-1----:R-:W-:-:S03]  /*76f0*/  IMAD.IADD R37, R0, 0x1, R85 ;  /* 0x0000000100257824 */ /* 0x002fc600078e0255 */
[----:B--2---:R-:W-:Y:S04]  /*7700*/  HMMA.16816.F32.BF16 R28, R12, R16, RZ ;  /* 0x000000100c1c723c */ /* 0x004fe800000418ff */
[----:B------:R1:W-:Y:S08]  /*7710*/  MUFU.TANH R91, R39 ;  /* 0x00000027005b7308 */ /* 0x0003f00000002400 */
[C---:B------:R-:W-:Y:S01]  /*7720*/  HMMA.16816.F32.BF16 R24, R4.reuse, R20, R24 ;  /* 0x000000140418723c */ /* 0x040fe20000041818 */
[----:B------:R-:W2:Y:S05]  /*7730*/  MUFU.TANH R73, R73 ;  /* 0x0000004900497308 */ /* 0x000eaa0000002400 */
[----:B------:R-:W-:Y:S01]  /*7740*/  HMMA.16816.F32.BF16 R32, R4, R22, R32 ;  /* 0x000000160420723c */ /* 0x000fe20000041820 */
[----:B------:R-:W-:-:S02]  /*7750*/  SHF.R.S32.HI R21, RZ, 0x1f, R56 ;  /* 0x0000001fff157819 */ /* 0x000fc40000011438 */
[----:B------:R-:W4:Y:S02]  /*7760*/  MUFU.TANH R52, R52 ;  /* 0x0000003400347308 */ /* 0x000f240000002400 */
[----:B------:R-:W-:Y:S02]  /*7770*/  LEA.HI R16, R21, R56, RZ, 0x5 ;  /* 0x0000003815107211 */ /* 0x000fe400078f28ff */
[----:B------:R-:W2:Y:S02]  /*7780*/  LDSM.16.M88.4 R20, [R140+0x2800] ;  /* 0x002800008c14783b */ /* 0x000ea40000000200 */
[----:B------:R-:W-:Y:S02]  /*7790*/  LOP3.LUT R17, R16, 0xffffffe0, RZ, 0xc0, !PT ;  /* 0xffffffe010117812 */ /* 0x000fe400078ec0ff */
[----:B------:R-:W4:Y:S03]  /*77a0*/  MUFU.TANH R55, R55 ;  /* 0x0000003700377308 */ /* 0x000f260000002400 */
[----:B------:R-:W-:Y:S01]  /*77b0*/  IMAD.IADD R156, R56, 0x1, -R17 ;  /* 0x00000001389c7824 */ /* 0x000fe200078e0a11 */
[----:B---3--:R-:W-:Y:S03]  /*77c0*/  HMMA.16816.F32.BF16 R28, R4, R8, R28 ;  /* 0x00000008041c723c */ /* 0x008fe6000004181c */
[----:B------:R-:W-:Y:S01]  /*77d0*/  FMUL.FTZ R24, R24, UR13 ;  /* 0x0000000d18187c20 */ /* 0x000fe20008410000 */
[----:B------:R-:W-:Y:S01]  /*77e0*/  SHF.R.S32.HI R17, RZ, 0x1f, R156 ;  /* 0x0000001fff117819 */ /* 0x000fe2000001149c */
[----:B------:R-:W-:Y:S01]  /*77f0*/  FMUL.FTZ R25, R25, UR13 ;  /* 0x0000000d19197c20 */ /* 0x000fe20008410000 */
[----:B------:R-:W-:Y:S01]  /*7800*/  FMUL.FTZ R26, R26, UR13 ;  /* 0x0000000d1a1a7c20 */ /* 0x000fe20008410000 */
[----:B------:R3:W-:Y:S01]  /*7810*/  MUFU.TANH R94, R24 ;  /* 0x00000018005e7308 */ /* 0x0007e20000002400 */
[----:B------:R-:W-:Y:S01]  /*7820*/  LEA.HI R156, R17, R156, RZ, 0x2 ;  /* 0x0000009c119c7211 */ /* 0x000fe200078f10ff */
[----:B------:R-:W-:Y:S01]  /*7830*/  FMUL.FTZ R32, R32, UR13 ;  /* 0x0000000d20207c20 */ /* 0x000fe20008410000 */
[----:B------:R-:W-:Y:S01]  /*7840*/  HMMA.16816.F32.BF16 R16, R12, R18, RZ ;  /* 0x000000120c10723c */ /* 0x000fe200000418ff */
[----:B------:R-:W-:Y:S01]  /*7850*/  FMUL.FTZ R33, R33, UR13 ;  /* 0x0000000d21217c20 */ /* 0x000fe20008410000 */
[----:B------:R-:W-:Y:S01]  /*7860*/  SHF.R.S32.HI R156, RZ, 0x2, R156 ;  /* 0x00000002ff9c7819 */ /* 0x000fe2000001149c */
[----:B-1----:R-:W-:Y:S01]  /*7870*/  FMUL.FTZ R39, R34, UR13 ;  /* 0x0000000d22277c20 */ /* 0x002fe20008410000 */
[----:B------:R-:W-:Y:S01]  /*7880*/  FMUL.FTZ R38, R35, UR13 ;  /* 0x0000000d23267c20 */ /* 0x000fe20008410000 */
[----:B------:R-:W-:Y:S01]  /*7890*/  MUFU.TANH R90, R32 ;  /* 0x00000020005a7308 */ /* 0x000fe20000002400 */
[----:B------:R-:W-:Y:S01]  /*78a0*/  IADD3 R50, R59, 0x1, R156 ;  /* 0x000000013b327810 */ /* 0x000fe20007ffe09c */
[----:B------:R-:W-:-:S02]  /*78b0*/  VIADD R8, R37, 0x1 ;  /* 0x0000000125087836 */ /* 0x000fc40000000000 */
[----:B------:R-:W-:Y:S01]  /*78c0*/  FMUL.FTZ R27, R27, UR13 ;  /* 0x0000000d1b1b7c20 */ /* 0x000fe20008410000 */
[----:B------:R-:W-:Y:S01]  /*78d0*/  VIADD R9, R37, 0x9 ;  /* 0x0000000925097836 */ /* 0x000fe20000000000 */
[----:B------:R-:W-:Y:S02]  /*78e0*/  IADD3 R50, R57, R50, -R148 ;  /* 0x0000003239327210 */ /* 0x000fe40007ffe894 */
[----:B------:R1:W-:Y:S01]  /*78f0*/  MUFU.TANH R88, R33 ;  /* 0x0000002100587308 */ /* 0x0003e20000002400 */
[----:B---3--:R-:W-:Y:S02]  /*7900*/  VIADD R24, R37, 0x8 ;  /* 0x0000000825187836 */ /* 0x008fe40000000000 */
[----:B------:R-:W-:Y:S02]  /*7910*/  VIADD R50, R50, UR12 ;  /* 0x0000000c32327c36 */ /* 0x000fe40008000000 */
[----:B------:R-:W-:Y:S01]  /*7920*/  FMUL.FTZ R28, R28, UR13 ;  /* 0x0000000d1c1c7c20 */ /* 0x000fe20008410000 */
[----:B------:R-:W-:Y:S01]  /*7930*/  FMUL.FTZ R29, R29, UR13 ;  /* 0x0000000d1d1d7c20 */ /* 0x000fe20008410000 */
[----:B------:R-:W-:Y:S01]  /*7940*/  FMUL.FTZ R30, R30, UR13 ;  /* 0x0000000d1e1e7c20 */ /* 0x000fe20008410000 */
[C---:B------:R-:W-:Y:S01]  /*7950*/  VIMNMX R51, R50.reuse, R57, PT ;  /* 0x0000003932337248 */ /* 0x040fe20003fe0100 */
[----:B------:R3:W-:Y:S01]  /*7960*/  MUFU.TANH R92, R25 ;  /* 0x00000019005c7308 */ /* 0x0007e20000002400 */
[----:B------:R-:W-:-:S02]  /*7970*/  VIADDMNMX R50, R50, 0x8, R57, PT ;  /* 0x0000000832327846 */ /* 0x000fc40003800139 */
[CC--:B------:R-:W-:Y:S02]  /*7980*/  ISETP.GE.AND P6, PT, R8.reuse, R51.reuse, PT ;  /* 0x000000330800720c */ /* 0x0c0fe40003fc6270 */
[-C--:B------:R-:W-:Y:S01]  /*7990*/  ISETP.GE.AND P4, PT, R8, R50.reuse, PT ;  /* 0x000000320800720c */ /* 0x080fe20003f86270 */
[C---:B------:R-:W-:Y:S01]  /*79a0*/  VIADD R8, R37.reuse, 0x10 ;  /* 0x0000001025087836 */ /* 0x040fe20000000000 */
[C---:B------:R-:W-:Y:S01]  /*79b0*/  ISETP.GE.AND P5, PT, R24.reuse, R51, PT ;  /* 0x000000331800720c */ /* 0x040fe20003fa6270 */
[----:B-1----:R-:W1:Y:S01]  /*79c0*/  LDSM.16.M88.4 R32, [R139+0x1800] ;  /* 0x001800008b20783b */ /* 0x002e620000000200 */
[----:B------:R-:W-:Y:S01]  /*79d0*/  ISETP.GE.AND P2, PT, R24, R50, PT ;  /* 0x000000321800720c */ /* 0x000fe20003f46270 */
[----:B------:R-:W-:Y:S01]  /*79e0*/  VIADD R24, R37, 0x11 ;  /* 0x0000001125187836 */ /* 0x000fe20000000000 */
[----:B------:R-:W-:Y:S01]  /*79f0*/  FSEL R44, R44, -INF , !P6 ;  /* 0xff8000002c2c7808 */ /* 0x000fe20007000000 */
[----:B------:R-:W-:Y:S01]  /*7a00*/  MUFU.TANH R102, R36 ;  /* 0x0000002400667308 */ /* 0x000fe20000002400 */
[----:B------:R-:W-:-:S02]  /*7a10*/  FSEL R41, R46, -INF , !P4 ;  /* 0xff8000002e297808 */ /* 0x000fc40006000000 */
[CC--:B------:R-:W-:Y:S02]  /*7a20*/  ISETP.GE.AND P0, PT, R9.reuse, R51.reuse, PT ;  /* 0x000000330900720c */ /* 0x0c0fe40003f06270 */
[-C--:B------:R-:W-:Y:S01]  /*7a30*/  ISETP.GE.AND P3, PT, R9, R50.reuse, PT ;  /* 0x000000320900720c */ /* 0x080fe20003f66270 */
[----:B---3--:R-:W-:Y:S01]  /*7a40*/  VIADD R25, R37, 0x18 ;  /* 0x0000001825197836 */ /* 0x008fe20000000000 */
[C---:B------:R-:W-:Y:S01]  /*7a50*/  ISETP.GE.AND P6, PT, R8.reuse, R51, PT ;  /* 0x000000330800720c */ /* 0x040fe20003fc6270 */
[----:B------:R-:W-:Y:S01]  /*7a60*/  MUFU.TANH R67, R26 ;  /* 0x0000001a00437308 */ /* 0x000fe20000002400 */
[----:B------:R-:W-:Y:S02]  /*7a70*/  ISETP.GE.AND P4, PT, R8, R50, PT ;  /* 0x000000320800720c */ /* 0x000fe40003f86270 */
[----:B------:R-:W-:Y:S01]  /*7a80*/  HMMA.16816.F32.BF16 R8, R4, R10, R16 ;  /* 0x0000000a0408723c */ /* 0x000fe20000041810 */
[----:B------:R-:W-:Y:S02]  /*7a90*/  FSEL R46, R45, -INF , !P5 ;  /* 0xff8000002d2e7808 */ /* 0x000fe40006800000 */
[----:B------:R-:W-:-:S02]  /*7aa0*/  FSEL R71, R71, -INF , !P2 ;  /* 0xff80000047477808 */ /* 0x000fc40005000000 */
[CC--:B------:R-:W-:Y:S01]  /*7ab0*/  ISETP.GE.AND P5, PT, R24.reuse, R51.reuse, PT ;  /* 0x000000331800720c */ /* 0x0c0fe20003fa6270 */
[----:B--2---:R-:W-:Y:S01]  /*7ac0*/  HMMA.16816.F32.BF16 R16, R12, R20, RZ ;  /* 0x000000140c10723c */ /* 0x004fe200000418ff */
[-C--:B------:R-:W-:Y:S01]  /*7ad0*/  ISETP.GE.AND P2, PT, R24, R50.reuse, PT ;  /* 0x000000321800720c */ /* 0x080fe20003f46270 */
[----:B------:R-:W-:Y:S01]  /*7ae0*/  VIADD R24, R37, 0x19 ;  /* 0x0000001925187836 */ /* 0x000fe20000000000 */
[----:B------:R-:W-:Y:S01]  /*7af0*/  FSEL R66, R43, -INF , !P0 ;  /* 0xff8000002b427808 */ /* 0x000fe20004000000 */
[----:B------:R2:W-:Y:S01]  /*7b00*/  MUFU.TANH R36, R27 ;  /* 0x0000001b00247308 */ /* 0x0005e20000002400 */
[----:B------:R-:W-:Y:S02]  /*7b10*/  FSEL R73, R73, -INF , !P3 ;  /* 0xff80000049497808 */ /* 0x000fe40005800000 */
[----:B----4-:R-:W-:Y:S01]  /*7b20*/  FSEL R68, R52, -INF , !P6 ;  /* 0xff80000034447808 */ /* 0x010fe20007000000 */
[----:B------:R-:W-:Y:S01]  /*7b30*/  FMUL.FTZ R52, R31, UR13 ;  /* 0x0000000d1f347c20 */ /* 0x000fe20008410000 */
[----:B------:R-:W-:Y:S01]  /*7b40*/  FSEL R43, R55, -INF , !P4 ;  /* 0xff800000372b7808 */ /* 0x000fe20006000000 */
[----:B------:R-:W-:Y:S01]  /*7b50*/  VIADD R21, R37, 0x20 ;  /* 0x0000002025157836 */ /* 0x000fe20000000000 */
[CC--:B------:R-:W-:Y:S01]  /*7b60*/  ISETP.GE.AND P0, PT, R25.reuse, R51.reuse, PT ;  /* 0x000000331900720c */ /* 0x0c0fe20003f06270 */
[----:B------:R-:W3:Y:S01]  /*7b70*/  MUFU.TANH R47, R47 ;  /* 0x0000002f002f7308 */ /* 0x000ee20000002400 */
[----:B------:R-:W-:Y:S01]  /*7b80*/  ISETP.GE.AND P3, PT, R25, R50, PT ;  /* 0x000000321900720c */ /* 0x000fe20003f66270 */
[----:B------:R-:W-:Y:S01]  /*7b90*/  VIADD R20, R37, 0x21 ;  /* 0x0000002125147836 */ /* 0x000fe20000000000 */
[----:B------:R-:W-:-:S02]  /*7ba0*/  ISETP.GE.AND P6, PT, R24, R51, PT ;  /* 0x000000331800720c */ /* 0x000fc40003fc6270 */
[----:B------:R-:W-:Y:S01]  /*7bb0*/  ISETP.GE.AND P4, PT, R24, R50, PT ;  /* 0x000000321800720c */ /* 0x000fe20003f86270 */
[----:B------:R-:W-:Y:S01]  /*7bc0*/  FMUL.FTZ R45, R8, UR13 ;  /* 0x0000000d082d7c20 */ /* 0x000fe20008410000 */
[----:B------:R-:W-:Y:S01]  /*7bd0*/  VIADD R8, R37, 0x29 ;  /* 0x0000002925087836 */ /* 0x000fe20000000000 */
[----:B------:R-:W4:Y:S01]  /*7be0*/  MUFU.TANH R69, R69 ;  /* 0x0000004500457308 */ /* 0x000f220000002400 */
[----:B--2---:R-:W2:Y:S01]  /*7bf0*/  LDSM.16.M88.4 R24, [R140+0x2c00] ;  /* 0x002c00008c18783b */ /* 0x004ea20000000200 */
[----:B------:R-:W-:Y:S01]  /*7c00*/  FSEL R72, R60, -INF , !P0 ;  /* 0xff8000003c487808 */ /* 0x000fe20004000000 */
[----:B------:R-:W-:Y:S01]  /*7c10*/  FMUL.FTZ R9, R9, UR13 ;  /* 0x0000000d09097c20 */ /* 0x000fe20008410000 */
[----:B------:R-:W-:Y:S01]  /*7c20*/  ISETP.GE.AND P0, PT, R20, R51, PT ;  /* 0x000000331400720c */ /* 0x000fe20003f06270 */
[----:B------:R-:W-:-:S03]  /*7c30*/  FMUL.FTZ R11, R11, UR13 ;  /* 0x0000000d0b0b7c20 */ /* 0x000fc60008410000 */
[----:B------:R-:W1:Y:S01]  /*7c40*/  MUFU.TANH R54, R54 ;  /* 0x0000003600367308 */ /* 0x000e620000002400 */
[----:B---3--:R-:W-:Y:S02]  /*7c50*/  FSEL R70, R47, -INF , !P5 ;  /* 0xff8000002f467808 */ /* 0x008fe40006800000 */
[----:B------:R-:W-:-:S04]  /*7c60*/  ISETP.GE.AND P5, PT, R21, R51, PT ;  /* 0x000000331500720c */ /* 0x000fc80003fa6270 */
[----:B------:R-:W-:Y:S01]  /*7c70*/  FSEL R64, R64, -INF , !P5 ;  /* 0xff80000040407808 */ /* 0x000fe20006800000 */
[----:B------:R-:W3:Y:S01]  /*7c80*/  MUFU.TANH R53, R53 ;  /* 0x0000003500357308 */ /* 0x000ee20000002400 */
[----:B----4-:R-:W-:Y:S02]  /*7c90*/  FSEL R69, R69, -INF , !P2 ;  /* 0xff80000045457808 */ /* 0x010fe40005000000 */
[----:B------:R-:W-:Y:S02]  /*7ca0*/  ISETP.GE.AND P2, PT, R21, R50, PT ;  /* 0x000000321500720c */ /* 0x000fe40003f46270 */
[----:B------:R-:W-:-:S03]  /*7cb0*/  ISETP.GE.AND P5, PT, R8, R51, PT ;  /* 0x000000330800720c */ /* 0x000fc60003fa6270 */
[----:B------:R-:W4:Y:S01]  /*7cc0*/  MUFU.TANH R61, R61 ;  /* 0x0000003d003d7308 */ /* 0x000f220000002400 */
[----:B-1----:R-:W-:Y:S02]  /*7cd0*/  FSEL R74, R54, -INF , !P6 ;  /* 0xff800000364a7808 */ /* 0x002fe40007000000 */
[----:B------:R-:W-:-:S05]  /*7ce0*/  FSEL R104, R104, -INF , !P5 ;  /* 0xff80000068687808 */ /* 0x000fca0006800000 */
[----:B------:R-:W1:Y:S01]  /*7cf0*/  MUFU.TANH R97, R97 ;  /* 0x0000006100617308 */ /* 0x000e620000002400 */
[----:B---3--:R-:W-:-:S07]  /*7d00*/  FSEL R59, R53, -INF , !P4 ;  /* 0xff800000353b7808 */ /* 0x008fce0006000000 */
[----:B------:R-:W-:Y:S01]  /*7d10*/  MUFU.TANH R58, R28 ;  /* 0x0000001c003a7308 */ /* 0x000fe20000002400 */
[----:B----4-:R-:W-:Y:S02]  /*7d20*/  FSEL R55, R61, -INF , !P3 ;  /* 0xff8000003d377808 */ /* 0x010fe40005800000 */
[-C--:B------:R-:W-:Y:S02]  /*7d30*/  ISETP.GE.AND P3, PT, R20, R50.reuse, PT ;  /* 0x000000321400720c */ /* 0x080fe40003f66270 */
[----:B------:R-:W-:Y:S03]  /*7d40*/  HMMA.16816.F32.BF16 R20, R12, R22, RZ ;  /* 0x000000160c14723c */ /* 0x000fe600000418ff */
[----:B------:R-:W-:Y:S01]  /*7d50*/  MUFU.TANH R56, R29 ;  /* 0x0000001d00387308 */ /* 0x000fe20000002400 */
[----:B-1----:R-:W-:Y:S02]  /*7d60*/  FSEL R97, R97, -INF , !P2 ;  /* 0xff80000061617808 */ /* 0x002fe40005000000 */
[----:B------:R-:W-:Y:S01]  /*7d70*/  ISETP.GE.AND P2, PT, R8, R50, PT ;  /* 0x000000320800720c */ /* 0x000fe20003f46270 */
[----:B------:R-:W-:-:S03]  /*7d80*/  VIADD R8, R37, 0x31 ;  /* 0x0000003125087836 */ /* 0x000fc60000000000 */
[----:B------:R-:W-:Y:S01]  /*7d90*/  FSEL R99, R99, -INF , !P2 ;  /* 0xff80000063637808 */ /* 0x000fe20005000000 */
[----:B------:R1:W-:Y:S08]  /*7da0*/  MUFU.TANH R42, R30 ;  /* 0x0000001e002a7308 */ /* 0x0003f00000002400 */
[----:B------:R-:W3:Y:S05]  /*7db0*/  MUFU.TANH R62, R62 ;  /* 0x0000003e003e7308 */ /* 0x000eea0000002400 */
[C---:B------:R-:W-:Y:S03]  /*7dc0*/  HMMA.16816.F32.BF16 R20, R4.reuse, R34, R20 ;  /* 0x000000220414723c */ /* 0x040fe60000041814 */
[----:B------:R-:W4:Y:S03]  /*7dd0*/  MUFU.TANH R63, R63 ;  /* 0x0000003f003f7308 */ /* 0x000f260000002400 */
[----:B-1----:R-:W-:Y:S01]  /*7de0*/  HMMA.16816.F32.BF16 R28, R4, R32, R16 ;  /* 0x00000020041c723c */ /* 0x002fe20000041810 */
[----:B------:R-:W-:-:S02]  /*7df0*/  VIADD R35, R37, 0x39 ;  /* 0x0000003925237836 */ /* 0x000fc40000000000 */
[C---:B------:R-:W-:Y:S02]  /*7e00*/  VIADD R34, R37.reuse, 0x40 ;  /* 0x0000004025227836 */ /* 0x040fe40000000000 */
[----:B------:R1:W-:Y:S01]  /*7e10*/  MUFU.TANH R32, R45 ;  /* 0x0000002d00207308 */ /* 0x0003e20000002400 */
[----:B---3--:R-:W-:Y:S01]  /*7e20*/  FSEL R62, R62, -INF , !P0 ;  /* 0xff8000003e3e7808 */ /* 0x008fe20004000000 */
[----:B------:R-:W-:-:S05]  /*7e30*/  VIADD R16, R37, 0x28 ;  /* 0x0000002825107836 */ /* 0x000fca0000000000 */
[CC--:B------:R-:W-:Y:S01]  /*7e40*/  ISETP.GE.AND P6, PT, R16.reuse, R51.reuse, PT ;  /* 0x000000331000720c */ /* 0x0c0fe20003fc6270 */
[----:B------:R-:W-:Y:S01]  /*7e50*/  MUFU.TANH R47, R52 ;  /* 0x00000034002f7308 */ /* 0x000fe20000002400 */
[-C--:B------:R-:W-:Y:S02]  /*7e60*/  ISETP.GE.AND P4, PT, R16, R50.reuse, PT ;  /* 0x000000321000720c */ /* 0x080fe40003f86270 */
[----:B------:R-:W3:Y:S01]  /*7e70*/  LDSM.16.M88.4 R16, [R139+0x1c00] ;  /* 0x001c00008b10783b */ /* 0x000ee20000000200 */
[----:B------:R-:W-:Y:S01]  /*7e80*/  FSEL R60, R65, -INF , !P6 ;  /* 0xff800000413c7808 */ /* 0x000fe20007000000 */
[----:B------:R-:W-:Y:S01]  /*7e90*/  FMUL.FTZ R21, R21, UR13 ;  /* 0x0000000d15157c20 */ /* 0x000fe20008410000 */
[----:B------:R-:W-:Y:S01]  /*7ea0*/  FSEL R95, R95, -INF , !P4 ;  /* 0xff8000005f5f7808 */ /* 0x000fe20006000000 */
[----:B------:R-:W-:Y:S01]  /*7eb0*/  FMUL.FTZ R23, R23, UR13 ;  /* 0x0000000d17177c20 */ /* 0x000fe20008410000 */
[-C--:B------:R-:W-:Y:S01]  /*7ec0*/  ISETP.GE.AND P6, PT, R8, R51.reuse, PT ;  /* 0x000000330800720c */ /* 0x080fe20003fc6270 */
[----:B-1----:R-:W-:Y:S01]  /*7ed0*/  FMUL.FTZ R45, R10, UR13 ;  /* 0x0000000d0a2d7c20 */ /* 0x002fe20008410000 */
[-C--:B------:R-:W-:Y:S01]  /*7ee0*/  ISETP.GE.AND P4, PT, R8, R50.reuse, PT ;  /* 0x000000320800720c */ /* 0x080fe20003f86270 */
[----:B------:R-:W-:Y:S01]  /*7ef0*/  VIADD R10, R37, 0x30 ;  /* 0x00000030250a7836 */ /* 0x000fe20000000000 */
[----:B----4-:R-:W-:Y:S01]  /*7f00*/  FSEL R57, R63, -INF , !P3 ;  /* 0xff8000003f397808 */ /* 0x010fe20005800000 */
[----:B------:R-:W-:Y:S01]  /*7f10*/  VIADD R8, R37, 0x38 ;  /* 0x0000003825087836 */ /* 0x000fe20000000000 */
[----:B------:R-:W-:Y:S01]  /*7f20*/  MUFU.TANH R52, R9 ;  /* 0x0000000900347308 */ /* 0x000fe20000002400 */
[----:B------:R-:W-:Y:S01]  /*7f30*/  FMUL.FTZ R29, R29, UR13 ;  /* 0x0000000d1d1d7c20 */ /* 0x000fe20008410000 */
[-C--:B------:R-:W-:Y:S01]  /*7f40*/  ISETP.GE.AND P0, PT, R10, R51.reuse, PT ;  /* 0x000000330a00720c */ /* 0x080fe20003f06270 */
[----:B------:R-:W-:Y:S01]  /*7f50*/  FMUL.FTZ R28, R28, UR13 ;  /* 0x0000000d1c1c7c20 */ /* 0x000fe20008410000 */
[----:B------:R-:W-:Y:S01]  /*7f60*/  ISETP.GE.AND P3, PT, R10, R50, PT ;  /* 0x000000320a00720c */ /* 0x000fe20003f66270 */
[----:B------:R-:W-:Y:S01]  /*7f70*/  FMUL.FTZ R31, R31, UR13 ;  /* 0x0000000d1f1f7c20 */ /* 0x000fe20008410000 */
[----:B------:R-:W-:Y:S01]  /*7f80*/  ISETP.GE.AND P5, PT, R8, R51, PT ;  /* 0x000000330800720c */ /* 0x000fe20003fa6270 */
[----:B------:R-:W-:-:S04]  /*7f90*/  DEPBAR.LE SB0, 0x0 ;  /* 0x000080000000791a */ /* 0x000fc80000000000 */
[----:B------:R2:W-:Y:S01]  /*7fa0*/  MUFU.TANH R33, R11 ;  /* 0x0000000b00217308 */ /* 0x0005e20000002400 */
[----:B------:R-:W-:Y:S02]  /*7fb0*/  ISETP.GE.AND P2, PT, R8, R50, PT ;  /* 0x000000320800720c */ /* 0x000fe40003f46270 */
[----:B------:R-:W-:Y:S02]  /*7fc0*/  FSEL R102, R102, -INF , !P0 ;  /* 0xff80000066667808 */ /* 0x000fe40004000000 */
[-C--:B------:R-:W-:Y:S02]  /*7fd0*/  ISETP.GE.AND P0, PT, R35, R51.reuse, PT ;  /* 0x000000332300720c */ /* 0x080fe40003f06270 */
[----:B------:R-:W-:Y:S01]  /*7fe0*/  FSEL R100, R100, -INF , !P6 ;  /* 0xff80000064647808 */ /* 0x000fe20007000000 */
[----:B------:R-:W1:Y:S01]  /*7ff0*/  MUFU.TANH R96, R96 ;  /* 0x0000006000607308 */ /* 0x000e620000002400 */
[----:B------:R-:W-:Y:S02]  /*8000*/  FSEL R91, R91, -INF , !P4 ;  /* 0xff8000005b5b7808 */ /* 0x000fe40006000000 */
[----:B------:R-:W-:-:S02]  /*8010*/  ISETP.GE.AND P6, PT, R34, R51, PT ;  /* 0x000000332200720c */ /* 0x000fc40003fc6270 */
[-C--:B------:R-:W-:Y:S02]  /*8020*/  ISETP.GE.AND P4, PT, R34, R50.reuse, PT ;  /* 0x000000322200720c */ /* 0x080fe40003f86270 */
[----:B------:R-:W-:Y:S01]  /*8030*/  FSEL R93, R93, -INF , !P3 ;  /* 0xff8000005d5d7808 */ /* 0x000fe20005800000 */
[----:B------:R-:W4:Y:S01]  /*8040*/  MUFU.TANH R87, R87 ;  /* 0x0000005700577308 */ /* 0x000f220000002400 */
[C---:B--2---:R-:W-:Y:S01]  /*8050*/  HMMA.16816.F32.BF16 R8, R12.reuse, R24, RZ ;  /* 0x000000180c08723c */ /* 0x044fe200000418ff */
[----:B------:R-:W-:Y:S02]  /*8060*/  ISETP.GE.AND P3, PT, R35, R50, PT ;  /* 0x000000322300720c */ /* 0x000fe40003f66270 */
[----:B------:R-:W-:Y:S02]  /*8070*/  FSEL R94, R94, -INF , !P6 ;  /* 0xff8000005e5e7808 */ /* 0x000fe40007000000 */
[----:B------:R-:W-:Y:S01]  /*8080*/  FSEL R67, R67, -INF , !P4 ;  /* 0xff80000043437808 */ /* 0x000fe20006000000 */
[----:B------:R-:W-:Y:S01]  /*8090*/  HMMA.16816.F32.BF16 R12, R12, R26, RZ ;  /* 0x0000001a0c0c723c */ /* 0x000fe200000418ff */
[----:B------:R-:W2:Y:S01]  /*80a0*/  MUFU.TANH R89, R89 ;  /* 0x0000005900597308 */ /* 0x000ea20000002400 */
[----:B-1----:R-:W-:Y:S01]  /*80b0*/  FSEL R96, R96, -INF , !P0 ;  /* 0xff80000060607808 */ /* 0x002fe20004000000 */
[----:B------:R-:W-:Y:S01]  /*80c0*/  FMUL.FTZ R25, R30, UR13 ;  /* 0x0000000d1e197c20 */ /* 0x000fe20008410000 */
[----:B------:R-:W-:Y:S01]  /*80d0*/  VIADD R30, R37, 0x41 ;  /* 0x00000041251e7836 */ /* 0x000fe20000000000 */
[----:B------:R-:W-:-:S02]  /*80e0*/  FSEL R98, R98, -INF , !P5 ;  /* 0xff80000062627808 */ /* 0x000fc40006800000 */
[----:B------:R-:W-:Y:S02]  /*80f0*/  VIADD R26, R37, 0x51 ;  /* 0x00000051251a7836 */ /* 0x000fe40000000000 */
[----:B------:R1:W-:Y:S01]  /*8100*/  MUFU.TANH R24, R29 ;  /* 0x0000001d00187308 */ /* 0x0003e20000002400 */
[----:B----4-:R-:W-:Y:S02]  /*8110*/  FSEL R87, R87, -INF , !P3 ;  /* 0xff80000057577808 */ /* 0x010fe40005800000 */
[----:B------:R-:W-:-:S04]  /*8120*/  ISETP.GE.AND P5, PT, R30, R51, PT ;  /* 0x000000331e00720c */ /* 0x000fc80003fa6270 */
[----:B------:R-:W-:Y:S01]  /*8130*/  FSEL R92, R92, -INF , !P5 ;  /* 0xff8000005c5c7808 */ /* 0x000fe20006800000 */
[----:B------:R-:W4:Y:S01]  /*8140*/  MUFU.TANH R38, R38 ;  /* 0x0000002600267308 */ /* 0x000f220000002400 */
[----:B---3--:R-:W-:Y:S01]  /*8150*/  HMMA.16816.F32.BF16 R8, R4, R16, R8 ;  /* 0x000000100408723c */ /* 0x008fe20000041808 */
[----:B--2---:R-:W-:Y:S02]  /*8160*/  FSEL R89, R89, -INF , !P2 ;  /* 0xff80000059597808 */ /* 0x004fe40005000000 */
[----:B------:R-:W-:-:S03]  /*8170*/  ISETP.GE.AND P2, PT, R30, R50, PT ;  /* 0x000000321e00720c */ /* 0x000fc60003f46270 */
[----:B------:R-:W-:Y:S01]  /*8180*/  HMMA.16816.F32.BF16 R4, R4, R18, R12 ;  /* 0x000000120404723c */ /* 0x000fe2000004180c */
[----:B------:R-:W-:Y:S01]  /*8190*/  MUFU.TANH R28, R28 ;  /* 0x0000001c001c7308 */ /* 0x000fe20000002400 */
[C---:B-1----:R-:W-:Y:S01]  /*81a0*/  VIADD R29, R37.reuse, 0x48 ;  /* 0x00000048251d7836 */ /* 0x042fe20000000000 */
[----:B------:R-:W-:Y:S01]  /*81b0*/  FSEL R65, R36, -INF , !P2 ;  /* 0xff80000024417808 */ /* 0x000fe20005000000 */
[----:B------:R-:W-:-:S03]  /*81c0*/  VIADD R17, R37, 0x49 ;  /* 0x0000004925117836 */ /* 0x000fc60000000000 */
[-C--:B------:R-:W-:Y:S01]  /*81d0*/  ISETP.GE.AND P0, PT, R29, R51.reuse, PT ;  /* 0x000000331d00720c */ /* 0x080fe20003f06270 */
[----:B------:R-:W-:Y:S01]  /*81e0*/  VIADD R12, R37, 0x68 ;  /* 0x00000068250c7836 */ /* 0x000fe20000000000 */
[CC--:B------:R-:W-:Y:S01]  /*81f0*/  ISETP.GE.AND P6, PT, R17.reuse, R51.reuse, PT ;  /* 0x000000331100720c */ /* 0x0c0fe20003fc6270 */
[----:B------:R-:W1:Y:S01]  /*8200*/  MUFU.TANH R39, R39 ;  /* 0x0000002700277308 */ /* 0x000e620000002400 */
[-C--:B------:R-:W-:Y:S02]  /*8210*/  ISETP.GE.AND P4, PT, R17, R50.reuse, PT ;  /* 0x000000321100720c */ /* 0x080fe40003f86270 */
[----:B------:R-:W-:Y:S02]  /*8220*/  FSEL R90, R90, -INF , !P0 ;  /* 0xff8000005a5a7808 */ /* 0x000fe40004000000 */
[-C--:B------:R-:W-:Y:S01]  /*8230*/  ISETP.GE.AND P3, PT, R29, R50.reuse, PT ;  /* 0x000000321d00720c */ /* 0x080fe20003f66270 */
[----:B------:R-:W-:Y:S01]  /*8240*/  FMUL.FTZ R29, R20, UR13 ;  /* 0x0000000d141d7c20 */ /* 0x000fe20008410000 */
[-C--:B------:R-:W-:Y:S01]  /*8250*/  ISETP.GE.AND P0, PT, R26, R51.reuse, PT ;  /* 0x000000331a00720c */ /* 0x080fe20003f06270 */
[----:B------:R2:W-:Y:S01]  /*8260*/  MUFU.TANH R17, R21 ;  /* 0x0000001500117308 */ /* 0x0005e20000002400 */
[----:B------:R-:W-:Y:S01]  /*8270*/  VIADD R20, R37, 0x50 ;  /* 0x0000005025147836 */ /* 0x000fe20000000000 */
[----:B----4-:R-:W-:Y:S01]  /*8280*/  FSEL R61, R38, -INF , !P4 ;  /* 0xff800000263d7808 */ /* 0x010fe20006000000 */
[----:B------:R-:W-:Y:S01]  /*8290*/  FMUL.FTZ R30, R9, UR13 ;  /* 0x0000000d091e7c20 */ /* 0x000fe20008410000 */
[----:B------:R-:W-:Y:S01]  /*82a0*/  FSEL R56, R56, -INF , !P0 ;  /* 0xff80000038387808 */ /* 0x000fe20004000000 */
[----:B------:R-:W-:Y:S01]  /*82b0*/  FMUL.FTZ R8, R8, UR13 ;  /* 0x0000000d08087c20 */ /* 0x000fe20008410000 */
[CC--:B------:R-:W-:Y:S01]  /*82c0*/  ISETP.GE.AND P5, PT, R20.reuse, R51.reuse, PT ;  /* 0x000000331400720c */ /* 0x0c0fe20003fa6270 */
[C---:B------:R-:W-:Y:S01]  /*82d0*/  VIADD R9, R37.reuse, 0x61 ;  /* 0x0000006125097836 */ /* 0x040fe20000000000 */
[----:B------:R-:W3:Y:S01]  /*82e0*/  MUFU.TANH R45, R45 ;  /* 0x0000002d002d7308 */ /* 0x000ee20000002400 */
[-C--:B------:R-:W-:Y:S01]  /*82f0*/  ISETP.GE.AND P2, PT, R20, R50.reuse, PT ;  /* 0x000000321400720c */ /* 0x080fe20003f46270 */
[----:B------:R-:W-:Y:S01]  /*8300*/  VIADD R20, R37, 0x58 ;  /* 0x0000005825147836 */ /* 0x000fe20000000000 */
[----:B------:R-:W-:Y:S01]  /*8310*/  FSEL R88, R88, -INF , !P6 ;  /* 0xff80000058587808 */ /* 0x000fe20007000000 */
[----:B------:R-:W-:Y:S01]  /*8320*/  FMUL.FTZ R14, R10, UR13 ;  /* 0x0000000d0a0e7c20 */ /* 0x000fe20008410000 */
[----:B------:R-:W-:Y:S01]  /*8330*/  FSEL R58, R58, -INF , !P5 ;  /* 0xff8000003a3a7808 */ /* 0x000fe20006800000 */
[----:B------:R-:W-:Y:S01]  /*8340*/  FMUL.FTZ R11, R11, UR13 ;  /* 0x0000000d0b0b7c20 */ /* 0x000fe20008410000 */
[----:B------:R-:W-:Y:S01]  /*8350*/  FSEL R53, R42, -INF , !P2 ;  /* 0xff8000002a357808 */ /* 0x000fe20005000000 */
[----:B------:R4:W-:Y:S01]  /*8360*/  MUFU.TANH R16, R29 ;  /* 0x0000001d00107308 */ /* 0x0009e20000002400 */
[----:B--2---:R-:W-:Y:S01]  /*8370*/  VIADD R21, R37, 0x60 ;  /* 0x0000006025157836 */ /* 0x004fe20000000000 */
[CC--:B------:R-:W-:Y:S01]  /*8380*/  ISETP.GE.AND P6, PT, R20.reuse, R51.reuse, PT ;  /* 0x000000331400720c */ /* 0x0c0fe20003fc6270 */
[----:B------:R-:W-:Y:S01]  /*8390*/  FMUL.FTZ R5, R5, UR13 ;  /* 0x0000000d05057c20 */ /* 0x000fe20008410000 */
[-C--:B------:R-:W-:Y:S01]  /*83a0*/  ISETP.GE.AND P4, PT, R20, R50.reuse, PT ;  /* 0x000000321400720c */ /* 0x080fe20003f86270 */
[----:B------:R-:W-:Y:S01]  /*83b0*/  FMUL.FTZ R6, R6, UR13 ;  /* 0x0000000d06067c20 */ /* 0x000fe20008410000 */
[----:B------:R-:W-:Y:S01]  /*83c0*/  ISETP.GE.AND P0, PT, R21, R51, PT ;  /* 0x000000331500720c */ /* 0x000fe20003f06270 */
[----:B------:R-:W-:Y:S01]  /*83d0*/  FMUL.FTZ R7, R7, UR13 ;  /* 0x0000000d07077c20 */ /* 0x000fe20008410000 */
[----:B------:R-:W2:Y:S01]  /*83e0*/  MUFU.TANH R25, R25 ;  /* 0x0000001900197308 */ /* 0x000ea20000002400 */
[----:B-1----:R-:W-:Y:S01]  /*83f0*/  FSEL R63, R39, -INF , !P3 ;  /* 0xff800000273f7808 */ /* 0x002fe20005800000 */
[C---:B------:R-:W-:Y:S01]  /*8400*/  VIADD R10, R37.reuse, 0x70 ;  /* 0x00000070250a7836 */ /* 0x040fe20000000000 */
[----:B------:R-:W-:Y:S01]  /*8410*/  FSEL R38, R28, -INF , !P0 ;  /* 0xff8000001c267808 */ /* 0x000fe20004000000 */
[----:B------:R-:W-:Y:S01]  /*8420*/  FMUL.FTZ R28, R4, UR13 ;  /* 0x0000000d041c7c20 */ /* 0x000fe20008410000 */
[----:B------:R-:W-:Y:S01]  /*8430*/  ISETP.GE.AND P3, PT, R26, R50, PT ;  /* 0x000000321a00720c */ /* 0x000fe20003f66270 */
[C---:B------:R-:W-:Y:S01]  /*8440*/  VIADD R4, R37.reuse, 0x78 ;  /* 0x0000007825047836 */ /* 0x040fe20000000000 */
[----:B------:R-:W-:Y:S01]  /*8450*/  FSEL R54, R32, -INF , !P6 ;  /* 0xff80000020367808 */ /* 0x000fe20007000000 */
[----:B------:R-:W1:Y:S01]  /*8460*/  MUFU.TANH R20, R23 ;  /* 0x0000001700147308 */ /* 0x000e620000002400 */
[----:B----4-:R-:W-:Y:S01]  /*8470*/  FMUL.FTZ R29, R22, UR13 ;  /* 0x0000000d161d7c20 */ /* 0x010fe20008410000 */
[----:B------:R-:W-:Y:S01]  /*8480*/  VIADD R22, R37, 0x59 ;  /* 0x0000005925167836 */ /* 0x000fe20000000000 */
[----:B---3--:R-:W-:-:S02]  /*8490*/  FSEL R45, R45, -INF , !P4 ;  /* 0xff8000002d2d7808 */ /* 0x008fc40006000000 */
[-C--:B------:R-:W-:Y:S02]  /*84a0*/  ISETP.GE.AND P6, PT, R9, R51.reuse, PT ;  /* 0x000000330900720c */ /* 0x080fe40003fc6270 */
[CC--:B------:R-:W-:Y:S01]  /*84b0*/  ISETP.GE.AND P5, PT, R22.reuse, R51.reuse, PT ;  /* 0x000000331600720c */ /* 0x0c0fe20003fa6270 */
[----:B------:R-:W3:Y:S01]  /*84c0*/  MUFU.TANH R31, R31 ;  /* 0x0000001f001f7308 */ /* 0x000ee20000002400 */
[-C--:B------:R-:W-:Y:S02]  /*84d0*/  ISETP.GE.AND P2, PT, R22, R50.reuse, PT ;  /* 0x000000321600720c */ /* 0x080fe40003f46270 */
[----:B------:R-:W-:Y:S02]  /*84e0*/  FSEL R52, R52, -INF , !P5 ;  /* 0xff80000034347808 */ /* 0x000fe40006800000 */
[----:B------:R-:W-:Y:S02]  /*84f0*/  FSEL R13, R33, -INF , !P2 ;  /* 0xff800000210d7808 */ /* 0x000fe40005000000 */
[C---:B------:R-:W-:Y:S01]  /*8500*/  ISETP.GE.AND P5, PT, R12.reuse, R51, PT ;  /* 0x000000330c00720c */ /* 0x040fe20003fa6270 */
[----:B------:R-:W4:Y:S01]  /*8510*/  MUFU.TANH R28, R28 ;  /* 0x0000001c001c7308 */ /* 0x000f220000002400 */
[-C--:B------:R-:W-:Y:S01]  /*8520*/  ISETP.GE.AND P2, PT, R12, R50.reuse, PT ;  /* 0x000000320c00720c */ /* 0x080fe20003f46270 */
[----:B------:R-:W-:Y:S01]  /*8530*/  VIADD R12, R37, 0x69 ;  /* 0x00000069250c7836 */ /* 0x000fe20000000000 */
[----:B------:R-:W-:-:S02]  /*8540*/  ISETP.GE.AND P4, PT, R9, R50, PT ;  /* 0x000000320900720c */ /* 0x000fc40003f86270 */
[----:B------:R-:W-:Y:S02]  /*8550*/  FSEL R47, R47, -INF , !P3 ;  /* 0xff8000002f2f7808 */ /* 0x000fe40005800000 */
[-C--:B------:R-:W-:Y:S01]  /*8560*/  ISETP.GE.AND P3, PT, R21, R50.reuse, PT ;  /* 0x000000321500720c */ /* 0x080fe20003f66270 */
[----:B------:R-:W4:Y:S01]  /*8570*/  MUFU.TANH R8, R8 ;  /* 0x0000000800087308 */ /* 0x000f220000002400 */
[CC--:B------:R-:W-:Y:S02]  /*8580*/  ISETP.GE.AND P0, PT, R12.reuse, R51.reuse, PT ;  /* 0x000000330c00720c */ /* 0x0c0fe40003f06270 */
[----:B--2---:R-:W-:Y:S02]  /*8590*/  FSEL R33, R25, -INF , !P3 ;  /* 0xff80000019217808 */ /* 0x004fe40005800000 */
[----:B------:R-:W-:Y:S02]  /*85a0*/  ISETP.GE.AND P3, PT, R12, R50, PT ;  /* 0x000000320c00720c */ /* 0x000fe40003f66270 */
[----:B------:R-:W-:Y:S01]  /*85b0*/  FSEL R12, R17, -INF , !P0 ;  /* 0xff800000110c7808 */ /* 0x000fe20004000000 */
[----:B------:R-:W2:Y:S01]  /*85c0*/  MUFU.TANH R9, R14 ;  /* 0x0000000e00097308 */ /* 0x000ea20000002400 */
[----:B------:R-:W-:-:S02]  /*85d0*/  ISETP.GE.AND P0, PT, R4, R51, PT ;  /* 0x000000330400720c */ /* 0x000fc40003f06270 */
[----:B------:R-:W-:Y:S02]  /*85e0*/  FSEL R36, R24, -INF , !P6 ;  /* 0xff80000018247808 */ /* 0x000fe40007000000 */
[----:B-1----:R-:W-:Y:S02]  /*85f0*/  FSEL R17, R20, -INF , !P3 ;  /* 0xff80000014117808 */ /* 0x002fe40005800000 */
[----:B---3--:R-:W-:Y:S01]  /*8600*/  FSEL R31, R31, -INF , !P4 ;  /* 0xff8000001f1f7808 */ /* 0x008fe20006000000 */
[----:B------:R-:W1:Y:S01]  /*8610*/  MUFU.TANH R29, R29 ;  /* 0x0000001d001d7308 */ /* 0x000e620000002400 */
[----:B----4-:R-:W-:Y:S02]  /*8620*/  FSEL R28, R28, -INF , !P0 ;  /* 0xff8000001c1c7808 */ /* 0x010fe40004000000 */
[C---:B------:R-:W-:Y:S02]  /*8630*/  ISETP.GE.AND P6, PT, R10.reuse, R51, PT ;  /* 0x000000330a00720c */ /* 0x040fe40003fc6270 */
[----:B------:R-:W-:Y:S01]  /*8640*/  ISETP.GE.AND P4, PT, R10, R50, PT ;  /* 0x000000320a00720c */ /* 0x000fe20003f86270 */
[----:B------:R-:W-:Y:S01]  /*8650*/  VIADD R10, R37, 0x71 ;  /* 0x00000071250a7836 */ /* 0x000fe20000000000 */
[----:B------:R-:W-:Y:S01]  /*8660*/  ISETP.GE.AND P0, PT, R48, 0x2, PT ;  /* 0x000000023000780c */ /* 0x000fe20003f06270 */
[----:B------:R-:W3:Y:S01]  /*8670*/  MUFU.TANH R30, R30 ;  /* 0x0000001e001e7308 */ /* 0x000ee20000002400 */
[----:B------:R-:W-:-:S02]  /*8680*/  FSEL R32, R8, -INF , !P6 ;  /* 0xff80000008207808 */ /* 0x000fc40007000000 */
[----:B--2---:R-:W-:Y:S02]  /*8690*/  FSEL R25, R9, -INF , !P4 ;  /* 0xff80000009197808 */ /* 0x004fe40006000000 */
[----:B------:R-:W-:Y:S02]  /*86a0*/  FSEL R14, R16, -INF , !P5 ;  /* 0xff800000100e7808 */ /* 0x000fe40006800000 */
[-C--:B------:R-:W-:Y:S01]  /*86b0*/  ISETP.GE.AND P6, PT, R37, R51.reuse, PT ;  /* 0x000000332500720c */ /* 0x080fe20003fc6270 */
[----:B------:R-:W2:Y:S01]  /*86c0*/  MUFU.TANH R23, R11 ;  /* 0x0000000b00177308 */ /* 0x000ea20000002400 */
[----:B-1----:R-:W-:Y:S02]  /*86d0*/  FSEL R29, R29, -INF , !P2 ;  /* 0xff8000001d1d7808 */ /* 0x002fe40005000000 */
[C---:B------:R-:W-:Y:S01]  /*86e0*/  ISETP.GE.AND P4, PT, R37.reuse, R50, PT ;  /* 0x000000322500720c */ /* 0x040fe20003f86270 */
[----:B------:R-:W-:Y:S01]  /*86f0*/  VIADD R37, R37, 0x79 ;  /* 0x0000007925257836 */ /* 0x000fe20000000000 */
[----:B------:R-:W-:-:S02]  /*8700*/  ISETP.GE.AND P5, PT, R10, R51, PT ;  /* 0x000000330a00720c */ /* 0x000fc40003fa6270 */
[-C--:B------:R-:W-:Y:S01]  /*8710*/  ISETP.GE.AND P2, PT, R10, R50.reuse, PT ;  /* 0x000000320a00720c */ /* 0x080fe20003f46270 */
[----:B------:R-:W1:Y:S01]  /*8720*/  MUFU.TANH R40, R40 ;  /* 0x0000002800287308 */ /* 0x000e620000002400 */
[----:B---3--:R-:W-:Y:S02]  /*8730*/  FSEL R30, R30, -INF , !P5 ;  /* 0xff8000001e1e7808 */ /* 0x008fe40006800000 */
[----:B------:R-:W-:Y:S01]  /*8740*/  ISETP.GE.AND P3, PT, R4, R50, PT ;  /* 0x000000320400720c */ /* 0x000fe20003f66270 */
[----:B------:R-:W-:Y:S01]  /*8750*/  BAR.SYNC.DEFER_BLOCKING 0x0 ;  /* 0x0000000000007b1d */ /* 0x000fe20000010000 */
[----:B------:R-:W-:Y:S02]  /*8760*/  ISETP.GE.AND P5, PT, R37, R51, PT ;  /* 0x000000332500720c */ /* 0x000fe40003fa6270 */
[----:B--2---:R-:W-:-:S03]  /*8770*/  FSEL R23, R23, -INF , !P2 ;  /* 0xff80000017177808 */ /* 0x004fc60005000000 */
[----:B------:R-:W2:Y:S01]  /*8780*/  MUFU.TANH R2, R2 ;  /* 0x0000000200027308 */ /* 0x000ea20000002400 */
[----:B------:R-:W-:Y:S02]  /*8790*/  ISETP.GE.AND P2, PT, R37, R50, PT ;  /* 0x000000322500720c */ /* 0x000fe40003f46270 */
[----:B-1----:R-:W-:-:S05]  /*87a0*/  FSEL R40, R40, -INF , !P6 ;  /* 0xff80000028287808 */ /* 0x002fca0007000000 */
[----:B------:R2:W1:Y:S08]  /*87b0*/  MUFU.TANH R24, R5 ;  /* 0x0000000500187308 */ /* 0x0004700000002400 */
[----:B------:R-:W3:Y:S08]  /*87c0*/  MUFU.TANH R21, R6 ;  /* 0x0000000600157308 */ /* 0x000ef00000002400 */
[----:B------:R-:W4:Y:S01]  /*87d0*/  MUFU.TANH R20, R7 ;  /* 0x0000000700147308 */ /* 0x000f220000002400 */
[----:B--2---:R-:W-:-:S02]  /*87e0*/  FSEL R5, R2, -INF , !P4 ;  /* 0xff80000002057808 */ /* 0x004fc40006000000 */
[----:B-1----:R-:W-:Y:S02]  /*87f0*/  FSEL R24, R24, -INF , !P5 ;  /* 0xff80000018187808 */ /* 0x002fe40006800000 */
[----:B---3--:R-:W-:Y:S02]  /*8800*/  FSEL R21, R21, -INF , !P3 ;  /* 0xff80000015157808 */ /* 0x008fe40005800000 */
[----:B----4-:R-:W-:Y:S01]  /*8810*/  FSEL R20, R20, -INF , !P2 ;  /* 0xff80000014147808 */ /* 0x010fe20005000000 */
[----:B------:R-:W-:Y:S06]  /*8820*/  @!P0 BRA `(.L_x_4581) ;  /* 0x0000000400548947 */ /* 0x000fec0003800000 */
[----:B------:R-:W-:Y:S05]  /*8830*/  @!P1 BRA `(.L_x_4582) ;  /* 0x0000000000f09947 */ /* 0x000fea0003800000 */
[----:B------:R-:W1:Y:S01]  /*8840*/  LDC R7, c[0x0][0x380] ;  /* 0x0000e000ff077b82 */ /* 0x000e620000000800 */
[C---:B------:R-:W-:Y:S01]  /*8850*/  VIADD R10, R0.reuse, 0xffffff80 ;  /* 0xffffff80000a7836 */ /* 0x040fe20000000000 */
[----:B------:R-:W-:Y:S01]  /*8860*/  IABS R6, R0 ;  /* 0x0000000000067213 */ /* 0x000fe20000000000 */
[----:B------:R-:W-:Y:S01]  /*8870*/  ULDC.64 UR10, c[0x0][0x248] ;  /* 0x00009200000a7ab9 */ /* 0x000fe20000000a00 */
[----:B------:R-:W-:Y:S02]  /*8880*/  ULDC.64 UR8, c[0x0][0x230] ;  /* 0x00008c0000087ab9 */ /* 0x000fe40000000a00 */
[----:B------:R-:W-:Y:S02]  /*8890*/  IABS R4, R10 ;  /* 0x0000000a00047213 */ /* 0x000fe40000000000 */
[-C--:B-1----:R-:W-:Y:S02]  /*88a0*/  IABS R2, R7.reuse ;  /* 0x0000000700027213 */ /* 0x082fe40000000000 */
[----:B------:R-:W-:-:S02]  /*88b0*/  LOP3.LUT R0, R0, R7, RZ, 0x3c, !PT ;  /* 0x0000000700007212 */ /* 0x000fc400078e3cff */
[----:B------:R-:W1:Y:S01]  /*88c0*/  I2F.RP R8, R2 ;  /* 0x0000000200087306 */ /* 0x000e620000209400 */
[-C--:B------:R-:W-:Y:S02]  /*88d0*/  LOP3.LUT R10, R10, R7.reuse, RZ, 0x3c, !PT ;  /* 0x000000070a0a7212 */ /* 0x080fe400078e3cff */
[----:B------:R-:W-:Y:S02]  /*88e0*/  ISETP.GE.AND P4, PT, R0, RZ, PT ;  /* 0x000000ff0000720c */ /* 0x000fe40003f86270 */
[----:B------:R-:W-:-:S03]  /*88f0*/  LOP3.LUT R0, RZ, R7, RZ, 0x33, !PT ;  /* 0x00000007ff007212 */ /* 0x000fc600078e33ff */
        /* <DEDUP_REMOVED lines=48> */
.L_x_4582:
[----:B------:R-:W-:Y:S02]  /*8c00*/  ULDC UR10, c[0x0][0x248] ;  /* 0x00009200000a7ab9 */ /* 0x000fe40000000800 */
[----:B------:R-:W-:-:S06]  /*8c10*/  USHF.L.U32 UR5, UR10, 0x7, URZ ;  /* 0x000000070a057899 */ /* 0x000fcc000800063f */
[----:B------:R-:W-:-:S04]  /*8c20*/  IADD3 R2, RZ, -UR5, RZ ;  /* 0x80000005ff027c10 */ /* 0x000fc8000fffe0ff */
[----:B------:R-:W-:-:S07]  /*8c30*/  SHF.R.S32.HI R0, RZ, 0x1f, R2 ;  /* 0x0000001fff007819 */ /* 0x000fce0000011402 */
.L_x_4583:
        /* <DEDUP_REMOVED lines=20> */
.L_x_4581:
        /* <DEDUP_REMOVED lines=70> */
[----:B-1----:R-:W-:-:S03]  /*91e0*/  FMNMX.FTZ R4, R9, R4, !PT ;  /* 0x0000000409047209 */ /* 0x002fc60007810000 */
[----:B------:R-:W-:Y:S01]  /*91f0*/  LDSM.16.MT88.4 R8, [R138+0x3400] ;  /* 0x003400008a08783b */ /* 0x000fe20000004200 */
        /* <DEDUP_REMOVED lines=18> */
[--C-:B------:R-:W-:Y:S01]  /*9320*/  FFMA.FTZ R94, R94, UR10, -R27.reuse ;  /* 0x0000000a5e5e7c23 */ /* 0x100fe2000801081b */
[----:B------:R-:W1:Y:S01]  /*9330*/  MUFU.EX2 R39, R39 ;  /* 0x0000002700277308 */ /* 0x000e620000000800 */
        /* <DEDUP_REMOVED lines=16> */
[----:B------:R-:W3:Y:S01]  /*9440*/  LDSM.16.MT88.4 R4, [R137+0x3000] ;  /* 0x003000008904783b */ /* 0x000ee20000004200 */
[--C-:B------:R-:W-:Y:S01]  /*9450*/  FFMA.FTZ R26, R69, UR10, -R22.reuse ;  /* 0x0000000a451a7c23 */ /* 0x100fe20008010816 */
[----:B-1----:R-:W-:Y:S01]  /*9460*/  F2FP.BF16.F32.PACK_AB R68, R39, R42 ;  /* 0x0000002a2744723e */ /* 0x002fe200000010ff */
        /* <DEDUP_REMOVED lines=26> */
[----:B------:R-:W-:Y:S01]  /*9610*/  FADD.FTZ R39, R42, R39 ;  /* 0x000000272a277221 */ /* 0x000fe20000010000 */
[----:B------:R-:W-:Y:S01]  /*9620*/  FFMA.FTZ R42, R13, UR10, -R22 ;  /* 0x0000000a0d2a7c23 */ /* 0x000fe20008010816 */
[----:B------:R-:W2:Y:S01]  /*9630*/  MUFU.EX2 R46, R46 ;  /* 0x0000002e002e7308 */ /* 0x000ea20000000800 */
[----:B-1----:R-:W-:Y:S01]  /*9640*/  F2FP.BF16.F32.PACK_AB R69, R44, R15 ;  /* 0x0000000f2c45723e */ /* 0x002fe200000010ff */
[----:B------:R-:W-:Y:S01]  /*9650*/  FADD.FTZ R44, R15, R44 ;  /* 0x0000002c0f2c7221 */ /* 0x000fe20000010000 */
[----:B------:R-:W-:Y:S01]  /*9660*/  FADD.FTZ R40, R40, R39 ;  /* 0x0000002728287221 */ /* 0x000fe20000010000 */
[--C-:B------:R-:W-:Y:S01]  /*9670*/  FFMA.FTZ R13, R36, UR10, -R27.reuse ;  /* 0x0000000a240d7c23 */ /* 0x100fe2000801081b */
[--C-:B------:R-:W-:Y:S01]  /*9680*/  FFMA.FTZ R36, R14, UR10, -R27.reuse ;  /* 0x0000000a0e247c23 */ /* 0x100fe2000801081b */
[--C-:B------:R-:W-:Y:S01]  /*9690*/  FFMA.FTZ R63, R54, UR10, -R27.reuse ;  /* 0x0000000a363f7c23 */ /* 0x100fe2000801081b */
[----:B------:R-:W-:Y:S01]  /*96a0*/  FADD.FTZ R40, R37, R40 ;  /* 0x0000002825287221 */ /* 0x000fe20000010000 */
[----:B------:R-:W1:Y:S01]  /*96b0*/  MUFU.EX2 R35, R35 ;  /* 0x0000002300237308 */ /* 0x000e620000000800 */
[--C-:B------:R-:W-:Y:S01]  /*96c0*/  FFMA.FTZ R37, R12, UR10, -R27.reuse ;  /* 0x0000000a0c257c23 */ /* 0x100fe2000801081b */
[--C-:B------:R-:W-:Y:S01]  /*96d0*/  FFMA.FTZ R65, R58, UR10, -R27.reuse ;  /* 0x0000000a3a417c23 */ /* 0x100fe2000801081b */
[--C-:B------:R-:W-:Y:S01]  /*96e0*/  FFMA.FTZ R54, R53, UR10, -R22.reuse ;  /* 0x0000000a35367c23 */ /* 0x100fe20008010816 */
[--C-:B------:R-:W-:Y:S01]  /*96f0*/  FFMA.FTZ R47, R47, UR10, -R22.reuse ;  /* 0x0000000a2f2f7c23 */ /* 0x100fe20008010816 */
[--C-:B------:R-:W-:Y:S01]  /*9700*/  FFMA.FTZ R45, R45, UR10, -R22.reuse ;  /* 0x0000000a2d2d7c23 */ /* 0x100fe20008010816 */
[----:B------:R-:W-:Y:S01]  /*9710*/  FFMA.FTZ R39, R30, UR10, -R27 ;  /* 0x0000000a1e277c23 */ /* 0x000fe2000801081b */
[----:B------:R-:W-:Y:S01]  /*9720*/  FFMA.FTZ R30, R33, UR10, -R22 ;  /* 0x0000000a211e7c23 */ /* 0x000fe20008010816 */
[----:B------:R-:W4:Y:S01]  /*9730*/  MUFU.EX2 R34, R34 ;  /* 0x0000002200227308 */ /* 0x000f220000000800 */
[C---:B--2---:R-:W-:Y:S01]  /*9740*/  F2FP.BF16.F32.PACK_AB R71, R46.reuse, R41 ;  /* 0x000000292e47723e */ /* 0x044fe200000010ff */
[----:B------:R-:W-:Y:S01]  /*9750*/  FADD.FTZ R41, R41, R44 ;  /* 0x0000002c29297221 */ /* 0x000fe20000010000 */
[--C-:B------:R-:W-:Y:S01]  /*9760*/  FFMA.FTZ R33, R29, UR10, -R22.reuse ;  /* 0x0000000a1d217c23 */ /* 0x100fe20008010816 */
[--C-:B------:R-:W-:Y:S01]  /*9770*/  FFMA.FTZ R27, R25, UR10, -R22.reuse ;  /* 0x0000000a191b7c23 */ /* 0x100fe20008010816 */
[--C-:B------:R-:W-:Y:S01]  /*9780*/  FFMA.FTZ R25, R23, UR10, -R22.reuse ;  /* 0x0000000a17197c23 */ /* 0x100fe20008010816 */
[----:B------:R-:W-:Y:S01]  /*9790*/  FADD.FTZ R46, R46, R41 ;  /* 0x000000292e2e7221 */ /* 0x000fe20000010000 */
[----:B------:R-:W-:Y:S01]  /*97a0*/  FFMA.FTZ R21, R21, UR10, -R22 ;  /* 0x0000000a15157c23 */ /* 0x000fe20008010816 */
[C---:B------:R-:W-:Y:S01]  /*97b0*/  HMMA.16816.F32.BF16 R80, R68.reuse, R76, RZ ;  /* 0x0000004c4450723c */ /* 0x040fe200000418ff */
[----:B------:R-:W-:Y:S01]  /*97c0*/  MUFU.EX2 R19, R19 ;  /* 0x0000001300137308 */ /* 0x000fe20000000800 */
[----:B-1----:R-:W-:Y:S01]  /*97d0*/  FADD.FTZ R41, R35, R40 ;  /* 0x0000002823297221 */ /* 0x002fe20000010000 */
[--C-:B------:R-:W-:Y:S01]  /*97e0*/  FFMA.FTZ R40, R31, UR10, -R22.reuse ;  /* 0x0000000a1f287c23 */ /* 0x100fe20008010816 */
[--C-:B------:R-:W-:Y:S01]  /*97f0*/  FFMA.FTZ R31, R17, UR10, -R22.reuse ;  /* 0x0000000a111f7c23 */ /* 0x100fe20008010816 */
[----:B------:R-:W-:Y:S01]  /*9800*/  FFMA.FTZ R20, R20, UR10, -R22 ;  /* 0x0000000a14147c23 */ /* 0x000fe20008010816 */
[C---:B------:R-:W-:Y:S03]  /*9810*/  HMMA.16816.F32.BF16 R76, R68.reuse, R78, RZ ;  /* 0x0000004e444c723c */ /* 0x040fe600000418ff */
[----:B------:R-:W1:Y:S03]  /*9820*/  MUFU.EX2 R16, R16 ;  /* 0x0000001000107308 */ /* 0x000e660000000800 */
[C---:B---3--:R-:W-:Y:S05]  /*9830*/  HMMA.16816.F32.BF16 R72, R68.reuse, R4, RZ ;  /* 0x000000044448723c */ /* 0x048fea00000418ff */
[----:B------:R-:W-:Y:S01]  /*9840*/  MUFU.EX2 R43, R43 ;  /* 0x0000002b002b7308 */ /* 0x000fe20000000800 */
[----:B------:R-:W-:Y:S01]  /*9850*/  HMMA.16816.F32.BF16 R68, R68, R6, RZ ;  /* 0x000000064444723c */ /* 0x000fe200000418ff */
[C---:B----4-:R-:W-:Y:S01]  /*9860*/  F2FP.BF16.F32.PACK_AB R4, R34.reuse, R35 ;  /* 0x000000232204723e */ /* 0x050fe200000010ff */
[----:B------:R-:W-:-:S05]  /*9870*/  FADD.FTZ R34, R34, R41 ;  /* 0x0000002922227221 */ /* 0x000fca0000010000 */
[----:B------:R-:W2:Y:S01]  /*9880*/  MUFU.EX2 R26, R26 ;  /* 0x0000001a001a7308 */ /* 0x000ea20000000800 */
[----:B-1----:R-:W-:Y:S01]  /*9890*/  F2FP.BF16.F32.PACK_AB R6, R16, R19 ;  /* 0x000000131006723e */ /* 0x002fe200000010ff */
        /* <DEDUP_REMOVED lines=25> */
[----:B--2---:R-:W-:-:S02]  /*9a30*/  F2FP.BF16.F32.PACK_AB R4, R59, R66 ;  /* 0x000000423b04723e */ /* 0x004fc400000010ff */
[----:B---3--:R-:W-:Y:S01]  /*9a40*/  F2FP.BF16.F32.PACK_AB R5, R57, R64 ;  /* 0x000000403905723e */ /* 0x008fe200000010ff */
[----:B------:R-:W-:Y:S01]  /*9a50*/  FADD.FTZ R64, R64, R3 ;  /* 0x0000000340407221 */ /* 0x000fe20000010000 */
        /* <DEDUP_REMOVED lines=8> */
[----:B------:R-:W2:Y:S01]  /*9ae0*/  MUFU.EX2 R91, R91 ;  /* 0x0000005b005b7308 */ /* 0x000ea20000000800 */
        /* <DEDUP_REMOVED lines=13> */
[----:B------:R-:W4:Y:S01]  /*9bc0*/  MUFU.EX2 R92, R92 ;  /* 0x0000005c005c7308 */ /* 0x000f220000000800 */
[----:B-----5:R-:W-:-:S02]  /*9bd0*/  F2FP.BF16.F32.PACK_AB R4, R97, R102 ;  /* 0x000000666104723e */ /* 0x020fc400000010ff */
[----:B--2---:R-:W-:Y:S01]  /*9be0*/  F2FP.BF16.F32.PACK_AB R5, R91, R100 ;  /* 0x000000645b05723e */ /* 0x004fe200000010ff */
[----:B------:R-:W-:Y:S01]  /*9bf0*/  FADD.FTZ R100, R100, R49 ;  /* 0x0000003164647221 */ /* 0x000fe20000010000 */
[----:B------:R-:W-:Y:S02]  /*9c00*/  F2FP.BF16.F32.PACK_AB R6, R95, R98 ;  /* 0x000000625f06723e */ /* 0x000fe400000010ff */
[----:B---3--:R-:W-:Y:S01]  /*9c10*/  F2FP.BF16.F32.PACK_AB R7, R87, R96 ;  /* 0x000000605707723e */ /* 0x008fe200000010ff */
[----:B------:R-:W-:Y:S01]  /*9c20*/  MUFU.EX2 R90, R90 ;  /* 0x0000005a005a7308 */ /* 0x000fe20000000800 */
[----:B------:R-:W-:-:S04]  /*9c30*/  FADD.FTZ R91, R91, R100 ;  /* 0x000000645b5b7221 */ /* 0x000fc80000010000 */
[----:B------:R-:W-:-:S03]  /*9c40*/  FADD.FTZ R96, R96, R91 ;  /* 0x0000005b60607221 */ /* 0x000fc60000010000 */
[----:B------:R-:W2:Y:S01]  /*9c50*/  MUFU.EX2 R61, R61 ;  /* 0x0000003d003d7308 */ /* 0x000ea20000000800 */
[----:B------:R-:W-:-:S07]  /*9c60*/  FADD.FTZ R96, R87, R96 ;  /* 0x0000006057607221 */ /* 0x000fce0000010000 */
[----:B------:R3:W-:Y:S08]  /*9c70*/  MUFU.EX2 R35, R13 ;  /* 0x0000000d00237308 */ /* 0x0007f00000000800 */
[----:B------:R-:W-:Y:S01]  /*9c80*/  MUFU.EX2 R65, R65 ;  /* 0x0000004100417308 */ /* 0x000fe20000000800 */
[C---:B-1----:R-:W-:Y:S07]  /*9c90*/  HMMA.16816.F32.BF16 R80, R4.reuse, R8, R80 ;  /* 0x000000080450723c */ /* 0x042fee0000041850 */
[----:B------:R-:W1:Y:S01]  /*9ca0*/  MUFU.EX2 R56, R56 ;  /* 0x0000003800387308 */ /* 0x000e620000000800 */
[C---:B------:R-:W-:Y:S01]  /*9cb0*/  HMMA.16816.F32.BF16 R76, R4.reuse, R10, R76 ;  /* 0x0000000a044c723c */ /* 0x040fe2000004184c */
[----:B------:R-:W5:Y:S04]  /*9cc0*/  LDSM.16.MT88.4 R8, [R137+0x3c00] ;  /* 0x003c00008908783b */ /* 0x000f680000004200 */
[----:B---3--:R-:W-:Y:S02]  /*9cd0*/  LDSM.16.MT88.4 R12, [R137+0x4400] ;  /* 0x00440000890c783b */ /* 0x008fe40000004200 */
[----:B------:R-:W-:Y:S08]  /*9ce0*/  MUFU.EX2 R63, R63 ;  /* 0x0000003f003f7308 */ /* 0x000ff00000000800 */
[----:B------:R-:W-:Y:S08]  /*9cf0*/  MUFU.EX2 R52, R52 ;  /* 0x0000003400347308 */ /* 0x000ff00000000800 */
[----:B------:R-:W-:Y:S08]  /*9d00*/  MUFU.EX2 R54, R54 ;  /* 0x0000003600367308 */ /* 0x000ff00000000800 */
[----:B------:R-:W3:Y:S08]  /*9d10*/  MUFU.EX2 R47, R47 ;  /* 0x0000002f002f7308 */ /* 0x000ef00000000800 */
[----:B------:R-:W-:Y:S01]  /*9d20*/  MUFU.EX2 R45, R45 ;  /* 0x0000002d002d7308 */ /* 0x000fe20000000800 */
[C---:B-----5:R-:W-:Y:S06]  /*9d30*/  HMMA.16816.F32.BF16 R72, R4.reuse, R8, R72 ;  /* 0x000000080448723c */ /* 0x060fec0000041848 */
[----:B------:R-:W-:Y:S01]  /*9d40*/  HMMA.16816.F32.BF16 R68, R4, R10, R68 ;  /* 0x0000000a0444723c */ /* 0x000fe20000041844 */
[----:B------:R-:W5:Y:S01]  /*9d50*/  LDSM.16.MT88.4 R8, [R138+0x4000] ;  /* 0x004000008a08783b */ /* 0x000f620000004200 */
[----:B------:R-:W3:Y:S05]  /*9d60*/  MUFU.EX2 R42, R42 ;  /* 0x0000002a002a7308 */ /* 0x000eea0000000800 */
[----:B----4-:R-:W-:-:S02]  /*9d70*/  F2FP.BF16.F32.PACK_AB R4, R89, R94 ;  /* 0x0000005e5904723e */ /* 0x010fc400000010ff */
[----:B------:R-:W-:Y:S01]  /*9d80*/  F2FP.BF16.F32.PACK_AB R5, R92, R67 ;  /* 0x000000435c05723e */ /* 0x000fe200000010ff */
[----:B------:R-:W4:Y:S01]  /*9d90*/  MUFU.EX2 R38, R38 ;  /* 0x0000002600267308 */ /* 0x000f220000000800 */
[----:B------:R-:W-:Y:S02]  /*9da0*/  F2FP.BF16.F32.PACK_AB R6, R88, R93 ;  /* 0x0000005d5806723e */ /* 0x000fe400000010ff */
[----:B--2---:R-:W-:-:S05]  /*9db0*/  F2FP.BF16.F32.PACK_AB R7, R61, R90 ;  /* 0x0000005a3d07723e */ /* 0x004fca00000010ff */
[----:B------:R-:W-:Y:S08]  /*9dc0*/  MUFU.EX2 R36, R36 ;  /* 0x0000002400247308 */ /* 0x000ff00000000800 */
[----:B------:R-:W-:Y:S08]  /*9dd0*/  MUFU.EX2 R37, R37 ;  /* 0x0000002500257308 */ /* 0x000ff00000000800 */
[----:B------:R-:W-:Y:S01]  /*9de0*/  MUFU.EX2 R30, R30 ;  /* 0x0000001e001e7308 */ /* 0x000fe20000000800 */
[C---:B-----5:R-:W-:Y:S07]  /*9df0*/  HMMA.16816.F32.BF16 R80, R4.reuse, R8, R80 ;  /* 0x000000080450723c */ /* 0x060fee0000041850 */
[----:B------:R-:W2:Y:S01]  /*9e00*/  MUFU.EX2 R29, R40 ;  /* 0x00000028001d7308 */ /* 0x000ea20000000800 */
[C---:B------:R-:W-:Y:S01]  /*9e10*/  HMMA.16816.F32.BF16 R76, R4.reuse, R10, R76 ;  /* 0x0000000a044c723c */ /* 0x040fe2000004184c */
[----:B------:R-:W5:Y:S06]  /*9e20*/  LDSM.16.MT88.4 R8, [R137+0x4000] ;  /* 0x004000008908783b */ /* 0x000f6c0000004200 */
[----:B------:R-:W-:Y:S08]  /*9e30*/  MUFU.EX2 R26, R33 ;  /* 0x00000021001a7308 */ /* 0x000ff00000000800 */
[----:B------:R-:W2:Y:S08]  /*9e40*/  MUFU.EX2 R31, R31 ;  /* 0x0000001f001f7308 */ /* 0x000eb00000000800 */
[----:B------:R-:W-:Y:S08]  /*9e50*/  MUFU.EX2 R3, R24 ;  /* 0x0000001800037308 */ /* 0x000ff00000000800 */
[----:B------:R-:W-:Y:S08]  /*9e60*/  MUFU.EX2 R32, R32 ;  /* 0x0000002000207308 */ /* 0x000ff00000000800 */
[----:B------:R-:W2:Y:S01]  /*9e70*/  MUFU.EX2 R39, R39 ;  /* 0x0000002700277308 */ /* 0x000ea20000000800 */
[C---:B-----5:R-:W-:Y:S07]  /*9e80*/  HMMA.16816.F32.BF16 R72, R4.reuse, R8, R72 ;  /* 0x000000080448723c */ /* 0x060fee0000041848 */
[----:B------:R-:W-:Y:S01]  /*9e90*/  MUFU.EX2 R23, R27 ;  /* 0x0000001b00177308 */ /* 0x000fe20000000800 */
[----:B------:R-:W-:Y:S01]  /*9ea0*/  HMMA.16816.F32.BF16 R68, R4, R10, R68 ;  /* 0x0000000a0444723c */ /* 0x000fe20000041844 */
[----:B------:R-:W5:Y:S06]  /*9eb0*/  LDSM.16.MT88.4 R8, [R138+0x4400] ;  /* 0x004400008a08783b */ /* 0x000f6c0000004200 */
[----:B------:R-:W2:Y:S01]  /*9ec0*/  MUFU.EX2 R24, R25 ;  /* 0x0000001900187308 */ /* 0x000ea20000000800 */
[----:B-1----:R-:W-:-:S02]  /*9ed0*/  F2FP.BF16.F32.PACK_AB R4, R56, R65 ;  /* 0x000000413804723e */ /* 0x002fc400000010ff */
[----:B---3--:R-:W-:Y:S02]  /*9ee0*/  F2FP.BF16.F32.PACK_AB R5, R47, R54 ;  /* 0x000000362f05723e */ /* 0x008fe400000010ff */
[----:B------:R-:W-:-:S03]  /*9ef0*/  F2FP.BF16.F32.PACK_AB R6, R52, R63 ;  /* 0x0000003f3406723e */ /* 0x000fc600000010ff */
[----:B------:R-:W1:Y:S01]  /*9f00*/  MUFU.EX2 R28, R28 ;  /* 0x0000001c001c7308 */ /* 0x000e620000000800 */
[----:B------:R-:W-:-:S07]  /*9f10*/  F2FP.BF16.F32.PACK_AB R7, R42, R45 ;  /* 0x0000002d2a07723e */ /* 0x000fce00000010ff */
[C---:B------:R-:W-:Y:S01]  /*9f20*/  HMMA.16816.F32.BF16 R72, R4.reuse, R12, R72 ;  /* 0x0000000c0448723c */ /* 0x040fe20000041848 */
[----:B------:R-:W-:Y:S05]  /*9f30*/  MUFU.EX2 R21, R21 ;  /* 0x0000001500157308 */ /* 0x000fea0000000800 */
[----:B------:R-:W-:Y:S01]  /*9f40*/  HMMA.16816.F32.BF16 R68, R4, R14, R68 ;  /* 0x0000000e0444723c */ /* 0x000fe20000041844 */
[----:B------:R-:W-:Y:S02]  /*9f50*/  FADD.FTZ R13, R16, R19 ;  /* 0x00000013100d7221 */ /* 0x000fe40000010000 */
[----:B------:R-:W3:Y:S01]  /*9f60*/  LDSM.16.MT88.4 R16, [R137+0x4800] ;  /* 0x004800008910783b */ /* 0x000ee20000004200 */
[----:B------:R-:W1:Y:S01]  /*9f70*/  MUFU.EX2 R20, R20 ;  /* 0x0000001400147308 */ /* 0x000e620000000800 */
[----:B------:R-:W-:-:S02]  /*9f80*/  FADD.FTZ R66, R66, R13 ;  /* 0x0000000d42427221 */ /* 0x000fc40000010000 */
[----:B------:R-:W-:Y:S02]  /*9f90*/  LDSM.16.MT88.4 R12, [R138+0x4c00] ;  /* 0x004c00008a0c783b */ /* 0x000fe40000004200 */
[----:B------:R-:W-:-:S04]  /*9fa0*/  FADD.FTZ R59, R59, R66 ;  /* 0x000000423b3b7221 */ /* 0x000fc80000010000 */
[----:B------:R-:W-:Y:S01]  /*9fb0*/  FADD.FTZ R62, R62, R59 ;  /* 0x0000003b3e3e7221 */ /* 0x000fe20000010000 */
[----:B-----5:R-:W-:Y:S03]  /*9fc0*/  HMMA.16816.F32.BF16 R80, R4, R8, R80 ;  /* 0x000000080450723c */ /* 0x020fe60000041850 */
[----:B------:R-:W-:-:S03]  /*9fd0*/  FADD.FTZ R55, R55, R62 ;  /* 0x0000003e37377221 */ /* 0x000fc60000010000 */
[----:B------:R-:W-:Y:S01]  /*9fe0*/  HMMA.16816.F32.BF16 R76, R4, R10, R76 ;  /* 0x0000000a044c723c */ /* 0x000fe2000004184c */
[----:B------:R-:W5:Y:S01]  /*9ff0*/  LDSM.16.MT88.4 R8, [R138+0x4800] ;  /* 0x004800008a08783b */ /* 0x000f620000004200 */
[----:B------:R-:W-:-:S04]  /*a000*/  FADD.FTZ R102, R102, R55 ;  /* 0x0000003766667221 */ /* 0x000fc80000010000 */
[----:B------:R-:W-:Y:S01]  /*a010*/  FADD.FTZ R97, R97, R102 ;  /* 0x0000006661617221 */ /* 0x000fe20000010000 */
[----:B----4-:R-:W-:Y:S02]  /*a020*/  F2FP.BF16.F32.PACK_AB R4, R35, R38 ;  /* 0x000000262304723e */ /* 0x010fe400000010ff */
[----:B--2---:R-:W-:Y:S01]  /*a030*/  F2FP.BF16.F32.PACK_AB R5, R29, R30 ;  /* 0x0000001e1d05723e */ /* 0x004fe200000010ff */
[----:B------:R-:W-:Y:S01]  /*a040*/  FADD.FTZ R98, R98, R97 ;  /* 0x0000006162627221 */ /* 0x000fe20000010000 */
[----:B------:R-:W-:Y:S02]  /*a050*/  F2FP.BF16.F32.PACK_AB R6, R37, R36 ;  /* 0x000000242506723e */ /* 0x000fe400000010ff */
[----:B------:R-:W-:Y:S01]  /*a060*/  F2FP.BF16.F32.PACK_AB R7, R31, R26 ;  /* 0x0000001a1f07723e */ /* 0x000fe200000010ff */
[----:B------:R-:W-:-:S04]  /*a070*/  FADD.FTZ R95, R95, R98 ;  /* 0x000000625f5f7221 */ /* 0x000fc80000010000 */
[----:B------:R-:W-:Y:S02]  /*a080*/  FADD.FTZ R94, R94, R95 ;  /* 0x0000005f5e5e7221 */ /* 0x000fe40000010000 */
[----:B---3--:R-:W-:Y:S02]  /*a090*/  HMMA.16816.F32.BF16 R72, R4, R16, R72 ;  /* 0x000000100448723c */ /* 0x008fe40000041848 */
        /* <DEDUP_REMOVED lines=9> */
[----:B------:R-:W-:Y:S01]  /*a130*/  FADD.FTZ R61, R61, R90 ;  /* 0x0000005a3d3d7221 */ /* 0x000fe20000010000 */
[C---:B-----5:R-:W-:Y:S01]  /*a140*/  HMMA.16816.F32.BF16 R80, R4.reuse, R8, R80 ;  /* 0x000000080450723c */ /* 0x060fe20000041850 */
[----:B------:R-:W-:Y:S02]  /*a150*/  FADD.FTZ R63, R63, R56 ;  /* 0x000000383f3f7221 */ /* 0x000fe40000010000 */
[----:B------:R-:W-:Y:S02]  /*a160*/  FADD.FTZ R54, R54, R61 ;  /* 0x0000003d36367221 */ /* 0x000fe40000010000 */
[----:B------:R-:W-:Y:S01]  /*a170*/  FADD.FTZ R63, R52, R63 ;  /* 0x0000003f343f7221 */ /* 0x000fe20000010000 */
[----:B------:R-:W-:Y:S01]  /*a180*/  HMMA.16816.F32.BF16 R76, R4, R10, R76 ;  /* 0x0000000a044c723c */ /* 0x000fe2000004184c */
[----:B------:R-:W2:Y:S01]  /*a190*/  LDSM.16.MT88.4 R8, [R137+0x4c00] ;  /* 0x004c00008908783b */ /* 0x000ea20000004200 */
[----:B------:R-:W-:Y:S01]  /*a1a0*/  FADD.FTZ R54, R47, R54 ;  /* 0x000000362f367221 */ /* 0x000fe20000010000 */
[----:B------:R-:W-:-:S03]  /*a1b0*/  FADD.FTZ R38, R38, R63 ;  /* 0x0000003f26267221 */ /* 0x000fc60000010000 */
[----:B------:R-:W-:Y:S01]  /*a1c0*/  FADD.FTZ R45, R45, R54 ;  /* 0x000000362d2d7221 */ /* 0x000fe20000010000 */
[----:B------:R-:W-:Y:S01]  /*a1d0*/  FADD.FTZ R35, R35, R38 ;  /* 0x0000002623237221 */ /* 0x000fe20000010000 */
[----:B------:R-:W-:Y:S02]  /*a1e0*/  F2FP.BF16.F32.PACK_AB R4, R39, R32 ;  /* 0x000000202704723e */ /* 0x000fe400000010ff */
[----:B------:R-:W-:Y:S01]  /*a1f0*/  FADD.FTZ R45, R42, R45 ;  /* 0x0000002d2a2d7221 */ /* 0x000fe20000010000 */
[----:B------:R-:W-:Y:S01]  /*a200*/  FADD.FTZ R36, R36, R35 ;  /* 0x0000002324247221 */ /* 0x000fe20000010000 */
[----:B------:R-:W-:Y:S02]  /*a210*/  F2FP.BF16.F32.PACK_AB R5, R24, R23 ;  /* 0x000000171805723e */ /* 0x000fe400000010ff */
[----:B------:R-:W-:Y:S01]  /*a220*/  FADD.FTZ R30, R30, R45 ;  /* 0x0000002d1e1e7221 */ /* 0x000fe20000010000 */
[----:B------:R-:W-:Y:S01]  /*a230*/  FADD.FTZ R37, R37, R36 ;  /* 0x0000002425257221 */ /* 0x000fe20000010000 */
[----:B-1----:R-:W-:-:S02]  /*a240*/  F2FP.BF16.F32.PACK_AB R6, R3, R28 ;  /* 0x0000001c0306723e */ /* 0x002fc400000010ff */
[----:B------:R-:W-:Y:S01]  /*a250*/  FADD.FTZ R29, R29, R30 ;  /* 0x0000001e1d1d7221 */ /* 0x000fe20000010000 */
[----:B------:R-:W-:Y:S01]  /*a260*/  FADD.FTZ R32, R32, R37 ;  /* 0x0000002520207221 */ /* 0x000fe20000010000 */
[----:B------:R-:W-:Y:S02]  /*a270*/  F2FP.BF16.F32.PACK_AB R7, R20, R21 ;  /* 0x000000151407723e */ /* 0x000fe400000010ff */
        /* <DEDUP_REMOVED lines=8> */
[----:B------:R-:W-:Y:S03]  /*a300*/  HMMA.16816.F32.BF16 R76, R4, R14, R76 ;  /* 0x0000000e044c723c */ /* 0x000fe6000004184c */
[----:B------:R-:W-:-:S03]  /*a310*/  FADD.FTZ R21, R21, R24 ;  /* 0x0000001815157221 */ /* 0x000fc60000010000 */
[----:B--2---:R-:W-:Y:S01]  /*a320*/  HMMA.16816.F32.BF16 R72, R4, R8, R72 ;  /* 0x000000080448723c */ /* 0x004fe20000041848 */
[----:B------:R-:W-:-:S05]  /*a330*/  FADD.FTZ R159, R20, R21 ;  /* 0x00000015149f7221 */ /* 0x000fca0000010000 */
        /* <DEDUP_REMOVED lines=9> */
[----:B------:R-:W-:Y:S01]  /*a3d0*/  ULDC.64 UR8, c[0x0][0x250] ;  /* 0x0000940000087ab9 */ /* 0x000fe20000000a00 */
[----:B------:R-:W-:Y:S02]  /*a3e0*/  ULDC.64 UR4, c[0x0][0x238] ;  /* 0x00008e0000047ab9 */ /* 0x000fe40000000a00 */
        /* <DEDUP_REMOVED lines=57> */
.L_x_4585:
[----:B------:R-:W-:Y:S02]  /*a780*/  ULDC UR8, c[0x0][0x250] ;  /* 0x0000940000087ab9 */ /* 0x000fe40000000800 */
[----:B------:R-:W-:-:S06]  /*a790*/  USHF.L.U32 UR4, UR8, 0x7, URZ ;  /* 0x0000000708047899 */ /* 0x000fcc000800063f */
[----:B------:R-:W-:-:S04]  /*a7a0*/  IADD3 R5, RZ, -UR4, RZ ;  /* 0x80000004ff057c10 */ /* 0x000fc8000fffe0ff */
[----:B------:R-:W-:-:S07]  /*a7b0*/  SHF.R.S32.HI R4, RZ, 0x1f, R5 ;  /* 0x0000001fff047819 */ /* 0x000fce0000011405 */
.L_x_4586:
[----:B------:R-:W-:Y:S01]  /*a7c0*/  USHF.L.U32 UR5, UR8, 0x6, URZ ;  /* 0x0000000608057899 */ /* 0x000fe2000800063f */
[C---:B------:R-:W-:Y:S01]  /*a7d0*/  LEA R146, P0, R5.reuse, R146, 0x1 ;  /* 0x0000009205927211 */ /* 0x040fe200078008ff */
[----:B------:R-:W-:Y:S01]  /*a7e0*/  ULDC UR4, c[0x0][0x254] ;  /* 0x0000950000047ab9 */ /* 0x000fe20000000800 */
[----:B------:R-:W-:Y:S01]  /*a7f0*/  P2R R3, PR, RZ, 0x2 ;  /* 0x00000002ff037803 */ /* 0x000fe20000000000 */
        /* <DEDUP_REMOVED lines=13> */
[----:B------:R-:W-:-:S05]  /*a8d0*/  IADD3.X R9, R11, UR4, RZ, P0, !PT ;  /* 0x000000040b097c10 */ /* 0x000fca00087fe4ff */
[----:B------:R2:W-:Y:S04]  /*a8e0*/  LDGSTS.E.BYPASS.LTC128B.128 [R155+0x4800], desc[UR6][R8.64] ;  /* 0x04800000089b7fae */ /* 0x0005e8000b901d46 */
[----:B------:R-:W-:Y:S04]  /*a8f0*/  LDSM.16.M88.4 R52, [R142] ;  /* 0x000000008e34783b */ /* 0x000fe80000000200 */
[----:B------:R-:W1:Y:S04]  /*a900*/  LDSM.16.M88.4 R12, [R140+0x1400] ;  /* 0x001400008c0c783b */ /* 0x000e680000000200 */
[----:B------:R-:W-:Y:S04]  /*a910*/  LDSM.16.M88.4 R36, [R141] ;  /* 0x000000008d24783b */ /* 0x000fe80000000200 */
[----:B------:R-:W-:Y:S04]  /*a920*/  LDSM.16.M88.4 R4, [R136] ;  /* 0x000000008804783b */ /* 0x000fe80000000200 */
[----:B------:R-:W2:Y:S04]  /*a930*/  LDSM.16.M88.4 R28, [R140+0x1800] ;  /* 0x001800008c1c783b */ /* 0x000ea80000000200 */
[----:B------:R-:W3:Y:S04]  /*a940*/  LDSM.16.M88.4 R56, [R140+0x1000] ;  /* 0x001000008c38783b */ /* 0x000ee80000000200 */
[----:B------:R-:W4:Y:S04]  /*a950*/  LDSM.16.M88.4 R60, [R135] ;  /* 0x00000000873c783b */ /* 0x000f280000000200 */
[----:B------:R-:W5:Y:S04]  /*a960*/  LDSM.16.M88.4 R32, [R139] ;  /* 0x000000008b20783b */ /* 0x000f680000000200 */
[----:B------:R-:W5:Y:S04]  /*a970*/  LDSM.16.M88.4 R44, [R140+0x2000] ;  /* 0x002000008c2c783b */ /* 0x000f680000000200 */
[----:B------:R-:W5:Y:S04]  /*a980*/  LDSM.16.M88.4 R20, [R140+0x1c00] ;  /* 0x001c00008c14783b */ /* 0x000f680000000200 */
[----:B------:R-:W-:Y:S01]  /*a990*/  LDSM.16.M88.4 R64, [R140+0x2800] ;  /* 0x002800008c40783b */ /* 0x000fe20000000200 */
[C---:B-1----:R-:W-:Y:S03]  /*a9a0*/  HMMA.16816.F32.BF16 R16, R52.reuse, R12, RZ ;  /* 0x0000000c3410723c */ /* 0x042fe600000418ff */
[----:B------:R-:W-:Y:S04]  /*a9b0*/  LDSM.16.M88.4 R40, [R140+0x2400] ;  /* 0x002400008c28783b */ /* 0x000fe80000000200 */
[----:B------:R-:W0:Y:S01]  /*a9c0*/  LDGDEPBAR ;  /* 0x00000000000079af */ /* 0x000e220000000000 */
[C---:B------:R-:W-:Y:S06]  /*a9d0*/  HMMA.16816.F32.BF16 R12, R52.reuse, R14, RZ ;  /* 0x0000000e340c723c */ /* 0x040fec00000418ff */
[C---:B--2---:R-:W-:Y:S06]  /*a9e0*/  HMMA.16816.F32.BF16 R8, R52.reuse, R28, RZ ;  /* 0x0000001c3408723c */ /* 0x044fec00000418ff */
[----:B---3--:R-:W-:Y:S06]  /*a9f0*/  HMMA.16816.F32.BF16 R24, R52, R56, RZ ;  /* 0x000000383418723c */ /* 0x008fec00000418ff */
[C---:B------:R-:W-:Y:S06]  /*aa00*/  HMMA.16816.F32.BF16 R16, R36.reuse, R4, R16 ;  /* 0x000000042410723c */ /* 0x040fec0000041810 */
[----:B------:R-:W-:Y:S06]  /*aa10*/  HMMA.16816.F32.BF16 R12, R36, R6, R12 ;  /* 0x00000006240c723c */ /* 0x000fec000004180c */
[C---:B------:R-:W-:Y:S01]  /*aa20*/  HMMA.16816.F32.BF16 R4, R52.reuse, R30, RZ ;  /* 0x0000001e3404723c */ /* 0x040fe200000418ff */
[----:B------:R-:W1:Y:S05]  /*aa30*/  LDSM.16.M88.4 R28, [R133] ;  /* 0x00000000851c783b */ /* 0x000e6a0000000200 */
[----:B------:R-:W-:Y:S06]  /*aa40*/  HMMA.16816.F32.BF16 R56, R52, R58, RZ ;  /* 0x0000003a3438723c */ /* 0x000fec00000418ff */
[C---:B----4-:R-:W-:Y:S01]  /*aa50*/  HMMA.16816.F32.BF16 R8, R36.reuse, R60, R8 ;  /* 0x0000003c2408723c */ /* 0x050fe20000041808 */
[----:B------:R-:W-:Y:S01]  /*aa60*/  FMUL.FTZ R17, R17, UR13 ;  /* 0x0000000d11117c20 */ /* 0x000fe20008410000 */
[----:B------:R-:W-:Y:S01]  /*aa70*/  FMUL.FTZ R19, R19, UR13 ;  /* 0x0000000d13137c20 */ /* 0x000fe20008410000 */
[----:B------:R-:W-:Y:S01]  /*aa80*/  FMUL.FTZ R16, R16, UR13 ;  /* 0x0000000d10107c20 */ /* 0x000fe20008410000 */
[----:B------:R-:W-:Y:S01]  /*aa90*/  FMUL.FTZ R93, R18, UR13 ;  /* 0x0000000d125d7c20 */ /* 0x000fe20008410000 */
[----:B------:R-:W-:Y:S01]  /*aaa0*/  MUFU.TANH R95, R17 ;  /* 0x00000011005f7308 */ /* 0x000fe20000002400 */
[----:B-----5:R-:W-:Y:S01]  /*aab0*/  HMMA.16816.F32.BF16 R24, R36, R32, R24 ;  /* 0x000000202418723c */ /* 0x020fe20000041818 */
[----:B------:R-:W-:Y:S01]  /*aac0*/  FMUL.FTZ R13, R13, UR13 ;  /* 0x0000000d0d0d7c20 */ /* 0x000fe20008410000 */
[----:B------:R-:W-:Y:S01]  /*aad0*/  FMUL.FTZ R97, R15, UR13 ;  /* 0x0000000d0f617c20 */ /* 0x000fe20008410000 */
[----:B------:R-:W-:Y:S01]  /*aae0*/  FMUL.FTZ R114, R12, UR13 ;  /* 0x0000000d0c727c20 */ /* 0x000fe20008410000 */
[----:B------:R-:W-:-:S02]  /*aaf0*/  FMUL.FTZ R99, R14, UR13 ;  /* 0x0000000d0e637c20 */ /* 0x000fc40008410000 */
[----:B------:R-:W-:Y:S01]  /*ab00*/  HMMA.16816.F32.BF16 R4, R36, R62, R4 ;  /* 0x0000003e2404723c */ /* 0x000fe20000041804 */
[----:B------:R-:W-:Y:S05]  /*ab10*/  MUFU.TANH R96, R19 ;  /* 0x0000001300607308 */ /* 0x000fea0000002400 */
[----:B------:R-:W-:Y:S03]  /*ab20*/  HMMA.16816.F32.BF16 R60, R52, R44, RZ ;  /* 0x0000002c343c723c */ /* 0x000fe600000418ff */
[----:B------:R2:W3:Y:S03]  /*ab30*/  MUFU.TANH R118, R16 ;  /* 0x0000001000767308 */ /* 0x0004e60000002400 */
[----:B------:R-:W-:Y:S01]  /*ab40*/  HMMA.16816.F32.BF16 R56, R36, R34, R56 ;  /* 0x000000222438723c */ /* 0x000fe20000041838 */
[----:B------:R-:W4:Y:S01]  /*ab50*/  LDSM.16.M88.4 R32, [R134] ;  /* 0x000000008620783b */ /* 0x000f220000000200 */
        /* <DEDUP_REMOVED lines=11> */
[----:B------:R-:W5:Y:S01]  /*ac10*/  MUFU.TANH R87, R87 ;  /* 0x0000005700577308 */ /* 0x000f620000002400 */
[----:B--2---:R-:W2:Y:S02]  /*ac20*/  LDSM.16.M88.4 R16, [R86] ;  /* 0x000000005610783b */ /* 0x004ea40000000200 */
[----:B------:R-:W-:Y:S05]  /*ac30*/  HMMA.16816.F32.BF16 R24, R52, R20, RZ ;  /* 0x000000143418723c */ /* 0x000fea00000418ff */
[----:B------:R-:W-:Y:S01]  /*ac40*/  MUFU.TANH R112, R4 ;  /* 0x0000000400707308 */ /* 0x000fe20000002400 */
[----:B-1----:R-:W-:Y:S02]  /*ac50*/  HMMA.16816.F32.BF16 R60, R36, R28, R60 ;  /* 0x0000001c243c723c */ /* 0x002fe4000004183c */
[----:B------:R-:W-:Y:S01]  /*ac60*/  FMUL.FTZ R57, R57, UR13 ;  /* 0x0000000d39397c20 */ /* 0x000fe20008410000 */
[----:B------:R-:W-:Y:S01]  /*ac70*/  FMUL.FTZ R58, R58, UR13 ;  /* 0x0000000d3a3a7c20 */ /* 0x000fe20008410000 */
[----:B------:R-:W-:Y:S01]  /*ac80*/  FMUL.FTZ R94, R59, UR13 ;  /* 0x0000000d3b5e7c20 */ /* 0x000fe20008410000 */
[----:B------:R-:W-:Y:S01]  /*ac90*/  FMUL.FTZ R49, R56, UR13 ;  /* 0x0000000d38317c20 */ /* 0x000fe20008410000 */
[----:B------:R-:W-:Y:S01]  /*aca0*/  HMMA.16816.F32.BF16 R20, R52, R22, RZ ;  /* 0x000000163414723c */ /* 0x000fe200000418ff */
[----:B------:R1:W-:Y:S01]  /*acb0*/  MUFU.TANH R28, R13 ;  /* 0x0000000d001c7308 */ /* 0x0003e20000002400 */
[----:B------:R-:W-:-:S04]  /*acc0*/  FMUL.FTZ R29, R7, UR13 ;  /* 0x0000000d071d7c20 */ /* 0x000fc80008410000 */
[C---:B------:R-:W-:Y:S03]  /*acd0*/  HMMA.16816.F32.BF16 R44, R36.reuse, R30, R44 ;  /* 0x0000001e242c723c */ /* 0x040fe6000004182c */
[----:B------:R-:W5:Y:S03]  /*ace0*/  MUFU.TANH R89, R89 ;  /* 0x0000005900597308 */ /* 0x000f660000002400 */
[----:B----4-:R-:W-:Y:S01]  /*acf0*/  HMMA.16816.F32.BF16 R24, R36, R32, R24 ;  /* 0x000000202418723c */ /* 0x010fe20000041818 */
[----:B------:R-:W-:Y:S01]  /*ad00*/  FMUL.FTZ R30, R5, UR13 ;  /* 0x0000000d051e7c20 */ /* 0x000fe20008410000 */
[----:B------:R-:W-:-:S03]  /*ad10*/  FMUL.FTZ R5, R6, UR13 ;  /* 0x0000000d06057c20 */ /* 0x000fc60008410000 */
[----:B------:R-:W4:Y:S01]  /*ad20*/  MUFU.TANH R88, R88 ;  /* 0x0000005800587308 */ /* 0x000f220000002400 */
[----:B------:R-:W-:Y:S01]  /*ad30*/  FMUL.FTZ R61, R61, UR13 ;  /* 0x0000000d3d3d7c20 */ /* 0x000fe20008410000 */
[----:B-1----:R-:W-:Y:S01]  /*ad40*/  HMMA.16816.F32.BF16 R12, R52, R64, RZ ;  /* 0x00000040340c723c */ /* 0x002fe200000418ff */
[----:B------:R-:W-:Y:S01]  /*ad50*/  FMUL.FTZ R104, R60, UR13 ;  /* 0x0000000d3c687c20 */ /* 0x000fe20008410000 */
[----:B------:R-:W-:-:S04]  /*ad60*/  FMUL.FTZ R62, R62, UR13 ;  /* 0x0000000d3e3e7c20 */ /* 0x000fc80008410000 */
[----:B------:R-:W-:Y:S01]  /*ad70*/  HMMA.16816.F32.BF16 R20, R36, R34, R20 ;  /* 0x000000222414723c */ /* 0x000fe20000041814 */
[----:B------:R-:W1:Y:S01]  /*ad80*/  LDSM.16.M88.4 R32, [R132] ;  /* 0x000000008420783b */ /* 0x000e620000000200 */
[----:B------:R-:W4:Y:S03]  /*ad90*/  MUFU.TANH R90, R90 ;  /* 0x0000005a005a7308 */ /* 0x000f260000002400 */
[----:B------:R-:W-:Y:S01]  /*ada0*/  FMUL.FTZ R45, R45, UR13 ;  /* 0x0000000d2d2d7c20 */ /* 0x000fe20008410000 */
[----:B------:R-:W-:Y:S01]  /*adb0*/  HMMA.16816.F32.BF16 R64, R52, R66, RZ ;  /* 0x000000423440723c */ /* 0x000fe200000418ff */
[----:B------:R-:W-:Y:S01]  /*adc0*/  FMUL.FTZ R44, R44, UR13 ;  /* 0x0000000d2c2c7c20 */ /* 0x000fe20008410000 */
[----:B------:R-:W-:Y:S02]  /*add0*/  FMUL.FTZ R46, R46, UR13 ;  /* 0x0000000d2e2e7c20 */ /* 0x000fe40008410000 */
[----:B------:R-:W4:Y:S01]  /*ade0*/  MUFU.TANH R92, R57 ;  /* 0x00000039005c7308 */ /* 0x000f220000002400 */
[----:B------:R-:W-:Y:S01]  /*adf0*/  FMUL.FTZ R24, R24, UR13 ;  /* 0x0000000d18187c20 */ /* 0x000fe20008410000 */
[----:B------:R-:W-:Y:S01]  /*ae00*/  FMUL.FTZ R25, R25, UR13 ;  /* 0x0000000d19197c20 */ /* 0x000fe20008410000 */
[----:B------:R-:W-:Y:S01]  /*ae10*/  FMUL.FTZ R6, R26, UR13 ;  /* 0x0000000d1a067c20 */ /* 0x000fe20008410000 */
[----:B------:R-:W-:Y:S01]  /*ae20*/  FMUL.FTZ R7, R27, UR13 ;  /* 0x0000000d1b077c20 */ /* 0x000fe20008410000 */
[----:B------:R-:W-:-:S03]  /*ae30*/  FMUL.FTZ R27, R47, UR13 ;  /* 0x0000000d2f1b7c20 */ /* 0x000fc60008410000 */
[C---:B--2---:R-:W-:Y:S01]  /*ae40*/  HMMA.16816.F32.BF16 R12, R36.reuse, R16, R12 ;  /* 0x00000010240c723c */ /* 0x044fe2000004180c */
[----:B------:R2:W-:Y:S05]  /*ae50*/  MUFU.TANH R91, R58 ;  /* 0x0000003a005b7308 */ /* 0x0005ea0000002400 */
[----:B------:R-:W-:Y:S01]  /*ae60*/  FMUL.FTZ R21, R21, UR13 ;  /* 0x0000000d15157c20 */ /* 0x000fe20008410000 */
[----:B------:R-:W-:Y:S02]  /*ae70*/  IMAD.SHL.U32 R16, R154, 0x80, RZ ;  /* 0x000000809a107824 */ /* 0x000fe400078e00ff */
[----:B------:R-:W-:Y:S01]  /*ae80*/  FMUL.FTZ R10, R23, UR13 ;  /* 0x0000000d170a7c20 */ /* 0x000fe20008410000 */
[----:B------:R-:W4:Y:S01]  /*ae90*/  MUFU.TANH R94, R94 ;  /* 0x0000005e005e7308 */ /* 0x000f220000002400 */
[----:B------:R-:W-:Y:S01]  /*aea0*/  FMUL.FTZ R23, R63, UR13 ;  /* 0x0000000d3f177c20 */ /* 0x000fe20008410000 */
[----:B------:R-:W-:Y:S01]  /*aeb0*/  FMUL.FTZ R20, R20, UR13 ;  /* 0x0000000d14147c20 */ /* 0x000fe20008410000 */
[----:B------:R-:W-:Y:S01]  /*aec0*/  LOP3.LUT R4, R16, 0x8, R85, 0xfe, !PT ;  /* 0x0000000810047812 */ /* 0x000fe200078efe55 */
[----:B------:R-:W-:Y:S01]  /*aed0*/  HMMA.16816.F32.BF16 R64, R36, R18, R64 ;  /* 0x000000122440723c */ /* 0x000fe20000041840 */
[----:B------:R-:W-:-:S02]  /*aee0*/  FMUL.FTZ R22, R22, UR13 ;  /* 0x0000000d16167c20 */ /* 0x000fc40008410000 */
[C---:B------:R-:W-:Y:S01]  /*aef0*/  ISETP.GE.AND P4, PT, R4.reuse, R51, PT ;  /* 0x000000330400720c */ /* 0x040fe20003f86270 */
[----:B------:R5:W-:Y:S01]  /*af00*/  MUFU.TANH R31, R11 ;  /* 0x0000000b001f7308 */ /* 0x000be20000002400 */
[----:B------:R-:W-:Y:S01]  /*af10*/  ISETP.GE.AND P2, PT, R4, R50, PT ;  /* 0x000000320400720c */ /* 0x000fe20003f46270 */
[----:B--2---:R-:W-:Y:S01]  /*af20*/  HMMA.16816.F32.BF16 R56, R52, R40, RZ ;  /* 0x000000283438723c */ /* 0x004fe200000418ff */
[----:B------:R-:W-:-:S04]  /*af30*/  LOP3.LUT R4, R16, 0x10, R85, 0xfe, !PT ;  /* 0x0000001010047812 */ /* 0x000fc800078efe55 */
[C---:B------:R-:W-:Y:S01]  /*af40*/  ISETP.GE.AND P6, PT, R4.reuse, R51, PT ;  /* 0x000000330400720c */ /* 0x040fe20003fc6270 */
[----:B------:R-:W-:Y:S01]  /*af50*/  HMMA.16816.F32.BF16 R40, R52, R42, RZ ;  /* 0x0000002a3428723c */ /* 0x000fe200000418ff */
[-C--:B------:R-:W-:Y:S01]  /*af60*/  ISETP.GE.AND P3, PT, R4, R50.reuse, PT ;  /* 0x000000320400720c */ /* 0x080fe20003f66270 */
[----:B------:R2:W-:Y:S01]  /*af70*/  MUFU.TANH R100, R21 ;  /* 0x0000001500647308 */ /* 0x0005e20000002400 */
[----:B------:R-:W-:Y:S01]  /*af80*/  LOP3.LUT R4, R16, R85, RZ, 0xfc, !PT ;  /* 0x0000005510047212 */ /* 0x000fe200078efcff */
[----:B------:R-:W-:Y:S01]  /*af90*/  FMUL.FTZ R13, R13, UR13 ;  /* 0x0000000d0d0d7c20 */ /* 0x000fe20008410000 */
[----:B------:R-:W-:Y:S01]  /*afa0*/  FMUL.FTZ R15, R15, UR13 ;  /* 0x0000000d0f0f7c20 */ /* 0x000fe20008410000 */
[----:B---3--:R-:W-:Y:S01]  /*afb0*/  FSEL R118, R118, -INF , !P6 ;  /* 0xff80000076767808 */ /* 0x008fe20007000000 */
[----:B------:R-:W-:Y:S01]  /*afc0*/  FMUL.FTZ R12, R12, UR13 ;  /* 0x0000000d0c0c7c20 */ /* 0x000fe20008410000 */
[CC--:B------:R-:W-:Y:S01]  /*afd0*/  ISETP.GE.AND P5, PT, R4.reuse, R51.reuse, PT ;  /* 0x000000330400720c */ /* 0x0c0fe20003fa6270 */
[C---:B-----5:R-:W-:Y:S01]  /*afe0*/  VIADD R11, R4.reuse, 0x1 ;  /* 0x00000001040b7836 */ /* 0x060fe20000000000 */
[CC--:B------:R-:W-:Y:S01]  /*aff0*/  ISETP.GE.AND P0, PT, R4.reuse, R50.reuse, PT ;  /* 0x000000320400720c */ /* 0x0c0fe20003f06270 */
[----:B------:R-:W-:Y:S01]  /*b000*/  VIADD R17, R4, 0x9 ;  /* 0x0000000904117836 */ /* 0x000fe20000000000 */
[----:B------:R-:W-:Y:S01]  /*b010*/  FSEL R18, R87, -INF , !P5 ;  /* 0xff80000057127808 */ /* 0x000fe20006800000 */
[----:B------:R3:W-:Y:S01]  /*b020*/  MUFU.TANH R106, R24 ;  /* 0x00000018006a7308 */ /* 0x0007e20000002400 */
[----:B------:R-:W-:Y:S01]  /*b030*/  FSEL R19, R89, -INF , !P0 ;  /* 0xff80000059137808 */ /* 0x000fe20004000000 */
[----:B------:R-:W-:Y:S01]  /*b040*/  FMUL.FTZ R65, R65, UR13 ;  /* 0x0000000d41417c20 */ /* 0x000fe20008410000 */
[C---:B------:R-:W-:Y:S01]  /*b050*/  ISETP.GE.AND P5, PT, R11.reuse, R51, PT ;  /* 0x000000330b00720c */ /* 0x040fe20003fa6270 */
[----:B------:R-:W-:Y:S01]  /*b060*/  FMUL.FTZ R14, R14, UR13 ;  /* 0x0000000d0e0e7c20 */ /* 0x000fe20008410000 */
[----:B------:R-:W-:Y:S01]  /*b070*/  ISETP.GE.AND P0, PT, R11, R50, PT ;  /* 0x000000320b00720c */ /* 0x000fe20003f06270 */
[----:B-1----:R-:W-:Y:S01]  /*b080*/  HMMA.16816.F32.BF16 R56, R36, R32, R56 ;  /* 0x000000202438723c */ /* 0x002fe20000041838 */
[----:B----4-:R-:W-:Y:S01]  /*b090*/  FSEL R120, R88, -INF , !P5 ;  /* 0xff80000058787808 */ /* 0x010fe20006800000 */
[----:B------:R-:W1:Y:S01]  /*b0a0*/  MUFU.TANH R9, R9 ;  /* 0x0000000900097308 */ /* 0x000e620000002400 */
[----:B--2---:R-:W-:-:S02]  /*b0b0*/  FSEL R21, R90, -INF , !P0 ;  /* 0xff8000005a157808 */ /* 0x004fc40004000000 */
[CC--:B------:R-:W-:Y:S01]  /*b0c0*/  ISETP.GE.AND P5, PT, R17.reuse, R51.reuse, PT ;  /* 0x000000331100720c */ /* 0x0c0fe20003fa6270 */
[----:B------:R-:W-:Y:S01]  /*b0d0*/  HMMA.16816.F32.BF16 R40, R36, R34, R40 ;  /* 0x000000222428723c */ /* 0x000fe20000041828 */
[----:B------:R-:W-:Y:S01]  /*b0e0*/  ISETP.GE.AND P0, PT, R17, R50, PT ;  /* 0x000000321100720c */ /* 0x000fe20003f06270 */
[----:B------:R-:W-:Y:S01]  /*b0f0*/  VIADD R32, R4, 0x21 ;  /* 0x0000002104207836 */ /* 0x000fe20000000000 */
[----:B------:R-:W-:Y:S01]  /*b100*/  FSEL R116, R92, -INF , !P5 ;  /* 0xff8000005c747808 */ /* 0x000fe20006800000 */
[----:B------:R2:W-:Y:S01]  /*b110*/  MUFU.TANH R98, R25 ;  /* 0x0000001900627308 */ /* 0x0005e20000002400 */
[----:B---3--:R-:W-:Y:S01]  /*b120*/  VIADD R24, R4, 0x11 ;  /* 0x0000001104187836 */ /* 0x008fe20000000000 */
[----:B------:R-:W-:Y:S01]  /*b130*/  FSEL R17, R94, -INF , !P0 ;  /* 0xff8000005e117808 */ /* 0x000fe20004000000 */
[----:B------:R-:W-:Y:S01]  /*b140*/  FMUL.FTZ R33, R67, UR13 ;  /* 0x0000000d43217c20 */ /* 0x000fe20008410000 */
[----:B------:R-:W-:Y:S02]  /*b150*/  FMUL.FTZ R35, R66, UR13 ;  /* 0x0000000d42237c20 */ /* 0x000fe40008410000 */
[----:B------:R-:W-:-:S02]  /*b160*/  ISETP.GE.AND P5, PT, R24, R51, PT ;  /* 0x000000331800720c */ /* 0x000fc40003fa6270 */
[----:B------:R-:W-:Y:S01]  /*b170*/  ISETP.GE.AND P0, PT, R24, R50, PT ;  /* 0x000000321800720c */ /* 0x000fe20003f06270 */
[----:B------:R-:W-:Y:S01]  /*b180*/  VIADD R24, R4, 0x19 ;  /* 0x0000001904187836 */ /* 0x000fe20000000000 */
[----:B------:R-:W3:Y:S01]  /*b190*/  MUFU.TANH R30, R30 ;  /* 0x0000001e001e7308 */ /* 0x000ee20000002400 */
[----:B------:R-:W-:-:S03]  /*b1a0*/  FSEL R26, R95, -INF , !P5 ;  /* 0xff8000005f1a7808 */ /* 0x000fc60006800000 */
[-C--:B------:R-:W-:Y:S01]  /*b1b0*/  ISETP.GE.AND P5, PT, R24, R51.reuse, PT ;  /* 0x000000331800720c */ /* 0x080fe20003fa6270 */
[----:B------:R-:W-:Y:S01]  /*b1c0*/  FMUL.FTZ R57, R57, UR13 ;  /* 0x0000000d39397c20 */ /* 0x000fe20008410000 */
[----:B------:R-:W-:Y:S01]  /*b1d0*/  FMUL.FTZ R59, R59, UR13 ;  /* 0x0000000d3b3b7c20 */ /* 0x000fe20008410000 */
[----:B--2---:R-:W-:Y:S01]  /*b1e0*/  FSEL R25, R96, -INF , !P0 ;  /* 0xff80000060197808 */ /* 0x004fe20004000000 */
[----:B------:R-:W2:Y:S01]  /*b1f0*/  MUFU.TANH R29, R29 ;  /* 0x0000001d001d7308 */ /* 0x000ea20000002400 */
[-C--:B------:R-:W-:Y:S01]  /*b200*/  ISETP.GE.AND P0, PT, R24, R50.reuse, PT ;  /* 0x000000321800720c */ /* 0x080fe20003f06270 */
        /* <DEDUP_REMOVED lines=9> */
[----:B-1----:R-:W-:Y:S01]  /*b2a0*/  FSEL R28, R9, -INF , !P5 ;  /* 0xff800000091c7808 */ /* 0x002fe20006800000 */
[----:B------:R-:W-:Y:S01]  /*b2b0*/  FMUL.FTZ R40, R40, UR13 ;  /* 0x0000000d28287c20 */ /* 0x000fe20008410000 */
[----:B------:R-:W-:Y:S01]  /*b2c0*/  FSEL R31, R31, -INF , !P0 ;  /* 0xff8000001f1f7808 */ /* 0x000fe20004000000 */
[----:B------:R-:W-:Y:S01]  /*b2d0*/  FMUL.FTZ R42, R42, UR13 ;  /* 0x0000000d2a2a7c20 */ /* 0x000fe20008410000 */
[C---:B------:R-:W-:Y:S01]  /*b2e0*/  ISETP.GE.AND P5, PT, R32.reuse, R51, PT ;  /* 0x000000332000720c */ /* 0x040fe20003fa6270 */
[----:B------:R-:W1:Y:S01]  /*b2f0*/  MUFU.TANH R10, R10 ;  /* 0x0000000a000a7308 */ /* 0x000e620000002400 */
[----:B------:R-:W-:Y:S01]  /*b300*/  ISETP.GE.AND P0, PT, R32, R50, PT ;  /* 0x000000322000720c */ /* 0x000fe20003f06270 */
[----:B------:R-:W-:Y:S01]  /*b310*/  VIADD R32, R4, 0x31 ;  /* 0x0000003104207836 */ /* 0x000fe20000000000 */
[----:B---3--:R-:W-:-:S02]  /*b320*/  FSEL R30, R30, -INF , !P5 ;  /* 0xff8000001e1e7808 */ /* 0x008fc40006800000 */
[----:B--2---:R-:W-:Y:S02]  /*b330*/  FSEL R29, R29, -INF , !P0 ;  /* 0xff8000001d1d7808 */ /* 0x004fe40004000000 */
[CC--:B------:R-:W-:Y:S01]  /*b340*/  ISETP.GE.AND P5, PT, R32.reuse, R51.reuse, PT ;  /* 0x000000332000720c */ /* 0x0c0fe20003fa6270 */
[----:B------:R-:W2:Y:S01]  /*b350*/  MUFU.TANH R11, R61 ;  /* 0x0000003d000b7308 */ /* 0x000ea20000002400 */
[-C--:B------:R-:W-:Y:S01]  /*b360*/  ISETP.GE.AND P0, PT, R32, R50.reuse, PT ;  /* 0x000000322000720c */ /* 0x080fe20003f06270 */
[----:B------:R-:W-:Y:S01]  /*b370*/  VIADD R32, R4, 0x39 ;  /* 0x0000003904207836 */ /* 0x000fe20000000000 */
[----:B------:R-:W-:Y:S02]  /*b380*/  FSEL R98, R98, -INF , !P5 ;  /* 0xff80000062627808 */ /* 0x000fe40006800000 */
[----:B----4-:R-:W-:Y:S01]  /*b390*/  FSEL R87, R7, -INF , !P0 ;  /* 0xff80000007577808 */ /* 0x010fe20004000000 */
[----:B------:R-:W-:Y:S01]  /*b3a0*/  VIADD R7, R4, 0x41 ;  /* 0x0000004104077836 */ /* 0x000fe20000000000 */
[C---:B------:R-:W-:Y:S01]  /*b3b0*/  ISETP.GE.AND P5, PT, R32.reuse, R51, PT ;  /* 0x000000332000720c */ /* 0x040fe20003fa6270 */
[----:B------:R-:W-:Y:S01]  /*b3c0*/  MUFU.TANH R23, R23 ;  /* 0x0000001700177308 */ /* 0x000fe20000002400 */
[----:B------:R-:W-:-:S02]  /*b3d0*/  ISETP.GE.AND P0, PT, R32, R50, PT ;  /* 0x000000322000720c */ /* 0x000fc40003f06270 */
[----:B------:R-:W-:Y:S02]  /*b3e0*/  FSEL R100, R100, -INF , !P5 ;  /* 0xff80000064647808 */ /* 0x000fe40006800000 */
[----:B-1----:R-:W-:Y:S01]  /*b3f0*/  FSEL R89, R10, -INF , !P0 ;  /* 0xff8000000a597808 */ /* 0x002fe20004000000 */
[C---:B------:R-:W-:Y:S01]  /*b400*/  VIADD R10, R4.reuse, 0x59 ;  /* 0x00000059040a7836 */ /* 0x040fe20000000000 */
[C---:B------:R-:W-:Y:S01]  /*b410*/  ISETP.GE.AND P5, PT, R7.reuse, R51, PT ;  /* 0x000000330700720c */ /* 0x040fe20003fa6270 */
[----:B------:R-:W1:Y:S01]  /*b420*/  MUFU.TANH R88, R45 ;  /* 0x0000002d00587308 */ /* 0x000e620000002400 */
[----:B------:R-:W-:Y:S01]  /*b430*/  ISETP.GE.AND P0, PT, R7, R50, PT ;  /* 0x000000320700720c */ /* 0x000fe20003f06270 */
[----:B------:R-:W-:Y:S01]  /*b440*/  VIADD R7, R4, 0x49 ;  /* 0x0000004904077836 */ /* 0x000fe20000000000 */
[----:B--2---:R-:W-:Y:S01]  /*b450*/  FSEL R96, R11, -INF , !P5 ;  /* 0xff8000000b607808 */ /* 0x004fe20006800000 */
[----:B------:R-:W-:-:S03]  /*b460*/  FMUL.FTZ R61, R58, UR13 ;  /* 0x0000000d3a3d7c20 */ /* 0x000fc60008410000 */
[----:B------:R-:W-:Y:S01]  /*b470*/  ISETP.GE.AND P5, PT, R7, R51, PT ;  /* 0x000000330700720c */ /* 0x000fe20003fa6270 */
[----:B------:R-:W2:Y:S08]  /*b480*/  MUFU.TANH R27, R27 ;  /* 0x0000001b001b7308 */ /* 0x000eb00000002400 */
[----:B------:R3:W4:Y:S01]  /*b490*/  MUFU.TANH R90, R57 ;  /* 0x00000039005a7308 */ /* 0x0007220000002400 */
[----:B-1----:R-:W-:-:S07]  /*b4a0*/  FSEL R88, R88, -INF , !P5 ;  /* 0xff80000058587808 */ /* 0x002fce0006800000 */
[----:B------:R2:W1:Y:S08]  /*b4b0*/  MUFU.TANH R9, R59 ;  /* 0x0000003b00097308 */ /* 0x0004700000002400 */
[----:B------:R1:W5:Y:S01]  /*b4c0*/  MUFU.TANH R92, R41 ;  /* 0x00000029005c7308 */ /* 0x0003620000002400 */
[----:B---3--:R-:W-:Y:S02]  /*b4d0*/  FSEL R57, R23, -INF , !P0 ;  /* 0xff80000017397808 */ /* 0x008fe40004000000 */
[----:B------:R-:W-:Y:S01]  /*b4e0*/  ISETP.GE.AND P0, PT, R7, R50, PT ;  /* 0x000000320700720c */ /* 0x000fe20003f06270 */
[----:B------:R-:W-:Y:S01]  /*b4f0*/  VIADD R7, R4, 0x51 ;  /* 0x0000005104077836 */ /* 0x000fe20000000000 */
[----:B------:R-:W-:-:S03]  /*b500*/  FSEL R23, R91, -INF , !P2 ;  /* 0xff8000005b177808 */ /* 0x000fc60005000000 */
[----:B------:R-:W3:Y:S01]  /*b510*/  MUFU.TANH R43, R43 ;  /* 0x0000002b002b7308 */ /* 0x000ee20000002400 */
[----:B--2---:R-:W-:Y:S02]  /*b520*/  FSEL R59, R27, -INF , !P0 ;  /* 0xff8000001b3b7808 */ /* 0x004fe40004000000 */
[CC--:B------:R-:W-:Y:S02]  /*b530*/  ISETP.GE.AND P5, PT, R7.reuse, R51.reuse, PT ;  /* 0x000000330700720c */ /* 0x0c0fe40003fa6270 */
[----:B------:R-:W-:Y:S02]  /*b540*/  ISETP.GE.AND P0, PT, R7, R50, PT ;  /* 0x000000320700720c */ /* 0x000fe40003f06270 */
[----:B----4-:R-:W-:Y:S01]  /*b550*/  FSEL R90, R90, -INF , !P5 ;  /* 0xff8000005a5a7808 */ /* 0x010fe20006800000 */
[----:B------:R-:W2:Y:S01]  /*b560*/  MUFU.TANH R94, R13 ;  /* 0x0000000d005e7308 */ /* 0x000ea20000002400 */
[----:B-1----:R-:W-:Y:S01]  /*b570*/  FSEL R41, R9, -INF , !P0 ;  /* 0xff80000009297808 */ /* 0x002fe20004000000 */
[----:B------:R-:W-:Y:S01]  /*b580*/  VIADD R9, R4, 0x61 ;  /* 0x0000006104097836 */ /* 0x000fe20000000000 */
[----:B------:R-:W-:-:S02]  /*b590*/  ISETP.GE.AND P5, PT, R10, R51, PT ;  /* 0x000000330a00720c */ /* 0x000fc40003fa6270 */
[-C--:B------:R-:W-:Y:S02]  /*b5a0*/  ISETP.GE.AND P0, PT, R10, R50.reuse, PT ;  /* 0x000000320a00720c */ /* 0x080fe40003f06270 */
[----:B-----5:R-:W-:Y:S01]  /*b5b0*/  FSEL R92, R92, -INF , !P5 ;  /* 0xff8000005c5c7808 */ /* 0x020fe20006800000 */
[----:B------:R-:W1:Y:S01]  /*b5c0*/  MUFU.TANH R7, R65 ;  /* 0x0000004100077308 */ /* 0x000e620000002400 */
[----:B---3--:R-:W-:Y:S02]  /*b5d0*/  FSEL R43, R43, -INF , !P0 ;  /* 0xff8000002b2b7808 */ /* 0x008fe40004000000 */
[C---:B------:R-:W-:Y:S02]  /*b5e0*/  ISETP.GE.AND P5, PT, R9.reuse, R51, PT ;  /* 0x000000330900720c */ /* 0x040fe40003fa6270 */
[----:B------:R-:W-:Y:S01]  /*b5f0*/  ISETP.GE.AND P0, PT, R9, R50, PT ;  /* 0x000000320900720c */ /* 0x000fe20003f06270 */
[----:B------:R-:W-:Y:S02]  /*b600*/  VIADD R9, R4, 0x69 ;  /* 0x0000006904097836 */ /* 0x000fe40000000000 */
[----:B------:R-:W-:Y:S01]  /*b610*/  MUFU.TANH R49, R49 ;  /* 0x0000003100317308 */ /* 0x000fe20000002400 */
[----:B--2---:R-:W-:-:S02]  /*b620*/  FSEL R94, R94, -INF , !P5 ;  /* 0xff8000005e5e7808 */ /* 0x004fc40006800000 */
[----:B------:R-:W-:-:S05]  /*b630*/  ISETP.GE.AND P5, PT, R9, R51, PT ;  /* 0x000000330900720c */ /* 0x000fca0003fa6270 */
[----:B------:R-:W2:Y:S01]  /*b640*/  MUFU.TANH R34, R15 ;  /* 0x0000000f00227308 */ /* 0x000ea20000002400 */
[----:B-1----:R-:W-:Y:S02]  /*b650*/  FSEL R60, R7, -INF , !P5 ;  /* 0xff800000073c7808 */ /* 0x002fe40006800000 */
[----:B------:R-:W-:-:S04]  /*b660*/  LOP3.LUT R7, R16, 0x20, R85, 0xfe, !PT ;  /* 0x0000002010077812 */ /* 0x000fc800078efe55 */
[----:B------:R-:W-:Y:S01]  /*b670*/  ISETP.GE.AND P2, PT, R7, R50, PT ;  /* 0x000000320700720c */ /* 0x000fe20003f46270 */
[----:B------:R-:W1:Y:S08]  /*b680*/  MUFU.TANH R93, R93 ;  /* 0x0000005d005d7308 */ /* 0x000e700000002400 */
[----:B------:R-:W3:Y:S01]  /*b690*/  MUFU.TANH R33, R33 ;  /* 0x0000002100217308 */ /* 0x000ee20000002400 */
[----:B--2---:R-:W-:-:S02]  /*b6a0*/  FSEL R34, R34, -INF , !P0 ;  /* 0xff80000022227808 */ /* 0x004fc40004000000 */
[----:B------:R-:W-:Y:S02]  /*b6b0*/  ISETP.GE.AND P0, PT, R9, R50, PT ;  /* 0x000000320900720c */ /* 0x000fe40003f06270 */
[----:B------:R-:W-:-:S03]  /*b6c0*/  LOP3.LUT R9, R16, 0x18, R85, 0xfe, !PT ;  /* 0x0000001810097812 */ /* 0x000fc600078efe55 */
[----:B------:R-:W2:Y:S01]  /*b6d0*/  MUFU.TANH R114, R114 ;  /* 0x0000007200727308 */ /* 0x000ea20000002400 */
[----:B-1----:R-:W-:Y:S02]  /*b6e0*/  FSEL R27, R93, -INF , !P3 ;  /* 0xff8000005d1b7808 */ /* 0x002fe40005800000 */
[----:B------:R-:W-:-:S05]  /*b6f0*/  ISETP.GE.AND P5, PT, R9, R51, PT ;  /* 0x000000330900720c */ /* 0x000fca0003fa6270 */
[----:B------:R-:W1:Y:S01]  /*b700*/  MUFU.TANH R99, R99 ;  /* 0x0000006300637308 */ /* 0x000e620000002400 */
[----:B---3--:R-:W-:Y:S02]  /*b710*/  FSEL R33, R33, -INF , !P0 ;  /* 0xff80000021217808 */ /* 0x008fe40004000000 */
[----:B------:R-:W-:-:S05]  /*b720*/  ISETP.GE.AND P0, PT, R9, R50, PT ;  /* 0x000000320900720c */ /* 0x000fca0003f06270 */
[----:B------:R-:W-:Y:S01]  /*b730*/  MUFU.TANH R5, R5 ;  /* 0x0000000500057308 */ /* 0x000fe20000002400 */
[----:B--2---:R-:W-:-:S07]  /*b740*/  FSEL R114, R114, -INF , !P5 ;  /* 0xff80000072727808 */ /* 0x004fce0006800000 */
[----:B------:R-:W-:Y:S01]  /*b750*/  MUFU.TANH R110, R110 ;  /* 0x0000006e006e7308 */ /* 0x000fe20000002400 */
[----:B-1----:R-:W-:-:S07]  /*b760*/  FSEL R99, R99, -INF , !P0 ;  /* 0xff80000063637808 */ /* 0x002fce0004000000 */
[----:B------:R-:W1:Y:S08]  /*b770*/  MUFU.TANH R8, R8 ;  /* 0x0000000800087308 */ /* 0x000e700000002400 */
[----:B------:R-:W2:Y:S08]  /*b780*/  MUFU.TANH R6, R6 ;  /* 0x0000000600067308 */ /* 0x000eb00000002400 */
[----:B------:R3:W4:Y:S01]  /*b790*/  MUFU.TANH R108, R20 ;  /* 0x00000014006c7308 */ /* 0x0007220000002400 */
[----:B-1----:R-:W-:-:S02]  /*b7a0*/  FSEL R93, R8, -INF , !P2 ;  /* 0xff800000085d7808 */ /* 0x002fc40005000000 */
[----:B------:R-:W-:Y:S05]  /*b7b0*/  LDSM.16.M88.4 R8, [R84] ;  /* 0x000000005408783b */ /* 0x000fea0000000200 */
[----:B------:R1:W5:Y:S08]  /*b7c0*/  MUFU.TANH R67, R22 ;  /* 0x0000001600437308 */ /* 0x0003700000002400 */
[----:B------:R-:W5:Y:S01]  /*b7d0*/  MUFU.TANH R104, R104 ;  /* 0x0000006800687308 */ /* 0x000f620000002400 */
[----:B---3--:R-:W-:-:S02]  /*b7e0*/  FSEL R20, R49, -INF , !P4 ;  /* 0xff80000031147808 */ /* 0x008fc40006000000 */
[-C--:B------:R-:W-:Y:S02]  /*b7f0*/  ISETP.GE.AND P4, PT, R7, R51.reuse, PT ;  /* 0x000000330700720c */ /* 0x080fe40003f86270 */
[--C-:B------:R-:W-:Y:S02]  /*b800*/  LOP3.LUT R7, R16, 0x28, R85.reuse, 0xfe, !PT ;  /* 0x0000002810077812 */ /* 0x100fe400078efe55 */
[----:B------:R-:W-:Y:S01]  /*b810*/  FSEL R110, R110, -INF , !P4 ;  /* 0xff8000006e6e7808 */ /* 0x000fe20006000000 */
[----:B------:R3:W5:Y:S01]  /*b820*/  MUFU.TANH R65, R62 ;  /* 0x0000003e00417308 */ /* 0x0007620000002400 */
[C---:B------:R-:W-:Y:S01]  /*b830*/  ISETP.GE.AND P6, PT, R7.reuse, R51, PT ;  /* 0x000000330700720c */ /* 0x040fe20003fc6270 */
[----:B-1----:R-:W-:Y:S01]  /*b840*/  VIADD R22, R4, 0x79 ;  /* 0x0000007904167836 */ /* 0x002fe20000000000 */
[----:B------:R-:W-:Y:S02]  /*b850*/  ISETP.GE.AND P3, PT, R7, R50, PT ;  /* 0x000000320700720c */ /* 0x000fe40003f66270 */
[----:B------:R-:W-:-:S02]  /*b860*/  LOP3.LUT R7, R16, 0x30, R85, 0xfe, !PT ;  /* 0x0000003010077812 */ /* 0x000fc400078efe55 */
[----:B------:R-:W-:Y:S01]  /*b870*/  FSEL R95, R5, -INF , !P3 ;  /* 0xff800000055f7808 */ /* 0x000fe20005800000 */
[----:B------:R-:W-:Y:S01]  /*b880*/  MUFU.TANH R45, R14 ;  /* 0x0000000e002d7308 */ /* 0x000fe20000002400 */
[C---:B------:R-:W-:Y:S02]  /*b890*/  ISETP.GE.AND P5, PT, R7.reuse, R51, PT ;  /* 0x000000330700720c */ /* 0x040fe40003fa6270 */
[----:B------:R-:W-:Y:S02]  /*b8a0*/  ISETP.GE.AND P0, PT, R7, R50, PT ;  /* 0x000000320700720c */ /* 0x000fe40003f06270 */
[C-C-:B------:R-:W-:Y:S02]  /*b8b0*/  LOP3.LUT R7, R16.reuse, 0x38, R85.reuse, 0xfe, !PT ;  /* 0x0000003810077812 */ /* 0x140fe400078efe55 */
[----:B------:R-:W-:Y:S01]  /*b8c0*/  LOP3.LUT R5, R16, 0x48, R85, 0xfe, !PT ;  /* 0x0000004810057812 */ /* 0x000fe200078efe55 */
[----:B------:R-:W1:Y:S01]  /*b8d0*/  MUFU.TANH R102, R44 ;  /* 0x0000002c00667308 */ /* 0x000e620000002400 */
[----:B------:R-:W-:Y:S01]  /*b8e0*/  FSEL R106, R106, -INF , !P5 ;  /* 0xff8000006a6a7808 */ /* 0x000fe20006800000 */
[----:B---3--:R-:W-:Y:S01]  /*b8f0*/  FMUL.FTZ R62, R64, UR13 ;  /* 0x0000000d403e7c20 */ /* 0x008fe20008410000 */
[----:B--2---:R-:W-:-:S02]  /*b900*/  FSEL R91, R6, -INF , !P0 ;  /* 0xff800000065b7808 */ /* 0x004fc40004000000 */
[CC--:B------:R-:W-:Y:S02]  /*b910*/  ISETP.GE.AND P4, PT, R7.reuse, R51.reuse, PT ;  /* 0x000000330700720c */ /* 0x0c0fe40003f86270 */
[-C--:B------:R-:W-:Y:S01]  /*b920*/  ISETP.GE.AND P2, PT, R7, R50.reuse, PT ;  /* 0x000000320700720c */ /* 0x080fe20003f46270 */
[----:B------:R-:W2:Y:S01]  /*b930*/  MUFU.TANH R63, R46 ;  /* 0x0000002e003f7308 */ /* 0x000ea20000002400 */
[C---:B------:R-:W-:Y:S02]  /*b940*/  ISETP.GE.AND P5, PT, R5.reuse, R51, PT ;  /* 0x000000330500720c */ /* 0x040fe40003fa6270 */
[----:B------:R-:W-:Y:S02]  /*b950*/  ISETP.GE.AND P0, PT, R5, R50, PT ;  /* 0x000000320500720c */ /* 0x000fe40003f06270 */
[C-C-:B------:R-:W-:Y:S02]  /*b960*/  LOP3.LUT R5, R16.reuse, 0x50, R85.reuse, 0xfe, !PT ;  /* 0x0000005010057812 */ /* 0x140fe400078efe55 */
[----:B------:R-:W-:Y:S01]  /*b970*/  LOP3.LUT R7, R16, 0x40, R85, 0xfe, !PT ;  /* 0x0000004010077812 */ /* 0x000fe200078efe55 */
[----:B------:R-:W3:Y:S01]  /*b980*/  MUFU.TANH R56, R56 ;  /* 0x0000003800387308 */ /* 0x000ee20000002400 */
[----:B----4-:R-:W-:-:S02]  /*b990*/  FSEL R108, R108, -INF , !P4 ;  /* 0xff8000006c6c7808 */ /* 0x010fc40006000000 */
[----:B-----5:R-:W-:Y:S02]  /*b9a0*/  FSEL R67, R67, -INF , !P2 ;  /* 0xff80000043437808 */ /* 0x020fe40005000000 */
[----:B------:R-:W-:Y:S02]  /*b9b0*/  FSEL R112, R112, -INF , !P6 ;  /* 0xff80000070707808 */ /* 0x000fe40007000000 */
[CC--:B------:R-:W-:Y:S01]  /*b9c0*/  ISETP.GE.AND P4, PT, R5.reuse, R51.reuse, PT ;  /* 0x000000330500720c */ /* 0x0c0fe20003f86270 */
[----:B------:R-:W4:Y:S01]  /*b9d0*/  MUFU.TANH R61, R61 ;  /* 0x0000003d003d7308 */ /* 0x000f220000002400 */
[-C--:B------:R-:W-:Y:S02]  /*b9e0*/  ISETP.GE.AND P2, PT, R5, R50.reuse, PT ;  /* 0x000000320500720c */ /* 0x080fe40003f46270 */
[C---:B------:R-:W-:Y:S02]  /*b9f0*/  ISETP.GE.AND P6, PT, R7.reuse, R51, PT ;  /* 0x000000330700720c */ /* 0x040fe40003fc6270 */
[----:B------:R-:W-:-:S02]  /*ba00*/  ISETP.GE.AND P3, PT, R7, R50, PT ;  /* 0x000000320700720c */ /* 0x000fc40003f66270 */
[--C-:B------:R-:W-:Y:S01]  /*ba10*/  LOP3.LUT R5, R16, 0x58, R85.reuse, 0xfe, !PT ;  /* 0x0000005810057812 */ /* 0x100fe200078efe55 */
[----:B------:R-:W5:Y:S01]  /*ba20*/  MUFU.TANH R58, R40 ;  /* 0x00000028003a7308 */ /* 0x000f620000002400 */
[----:B------:R-:W-:Y:S02]  /*ba30*/  FSEL R104, R104, -INF , !P6 ;  /* 0xff80000068687808 */ /* 0x000fe40007000000 */
[----:B------:R-:W-:Y:S02]  /*ba40*/  FSEL R65, R65, -INF , !P3 ;  /* 0xff80000041417808 */ /* 0x000fe40005800000 */
[C---:B------:R-:W-:Y:S02]  /*ba50*/  ISETP.GE.AND P6, PT, R5.reuse, R51, PT ;  /* 0x000000330500720c */ /* 0x040fe40003fc6270 */
[----:B------:R-:W-:Y:S01]  /*ba60*/  ISETP.GE.AND P3, PT, R5, R50, PT ;  /* 0x000000320500720c */ /* 0x000fe20003f66270 */
[----:B------:R-:W-:Y:S01]  /*ba70*/  MUFU.TANH R49, R42 ;  /* 0x0000002a00317308 */ /* 0x000fe20000002400 */
[----:B------:R-:W-:-:S02]  /*ba80*/  LOP3.LUT R6, R16, 0x60, R85, 0xfe, !PT ;  /* 0x0000006010067812 */ /* 0x000fc400078efe55 */
[----:B-1----:R-:W-:Y:S02]  /*ba90*/  FSEL R102, R102, -INF , !P5 ;  /* 0xff80000066667808 */ /* 0x002fe40006800000 */
[----:B--2---:R-:W-:Y:S02]  /*baa0*/  FSEL R63, R63, -INF , !P0 ;  /* 0xff8000003f3f7808 */ /* 0x004fe40004000000 */
[C---:B------:R-:W-:Y:S01]  /*bab0*/  ISETP.GE.AND P5, PT, R6.reuse, R51, PT ;  /* 0x000000330600720c */ /* 0x040fe20003fa6270 */
[----:B------:R1:W2:Y:S01]  /*bac0*/  MUFU.TANH R5, R12 ;  /* 0x0000000c00057308 */ /* 0x0002a20000002400 */
[----:B------:R-:W-:Y:S02]  /*bad0*/  ISETP.GE.AND P0, PT, R6, R50, PT ;  /* 0x000000320600720c */ /* 0x000fe40003f06270 */
[----:B------:R-:W-:Y:S02]  /*bae0*/  LOP3.LUT R6, R16, 0x68, R85, 0xfe, !PT ;  /* 0x0000006810067812 */ /* 0x000fe400078efe55 */
[----:B---3--:R-:W-:-:S02]  /*baf0*/  FSEL R56, R56, -INF , !P4 ;  /* 0xff80000038387808 */ /* 0x008fc40006000000 */
[----:B----4-:R-:W-:Y:S01]  /*bb00*/  FSEL R61, R61, -INF , !P2 ;  /* 0xff8000003d3d7808 */ /* 0x010fe20005000000 */
[----:B------:R-:W3:Y:S01]  /*bb10*/  MUFU.TANH R35, R35 ;  /* 0x0000002300237308 */ /* 0x000ee20000002400 */
[C---:B------:R-:W-:Y:S02]  /*bb20*/  ISETP.GE.AND P4, PT, R6.reuse, R51, PT ;  /* 0x000000330600720c */ /* 0x040fe40003f86270 */
[----:B------:R-:W-:Y:S02]  /*bb30*/  ISETP.GE.AND P2, PT, R6, R50, PT ;  /* 0x000000320600720c */ /* 0x000fe40003f46270 */
[----:B------:R-:W-:Y:S02]  /*bb40*/  LOP3.LUT R6, R16, 0x70, R85, 0xfe, !PT ;  /* 0x0000007010067812 */ /* 0x000fe400078efe55 */
[----:B-----5:R-:W-:Y:S01]  /*bb50*/  FSEL R58, R58, -INF , !P6 ;  /* 0xff8000003a3a7808 */ /* 0x020fe20007000000 */
[----:B------:R-:W4:Y:S01]  /*bb60*/  MUFU.TANH R62, R62 ;  /* 0x0000003e003e7308 */ /* 0x000f220000002400 */
[----:B-1----:R-:W1:Y:S01]  /*bb70*/  LDSM.16.M88.4 R12, [R140+0x2c00] ;  /* 0x002c00008c0c783b */ /* 0x002e620000000200 */
[----:B--2---:R-:W-:Y:S01]  /*bb80*/  FSEL R64, R5, -INF , !P5 ;  /* 0xff80000005407808 */ /* 0x004fe20006800000 */
[----:B------:R-:W-:Y:S01]  /*bb90*/  VIADD R5, R4, 0x71 ;  /* 0x0000007104057836 */ /* 0x000fe20000000000 */
[----:B------:R-:W-:Y:S01]  /*bba0*/  FSEL R49, R49, -INF , !P3 ;  /* 0xff80000031317808 */ /* 0x000fe20005800000 */
[----:B------:R-:W-:-:S04]  /*bbb0*/  DEPBAR.LE SB0, 0x0 ;  /* 0x000080000000791a */ /* 0x000fc80000000000 */
[----:B---3--:R-:W-:Y:S01]  /*bbc0*/  FSEL R35, R35, -INF , !P2 ;  /* 0xff80000023237808 */ /* 0x008fe20005000000 */
[----:B------:R-:W-:Y:S01]  /*bbd0*/  BAR.SYNC.DEFER_BLOCKING 0x0 ;  /* 0x0000000000007b1d */ /* 0x000fe20000010000 */
[CC--:B------:R-:W-:Y:S02]  /*bbe0*/  ISETP.GE.AND P1, PT, R6.reuse, R51.reuse, PT ;  /* 0x000000330600720c */ /* 0x0c0fe40003f26270 */
[-C--:B------:R-:W-:Y:S02]  /*bbf0*/  ISETP.GE.AND P3, PT, R6, R50.reuse, PT ;  /* 0x000000320600720c */ /* 0x080fe40003f66270 */
[C---:B------:R-:W-:Y:S02]  /*bc00*/  ISETP.GE.AND P6, PT, R5.reuse, R51, PT ;  /* 0x000000330500720c */ /* 0x040fe40003fc6270 */
[----:B------:R-:W-:Y:S02]  /*bc10*/  ISETP.GE.AND P2, PT, R5, R50, PT ;  /* 0x000000320500720c */ /* 0x000fe40003f46270 */
[----:B------:R-:W-:-:S02]  /*bc20*/  LOP3.LUT R85, R16, 0x78, R85, 0xfe, !PT ;  /* 0x0000007810557812 */ /* 0x000fc400078efe55 */
[----:B------:R-:W-:Y:S02]  /*bc30*/  FSEL R45, R45, -INF , !P0 ;  /* 0xff8000002d2d7808 */ /* 0x000fe40004000000 */
[CC--:B------:R-:W-:Y:S02]  /*bc40*/  ISETP.GE.AND P5, PT, R85.reuse, R51.reuse, PT ;  /* 0x000000335500720c */ /* 0x0c0fe40003fa6270 */
[----:B----4-:R-:W-:Y:S02]  /*bc50*/  FSEL R62, R62, -INF , !P4 ;  /* 0xff8000003e3e7808 */ /* 0x010fe40006000000 */
[----:B------:R-:W-:Y:S02]  /*bc60*/  ISETP.GE.AND P0, PT, R85, R50, PT ;  /* 0x000000325500720c */ /* 0x000fe40003f06270 */
[----:B------:R-:W-:Y:S01]  /*bc70*/  ISETP.GE.AND P4, PT, R22, R51, PT ;  /* 0x000000331600720c */ /* 0x000fe20003f86270 */
[C---:B-1----:R-:W-:Y:S06]  /*bc80*/  HMMA.16816.F32.BF16 R4, R52.reuse, R12, RZ ;  /* 0x0000000c3404723c */ /* 0x042fec00000418ff */
[----:B------:R-:W-:-:S15]  /*bc90*/  HMMA.16816.F32.BF16 R12, R52, R14, RZ ;  /* 0x0000000e340c723c */ /* 0x000fde00000418ff */
[----:B------:R-:W-:-:S03]  /*bca0*/  NOP ;  /* 0x0000000000007918 */ /* 0x000fc60000000000 */
[C---:B------:R-:W-:Y:S06]  /*bcb0*/  HMMA.16816.F32.BF16 R4, R36.reuse, R8, R4 ;  /* 0x000000082404723c */ /* 0x040fec0000041804 */
[----:B------:R-:W-:-:S15]  /*bcc0*/  HMMA.16816.F32.BF16 R12, R36, R10, R12 ;  /* 0x0000000a240c723c */ /* 0x000fde000004180c */
[----:B------:R-:W-:-:S03]  /*bcd0*/  NOP ;  /* 0x0000000000007918 */ /* 0x000fc60000000000 */
        /* <DEDUP_REMOVED lines=8> */
[----:B------:R-:W-:-:S03]  /*bd60*/  FMUL.FTZ R15, R15, UR13 ;  /* 0x0000000d0f0f7c20 */ /* 0x000fc60008410000 */
[----:B------:R-:W2:Y:S08]  /*bd70*/  MUFU.TANH R46, R12 ;  /* 0x0000000c002e7308 */ /* 0x000eb00000002400 */
[----:B------:R-:W3:Y:S01]  /*bd80*/  MUFU.TANH R44, R4 ;  /* 0x00000004002c7308 */ /* 0x000ee20000002400 */
[----:B-1----:R-:W-:Y:S02]  /*bd90*/  FSEL R42, R42, -INF , !P6 ;  /* 0xff8000002a2a7808 */ /* 0x002fe40007000000 */
[----:B------:R-:W-:-:S05]  /*bda0*/  ISETP.GE.AND P6, PT, R22, R50, PT ;  /* 0x000000321600720c */ /* 0x000fca0003fc6270 */
[----:B------:R-:W1:Y:S01]  /*bdb0*/  MUFU.TANH R40, R13 ;  /* 0x0000000d00287308 */ /* 0x000e620000002400 */
[----:B--2---:R-:W-:Y:S02]  /*bdc0*/  FSEL R46, R46, -INF , !P5 ;  /* 0xff8000002e2e7808 */ /* 0x004fe40006800000 */
[----:B------:R-:W-:-:S05]  /*bdd0*/  ISETP.GE.AND P5, PT, R48, 0x3, PT ;  /* 0x000000033000780c */ /* 0x000fca0003fa6270 */
[----:B------:R-:W2:Y:S01]  /*bde0*/  MUFU.TANH R47, R6 ;  /* 0x00000006002f7308 */ /* 0x000ea20000002400 */
[----:B---3--:R-:W-:Y:S02]  /*bdf0*/  FSEL R44, R44, -INF , !P1 ;  /* 0xff8000002c2c7808 */ /* 0x008fe40004800000 */
[----:B------:R-:W-:-:S05]  /*be00*/  ISETP.NE.AND P1, PT, R3, RZ, PT ;  /* 0x000000ff0300720c */ /* 0x000fca0003f25270 */
        /* <DEDUP_REMOVED lines=9> */
[----:B------:R-:W-:Y:S05]  /*bea0*/  @!P1 BRA `(.L_x_4588) ;  /* 0x0000000000f09947 */ /* 0x000fea0003800000 */
[----:B------:R-:W1:Y:S01]  /*beb0*/  LDC R5, c[0x0][0x380] ;  /* 0x0000e000ff057b82 */ /* 0x000e620000000800 */
[----:B------:R-:W-:Y:S01]  /*bec0*/  IMAD.MOV.U32 R6, RZ, RZ, RZ ;  /* 0x000000ffff067224 */ /* 0x000fe200078e00ff */
[----:B------:R-:W-:Y:S01]  /*bed0*/  IADD3 R10, R16, -0x80, RZ ;  /* 0xffffff80100a7810 */ /* 0x000fe20007ffe0ff */
[----:B------:R-:W-:Y:S01]  /*bee0*/  ULDC.64 UR8, c[0x0][0x248] ;  /* 0x0000920000087ab9 */ /* 0x000fe20000000a00 */
        /* <DEDUP_REMOVED lines=50> */
[----:B------:R-:W-:Y:S02]  /*c210*/  IMAD R3, R5, UR4, RZ ;  /* 0x0000000405037c24 */ /* 0x000fe4000f8e02ff */
[----:B------:R-:W-:-:S04]  /*c220*/  IMAD.WIDE.U32 R6, R4, UR4, R6 ;  /* 0x0000000404067c25 */ /* 0x000fc8000f8e0006 */
[----:B------:R-:W-:-:S05]  /*c230*/  IMAD R3, R4, UR5, R3 ;  /* 0x0000000504037c24 */ /* 0x000fca000f8e0203 */
[----:B------:R-:W-:Y:S01]  /*c240*/  IADD3 R4, R7, R3, RZ ;  /* 0x0000000307047210 */ /* 0x000fe20007ffe0ff */
[----:B------:R-:W-:Y:S01]  /*c250*/  IMAD.MOV.U32 R3, RZ, RZ, R6 ;  /* 0x000000ffff037224 */ /* 0x000fe200078e0006 */
[----:B------:R-:W-:Y:S06]  /*c260*/  BRA `(.L_x_4589) ;  /* 0x0000000000107947 */ /* 0x000fec0003800000 */
.L_x_4588:
[----:B------:R-:W-:Y:S02]  /*c270*/  ULDC UR8, c[0x0][0x248] ;  /* 0x0000920000087ab9 */ /* 0x000fe40000000800 */
[----:B------:R-:W-:-:S06]  /*c280*/  USHF.L.U32 UR4, UR8, 0x7, URZ ;  /* 0x0000000708047899 */ /* 0x000fcc000800063f */
[----:B------:R-:W-:-:S04]  /*c290*/  IADD3 R3, RZ, -UR4, RZ ;  /* 0x80000004ff037c10 */ /* 0x000fc8000fffe0ff */
[----:B------:R-:W-:-:S07]  /*c2a0*/  SHF.R.S32.HI R4, RZ, 0x1f, R3 ;  /* 0x0000001fff047819 */ /* 0x000fce0000011403 */
.L_x_4589:
        /* <DEDUP_REMOVED lines=20> */
.L_x_4587:
        /* <DEDUP_REMOVED lines=71> */
[----:B-1----:R-:W-:Y:S02]  /*c860*/  FMNMX.FTZ R32, R5, R32, !PT ;  /* 0x0000002005207209 */ /* 0x002fe40007810000 */
[----:B--2---:R-:W-:-:S03]  /*c870*/  FMNMX.FTZ R3, R4, R3, !PT ;  /* 0x0000000304037209 */ /* 0x004fc60007810000 */
[C---:B------:R-:W-:Y:S01]  /*c880*/  FMUL.FTZ R51, R32.reuse, UR10 ;  /* 0x0000000a20337c20 */ /* 0x040fe20008410000 */
[C---:B------:R-:W-:Y:S02]  /*c890*/  FSETP.NEU.FTZ.AND P2, PT, R32.reuse, -INF , PT ;  /* 0xff8000002000780b */ /* 0x040fe40003f5d000 */
[C---:B------:R-:W-:Y:S01]  /*c8a0*/  FSETP.NEU.FTZ.AND P0, PT, R3.reuse, -INF , PT ;  /* 0xff8000000300780b */ /* 0x040fe20003f1d000 */
[C---:B------:R-:W-:Y:S01]  /*c8b0*/  FMUL.FTZ R38, R3.reuse, UR10 ;  /* 0x0000000a03267c20 */ /* 0x040fe20008410000 */
[----:B------:R-:W-:Y:S02]  /*c8c0*/  FSEL R117, R32, RZ, P2 ;  /* 0x000000ff20757208 */ /* 0x000fe40001000000 */
[----:B------:R-:W-:Y:S02]  /*c8d0*/  FSEL R115, R3, RZ, P0 ;  /* 0x000000ff03737208 */ /* 0x000fe40000000000 */
[----:B------:R-:W-:Y:S01]  /*c8e0*/  FSEL R51, R51, RZ, P2 ;  /* 0x000000ff33337208 */ /* 0x000fe20001000000 */
[----:B------:R-:W-:Y:S01]  /*c8f0*/  FADD.FTZ R117, R2, -R117 ;  /* 0x8000007502757221 */ /* 0x000fe20000010000 */
[----:B------:R-:W-:Y:S01]  /*c900*/  FSEL R38, R38, RZ, P0 ;  /* 0x000000ff26267208 */ /* 0x000fe20000000000 */
[----:B------:R-:W-:-:S02]  /*c910*/  FADD.FTZ R115, R0, -R115 ;  /* 0x8000007300737221 */ /* 0x000fc40000010000 */
[--C-:B------:R-:W-:Y:S01]  /*c920*/  FFMA.FTZ R48, R116, UR10, -R51.reuse ;  /* 0x0000000a74307c23 */ /* 0x100fe20008010833 */
        /* <DEDUP_REMOVED lines=8> */
[--C-:B------:R-:W-:Y:S01]  /*c9b0*/  FFMA.FTZ R2, R17, UR10, -R38.reuse ;  /* 0x0000000a11027c23 */ /* 0x100fe20008010826 */
[----:B------:R-:W-:Y:S01]  /*c9c0*/  MUFU.EX2 R113, R113 ;  /* 0x0000007100717308 */ /* 0x000fe20000000800 */
[----:B------:R-:W1:Y:S01]  /*c9d0*/  LDSM.16.MT88.4 R20, [R137+0x3000] ;  /* 0x003000008914783b */ /* 0x000e620000004200 */
[--C-:B------:R-:W-:Y:S01]  /*c9e0*/  FFMA.FTZ R66, R26, UR10, -R51.reuse ;  /* 0x0000000a1a427c23 */ /* 0x100fe20008010833 */
        /* <DEDUP_REMOVED lines=24> */
[----:B------:R-:W-:Y:S01]  /*cb70*/  FFMA.FTZ R44, R44, UR10, -R51 ;  /* 0x0000000a2c2c7c23 */ /* 0x000fe20008010833 */
[--C-:B------:R-:W-:Y:S01]  /*cb80*/  FFMA.FTZ R43, R43, UR10, -R38.reuse ;  /* 0x0000000a2b2b7c23 */ /* 0x100fe20008010826 */
[--C-:B------:R-:W-:Y:S01]  /*cb90*/  FFMA.FTZ R45, R45, UR10, -R38.reuse ;  /* 0x0000000a2d2d7c23 */ /* 0x100fe20008010826 */
[--C-:B------:R-:W-:Y:S01]  /*cba0*/  FFMA.FTZ R34, R34, UR10, -R38.reuse ;  /* 0x0000000a22227c23 */ /* 0x100fe20008010826 */
[--C-:B------:R-:W-:Y:S01]  /*cbb0*/  FFMA.FTZ R35, R35, UR10, -R38.reuse ;  /* 0x0000000a23237c23 */ /* 0x100fe20008010826 */
[----:B------:R-:W-:Y:S01]  /*cbc0*/  MUFU.EX2 R116, R116 ;  /* 0x0000007400747308 */ /* 0x000fe20000000800 */
[--C-:B------:R-:W-:Y:S01]  /*cbd0*/  FFMA.FTZ R33, R33, UR10, -R38.reuse ;  /* 0x0000000a21217c23 */ /* 0x100fe20008010826 */
[----:B------:R-:W-:-:S06]  /*cbe0*/  FFMA.FTZ R37, R37, UR10, -R38 ;  /* 0x0000000a25257c23 */ /* 0x000fcc0008010826 */
[----:B------:R-:W3:Y:S01]  /*cbf0*/  MUFU.EX2 R101, R101 ;  /* 0x0000006500657308 */ /* 0x000ee20000000800 */
[----:B----4-:R-:W-:-:S07]  /*cc00*/  F2FP.BF16.F32.PACK_AB R18, R48, R103 ;  /* 0x000000673012723e */ /* 0x010fce00000010ff */
[----:B------:R-:W-:Y:S08]  /*cc10*/  MUFU.EX2 R107, R107 ;  /* 0x0000006b006b7308 */ /* 0x000ff00000000800 */
[----:B------:R-:W4:Y:S01]  /*cc20*/  MUFU.EX2 R117, R117 ;  /* 0x0000007500757308 */ /* 0x000f220000000800 */
[----:B---3--:R-:W-:-:S07]  /*cc30*/  F2FP.BF16.F32.PACK_AB R17, R101, R116 ;  /* 0x000000746511723e */ /* 0x008fce00000010ff */
[----:B------:R-:W3:Y:S08]  /*cc40*/  MUFU.EX2 R115, R115 ;  /* 0x0000007300737308 */ /* 0x000ef00000000800 */
        /* <DEDUP_REMOVED lines=9> */
[-C--:B---3--:R-:W-:Y:S01]  /*cce0*/  FMUL.FTZ R6, R82, R115.reuse ;  /* 0x0000007352067220 */ /* 0x088fe20000410000 */
[-C--:B------:R-:W-:Y:S01]  /*ccf0*/  FMUL.FTZ R7, R83, R115.reuse ;  /* 0x0000007353077220 */ /* 0x080fe20000410000 */
[-C--:B------:R-:W-:Y:S01]  /*cd00*/  FMUL.FTZ R78, R78, R115.reuse ;  /* 0x000000734e4e7220 */ /* 0x080fe20000410000 */
[-C--:B------:R-:W-:Y:S01]  /*cd10*/  FMUL.FTZ R79, R79, R115.reuse ;  /* 0x000000734f4f7220 */ /* 0x080fe20000410000 */
[-C--:B------:R-:W-:Y:S01]  /*cd20*/  FMUL.FTZ R14, R74, R115.reuse ;  /* 0x000000734a0e7220 */ /* 0x080fe20000410000 */
[----:B------:R-:W-:Y:S01]  /*cd30*/  FMUL.FTZ R15, R75, R115 ;  /* 0x000000734b0f7220 */ /* 0x000fe20000410000 */
[----:B------:R-:W-:Y:S01]  /*cd40*/  FMUL.FTZ R69, R69, R117 ;  /* 0x0000007545457220 */ /* 0x000fe20000410000 */
[----:B------:R-:W3:Y:S01]  /*cd50*/  MUFU.EX2 R66, R66 ;  /* 0x0000004200427308 */ /* 0x000ee20000000800 */
[----:B-----5:R-:W-:Y:S01]  /*cd60*/  F2FP.BF16.F32.PACK_AB R19, R2, R107 ;  /* 0x0000006b0213723e */ /* 0x020fe200000010ff */
        /* <DEDUP_REMOVED lines=11> */
[----:B------:R-:W4:Y:S01]  /*ce20*/  MUFU.EX2 R50, R50 ;  /* 0x0000003200327308 */ /* 0x000f220000000800 */
[----:B------:R-:W-:Y:S01]  /*ce30*/  FADD.FTZ R103, R103, R160 ;  /* 0x000000a067677221 */ /* 0x000fe20000010000 */
[----:B------:R-:W-:Y:S01]  /*ce40*/  FFMA.FTZ R160, R40, UR10, -R51 ;  /* 0x0000000a28a07c23 */ /* 0x000fe20008010833 */
[C---:B-1----:R-:W-:Y:S01]  /*ce50*/  HMMA.16816.F32.BF16 R12, R16.reuse, R20, R12 ;  /* 0x00000014100c723c */ /* 0x042fe2000004180c */
[----:B------:R-:W-:Y:S01]  /*ce60*/  FADD.FTZ R2, R2, R107 ;  /* 0x0000006b02027221 */ /* 0x000fe20000010000 */
[----:B------:R-:W-:Y:S01]  /*ce70*/  FADD.FTZ R48, R48, R103 ;  /* 0x0000006730307221 */ /* 0x000fe20000010000 */
[----:B------:R-:W-:Y:S02]  /*ce80*/  FFMA.FTZ R40, R39, UR10, -R38 ;  /* 0x0000000a27287c23 */ /* 0x000fe40008010826 */
[----:B------:R-:W-:Y:S01]  /*ce90*/  MUFU.EX2 R109, R109 ;  /* 0x0000006d006d7308 */ /* 0x000fe20000000800 */
[----:B------:R-:W-:Y:S01]  /*cea0*/  HMMA.16816.F32.BF16 R16, R16, R22, R68 ;  /* 0x000000161010723c */ /* 0x000fe20000041844 */
[----:B---3--:R-:W-:Y:S01]  /*ceb0*/  F2FP.BF16.F32.PACK_AB R20, R66, R111 ;  /* 0x0000006f4214723e */ /* 0x008fe200000010ff */
[----:B------:R-:W-:-:S04]  /*cec0*/  FADD.FTZ R111, R111, R48 ;  /* 0x000000306f6f7221 */ /* 0x000fc80000010000 */
[----:B------:R-:W-:Y:S01]  /*ced0*/  FADD.FTZ R66, R66, R111 ;  /* 0x0000006f42427221 */ /* 0x000fe20000010000 */
[----:B------:R-:W1:Y:S01]  /*cee0*/  MUFU.EX2 R52, R52 ;  /* 0x0000003400347308 */ /* 0x000e620000000800 */
[----:B----4-:R-:W-:Y:S02]  /*cef0*/  F2FP.BF16.F32.PACK_AB R22, R50, R55 ;  /* 0x000000373216723e */ /* 0x010fe400000010ff */
[----:B------:R-:W-:-:S04]  /*cf00*/  FADD.FTZ R55, R55, R66 ;  /* 0x0000004237377221 */ /* 0x000fc80000010000 */
[----:B------:R-:W-:Y:S01]  /*cf10*/  FADD.FTZ R55, R50, R55 ;  /* 0x0000003732377221 */ /* 0x000fe20000010000 */
[----:B------:R-:W-:Y:S08]  /*cf20*/  MUFU.EX2 R53, R53 ;  /* 0x0000003500357308 */ /* 0x000ff00000000800 */
        /* <DEDUP_REMOVED lines=9> */
[C---:B--2---:R-:W-:Y:S01]  /*cfc0*/  HMMA.16816.F32.BF16 R4, R20.reuse, R24, R4 ;  /* 0x000000181404723c */ /* 0x044fe20000041804 */
[----:B------:R-:W-:Y:S05]  /*cfd0*/  MUFU.EX2 R97, R97 ;  /* 0x0000006100617308 */ /* 0x000fea0000000800 */
[----:B------:R-:W-:Y:S01]  /*cfe0*/  HMMA.16816.F32.BF16 R8, R20, R26, R8 ;  /* 0x0000001a1408723c */ /* 0x000fe20000041808 */
[----:B------:R-:W2:Y:S02]  /*cff0*/  LDSM.16.MT88.4 R24, [R137+0x3400] ;  /* 0x003400008918783b */ /* 0x000ea40000004200 */
        /* <DEDUP_REMOVED lines=11> */
[C---:B-1----:R-:W-:Y:S01]  /*d0b0*/  F2FP.BF16.F32.PACK_AB R29, R99.reuse, R112 ;  /* 0x00000070631d723e */ /* 0x042fe200000010ff */
[----:B------:R-:W-:Y:S01]  /*d0c0*/  FADD.FTZ R112, R112, R53 ;  /* 0x0000003570707221 */ /* 0x000fe20000010000 */
[----:B--2---:R-:W-:Y:S03]  /*d0d0*/  HMMA.16816.F32.BF16 R12, R20, R24, R12 ;  /* 0x00000018140c723c */ /* 0x004fe6000004180c */
        /* <DEDUP_REMOVED lines=11> */
[----:B------:R3:W-:Y:S08]  /*d190*/  MUFU.EX2 R2, R44 ;  /* 0x0000002c00027308 */ /* 0x0007f00000000800 */
[----:B------:R-:W-:Y:S01]  /*d1a0*/  MUFU.EX2 R43, R43 ;  /* 0x0000002b002b7308 */ /* 0x000fe20000000800 */
[C---:B-1----:R-:W-:Y:S07]  /*d1b0*/  HMMA.16816.F32.BF16 R16, R28.reuse, R22, R16 ;  /* 0x000000161c10723c */ /* 0x042fee0000041810 */
[----:B------:R-:W-:Y:S01]  /*d1c0*/  MUFU.EX2 R45, R45 ;  /* 0x0000002d002d7308 */ /* 0x000fe20000000800 */
[--C-:B---3--:R-:W-:Y:S01]  /*d1d0*/  FFMA.FTZ R44, R49, UR10, -R38.reuse ;  /* 0x0000000a312c7c23 */ /* 0x108fe20008010826 */
[----:B--2---:R-:W-:Y:S01]  /*d1e0*/  HMMA.16816.F32.BF16 R4, R28, R24, R4 ;  /* 0x000000181c04723c */ /* 0x004fe20000041804 */
[--C-:B------:R-:W-:Y:S01]  /*d1f0*/  FFMA.FTZ R22, R100, UR10, -R51.reuse ;  /* 0x0000000a64167c23 */ /* 0x100fe20008010833 */
[----:B------:R-:W-:Y:S01]  /*d200*/  FFMA.FTZ R100, R91, UR10, -R38 ;  /* 0x0000000a5b647c23 */ /* 0x000fe20008010826 */
[----:B------:R-:W-:-:S03]  /*d210*/  FFMA.FTZ R23, R64, UR10, -R51 ;  /* 0x0000000a40177c23 */ /* 0x000fc60008010833 */
[----:B------:R-:W-:Y:S01]  /*d220*/  MUFU.EX2 R44, R44 ;  /* 0x0000002c002c7308 */ /* 0x000fe20000000800 */
[----:B------:R-:W-:Y:S01]  /*d230*/  HMMA.16816.F32.BF16 R8, R28, R26, R8 ;  /* 0x0000001a1c08723c */ /* 0x000fe20000041808 */
[--C-:B------:R-:W-:Y:S01]  /*d240*/  FFMA.FTZ R25, R96, UR10, -R51.reuse ;  /* 0x0000000a60197c23 */ /* 0x100fe20008010833 */
[----:B------:R-:W-:-:S04]  /*d250*/  FFMA.FTZ R24, R94, UR10, -R51 ;  /* 0x0000000a5e187c23 */ /* 0x000fc80008010833 */
[----:B------:R-:W-:Y:S01]  /*d260*/  HMMA.16816.F32.BF16 R12, R28, R20, R12 ;  /* 0x000000141c0c723c */ /* 0x000fe2000004180c */
        /* <DEDUP_REMOVED lines=19> */
[----:B------:R-:W-:Y:S01]  /*d3a0*/  FFMA.FTZ R61, R41, UR10, -R38 ;  /* 0x0000000a293d7c23 */ /* 0x000fe20008010826 */
[--C-:B------:R-:W-:Y:S01]  /*d3b0*/  FFMA.FTZ R57, R60, UR10, -R51.reuse ;  /* 0x0000000a3c397c23 */ /* 0x100fe20008010833 */
[----:B------:R-:W-:-:S05]  /*d3c0*/  FFMA.FTZ R41, R46, UR10, -R51 ;  /* 0x0000000a2e297c23 */ /* 0x000fca0008010833 */
[----:B------:R-:W3:Y:S01]  /*d3d0*/  MUFU.EX2 R100, R100 ;  /* 0x0000006400647308 */ /* 0x000ee20000000800 */
[----:B-1----:R-:W-:Y:S01]  /*d3e0*/  F2FP.BF16.F32.PACK_AB R68, R26, R95 ;  /* 0x0000005f1a44723e */ /* 0x002fe200000010ff */
[----:B------:R-:W-:-:S04]  /*d3f0*/  FADD.FTZ R95, R95, R54 ;  /* 0x000000365f5f7221 */ /* 0x000fc80000010000 */
[----:B------:R-:W-:Y:S02]  /*d400*/  FADD.FTZ R26, R26, R95 ;  /* 0x0000005f1a1a7221 */ /* 0x000fe40000010000 */
[----:B------:R-:W-:Y:S01]  /*d410*/  MUFU.EX2 R27, R27 ;  /* 0x0000001b001b7308 */ /* 0x000fe20000000800 */
[----:B--2---:R-:W-:-:S07]  /*d420*/  F2FP.BF16.F32.PACK_AB R70, R22, R21 ;  /* 0x000000151646723e */ /* 0x004fce00000010ff */
[----:B------:R-:W1:Y:S01]  /*d430*/  MUFU.EX2 R30, R30 ;  /* 0x0000001e001e7308 */ /* 0x000e620000000800 */
[----:B---3--:R-:W-:Y:S01]  /*d440*/  F2FP.BF16.F32.PACK_AB R69, R87, R100 ;  /* 0x000000645745723e */ /* 0x008fe200000010ff */
        /* <DEDUP_REMOVED lines=8> */
[----:B------:R-:W1:Y:S01]  /*d4d0*/  LDSM.16.MT88.4 R4, [R137+0x3c00] ;  /* 0x003c00008904783b */ /* 0x000e620000004200 */
[----:B------:R-:W-:Y:S04]  /*d4e0*/  MUFU.EX2 R31, R31 ;  /* 0x0000001f001f7308 */ /* 0x000fe80000000800 */
[C---:B------:R-:W-:Y:S01]  /*d4f0*/  HMMA.16816.F32.BF16 R76, R68.reuse, R78, R8 ;  /* 0x0000004e444c723c */ /* 0x040fe20000041808 */
[----:B------:R-:W3:Y:S03]  /*d500*/  LDSM.16.MT88.4 R8, [R137+0x4000] ;  /* 0x004000008908783b */ /* 0x000ee60000004200 */
[----:B------:R-:W-:Y:S08]  /*d510*/  MUFU.EX2 R58, R58 ;  /* 0x0000003a003a7308 */ /* 0x000ff00000000800 */
[----:B------:R-:W4:Y:S08]  /*d520*/  MUFU.EX2 R65, R65 ;  /* 0x0000004100417308 */ /* 0x000f300000000800 */
[----:B------:R-:W5:Y:S08]  /*d530*/  MUFU.EX2 R62, R62 ;  /* 0x0000003e003e7308 */ /* 0x000f700000000800 */
[----:B------:R-:W-:Y:S01]  /*d540*/  MUFU.EX2 R67, R67 ;  /* 0x0000004300437308 */ /* 0x000fe20000000800 */
[C---:B-1----:R-:W-:Y:S01]  /*d550*/  HMMA.16816.F32.BF16 R72, R68.reuse, R4, R12 ;  /* 0x000000044448723c */ /* 0x042fe2000004180c */
[----:B------:R-:W1:Y:S06]  /*d560*/  LDSM.16.MT88.4 R12, [R138+0x4000] ;  /* 0x004000008a0c783b */ /* 0x000e6c0000004200 */
[----:B------:R-:W1:Y:S01]  /*d570*/  MUFU.EX2 R56, R56 ;  /* 0x0000003800387308 */ /* 0x000e620000000800 */
[----:B------:R-:W-:Y:S01]  /*d580*/  HMMA.16816.F32.BF16 R68, R68, R6, R16 ;  /* 0x000000064444723c */ /* 0x000fe20000041810 */
[----:B------:R-:W1:Y:S01]  /*d590*/  LDSM.16.MT88.4 R16, [R138+0x4400] ;  /* 0x004400008a10783b */ /* 0x000e620000004200 */
[----:B--2---:R-:W-:-:S02]  /*d5a0*/  F2FP.BF16.F32.PACK_AB R4, R25, R98 ;  /* 0x000000621904723e */ /* 0x004fc400000010ff */
[----:B----4-:R-:W-:-:S03]  /*d5b0*/  F2FP.BF16.F32.PACK_AB R5, R65, R58 ;  /* 0x0000003a4105723e */ /* 0x010fc600000010ff */
[----:B------:R-:W-:Y:S01]  /*d5c0*/  MUFU.EX2 R28, R28 ;  /* 0x0000001c001c7308 */ /* 0x000fe20000000800 */
[----:B------:R-:W-:Y:S01]  /*d5d0*/  FADD.FTZ R58, R58, R27 ;  /* 0x0000001b3a3a7221 */ /* 0x000fe20000010000 */
[----:B------:R-:W-:Y:S02]  /*d5e0*/  F2FP.BF16.F32.PACK_AB R6, R88, R31 ;  /* 0x0000001f5806723e */ /* 0x000fe400000010ff */
[----:B-----5:R-:W-:Y:S01]  /*d5f0*/  F2FP.BF16.F32.PACK_AB R7, R62, R63 ;  /* 0x0000003f3e07723e */ /* 0x020fe200000010ff */
[----:B------:R-:W-:-:S03]  /*d600*/  FADD.FTZ R58, R65, R58 ;  /* 0x0000003a413a7221 */ /* 0x000fc60000010000 */
[----:B------:R-:W-:Y:S01]  /*d610*/  MUFU.EX2 R29, R29 ;  /* 0x0000001d001d7308 */ /* 0x000fe20000000800 */
[----:B------:R-:W-:Y:S02]  /*d620*/  FADD.FTZ R63, R63, R58 ;  /* 0x0000003a3f3f7221 */ /* 0x000fe40000010000 */
[----:B---3--:R-:W-:Y:S02]  /*d630*/  HMMA.16816.F32.BF16 R72, R4, R8, R72 ;  /* 0x000000080448723c */ /* 0x008fe40000041848 */
[----:B------:R-:W-:-:S03]  /*d640*/  FADD.FTZ R63, R62, R63 ;  /* 0x0000003f3e3f7221 */ /* 0x000fc60000010000 */
[----:B------:R-:W-:Y:S01]  /*d650*/  MUFU.EX2 R42, R42 ;  /* 0x0000002a002a7308 */ /* 0x000fe20000000800 */
[C---:B------:R-:W-:Y:S01]  /*d660*/  HMMA.16816.F32.BF16 R68, R4.reuse, R10, R68 ;  /* 0x0000000a0444723c */ /* 0x040fe20000041844 */
[----:B------:R-:W-:Y:S06]  /*d670*/  LDSM.16.MT88.4 R8, [R138+0x4800] ;  /* 0x004800008a08783b */ /* 0x000fec0000004200 */
[----:B------:R-:W2:Y:S01]  /*d680*/  MUFU.EX2 R61, R61 ;  /* 0x0000003d003d7308 */ /* 0x000ea20000000800 */
[C---:B-1----:R-:W-:Y:S07]  /*d690*/  HMMA.16816.F32.BF16 R80, R4.reuse, R12, R80 ;  /* 0x0000000c0450723c */ /* 0x042fee0000041850 */
[----:B------:R-:W-:Y:S01]  /*d6a0*/  MUFU.EX2 R23, R23 ;  /* 0x0000001700177308 */ /* 0x000fe20000000800 */
[----:B------:R-:W-:Y:S01]  /*d6b0*/  HMMA.16816.F32.BF16 R76, R4, R14, R76 ;  /* 0x0000000e044c723c */ /* 0x000fe2000004184c */
[----:B------:R-:W1:Y:S06]  /*d6c0*/  LDSM.16.MT88.4 R12, [R137+0x4400] ;  /* 0x00440000890c783b */ /* 0x000e6c0000004200 */
[----:B------:R-:W3:Y:S01]  /*d6d0*/  MUFU.EX2 R24, R24 ;  /* 0x0000001800187308 */ /* 0x000ee20000000800 */
[----:B------:R-:W-:-:S02]  /*d6e0*/  F2FP.BF16.F32.PACK_AB R4, R56, R67 ;  /* 0x000000433804723e */ /* 0x000fc400000010ff */
[----:B--2---:R-:W-:Y:S01]  /*d6f0*/  F2FP.BF16.F32.PACK_AB R5, R61, R42 ;  /* 0x0000002a3d05723e */ /* 0x004fe200000010ff */
[----:B------:R-:W-:Y:S01]  /*d700*/  FADD.FTZ R42, R42, R63 ;  /* 0x0000003f2a2a7221 */ /* 0x000fe20000010000 */
[----:B------:R-:W-:-:S03]  /*d710*/  F2FP.BF16.F32.PACK_AB R6, R29, R28 ;  /* 0x0000001c1d06723e */ /* 0x000fc600000010ff */
[----:B------:R-:W-:Y:S01]  /*d720*/  MUFU.EX2 R20, R20 ;  /* 0x0000001400147308 */ /* 0x000fe20000000800 */
[----:B------:R-:W-:Y:S01]  /*d730*/  F2FP.BF16.F32.PACK_AB R7, R43, R44 ;  /* 0x0000002c2b07723e */ /* 0x000fe200000010ff */
[----:B------:R-:W-:-:S06]  /*d740*/  FADD.FTZ R61, R61, R42 ;  /* 0x0000002a3d3d7221 */ /* 0x000fcc0000010000 */
[----:B------:R-:W-:Y:S01]  /*d750*/  MUFU.EX2 R57, R57 ;  /* 0x0000003900397308 */ /* 0x000fe20000000800 */
[C---:B------:R-:W-:Y:S06]  /*d760*/  HMMA.16816.F32.BF16 R80, R4.reuse, R16, R80 ;  /* 0x000000100450723c */ /* 0x040fec0000041850 */
[C---:B------:R-:W-:Y:S01]  /*d770*/  HMMA.16816.F32.BF16 R76, R4.reuse, R18, R76 ;  /* 0x00000012044c723c */ /* 0x040fe2000004184c */
[----:B------:R-:W2:Y:S01]  /*d780*/  MUFU.EX2 R34, R34 ;  /* 0x0000002200227308 */ /* 0x000ea20000000800 */
[----:B------:R-:W4:Y:S07]  /*d790*/  LDSM.16.MT88.4 R16, [R137+0x4800] ;  /* 0x004800008910783b */ /* 0x000f2e0000004200 */
[----:B------:R-:W-:Y:S01]  /*d7a0*/  MUFU.EX2 R35, R35 ;  /* 0x0000002300237308 */ /* 0x000fe20000000800 */
[C---:B-1----:R-:W-:Y:S07]  /*d7b0*/  HMMA.16816.F32.BF16 R72, R4.reuse, R12, R72 ;  /* 0x0000000c0448723c */ /* 0x042fee0000041848 */
[----:B------:R-:W1:Y:S01]  /*d7c0*/  MUFU.EX2 R0, R33 ;  /* 0x0000002100007308 */ /* 0x000e620000000800 */
[----:B------:R-:W-:Y:S01]  /*d7d0*/  HMMA.16816.F32.BF16 R68, R4, R14, R68 ;  /* 0x0000000e0444723c */ /* 0x000fe20000041844 */
[----:B------:R-:W5:Y:S06]  /*d7e0*/  LDSM.16.MT88.4 R12, [R138+0x4c00] ;  /* 0x004c00008a0c783b */ /* 0x000f6c0000004200 */
[----:B------:R-:W4:Y:S01]  /*d7f0*/  MUFU.EX2 R59, R59 ;  /* 0x0000003b003b7308 */ /* 0x000f220000000800 */
[----:B---3--:R-:W-:-:S02]  /*d800*/  F2FP.BF16.F32.PACK_AB R4, R24, R23 ;  /* 0x000000171804723e */ /* 0x008fc400000010ff */
[----:B--2---:R-:W-:Y:S02]  /*d810*/  F2FP.BF16.F32.PACK_AB R5, R34, R45 ;  /* 0x0000002d2205723e */ /* 0x004fe400000010ff */
[----:B------:R-:W-:-:S03]  /*d820*/  F2FP.BF16.F32.PACK_AB R6, R57, R20 ;  /* 0x000000143906723e */ /* 0x000fc600000010ff */
[----:B------:R-:W-:Y:S01]  /*d830*/  MUFU.EX2 R41, R41 ;  /* 0x0000002900297308 */ /* 0x000fe20000000800 */
[----:B-1----:R-:W-:Y:S01]  /*d840*/  F2FP.BF16.F32.PACK_AB R7, R0, R35 ;  /* 0x000000230007723e */ /* 0x002fe200000010ff */
[----:B------:R-:W-:-:S06]  /*d850*/  FFMA.FTZ R33, R47, UR10, -R38 ;  /* 0x0000000a2f217c23 */ /* 0x000fcc0008010826 */
[C---:B------:R-:W-:Y:S01]  /*d860*/  HMMA.16816.F32.BF16 R80, R4.reuse, R8, R80 ;  /* 0x000000080450723c */ /* 0x040fe20000041850 */
[----:B------:R-:W1:Y:S05]  /*d870*/  MUFU.EX2 R160, R160 ;  /* 0x000000a000a07308 */ /* 0x000e6a0000000800 */
[C---:B------:R-:W-:Y:S01]  /*d880*/  HMMA.16816.F32.BF16 R76, R4.reuse, R10, R76 ;  /* 0x0000000a044c723c */ /* 0x040fe2000004184c */
[----:B------:R-:W-:Y:S02]  /*d890*/  FADD.FTZ R9, R21, R26 ;  /* 0x0000001a15097221 */ /* 0x000fe40000010000 */
[----:B------:R-:W-:Y:S02]  /*d8a0*/  MUFU.EX2 R33, R33 ;  /* 0x0000002100217308 */ /* 0x000fe40000000800 */
[----:B------:R-:W-:Y:S01]  /*d8b0*/  FADD.FTZ R9, R22, R9 ;  /* 0x0000000916097221 */ /* 0x000fe20000010000 */
[----:B------:R-:W-:Y:S01]  /*d8c0*/  FFMA.FTZ R22, R36, UR10, -R38 ;  /* 0x0000000a24167c23 */ /* 0x000fe20008010826 */
[----:B----4-:R-:W-:Y:S02]  /*d8d0*/  HMMA.16816.F32.BF16 R72, R4, R16, R72 ;  /* 0x000000100448723c */ /* 0x010fe40000041848 */
[----:B------:R-:W-:-:S02]  /*d8e0*/  FADD.FTZ R26, R98, R9 ;  /* 0x00000009621a7221 */ /* 0x000fc40000010000 */
[----:B------:R-:W2:Y:S01]  /*d8f0*/  MUFU.EX2 R40, R40 ;  /* 0x0000002800287308 */ /* 0x000ea20000000800 */
[----:B------:R-:W3:Y:S01]  /*d900*/  LDSM.16.MT88.4 R8, [R137+0x4c00] ;  /* 0x004c00008908783b */ /* 0x000ee20000004200 */
[----:B------:R-:W-:Y:S01]  /*d910*/  FADD.FTZ R26, R25, R26 ;  /* 0x0000001a191a7221 */ /* 0x000fe20000010000 */
[----:B------:R-:W-:Y:S01]  /*d920*/  HMMA.16816.F32.BF16 R68, R4, R18, R68 ;  /* 0x000000120444723c */ /* 0x000fe20000041844 */
[----:B------:R-:W-:Y:S02]  /*d930*/  FADD.FTZ R16, R44, R61 ;  /* 0x0000003d2c107221 */ /* 0x000fe40000010000 */
[----:B------:R-:W-:Y:S02]  /*d940*/  FADD.FTZ R31, R31, R26 ;  /* 0x0000001a1f1f7221 */ /* 0x000fe40000010000 */
[----:B------:R-:W-:Y:S01]  /*d950*/  MUFU.EX2 R21, R37 ;  /* 0x0000002500157308 */ /* 0x000fe20000000800 */
[----:B------:R-:W-:Y:S01]  /*d960*/  FADD.FTZ R16, R43, R16 ;  /* 0x000000102b107221 */ /* 0x000fe20000010000 */
[----:B------:R-:W-:Y:S01]  /*d970*/  FADD.FTZ R88, R88, R31 ;  /* 0x0000001f58587221 */ /* 0x000fe20000010000 */
[----:B------:R-:W-:-:S02]  /*d980*/  F2FP.BF16.F32.PACK_AB R4, R59, R2 ;  /* 0x000000023b04723e */ /* 0x000fc400000010ff */
[----:B-1----:R-:W-:Y:S01]  /*d990*/  F2FP.BF16.F32.PACK_AB R6, R160, R41 ;  /* 0x00000029a006723e */ /* 0x002fe200000010ff */
[----:B------:R-:W-:Y:S01]  /*d9a0*/  FADD.FTZ R17, R67, R88 ;  /* 0x0000005843117221 */ /* 0x000fe20000010000 */
[----:B------:R-:W-:Y:S01]  /*d9b0*/  FADD.FTZ R45, R45, R16 ;  /* 0x000000102d2d7221 */ /* 0x000fe20000010000 */
[----:B------:R-:W1:Y:S01]  /*d9c0*/  MUFU.EX2 R22, R22 ;  /* 0x0000001600167308 */ /* 0x000e620000000800 */
[----:B--2---:R-:W-:Y:S01]  /*d9d0*/  F2FP.BF16.F32.PACK_AB R5, R40, R33 ;  /* 0x000000212805723e */ /* 0x004fe200000010ff */
[----:B------:R-:W-:Y:S01]  /*d9e0*/  FADD.FTZ R17, R56, R17 ;  /* 0x0000001138117221 */ /* 0x000fe20000010000 */
[----:B------:R-:W-:-:S04]  /*d9f0*/  FADD.FTZ R34, R34, R45 ;  /* 0x0000002d22227221 */ /* 0x000fc80000010000 */
[----:B------:R-:W-:-:S04]  /*da00*/  FADD.FTZ R35, R35, R34 ;  /* 0x0000002223237221 */ /* 0x000fc80000010000 */
[----:B------:R-:W-:-:S04]  /*da10*/  FADD.FTZ R0, R0, R35 ;  /* 0x0000002300007221 */ /* 0x000fc80000010000 */
[----:B------:R-:W-:Y:S01]  /*da20*/  FADD.FTZ R33, R33, R0 ;  /* 0x0000000021217221 */ /* 0x000fe20000010000 */
[----:B------:R-:W-:Y:S02]  /*da30*/  MOV R0, R3 ;  /* 0x0000000300007202 */ /* 0x000fe40000000f00 */
[----:B-1----:R-:W-:Y:S01]  /*da40*/  F2FP.BF16.F32.PACK_AB R7, R22, R21 ;  /* 0x000000151607723e */ /* 0x002fe200000010ff */
[----:B------:R-:W-:-:S04]  /*da50*/  FADD.FTZ R40, R40, R33 ;  /* 0x0000002128287221 */ /* 0x000fc80000010000 */
[----:B------:R-:W-:Y:S02]  /*da60*/  FADD.FTZ R21, R21, R40 ;  /* 0x0000002815157221 */ /* 0x000fe40000010000 */
[----:B-----5:R-:W-:Y:S02]  /*da70*/  HMMA.16816.F32.BF16 R80, R4, R12, R80 ;  /* 0x0000000c0450723c */ /* 0x020fe40000041850 */
[----:B------:R-:W-:-:S04]  /*da80*/  FADD.FTZ R159, R22, R21 ;  /* 0x00000015169f7221 */ /* 0x000fc80000010000 */
[----:B------:R-:W-:Y:S01]  /*da90*/  HMMA.16816.F32.BF16 R76, R4, R14, R76 ;  /* 0x0000000e044c723c */ /* 0x000fe2000004184c */
[----:B------:R-:W-:-:S04]  /*daa0*/  FADD.FTZ R12, R28, R17 ;  /* 0x000000111c0c7221 */ /* 0x000fc80000010000 */
[----:B------:R-:W-:Y:S01]  /*dab0*/  FADD.FTZ R12, R29, R12 ;  /* 0x0000000c1d0c7221 */ /* 0x000fe20000010000 */
[----:B---3--:R-:W-:Y:S03]  /*dac0*/  HMMA.16816.F32.BF16 R72, R4, R8, R72 ;  /* 0x000000080448723c */ /* 0x008fe60000041848 */
[----:B------:R-:W-:-:S03]  /*dad0*/  FADD.FTZ R13, R23, R12 ;  /* 0x0000000c170d7221 */ /* 0x000fc60000010000 */
[----:B------:R-:W-:Y:S01]  /*dae0*/  HMMA.16816.F32.BF16 R68, R4, R10, R68 ;  /* 0x0000000a0444723c */ /* 0x000fe20000041844 */
[----:B------:R-:W-:-:S04]  /*daf0*/  FADD.FTZ R13, R24, R13 ;  /* 0x0000000d180d7221 */ /* 0x000fc80000010000 */
[----:B------:R-:W-:-:S04]  /*db00*/  FADD.FTZ R20, R20, R13 ;  /* 0x0000000d14147221 */ /* 0x000fc80000010000 */
[----:B------:R-:W-:-:S04]  /*db10*/  FADD.FTZ R57, R57, R20 ;  /* 0x0000001439397221 */ /* 0x000fc80000010000 */
[----:B------:R-:W-:-:S04]  /*db20*/  FADD.FTZ R2, R2, R57 ;  /* 0x0000003902027221 */ /* 0x000fc80000010000 */
[----:B------:R-:W-:-:S04]  /*db30*/  FADD.FTZ R2, R59, R2 ;  /* 0x000000023b027221 */ /* 0x000fc80000010000 */
[----:B------:R-:W-:Y:S01]  /*db40*/  FADD.FTZ R41, R41, R2 ;  /* 0x0000000229297221 */ /* 0x000fe20000010000 */
[----:B------:R-:W-:-:S03]  /*db50*/  MOV R2, R32 ;  /* 0x0000002000027202 */ /* 0x000fc60000000f00 */
[----:B------:R-:W-:-:S07]  /*db60*/  FADD.FTZ R160, R160, R41 ;  /* 0x00000029a0a07221 */ /* 0x000fce0000010000 */
.L_x_4584:
[----:B------:R-:W-:-:S13]  /*db70*/  ISETP.GE.AND P0, PT, R154, 0x1, PT ;  /* 0x000000019a00780c */ /* 0x000fda0003f06270 */
[----:B------:R-:W-:Y:S05]  /*db80*/  @!P0 BRA `(.L_x_4590) ;  /* 0x0000002c00a48947 */ /* 0x000fea0003800000 */
[----:B------:R-:W-:Y:S01]  /*db90*/  ULDC UR9, c[0x0][0x250] ;  /* 0x0000940000097ab9 */ /* 0x000fe20000000800 */
[----:B------:R-:W-:Y:S01]  /*dba0*/  ULDC.64 UR4, c[0x0][0x250] ;  /* 0x0000940000047ab9 */ /* 0x000fe20000000a00 */
[----:B------:R-:W-:Y:S01]  /*dbb0*/  ULEA UR9, -UR9, URZ, 0x7 ;  /* 0x0000003f09097291 */ /* 0x000fe2000f8e393f */
[----:B------:R-:W-:Y:S01]  /*dbc0*/  IMAD.MOV.U32 R85, RZ, RZ, R0 ;  /* 0x000000ffff557224 */ /* 0x000fe200078e0000 */
[----:B------:R-:W-:Y:S01]  /*dbd0*/  USHF.L.U64.HI UR14, UR4, 0x6, UR5 ;  /* 0x00000006040e7899 */ /* 0x000fe20008010205 */
[----:B------:R-:W-:Y:S01]  /*dbe0*/  IMAD.MOV.U32 R87, RZ, RZ, R2 ;  /* 0x000000ffff577224 */ /* 0x000fe200078e0002 */
[----:B------:R-:W-:Y:S02]  /*dbf0*/  USHF.L.U32 UR13, UR4, 0x6, URZ ;  /* 0x00000006040d7899 */ /* 0x000fe4000800063f */
[----:B------:R-:W-:Y:S01]  /*dc00*/  USHF.R.S32.HI UR4, URZ, 0x1f, UR9 ;  /* 0x0000001f3f047899 */ /* 0x000fe20008011409 */
[----:B------:R-:W-:Y:S01]  /*dc10*/  MOV R158, UR9 ;  /* 0x00000009009e7c02 */ /* 0x000fe20008000f00 */
[----:B------:R-:W-:Y:S01]  /*dc20*/  ULDC UR11, c[0x0][0x248] ;  /* 0x00009200000b7ab9 */ /* 0x000fe20000000800 */
[----:B------:R-:W-:Y:S01]  /*dc30*/  ULDC UR8, c[0x0][0x24c] ;  /* 0x0000930000087ab9 */ /* 0x000fe20000000800 */
[----:B------:R-:W-:-:S02]  /*dc40*/  USHF.L.U32 UR5, UR11, 0x6, URZ ;  /* 0x000000060b057899 */ /* 0x000fc4000800063f */
[----:B------:R-:W-:Y:S01]  /*dc50*/  MOV R157, UR4 ;  /* 0x00000004009d7c02 */ /* 0x000fe20008000f00 */
[----:B------:R-:W-:Y:S01]  /*dc60*/  USHF.L.U64.HI UR8, UR11, 0x6, UR8 ;  /* 0x000000060b087899 */ /* 0x000fe20008010208 */
[----:B------:R-:W-:Y:S01]  /*dc70*/  ULDC UR4, c[0x0][0x2ec] ;  /* 0x0000bb0000047ab9 */ /* 0x000fe20000000800 */
[----:B------:R-:W-:-:S10]  /*dc80*/  ULDC UR12, c[0x0][0x39c] ;  /* 0x0000e700000c7ab9 */ /* 0x000fd40000000800 */
.L_x_4594:
        /* <DEDUP_REMOVED lines=66> */
.L_x_4591:
        /* <DEDUP_REMOVED lines=119> */
[----:B-1----:R-:W-:Y:S01]  /*e820*/  FMUL.FTZ R162, R30, UR12 ;  /* 0x0000000c1ea27c20 */ /* 0x002fe20008410000 */
[----:B------:R-:W-:Y:S08]  /*e830*/  FMUL.FTZ R165, R61, UR12 ;  /* 0x0000000c3da57c20 */ /* 0x000ff00008410000 */
        /* <DEDUP_REMOVED lines=68> */
[----:B------:R3:W1:Y:S01]  /*ec80*/  MUFU.TANH R35, R2 ;  /* 0x0000000200237308 */ /* 0x0006620000002400 */
[----:B--2---:R-:W-:Y:S09]  /*ec90*/  FMUL.FTZ R0, R66, UR12 ;  /* 0x0000000c42007c20 */ /* 0x004ff20008410000 */
        /* <DEDUP_REMOVED lines=11> */
[----:B---3--:R-:W-:Y:S01]  /*ed50*/  MOV R0, UR9 ;  /* 0x0000000900007c02 */ /* 0x008fe20008000f00 */
        /* <DEDUP_REMOVED lines=35> */
[----:B------:R-:W-:Y:S07]  /*ef90*/  LOP3.LUT R2, RZ, R0, RZ, 0x33, !PT ;  /* 0x00000000ff027212 */ /* 0x000fee00078e33ff */
[----:B------:R-:W-:Y:S04]  /*efa0*/  @P5 VIADD R9, R9, 0x1 ;  /* 0x0000000109095836 */ /* 0x000fe80000000000 */
[----:B------:R-:W-:Y:S01]  /*efb0*/  @P6 VIADD R12, R12, 0x1 ;  /* 0x000000010c0c6836 */ /* 0x000fe20000000000 */
[----:B------:R-:W-:Y:S03]  /*efc0*/  @!P0 IADD3 R9, -R9, RZ, RZ ;  /* 0x000000ff09098210 */ /* 0x000fe60007ffe1ff */
[----:B------:R-:W-:Y:S01]  /*efd0*/  @!P3 IMAD.MOV R12, RZ, RZ, -R12 ;  /* 0x000000ffff0cb224 */ /* 0x000fe200078e0a0c */
[C---:B------:R-:W-:Y:S04]  /*efe0*/  SEL R5, R2.reuse, R9, !P2 ;  /* 0x0000000902057207 */ /* 0x040fe80005000000 */
[----:B------:R-:W-:Y:S02]  /*eff0*/  SEL R9, R2, R12, !P2 ;  /* 0x0000000c02097207 */ /* 0x000fe40005000000 */
[-C--:B------:R-:W-:Y:S01]  /*f000*/  LEA R24, P2, R5, R152.reuse, 0x2 ;  /* 0x0000009805187211 */ /* 0x080fe200078410ff */
[----:B------:R-:W2:Y:S01]  /*f010*/  LDC R2, c[0x0][0x24c] ;  /* 0x00009300ff027b82 */ /* 0x000ea20000000800 */
        /* <DEDUP_REMOVED lines=15> */
[-C--:B----4-:R-:W-:Y:S04]  /*f110*/  IMAD.WIDE.U32 R14, R7, R4.reuse, R14 ;  /* 0x00000004070e7225 */ /* 0x090fe800078e000e */
[----:B------:R-:W-:Y:S04]  /*f120*/  IMAD R0, R13, R4, RZ ;  /* 0x000000040d007224 */ /* 0x000fe800078e02ff */
[----:B------:R-:W-:Y:S05]  /*f130*/  IMAD R0, R7, R5, R0 ;  /* 0x0000000507007224 */ /* 0x000fea00078e0200 */
[----:B------:R-:W-:Y:S07]  /*f140*/  IADD3 R0, R15, R0, RZ ;  /* 0x000000000f007210 */ /* 0x000fee0007ffe0ff */
.L_x_4593:
[C---:B------:R-:W-:Y:S04]  /*f150*/  LEA R144, P0, R14.reuse, R144, 0x1 ;  /* 0x000000900e907211 */ /* 0x040fe800078008ff */
[----:B------:R-:W-:Y:S02]  /*f160*/  LEA.HI.X R143, R14, R143, R0, 0x1, P0 ;  /* 0x0000008f0e8f7211 */ /* 0x000fe400000f0c00 */
[----:B------:R-:W-:Y:S03]  /*f170*/  IADD3 R12, P0, R144, UR5, RZ ;  /* 0x00000005900c7c10 */ /* 0x000fe6000ff1e0ff */
[----:B-1----:R-:W-:Y:S01]  /*f180*/  IMAD.MOV.U32 R145, RZ, RZ, R143 ;  /* 0x000000ffff917224 */ /* 0x002fe200078e008f */
        /* <DEDUP_REMOVED lines=13> */
.L_x_4592:
[----:B---3--:R-:W-:Y:S01]  /*f260*/  FMNMX.FTZ R0, R99, R87, !PT ;  /* 0x0000005763007209 */ /* 0x008fe20007810000 */
[----:B------:R-:W-:Y:S01]  /*f270*/  LDSM.16.MT88.4 R28, [R137+0x3000] ;  /* 0x00300000891c783b */ /* 0x000fe20000004200 */
        /* <DEDUP_REMOVED lines=82> */
[----:B------:R-:W-:Y:S01]  /*f7a0*/  FSEL R33, R33, RZ, P0 ;  /* 0x000000ff21217208 */ /* 0x000fe20000000000 */
        /* <DEDUP_REMOVED lines=19> */
[--C-:B------:R-:W-:Y:S01]  /*f8e0*/  FFMA.FTZ R69, R36, UR4, -R34.reuse ;  /* 0x0000000424457c23 */ /* 0x100fe20008010822 */
[C---:B------:R-:W-:Y:S01]  /*f8f0*/  FMUL.FTZ R5, R21.reuse, R81 ;  /* 0x0000005115057220 */ /* 0x040fe20000410000 */
[C---:B------:R-:W-:Y:S01]  /*f900*/  FMUL.FTZ R8, R21.reuse, R76 ;  /* 0x0000004c15087220 */ /* 0x040fe20000410000 */
[--C-:B------:R-:W-:Y:S01]  /*f910*/  FFMA.FTZ R76, R110, UR4, -R33.reuse ;  /* 0x000000046e4c7c23 */ /* 0x100fe20008010821 */
        /* <DEDUP_REMOVED lines=18> */
[----:B------:R-:W-:Y:S01]  /*fa40*/  FMUL.FTZ R20, R4, UR4 ;  /* 0x0000000404147c20 */ /* 0x000fe20008410000 */
        /* <DEDUP_REMOVED lines=13> */
[----:B------:R-:W-:Y:S03]  /*fb20*/  ISETP.GT.AND P0, PT, R154, 0x1, PT ;  /* 0x000000019a00780c */ /* 0x000fe60003f04270 */
[----:B------:R-:W3:Y:S01]  /*fb30*/  MUFU.EX2 R48, R48 ;  /* 0x0000003000307308 */ /* 0x000ee20000000800 */
[--C-:B------:R-:W-:Y:S01]  /*fb40*/  FFMA.FTZ R164, R164, UR4, -R33.reuse ;  /* 0x00000004a4a47c23 */ /* 0x100fe20008010821 */
[--C-:B------:R-:W-:Y:S01]  /*fb50*/  FFMA.FTZ R32, R32, UR4, -R33.reuse ;  /* 0x0000000420207c23 */ /* 0x100fe20008010821 */
[--C-:B------:R-:W-:Y:S07]  /*fb60*/  FFMA.FTZ R35, R35, UR4, -R34.reuse ;  /* 0x0000000423237c23 */ /* 0x100fee0008010822 */
[----:B------:R-:W-:Y:S01]  /*fb70*/  MUFU.EX2 R125, R125 ;  /* 0x0000007d007d7308 */ /* 0x000fe20000000800 */
[C---:B--2---:R-:W-:Y:S01]  /*fb80*/  FMUL.FTZ R7, R20.reuse, R83 ;  /* 0x0000005314077220 */ /* 0x044fe20000410000 */
[--C-:B------:R-:W-:Y:S01]  /*fb90*/  FFMA.FTZ R83, R47, UR4, -R33.reuse ;  /* 0x000000042f537c23 */ /* 0x100fe20008010821 */
[C---:B------:R-:W-:Y:S01]  /*fba0*/  FMUL.FTZ R18, R20.reuse, R70 ;  /* 0x0000004614127220 */ /* 0x040fe20000410000 */
[----:B------:R-:W-:Y:S01]  /*fbb0*/  FMUL.FTZ R19, R20, R71 ;  /* 0x0000004714137220 */ /* 0x000fe20000410000 */
[--C-:B------:R-:W-:Y:S01]  /*fbc0*/  FFMA.FTZ R70, R40, UR4, -R33.reuse ;  /* 0x0000000428467c23 */ /* 0x100fe20008010821 */
[C---:B------:R-:W-:Y:S01]  /*fbd0*/  FMUL.FTZ R6, R20.reuse, R82 ;  /* 0x0000005214067220 */ /* 0x040fe20000410000 */
[----:B------:R-:W-:Y:S03]  /*fbe0*/  FMUL.FTZ R10, R20, R78 ;  /* 0x0000004e140a7220 */ /* 0x000fe60000410000 */
[----:B------:R-:W2:Y:S01]  /*fbf0*/  MUFU.EX2 R124, R124 ;  /* 0x0000007c007c7308 */ /* 0x000ea20000000800 */
[----:B---3--:R-:W-:Y:S01]  /*fc00*/  F2FP.BF16.F32.PACK_AB R24, R120, R48 ;  /* 0x000000307818723e */ /* 0x008fe200000010ff */
[----:B------:R-:W-:Y:S01]  /*fc10*/  FMUL.FTZ R11, R20, R79 ;  /* 0x0000004f140b7220 */ /* 0x000fe20000410000 */
[--C-:B------:R-:W-:Y:S01]  /*fc20*/  FFMA.FTZ R79, R130, UR4, -R33.reuse ;  /* 0x00000004824f7c23 */ /* 0x100fe20008010821 */
[----:B------:R-:W-:Y:S01]  /*fc30*/  FFMA.FTZ R78, R111, UR4, -R34 ;  /* 0x000000046f4e7c23 */ /* 0x000fe20008010822 */
[--C-:B------:R-:W-:Y:S01]  /*fc40*/  FFMA.FTZ R71, R22, UR4, -R33.reuse ;  /* 0x0000000416477c23 */ /* 0x100fe20008010821 */
[----:B------:R-:W-:Y:S04]  /*fc50*/  FFMA.FTZ R82, R121, UR4, -R33 ;  /* 0x0000000479527c23 */ /* 0x000fe80008010821 */
[----:B------:R-:W-:Y:S10]  /*fc60*/  MUFU.EX2 R102, R102 ;  /* 0x0000006600667308 */ /* 0x000ff40000000800 */
[----:B------:R-:W3:Y:S01]  /*fc70*/  MUFU.EX2 R99, R99 ;  /* 0x0000006300637308 */ /* 0x000ee20000000800 */
[----:B--2---:R-:W-:Y:S01]  /*fc80*/  F2FP.BF16.F32.PACK_AB R25, R124, R125 ;  /* 0x0000007d7c19723e */ /* 0x004fe200000010ff */
[----:B------:R-:W-:Y:S04]  /*fc90*/  FFMA.FTZ R125, R20, R159, R125 ;  /* 0x0000009f147d7223 */ /* 0x000fe8000001007d */
[----:B------:R-:W-:Y:S04]  /*fca0*/  FADD.FTZ R125, R124, R125 ;  /* 0x0000007d7c7d7221 */ /* 0x000fe80000010000 */
[----:B------:R-:W-:Y:S10]  /*fcb0*/  MUFU.EX2 R106, R106 ;  /* 0x0000006a006a7308 */ /* 0x000ff40000000800 */
[----:B------:R-:W2:Y:S01]  /*fcc0*/  MUFU.EX2 R101, R101 ;  /* 0x0000006500657308 */ /* 0x000ea20000000800 */
[----:B---3--:R-:W-:Y:S09]  /*fcd0*/  F2FP.BF16.F32.PACK_AB R26, R99, R102 ;  /* 0x00000066631a723e */ /* 0x008ff200000010ff */
[----:B------:R-:W-:Y:S10]  /*fce0*/  MUFU.EX2 R98, R98 ;  /* 0x0000006200627308 */ /* 0x000ff40000000800 */
[----:B------:R-:W3:Y:S01]  /*fcf0*/  MUFU.EX2 R91, R91 ;  /* 0x0000005b005b7308 */ /* 0x000ee20000000800 */
[C---:B--2---:R-:W-:Y:S01]  /*fd00*/  F2FP.BF16.F32.PACK_AB R27, R101.reuse, R106 ;  /* 0x0000006a651b723e */ /* 0x044fe200000010ff */
[----:B------:R-:W-:Y:S04]  /*fd10*/  FADD.FTZ R106, R106, R125 ;  /* 0x0000007d6a6a7221 */ /* 0x000fe80000010000 */
[----:B------:R-:W-:Y:S04]  /*fd20*/  FADD.FTZ R101, R101, R106 ;  /* 0x0000006a65657221 */ /* 0x000fe80000010000 */
[----:B------:R-:W2:Y:S01]  /*fd30*/  MUFU.EX2 R64, R64 ;  /* 0x0000004000407308 */ /* 0x000ea20000000800 */
[C---:B-1----:R-:W-:Y:S06]  /*fd40*/  HMMA.16816.F32.BF16 R4, R24.reuse, R12, R4 ;  /* 0x0000000c1804723c */ /* 0x042fec0000041804 */
[C---:B------:R-:W-:Y:S03]  /*fd50*/  HMMA.16816.F32.BF16 R8, R24.reuse, R14, R8 ;  /* 0x0000000e1808723c */ /* 0x040fe60000041808 */
[----:B------:R-:W-:Y:S02]  /*fd60*/  MUFU.EX2 R90, R90 ;  /* 0x0000005a005a7308 */ /* 0x000fe40000000800 */
[C---:B------:R-:W-:Y:S01]  /*fd70*/  FMUL.FTZ R12, R21.reuse, R72 ;  /* 0x00000048150c7220 */ /* 0x040fe20000410000 */
[--C-:B------:R-:W-:Y:S01]  /*fd80*/  FFMA.FTZ R72, R44, UR4, -R33.reuse ;  /* 0x000000042c487c23 */ /* 0x100fe20008010821 */
[C---:B------:R-:W-:Y:S01]  /*fd90*/  FMUL.FTZ R13, R21.reuse, R73 ;  /* 0x00000049150d7220 */ /* 0x040fe20000410000 */
[C---:B------:R-:W-:Y:S05]  /*fda0*/  FMUL.FTZ R14, R20.reuse, R74 ;  /* 0x0000004a140e7220 */ /* 0x040fea0000410000 */
[----:B------:R-:W1:Y:S01]  /*fdb0*/  MUFU.EX2 R85, R85 ;  /* 0x0000005500557308 */ /* 0x000e620000000800 */
[----:B------:R-:W-:Y:S01]  /*fdc0*/  FMUL.FTZ R15, R20, R75 ;  /* 0x0000004b140f7220 */ /* 0x000fe20000410000 */
[----:B------:R-:W-:Y:S01]  /*fdd0*/  FFMA.FTZ R21, R21, R160, R48 ;  /* 0x000000a015157223 */ /* 0x000fe20000010030 */
[--C-:B------:R-:W-:Y:S01]  /*fde0*/  FFMA.FTZ R74, R51, UR4, -R34.reuse ;  /* 0x00000004334a7c23 */ /* 0x100fe20008010822 */
[--C-:B------:R-:W-:Y:S01]  /*fdf0*/  FFMA.FTZ R51, R54, UR4, -R33.reuse ;  /* 0x0000000436337c23 */ /* 0x100fe20008010821 */
[----:B------:R-:W-:Y:S01]  /*fe00*/  FFMA.FTZ R54, R42, UR4, -R33 ;  /* 0x000000042a367c23 */ /* 0x000fe20008010821 */
[----:B------:R-:W-:Y:S04]  /*fe10*/  FADD.FTZ R37, R120, R21 ;  /* 0x0000001578257221 */ /* 0x000fe80000010000 */
[----:B------:R-:W-:Y:S01]  /*fe20*/  MUFU.EX2 R81, R112 ;  /* 0x0000007000517308 */ /* 0x000fe20000000800 */
[C---:B------:R-:W-:Y:S03]  /*fe30*/  HMMA.16816.F32.BF16 R12, R24.reuse, R28, R12 ;  /* 0x0000001c180c723c */ /* 0x040fe6000004180c */
[----:B------:R-:W-:Y:S01]  /*fe40*/  FADD.FTZ R40, R102, R37 ;  /* 0x0000002566287221 */ /* 0x000fe20000010000 */
[----:B------:R-:W-:Y:S01]  /*fe50*/  FFMA.FTZ R48, R104, UR4, -R34 ;  /* 0x0000000468307c23 */ /* 0x000fe20008010822 */
[----:B------:R-:W-:Y:S01]  /*fe60*/  LDSM.16.MT88.4 R36, [R138+0x3c00] ;  /* 0x003c00008a24783b */ /* 0x000fe20000004200 */
[----:B------:R-:W-:Y:S03]  /*fe70*/  HMMA.16816.F32.BF16 R16, R24, R30, R16 ;  /* 0x0000001e1810723c */ /* 0x000fe60000041810 */
[----:B------:R-:W4:Y:S02]  /*fe80*/  MUFU.EX2 R62, R62 ;  /* 0x0000003e003e7308 */ /* 0x000f240000000800 */
[----:B------:R-:W-:Y:S01]  /*fe90*/  FADD.FTZ R40, R99, R40 ;  /* 0x0000002863287221 */ /* 0x000fe20000010000 */
[----:B------:R-:W-:Y:S01]  /*fea0*/  FFMA.FTZ R75, R109, UR4, -R34 ;  /* 0x000000046d4b7c23 */ /* 0x000fe20008010822 */
[----:B------:R-:W5:Y:S01]  /*feb0*/  LDSM.16.MT88.4 R28, [R138+0x3400] ;  /* 0x003400008a1c783b */ /* 0x000f620000004200 */
[----:B------:R-:W-:Y:S05]  /*fec0*/  F2FP.BF16.F32.PACK_AB R24, R88, R97 ;  /* 0x000000615818723e */ /* 0x000fea00000010ff */
[----:B------:R-:W-:Y:S01]  /*fed0*/  MUFU.EX2 R79, R79 ;  /* 0x0000004f004f7308 */ /* 0x000fe20000000800 */
[----:B---3--:R-:W-:Y:S01]  /*fee0*/  F2FP.BF16.F32.PACK_AB R25, R91, R98 ;  /* 0x000000625b19723e */ /* 0x008fe200000010ff */
[----:B------:R-:W-:Y:S01]  /*fef0*/  FADD.FTZ R97, R97, R40 ;  /* 0x0000002861617221 */ /* 0x000fe20000010000 */
[----:B--2---:R-:W-:Y:S01]  /*ff00*/  F2FP.BF16.F32.PACK_AB R26, R64, R89 ;  /* 0x00000059401a723e */ /* 0x004fe200000010ff */
[----:B------:R-:W-:Y:S01]  /*ff10*/  FADD.FTZ R98, R98, R101 ;  /* 0x0000006562627221 */ /* 0x000fe20000010000 */
[----:B------:R-:W-:Y:S01]  /*ff20*/  LDSM.16.MT88.4 R40, [R138+0x4000] ;  /* 0x004000008a28783b */ /* 0x000fe20000004200 */
[----:B-1----:R-:W-:Y:S04]  /*ff30*/  F2FP.BF16.F32.PACK_AB R27, R85, R90 ;  /* 0x0000005a551b723e */ /* 0x002fe800000010ff */
[----:B------:R-:W1:Y:S01]  /*ff40*/  MUFU.EX2 R76, R76 ;  /* 0x0000004c004c7308 */ /* 0x000e620000000800 */
[----:B----4-:R-:W-:Y:S01]  /*ff50*/  F2FP.BF16.F32.PACK_AB R20, R62, R81 ;  /* 0x000000513e14723e */ /* 0x010fe200000010ff */
[----:B------:R-:W-:Y:S01]  /*ff60*/  FADD.FTZ R91, R91, R98 ;  /* 0x000000625b5b7221 */ /* 0x000fe20000010000 */
[----:B------:R-:W-:Y:S03]  /*ff70*/  FFMA.FTZ R73, R95, UR4, -R34 ;  /* 0x000000045f497c23 */ /* 0x000fe60008010822 */
[----:B------:R-:W-:Y:S04]  /*ff80*/  FADD.FTZ R90, R90, R91 ;  /* 0x0000005b5a5a7221 */ /* 0x000fe80000010000 */
[----:B------:R-:W-:Y:S01]  /*ff90*/  MUFU.EX2 R78, R78 ;  /* 0x0000004e004e7308 */ /* 0x000fe20000000800 */
[----:B------:R-:W-:Y:S09]  /*ffa0*/  FADD.FTZ R90, R85, R90 ;  /* 0x0000005a555a7221 */ /* 0x000ff20000010000 */
[----:B------:R-:W2:Y:S01]  /*ffb0*/  MUFU.EX2 R57, R57 ;  /* 0x0000003900397308 */ /* 0x000ea20000000800 */
[C---:B-1----:R-:W-:Y:S01]  /*ffc0*/  F2FP.BF16.F32.PACK_AB R21, R76.reuse, R79 ;  /* 0x0000004f4c15723e */ /* 0x042fe200000010ff */
[----:B------:R-:W-:Y:S04]  /*ffd0*/  FADD.FTZ R79, R79, R90 ;  /* 0x0000005a4f4f7221 */ /* 0x000fe80000010000 */
[----:B------:R-:W-:Y:S04]  /*ffe0*/  FADD.FTZ R79, R76, R79 ;  /* 0x0000004f4c4f7221 */ /* 0x000fe80000010000 */
[----:B------:R-:W-:Y:S01]  /*fff0*/  MUFU.EX2 R58, R58 ;  /* 0x0000003a003a7308 */ /* 0x000fe20000000800 */
[C---:B-----5:R-:W-:Y:S09]  /*10000*/  HMMA.16816.F32.BF16 R4, R24.reuse, R28, R4 ;  /* 0x0000001c1804723c */ /* 0x060ff20000041804 */
[----:B------:R-:W1:Y:S02]  /*10010*/  MUFU.EX2 R63, R63 ;  /* 0x0000003f003f7308 */ /* 0x000e640000000800 */
[----:B--2---:R-:W-:Y:S01]  /*10020*/  F2FP.BF16.F32.PACK_AB R22, R57, R78 ;  /* 0x0000004e3916723e */ /* 0x004fe200000010ff */
[C---:B------:R-:W-:Y:S01]  /*10030*/  HMMA.16816.F32.BF16 R8, R24.reuse, R30, R8 ;  /* 0x0000001e1808723c */ /* 0x040fe20000041808 */
[----:B------:R-:W2:Y:S06]  /*10040*/  LDSM.16.MT88.4 R28, [R137+0x3400] ;  /* 0x00340000891c783b */ /* 0x000eac0000004200 */
[----:B------:R-:W-:Y:S10]  /*10050*/  MUFU.EX2 R56, R56 ;  /* 0x0000003800387308 */ /* 0x000ff40000000800 */
[----:B------:R-:W-:Y:S01]  /*10060*/  MUFU.EX2 R65, R65 ;  /* 0x0000004100417308 */ /* 0x000fe20000000800 */
[C---:B-1----:R-:W-:Y:S01]  /*10070*/  F2FP.BF16.F32.PACK_AB R23, R63.reuse, R58 ;  /* 0x0000003a3f17723e */ /* 0x042fe200000010ff */
[----:B------:R-:W-:Y:S04]  /*10080*/  FADD.FTZ R58, R58, R79 ;  /* 0x0000004f3a3a7221 */ /* 0x000fe80000010000 */
[----:B------:R-:W-:Y:S01]  /*10090*/  FADD.FTZ R63, R63, R58 ;  /* 0x0000003a3f3f7221 */ /* 0x000fe20000010000 */
[----:B------:R-:W-:Y:S03]  /*100a0*/  FFMA.FTZ R58, R163, UR4, -R34 ;  /* 0x00000004a33a7c23 */ /* 0x000fe60008010822 */
[----:B------:R-:W-:Y:S10]  /*100b0*/  MUFU.EX2 R94, R94 ;  /* 0x0000005e005e7308 */ /* 0x000ff40000000800 */
[----:B------:R-:W-:Y:S10]  /*100c0*/  MUFU.EX2 R77, R77 ;  /* 0x0000004d004d7308 */ /* 0x000ff40000000800 */
[----:B------:R-:W-:Y:S01]  /*100d0*/  MUFU.EX2 R75, R75 ;  /* 0x0000004b004b7308 */ /* 0x000fe20000000800 */
[C---:B--2---:R-:W-:Y:S09]  /*100e0*/  HMMA.16816.F32.BF16 R12, R24.reuse, R28, R12 ;  /* 0x0000001c180c723c */ /* 0x044ff2000004180c */
[----:B------:R-:W-:Y:S01]  /*100f0*/  MUFU.EX2 R68, R68 ;  /* 0x0000004400447308 */ /* 0x000fe20000000800 */
[----:B------:R-:W-:Y:S01]  /*10100*/  HMMA.16816.F32.BF16 R16, R24, R30, R16 ;  /* 0x0000001e1810723c */ /* 0x000fe20000041810 */
[----:B------:R-:W1:Y:S08]  /*10110*/  LDSM.16.MT88.4 R24, [R138+0x3800] ;  /* 0x003800008a18783b */ /* 0x000e700000004200 */
[----:B------:R-:W-:Y:S01]  /*10120*/  MUFU.EX2 R82, R82 ;  /* 0x0000005200527308 */ /* 0x000fe20000000800 */
[----:B------:R-:W2:Y:S09]  /*10130*/  LDSM.16.MT88.4 R28, [R137+0x3800] ;  /* 0x00380000891c783b */ /* 0x000eb20000004200 */
[----:B------:R-:W-:Y:S10]  /*10140*/  MUFU.EX2 R71, R71 ;  /* 0x0000004700477308 */ /* 0x000ff40000000800 */
[----:B------:R-:W-:Y:S10]  /*10150*/  MUFU.EX2 R69, R69 ;  /* 0x0000004500457308 */ /* 0x000ff40000000800 */
[----:B------:R-:W-:Y:S10]  /*10160*/  MUFU.EX2 R60, R60 ;  /* 0x0000003c003c7308 */ /* 0x000ff40000000800 */
[----:B------:R-:W-:Y:S01]  /*10170*/  MUFU.EX2 R80, R80 ;  /* 0x0000005000507308 */ /* 0x000fe20000000800 */
[C---:B-1----:R-:W-:Y:S09]  /*10180*/  HMMA.16816.F32.BF16 R4, R20.reuse, R24, R4 ;  /* 0x000000181404723c */ /* 0x042ff20000041804 */
[----:B------:R-:W1:Y:S01]  /*10190*/  MUFU.EX2 R67, R67 ;  /* 0x0000004300437308 */ /* 0x000e620000000800 */
[C---:B------:R-:W-:Y:S01]  /*101a0*/  HMMA.16816.F32.BF16 R8, R20.reuse, R26, R8 ;  /* 0x0000001a1408723c */ /* 0x040fe20000041808 */
[----:B------:R-:W3:Y:S08]  /*101b0*/  LDSM.16.MT88.4 R24, [R137+0x3c00] ;  /* 0x003c00008918783b */ /* 0x000ef00000004200 */
[----:B------:R-:W4:Y:S01]  /*101c0*/  MUFU.EX2 R52, R52 ;  /* 0x0000003400347308 */ /* 0x000f220000000800 */
[C---:B--2---:R-:W-:Y:S06]  /*101d0*/  HMMA.16816.F32.BF16 R12, R20.reuse, R28, R12 ;  /* 0x0000001c140c723c */ /* 0x044fec000004180c */
[----:B------:R-:W-:Y:S03]  /*101e0*/  HMMA.16816.F32.BF16 R16, R20, R30, R16 ;  /* 0x0000001e1410723c */ /* 0x000fe60000041810 */
[----:B------:R-:W-:Y:S02]  /*101f0*/  MUFU.EX2 R66, R66 ;  /* 0x0000004200427308 */ /* 0x000fe40000000800 */
[----:B------:R-:W-:Y:S01]  /*10200*/  FFMA.FTZ R28, R46, UR4, -R33 ;  /* 0x000000042e1c7c23 */ /* 0x000fe20008010821 */
[----:B-1----:R-:W-:Y:S01]  /*10210*/  F2FP.BF16.F32.PACK_AB R29, R67, R80 ;  /* 0x00000050431d723e */ /* 0x002fe200000010ff */
[----:B------:R-:W1:Y:S01]  /*10220*/  LDSM.16.MT88.4 R44, [R137+0x4000] ;  /* 0x00400000892c783b */ /* 0x000e620000004200 */
[----:B------:R-:W-:Y:S05]  /*10230*/  F2FP.BF16.F32.PACK_AB R20, R65, R56 ;  /* 0x000000384114723e */ /* 0x000fea00000010ff */
[----:B------:R-:W2:Y:S01]  /*10240*/  MUFU.EX2 R55, R55 ;  /* 0x0000003700377308 */ /* 0x000ea20000000800 */
[----:B------:R-:W-:Y:S01]  /*10250*/  F2FP.BF16.F32.PACK_AB R21, R77, R94 ;  /* 0x0000005e4d15723e */ /* 0x000fe200000010ff */
[----:B------:R-:W-:Y:S01]  /*10260*/  FADD.FTZ R94, R94, R63 ;  /* 0x0000003f5e5e7221 */ /* 0x000fe20000010000 */
[----:B------:R-:W-:Y:S01]  /*10270*/  F2FP.BF16.F32.PACK_AB R22, R68, R75 ;  /* 0x0000004b4416723e */ /* 0x000fe200000010ff */
[----:B------:R-:W-:Y:S01]  /*10280*/  FADD.FTZ R30, R88, R97 ;  /* 0x00000061581e7221 */ /* 0x000fe20000010000 */
[----:B------:R-:W-:Y:S01]  /*10290*/  F2FP.BF16.F32.PACK_AB R23, R71, R82 ;  /* 0x000000524717723e */ /* 0x000fe200000010ff */
[----:B------:R-:W-:Y:S04]  /*102a0*/  FADD.FTZ R77, R77, R94 ;  /* 0x0000005e4d4d7221 */ /* 0x000fe80000010000 */
[----:B------:R5:W-:Y:S01]  /*102b0*/  MUFU.EX2 R88, R28 ;  /* 0x0000001c00587308 */ /* 0x000be20000000800 */
[----:B------:R-:W-:Y:S01]  /*102c0*/  FADD.FTZ R89, R89, R30 ;  /* 0x0000001e59597221 */ /* 0x000fe20000010000 */
[----:B----4-:R-:W-:Y:S01]  /*102d0*/  F2FP.BF16.F32.PACK_AB R30, R52, R61 ;  /* 0x0000003d341e723e */ /* 0x010fe200000010ff */
[----:B------:R-:W-:Y:S01]  /*102e0*/  FADD.FTZ R82, R82, R77 ;  /* 0x0000004d52527221 */ /* 0x000fe20000010000 */
[C---:B------:R-:W-:Y:S06]  /*102f0*/  HMMA.16816.F32.BF16 R4, R20.reuse, R36, R4 ;  /* 0x000000241404723c */ /* 0x040fec0000041804 */
[----:B------:R-:W-:Y:S01]  /*10300*/  MUFU.EX2 R59, R59 ;  /* 0x0000003b003b7308 */ /* 0x000fe20000000800 */
[----:B--2---:R-:W-:Y:S01]  /*10310*/  F2FP.BF16.F32.PACK_AB R31, R55, R66 ;  /* 0x00000042371f723e */ /* 0x004fe200000010ff */
[----:B------:R-:W-:Y:S01]  /*10320*/  FADD.FTZ R64, R64, R89 ;  /* 0x0000005940407221 */ /* 0x000fe20000010000 */
[C---:B------:R-:W-:Y:S01]  /*10330*/  HMMA.16816.F32.BF16 R8, R20.reuse, R38, R8 ;  /* 0x000000261408723c */ /* 0x040fe20000041808 */
[----:B------:R-:W2:Y:S06]  /*10340*/  LDSM.16.MT88.4 R36, [R138+0x4400] ;  /* 0x004400008a24783b */ /* 0x000eac0000004200 */
[----:B------:R-:W4:Y:S01]  /*10350*/  MUFU.EX2 R48, R48 ;  /* 0x0000003000307308 */ /* 0x000f220000000800 */
[C---:B---3--:R-:W-:Y:S03]  /*10360*/  HMMA.16816.F32.BF16 R12, R20.reuse, R24, R12 ;  /* 0x00000018140c723c */ /* 0x048fe6000004180c */
[----:B-----5:R-:W-:Y:S03]  /*10370*/  F2FP.BF16.F32.PACK_AB R28, R60, R69 ;  /* 0x000000453c1c723e */ /* 0x020fe600000010ff */
[----:B------:R-:W-:Y:S03]  /*10380*/  HMMA.16816.F32.BF16 R16, R20, R26, R16 ;  /* 0x0000001a1410723c */ /* 0x000fe60000041810 */
[----:B------:R-:W-:Y:S01]  /*10390*/  MUFU.EX2 R53, R53 ;  /* 0x0000003500357308 */ /* 0x000fe20000000800 */
[----:B------:R-:W3:Y:S01]  /*103a0*/  LDSM.16.MT88.4 R24, [R137+0x4400] ;  /* 0x004400008918783b */ /* 0x000ee20000004200 */
[----:B------:R-:W-:Y:S01]  /*103b0*/  FADD.FTZ R81, R81, R64 ;  /* 0x0000004051517221 */ /* 0x000fe20000010000 */
[C---:B------:R-:W-:Y:S07]  /*103c0*/  HMMA.16816.F32.BF16 R4, R28.reuse, R40, R4 ;  /* 0x000000281c04723c */ /* 0x040fee0000041804 */
[----:B------:R-:W5:Y:S01]  /*103d0*/  MUFU.EX2 R70, R70 ;  /* 0x0000004600467308 */ /* 0x000f620000000800 */
[----:B----4-:R-:W-:Y:S01]  /*103e0*/  F2FP.BF16.F32.PACK_AB R20, R48, R59 ;  /* 0x0000003b3014723e */ /* 0x010fe200000010ff */
[C---:B------:R-:W-:Y:S01]  /*103f0*/  HMMA.16816.F32.BF16 R8, R28.reuse, R42, R8 ;  /* 0x0000002a1c08723c */ /* 0x040fe20000041808 */
[----:B------:R-:W4:Y:S07]  /*10400*/  LDSM.16.MT88.4 R40, [R138+0x4800] ;  /* 0x004800008a28783b */ /* 0x000f2e0000004200 */
[----:B------:R-:W-:Y:S01]  /*10410*/  MUFU.EX2 R92, R92 ;  /* 0x0000005c005c7308 */ /* 0x000fe20000000800 */
[C---:B-1----:R-:W-:Y:S03]  /*10420*/  HMMA.16816.F32.BF16 R12, R28.reuse, R44, R12 ;  /* 0x0000002c1c0c723c */ /* 0x042fe6000004180c */
[----:B------:R-:W-:Y:S03]  /*10430*/  FADD.FTZ R81, R62, R81 ;  /* 0x000000513e517221 */ /* 0x000fe60000010000 */
[----:B------:R-:W-:Y:S03]  /*10440*/  HMMA.16816.F32.BF16 R16, R28, R46, R16 ;  /* 0x0000002e1c10723c */ /* 0x000fe60000041810 */
[----:B------:R-:W1:Y:S01]  /*10450*/  MUFU.EX2 R49, R49 ;  /* 0x0000003100317308 */ /* 0x000e620000000800 */
[----:B------:R-:W4:Y:S01]  /*10460*/  LDSM.16.MT88.4 R44, [R137+0x4800] ;  /* 0x00480000892c783b */ /* 0x000f220000004200 */
[----:B------:R-:W-:Y:S01]  /*10470*/  FADD.FTZ R78, R78, R81 ;  /* 0x000000514e4e7221 */ /* 0x000fe20000010000 */
[----:B------:R-:W-:Y:S07]  /*10480*/  FADD.FTZ R71, R71, R82 ;  /* 0x0000005247477221 */ /* 0x000fee0000010000 */
[----:B------:R-:W-:Y:S01]  /*10490*/  MUFU.EX2 R72, R72 ;  /* 0x0000004800487308 */ /* 0x000fe20000000800 */
[----:B------:R-:W-:Y:S01]  /*104a0*/  FADD.FTZ R21, R57, R78 ;  /* 0x0000004e39157221 */ /* 0x000fe20000010000 */
[----:B------:R-:W-:Y:S01]  /*104b0*/  FADD.FTZ R80, R80, R71 ;  /* 0x0000004750507221 */ /* 0x000fe20000010000 */
[----:B------:R-:W4:Y:S02]  /*104c0*/  LDSM.16.MT88.4 R76, [R138+0x4c00] ;  /* 0x004c00008a4c783b */ /* 0x000f240000004200 */
[----:B------:R-:W-:Y:S01]  /*104d0*/  FADD.FTZ R62, R56, R21 ;  /* 0x00000015383e7221 */ /* 0x000fe20000010000 */
[----:B-----5:R-:W-:Y:S04]  /*104e0*/  F2FP.BF16.F32.PACK_AB R21, R70, R53 ;  /* 0x000000354615723e */ /* 0x020fe800000010ff */
[----:B------:R-:W5:Y:S01]  /*104f0*/  MUFU.EX2 R83, R83 ;  /* 0x0000005300537308 */ /* 0x000f620000000800 */
[----:B-1----:R-:W-:Y:S01]  /*10500*/  F2FP.BF16.F32.PACK_AB R22, R49, R92 ;  /* 0x0000005c3116723e */ /* 0x002fe200000010ff */
[----:B------:R-:W-:Y:S01]  /*10510*/  FADD.FTZ R62, R65, R62 ;  /* 0x0000003e413e7221 */ /* 0x000fe20000010000 */
[--C-:B------:R-:W-:Y:S01]  /*10520*/  FFMA.FTZ R56, R162, UR4, -R33.reuse ;  /* 0x00000004a2387c23 */ /* 0x100fe20008010821 */
[----:B------:R-:W-:Y:S01]  /*10530*/  FFMA.FTZ R33, R3, UR4, -R33 ;  /* 0x0000000403217c23 */ /* 0x000fe20008010821 */
[----:B------:R-:W-:Y:S01]  /*10540*/  FADD.FTZ R67, R67, R80 ;  /* 0x0000005043437221 */ /* 0x000fe20000010000 */
[----:B------:R-:W-:Y:S04]  /*10550*/  FADD.FTZ R75, R75, R62 ;  /* 0x0000003e4b4b7221 */ /* 0x000fe80000010000 */
        /* <DEDUP_REMOVED lines=15> */
[----:B------:R-:W2:Y:S02]  /*10650*/  MUFU.EX2 R54, R54 ;  /* 0x0000003600367308 */ /* 0x000ea40000000800 */
[----:B-1----:R-:W-:Y:S01]  /*10660*/  F2FP.BF16.F32.PACK_AB R28, R74, R73 ;  /* 0x000000494a1c723e */ /* 0x002fe200000010ff */
[C---:B---3--:R-:W-:Y:S07]  /*10670*/  HMMA.16816.F32.BF16 R12, R20.reuse, R24, R12 ;  /* 0x00000018140c723c */ /* 0x048fee000004180c */
[----:B------:R-:W-:Y:S01]  /*10680*/  MUFU.EX2 R93, R93 ;  /* 0x0000005d005d7308 */ /* 0x000fe20000000800 */
[----:B------:R-:W-:Y:S01]  /*10690*/  FADD.FTZ R59, R59, R52 ;  /* 0x000000343b3b7221 */ /* 0x000fe20000010000 */
[----:B------:R-:W-:Y:S01]  /*106a0*/  HMMA.16816.F32.BF16 R16, R20, R26, R16 ;  /* 0x0000001a1410723c */ /* 0x000fe20000041810 */
[----:B------:R-:W1:Y:S07]  /*106b0*/  LDSM.16.MT88.4 R20, [R137+0x4c00] ;  /* 0x004c00008914783b */ /* 0x000e6e0000004200 */
[----:B------:R-:W3:Y:S03]  /*106c0*/  MUFU.EX2 R96, R96 ;  /* 0x0000006000607308 */ /* 0x000ee60000000800 */
[----:B--2---:R-:W-:Y:S01]  /*106d0*/  F2FP.BF16.F32.PACK_AB R29, R54, R51 ;  /* 0x00000033361d723e */ /* 0x004fe200000010ff */
[----:B------:R-:W-:Y:S01]  /*106e0*/  FADD.FTZ R59, R48, R59 ;  /* 0x0000003b303b7221 */ /* 0x000fe20000010000 */
[----:B------:R-:W-:Y:S03]  /*106f0*/  FADD.FTZ R26, R72, R3 ;  /* 0x00000003481a7221 */ /* 0x000fe60000010000 */
[----:B------:R-:W-:Y:S01]  /*10700*/  FADD.FTZ R92, R92, R59 ;  /* 0x0000003b5c5c7221 */ /* 0x000fe20000010000 */
[----:B------:R-:W-:Y:S01]  /*10710*/  FADD.FTZ R26, R83, R26 ;  /* 0x0000001a531a7221 */ /* 0x000fe20000010000 */
[----:B------:R-:W2:Y:S01]  /*10720*/  MUFU.EX2 R85, R50 ;  /* 0x0000003200557308 */ /* 0x000ea20000000800 */
[----:B------:R-:W-:Y:S01]  /*10730*/  IADD3 R3, R154, -0x1, RZ ;  /* 0xffffffff9a037810 */ /* 0x000fe20007ffe0ff */
[----:B------:R-:W-:Y:S01]  /*10740*/  FADD.FTZ R92, R49, R92 ;  /* 0x0000005c315c7221 */ /* 0x000fe20000010000 */
[----:B------:R-:W-:Y:S02]  /*10750*/  FADD.FTZ R51, R51, R26 ;  /* 0x0000001a33337221 */ /* 0x000fe40000010000 */
[----:B------:R-:W-:Y:S01]  /*10760*/  MOV R154, R3 ;  /* 0x00000003009a7202 */ /* 0x000fe20000000f00 */
[----:B------:R-:W-:Y:S01]  /*10770*/  FADD.FTZ R73, R73, R92 ;  /* 0x0000005c49497221 */ /* 0x000fe20000010000 */
[----:B------:R-:W-:Y:S03]  /*10780*/  FADD.FTZ R51, R54, R51 ;  /* 0x0000003336337221 */ /* 0x000fe60000010000 */
[----:B------:R-:W-:Y:S01]  /*10790*/  MUFU.EX2 R35, R35 ;  /* 0x0000002300237308 */ /* 0x000fe20000000800 */
[----:B---3--:R-:W-:Y:S01]  /*107a0*/  F2FP.BF16.F32.PACK_AB R30, R96, R93 ;  /* 0x0000005d601e723e */ /* 0x008fe200000010ff */
[----:B------:R-:W-:Y:S04]  /*107b0*/  FADD.FTZ R74, R74, R73 ;  /* 0x000000494a4a7221 */ /* 0x000fe80000010000 */
[----:B------:R-:W-:Y:S04]  /*107c0*/  FADD.FTZ R93, R93, R74 ;  /* 0x0000004a5d5d7221 */ /* 0x000fe80000010000 */
[----:B------:R-:W-:Y:S01]  /*107d0*/  MUFU.EX2 R57, R164 ;  /* 0x000000a400397308 */ /* 0x000fe20000000800 */
[----:B--2---:R-:W-:Y:S01]  /*107e0*/  F2FP.BF16.F32.PACK_AB R31, R85, R88 ;  /* 0x00000058551f723e */ /* 0x004fe200000010ff */
[--C-:B------:R-:W-:Y:S01]  /*107f0*/  FFMA.FTZ R50, R165, UR4, -R34.reuse ;  /* 0x00000004a5327c23 */ /* 0x100fe20008010822 */
[----:B------:R-:W-:Y:S01]  /*10800*/  FFMA.FTZ R34, R161, UR4, -R34 ;  /* 0x00000004a1227c23 */ /* 0x000fe20008010822 */
[----:B------:R-:W-:Y:S01]  /*10810*/  FADD.FTZ R88, R88, R51 ;  /* 0x0000003358587221 */ /* 0x000fe20000010000 */
[----:B------:R-:W-:Y:S05]  /*10820*/  FADD.FTZ R96, R96, R93 ;  /* 0x0000005d60607221 */ /* 0x000fea0000010000 */
[----:B------:R-:W2:Y:S01]  /*10830*/  MUFU.EX2 R50, R50 ;  /* 0x0000003200327308 */ /* 0x000ea20000000800 */
[C---:B----4-:R-:W-:Y:S05]  /*10840*/  HMMA.16816.F32.BF16 R4, R28.reuse, R40, R4 ;  /* 0x000000281c04723c */ /* 0x050fea0000041804 */
[----:B------:R-:W-:Y:S01]  /*10850*/  FADD.FTZ R88, R85, R88 ;  /* 0x0000005855587221 */ /* 0x000fe20000010000 */
[C---:B------:R-:W-:Y:S03]  /*10860*/  HMMA.16816.F32.BF16 R8, R28.reuse, R42, R8 ;  /* 0x0000002a1c08723c */ /* 0x040fe60000041808 */
[----:B------:R-:W3:Y:S02]  /*10870*/  MUFU.EX2 R56, R56 ;  /* 0x0000003800387308 */ /* 0x000ee40000000800 */
[----:B------:R-:W-:Y:S01]  /*10880*/  MOV R85, R0 ;  /* 0x0000000000557202 */ /* 0x000fe20000000f00 */
[C---:B------:R-:W-:Y:S07]  /*10890*/  HMMA.16816.F32.BF16 R12, R28.reuse, R44, R12 ;  /* 0x0000002c1c0c723c */ /* 0x040fee000004180c */
[----:B------:R-:W-:Y:S01]  /*108a0*/  MUFU.EX2 R58, R58 ;  /* 0x0000003a003a7308 */ /* 0x000fe20000000800 */
[----:B--2---:R-:W-:Y:S01]  /*108b0*/  F2FP.BF16.F32.PACK_AB R68, R50, R35 ;  /* 0x000000233244723e */ /* 0x004fe200000010ff */
[----:B------:R-:W-:Y:S08]  /*108c0*/  HMMA.16816.F32.BF16 R16, R28, R46, R16 ;  /* 0x0000002e1c10723c */ /* 0x000ff00000041810 */
[----:B------:R-:W2:Y:S03]  /*108d0*/  MUFU.EX2 R37, R34 ;  /* 0x0000002200257308 */ /* 0x000ea60000000800 */
[----:B---3--:R-:W-:Y:S01]  /*108e0*/  F2FP.BF16.F32.PACK_AB R69, R56, R57 ;  /* 0x000000393845723e */ /* 0x008fe200000010ff */
[----:B------:R-:W-:Y:S01]  /*108f0*/  FADD.FTZ R35, R35, R96 ;  /* 0x0000006023237221 */ /* 0x000fe20000010000 */
[----:B------:R-:W-:Y:S03]  /*10900*/  FADD.FTZ R57, R57, R88 ;  /* 0x0000005839397221 */ /* 0x000fe60000010000 */
[----:B------:R-:W-:Y:S01]  /*10910*/  FADD.FTZ R35, R50, R35 ;  /* 0x0000002332237221 */ /* 0x000fe20000010000 */
[----:B------:R-:W-:Y:S01]  /*10920*/  FADD.FTZ R57, R56, R57 ;  /* 0x0000003938397221 */ /* 0x000fe20000010000 */
[----:B------:R-:W-:Y:S10]  /*10930*/  MUFU.EX2 R24, R32 ;  /* 0x0000002000187308 */ /* 0x000ff40000000800 */
[----:B------:R-:W3:Y:S01]  /*10940*/  MUFU.EX2 R33, R33 ;  /* 0x0000002100217308 */ /* 0x000ee20000000800 */
[C---:B--2---:R-:W-:Y:S01]  /*10950*/  F2FP.BF16.F32.PACK_AB R70, R37.reuse, R58 ;  /* 0x0000003a2546723e */ /* 0x044fe200000010ff */
[----:B------:R-:W-:Y:S04]  /*10960*/  FADD.FTZ R58, R58, R35 ;  /* 0x000000233a3a7221 */ /* 0x000fe80000010000 */
[----:B------:R-:W-:Y:S01]  /*10970*/  FADD.FTZ R160, R37, R58 ;  /* 0x0000003a25a07221 */ /* 0x000fe20000010000 */
[C---:B---3--:R-:W-:Y:S01]  /*10980*/  F2FP.BF16.F32.PACK_AB R71, R33.reuse, R24 ;  /* 0x000000182147723e */ /* 0x048fe200000010ff */
[----:B------:R-:W-:Y:S04]  /*10990*/  FADD.FTZ R24, R24, R57 ;  /* 0x0000003918187221 */ /* 0x000fe80000010000 */
[----:B------:R-:W-:Y:S02]  /*109a0*/  FADD.FTZ R159, R33, R24 ;  /* 0x00000018219f7221 */ /* 0x000fe40000010000 */
[C---:B------:R-:W-:Y:S06]  /*109b0*/  HMMA.16816.F32.BF16 R80, R68.reuse, R76, R4 ;  /* 0x0000004c4450723c */ /* 0x040fec0000041804 */
[C---:B------:R-:W-:Y:S06]  /*109c0*/  HMMA.16816.F32.BF16 R76, R68.reuse, R78, R8 ;  /* 0x0000004e444c723c */ /* 0x040fec0000041808 */
[C---:B-1----:R-:W-:Y:S06]  /*109d0*/  HMMA.16816.F32.BF16 R72, R68.reuse, R20, R12 ;  /* 0x000000144448723c */ /* 0x042fec000004180c */
[----:B------:R-:W-:Y:S01]  /*109e0*/  HMMA.16816.F32.BF16 R68, R68, R22, R16 ;  /* 0x000000164444723c */ /* 0x000fe20000041810 */
[----:B------:R-:W-:Y:S11]  /*109f0*/  @!UPT UIADD3 URZ, URZ, URZ, URZ ;  /* 0x0000003f3f3ff290 */ /* 0x000ff6000fffe03f */
[----:B------:R-:W-:Y:S01]  /*10a00*/  @!UPT UIADD3 URZ, URZ, URZ, URZ ;  /* 0x0000003f3f3ff290 */ /* 0x000fe2000fffe03f */
[----:B------:R-:W-:Y:S11]  /*10a10*/  @P0 BRA `(.L_x_4594) ;  /* 0xffffffd0009c0947 */ /* 0x000ff6000383ffff */
.L_x_4590:
[----:B------:R-:W1:Y:S01]  /*10a20*/  SHFL.BFLY PT, R3, R160, 0x2, 0x1f ;  /* 0x0c401f00a0037f89 */ /* 0x000e6200000e0000 */
[----:B------:R-:W-:Y:S01]  /*10a30*/  IMAD.MOV.U32 R6, RZ, RZ, 0x3f800000 ;  /* 0x3f800000ff067424 */ /* 0x000fe200078e00ff */
[----:B------:R-:W-:Y:S01]  /*10a40*/  SHF.R.S32.HI R7, RZ, 0x1f, R150 ;  /* 0x0000001fff077819 */ /* 0x000fe20000011496 */
[----:B------:R-:W2:Y:S01]  /*10a50*/  S2UR UR4, SR_CgaCtaId ;  /* 0x00000000000479c3 */ /* 0x000ea20000008800 */
[----:B------:R-:W3:Y:S01]  /*10a60*/  SHFL.BFLY PT, R4, R159, 0x2, 0x1f ;  /* 0x0c401f009f047f89 */ /* 0x000ee200000e0000 */
[----:B------:R-:W-:Y:S01]  /*10a70*/  IMAD.MOV.U32 R8, RZ, RZ, 0x3f800000 ;  /* 0x3f800000ff087424 */ /* 0x000fe200078e00ff */
[----:B------:R-:W-:Y:S01]  /*10a80*/  LEA.HI R7, R7, R150, RZ, 0x3 ;  /* 0x0000009607077211 */ /* 0x000fe200078f18ff */
[----:B------:R-:W-:-:S03]  /*10a90*/  UMOV UR5, 0x400 ;  /* 0x0000040000057882 */ /* 0x000fc60000000000 */
[----:B------:R-:W-:-:S04]  /*10aa0*/  LOP3.LUT R7, R7, 0xfffffff8, RZ, 0xc0, !PT ;  /* 0xfffffff807077812 */ /* 0x000fc800078ec0ff */
[----:B------:R-:W-:Y:S01]  /*10ab0*/  IADD3 R7, R150, -R7, RZ ;  /* 0x8000000796077210 */ /* 0x000fe20007ffe0ff */
[----:B-1----:R-:W-:Y:S02]  /*10ac0*/  FADD.FTZ R10, R3, R160 ;  /* 0x000000a0030a7221 */ /* 0x002fe40000010000 */
[----:B------:R-:W1:Y:S01]  /*10ad0*/  S2R R3, SR_TID.X ;  /* 0x0000000000037919 */ /* 0x000e620000002100 */
[----:B--2---:R-:W-:Y:S01]  /*10ae0*/  ULEA UR4, UR4, UR5, 0x18 ;  /* 0x0000000504047291 */ /* 0x004fe2000f8ec03f */
[----:B---3--:R-:W-:Y:S01]  /*10af0*/  FADD.FTZ R9, R4, R159 ;  /* 0x0000009f04097221 */ /* 0x008fe20000010000 */
[----:B------:R-:W2:Y:S04]  /*10b00*/  SHFL.BFLY PT, R5, R10, 0x1, 0x1f ;  /* 0x0c201f000a057f89 */ /* 0x000ea800000e0000 */
[----:B------:R-:W3:Y:S01]  /*10b10*/  SHFL.BFLY PT, R4, R9, 0x1, 0x1f ;  /* 0x0c201f0009047f89 */ /* 0x000ee200000e0000 */
[----:B--2---:R-:W-:Y:S01]  /*10b20*/  FADD.FTZ R5, R10, R5 ;  /* 0x000000050a057221 */ /* 0x004fe20000010000 */
[----:B---3--:R-:W-:-:S04]  /*10b30*/  FADD.FTZ R4, R9, R4 ;  /* 0x0000000409047221 */ /* 0x008fc80000010000 */
[----:B------:R-:W-:Y:S02]  /*10b40*/  FSETP.NE.FTZ.AND P3, PT, R5, RZ, PT ;  /* 0x000000ff0500720b */ /* 0x000fe40003f75000 */
[----:B------:R-:W-:Y:S02]  /*10b50*/  LEA.HI R9, R7, R7, RZ, 0x1 ;  /* 0x0000000707097211 */ /* 0x000fe400078f08ff */
[----:B------:R-:W-:Y:S02]  /*10b60*/  FSETP.NE.FTZ.AND P2, PT, R4, RZ, PT ;  /* 0x000000ff0400720b */ /* 0x000fe40003f55000 */
[----:B------:R-:W-:Y:S02]  /*10b70*/  LOP3.LUT R12, R9, 0x3fffffe, RZ, 0xc0, !PT ;  /* 0x03fffffe090c7812 */ /* 0x000fe400078ec0ff */
[----:B------:R-:W-:-:S03]  /*10b80*/  SHF.R.S32.HI R9, RZ, 0x1, R9 ;  /* 0x00000001ff097819 */ /* 0x000fc60000011409 */
[----:B------:R-:W-:Y:S01]  /*10b90*/  IMAD.IADD R12, R7, 0x1, -R12 ;  /* 0x00000001070c7824 */ /* 0x000fe200078e0a0c */
[C---:B------:R-:W-:Y:S01]  /*10ba0*/  SHF.L.U32 R11, R9.reuse, 0x6, RZ ;  /* 0x00000006090b7819 */ /* 0x040fe200000006ff */
[----:B------:R-:W2:Y:S01]  /*10bb0*/  @P3 MUFU.RCP R6, R5 ;  /* 0x0000000500063308 */ /* 0x000ea20000001000 */
[----:B------:R-:W-:Y:S01]  /*10bc0*/  LOP3.LUT P0, RZ, R9, 0x2, RZ, 0xc0, !PT ;  /* 0x0000000209ff7812 */ /* 0x000fe2000780c0ff */
[----:B------:R-:W3:Y:S01]  /*10bd0*/  @P3 LDC R19, c[0x0][0x2e8] ;  /* 0x0000ba00ff133b82 */ /* 0x000ee20000000800 */
[----:B------:R-:W-:Y:S02]  /*10be0*/  LOP3.LUT R11, R11, 0xc0, RZ, 0xc0, !PT ;  /* 0x000000c00b0b7812 */ /* 0x000fe400078ec0ff */
[----:B------:R-:W-:Y:S02]  /*10bf0*/  LOP3.LUT R9, R9, 0x1, RZ, 0xc0, !PT ;  /* 0x0000000109097812 */ /* 0x000fe400078ec0ff */
[----:B------:R-:W-:Y:S01]  /*10c00*/  LEA.HI R11, R11, R11, RZ, 0x1d ;  /* 0x0000000b0b0b7211 */ /* 0x000fe200078fe8ff */
[----:B------:R-:W4:Y:S01]  /*10c10*/  @P2 MUFU.RCP R8, R4 ;  /* 0x0000000400082308 */ /* 0x000f220000001000 */
[----:B------:R-:W-:Y:S01]  /*10c20*/  ISETP.NE.U32.AND P1, PT, R9, 0x1, PT ;  /* 0x000000010900780c */ /* 0x000fe20003f25070 */
[----:B------:R-:W-:Y:S01]  /*10c30*/  IMAD.MOV.U32 R9, RZ, RZ, -0x10 ;  /* 0xfffffff0ff097424 */ /* 0x000fe200078e00ff */
[----:B------:R-:W5:Y:S04]  /*10c40*/  @P2 LDC R17, c[0x0][0x2e8] ;  /* 0x0000ba00ff112b82 */ /* 0x000f680000000800 */
[----:B------:R-:W-:Y:S01]  /*10c50*/  SEL R9, R9, 0x10, !P1 ;  /* 0x0000001009097807 */ /* 0x000fe20004800000 */
[----:B------:R-:W3:Y:S01]  /*10c60*/  @P3 MUFU.LG2 R5, R5 ;  /* 0x0000000500053308 */ /* 0x000ee20000000c00 */
        /* <DEDUP_REMOVED lines=8> */
[----:B-1----:R-:W-:Y:S01]  /*10cf0*/  SHF.R.S32.HI R6, RZ, 0x1f, R3 ;  /* 0x0000001fff067819 */ /* 0x002fe20000011403 */
[C---:B----4-:R-:W-:Y:S01]  /*10d00*/  FMUL.FTZ R83, R8.reuse, R83 ;  /* 0x0000005308537220 */ /* 0x050fe20000410000 */
        /* <DEDUP_REMOVED lines=17> */
[----:B---3--:R-:W-:Y:S01]  /*10e20*/  @P3 FMUL.FTZ R5, R5, 0.69314718246459960938 ;  /* 0x3f31721805053820 */ /* 0x008fe20000410000 */
[----:B------:R-:W-:-:S02]  /*10e30*/  F2FP.BF16.F32.PACK_AB R78, R79, R78 ;  /* 0x0000004e4f4e723e */ /* 0x000fc400000010ff */
[----:B------:R-:W-:Y:S02]  /*10e40*/  LEA R12, R12, R13, 0x4 ;  /* 0x0000000d0c0c7211 */ /* 0x000fe400078e20ff */
[----:B------:R-:W-:Y:S02]  /*10e50*/  F2FP.BF16.F32.PACK_AB R72, R73, R72 ;  /* 0x000000484948723e */ /* 0x000fe400000010ff */
[----:B------:R-:W-:Y:S02]  /*10e60*/  LEA R11, R12, R11, 0x1 ;  /* 0x0000000b0c0b7211 */ /* 0x000fe400078e08ff */
[----:B------:R-:W-:Y:S02]  /*10e70*/  F2FP.BF16.F32.PACK_AB R74, R75, R74 ;  /* 0x0000004a4b4a723e */ /* 0x000fe400000010ff */
[----:B------:R-:W-:Y:S01]  /*10e80*/  LEA R11, R11, UR4, 0x1 ;  /* 0x000000040b0b7c11 */ /* 0x000fe2000f8e08ff */
[----:B------:R-:W-:Y:S01]  /*10e90*/  ULDC.U8 UR4, c[0x0][0x3d8] ;  /* 0x0000f60000047ab9 */ /* 0x000fe20000000000 */
[----:B------:R-:W-:-:S02]  /*10ea0*/  F2FP.BF16.F32.PACK_AB R68, R69, R68 ;  /* 0x000000444544723e */ /* 0x000fc400000010ff */
[C---:B------:R-:W-:Y:S01]  /*10eb0*/  IADD3 R13, R11.reuse, 0x20, RZ ;  /* 0x000000200b0d7810 */ /* 0x040fe20007ffe0ff */
[----:B------:R-:W-:Y:S01]  /*10ec0*/  @P0 VIADD R13, R11, 0xffffffe0 ;  /* 0xffffffe00b0d0836 */ /* 0x000fe20000000000 */
[----:B------:R-:W-:Y:S01]  /*10ed0*/  F2FP.BF16.F32.PACK_AB R8, R71, R8 ;  /* 0x000000084708723e */ /* 0x000fe200000010ff */
[----:B------:R-:W-:Y:S01]  /*10ee0*/  IMAD.IADD R15, R11, 0x1, R9 ;  /* 0x000000010b0f7824 */ /* 0x000fe200078e0209 */
[----:B------:R-:W-:Y:S01]  /*10ef0*/  STS [R11], R80 ;  /* 0x000000500b007388 */ /* 0x000fe20000000800 */
[----:B------:R-:W-:Y:S02]  /*10f00*/  ISETP.NE.AND P0, PT, RZ, UR4, PT ;  /* 0x00000004ff007c0c */ /* 0x000fe4000bf05270 */
[----:B------:R-:W-:Y:S01]  /*10f10*/  IADD3 R9, R9, R13, RZ ;  /* 0x0000000d09097210 */ /* 0x000fe20007ffe0ff */
[----:B------:R2:W-:Y:S01]  /*10f20*/  STS [R11+0x200], R82 ;  /* 0x000200520b007388 */ /* 0x0005e20000000800 */
[----:B------:R-:W-:-:S03]  /*10f30*/  MOV R12, 0x7f800000 ;  /* 0x7f800000000c7802 */ /* 0x000fc60000000f00 */
[----:B------:R-:W-:Y:S04]  /*10f40*/  STS [R15], R76 ;  /* 0x0000004c0f007388 */ /* 0x000fe80000000800 */
[----:B------:R1:W-:Y:S04]  /*10f50*/  STS [R15+0x200], R78 ;  /* 0x0002004e0f007388 */ /* 0x0003e80000000800 */
[----:B------:R3:W-:Y:S04]  /*10f60*/  STS [R13], R72 ;  /* 0x000000480d007388 */ /* 0x0007e80000000800 */
[----:B------:R3:W-:Y:S04]  /*10f70*/  STS [R13+0x200], R74 ;  /* 0x0002004a0d007388 */ /* 0x0007e80000000800 */
[----:B------:R3:W-:Y:S04]  /*10f80*/  STS [R9], R68 ;  /* 0x0000004409007388 */ /* 0x0007e80000000800 */
[----:B------:R3:W-:Y:S01]  /*10f90*/  STS [R9+0x200], R8 ;  /* 0x0002000809007388 */ /* 0x0007e20000000800 */
[----:B--2---:R-:W-:-:S02]  /*10fa0*/  IMAD.MOV.U32 R11, RZ, RZ, 0x7f800000 ;  /* 0x7f800000ff0b7424 */ /* 0x004fc400078e00ff */
[----:B------:R-:W-:Y:S01]  /*10fb0*/  @P3 FFMA.FTZ R11, R2, R19, R5 ;  /* 0x00000013020b3223 */ /* 0x000fe20000010005 */
[----:B-1----:R-:W-:-:S04]  /*10fc0*/  @P2 FMUL.FTZ R15, R4, 0.69314718246459960938 ;  /* 0x3f317218040f2820 */ /* 0x002fc80000410000 */
[----:B-----5:R-:W-:Y:S01]  /*10fd0*/  @P2 FFMA.FTZ R12, R0, R17, R15 ;  /* 0x00000011000c2223 */ /* 0x020fe2000001000f */
[----:B------:R-:W-:Y:S06]  /*10fe0*/  @!P0 BRA `(.L_x_4595) ;  /* 0x0000000000248947 */ /* 0x000fec0003800000 */
[----:B------:R-:W1:Y:S01]  /*10ff0*/  S2R R0, SR_CTAID.Y ;  /* 0x0000000000007919 */ /* 0x000e620000002600 */
[----:B------:R-:W1:Y:S01]  /*11000*/  LDC R5, c[0x0][0x2c4] ;  /* 0x0000b100ff057b82 */ /* 0x000e620000000800 */
[----:B------:R-:W-:Y:S01]  /*11010*/  ISETP.NE.AND P0, PT, R149, -0x1, PT ;  /* 0xffffffff9500780c */ /* 0x000fe20003f05270 */
[----:B---3--:R-:W2:Y:S06]  /*11020*/  S2R R13, SR_CTAID.Z ;  /* 0x00000000000d7919 */ /* 0x008eac0000002700 */
[----:B------:R-:W2:Y:S01]  /*11030*/  LDC R8, c[0x0][0x2e4] ;  /* 0x0000b900ff087b82 */ /* 0x000ea20000000800 */
[----:B-1----:R-:W-:-:S05]  /*11040*/  IMAD R2, R0, R5, RZ ;  /* 0x0000000500027224 */ /* 0x002fca00078e02ff */
[----:B------:R-:W-:-:S05]  /*11050*/  SEL R2, R2, R149, !P0 ;  /* 0x0000009502027207 */ /* 0x000fca0004000000 */
[----:B--2---:R-:W-:Y:S01]  /*11060*/  IMAD R8, R13, R8, R2 ;  /* 0x000000080d087224 */ /* 0x004fe200078e0202 */
[----:B------:R-:W-:Y:S06]  /*11070*/  BRA `(.L_x_4596) ;  /* 0x0000000000187947 */ /* 0x000fec0003800000 */
.L_x_4595:
[----:B---3--:R-:W1:Y:S01]  /*11080*/  S2R R13, SR_CTAID.Z ;  /* 0x00000000000d7919 */ /* 0x008e620000002700 */
[----:B------:R-:W1:Y:S01]  /*11090*/  LDC R2, c[0x0][0x270] ;  /* 0x00009c00ff027b82 */ /* 0x000e620000000800 */
[----:B------:R-:W1:Y:S07]  /*110a0*/  S2R R0, SR_CTAID.Y ;  /* 0x0000000000007919 */ /* 0x000e6e0000002600 */
[----:B------:R-:W2:Y:S01]  /*110b0*/  LDC R8, c[0x0][0x2c4] ;  /* 0x0000b100ff087b82 */ /* 0x000ea20000000800 */
[----:B-1----:R-:W-:-:S04]  /*110c0*/  IMAD R5, R0, R2, R13 ;  /* 0x0000000200057224 */ /* 0x002fc800078e020d */
[----:B--2---:R-:W-:-:S07]  /*110d0*/  IMAD R8, R5, R8, RZ ;  /* 0x0000000805087224 */ /* 0x004fce00078e02ff */
.L_x_4596:
[----:B------:R-:W-:Y:S01]  /*110e0*/  LOP3.LUT R6, R6, 0xffffffe0, RZ, 0xc0, !PT ;  /* 0xffffffe006067812 */ /* 0x000fe200078ec0ff */
[----:B------:R-:W1:Y:S01]  /*110f0*/  LDC.64 R4, c[0x0][0x290] ;  /* 0x0000a400ff047b82 */ /* 0x000e620000000a00 */
[----:B------:R-:W-:Y:S01]  /*11100*/  SHF.R.S32.HI R2, RZ, 0x1f, R7 ;  /* 0x0000001fff027819 */ /* 0x000fe20000011407 */
[----:B------:R-:W-:Y:S02]  /*11110*/  BSSY B0, `(.L_x_4597) ;  /* 0x0000017000007945 */ /* 0x000fe40003800000 */
[----:B------:R-:W-:Y:S01]  /*11120*/  IMAD.IADD R6, R3, 0x1, -R6 ;  /* 0x0000000103067824 */ /* 0x000fe200078e0a06 */
[----:B------:R-:W-:-:S03]  /*11130*/  LEA.HI R2, R2, R7, RZ, 0x2 ;  /* 0x0000000702027211 */ /* 0x000fc600078f10ff */
[----:B------:R-:W-:Y:S01]  /*11140*/  BAR.SYNC.DEFER_BLOCKING 0x0 ;  /* 0x0000000000007b1d */ /* 0x000fe20000010000 */
[----:B------:R-:W-:Y:S02]  /*11150*/  LOP3.LUT P0, RZ, R6, 0x3, RZ, 0xc0, !PT ;  /* 0x0000000306ff7812 */ /* 0x000fe4000780c0ff */
[----:B------:R-:W-:-:S05]  /*11160*/  LOP3.LUT R2, R2, 0xffffffc, RZ, 0xc0, !PT ;  /* 0x0ffffffc02027812 */ /* 0x000fca00078ec0ff */
[----:B------:R-:W-:-:S04]  /*11170*/  IMAD.IADD R7, R7, 0x1, -R2 ;  /* 0x0000000107077824 */ /* 0x000fc800078e0a02 */
[----:B------:R-:W-:Y:S02]  /*11180*/  IMAD R156, R7, 0x10, R156 ;  /* 0x00000010079c7824 */ /* 0x000fe400078e029c */
[----:B------:R-:W-:Y:S05]  /*11190*/  @P0 BRA `(.L_x_4598) ;  /* 0x0000000000380947 */ /* 0x000fea0003800000 */
[----:B------:R-:W2:Y:S01]  /*111a0*/  S2R R3, SR_CTAID.X ;  /* 0x0000000000037919 */ /* 0x000ea20000002500 */
[----:B------:R-:W-:Y:S01]  /*111b0*/  VIADD R6, R156, 0x8 ;  /* 0x000000089c067836 */ /* 0x000fe20000000000 */
[----:B------:R-:W-:Y:S01]  /*111c0*/  ULDC.64 UR4, c[0x0][0x2b0] ;  /* 0x0000ac0000047ab9 */ /* 0x000fe20000000a00 */
[C---:B--2---:R-:W-:Y:S02]  /*111d0*/  IMAD R9, R3.reuse, 0x40, R8 ;  /* 0x0000004003097824 */ /* 0x044fe400078e0208 */
        /* <DEDUP_REMOVED lines=10> */
.L_x_4598:
[----:B------:R-:W-:Y:S05]  /*11280*/  BSYNC B0 ;  /* 0x0000000000007941 */ /* 0x000fea0003800000 */
.L_x_4597:
[----:B------:R-:W3:Y:S01]  /*11290*/  S2UR UR8, SR_CTAID.X ;  /* 0x00000000000879c3 */ /* 0x000ee20000002500 */
[----:B--2---:R-:W2:Y:S01]  /*112a0*/  S2R R6, SR_TID.X ;  /* 0x0000000000067919 */ /* 0x004ea20000002100 */
[----:B------:R-:W-:Y:S01]  /*112b0*/  SHF.R.S32.HI R7, RZ, 0x1f, R0 ;  /* 0x0000001fff077819 */ /* 0x000fe20000011400 */
[----:B------:R-:W-:Y:S01]  /*112c0*/  IMAD.SHL.U32 R14, R10, 0x8, RZ ;  /* 0x000000080a0e7824 */ /* 0x000fe200078e00ff */
[----:B------:R-:W-:Y:S01]  /*112d0*/  ISETP.NE.AND P0, PT, R149, -0x1, PT ;  /* 0xffffffff9500780c */ /* 0x000fe20003f05270 */
[-C--:B-1----:R-:W-:Y:S01]  /*112e0*/  IMAD.WIDE.U32 R16, R0, R4.reuse, RZ ;  /* 0x0000000400107225 */ /* 0x082fe200078e00ff */
[----:B------:R1:W4:Y:S01]  /*112f0*/  LDS.128 R8, [R155+0x800] ;  /* 0x000800009b087984 */ /* 0x0003220000000c00 */
[----:B------:R-:W-:Y:S01]  /*11300*/  BSSY B0, `(.L_x_4599) ;  /* 0x0000029000007945 */ /* 0x000fe20003800000 */
[----:B------:R-:W5:Y:S01]  /*11310*/  LDC.64 R2, c[0x0][0x298] ;  /* 0x0000a600ff027b82 */ /* 0x000f620000000a00 */
[----:B------:R-:W-:Y:S01]  /*11320*/  IMAD R7, R7, R4, RZ ;  /* 0x0000000407077224 */ /* 0x000fe200078e02ff */
[----:B------:R-:W-:-:S03]  /*11330*/  SHF.R.S32.HI R15, RZ, 0x1f, R14 ;  /* 0x0000001fff0f7819 */ /* 0x000fc6000001140e */
[----:B------:R-:W-:Y:S01]  /*11340*/  IMAD R5, R0, R5, R7 ;  /* 0x0000000500057224 */ /* 0x000fe200078e0207 */
[----:B------:R-:W-:Y:S01]  /*11350*/  SHF.R.S32.HI R7, RZ, 0x1f, R13 ;  /* 0x0000001fff077819 */ /* 0x000fe2000001140d */
[----:B---3--:R-:W-:-:S04]  /*11360*/  USHF.L.U32 UR8, UR8, 0x6, URZ ;  /* 0x0000000608087899 */ /* 0x008fc8000800063f */
[----:B------:R-:W-:Y:S02]  /*11370*/  USHF.R.S32.HI UR4, URZ, 0x1f, UR8 ;  /* 0x0000001f3f047899 */ /* 0x000fe40008011408 */
[----:B------:R-:W-:Y:S01]  /*11380*/  IADD3 R148, R148, -UR8, RZ ;  /* 0x8000000894947c10 */ /* 0x000fe2000fffe0ff */
[----:B-----5:R-:W-:-:S04]  /*11390*/  IMAD.WIDE.U32 R18, R149, R2, RZ ;  /* 0x0000000295127225 */ /* 0x020fc800078e00ff */
[----:B------:R-:W-:Y:S01]  /*113a0*/  IMAD R149, R149, R3, R19 ;  /* 0x0000000395957224 */ /* 0x000fe200078e0213 */
[----:B------:R-:W-:Y:S01]  /*113b0*/  SEL R0, R16, R18, !P0 ;  /* 0x0000001210007207 */ /* 0x000fe20004000000 */
[C---:B------:R-:W-:Y:S01]  /*113c0*/  IMAD.WIDE.U32 R18, R2.reuse, UR8, R14 ;  /* 0x0000000802127c25 */ /* 0x040fe2000f8e000e */
[----:B------:R-:W-:Y:S02]  /*113d0*/  @!P0 IADD3 R149, R17, R5, RZ ;  /* 0x0000000511958210 */ /* 0x000fe40007ffe0ff */
[----:B--2---:R-:W-:Y:S01]  /*113e0*/  SHF.R.S32.HI R15, RZ, 0x1f, R6 ;  /* 0x0000001fff0f7819 */ /* 0x004fe20000011406 */
[----:B------:R-:W-:Y:S01]  /*113f0*/  IMAD R4, R2, UR4, RZ ;  /* 0x0000000402047c24 */ /* 0x000fe2000f8e02ff */
[----:B------:R-:W-:Y:S01]  /*11400*/  IADD3 R16, P0, R0, R18, RZ ;  /* 0x0000001200107210 */ /* 0x000fe20007f1e0ff */
[----:B------:R-:W-:Y:S01]  /*11410*/  VIADD R5, R150, 0x20 ;  /* 0x0000002096057836 */ /* 0x000fe20000000000 */
[----:B------:R-:W-:Y:S01]  /*11420*/  ULDC.64 UR4, c[0x0][0x2a0] ;  /* 0x0000a80000047ab9 */ /* 0x000fe20000000a00 */
[----:B------:R-:W-:Y:S01]  /*11430*/  IMAD R4, R3, UR8, R4 ;  /* 0x0000000803047c24 */ /* 0x000fe2000f8e0204 */
[----:B------:R-:W-:Y:S01]  /*11440*/  LEA.HI R15, R15, R6, RZ, 0x2 ;  /* 0x000000060f0f7211 */ /* 0x000fe200078f10ff */
[----:B------:R-:W-:Y:S01]  /*11450*/  IMAD R0, R7, UR4, RZ ;  /* 0x0000000407007c24 */ /* 0x000fe2000f8e02ff */
[----:B------:R-:W-:-:S02]  /*11460*/  ISETP.GE.AND P1, PT, R5, R148, PT ;  /* 0x000000940500720c */ /* 0x000fc40003f26270 */
[----:B------:R-:W-:Y:S01]  /*11470*/  IADD3.X R17, R149, R4, R19, P0, !PT ;  /* 0x0000000495117210 */ /* 0x000fe200007fe413 */
[C---:B------:R-:W-:Y:S01]  /*11480*/  IMAD R0, R13.reuse, UR5, R0 ;  /* 0x000000050d007c24 */ /* 0x040fe2000f8e0200 */
[----:B------:R1:W2:Y:S01]  /*11490*/  LDS.128 R4, [R155] ;  /* 0x000000009b047984 */ /* 0x0002a20000000c00 */
[----:B------:R-:W-:Y:S01]  /*114a0*/  ISETP.GE.AND P0, PT, R150, R148, PT ;  /* 0x000000949600720c */ /* 0x000fe20003f06270 */
[----:B------:R-:W-:Y:S01]  /*114b0*/  IMAD.WIDE.U32 R16, R13, UR4, R16 ;  /* 0x000000040d107c25 */ /* 0x000fe2000f8e0010 */
[----:B------:R-:W-:-:S03]  /*114c0*/  SHF.R.S32.HI R15, RZ, 0x2, R15 ;  /* 0x00000002ff0f7819 */ /* 0x000fc6000001140f */
[----:B------:R-:W-:Y:S01]  /*114d0*/  IMAD.IADD R13, R0, 0x1, R17 ;  /* 0x00000001000d7824 */ /* 0x000fe200078e0211 */
[----:B------:R-:W-:-:S07]  /*114e0*/  SHF.R.S32.HI R15, RZ, 0x1f, R15 ;  /* 0x0000001fff0f7819 */ /* 0x000fce000001140f */
        /* <DEDUP_REMOVED lines=10> */
.L_x_4600:
[----:B------:R-:W-:Y:S05]  /*11590*/  BSYNC B0 ;  /* 0x0000000000007941 */ /* 0x000fea0003800000 */
.L_x_4599:
        /* <DEDUP_REMOVED lines=13> */
.L_x_4601:
        /* <DEDUP_REMOVED lines=9> */
.L_x_5377:


//--------------------- .text._ZN5flash24flash_fwd_splitkv_kernelI23Flash_fwd_kernel_traitsILi32ELi64ELi128ELi4ELb0ELb0EN7cutlass10bfloat16_tE19Flash_kernel_traitsILi32ELi64ELi128ELi4ES3_EELb1ELb0ELb1ELb0ELb0ELb0ELb0ELb1EEEvNS_16Flash_fwd_paramsE --------------------------
	.section	.text._ZN5flash24flash_fwd_splitkv_kernelI23Flash_fwd_kernel_traitsILi32ELi64ELi128ELi4ELb0ELb0EN7cutlass10bfloat16_tE19Flash_kernel_traitsILi32ELi64ELi128ELi4ES3_EELb1ELb0ELb1ELb0ELb0ELb0ELb0ELb1EEEvNS_16Flash_fwd_paramsE,"ax",@progbits
	.align	128
        .global         _ZN5flash24flash_fwd_splitkv_kernelI23Flash_fwd_kernel_traitsILi32ELi64ELi128ELi4ELb0ELb0EN7cutlass10bfloat16_tE19Flash_kernel_traitsILi32ELi64ELi128ELi4ES3_EELb1ELb0ELb1ELb0ELb0ELb0ELb0ELb1EEEvNS_16Flash_fwd_paramsE
        .type           _ZN5flash24flash_fwd_splitkv_kernelI23Flash_fwd_kernel_traitsILi32ELi64ELi128ELi4ELb0ELb0EN7cutlass10bfloat16_tE19Flash_kernel_traitsILi32ELi64ELi128ELi4ES3_EELb1ELb0ELb1ELb0ELb0ELb0ELb0ELb1EEEvNS_16Flash_fwd_paramsE,@function
        .size           _ZN5flash24flash_fwd_splitkv_kernelI23Flash_fwd_kernel_traitsILi32ELi64ELi128ELi4ELb0ELb0EN7cutlass10bfloat16_tE19Flash_kernel_traitsILi32ELi64ELi128ELi4ES3_EELb1ELb0ELb1ELb0ELb0ELb0ELb0ELb1EEEvNS_16Flash_fwd_paramsE,(.L_x_5378 - _ZN5flash24flash_fwd_splitkv_kernelI23Flash_fwd_kernel_traitsILi32ELi64ELi128ELi4ELb0ELb0EN7cutlass10bfloat16_tE19Flash_kernel_traitsILi32ELi64ELi128ELi4ES3_EELb1ELb0ELb1ELb0ELb0ELb0ELb0ELb1EEEvNS_16Flash_fwd_paramsE)
        .other          _ZN5flash24flash_fwd_splitkv_kernelI23Flash_fwd_kernel_traitsILi32ELi64ELi128ELi4ELb0ELb0EN7cutlass10bfloat16_tE19Flash_kernel_traitsILi32ELi64ELi128ELi4ES3_EELb1ELb0ELb1ELb0ELb0ELb0ELb0ELb1EEEvNS_16Flash_fwd_paramsE,@"STO_CUDA_ENTRY STV_DEFAULT"
_ZN5flash24flash_fwd_splitkv_kernelI23Flash_fwd_kernel_traitsILi32ELi64ELi128ELi4ELb0ELb0EN7cutlass10bfloat16_tE19Flash_kernel_traitsILi32ELi64ELi128ELi4ES3_EELb1ELb0ELb1ELb0ELb0ELb0ELb0ELb1EEEvNS_16Flash_fwd_paramsE:
.text._ZN5flash24flash_fwd_splitkv_kernelI23Flash_fwd_kernel_traitsILi32ELi64ELi128ELi4ELb0ELb0EN7cutlass10bfloat16_tE19Flash_kernel_traitsILi32ELi64ELi128ELi4ES3_EELb1ELb0ELb1ELb0ELb0ELb0ELb0ELb1EEEvNS_16Flash_fwd_paramsE:
        /* <DEDUP_REMOVED lines=41> */
.L_x_4602:
[----:B------:R-:W1:Y:S02]  /*0290*/  LDC R5, c[0x0][0x2c8] ;  /* 0x0000b200ff057b82 */ /* 0x000e640000000800 */
.L_x_4603:
        /* <DEDUP_REMOVED lines=13> */
[--C-:B-1---5:R-:W-:Y:S01]  /*0370*/  IMAD.IADD R68, R5, 0x1, -R8.reuse ;  /* 0x0000000105447824 */ /* 0x122fe200078e0a08 */
[----:B------:R-:W-:Y:S01]  /*0380*/  ULDC UR5, c[0x0][0x2c8] ;  /* 0x0000b20000057ab9 */ /* 0x000fe20000000800 */
[----:B------:R-:W-:Y:S01]  /*0390*/  @P1 IMAD.IADD R51, R51, 0x1, -R8 ;  /* 0x0000000133331824 */ /* 0x000fe200078e0a08 */
        /* <DEDUP_REMOVED lines=29> */
[----:B------:R-:W2:Y:S02]  /*0570*/  @!P0 LDC.64 R2, c[0x0][0x290] ;  /* 0x0000a400ff028b82 */ /* 0x000ea40000000a00 */
[----:B------:R-:W-:-:S04]  /*0580*/  IMAD.IADD R7, R58, 0x1, -R7 ;  /* 0x000000013a077824 */ /* 0x000fc800078e0a07 */
[C---:B------:R-:W-:Y:S01]  /*0590*/  IMAD.SHL.U32 R10, R7.reuse, 0x8, RZ ;  /* 0x00000008070a7824 */ /* 0x040fe200078e00ff */
[----:B------:R-:W-:-:S04]  /*05a0*/  ISETP.NE.AND P3, PT, R7, RZ, PT ;  /* 0x000000ff0700720c */ /* 0x000fc80003f65270 */
[----:B------:R-:W-:Y:S01]  /*05b0*/  SHF.R.S32.HI R11, RZ, 0x1f, R10 ;  /* 0x0000001fff0b7819 */ /* 0x000fe2000001140a */
[----:B-1----:R-:W-:Y:S01]  /*05c0*/  @P0 IMAD.WIDE.U32 R8, R116, R4, RZ ;  /* 0x0000000474080225 */ /* 0x002fe200078e00ff */
[----:B------:R-:W-:-:S03]  /*05d0*/  ISETP.GE.AND P1, PT, R10, UR4, PT ;  /* 0x000000040a007c0c */ /* 0x000fc6000bf26270 */
[----:B------:R-:W-:Y:S01]  /*05e0*/  @P0 IMAD R116, R116, R5, R9 ;  /* 0x0000000574740224 */ /* 0x000fe200078e0209 */
[----:B------:R-:W-:Y:S01]  /*05f0*/  SHF.R.S32.HI R9, RZ, 0x1f, R57 ;  /* 0x0000001fff097819 */ /* 0x000fe20000011439 */
[-C--:B--2---:R-:W-:Y:S02]  /*0600*/  @!P0 IMAD R6, R65, R2.reuse, RZ ;  /* 0x0000000241068224 */ /* 0x084fe400078e02ff */
[----:B------:R-:W-:-:S04]  /*0610*/  @!P0 IMAD.WIDE.U32 R12, R17, R2, RZ ;  /* 0x00000002110c8225 */ /* 0x000fc800078e00ff */
[C---:B------:R-:W-:Y:S02]  /*0620*/  @!P0 IMAD R3, R17.reuse, R3, R6 ;  /* 0x0000000311038224 */ /* 0x040fe400078e0206 */
[----:B------:R-:W-:Y:S02]  /*0630*/  IMAD R2, R17, UR8, R132 ;  /* 0x0000000811027c24 */ /* 0x000fe4000f8e0284 */
        /* <DEDUP_REMOVED lines=32> */
.L_x_4606:
[----:B------:R-:W-:Y:S05]  /*0840*/  BSYNC B0 ;  /* 0x0000000000007941 */ /* 0x000fea0003800000 */
.L_x_4605:
        /* <DEDUP_REMOVED lines=13> */
.L_x_4608:
[----:B------:R-:W-:Y:S05]  /*0920*/  BSYNC B0 ;  /* 0x0000000000007941 */ /* 0x000fea0003800000 */
.L_x_4607:
        /* <DEDUP_REMOVED lines=11> */
.L_x_4604:
        /* <DEDUP_REMOVED lines=22> */
.L_x_4609:
        /* <DEDUP_REMOVED lines=31> */
[----:B-1----:R-:W-:Y:S02]  /*0d30*/  IABS R2, R5 ;  /* 0x0000000500027213 */ /* 0x002fe40000000000 */
[----:B------:R-:W-:Y:S02]  /*0d40*/  IABS R6, R132 ;  /* 0x0000008400067213 */ /* 0x000fe40000000000 */
        /* <DEDUP_REMOVED lines=11> */
[----:B------:R-:W-:-:S04]  /*0e00*/  IADD3 R6, -R11, RZ, RZ ;  /* 0x000000ff0b067210 */ /* 0x000fc80007ffe1ff */
[----:B------:R-:W-:Y:S01]  /*0e10*/  ISETP.GT.U32.AND P2, PT, R2, R3, PT ;  /* 0x000000030200720c */ /* 0x000fe20003f44070 */
[----:B---3--:R-:W-:-:S05]  /*0e20*/  IMAD R15, R8, R6, R9 ;  /* 0x00000006080f7224 */ /* 0x008fca00078e0209 */
[----:B------:R-:W-:-:S07]  /*0e30*/  SHF.R.S32.HI R13, RZ, 0x1f, R15 ;  /* 0x0000001fff0d7819 */ /* 0x000fce000001140f */
        /* <DEDUP_REMOVED lines=12> */
[----:B-----5:R-:W-:-:S04]  /*0f00*/  IMAD.WIDE.U32 R16, R4, UR4, RZ ;  /* 0x0000000404107c25 */ /* 0x020fc8000f8e00ff */
[C---:B------:R-:W-:Y:S02]  /*0f10*/  IMAD R11, R7.reuse, UR4, RZ ;  /* 0x00000004070b7c24 */ /* 0x040fe4000f8e02ff */
[----:B-1----:R-:W-:Y:S02]  /*0f20*/  IMAD R7, R7, R2, RZ ;  /* 0x0000000207077224 */ /* 0x002fe400078e02ff */
[C---:B------:R-:W-:Y:S01]  /*0f30*/  IMAD R6, R4.reuse, UR5, R11 ;  /* 0x0000000504067c24 */ /* 0x040fe2000f8e020b */
[----:B------:R-:W-:Y:S01]  /*0f40*/  ULDC.64 UR4, c[0x0][0x260] ;  /* 0x0000980000047ab9 */ /* 0x000fe20000000a00 */
[----:B------:R-:W-:Y:S02]  /*0f50*/  IMAD R3, R4, R3, R7 ;  /* 0x0000000304037224 */ /* 0x000fe400078e0207 */
[----:B------:R-:W-:Y:S02]  /*0f60*/  IMAD.IADD R17, R17, 0x1, R6 ;  /* 0x0000000111117824 */ /* 0x000fe400078e0206 */
[----:B--2---:R-:W-:-:S02]  /*0f70*/  IMAD R6, R13, R136, RZ ;  /* 0x000000880d067224 */ /* 0x004fc400078e02ff */
[----:B------:R-:W-:-:S04]  /*0f80*/  IMAD.WIDE.U32 R10, R15, R136, R16 ;  /* 0x000000880f0a7225 */ /* 0x000fc800078e0010 */
[----:B------:R-:W-:Y:S02]  /*0f90*/  IMAD R6, R15, R137, R6 ;  /* 0x000000890f067224 */ /* 0x000fe400078e0206 */
[----:B------:R-:W-:-:S03]  /*0fa0*/  IMAD.MOV.U32 R16, RZ, RZ, R10 ;  /* 0x000000ffff107224 */ /* 0x000fc600078e000a */
[----:B------:R-:W-:Y:S01]  /*0fb0*/  IADD3 R17, R11, R6, RZ ;  /* 0x000000060b117210 */ /* 0x000fe20007ffe0ff */
        /* <DEDUP_REMOVED lines=9> */
.L_x_4610:
[----:B------:R-:W1:Y:S01]  /*1050*/  LDC R15, c[0x0][0x278] ;  /* 0x00009e00ff0f7b82 */ /* 0x000e620000000800 */
[----:B------:R-:W-:Y:S02]  /*1060*/  IABS R4, R132 ;  /* 0x0000008400047213 */ /* 0x000fe40000000000 */
        /* <DEDUP_REMOVED lines=13> */
[----:B------:R-:W-:Y:S02]  /*1140*/  IMAD.HI.U32 R5, R7, R5, R6 ;  /* 0x0000000507057227 */ /* 0x000fe400078e0006 */
[----:B------:R-:W1:Y:S04]  /*1150*/  @P4 LDC.64 R6, c[0x0][0x250] ;  /* 0x00009400ff064b82 */ /* 0x000e680000000a00 */
        /* <DEDUP_REMOVED lines=31> */
.L_x_4612:
        /* <DEDUP_REMOVED lines=32> */
.L_x_4611:
[----:B------:R1:W5:Y:S01]  /*1550*/  @P5 LDG.E R48, desc[UR6][R134.64] ;  /* 0x0000000686305981 */ /* 0x000362000c1e1900 */
[----:B------:R-:W-:Y:S01]  /*1560*/  ISETP.NE.AND P0, PT, R116, -0x1, PT ;  /* 0xffffffff7400780c */ /* 0x000fe20003f05270 */
[----:B------:R-:W2:Y:S01]  /*1570*/  LDC.64 R2, c[0x0][0x240] ;  /* 0x00009000ff027b82 */ /* 0x000ea20000000a00 */
[----:B-----5:R-:W-:Y:S01]  /*1580*/  SHF.R.S32.HI R17, RZ, 0x1f, R58 ;  /* 0x0000001fff117819 */ /* 0x020fe2000001143a */
[----:B------:R-:W-:Y:S01]  /*1590*/  ULDC.64 UR4, c[0x0][0x268] ;  /* 0x00009a0000047ab9 */ /* 0x000fe20000000a00 */
[----:B------:R-:W-:Y:S02]  /*15a0*/  SHF.R.S32.HI R133, RZ, 0x1f, R132 ;  /* 0x0000001fff857819 */ /* 0x000fe40000011484 */
[CC--:B------:R-:W-:Y:S02]  /*15b0*/  LEA.HI R25, R17.reuse, R58.reuse, RZ, 0x2 ;  /* 0x0000003a11197211 */ /* 0x0c0fe400078f10ff */
[----:B------:R-:W-:Y:S01]  /*15c0*/  LEA.HI R64, R17, R58, RZ, 0x3 ;  /* 0x0000003a11407211 */ /* 0x000fe200078f18ff */
[----:B------:R-:W3:Y:S01]  /*15d0*/  LDC R74, c[0x0][0x2e0] ;  /* 0x0000b800ff4a7b82 */ /* 0x000ee20000000800 */
[----:B------:R-:W-:-:S02]  /*15e0*/  SHF.R.S32.HI R130, RZ, 0x2, R25 ;  /* 0x00000002ff827819 */ /* 0x000fc40000011419 */
[----:B------:R-:W-:Y:S02]  /*15f0*/  SHF.R.S32.HI R63, RZ, 0x3, R64 ;  /* 0x00000003ff3f7819 */ /* 0x000fe40000011440 */
[C---:B------:R-:W-:Y:S02]  /*1600*/  LOP3.LUT R27, R25.reuse, 0xfffffffc, RZ, 0xc0, !PT ;  /* 0xfffffffc191b7812 */ /* 0x040fe400078ec0ff */
[----:B------:R-:W-:Y:S01]  /*1610*/  LEA.HI R25, R25, R130, RZ, 0x1 ;  /* 0x0000008219197211 */ /* 0x000fe200078f08ff */
[----:B------:R-:W4:Y:S01]  /*1620*/  @!P0 LDC.64 R6, c[0x0][0x228] ;  /* 0x00008a00ff068b82 */ /* 0x000f220000000a00 */
[----:B------:R-:W-:Y:S01]  /*1630*/  IMAD.SHL.U32 R23, R63, 0x40, RZ ;  /* 0x000000403f177824 */ /* 0x000fe200078e00ff */
[-C--:B------:R-:W-:Y:S01]  /*1640*/  LEA.HI R56, R17, R58.reuse, RZ, 0x5 ;  /* 0x0000003a11387211 */ /* 0x080fe200078f28ff */
[----:B------:R-:W-:Y:S01]  /*1650*/  IMAD.IADD R8, R58, 0x1, -R27 ;  /* 0x000000013a087824 */ /* 0x000fe200078e0a1b */
[----:B------:R-:W-:Y:S02]  /*1660*/  LOP3.LUT R25, R25, 0x7fffffe, RZ, 0xc0, !PT ;  /* 0x07fffffe19197812 */ /* 0x000fe400078ec0ff */
[----:B------:R-:W-:Y:S01]  /*1670*/  LOP3.LUT R23, R23, 0xc0, RZ, 0xc0, !PT ;  /* 0x000000c017177812 */ /* 0x000fe200078ec0ff */
[----:B------:R-:W-:Y:S01]  /*1680*/  IMAD.SHL.U32 R76, R8, 0x8, RZ ;  /* 0x00000008084c7824 */ /* 0x000fe200078e00ff */
[----:B------:R-:W-:Y:S01]  /*1690*/  SHF.R.S32.HI R56, RZ, 0x5, R56 ;  /* 0x00000005ff387819 */ /* 0x000fe20000011438 */
[----:B------:R-:W-:Y:S01]  /*16a0*/  IMAD.IADD R25, R130, 0x1, -R25 ;  /* 0x0000000182197824 */ /* 0x000fe200078e0a19 */
[----:B------:R-:W-:Y:S01]  /*16b0*/  LEA.HI R62, R17, R58, RZ, 0x4 ;  /* 0x0000003a113e7211 */ /* 0x000fe200078f20ff */
[----:B--2---:R-:W-:Y:S01]  /*16c0*/  @P0 IMAD.WIDE.U32 R26, R116, R2, RZ ;  /* 0x00000002741a0225 */ /* 0x004fe200078e00ff */
[--C-:B------:R-:W-:Y:S01]  /*16d0*/  LOP3.LUT R12, R23, 0x18, R76.reuse, 0xf8, !PT ;  /* 0x00000018170c7812 */ /* 0x100fe200078ef84c */
[----:B------:R-:W2:Y:S01]  /*16e0*/  LDC.64 R122, c[0x0][0x250] ;  /* 0x00009400ff7a7b82 */ /* 0x000ea20000000a00 */
[----:B------:R-:W-:Y:S01]  /*16f0*/  SHF.R.U32.HI R23, RZ, 0x3, R23 ;  /* 0x00000003ff177819 */ /* 0x000fe20000011617 */
[----:B------:R-:W-:Y:S01]  /*1700*/  IMAD R114, R56, 0x8, R25 ;  /* 0x0000000838727824 */ /* 0x000fe200078e0219 */
[----:B------:R-:W-:Y:S01]  /*1710*/  SHF.R.S32.HI R77, RZ, 0x1f, R76 ;  /* 0x0000001fff4d7819 */ /* 0x000fe2000001144c */
[----:B------:R-:W-:Y:S01]  /*1720*/  @P0 IMAD R17, R116, R3, R27 ;  /* 0x0000000374110224 */ /* 0x000fe200078e021b */
[----:B------:R-:W-:Y:S01]  /*1730*/  LOP3.LUT R23, R12, R23, RZ, 0x3c, !PT ;  /* 0x000000170c177212 */ /* 0x000fe200078e3cff */
[----:B------:R-:W-:Y:S01]  /*1740*/  @P0 IMAD.MOV.U32 R12, RZ, RZ, R26 ;  /* 0x000000ffff0c0224 */ /* 0x000fe200078e001a */
[----:B------:R-:W-:Y:S01]  /*1750*/  LOP3.LUT R61, R62, 0xfffffff0, RZ, 0xc0, !PT ;  /* 0xfffffff03e3d7812 */ /* 0x000fe200078ec0ff */
[----:B------:R-:W-:Y:S01]  /*1760*/  IMAD.SHL.U32 R8, R8, 0x4, RZ ;  /* 0x0000000408087824 */ /* 0x000fe200078e00ff */
[----:B------:R-:W-:Y:S01]  /*1770*/  SHF.R.S32.HI R131, RZ, 0x1f, R130 ;  /* 0x0000001fff837819 */ /* 0x000fe20000011482 */
[----:B----4-:R-:W-:Y:S01]  /*1780*/  @!P0 IMAD R16, R65, R6, RZ ;  /* 0x0000000641108224 */ /* 0x010fe200078e02ff */
[----:B---3--:R-:W-:Y:S01]  /*1790*/  LEA.HI R74, R74, R74, RZ, 0x1 ;  /* 0x0000004a4a4a7211 */ /* 0x008fe200078f08ff */
[----:B------:R-:W-:Y:S01]  /*17a0*/  @!P0 IMAD.WIDE.U32 R24, R67, R6, RZ ;  /* 0x0000000643188225 */ /* 0x000fe200078e00ff */
[----:B------:R-:W-:-:S02]  /*17b0*/  LEA R114, R114, R23, 0x5 ;  /* 0x0000001772727211 */ /* 0x000fc400078e28ff */
[----:B------:R-:W-:Y:S01]  /*17c0*/  SHF.R.S32.HI R71, RZ, 0x1, R74 ;  /* 0x00000001ff477819 */ /* 0x000fe2000001144a */
[----:B------:R-:W-:Y:S01]  /*17d0*/  @!P0 IMAD R7, R67, R7, R16 ;  /* 0x0000000743078224 */ /* 0x000fe200078e0210 */
[C---:B------:R-:W-:Y:S01]  /*17e0*/  SHF.L.U64.HI R94, R136.reuse, 0x5, R137 ;  /* 0x00000005885e7819 */ /* 0x040fe20000010289 */
[----:B------:R-:W-:Y:S01]  /*17f0*/  @!P0 IMAD.MOV.U32 R12, RZ, RZ, R24 ;  /* 0x000000ffff0c8224 */ /* 0x000fe200078e0018 */
[----:B------:R-:W-:Y:S01]  /*1800*/  SHF.L.U32 R99, R136, 0x5, RZ ;  /* 0x0000000588637819 */ /* 0x000fe200000006ff */
[----:B------:R-:W-:Y:S01]  /*1810*/  @!P0 IMAD.IADD R17, R25, 0x1, R7 ;  /* 0x0000000119118824 */ /* 0x000fe200078e0207 */
[C---:B------:R-:W-:Y:S01]  /*1820*/  IADD3 R18, P0, R76.reuse, R10, RZ ;  /* 0x0000000a4c127210 */ /* 0x040fe20007f1e0ff */
[----:B------:R-:W-:Y:S01]  /*1830*/  IMAD R7, R5, UR4, RZ ;  /* 0x0000000405077c24 */ /* 0x000fe2000f8e02ff */
[----:B------:R-:W-:Y:S01]  /*1840*/  IADD3 R16, P2, R76, R12, RZ ;  /* 0x0000000c4c107210 */ /* 0x000fe20007f5e0ff */
[----:B------:R-:W-:Y:S01]  /*1850*/  IMAD.IADD R61, R58, 0x1, -R61 ;  /* 0x000000013a3d7824 */ /* 0x000fe200078e0a3d */
[----:B--2---:R-:W-:Y:S01]  /*1860*/  SHF.L.U64.HI R96, R122, 0x5, R123 ;  /* 0x000000057a607819 */ /* 0x004fe2000001027b */
[----:B------:R-:W-:Y:S01]  /*1870*/  IMAD.X R19, R77, 0x1, R19, P0 ;  /* 0x000000014d137824 */ /* 0x000fe200000e0613 */
[----:B------:R-:W-:Y:S01]  /*1880*/  IADD3 R126, P0, R130, R15, RZ ;  /* 0x0000000f827e7210 */ /* 0x000fe20007f1e0ff */
[C---:B------:R-:W-:Y:S01]  /*1890*/  IMAD R7, R0.reuse, UR5, R7 ;  /* 0x0000000500077c24 */ /* 0x040fe2000f8e0207 */
[----:B------:R-:W-:Y:S01]  /*18a0*/  LEA.HI R60, R61, R61, RZ, 0x1 ;  /* 0x0000003d3d3c7211 */ /* 0x000fe200078f08ff */
[----:B------:R-:W-:Y:S01]  /*18b0*/  IMAD.WIDE.U32 R18, R0, UR4, R18 ;  /* 0x0000000400127c25 */ /* 0x000fe2000f8e0012 */
[----:B------:R-:W-:-:S02]  /*18c0*/  ULDC.64 UR4, c[0x0][0x258] ;  /* 0x0000960000047ab9 */ /* 0x000fc40000000a00 */
[----:B------:R-:W-:Y:S01]  /*18d0*/  SHF.R.S32.HI R59, RZ, 0x1, R60 ;  /* 0x00000001ff3b7819 */ /* 0x000fe2000001143c */
[----:B------:R-:W-:Y:S01]  /*18e0*/  IMAD.IADD R19, R19, 0x1, R7 ;  /* 0x0000000113137824 */ /* 0x000fe200078e0207 */
[----:B------:R-:W-:Y:S01]  /*18f0*/  SHF.R.S32.HI R7, RZ, 0x1f, R68 ;  /* 0x0000001fff077819 */ /* 0x000fe20000011444 */
[----:B------:R-:W-:Y:S01]  /*1900*/  IMAD.X R13, R131, 0x1, R13, P0 ;  /* 0x00000001830d7824 */ /* 0x000fe200000e060d */
[----:B------:R-:W-:Y:S01]  /*1910*/  IADD3 R124, P0, R76, R4, RZ ;  /* 0x000000044c7c7210 */ /* 0x000fe20007f1e0ff */
[----:B------:R-:W-:Y:S01]  /*1920*/  IMAD.WIDE R20, R21, 0x40, R130 ;  /* 0x0000004015147825 */ /* 0x000fe200078e0282 */
[----:B------:R-:W-:Y:S02]  /*1930*/  LEA.HI R84, R7, R68, RZ, 0x7 ;  /* 0x0000004407547211 */ /* 0x000fe400078f38ff */
[----:B------:R-:W-:Y:S01]  /*1940*/  SHF.R.S32.HI R6, RZ, 0x1f, R60 ;  /* 0x0000001fff067819 */ /* 0x000fe2000001143c */
[----:B------:R-:W-:Y:S01]  /*1950*/  IMAD R14, R21, R2, RZ ;  /* 0x00000002150e7224 */ /* 0x000fe200078e02ff */
[----:B------:R-:W-:Y:S01]  /*1960*/  SHF.R.S32.HI R84, RZ, 0x7, R84 ;  /* 0x00000007ff547819 */ /* 0x000fe20000011454 */
[C---:B------:R-:W-:Y:S01]  /*1970*/  IMAD.X R17, R77.reuse, 0x1, R17, P2 ;  /* 0x000000014d117824 */ /* 0x040fe200010e0611 */
[----:B------:R-:W-:Y:S01]  /*1980*/  LEA.HI R6, R6, R59, RZ, 0x2 ;  /* 0x0000003b06067211 */ /* 0x000fe200078f10ff */
[----:B------:R-:W-:Y:S01]  /*1990*/  IMAD.X R125, R77, 0x1, R11, P0 ;  /* 0x000000014d7d7824 */ /* 0x000fe200000e060b */
[----:B------:R-:W-:Y:S01]  /*19a0*/  VIMNMX R84, RZ, R84, !PT ;  /* 0x00000054ff547248 */ /* 0x000fe20007fe0100 */
[----:B------:R-:W-:Y:S01]  /*19b0*/  IMAD R3, R20, R3, R14 ;  /* 0x0000000314037224 */ /* 0x000fe200078e020e */
[----:B------:R-:W-:Y:S01]  /*19c0*/  LOP3.LUT R6, R6, 0xfffffffc, RZ, 0xc0, !PT ;  /* 0xfffffffc06067812 */ /* 0x000fe200078ec0ff */
[----:B------:R-:W-:Y:S01]  /*19d0*/  IMAD.WIDE.U32 R16, R20, R2, R16 ;  /* 0x0000000214107225 */ /* 0x000fe200078e0010 */
[----:B------:R-:W-:-:S02]  /*19e0*/  ISETP.GT.AND P0, PT, R50, R84, PT ;  /* 0x000000543200720c */ /* 0x000fc40003f04270 */
[----:B------:R-:W-:Y:S01]  /*19f0*/  IADD3 R59, R59, -R6, RZ ;  /* 0x800000063b3b7210 */ /* 0x000fe20007ffe0ff */
[----:B------:R-:W-:Y:S02]  /*1a00*/  IMAD.IADD R17, R17, 0x1, R3 ;  /* 0x0000000111117824 */ /* 0x000fe400078e0203 */
[----:B------:R-:W-:Y:S01]  /*1a10*/  IMAD R13, R13, R122, RZ ;  /* 0x0000007a0d0d7224 */ /* 0x000fe200078e02ff */
[----:B------:R-:W-:Y:S01]  /*1a20*/  LOP3.LUT P2, RZ, R59, 0x2, RZ, 0xc0, !PT ;  /* 0x000000023bff7812 */ /* 0x000fe2000784c0ff */
[----:B------:R-:W-:Y:S02]  /*1a30*/  IMAD R73, R130, R71, R8 ;  /* 0x0000004782497224 */ /* 0x000fe400078e0208 */
[----:B------:R-:W-:Y:S02]  /*1a40*/  IMAD R3, R133, UR4, RZ ;  /* 0x0000000485037c24 */ /* 0x000fe4000f8e02ff */
[----:B------:R-:W-:Y:S01]  /*1a50*/  IMAD R115, R131, R136, RZ ;  /* 0x0000008883737224 */ /* 0x000fe200078e02ff */
[----:B------:R-:W-:Y:S01]  /*1a60*/  IADD3 R72, R8, R73, RZ ;  /* 0x0000004908487210 */ /* 0x000fe20007ffe0ff */
[C---:B------:R-:W-:Y:S01]  /*1a70*/  IMAD R129, R126.reuse, R123, R13 ;  /* 0x0000007b7e817224 */ /* 0x040fe200078e020d */
[----:B------:R-:W-:Y:S01]  /*1a80*/  SHF.R.S32.HI R70, RZ, 0x1f, R73 ;  /* 0x0000001fff467819 */ /* 0x000fe20000011449 */
[----:B------:R-:W-:Y:S01]  /*1a90*/  IMAD.MOV.U32 R10, RZ, RZ, 0x10 ;  /* 0x00000010ff0a7424 */ /* 0x000fe200078e00ff */
[----:B------:R-:W-:Y:S01]  /*1aa0*/  SHF.R.S32.HI R69, RZ, 0x1f, R72 ;  /* 0x0000001fff457819 */ /* 0x000fe20000011448 */
[----:B------:R-:W-:-:S03]  /*1ab0*/  IMAD.WIDE.U32 R126, R126, R122, R18 ;  /* 0x0000007a7e7e7225 */ /* 0x000fc600078e0012 */
[----:B------:R-:W-:Y:S01]  /*1ac0*/  SEL R10, R10, 0xfffffff0, !P2 ;  /* 0xfffffff00a0a7807 */ /* 0x000fe20005000000 */
[C---:B------:R-:W-:Y:S02]  /*1ad0*/  IMAD R3, R132.reuse, UR5, R3 ;  /* 0x0000000584037c24 */ /* 0x040fe4000f8e0203 */
[----:B------:R-:W-:-:S04]  /*1ae0*/  IMAD.WIDE.U32 R120, R132, UR4, R16 ;  /* 0x0000000484787c25 */ /* 0x000fc8000f8e0010 */
[C---:B------:R-:W-:Y:S02]  /*1af0*/  IMAD R115, R130.reuse, R137, R115 ;  /* 0x0000008982737224 */ /* 0x040fe400078e0273 */
[----:B------:R-:W-:-:S04]  /*1b00*/  IMAD.WIDE.U32 R124, R130, R136, R124 ;  /* 0x00000088827c7225 */ /* 0x000fc800078e007c */
[----:B------:R-:W-:Y:S02]  /*1b10*/  IMAD.SHL.U32 R117, R122, 0x20, RZ ;  /* 0x000000207a757824 */ /* 0x000fe400078e00ff */
[----:B------:R-:W-:Y:S02]  /*1b20*/  IMAD.IADD R115, R125, 0x1, R115 ;  /* 0x000000017d737824 */ /* 0x000fe400078e0273 */
        /* <DEDUP_REMOVED lines=119> */
.L_x_4643:
[----:B------:R-:W-:Y:S02]  /*22a0*/  IMAD.SHL.U32 R14, R11, 0x80, RZ ;  /* 0x000000800b0e7824 */ /* 0x000fe400078e00ff */
[----:B------:R-:W-:Y:S02]  /*22b0*/  IMAD.MOV.U32 R103, RZ, RZ, R97 ;  /* 0x000000ffff677224 */ /* 0x000fe400078e0061 */
[----:B------:R-:W-:Y:S04]  /*22c0*/  VIADD R13, R14, 0xffffff80 ;  /* 0xffffff800e0d7836 */ /* 0x000fe80000000000 */
        /* <DEDUP_REMOVED lines=8> */
[----:B------:R-:W2:Y:S01]  /*2350*/  @!P6 LDG.E.128 R20, desc[UR6][R102.64] ;  /* 0x000000066614e981 */ /* 0x000ea2000c1e1d00 */
[----:B------:R-:W-:Y:S01]  /*2360*/  @!P6 IMAD.MOV.U32 R101, RZ, RZ, R95 ;  /* 0x000000ffff65e224 */ /* 0x000fe200078e005f */
[C---:B------:R-:W-:Y:S02]  /*2370*/  @!P5 IADD3 R28, P0, R102.reuse, UR20, RZ ;  /* 0x00000014661cdc10 */ /* 0x040fe4000ff1e0ff */
[----:B------:R-:W-:Y:S02]  /*2380*/  @!P5 LEA R26, P3, R117, R100, 0x1 ;  /* 0x00000064751ad211 */ /* 0x000fe400078608ff */
[----:B------:R-:W-:Y:S02]  /*2390*/  @!P5 IADD3.X R29, R97, UR23, RZ, P0, !PT ;  /* 0x00000017611ddc10 */ /* 0x000fe400087fe4ff */
[----:B------:R-:W-:Y:S02]  /*23a0*/  @!P4 IADD3 R24, P0, R102, UR26, RZ ;  /* 0x0000001a6618cc10 */ /* 0x000fe4000ff1e0ff */
[----:B------:R-:W-:Y:S02]  /*23b0*/  @!P5 LEA.HI.X R27, R117, R95, R96, 0x1, P3 ;  /* 0x0000005f751bd211 */ /* 0x000fe400018f0c60 */
[----:B------:R-:W-:Y:S02]  /*23c0*/  @!P4 IADD3.X R25, R97, UR24, RZ, P0, !PT ;  /* 0x000000186119cc10 */ /* 0x000fe400087fe4ff */
[----:B------:R-:W-:Y:S02]  /*23d0*/  ISETP.GE.OR P3, PT, R112, R2, P2 ;  /* 0x000000027000720c */ /* 0x000fe40001766670 */
[----:B------:R-:W-:Y:S02]  /*23e0*/  @!P4 IADD3 R2, P0, R100, R90, RZ ;  /* 0x0000005a6402c210 */ /* 0x000fe40007f1e0ff */
[----:B------:R-:W-:Y:S03]  /*23f0*/  ISETP.LT.OR P3, PT, R112, R0, P3 ;  /* 0x000000007000720c */ /* 0x000fe60001f61670 */
[----:B------:R-:W-:Y:S01]  /*2400*/  @!P4 IMAD.X R3, R95, 0x1, R89, P0 ;  /* 0x000000015f03c824 */ /* 0x000fe200000e0659 */
[----:B--2---:R1:W-:Y:S04]  /*2410*/  @!P6 STG.E.128 desc[UR6][R100.64], R20 ;  /* 0x000000146400e986 */ /* 0x0043e8000c101d06 */
[----:B---34-:R2:W3:Y:S05]  /*2420*/  @!P5 LDG.E.128 R16, desc[UR6][R28.64] ;  /* 0x000000061c10d981 */ /* 0x0184ea000c1e1d00 */
[----:B--2---:R-:W-:Y:S04]  /*2430*/  @!P3 IADD3 R28, P0, R102, UR18, RZ ;  /* 0x00000012661cbc10 */ /* 0x004fe8000ff1e0ff */
[----:B------:R-:W-:Y:S02]  /*2440*/  @!P3 IADD3.X R29, R97, UR27, RZ, P0, !PT ;  /* 0x0000001b611dbc10 */ /* 0x000fe400087fe4ff */
[----:B------:R-:W-:Y:S05]  /*2450*/  @!P3 IADD3 R30, P0, R100, R122, RZ ;  /* 0x0000007a641eb210 */ /* 0x000fea0007f1e0ff */
        /* <DEDUP_REMOVED lines=13> */
[----:B------:R-:W-:Y:S01]  /*2530*/  MOV R46, R48 ;  /* 0x00000030002e7202 */ /* 0x000fe20000000f00 */
[----:B------:R-:W1:Y:S01]  /*2540*/  LDC R33, c[0x0][0x2e0] ;  /* 0x0000b800ff217b82 */ /* 0x000e620000000800 */
[----:B------:R-:W-:Y:S01]  /*2550*/  BSSY B0, `(.L_x_4616) ;  /* 0x0000033000007945 */ /* 0x000fe20003800000 */
[----:B-1----:R-:W-:Y:S03]  /*2560*/  LEA R33, -R33, RZ, 0x6 ;  /* 0x000000ff21217211 */ /* 0x002fe600078e31ff */
[----:B------:R-:W-:Y:S05]  /*2570*/  @P6 BRA `(.L_x_4617) ;  /* 0x0000000000c06947 */ /* 0x000fea0003800000 */
[----:B------:R-:W-:Y:S01]  /*2580*/  ISETP.GE.AND P0, PT, R76, UR4, PT ;  /* 0x000000044c007c0c */ /* 0x000fe2000bf06270 */
[----:B--2---:R-:W2:Y:S11]  /*2590*/  LDG.E.128 R16, desc[UR6][R104.64] ;  /* 0x0000000668107981 */ /* 0x004eb6000c1e1d00 */
[----:B------:R-:W-:Y:S01]  /*25a0*/  @!UPT UIADD3 URZ, URZ, URZ, URZ ;  /* 0x0000003f3f3ff290 */ /* 0x000fe2000fffe03f */
[----:B------:R-:W-:Y:S01]  /*25b0*/  @!P0 MOV R49, R47 ;  /* 0x0000002f00318202 */ /* 0x000fe20000000f00 */
[----:B------:R-:W-:Y:S04]  /*25c0*/  @!P0 IMAD.MOV.U32 R8, RZ, RZ, R12 ;  /* 0x000000ffff088224 */ /* 0x000fe800078e000c */
[----:B------:R-:W3:Y:S06]  /*25d0*/  @!P0 LDG.E.64 R28, desc[UR6][R48.64] ;  /* 0x00000006301c8981 */ /* 0x000eec000c1e1b00 */
[----:B------:R1:W4:Y:S01]  /*25e0*/  @!P0 LDG.E.64 R6, desc[UR6][R8.64] ;  /* 0x0000000608068981 */ /* 0x000322000c1e1b00 */
[----:B--2---:R-:W-:Y:S01]  /*25f0*/  @!P0 LOP3.LUT R21, R16, 0xffff0000, RZ, 0xc0, !PT ;  /* 0xffff000010158812 */ /* 0x004fe200078ec0ff */
[----:B-1----:R-:W-:Y:S01]  /*2600*/  @!P0 IMAD.U32 R8, R18, 0x10000, RZ ;  /* 0x0001000012088824 */ /* 0x002fe200078e00ff */
        /* <DEDUP_REMOVED lines=11> */
[C---:B------:R-:W-:Y:S02]  /*26c0*/  @!P0 SHF.L.U32 R5, R7.reuse, 0x10, RZ ;  /* 0x0000001007058819 */ /* 0x040fe400000006ff */
[----:B------:R-:W-:Y:S01]  /*26d0*/  @!P0 LOP3.LUT R7, R7, 0xffff0000, RZ, 0xc0, !PT ;  /* 0xffff000007078812 */ /* 0x000fe200078ec0ff */
[-C--:B------:R-:W-:Y:S01]  /*26e0*/  @!P0 FFMA.FTZ R31, R20, R23.reuse, -R31 ;  /* 0x00000017141f8223 */ /* 0x080fe2000001081f */
[----:B------:R-:W-:Y:S01]  /*26f0*/  @!P0 SHF.L.U32 R20, R17, 0x10, RZ ;  /* 0x0000001011148819 */ /* 0x000fe200000006ff */
[----:B------:R-:W-:Y:S01]  /*2700*/  @!P0 FFMA.FTZ R0, R21, R23, R0 ;  /* 0x0000001715008223 */ /* 0x000fe20000010000 */
[----:B------:R-:W-:Y:S01]  /*2710*/  @!P0 LOP3.LUT R21, R17, 0xffff0000, RZ, 0xc0, !PT ;  /* 0xffff000011158812 */ /* 0x000fe200078ec0ff */
[----:B------:R-:W-:Y:S01]  /*2720*/  @!P0 FMUL.FTZ R3, R8, R5 ;  /* 0x0000000508038220 */ /* 0x000fe20000410000 */
        /* <DEDUP_REMOVED lines=21> */
.L_x_4617:
[----:B------:R-:W-:Y:S05]  /*2880*/  BSYNC B0 ;  /* 0x0000000000007941 */ /* 0x000fea0003800000 */
.L_x_4616:
        /* <DEDUP_REMOVED lines=57> */
.L_x_4619:
[----:B------:R-:W-:Y:S05]  /*2c20*/  BSYNC B0 ;  /* 0x0000000000007941 */ /* 0x000fea0003800000 */
.L_x_4618:
        /* <DEDUP_REMOVED lines=57> */
.L_x_4621:
[----:B------:R-:W-:Y:S05]  /*2fc0*/  BSYNC B0 ;  /* 0x0000000000007941 */ /* 0x000fea0003800000 */
.L_x_4620:
[----:B------:R-:W-:Y:S04]  /*2fd0*/  BSSY B0, `(.L_x_4622) ;  /* 0x000003e000007945 */ /* 0x000fe80003800000 */
[----:B------:R-:W-:Y:S05]  /*2fe0*/  @P3 BRA `(.L_x_4623) ;  /* 0x0000000000f03947 */ /* 0x000fea0003800000 */
[----:B------:R-:W-:Y:S01]  /*2ff0*/  ISETP.GE.AND P0, PT, R76, UR4, PT ;  /* 0x000000044c007c0c */ /* 0x000fe2000bf06270 */
[----:B--2---:R-:W2:Y:S11]  /*3000*/  LDC.64 R30, c[0x0][0x338] ;  /* 0x0000ce00ff1e7b82 */ /* 0x004eb60000000a00 */
[----:B------:R-:W-:Y:S01]  /*3010*/  @!UPT UIADD3 URZ, URZ, URZ, URZ ;  /* 0x0000003f3f3ff290 */ /* 0x000fe2000fffe03f */
[C---:B---34-:R-:W-:Y:S02]  /*3020*/  @!P0 SHF.L.U32 R35, R79.reuse, 0x1, RZ ;  /* 0x000000014f238819 */ /* 0x058fe400000006ff */
        /* <DEDUP_REMOVED lines=10> */
[----:B------:R-:W4:Y:S05]  /*30d0*/  LDC.64 R30, c[0x0][0x248] ;  /* 0x00009200ff1e7b82 */ /* 0x000f2a0000000a00 */
[----:B-1----:R-:W5:Y:S01]  /*30e0*/  LDG.E.128 R16, desc[UR6][R36.64] ;  /* 0x0000000624107981 */ /* 0x002f62000c1e1d00 */
[----:B----4-:R-:W-:Y:S04]  /*30f0*/  IMAD.WIDE.U32 R40, R30, 0xc0, R92 ;  /* 0x000000c01e287825 */ /* 0x010fe800078e005c */
[----:B------:R-:W-:Y:S05]  /*3100*/  IMAD R31, R31, 0xc0, RZ ;  /* 0x000000c01f1f7824 */ /* 0x000fea00078e02ff */
[----:B------:R-:W-:Y:S02]  /*3110*/  IADD3 R41, R41, R31, RZ ;  /* 0x0000001f29297210 */ /* 0x000fe40007ffe0ff */
[C---:B--2---:R-:W-:Y:S01]  /*3120*/  @!P0 SHF.L.U32 R20, R6.reuse, 0x10, RZ ;  /* 0x0000001006148819 */ /* 0x044fe200000006ff */
[C---:B------:R-:W-:Y:S01]  /*3130*/  @!P0 IMAD.U32 R5, R7.reuse, 0x10000, RZ ;  /* 0x0001000007058824 */ /* 0x040fe200078e00ff */
[----:B------:R-:W-:Y:S02]  /*3140*/  @!P0 LOP3.LUT R8, R6, 0xffff0000, RZ, 0xc0, !PT ;  /* 0xffff000006088812 */ /* 0x000fe400078ec0ff */
[----:B------:R-:W-:Y:S02]  /*3150*/  @!P0 LOP3.LUT R7, R7, 0xffff0000, RZ, 0xc0, !PT ;  /* 0xffff000007078812 */ /* 0x000fe400078ec0ff */
[C---:B---3--:R-:W-:Y:S01]  /*3160*/  @!P0 SHF.L.U32 R23, R25.reuse, 0x10, RZ ;  /* 0x0000001019178819 */ /* 0x048fe200000006ff */
[C---:B------:R-:W-:Y:S01]  /*3170*/  @!P0 IMAD.U32 R22, R24.reuse, 0x10000, RZ ;  /* 0x0001000018168824 */ /* 0x040fe200078e00ff */
[----:B------:R-:W-:Y:S02]  /*3180*/  @!P0 LOP3.LUT R27, R25, 0xffff0000, RZ, 0xc0, !PT ;  /* 0xffff0000191b8812 */ /* 0x000fe400078ec0ff */
[----:B------:R-:W-:Y:S02]  /*3190*/  @!P0 LOP3.LUT R24, R24, 0xffff0000, RZ, 0xc0, !PT ;  /* 0xffff000018188812 */ /* 0x000fe400078ec0ff */
[C---:B-----5:R-:W-:Y:S01]  /*31a0*/  @!P0 LOP3.LUT R21, R16.reuse, 0xffff0000, RZ, 0xc0, !PT ;  /* 0xffff000010158812 */ /* 0x060fe200078ec0ff */
        /* <DEDUP_REMOVED lines=32> */
.L_x_4623:
[----:B------:R-:W-:Y:S05]  /*33b0*/  BSYNC B0 ;  /* 0x0000000000007941 */ /* 0x000fea0003800000 */
.L_x_4622:
[C---:B------:R-:W-:Y:S01]  /*33c0*/  LEA R48, P3, R33.reuse, R46, 0x1 ;  /* 0x0000002e21307211 */ /* 0x040fe200078608ff */
[----:B------:R-:W-:Y:S01]  /*33d0*/  IMAD.MOV.U32 R8, RZ, RZ, R12 ;  /* 0x000000ffff087224 */ /* 0x000fe200078e000c */
[----:B------:R-:W-:Y:S02]  /*33e0*/  UMOV UR4, UR21 ;  /* 0x0000001500047c82 */ /* 0x000fe40008000000 */
[C---:B------:R-:W-:Y:S02]  /*33f0*/  LEA.HI.X.SX32 R47, R33.reuse, R47, 0x1, P3 ;  /* 0x0000002f212f7211 */ /* 0x040fe400018f0eff */
[C---:B------:R-:W-:Y:S04]  /*3400*/  LEA R12, P0, R33.reuse, R8, 0x1 ;  /* 0x00000008210c7211 */ /* 0x040fe800078008ff */
[----:B------:R-:W-:Y:S01]  /*3410*/  LEA.HI.X.SX32 R9, R33, R9, 0x1, P0 ;  /* 0x0000000921097211 */ /* 0x000fe200000f0eff */
[----:B------:R-:W-:Y:S08]  /*3420*/  BRA `(.L_x_4624) ;  /* 0x0000001800507947 */ /* 0x000ff00003800000 */
.L_x_4615:
        /* <DEDUP_REMOVED lines=86> */
.L_x_4628:
[----:B------:R-:W-:Y:S05]  /*3990*/  BSYNC B0 ;  /* 0x0000000000007941 */ /* 0x000fea0003800000 */
.L_x_4627:
[----:B-----5:R3:W-:Y:S02]  /*39a0*/  STG.E.128 desc[UR6][R92.64], R36 ;  /* 0x000000245c007986 */ /* 0x0207e4000c101d06 */
.L_x_4626:
[----:B------:R-:W-:Y:S05]  /*39b0*/  BSYNC B1 ;  /* 0x0000000000017941 */ /* 0x000fea0003800000 */
.L_x_4625:
        /* <DEDUP_REMOVED lines=12> */
[----:B-----5:R-:W-:Y:S01]  /*3a80*/  LOP3.LUT R33, R36, 0xffff0000, RZ, 0xc0, !PT ;  /* 0xffff000024217812 */ /* 0x020fe200078ec0ff */
[----:B------:R-:W-:Y:S01]  /*3a90*/  IMAD.MOV.U32 R140, RZ, RZ, RZ ;  /* 0x000000ffff8c7224 */ /* 0x000fe200078e00ff */
[C---:B------:R-:W-:Y:S01]  /*3aa0*/  SHF.L.U32 R40, R38.reuse, 0x10, RZ ;  /* 0x0000001026287819 */ /* 0x040fe200000006ff */
[----:B------:R-:W-:Y:S01]  /*3ab0*/  IMAD.MOV.U32 R144, RZ, RZ, RZ ;  /* 0x000000ffff907224 */ /* 0x000fe200078e00ff */
[----:B------:R-:W-:Y:S01]  /*3ac0*/  LOP3.LUT R41, R38, 0xffff0000, RZ, 0xc0, !PT ;  /* 0xffff000026297812 */ /* 0x000fe200078ec0ff */
[----:B--2---:R-:W-:Y:S01]  /*3ad0*/  IMAD.U32 R31, R36, 0x10000, RZ ;  /* 0x00010000241f7824 */ /* 0x004fe200078e00ff */
[----:B------:R-:W-:Y:S01]  /*3ae0*/  LOP3.LUT R45, R39, 0xffff0000, RZ, 0xc0, !PT ;  /* 0xffff0000272d7812 */ /* 0x000fe200078ec0ff */
[C---:B------:R-:W-:Y:S01]  /*3af0*/  IMAD.U32 R36, R37.reuse, 0x10000, RZ ;  /* 0x0001000025247824 */ /* 0x040fe200078e00ff */
[----:B------:R-:W-:Y:S01]  /*3b00*/  LOP3.LUT R37, R37, 0xffff0000, RZ, 0xc0, !PT ;  /* 0xffff000025257812 */ /* 0x000fe200078ec0ff */
[----:B------:R-:W-:Y:S02]  /*3b10*/  IMAD.U32 R44, R39, 0x10000, RZ ;  /* 0x00010000272c7824 */ /* 0x000fe400078e00ff */
[----:B------:R-:W-:Y:S01]  /*3b20*/  @P5 IADD3 R103, RZ, -UR25, RZ ;  /* 0x80000019ff675c10 */ /* 0x000fe2000fffe0ff */
[----:B------:R-:W-:Y:S01]  /*3b30*/  @P5 IMAD R140, RZ, RZ, -UR25 ;  /* 0x80000019ff8c5e24 */ /* 0x000fe2000f8e02ff */
[----:B------:R-:W-:Y:S02]  /*3b40*/  @P5 IADD3 R144, RZ, -UR25, RZ ;  /* 0x80000019ff905c10 */ /* 0x000fe4000fffe0ff */
[----:B------:R-:W-:Y:S02]  /*3b50*/  LEA R16, P0, R103, R142, 0x1 ;  /* 0x0000008e67107211 */ /* 0x000fe400078008ff */
        /* <DEDUP_REMOVED lines=34> */
[----:B------:R-:W-:Y:S01]  /*3d80*/  SHF.L.U32 R35, R53, 0x10, RZ ;  /* 0x0000001035237819 */ /* 0x000fe200000006ff */
[----:B------:R-:W-:Y:S02]  /*3d90*/  IMAD.U32 R32, R52, 0x10000, RZ ;  /* 0x0001000034207824 */ /* 0x000fe400078e00ff */
[----:B------:R-:W-:Y:S01]  /*3da0*/  FMUL.FTZ R2, R24, R27 ;  /* 0x0000001b18027220 */ /* 0x000fe20000410000 */
[----:B------:R-:W-:Y:S01]  /*3db0*/  LOP3.LUT R19, R19, 0xffff0000, RZ, 0xc0, !PT ;  /* 0xffff000013137812 */ /* 0x000fe200078ec0ff */
        /* <DEDUP_REMOVED lines=26> */
.L_x_4632:
[----:B------:R-:W-:Y:S05]  /*3f60*/  BSYNC B0 ;  /* 0x0000000000007941 */ /* 0x000fea0003800000 */
.L_x_4631:
[----:B-----5:R4:W-:Y:S02]  /*3f70*/  STG.E.128 desc[UR6][R138.64], R36 ;  /* 0x000000248a007986 */ /* 0x0209e4000c101d06 */
.L_x_4630:
[----:B------:R-:W-:Y:S05]  /*3f80*/  BSYNC B1 ;  /* 0x0000000000017941 */ /* 0x000fea0003800000 */
.L_x_4629:
[----:B------:R-:W-:Y:S04]  /*3f90*/  BSSY B1, `(.L_x_4633) ;  /* 0x000005c000017945 */ /* 0x000fe80003800000 */
[----:B------:R-:W-:Y:S05]  /*3fa0*/  @P4 BRA `(.L_x_4634) ;  /* 0x0000000400684947 */ /* 0x000fea0003800000 */
        /* <DEDUP_REMOVED lines=88> */
.L_x_4636:
[----:B------:R-:W-:Y:S05]  /*4530*/  BSYNC B0 ;  /* 0x0000000000007941 */ /* 0x000fea0003800000 */
.L_x_4635:
[----:B-----5:R4:W-:Y:S02]  /*4540*/  STG.E.128 desc[UR6][R138.64], R36 ;  /* 0x000000248a007986 */ /* 0x0209e4000c101d06 */
.L_x_4634:
[----:B------:R-:W-:Y:S05]  /*4550*/  BSYNC B1 ;  /* 0x0000000000017941 */ /* 0x000fea0003800000 */
.L_x_4633:
[----:B------:R-:W-:Y:S04]  /*4560*/  BSSY B1, `(.L_x_4637) ;  /* 0x000005f000017945 */ /* 0x000fe80003800000 */
[----:B------:R-:W-:Y:S05]  /*4570*/  @P3 BRA `(.L_x_4638) ;  /* 0x0000000400743947 */ /* 0x000fea0003800000 */
[----:B--2---:R-:W3:Y:S01]  /*4580*/  LDC.64 R2, c[0x0][0x338] ;  /* 0x0000ce00ff027b82 */ /* 0x004ee20000000a00 */
[----:B------:R-:W-:Y:S01]  /*4590*/  ISETP.GE.AND P0, PT, R76, UR4, PT ;  /* 0x000000044c007c0c */ /* 0x000fe2000bf06270 */
[----:B------:R-:W-:Y:S01]  /*45a0*/  BSSY B0, `(.L_x_4639) ;  /* 0x0000059000007945 */ /* 0x000fe20003800000 */
[----:B---3--:R-:W-:Y:S04]  /*45b0*/  IMAD.WIDE.U32 R142, R2, 0xc0, R104 ;  /* 0x000000c0028e7825 */ /* 0x008fe800078e0068 */
        /* <DEDUP_REMOVED lines=87> */
.L_x_4640:
[----:B------:R-:W-:Y:S05]  /*4b30*/  BSYNC B0 ;  /* 0x0000000000007941 */ /* 0x000fea0003800000 */
.L_x_4639:
[----:B-----5:R2:W-:Y:S02]  /*4b40*/  STG.E.128 desc[UR6][R138.64], R36 ;  /* 0x000000248a007986 */ /* 0x0205e4000c101d06 */
.L_x_4638:
[----:B------:R-:W-:Y:S05]  /*4b50*/  BSYNC B1 ;  /* 0x0000000000017941 */ /* 0x000fea0003800000 */
.L_x_4637:
        /* <DEDUP_REMOVED lines=8> */
.L_x_4614:
[----:B--2---:R-:W2:Y:S01]  /*4be0*/  @!P6 LDG.E.128 R20, desc[UR6][R104.64] ;  /* 0x000000066814e981 */ /* 0x004ea2000c1e1d00 */
[CC--:B------:R-:W-:Y:S01]  /*4bf0*/  @!P5 LEA R28, P0, R111.reuse, R104.reuse, 0x1 ;  /* 0x000000686f1cd211 */ /* 0x0c0fe200078008ff */
[----:B------:R-:W1:Y:S01]  /*4c00*/  @!P3 LDC.64 R2, c[0x0][0x338] ;  /* 0x0000ce00ff02bb82 */ /* 0x000e620000000a00 */
[----:B------:R-:W-:Y:S02]  /*4c10*/  UMOV UR4, URZ ;  /* 0x0000003f00047c82 */ /* 0x000fe40008000000 */
        /* <DEDUP_REMOVED lines=11> */
[----:B--2---:R-:W-:Y:S01]  /*4cd0*/  @!P4 LEA R22, P0, R136, R92, 0x1 ;  /* 0x0000005c8816c211 */ /* 0x004fe200078008ff */
[----:B-1----:R-:W-:Y:S03]  /*4ce0*/  @!P3 IMAD.WIDE.U32 R20, R2, 0xc0, R92 ;  /* 0x000000c00214b825 */ /* 0x002fe600078e005c */
[----:B------:R-:W-:Y:S01]  /*4cf0*/  @!P4 LEA.HI.X R23, R136, R93, R88, 0x1, P0 ;  /* 0x0000005d8817c211 */ /* 0x000fe200000f0c58 */
[----:B------:R-:W-:Y:S04]  /*4d00*/  @!P3 IMAD R3, R3, 0xc0, RZ ;  /* 0x000000c00303b824 */ /* 0x000fe800078e02ff */
[----:B------:R-:W-:Y:S01]  /*4d10*/  @!P3 IMAD.IADD R21, R21, 0x1, R3 ;  /* 0x000000011515b824 */ /* 0x000fe200078e0203 */
[----:B---3--:R1:W-:Y:S04]  /*4d20*/  @!P5 STG.E.128 desc[UR6][R26.64], R4 ;  /* 0x000000041a00d986 */ /* 0x0083e8000c101d06 */
[----:B------:R-:W2:Y:S04]  /*4d30*/  @!P4 LDG.E.128 R16, desc[UR6][R16.64] ;  /* 0x000000061010c981 */ /* 0x000ea8000c1e1d00 */
[----:B--2---:R2:W-:Y:S04]  /*4d40*/  @!P4 STG.E.128 desc[UR6][R22.64], R16 ;  /* 0x000000101600c986 */ /* 0x0045e8000c101d06 */
[----:B-1----:R-:W3:Y:S04]  /*4d50*/  @!P3 LDG.E.128 R4, desc[UR6][R24.64] ;  /* 0x000000061804b981 */ /* 0x002ee8000c1e1d00 */
[----:B---3--:R2:W-:Y:S02]  /*4d60*/  @!P3 STG.E.128 desc[UR6][R20.64], R4 ;  /* 0x000000041400b986 */ /* 0x0085e4000c101d06 */
.L_x_4624:
        /* <DEDUP_REMOVED lines=81> */
.L_x_4641:
[----:B------:R-:W1:Y:S01]  /*5280*/  LDC R2, c[0x0][0x250] ;  /* 0x00009400ff027b82 */ /* 0x000e620000000800 */
[----:B------:R-:W-:Y:S07]  /*5290*/  IMAD.MOV.U32 R101, RZ, RZ, R95 ;  /* 0x000000ffff657224 */ /* 0x000fee00078e005f */
[----:B------:R-:W2:Y:S02]  /*52a0*/  LDC R0, c[0x0][0x248] ;  /* 0x00009200ff007b82 */ /* 0x000ea40000000800 */
[----:B--2---:R-:W-:Y:S02]  /*52b0*/  IMAD.U32 R5, R0, -0x80, RZ ;  /* 0xffffff8000057824 */ /* 0x004fe400078e00ff */
[----:B-1----:R-:W-:Y:S03]  /*52c0*/  IMAD.U32 R3, R2, -0x80, RZ ;  /* 0xffffff8002037824 */ /* 0x002fe600078e00ff */
[----:B---3--:R-:W-:Y:S02]  /*52d0*/  LEA R92, P0, R5, R92, 0x1 ;  /* 0x0000005c055c7211 */ /* 0x008fe400078008ff */
[----:B------:R-:W-:Y:S02]  /*52e0*/  LEA R100, P3, R3, R100, 0x1 ;  /* 0x0000006403647211 */ /* 0x000fe400078608ff */
[----:B------:R-:W-:Y:S02]  /*52f0*/  LEA.HI.X.SX32 R93, R5, R93, 0x1, P0 ;  /* 0x0000005d055d7211 */ /* 0x000fe400000f0eff */
[----:B------:R-:W-:Y:S09]  /*5300*/  LEA.HI.X.SX32 R95, R3, R101, 0x1, P3 ;  /* 0x00000065035f7211 */ /* 0x000ff200018f0eff */
.L_x_4642:
[----:B------:R-:W-:Y:S04]  /*5310*/  IADD3 R11, R11, -0x1, RZ ;  /* 0xffffffff0b0b7810 */ /* 0x000fe80007ffe0ff */
[----:B------:R-:W-:Y:S11]  /*5320*/  ISETP.GT.AND P0, PT, R11, R84, PT ;  /* 0x000000540b00720c */ /* 0x000ff60003f04270 */
[----:B------:R-:W-:Y:S02]  /*5330*/  @!UPT UIADD3 URZ, URZ, URZ, URZ ;  /* 0x0000003f3f3ff290 */ /* 0x000fe4000fffe03f */
[----:B------:R-:W-:Y:S05]  /*5340*/  @P0 BRA `(.L_x_4643) ;  /* 0xffffffcc00d40947 */ /* 0x000fea000383ffff */
.L_x_4613:
        /* <DEDUP_REMOVED lines=20> */
[--C-:B------:R-:W-:Y:S01]  /*5490*/  IMAD.IADD R8, R98, 0x1, -R57.reuse ;  /* 0x0000000162087824 */ /* 0x100fe200078e0a39 */
[----:B------:R-:W-:Y:S02]  /*54a0*/  LEA R24, P2, R5, UR8, 0x1 ;  /* 0x0000000805187c11 */ /* 0x000fe4000f8408ff */
[----:B------:R-:W-:Y:S02]  /*54b0*/  LEA.HI.X R13, R120, UR9, R66, 0x1, P3 ;  /* 0x00000009780d7c11 */ /* 0x000fe400098f0c42 */
[----:B--2---:R-:W-:-:S05]  /*54c0*/  IADD3 R0, R0, R68, R57 ;  /* 0x0000004400007210 */ /* 0x004fca0007ffe039 */
        /* <DEDUP_REMOVED lines=52> */
[-C--:B------:R-:W-:Y:S01]  /*5810*/  FMUL.FTZ R6, R16, R2.reuse ;  /* 0x0000000210067220 */ /* 0x080fe20000410000 */
[----:B------:R-:W-:Y:S01]  /*5820*/  FMUL.FTZ R7, R9, R2 ;  /* 0x0000000209077220 */ /* 0x000fe20000410000 */
[----:B------:R-:W-:Y:S01]  /*5830*/  LOP3.LUT R18, R5, 0xffff0000, RZ, 0xc0, !PT ;  /* 0xffff000005127812 */ /* 0x000fe200078ec0ff */
[----:B------:R-:W-:Y:S01]  /*5840*/  FMUL.FTZ R22, R12, R17 ;  /* 0x000000110c167220 */ /* 0x000fe20000410000 */
[----:B------:R-:W-:Y:S01]  /*5850*/  SHF.L.U32 R4, R4, 0x10, RZ ;  /* 0x0000001004047819 */ /* 0x000fe200000006ff */
[----:B------:R-:W-:Y:S01]  /*5860*/  FMUL.FTZ R2, R20, R3 ;  /* 0x0000000314027220 */ /* 0x000fe20000410000 */
[----:B------:R-:W-:Y:S01]  /*5870*/  FMUL.FTZ R17, R13, R17 ;  /* 0x000000110d117220 */ /* 0x000fe20000410000 */
        /* <DEDUP_REMOVED lines=12> */
.L_x_4650:
[----:B------:R-:W-:Y:S05]  /*5940*/  BSYNC B0 ;  /* 0x0000000000007941 */ /* 0x000fea0003800000 */
.L_x_4649:
[----:B-----5:R2:W-:Y:S02]  /*5950*/  STS.128 [R122], R12 ;  /* 0x0000000c7a007388 */ /* 0x0205e40000000c00 */
.L_x_4648:
[----:B------:R-:W-:Y:S05]  /*5960*/  BSYNC B1 ;  /* 0x0000000000017941 */ /* 0x000fea0003800000 */
.L_x_4647:
        /* <DEDUP_REMOVED lines=18> */
[C---:B---34-:R-:W-:Y:S02]  /*5a90*/  IADD3 R18, P0, R2.reuse, UR8, RZ ;  /* 0x0000000802127c10 */ /* 0x058fe4000ff1e0ff */
[----:B------:R-:W-:Y:S02]  /*5aa0*/  IADD3 R4, P2, R2, UR10, RZ ;  /* 0x0000000a02047c10 */ /* 0x000fe4000ff5e0ff */
[C---:B------:R-:W-:Y:S02]  /*5ab0*/  IADD3.X R19, R0.reuse, UR9, RZ, P0, !PT ;  /* 0x0000000900137c10 */ /* 0x040fe400087fe4ff */
[----:B------:R-:W-:-:S03]  /*5ac0*/  IADD3.X R5, R0, UR11, RZ, P2, !PT ;  /* 0x0000000b00057c10 */ /* 0x000fc600097fe4ff */
[----:B------:R-:W3:Y:S04]  /*5ad0*/  LDG.E.64 R2, desc[UR6][R18.64] ;  /* 0x0000000612027981 */ /* 0x000ee8000c1e1b00 */
[----:B------:R-:W4:Y:S01]  /*5ae0*/  LDG.E.64 R4, desc[UR6][R4.64] ;  /* 0x0000000604047981 */ /* 0x000f22000c1e1b00 */
[C---:B-----5:R-:W-:Y:S01]  /*5af0*/  LOP3.LUT R0, R13.reuse, 0xffff0000, RZ, 0xc0, !PT ;  /* 0xffff00000d007812 */ /* 0x060fe200078ec0ff */
[----:B------:R-:W-:Y:S01]  /*5b00*/  IMAD.U32 R6, R13, 0x10000, RZ ;  /* 0x000100000d067824 */ /* 0x000fe200078e00ff */
[C---:B------:R-:W-:Y:S02]  /*5b10*/  LOP3.LUT R8, R15.reuse, 0xffff0000, RZ, 0xc0, !PT ;  /* 0xffff00000f087812 */ /* 0x040fe400078ec0ff */
[C---:B------:R-:W-:Y:S02]  /*5b20*/  SHF.L.U32 R7, R12.reuse, 0x10, RZ ;  /* 0x000000100c077819 */ /* 0x040fe400000006ff */
[----:B------:R-:W-:Y:S01]  /*5b30*/  LOP3.LUT R16, R12, 0xffff0000, RZ, 0xc0, !PT ;  /* 0xffff00000c107812 */ /* 0x000fe200078ec0ff */
[----:B------:R-:W-:Y:S01]  /*5b40*/  IMAD.U32 R12, R15, 0x10000, RZ ;  /* 0x000100000f0c7824 */ /* 0x000fe200078e00ff */
[----:B------:R-:W-:-:S02]  /*5b50*/  SHF.L.U32 R13, R14, 0x10, RZ ;  /* 0x000000100e0d7819 */ /* 0x000fc400000006ff */
        /* <DEDUP_REMOVED lines=29> */
.L_x_4653:
[----:B------:R-:W-:Y:S05]  /*5d30*/  BSYNC B0 ;  /* 0x0000000000007941 */ /* 0x000fea0003800000 */
.L_x_4652:
[----:B-----5:R1:W-:Y:S01]  /*5d40*/  STS.128 [R122+0x800], R12 ;  /* 0x0008000c7a007388 */ /* 0x0203e20000000c00 */
[----:B------:R-:W-:Y:S05]  /*5d50*/  BRA `(.L_x_4651) ;  /* 0x0000000c00b47947 */ /* 0x000fea0003800000 */
.L_x_4646:
        /* <DEDUP_REMOVED lines=98> */
.L_x_4657:
[----:B------:R-:W-:Y:S05]  /*6380*/  BSYNC B0 ;  /* 0x0000000000007941 */ /* 0x000fea0003800000 */
.L_x_4656:
[----:B-----5:R1:W-:Y:S02]  /*6390*/  STS.128 [R122], R20 ;  /* 0x000000147a007388 */ /* 0x0203e40000000c00 */
.L_x_4655:
[----:B------:R-:W-:Y:S05]  /*63a0*/  BSYNC B1 ;  /* 0x0000000000017941 */ /* 0x000fea0003800000 */
.L_x_4654:
        /* <DEDUP_REMOVED lines=22> */
[----:B--2---:R-:W-:Y:S01]  /*6510*/  IMAD.WIDE R12, R71, 0x2, R24 ;  /* 0x00000002470c7825 */ /* 0x004fe200078e0218 */
        /* <DEDUP_REMOVED lines=76> */
.L_x_4659:
[----:B------:R-:W-:Y:S05]  /*69e0*/  BSYNC B0 ;  /* 0x0000000000007941 */ /* 0x000fea0003800000 */
.L_x_4658:
[----:B-----5:R1:W-:Y:S01]  /*69f0*/  STS.128 [R122+0x800], R4 ;  /* 0x000800047a007388 */ /* 0x0203e20000000c00 */
[----:B------:R-:W-:Y:S05]  /*6a00*/  BRA `(.L_x_4651) ;  /* 0x0000000000887947 */ /* 0x000fea0003800000 */
.L_x_4645:
        /* <DEDUP_REMOVED lines=19> */
.L_x_4661:
[----:B------:R-:W-:Y:S05]  /*6b40*/  BSYNC B0 ;  /* 0x0000000000007941 */ /* 0x000fea0003800000 */
.L_x_4660:
        /* <DEDUP_REMOVED lines=14> */
.L_x_4651:
[----:B------:R-:W-:Y:S05]  /*6c30*/  BSYNC B2 ;  /* 0x0000000000027941 */ /* 0x000fea0003800000 */
.L_x_4644:
[----:B------:R-:W-:Y:S01]  /*6c40*/  VIADD R90, R50, 0xffffffff ;  /* 0xffffffff325a7836 */ /* 0x000fe20000000000 */
[----:B-1----:R-:W1:Y:S01]  /*6c50*/  LDC.64 R4, c[0x0][0x3c8] ;  /* 0x0000f200ff047b82 */ /* 0x002e620000000a00 */
[----:B------:R-:W-:Y:S01]  /*6c60*/  ULDC.64 UR12, c[0x0][0x218] ;  /* 0x00008600000c7ab9 */ /* 0x000fe20000000a00 */
[----:B--2---:R-:W-:Y:S01]  /*6c70*/  VIADD R12, R130, 0x40 ;  /* 0x00000040820c7836 */ /* 0x004fe20000000000 */
[----:B------:R-:W-:Y:S01]  /*6c80*/  LEA R120, P0, R124, UR12, 0x1 ;  /* 0x0000000c7c787c11 */ /* 0x000fe2000f8008ff */
[----:B------:R-:W-:Y:S01]  /*6c90*/  IMAD.SHL.U32 R8, R90, 0x80, RZ ;  /* 0x000000805a087824 */ /* 0x000fe200078e00ff */
[----:B------:R-:W-:Y:S01]  /*6ca0*/  BSSY B0, `(.L_x_4662) ;  /* 0x0000013000007945 */ /* 0x000fe20003800000 */
[----:B------:R-:W-:Y:S01]  /*6cb0*/  VIADD R6, R130, 0x60 ;  /* 0x0000006082067836 */ /* 0x000fe20000000000 */
[----:B------:R-:W-:Y:S01]  /*6cc0*/  LEA.HI.X R121, R124, UR13, R115, 0x1, P0 ;  /* 0x0000000d7c797c11 */ /* 0x000fe200080f0c73 */
[----:B------:R-:W-:-:S05]  /*6cd0*/  IMAD.IADD R7, R51, 0x1, -R8 ;  /* 0x0000000133077824 */ /* 0x000fca00078e0a08 */
[-C--:B------:R-:W-:Y:S02]  /*6ce0*/  ISETP.GE.AND P5, PT, R130, R7.reuse, PT ;  /* 0x000000078200720c */ /* 0x080fe40003fa6270 */
[-C--:B------:R-:W-:Y:S02]  /*6cf0*/  ISETP.GE.AND P4, PT, R11, R7.reuse, PT ;  /* 0x000000070b00720c */ /* 0x080fe40003f86270 */
[-C--:B------:R-:W-:Y:S02]  /*6d00*/  ISETP.GE.AND P3, PT, R12, R7.reuse, PT ;  /* 0x000000070c00720c */ /* 0x080fe40003f66270 */
[----:B------:R-:W-:-:S07]  /*6d10*/  ISETP.GE.AND P2, PT, R6, R7, PT ;  /* 0x000000070600720c */ /* 0x000fce0003f46270 */
        /* <DEDUP_REMOVED lines=11> */
.L_x_4663:
[----:B------:R-:W-:Y:S05]  /*6dd0*/  BSYNC B0 ;  /* 0x0000000000007941 */ /* 0x000fea0003800000 */
.L_x_4662:
        /* <DEDUP_REMOVED lines=12> */
.L_x_4665:
[----:B------:R-:W-:Y:S05]  /*6ea0*/  BSYNC B0 ;  /* 0x0000000000007941 */ /* 0x000fea0003800000 */
.L_x_4664:
        /* <DEDUP_REMOVED lines=13> */
.L_x_4667:
[----:B------:R-:W-:Y:S05]  /*6f80*/  BSYNC B0 ;  /* 0x0000000000007941 */ /* 0x000fea0003800000 */
.L_x_4666:
        /* <DEDUP_REMOVED lines=14> */
.L_x_4669:
[----:B------:R-:W-:Y:S05]  /*7070*/  BSYNC B0 ;  /* 0x0000000000007941 */ /* 0x000fea0003800000 */
.L_x_4668:
[----:B------:R-:W0:Y:S01]  /*7080*/  LDGDEPBAR ;  /* 0x00000000000079af */ /* 0x000e220000000000 */
[----:B------:R-:W-:Y:S01]  /*7090*/  ULDC.64 UR8, c[0x0][0x3d0] ;  /* 0x0000f40000087ab9 */ /* 0x000fe20000000a00 */
[----:B-1----:R-:W-:Y:S01]  /*70a0*/  LOP3.LUT R3, R64, 0xfffffff8, RZ, 0xc0, !PT ;  /* 0xfffffff840037812 */ /* 0x002fe200078ec0ff */
[----:B------:R-:W-:Y:S01]  /*70b0*/  IMAD R0, R65, UR8, RZ ;  /* 0x0000000841007c24 */ /* 0x000fe2000f8e02ff */
[----:B------:R-:W-:Y:S01]  /*70c0*/  LOP3.LUT R60, R60, 0x7fffffe, RZ, 0xc0, !PT ;  /* 0x07fffffe3c3c7812 */ /* 0x000fe200078ec0ff */
[C---:B------:R-:W-:Y:S01]  /*70d0*/  IMAD.WIDE.U32 R132, R67.reuse, UR8, R132 ;  /* 0x0000000843847c25 */ /* 0x040fe2000f8e0084 */
[----:B------:R-:W-:Y:S01]  /*70e0*/  SHF.R.S32.HI R2, RZ, 0x1f, R61 ;  /* 0x0000001fff027819 */ /* 0x000fe2000001143d */
[----:B------:R-:W-:Y:S01]  /*70f0*/  ULDC.64 UR10, c[0x0][0x220] ;  /* 0x00008800000a7ab9 */ /* 0x000fe20000000a00 */
[-C--:B------:R-:W-:Y:S01]  /*7100*/  ISETP.GE.AND P5, PT, R130, R7.reuse, PT ;  /* 0x000000078200720c */ /* 0x080fe20003fa6270 */
[----:B------:R-:W-:Y:S01]  /*7110*/  IMAD R0, R67, UR9, R0 ;  /* 0x0000000943007c24 */ /* 0x000fe2000f8e0200 */
[----:B---34-:R-:W-:Y:S01]  /*7120*/  LEA R16, P0, R132, R4, 0x2 ;  /* 0x0000000484107211 */ /* 0x018fe200078010ff */
[----:B------:R-:W-:Y:S01]  /*7130*/  IMAD.SHL.U32 R18, R59, 0x40, RZ ;  /* 0x000000403b127824 */ /* 0x000fe200078e00ff */
[----:B------:R-:W-:Y:S01]  /*7140*/  ISETP.GE.AND P4, PT, R11, R7, PT ;  /* 0x000000070b00720c */ /* 0x000fe20003f86270 */
[----:B------:R-:W-:Y:S01]  /*7150*/  IMAD.IADD R0, R133, 0x1, R0 ;  /* 0x0000000185007824 */ /* 0x000fe200078e0200 */
[----:B------:R-:W-:-:S04]  /*7160*/  ULDC UR5, c[0x0][0x2e8] ;  /* 0x0000ba0000057ab9 */ /* 0x000fc80000000800 */
[----:B------:R-:W-:-:S05]  /*7170*/  LEA.HI.X R17, R132, R5, R0, 0x2, P0 ;  /* 0x0000000584117211 */ /* 0x000fca00000f1400 */
[----:B------:R1:W5:Y:S01]  /*7180*/  LDG.E R0, desc[UR6][R16.64] ;  /* 0x0000000610007981 */ /* 0x000362000c1e1900 */
[----:B------:R-:W-:-:S04]  /*7190*/  DEPBAR.LE SB0, 0x0 ;  /* 0x000080000000791a */ /* 0x000fc80000000000 */
[----:B------:R-:W-:Y:S01]  /*71a0*/  BAR.SYNC.DEFER_BLOCKING 0x0 ;  /* 0x0000000000007b1d */ /* 0x000fe20000010000 */
[----:B------:R-:W-:Y:S01]  /*71b0*/  IMAD.IADD R3, R58, 0x1, -R3 ;  /* 0x000000013a037824 */ /* 0x000fe200078e0a03 */
[----:B------:R-:W-:Y:S01]  /*71c0*/  SHF.R.S32.HI R5, RZ, 0x4, R62 ;  /* 0x00000004ff057819 */ /* 0x000fe2000001143e */
[----:B------:R-:W-:Y:S01]  /*71d0*/  IMAD.IADD R9, R61, 0x1, -R60 ;  /* 0x000000013d097824 */ /* 0x000fe200078e0a3c */
[----:B------:R-:W-:Y:S02]  /*71e0*/  LEA.HI R61, R2, R61, RZ, 0x3 ;  /* 0x0000003d023d7211 */ /* 0x000fe400078f18ff */
[----:B------:R-:W-:Y:S01]  /*71f0*/  LEA.HI R14, R62, R5, RZ, 0x1 ;  /* 0x000000053e0e7211 */ /* 0x000fe200078f08ff */
[----:B------:R-:W-:Y:S01]  /*7200*/  BSSY B0, `(.L_x_4670) ;  /* 0x000002e000007945 */ /* 0x000fe20003800000 */
[----:B------:R-:W-:Y:S01]  /*7210*/  LEA.HI R2, R3, R3, RZ, 0x1 ;  /* 0x0000000303027211 */ /* 0x000fe200078f08ff */
[----:B------:R-:W-:Y:S01]  /*7220*/  IMAD.SHL.U32 R48, R61, 0x20, RZ ;  /* 0x000000203d307824 */ /* 0x000fe200078e00ff */
[----:B------:R-:W-:-:S02]  /*7230*/  LOP3.LUT R14, R14, 0xfffffffe, RZ, 0xc0, !PT ;  /* 0xfffffffe0e0e7812 */ /* 0x000fc400078ec0ff */
[----:B------:R-:W-:Y:S02]  /*7240*/  LOP3.LUT R4, R2, 0x3fffffe, RZ, 0xc0, !PT ;  /* 0x03fffffe02047812 */ /* 0x000fe400078ec0ff */
[----:B------:R-:W-:Y:S01]  /*7250*/  SHF.R.S32.HI R2, RZ, 0x1, R2 ;  /* 0x00000001ff027819 */ /* 0x000fe20000011402 */
[----:B------:R-:W-:Y:S01]  /*7260*/  IMAD.IADD R5, R5, 0x1, -R14 ;  /* 0x0000000105057824 */ /* 0x000fe200078e0a0e */
[----:B------:R-:W-:Y:S01]  /*7270*/  LOP3.LUT R18, R18, 0xc0, RZ, 0xc0, !PT ;  /* 0x000000c012127812 */ /* 0x000fe200078ec0ff */
[----:B------:R-:W-:Y:S01]  /*7280*/  IMAD.IADD R4, R3, 0x1, -R4 ;  /* 0x0000000103047824 */ /* 0x000fe200078e0a04 */
[----:B------:R-:W-:Y:S01]  /*7290*/  LOP3.LUT R48, R48, 0xffffff00, RZ, 0xc0, !PT ;  /* 0xffffff0030307812 */ /* 0x000fe200078ec0ff */
[----:B------:R-:W-:Y:S01]  /*72a0*/  IMAD.SHL.U32 R14, R2, 0x40, RZ ;  /* 0x00000040020e7824 */ /* 0x000fe200078e00ff */
[----:B------:R-:W-:Y:S01]  /*72b0*/  LEA R132, P0, R126, UR10, 0x1 ;  /* 0x0000000a7e847c11 */ /* 0x000fe2000f8008ff */
[----:B------:R-:W-:Y:S01]  /*72c0*/  IMAD.SHL.U32 R11, R5, 0x8, RZ ;  /* 0x00000008050b7824 */ /* 0x000fe200078e00ff */
[----:B------:R-:W-:Y:S01]  /*72d0*/  ISETP.GE.AND P3, PT, R12, R7, PT ;  /* 0x000000070c00720c */ /* 0x000fe20003f66270 */
[----:B------:R-:W-:Y:S01]  /*72e0*/  IMAD.SHL.U32 R3, R63, 0x8, RZ ;  /* 0x000000083f037824 */ /* 0x000fe200078e00ff */
[----:B------:R3:W-:Y:S01]  /*72f0*/  @P5 STS [R122+0x3000], RZ ;  /* 0x003000ff7a005388 */ /* 0x0007e20000000800 */
[----:B------:R-:W-:Y:S01]  /*7300*/  LOP3.LUT R14, R14, 0xc0, RZ, 0xc0, !PT ;  /* 0x000000c00e0e7812 */ /* 0x000fe200078ec0ff */
[----:B-1----:R-:W-:Y:S01]  /*7310*/  IMAD R16, R56, 0x200, R48 ;  /* 0x0000020038107824 */ /* 0x002fe200078e0230 */
[----:B------:R-:W-:Y:S01]  /*7320*/  LOP3.LUT R11, R18, 0x8, R11, 0xf8, !PT ;  /* 0x00000008120b7812 */ /* 0x000fe200078ef80b */
[----:B------:R3:W-:Y:S01]  /*7330*/  @P5 STS [R122+0x3004], RZ ;  /* 0x003004ff7a005388 */ /* 0x0007e20000000800 */
[----:B------:R-:W-:Y:S01]  /*7340*/  LOP3.LUT R3, R14, 0x8, R3, 0xf8, !PT ;  /* 0x000000080e037812 */ /* 0x000fe200078ef803 */
[----:B------:R-:W-:Y:S01]  /*7350*/  IMAD R85, R5, 0x8, R4 ;  /* 0x0000000805557824 */ /* 0x000fe200078e0204 */
[----:B------:R-:W-:Y:S01]  /*7360*/  SHF.R.U32.HI R18, RZ, 0x3, R18 ;  /* 0x00000003ff127819 */ /* 0x000fe20000011612 */
[----:B------:R3:W-:Y:S01]  /*7370*/  @P5 STS.64 [R122+0x3008], RZ ;  /* 0x003008ff7a005388 */ /* 0x0007e20000000a00 */
[----:B------:R-:W-:Y:S01]  /*7380*/  SHF.R.U32.HI R14, RZ, 0x3, R14 ;  /* 0x00000003ff0e7819 */ /* 0x000fe2000001160e */
[----:B------:R-:W-:Y:S01]  /*7390*/  IMAD R16, R9, 0x20, R16 ;  /* 0x0000002009107824 */ /* 0x000fe200078e0210 */
[----:B------:R-:W-:-:S02]  /*73a0*/  LOP3.LUT R11, R11, R18, RZ, 0x3c, !PT ;  /* 0x000000120b0b7212 */ /* 0x000fc400078e3cff */
[----:B------:R-:W-:Y:S02]  /*73b0*/  LOP3.LUT R14, R3, R14, RZ, 0x3c, !PT ;  /* 0x0000000e030e7212 */ /* 0x000fe400078e3cff */
[----:B------:R-:W1:Y:S01]  /*73c0*/  MUFU.RCP R3, UR5 ;  /* 0x0000000500037d08 */ /* 0x000e620008001000 */
[----:B------:R-:W-:Y:S01]  /*73d0*/  IMAD.IADD R87, R11, 0x1, R16 ;  /* 0x000000010b577824 */ /* 0x000fe200078e0210 */
[----:B------:R-:W-:Y:S01]  /*73e0*/  ISETP.GE.AND P2, PT, R6, R7, PT ;  /* 0x000000070600720c */ /* 0x000fe20003f46270 */
[----:B------:R-:W-:Y:S01]  /*73f0*/  IMAD.U32 R85, R85, 0x20, R14 ;  /* 0x0000002055557824 */ /* 0x000fe200078e000e */
[----:B------:R-:W-:Y:S02]  /*7400*/  LEA.HI.X R133, R126, UR11, R129, 0x1, P0 ;  /* 0x0000000b7e857c11 */ /* 0x000fe400080f0c81 */
[----:B------:R-:W-:Y:S02]  /*7410*/  LEA R87, R87, UR4, 0x1 ;  /* 0x0000000457577c11 */ /* 0x000fe4000f8e08ff */
        /* <DEDUP_REMOVED lines=12> */
.L_x_4671:
[----:B------:R-:W-:Y:S05]  /*74e0*/  BSYNC B0 ;  /* 0x0000000000007941 */ /* 0x000fea0003800000 */
.L_x_4670:
        /* <DEDUP_REMOVED lines=13> */
.L_x_4673:
[----:B------:R-:W-:Y:S05]  /*75c0*/  BSYNC B0 ;  /* 0x0000000000007941 */ /* 0x000fea0003800000 */
.L_x_4672:
        /* <DEDUP_REMOVED lines=14> */
.L_x_4675:
[----:B------:R-:W-:Y:S05]  /*76b0*/  BSYNC B0 ;  /* 0x0000000000007941 */ /* 0x000fea0003800000 */
.L_x_4674:
        /* <DEDUP_REMOVED lines=15> */
.L_x_4677:
[----:B------:R-:W-:Y:S05]  /*77b0*/  BSYNC B0 ;  /* 0x0000000000007941 */ /* 0x000fea0003800000 */
.L_x_4676:
        /* <DEDUP_REMOVED lines=8> */
[----:B------:R-:W-:Y:S01]  /*7840*/  LDSM.16.M88.4 R100, [R85+0x1c00] ;  /* 0x001c00005564783b */ /* 0x000fe20000000200 */
[----:B------:R-:W-:Y:S01]  /*7850*/  IMAD R56, R56, 0x10, R57 ;  /* 0x0000001038387824 */ /* 0x000fe200078e0239 */
[----:B------:R-:W-:Y:S01]  /*7860*/  ULDC UR5, c[0x0][0x398] ;  /* 0x0000e60000057ab9 */ /* 0x000fe20000000800 */
[----:B------:R-:W-:Y:S01]  /*7870*/  IMAD R48, R9, 0x20, R48 ;  /* 0x0000002009307824 */ /* 0x000fe200078e0230 */
[----:B------:R-:W-:Y:S01]  /*7880*/  LDSM.16.M88.4 R40, [R86] ;  /* 0x000000005628783b */ /* 0x000fe20000000200 */
[----:B------:R-:W-:Y:S01]  /*7890*/  @P0 VIADD R84, R2, 0xffffffe0 ;  /* 0xffffffe002540836 */ /* 0x000fe20000000000 */
[----:B------:R-:W-:-:S02]  /*78a0*/  LEA.HI R2, R49, R58, RZ, 0x5 ;  /* 0x0000003a31027211 */ /* 0x000fc400078f28ff */
[----:B------:R-:W1:Y:S01]  /*78b0*/  LDSM.16.M88.4 R72, [R85+0x2000] ;  /* 0x002000005548783b */ /* 0x000e620000000200 */
[----:B------:R-:W-:Y:S01]  /*78c0*/  IMAD.IADD R11, R11, 0x1, R48 ;  /* 0x000000010b0b7824 */ /* 0x000fe200078e0230 */
[----:B------:R-:W-:Y:S02]  /*78d0*/  LOP3.LUT R49, R2, 0xffffffe0, RZ, 0xc0, !PT ;  /* 0xffffffe002317812 */ /* 0x000fe400078ec0ff */
[----:B------:R-:W3:Y:S01]  /*78e0*/  LDSM.16.M88.4 R4, [R84] ;  /* 0x000000005404783b */ /* 0x000ee20000000200 */
[C---:B------:R-:W-:Y:S02]  /*78f0*/  VIADD R79, R84.reuse, 0x1400 ;  /* 0x00001400544f7836 */ /* 0x040fe40000000000 */
[----:B------:R-:W-:Y:S01]  /*7900*/  VIADD R78, R84, 0x1800 ;  /* 0x00001800544e7836 */ /* 0x000fe20000000000 */
[----:B------:R-:W4:Y:S01]  /*7910*/  LDSM.16.M88.4 R20, [R85+0x1400] ;  /* 0x001400005514783b */ /* 0x000f220000000200 */
[----:B------:R-:W-:-:S03]  /*7920*/  IMAD.IADD R2, R58, 0x1, -R49 ;  /* 0x000000013a027824 */ /* 0x000fc600078e0a31 */
[----:B------:R-:W4:Y:S02]  /*7930*/  LDSM.16.M88.4 R12, [R85+0x1800] ;  /* 0x00180000550c783b */ /* 0x000f240000000200 */
[----:B------:R-:W-:Y:S02]  /*7940*/  SHF.R.S32.HI R123, RZ, 0x1f, R2 ;  /* 0x0000001fff7b7819 */ /* 0x000fe40000011402 */
[----:B------:R-:W4:Y:S02]  /*7950*/  LDSM.16.M88.4 R136, [R84+0xc00] ;  /* 0x000c00005488783b */ /* 0x000f240000000200 */
[----:B------:R-:W-:Y:S01]  /*7960*/  LEA.HI R123, R123, R2, RZ, 0x2 ;  /* 0x000000027b7b7211 */ /* 0x000fe200078f10ff */
[----:B------:R-:W-:Y:S01]  /*7970*/  IMAD.SHL.U32 R2, R58, 0x2, RZ ;  /* 0x000000023a027824 */ /* 0x000fe200078e00ff */
[----:B------:R-:W4:Y:S02]  /*7980*/  LDSM.16.M88.4 R108, [R84+0x1000] ;  /* 0x00100000546c783b */ /* 0x000f240000000200 */
[----:B------:R-:W-:-:S02]  /*7990*/  SHF.R.S32.HI R123, RZ, 0x2, R123 ;  /* 0x00000002ff7b7819 */ /* 0x000fc4000001147b */
[----:B------:R-:W4:Y:S01]  /*79a0*/  LDSM.16.M88.4 R44, [R84+0x400] ;  /* 0x00040000542c783b */ /* 0x000f220000000200 */
[----:B------:R-:W-:Y:S02]  /*79b0*/  LOP3.LUT R92, R2, 0x6, RZ, 0xc0, !PT ;  /* 0x00000006025c7812 */ /* 0x000fe400078ec0ff */
[----:B------:R-:W-:Y:S01]  /*79c0*/  IADD3 R56, R56, 0x1, R123 ;  /* 0x0000000138387810 */ /* 0x000fe20007ffe07b */
[C---:B--2---:R-:W-:Y:S01]  /*79d0*/  HMMA.16816.F32.BF16 R32, R36.reuse, R28, RZ ;  /* 0x0000001c2420723c */ /* 0x044fe200000418ff */
[----:B------:R-:W2:Y:S01]  /*79e0*/  LDSM.16.M88.4 R64, [R85+0x2400] ;  /* 0x002400005540783b */ /* 0x000ea20000000200 */
[----:B------:R-:W-:Y:S01]  /*79f0*/  IMAD.IADD R9, R8, 0x1, R92 ;  /* 0x0000000108097824 */ /* 0x000fe200078e025c */
[----:B------:R-:W-:Y:S02]  /*7a00*/  IADD3 R0, R51, R56, -R98 ;  /* 0x0000003833007210 */ /* 0x000fe40007ffe862 */
[----:B------:R-:W2:Y:S01]  /*7a10*/  LDSM.16.M88.4 R52, [R85+0x2800] ;  /* 0x002800005534783b */ /* 0x000ea20000000200 */
[----:B------:R-:W-:Y:S01]  /*7a20*/  HMMA.16816.F32.BF16 R28, R36, R30, RZ ;  /* 0x0000001e241c723c */ /* 0x000fe200000418ff */
[----:B------:R-:W-:-:S02]  /*7a30*/  VIADD R3, R9, 0x20 ;  /* 0x0000002009037836 */ /* 0x000fc40000000000 */
[----:B------:R-:W2:Y:S01]  /*7a40*/  LDSM.16.M88.4 R140, [R85+0x2c00] ;  /* 0x002c0000558c783b */ /* 0x000ea20000000200 */
[----:B------:R-:W-:Y:S02]  /*7a50*/  VIADD R2, R0, UR5 ;  /* 0x0000000500027c36 */ /* 0x000fe40008000000 */
[C---:B-1----:R-:W-:Y:S01]  /*7a60*/  HMMA.16816.F32.BF16 R80, R36.reuse, R72, RZ ;  /* 0x000000482450723c */ /* 0x042fe200000418ff */
[----:B------:R-:W1:Y:S01]  /*7a70*/  LDSM.16.M88.4 R144, [R84+0x800] ;  /* 0x000800005490783b */ /* 0x000e620000000200 */
[----:B------:R-:W-:Y:S02]  /*7a80*/  I2FP.F32.S32 R49, R3 ;  /* 0x0000000300317245 */ /* 0x000fe40000201400 */
[C---:B------:R-:W-:Y:S01]  /*7a90*/  VIMNMX R0, R2.reuse, R51, PT ;  /* 0x0000003302007248 */ /* 0x040fe20003fe0100 */
[----:B------:R-:W1:Y:S01]  /*7aa0*/  LDSM.16.M88.4 R104, [R84+0x1400] ;  /* 0x001400005468783b */ /* 0x000e620000000200 */
[----:B------:R-:W-:Y:S01]  /*7ab0*/  HMMA.16816.F32.BF16 R72, R36, R74, RZ ;  /* 0x0000004a2448723c */ /* 0x000fe200000418ff */
[----:B------:R-:W-:-:S02]  /*7ac0*/  VIADDMNMX R2, R2, 0x8, R51, PT ;  /* 0x0000000802027846 */ /* 0x000fc40003800133 */
[C---:B------:R-:W-:Y:S01]  /*7ad0*/  ISETP.GE.AND P6, PT, R3.reuse, R0, PT ;  /* 0x000000000300720c */ /* 0x040fe20003fc6270 */
[----:B------:R-:W0:Y:S01]  /*7ae0*/  LDGDEPBAR ;  /* 0x00000000000079af */ /* 0x000e220000000000 */
[----:B------:R-:W-:Y:S01]  /*7af0*/  ISETP.GE.AND P4, PT, R3, R2, PT ;  /* 0x000000020300720c */ /* 0x000fe20003f86270 */
[C---:B---3--:R-:W-:Y:S06]  /*7b00*/  HMMA.16816.F32.BF16 R32, R40.reuse, R4, R32 ;  /* 0x000000042820723c */ /* 0x048fec0000041820 */
[----:B------:R-:W-:Y:S06]  /*7b10*/  HMMA.16816.F32.BF16 R28, R40, R6, R28 ;  /* 0x00000006281c723c */ /* 0x000fec000004181c */
[C---:B------:R-:W-:Y:S06]  /*7b20*/  HMMA.16816.F32.BF16 R4, R36.reuse, R100, RZ ;  /* 0x000000642404723c */ /* 0x040fec00000418ff */
[C---:B------:R-:W-:Y:S06]  /*7b30*/  HMMA.16816.F32.BF16 R100, R36.reuse, R102, RZ ;  /* 0x000000662464723c */ /* 0x040fec00000418ff */
[C---:B----4-:R-:W-:Y:S06]  /*7b40*/  HMMA.16816.F32.BF16 R24, R36.reuse, R20, RZ ;  /* 0x000000142418723c */ /* 0x050fec00000418ff */
[C---:B------:R-:W-:Y:S06]  /*7b50*/  HMMA.16816.F32.BF16 R20, R36.reuse, R22, RZ ;  /* 0x000000162414723c */ /* 0x040fec00000418ff */
[----:B------:R-:W-:Y:S06]  /*7b60*/  HMMA.16816.F32.BF16 R16, R36, R12, RZ ;  /* 0x0000000c2410723c */ /* 0x000fec00000418ff */
[C---:B------:R-:W-:Y:S06]  /*7b70*/  HMMA.16816.F32.BF16 R4, R40.reuse, R136, R4 ;  /* 0x000000882804723c */ /* 0x040fec0000041804 */
[C---:B------:R-:W-:Y:S01]  /*7b80*/  HMMA.16816.F32.BF16 R100, R40.reuse, R138, R100 ;  /* 0x0000008a2864723c */ /* 0x040fe20000041864 */
[----:B------:R-:W3:Y:S05]  /*7b90*/  LDSM.16.M88.4 R136, [R84+0x1800] ;  /* 0x001800005488783b */ /* 0x000eea0000000200 */
[C---:B------:R-:W-:Y:S06]  /*7ba0*/  HMMA.16816.F32.BF16 R80, R40.reuse, R108, R80 ;  /* 0x0000006c2850723c */ /* 0x040fec0000041850 */
[----:B------:R-:W-:Y:S01]  /*7bb0*/  HMMA.16816.F32.BF16 R72, R40, R110, R72 ;  /* 0x0000006e2848723c */ /* 0x000fe20000041848 */
[----:B------:R-:W4:Y:S01]  /*7bc0*/  LDSM.16.M88.4 R108, [R84+0x1c00] ;  /* 0x001c0000546c783b */ /* 0x000f220000000200 */
[----:B------:R-:W-:-:S04]  /*7bd0*/  DEPBAR.LE SB0, 0x0 ;  /* 0x000080000000791a */ /* 0x000fc80000000000 */
[----:B------:R-:W-:Y:S06]  /*7be0*/  HMMA.16816.F32.BF16 R12, R36, R14, RZ ;  /* 0x0000000e240c723c */ /* 0x000fec00000418ff */
[C---:B------:R-:W-:Y:S06]  /*7bf0*/  HMMA.16816.F32.BF16 R24, R40.reuse, R44, R24 ;  /* 0x0000002c2818723c */ /* 0x040fec0000041818 */
[----:B------:R-:W-:Y:S06]  /*7c00*/  HMMA.16816.F32.BF16 R20, R40, R46, R20 ;  /* 0x0000002e2814723c */ /* 0x000fec0000041814 */
[C---:B--2---:R-:W-:Y:S06]  /*7c10*/  HMMA.16816.F32.BF16 R68, R36.reuse, R64, RZ ;  /* 0x000000402444723c */ /* 0x044fec00000418ff */
        /* <DEDUP_REMOVED lines=9> */
[----:B---3--:R-:W-:Y:S01]  /*7cb0*/  HMMA.16816.F32.BF16 R60, R40, R136, R60 ;  /* 0x00000088283c723c */ /* 0x008fe2000004183c */
[----:B------:R-:W-:Y:S01]  /*7cc0*/  FFMA.FTZ R16, R88, R49, R16 ;  /* 0x0000003158107223 */ /* 0x000fe20000010010 */
[----:B------:R-:W-:-:S04]  /*7cd0*/  VIADD R49, R9, 0x28 ;  /* 0x0000002809317836 */ /* 0x000fc80000000000 */
[C---:B------:R-:W-:Y:S01]  /*7ce0*/  HMMA.16816.F32.BF16 R52, R40.reuse, R138, R52 ;  /* 0x0000008a2834723c */ /* 0x040fe20000041834 */
[----:B------:R-:W-:Y:S01]  /*7cf0*/  FSEL R142, R16, -INF , !P6 ;  /* 0xff800000108e7808 */ /* 0x000fe20007000000 */
[----:B------:R-:W-:Y:S01]  /*7d00*/  BAR.SYNC.DEFER_BLOCKING 0x0 ;  /* 0x0000000000007b1d */ /* 0x000fe20000010000 */
[C---:B------:R-:W-:Y:S02]  /*7d10*/  ISETP.GE.AND P2, PT, R49.reuse, R0, PT ;  /* 0x000000003100720c */ /* 0x040fe40003f46270 */
[----:B------:R-:W-:Y:S01]  /*7d20*/  ISETP.GE.AND P0, PT, R49, R2, PT ;  /* 0x000000023100720c */ /* 0x000fe20003f06270 */
[C---:B----4-:R-:W-:Y:S06]  /*7d30*/  HMMA.16816.F32.BF16 R44, R40.reuse, R108, R44 ;  /* 0x0000006c282c723c */ /* 0x050fec000004182c */
[----:B------:R-:W-:Y:S07]  /*7d40*/  HMMA.16816.F32.BF16 R36, R40, R110, R36 ;  /* 0x0000006e2824723c */ /* 0x000fee0000041824 */
[----:B------:R-:W-:Y:S01]  /*7d50*/  VIADD R43, R9, 0x21 ;  /* 0x00000021092b7836 */ /* 0x000fe20000000000 */
[----:B------:R-:W-:-:S02]  /*7d60*/  I2FP.F32.S32 R41, R3 ;  /* 0x0000000300297245 */ /* 0x000fc40000201400 */
[----:B------:R-:W-:Y:S02]  /*7d70*/  I2FP.F32.S32 R3, R49 ;  /* 0x0000003100037245 */ /* 0x000fe40000201400 */
[----:B------:R-:W-:Y:S01]  /*7d80*/  I2FP.F32.S32 R144, R43 ;  /* 0x0000002b00907245 */ /* 0x000fe20000201400 */
[C---:B------:R-:W-:Y:S01]  /*7d90*/  FFMA.FTZ R18, R88.reuse, R41, R18 ;  /* 0x0000002958127223 */ /* 0x040fe20000010012 */
[----:B------:R-:W-:Y:S01]  /*7da0*/  I2FP.F32.S32 R40, R43 ;  /* 0x0000002b00287245 */ /* 0x000fe20000201400 */
[C---:B------:R-:W-:Y:S02]  /*7db0*/  VIADD R41, R9.reuse, 0x29 ;  /* 0x0000002909297836 */ /* 0x040fe40000000000 */
[C---:B------:R-:W-:Y:S01]  /*7dc0*/  FFMA.FTZ R14, R88.reuse, R3, R14 ;  /* 0x00000003580e7223 */ /* 0x040fe2000001000e */
[C---:B------:R-:W-:Y:S01]  /*7dd0*/  FFMA.FTZ R144, R88.reuse, R144, R17 ;  /* 0x0000009058907223 */ /* 0x040fe20000010011 */
[----:B------:R-:W-:Y:S01]  /*7de0*/  I2FP.F32.S32 R17, R49 ;  /* 0x0000003100117245 */ /* 0x000fe20000201400 */
[C---:B------:R-:W-:Y:S01]  /*7df0*/  FFMA.FTZ R19, R88.reuse, R40, R19 ;  /* 0x0000002858137223 */ /* 0x040fe20000010013 */
[----:B------:R-:W-:Y:S01]  /*7e00*/  I2FP.F32.S32 R148, R41 ;  /* 0x0000002900947245 */ /* 0x000fe20000201400 */
[----:B------:R-:W-:Y:S01]  /*7e10*/  VIADD R3, R9, 0x30 ;  /* 0x0000003009037836 */ /* 0x000fe20000000000 */
[C---:B------:R-:W-:Y:S01]  /*7e20*/  ISETP.GE.AND P5, PT, R43.reuse, R0, PT ;  /* 0x000000002b00720c */ /* 0x040fe20003fa6270 */
[----:B------:R-:W-:Y:S01]  /*7e30*/  FFMA.FTZ R12, R88, R17, R12 ;  /* 0x00000011580c7223 */ /* 0x000fe2000001000c */
[----:B------:R-:W-:Y:S01]  /*7e40*/  ISETP.GE.AND P3, PT, R43, R2, PT ;  /* 0x000000022b00720c */ /* 0x000fe20003f66270 */
[----:B------:R-:W-:-:S02]  /*7e50*/  VIADD R17, R9, 0x31 ;  /* 0x0000003109117836 */ /* 0x000fc40000000000 */
[----:B------:R-:W-:Y:S01]  /*7e60*/  FFMA.FTZ R148, R88, R148, R13 ;  /* 0x0000009458947223 */ /* 0x000fe2000001000d */
[----:B------:R-:W-:Y:S02]  /*7e70*/  FSEL R144, R144, -INF , !P5 ;  /* 0xff80000090907808 */ /* 0x000fe40006800000 */
[----:B------:R-:W-:Y:S02]  /*7e80*/  FSEL R135, R19, -INF , !P3 ;  /* 0xff80000013877808 */ /* 0x000fe40005800000 */
[-C--:B------:R-:W-:Y:S02]  /*7e90*/  I2FP.F32.S32 R43, R3.reuse ;  /* 0x00000003002b7245 */ /* 0x080fe40000201400 */
[----:B------:R-:W-:Y:S02]  /*7ea0*/  I2FP.F32.S32 R13, R3 ;  /* 0x00000003000d7245 */ /* 0x000fe40000201400 */
[----:B------:R-:W-:Y:S01]  /*7eb0*/  I2FP.F32.S32 R134, R17 ;  /* 0x0000001100867245 */ /* 0x000fe20000201400 */
[C---:B------:R-:W-:Y:S01]  /*7ec0*/  FFMA.FTZ R4, R88.reuse, R43, R4 ;  /* 0x0000002b58047223 */ /* 0x040fe20000010004 */
[C---:B------:R-:W-:Y:S01]  /*7ed0*/  ISETP.GE.AND P5, PT, R3.reuse, R0, PT ;  /* 0x000000000300720c */ /* 0x040fe20003fa6270 */
[----:B------:R-:W-:Y:S01]  /*7ee0*/  FFMA.FTZ R6, R88, R13, R6 ;  /* 0x0000000d58067223 */ /* 0x000fe20000010006 */
[----:B------:R-:W-:Y:S01]  /*7ef0*/  ISETP.GE.AND P3, PT, R3, R2, PT ;  /* 0x000000020300720c */ /* 0x000fe20003f66270 */
[----:B------:R-:W-:-:S02]  /*7f00*/  VIADD R3, R9, 0x38 ;  /* 0x0000003809037836 */ /* 0x000fc40000000000 */
[----:B------:R-:W-:Y:S01]  /*7f10*/  FFMA.FTZ R134, R88, R134, R5 ;  /* 0x0000008658867223 */ /* 0x000fe20000010005 */
[----:B------:R-:W-:Y:S01]  /*7f20*/  I2FP.F32.S32 R40, R41 ;  /* 0x0000002900287245 */ /* 0x000fe20000201400 */
[----:B------:R-:W-:Y:S01]  /*7f30*/  VIADD R13, R9, 0x40 ;  /* 0x00000040090d7836 */ /* 0x000fe20000000000 */
[----:B------:R-:W-:Y:S02]  /*7f40*/  FSEL R131, R18, -INF , !P4 ;  /* 0xff80000012837808 */ /* 0x000fe40006000000 */
[----:B------:R-:W-:Y:S01]  /*7f50*/  I2FP.F32.S32 R5, R3 ;  /* 0x0000000300057245 */ /* 0x000fe20000201400 */
[C---:B------:R-:W-:Y:S01]  /*7f60*/  FFMA.FTZ R15, R88.reuse, R40, R15 ;  /* 0x00000028580f7223 */ /* 0x040fe2000001000f */
[C---:B------:R-:W-:Y:S02]  /*7f70*/  ISETP.GE.AND P6, PT, R41.reuse, R0, PT ;  /* 0x000000002900720c */ /* 0x040fe40003fc6270 */
[----:B------:R-:W-:Y:S01]  /*7f80*/  ISETP.GE.AND P4, PT, R41, R2, PT ;  /* 0x000000022900720c */ /* 0x000fe20003f86270 */
[----:B------:R-:W-:Y:S01]  /*7f90*/  FFMA.FTZ R100, R88, R5, R100 ;  /* 0x0000000558647223 */ /* 0x000fe20000010064 */
[----:B------:R-:W-:-:S02]  /*7fa0*/  I2FP.F32.S32 R16, R17 ;  /* 0x0000001100107245 */ /* 0x000fc40000201400 */
[----:B------:R-:W-:Y:S02]  /*7fb0*/  I2FP.F32.S32 R5, R13 ;  /* 0x0000000d00057245 */ /* 0x000fe40000201400 */
[----:B------:R-:W-:Y:S01]  /*7fc0*/  FSEL R148, R148, -INF , !P6 ;  /* 0xff80000094947808 */ /* 0x000fe20007000000 */
[C---:B------:R-:W-:Y:S01]  /*7fd0*/  FFMA.FTZ R7, R88.reuse, R16, R7 ;  /* 0x0000001058077223 */ /* 0x040fe20000010007 */
[----:B------:R-:W-:Y:S01]  /*7fe0*/  FSEL R139, R15, -INF , !P4 ;  /* 0xff8000000f8b7808 */ /* 0x000fe20006000000 */
[----:B------:R-:W-:Y:S01]  /*7ff0*/  FFMA.FTZ R40, R88, R5, R80 ;  /* 0x0000000558287223 */ /* 0x000fe20000010050 */
[----:B------:R-:W-:Y:S01]  /*8000*/  I2FP.F32.S32 R93, R3 ;  /* 0x00000003005d7245 */ /* 0x000fe20000201400 */
[----:B------:R-:W-:Y:S01]  /*8010*/  VIADD R5, R9, 0x48 ;  /* 0x0000004809057836 */ /* 0x000fe20000000000 */
[----:B------:R-:W-:Y:S01]  /*8020*/  FSEL R146, R12, -INF , !P2 ;  /* 0xff8000000c927808 */ /* 0x000fe20005000000 */
[----:B------:R-:W-:Y:S01]  /*8030*/  VIADD R80, R84, 0x1000 ;  /* 0x0000100054507836 */ /* 0x000fe20000000000 */
[----:B------:R-:W-:Y:S01]  /*8040*/  FSEL R137, R14, -INF , !P0 ;  /* 0xff8000000e897808 */ /* 0x000fe20004000000 */
[----:B------:R-:W-:Y:S01]  /*8050*/  FFMA.FTZ R93, R88, R93, R102 ;  /* 0x0000005d585d7223 */ /* 0x000fe20000010066 */
[----:B------:R-:W-:-:S02]  /*8060*/  ISETP.GE.AND P6, PT, R3, R0, PT ;  /* 0x000000000300720c */ /* 0x000fc40003fc6270 */
[----:B------:R-:W-:Y:S01]  /*8070*/  ISETP.GE.AND P4, PT, R3, R2, PT ;  /* 0x000000020300720c */ /* 0x000fe20003f86270 */
[----:B------:R-:W-:Y:S01]  /*8080*/  VIADD R3, R9, 0x41 ;  /* 0x0000004109037836 */ /* 0x000fe20000000000 */
[C---:B------:R-:W-:Y:S02]  /*8090*/  ISETP.GE.AND P2, PT, R17.reuse, R0, PT ;  /* 0x000000001100720c */ /* 0x040fe40003f46270 */
[----:B------:R-:W-:Y:S01]  /*80a0*/  ISETP.GE.AND P0, PT, R17, R2, PT ;  /* 0x000000021100720c */ /* 0x000fe20003f06270 */
[----:B------:R-:W-:Y:S01]  /*80b0*/  VIADD R17, R9, 0x18 ;  /* 0x0000001809117836 */ /* 0x000fe20000000000 */
[----:B------:R-:W-:Y:S02]  /*80c0*/  I2FP.F32.S32 R43, R13 ;  /* 0x0000000d002b7245 */ /* 0x000fe40000201400 */
[----:B------:R-:W-:Y:S02]  /*80d0*/  FSEL R130, R4, -INF , !P5 ;  /* 0xff80000004827808 */ /* 0x000fe40006800000 */
[----:B------:R-:W-:Y:S01]  /*80e0*/  FSEL R89, R6, -INF , !P3 ;  /* 0xff80000006597808 */ /* 0x000fe20005800000 */
[----:B------:R-:W-:Y:S01]  /*80f0*/  FFMA.FTZ R43, R88, R43, R82 ;  /* 0x0000002b582b7223 */ /* 0x000fe20000010052 */
[C---:B------:R-:W-:Y:S01]  /*8100*/  ISETP.GE.AND P5, PT, R13.reuse, R0, PT ;  /* 0x000000000d00720c */ /* 0x040fe20003fa6270 */
[----:B------:R-:W-:Y:S01]  /*8110*/  VIADD R82, R84, 0x800 ;  /* 0x0000080054527836 */ /* 0x000fe20000000000 */
[----:B------:R-:W-:-:S02]  /*8120*/  ISETP.GE.AND P3, PT, R13, R2, PT ;  /* 0x000000020d00720c */ /* 0x000fc40003f66270 */
[----:B------:R-:W-:Y:S02]  /*8130*/  FSEL R134, R134, -INF , !P2 ;  /* 0xff80000086867808 */ /* 0x000fe40005000000 */
[----:B------:R-:W-:Y:S01]  /*8140*/  FSEL R91, R7, -INF , !P0 ;  /* 0xff800000075b7808 */ /* 0x000fe20004000000 */
[----:B------:R-:W-:Y:S01]  /*8150*/  VIADD R7, R9, 0x50 ;  /* 0x0000005009077836 */ /* 0x000fe20000000000 */
[-C--:B------:R-:W-:Y:S02]  /*8160*/  I2FP.F32.S32 R56, R3.reuse ;  /* 0x0000000300387245 */ /* 0x080fe40000201400 */
[----:B------:R-:W-:Y:S02]  /*8170*/  I2FP.F32.S32 R12, R3 ;  /* 0x00000003000c7245 */ /* 0x000fe40000201400 */
[-C--:B------:R-:W-:Y:S01]  /*8180*/  I2FP.F32.S32 R13, R5.reuse ;  /* 0x00000005000d7245 */ /* 0x080fe20000201400 */
[C---:B------:R-:W-:Y:S01]  /*8190*/  FFMA.FTZ R56, R88.reuse, R56, R81 ;  /* 0x0000003858387223 */ /* 0x040fe20000010051 */
[C---:B------:R-:W-:Y:S01]  /*81a0*/  ISETP.GE.AND P2, PT, R3.reuse, R0, PT ;  /* 0x000000000300720c */ /* 0x040fe20003f46270 */
[C---:B------:R-:W-:Y:S01]  /*81b0*/  FFMA.FTZ R51, R88.reuse, R12, R83 ;  /* 0x0000000c58337223 */ /* 0x040fe20000010053 */
[----:B------:R-:W-:Y:S01]  /*81c0*/  ISETP.GE.AND P0, PT, R3, R2, PT ;  /* 0x000000020300720c */ /* 0x000fe20003f06270 */
[----:B------:R-:W-:Y:S01]  /*81d0*/  VIADD R3, R9, 0x49 ;  /* 0x0000004909037836 */ /* 0x000fe20000000000 */
[----:B------:R-:W-:Y:S01]  /*81e0*/  I2FP.F32.S32 R57, R5 ;  /* 0x0000000500397245 */ /* 0x000fe20000201400 */
[----:B------:R-:W-:Y:S01]  /*81f0*/  FFMA.FTZ R58, R88, R13, R72 ;  /* 0x0000000d583a7223 */ /* 0x000fe20000010048 */
[----:B------:R-:W-:Y:S01]  /*8200*/  FSEL R40, R40, -INF , !P5 ;  /* 0xff80000028287808 */ /* 0x000fe20006800000 */
[----:B------:R-:W-:Y:S01]  /*8210*/  VIADD R83, R84, 0x400 ;  /* 0x0000040054537836 */ /* 0x000fe20000000000 */
[----:B------:R-:W-:Y:S01]  /*8220*/  FSEL R43, R43, -INF , !P3 ;  /* 0xff8000002b2b7808 */ /* 0x000fe20005800000 */
[----:B------:R-:W-:Y:S01]  /*8230*/  FFMA.FTZ R57, R88, R57, R74 ;  /* 0x0000003958397223 */ /* 0x000fe2000001004a */
[-C--:B------:R-:W-:Y:S01]  /*8240*/  I2FP.F32.S32 R59, R3.reuse ;  /* 0x00000003003b7245 */ /* 0x080fe20000201400 */
[----:B------:R-:W-:Y:S01]  /*8250*/  VIADD R81, R84, 0xc00 ;  /* 0x00000c0054517836 */ /* 0x000fe20000000000 */
[----:B------:R-:W-:-:S02]  /*8260*/  I2FP.F32.S32 R4, R3 ;  /* 0x0000000300047245 */ /* 0x000fc40000201400 */
[----:B------:R-:W-:Y:S01]  /*8270*/  FSEL R72, R100, -INF , !P6 ;  /* 0xff80000064487808 */ /* 0x000fe20007000000 */
[C---:B------:R-:W-:Y:S01]  /*8280*/  FFMA.FTZ R59, R88.reuse, R59, R73 ;  /* 0x0000003b583b7223 */ /* 0x040fe20000010049 */
[----:B------:R-:W-:Y:S01]  /*8290*/  FSEL R93, R93, -INF , !P4 ;  /* 0xff8000005d5d7808 */ /* 0x000fe20006000000 */
[----:B------:R-:W-:Y:S01]  /*82a0*/  FFMA.FTZ R49, R88, R4, R75 ;  /* 0x0000000458317223 */ /* 0x000fe2000001004b */
[C---:B------:R-:W-:Y:S02]  /*82b0*/  ISETP.GE.AND P5, PT, R3.reuse, R0, PT ;  /* 0x000000000300720c */ /* 0x040fe40003fa6270 */
[----:B------:R-:W-:Y:S01]  /*82c0*/  ISETP.GE.AND P3, PT, R3, R2, PT ;  /* 0x000000020300720c */ /* 0x000fe20003f66270 */
[----:B------:R-:W-:Y:S01]  /*82d0*/  VIADD R3, R9, 0x51 ;  /* 0x0000005109037836 */ /* 0x000fe20000000000 */
[C---:B------:R-:W-:Y:S02]  /*82e0*/  ISETP.GE.AND P6, PT, R5.reuse, R0, PT ;  /* 0x000000000500720c */ /* 0x040fe40003fc6270 */
[----:B------:R-:W-:-:S02]  /*82f0*/  ISETP.GE.AND P4, PT, R5, R2, PT ;  /* 0x000000020500720c */ /* 0x000fc40003f86270 */
[----:B------:R-:W-:Y:S02]  /*8300*/  I2FP.F32.S32 R5, R7 ;  /* 0x0000000700057245 */ /* 0x000fe40000201400 */
[----:B------:R-:W-:Y:S02]  /*8310*/  FSEL R58, R58, -INF , !P6 ;  /* 0xff8000003a3a7808 */ /* 0x000fe40007000000 */
[----:B------:R-:W-:Y:S01]  /*8320*/  FSEL R57, R57, -INF , !P4 ;  /* 0xff80000039397808 */ /* 0x000fe20006000000 */
[C---:B------:R-:W-:Y:S01]  /*8330*/  FFMA.FTZ R70, R88.reuse, R5, R70 ;  /* 0x0000000558467223 */ /* 0x040fe20000010046 */
[-C--:B------:R-:W-:Y:S01]  /*8340*/  I2FP.F32.S32 R18, R3.reuse ;  /* 0x0000000300127245 */ /* 0x080fe20000201400 */
[----:B------:R-:W-:Y:S01]  /*8350*/  VIADD R5, R9, 0x58 ;  /* 0x0000005809057836 */ /* 0x000fe20000000000 */
[----:B------:R-:W-:Y:S02]  /*8360*/  I2FP.F32.S32 R4, R3 ;  /* 0x0000000300047245 */ /* 0x000fe40000201400 */
[C---:B------:R-:W-:Y:S01]  /*8370*/  ISETP.GE.AND P6, PT, R3.reuse, R0, PT ;  /* 0x000000000300720c */ /* 0x040fe20003fc6270 */
[C---:B------:R-:W-:Y:S01]  /*8380*/  FFMA.FTZ R18, R88.reuse, R18, R69 ;  /* 0x0000001258127223 */ /* 0x040fe20000010045 */
[----:B------:R-:W-:Y:S01]  /*8390*/  ISETP.GE.AND P4, PT, R3, R2, PT ;  /* 0x000000020300720c */ /* 0x000fe20003f86270 */
[----:B------:R-:W-:Y:S01]  /*83a0*/  VIADD R3, R9, 0x1 ;  /* 0x0000000109037836 */ /* 0x000fe20000000000 */
[----:B------:R-:W-:Y:S01]  /*83b0*/  I2FP.F32.S32 R13, R7 ;  /* 0x00000007000d7245 */ /* 0x000fe20000201400 */
[----:B------:R-:W-:Y:S01]  /*83c0*/  FFMA.FTZ R71, R88, R4, R71 ;  /* 0x0000000458477223 */ /* 0x000fe20000010047 */
[----:B------:R-:W-:-:S02]  /*83d0*/  FSEL R56, R56, -INF , !P2 ;  /* 0xff80000038387808 */ /* 0x000fc40005000000 */
[----:B------:R-:W-:Y:S01]  /*83e0*/  I2FP.F32.S32 R75, R3 ;  /* 0x00000003004b7245 */ /* 0x000fe20000201400 */
[C---:B------:R-:W-:Y:S01]  /*83f0*/  FFMA.FTZ R16, R88.reuse, R13, R68 ;  /* 0x0000000d58107223 */ /* 0x040fe20000010044 */
[----:B------:R-:W-:Y:S02]  /*8400*/  FSEL R51, R51, -INF , !P0 ;  /* 0xff80000033337808 */ /* 0x000fe40004000000 */
[C---:B------:R-:W-:Y:S01]  /*8410*/  ISETP.GE.AND P2, PT, R7.reuse, R0, PT ;  /* 0x000000000700720c */ /* 0x040fe20003f46270 */
[CC--:B------:R-:W-:Y:S01]  /*8420*/  FFMA.FTZ R4, R88.reuse, R75.reuse, R33 ;  /* 0x0000004b58047223 */ /* 0x0c0fe20000010021 */
[----:B------:R-:W-:Y:S01]  /*8430*/  ISETP.GE.AND P0, PT, R7, R2, PT ;  /* 0x000000020700720c */ /* 0x000fe20003f06270 */
[----:B------:R-:W-:Y:S01]  /*8440*/  FFMA.FTZ R75, R88, R75, R35 ;  /* 0x0000004b584b7223 */ /* 0x000fe20000010023 */
[----:B------:R-:W-:Y:S02]  /*8450*/  I2FP.F32.S32 R13, R5 ;  /* 0x00000005000d7245 */ /* 0x000fe40000201400 */
[----:B------:R-:W-:-:S02]  /*8460*/  FSEL R16, R16, -INF , !P2 ;  /* 0xff80000010107808 */ /* 0x000fc40005000000 */
[----:B------:R-:W-:Y:S01]  /*8470*/  FSEL R33, R70, -INF , !P0 ;  /* 0xff80000046217808 */ /* 0x000fe20004000000 */
[C---:B------:R-:W-:Y:S01]  /*8480*/  FFMA.FTZ R64, R88.reuse, R13, R64 ;  /* 0x0000000d58407223 */ /* 0x040fe20000010040 */
[----:B------:R-:W-:Y:S01]  /*8490*/  I2FP.F32.S32 R7, R5 ;  /* 0x0000000500077245 */ /* 0x000fe20000201400 */
[----:B------:R-:W-:Y:S01]  /*84a0*/  VIADD R13, R9, 0x8 ;  /* 0x00000008090d7836 */ /* 0x000fe20000000000 */
[C---:B------:R-:W-:Y:S02]  /*84b0*/  ISETP.GE.AND P2, PT, R3.reuse, R0, PT ;  /* 0x000000000300720c */ /* 0x040fe40003f46270 */
[----:B------:R-:W-:Y:S01]  /*84c0*/  ISETP.GE.AND P0, PT, R3, R2, PT ;  /* 0x000000020300720c */ /* 0x000fe20003f06270 */
[----:B------:R-:W-:Y:S02]  /*84d0*/  VIADD R3, R9, 0x9 ;  /* 0x0000000909037836 */ /* 0x000fe40000000000 */
[----:B------:R-:W-:Y:S01]  /*84e0*/  FFMA.FTZ R66, R88, R7, R66 ;  /* 0x0000000758427223 */ /* 0x000fe20000010042 */
[----:B------:R-:W-:-:S02]  /*84f0*/  I2FP.F32.S32 R7, R13 ;  /* 0x0000000d00077245 */ /* 0x000fc40000201400 */
[----:B------:R-:W-:Y:S02]  /*8500*/  FSEL R59, R59, -INF , !P5 ;  /* 0xff8000003b3b7808 */ /* 0x000fe40006800000 */
[----:B------:R-:W-:Y:S01]  /*8510*/  I2FP.F32.S32 R14, R3 ;  /* 0x00000003000e7245 */ /* 0x000fe20000201400 */
[CC--:B------:R-:W-:Y:S01]  /*8520*/  FFMA.FTZ R6, R88.reuse, R7.reuse, R28 ;  /* 0x0000000758067223 */ /* 0x0c0fe2000001001c */
[----:B------:R-:W-:Y:S01]  /*8530*/  FSEL R49, R49, -INF , !P3 ;  /* 0xff80000031317808 */ /* 0x000fe20005800000 */
[C---:B------:R-:W-:Y:S01]  /*8540*/  FFMA.FTZ R7, R88.reuse, R7, R30 ;  /* 0x0000000758077223 */ /* 0x040fe2000001001e */
[C---:B------:R-:W-:Y:S01]  /*8550*/  ISETP.GE.AND P5, PT, R5.reuse, R0, PT ;  /* 0x000000000500720c */ /* 0x040fe20003fa6270 */
[----:B------:R-:W-:Y:S01]  /*8560*/  FFMA.FTZ R12, R88, R14, R29 ;  /* 0x0000000e580c7223 */ /* 0x000fe2000001001d */
[----:B------:R-:W-:Y:S01]  /*8570*/  ISETP.GE.AND P3, PT, R5, R2, PT ;  /* 0x000000020500720c */ /* 0x000fe20003f66270 */
[----:B------:R-:W-:Y:S01]  /*8580*/  VIADD R5, R9, 0x10 ;  /* 0x0000001009057836 */ /* 0x000fe20000000000 */
[----:B------:R-:W-:-:S02]  /*8590*/  FSEL R18, R18, -INF , !P6 ;  /* 0xff80000012127808 */ /* 0x000fc40007000000 */
[----:B------:R-:W-:Y:S02]  /*85a0*/  FSEL R35, R71, -INF , !P4 ;  /* 0xff80000047237808 */ /* 0x000fe40006000000 */
[C---:B------:R-:W-:Y:S02]  /*85b0*/  ISETP.GE.AND P6, PT, R13.reuse, R0, PT ;  /* 0x000000000d00720c */ /* 0x040fe40003fc6270 */
[----:B------:R-:W-:Y:S01]  /*85c0*/  ISETP.GE.AND P4, PT, R13, R2, PT ;  /* 0x000000020d00720c */ /* 0x000fe20003f86270 */
[----:B------:R-:W-:Y:S01]  /*85d0*/  FFMA.FTZ R13, R88, R14, R31 ;  /* 0x0000000e580d7223 */ /* 0x000fe2000001001f */
[----:B------:R-:W-:Y:S02]  /*85e0*/  FSEL R28, R64, -INF , !P5 ;  /* 0xff800000401c7808 */ /* 0x000fe40006800000 */
[----:B------:R-:W-:Y:S02]  /*85f0*/  FSEL R31, R66, -INF , !P3 ;  /* 0xff800000421f7808 */ /* 0x000fe40005800000 */
[----:B------:R-:W-:-:S02]  /*8600*/  ISETP.GE.AND P5, PT, R3, R0, PT ;  /* 0x000000000300720c */ /* 0x000fc40003fa6270 */
[----:B------:R-:W-:Y:S01]  /*8610*/  ISETP.GE.AND P3, PT, R3, R2, PT ;  /* 0x000000020300720c */ /* 0x000fe20003f66270 */
[----:B------:R-:W-:Y:S01]  /*8620*/  VIADD R3, R9, 0x11 ;  /* 0x0000001109037836 */ /* 0x000fe20000000000 */
[----:B------:R-:W-:Y:S02]  /*8630*/  FSEL R4, R4, -INF , !P2 ;  /* 0xff80000004047808 */ /* 0x000fe40005000000 */
[----:B------:R-:W-:Y:S02]  /*8640*/  FSEL R75, R75, -INF , !P0 ;  /* 0xff8000004b4b7808 */ /* 0x000fe40004000000 */
[----:B------:R-:W-:Y:S02]  /*8650*/  I2FP.F32.S32 R15, R5 ;  /* 0x00000005000f7245 */ /* 0x000fe40000201400 */
[C---:B------:R-:W-:Y:S02]  /*8660*/  ISETP.GE.AND P2, PT, R5.reuse, R0, PT ;  /* 0x000000000500720c */ /* 0x040fe40003f46270 */
[----:B------:R-:W-:Y:S01]  /*8670*/  ISETP.GE.AND P0, PT, R5, R2, PT ;  /* 0x000000020500720c */ /* 0x000fe20003f06270 */
[C---:B------:R-:W-:Y:S01]  /*8680*/  FFMA.FTZ R24, R88.reuse, R15, R24 ;  /* 0x0000000f58187223 */ /* 0x040fe20000010018 */
[----:B------:R-:W-:Y:S01]  /*8690*/  I2FP.F32.S32 R5, R17 ;  /* 0x0000001100057245 */ /* 0x000fe20000201400 */
[----:B------:R-:W-:Y:S01]  /*86a0*/  FFMA.FTZ R15, R88, R15, R26 ;  /* 0x0000000f580f7223 */ /* 0x000fe2000001001a */
[----:B------:R-:W-:-:S02]  /*86b0*/  FSEL R6, R6, -INF , !P6 ;  /* 0xff80000006067808 */ /* 0x000fc40007000000 */
[----:B------:R-:W-:Y:S01]  /*86c0*/  FSEL R7, R7, -INF , !P4 ;  /* 0xff80000007077808 */ /* 0x000fe20006000000 */
[C---:B------:R-:W-:Y:S01]  /*86d0*/  FFMA.FTZ R20, R88.reuse, R5, R20 ;  /* 0x0000000558147223 */ /* 0x040fe20000010014 */
[----:B------:R-:W-:Y:S01]  /*86e0*/  I2FP.F32.S32 R19, R3 ;  /* 0x0000000300137245 */ /* 0x000fe20000201400 */
[C---:B------:R-:W-:Y:S01]  /*86f0*/  FFMA.FTZ R5, R88.reuse, R5, R22 ;  /* 0x0000000558057223 */ /* 0x040fe20000010016 */
[C---:B------:R-:W-:Y:S02]  /*8700*/  ISETP.GE.AND P6, PT, R3.reuse, R0, PT ;  /* 0x000000000300720c */ /* 0x040fe40003fc6270 */
[-C--:B------:R-:W-:Y:S01]  /*8710*/  ISETP.GE.AND P4, PT, R3, R2.reuse, PT ;  /* 0x000000020300720c */ /* 0x080fe20003f86270 */
[----:B------:R-:W-:Y:S01]  /*8720*/  VIADD R3, R9, 0x19 ;  /* 0x0000001909037836 */ /* 0x000fe20000000000 */
[----:B------:R-:W-:Y:S01]  /*8730*/  FSEL R15, R15, -INF , !P0 ;  /* 0xff8000000f0f7808 */ /* 0x000fe20004000000 */
[-C--:B------:R-:W-:Y:S01]  /*8740*/  FFMA.FTZ R14, R88, R19.reuse, R25 ;  /* 0x00000013580e7223 */ /* 0x080fe20000010019 */
[----:B------:R-:W-:Y:S01]  /*8750*/  FSEL R12, R12, -INF , !P5 ;  /* 0xff8000000c0c7808 */ /* 0x000fe20006800000 */
[----:B------:R-:W-:Y:S01]  /*8760*/  FFMA.FTZ R27, R88, R19, R27 ;  /* 0x00000013581b7223 */ /* 0x000fe2000001001b */
[----:B------:R-:W-:Y:S01]  /*8770*/  I2FP.F32.S32 R22, R3 ;  /* 0x0000000300167245 */ /* 0x000fe20000201400 */
[----:B------:R-:W-:Y:S01]  /*8780*/  VIADD R19, R9, 0x59 ;  /* 0x0000005909137836 */ /* 0x000fe20000000000 */
[----:B------:R-:W-:-:S02]  /*8790*/  ISETP.GE.AND P0, PT, R3, R2, PT ;  /* 0x000000020300720c */ /* 0x000fc40003f06270 */
[----:B------:R-:W-:Y:S01]  /*87a0*/  FSEL R13, R13, -INF , !P3 ;  /* 0xff8000000d0d7808 */ /* 0x000fe20005800000 */
[CC--:B------:R-:W-:Y:S01]  /*87b0*/  FFMA.FTZ R21, R88.reuse, R22.reuse, R21 ;  /* 0x0000001658157223 */ /* 0x0c0fe20000010015 */
[----:B------:R-:W-:Y:S01]  /*87c0*/  FFMA.FTZ R23, R88, R22, R23 ;  /* 0x0000001658177223 */ /* 0x000fe20000010017 */
[----:B------:R-:W-:Y:S02]  /*87d0*/  FSEL R22, R24, -INF , !P2 ;  /* 0xff80000018167808 */ /* 0x000fe40005000000 */
[-C--:B------:R-:W-:Y:S01]  /*87e0*/  ISETP.GE.AND P2, PT, R3, R0.reuse, PT ;  /* 0x000000000300720c */ /* 0x080fe20003f46270 */
[----:B------:R-:W-:Y:S01]  /*87f0*/  VIADD R3, R9, 0x60 ;  /* 0x0000006009037836 */ /* 0x000fe20000000000 */
[C---:B------:R-:W-:Y:S02]  /*8800*/  ISETP.GE.AND P5, PT, R17.reuse, R0, PT ;  /* 0x000000001100720c */ /* 0x040fe40003fa6270 */
[----:B------:R-:W-:Y:S01]  /*8810*/  ISETP.GE.AND P3, PT, R17, R2, PT ;  /* 0x000000021100720c */ /* 0x000fe20003f66270 */
[----:B------:R-:W-:Y:S01]  /*8820*/  VIADD R17, R9, 0x61 ;  /* 0x0000006109117836 */ /* 0x000fe20000000000 */
[----:B------:R-:W-:-:S02]  /*8830*/  I2FP.F32.S32 R25, R3 ;  /* 0x0000000300197245 */ /* 0x000fc40000201400 */
[----:B------:R-:W-:Y:S02]  /*8840*/  FSEL R71, R27, -INF , !P4 ;  /* 0xff8000001b477808 */ /* 0x000fe40006000000 */
[----:B------:R-:W-:Y:S01]  /*8850*/  I2FP.F32.S32 R29, R17 ;  /* 0x00000011001d7245 */ /* 0x000fe20000201400 */
[CC--:B------:R-:W-:Y:S01]  /*8860*/  FFMA.FTZ R48, R88.reuse, R25.reuse, R60 ;  /* 0x0000001958307223 */ /* 0x0c0fe2000001003c */
[----:B------:R-:W-:Y:S01]  /*8870*/  FFMA.FTZ R27, R88, R25, R62 ;  /* 0x00000019581b7223 */ /* 0x000fe2000001003e */
[----:B------:R-:W-:Y:S01]  /*8880*/  I2FP.F32.S32 R41, R19 ;  /* 0x0000001300297245 */ /* 0x000fe20000201400 */
[----:B------:R-:W-:Y:S01]  /*8890*/  VIADD R25, R9, 0x69 ;  /* 0x0000006909197836 */ /* 0x000fe20000000000 */
[----:B------:R-:W-:Y:S02]  /*88a0*/  FSEL R62, R20, -INF , !P5 ;  /* 0xff800000143e7808 */ /* 0x000fe40006800000 */
[----:B------:R-:W-:Y:S01]  /*88b0*/  FSEL R5, R5, -INF , !P3 ;  /* 0xff80000005057808 */ /* 0x000fe20005800000 */
[CC--:B------:R-:W-:Y:S01]  /*88c0*/  FFMA.FTZ R26, R88.reuse, R41.reuse, R65 ;  /* 0x00000029581a7223 */ /* 0x0c0fe20000010041 */
[C---:B------:R-:W-:Y:S01]  /*88d0*/  ISETP.GE.AND P5, PT, R3.reuse, R0, PT ;  /* 0x000000000300720c */ /* 0x040fe20003fa6270 */
[C---:B------:R-:W-:Y:S01]  /*88e0*/  FFMA.FTZ R41, R88.reuse, R41, R67 ;  /* 0x0000002958297223 */ /* 0x040fe20000010043 */
[----:B------:R-:W-:Y:S01]  /*88f0*/  ISETP.GE.AND P3, PT, R3, R2, PT ;  /* 0x000000020300720c */ /* 0x000fe20003f66270 */
[-C--:B------:R-:W-:Y:S01]  /*8900*/  FFMA.FTZ R3, R88, R29.reuse, R61 ;  /* 0x0000001d58037223 */ /* 0x080fe2000001003d */
[----:B------:R-:W-:Y:S01]  /*8910*/  FSEL R14, R14, -INF , !P6 ;  /* 0xff8000000e0e7808 */ /* 0x000fe20007000000 */
[----:B------:R-:W-:Y:S01]  /*8920*/  FFMA.FTZ R29, R88, R29, R63 ;  /* 0x0000001d581d7223 */ /* 0x000fe2000001003f */
[----:B------:R-:W-:Y:S01]  /*8930*/  FSEL R61, R23, -INF , !P0 ;  /* 0xff800000173d7808 */ /* 0x000fe20004000000 */
[----:B------:R-:W-:Y:S01]  /*8940*/  VIADD R23, R9, 0x70 ;  /* 0x0000007009177836 */ /* 0x000fe20000000000 */
[----:B------:R-:W-:-:S02]  /*8950*/  I2FP.F32.S32 R20, R25 ;  /* 0x0000001900147245 */ /* 0x000fc40000201400 */
[C---:B------:R-:W-:Y:S02]  /*8960*/  ISETP.GE.AND P6, PT, R19.reuse, R0, PT ;  /* 0x000000001300720c */ /* 0x040fe40003fc6270 */
[----:B------:R-:W-:Y:S01]  /*8970*/  ISETP.GE.AND P4, PT, R19, R2, PT ;  /* 0x000000021300720c */ /* 0x000fe20003f86270 */
[----:B------:R-:W-:Y:S01]  /*8980*/  VIADD R19, R9, 0x68 ;  /* 0x0000006809137836 */ /* 0x000fe20000000000 */
[----:B------:R-:W-:Y:S01]  /*8990*/  FSEL R60, R21, -INF , !P2 ;  /* 0xff800000153c7808 */ /* 0x000fe20005000000 */
[----:B------:R-:W-:Y:S02]  /*89a0*/  VIADD R21, R9, 0x71 ;  /* 0x0000007109157836 */ /* 0x000fe40000000000 */
[----:B------:R-:W-:Y:S01]  /*89b0*/  FFMA.FTZ R24, R88, R20, R53 ;  /* 0x0000001458187223 */ /* 0x000fe20000010035 */
[----:B------:R-:W-:Y:S02]  /*89c0*/  FSEL R26, R26, -INF , !P6 ;  /* 0xff8000001a1a7808 */ /* 0x000fe40007000000 */
[----:B------:R-:W-:-:S02]  /*89d0*/  FSEL R41, R41, -INF , !P4 ;  /* 0xff80000029297808 */ /* 0x000fc40006000000 */
[----:B------:R-:W-:Y:S02]  /*89e0*/  I2FP.F32.S32 R53, R23 ;  /* 0x0000001700357245 */ /* 0x000fe40000201400 */
[----:B------:R-:W-:Y:S02]  /*89f0*/  I2FP.F32.S32 R63, R19 ;  /* 0x00000013003f7245 */ /* 0x000fe40000201400 */
[C---:B------:R-:W-:Y:S01]  /*8a00*/  ISETP.GE.AND P6, PT, R19.reuse, R0, PT ;  /* 0x000000001300720c */ /* 0x040fe20003fc6270 */
[C---:B------:R-:W-:Y:S01]  /*8a10*/  FFMA.FTZ R30, R88.reuse, R53, R44 ;  /* 0x00000035581e7223 */ /* 0x040fe2000001002c */
[----:B------:R-:W-:Y:S01]  /*8a20*/  ISETP.GE.AND P4, PT, R19, R2, PT ;  /* 0x000000021300720c */ /* 0x000fe20003f86270 */
[C---:B------:R-:W-:Y:S01]  /*8a30*/  FFMA.FTZ R19, R88.reuse, R20, R55 ;  /* 0x0000001458137223 */ /* 0x040fe20000010037 */
[C---:B------:R-:W-:Y:S01]  /*8a40*/  ISETP.GE.AND P2, PT, R17.reuse, R0, PT ;  /* 0x000000001100720c */ /* 0x040fe20003f46270 */
[CC--:B------:R-:W-:Y:S01]  /*8a50*/  FFMA.FTZ R42, R88.reuse, R63.reuse, R52 ;  /* 0x0000003f582a7223 */ /* 0x0c0fe20000010034 */
[----:B------:R-:W-:Y:S01]  /*8a60*/  ISETP.GE.AND P0, PT, R17, R2, PT ;  /* 0x000000021100720c */ /* 0x000fe20003f06270 */
[----:B------:R-:W-:Y:S01]  /*8a70*/  FFMA.FTZ R17, R88, R63, R54 ;  /* 0x0000003f58117223 */ /* 0x000fe20000010036 */
[----:B------:R-:W-:-:S02]  /*8a80*/  I2FP.F32.S32 R20, R21 ;  /* 0x0000001500147245 */ /* 0x000fc40000201400 */
[----:B------:R-:W-:Y:S01]  /*8a90*/  FSEL R44, R3, -INF , !P2 ;  /* 0xff800000032c7808 */ /* 0x000fe20005000000 */
[----:B------:R-:W-:Y:S01]  /*8aa0*/  VIADD R3, R9, 0x78 ;  /* 0x0000007809037836 */ /* 0x000fe20000000000 */
[----:B------:R-:W-:Y:S01]  /*8ab0*/  FSEL R29, R29, -INF , !P0 ;  /* 0xff8000001d1d7808 */ /* 0x000fe20004000000 */
[C---:B------:R-:W-:Y:S01]  /*8ac0*/  FFMA.FTZ R45, R88.reuse, R20, R45 ;  /* 0x00000014582d7223 */ /* 0x040fe2000001002d */
[C---:B------:R-:W-:Y:S02]  /*8ad0*/  ISETP.GE.AND P2, PT, R23.reuse, R0, PT ;  /* 0x000000001700720c */ /* 0x040fe40003f46270 */
[----:B------:R-:W-:Y:S01]  /*8ae0*/  ISETP.GE.AND P0, PT, R23, R2, PT ;  /* 0x000000021700720c */ /* 0x000fe20003f06270 */
[----:B------:R-:W-:Y:S01]  /*8af0*/  FFMA.FTZ R23, R88, R20, R47 ;  /* 0x0000001458177223 */ /* 0x000fe2000001002f */
[----:B------:R-:W-:Y:S01]  /*8b00*/  VIADD R47, R9, 0x79 ;  /* 0x00000079092f7836 */ /* 0x000fe20000000000 */
[----:B------:R-:W-:Y:S02]  /*8b10*/  FSEL R48, R48, -INF , !P5 ;  /* 0xff80000030307808 */ /* 0x000fe40006800000 */
[----:B------:R-:W-:-:S02]  /*8b20*/  FSEL R27, R27, -INF , !P3 ;  /* 0xff8000001b1b7808 */ /* 0x000fc40005800000 */
[C---:B------:R-:W-:Y:S02]  /*8b30*/  ISETP.GE.AND P5, PT, R25.reuse, R0, PT ;  /* 0x000000001900720c */ /* 0x040fe40003fa6270 */
[----:B------:R-:W-:Y:S01]  /*8b40*/  ISETP.GE.AND P3, PT, R25, R2, PT ;  /* 0x000000021900720c */ /* 0x000fe20003f66270 */
[----:B------:R-:W-:Y:S01]  /*8b50*/  FFMA.FTZ R25, R88, R53, R46 ;  /* 0x0000003558197223 */ /* 0x000fe2000001002e */
[----:B------:R-:W-:Y:S02]  /*8b60*/  I2FP.F32.S32 R20, R47 ;  /* 0x0000002f00147245 */ /* 0x000fe40000201400 */
[----:B------:R-:W-:Y:S02]  /*8b70*/  FSEL R24, R24, -INF , !P5 ;  /* 0xff80000018187808 */ /* 0x000fe40006800000 */
[----:B------:R-:W-:Y:S02]  /*8b80*/  FSEL R19, R19, -INF , !P3 ;  /* 0xff80000013137808 */ /* 0x000fe40005800000 */
[----:B------:R-:W-:-:S02]  /*8b90*/  I2FP.F32.S32 R53, R3 ;  /* 0x0000000300357245 */ /* 0x000fc40000201400 */
[C---:B------:R-:W-:Y:S02]  /*8ba0*/  ISETP.GE.AND P5, PT, R3.reuse, R0, PT ;  /* 0x000000000300720c */ /* 0x040fe40003fa6270 */
[----:B------:R-:W-:Y:S01]  /*8bb0*/  ISETP.GE.AND P3, PT, R3, R2, PT ;  /* 0x000000020300720c */ /* 0x000fe20003f66270 */
[CC--:B------:R-:W-:Y:S01]  /*8bc0*/  FFMA.FTZ R3, R88.reuse, R20.reuse, R37 ;  /* 0x0000001458037223 */ /* 0x0c0fe20000010025 */
[----:B------:R-:W-:Y:S01]  /*8bd0*/  I2FP.F32.S32 R37, R9 ;  /* 0x0000000900257245 */ /* 0x000fe20000201400 */
[----:B------:R-:W-:Y:S01]  /*8be0*/  FFMA.FTZ R20, R88, R20, R39 ;  /* 0x0000001458147223 */ /* 0x000fe20000010027 */
[----:B------:R-:W-:Y:S01]  /*8bf0*/  FSEL R42, R42, -INF , !P6 ;  /* 0xff8000002a2a7808 */ /* 0x000fe20007000000 */
[----:B------:R-:W-:Y:S01]  /*8c00*/  VIADD R39, R9, 0x39 ;  /* 0x0000003909277836 */ /* 0x000fe20000000000 */
[----:B------:R-:W-:Y:S01]  /*8c10*/  FSEL R17, R17, -INF , !P4 ;  /* 0xff80000011117808 */ /* 0x000fe20006000000 */
[----:B------:R-:W-:Y:S01]  /*8c20*/  FFMA.FTZ R36, R88, R53, R36 ;  /* 0x0000003558247223 */ /* 0x000fe20000010024 */
[----:B------:R-:W-:-:S02]  /*8c30*/  ISETP.GE.AND P6, PT, R21, R0, PT ;  /* 0x000000001500720c */ /* 0x000fc40003fc6270 */
[----:B------:R-:W-:Y:S01]  /*8c40*/  ISETP.GE.AND P4, PT, R21, R2, PT ;  /* 0x000000021500720c */ /* 0x000fe20003f86270 */
[C---:B------:R-:W-:Y:S01]  /*8c50*/  FFMA.FTZ R21, R88.reuse, R53, R38 ;  /* 0x0000003558157223 */ /* 0x040fe20000010026 */
[CC--:B------:R-:W-:Y:S01]  /*8c60*/  FFMA.FTZ R38, R88.reuse, R37.reuse, R32 ;  /* 0x0000002558267223 */ /* 0x0c0fe20000010020 */
[----:B------:R-:W-:Y:S01]  /*8c70*/  FFMA.FTZ R37, R88, R37, R34 ;  /* 0x0000002558257223 */ /* 0x000fe20000010022 */
[-C--:B------:R-:W-:Y:S02]  /*8c80*/  I2FP.F32.S32 R34, R39.reuse ;  /* 0x0000002700227245 */ /* 0x080fe40000201400 */
[----:B------:R-:W-:Y:S02]  /*8c90*/  FSEL R30, R30, -INF , !P2 ;  /* 0xff8000001e1e7808 */ /* 0x000fe40005000000 */
[----:B------:R-:W-:Y:S01]  /*8ca0*/  ISETP.GE.AND P2, PT, R47, R0, PT ;  /* 0x000000002f00720c */ /* 0x000fe20003f46270 */
[----:B------:R-:W-:Y:S01]  /*8cb0*/  FFMA.FTZ R65, R88, R34, R103 ;  /* 0x0000002258417223 */ /* 0x000fe20000010067 */
[----:B------:R-:W-:-:S02]  /*8cc0*/  I2FP.F32.S32 R64, R39 ;  /* 0x0000002700407245 */ /* 0x000fc40000201400 */
[----:B------:R-:W-:Y:S01]  /*8cd0*/  FSEL R34, R3, -INF , !P2 ;  /* 0xff80000003227808 */ /* 0x000fe20005000000 */
[----:B------:R-:W-:Y:S01]  /*8ce0*/  VIADD R3, R84, 0x1c00 ;  /* 0x00001c0054037836 */ /* 0x000fe20000000000 */
[----:B------:R-:W-:Y:S01]  /*8cf0*/  ISETP.GE.AND P2, PT, R50, 0x2, PT ;  /* 0x000000023200780c */ /* 0x000fe20003f46270 */
[----:B------:R-:W-:Y:S01]  /*8d00*/  FFMA.FTZ R64, R88, R64, R101 ;  /* 0x0000004058407223 */ /* 0x000fe20000010065 */
[----:B------:R-:W-:Y:S02]  /*8d10*/  FSEL R25, R25, -INF , !P0 ;  /* 0xff80000019197808 */ /* 0x000fe40004000000 */
[----:B------:R-:W-:Y:S02]  /*8d20*/  FSEL R32, R45, -INF , !P6 ;  /* 0xff8000002d207808 */ /* 0x000fe40007000000 */
[----:B------:R-:W-:Y:S02]  /*8d30*/  FSEL R23, R23, -INF , !P4 ;  /* 0xff80000017177808 */ /* 0x000fe40006000000 */
[----:B------:R-:W-:-:S02]  /*8d40*/  FSEL R36, R36, -INF , !P5 ;  /* 0xff80000024247808 */ /* 0x000fc40006800000 */
[----:B------:R-:W-:Y:S02]  /*8d50*/  FSEL R21, R21, -INF , !P3 ;  /* 0xff80000015157808 */ /* 0x000fe40005800000 */
[----:B------:R-:W-:Y:S02]  /*8d60*/  ISETP.GE.AND P0, PT, R47, R2, PT ;  /* 0x000000022f00720c */ /* 0x000fe40003f06270 */
[C---:B------:R-:W-:Y:S02]  /*8d70*/  ISETP.GE.AND P6, PT, R9.reuse, R0, PT ;  /* 0x000000000900720c */ /* 0x040fe40003fc6270 */
[----:B------:R-:W-:Y:S02]  /*8d80*/  ISETP.GE.AND P4, PT, R9, R2, PT ;  /* 0x000000020900720c */ /* 0x000fe40003f86270 */
        /* <DEDUP_REMOVED lines=55> */
[----:B------:R-:W-:-:S05]  /*9100*/  IMAD R52, R52, R39, -0x80 ;  /* 0xffffff8034347424 */ /* 0x000fca00078e0227 */
[----:B------:R-:W-:-:S05]  /*9110*/  SHF.R.S32.HI R46, RZ, 0x1f, R52 ;  /* 0x0000001fff2e7819 */ /* 0x000fca0000011434 */
[-C--:B------:R-:W-:Y:S02]  /*9120*/  IMAD R39, R46, R37.reuse, RZ ;  /* 0x000000252e277224 */ /* 0x080fe400078e02ff */
[----:B------:R-:W-:-:S04]  /*9130*/  IMAD.WIDE.U32 R46, R52, R37, RZ ;  /* 0x00000025342e7225 */ /* 0x000fc800078e00ff */
        /* <DEDUP_REMOVED lines=11> */
.L_x_4679:
[----:B------:R-:W1:Y:S02]  /*91f0*/  LDC R37, c[0x0][0x248] ;  /* 0x00009200ff257b82 */ /* 0x000e640000000800 */
[----:B-1----:R-:W-:-:S05]  /*9200*/  IMAD.SHL.U32 R39, R37, 0x80, RZ ;  /* 0x0000008025277824 */ /* 0x002fca00078e00ff */
[----:B------:R-:W-:-:S04]  /*9210*/  IADD3 R39, -R39, RZ, RZ ;  /* 0x000000ff27277210 */ /* 0x000fc80007ffe1ff */
[----:B------:R-:W-:-:S07]  /*9220*/  SHF.R.S32.HI R8, RZ, 0x1f, R39 ;  /* 0x0000001fff087819 */ /* 0x000fce0000011427 */
.L_x_4680:
        /* <DEDUP_REMOVED lines=47> */
.L_x_4682:
[----:B------:R-:W-:Y:S05]  /*9520*/  BSYNC B0 ;  /* 0x0000000000007941 */ /* 0x000fea0003800000 */
.L_x_4681:
[----:B------:R-:W0:Y:S01]  /*9530*/  LDGDEPBAR ;  /* 0x00000000000079af */ /* 0x000e220000000000 */
[----:B------:R-:W-:-:S04]  /*9540*/  LEA R120, P0, R39, R120, 0x1 ;  /* 0x0000007827787211 */ /* 0x000fc800078008ff */
[----:B------:R-:W-:-:S09]  /*9550*/  LEA.HI.X R121, R39, R121, R8, 0x1, P0 ;  /* 0x0000007927797211 */ /* 0x000fd200000f0c08 */
.L_x_4678:
        /* <DEDUP_REMOVED lines=61> */
[----:B------:R-:W-:Y:S02]  /*9930*/  FMNMX.FTZ R46, R34, R37, !PT ;  /* 0x00000025222e7209 */ /* 0x000fe40007810000 */
[----:B------:R-:W-:Y:S01]  /*9940*/  FMNMX.FTZ R37, R21, R8, !PT ;  /* 0x0000000815257209 */ /* 0x000fe20007810000 */
[----:B------:R-:W-:Y:S01]  /*9950*/  LDSM.16.MT88.4 R108, [R125+0x3000] ;  /* 0x003000007d6c783b */ /* 0x000fe20000004200 */
[----:B------:R-:W-:Y:S02]  /*9960*/  LEA R124, R10, R125, 0x1 ;  /* 0x0000007d0a7c7211 */ /* 0x000fe400078e08ff */
[----:B------:R-:W-:Y:S01]  /*9970*/  FMNMX.FTZ R37, R20, R37, !PT ;  /* 0x0000002514257209 */ /* 0x000fe20007810000 */
[----:B------:R-:W3:Y:S04]  /*9980*/  SHFL.BFLY PT, R45, R46, 0x2, 0x1f ;  /* 0x0c401f002e2d7f89 */ /* 0x000ee800000e0000 */
[----:B------:R-:W4:Y:S01]  /*9990*/  SHFL.BFLY PT, R8, R37, 0x2, 0x1f ;  /* 0x0c401f0025087f89 */ /* 0x000f2200000e0000 */
[----:B---3--:R-:W-:-:S02]  /*99a0*/  FMNMX.FTZ R45, R46, R45, !PT ;  /* 0x0000002d2e2d7209 */ /* 0x008fc40007810000 */
[----:B----4-:R-:W-:-:S03]  /*99b0*/  FMNMX.FTZ R8, R37, R8, !PT ;  /* 0x0000000825087209 */ /* 0x010fc60007810000 */
[----:B--2---:R-:W2:Y:S04]  /*99c0*/  SHFL.BFLY PT, R68, R45, 0x1, 0x1f ;  /* 0x0c201f002d447f89 */ /* 0x004ea800000e0000 */
[----:B------:R-:W3:Y:S01]  /*99d0*/  SHFL.BFLY PT, R69, R8, 0x1, 0x1f ;  /* 0x0c201f0008457f89 */ /* 0x000ee200000e0000 */
[----:B--2---:R-:W-:-:S04]  /*99e0*/  FMNMX.FTZ R68, R45, R68, !PT ;  /* 0x000000442d447209 */ /* 0x004fc80007810000 */
        /* <DEDUP_REMOVED lines=12> */
[--C-:B-1----:R-:W-:Y:S01]  /*9ab0*/  FFMA.FTZ R52, R14, UR8, -R39.reuse ;  /* 0x000000080e347c23 */ /* 0x102fe20008010827 */
        /* <DEDUP_REMOVED lines=40> */
[----:B------:R-:W2:Y:S01]  /*9d40*/  MUFU.EX2 R75, R75 ;  /* 0x0000004b004b7308 */ /* 0x000ea20000000800 */
[----:B----4-:R-:W-:Y:S01]  /*9d50*/  F2FP.BF16.F32.PACK_AB R6, R74, R95 ;  /* 0x0000005f4a06723e */ /* 0x010fe200000010ff */
[--C-:B------:R-:W-:Y:S01]  /*9d60*/  FFMA.FTZ R58, R57, UR8, -R22.reuse ;  /* 0x00000008393a7c23 */ /* 0x100fe20008010816 */
[----:B------:R-:W-:Y:S01]  /*9d70*/  FFMA.FTZ R43, R49, UR8, -R22 ;  /* 0x00000008312b7c23 */ /* 0x000fe20008010816 */
[----:B------:R-:W-:Y:S01]  /*9d80*/  FADD.FTZ R140, R140, R97 ;  /* 0x000000618c8c7221 */ /* 0x000fe20000010000 */
[--C-:B------:R-:W-:Y:S01]  /*9d90*/  FFMA.FTZ R57, R28, UR8, -R39.reuse ;  /* 0x000000081c397c23 */ /* 0x100fe20008010827 */
        /* <DEDUP_REMOVED lines=9> */
[----:B------:R-:W-:Y:S01]  /*9e30*/  FFMA.FTZ R18, R30, UR8, -R39 ;  /* 0x000000081e127c23 */ /* 0x000fe20008010827 */
[----:B------:R-:W4:Y:S01]  /*9e40*/  MUFU.EX2 R67, R67 ;  /* 0x0000004300437308 */ /* 0x000f220000000800 */
[----:B--2---:R-:W-:Y:S01]  /*9e50*/  F2FP.BF16.F32.PACK_AB R5, R75, R138 ;  /* 0x0000008a4b05723e */ /* 0x004fe200000010ff */
[----:B------:R-:W-:Y:S01]  /*9e60*/  FADD.FTZ R75, R138, R75 ;  /* 0x0000004b8a4b7221 */ /* 0x000fe20000010000 */
        /* <DEDUP_REMOVED lines=9> */
[----:B------:R-:W-:-:S04]  /*9f00*/  FFMA.FTZ R20, R20, UR8, -R22 ;  /* 0x0000000814147c23 */ /* 0x000fc80008010816 */
[----:B------:R-:W2:Y:S01]  /*9f10*/  MUFU.EX2 R52, R52 ;  /* 0x0000003400347308 */ /* 0x000ea20000000800 */
[----:B----4-:R-:W-:Y:S01]  /*9f20*/  F2FP.BF16.F32.PACK_AB R7, R67, R136 ;  /* 0x000000884307723e */ /* 0x010fe200000010ff */
[----:B------:R-:W-:-:S04]  /*9f30*/  FADD.FTZ R136, R136, R75 ;  /* 0x0000004b88887221 */ /* 0x000fc80000010000 */
[----:B------:R-:W-:Y:S02]  /*9f40*/  FADD.FTZ R67, R67, R136 ;  /* 0x0000008843437221 */ /* 0x000fe40000010000 */
[C---:B------:R-:W-:Y:S01]  /*9f50*/  HMMA.16816.F32.BF16 R112, R4.reuse, R108, RZ ;  /* 0x0000006c0470723c */ /* 0x040fe200000418ff */
[----:B------:R-:W-:Y:S05]  /*9f60*/  MUFU.EX2 R46, R46 ;  /* 0x0000002e002e7308 */ /* 0x000fea0000000800 */
[C---:B------:R-:W-:Y:S03]  /*9f70*/  HMMA.16816.F32.BF16 R108, R4.reuse, R110, RZ ;  /* 0x0000006e046c723c */ /* 0x040fe600000418ff */
[----:B------:R-:W4:Y:S01]  /*9f80*/  MUFU.EX2 R45, R45 ;  /* 0x0000002d002d7308 */ /* 0x000f220000000800 */
[C---:B--2---:R-:W-:Y:S01]  /*9f90*/  F2FP.BF16.F32.PACK_AB R100, R52.reuse, R73 ;  /* 0x000000493464723e */ /* 0x044fe200000010ff */
[----:B------:R-:W-:Y:S01]  /*9fa0*/  FADD.FTZ R73, R73, R74 ;  /* 0x0000004a49497221 */ /* 0x000fe20000010000 */
[----:B-1----:R-:W-:Y:S03]  /*9fb0*/  HMMA.16816.F32.BF16 R104, R4, R8, RZ ;  /* 0x000000080468723c */ /* 0x002fe600000418ff */
[----:B------:R-:W-:-:S02]  /*9fc0*/  FADD.FTZ R73, R52, R73 ;  /* 0x0000004934497221 */ /* 0x000fc40000010000 */
[----:B------:R-:W-:Y:S01]  /*9fd0*/  MUFU.EX2 R70, R70 ;  /* 0x0000004600467308 */ /* 0x000fe20000000800 */
[----:B------:R-:W-:Y:S01]  /*9fe0*/  HMMA.16816.F32.BF16 R4, R4, R10, RZ ;  /* 0x0000000a0404723c */ /* 0x000fe200000418ff */
[----:B------:R-:W1:Y:S06]  /*9ff0*/  LDSM.16.MT88.4 R8, [R124+0x3400] ;  /* 0x003400007c08783b */ /* 0x000e6c0000004200 */
[----:B------:R-:W2:Y:S01]  /*a000*/  MUFU.EX2 R47, R47 ;  /* 0x0000002f002f7308 */ /* 0x000ea20000000800 */
[----:B----4-:R-:W-:-:S07]  /*a010*/  F2FP.BF16.F32.PACK_AB R102, R45, R46 ;  /* 0x0000002e2d66723e */ /* 0x010fce00000010ff */
[----:B------:R-:W-:Y:S08]  /*a020*/  MUFU.EX2 R38, R38 ;  /* 0x0000002600267308 */ /* 0x000ff00000000800 */
[----:B------:R-:W4:Y:S01]  /*a030*/  MUFU.EX2 R37, R37 ;  /* 0x0000002500257308 */ /* 0x000f220000000800 */
[----:B--2---:R-:W-:-:S07]  /*a040*/  F2FP.BF16.F32.PACK_AB R101, R47, R70 ;  /* 0x000000462f65723e */ /* 0x004fce00000010ff */
[----:B------:R-:W-:Y:S08]  /*a050*/  MUFU.EX2 R142, R142 ;  /* 0x0000008e008e7308 */ /* 0x000ff00000000800 */
[----:B------:R-:W2:Y:S01]  /*a060*/  MUFU.EX2 R63, R63 ;  /* 0x0000003f003f7308 */ /* 0x000ea20000000800 */
[----:B----4-:R-:W-:-:S07]  /*a070*/  F2FP.BF16.F32.PACK_AB R103, R37, R38 ;  /* 0x000000262567723e */ /* 0x010fce00000010ff */
[C---:B---3--:R-:W-:Y:S01]  /*a080*/  HMMA.16816.F32.BF16 R112, R100.reuse, R12, R112 ;  /* 0x0000000c6470723c */ /* 0x048fe20000041870 */
[----:B------:R-:W-:Y:S05]  /*a090*/  MUFU.EX2 R62, R62 ;  /* 0x0000003e003e7308 */ /* 0x000fea0000000800 */
[C---:B------:R-:W-:Y:S01]  /*a0a0*/  HMMA.16816.F32.BF16 R108, R100.reuse, R14, R108 ;  /* 0x0000000e646c723c */ /* 0x040fe2000004186c */
[----:B------:R-:W-:Y:S01]  /*a0b0*/  FADD.FTZ R12, R70, R67 ;  /* 0x00000043460c7221 */ /* 0x000fe20000010000 */
[----:B------:R-:W-:Y:S01]  /*a0c0*/  FFMA.FTZ R70, R16, UR8, -R39 ;  /* 0x0000000810467c23 */ /* 0x000fe20008010827 */
[----:B------:R-:W3:Y:S02]  /*a0d0*/  MUFU.EX2 R55, R55 ;  /* 0x0000003700377308 */ /* 0x000ee40000000800 */
[----:B------:R-:W-:Y:S01]  /*a0e0*/  FADD.FTZ R47, R47, R12 ;  /* 0x0000000c2f2f7221 */ /* 0x000fe20000010000 */
[C---:B-1----:R-:W-:Y:S01]  /*a0f0*/  HMMA.16816.F32.BF16 R104, R100.reuse, R8, R104 ;  /* 0x000000086468723c */ /* 0x042fe20000041868 */
[----:B------:R-:W-:Y:S02]  /*a100*/  LDSM.16.MT88.4 R12, [R124+0x4400] ;  /* 0x004400007c0c783b */ /* 0x000fe40000004200 */
[----:B------:R-:W-:Y:S01]  /*a110*/  FADD.FTZ R16, R38, R47 ;  /* 0x0000002f26107221 */ /* 0x000fe20000010000 */
[----:B------:R-:W-:Y:S01]  /*a120*/  FFMA.FTZ R38, R23, UR8, -R22 ;  /* 0x0000000817267c23 */ /* 0x000fe20008010816 */
[----:B------:R-:W-:Y:S01]  /*a130*/  MUFU.EX2 R61, R61 ;  /* 0x0000003d003d7308 */ /* 0x000fe20000000800 */
[----:B------:R-:W-:Y:S01]  /*a140*/  HMMA.16816.F32.BF16 R100, R100, R10, R4 ;  /* 0x0000000a6464723c */ /* 0x000fe20000041804 */
[----:B------:R-:W1:Y:S01]  /*a150*/  LDSM.16.MT88.4 R8, [R125+0x3800] ;  /* 0x003800007d08783b */ /* 0x000e620000004200 */
[----:B------:R-:W-:-:S05]  /*a160*/  FADD.FTZ R16, R37, R16 ;  /* 0x0000001025107221 */ /* 0x000fca0000010000 */
[----:B------:R-:W4:Y:S01]  /*a170*/  MUFU.EX2 R60, R60 ;  /* 0x0000003c003c7308 */ /* 0x000f220000000800 */
[----:B--2---:R-:W-:Y:S02]  /*a180*/  F2FP.BF16.F32.PACK_AB R4, R63, R142 ;  /* 0x0000008e3f04723e */ /* 0x004fe400000010ff */
[----:B---3--:R-:W-:-:S05]  /*a190*/  F2FP.BF16.F32.PACK_AB R6, R55, R62 ;  /* 0x0000003e3706723e */ /* 0x008fca00000010ff */
[----:B------:R-:W-:Y:S08]  /*a1a0*/  MUFU.EX2 R54, R54 ;  /* 0x0000003600367308 */ /* 0x000ff00000000800 */
        /* <DEDUP_REMOVED lines=8> */
[----:B------:R-:W1:Y:S02]  /*a230*/  LDSM.16.MT88.4 R8, [R124+0x3800] ;  /* 0x003800007c08783b */ /* 0x000e640000004200 */
[----:B------:R-:W-:Y:S08]  /*a240*/  MUFU.EX2 R64, R64 ;  /* 0x0000004000407308 */ /* 0x000ff00000000800 */
[----:B------:R-:W-:Y:S08]  /*a250*/  MUFU.EX2 R89, R89 ;  /* 0x0000005900597308 */ /* 0x000ff00000000800 */
[----:B------:R-:W2:Y:S08]  /*a260*/  MUFU.EX2 R72, R72 ;  /* 0x0000004800487308 */ /* 0x000eb00000000800 */
[----:B------:R-:W-:Y:S08]  /*a270*/  MUFU.EX2 R130, R130 ;  /* 0x0000008200827308 */ /* 0x000ff00000000800 */
[----:B------:R-:W4:Y:S01]  /*a280*/  MUFU.EX2 R65, R65 ;  /* 0x0000004100417308 */ /* 0x000f220000000800 */
[C---:B-1----:R-:W-:Y:S07]  /*a290*/  HMMA.16816.F32.BF16 R104, R4.reuse, R8, R104 ;  /* 0x000000080468723c */ /* 0x042fee0000041868 */
[----:B------:R-:W-:Y:S01]  /*a2a0*/  MUFU.EX2 R93, R93 ;  /* 0x0000005d005d7308 */ /* 0x000fe20000000800 */
[----:B------:R-:W-:Y:S01]  /*a2b0*/  HMMA.16816.F32.BF16 R100, R4, R10, R100 ;  /* 0x0000000a0464723c */ /* 0x000fe20000041864 */
[----:B------:R-:W1:Y:S06]  /*a2c0*/  LDSM.16.MT88.4 R8, [R125+0x3c00] ;  /* 0x003c00007d08783b */ /* 0x000e6c0000004200 */
[----:B------:R-:W5:Y:S01]  /*a2d0*/  MUFU.EX2 R56, R56 ;  /* 0x0000003800387308 */ /* 0x000f620000000800 */
[----:B---3--:R-:W-:-:S02]  /*a2e0*/  F2FP.BF16.F32.PACK_AB R4, R66, R131 ;  /* 0x000000834204723e */ /* 0x008fc400000010ff */
[----:B--2---:R-:W-:Y:S02]  /*a2f0*/  F2FP.BF16.F32.PACK_AB R5, R72, R89 ;  /* 0x000000594805723e */ /* 0x004fe400000010ff */
[----:B------:R-:W-:-:S03]  /*a300*/  F2FP.BF16.F32.PACK_AB R6, R64, R71 ;  /* 0x000000474006723e */ /* 0x000fc600000010ff */
[----:B------:R-:W-:Y:S01]  /*a310*/  MUFU.EX2 R91, R91 ;  /* 0x0000005b005b7308 */ /* 0x000fe20000000800 */
[----:B----4-:R-:W-:-:S07]  /*a320*/  F2FP.BF16.F32.PACK_AB R7, R65, R130 ;  /* 0x000000824107723e */ /* 0x010fce00000010ff */
[----:B------:R-:W-:Y:S08]  /*a330*/  MUFU.EX2 R40, R40 ;  /* 0x0000002800287308 */ /* 0x000ff00000000800 */
        /* <DEDUP_REMOVED lines=8> */
[----:B------:R-:W-:Y:S08]  /*a3c0*/  MUFU.EX2 R51, R51 ;  /* 0x0000003300337308 */ /* 0x000ff00000000800 */
[----:B------:R-:W-:Y:S08]  /*a3d0*/  MUFU.EX2 R57, R57 ;  /* 0x0000003900397308 */ /* 0x000ff00000000800 */
[----:B------:R-:W4:Y:S01]  /*a3e0*/  MUFU.EX2 R28, R28 ;  /* 0x0000001c001c7308 */ /* 0x000f220000000800 */
[C---:B-1----:R-:W-:Y:S07]  /*a3f0*/  HMMA.16816.F32.BF16 R104, R4.reuse, R8, R104 ;  /* 0x000000080468723c */ /* 0x042fee0000041868 */
[----:B------:R-:W-:Y:S01]  /*a400*/  MUFU.EX2 R44, R44 ;  /* 0x0000002c002c7308 */ /* 0x000fe20000000800 */
[----:B------:R-:W-:Y:S01]  /*a410*/  HMMA.16816.F32.BF16 R100, R4, R10, R100 ;  /* 0x0000000a0464723c */ /* 0x000fe20000041864 */
[----:B------:R-:W1:Y:S06]  /*a420*/  LDSM.16.MT88.4 R8, [R125+0x4000] ;  /* 0x004000007d08783b */ /* 0x000e6c0000004200 */
[----:B------:R-:W4:Y:S01]  /*a430*/  MUFU.EX2 R33, R33 ;  /* 0x0000002100217308 */ /* 0x000f220000000800 */
[----:B-----5:R-:W-:-:S02]  /*a440*/  F2FP.BF16.F32.PACK_AB R4, R56, R93 ;  /* 0x0000005d3804723e */ /* 0x020fc400000010ff */
[----:B--2---:R-:W-:Y:S02]  /*a450*/  F2FP.BF16.F32.PACK_AB R5, R134, R59 ;  /* 0x0000003b8605723e */ /* 0x004fe400000010ff */
[----:B------:R-:W-:Y:S02]  /*a460*/  F2FP.BF16.F32.PACK_AB R6, R40, R91 ;  /* 0x0000005b2806723e */ /* 0x000fe400000010ff */
[----:B---3--:R-:W-:Y:S01]  /*a470*/  F2FP.BF16.F32.PACK_AB R7, R43, R58 ;  /* 0x0000003a2b07723e */ /* 0x008fe200000010ff */
[----:B------:R-:W-:Y:S08]  /*a480*/  MUFU.EX2 R35, R35 ;  /* 0x0000002300237308 */ /* 0x000ff00000000800 */
        /* <DEDUP_REMOVED lines=16> */
[----:B------:R-:W-:Y:S01]  /*a590*/  FFMA.FTZ R5, R31, UR8, -R22 ;  /* 0x000000081f057c23 */ /* 0x000fe20008010816 */
[----:B------:R-:W-:Y:S01]  /*a5a0*/  FADD.FTZ R4, R46, R73 ;  /* 0x000000492e047221 */ /* 0x000fe20000010000 */
[----:B----4-:R-:W-:Y:S01]  /*a5b0*/  F2FP.BF16.F32.PACK_AB R6, R28, R57 ;  /* 0x000000391c06723e */ /* 0x010fe200000010ff */
[--C-:B------:R-:W-:Y:S01]  /*a5c0*/  FFMA.FTZ R31, R42, UR8, -R39.reuse ;  /* 0x000000082a1f7c23 */ /* 0x100fe20008010827 */
[----:B------:R2:W3:Y:S01]  /*a5d0*/  MUFU.EX2 R46, R5 ;  /* 0x00000005002e7308 */ /* 0x0004e20000000800 */
[----:B------:R-:W-:Y:S01]  /*a5e0*/  FADD.FTZ R45, R45, R4 ;  /* 0x000000042d2d7221 */ /* 0x000fe20000010000 */
[----:B------:R-:W-:Y:S01]  /*a5f0*/  F2FP.BF16.F32.PACK_AB R4, R51, R70 ;  /* 0x000000463304723e */ /* 0x000fe200000010ff */
[----:B------:R-:W-:Y:S01]  /*a600*/  FFMA.FTZ R39, R34, UR8, -R39 ;  /* 0x0000000822277c23 */ /* 0x000fe20008010827 */
[--C-:B------:R-:W-:Y:S01]  /*a610*/  FFMA.FTZ R34, R29, UR8, -R22.reuse ;  /* 0x000000081d227c23 */ /* 0x100fe20008010816 */
[----:B------:R-:W-:Y:S01]  /*a620*/  FFMA.FTZ R29, R19, UR8, -R22 ;  /* 0x00000008131d7c23 */ /* 0x000fe20008010816 */
[----:B------:R-:W-:-:S02]  /*a630*/  FADD.FTZ R142, R142, R45 ;  /* 0x0000002d8e8e7221 */ /* 0x000fc40000010000 */
[----:B------:R-:W-:Y:S02]  /*a640*/  MUFU.EX2 R31, R31 ;  /* 0x0000001f001f7308 */ /* 0x000fe40000000800 */
[----:B------:R-:W-:-:S06]  /*a650*/  FADD.FTZ R63, R63, R142 ;  /* 0x0000008e3f3f7221 */ /* 0x000fcc0000010000 */
[----:B------:R-:W4:Y:S01]  /*a660*/  MUFU.EX2 R34, R34 ;  /* 0x0000002200227308 */ /* 0x000f220000000800 */
[----:B--2---:R-:W-:Y:S02]  /*a670*/  F2FP.BF16.F32.PACK_AB R5, R33, R44 ;  /* 0x0000002c2105723e */ /* 0x004fe400000010ff */
[----:B---3--:R-:W-:-:S05]  /*a680*/  F2FP.BF16.F32.PACK_AB R7, R35, R46 ;  /* 0x0000002e2307723e */ /* 0x008fca00000010ff */
[----:B------:R-:W2:Y:S02]  /*a690*/  MUFU.EX2 R29, R29 ;  /* 0x0000001d001d7308 */ /* 0x000ea40000000800 */
[C---:B------:R-:W-:Y:S06]  /*a6a0*/  HMMA.16816.F32.BF16 R104, R4.reuse, R12, R104 ;  /* 0x0000000c0468723c */ /* 0x040fec0000041868 */
[C---:B-1----:R-:W-:Y:S01]  /*a6b0*/  HMMA.16816.F32.BF16 R112, R4.reuse, R8, R112 ;  /* 0x000000080470723c */ /* 0x042fe20000041870 */
[----:B------:R-:W-:Y:S01]  /*a6c0*/  FADD.FTZ R13, R61, R16 ;  /* 0x000000103d0d7221 */ /* 0x000fe20000010000 */
[----:B------:R-:W-:Y:S01]  /*a6d0*/  FADD.FTZ R12, R62, R63 ;  /* 0x0000003f3e0c7221 */ /* 0x000fe20000010000 */
[----:B------:R-:W1:Y:S01]  /*a6e0*/  LDSM.16.MT88.4 R16, [R124+0x4800] ;  /* 0x004800007c10783b */ /* 0x000e620000004200 */
[----:B------:R-:W3:Y:S01]  /*a6f0*/  MUFU.EX2 R39, R39 ;  /* 0x0000002700277308 */ /* 0x000ee20000000800 */
[----:B------:R-:W-:Y:S01]  /*a700*/  FADD.FTZ R13, R60, R13 ;  /* 0x0000000d3c0d7221 */ /* 0x000fe20000010000 */
[----:B------:R-:W-:Y:S01]  /*a710*/  HMMA.16816.F32.BF16 R108, R4, R10, R108 ;  /* 0x0000000a046c723c */ /* 0x000fe2000004186c */
[----:B------:R-:W5:Y:S01]  /*a720*/  LDSM.16.MT88.4 R8, [R125+0x4800] ;  /* 0x004800007d08783b */ /* 0x000f620000004200 */
[----:B------:R-:W-:Y:S01]  /*a730*/  FADD.FTZ R12, R55, R12 ;  /* 0x0000000c370c7221 */ /* 0x000fe20000010000 */
[----:B------:R-:W-:-:S03]  /*a740*/  FADD.FTZ R54, R54, R13 ;  /* 0x0000000d36367221 */ /* 0x000fc60000010000 */
[----:B------:R-:W-:Y:S01]  /*a750*/  FADD.FTZ R131, R131, R12 ;  /* 0x0000000c83837221 */ /* 0x000fe20000010000 */
[----:B------:R-:W-:Y:S01]  /*a760*/  FADD.FTZ R54, R53, R54 ;  /* 0x0000003635367221 */ /* 0x000fe20000010000 */
[----:B------:R-:W-:Y:S01]  /*a770*/  HMMA.16816.F32.BF16 R100, R4, R14, R100 ;  /* 0x0000000e0464723c */ /* 0x000fe20000041864 */
[----:B------:R-:W3:Y:S01]  /*a780*/  LDSM.16.MT88.4 R12, [R125+0x4c00] ;  /* 0x004c00007d0c783b */ /* 0x000ee20000004200 */
[----:B------:R-:W-:Y:S01]  /*a790*/  FADD.FTZ R66, R66, R131 ;  /* 0x0000008342427221 */ /* 0x000fe20000010000 */
[----:B------:R-:W-:Y:S01]  /*a7a0*/  FADD.FTZ R89, R89, R54 ;  /* 0x0000003659597221 */ /* 0x000fe20000010000 */
[----:B------:R-:W-:Y:S02]  /*a7b0*/  MUFU.EX2 R21, R21 ;  /* 0x0000001500157308 */ /* 0x000fe40000000800 */
[----:B------:R-:W-:Y:S01]  /*a7c0*/  FADD.FTZ R71, R71, R66 ;  /* 0x0000004247477221 */ /* 0x000fe20000010000 */
[----:B------:R-:W-:Y:S01]  /*a7d0*/  FADD.FTZ R89, R72, R89 ;  /* 0x0000005948597221 */ /* 0x000fe20000010000 */
[----:B------:R-:W-:-:S02]  /*a7e0*/  F2FP.BF16.F32.PACK_AB R4, R26, R49 ;  /* 0x000000311a04723e */ /* 0x000fc400000010ff */
[----:B----4-:R-:W-:Y:S01]  /*a7f0*/  F2FP.BF16.F32.PACK_AB R5, R34, R27 ;  /* 0x0000001b2205723e */ /* 0x010fe200000010ff */
[----:B------:R-:W-:Y:S01]  /*a800*/  FADD.FTZ R130, R130, R89 ;  /* 0x0000005982827221 */ /* 0x000fe20000010000 */
[----:B------:R-:W-:Y:S01]  /*a810*/  F2FP.BF16.F32.PACK_AB R6, R24, R31 ;  /* 0x0000001f1806723e */ /* 0x000fe200000010ff */
[----:B------:R-:W-:Y:S01]  /*a820*/  FADD.FTZ R64, R64, R71 ;  /* 0x0000004740407221 */ /* 0x000fe20000010000 */
[----:B--2---:R-:W-:Y:S01]  /*a830*/  F2FP.BF16.F32.PACK_AB R7, R29, R36 ;  /* 0x000000241d07723e */ /* 0x004fe200000010ff */
[----:B------:R-:W-:Y:S01]  /*a840*/  FADD.FTZ R130, R65, R130 ;  /* 0x0000008241827221 */ /* 0x000fe20000010000 */
[----:B------:R-:W2:Y:S01]  /*a850*/  MUFU.EX2 R20, R20 ;  /* 0x0000001400147308 */ /* 0x000ea20000000800 */
[----:B------:R-:W-:-:S04]  /*a860*/  FADD.FTZ R93, R93, R64 ;  /* 0x000000405d5d7221 */ /* 0x000fc80000010000 */
[----:B------:R-:W-:-:S04]  /*a870*/  FADD.FTZ R56, R56, R93 ;  /* 0x0000005d38387221 */ /* 0x000fc80000010000 */
[----:B------:R-:W-:Y:S01]  /*a880*/  FADD.FTZ R91, R91, R56 ;  /* 0x000000385b5b7221 */ /* 0x000fe20000010000 */
[----:B-1----:R-:W-:Y:S03]  /*a890*/  HMMA.16816.F32.BF16 R104, R4, R16, R104 ;  /* 0x000000100468723c */ /* 0x002fe60000041868 */
        /* <DEDUP_REMOVED lines=26> */
[----:B--2---:R-:W-:Y:S02]  /*aa40*/  F2FP.BF16.F32.PACK_AB R7, R20, R21 ;  /* 0x000000151407723e */ /* 0x004fe400000010ff */
[----:B------:R-:W-:Y:S01]  /*aa50*/  FADD.FTZ R37, R30, R37 ;  /* 0x000000251e257221 */ /* 0x000fe20000010000 */
[----:B------:R-:W-:-:S03]  /*aa60*/  FADD.FTZ R27, R34, R27 ;  /* 0x0000001b221b7221 */ /* 0x000fc60000010000 */
[----:B------:R-:W-:Y:S01]  /*aa70*/  FADD.FTZ R32, R32, R37 ;  /* 0x0000002520207221 */ /* 0x000fe20000010000 */
[----:B------:R-:W-:Y:S01]  /*aa80*/  FADD.FTZ R36, R36, R27 ;  /* 0x0000001b24247221 */ /* 0x000fe20000010000 */
[----:B------:R-:W-:Y:S02]  /*aa90*/  HMMA.16816.F32.BF16 R112, R4, R12, R112 ;  /* 0x0000000c0470723c */ /* 0x000fe40000041870 */
[----:B------:R-:W-:Y:S01]  /*aaa0*/  FADD.FTZ R89, R39, R32 ;  /* 0x0000002027597221 */ /* 0x000fe20000010000 */
[----:B------:R-:W-:-:S03]  /*aab0*/  FADD.FTZ R36, R29, R36 ;  /* 0x000000241d247221 */ /* 0x000fc60000010000 */
[----:B------:R-:W-:Y:S01]  /*aac0*/  HMMA.16816.F32.BF16 R108, R4, R14, R108 ;  /* 0x0000000e046c723c */ /* 0x000fe2000004186c */
        /* <DEDUP_REMOVED lines=74> */
.L_x_4684:
[----:B------:R-:W1:Y:S02]  /*af70*/  LDC R7, c[0x0][0x250] ;  /* 0x00009400ff077b82 */ /* 0x000e640000000800 */
[----:B-1----:R-:W-:-:S05]  /*af80*/  IMAD.SHL.U32 R6, R7, 0x80, RZ ;  /* 0x0000008007067824 */ /* 0x002fca00078e00ff */
[----:B------:R-:W-:-:S04]  /*af90*/  IADD3 R6, -R6, RZ, RZ ;  /* 0x000000ff06067210 */ /* 0x000fc80007ffe1ff */
[----:B------:R-:W-:-:S07]  /*afa0*/  SHF.R.S32.HI R9, RZ, 0x1f, R6 ;  /* 0x0000001fff097819 */ /* 0x000fce0000011406 */
.L_x_4685:
[----:B------:R-:W-:Y:S01]  /*afb0*/  ULDC UR4, c[0x0][0x2d0] ;  /* 0x0000b40000047ab9 */ /* 0x000fe20000000800 */
[----:B------:R-:W-:Y:S02]  /*afc0*/  LEA R132, P5, R6, R132, 0x1 ;  /* 0x0000008406847211 */ /* 0x000fe400078a08ff */
[----:B------:R-:W-:Y:S02]  /*afd0*/  ISETP.GE.AND P0, PT, R76, UR4, PT ;  /* 0x000000044c007c0c */ /* 0x000fe4000bf06270 */
[----:B------:R-:W-:-:S11]  /*afe0*/  LEA.HI.X R133, R6, R133, R9, 0x1, P5 ;  /* 0x0000008506857211 */ /* 0x000fd600028f0c09 */
[----:B------:R-:W1:Y:S01]  /*aff0*/  @!P0 LDC R5, c[0x0][0x254] ;  /* 0x00009500ff058b82 */ /* 0x000e620000000800 */
[CC--:B------:R-:W-:Y:S01]  /*b000*/  @!P0 LEA R11, P4, R7.reuse, R126.reuse, 0x6 ;  /* 0x0000007e070b8211 */ /* 0x0c0fe200078830ff */
        /* <DEDUP_REMOVED lines=13> */
[C---:B------:R-:W-:Y:S02]  /*b0e0*/  @!P0 IADD3.X R129, R9.reuse, R129, R96, P3, P2 ;  /* 0x0000008109818210 */ /* 0x040fe40001fe4460 */
        /* <DEDUP_REMOVED lines=80> */
[----:B------:R-:W-:-:S05]  /*b5f0*/  IMAD.SHL.U32 R129, R90, 0x80, RZ ;  /* 0x000000805a817824 */ /* 0x000fca00078e00ff */
[CC--:B------:R-:W-:Y:S02]  /*b600*/  LOP3.LUT R137, R129.reuse, R92.reuse, RZ, 0xfc, !PT ;  /* 0x0000005c81897212 */ /* 0x0c0fe400078efcff */
[----:B------:R-:W-:-:S05]  /*b610*/  LOP3.LUT R65, R129, R92, RZ, 0xfc, !PT ;  /* 0x0000005c81417212 */ /* 0x000fca00078efcff */
[----:B------:R-:W-:-:S05]  /*b620*/  VIADD R67, R65, 0x1 ;  /* 0x0000000141437836 */ /* 0x000fca0000000000 */
[----:B------:R-:W-:Y:S01]  /*b630*/  I2FP.F32.S32 R64, R67 ;  /* 0x0000004300407245 */ /* 0x000fe20000201400 */
[----:B------:R-:W-:Y:S01]  /*b640*/  BAR.SYNC.DEFER_BLOCKING 0x0 ;  /* 0x0000000000007b1d */ /* 0x000fe20000010000 */
[C---:B------:R-:W-:Y:S02]  /*b650*/  ISETP.GE.AND P6, PT, R67.reuse, R0, PT ;  /* 0x000000004300720c */ /* 0x040fe40003fc6270 */
[----:B------:R-:W-:Y:S01]  /*b660*/  ISETP.GE.AND P5, PT, R67, R2, PT ;  /* 0x000000024300720c */ /* 0x000fe20003fa6270 */
[----:B------:R-:W-:Y:S02]  /*b670*/  VIADD R67, R65, 0x9 ;  /* 0x0000000941437836 */ /* 0x000fe40000000000 */
[CC--:B------:R-:W-:Y:S01]  /*b680*/  FFMA.FTZ R61, R88.reuse, R64.reuse, R61 ;  /* 0x00000040583d7223 */ /* 0x0c0fe2000001003d */
[----:B------:R-:W-:Y:S02]  /*b690*/  FFMA.FTZ R63, R88, R64, R63 ;  /* 0x00000040583f7223 */ /* 0x000fe4000001003f */
[----:B------:R-:W-:-:S02]  /*b6a0*/  I2FP.F32.S32 R64, R67 ;  /* 0x0000004300407245 */ /* 0x000fc40000201400 */
[C---:B------:R-:W-:Y:S02]  /*b6b0*/  ISETP.GE.AND P4, PT, R67.reuse, R0, PT ;  /* 0x000000004300720c */ /* 0x040fe40003f86270 */
[----:B------:R-:W-:Y:S01]  /*b6c0*/  ISETP.GE.AND P3, PT, R67, R2, PT ;  /* 0x000000024300720c */ /* 0x000fe20003f66270 */
[----:B------:R-:W-:Y:S01]  /*b6d0*/  VIADD R67, R65, 0x11 ;  /* 0x0000001141437836 */ /* 0x000fe20000000000 */
[----:B------:R-:W-:Y:S01]  /*b6e0*/  FSEL R138, R61, -INF , !P6 ;  /* 0xff8000003d8a7808 */ /* 0x000fe20007000000 */
[CC--:B------:R-:W-:Y:S01]  /*b6f0*/  FFMA.FTZ R57, R88.reuse, R64.reuse, R57 ;  /* 0x0000004058397223 */ /* 0x0c0fe20000010039 */
[----:B------:R-:W-:Y:S01]  /*b700*/  FFMA.FTZ R59, R88, R64, R59 ;  /* 0x00000040583b7223 */ /* 0x000fe2000001003b */
[----:B------:R-:W-:Y:S02]  /*b710*/  FSEL R135, R63, -INF , !P5 ;  /* 0xff8000003f877808 */ /* 0x000fe40006800000 */
[-C--:B------:R-:W-:Y:S02]  /*b720*/  I2FP.F32.S32 R61, R67.reuse ;  /* 0x00000043003d7245 */ /* 0x080fe40000201400 */
[----:B------:R-:W-:-:S02]  /*b730*/  I2FP.F32.S32 R64, R67 ;  /* 0x0000004300407245 */ /* 0x000fc40000201400 */
[----:B------:R-:W-:Y:S01]  /*b740*/  FSEL R136, R57, -INF , !P4 ;  /* 0xff80000039887808 */ /* 0x000fe20006000000 */
[C---:B------:R-:W-:Y:S01]  /*b750*/  FFMA.FTZ R55, R88.reuse, R61, R55 ;  /* 0x0000003d58377223 */ /* 0x040fe20000010037 */
[----:B------:R-:W-:Y:S02]  /*b760*/  VIADD R61, R65, 0x19 ;  /* 0x00000019413d7836 */ /* 0x000fe40000000000 */
[----:B------:R-:W-:Y:S01]  /*b770*/  FFMA.FTZ R53, R88, R64, R53 ;  /* 0x0000004058357223 */ /* 0x000fe20000010035 */
[C---:B------:R-:W-:Y:S02]  /*b780*/  ISETP.GE.AND P6, PT, R67.reuse, R0, PT ;  /* 0x000000004300720c */ /* 0x040fe40003fc6270 */
[----:B------:R-:W-:Y:S02]  /*b790*/  ISETP.GE.AND P5, PT, R67, R2, PT ;  /* 0x000000024300720c */ /* 0x000fe40003fa6270 */
[----:B------:R-:W-:Y:S02]  /*b7a0*/  I2FP.F32.S32 R57, R61 ;  /* 0x0000003d00397245 */ /* 0x000fe40000201400 */
[----:B------:R-:W-:-:S02]  /*b7b0*/  FSEL R130, R53, -INF , !P6 ;  /* 0xff80000035827808 */ /* 0x000fc40007000000 */
[----:B------:R-:W-:Y:S01]  /*b7c0*/  I2FP.F32.S32 R64, R61 ;  /* 0x0000003d00407245 */ /* 0x000fe20000201400 */
[C---:B------:R-:W-:Y:S01]  /*b7d0*/  FFMA.FTZ R47, R88.reuse, R57, R47 ;  /* 0x00000039582f7223 */ /* 0x040fe2000001002f */
[----:B------:R-:W-:Y:S02]  /*b7e0*/  LOP3.LUT R57, R129, 0x20, R92, 0xfe, !PT ;  /* 0x0000002081397812 */ /* 0x000fe400078efe5c */
[----:B------:R-:W-:Y:S01]  /*b7f0*/  ISETP.GE.AND P4, PT, R61, R0, PT ;  /* 0x000000003d00720c */ /* 0x000fe20003f86270 */
[C---:B------:R-:W-:Y:S01]  /*b800*/  FFMA.FTZ R45, R88.reuse, R64, R45 ;  /* 0x00000040582d7223 */ /* 0x040fe2000001002d */
[----:B------:R-:W-:Y:S02]  /*b810*/  I2FP.F32.S32 R53, R57 ;  /* 0x0000003900357245 */ /* 0x000fe40000201400 */
[----:B------:R-:W-:Y:S02]  /*b820*/  FSEL R131, R59, -INF , !P3 ;  /* 0xff8000003b837808 */ /* 0x000fe40005800000 */
[----:B------:R-:W-:Y:S01]  /*b830*/  FSEL R134, R45, -INF , !P4 ;  /* 0xff8000002d867808 */ /* 0x000fe20006000000 */
[----:B------:R-:W-:Y:S01]  /*b840*/  FFMA.FTZ R42, R88, R53, R42 ;  /* 0x00000035582a7223 */ /* 0x000fe2000001002a */
[----:B------:R-:W-:Y:S01]  /*b850*/  VIADD R53, R65, 0x31 ;  /* 0x0000003141357836 */ /* 0x000fe20000000000 */
[----:B------:R-:W-:-:S02]  /*b860*/  ISETP.GE.AND P3, PT, R61, R2, PT ;  /* 0x000000023d00720c */ /* 0x000fc40003f66270 */
[----:B------:R-:W-:Y:S02]  /*b870*/  I2FP.F32.S32 R59, R57 ;  /* 0x00000039003b7245 */ /* 0x000fe40000201400 */
[-C--:B------:R-:W-:Y:S02]  /*b880*/  I2FP.F32.S32 R64, R53.reuse ;  /* 0x0000003500407245 */ /* 0x080fe40000201400 */
[----:B------:R-:W-:Y:S01]  /*b890*/  I2FP.F32.S32 R45, R53 ;  /* 0x00000035002d7245 */ /* 0x000fe20000201400 */
[C---:B------:R-:W-:Y:S01]  /*b8a0*/  FFMA.FTZ R40, R88.reuse, R59, R40 ;  /* 0x0000003b58287223 */ /* 0x040fe20000010028 */
[----:B------:R-:W-:Y:S01]  /*b8b0*/  FSEL R127, R55, -INF , !P5 ;  /* 0xff800000377f7808 */ /* 0x000fe20006800000 */
[C---:B------:R-:W-:Y:S01]  /*b8c0*/  FFMA.FTZ R33, R88.reuse, R64, R33 ;  /* 0x0000004058217223 */ /* 0x040fe20000010021 */
[----:B------:R-:W-:Y:S01]  /*b8d0*/  ISETP.GE.AND P5, PT, R57, R2, PT ;  /* 0x000000023900720c */ /* 0x000fe20003fa6270 */
[----:B------:R-:W-:Y:S01]  /*b8e0*/  FFMA.FTZ R35, R88, R45, R35 ;  /* 0x0000002d58237223 */ /* 0x000fe20000010023 */
[----:B------:R-:W-:Y:S01]  /*b8f0*/  FSEL R97, R47, -INF , !P3 ;  /* 0xff8000002f617808 */ /* 0x000fe20005800000 */
[----:B------:R-:W-:Y:S01]  /*b900*/  VIADD R47, R65, 0x41 ;  /* 0x00000041412f7836 */ /* 0x000fe20000000000 */
[-C--:B------:R-:W-:Y:S01]  /*b910*/  ISETP.GE.AND P4, PT, R53, R0.reuse, PT ;  /* 0x000000003500720c */ /* 0x080fe20003f86270 */
[----:B------:R-:W-:Y:S01]  /*b920*/  VIADD R45, R65, 0x39 ;  /* 0x00000039412d7836 */ /* 0x000fe20000000000 */
[----:B------:R-:W-:-:S02]  /*b930*/  ISETP.GE.AND P6, PT, R57, R0, PT ;  /* 0x000000003900720c */ /* 0x000fc40003fc6270 */
[----:B------:R-:W-:Y:S02]  /*b940*/  FSEL R67, R42, -INF , !P5 ;  /* 0xff8000002a437808 */ /* 0x000fe40006800000 */
[----:B------:R-:W-:Y:S02]  /*b950*/  FSEL R42, R33, -INF , !P4 ;  /* 0xff800000212a7808 */ /* 0x000fe40006000000 */
[----:B------:R-:W-:Y:S02]  /*b960*/  FSEL R66, R40, -INF , !P6 ;  /* 0xff80000028427808 */ /* 0x000fe40007000000 */
[----:B------:R-:W-:Y:S02]  /*b970*/  I2FP.F32.S32 R33, R47 ;  /* 0x0000002f00217245 */ /* 0x000fe40000201400 */
[-C--:B------:R-:W-:Y:S02]  /*b980*/  I2FP.F32.S32 R40, R45.reuse ;  /* 0x0000002d00287245 */ /* 0x080fe40000201400 */
[----:B------:R-:W-:Y:S01]  /*b990*/  I2FP.F32.S32 R64, R45 ;  /* 0x0000002d00407245 */ /* 0x000fe20000201400 */
[----:B------:R-:W-:Y:S01]  /*b9a0*/  FFMA.FTZ R27, R88, R33, R27 ;  /* 0x00000021581b7223 */ /* 0x000fe2000001001b */
[----:B------:R-:W-:-:S02]  /*b9b0*/  VIADD R33, R65, 0x21 ;  /* 0x0000002141217836 */ /* 0x000fc40000000000 */
[C---:B------:R-:W-:Y:S01]  /*b9c0*/  FFMA.FTZ R31, R88.reuse, R40, R31 ;  /* 0x00000028581f7223 */ /* 0x040fe2000001001f */
[----:B------:R-:W-:Y:S01]  /*b9d0*/  I2FP.F32.S32 R40, R47 ;  /* 0x0000002f00287245 */ /* 0x000fe20000201400 */
[C---:B------:R-:W-:Y:S01]  /*b9e0*/  FFMA.FTZ R29, R88.reuse, R64, R29 ;  /* 0x00000040581d7223 */ /* 0x040fe2000001001d */
[----:B------:R-:W-:Y:S02]  /*b9f0*/  ISETP.GE.AND P3, PT, R53, R2, PT ;  /* 0x000000023500720c */ /* 0x000fe40003f66270 */
[C---:B------:R-:W-:Y:S01]  /*ba00*/  ISETP.GE.AND P6, PT, R45.reuse, R0, PT ;  /* 0x000000002d00720c */ /* 0x040fe20003fc6270 */
[C---:B------:R-:W-:Y:S01]  /*ba10*/  FFMA.FTZ R25, R88.reuse, R40, R25 ;  /* 0x0000002858197223 */ /* 0x040fe20000010019 */
[----:B------:R-:W-:Y:S02]  /*ba20*/  I2FP.F32.S32 R93, R33 ;  /* 0x00000021005d7245 */ /* 0x000fe40000201400 */
[----:B------:R-:W-:Y:S02]  /*ba30*/  ISETP.GE.AND P5, PT, R45, R2, PT ;  /* 0x000000022d00720c */ /* 0x000fe40003fa6270 */
[----:B------:R-:W-:Y:S01]  /*ba40*/  ISETP.GE.AND P4, PT, R47, R0, PT ;  /* 0x000000002f00720c */ /* 0x000fe20003f86270 */
[CC--:B------:R-:W-:Y:S01]  /*ba50*/  FFMA.FTZ R41, R88.reuse, R93.reuse, R41 ;  /* 0x0000005d58297223 */ /* 0x0c0fe20000010029 */
[----:B------:R-:W-:Y:S01]  /*ba60*/  FSEL R45, R35, -INF , !P3 ;  /* 0xff800000232d7808 */ /* 0x000fe20005800000 */
[----:B------:R-:W-:Y:S01]  /*ba70*/  FFMA.FTZ R93, R88, R93, R43 ;  /* 0x0000005d585d7223 */ /* 0x000fe2000001002b */
[----:B------:R-:W-:-:S02]  /*ba80*/  FSEL R53, R29, -INF , !P6 ;  /* 0xff8000001d357808 */ /* 0x000fc40007000000 */
[----:B------:R-:W-:Y:S02]  /*ba90*/  ISETP.GE.AND P3, PT, R47, R2, PT ;  /* 0x000000022f00720c */ /* 0x000fe40003f66270 */
[----:B------:R-:W-:Y:S02]  /*baa0*/  LOP3.LUT R29, R129, 0x28, R92, 0xfe, !PT ;  /* 0x00000028811d7812 */ /* 0x000fe400078efe5c */
[----:B------:R-:W-:Y:S02]  /*bab0*/  FSEL R40, R25, -INF , !P4 ;  /* 0xff80000019287808 */ /* 0x000fe40006000000 */
[----:B------:R-:W-:Y:S02]  /*bac0*/  I2FP.F32.S32 R25, R29 ;  /* 0x0000001d00197245 */ /* 0x000fe40000201400 */
[----:B------:R-:W-:Y:S01]  /*bad0*/  FSEL R43, R27, -INF , !P3 ;  /* 0xff8000001b2b7808 */ /* 0x000fe20005800000 */
[----:B------:R-:W-:Y:S01]  /*bae0*/  VIADD R27, R65, 0x29 ;  /* 0x00000029411b7836 */ /* 0x000fe20000000000 */
[----:B------:R-:W-:Y:S01]  /*baf0*/  FSEL R47, R31, -INF , !P5 ;  /* 0xff8000001f2f7808 */ /* 0x000fe20006800000 */
[CC--:B------:R-:W-:Y:S01]  /*bb00*/  FFMA.FTZ R36, R88.reuse, R25.reuse, R36 ;  /* 0x0000001958247223 */ /* 0x0c0fe20000010024 */
[C---:B------:R-:W-:Y:S01]  /*bb10*/  ISETP.GE.AND P6, PT, R33.reuse, R0, PT ;  /* 0x000000002100720c */ /* 0x040fe20003fc6270 */
[----:B------:R-:W-:Y:S01]  /*bb20*/  FFMA.FTZ R38, R88, R25, R38 ;  /* 0x0000001958267223 */ /* 0x000fe20000010026 */
[----:B------:R-:W-:-:S02]  /*bb30*/  ISETP.GE.AND P5, PT, R33, R2, PT ;  /* 0x000000022100720c */ /* 0x000fc40003fa6270 */
[----:B------:R-:W-:Y:S02]  /*bb40*/  FSEL R70, R41, -INF , !P6 ;  /* 0xff80000029467808 */ /* 0x000fe40007000000 */
[----:B------:R-:W-:Y:S02]  /*bb50*/  I2FP.F32.S32 R25, R27 ;  /* 0x0000001b00197245 */ /* 0x000fe40000201400 */
[----:B------:R-:W-:Y:S02]  /*bb60*/  FSEL R93, R93, -INF , !P5 ;  /* 0xff8000005d5d7808 */ /* 0x000fe40006800000 */
[C---:B------:R-:W-:Y:S01]  /*bb70*/  ISETP.GE.AND P6, PT, R27.reuse, R0, PT ;  /* 0x000000001b00720c */ /* 0x040fe20003fc6270 */
[CC--:B------:R-:W-:Y:S01]  /*bb80*/  FFMA.FTZ R37, R88.reuse, R25.reuse, R37 ;  /* 0x0000001958257223 */ /* 0x0c0fe20000010025 */
[----:B------:R-:W-:Y:S01]  /*bb90*/  ISETP.GE.AND P5, PT, R27, R2, PT ;  /* 0x000000021b00720c */ /* 0x000fe20003fa6270 */
[----:B------:R-:W-:Y:S01]  /*bba0*/  FFMA.FTZ R39, R88, R25, R39 ;  /* 0x0000001958277223 */ /* 0x000fe20000010027 */
[----:B------:R-:W-:-:S02]  /*bbb0*/  ISETP.GE.AND P4, PT, R29, R0, PT ;  /* 0x000000001d00720c */ /* 0x000fc40003f86270 */
[----:B------:R-:W-:Y:S02]  /*bbc0*/  ISETP.GE.AND P3, PT, R29, R2, PT ;  /* 0x000000021d00720c */ /* 0x000fe40003f66270 */
[----:B------:R-:W-:Y:S02]  /*bbd0*/  LOP3.LUT R27, R129, 0x30, R92, 0xfe, !PT ;  /* 0x00000030811b7812 */ /* 0x000fe400078efe5c */
[----:B------:R-:W-:Y:S02]  /*bbe0*/  FSEL R126, R36, -INF , !P4 ;  /* 0xff800000247e7808 */ /* 0x000fe40006000000 */
[----:B------:R-:W-:Y:S02]  /*bbf0*/  I2FP.F32.S32 R25, R27 ;  /* 0x0000001b00197245 */ /* 0x000fe40000201400 */
[----:B------:R-:W-:Y:S02]  /*bc00*/  FSEL R95, R38, -INF , !P3 ;  /* 0xff800000265f7808 */ /* 0x000fe40005800000 */
[C---:B------:R-:W-:Y:S01]  /*bc10*/  ISETP.GE.AND P4, PT, R27.reuse, R0, PT ;  /* 0x000000001b00720c */ /* 0x040fe20003f86270 */
[CC--:B------:R-:W-:Y:S01]  /*bc20*/  FFMA.FTZ R64, R88.reuse, R25.reuse, R32 ;  /* 0x0000001958407223 */ /* 0x0c0fe20000010020 */
[----:B------:R-:W-:Y:S01]  /*bc30*/  ISETP.GE.AND P3, PT, R27, R2, PT ;  /* 0x000000021b00720c */ /* 0x000fe20003f66270 */
[----:B------:R-:W-:Y:S01]  /*bc40*/  FFMA.FTZ R34, R88, R25, R34 ;  /* 0x0000001958227223 */ /* 0x000fe20000010022 */
[----:B------:R-:W-:-:S02]  /*bc50*/  LOP3.LUT R27, R129, 0x50, R92, 0xfe, !PT ;  /* 0x00000050811b7812 */ /* 0x000fc400078efe5c */
[----:B------:R-:W-:Y:S02]  /*bc60*/  FSEL R128, R37, -INF , !P6 ;  /* 0xff80000025807808 */ /* 0x000fe40007000000 */
[----:B------:R-:W-:Y:S02]  /*bc70*/  I2FP.F32.S32 R25, R27 ;  /* 0x0000001b00197245 */ /* 0x000fe40000201400 */
[----:B------:R-:W-:Y:S02]  /*bc80*/  FSEL R71, R39, -INF , !P5 ;  /* 0xff80000027477808 */ /* 0x000fe40006800000 */
[----:B------:R-:W-:Y:S01]  /*bc90*/  ISETP.GE.AND P6, PT, R27, R0, PT ;  /* 0x000000001b00720c */ /* 0x000fe20003fc6270 */
[CC--:B------:R-:W-:Y:S01]  /*bca0*/  FFMA.FTZ R16, R88.reuse, R25.reuse, R16 ;  /* 0x0000001958107223 */ /* 0x0c0fe20000010010 */
[----:B------:R-:W-:Y:S01]  /*bcb0*/  FFMA.FTZ R18, R88, R25, R18 ;  /* 0x0000001958127223 */ /* 0x000fe20000010012 */
[----:B------:R-:W-:Y:S01]  /*bcc0*/  VIADD R25, R137, 0x51 ;  /* 0x0000005189197836 */ /* 0x000fe20000000000 */
        /* <DEDUP_REMOVED lines=11> */
[C---:B------:R-:W-:Y:S02]  /*bd80*/  ISETP.GE.AND P6, PT, R25.reuse, R0, PT ;  /* 0x000000001900720c */ /* 0x040fe40003fc6270 */
[----:B------:R-:W-:Y:S01]  /*bd90*/  FSEL R32, R32, -INF , !P4 ;  /* 0xff80000020207808 */ /* 0x000fe20006000000 */
[CC--:B------:R-:W-:Y:S01]  /*bda0*/  FFMA.FTZ R12, R88.reuse, R19.reuse, R12 ;  /* 0x00000013580c7223 */ /* 0x0c0fe2000001000c */
[----:B------:R-:W-:Y:S01]  /*bdb0*/  FFMA.FTZ R14, R88, R19, R14 ;  /* 0x00000013580e7223 */ /* 0x000fe2000001000e */
[----:B------:R-:W-:Y:S02]  /*bdc0*/  FSEL R19, R18, -INF , !P5 ;  /* 0xff80000012137808 */ /* 0x000fe40006800000 */
[----:B------:R-:W-:Y:S01]  /*bdd0*/  ISETP.GE.AND P5, PT, R25, R2, PT ;  /* 0x000000021900720c */ /* 0x000fe20003fa6270 */
[----:B------:R-:W-:Y:S01]  /*bde0*/  VIADD R25, R137, 0x59 ;  /* 0x0000005989197836 */ /* 0x000fe20000000000 */
[----:B------:R-:W-:-:S02]  /*bdf0*/  FSEL R17, R17, -INF , !P3 ;  /* 0xff80000011117808 */ /* 0x000fc40005800000 */
[----:B------:R-:W-:Y:S02]  /*be00*/  FSEL R34, R12, -INF , !P6 ;  /* 0xff8000000c227808 */ /* 0x000fe40007000000 */
[----:B------:R-:W-:Y:S02]  /*be10*/  I2FP.F32.S32 R16, R25 ;  /* 0x0000001900107245 */ /* 0x000fe40000201400 */
[C---:B------:R-:W-:Y:S02]  /*be20*/  ISETP.GE.AND P4, PT, R25.reuse, R0, PT ;  /* 0x000000001900720c */ /* 0x040fe40003f86270 */
[----:B------:R-:W-:Y:S01]  /*be30*/  ISETP.GE.AND P3, PT, R25, R2, PT ;  /* 0x000000021900720c */ /* 0x000fe20003f66270 */
[CC--:B------:R-:W-:Y:S01]  /*be40*/  FFMA.FTZ R13, R88.reuse, R16.reuse, R13 ;  /* 0x00000010580d7223 */ /* 0x0c0fe2000001000d */
[----:B------:R-:W-:Y:S01]  /*be50*/  LOP3.LUT R25, R129, 0x60, R92, 0xfe, !PT ;  /* 0x0000006081197812 */ /* 0x000fe200078efe5c */
[----:B------:R-:W-:Y:S01]  /*be60*/  FFMA.FTZ R15, R88, R16, R15 ;  /* 0x00000010580f7223 */ /* 0x000fe2000001000f */
[----:B------:R-:W-:-:S02]  /*be70*/  FSEL R41, R14, -INF , !P5 ;  /* 0xff8000000e297808 */ /* 0x000fc40006800000 */
[----:B------:R-:W-:Y:S02]  /*be80*/  I2FP.F32.S32 R27, R25 ;  /* 0x00000019001b7245 */ /* 0x000fe40000201400 */
[C---:B------:R-:W-:Y:S02]  /*be90*/  ISETP.GE.AND P6, PT, R25.reuse, R0, PT ;  /* 0x000000001900720c */ /* 0x040fe40003fc6270 */
[----:B------:R-:W-:Y:S01]  /*bea0*/  ISETP.GE.AND P5, PT, R25, R2, PT ;  /* 0x000000021900720c */ /* 0x000fe20003fa6270 */
[----:B------:R-:W-:Y:S02]  /*beb0*/  VIADD R25, R137, 0x61 ;  /* 0x0000006189197836 */ /* 0x000fe40000000000 */
[CC--:B------:R-:W-:Y:S01]  /*bec0*/  FFMA.FTZ R8, R88.reuse, R27.reuse, R8 ;  /* 0x0000001b58087223 */ /* 0x0c0fe20000010008 */
[----:B------:R-:W-:Y:S01]  /*bed0*/  FFMA.FTZ R10, R88, R27, R10 ;  /* 0x0000001b580a7223 */ /* 0x000fe2000001000a */
[----:B------:R-:W-:Y:S02]  /*bee0*/  FSEL R36, R13, -INF , !P4 ;  /* 0xff8000000d247808 */ /* 0x000fe40006000000 */
[----:B------:R-:W-:-:S02]  /*bef0*/  LOP3.LUT R13, R129, 0x68, R92, 0xfe, !PT ;  /* 0x00000068810d7812 */ /* 0x000fc400078efe5c */
[----:B------:R-:W-:Y:S02]  /*bf00*/  I2FP.F32.S32 R12, R25 ;  /* 0x00000019000c7245 */ /* 0x000fe40000201400 */
[----:B------:R-:W-:Y:S02]  /*bf10*/  FSEL R37, R15, -INF , !P3 ;  /* 0xff8000000f257808 */ /* 0x000fe40005800000 */
[----:B------:R-:W-:Y:S01]  /*bf20*/  FSEL R38, R8, -INF , !P6 ;  /* 0xff80000008267808 */ /* 0x000fe20007000000 */
[-C--:B------:R-:W-:Y:S01]  /*bf30*/  FFMA.FTZ R9, R88, R12.reuse, R9 ;  /* 0x0000000c58097223 */ /* 0x080fe20000010009 */
[----:B------:R-:W-:Y:S01]  /*bf40*/  FSEL R39, R10, -INF , !P5 ;  /* 0xff8000000a277808 */ /* 0x000fe20006800000 */
[----:B------:R-:W-:Y:S01]  /*bf50*/  FFMA.FTZ R11, R88, R12, R11 ;  /* 0x0000000c580b7223 */ /* 0x000fe2000001000b */
[----:B------:R-:W-:Y:S02]  /*bf60*/  I2FP.F32.S32 R15, R13 ;  /* 0x0000000d000f7245 */ /* 0x000fe40000201400 */
[----:B------:R-:W-:-:S02]  /*bf70*/  ISETP.GE.AND P6, PT, R13, R0, PT ;  /* 0x000000000d00720c */ /* 0x000fc40003fc6270 */
[----:B------:R-:W-:Y:S01]  /*bf80*/  ISETP.GE.AND P5, PT, R13, R2, PT ;  /* 0x000000020d00720c */ /* 0x000fe20003fa6270 */
[----:B------:R-:W-:Y:S01]  /*bf90*/  VIADD R13, R137, 0x69 ;  /* 0x00000069890d7836 */ /* 0x000fe20000000000 */
[C---:B------:R-:W-:Y:S01]  /*bfa0*/  ISETP.GE.AND P4, PT, R25.reuse, R0, PT ;  /* 0x000000001900720c */ /* 0x040fe20003f86270 */
[CC--:B------:R-:W-:Y:S01]  /*bfb0*/  FFMA.FTZ R4, R88.reuse, R15.reuse, R4 ;  /* 0x0000000f58047223 */ /* 0x0c0fe20000010004 */
[C---:B------:R-:W-:Y:S01]  /*bfc0*/  FFMA.FTZ R6, R88.reuse, R15, R6 ;  /* 0x0000000f58067223 */ /* 0x040fe20000010006 */
[----:B------:R-:W-:Y:S02]  /*bfd0*/  ISETP.GE.AND P3, PT, R25, R2, PT ;  /* 0x000000021900720c */ /* 0x000fe40003f66270 */
[----:B------:R-:W-:Y:S02]  /*bfe0*/  I2FP.F32.S32 R8, R13 ;  /* 0x0000000d00087245 */ /* 0x000fe40000201400 */
[----:B------:R-:W-:Y:S02]  /*bff0*/  FSEL R57, R9, -INF , !P4 ;  /* 0xff80000009397808 */ /* 0x000fe40006000000 */
[----:B------:R-:W-:Y:S01]  /*c000*/  LOP3.LUT R9, R129, 0x70, R92, 0xfe, !PT ;  /* 0x0000007081097812 */ /* 0x000fe200078efe5c */
[C---:B------:R-:W-:Y:S01]  /*c010*/  FFMA.FTZ R5, R88.reuse, R8, R5 ;  /* 0x0000000858057223 */ /* 0x040fe20000010005 */
[----:B------:R-:W-:Y:S01]  /*c020*/  ISETP.GE.AND P4, PT, R13, R0, PT ;  /* 0x000000000d00720c */ /* 0x000fe20003f86270 */
[----:B------:R-:W-:Y:S01]  /*c030*/  FFMA.FTZ R7, R88, R8, R7 ;  /* 0x0000000858077223 */ /* 0x000fe20000010007 */
[----:B------:R-:W-:-:S02]  /*c040*/  FSEL R59, R4, -INF , !P6 ;  /* 0xff800000043b7808 */ /* 0x000fc40007000000 */
[----:B------:R-:W-:Y:S02]  /*c050*/  FSEL R33, R6, -INF , !P5 ;  /* 0xff80000006217808 */ /* 0x000fe40006800000 */
[----:B------:R-:W-:Y:S02]  /*c060*/  I2FP.F32.S32 R27, R9 ;  /* 0x00000009001b7245 */ /* 0x000fe40000201400 */
[C---:B------:R-:W-:Y:S02]  /*c070*/  ISETP.GE.AND P6, PT, R9.reuse, R0, PT ;  /* 0x000000000900720c */ /* 0x040fe40003fc6270 */
[----:B------:R-:W-:Y:S01]  /*c080*/  ISETP.GE.AND P5, PT, R9, R2, PT ;  /* 0x000000020900720c */ /* 0x000fe20003fa6270 */
[----:B------:R-:W-:Y:S01]  /*c090*/  VIADD R9, R137, 0x71 ;  /* 0x0000007189097836 */ /* 0x000fe20000000000 */
[----:B------:R-:W-:Y:S01]  /*c0a0*/  FSEL R61, R5, -INF , !P4 ;  /* 0xff800000053d7808 */ /* 0x000fe20006000000 */
[CC--:B------:R-:W-:Y:S01]  /*c0b0*/  FFMA.FTZ R72, R88.reuse, R27.reuse, R72 ;  /* 0x0000001b58487223 */ /* 0x0c0fe20000010048 */
[----:B------:R-:W-:Y:S01]  /*c0c0*/  LOP3.LUT R5, R129, 0x78, R92, 0xfe, !PT ;  /* 0x0000007881057812 */ /* 0x000fe200078efe5c */
[----:B------:R-:W-:Y:S01]  /*c0d0*/  FFMA.FTZ R27, R88, R27, R74 ;  /* 0x0000001b581b7223 */ /* 0x000fe2000001004a */
[----:B------:R-:W-:-:S02]  /*c0e0*/  FSEL R35, R11, -INF , !P3 ;  /* 0xff8000000b237808 */ /* 0x000fc40005800000 */
[----:B------:R-:W-:Y:S02]  /*c0f0*/  I2FP.F32.S32 R29, R9 ;  /* 0x00000009001d7245 */ /* 0x000fe40000201400 */
[----:B------:R-:W-:Y:S02]  /*c100*/  ISETP.GE.AND P3, PT, R13, R2, PT ;  /* 0x000000020d00720c */ /* 0x000fe40003f66270 */
[----:B------:R-:W-:Y:S01]  /*c110*/  I2FP.F32.S32 R25, R5 ;  /* 0x0000000500197245 */ /* 0x000fe20000201400 */
[CC--:B------:R-:W-:Y:S01]  /*c120*/  FFMA.FTZ R16, R88.reuse, R29.reuse, R73 ;  /* 0x0000001d58107223 */ /* 0x0c0fe20000010049 */
[----:B------:R-:W-:Y:S01]  /*c130*/  FSEL R31, R7, -INF , !P3 ;  /* 0xff800000071f7808 */ /* 0x000fe20005800000 */
[C---:B------:R-:W-:Y:S01]  /*c140*/  FFMA.FTZ R29, R88.reuse, R29, R75 ;  /* 0x0000001d581d7223 */ /* 0x040fe2000001004b */
[----:B------:R-:W-:Y:S01]  /*c150*/  ISETP.GE.AND P4, PT, R9, R0, PT ;  /* 0x000000000900720c */ /* 0x000fe20003f86270 */
[CC--:B------:R-:W-:Y:S01]  /*c160*/  FFMA.FTZ R18, R88.reuse, R25.reuse, R48 ;  /* 0x0000001958127223 */ /* 0x0c0fe20000010030 */
[----:B------:R-:W-:Y:S01]  /*c170*/  LOP3.LUT R7, R129, 0x8, R92, 0xfe, !PT ;  /* 0x0000000881077812 */ /* 0x000fe200078efe5c */
[----:B------:R-:W-:Y:S01]  /*c180*/  FFMA.FTZ R25, R88, R25, R50 ;  /* 0x0000001958197223 */ /* 0x000fe20000010032 */
[----:B------:R-:W-:-:S02]  /*c190*/  FSEL R48, R72, -INF , !P6 ;  /* 0xff80000048307808 */ /* 0x000fc40007000000 */
[----:B------:R-:W-:Y:S02]  /*c1a0*/  FSEL R27, R27, -INF , !P5 ;  /* 0xff8000001b1b7808 */ /* 0x000fe40006800000 */
[C---:B------:R-:W-:Y:S02]  /*c1b0*/  ISETP.GE.AND P6, PT, R5.reuse, R0, PT ;  /* 0x000000000500720c */ /* 0x040fe40003fc6270 */
[----:B------:R-:W-:Y:S02]  /*c1c0*/  ISETP.GE.AND P5, PT, R5, R2, PT ;  /* 0x000000020500720c */ /* 0x000fe40003fa6270 */
[----:B------:R-:W-:Y:S02]  /*c1d0*/  I2FP.F32.S32 R5, R7 ;  /* 0x0000000700057245 */ /* 0x000fe40000201400 */
[----:B------:R-:W-:Y:S02]  /*c1e0*/  FSEL R16, R16, -INF , !P4 ;  /* 0xff80000010107808 */ /* 0x000fe40006000000 */
[----:B------:R-:W-:Y:S01]  /*c1f0*/  ISETP.GE.AND P4, PT, R7, R0, PT ;  /* 0x000000000700720c */ /* 0x000fe20003f86270 */
[----:B------:R-:W-:Y:S01]  /*c200*/  FFMA.FTZ R6, R88, R5, R56 ;  /* 0x0000000558067223 */ /* 0x000fe20000010038 */
[----:B------:R-:W-:-:S02]  /*c210*/  ISETP.GE.AND P3, PT, R9, R2, PT ;  /* 0x000000020900720c */ /* 0x000fc40003f66270 */
[--C-:B------:R-:W-:Y:S02]  /*c220*/  LOP3.LUT R7, R129, 0x10, R92.reuse, 0xfe, !PT ;  /* 0x0000001081077812 */ /* 0x100fe400078efe5c */
[----:B------:R-:W-:Y:S02]  /*c230*/  FSEL R29, R29, -INF , !P3 ;  /* 0xff8000001d1d7808 */ /* 0x000fe40005800000 */
[----:B------:R-:W-:Y:S02]  /*c240*/  I2FP.F32.S32 R5, R7 ;  /* 0x0000000700057245 */ /* 0x000fe40000201400 */
[----:B------:R-:W-:Y:S02]  /*c250*/  ISETP.GE.AND P3, PT, R7, R0, PT ;  /* 0x000000000700720c */ /* 0x000fe40003f66270 */
[----:B------:R-:W-:Y:S01]  /*c260*/  LOP3.LUT R7, R129, 0x18, R92, 0xfe, !PT ;  /* 0x0000001881077812 */ /* 0x000fe200078efe5c */
[----:B------:R-:W-:Y:S01]  /*c270*/  FFMA.FTZ R14, R88, R5, R52 ;  /* 0x00000005580e7223 */ /* 0x000fe20000010034 */
[----:B------:R-:W-:-:S02]  /*c280*/  FSEL R18, R18, -INF , !P6 ;  /* 0xff80000012127808 */ /* 0x000fc40007000000 */
[----:B------:R-:W-:Y:S02]  /*c290*/  I2FP.F32.S32 R5, R7 ;  /* 0x0000000700057245 */ /* 0x000fe40000201400 */
[-C--:B------:R-:W-:Y:S02]  /*c2a0*/  ISETP.GE.AND P6, PT, R7, R0.reuse, PT ;  /* 0x000000000700720c */ /* 0x080fe40003fc6270 */
[----:B------:R-:W-:Y:S01]  /*c2b0*/  LOP3.LUT R7, R129, 0x38, R92, 0xfe, !PT ;  /* 0x0000003881077812 */ /* 0x000fe200078efe5c */
[----:B------:R-:W-:Y:S01]  /*c2c0*/  FFMA.FTZ R12, R88, R5, R44 ;  /* 0x00000005580c7223 */ /* 0x000fe2000001002c */
[----:B------:R-:W-:Y:S02]  /*c2d0*/  FSEL R25, R25, -INF , !P5 ;  /* 0xff80000019197808 */ /* 0x000fe40006800000 */
[----:B------:R-:W-:Y:S02]  /*c2e0*/  I2FP.F32.S32 R5, R7 ;  /* 0x0000000700057245 */ /* 0x000fe40000201400 */
[----:B------:R-:W-:-:S02]  /*c2f0*/  ISETP.GE.AND P5, PT, R7, R0, PT ;  /* 0x000000000700720c */ /* 0x000fc40003fa6270 */
[----:B------:R-:W-:Y:S01]  /*c300*/  LOP3.LUT R7, R129, 0x40, R92, 0xfe, !PT ;  /* 0x0000004081077812 */ /* 0x000fe200078efe5c */
[----:B------:R-:W-:Y:S01]  /*c310*/  FFMA.FTZ R28, R88, R5, R28 ;  /* 0x00000005581c7223 */ /* 0x000fe2000001001c */
[----:B------:R-:W-:Y:S02]  /*c320*/  FSEL R6, R6, -INF , !P4 ;  /* 0xff80000006067808 */ /* 0x000fe40006000000 */
[----:B------:R-:W-:Y:S02]  /*c330*/  I2FP.F32.S32 R5, R7 ;  /* 0x0000000700057245 */ /* 0x000fe40000201400 */
[----:B------:R-:W-:Y:S02]  /*c340*/  ISETP.GE.AND P4, PT, R7, R0, PT ;  /* 0x000000000700720c */ /* 0x000fe40003f86270 */
[----:B------:R-:W-:Y:S01]  /*c350*/  LOP3.LUT R7, R129, 0x48, R92, 0xfe, !PT ;  /* 0x0000004881077812 */ /* 0x000fe200078efe5c */
[----:B------:R-:W-:Y:S01]  /*c360*/  FFMA.FTZ R24, R88, R5, R24 ;  /* 0x0000000558187223 */ /* 0x000fe20000010018 */
[----:B------:R-:W-:-:S02]  /*c370*/  FSEL R14, R14, -INF , !P3 ;  /* 0xff8000000e0e7808 */ /* 0x000fc40005800000 */
[----:B------:R-:W-:Y:S02]  /*c380*/  I2FP.F32.S32 R5, R7 ;  /* 0x0000000700057245 */ /* 0x000fe40000201400 */
[----:B------:R-:W-:Y:S02]  /*c390*/  ISETP.GE.AND P3, PT, R7, R0, PT ;  /* 0x000000000700720c */ /* 0x000fe40003f66270 */
[----:B------:R-:W-:Y:S01]  /*c3a0*/  FSEL R12, R12, -INF , !P6 ;  /* 0xff8000000c0c7808 */ /* 0x000fe20007000000 */
[----:B------:R-:W-:Y:S01]  /*c3b0*/  FFMA.FTZ R20, R88, R5, R20 ;  /* 0x0000000558147223 */ /* 0x000fe20000010014 */
[----:B------:R-:W-:Y:S02]  /*c3c0*/  LOP3.LUT R5, R129, 0x8, R92, 0xfe, !PT ;  /* 0x0000000881057812 */ /* 0x000fe400078efe5c */
[----:B------:R-:W-:Y:S02]  /*c3d0*/  FSEL R44, R28, -INF , !P5 ;  /* 0xff8000001c2c7808 */ /* 0x000fe40006800000 */
[----:B------:R-:W-:-:S02]  /*c3e0*/  I2FP.F32.S32 R7, R5 ;  /* 0x0000000500077245 */ /* 0x000fc40000201400 */
[-C--:B------:R-:W-:Y:S02]  /*c3f0*/  ISETP.GE.AND P6, PT, R5, R2.reuse, PT ;  /* 0x000000020500720c */ /* 0x080fe40003fc6270 */
[C---:B------:R-:W-:Y:S01]  /*c400*/  LOP3.LUT R5, R129.reuse, 0x10, R92, 0xfe, !PT ;  /* 0x0000001081057812 */ /* 0x040fe200078efe5c */
[C---:B------:R-:W-:Y:S01]  /*c410*/  FFMA.FTZ R7, R88.reuse, R7, R58 ;  /* 0x0000000758077223 */ /* 0x040fe2000001003a */
[--C-:B------:R-:W-:Y:S02]  /*c420*/  LOP3.LUT R9, R129, 0x40, R92.reuse, 0xfe, !PT ;  /* 0x0000004081097812 */ /* 0x100fe400078efe5c */
[----:B------:R-:W-:Y:S02]  /*c430*/  I2FP.F32.S32 R13, R5 ;  /* 0x00000005000d7245 */ /* 0x000fe40000201400 */
[----:B------:R-:W-:Y:S02]  /*c440*/  ISETP.GE.AND P5, PT, R5, R2, PT ;  /* 0x000000020500720c */ /* 0x000fe40003fa6270 */
[----:B------:R-:W-:Y:S01]  /*c450*/  LOP3.LUT R5, R129, 0x18, R92, 0xfe, !PT ;  /* 0x0000001881057812 */ /* 0x000fe200078efe5c */
[----:B------:R-:W-:Y:S01]  /*c460*/  FFMA.FTZ R13, R88, R13, R54 ;  /* 0x0000000d580d7223 */ /* 0x000fe20000010036 */
[----:B------:R-:W-:-:S02]  /*c470*/  FSEL R50, R24, -INF , !P4 ;  /* 0xff80000018327808 */ /* 0x000fc40006000000 */
[----:B------:R-:W-:Y:S02]  /*c480*/  I2FP.F32.S32 R15, R5 ;  /* 0x00000005000f7245 */ /* 0x000fe40000201400 */
[-C--:B------:R-:W-:Y:S02]  /*c490*/  ISETP.GE.AND P4, PT, R5, R2.reuse, PT ;  /* 0x000000020500720c */ /* 0x080fe40003f86270 */
[----:B------:R-:W-:Y:S01]  /*c4a0*/  I2FP.F32.S32 R5, R9 ;  /* 0x0000000900057245 */ /* 0x000fe20000201400 */
[----:B------:R-:W-:Y:S01]  /*c4b0*/  FFMA.FTZ R15, R88, R15, R46 ;  /* 0x0000000f580f7223 */ /* 0x000fe2000001002e */
[----:B------:R-:W-:Y:S02]  /*c4c0*/  FSEL R28, R20, -INF , !P3 ;  /* 0xff800000141c7808 */ /* 0x000fe40005800000 */
[----:B------:R-:W-:Y:S01]  /*c4d0*/  ISETP.GE.AND P3, PT, R9, R2, PT ;  /* 0x000000020900720c */ /* 0x000fe20003f66270 */
[----:B------:R-:W-:Y:S01]  /*c4e0*/  FFMA.FTZ R26, R88, R5, R26 ;  /* 0x00000005581a7223 */ /* 0x000fe2000001001a */
[----:B------:R-:W-:-:S02]  /*c4f0*/  LOP3.LUT R9, R129, 0x48, R92, 0xfe, !PT ;  /* 0x0000004881097812 */ /* 0x000fc400078efe5c */
[----:B------:R-:W-:Y:S02]  /*c500*/  FSEL R7, R7, -INF , !P6 ;  /* 0xff80000007077808 */ /* 0x000fe40007000000 */
[----:B------:R-:W-:Y:S02]  /*c510*/  I2FP.F32.S32 R5, R9 ;  /* 0x0000000900057245 */ /* 0x000fe40000201400 */
[----:B------:R-:W-:Y:S02]  /*c520*/  ISETP.GE.AND P6, PT, R9, R2, PT ;  /* 0x000000020900720c */ /* 0x000fe40003fc6270 */
[----:B------:R-:W-:Y:S01]  /*c530*/  LOP3.LUT R9, R129, 0x38, R92, 0xfe, !PT ;  /* 0x0000003881097812 */ /* 0x000fe200078efe5c */
[----:B------:R-:W-:Y:S01]  /*c540*/  FFMA.FTZ R22, R88, R5, R22 ;  /* 0x0000000558167223 */ /* 0x000fe20000010016 */
[----:B------:R-:W-:Y:S02]  /*c550*/  FSEL R15, R15, -INF , !P4 ;  /* 0xff8000000f0f7808 */ /* 0x000fe40006000000 */
[----:B------:R-:W-:-:S02]  /*c560*/  I2FP.F32.S32 R5, R9 ;  /* 0x0000000900057245 */ /* 0x000fc40000201400 */
[----:B------:R-:W-:Y:S02]  /*c570*/  FSEL R13, R13, -INF , !P5 ;  /* 0xff8000000d0d7808 */ /* 0x000fe40006800000 */
[----:B------:R-:W-:Y:S01]  /*c580*/  ISETP.GE.AND P4, PT, R65, R0, PT ;  /* 0x000000004100720c */ /* 0x000fe20003f86270 */
[C---:B------:R-:W-:Y:S01]  /*c590*/  FFMA.FTZ R30, R88.reuse, R5, R30 ;  /* 0x00000005581e7223 */ /* 0x040fe2000001001e */
[----:B------:R-:W-:Y:S02]  /*c5a0*/  I2FP.F32.S32 R5, R65 ;  /* 0x0000004100057245 */ /* 0x000fe40000201400 */
[----:B------:R-:W-:Y:S02]  /*c5b0*/  ISETP.GE.AND P5, PT, R9, R2, PT ;  /* 0x000000020900720c */ /* 0x000fe40003fa6270 */
[----:B------:R-:W-:Y:S01]  /*c5c0*/  I2FP.F32.S32 R9, R137 ;  /* 0x0000008900097245 */ /* 0x000fe20000201400 */
[----:B------:R-:W-:Y:S01]  /*c5d0*/  FFMA.FTZ R8, R88, R5, R60 ;  /* 0x0000000558087223 */ /* 0x000fe2000001003c */
[----:B------:R-:W-:Y:S01]  /*c5e0*/  VIADD R5, R65, 0x49 ;  /* 0x0000004941057836 */ /* 0x000fe20000000000 */
[----:B------:R-:W-:-:S02]  /*c5f0*/  FSEL R65, R26, -INF , !P3 ;  /* 0xff8000001a417808 */ /* 0x000fc40005800000 */
[C---:B------:R-:W-:Y:S01]  /*c600*/  ISETP.GE.AND P3, PT, R137.reuse, R2, PT ;  /* 0x000000028900720c */ /* 0x040fe20003f66270 */
[----:B------:R-:W-:Y:S01]  /*c610*/  VIADD R137, R137, 0x79 ;  /* 0x0000007989897836 */ /* 0x000fe20000000000 */
[----:B------:R-:W-:Y:S01]  /*c620*/  I2FP.F32.S32 R4, R5 ;  /* 0x0000000500047245 */ /* 0x000fe20000201400 */
[----:B------:R-:W-:Y:S01]  /*c630*/  FFMA.FTZ R9, R88, R9, R62 ;  /* 0x0000000958097223 */ /* 0x000fe2000001003e */
[----:B------:R-:W-:Y:S02]  /*c640*/  FSEL R73, R30, -INF , !P5 ;  /* 0xff8000001e497808 */ /* 0x000fe40006800000 */
[----:B------:R-:W-:Y:S01]  /*c650*/  I2FP.F32.S32 R20, R137 ;  /* 0x0000008900147245 */ /* 0x000fe20000201400 */
[CC--:B------:R-:W-:Y:S01]  /*c660*/  FFMA.FTZ R46, R88.reuse, R4.reuse, R21 ;  /* 0x00000004582e7223 */ /* 0x0c0fe20000010015 */
[----:B------:R-:W-:Y:S01]  /*c670*/  FFMA.FTZ R21, R88, R4, R23 ;  /* 0x0000000458157223 */ /* 0x000fe20000010017 */
[----:B------:R-:W-:Y:S02]  /*c680*/  FSEL R23, R22, -INF , !P6 ;  /* 0xff80000016177808 */ /* 0x000fe40007000000 */
[-C--:B------:R-:W-:Y:S01]  /*c690*/  FFMA.FTZ R24, R88, R20.reuse, R49 ;  /* 0x0000001458187223 */ /* 0x080fe20000010031 */
[----:B------:R-:W-:Y:S01]  /*c6a0*/  FSEL R8, R8, -INF , !P4 ;  /* 0xff80000008087808 */ /* 0x000fe20006000000 */
[----:B------:R-:W-:Y:S01]  /*c6b0*/  FFMA.FTZ R20, R88, R20, R51 ;  /* 0x0000001458147223 */ /* 0x000fe20000010033 */
[----:B------:R-:W-:-:S02]  /*c6c0*/  FSEL R9, R9, -INF , !P3 ;  /* 0xff80000009097808 */ /* 0x000fc40005800000 */
[-C--:B------:R-:W-:Y:S02]  /*c6d0*/  ISETP.GE.AND P6, PT, R5, R0.reuse, PT ;  /* 0x000000000500720c */ /* 0x080fe40003fc6270 */
[----:B------:R-:W-:Y:S02]  /*c6e0*/  ISETP.GE.AND P5, PT, R137, R0, PT ;  /* 0x000000008900720c */ /* 0x000fe40003fa6270 */
[-C--:B------:R-:W-:Y:S02]  /*c6f0*/  ISETP.GE.AND P4, PT, R5, R2.reuse, PT ;  /* 0x000000020500720c */ /* 0x080fe40003f86270 */
        /* <DEDUP_REMOVED lines=21> */
[----:B------:R-:W-:-:S05]  /*c850*/  IMAD R5, R2, R5, R11 ;  /* 0x0000000502057224 */ /* 0x000fca00078e020b */
[----:B------:R-:W-:-:S13]  /*c860*/  ISETP.GT.U32.AND P5, PT, R2, R5, PT ;  /* 0x000000050200720c */ /* 0x000fda0003fa4070 */
[----:B------:R-:W-:Y:S02]  /*c870*/  @!P5 IMAD.IADD R5, R5, 0x1, -R2 ;  /* 0x000000010505d824 */ /* 0x000fe400078e0a02 */
[----:B------:R-:W-:-:S03]  /*c880*/  @!P5 VIADD R10, R10, 0x1 ;  /* 0x000000010a0ad836 */ /* 0x000fc60000000000 */
[----:B------:R-:W-:Y:S02]  /*c890*/  ISETP.GE.U32.AND P6, PT, R5, R2, PT ;  /* 0x000000020500720c */ /* 0x000fe40003fc6070 */
[CC--:B------:R-:W-:Y:S02]  /*c8a0*/  LOP3.LUT R5, R129.reuse, R4.reuse, RZ, 0x3c, !PT ;  /* 0x0000000481057212 */ /* 0x0c0fe400078e3cff */
[----:B------:R-:W-:Y:S02]  /*c8b0*/  IADD3 R129, R129, -0x80, RZ ;  /* 0xffffff8081817810 */ /* 0x000fe40007ffe0ff */
[----:B------:R-:W-:Y:S02]  /*c8c0*/  ISETP.GE.AND P4, PT, R5, RZ, PT ;  /* 0x000000ff0500720c */ /* 0x000fe40003f86270 */
[----:B------:R-:W-:Y:S02]  /*c8d0*/  IABS R5, R129 ;  /* 0x0000008100057213 */ /* 0x000fe40000000000 */
[----:B------:R-:W-:-:S03]  /*c8e0*/  LOP3.LUT R129, R129, R4, RZ, 0x3c, !PT ;  /* 0x0000000481817212 */ /* 0x000fc600078e3cff */
[----:B------:R-:W-:Y:S01]  /*c8f0*/  IMAD.HI.U32 R0, R0, R5, RZ ;  /* 0x0000000500007227 */ /* 0x000fe200078e00ff */
[----:B------:R-:W-:-:S03]  /*c900*/  ISETP.GE.AND P2, PT, R129, RZ, PT ;  /* 0x000000ff8100720c */ /* 0x000fc60003f46270 */
[----:B------:R-:W-:Y:S02]  /*c910*/  IMAD.MOV R11, RZ, RZ, -R0 ;  /* 0x000000ffff0b7224 */ /* 0x000fe400078e0a00 */
[----:B------:R-:W-:Y:S02]  /*c920*/  @P6 VIADD R10, R10, 0x1 ;  /* 0x000000010a0a6836 */ /* 0x000fe40000000000 */
[----:B------:R-:W-:-:S03]  /*c930*/  IMAD R5, R2, R11, R5 ;  /* 0x0000000b02057224 */ /* 0x000fc600078e0205 */
[----:B------:R-:W-:Y:S02]  /*c940*/  @!P4 IADD3 R10, -R10, RZ, RZ ;  /* 0x000000ff0a0ac210 */ /* 0x000fe40007ffe1ff */
[----:B------:R-:W-:-:S13]  /*c950*/  ISETP.GT.U32.AND P3, PT, R2, R5, PT ;  /* 0x000000050200720c */ /* 0x000fda0003f64070 */
        /* <DEDUP_REMOVED lines=18> */
[----:B------:R-:W-:-:S04]  /*ca80*/  IMAD R74, R49, R0, RZ ;  /* 0x00000000314a7224 */ /* 0x000fc800078e02ff */
[C---:B------:R-:W-:Y:S02]  /*ca90*/  IMAD R74, R11.reuse, UR5, R74 ;  /* 0x000000050b4a7c24 */ /* 0x040fe4000f8e024a */
[----:B------:R-:W-:-:S05]  /*caa0*/  IMAD.WIDE.U32 R10, R11, R0, RZ ;  /* 0x000000000b0a7225 */ /* 0x000fca00078e00ff */
[----:B------:R-:W-:Y:S02]  /*cab0*/  IADD3 R75, R11, R74, RZ ;  /* 0x0000004a0b4b7210 */ /* 0x000fe40007ffe0ff */
[----:B------:R-:W-:Y:S01]  /*cac0*/  MOV R74, R10 ;  /* 0x0000000a004a7202 */ /* 0x000fe20000000f00 */
[----:B--2---:R-:W-:Y:S02]  /*cad0*/  IMAD.IADD R2, R2, 0x1, -R5 ;  /* 0x0000000102027824 */ /* 0x004fe400078e0a05 */
[----:B------:R-:W1:Y:S03]  /*cae0*/  LDC.64 R4, c[0x0][0x230] ;  /* 0x00008c00ff047b82 */ /* 0x000e660000000a00 */
[----:B------:R-:W-:-:S05]  /*caf0*/  SHF.R.S32.HI R11, RZ, 0x1f, R2 ;  /* 0x0000001fff0b7819 */ /* 0x000fca0000011402 */
[-C--:B-1----:R-:W-:Y:S02]  /*cb00*/  IMAD R11, R11, R4.reuse, RZ ;  /* 0x000000040b0b7224 */ /* 0x082fe400078e02ff */
[----:B------:R-:W-:-:S04]  /*cb10*/  IMAD.WIDE.U32 R74, R2, R4, R74 ;  /* 0x00000004024a7225 */ /* 0x000fc800078e004a */
[----:B------:R-:W-:-:S04]  /*cb20*/  IMAD R5, R2, R5, R11 ;  /* 0x0000000502057224 */ /* 0x000fc800078e020b */
[----:B------:R-:W-:Y:S01]  /*cb30*/  IMAD.IADD R5, R75, 0x1, R5 ;  /* 0x000000014b057824 */ /* 0x000fe200078e0205 */
[----:B------:R-:W-:Y:S06]  /*cb40*/  BRA `(.L_x_4688) ;  /* 0x0000000000107947 */ /* 0x000fec0003800000 */
.L_x_4687:
[----:B------:R-:W1:Y:S02]  /*cb50*/  LDC R0, c[0x0][0x248] ;  /* 0x00009200ff007b82 */ /* 0x000e640000000800 */
[----:B-1----:R-:W-:-:S05]  /*cb60*/  IMAD.SHL.U32 R74, R0, 0x80, RZ ;  /* 0x00000080004a7824 */ /* 0x002fca00078e00ff */
[----:B------:R-:W-:-:S04]  /*cb70*/  IADD3 R74, -R74, RZ, RZ ;  /* 0x000000ff4a4a7210 */ /* 0x000fc80007ffe1ff */
[----:B------:R-:W-:-:S07]  /*cb80*/  SHF.R.S32.HI R5, RZ, 0x1f, R74 ;  /* 0x0000001fff057819 */ /* 0x000fce000001144a */
.L_x_4688:
        /* <DEDUP_REMOVED lines=15> */
[----:B------:R-:W2:Y:S01]  /*cc80*/  @!P0 LDC R2, c[0x0][0x24c] ;  /* 0x00009300ff028b82 */ /* 0x000ea20000000800 */
[----:B------:R-:W-:-:S02]  /*cc90*/  @!P0 LEA R4, P2, R0, R74, 0x6 ;  /* 0x0000004a00048211 */ /* 0x000fc400078430ff */
[----:B------:R-:W-:Y:S01]  /*cca0*/  @!PT LDS RZ, [RZ] ;  /* 0x00000000fffff984 */ /* 0x000fe20000000800 */
[----:B------:R-:W-:Y:S01]  /*ccb0*/  @!PT LDS RZ, [RZ] ;  /* 0x00000000fffff984 */ /* 0x000fe20000000800 */
[----:B------:R-:W-:Y:S01]  /*ccc0*/  @!PT LDS RZ, [RZ] ;  /* 0x00000000fffff984 */ /* 0x000fe20000000800 */
[----:B------:R1:W-:Y:S04]  /*ccd0*/  @!P0 LDGSTS.E.BYPASS.LTC128B.128 [R122+0x1800], desc[UR6][R10.64] ;  /* 0x018000000a7a8fae */ /* 0x0003e8000b901d46 */
[----:B------:R1:W-:Y:S01]  /*cce0*/  @P0 STS.128 [R122+0x2000], RZ ;  /* 0x002000ff7a000388 */ /* 0x0003e20000000c00 */
[----:B--2---:R-:W-:Y:S02]  /*ccf0*/  @!P0 LEA.HI.X R2, R0, R5, R2, 0x6, P2 ;  /* 0x0000000500028211 */ /* 0x004fe400010f3402 */
[----:B------:R-:W-:-:S04]  /*cd00*/  @!P0 LEA R140, P2, R4, R120, 0x1 ;  /* 0x00000078048c8211 */ /* 0x000fc800078408ff */
        /* <DEDUP_REMOVED lines=10> */
[----:B-1----:R-:W-:-:S05]  /*cdb0*/  IMAD.WIDE.U32 R140, R0, 0x60, R4 ;  /* 0x00000060008c7825 */ /* 0x002fca00078e0004 */
[----:B------:R-:W-:Y:S02]  /*cdc0*/  IADD3 R0, R141, UR4, RZ ;  /* 0x000000048d007c10 */ /* 0x000fe4000fffe0ff */
[----:B------:R-:W-:-:S04]  /*cdd0*/  LEA R10, P0, R140, R120, 0x1 ;  /* 0x000000788c0a7211 */ /* 0x000fc800078008ff */
[----:B------:R-:W-:-:S05]  /*cde0*/  LEA.HI.X R11, R140, R121, R0, 0x1, P0 ;  /* 0x000000798c0b7211 */ /* 0x000fca00000f0c00 */
[----:B------:R-:W-:Y:S01]  /*cdf0*/  @!PT LDS RZ, [RZ] ;  /* 0x00000000fffff984 */ /* 0x000fe20000000800 */
[----:B------:R-:W-:Y:S01]  /*ce00*/  @!PT LDS RZ, [RZ] ;  /* 0x00000000fffff984 */ /* 0x000fe20000000800 */
[----:B------:R-:W-:Y:S01]  /*ce10*/  @!PT LDS RZ, [RZ] ;  /* 0x00000000fffff984 */ /* 0x000fe20000000800 */
[----:B------:R2:W-:Y:S04]  /*ce20*/  LDGSTS.E.BYPASS.LTC128B.128 [R122+0x2800], desc[UR6][R10.64] ;  /* 0x028000000a7a7fae */ /* 0x0005e8000b901d46 */
.L_x_4690:
[----:B------:R-:W-:Y:S05]  /*ce30*/  BSYNC B0 ;  /* 0x0000000000007941 */ /* 0x000fea0003800000 */
.L_x_4689:
[----:B------:R-:W0:Y:S01]  /*ce40*/  LDGDEPBAR ;  /* 0x00000000000079af */ /* 0x000e220000000000 */
[----:B------:R-:W-:-:S04]  /*ce50*/  LEA R120, P0, R74, R120, 0x1 ;  /* 0x000000784a787211 */ /* 0x000fc800078008ff */
[----:B------:R-:W-:-:S09]  /*ce60*/  LEA.HI.X R121, R74, R121, R5, 0x1, P0 ;  /* 0x000000794a797211 */ /* 0x000fd200000f0c05 */
.L_x_4686:
        /* <DEDUP_REMOVED lines=60> */
[----:B------:R-:W-:-:S04]  /*d230*/  FMNMX.FTZ R5, R18, R5, !PT ;  /* 0x0000000512057209 */ /* 0x000fc80007810000 */
[----:B------:R-:W-:Y:S02]  /*d240*/  FMNMX.FTZ R2, R24, R5, !PT ;  /* 0x0000000518027209 */ /* 0x000fe40007810000 */
[----:B------:R-:W-:-:S03]  /*d250*/  FMNMX.FTZ R5, R25, R0, !PT ;  /* 0x0000000019057209 */ /* 0x000fc60007810000 */
[----:B------:R-:W3:Y:S01]  /*d260*/  SHFL.BFLY PT, R51, R2, 0x2, 0x1f ;  /* 0x0c401f0002337f89 */ /* 0x000ee200000e0000 */
[----:B-12---:R-:W-:-:S05]  /*d270*/  FMNMX.FTZ R10, R20, R5, !PT ;  /* 0x00000005140a7209 */ /* 0x006fca0007810000 */
[----:B------:R-:W1:Y:S01]  /*d280*/  SHFL.BFLY PT, R11, R10, 0x2, 0x1f ;  /* 0x0c401f000a0b7f89 */ /* 0x000e6200000e0000 */
[----:B---3--:R-:W-:-:S05]  /*d290*/  FMNMX.FTZ R51, R2, R51, !PT ;  /* 0x0000003302337209 */ /* 0x008fca0007810000 */
[----:B------:R-:W2:Y:S01]  /*d2a0*/  SHFL.BFLY PT, R0, R51, 0x1, 0x1f ;  /* 0x0c201f0033007f89 */ /* 0x000ea200000e0000 */
[----:B-1----:R-:W-:-:S05]  /*d2b0*/  FMNMX.FTZ R11, R10, R11, !PT ;  /* 0x0000000b0a0b7209 */ /* 0x002fca0007810000 */
[----:B------:R-:W1:Y:S01]  /*d2c0*/  SHFL.BFLY PT, R2, R11, 0x1, 0x1f ;  /* 0x0c201f000b027f89 */ /* 0x000e6200000e0000 */
[----:B--2---:R-:W-:-:S04]  /*d2d0*/  FMNMX.FTZ R0, R51, R0, !PT ;  /* 0x0000000033007209 */ /* 0x004fc80007810000 */
[C---:B------:R-:W-:Y:S01]  /*d2e0*/  FSETP.NEU.FTZ.AND P0, PT, R0.reuse, -INF , PT ;  /* 0xff8000000000780b */ /* 0x040fe20003f1d000 */
[C---:B------:R-:W-:Y:S01]  /*d2f0*/  FMUL.FTZ R49, R0.reuse, UR8 ;  /* 0x0000000800317c20 */ /* 0x040fe20008410000 */
[----:B-1----:R-:W-:Y:S02]  /*d300*/  FMNMX.FTZ R2, R11, R2, !PT ;  /* 0x000000020b027209 */ /* 0x002fe40007810000 */
[----:B------:R-:W-:Y:S02]  /*d310*/  FSEL R5, R0, RZ, P0 ;  /* 0x000000ff00057208 */ /* 0x000fe40000000000 */
[----:B------:R-:W-:Y:S01]  /*d320*/  FSEL R49, R49, RZ, P0 ;  /* 0x000000ff31317208 */ /* 0x000fe20000000000 */
[C---:B------:R-:W-:Y:S01]  /*d330*/  FMUL.FTZ R22, R2.reuse, UR8 ;  /* 0x0000000802167c20 */ /* 0x040fe20008410000 */
[----:B------:R-:W-:Y:S01]  /*d340*/  FSETP.NEU.FTZ.AND P0, PT, R2, -INF , PT ;  /* 0xff8000000200780b */ /* 0x000fe20003f1d000 */
[----:B------:R-:W-:Y:S02]  /*d350*/  FADD.FTZ R5, R68, -R5 ;  /* 0x8000000544057221 */ /* 0x000fe40000010000 */
[--C-:B------:R-:W-:Y:S01]  /*d360*/  FFMA.FTZ R4, R8, UR8, -R49.reuse ;  /* 0x0000000808047c23 */ /* 0x100fe20008010831 */
[----:B------:R-:W-:Y:S01]  /*d370*/  FSEL R22, R22, RZ, P0 ;  /* 0x000000ff16167208 */ /* 0x000fe20000000000 */
[----:B------:R-:W-:Y:S01]  /*d380*/  FMUL.FTZ R5, R5, UR8 ;  /* 0x0000000805057c20 */ /* 0x000fe20008410000 */
[--C-:B------:R-:W-:Y:S01]  /*d390*/  FFMA.FTZ R129, R6, UR8, -R49.reuse ;  /* 0x0000000806817c23 */ /* 0x100fe20008010831 */
[----:B------:R-:W-:Y:S01]  /*d3a0*/  FSEL R6, R2, RZ, P0 ;  /* 0x000000ff02067208 */ /* 0x000fe20000000000 */
[--C-:B------:R-:W-:Y:S01]  /*d3b0*/  FFMA.FTZ R30, R138, UR8, -R49.reuse ;  /* 0x000000088a1e7c23 */ /* 0x100fe20008010831 */
[----:B------:R-:W-:Y:S01]  /*d3c0*/  MUFU.EX2 R4, R4 ;  /* 0x0000000400047308 */ /* 0x000fe20000000800 */
[----:B------:R-:W-:Y:S01]  /*d3d0*/  FFMA.FTZ R52, R9, UR8, -R22 ;  /* 0x0000000809347c23 */ /* 0x000fe20008010816 */
[--C-:B------:R-:W-:Y:S01]  /*d3e0*/  FFMA.FTZ R56, R136, UR8, -R49.reuse ;  /* 0x0000000888387c23 */ /* 0x100fe20008010831 */
[----:B------:R-:W1:Y:S01]  /*d3f0*/  LDSM.16.MT88.4 R8, [R125+0x3000] ;  /* 0x003000007d08783b */ /* 0x000e620000004200 */
[----:B------:R-:W-:Y:S01]  /*d400*/  FADD.FTZ R6, R69, -R6 ;  /* 0x8000000645067221 */ /* 0x000fe20000010000 */
[--C-:B------:R-:W-:Y:S01]  /*d410*/  FFMA.FTZ R135, R135, UR8, -R22.reuse ;  /* 0x0000000887877c23 */ /* 0x100fe20008010816 */
[--C-:B------:R-:W-:Y:S01]  /*d420*/  FFMA.FTZ R60, R131, UR8, -R22.reuse ;  /* 0x00000008833c7c23 */ /* 0x100fe20008010816 */
[--C-:B------:R-:W-:Y:S01]  /*d430*/  FFMA.FTZ R68, R14, UR8, -R49.reuse ;  /* 0x000000080e447c23 */ /* 0x100fe20008010831 */
[----:B------:R-:W2:Y:S01]  /*d440*/  MUFU.EX2 R5, R5 ;  /* 0x0000000500057308 */ /* 0x000ea20000000800 */
[----:B------:R-:W-:Y:S01]  /*d450*/  FMUL.FTZ R54, R6, UR8 ;  /* 0x0000000806367c20 */ /* 0x000fe20008410000 */
        /* <DEDUP_REMOVED lines=9> */
[----:B------:R-:W-:Y:S01]  /*d4f0*/  FFMA.FTZ R62, R70, UR8, -R49 ;  /* 0x00000008463e7c23 */ /* 0x000fe20008010831 */
[----:B------:R-:W-:Y:S01]  /*d500*/  LDSM.16.MT88.4 R12, [R125+0x3800] ;  /* 0x003800007d0c783b */ /* 0x000fe20000004200 */
[--C-:B------:R-:W-:Y:S01]  /*d510*/  FFMA.FTZ R43, R43, UR8, -R22.reuse ;  /* 0x000000082b2b7c23 */ /* 0x100fe20008010816 */
[--C-:B------:R-:W-:Y:S01]  /*d520*/  FFMA.FTZ R41, R41, UR8, -R22.reuse ;  /* 0x0000000829297c23 */ /* 0x100fe20008010816 */
[----:B------:R-:W-:Y:S01]  /*d530*/  FFMA.FTZ R35, R35, UR8, -R22 ;  /* 0x0000000823237c23 */ /* 0x000fe20008010816 */
[----:B------:R-:W-:Y:S01]  /*d540*/  MUFU.EX2 R129, R129 ;  /* 0x0000008100817308 */ /* 0x000fe20000000800 */
[-C--:B--2---:R-:W-:Y:S01]  /*d550*/  FFMA.FTZ R51, R89, R5.reuse, R4 ;  /* 0x0000000559337223 */ /* 0x084fe20000010004 */
[--C-:B------:R-:W-:Y:S01]  /*d560*/  FFMA.FTZ R89, R7, UR8, -R22.reuse ;  /* 0x0000000807597c23 */ /* 0x100fe20008010816 */
[-C--:B------:R-:W-:Y:S01]  /*d570*/  FMUL.FTZ R112, R112, R5.reuse ;  /* 0x0000000570707220 */ /* 0x080fe20000410000 */
[-C--:B------:R-:W-:Y:S01]  /*d580*/  FMUL.FTZ R113, R113, R5.reuse ;  /* 0x0000000571717220 */ /* 0x080fe20000410000 */
[-C--:B------:R-:W-:Y:S01]  /*d590*/  FMUL.FTZ R108, R108, R5.reuse ;  /* 0x000000056c6c7220 */ /* 0x080fe20000410000 */
[-C--:B------:R-:W-:Y:S01]  /*d5a0*/  FMUL.FTZ R109, R109, R5.reuse ;  /* 0x000000056d6d7220 */ /* 0x080fe20000410000 */
[-C--:B------:R-:W-:Y:S01]  /*d5b0*/  FMUL.FTZ R104, R104, R5.reuse ;  /* 0x0000000568687220 */ /* 0x080fe20000410000 */
[----:B------:R-:W2:Y:S01]  /*d5c0*/  MUFU.EX2 R56, R56 ;  /* 0x0000003800387308 */ /* 0x000ea20000000800 */
[-C--:B------:R-:W-:Y:S01]  /*d5d0*/  FMUL.FTZ R105, R105, R5.reuse ;  /* 0x0000000569697220 */ /* 0x080fe20000410000 */
[-C--:B------:R-:W-:Y:S01]  /*d5e0*/  FMUL.FTZ R100, R100, R5.reuse ;  /* 0x0000000564647220 */ /* 0x080fe20000410000 */
[----:B------:R-:W-:Y:S01]  /*d5f0*/  FMUL.FTZ R101, R101, R5 ;  /* 0x0000000565657220 */ /* 0x000fe20000410000 */
[C---:B---3--:R-:W-:Y:S01]  /*d600*/  F2FP.BF16.F32.PACK_AB R4, R30.reuse, R4 ;  /* 0x000000041e04723e */ /* 0x048fe200000010ff */
[----:B------:R-:W-:Y:S01]  /*d610*/  FADD.FTZ R74, R30, R51 ;  /* 0x000000331e4a7221 */ /* 0x000fe20000010000 */
[--C-:B------:R-:W-:Y:S01]  /*d620*/  FFMA.FTZ R51, R126, UR8, -R49.reuse ;  /* 0x000000087e337c23 */ /* 0x100fe20008010831 */
[----:B------:R-:W-:Y:S01]  /*d630*/  FFMA.FTZ R30, R128, UR8, -R49 ;  /* 0x00000008801e7c23 */ /* 0x000fe20008010831 */
[----:B------:R-:W-:Y:S01]  /*d640*/  MUFU.EX2 R52, R52 ;  /* 0x0000003400347308 */ /* 0x000fe20000000800 */
[--C-:B------:R-:W-:Y:S01]  /*d650*/  FFMA.FTZ R33, R33, UR8, -R22.reuse ;  /* 0x0000000821217c23 */ /* 0x100fe20008010816 */
[--C-:B------:R-:W-:Y:S01]  /*d660*/  FFMA.FTZ R39, R39, UR8, -R22.reuse ;  /* 0x0000000827277c23 */ /* 0x100fe20008010816 */
[--C-:B------:R-:W-:Y:S01]  /*d670*/  FFMA.FTZ R27, R27, UR8, -R22.reuse ;  /* 0x000000081b1b7c23 */ /* 0x100fe20008010816 */
[--C-:B------:R-:W-:Y:S01]  /*d680*/  FFMA.FTZ R25, R25, UR8, -R22.reuse ;  /* 0x0000000819197c23 */ /* 0x100fe20008010816 */
[----:B------:R-:W-:-:S03]  /*d690*/  FFMA.FTZ R20, R20, UR8, -R22 ;  /* 0x0000000814147c23 */ /* 0x000fc60008010816 */
[----:B------:R-:W3:Y:S01]  /*d6a0*/  MUFU.EX2 R135, R135 ;  /* 0x0000008700877308 */ /* 0x000ee20000000800 */
[----:B--2---:R-:W-:Y:S01]  /*d6b0*/  F2FP.BF16.F32.PACK_AB R6, R56, R129 ;  /* 0x000000813806723e */ /* 0x004fe200000010ff */
[----:B------:R-:W-:-:S04]  /*d6c0*/  FADD.FTZ R129, R129, R74 ;  /* 0x0000004a81817221 */ /* 0x000fc80000010000 */
[----:B------:R-:W-:Y:S01]  /*d6d0*/  FADD.FTZ R129, R56, R129 ;  /* 0x0000008138817221 */ /* 0x000fe20000010000 */
[--C-:B------:R-:W-:Y:S01]  /*d6e0*/  FFMA.FTZ R56, R44, UR8, -R49.reuse ;  /* 0x000000082c387c23 */ /* 0x100fe20008010831 */
[----:B------:R-:W-:Y:S01]  /*d6f0*/  MUFU.EX2 R89, R89 ;  /* 0x0000005900597308 */ /* 0x000fe20000000800 */
[--C-:B------:R-:W-:Y:S01]  /*d700*/  FFMA.FTZ R44, R34, UR8, -R49.reuse ;  /* 0x00000008222c7c23 */ /* 0x100fe20008010831 */
[--C-:B------:R-:W-:Y:S01]  /*d710*/  FFMA.FTZ R34, R38, UR8, -R49.reuse ;  /* 0x0000000826227c23 */ /* 0x100fe20008010831 */
[----:B------:R-:W-:Y:S01]  /*d720*/  FFMA.FTZ R38, R21, UR8, -R22 ;  /* 0x0000000815267c23 */ /* 0x000fe20008010816 */
[----:B------:R-:W-:-:S04]  /*d730*/  FFMA.FTZ R21, R16, UR8, -R49 ;  /* 0x0000000810157c23 */ /* 0x000fc80008010831 */
[----:B------:R-:W2:Y:S01]  /*d740*/  MUFU.EX2 R54, R54 ;  /* 0x0000003600367308 */ /* 0x000ea20000000800 */
[----:B---3--:R-:W-:-:S07]  /*d750*/  F2FP.BF16.F32.PACK_AB R5, R135, R52 ;  /* 0x000000348705723e */ /* 0x008fce00000010ff */
[----:B------:R-:W3:Y:S08]  /*d760*/  MUFU.EX2 R60, R60 ;  /* 0x0000003c003c7308 */ /* 0x000ef00000000800 */
        /* <DEDUP_REMOVED lines=8> */
[-C--:B------:R-:W-:Y:S01]  /*d7f0*/  FMUL.FTZ R103, R103, R54.reuse ;  /* 0x0000003667677220 */ /* 0x080fe20000410000 */
[----:B---3--:R-:W-:Y:S01]  /*d800*/  F2FP.BF16.F32.PACK_AB R7, R60, R89 ;  /* 0x000000593c07723e */ /* 0x008fe200000010ff */
[----:B------:R-:W-:Y:S01]  /*d810*/  MUFU.EX2 R131, R131 ;  /* 0x0000008300837308 */ /* 0x000fe20000000800 */
[----:B------:R-:W-:Y:S01]  /*d820*/  FFMA.FTZ R130, R91, R54, R52 ;  /* 0x000000365b827223 */ /* 0x000fe20000010034 */
[--C-:B------:R-:W-:Y:S01]  /*d830*/  FFMA.FTZ R91, R67, UR8, -R22.reuse ;  /* 0x00000008435b7c23 */ /* 0x100fe20008010816 */
[--C-:B------:R-:W-:Y:S01]  /*d840*/  FFMA.FTZ R54, R93, UR8, -R22.reuse ;  /* 0x000000085d367c23 */ /* 0x100fe20008010816 */
[--C-:B------:R-:W-:Y:S01]  /*d850*/  FFMA.FTZ R67, R95, UR8, -R22.reuse ;  /* 0x000000085f437c23 */ /* 0x100fe20008010816 */
[----:B------:R-:W-:Y:S01]  /*d860*/  FFMA.FTZ R52, R71, UR8, -R22 ;  /* 0x0000000847347c23 */ /* 0x000fe20008010816 */
[C---:B-1----:R-:W-:Y:S01]  /*d870*/  HMMA.16816.F32.BF16 R112, R4.reuse, R8, R112 ;  /* 0x000000080470723c */ /* 0x042fe20000041870 */
[----:B------:R-:W-:Y:S01]  /*d880*/  FADD.FTZ R130, R135, R130 ;  /* 0x0000008287827221 */ /* 0x000fe20000010000 */
[----:B------:R-:W-:Y:S01]  /*d890*/  MUFU.EX2 R75, R75 ;  /* 0x0000004b004b7308 */ /* 0x000fe20000000800 */
[--C-:B------:R-:W-:Y:S01]  /*d8a0*/  FFMA.FTZ R93, R64, UR8, -R49.reuse ;  /* 0x00000008405d7c23 */ /* 0x100fe20008010831 */
[----:B------:R-:W-:Y:S01]  /*d8b0*/  FFMA.FTZ R71, R53, UR8, -R49 ;  /* 0x0000000835477c23 */ /* 0x000fe20008010831 */
[----:B------:R-:W-:Y:S01]  /*d8c0*/  FADD.FTZ R135, R89, R130 ;  /* 0x0000008259877221 */ /* 0x000fe20000010000 */
[----:B------:R-:W-:Y:S01]  /*d8d0*/  HMMA.16816.F32.BF16 R108, R4, R10, R108 ;  /* 0x0000000a046c723c */ /* 0x000fe2000004186c */
[----:B------:R-:W1:Y:S01]  /*d8e0*/  LDSM.16.MT88.4 R8, [R124+0x3000] ;  /* 0x003000007c08783b */ /* 0x000e620000004200 */
[--C-:B------:R-:W-:Y:S01]  /*d8f0*/  FFMA.FTZ R95, R63, UR8, -R22.reuse ;  /* 0x000000083f5f7c23 */ /* 0x100fe20008010816 */
[----:B------:R-:W-:Y:S01]  /*d900*/  FADD.FTZ R135, R60, R135 ;  /* 0x000000873c877221 */ /* 0x000fe20000010000 */
        /* <DEDUP_REMOVED lines=21> */
[----:B------:R-:W-:Y:S01]  /*da60*/  FFMA.FTZ R59, R24, UR8, -R49 ;  /* 0x00000008183b7c23 */ /* 0x000fe20008010831 */
[--C-:B------:R-:W-:Y:S01]  /*da70*/  FFMA.FTZ R24, R19, UR8, -R22.reuse ;  /* 0x0000000813187c23 */ /* 0x100fe20008010816 */
[--C-:B------:R-:W-:Y:S01]  /*da80*/  FFMA.FTZ R49, R17, UR8, -R22.reuse ;  /* 0x0000000811317c23 */ /* 0x100fe20008010816 */
[----:B------:R-:W-:Y:S01]  /*da90*/  MUFU.EX2 R69, R69 ;  /* 0x0000004500457308 */ /* 0x000fe20000000800 */
[----:B------:R-:W-:Y:S01]  /*daa0*/  LDSM.16.MT88.4 R16, [R125+0x4400] ;  /* 0x004400007d10783b */ /* 0x000fe20000004200 */
[----:B--2---:R-:W-:Y:S01]  /*dab0*/  FADD.FTZ R66, R72, R135 ;  /* 0x0000008748427221 */ /* 0x004fe20000010000 */
[----:B------:R-:W-:-:S05]  /*dac0*/  FFMA.FTZ R48, R37, UR8, -R22 ;  /* 0x0000000825307c23 */ /* 0x000fca0008010816 */
[----:B------:R-:W2:Y:S01]  /*dad0*/  MUFU.EX2 R26, R26 ;  /* 0x0000001a001a7308 */ /* 0x000ea20000000800 */
[----:B---3--:R-:W-:Y:S01]  /*dae0*/  FADD.FTZ R66, R127, R66 ;  /* 0x000000427f427221 */ /* 0x008fe20000010000 */
[C---:B-1----:R-:W-:Y:S06]  /*daf0*/  HMMA.16816.F32.BF16 R104, R4.reuse, R8, R104 ;  /* 0x000000080468723c */ /* 0x042fec0000041868 */
[----:B------:R-:W-:Y:S01]  /*db00*/  MUFU.EX2 R97, R97 ;  /* 0x0000006100617308 */ /* 0x000fe20000000800 */
[----:B------:R-:W-:Y:S01]  /*db10*/  HMMA.16816.F32.BF16 R100, R4, R10, R100 ;  /* 0x0000000a0464723c */ /* 0x000fe20000041864 */
[----:B------:R-:W1:Y:S06]  /*db20*/  LDSM.16.MT88.4 R8, [R125+0x3400] ;  /* 0x003400007d08783b */ /* 0x000e6c0000004200 */
[----:B------:R-:W3:Y:S01]  /*db30*/  MUFU.EX2 R62, R62 ;  /* 0x0000003e003e7308 */ /* 0x000ee20000000800 */
[----:B------:R-:W-:Y:S01]  /*db40*/  F2FP.BF16.F32.PACK_AB R4, R131, R68 ;  /* 0x000000448304723e */ /* 0x000fe200000010ff */
[----:B------:R-:W-:Y:S01]  /*db50*/  FADD.FTZ R68, R68, R129 ;  /* 0x0000008144447221 */ /* 0x000fe20000010000 */
[----:B------:R-:W-:-:S02]  /*db60*/  F2FP.BF16.F32.PACK_AB R5, R127, R72 ;  /* 0x000000487f05723e */ /* 0x000fc400000010ff */
[----:B------:R-:W-:Y:S01]  /*db70*/  F2FP.BF16.F32.PACK_AB R6, R58, R75 ;  /* 0x0000004b3a06723e */ /* 0x000fe200000010ff */
[----:B------:R-:W-:Y:S01]  /*db80*/  FADD.FTZ R68, R131, R68 ;  /* 0x0000004483447221 */ /* 0x000fe20000010000 */
[----:B--2---:R-:W-:Y:S01]  /*db90*/  F2FP.BF16.F32.PACK_AB R7, R26, R69 ;  /* 0x000000451a07723e */ /* 0x004fe200000010ff */
[----:B------:R-:W-:Y:S01]  /*dba0*/  MUFU.EX2 R51, R51 ;  /* 0x0000003300337308 */ /* 0x000fe20000000800 */
[----:B------:R-:W-:Y:S01]  /*dbb0*/  FADD.FTZ R69, R69, R66 ;  /* 0x0000004245457221 */ /* 0x000fe20000010000 */
[----:B------:R-:W-:Y:S01]  /*dbc0*/  FADD.FTZ R75, R75, R68 ;  /* 0x000000444b4b7221 */ /* 0x000fe20000010000 */
[----:B------:R-:W-:-:S03]  /*dbd0*/  MOV R68, R0 ;  /* 0x0000000000447202 */ /* 0x000fc60000000f00 */
        /* <DEDUP_REMOVED lines=13> */
[C---:B-1----:R-:W-:Y:S06]  /*dcb0*/  HMMA.16816.F32.BF16 R104, R4.reuse, R8, R104 ;  /* 0x000000080468723c */ /* 0x042fec0000041868 */
[----:B------:R-:W-:Y:S01]  /*dcc0*/  HMMA.16816.F32.BF16 R100, R4, R10, R100 ;  /* 0x0000000a0464723c */ /* 0x000fe20000041864 */
[----:B------:R-:W1:Y:S01]  /*dcd0*/  LDSM.16.MT88.4 R8, [R124+0x3800] ;  /* 0x003800007c08783b */ /* 0x000e620000004200 */
[----:B------:R-:W-:Y:S05]  /*dce0*/  MUFU.EX2 R95, R95 ;  /* 0x0000005f005f7308 */ /* 0x000fea0000000800 */
[----:B---3--:R-:W-:Y:S01]  /*dcf0*/  F2FP.BF16.F32.PACK_AB R4, R62, R97 ;  /* 0x000000613e04723e */ /* 0x008fe200000010ff */
[----:B------:R-:W-:Y:S01]  /*dd00*/  FADD.FTZ R97, R97, R58 ;  /* 0x0000003a61617221 */ /* 0x000fe20000010000 */
[----:B--2---:R-:W-:Y:S01]  /*dd10*/  F2FP.BF16.F32.PACK_AB R5, R54, R91 ;  /* 0x0000005b3605723e */ /* 0x004fe200000010ff */
[----:B------:R-:W2:Y:S01]  /*dd20*/  MUFU.EX2 R64, R64 ;  /* 0x0000004000407308 */ /* 0x000ea20000000800 */
[----:B------:R-:W-:Y:S01]  /*dd30*/  F2FP.BF16.F32.PACK_AB R6, R30, R51 ;  /* 0x000000331e06723e */ /* 0x000fe200000010ff */
[----:B------:R-:W-:Y:S01]  /*dd40*/  FADD.FTZ R62, R62, R97 ;  /* 0x000000613e3e7221 */ /* 0x000fe20000010000 */
[----:B----4-:R-:W-:Y:S01]  /*dd50*/  F2FP.BF16.F32.PACK_AB R7, R52, R67 ;  /* 0x000000433407723e */ /* 0x010fe200000010ff */
[----:B------:R-:W-:-:S02]  /*dd60*/  FFMA.FTZ R58, R31, UR8, -R22 ;  /* 0x000000081f3a7c23 */ /* 0x000fc40008010816 */
[----:B------:R-:W-:Y:S02]  /*dd70*/  FADD.FTZ R51, R51, R62 ;  /* 0x0000003e33337221 */ /* 0x000fe40000010000 */
[----:B------:R-:W-:Y:S02]  /*dd80*/  MUFU.EX2 R50, R50 ;  /* 0x0000003200327308 */ /* 0x000fe40000000800 */
[C---:B------:R-:W-:Y:S06]  /*dd90*/  HMMA.16816.F32.BF16 R112, R4.reuse, R12, R112 ;  /* 0x0000000c0470723c */ /* 0x040fec0000041870 */
[C---:B------:R-:W-:Y:S01]  /*dda0*/  HMMA.16816.F32.BF16 R108, R4.reuse, R14, R108 ;  /* 0x0000000e046c723c */ /* 0x040fe2000004186c */
[----:B------:R-:W3:Y:S01]  /*ddb0*/  MUFU.EX2 R89, R89 ;  /* 0x0000005900597308 */ /* 0x000ee20000000800 */
[----:B------:R-:W-:Y:S07]  /*ddc0*/  LDSM.16.MT88.4 R12, [R125+0x4000] ;  /* 0x004000007d0c783b */ /* 0x000fee0000004200 */
[----:B------:R-:W-:Y:S01]  /*ddd0*/  MUFU.EX2 R42, R42 ;  /* 0x0000002a002a7308 */ /* 0x000fe20000000800 */
[C---:B-1----:R-:W-:Y:S07]  /*dde0*/  HMMA.16816.F32.BF16 R104, R4.reuse, R8, R104 ;  /* 0x000000080468723c */ /* 0x042fee0000041868 */
[----:B------:R-:W1:Y:S01]  /*ddf0*/  MUFU.EX2 R63, R63 ;  /* 0x0000003f003f7308 */ /* 0x000e620000000800 */
[----:B------:R-:W-:Y:S01]  /*de00*/  HMMA.16816.F32.BF16 R100, R4, R10, R100 ;  /* 0x0000000a0464723c */ /* 0x000fe20000041864 */
[----:B------:R-:W4:Y:S06]  /*de10*/  LDSM.16.MT88.4 R8, [R125+0x3c00] ;  /* 0x003c00007d08783b */ /* 0x000f2c0000004200 */
[----:B------:R-:W-:Y:S01]  /*de20*/  MUFU.EX2 R40, R40 ;  /* 0x0000002800287308 */ /* 0x000fe20000000800 */
[----:B-----5:R-:W-:-:S02]  /*de30*/  F2FP.BF16.F32.PACK_AB R4, R60, R93 ;  /* 0x0000005d3c04723e */ /* 0x020fc400000010ff */
[----:B--2---:R-:W-:Y:S02]  /*de40*/  F2FP.BF16.F32.PACK_AB R5, R64, R95 ;  /* 0x0000005f4005723e */ /* 0x004fe400000010ff */
[----:B------:R-:W-:-:S03]  /*de50*/  F2FP.BF16.F32.PACK_AB R6, R71, R56 ;  /* 0x000000384706723e */ /* 0x000fc600000010ff */
[----:B------:R-:W-:Y:S01]  /*de60*/  MUFU.EX2 R47, R47 ;  /* 0x0000002f002f7308 */ /* 0x000fe20000000800 */
[----:B---3--:R-:W-:-:S07]  /*de70*/  F2FP.BF16.F32.PACK_AB R7, R89, R50 ;  /* 0x000000325907723e */ /* 0x008fce00000010ff */
[----:B------:R-:W-:Y:S08]  /*de80*/  MUFU.EX2 R36, R36 ;  /* 0x0000002400247308 */ /* 0x000ff00000000800 */
[----:B------:R-:W2:Y:S08]  /*de90*/  MUFU.EX2 R43, R43 ;  /* 0x0000002b002b7308 */ /* 0x000eb00000000800 */
[----:B------:R-:W-:Y:S01]  /*dea0*/  MUFU.EX2 R57, R57 ;  /* 0x0000003900397308 */ /* 0x000fe20000000800 */
[C---:B----4-:R-:W-:Y:S07]  /*deb0*/  HMMA.16816.F32.BF16 R112, R4.reuse, R8, R112 ;  /* 0x000000080470723c */ /* 0x050fee0000041870 */
[----:B------:R-:W3:Y:S01]  /*dec0*/  MUFU.EX2 R38, R38 ;  /* 0x0000002600267308 */ /* 0x000ee20000000800 */
[C---:B------:R-:W-:Y:S01]  /*ded0*/  HMMA.16816.F32.BF16 R108, R4.reuse, R10, R108 ;  /* 0x0000000a046c723c */ /* 0x040fe2000004186c */
[----:B------:R-:W4:Y:S06]  /*dee0*/  LDSM.16.MT88.4 R8, [R124+0x3c00] ;  /* 0x003c00007c08783b */ /* 0x000f2c0000004200 */
[----:B------:R-:W-:Y:S08]  /*def0*/  MUFU.EX2 R46, R46 ;  /* 0x0000002e002e7308 */ /* 0x000ff00000000800 */
[----:B------:R-:W5:Y:S08]  /*df00*/  MUFU.EX2 R73, R73 ;  /* 0x0000004900497308 */ /* 0x000f700000000800 */
[----:B------:R-:W-:Y:S08]  /*df10*/  MUFU.EX2 R44, R44 ;  /* 0x0000002c002c7308 */ /* 0x000ff00000000800 */
[----:B------:R-:W-:Y:S08]  /*df20*/  MUFU.EX2 R55, R55 ;  /* 0x0000003700377308 */ /* 0x000ff00000000800 */
[----:B------:R-:W-:Y:S01]  /*df30*/  MUFU.EX2 R24, R24 ;  /* 0x0000001800187308 */ /* 0x000fe20000000800 */
[C---:B----4-:R-:W-:Y:S07]  /*df40*/  HMMA.16816.F32.BF16 R104, R4.reuse, R8, R104 ;  /* 0x000000080468723c */ /* 0x050fee0000041868 */
[----:B------:R-:W4:Y:S01]  /*df50*/  MUFU.EX2 R49, R49 ;  /* 0x0000003100317308 */ /* 0x000f220000000800 */
[----:B------:R-:W-:Y:S01]  /*df60*/  HMMA.16816.F32.BF16 R100, R4, R10, R100 ;  /* 0x0000000a0464723c */ /* 0x000fe20000041864 */
[----:B------:R-:W5:Y:S06]  /*df70*/  LDSM.16.MT88.4 R8, [R124+0x4000] ;  /* 0x004000007c08783b */ /* 0x000f6c0000004200 */
[----:B------:R-:W-:Y:S01]  /*df80*/  MUFU.EX2 R41, R41 ;  /* 0x0000002900297308 */ /* 0x000fe20000000800 */
[----:B-1----:R-:W-:-:S02]  /*df90*/  F2FP.BF16.F32.PACK_AB R4, R63, R42 ;  /* 0x0000002a3f04723e */ /* 0x002fc400000010ff */
[----:B--2---:R-:W-:Y:S02]  /*dfa0*/  F2FP.BF16.F32.PACK_AB R5, R43, R36 ;  /* 0x000000242b05723e */ /* 0x004fe400000010ff */
[----:B------:R-:W-:Y:S02]  /*dfb0*/  F2FP.BF16.F32.PACK_AB R6, R47, R40 ;  /* 0x000000282f06723e */ /* 0x000fe400000010ff */
[----:B---3--:R-:W-:Y:S01]  /*dfc0*/  F2FP.BF16.F32.PACK_AB R7, R38, R57 ;  /* 0x000000392607723e */ /* 0x008fe200000010ff */
[----:B------:R-:W1:Y:S06]  /*dfd0*/  MUFU.EX2 R48, R48 ;  /* 0x0000003000307308 */ /* 0x000e6c0000000800 */
[C---:B------:R-:W-:Y:S02]  /*dfe0*/  HMMA.16816.F32.BF16 R112, R4.reuse, R12, R112 ;  /* 0x0000000c0470723c */ /* 0x040fe40000041870 */
[----:B------:R-:W-:Y:S04]  /*dff0*/  MUFU.EX2 R34, R34 ;  /* 0x0000002200227308 */ /* 0x000fe80000000800 */
[C---:B------:R-:W-:Y:S01]  /*e000*/  HMMA.16816.F32.BF16 R108, R4.reuse, R14, R108 ;  /* 0x0000000e046c723c */ /* 0x040fe2000004186c */
[----:B------:R-:W2:Y:S03]  /*e010*/  LDSM.16.MT88.4 R12, [R124+0x4400] ;  /* 0x004400007c0c783b */ /* 0x000ea60000004200 */
[----:B------:R-:W3:Y:S08]  /*e020*/  MUFU.EX2 R53, R53 ;  /* 0x0000003500357308 */ /* 0x000ef00000000800 */
[----:B------:R-:W-:Y:S01]  /*e030*/  MUFU.EX2 R32, R32 ;  /* 0x0000002000207308 */ /* 0x000fe20000000800 */
[C---:B-----5:R-:W-:Y:S07]  /*e040*/  HMMA.16816.F32.BF16 R104, R4.reuse, R8, R104 ;  /* 0x000000080468723c */ /* 0x060fee0000041868 */
[----:B------:R-:W-:Y:S01]  /*e050*/  MUFU.EX2 R45, R45 ;  /* 0x0000002d002d7308 */ /* 0x000fe20000000800 */
[----:B------:R-:W-:Y:S01]  /*e060*/  HMMA.16816.F32.BF16 R100, R4, R10, R100 ;  /* 0x0000000a0464723c */ /* 0x000fe20000041864 */
[----:B------:R-:W-:Y:S01]  /*e070*/  FADD.FTZ R8, R26, R69 ;  /* 0x000000451a087221 */ /* 0x000fe20000010000 */
[----:B------:R-:W-:-:S03]  /*e080*/  MOV R69, R2 ;  /* 0x0000000200457202 */ /* 0x000fc60000000f00 */
[----:B------:R-:W-:Y:S02]  /*e090*/  FADD.FTZ R91, R91, R8 ;  /* 0x000000085b5b7221 */ /* 0x000fe40000010000 */
[----:B------:R-:W5:Y:S01]  /*e0a0*/  LDSM.16.MT88.4 R8, [R125+0x4800] ;  /* 0x004800007d08783b */ /* 0x000f620000004200 */
[----:B------:R-:W-:Y:S01]  /*e0b0*/  F2FP.BF16.F32.PACK_AB R4, R73, R46 ;  /* 0x0000002e4904723e */ /* 0x000fe200000010ff */
[----:B------:R-:W-:Y:S01]  /*e0c0*/  MUFU.EX2 R26, R39 ;  /* 0x00000027001a7308 */ /* 0x000fe20000000800 */
[----:B----4-:R-:W-:Y:S02]  /*e0d0*/  F2FP.BF16.F32.PACK_AB R5, R49, R24 ;  /* 0x000000183105723e */ /* 0x010fe400000010ff */
[----:B------:R-:W-:Y:S02]  /*e0e0*/  F2FP.BF16.F32.PACK_AB R6, R55, R44 ;  /* 0x0000002c3706723e */ /* 0x000fe400000010ff */
[----:B-1----:R-:W-:-:S03]  /*e0f0*/  F2FP.BF16.F32.PACK_AB R7, R48, R41 ;  /* 0x000000293007723e */ /* 0x002fc600000010ff */
[----:B------:R-:W1:Y:S04]  /*e100*/  MUFU.EX2 R35, R35 ;  /* 0x0000002300237308 */ /* 0x000e680000000800 */
[C---:B--2---:R-:W-:Y:S04]  /*e110*/  HMMA.16816.F32.BF16 R104, R4.reuse, R12, R104 ;  /* 0x0000000c0468723c */ /* 0x044fe80000041868 */
[----:B------:R-:W-:Y:S02]  /*e120*/  MUFU.EX2 R33, R33 ;  /* 0x0000002100217308 */ /* 0x000fe40000000800 */
[----:B------:R-:W-:Y:S01]  /*e130*/  HMMA.16816.F32.BF16 R112, R4, R16, R112 ;  /* 0x000000100470723c */ /* 0x000fe20000041870 */
[----:B------:R-:W-:-:S04]  /*e140*/  FADD.FTZ R12, R54, R91 ;  /* 0x0000005b360c7221 */ /* 0x000fc80000010000 */
[----:B------:R-:W-:Y:S01]  /*e150*/  FADD.FTZ R67, R67, R12 ;  /* 0x0000000c43437221 */ /* 0x000fe20000010000 */
[C---:B------:R-:W-:Y:S01]  /*e160*/  HMMA.16816.F32.BF16 R108, R4.reuse, R18, R108 ;  /* 0x00000012046c723c */ /* 0x040fe2000004186c */
[----:B------:R-:W2:Y:S01]  /*e170*/  MUFU.EX2 R58, R58 ;  /* 0x0000003a003a7308 */ /* 0x000ea20000000800 */
[----:B------:R-:W4:Y:S01]  /*e180*/  LDSM.16.MT88.4 R16, [R124+0x4800] ;  /* 0x004800007c10783b */ /* 0x000f220000004200 */
[----:B------:R-:W-:Y:S01]  /*e190*/  FADD.FTZ R12, R30, R51 ;  /* 0x000000331e0c7221 */ /* 0x000fe20000010000 */
[----:B------:R-:W-:Y:S01]  /*e1a0*/  FADD.FTZ R52, R52, R67 ;  /* 0x0000004334347221 */ /* 0x000fe20000010000 */
[----:B------:R-:W-:Y:S01]  /*e1b0*/  FFMA.FTZ R30, R29, UR8, -R22 ;  /* 0x000000081d1e7c23 */ /* 0x000fe20008010816 */
[----:B------:R-:W-:Y:S01]  /*e1c0*/  HMMA.16816.F32.BF16 R100, R4, R14, R100 ;  /* 0x0000000e0464723c */ /* 0x000fe20000041864 */
[----:B------:R-:W-:Y:S01]  /*e1d0*/  FADD.FTZ R29, R93, R12 ;  /* 0x0000000c5d1d7221 */ /* 0x000fe20000010000 */
[----:B------:R-:W-:Y:S01]  /*e1e0*/  FADD.FTZ R31, R95, R52 ;  /* 0x000000345f1f7221 */ /* 0x000fe20000010000 */
[----:B------:R-:W4:Y:S01]  /*e1f0*/  LDSM.16.MT88.4 R12, [R125+0x4c00] ;  /* 0x004c00007d0c783b */ /* 0x000f220000004200 */
[----:B------:R-:W-:Y:S01]  /*e200*/  MUFU.EX2 R28, R28 ;  /* 0x0000001c001c7308 */ /* 0x000fe20000000800 */
[----:B------:R-:W-:Y:S01]  /*e210*/  FADD.FTZ R29, R60, R29 ;  /* 0x0000001d3c1d7221 */ /* 0x000fe20000010000 */
[----:B------:R-:W-:Y:S01]  /*e220*/  FADD.FTZ R31, R64, R31 ;  /* 0x0000001f401f7221 */ /* 0x000fe20000010000 */
[----:B---3--:R-:W-:-:S02]  /*e230*/  F2FP.BF16.F32.PACK_AB R4, R53, R34 ;  /* 0x000000223504723e */ /* 0x008fc400000010ff */
[----:B-1----:R-:W-:Y:S01]  /*e240*/  F2FP.BF16.F32.PACK_AB R5, R35, R26 ;  /* 0x0000001a2305723e */ /* 0x002fe200000010ff */
[----:B------:R-:W-:Y:S01]  /*e250*/  FADD.FTZ R56, R56, R29 ;  /* 0x0000001d38387221 */ /* 0x000fe20000010000 */
[----:B------:R-:W-:Y:S01]  /*e260*/  F2FP.BF16.F32.PACK_AB R6, R45, R32 ;  /* 0x000000202d06723e */ /* 0x000fe200000010ff */
[----:B------:R-:W-:Y:S01]  /*e270*/  FADD.FTZ R50, R50, R31 ;  /* 0x0000001f32327221 */ /* 0x000fe20000010000 */
[----:B--2---:R-:W-:Y:S01]  /*e280*/  F2FP.BF16.F32.PACK_AB R7, R58, R33 ;  /* 0x000000213a07723e */ /* 0x004fe200000010ff */
[----:B------:R-:W-:Y:S01]  /*e290*/  FADD.FTZ R71, R71, R56 ;  /* 0x0000003847477221 */ /* 0x000fe20000010000 */
[----:B------:R-:W1:Y:S01]  /*e2a0*/  MUFU.EX2 R21, R21 ;  /* 0x0000001500157308 */ /* 0x000e620000000800 */
[----:B------:R-:W-:Y:S02]  /*e2b0*/  FADD.FTZ R89, R89, R50 ;  /* 0x0000003259597221 */ /* 0x000fe40000010000 */
[----:B------:R-:W-:Y:S02]  /*e2c0*/  FADD.FTZ R42, R42, R71 ;  /* 0x000000472a2a7221 */ /* 0x000fe40000010000 */
[C---:B-----5:R-:W-:Y:S01]  /*e2d0*/  HMMA.16816.F32.BF16 R112, R4.reuse, R8, R112 ;  /* 0x000000080470723c */ /* 0x060fe20000041870 */
        /* <DEDUP_REMOVED lines=8> */
[----:B------:R-:W3:Y:S01]  /*e360*/  MUFU.EX2 R54, R59 ;  /* 0x0000003b00367308 */ /* 0x000ee20000000800 */
[----:B------:R-:W-:Y:S01]  /*e370*/  FADD.FTZ R47, R47, R40 ;  /* 0x000000282f2f7221 */ /* 0x000fe20000010000 */
[----:B------:R-:W-:Y:S01]  /*e380*/  FADD.FTZ R57, R38, R57 ;  /* 0x0000003926397221 */ /* 0x000fe20000010000 */
[----:B----4-:R-:W-:Y:S02]  /*e390*/  HMMA.16816.F32.BF16 R104, R4, R16, R104 ;  /* 0x000000100468723c */ /* 0x010fe40000041868 */
[----:B------:R-:W-:-:S03]  /*e3a0*/  FADD.FTZ R46, R46, R47 ;  /* 0x0000002f2e2e7221 */ /* 0x000fc60000010000 */
[----:B------:R-:W-:Y:S01]  /*e3b0*/  MUFU.EX2 R27, R27 ;  /* 0x0000001b001b7308 */ /* 0x000fe20000000800 */
[----:B------:R-:W-:Y:S01]  /*e3c0*/  FADD.FTZ R73, R73, R46 ;  /* 0x0000002e49497221 */ /* 0x000fe20000010000 */
[----:B------:R-:W-:Y:S01]  /*e3d0*/  HMMA.16816.F32.BF16 R100, R4, R18, R100 ;  /* 0x000000120464723c */ /* 0x000fe20000041864 */
[----:B------:R-:W-:Y:S02]  /*e3e0*/  FADD.FTZ R16, R24, R57 ;  /* 0x0000003918107221 */ /* 0x000fe40000010000 */
[----:B------:R-:W-:-:S03]  /*e3f0*/  FADD.FTZ R44, R44, R73 ;  /* 0x000000492c2c7221 */ /* 0x000fc60000010000 */
[----:B------:R-:W4:Y:S01]  /*e400*/  MUFU.EX2 R30, R30 ;  /* 0x0000001e001e7308 */ /* 0x000f220000000800 */
[----:B------:R-:W-:Y:S01]  /*e410*/  FADD.FTZ R16, R49, R16 ;  /* 0x0000001031107221 */ /* 0x000fe20000010000 */
[----:B-1----:R-:W-:Y:S01]  /*e420*/  F2FP.BF16.F32.PACK_AB R4, R21, R28 ;  /* 0x0000001c1504723e */ /* 0x002fe200000010ff */
[----:B------:R-:W-:Y:S01]  /*e430*/  FADD.FTZ R55, R55, R44 ;  /* 0x0000002c37377221 */ /* 0x000fe20000010000 */
[----:B---3--:R-:W-:-:S03]  /*e440*/  F2FP.BF16.F32.PACK_AB R6, R54, R23 ;  /* 0x000000173606723e */ /* 0x008fc600000010ff */
[----:B------:R-:W-:Y:S01]  /*e450*/  FADD.FTZ R34, R34, R55 ;  /* 0x0000003722227221 */ /* 0x000fe20000010000 */
[----:B------:R-:W-:Y:S03]  /*e460*/  MUFU.EX2 R25, R25 ;  /* 0x0000001900197308 */ /* 0x000fe60000000800 */
[----:B------:R-:W-:-:S04]  /*e470*/  FADD.FTZ R53, R53, R34 ;  /* 0x0000002235357221 */ /* 0x000fc80000010000 */
[----:B------:R-:W-:Y:S01]  /*e480*/  FADD.FTZ R32, R32, R53 ;  /* 0x0000003520207221 */ /* 0x000fe20000010000 */
[----:B------:R-:W1:Y:S01]  /*e490*/  MUFU.EX2 R20, R20 ;  /* 0x0000001400147308 */ /* 0x000e620000000800 */
[----:B----4-:R-:W-:Y:S02]  /*e4a0*/  F2FP.BF16.F32.PACK_AB R5, R30, R27 ;  /* 0x0000001b1e05723e */ /* 0x010fe400000010ff */
[----:B------:R-:W-:-:S04]  /*e4b0*/  FADD.FTZ R45, R45, R32 ;  /* 0x000000202d2d7221 */ /* 0x000fc80000010000 */
[----:B------:R-:W-:-:S04]  /*e4c0*/  FADD.FTZ R28, R28, R45 ;  /* 0x0000002d1c1c7221 */ /* 0x000fc80000010000 */
[----:B------:R-:W-:-:S04]  /*e4d0*/  FADD.FTZ R28, R21, R28 ;  /* 0x0000001c151c7221 */ /* 0x000fc80000010000 */
[----:B------:R-:W-:Y:S01]  /*e4e0*/  FADD.FTZ R23, R23, R28 ;  /* 0x0000001c17177221 */ /* 0x000fe20000010000 */
[----:B-1----:R-:W-:-:S03]  /*e4f0*/  F2FP.BF16.F32.PACK_AB R7, R20, R25 ;  /* 0x000000191407723e */ /* 0x002fc600000010ff */
[----:B------:R-:W-:-:S04]  /*e500*/  FADD.FTZ R89, R54, R23 ;  /* 0x0000001736597221 */ /* 0x000fc80000010000 */
[C---:B------:R-:W-:Y:S06]  /*e510*/  HMMA.16816.F32.BF16 R112, R4.reuse, R12, R112 ;  /* 0x0000000c0470723c */ /* 0x040fec0000041870 */
[----:B------:R-:W-:Y:S01]  /*e520*/  HMMA.16816.F32.BF16 R108, R4, R14, R108 ;  /* 0x0000000e046c723c */ /* 0x000fe2000004186c */
[----:B------:R-:W-:-:S04]  /*e530*/  FADD.FTZ R13, R41, R16 ;  /* 0x00000010290d7221 */ /* 0x000fc80000010000 */
[----:B------:R-:W-:Y:S01]  /*e540*/  FADD.FTZ R13, R48, R13 ;  /* 0x0000000d300d7221 */ /* 0x000fe20000010000 */
[----:B--2---:R-:W-:Y:S03]  /*e550*/  HMMA.16816.F32.BF16 R104, R4, R8, R104 ;  /* 0x000000080468723c */ /* 0x004fe60000041868 */
[----:B------:R-:W-:-:S03]  /*e560*/  FADD.FTZ R12, R26, R13 ;  /* 0x0000000d1a0c7221 */ /* 0x000fc60000010000 */
[----:B------:R-:W-:Y:S01]  /*e570*/  HMMA.16816.F32.BF16 R100, R4, R10, R100 ;  /* 0x0000000a0464723c */ /* 0x000fe20000041864 */
[----:B------:R-:W-:-:S04]  /*e580*/  FADD.FTZ R12, R35, R12 ;  /* 0x0000000c230c7221 */ /* 0x000fc80000010000 */
[----:B------:R-:W-:-:S04]  /*e590*/  FADD.FTZ R33, R33, R12 ;  /* 0x0000000c21217221 */ /* 0x000fc80000010000 */
[----:B------:R-:W-:-:S04]  /*e5a0*/  FADD.FTZ R58, R58, R33 ;  /* 0x000000213a3a7221 */ /* 0x000fc80000010000 */
[----:B------:R-:W-:-:S04]  /*e5b0*/  FADD.FTZ R27, R27, R58 ;  /* 0x0000003a1b1b7221 */ /* 0x000fc80000010000 */
[----:B------:R-:W-:-:S04]  /*e5c0*/  FADD.FTZ R30, R30, R27 ;  /* 0x0000001b1e1e7221 */ /* 0x000fc80000010000 */
[----:B------:R-:W-:-:S04]  /*e5d0*/  FADD.FTZ R25, R25, R30 ;  /* 0x0000001e19197221 */ /* 0x000fc80000010000 */
[----:B------:R-:W-:-:S07]  /*e5e0*/  FADD.FTZ R91, R20, R25 ;  /* 0x00000019145b7221 */ /* 0x000fce0000010000 */
.L_x_4683:
        /* <DEDUP_REMOVED lines=11> */
.L_x_4695:
        /* <DEDUP_REMOVED lines=69> */
.L_x_4692:
[----:B-1----:R-:W-:Y:S01]  /*eaf0*/  @!P2 LEA R0, P3, R130, R16, 0x6 ;  /* 0x000000108200a211 */ /* 0x002fe200078630ff */
[----:B--2---:R-:W-:Y:S01]  /*eb00*/  @!P2 IMAD.WIDE.U32 R134, R128, 0x60, R16 ;  /* 0x000000608086a825 */ /* 0x004fe200078e0010 */
[----:B------:R-:W-:Y:S01]  /*eb10*/  LEA R128, P5, R16, R132, 0x1 ;  /* 0x0000008410807211 */ /* 0x000fe200078a08ff */
[----:B------:R-:W-:Y:S01]  /*eb20*/  @P2 STS [R122+0x3000], RZ ;  /* 0x003000ff7a002388 */ /* 0x000fe20000000800 */
[----:B------:R-:W-:Y:S01]  /*eb30*/  @!P2 IADD3 R2, P0, R117, R16, RZ ;  /* 0x000000107502a210 */ /* 0x000fe20007f1e0ff */
[----:B------:R-:W-:Y:S01]  /*eb40*/  @!P2 IMAD R129, R129, 0x60, RZ ;  /* 0x000000608181a824 */ /* 0x000fe200078e02ff */
[----:B------:R-:W-:Y:S01]  /*eb50*/  @!P2 LEA.HI.X R131, R130, R17, R131, 0x6, P3 ;  /* 0x000000118283a211 */ /* 0x000fe200018f3483 */
[----:B------:R-:W-:Y:S01]  /*eb60*/  @P2 STS [R122+0x3004], RZ ;  /* 0x003004ff7a002388 */ /* 0x000fe20000000800 */
[-C--:B------:R-:W-:Y:S01]  /*eb70*/  @!P2 LEA R138, P4, R2, R132.reuse, 0x1 ;  /* 0x00000084028aa211 */ /* 0x080fe200078808ff */
[----:B------:R-:W-:Y:S01]  /*eb80*/  @!P2 IMAD.IADD R130, R129, 0x1, R135 ;  /* 0x000000018182a824 */ /* 0x000fe200078e0287 */
[-CC-:B------:R-:W-:Y:S01]  /*eb90*/  LEA.HI.X R129, R16, R133.reuse, R17.reuse, 0x1, P5 ;  /* 0x0000008510817211 */ /* 0x180fe200028f0c11 */
[----:B------:R-:W-:Y:S01]  /*eba0*/  @P2 STS.64 [R122+0x3008], RZ ;  /* 0x003008ff7a002388 */ /* 0x000fe20000000a00 */
[----:B------:R-:W-:Y:S01]  /*ebb0*/  @!P2 IMAD.X R97, R96, 0x1, R17, P0 ;  /* 0x000000016061a824 */ /* 0x000fe200000e0611 */
[-C--:B------:R-:W-:Y:S02]  /*ebc0*/  @!P2 LEA R136, P3, R0, R132.reuse, 0x1 ;  /* 0x000000840088a211 */ /* 0x080fe400078608ff */
[----:B------:R-:W-:Y:S01]  /*ebd0*/  @!PT LDS RZ, [RZ] ;  /* 0x00000000fffff984 */ /* 0x000fe20000000800 */
[----:B------:R-:W-:Y:S01]  /*ebe0*/  @!PT LDS RZ, [RZ] ;  /* 0x00000000fffff984 */ /* 0x000fe20000000800 */
[----:B------:R-:W-:Y:S01]  /*ebf0*/  @!PT LDS RZ, [RZ] ;  /* 0x00000000fffff984 */ /* 0x000fe20000000800 */
[----:B------:R-:W-:Y:S01]  /*ec00*/  @!P2 LDGSTS.E.BYPASS.LTC128B.128 [R122+0x3000], desc[UR6][R128.64] ;  /* 0x03000000807aafae */ /* 0x000fe2000b901d46 */
[----:B------:R-:W-:Y:S02]  /*ec10*/  @!P2 LEA R132, P0, R134, R132, 0x1 ;  /* 0x000000848684a211 */ /* 0x000fe400078008ff */
[-C--:B------:R-:W-:Y:S01]  /*ec20*/  @!P2 LEA.HI.X R139, R2, R133.reuse, R97, 0x1, P4 ;  /* 0x00000085028ba211 */ /* 0x080fe200020f0c61 */
[----:B------:R-:W-:Y:S01]  /*ec30*/  @P2 STS.128 [R122+0x3800], RZ ;  /* 0x003800ff7a002388 */ /* 0x000fe20000000c00 */
[-C--:B------:R-:W-:Y:S02]  /*ec40*/  @!P2 LEA.HI.X R137, R0, R133.reuse, R131, 0x1, P3 ;  /* 0x000000850089a211 */ /* 0x080fe400018f0c83 */
        /* <DEDUP_REMOVED lines=21> */
[----:B------:R-:W5:Y:S01]  /*eda0*/  LDSM.16.M88.4 R24, [R85+0x1800] ;  /* 0x001800005518783b */ /* 0x000f620000000200 */
[----:B-1----:R-:W-:Y:S03]  /*edb0*/  IMAD.MOV.U32 R132, RZ, RZ, R128 ;  /* 0x000000ffff847224 */ /* 0x002fe600078e0080 */
[----:B------:R-:W0:Y:S01]  /*edc0*/  LDGDEPBAR ;  /* 0x00000000000079af */ /* 0x000e220000000000 */
[----:B------:R-:W-:Y:S03]  /*edd0*/  IMAD.MOV.U32 R133, RZ, RZ, R129 ;  /* 0x000000ffff857224 */ /* 0x000fe600078e0081 */
[----:B------:R-:W1:Y:S04]  /*ede0*/  LDSM.16.M88.4 R28, [R83] ;  /* 0x00000000531c783b */ /* 0x000e680000000200 */
[----:B------:R-:W1:Y:S04]  /*edf0*/  LDSM.16.M88.4 R32, [R85+0x1c00] ;  /* 0x001c00005520783b */ /* 0x000e680000000200 */
[----:B------:R-:W1:Y:S04]  /*ee00*/  LDSM.16.M88.4 R36, [R82] ;  /* 0x000000005224783b */ /* 0x000e680000000200 */
[----:B------:R-:W1:Y:S01]  /*ee10*/  LDSM.16.M88.4 R40, [R85+0x2000] ;  /* 0x002000005528783b */ /* 0x000e620000000200 */
[C---:B--2---:R-:W-:Y:S03]  /*ee20*/  HMMA.16816.F32.BF16 R4, R64.reuse, R8, RZ ;  /* 0x000000084004723c */ /* 0x044fe600000418ff */
[----:B------:R-:W2:Y:S04]  /*ee30*/  LDSM.16.M88.4 R44, [R81] ;  /* 0x00000000512c783b */ /* 0x000ea80000000200 */
[----:B------:R-:W-:Y:S01]  /*ee40*/  LDSM.16.M88.4 R60, [R80] ;  /* 0x00000000503c783b */ /* 0x000fe20000000200 */
[C---:B------:R-:W-:Y:S03]  /*ee50*/  HMMA.16816.F32.BF16 R8, R64.reuse, R10, RZ ;  /* 0x0000000a4008723c */ /* 0x040fe600000418ff */
[----:B------:R-:W-:Y:S03]  /*ee60*/  LDSM.16.M88.4 R52, [R79] ;  /* 0x000000004f34783b */ /* 0x000fe60000000200 */
[C---:B---3--:R-:W-:Y:S01]  /*ee70*/  HMMA.16816.F32.BF16 R12, R64.reuse, R16, RZ ;  /* 0x00000010400c723c */ /* 0x048fe200000418ff */
[----:B------:R-:W-:Y:S04]  /*ee80*/  LDSM.16.M88.4 R56, [R85+0x2800] ;  /* 0x002800005538783b */ /* 0x000fe80000000200 */
[----:B------:R-:W-:Y:S01]  /*ee90*/  LDSM.16.M88.4 R72, [R85+0x2c00] ;  /* 0x002c00005548783b */ /* 0x000fe20000000200 */
[----:B------:R-:W-:Y:S06]  /*eea0*/  HMMA.16816.F32.BF16 R16, R64, R18, RZ ;  /* 0x000000124010723c */ /* 0x000fec00000418ff */
[----:B----4-:R-:W-:Y:S06]  /*eeb0*/  HMMA.16816.F32.BF16 R4, R68, R48, R4 ;  /* 0x000000304404723c */ /* 0x010fec0000041804 */
[----:B-----5:R-:W-:Y:S06]  /*eec0*/  HMMA.16816.F32.BF16 R20, R64, R24, RZ ;  /* 0x000000184014723c */ /* 0x020fec00000418ff */
[----:B------:R-:W-:Y:S01]  /*eed0*/  HMMA.16816.F32.BF16 R8, R68, R50, R8 ;  /* 0x000000324408723c */ /* 0x000fe20000041808 */
[----:B------:R-:W3:Y:S05]  /*eee0*/  LDSM.16.M88.4 R48, [R85+0x2400] ;  /* 0x002400005530783b */ /* 0x000eea0000000200 */
[----:B------:R-:W-:Y:S06]  /*eef0*/  HMMA.16816.F32.BF16 R24, R64, R26, RZ ;  /* 0x0000001a4018723c */ /* 0x000fec00000418ff */
[C---:B-1----:R-:W-:Y:S06]  /*ef00*/  HMMA.16816.F32.BF16 R12, R68.reuse, R28, R12 ;  /* 0x0000001c440c723c */ /* 0x042fec000004180c */
[----:B------:R-:W-:Y:S06]  /*ef10*/  HMMA.16816.F32.BF16 R16, R68, R30, R16 ;  /* 0x0000001e4410723c */ /* 0x000fec0000041810 */
        /* <DEDUP_REMOVED lines=8> */
[C---:B---3--:R-:W-:Y:S06]  /*efa0*/  HMMA.16816.F32.BF16 R44, R64.reuse, R48, RZ ;  /* 0x00000030402c723c */ /* 0x048fec00000418ff */
[----:B------:R-:W-:Y:S06]  /*efb0*/  HMMA.16816.F32.BF16 R48, R64, R50, RZ ;  /* 0x000000324030723c */ /* 0x000fec00000418ff */
[C---:B------:R-:W-:Y:S06]  /*efc0*/  HMMA.16816.F32.BF16 R36, R68.reuse, R60, R36 ;  /* 0x0000003c4424723c */ /* 0x040fec0000041824 */
[C---:B------:R-:W-:Y:S01]  /*efd0*/  HMMA.16816.F32.BF16 R40, R68.reuse, R62, R40 ;  /* 0x0000003e4428723c */ /* 0x040fe20000041828 */
[----:B------:R-:W1:Y:S05]  /*efe0*/  LDSM.16.M88.4 R60, [R78] ;  /* 0x000000004e3c783b */ /* 0x000e6a0000000200 */
[C---:B------:R-:W-:Y:S06]  /*eff0*/  HMMA.16816.F32.BF16 R44, R68.reuse, R52, R44 ;  /* 0x00000034442c723c */ /* 0x040fec000004182c */
[----:B------:R-:W-:Y:S06]  /*f000*/  HMMA.16816.F32.BF16 R48, R68, R54, R48 ;  /* 0x000000364430723c */ /* 0x000fec0000041830 */
[C---:B------:R-:W-:Y:S06]  /*f010*/  HMMA.16816.F32.BF16 R52, R64.reuse, R56, RZ ;  /* 0x000000384034723c */ /* 0x040fec00000418ff */
[----:B------:R-:W-:Y:S11]  /*f020*/  HMMA.16816.F32.BF16 R56, R64, R58, RZ ;  /* 0x0000003a4038723c */ /* 0x000ff600000418ff */
[----:B------:R-:W-:Y:S07]  /*f030*/  @!UPT UIADD3 URZ, URZ, URZ, URZ ;  /* 0x0000003f3f3ff290 */ /* 0x000fee000fffe03f */
[C---:B-1----:R-:W-:Y:S06]  /*f040*/  HMMA.16816.F32.BF16 R52, R68.reuse, R60, R52 ;  /* 0x0000003c4434723c */ /* 0x042fec0000041834 */
[----:B------:R-:W-:Y:S06]  /*f050*/  HMMA.16816.F32.BF16 R56, R68, R62, R56 ;  /* 0x0000003e4438723c */ /* 0x000fec0000041838 */
[C---:B------:R-:W-:Y:S06]  /*f060*/  HMMA.16816.F32.BF16 R60, R64.reuse, R72, RZ ;  /* 0x00000048403c723c */ /* 0x040fec00000418ff */
[----:B------:R-:W-:Y:S01]  /*f070*/  HMMA.16816.F32.BF16 R64, R64, R74, RZ ;  /* 0x0000004a4040723c */ /* 0x000fe200000418ff */
[----:B------:R-:W1:Y:S01]  /*f080*/  LDSM.16.M88.4 R72, [R3] ;  /* 0x000000000348783b */ /* 0x000e620000000200 */
[----:B------:R-:W-:Y:S04]  /*f090*/  DEPBAR.LE SB0, 0x0 ;  /* 0x000080000000791a */ /* 0x000fe80000000000 */
[----:B------:R-:W-:Y:S11]  /*f0a0*/  BAR.SYNC.DEFER_BLOCKING 0x0 ;  /* 0x0000000000007b1d */ /* 0x000ff60000010000 */
[----:B------:R-:W-:Y:S01]  /*f0b0*/  @!UPT UIADD3 URZ, URZ, URZ, URZ ;  /* 0x0000003f3f3ff290 */ /* 0x000fe2000fffe03f */
        /* <DEDUP_REMOVED lines=12> */
[-C--:B-1----:R-:W-:Y:S02]  /*f180*/  IABS R72, R69.reuse ;  /* 0x0000004500487213 */ /* 0x082fe40000000000 */
[-C--:B------:R-:W-:Y:S02]  /*f190*/  LOP3.LUT R2, RZ, R69.reuse, RZ, 0x33, !PT ;  /* 0x00000045ff027212 */ /* 0x080fe400078e33ff */
        /* <DEDUP_REMOVED lines=10> */
[----:B------:R-:W-:Y:S03]  /*f240*/  LOP3.LUT R128, R128, R69, RZ, 0x3c, !PT ;  /* 0x0000004580807212 */ /* 0x000fe600078e3cff */
[----:B------:R-:W-:Y:S01]  /*f250*/  IMAD.HI.U32 R73, R70, R131, RZ ;  /* 0x0000008346497227 */ /* 0x000fe200078e00ff */
[----:B------:R-:W-:Y:S04]  /*f260*/  ISETP.GE.AND P4, PT, R128, RZ, PT ;  /* 0x000000ff8000720c */ /* 0x000fe80003f86270 */
[----:B------:R-:W-:Y:S05]  /*f270*/  IADD3 R129, -R73, RZ, RZ ;  /* 0x000000ff49817210 */ /* 0x000fea0007ffe1ff */
[----:B------:R-:W-:Y:S01]  /*f280*/  IMAD R131, R72, R129, R131 ;  /* 0x0000008148837224 */ /* 0x000fe200078e0283 */
[----:B------:R-:W-:Y:S02]  /*f290*/  IABS R129, R74 ;  /* 0x0000004a00817213 */ /* 0x000fe40000000000 */
[----:B------:R-:W-:Y:S02]  /*f2a0*/  LOP3.LUT R74, R74, R69, RZ, 0x3c, !PT ;  /* 0x000000454a4a7212 */ /* 0x000fe400078e3cff */
[----:B------:R-:W-:Y:S01]  /*f2b0*/  ISETP.GT.U32.AND P5, PT, R72, R131, PT ;  /* 0x000000834800720c */ /* 0x000fe20003fa4070 */
[----:B------:R-:W-:Y:S01]  /*f2c0*/  IMAD.HI.U32 R71, R70, R129, RZ ;  /* 0x0000008146477227 */ /* 0x000fe200078e00ff */
[----:B------:R-:W-:Y:S04]  /*f2d0*/  ISETP.GE.AND P3, PT, R74, RZ, PT ;  /* 0x000000ff4a00720c */ /* 0x000fe80003f66270 */
[----:B------:R-:W-:Y:S05]  /*f2e0*/  IADD3 R70, -R71, RZ, RZ ;  /* 0x000000ff47467210 */ /* 0x000fea0007ffe1ff */
[C---:B------:R-:W-:Y:S02]  /*f2f0*/  IMAD R129, R72.reuse, R70, R129 ;  /* 0x0000004648817224 */ /* 0x040fe400078e0281 */
[--C-:B------:R-:W-:Y:S02]  /*f300*/  @!P5 IMAD.IADD R131, R131, 0x1, -R72.reuse ;  /* 0x000000018383d824 */ /* 0x100fe400078e0a48 */
[----:B------:R-:W-:Y:S01]  /*f310*/  @!P5 VIADD R73, R73, 0x1 ;  /* 0x000000014949d836 */ /* 0x000fe20000000000 */
[----:B------:R-:W-:Y:S02]  /*f320*/  ISETP.GT.U32.AND P0, PT, R72, R129, PT ;  /* 0x000000814800720c */ /* 0x000fe40003f04070 */
[-C--:B------:R-:W-:Y:S11]  /*f330*/  ISETP.GE.U32.AND P6, PT, R131, R72.reuse, PT ;  /* 0x000000488300720c */ /* 0x080ff60003fc6070 */
[----:B------:R-:W-:Y:S01]  /*f340*/  @!P0 IMAD.IADD R129, R129, 0x1, -R72 ;  /* 0x0000000181818824 */ /* 0x000fe200078e0a48 */
[----:B------:R-:W-:Y:S01]  /*f350*/  @!P0 IADD3 R71, R71, 0x1, RZ ;  /* 0x0000000147478810 */ /* 0x000fe20007ffe0ff */
[----:B------:R-:W-:Y:S01]  /*f360*/  @P6 VIADD R73, R73, 0x1 ;  /* 0x0000000149496836 */ /* 0x000fe20000000000 */
[----:B------:R-:W-:Y:S02]  /*f370*/  ISETP.NE.AND P0, PT, R69, RZ, PT ;  /* 0x000000ff4500720c */ /* 0x000fe40003f05270 */
[----:B------:R-:W-:Y:S02]  /*f380*/  ISETP.GE.U32.AND P5, PT, R129, R72, PT ;  /* 0x000000488100720c */ /* 0x000fe40003fa6070 */
[----:B------:R-:W-:Y:S04]  /*f390*/  @!P4 IADD3 R73, -R73, RZ, RZ ;  /* 0x000000ff4949c210 */ /* 0x000fe80007ffe1ff */
[C---:B------:R-:W-:Y:S07]  /*f3a0*/  SEL R68, R2.reuse, R73, !P0 ;  /* 0x0000004902447207 */ /* 0x040fee0004000000 */
[----:B------:R-:W-:Y:S04]  /*f3b0*/  @P5 VIADD R71, R71, 0x1 ;  /* 0x0000000147475836 */ /* 0x000fe80000000000 */
[----:B------:R-:W-:Y:S05]  /*f3c0*/  @!P3 IMAD.MOV R71, RZ, RZ, -R71 ;  /* 0x000000ffff47b224 */ /* 0x000fea00078e0a47 */
[----:B------:R-:W-:Y:S04]  /*f3d0*/  SEL R75, R2, R71, !P0 ;  /* 0x00000047024b7207 */ /* 0x000fe80004000000 */
[CC--:B------:R-:W-:Y:S02]  /*f3e0*/  LEA R134, P0, R75.reuse, R118.reuse, 0x2 ;  /* 0x000000764b867211 */ /* 0x0c0fe400078010ff */
[C---:B------:R-:W-:Y:S02]  /*f3f0*/  IADD3 R2, R68.reuse, -R75, RZ ;  /* 0x8000004b44027210 */ /* 0x040fe40007ffe0ff */
[----:B------:R-:W-:Y:S02]  /*f400*/  LEA.HI.X.SX32 R135, R75, R119, 0x2, P0 ;  /* 0x000000774b877211 */ /* 0x000fe400000f16ff */
[----:B------:R-:W-:Y:S01]  /*f410*/  LEA R130, P0, R68, R118, 0x2 ;  /* 0x0000007644827211 */ /* 0x000fe200078010ff */
[----:B------:R-:W-:Y:S02]  /*f420*/  IMAD R0, R2, R69, -0x80 ;  /* 0xffffff8002007424 */ /* 0x000fe400078e0245 */
[----:B------:R-:W2:Y:S01]  /*f430*/  LDG.E R70, desc[UR6][R134.64] ;  /* 0x0000000686467981 */ /* 0x000ea2000c1e1900 */
[----:B------:R-:W-:Y:S02]  /*f440*/  LEA.HI.X.SX32 R131, R68, R119, 0x2, P0 ;  /* 0x0000007744837211 */ /* 0x000fe400000f16ff */
[----:B------:R-:W-:Y:S03]  /*f450*/  SHF.R.S32.HI R72, RZ, 0x1f, R0 ;  /* 0x0000001fff487819 */ /* 0x000fe60000011400 */
[----:B------:R-:W2:Y:S02]  /*f460*/  LDG.E R129, desc[UR6][R130.64] ;  /* 0x0000000682817981 */ /* 0x000ea4000c1e1900 */
[----:B------:R-:W-:Y:S02]  /*f470*/  IMAD R72, R72, R97, RZ ;  /* 0x0000006148487224 */ /* 0x000fe400078e02ff */
[----:B--2---:R-:W-:Y:S02]  /*f480*/  IMAD.IADD R70, R70, 0x1, -R129 ;  /* 0x0000000146467824 */ /* 0x004fe400078e0a81 */
[----:B------:R-:W1:Y:S03]  /*f490*/  LDC R129, c[0x0][0x24c] ;  /* 0x00009300ff817b82 */ /* 0x000e660000000800 */
[----:B------:R-:W-:Y:S01]  /*f4a0*/  SHF.R.S32.HI R131, RZ, 0x1f, R70 ;  /* 0x0000001fff837819 */ /* 0x000fe20000011446 */
[C---:B-1----:R-:W-:Y:S02]  /*f4b0*/  IMAD R129, R0.reuse, R129, R72 ;  /* 0x0000008100817224 */ /* 0x042fe400078e0248 */
[----:B------:R-:W-:Y:S04]  /*f4c0*/  IMAD.WIDE.U32 R72, R0, R97, RZ ;  /* 0x0000006100487225 */ /* 0x000fe800078e00ff */
[----:B------:R-:W-:Y:S02]  /*f4d0*/  IMAD.IADD R73, R73, 0x1, R129 ;  /* 0x0000000149497824 */ /* 0x000fe400078e0281 */
[----:B------:R-:W1:Y:S02]  /*f4e0*/  LDC.64 R128, c[0x0][0x230] ;  /* 0x00008c00ff807b82 */ /* 0x000e640000000a00 */
[-C--:B-1----:R-:W-:Y:S02]  /*f4f0*/  IMAD R131, R131, R128.reuse, RZ ;  /* 0x0000008083837224 */ /* 0x082fe400078e02ff */
[C---:B------:R-:W-:Y:S04]  /*f500*/  IMAD.WIDE.U32 R72, R70.reuse, R128, R72 ;  /* 0x0000008046487225 */ /* 0x040fe800078e0048 */
[----:B------:R-:W-:Y:S05]  /*f510*/  IMAD R131, R70, R129, R131 ;  /* 0x0000008146837224 */ /* 0x000fea00078e0283 */
[----:B------:R-:W-:Y:S07]  /*f520*/  IADD3 R70, R73, R131, RZ ;  /* 0x0000008349467210 */ /* 0x000fee0007ffe0ff */
.L_x_4694:
[----:B------:R1:W-:Y:S01]  /*f530*/  @P2 STS [R122+0x1000], RZ ;  /* 0x001000ff7a002388 */ /* 0x0003e20000000800 */
[C---:B------:R-:W-:Y:S01]  /*f540*/  LEA R74, P0, R72.reuse, R120, 0x1 ;  /* 0x00000078484a7211 */ /* 0x040fe200078008ff */
[----:B------:R-:W2:Y:S01]  /*f550*/  @!P2 LDC R71, c[0x0][0x24c] ;  /* 0x00009300ff47ab82 */ /* 0x000ea20000000800 */
[--C-:B------:R-:W-:Y:S01]  /*f560*/  @!P2 IMAD.MOV.U32 R73, RZ, RZ, R70.reuse ;  /* 0x000000ffff49a224 */ /* 0x100fe200078e0046 */
        /* <DEDUP_REMOVED lines=8> */
[----:B------:R-:W-:Y:S01]  /*f5f0*/  @!P2 IMAD.X R0, R94, 0x1, R70, P0 ;  /* 0x000000015e00a824 */ /* 0x000fe200000e0646 */
[C---:B------:R-:W-:Y:S02]  /*f600*/  @!P2 LEA R128, P0, R69.reuse, R120, 0x1 ;  /* 0x000000784580a211 */ /* 0x040fe400078008ff */
[----:B------:R1:W-:Y:S02]  /*f610*/  @P2 STS.128 [R122+0x1800], RZ ;  /* 0x001800ff7a002388 */ /* 0x0003e40000000c00 */
[-C--:B------:R-:W-:Y:S02]  /*f620*/  @!P2 LEA.HI.X R129, R69, R121.reuse, R0, 0x1, P0 ;  /* 0x000000794581a211 */ /* 0x080fe400000f0c00 */
[----:B------:R-:W3:Y:S01]  /*f630*/  @!P2 LDC R0, c[0x0][0x24c] ;  /* 0x00009300ff00ab82 */ /* 0x000ee20000000800 */
[C---:B------:R-:W-:Y:S01]  /*f640*/  @!P2 LEA R2, P0, R97.reuse, R72, 0x6 ;  /* 0x000000486102a211 */ /* 0x040fe200078030ff */
[C---:B------:R-:W-:Y:S01]  /*f650*/  @!P2 IMAD.WIDE.U32 R72, R97.reuse, 0x60, R72 ;  /* 0x000000606148a825 */ /* 0x040fe200078e0048 */
[----:B------:R-:W-:Y:S01]  /*f660*/  @!PT LDS RZ, [RZ] ;  /* 0x00000000fffff984 */ /* 0x000fe20000000800 */
[----:B------:R-:W-:Y:S01]  /*f670*/  @!PT LDS RZ, [RZ] ;  /* 0x00000000fffff984 */ /* 0x000fe20000000800 */
[----:B------:R-:W-:Y:S01]  /*f680*/  @!PT LDS RZ, [RZ] ;  /* 0x00000000fffff984 */ /* 0x000fe20000000800 */
[----:B------:R4:W-:Y:S04]  /*f690*/  @!P2 LDGSTS.E.BYPASS.LTC128B.128 [R122+0x1800], desc[UR6][R128.64] ;  /* 0x01800000807aafae */ /* 0x0009e8000b901d46 */
[----:B------:R1:W-:Y:S01]  /*f6a0*/  @P2 STS.128 [R122+0x2000], RZ ;  /* 0x002000ff7a002388 */ /* 0x0003e20000000c00 */
[----:B---3--:R-:W-:Y:S01]  /*f6b0*/  @!P2 LEA.HI.X R0, R97, R70, R0, 0x6, P0 ;  /* 0x000000466100a211 */ /* 0x008fe200000f3400 */
[----:B--2---:R-:W-:Y:S01]  /*f6c0*/  @!P2 IMAD R71, R71, 0x60, RZ ;  /* 0x000000604747a824 */ /* 0x004fe200078e02ff */
[CC--:B------:R-:W-:Y:S03]  /*f6d0*/  @!P2 LEA R68, P0, R2.reuse, R120.reuse, 0x1 ;  /* 0x000000780244a211 */ /* 0x0c0fe600078008ff */
[----:B------:R-:W-:Y:S01]  /*f6e0*/  @!P2 IMAD.IADD R71, R71, 0x1, R73 ;  /* 0x000000014747a824 */ /* 0x000fe200078e0249 */
[-C--:B------:R-:W-:Y:S02]  /*f6f0*/  @!P2 LEA.HI.X R69, R2, R121.reuse, R0, 0x1, P0 ;  /* 0x000000790245a211 */ /* 0x080fe400000f0c00 */
[C---:B----4-:R-:W-:Y:S01]  /*f700*/  @!P2 LEA R128, P0, R72.reuse, R120, 0x1 ;  /* 0x000000784880a211 */ /* 0x050fe200078008ff */
[----:B------:R-:W-:Y:S02]  /*f710*/  IMAD.MOV.U32 R120, RZ, RZ, R74 ;  /* 0x000000ffff787224 */ /* 0x000fe400078e004a */
        /* <DEDUP_REMOVED lines=12> */
.L_x_4693:
[----:B------:R-:W-:Y:S04]  /*f7e0*/  IADD3 R97, R90, -0x1, RZ ;  /* 0xffffffff5a617810 */ /* 0x000fe80007ffe0ff */
[----:B------:R-:W-:Y:S04]  /*f7f0*/  LEA R72, R97, R92, 0x7 ;  /* 0x0000005c61487211 */ /* 0x000fe800078e38ff */
[C---:B------:R-:W-:Y:S02]  /*f800*/  IADD3 R70, R72.reuse, 0x1, RZ ;  /* 0x0000000148467810 */ /* 0x040fe40007ffe0ff */
[----:B------:R-:W-:Y:S02]  /*f810*/  I2FP.F32.S32 R75, R72 ;  /* 0x00000048004b7245 */ /* 0x000fe40000201400 */
[----:B------:R-:W-:Y:S02]  /*f820*/  I2FP.F32.S32 R70, R70 ;  /* 0x0000004600467245 */ /* 0x000fe40000201400 */
[----:B------:R-:W-:Y:S01]  /*f830*/  IADD3 R74, R72, 0x20, RZ ;  /* 0x00000020484a7810 */ /* 0x000fe20007ffe0ff */
[CC--:B------:R-:W-:Y:S01]  /*f840*/  FFMA.FTZ R4, R88.reuse, R75.reuse, R4 ;  /* 0x0000004b58047223 */ /* 0x0c0fe20000010004 */
[C---:B------:R-:W-:Y:S01]  /*f850*/  FFMA.FTZ R6, R88.reuse, R75, R6 ;  /* 0x0000004b58067223 */ /* 0x040fe20000010006 */
[-C--:B------:R-:W-:Y:S01]  /*f860*/  FFMA.FTZ R5, R88, R70.reuse, R5 ;  /* 0x0000004658057223 */ /* 0x080fe20000010005 */
[----:B------:R-:W-:Y:S01]  /*f870*/  IADD3 R75, R72, 0x8, RZ ;  /* 0x00000008484b7810 */ /* 0x000fe20007ffe0ff */
[----:B------:R-:W-:Y:S01]  /*f880*/  FFMA.FTZ R7, R88, R70, R7 ;  /* 0x0000004658077223 */ /* 0x000fe20000010007 */
        /* <DEDUP_REMOVED lines=9> */
[----:B------:R-:W-:Y:S02]  /*f920*/  IADD3 R70, R72, 0x11, RZ ;  /* 0x0000001148467810 */ /* 0x000fe40007ffe0ff */
[----:B------:R-:W-:Y:S02]  /*f930*/  I2FP.F32.S32 R75, R75 ;  /* 0x0000004b004b7245 */ /* 0x000fe40000201400 */
[----:B------:R-:W-:Y:S02]  /*f940*/  I2FP.F32.S32 R70, R70 ;  /* 0x0000004600467245 */ /* 0x000fe40000201400 */
[----:B-1----:R-:W-:Y:S01]  /*f950*/  I2FP.F32.S32 R69, R74 ;  /* 0x0000004a00457245 */ /* 0x002fe20000201400 */
        /* <DEDUP_REMOVED lines=8> */
[----:B------:R-:W-:Y:S01]  /*f9e0*/  I2FP.F32.S32 R0, R0 ;  /* 0x0000000000007245 */ /* 0x000fe20000201400 */
[CC--:B------:R-:W-:Y:S01]  /*f9f0*/  FFMA.FTZ R16, R88.reuse, R75.reuse, R16 ;  /* 0x0000004b58107223 */ /* 0x0c0fe20000010010 */
[C---:B------:R-:W-:Y:S01]  /*fa00*/  FFMA.FTZ R18, R88.reuse, R75, R18 ;  /* 0x0000004b58127223 */ /* 0x040fe20000010012 */
[CC--:B------:R-:W-:Y:S01]  /*fa10*/  FFMA.FTZ R17, R88.reuse, R70.reuse, R17 ;  /* 0x0000004658117223 */ /* 0x0c0fe20000010011 */
[C---:B------:R-:W-:Y:S01]  /*fa20*/  FFMA.FTZ R19, R88.reuse, R70, R19 ;  /* 0x0000004658137223 */ /* 0x040fe20000010013 */
        /* <DEDUP_REMOVED lines=11> */
[CC--:B------:R-:W-:Y:S01]  /*fae0*/  FFMA.FTZ R25, R88.reuse, R0.reuse, R25 ;  /* 0x0000000058197223 */ /* 0x0c0fe20000010019 */
        /* <DEDUP_REMOVED lines=27> */
[----:B------:R-:W-:Y:S02]  /*fca0*/  IADD3 R2, R72, 0x50, RZ ;  /* 0x0000005048027810 */ /* 0x000fe40007ffe0ff */
[----:B------:R-:W-:Y:S01]  /*fcb0*/  I2FP.F32.S32 R0, R0 ;  /* 0x0000000000007245 */ /* 0x000fe20000201400 */
[CC--:B------:R-:W-:Y:S01]  /*fcc0*/  FFMA.FTZ R40, R88.reuse, R69.reuse, R40 ;  /* 0x0000004558287223 */ /* 0x0c0fe20000010028 */
[C---:B------:R-:W-:Y:S01]  /*fcd0*/  FFMA.FTZ R42, R88.reuse, R69, R42 ;  /* 0x00000045582a7223 */ /* 0x040fe2000001002a */
[----:B------:R-:W-:Y:S02]  /*fce0*/  I2FP.F32.S32 R69, R2 ;  /* 0x0000000200457245 */ /* 0x000fe40000201400 */
[CC--:B------:R-:W-:Y:S01]  /*fcf0*/  FFMA.FTZ R41, R88.reuse, R0.reuse, R41 ;  /* 0x0000000058297223 */ /* 0x0c0fe20000010029 */
[----:B------:R-:W-:Y:S01]  /*fd00*/  FFMA.FTZ R43, R88, R0, R43 ;  /* 0x00000000582b7223 */ /* 0x000fe2000001002b */
[----:B------:R-:W-:Y:S01]  /*fd10*/  FMNMX.FTZ R2, R4, R95, !PT ;  /* 0x0000005f04027209 */ /* 0x000fe20007810000 */
[-C--:B------:R-:W-:Y:S01]  /*fd20*/  FFMA.FTZ R44, R88, R69.reuse, R44 ;  /* 0x00000045582c7223 */ /* 0x080fe2000001002c */
[----:B------:R-:W-:Y:S01]  /*fd30*/  IADD3 R0, R72, 0x51, RZ ;  /* 0x0000005148007810 */ /* 0x000fe20007ffe0ff */
[----:B------:R-:W-:Y:S01]  /*fd40*/  FFMA.FTZ R46, R88, R69, R46 ;  /* 0x00000045582e7223 */ /* 0x000fe2000001002e */
[----:B------:R-:W-:Y:S02]  /*fd50*/  FMNMX.FTZ R69, R5, R2, !PT ;  /* 0x0000000205457209 */ /* 0x000fe40007810000 */
[----:B------:R-:W-:Y:S02]  /*fd60*/  I2FP.F32.S32 R0, R0 ;  /* 0x0000000000007245 */ /* 0x000fe40000201400 */
[----:B------:R-:W-:Y:S03]  /*fd70*/  FMNMX.FTZ R2, R8, R69, !PT ;  /* 0x0000004508027209 */ /* 0x000fe60007810000 */
[CC--:B------:R-:W-:Y:S01]  /*fd80*/  FFMA.FTZ R45, R88.reuse, R0.reuse, R45 ;  /* 0x00000000582d7223 */ /* 0x0c0fe2000001002d */
[----:B------:R-:W-:Y:S01]  /*fd90*/  FFMA.FTZ R47, R88, R0, R47 ;  /* 0x00000000582f7223 */ /* 0x000fe2000001002f */
[----:B------:R-:W-:Y:S02]  /*fda0*/  IADD3 R0, R72, 0x58, RZ ;  /* 0x0000005848007810 */ /* 0x000fe40007ffe0ff */
[----:B------:R-:W-:Y:S02]  /*fdb0*/  FMNMX.FTZ R71, R9, R2, !PT ;  /* 0x0000000209477209 */ /* 0x000fe40007810000 */
[----:B------:R-:W-:Y:S02]  /*fdc0*/  I2FP.F32.S32 R69, R0 ;  /* 0x0000000000457245 */ /* 0x000fe40000201400 */
[----:B------:R-:W-:Y:S03]  /*fdd0*/  FMNMX.FTZ R0, R12, R71, !PT ;  /* 0x000000470c007209 */ /* 0x000fe60007810000 */
[CC--:B------:R-:W-:Y:S01]  /*fde0*/  FFMA.FTZ R48, R88.reuse, R69.reuse, R48 ;  /* 0x0000004558307223 */ /* 0x0c0fe20000010030 */
[----:B------:R-:W-:Y:S01]  /*fdf0*/  FMNMX.FTZ R71, R13, R0, !PT ;  /* 0x000000000d477209 */ /* 0x000fe20007810000 */
[----:B------:R-:W-:Y:S01]  /*fe00*/  FFMA.FTZ R50, R88, R69, R50 ;  /* 0x0000004558327223 */ /* 0x000fe20000010032 */
[----:B------:R-:W-:Y:S02]  /*fe10*/  IADD3 R0, R72, 0x59, RZ ;  /* 0x0000005948007810 */ /* 0x000fe40007ffe0ff */
[----:B------:R-:W-:Y:S02]  /*fe20*/  FMNMX.FTZ R2, R16, R71, !PT ;  /* 0x0000004710027209 */ /* 0x000fe40007810000 */
[----:B------:R-:W-:Y:S02]  /*fe30*/  I2FP.F32.S32 R0, R0 ;  /* 0x0000000000007245 */ /* 0x000fe40000201400 */
[----:B------:R-:W-:Y:S03]  /*fe40*/  FMNMX.FTZ R69, R17, R2, !PT ;  /* 0x0000000211457209 */ /* 0x000fe60007810000 */
[-C--:B------:R-:W-:Y:S01]  /*fe50*/  FFMA.FTZ R49, R88, R0.reuse, R49 ;  /* 0x0000000058317223 */ /* 0x080fe20000010031 */
[----:B------:R-:W-:Y:S01]  /*fe60*/  FMNMX.FTZ R2, R20, R69, !PT ;  /* 0x0000004514027209 */ /* 0x000fe20007810000 */
        /* <DEDUP_REMOVED lines=39> */
[----:B------:R-:W-:Y:S02]  /*100e0*/  FMNMX.FTZ R69, R53, R2, !PT ;  /* 0x0000000235457209 */ /* 0x000fe40007810000 */
[----:B------:R-:W-:Y:S01]  /*100f0*/  IADD3 R2, R72, 0x78, RZ ;  /* 0x0000007848027810 */ /* 0x000fe20007ffe0ff */
[-C--:B------:R-:W-:Y:S01]  /*10100*/  FFMA.FTZ R61, R88, R0.reuse, R61 ;  /* 0x00000000583d7223 */ /* 0x080fe2000001003d */
[----:B------:R-:W-:Y:S01]  /*10110*/  FMNMX.FTZ R68, R56, R69, !PT ;  /* 0x0000004538447209 */ /* 0x000fe20007810000 */
[----:B------:R-:W-:Y:S01]  /*10120*/  FFMA.FTZ R63, R88, R0, R63 ;  /* 0x00000000583f7223 */ /* 0x000fe2000001003f */
[----:B------:R-:W-:Y:S02]  /*10130*/  I2FP.F32.S32 R69, R2 ;  /* 0x0000000200457245 */ /* 0x000fe40000201400 */
[----:B------:R-:W-:Y:S02]  /*10140*/  FMNMX.FTZ R71, R57, R68, !PT ;  /* 0x0000004439477209 */ /* 0x000fe40007810000 */
[----:B------:R-:W-:Y:S01]  /*10150*/  FMNMX.FTZ R68, R6, R93, !PT ;  /* 0x0000005d06447209 */ /* 0x000fe20007810000 */
[CC--:B------:R-:W-:Y:S01]  /*10160*/  FFMA.FTZ R64, R88.reuse, R69.reuse, R64 ;  /* 0x0000004558407223 */ /* 0x0c0fe20000010040 */
[----:B------:R-:W-:Y:S01]  /*10170*/  FFMA.FTZ R66, R88, R69, R66 ;  /* 0x0000004558427223 */ /* 0x000fe20000010042 */
        /* <DEDUP_REMOVED lines=38> */
[----:B-1----:R-:W-:Y:S02]  /*103e0*/  FMNMX.FTZ R68, R2, R129, !PT ;  /* 0x0000008102447209 */ /* 0x002fe40007810000 */
[----:B------:R-:W-:Y:S01]  /*103f0*/  LDSM.16.MT88.4 R128, [R125+0x3000] ;  /* 0x003000007d80783b */ /* 0x000fe20000004200 */
[----:B------:R-:W-:Y:S04]  /*10400*/  FMNMX.FTZ R0, R62, R69, !PT ;  /* 0x000000453e007209 */ /* 0x000fe80007810000 */
[----:B------:R-:W-:Y:S04]  /*10410*/  FMNMX.FTZ R69, R63, R0, !PT ;  /* 0x000000003f457209 */ /* 0x000fe80007810000 */
[----:B------:R-:W-:Y:S04]  /*10420*/  FMNMX.FTZ R0, R66, R69, !PT ;  /* 0x0000004542007209 */ /* 0x000fe80007810000 */
[----:B------:R-:W-:Y:S05]  /*10430*/  FMNMX.FTZ R73, R67, R0, !PT ;  /* 0x0000000043497209 */ /* 0x000fea0007810000 */
[----:B------:R-:W1:Y:S02]  /*10440*/  SHFL.BFLY PT, R0, R73, 0x2, 0x1f ;  /* 0x0c401f0049007f89 */ /* 0x000e6400000e0000 */
[----:B-1----:R-:W-:Y:S06]  /*10450*/  FMNMX.FTZ R71, R73, R0, !PT ;  /* 0x0000000049477209 */ /* 0x002fec0007810000 */
[----:B------:R-:W1:Y:S02]  /*10460*/  SHFL.BFLY PT, R0, R71, 0x1, 0x1f ;  /* 0x0c201f0047007f89 */ /* 0x000e6400000e0000 */
[----:B-1----:R-:W-:Y:S04]  /*10470*/  FMNMX.FTZ R69, R71, R0, !PT ;  /* 0x0000000047457209 */ /* 0x002fe80007810000 */
[C---:B------:R-:W-:Y:S01]  /*10480*/  FSETP.NEU.FTZ.AND P0, PT, R69.reuse, -INF , PT ;  /* 0xff8000004500780b */ /* 0x040fe20003f1d000 */
[----:B------:R-:W-:Y:S05]  /*10490*/  FMUL.FTZ R0, R69, UR4 ;  /* 0x0000000445007c20 */ /* 0x000fea0008410000 */
[----:B------:R-:W-:Y:S02]  /*104a0*/  FSEL R0, R0, RZ, P0 ;  /* 0x000000ff00007208 */ /* 0x000fe40000000000 */
[----:B------:R-:W-:Y:S03]  /*104b0*/  FSETP.NEU.FTZ.AND P0, PT, R68, -INF , PT ;  /* 0xff8000004400780b */ /* 0x000fe60003f1d000 */
        /* <DEDUP_REMOVED lines=9> */
[----:B------:R-:W-:Y:S01]  /*10550*/  FADD.FTZ R22, -R68, R95 ;  /* 0x0000005f44167221 */ /* 0x000fe20000010100 */
[--C-:B------:R-:W-:Y:S01]  /*10560*/  FFMA.FTZ R146, R23, UR4, -R0.reuse ;  /* 0x0000000417927c23 */ /* 0x100fe20008010800 */
[--C-:B------:R-:W-:Y:S01]  /*10570*/  FFMA.FTZ R134, R42, UR4, -R0.reuse ;  /* 0x000000042a867c23 */ /* 0x100fe20008010800 */
[--C-:B------:R-:W-:Y:S01]  /*10580*/  FFMA.FTZ R135, R43, UR4, -R0.reuse ;  /* 0x000000042b877c23 */ /* 0x100fe20008010800 */
[----:B------:R-:W-:Y:S03]  /*10590*/  FMUL.FTZ R19, R22, UR4 ;  /* 0x0000000416137c20 */ /* 0x000fe60008410000 */
[----:B------:R1:W-:Y:S01]  /*105a0*/  MUFU.EX2 R35, R150 ;  /* 0x0000009600237308 */ /* 0x0003e20000000800 */
[----:B------:R-:W-:Y:S01]  /*105b0*/  FADD.FTZ R22, -R69, R93 ;  /* 0x0000005d45167221 */ /* 0x000fe20000010100 */
[--C-:B------:R-:W-:Y:S01]  /*105c0*/  FFMA.FTZ R154, R10, UR4, -R0.reuse ;  /* 0x000000040a9a7c23 */ /* 0x100fe20008010800 */
[--C-:B------:R-:W-:Y:S01]  /*105d0*/  FFMA.FTZ R149, R14, UR4, -R0.reuse ;  /* 0x000000040e957c23 */ /* 0x100fe20008010800 */
[--C-:B------:R-:W-:Y:S01]  /*105e0*/  FFMA.FTZ R151, R18, UR4, -R0.reuse ;  /* 0x0000000412977c23 */ /* 0x100fe20008010800 */
[----:B------:R-:W-:Y:S01]  /*105f0*/  FMUL.FTZ R23, R22, UR4 ;  /* 0x0000000416177c20 */ /* 0x000fe20008410000 */
        /* <DEDUP_REMOVED lines=9> */
[----:B------:R-:W-:Y:S03]  /*10690*/  FMUL.FTZ R6, R68, UR4 ;  /* 0x0000000444067c20 */ /* 0x000fe60008410000 */
[----:B------:R3:W4:Y:S01]  /*106a0*/  MUFU.EX2 R22, R23 ;  /* 0x0000001700167308 */ /* 0x0007220000000800 */
        /* <DEDUP_REMOVED lines=9> */
[--C-:B-1----:R-:W-:Y:S01]  /*10740*/  FFMA.FTZ R150, R24, UR4, -R6.reuse ;  /* 0x0000000418967c23 */ /* 0x102fe20008010806 */
[--C-:B------:R-:W-:Y:S01]  /*10750*/  FFMA.FTZ R27, R9, UR4, -R6.reuse ;  /* 0x00000004091b7c23 */ /* 0x100fe20008010806 */
[C---:B--2---:R-:W-:Y:S01]  /*10760*/  FMUL.FTZ R112, R19.reuse, R112 ;  /* 0x0000007013707220 */ /* 0x044fe20000410000 */
[C---:B------:R-:W-:Y:S01]  /*10770*/  FMUL.FTZ R113, R19.reuse, R113 ;  /* 0x0000007113717220 */ /* 0x040fe20000410000 */
[C---:B------:R-:W-:Y:S01]  /*10780*/  FMUL.FTZ R108, R19.reuse, R108 ;  /* 0x0000006c136c7220 */ /* 0x040fe20000410000 */
[----:B------:R-:W-:Y:S03]  /*10790*/  FMUL.FTZ R109, R19, R109 ;  /* 0x0000006d136d7220 */ /* 0x000fe60000410000 */
[----:B------:R1:W2:Y:S01]  /*107a0*/  MUFU.EX2 R63, R152 ;  /* 0x00000098003f7308 */ /* 0x0002a20000000800 */
[--C-:B---3--:R-:W-:Y:S01]  /*107b0*/  FFMA.FTZ R23, R5, UR4, -R6.reuse ;  /* 0x0000000405177c23 */ /* 0x108fe20008010806 */
[C---:B----4-:R-:W-:Y:S01]  /*107c0*/  FMUL.FTZ R114, R22.reuse, R114 ;  /* 0x0000007216727220 */ /* 0x050fe20000410000 */
        /* <DEDUP_REMOVED lines=8> */
[C---:B------:R-:W-:Y:S01]  /*10850*/  FMUL.FTZ R106, R22.reuse, R106 ;  /* 0x0000006a166a7220 */ /* 0x040fe20000410000 */
[C---:B------:R-:W-:Y:S01]  /*10860*/  FMUL.FTZ R107, R22.reuse, R107 ;  /* 0x0000006b166b7220 */ /* 0x040fe20000410000 */
[C---:B------:R-:W-:Y:S01]  /*10870*/  FMUL.FTZ R102, R22.reuse, R102 ;  /* 0x0000006616667220 */ /* 0x040fe20000410000 */
[----:B------:R-:W-:Y:S01]  /*10880*/  FMUL.FTZ R103, R22, R103 ;  /* 0x0000006716677220 */ /* 0x000fe20000410000 */
[--C-:B------:R-:W-:Y:S03]  /*10890*/  FFMA.FTZ R34, R13, UR4, -R6.reuse ;  /* 0x000000040d227c23 */ /* 0x100fe60008010806 */
[----:B------:R-:W-:Y:S01]  /*108a0*/  MUFU.EX2 R27, R27 ;  /* 0x0000001b001b7308 */ /* 0x000fe20000000800 */
[--C-:B-1----:R-:W-:Y:S01]  /*108b0*/  FFMA.FTZ R152, R20, UR4, -R6.reuse ;  /* 0x0000000414987c23 */ /* 0x102fe20008010806 */
[----:B--2---:R-:W-:Y:S01]  /*108c0*/  F2FP.BF16.F32.PACK_AB R137, R63, R2 ;  /* 0x000000023f89723e */ /* 0x004fe200000010ff */
[--C-:B------:R-:W-:Y:S01]  /*108d0*/  FFMA.FTZ R39, R17, UR4, -R6.reuse ;  /* 0x0000000411277c23 */ /* 0x100fe20008010806 */
[--C-:B------:R-:W-:Y:S01]  /*108e0*/  FFMA.FTZ R17, R36, UR4, -R6.reuse ;  /* 0x0000000424117c23 */ /* 0x100fe20008010806 */
[--C-:B------:R-:W-:Y:S01]  /*108f0*/  FFMA.FTZ R66, R33, UR4, -R6.reuse ;  /* 0x0000000421427c23 */ /* 0x100fe20008010806 */
[--C-:B------:R-:W-:Y:S01]  /*10900*/  FFMA.FTZ R30, R8, UR4, -R6.reuse ;  /* 0x00000004081e7c23 */ /* 0x100fe20008010806 */
[----:B------:R-:W-:Y:S03]  /*10910*/  FFMA.FTZ R31, R12, UR4, -R6 ;  /* 0x000000040c1f7c23 */ /* 0x000fe60008010806 */
[----:B------:R-:W1:Y:S01]  /*10920*/  MUFU.EX2 R95, R154 ;  /* 0x0000009a005f7308 */ /* 0x000e620000000800 */
        /* <DEDUP_REMOVED lines=8> */
[--C-:B------:R-:W-:Y:S01]  /*109b0*/  FFMA.FTZ R44, R56, UR4, -R6.reuse ;  /* 0x00000004382c7c23 */ /* 0x100fe20008010806 */
[--C-:B------:R-:W-:Y:S01]  /*109c0*/  FFMA.FTZ R56, R64, UR4, -R6.reuse ;  /* 0x0000000440387c23 */ /* 0x100fe20008010806 */
[----:B------:R-:W-:Y:S02]  /*109d0*/  ISETP.GT.AND P0, PT, R90, 0x1, PT ;  /* 0x000000015a00780c */ /* 0x000fe40003f04270 */
[----:B------:R-:W-:Y:S05]  /*109e0*/  MOV R90, R97 ;  /* 0x00000061005a7202 */ /* 0x000fea0000000f00 */
[----:B------:R-:W3:Y:S01]  /*109f0*/  MUFU.EX2 R0, R0 ;  /* 0x0000000000007308 */ /* 0x000ee20000000800 */
[----:B-1----:R-:W-:Y:S01]  /*10a00*/  F2FP.BF16.F32.PACK_AB R139, R26, R95 ;  /* 0x0000005f1a8b723e */ /* 0x002fe200000010ff */
[----:B------:R-:W-:Y:S08]  /*10a10*/  FFMA.FTZ R154, R16, UR4, -R6 ;  /* 0x00000004109a7c23 */ /* 0x000ff00008010806 */
[----:B------:R-:W1:Y:S01]  /*10a20*/  MUFU.EX2 R31, R31 ;  /* 0x0000001f001f7308 */ /* 0x000e620000000800 */
[----:B--2---:R-:W-:Y:S09]  /*10a30*/  F2FP.BF16.F32.PACK_AB R138, R27, R30 ;  /* 0x0000001e1b8a723e */ /* 0x004ff200000010ff */
[----:B------:R-:W-:Y:S01]  /*10a40*/  MUFU.EX2 R34, R34 ;  /* 0x0000002200227308 */ /* 0x000fe20000000800 */
[----:B---3--:R-:W-:Y:S01]  /*10a50*/  F2FP.BF16.F32.PACK_AB R136, R23, R0 ;  /* 0x000000001788723e */ /* 0x008fe200000010ff */
[----:B------:R-:W-:Y:S01]  /*10a60*/  FFMA.FTZ R19, R89, R19, R0 ;  /* 0x0000001359137223 */ /* 0x000fe20000010000 */
[----:B------:R-:W-:Y:S01]  /*10a70*/  FFMA.FTZ R0, R37, UR4, -R6 ;  /* 0x0000000425007c23 */ /* 0x000fe20008010806 */
[----:B------:R-:W-:Y:S01]  /*10a80*/  FFMA.FTZ R22, R91, R22, R2 ;  /* 0x000000165b167223 */ /* 0x000fe20000010002 */
[--C-:B------:R-:W-:Y:S01]  /*10a90*/  FFMA.FTZ R91, R25, UR4, -R6.reuse ;  /* 0x00000004195b7c23 */ /* 0x100fe20008010806 */
[----:B------:R-:W-:Y:S01]  /*10aa0*/  FADD.FTZ R19, R23, R19 ;  /* 0x0000001317137221 */ /* 0x000fe20000010000 */
[----:B------:R-:W-:Y:S03]  /*10ab0*/  FFMA.FTZ R89, R40, UR4, -R6 ;  /* 0x0000000428597c23 */ /* 0x000fe60008010806 */
[----:B------:R-:W-:Y:S01]  /*10ac0*/  MUFU.EX2 R154, R154 ;  /* 0x0000009a009a7308 */ /* 0x000fe20000000800 */
[C---:B------:R-:W-:Y:S05]  /*10ad0*/  HMMA.16816.F32.BF16 R112, R136.reuse, R128, R112 ;  /* 0x000000808870723c */ /* 0x040fea0000041870 */
[----:B------:R-:W-:Y:S01]  /*10ae0*/  FADD.FTZ R22, R63, R22 ;  /* 0x000000163f167221 */ /* 0x000fe20000010000 */
[C---:B------:R-:W-:Y:S03]  /*10af0*/  HMMA.16816.F32.BF16 R108, R136.reuse, R130, R108 ;  /* 0x00000082886c723c */ /* 0x040fe6000004186c */
[----:B------:R-:W-:Y:S01]  /*10b00*/  MUFU.EX2 R39, R39 ;  /* 0x0000002700277308 */ /* 0x000fe20000000800 */
[----:B------:R-:W2:Y:S01]  /*10b10*/  LDSM.16.MT88.4 R128, [R124+0x3000] ;  /* 0x003000007c80783b */ /* 0x000ea20000004200 */
[----:B------:R-:W-:Y:S01]  /*10b20*/  FADD.FTZ R95, R95, R22 ;  /* 0x000000165f5f7221 */ /* 0x000fe20000010000 */
[----:B------:R-:W-:Y:S01]  /*10b30*/  FADD.FTZ R30, R30, R19 ;  /* 0x000000131e1e7221 */ /* 0x000fe20000010000 */
[--C-:B------:R-:W-:Y:S01]  /*10b40*/  FFMA.FTZ R63, R29, UR4, -R6.reuse ;  /* 0x000000041d3f7c23 */ /* 0x100fe20008010806 */
[----:B------:R-:W-:Y:S05]  /*10b50*/  FFMA.FTZ R19, R32, UR4, -R6 ;  /* 0x0000000420137c23 */ /* 0x000fea0008010806 */
[----:B------:R-:W3:Y:S01]  /*10b60*/  MUFU.EX2 R2, R149 ;  /* 0x0000009500027308 */ /* 0x000ee20000000800 */
[----:B------:R-:W4:Y:S01]  /*10b70*/  LDSM.16.MT88.4 R20, [R124+0x3400] ;  /* 0x003400007c14783b */ /* 0x000f220000004200 */
[----:B------:R-:W-:Y:S01]  /*10b80*/  FADD.FTZ R30, R27, R30 ;  /* 0x0000001e1b1e7221 */ /* 0x000fe20000010000 */
[----:B------:R-:W-:Y:S01]  /*10b90*/  FADD.FTZ R95, R26, R95 ;  /* 0x0000005f1a5f7221 */ /* 0x000fe20000010000 */
[--C-:B------:R-:W-:Y:S01]  /*10ba0*/  FFMA.FTZ R40, R45, UR4, -R6.reuse ;  /* 0x000000042d287c23 */ /* 0x100fe20008010806 */
[----:B------:R-:W-:Y:S01]  /*10bb0*/  FFMA.FTZ R45, R52, UR4, -R6 ;  /* 0x00000004342d7c23 */ /* 0x000fe20008010806 */
[----:B-1----:R-:W-:Y:S01]  /*10bc0*/  FADD.FTZ R33, R31, R30 ;  /* 0x0000001e1f217221 */ /* 0x002fe20000010000 */
[--C-:B------:R-:W-:Y:S03]  /*10bd0*/  FFMA.FTZ R52, R60, UR4, -R6.reuse ;  /* 0x000000043c347c23 */ /* 0x100fe60008010806 */
[----:B------:R-:W-:Y:S01]  /*10be0*/  MUFU.EX2 R151, R151 ;  /* 0x0000009700977308 */ /* 0x000fe20000000800 */
[----:B------:R-:W-:Y:S09]  /*10bf0*/  LDSM.16.MT88.4 R24, [R124+0x3800] ;  /* 0x003800007c18783b */ /* 0x000ff20000004200 */
[----:B------:R-:W1:Y:S01]  /*10c00*/  MUFU.EX2 R38, R153 ;  /* 0x0000009900267308 */ /* 0x000e620000000800 */
[----:B---3--:R-:W-:Y:S01]  /*10c10*/  FADD.FTZ R32, R2, R95 ;  /* 0x0000005f02207221 */ /* 0x008fe20000010000 */
[----:B------:R-:W-:Y:S08]  /*10c20*/  MOV R95, R68 ;  /* 0x00000044005f7202 */ /* 0x000ff00000000f00 */
[----:B------:R-:W-:Y:S10]  /*10c30*/  MUFU.EX2 R152, R152 ;  /* 0x0000009800987308 */ /* 0x000ff40000000800 */
[----:B------:R-:W-:Y:S01]  /*10c40*/  MUFU.EX2 R93, R93 ;  /* 0x0000005d005d7308 */ /* 0x000fe20000000800 */
[C---:B--2---:R-:W-:Y:S06]  /*10c50*/  HMMA.16816.F32.BF16 R104, R136.reuse, R128, R104 ;  /* 0x000000808868723c */ /* 0x044fec0000041868 */
[----:B------:R-:W-:Y:S03]  /*10c60*/  HMMA.16816.F32.BF16 R100, R136, R130, R100 ;  /* 0x000000828864723c */ /* 0x000fe60000041864 */
[----:B------:R-:W-:Y:S01]  /*10c70*/  MUFU.EX2 R150, R150 ;  /* 0x0000009600967308 */ /* 0x000fe20000000800 */
[----:B------:R-:W2:Y:S03]  /*10c80*/  LDSM.16.MT88.4 R128, [R125+0x3400] ;  /* 0x003400007d80783b */ /* 0x000ea60000004200 */
[----:B------:R-:W-:Y:S06]  /*10c90*/  F2FP.BF16.F32.PACK_AB R136, R34, R31 ;  /* 0x0000001f2288723e */ /* 0x000fec00000010ff */
[----:B------:R-:W3:Y:S01]  /*10ca0*/  MUFU.EX2 R91, R91 ;  /* 0x0000005b005b7308 */ /* 0x000ee20000000800 */
[----:B------:R-:W-:Y:S02]  /*10cb0*/  F2FP.BF16.F32.PACK_AB R138, R39, R154 ;  /* 0x0000009a278a723e */ /* 0x000fe400000010ff */
[----:B------:R-:W-:Y:S02]  /*10cc0*/  F2FP.BF16.F32.PACK_AB R137, R35, R2 ;  /* 0x000000022389723e */ /* 0x000fe400000010ff */
[----:B-1----:R-:W-:Y:S05]  /*10cd0*/  F2FP.BF16.F32.PACK_AB R139, R38, R151 ;  /* 0x00000097268b723e */ /* 0x002fea00000010ff */
[----:B------:R-:W-:Y:S02]  /*10ce0*/  MUFU.EX2 R145, R145 ;  /* 0x0000009100917308 */ /* 0x000fe40000000800 */
[C---:B----4-:R-:W-:Y:S08]  /*10cf0*/  HMMA.16816.F32.BF16 R104, R136.reuse, R20, R104 ;  /* 0x000000148868723c */ /* 0x050ff00000041868 */
[----:B------:R-:W1:Y:S03]  /*10d00*/  MUFU.EX2 R146, R146 ;  /* 0x0000009200927308 */ /* 0x000e660000000800 */
[----:B---3--:R-:W-:Y:S01]  /*10d10*/  F2FP.BF16.F32.PACK_AB R30, R91, R150 ;  /* 0x000000965b1e723e */ /* 0x008fe200000010ff */
[C---:B------:R-:W-:Y:S01]  /*10d20*/  HMMA.16816.F32.BF16 R100, R136.reuse, R22, R100 ;  /* 0x000000168864723c */ /* 0x040fe20000041864 */
[----:B------:R-:W3:Y:S05]  /*10d30*/  LDSM.16.MT88.4 R20, [R125+0x3800] ;  /* 0x003800007d14783b */ /* 0x000eea0000004200 */
[----:B------:R-:W-:Y:S10]  /*10d40*/  MUFU.EX2 R147, R147 ;  /* 0x0000009300937308 */ /* 0x000ff40000000800 */
[----:B------:R-:W4:Y:S01]  /*10d50*/  MUFU.EX2 R148, R148 ;  /* 0x0000009400947308 */ /* 0x000f220000000800 */
[----:B-1----:R-:W-:Y:S01]  /*10d60*/  F2FP.BF16.F32.PACK_AB R29, R146, R145 ;  /* 0x00000091921d723e */ /* 0x002fe200000010ff */
[C---:B--2---:R-:W-:Y:S08]  /*10d70*/  HMMA.16816.F32.BF16 R112, R136.reuse, R128, R112 ;  /* 0x000000808870723c */ /* 0x044ff00000041870 */
[----:B------:R-:W-:Y:S01]  /*10d80*/  MUFU.EX2 R63, R63 ;  /* 0x0000003f003f7308 */ /* 0x000fe20000000800 */
[----:B------:R-:W-:Y:S03]  /*10d90*/  HMMA.16816.F32.BF16 R108, R136, R130, R108 ;  /* 0x00000082886c723c */ /* 0x000fe6000004186c */
[--C-:B------:R-:W-:Y:S01]  /*10da0*/  FFMA.FTZ R128, R41, UR4, -R6.reuse ;  /* 0x0000000429807c23 */ /* 0x100fe20008010806 */
[--C-:B------:R-:W-:Y:S01]  /*10db0*/  FFMA.FTZ R41, R49, UR4, -R6.reuse ;  /* 0x0000000431297c23 */ /* 0x100fe20008010806 */
[--C-:B------:R-:W-:Y:S04]  /*10dc0*/  FFMA.FTZ R49, R57, UR4, -R6.reuse ;  /* 0x0000000439317c23 */ /* 0x100fe80008010806 */
[----:B------:R-:W-:Y:S02]  /*10dd0*/  MUFU.EX2 R19, R19 ;  /* 0x0000001300137308 */ /* 0x000fe40000000800 */
[----:B----4-:R-:W-:Y:S01]  /*10de0*/  F2FP.BF16.F32.PACK_AB R31, R148, R147 ;  /* 0x00000093941f723e */ /* 0x010fe200000010ff */
[----:B------:R-:W-:Y:S01]  /*10df0*/  FFMA.FTZ R130, R28, UR4, -R6 ;  /* 0x000000041c827c23 */ /* 0x000fe20008010806 */
[----:B------:R-:W-:Y:S06]  /*10e00*/  F2FP.BF16.F32.PACK_AB R28, R93, R152 ;  /* 0x000000985d1c723e */ /* 0x000fec00000010ff */
[----:B------:R-:W1:Y:S01]  /*10e10*/  MUFU.EX2 R66, R66 ;  /* 0x0000004200427308 */ /* 0x000e620000000800 */
[C---:B---3--:R-:W-:Y:S09]  /*10e20*/  HMMA.16816.F32.BF16 R112, R28.reuse, R20, R112 ;  /* 0x000000141c70723c */ /* 0x048ff20000041870 */
[----:B------:R-:W2:Y:S01]  /*10e30*/  MUFU.EX2 R130, R130 ;  /* 0x0000008200827308 */ /* 0x000ea20000000800 */
[C---:B------:R-:W-:Y:S01]  /*10e40*/  HMMA.16816.F32.BF16 R108, R28.reuse, R22, R108 ;  /* 0x000000161c6c723c */ /* 0x040fe2000004186c */
[----:B------:R-:W3:Y:S08]  /*10e50*/  LDSM.16.MT88.4 R20, [R125+0x3c00] ;  /* 0x003c00007d14783b */ /* 0x000ef00000004200 */
[----:B------:R-:W-:Y:S01]  /*10e60*/  MUFU.EX2 R141, R141 ;  /* 0x0000008d008d7308 */ /* 0x000fe20000000800 */
[C---:B------:R-:W-:Y:S06]  /*10e70*/  HMMA.16816.F32.BF16 R104, R28.reuse, R24, R104 ;  /* 0x000000181c68723c */ /* 0x040fec0000041868 */
[----:B------:R-:W-:Y:S03]  /*10e80*/  HMMA.16816.F32.BF16 R100, R28, R26, R100 ;  /* 0x0000001a1c64723c */ /* 0x000fe60000041864 */
[----:B------:R-:W4:Y:S01]  /*10e90*/  MUFU.EX2 R142, R142 ;  /* 0x0000008e008e7308 */ /* 0x000f220000000800 */
[----:B------:R-:W-:Y:S01]  /*10ea0*/  LDSM.16.MT88.4 R28, [R125+0x4000] ;  /* 0x004000007d1c783b */ /* 0x000fe20000004200 */
[----:B------:R-:W-:Y:S01]  /*10eb0*/  FADD.FTZ R25, R34, R33 ;  /* 0x0000002122197221 */ /* 0x000fe20000010000 */
[----:B------:R-:W-:Y:S01]  /*10ec0*/  FADD.FTZ R24, R35, R32 ;  /* 0x0000002023187221 */ /* 0x000fe20000010000 */
[----:B-1----:R-:W-:Y:S06]  /*10ed0*/  F2FP.BF16.F32.PACK_AB R26, R66, R19 ;  /* 0x00000013421a723e */ /* 0x002fec00000010ff */
[----:B------:R-:W-:Y:S01]  /*10ee0*/  MUFU.EX2 R143, R143 ;  /* 0x0000008f008f7308 */ /* 0x000fe20000000800 */
[----:B------:R-:W1:Y:S01]  /*10ef0*/  LDSM.16.MT88.4 R32, [R124+0x3c00] ;  /* 0x003c00007c20783b */ /* 0x000e620000004200 */
[----:B------:R-:W-:Y:S01]  /*10f00*/  FADD.FTZ R154, R154, R25 ;  /* 0x000000199a9a7221 */ /* 0x000fe20000010000 */
[----:B------:R-:W-:Y:S01]  /*10f10*/  FADD.FTZ R151, R151, R24 ;  /* 0x0000001897977221 */ /* 0x000fe20000010000 */
[----:B--2---:R-:W-:Y:S06]  /*10f20*/  F2FP.BF16.F32.PACK_AB R24, R63, R130 ;  /* 0x000000823f18723e */ /* 0x004fec00000010ff */
[----:B------:R-:W2:Y:S01]  /*10f30*/  MUFU.EX2 R144, R144 ;  /* 0x0000009000907308 */ /* 0x000ea20000000800 */
[----:B----4-:R-:W-:Y:S09]  /*10f40*/  F2FP.BF16.F32.PACK_AB R25, R142, R141 ;  /* 0x0000008d8e19723e */ /* 0x010ff200000010ff */
[----:B------:R-:W-:Y:S10]  /*10f50*/  MUFU.EX2 R17, R17 ;  /* 0x0000001100117308 */ /* 0x000ff40000000800 */
[----:B------:R-:W-:Y:S01]  /*10f60*/  MUFU.EX2 R0, R0 ;  /* 0x0000000000007308 */ /* 0x000fe20000000800 */
[----:B--2---:R-:W-:Y:S09]  /*10f70*/  F2FP.BF16.F32.PACK_AB R27, R144, R143 ;  /* 0x0000008f901b723e */ /* 0x004ff200000010ff */
[----:B------:R-:W-:Y:S01]  /*10f80*/  MUFU.EX2 R89, R89 ;  /* 0x0000005900597308 */ /* 0x000fe20000000800 */
[C---:B---3--:R-:W-:Y:S06]  /*10f90*/  HMMA.16816.F32.BF16 R112, R24.reuse, R20, R112 ;  /* 0x000000141870723c */ /* 0x048fec0000041870 */
[C---:B------:R-:W-:Y:S03]  /*10fa0*/  HMMA.16816.F32.BF16 R108, R24.reuse, R22, R108 ;  /* 0x00000016186c723c */ /* 0x040fe6000004186c */
[----:B------:R-:W2:Y:S01]  /*10fb0*/  MUFU.EX2 R128, R128 ;  /* 0x0000008000807308 */ /* 0x000ea20000000800 */
[----:B------:R-:W3:Y:S02]  /*10fc0*/  LDSM.16.MT88.4 R20, [R124+0x4000] ;  /* 0x004000007c14783b */ /* 0x000ee40000004200 */
[C---:B-1----:R-:W-:Y:S07]  /*10fd0*/  HMMA.16816.F32.BF16 R104, R24.reuse, R32, R104 ;  /* 0x000000201868723c */ /* 0x042fee0000041868 */
[----:B------:R-:W-:Y:S01]  /*10fe0*/  MUFU.EX2 R60, R71 ;  /* 0x00000047003c7308 */ /* 0x000fe20000000800 */
[----:B------:R-:W-:Y:S01]  /*10ff0*/  HMMA.16816.F32.BF16 R100, R24, R34, R100 ;  /* 0x000000221864723c */ /* 0x000fe20000041864 */
[----:B------:R-:W1:Y:S08]  /*11000*/  LDSM.16.MT88.4 R24, [R124+0x4400] ;  /* 0x004400007c18783b */ /* 0x000e700000004200 */
[----:B------:R-:W4:Y:S02]  /*11010*/  MUFU.EX2 R73, R73 ;  /* 0x0000004900497308 */ /* 0x000f240000000800 */
[----:B------:R-:W-:Y:S01]  /*11020*/  FADD.FTZ R33, R39, R154 ;  /* 0x0000009a27217221 */ /* 0x000fe20000010000 */
[----:B------:R-:W-:Y:S01]  /*11030*/  FADD.FTZ R32, R38, R151 ;  /* 0x0000009726207221 */ /* 0x000fe20000010000 */
[----:B--2---:R-:W-:Y:S01]  /*11040*/  F2FP.BF16.F32.PACK_AB R34, R128, R89 ;  /* 0x000000598022723e */ /* 0x004fe200000010ff */
[----:B------:R-:W2:Y:S01]  /*11050*/  LDSM.16.MT88.4 R36, [R125+0x4400] ;  /* 0x004400007d24783b */ /* 0x000ea20000004200 */
[----:B------:R-:W-:Y:S01]  /*11060*/  FADD.FTZ R152, R152, R33 ;  /* 0x0000002198987221 */ /* 0x000fe20000010000 */
[----:B------:R-:W-:Y:S03]  /*11070*/  FADD.FTZ R145, R145, R32 ;  /* 0x0000002091917221 */ /* 0x000fe60000010000 */
[----:B------:R-:W-:Y:S01]  /*11080*/  MUFU.EX2 R134, R134 ;  /* 0x0000008600867308 */ /* 0x000fe20000000800 */
[----:B------:R-:W-:Y:S01]  /*11090*/  F2FP.BF16.F32.PACK_AB R32, R0, R17 ;  /* 0x000000110020723e */ /* 0x000fe200000010ff */
[----:B------:R-:W-:Y:S01]  /*110a0*/  FADD.FTZ R93, R93, R152 ;  /* 0x000000985d5d7221 */ /* 0x000fe20000010000 */
[----:B------:R-:W-:Y:S03]  /*110b0*/  FADD.FTZ R146, R146, R145 ;  /* 0x0000009192927221 */ /* 0x000fe60000010000 */
[----:B------:R-:W-:Y:S01]  /*110c0*/  FADD.FTZ R150, R150, R93 ;  /* 0x0000005d96967221 */ /* 0x000fe20000010000 */
[----:B------:R-:W-:Y:S03]  /*110d0*/  MOV R93, R69 ;  /* 0x00000045005d7202 */ /* 0x000fe60000000f00 */
[----:B------:R-:W5:Y:S01]  /*110e0*/  MUFU.EX2 R135, R135 ;  /* 0x0000008700877308 */ /* 0x000f620000000800 */
[----:B----4-:R-:W-:Y:S01]  /*110f0*/  F2FP.BF16.F32.PACK_AB R33, R73, R60 ;  /* 0x0000003c4921723e */ /* 0x010fe200000010ff */
[----:B------:R-:W-:Y:S01]  /*11100*/  FADD.FTZ R147, R147, R146 ;  /* 0x0000009293937221 */ /* 0x000fe20000010000 */
[----:B------:R-:W-:Y:S03]  /*11110*/  FADD.FTZ R91, R91, R150 ;  /* 0x000000965b5b7221 */ /* 0x000fe60000010000 */
[----:B------:R-:W-:Y:S04]  /*11120*/  FADD.FTZ R148, R148, R147 ;  /* 0x0000009394947221 */ /* 0x000fe80000010000 */
[----:B------:R-:W-:Y:S01]  /*11130*/  MUFU.EX2 R67, R67 ;  /* 0x0000004300437308 */ /* 0x000fe20000000800 */
[----:B------:R-:W-:Y:S04]  /*11140*/  FADD.FTZ R141, R141, R148 ;  /* 0x000000948d8d7221 */ /* 0x000fe80000010000 */
[----:B------:R-:W-:Y:S05]  /*11150*/  FADD.FTZ R142, R142, R141 ;  /* 0x0000008d8e8e7221 */ /* 0x000fea0000010000 */
[----:B------:R-:W4:Y:S01]  /*11160*/  MUFU.EX2 R40, R40 ;  /* 0x0000002800287308 */ /* 0x000f220000000800 */
[----:B-----5:R-:W-:Y:S01]  /*11170*/  F2FP.BF16.F32.PACK_AB R35, R135, R134 ;  /* 0x000000868723723e */ /* 0x020fe200000010ff */
[----:B------:R-:W-:Y:S08]  /*11180*/  FADD.FTZ R143, R143, R142 ;  /* 0x0000008e8f8f7221 */ /* 0x000ff00000010000 */
[----:B------:R5:W-:Y:S01]  /*11190*/  MUFU.EX2 R2, R48 ;  /* 0x0000003000027308 */ /* 0x000be20000000800 */
[C---:B------:R-:W-:Y:S06]  /*111a0*/  HMMA.16816.F32.BF16 R112, R32.reuse, R28, R112 ;  /* 0x0000001c2070723c */ /* 0x040fec0000041870 */
[C---:B------:R-:W-:Y:S03]  /*111b0*/  HMMA.16816.F32.BF16 R108, R32.reuse, R30, R108 ;  /* 0x0000001e206c723c */ /* 0x040fe6000004186c */
[----:B------:R-:W1:Y:S02]  /*111c0*/  MUFU.EX2 R41, R41 ;  /* 0x0000002900297308 */ /* 0x000e640000000800 */
[----:B----4-:R-:W-:Y:S01]  /*111d0*/  F2FP.BF16.F32.PACK_AB R28, R40, R67 ;  /* 0x00000043281c723e */ /* 0x010fe200000010ff */
[C---:B---3--:R-:W-:Y:S07]  /*111e0*/  HMMA.16816.F32.BF16 R104, R32.reuse, R20, R104 ;  /* 0x000000142068723c */ /* 0x048fee0000041868 */
[----:B------:R-:W-:Y:S01]  /*111f0*/  MUFU.EX2 R140, R140 ;  /* 0x0000008c008c7308 */ /* 0x000fe20000000800 */
[--C-:B-----5:R-:W-:Y:S01]  /*11200*/  FFMA.FTZ R48, R53, UR4, -R6.reuse ;  /* 0x0000000435307c23 */ /* 0x120fe20008010806 */
[----:B------:R-:W-:Y:S01]  /*11210*/  HMMA.16816.F32.BF16 R100, R32, R22, R100 ;  /* 0x000000162064723c */ /* 0x000fe20000041864 */
[----:B------:R-:W3:Y:S07]  /*11220*/  LDSM.16.MT88.4 R20, [R125+0x4800] ;  /* 0x004800007d14783b */ /* 0x000eee0000004200 */
[----:B------:R-:W4:Y:S03]  /*11230*/  MUFU.EX2 R47, R47 ;  /* 0x0000002f002f7308 */ /* 0x000f260000000800 */
[----:B-1----:R-:W-:Y:S01]  /*11240*/  F2FP.BF16.F32.PACK_AB R30, R41, R2 ;  /* 0x00000002291e723e */ /* 0x002fe200000010ff */
[--C-:B------:R-:W-:Y:S01]  /*11250*/  FFMA.FTZ R53, R61, UR4, -R6.reuse ;  /* 0x000000043d357c23 */ /* 0x100fe20008010806 */
[----:B------:R-:W-:Y:S01]  /*11260*/  FFMA.FTZ R6, R65, UR4, -R6 ;  /* 0x0000000441067c23 */ /* 0x000fe20008010806 */
[----:B------:R-:W1:Y:S04]  /*11270*/  LDSM.16.MT88.4 R32, [R124+0x4800] ;  /* 0x004800007c20783b */ /* 0x000e680000004200 */
[----:B------:R-:W-:Y:S10]  /*11280*/  MUFU.EX2 R50, R50 ;  /* 0x0000003200327308 */ /* 0x000ff40000000800 */
[----:B------:R-:W5:Y:S01]  /*11290*/  MUFU.EX2 R51, R51 ;  /* 0x0000003300337308 */ /* 0x000f620000000800 */
[----:B----4-:R-:W-:Y:S09]  /*112a0*/  F2FP.BF16.F32.PACK_AB R29, R47, R140 ;  /* 0x0000008c2f1d723e */ /* 0x010ff200000010ff */
[----:B------:R-:W-:Y:S10]  /*112b0*/  MUFU.EX2 R45, R45 ;  /* 0x0000002d002d7308 */ /* 0x000ff40000000800 */
[----:B------:R-:W4:Y:S01]  /*112c0*/  MUFU.EX2 R48, R48 ;  /* 0x0000003000307308 */ /* 0x000f220000000800 */
[----:B-----5:R-:W-:Y:S09]  /*112d0*/  F2FP.BF16.F32.PACK_AB R31, R51, R50 ;  /* 0x00000032331f723e */ /* 0x020ff200000010ff */
[----:B------:R-:W-:Y:S01]  /*112e0*/  MUFU.EX2 R44, R44 ;  /* 0x0000002c002c7308 */ /* 0x000fe20000000800 */
[C---:B------:R-:W-:Y:S06]  /*112f0*/  HMMA.16816.F32.BF16 R104, R28.reuse, R24, R104 ;  /* 0x000000181c68723c */ /* 0x040fec0000041868 */
[C---:B------:R-:W-:Y:S03]  /*11300*/  HMMA.16816.F32.BF16 R100, R28.reuse, R26, R100 ;  /* 0x0000001a1c64723c */ /* 0x040fe60000041864 */
[----:B------:R-:W5:Y:S01]  /*11310*/  MUFU.EX2 R49, R49 ;  /* 0x0000003100317308 */ /* 0x000f620000000800 */
[----:B------:R-:W1:Y:S02]  /*11320*/  LDSM.16.MT88.4 R24, [R125+0x4c00] ;  /* 0x004c00007d18783b */ /* 0x000e640000004200 */
[C---:B--2---:R-:W-:Y:S07]  /*11330*/  HMMA.16816.F32.BF16 R112, R28.reuse, R36, R112 ;  /* 0x000000241c70723c */ /* 0x044fee0000041870 */
[----:B------:R-:W-:Y:S01]  /*11340*/  MUFU.EX2 R54, R54 ;  /* 0x0000003600367308 */ /* 0x000fe20000000800 */
[----:B------:R-:W-:Y:S09]  /*11350*/  HMMA.16816.F32.BF16 R108, R28, R38, R108 ;  /* 0x000000261c6c723c */ /* 0x000ff2000004186c */
[----:B------:R-:W2:Y:S02]  /*11360*/  MUFU.EX2 R55, R55 ;  /* 0x0000003700377308 */ /* 0x000ea40000000800 */
[----:B------:R-:W-:Y:S01]  /*11370*/  FADD.FTZ R36, R130, R91 ;  /* 0x0000005b82247221 */ /* 0x000fe20000010000 */
[----:B----4-:R-:W-:Y:S02]  /*11380*/  F2FP.BF16.F32.PACK_AB R28, R48, R45 ;  /* 0x0000002d301c723e */ /* 0x010fe400000010ff */
[----:B-----5:R-:W-:Y:S01]  /*11390*/  F2FP.BF16.F32.PACK_AB R30, R49, R44 ;  /* 0x0000002c311e723e */ /* 0x020fe200000010ff */
[----:B------:R-:W-:Y:S04]  /*113a0*/  FADD.FTZ R36, R63, R36 ;  /* 0x000000243f247221 */ /* 0x000fe80000010000 */
[----:B------:R-:W-:Y:S01]  /*113b0*/  MUFU.EX2 R58, R58 ;  /* 0x0000003a003a7308 */ /* 0x000fe20000000800 */
[----:B------:R-:W-:Y:S04]  /*113c0*/  FADD.FTZ R19, R19, R36 ;  /* 0x0000002413137221 */ /* 0x000fe80000010000 */
[----:B------:R-:W-:Y:S05]  /*113d0*/  FADD.FTZ R66, R66, R19 ;  /* 0x0000001342427221 */ /* 0x000fea0000010000 */
        /* <DEDUP_REMOVED lines=13> */
[----:B------:R-:W-:Y:S01]  /*114b0*/  FADD.FTZ R135, R135, R134 ;  /* 0x0000008687877221 */ /* 0x000fe20000010000 */
[----:B------:R-:W-:Y:S03]  /*114c0*/  FADD.FTZ R17, R67, R128 ;  /* 0x0000008043117221 */ /* 0x000fe60000010000 */
[----:B------:R-:W-:Y:S01]  /*114d0*/  FADD.FTZ R140, R140, R135 ;  /* 0x000000878c8c7221 */ /* 0x000fe20000010000 */
[----:B------:R-:W-:Y:S03]  /*114e0*/  FADD.FTZ R17, R40, R17 ;  /* 0x0000001128117221 */ /* 0x000fe60000010000 */
[----:B------:R-:W-:Y:S01]  /*114f0*/  MUFU.EX2 R56, R56 ;  /* 0x0000003800387308 */ /* 0x000fe20000000800 */
[C---:B---3--:R-:W-:Y:S03]  /*11500*/  HMMA.16816.F32.BF16 R112, R28.reuse, R20, R112 ;  /* 0x000000141c70723c */ /* 0x048fe60000041870 */
[----:B------:R-:W-:Y:S01]  /*11510*/  FADD.FTZ R47, R47, R140 ;  /* 0x0000008c2f2f7221 */ /* 0x000fe20000010000 */
[----:B------:R-:W-:Y:S02]  /*11520*/  FADD.FTZ R0, R2, R17 ;  /* 0x0000001102007221 */ /* 0x000fe40000010000 */
[C---:B------:R-:W-:Y:S03]  /*11530*/  HMMA.16816.F32.BF16 R108, R28.reuse, R22, R108 ;  /* 0x000000161c6c723c */ /* 0x040fe6000004186c */
[----:B------:R-:W3:Y:S01]  /*11540*/  MUFU.EX2 R37, R6 ;  /* 0x0000000600257308 */ /* 0x000ee20000000800 */
[----:B------:R-:W4:Y:S01]  /*11550*/  LDSM.16.MT88.4 R20, [R124+0x4c00] ;  /* 0x004c00007c14783b */ /* 0x000f220000004200 */
[----:B------:R-:W-:Y:S01]  /*11560*/  FADD.FTZ R50, R50, R47 ;  /* 0x0000002f32327221 */ /* 0x000fe20000010000 */
[C---:B-1----:R-:W-:Y:S07]  /*11570*/  HMMA.16816.F32.BF16 R104, R28.reuse, R32, R104 ;  /* 0x000000201c68723c */ /* 0x042fee0000041868 */
[----:B------:R-:W-:Y:S01]  /*11580*/  MUFU.EX2 R62, R62 ;  /* 0x0000003e003e7308 */ /* 0x000fe20000000800 */
[----:B------:R-:W-:Y:S01]  /*11590*/  FADD.FTZ R0, R41, R0 ;  /* 0x0000000029007221 */ /* 0x000fe20000010000 */
[----:B------:R-:W-:Y:S08]  /*115a0*/  HMMA.16816.F32.BF16 R100, R28, R34, R100 ;  /* 0x000000221c64723c */ /* 0x000ff00000041864 */
[----:B------:R-:W1:Y:S03]  /*115b0*/  MUFU.EX2 R39, R42 ;  /* 0x0000002a00277308 */ /* 0x000e660000000800 */
[----:B------:R-:W-:Y:S01]  /*115c0*/  FADD.FTZ R51, R51, R50 ;  /* 0x0000003233337221 */ /* 0x000fe20000010000 */
[----:B------:R-:W-:Y:S01]  /*115d0*/  FADD.FTZ R17, R45, R0 ;  /* 0x000000002d117221 */ /* 0x000fe20000010000 */
[----:B--2---:R-:W-:Y:S02]  /*115e0*/  F2FP.BF16.F32.PACK_AB R28, R53, R52 ;  /* 0x00000034351c723e */ /* 0x004fe400000010ff */
[----:B------:R-:W-:Y:S01]  /*115f0*/  FADD.FTZ R54, R54, R51 ;  /* 0x0000003336367221 */ /* 0x000fe20000010000 */
[----:B---3--:R-:W-:Y:S02]  /*11600*/  F2FP.BF16.F32.PACK_AB R30, R37, R56 ;  /* 0x00000038251e723e */ /* 0x008fe400000010ff */
[----:B------:R-:W-:Y:S01]  /*11610*/  MUFU.EX2 R43, R43 ;  /* 0x0000002b002b7308 */ /* 0x000fe20000000800 */
[----:B------:R-:W-:Y:S01]  /*11620*/  FADD.FTZ R17, R48, R17 ;  /* 0x0000001130117221 */ /* 0x000fe20000010000 */
[----:B------:R-:W-:Y:S03]  /*11630*/  FADD.FTZ R55, R55, R54 ;  /* 0x0000003637377221 */ /* 0x000fe60000010000 */
[----:B------:R-:W-:Y:S01]  /*11640*/  FADD.FTZ R44, R44, R17 ;  /* 0x000000112c2c7221 */ /* 0x000fe20000010000 */
[----:B------:R-:W-:Y:S04]  /*11650*/  FADD.FTZ R58, R58, R55 ;  /* 0x000000373a3a7221 */ /* 0x000fe80000010000 */
[----:B------:R-:W2:Y:S01]  /*11660*/  MUFU.EX2 R46, R46 ;  /* 0x0000002e002e7308 */ /* 0x000ea20000000800 */
        /* <DEDUP_REMOVED lines=8> */
[C---:B--2---:R-:W-:Y:S01]  /*116f0*/  F2FP.BF16.F32.PACK_AB R31, R46.reuse, R43 ;  /* 0x0000002b2e1f723e */ /* 0x044fe200000010ff */
[----:B------:R-:W-:Y:S02]  /*11700*/  FADD.FTZ R43, R43, R62 ;  /* 0x0000003e2b2b7221 */ /* 0x000fe40000010000 */
[----:B------:R-:W-:Y:S02]  /*11710*/  FADD.FTZ R89, R37, R56 ;  /* 0x0000003825597221 */ /* 0x000fe40000010000 */
[----:B------:R-:W-:Y:S02]  /*11720*/  FADD.FTZ R91, R46, R43 ;  /* 0x0000002b2e5b7221 */ /* 0x000fe40000010000 */
[C---:B------:R-:W-:Y:S06]  /*11730*/  HMMA.16816.F32.BF16 R112, R28.reuse, R24, R112 ;  /* 0x000000181c70723c */ /* 0x040fec0000041870 */
[C---:B------:R-:W-:Y:S06]  /*11740*/  HMMA.16816.F32.BF16 R108, R28.reuse, R26, R108 ;  /* 0x0000001a1c6c723c */ /* 0x040fec000004186c */
[C---:B----4-:R-:W-:Y:S06]  /*11750*/  HMMA.16816.F32.BF16 R104, R28.reuse, R20, R104 ;  /* 0x000000141c68723c */ /* 0x050fec0000041868 */
[----:B------:R-:W-:Y:S01]  /*11760*/  HMMA.16816.F32.BF16 R100, R28, R22, R100 ;  /* 0x000000161c64723c */ /* 0x000fe20000041864 */
[----:B------:R-:W-:Y:S11]  /*11770*/  @!UPT UIADD3 URZ, URZ, URZ, URZ ;  /* 0x0000003f3f3ff290 */ /* 0x000ff6000fffe03f */
[----:B------:R-:W-:Y:S01]  /*11780*/  @!UPT UIADD3 URZ, URZ, URZ, URZ ;  /* 0x0000003f3f3ff290 */ /* 0x000fe2000fffe03f */
[----:B------:R-:W-:Y:S11]  /*11790*/  @P0 BRA `(.L_x_4695) ;  /* 0xffffffcc00c00947 */ /* 0x000ff6000383ffff */
.L_x_4691:
[----:B------:R-:W1:Y:S01]  /*117a0*/  SHFL.BFLY PT, R0, R89, 0x2, 0x1f ;  /* 0x0c401f0059007f89 */ /* 0x000e6200000e0000 */
[----:B------:R-:W2:Y:S01]  /*117b0*/  S2UR UR4, SR_CgaCtaId ;  /* 0x00000000000479c3 */ /* 0x000ea20000008800 */
[----:B------:R-:W-:Y:S01]  /*117c0*/  IMAD.MOV.U32 R5, RZ, RZ, 0x3f800000 ;  /* 0x3f800000ff057424 */ /* 0x000fe200078e00ff */
[----:B------:R-:W-:Y:S01]  /*117d0*/  UMOV UR5, 0x400 ;  /* 0x0000040000057882 */ /* 0x000fe20000000000 */
[----:B------:R-:W3:Y:S01]  /*117e0*/  S2R R7, SR_TID.X ;  /* 0x0000000000077919 */ /* 0x000ee20000002100 */
[----:B------:R-:W-:Y:S01]  /*117f0*/  IMAD.MOV.U32 R6, RZ, RZ, 0x3f800000 ;  /* 0x3f800000ff067424 */ /* 0x000fe200078e00ff */
[----:B------:R-:W4:Y:S01]  /*11800*/  SHFL.BFLY PT, R8, R91, 0x2, 0x1f ;  /* 0x0c401f005b087f89 */ /* 0x000f2200000e0000 */
[----:B------:R-:W5:Y:S01]  /*11810*/  S2R R2, SR_TID.X ;  /* 0x0000000000027919 */ /* 0x000f620000002100 */
[----:B-1----:R-:W-:Y:S01]  /*11820*/  FADD.FTZ R9, R0, R89 ;  /* 0x0000005900097221 */ /* 0x002fe20000010000 */
[----:B--2---:R-:W-:-:S04]  /*11830*/  ULEA UR4, UR4, UR5, 0x18 ;  /* 0x0000000504047291 */ /* 0x004fc8000f8ec03f */
[----:B------:R-:W1:Y:S01]  /*11840*/  SHFL.BFLY PT, R4, R9, 0x1, 0x1f ;  /* 0x0c201f0009047f89 */ /* 0x000e6200000e0000 */
[----:B----4-:R-:W-:Y:S01]  /*11850*/  FADD.FTZ R8, R8, R91 ;  /* 0x0000005b08087221 */ /* 0x010fe20000010000 */
[----:B---3--:R-:W-:-:S04]  /*11860*/  SHF.R.S32.HI R0, RZ, 0x1f, R7 ;  /* 0x0000001fff007819 */ /* 0x008fc80000011407 */
[----:B------:R-:W2:Y:S01]  /*11870*/  SHFL.BFLY PT, R3, R8, 0x1, 0x1f ;  /* 0x0c201f0008037f89 */ /* 0x000ea200000e0000 */
[----:B------:R-:W-:-:S04]  /*11880*/  LEA.HI R0, R0, R7, RZ, 0x2 ;  /* 0x0000000700007211 */ /* 0x000fc800078f10ff */
[----:B------:R-:W-:-:S04]  /*11890*/  SHF.R.S32.HI R0, RZ, 0x2, R0 ;  /* 0x00000002ff007819 */ /* 0x000fc80000011400 */
[----:B------:R-:W-:-:S04]  /*118a0*/  SHF.R.S32.HI R7, RZ, 0x1f, R0 ;  /* 0x0000001fff077819 */ /* 0x000fc80000011400 */
[----:B------:R-:W-:Y:S01]  /*118b0*/  LEA.HI R7, R7, R0, RZ, 0x3 ;  /* 0x0000000007077211 */ /* 0x000fe200078f18ff */
[----:B-1----:R-:W-:-:S03]  /*118c0*/  FADD.FTZ R4, R9, R4 ;  /* 0x0000000409047221 */ /* 0x002fc60000010000 */
[----:B------:R-:W-:Y:S02]  /*118d0*/  LOP3.LUT R9, R7, 0xfffffff8, RZ, 0xc0, !PT ;  /* 0xfffffff807097812 */ /* 0x000fe400078ec0ff */
[----:B-----5:R-:W-:Y:S02]  /*118e0*/  SHF.R.S32.HI R7, RZ, 0x1f, R2 ;  /* 0x0000001fff077819 */ /* 0x020fe40000011402 */
[----:B------:R-:W-:Y:S01]  /*118f0*/  FSETP.NE.FTZ.AND P3, PT, R4, RZ, PT ;  /* 0x000000ff0400720b */ /* 0x000fe20003f75000 */
[----:B--2---:R-:W-:Y:S01]  /*11900*/  FADD.FTZ R3, R8, R3 ;  /* 0x0000000308037221 */ /* 0x004fe20000010000 */
[----:B------:R-:W-:Y:S01]  /*11910*/  IMAD.IADD R9, R0, 0x1, -R9 ;  /* 0x0000000100097824 */ /* 0x000fe200078e0a09 */
[CC--:B------:R-:W-:Y:S02]  /*11920*/  LEA.HI R8, R7.reuse, R2.reuse, RZ, 0x2 ;  /* 0x0000000207087211 */ /* 0x0c0fe400078f10ff */
[----:B------:R-:W-:Y:S02]  /*11930*/  LEA.HI R7, R7, R2, RZ, 0x5 ;  /* 0x0000000207077211 */ /* 0x000fe400078f28ff */
[----:B------:R-:W-:-:S02]  /*11940*/  FSETP.NE.FTZ.AND P2, PT, R3, RZ, PT ;  /* 0x000000ff0300720b */ /* 0x000fc40003f55000 */
[----:B------:R-:W-:Y:S02]  /*11950*/  LEA.HI R10, R9, R9, RZ, 0x1 ;  /* 0x00000009090a7211 */ /* 0x000fe400078f08ff */
[----:B------:R-:W-:Y:S02]  /*11960*/  LOP3.LUT R11, R8, 0xfffffffc, RZ, 0xc0, !PT ;  /* 0xfffffffc080b7812 */ /* 0x000fe400078ec0ff */
[----:B------:R-:W-:Y:S01]  /*11970*/  SHF.R.S32.HI R12, RZ, 0x1, R10 ;  /* 0x00000001ff0c7819 */ /* 0x000fe2000001140a */
[----:B------:R-:W1:Y:S01]  /*11980*/  @P3 MUFU.RCP R5, R4 ;  /* 0x0000000400053308 */ /* 0x000e620000001000 */
[----:B------:R-:W-:Y:S01]  /*11990*/  SHF.R.S32.HI R8, RZ, 0x5, R7 ;  /* 0x00000005ff087819 */ /* 0x000fe20000011407 */
[----:B------:R-:W2:Y:S01]  /*119a0*/  @P3 LDC R17, c[0x0][0x2e8] ;  /* 0x0000ba00ff113b82 */ /* 0x000ea20000000800 */
[----:B------:R-:W-:Y:S01]  /*119b0*/  LOP3.LUT R10, R10, 0x3fffffe, RZ, 0xc0, !PT ;  /* 0x03fffffe0a0a7812 */ /* 0x000fe200078ec0ff */
[----:B------:R-:W-:Y:S01]  /*119c0*/  IMAD.SHL.U32 R13, R12, 0x40, RZ ;  /* 0x000000400c0d7824 */ /* 0x000fe200078e00ff */
[----:B------:R-:W-:-:S02]  /*119d0*/  IADD3 R11, -R11, R2, RZ ;  /* 0x000000020b0b7210 */ /* 0x000fc40007ffe1ff */
[----:B------:R-:W-:Y:S01]  /*119e0*/  LOP3.LUT P0, RZ, R12, 0x2, RZ, 0xc0, !PT ;  /* 0x000000020cff7812 */ /* 0x000fe2000780c0ff */
[----:B------:R-:W3:Y:S01]  /*119f0*/  @P2 MUFU.RCP R6, R3 ;  /* 0x0000000300062308 */ /* 0x000ee20000001000 */
[----:B------:R-:W-:Y:S01]  /*11a00*/  LEA R11, R8, R11, 0x8 ;  /* 0x0000000b080b7211 */ /* 0x000fe200078e40ff */
[----:B------:R-:W-:Y:S01]  /*11a10*/  IMAD.IADD R10, R9, 0x1, -R10 ;  /* 0x00000001090a7824 */ /* 0x000fe200078e0a0a */
[----:B------:R-:W-:Y:S01]  /*11a20*/  LOP3.LUT R13, R13, 0xc0, RZ, 0xc0, !PT ;  /* 0x000000c00d0d7812 */ /* 0x000fe200078ec0ff */
[----:B------:R-:W-:Y:S01]  /*11a30*/  IMAD.MOV.U32 R9, RZ, RZ, -0x10 ;  /* 0xfffffff0ff097424 */ /* 0x000fe200078e00ff */
[----:B------:R-:W-:Y:S01]  /*11a40*/  LOP3.LUT R12, R12, 0x1, RZ, 0xc0, !PT ;  /* 0x000000010c0c7812 */ /* 0x000fe200078ec0ff */
[----:B------:R-:W-:Y:S01]  /*11a50*/  IMAD R10, R10, 0x10, R11 ;  /* 0x000000100a0a7824 */ /* 0x000fe200078e020b */
[----:B------:R-:W-:Y:S01]  /*11a60*/  LEA.HI R13, R13, R13, RZ, 0x1d ;  /* 0x0000000d0d0d7211 */ /* 0x000fe200078fe8ff */
[----:B------:R-:W4:Y:S01]  /*11a70*/  @P3 MUFU.LG2 R4, R4 ;  /* 0x0000000400043308 */ /* 0x000f220000000c00 */
[----:B------:R-:W-:Y:S01]  /*11a80*/  ISETP.NE.U32.AND P1, PT, R12, 0x1, PT ;  /* 0x000000010c00780c */ /* 0x000fe20003f25070 */
[C---:B-1----:R-:W-:Y:S01]  /*11a90*/  FMUL.FTZ R112, R5.reuse, R112 ;  /* 0x0000007005707220 */ /* 0x042fe20000410000 */
[----:B------:R-:W-:Y:S01]  /*11aa0*/  LEA R10, R10, R13, 0x1 ;  /* 0x0000000d0a0a7211 */ /* 0x000fe200078e08ff */
[C---:B------:R-:W-:Y:S01]  /*11ab0*/  FMUL.FTZ R113, R5.reuse, R113 ;  /* 0x0000007105717220 */ /* 0x040fe20000410000 */
[C---:B------:R-:W-:Y:S01]  /*11ac0*/  FMUL.FTZ R108, R5.reuse, R108 ;  /* 0x0000006c056c7220 */ /* 0x040fe20000410000 */
[C---:B------:R-:W-:Y:S01]  /*11ad0*/  FMUL.FTZ R109, R5.reuse, R109 ;  /* 0x0000006d056d7220 */ /* 0x040fe20000410000 */
[----:B------:R-:W-:Y:S01]  /*11ae0*/  LEA R11, R10, UR4, 0x1 ;  /* 0x000000040a0b7c11 */ /* 0x000fe2000f8e08ff */
[----:B------:R-:W-:Y:S01]  /*11af0*/  FMUL.FTZ R104, R5, R104 ;  /* 0x0000006805687220 */ /* 0x000fe20000410000 */
[C---:B---3--:R-:W-:Y:S01]  /*11b00*/  FMUL.FTZ R115, R6.reuse, R115 ;  /* 0x0000007306737220 */ /* 0x048fe20000410000 */
[C---:B------:R-:W-:Y:S01]  /*11b10*/  FMUL.FTZ R114, R6.reuse, R114 ;  /* 0x0000007206727220 */ /* 0x040fe20000410000 */
[C---:B------:R-:W-:Y:S01]  /*11b20*/  FMUL.FTZ R111, R6.reuse, R111 ;  /* 0x0000006f066f7220 */ /* 0x040fe20000410000 */
[C---:B------:R-:W-:Y:S01]  /*11b30*/  FMUL.FTZ R110, R6.reuse, R110 ;  /* 0x0000006e066e7220 */ /* 0x040fe20000410000 */
[----:B------:R-:W-:Y:S01]  /*11b40*/  SEL R9, R9, 0x10, !P1 ;  /* 0x0000001009097807 */ /* 0x000fe20004800000 */
        /* <DEDUP_REMOVED lines=11> */
[----:B------:R-:W1:Y:S01]  /*11c00*/  @P2 LDC R10, c[0x0][0x2e8] ;  /* 0x0000ba00ff0a2b82 */ /* 0x000e620000000800 */
[----:B------:R-:W-:Y:S01]  /*11c10*/  F2FP.BF16.F32.PACK_AB R114, R115, R114 ;  /* 0x000000727372723e */ /* 0x000fe200000010ff */
[----:B------:R-:W-:Y:S01]  /*11c20*/  IMAD.IADD R9, R9, 0x1, R13 ;  /* 0x0000000109097824 */ /* 0x000fe200078e020d */
[----:B------:R-:W-:Y:S01]  /*11c30*/  F2FP.BF16.F32.PACK_AB R108, R109, R108 ;  /* 0x0000006c6d6c723e */ /* 0x000fe200000010ff */
[----:B------:R-:W-:Y:S01]  /*11c40*/  STS [R11], R112 ;  /* 0x000000700b007388 */ /* 0x000fe20000000800 */
[----:B------:R-:W-:Y:S01]  /*11c50*/  F2FP.BF16.F32.PACK_AB R110, R111, R110 ;  /* 0x0000006e6f6e723e */ /* 0x000fe200000010ff */
[----:B------:R-:W3:Y:S01]  /*11c60*/  @P2 MUFU.LG2 R3, R3 ;  /* 0x0000000300032308 */ /* 0x000ee20000000c00 */
[----:B------:R-:W-:Y:S01]  /*11c70*/  F2FP.BF16.F32.PACK_AB R104, R105, R104 ;  /* 0x000000686968723e */ /* 0x000fe200000010ff */
[----:B------:R5:W-:Y:S01]  /*11c80*/  STS [R11+0x200], R114 ;  /* 0x000200720b007388 */ /* 0x000be20000000800 */
[----:B------:R-:W-:Y:S01]  /*11c90*/  F2FP.BF16.F32.PACK_AB R106, R107, R106 ;  /* 0x0000006a6b6a723e */ /* 0x000fe200000010ff */
[----:B------:R-:W-:Y:S01]  /*11ca0*/  ULDC.U8 UR4, c[0x0][0x3d8] ;  /* 0x0000f60000047ab9 */ /* 0x000fe20000000000 */
[----:B------:R-:W-:Y:S01]  /*11cb0*/  F2FP.BF16.F32.PACK_AB R5, R5, R100 ;  /* 0x000000640505723e */ /* 0x000fe200000010ff */
[----:B------:R1:W-:Y:S01]  /*11cc0*/  STS [R15], R108 ;  /* 0x0000006c0f007388 */ /* 0x0003e20000000800 */
[----:B------:R-:W-:Y:S01]  /*11cd0*/  F2FP.BF16.F32.PACK_AB R6, R103, R6 ;  /* 0x000000066706723e */ /* 0x000fe200000010ff */
[----:B----4-:R-:W-:Y:S01]  /*11ce0*/  @P3 FMUL.FTZ R19, R4, 0.69314718246459960938 ;  /* 0x3f31721804133820 */ /* 0x010fe20000410000 */
[----:B------:R-:W-:Y:S01]  /*11cf0*/  ISETP.NE.AND P0, PT, RZ, UR4, PT ;  /* 0x00000004ff007c0c */ /* 0x000fe2000bf05270 */
[----:B------:R4:W-:Y:S01]  /*11d00*/  STS [R15+0x200], R110 ;  /* 0x0002006e0f007388 */ /* 0x0009e20000000800 */
[----:B------:R-:W-:-:S03]  /*11d10*/  MOV R12, 0x7f800000 ;  /* 0x7f800000000c7802 */ /* 0x000fc60000000f00 */
[----:B------:R4:W-:Y:S01]  /*11d20*/  STS [R13], R104 ;  /* 0x000000680d007388 */ /* 0x0009e20000000800 */
[----:B---3--:R-:W-:-:S03]  /*11d30*/  @P2 FMUL.FTZ R4, R3, 0.69314718246459960938 ;  /* 0x3f31721803042820 */ /* 0x008fc60000410000 */
[----:B------:R4:W-:Y:S01]  /*11d40*/  STS [R13+0x200], R106 ;  /* 0x0002006a0d007388 */ /* 0x0009e20000000800 */
[----:B-1----:R-:W-:-:S03]  /*11d50*/  @P2 FFMA.FTZ R12, R69, R10, R4 ;  /* 0x0000000a450c2223 */ /* 0x002fc60000010004 */
[----:B------:R4:W-:Y:S04]  /*11d60*/  STS [R9], R5 ;  /* 0x0000000509007388 */ /* 0x0009e80000000800 */
[----:B------:R4:W-:Y:S01]  /*11d70*/  STS [R9+0x200], R6 ;  /* 0x0002000609007388 */ /* 0x0009e20000000800 */
[----:B-----5:R-:W-:Y:S02]  /*11d80*/  IMAD.MOV.U32 R11, RZ, RZ, 0x7f800000 ;  /* 0x7f800000ff0b7424 */ /* 0x020fe400078e00ff */
[----:B--2---:R-:W-:Y:S01]  /*11d90*/  @P3 FFMA.FTZ R11, R68, R17, R19 ;  /* 0x00000011440b3223 */ /* 0x004fe20000010013 */
[----:B------:R-:W-:Y:S06]  /*11da0*/  @!P0 BRA `(.L_x_4696) ;  /* 0x0000000000248947 */ /* 0x000fec0003800000 */
[----:B----4-:R-:W1:Y:S01]  /*11db0*/  S2R R6, SR_CTAID.Y ;  /* 0x0000000000067919 */ /* 0x010e620000002600 */
        /* <DEDUP_REMOVED lines=8> */
.L_x_4696:
[----:B----4-:R-:W1:Y:S01]  /*11e40*/  S2R R13, SR_CTAID.Z ;  /* 0x00000000000d7919 */ /* 0x010e620000002700 */
[----:B------:R-:W1:Y:S01]  /*11e50*/  LDC R3, c[0x0][0x270] ;  /* 0x00009c00ff037b82 */ /* 0x000e620000000800 */
[----:B------:R-:W1:Y:S07]  /*11e60*/  S2R R6, SR_CTAID.Y ;  /* 0x0000000000067919 */ /* 0x000e6e0000002600 */
[----:B------:R-:W2:Y:S01]  /*11e70*/  LDC R9, c[0x0][0x2c4] ;  /* 0x0000b100ff097b82 */ /* 0x000ea20000000800 */
[----:B-1----:R-:W-:-:S04]  /*11e80*/  IMAD R4, R6, R3, R13 ;  /* 0x0000000306047224 */ /* 0x002fc800078e020d */
[----:B--2---:R-:W-:-:S07]  /*11e90*/  IMAD R9, R4, R9, RZ ;  /* 0x0000000904097224 */ /* 0x004fce00078e02ff */
.L_x_4697:
        /* <DEDUP_REMOVED lines=26> */
.L_x_4699:
[----:B------:R-:W-:Y:S05]  /*12040*/  BSYNC B0 ;  /* 0x0000000000007941 */ /* 0x000fea0003800000 */
.L_x_4698:
[----:B------:R-:W3:Y:S01]  /*12050*/  S2UR UR8, SR_CTAID.X ;  /* 0x00000000000879c3 */ /* 0x000ee20000002500 */
[----:B------:R-:W-:Y:S01]  /*12060*/  SHF.R.S32.HI R7, RZ, 0x1f, R6 ;  /* 0x0000001fff077819 */ /* 0x000fe20000011406 */
[----:B--2---:R2:W4:Y:S01]  /*12070*/  LDS.128 R8, [R122+0x800] ;  /* 0x000800007a087984 */ /* 0x0045220000000c00 */
[----:B------:R-:W-:Y:S01]  /*12080*/  ISETP.NE.AND P1, PT, R116, -0x1, PT ;  /* 0xffffffff7400780c */ /* 0x000fe20003f25270 */
[----:B------:R-:W-:Y:S01]  /*12090*/  ULDC UR5, c[0x0][0x2d0] ;  /* 0x0000b40000057ab9 */ /* 0x000fe20000000800 */
[----:B------:R-:W-:Y:S01]  /*120a0*/  SHF.R.S32.HI R77, RZ, 0x1f, R76 ;  /* 0x0000001fff4d7819 */ /* 0x000fe2000001144c */
[----:B------:R-:W2:Y:S01]  /*120b0*/  LDS.128 R120, [R122] ;  /* 0x000000007a787984 */ /* 0x000ea20000000c00 */
[----:B-1----:R-:W-:Y:S01]  /*120c0*/  IMAD R7, R7, R4, RZ ;  /* 0x0000000407077224 */ /* 0x002fe200078e02ff */
[----:B------:R-:W1:Y:S01]  /*120d0*/  LDC.64 R2, c[0x0][0x298] ;  /* 0x0000a600ff027b82 */ /* 0x000e620000000a00 */
[----:B------:R-:W-:Y:S01]  /*120e0*/  ISETP.GE.AND P0, PT, R76, UR5, PT ;  /* 0x000000054c007c0c */ /* 0x000fe2000bf06270 */
[----:B------:R-:W-:Y:S01]  /*120f0*/  BSSY B0, `(.L_x_4700) ;  /* 0x0000023000007945 */ /* 0x000fe20003800000 */
[----:B------:R-:W-:-:S02]  /*12100*/  IMAD R5, R6, R5, R7 ;  /* 0x0000000506057224 */ /* 0x000fc400078e0207 */
[----:B------:R-:W-:Y:S01]  /*12110*/  IMAD.WIDE.U32 R6, R6, R4, RZ ;  /* 0x0000000406067225 */ /* 0x000fe200078e00ff */
[----:B---3--:R-:W-:-:S04]  /*12120*/  USHF.L.U32 UR8, UR8, 0x6, URZ ;  /* 0x0000000608087899 */ /* 0x008fc8000800063f */
[----:B------:R-:W-:Y:S01]  /*12130*/  USHF.R.S32.HI UR4, URZ, 0x1f, UR8 ;  /* 0x0000001f3f047899 */ /* 0x000fe20008011408 */
[----:B-1----:R-:W-:-:S04]  /*12140*/  IMAD.WIDE.U32 R16, R116, R2, RZ ;  /* 0x0000000274107225 */ /* 0x002fc800078e00ff */
[----:B------:R-:W-:Y:S01]  /*12150*/  IMAD.WIDE.U32 R14, R2, UR8, R76 ;  /* 0x00000008020e7c25 */ /* 0x000fe2000f8e004c */
[----:B------:R-:W-:-:S03]  /*12160*/  SEL R6, R6, R16, !P1 ;  /* 0x0000001006067207 */ /* 0x000fc60004800000 */
[----:B------:R-:W-:Y:S01]  /*12170*/  IMAD R4, R2, UR4, RZ ;  /* 0x0000000402047c24 */ /* 0x000fe2000f8e02ff */
[----:B------:R-:W-:Y:S01]  /*12180*/  ULDC.64 UR4, c[0x0][0x2a0] ;  /* 0x0000a80000047ab9 */ /* 0x000fe20000000a00 */
[----:B------:R-:W-:Y:S01]  /*12190*/  IMAD R116, R116, R3, R17 ;  /* 0x0000000374747224 */ /* 0x000fe200078e0211 */
[----:B------:R-:W-:Y:S01]  /*121a0*/  IADD3 R17, R98, -UR8, RZ ;  /* 0x8000000862117c10 */ /* 0x000fe2000fffe0ff */
[----:B------:R-:W-:Y:S01]  /*121b0*/  @!P1 IMAD.IADD R116, R7, 0x1, R5 ;  /* 0x0000000107749824 */ /* 0x000fe200078e0205 */
[----:B------:R-:W-:Y:S01]  /*121c0*/  IADD3 R6, P1, R6, R14, RZ ;  /* 0x0000000e06067210 */ /* 0x000fe20007f3e0ff */
[----:B------:R-:W-:Y:S01]  /*121d0*/  IMAD R7, R3, UR8, R4 ;  /* 0x0000000803077c24 */ /* 0x000fe2000f8e0204 */
[----:B------:R-:W-:Y:S01]  /*121e0*/  SHF.R.S32.HI R5, RZ, 0x1f, R13 ;  /* 0x0000001fff057819 */ /* 0x000fe2000001140d */
[----:B------:R-:W-:-:S03]  /*121f0*/  VIADD R4, R0, 0x20 ;  /* 0x0000002000047836 */ /* 0x000fc60000000000 */
[----:B------:R-:W-:Y:S01]  /*12200*/  IADD3.X R7, R116, R15, R7, P1, !PT ;  /* 0x0000000f74077210 */ /* 0x000fe20000ffe407 */
[----:B------:R-:W-:Y:S01]  /*12210*/  IMAD R12, R5, UR4, RZ ;  /* 0x00000004050c7c24 */ /* 0x000fe2000f8e02ff */
[-C--:B------:R-:W-:Y:S02]  /*12220*/  ISETP.GE.OR P1, PT, R4, R17.reuse, P0 ;  /* 0x000000110400720c */ /* 0x080fe40000726670 */
[----:B------:R-:W-:Y:S01]  /*12230*/  ISETP.GE.OR P0, PT, R0, R17, P0 ;  /* 0x000000110000720c */ /* 0x000fe20000706670 */
[C---:B------:R-:W-:Y:S01]  /*12240*/  IMAD R4, R13.reuse, UR5, R12 ;  /* 0x000000050d047c24 */ /* 0x040fe2000f8e020c */
[----:B------:R-:W-:Y:S01]  /*12250*/  SHF.R.S32.HI R5, RZ, 0x1f, R0 ;  /* 0x0000001fff057819 */ /* 0x000fe20000011400 */
[----:B------:R-:W-:-:S05]  /*12260*/  IMAD.WIDE.U32 R6, R13, UR4, R6 ;  /* 0x000000040d067c25 */ /* 0x000fca000f8e0006 */
[----:B------:R-:W-:-:S05]  /*12270*/  IADD3 R13, R4, R7, RZ ;  /* 0x00000007040d7210 */ /* 0x000fca0007ffe0ff */
[----:B--2-4-:R-:W-:Y:S05]  /*12280*/  @P0 BRA `(.L_x_4701) ;  /* 0x0000000000240947 */ /* 0x014fea0003800000 */
        /* <DEDUP_REMOVED lines=9> */
.L_x_4701:
[----:B------:R-:W-:Y:S05]  /*12320*/  BSYNC B0 ;  /* 0x0000000000007941 */ /* 0x000fea0003800000 */
.L_x_4700:
[----:B------:R-:W-:Y:S05]  /*12330*/  @P1 EXIT ;  /* 0x000000000000194d */ /* 0x000fea0003800000 */
        /* <DEDUP_REMOVED lines=12> */
.L_x_4702:
        /* <DEDUP_REMOVED lines=16> */
.L_x_5378:


//--------------------- .text._ZN5flash24flash_fwd_splitkv_kernelI23Flash_fwd_kernel_traitsILi32ELi64ELi128ELi4ELb0ELb0EN7cutlass10bfloat16_tE19Flash_kernel_traitsILi32ELi64ELi128ELi4ES3_EELb1ELb0ELb1ELb0ELb0ELb1ELb0ELb1EEEvNS_16Flash_fwd_paramsE --------------------------
	.section	.text._ZN5flash24flash_fwd_splitkv_kernelI23Flash_fwd_kernel_traitsILi32ELi64ELi128ELi4ELb0ELb0EN7cutlass10bfloat16_tE19Flash_kernel_traitsILi32ELi64ELi128ELi4ES3_EELb1ELb0ELb1ELb0ELb0ELb1ELb0ELb1EEEvNS_16Flash_fwd_paramsE,"ax",@progbits
	.align	128
        .global         _ZN5flash24flash_fwd_splitkv_kernelI23Flash_fwd_kernel_traitsILi32ELi64ELi128ELi4ELb0ELb0EN7cutlass10bfloat16_tE19Flash_kernel_traitsILi32ELi64ELi128ELi4ES3_EELb1ELb0ELb1ELb0ELb0ELb1ELb0ELb1EEEvNS_16Flash_fwd_paramsE
        .type           _ZN5flash24flash_fwd_splitkv_kernelI23Flash_fwd_kernel_traitsILi32ELi64ELi128ELi4ELb0ELb0EN7cutlass10bfloat16_tE19Flash_kernel_traitsILi32ELi64ELi128ELi4ES3_EELb1ELb0ELb1ELb0ELb0ELb1ELb0ELb1EEEvNS_16Flash_fwd_paramsE,@function
        .size           _ZN5flash24flash_fwd_splitkv_kernelI23Flash_fwd_kernel_traitsILi32ELi64ELi128ELi4ELb0ELb0EN7cutlass10bfloat16_tE19Flash_kernel_traitsILi32ELi64ELi128ELi4ES3_EELb1ELb0ELb1ELb0ELb0ELb1ELb0ELb1EEEvNS_16Flash_fwd_paramsE,(.L_x_5379 - _ZN5flash24flash_fwd_splitkv_kernelI23Flash_fwd_kernel_traitsILi32ELi64ELi128ELi4ELb0ELb0EN7cutlass10bfloat16_tE19Flash_kernel_traitsILi32ELi64ELi128ELi4ES3_EELb1ELb0ELb1ELb0ELb0ELb1ELb0ELb1EEEvNS_16Flash_fwd_paramsE)
        .other          _ZN5flash24flash_fwd_splitkv_kernelI23Flash_fwd_kernel_traitsILi32ELi64ELi128ELi4ELb0ELb0EN7cutlass10bfloat16_tE19Flash_kernel_traitsILi32ELi64ELi128ELi4ES3_EELb1ELb0ELb1ELb0ELb0ELb1ELb0ELb1EEEvNS_16Flash_fwd_paramsE,@"STO_CUDA_ENTRY STV_DEFAULT"
_ZN5flash24flash_fwd_splitkv_kernelI23Flash_fwd_kernel_traitsILi32ELi64ELi128ELi4ELb0ELb0EN7cutlass10bfloat16_tE19Flash_kernel_traitsILi32ELi64ELi128ELi4ES3_EELb1ELb0ELb1ELb0ELb0ELb1ELb0ELb1EEEvNS_16Flash_fwd_paramsE:
.text._ZN5flash24flash_fwd_splitkv_kernelI23Flash_fwd_kernel_traitsILi32ELi64ELi128ELi4ELb0ELb0EN7cutlass10bfloat16_tE19Flash_kernel_traitsILi32ELi64ELi128ELi4ES3_EELb1ELb0ELb1ELb0ELb0ELb1ELb0ELb1EEEvNS_16Flash_fwd_paramsE:
        /* <DEDUP_REMOVED lines=41> */
.L_x_4703:
[----:B------:R-:W1:Y:S02]  /*0290*/  LDC R7, c[0x0][0x2c8] ;  /* 0x0000b200ff077b82 */ /* 0x000e640000000800 */
.L_x_4704:
        /* <DEDUP_REMOVED lines=42> */
[----:B------:R-:W-:Y:S01]  /*0540*/  IMAD.IADD R116, R116, 0x1, -R59 ;  /* 0x0000000174747824 */ /* 0x000fe200078e0a3b */
[----:B------:R-:W-:Y:S01]  /*0550*/  ULDC UR5, c[0x0][0x2c4] ;  /* 0x0000b10000057ab9 */ /* 0x000fe20000000800 */
[----:B------:R-:W-:Y:S01]  /*0560*/  BSSY B0, `(.L_x_4706) ;  /* 0x000002e000007945 */ /* 0x000fe20003800000 */
[----:B------:R-:W-:-:S03]  /*0570*/  LOP3.LUT R0, R6, 0xfffffffc, RZ, 0xc0, !PT ;  /* 0xfffffffc06007812 */ /* 0x000fc600078ec0ff */
[----:B------:R-:W2:Y:S02]  /*0580*/  @!P0 LDC.64 R2, c[0x0][0x290] ;  /* 0x0000a400ff028b82 */ /* 0x000ea40000000a00 */
[----:B------:R-:W-:-:S05]  /*0590*/  IMAD.IADD R0, R51, 0x1, -R0 ;  /* 0x0000000133007824 */ /* 0x000fca00078e0a00 */
[----:B------:R-:W-:Y:S01]  /*05a0*/  ISETP.NE.AND P3, PT, R0, RZ, PT ;  /* 0x000000ff0000720c */ /* 0x000fe20003f65270 */
[----:B-1----:R-:W-:-:S04]  /*05b0*/  @P0 IMAD.WIDE.U32 R10, R117, R4, RZ ;  /* 0x00000004750a0225 */ /* 0x002fc800078e00ff */
[----:B------:R-:W-:Y:S01]  /*05c0*/  IMAD R12, R7, R4, RZ ;  /* 0x00000004070c7224 */ /* 0x000fe200078e02ff */
[----:B------:R-:W-:Y:S01]  /*05d0*/  SHF.R.S32.HI R7, RZ, 0x2, R6 ;  /* 0x00000002ff077819 */ /* 0x000fe20000011406 */
[-C--:B------:R-:W-:Y:S02]  /*05e0*/  @P0 IMAD R117, R117, R5.reuse, R11 ;  /* 0x0000000575750224 */ /* 0x080fe400078e020b */
[----:B------:R-:W-:Y:S01]  /*05f0*/  IMAD R12, R59, R5, R12 ;  /* 0x000000053b0c7224 */ /* 0x000fe200078e020c */
[----:B------:R-:W-:Y:S01]  /*0600*/  ISETP.GE.OR P3, PT, R7, R116, P3 ;  /* 0x000000740700720c */ /* 0x000fe20001f66670 */
[-C--:B--2---:R-:W-:Y:S02]  /*0610*/  @!P0 IMAD R8, R61, R2.reuse, RZ ;  /* 0x000000023d088224 */ /* 0x084fe400078e02ff */
[----:B------:R-:W-:-:S04]  /*0620*/  @!P0 IMAD.WIDE.U32 R14, R17, R2, RZ ;  /* 0x00000002110e8225 */ /* 0x000fc800078e00ff */
[C---:B------:R-:W-:Y:S02]  /*0630*/  @!P0 IMAD R3, R17.reuse, R3, R8 ;  /* 0x0000000311038224 */ /* 0x040fe400078e0208 */
[----:B------:R-:W-:Y:S02]  /*0640*/  IMAD.SHL.U32 R8, R0, 0x8, RZ ;  /* 0x0000000800087824 */ /* 0x000fe400078e00ff */
[----:B------:R-:W-:Y:S02]  /*0650*/  IMAD R2, R17, UR8, R124 ;  /* 0x0000000811027c24 */ /* 0x000fe4000f8e027c */
[----:B------:R-:W-:Y:S01]  /*0660*/  @!P0 IMAD.MOV.U32 R10, RZ, RZ, R14 ;  /* 0x000000ffff0a8224 */ /* 0x000fe200078e000e */
[----:B------:R-:W-:Y:S01]  /*0670*/  SHF.R.S32.HI R9, RZ, 0x1f, R8 ;  /* 0x0000001fff097819 */ /* 0x000fe20000011408 */
[----:B------:R-:W-:Y:S01]  /*0680*/  @!P0 IMAD.IADD R117, R15, 0x1, R3 ;  /* 0x000000010f758824 */ /* 0x000fe200078e0203 */
[----:B------:R-:W-:Y:S01]  /*0690*/  ISETP.GE.AND P1, PT, R8, UR4, PT ;  /* 0x0000000408007c0c */ /* 0x000fe2000bf26270 */
[----:B------:R-:W-:Y:S01]  /*06a0*/  IMAD R2, R2, UR5, R59 ;  /* 0x0000000502027c24 */ /* 0x000fe2000f8e023b */
[----:B------:R-:W-:Y:S01]  /*06b0*/  SHF.R.S32.HI R3, RZ, 0x1f, R124 ;  /* 0x0000001fff037819 */ /* 0x000fe2000001147c */
[----:B------:R-:W-:Y:S01]  /*06c0*/  IMAD.WIDE.U32 R16, R59, R4, R8 ;  /* 0x000000043b107225 */ /* 0x000fe200078e0008 */
[----:B------:R-:W-:Y:S01]  /*06d0*/  ULDC.64 UR4, c[0x0][0x2a0] ;  /* 0x0000a80000047ab9 */ /* 0x000fe20000000a00 */
[----:B------:R-:W-:-:S02]  /*06e0*/  IADD3 R9, R7, 0x20, RZ ;  /* 0x0000002007097810 */ /* 0x000fc40007ffe0ff */
[----:B------:R-:W-:Y:S01]  /*06f0*/  IMAD R3, R3, UR4, RZ ;  /* 0x0000000403037c24 */ /* 0x000fe2000f8e02ff */
[----:B------:R-:W-:Y:S02]  /*0700*/  IADD3 R10, P2, R10, R16, RZ ;  /* 0x000000100a0a7210 */ /* 0x000fe40007f5e0ff */
[-C--:B------:R-:W-:Y:S01]  /*0710*/  ISETP.GE.AND P0, PT, R9, R116.reuse, PT ;  /* 0x000000740900720c */ /* 0x080fe20003f06270 */
[C---:B------:R-:W-:Y:S01]  /*0720*/  IMAD R3, R124.reuse, UR5, R3 ;  /* 0x000000057c037c24 */ /* 0x040fe2000f8e0203 */
[----:B------:R-:W-:Y:S02]  /*0730*/  IADD3.X R11, R117, R17, R12, P2, !PT ;  /* 0x00000011750b7210 */ /* 0x000fe400017fe40c */
[-C--:B------:R-:W-:Y:S02]  /*0740*/  ISETP.GE.OR P2, PT, R7, R116.reuse, P1 ;  /* 0x000000740700720c */ /* 0x080fe40000f46670 */
[----:B------:R-:W-:Y:S01]  /*0750*/  ISETP.GE.OR P4, PT, R9, R116, P1 ;  /* 0x000000740900720c */ /* 0x000fe20000f86670 */
[----:B------:R-:W-:Y:S01]  /*0760*/  IMAD.WIDE.U32 R10, R124, UR4, R10 ;  /* 0x000000047c0a7c25 */ /* 0x000fe2000f8e000a */
[----:B------:R-:W-:-:S02]  /*0770*/  IADD3 R6, P1, R2, R7, RZ ;  /* 0x0000000702067210 */ /* 0x000fc40007f3e0ff */
[----:B------:R-:W-:Y:S02]  /*0780*/  SHF.R.S32.HI R9, RZ, 0x1f, R7 ;  /* 0x0000001fff097819 */ /* 0x000fe40000011407 */
        /* <DEDUP_REMOVED lines=11> */
.L_x_4707:
[----:B------:R-:W-:Y:S05]  /*0840*/  BSYNC B0 ;  /* 0x0000000000007941 */ /* 0x000fea0003800000 */
.L_x_4706:
        /* <DEDUP_REMOVED lines=13> */
.L_x_4709:
[----:B------:R-:W-:Y:S05]  /*0920*/  BSYNC B0 ;  /* 0x0000000000007941 */ /* 0x000fea0003800000 */
.L_x_4708:
        /* <DEDUP_REMOVED lines=11> */
.L_x_4705:
        /* <DEDUP_REMOVED lines=22> */
.L_x_4710:
        /* <DEDUP_REMOVED lines=46> */
[----:B---3--:R-:W-:-:S12]  /*0e20*/  IMAD R15, R8, R6, R11 ;  /* 0x00000006080f7224 */ /* 0x008fd800078e020b */
        /* <DEDUP_REMOVED lines=20> */
[----:B--2---:R-:W-:-:S02]  /*0f70*/  IMAD R6, R9, R134, RZ ;  /* 0x0000008609067224 */ /* 0x004fc400078e02ff */
[----:B------:R-:W-:-:S04]  /*0f80*/  IMAD.WIDE.U32 R12, R15, R134, R12 ;  /* 0x000000860f0c7225 */ /* 0x000fc800078e000c */
[----:B------:R-:W-:Y:S02]  /*0f90*/  IMAD R6, R15, R135, R6 ;  /* 0x000000870f067224 */ /* 0x000fe400078e0206 */
[----:B------:R-:W-:-:S03]  /*0fa0*/  IMAD.MOV.U32 R16, RZ, RZ, R12 ;  /* 0x000000ffff107224 */ /* 0x000fc600078e000c */
[----:B-----5:R-:W-:Y:S01]  /*0fb0*/  IADD3 R17, R13, R6, RZ ;  /* 0x000000060d117210 */ /* 0x020fe20007ffe0ff */
        /* <DEDUP_REMOVED lines=9> */
.L_x_4711:
        /* <DEDUP_REMOVED lines=48> */
.L_x_4713:
        /* <DEDUP_REMOVED lines=32> */
.L_x_4712:
[----:B------:R1:W5:Y:S01]  /*1550*/  @P5 LDG.E R48, desc[UR6][R132.64] ;  /* 0x0000000684305981 */ /* 0x000362000c1e1900 */
[----:B------:R-:W-:Y:S01]  /*1560*/  ISETP.NE.AND P0, PT, R117, -0x1, PT ;  /* 0xffffffff7500780c */ /* 0x000fe20003f05270 */
[----:B------:R-:W2:Y:S01]  /*1570*/  LDC.64 R2, c[0x0][0x240] ;  /* 0x00009000ff027b82 */ /* 0x000ea20000000a00 */
[----:B------:R-:W-:Y:S01]  /*1580*/  SHF.R.S32.HI R12, RZ, 0x1f, R51 ;  /* 0x0000001fff0c7819 */ /* 0x000fe20000011433 */
[----:B------:R-:W-:Y:S01]  /*1590*/  ULDC.64 UR4, c[0x0][0x268] ;  /* 0x00009a0000047ab9 */ /* 0x000fe20000000a00 */
[----:B------:R-:W-:Y:S02]  /*15a0*/  SHF.R.S32.HI R85, RZ, 0x1f, R68 ;  /* 0x0000001fff557819 */ /* 0x000fe40000011444 */
[CC--:B------:R-:W-:Y:S02]  /*15b0*/  LEA.HI R25, R12.reuse, R51.reuse, RZ, 0x2 ;  /* 0x000000330c197211 */ /* 0x0c0fe400078f10ff */
[----:B------:R-:W-:Y:S01]  /*15c0*/  LEA.HI R66, R12, R51, RZ, 0x3 ;  /* 0x000000330c427211 */ /* 0x000fe200078f18ff */
[----:B------:R-:W3:Y:S01]  /*15d0*/  LDC R74, c[0x0][0x2e0] ;  /* 0x0000b800ff4a7b82 */ /* 0x000ee20000000800 */
[----:B------:R-:W-:-:S02]  /*15e0*/  SHF.R.S32.HI R126, RZ, 0x2, R25 ;  /* 0x00000002ff7e7819 */ /* 0x000fc40000011419 */
[C---:B------:R-:W-:Y:S02]  /*15f0*/  LOP3.LUT R8, R25.reuse, 0xfffffffc, RZ, 0xc0, !PT ;  /* 0xfffffffc19087812 */ /* 0x040fe400078ec0ff */
[----:B------:R-:W-:Y:S02]  /*1600*/  LEA.HI R25, R25, R126, RZ, 0x1 ;  /* 0x0000007e19197211 */ /* 0x000fe400078f08ff */
[CC--:B------:R-:W-:Y:S01]  /*1610*/  LEA.HI R57, R12.reuse, R51.reuse, RZ, 0x5 ;  /* 0x000000330c397211 */ /* 0x0c0fe200078f28ff */
[----:B------:R-:W4:Y:S01]  /*1620*/  @!P0 LDC.64 R6, c[0x0][0x228] ;  /* 0x00008a00ff068b82 */ /* 0x000f220000000a00 */
[----:B------:R-:W-:Y:S01]  /*1630*/  LOP3.LUT R25, R25, 0x7fffffe, RZ, 0xc0, !PT ;  /* 0x07fffffe19197812 */ /* 0x000fe200078ec0ff */
[----:B------:R-:W-:Y:S01]  /*1640*/  IMAD.IADD R8, R51, 0x1, -R8 ;  /* 0x0000000133087824 */ /* 0x000fe200078e0a08 */
[----:B------:R-:W-:Y:S02]  /*1650*/  LEA.HI R65, R12, R51, RZ, 0x4 ;  /* 0x000000330c417211 */ /* 0x000fe400078f20ff */
[----:B------:R-:W-:Y:S01]  /*1660*/  SHF.R.S32.HI R60, RZ, 0x3, R66 ;  /* 0x00000003ff3c7819 */ /* 0x000fe20000011442 */
[----:B------:R-:W-:Y:S01]  /*1670*/  IMAD.IADD R108, R126, 0x1, -R25 ;  /* 0x000000017e6c7824 */ /* 0x000fe200078e0a19 */
[----:B------:R-:W-:Y:S01]  /*1680*/  LOP3.LUT R64, R65, 0xfffffff0, RZ, 0xc0, !PT ;  /* 0xfffffff041407812 */ /* 0x000fe200078ec0ff */
[----:B--2--5:R-:W-:Y:S01]  /*1690*/  @P0 IMAD.WIDE.U32 R16, R117, R2, RZ ;  /* 0x0000000275100225 */ /* 0x024fe200078e00ff */
[----:B------:R-:W2:Y:S01]  /*16a0*/  LDC.64 R122, c[0x0][0x250] ;  /* 0x00009400ff7a7b82 */ /* 0x000ea20000000a00 */
[----:B------:R-:W-:-:S02]  /*16b0*/  SHF.R.S32.HI R127, RZ, 0x1f, R126 ;  /* 0x0000001fff7f7819 */ /* 0x000fc4000001147e */
[----:B------:R-:W-:Y:S01]  /*16c0*/  @P0 IMAD.MOV.U32 R12, RZ, RZ, R16 ;  /* 0x000000ffff0c0224 */ /* 0x000fe200078e0010 */
[----:B------:R-:W-:Y:S01]  /*16d0*/  LEA.HI R85, R85, R68, RZ, 0x7 ;  /* 0x0000004455557211 */ /* 0x000fe200078f38ff */
[----:B------:R-:W-:Y:S01]  /*16e0*/  IMAD.SHL.U32 R76, R8, 0x8, RZ ;  /* 0x00000008084c7824 */ /* 0x000fe200078e00ff */
[----:B------:R-:W-:Y:S01]  /*16f0*/  SHF.R.S32.HI R125, RZ, 0x1f, R124 ;  /* 0x0000001fff7d7819 */ /* 0x000fe2000001147c */
[----:B------:R-:W-:Y:S01]  /*1700*/  IMAD.SHL.U32 R23, R60, 0x40, RZ ;  /* 0x000000403c177824 */ /* 0x000fe200078e00ff */
[----:B------:R-:W-:Y:S01]  /*1710*/  SHF.R.S32.HI R85, RZ, 0x7, R85 ;  /* 0x00000007ff557819 */ /* 0x000fe20000011455 */
[----:B------:R-:W-:Y:S01]  /*1720*/  @P0 IMAD R17, R117, R3, R17 ;  /* 0x0000000375110224 */ /* 0x000fe200078e0211 */
[----:B------:R-:W-:Y:S01]  /*1730*/  SHF.R.S32.HI R77, RZ, 0x1f, R76 ;  /* 0x0000001fff4d7819 */ /* 0x000fe2000001144c */
[----:B------:R-:W-:Y:S01]  /*1740*/  IMAD.IADD R64, R51, 0x1, -R64 ;  /* 0x0000000133407824 */ /* 0x000fe200078e0a40 */
[----:B------:R-:W-:Y:S01]  /*1750*/  LOP3.LUT R23, R23, 0xc0, RZ, 0xc0, !PT ;  /* 0x000000c017177812 */ /* 0x000fe200078ec0ff */
[----:B------:R-:W-:Y:S01]  /*1760*/  IMAD.WIDE R20, R21, 0x40, R126 ;  /* 0x0000004015147825 */ /* 0x000fe200078e027e */
[----:B------:R-:W-:-:S02]  /*1770*/  VIMNMX R85, RZ, R85, !PT ;  /* 0x00000055ff557248 */ /* 0x000fc40007fe0100 */
[----:B------:R-:W-:Y:S01]  /*1780*/  LOP3.LUT R14, R23, 0x18, R76, 0xf8, !PT ;  /* 0x00000018170e7812 */ /* 0x000fe200078ef84c */
[-C--:B----4-:R-:W-:Y:S01]  /*1790*/  @!P0 IMAD R16, R61, R6.reuse, RZ ;  /* 0x000000063d108224 */ /* 0x090fe200078e02ff */
[----:B------:R-:W-:Y:S01]  /*17a0*/  SHF.R.U32.HI R23, RZ, 0x3, R23 ;  /* 0x00000003ff177819 */ /* 0x000fe20000011617 */
[C---:B------:R-:W-:Y:S01]  /*17b0*/  @!P0 IMAD.WIDE.U32 R24, R63.reuse, R6, RZ ;  /* 0x000000063f188225 */ /* 0x040fe200078e00ff */
[----:B------:R-:W-:Y:S02]  /*17c0*/  LEA.HI R62, R64, R64, RZ, 0x1 ;  /* 0x00000040403e7211 */ /* 0x000fe400078f08ff */
[----:B------:R-:W-:Y:S01]  /*17d0*/  LOP3.LUT R23, R14, R23, RZ, 0x3c, !PT ;  /* 0x000000170e177212 */ /* 0x000fe200078e3cff */
[----:B------:R-:W-:Y:S01]  /*17e0*/  @!P0 IMAD R7, R63, R7, R16 ;  /* 0x000000073f078224 */ /* 0x000fe200078e0210 */
[----:B------:R-:W-:Y:S01]  /*17f0*/  SHF.R.S32.HI R6, RZ, 0x1f, R62 ;  /* 0x0000001fff067819 */ /* 0x000fe2000001143e */
[----:B------:R-:W-:Y:S01]  /*1800*/  @!P0 IMAD.MOV.U32 R12, RZ, RZ, R24 ;  /* 0x000000ffff0c8224 */ /* 0x000fe200078e0018 */
[----:B---3--:R-:W-:Y:S01]  /*1810*/  LEA.HI R74, R74, R74, RZ, 0x1 ;  /* 0x0000004a4a4a7211 */ /* 0x008fe200078f08ff */
[----:B------:R-:W-:Y:S01]  /*1820*/  @!P0 IMAD.IADD R17, R25, 0x1, R7 ;  /* 0x0000000119118824 */ /* 0x000fe200078e0207 */
[C---:B------:R-:W-:Y:S01]  /*1830*/  IADD3 R18, P0, R76.reuse, R10, RZ ;  /* 0x0000000a4c127210 */ /* 0x040fe20007f1e0ff */
[----:B------:R-:W-:Y:S01]  /*1840*/  IMAD R14, R21, R2, RZ ;  /* 0x00000002150e7224 */ /* 0x000fe200078e02ff */
[----:B------:R-:W-:Y:S01]  /*1850*/  IADD3 R16, P2, R76, R12, RZ ;  /* 0x0000000c4c107210 */ /* 0x000fe20007f5e0ff */
[----:B------:R-:W-:Y:S01]  /*1860*/  IMAD R7, R5, UR4, RZ ;  /* 0x0000000405077c24 */ /* 0x000fe2000f8e02ff */
[----:B------:R-:W-:Y:S01]  /*1870*/  SHF.R.S32.HI R21, RZ, 0x1, R62 ;  /* 0x00000001ff157819 */ /* 0x000fe2000001143e */
[C---:B------:R-:W-:Y:S01]  /*1880*/  IMAD.X R19, R77.reuse, 0x1, R19, P0 ;  /* 0x000000014d137824 */ /* 0x040fe200000e0613 */
[----:B------:R-:W-:Y:S01]  /*1890*/  IADD3 R128, P0, R126, R15, RZ ;  /* 0x0000000f7e807210 */ /* 0x000fe20007f1e0ff */
[----:B------:R-:W-:Y:S01]  /*18a0*/  IMAD.X R17, R77, 0x1, R17, P2 ;  /* 0x000000014d117824 */ /* 0x000fe200010e0611 */
[----:B------:R-:W-:Y:S01]  /*18b0*/  LEA.HI R6, R6, R21, RZ, 0x2 ;  /* 0x0000001506067211 */ /* 0x000fe200078f10ff */
[----:B------:R-:W-:Y:S01]  /*18c0*/  IMAD.SHL.U32 R8, R8, 0x4, RZ ;  /* 0x0000000408087824 */ /* 0x000fe200078e00ff */
[----:B------:R-:W-:Y:S01]  /*18d0*/  SHF.R.S32.HI R71, RZ, 0x1, R74 ;  /* 0x00000001ff477819 */ /* 0x000fe2000001144a */
[----:B------:R-:W-:Y:S01]  /*18e0*/  IMAD.X R9, R127, 0x1, R9, P0 ;  /* 0x000000017f097824 */ /* 0x000fe200000e0609 */
[----:B------:R-:W-:Y:S01]  /*18f0*/  IADD3 R110, P0, R76, R4, RZ ;  /* 0x000000044c6e7210 */ /* 0x000fe20007f1e0ff */
[----:B------:R-:W-:Y:S01]  /*1900*/  IMAD R3, R20, R3, R14 ;  /* 0x0000000314037224 */ /* 0x000fe200078e020e */
[----:B------:R-:W-:Y:S01]  /*1910*/  LOP3.LUT R58, R6, 0xfffffffc, RZ, 0xc0, !PT ;  /* 0xfffffffc063a7812 */ /* 0x000fe200078ec0ff */
[----:B------:R-:W-:Y:S01]  /*1920*/  IMAD R7, R0, UR5, R7 ;  /* 0x0000000500077c24 */ /* 0x000fe2000f8e0207 */
[----:B------:R-:W-:Y:S01]  /*1930*/  SHF.R.S32.HI R57, RZ, 0x5, R57 ;  /* 0x00000005ff397819 */ /* 0x000fe20000011439 */
[----:B------:R-:W-:Y:S01]  /*1940*/  IMAD.X R111, R77, 0x1, R13, P0 ;  /* 0x000000014d6f7824 */ /* 0x000fe200000e060d */
[----:B------:R-:W-:Y:S01]  /*1950*/  ISETP.GT.AND P0, PT, R50, R85, PT ;  /* 0x000000553200720c */ /* 0x000fe20003f04270 */
[----:B------:R-:W-:Y:S01]  /*1960*/  IMAD.WIDE.U32 R18, R0, UR4, R18 ;  /* 0x0000000400127c25 */ /* 0x000fe2000f8e0012 */
[----:B------:R-:W-:Y:S01]  /*1970*/  ULDC.64 UR4, c[0x0][0x258] ;  /* 0x0000960000047ab9 */ /* 0x000fe20000000a00 */
[----:B------:R-:W-:-:S02]  /*1980*/  IADD3 R58, R21, -R58, RZ ;  /* 0x8000003a153a7210 */ /* 0x000fc40007ffe0ff */
[----:B------:R-:W-:Y:S01]  /*1990*/  IMAD.WIDE.U32 R16, R20, R2, R16 ;  /* 0x0000000214107225 */ /* 0x000fe200078e0010 */
[----:B------:R-:W-:Y:S02]  /*19a0*/  SHF.L.U64.HI R112, R134, 0x5, R135 ;  /* 0x0000000586707819 */ /* 0x000fe40000010287 */
[----:B------:R-:W-:Y:S01]  /*19b0*/  LOP3.LUT P2, RZ, R58, 0x2, RZ, 0xc0, !PT ;  /* 0x000000023aff7812 */ /* 0x000fe2000784c0ff */
[----:B--2---:R-:W-:Y:S01]  /*19c0*/  IMAD R9, R9, R122, RZ ;  /* 0x0000007a09097224 */ /* 0x004fe200078e02ff */
[----:B------:R-:W-:Y:S01]  /*19d0*/  SHF.L.U32 R113, R134, 0x5, RZ ;  /* 0x0000000586717819 */ /* 0x000fe200000006ff */
[----:B------:R-:W-:Y:S01]  /*19e0*/  IMAD R73, R126, R71, R8 ;  /* 0x000000477e497224 */ /* 0x000fe200078e0208 */
[----:B------:R-:W-:Y:S01]  /*19f0*/  SHF.L.U64.HI R114, R122, 0x5, R123 ;  /* 0x000000057a727819 */ /* 0x000fe2000001027b */
[----:B------:R-:W-:Y:S02]  /*1a00*/  IMAD.IADD R19, R19, 0x1, R7 ;  /* 0x0000000113137824 */ /* 0x000fe400078e0207 */
[----:B------:R-:W-:Y:S01]  /*1a10*/  IMAD.IADD R17, R17, 0x1, R3 ;  /* 0x0000000111117824 */ /* 0x000fe200078e0203 */
[----:B------:R-:W-:Y:S01]  /*1a20*/  IADD3 R72, R8, R73, RZ ;  /* 0x0000004908487210 */ /* 0x000fe20007ffe0ff */
[----:B------:R-:W-:Y:S01]  /*1a30*/  IMAD R67, R125, UR4, RZ ;  /* 0x000000047d437c24 */ /* 0x000fe2000f8e02ff */
[----:B------:R-:W-:Y:S01]  /*1a40*/  SHF.R.S32.HI R70, RZ, 0x1f, R73 ;  /* 0x0000001fff467819 */ /* 0x000fe20000011449 */
[----:B------:R-:W-:Y:S01]  /*1a50*/  IMAD R109, R127, R134, RZ ;  /* 0x000000867f6d7224 */ /* 0x000fe200078e02ff */
[----:B------:R-:W-:Y:S01]  /*1a60*/  SHF.R.S32.HI R69, RZ, 0x1f, R72 ;  /* 0x0000001fff457819 */ /* 0x000fe20000011448 */
[----:B------:R-:W-:-:S02]  /*1a70*/  IMAD R131, R128, R123, R9 ;  /* 0x0000007b80837224 */ /* 0x000fc400078e0209 */
[----:B------:R-:W-:Y:S02]  /*1a80*/  IMAD R108, R57, 0x8, R108 ;  /* 0x00000008396c7824 */ /* 0x000fe400078e026c */
[----:B------:R-:W-:Y:S02]  /*1a90*/  IMAD.MOV.U32 R9, RZ, RZ, 0x10 ;  /* 0x00000010ff097424 */ /* 0x000fe400078e00ff */
[----:B------:R-:W-:Y:S01]  /*1aa0*/  IMAD.WIDE.U32 R128, R128, R122, R18 ;  /* 0x0000007a80807225 */ /* 0x000fe200078e0012 */
[----:B------:R-:W-:Y:S02]  /*1ab0*/  LEA R108, R108, R23, 0x5 ;  /* 0x000000176c6c7211 */ /* 0x000fe400078e28ff */
        /* <DEDUP_REMOVED lines=27> */
[----:B------:R-:W-:Y:S01]  /*1c70*/  USHF.L.U32 UR14, UR4, 0x6, URZ ;  /* 0x00000006040e7899 */ /* 0x000fe2000800063f */
[----:B------:R-:W-:Y:S01]  /*1c80*/  IADD3 R75, R126, 0x20, RZ ;  /* 0x000000207e4b7810 */ /* 0x000fe20007ffe0ff */
[----:B------:R-:W-:Y:S01]  /*1c90*/  USHF.L.U64.HI UR15, UR4, 0x5, UR5 ;  /* 0x00000005040f7899 */ /* 0x000fe20008010205 */
[----:B------:R-:W-:Y:S01]  /*1ca0*/  IMAD R6, R63, UR11, R6 ;  /* 0x0000000b3f067c24 */ /* 0x000fe2000f8e0206 */
[----:B------:R-:W-:Y:S01]  /*1cb0*/  MOV R16, R12 ;  /* 0x0000000c00107202 */ /* 0x000fe20000000f00 */
[----:B------:R-:W-:Y:S01]  /*1cc0*/  IMAD.IADD R15, R15, 0x1, R4 ;  /* 0x000000010f0f7824 */ /* 0x000fe200078e0204 */
[----:B------:R-:W-:Y:S01]  /*1cd0*/  ULDC.64 UR10, c[0x0][0x348] ;  /* 0x0000d200000a7ab9 */ /* 0x000fe20000000a00 */
[----:B------:R-:W-:Y:S01]  /*1ce0*/  IMAD.IADD R17, R13, 0x1, R6 ;  /* 0x000000010d117824 */ /* 0x000fe200078e0206 */
[----:B------:R-:W-:Y:S01]  /*1cf0*/  USHF.L.U32 UR20, UR4, 0x5, URZ ;  /* 0x0000000504147899 */ /* 0x000fe2000800063f */
[CC--:B-1----:R-:W-:Y:S01]  /*1d00*/  IMAD R4, R7.reuse, R2.reuse, RZ ;  /* 0x0000000207047224 */ /* 0x0c2fe200078e02ff */
[----:B------:R-:W-:Y:S01]  /*1d10*/  UIMAD.WIDE.U32 UR18, UR4, 0xc0, URZ ;  /* 0x000000c0041278a5 */ /* 0x000fe2000f8e003f */
[----:B------:R-:W-:Y:S01]  /*1d20*/  IMAD R13, R7, UR4, RZ ;  /* 0x00000004070d7c24 */ /* 0x000fe2000f8e02ff */
[----:B------:R-:W-:Y:S01]  /*1d30*/  ULDC UR25, c[0x0][0x2d0] ;  /* 0x0000b40000197ab9 */ /* 0x000fe20000000800 */
[----:B------:R-:W-:Y:S01]  /*1d40*/  IMAD R4, R8, R3, R4 ;  /* 0x0000000308047224 */ /* 0x000fe200078e0204 */
[----:B------:R-:W-:Y:S01]  /*1d50*/  SHF.L.U64.HI R86, R2, 0x6, R3 ;  /* 0x0000000602567819 */ /* 0x000fe20000010203 */
[----:B------:R-:W-:Y:S01]  /*1d60*/  IMAD.WIDE.U32 R6, R8, R2, R14 ;  /* 0x0000000208067225 */ /* 0x000fe200078e000e */
[C---:B------:R-:W-:Y:S01]  /*1d70*/  SHF.L.U64.HI R104, R2.reuse, 0x5, R3 ;  /* 0x0000000502687819 */ /* 0x040fe20000010203 */
[----:B------:R-:W-:Y:S01]  /*1d80*/  USHF.L.U64.HI UR23, UR20, 0x1, UR15 ;  /* 0x0000000114177899 */ /* 0x000fe2000801020f */
[----:B------:R-:W-:Y:S01]  /*1d90*/  SHF.L.U32 R87, R2, 0x6, RZ ;  /* 0x0000000602577819 */ /* 0x000fe200000006ff */
[----:B------:R-:W-:Y:S01]  /*1da0*/  IMAD.IADD R48, R48, 0x1, R11 ;  /* 0x0000000130307824 */ /* 0x000fe200078e020b */
[----:B------:R-:W-:Y:S01]  /*1db0*/  IADD3 R7, R7, R4, RZ ;  /* 0x0000000407077210 */ /* 0x000fe20007ffe0ff */
[----:B------:R-:W-:Y:S01]  /*1dc0*/  IMAD R13, R8, UR5, R13 ;  /* 0x00000005080d7c24 */ /* 0x000fe2000f8e020d */
[----:B------:R-:W-:Y:S01]  /*1dd0*/  IADD3 R106, R126, 0x60, RZ ;  /* 0x000000607e6a7810 */ /* 0x000fe20007ffe0ff */
[----:B------:R-:W-:Y:S01]  /*1de0*/  IMAD.WIDE.U32 R16, R8, UR4, R16 ;  /* 0x0000000408107c25 */ /* 0x000fe2000f8e0010 */
[----:B------:R-:W-:Y:S01]  /*1df0*/  SHF.R.S32.HI R80, RZ, 0x1f, R81 ;  /* 0x0000001fff507819 */ /* 0x000fe20000011451 */
[----:B------:R-:W-:Y:S01]  /*1e00*/  USHF.L.U32 UR26, UR14, 0x1, URZ ;  /* 0x000000010e1a7899 */ /* 0x000fe2000800063f */
[----:B--2---:R-:W-:Y:S01]  /*1e10*/  LEA R84, -R84, RZ, 0x7 ;  /* 0x000000ff54547211 */ /* 0x004fe200078e39ff */
[----:B------:R-:W-:Y:S01]  /*1e20*/  IMAD R99, R5, UR10, RZ ;  /* 0x0000000a05637c24 */ /* 0x000fe2000f8e02ff */
[----:B------:R-:W-:Y:S01]  /*1e30*/  ULDC.U8 UR22, c[0x0][0x3c3] ;  /* 0x0000f0c000167ab9 */ /* 0x000fe20000000000 */
[----:B------:R-:W-:Y:S01]  /*1e40*/  IMAD R48, R71, R48, RZ ;  /* 0x0000003047307224 */ /* 0x000fe200078e02ff */
[----:B------:R-:W-:Y:S01]  /*1e50*/  ULDC UR21, c[0x0][0x2e0] ;  /* 0x0000b80000157ab9 */ /* 0x000fe20000000800 */
[----:B------:R-:W-:Y:S01]  /*1e60*/  IMAD.IADD R17, R17, 0x1, R13 ;  /* 0x0000000111117824 */ /* 0x000fe200078e020d */
[----:B------:R-:W-:Y:S01]  /*1e70*/  ULDC.64 UR16, c[0x0][0x250] ;  /* 0x0000940000107ab9 */ /* 0x000fe20000000a00 */
[----:B------:R-:W-:Y:S01]  /*1e80*/  IMAD R97, R5, UR12, RZ ;  /* 0x0000000c05617c24 */ /* 0x000fe2000f8e02ff */
[----:B------:R-:W-:Y:S01]  /*1e90*/  SHF.R.S32.HI R47, RZ, 0x1f, R48 ;  /* 0x0000001fff2f7819 */ /* 0x000fe20000011430 */
[----:B------:R-:W-:Y:S01]  /*1ea0*/  IMAD R99, R0, UR11, R99 ;  /* 0x0000000b00637c24 */ /* 0x000fe2000f8e0263 */
[-C--:B------:R-:W-:Y:S01]  /*1eb0*/  IADD3 R102, P3, R72, R48.reuse, RZ ;  /* 0x0000003048667210 */ /* 0x080fe20007f7e0ff */
[C---:B------:R-:W-:Y:S01]  /*1ec0*/  IMAD.WIDE.U32 R6, R0.reuse, UR10, R6 ;  /* 0x0000000a00067c25 */ /* 0x040fe2000f8e0006 */
[----:B------:R-:W-:Y:S01]  /*1ed0*/  ULDC.64 UR10, c[0x0][0x318] ;  /* 0x0000c600000a7ab9 */ /* 0x000fe20000000a00 */
[----:B------:R-:W-:Y:S01]  /*1ee0*/  IADD3 R48, P4, R73, R48, RZ ;  /* 0x0000003049307210 */ /* 0x000fe20007f9e0ff */
[----:B------:R-:W-:Y:S01]  /*1ef0*/  USHF.L.U32 UR20, UR20, 0x1, URZ ;  /* 0x0000000114147899 */ /* 0x000fe2000800063f */
[----:B------:R-:W-:Y:S01]  /*1f00*/  IMAD R97, R0, UR13, R97 ;  /* 0x0000000d00617c24 */ /* 0x000fe2000f8e0261 */
[----:B------:R-:W-:Y:S01]  /*1f10*/  LEA R98, P0, R6, UR10, 0x1 ;  /* 0x0000000a06627c11 */ /* 0x000fe2000f8008ff */
[----:B------:R-:W-:Y:S01]  /*1f20*/  IMAD.WIDE.U32 R4, R0, UR12, R16 ;  /* 0x0000000c00047c25 */ /* 0x000fe2000f8e0010 */
[----:B------:R-:W-:-:S03]  /*1f30*/  ULDC.64 UR12, c[0x0][0x320] ;  /* 0x0000c800000c7ab9 */ /* 0x000fc60000000a00 */
[----:B------:R-:W-:Y:S01]  /*1f40*/  IMAD.IADD R99, R7, 0x1, R99 ;  /* 0x0000000107637824 */ /* 0x000fe200078e0263 */
[----:B------:R-:W-:Y:S01]  /*1f50*/  IADD3 R97, R5, R97, RZ ;  /* 0x0000006105617210 */ /* 0x000fe20007ffe0ff */
[--C-:B------:R-:W-:Y:S01]  /*1f60*/  IMAD.X R103, R69, 0x1, R47.reuse, P3 ;  /* 0x0000000145677824 */ /* 0x100fe200018e062f */
[----:B------:R-:W-:Y:S01]  /*1f70*/  LEA R96, P2, R4, UR12, 0x1 ;  /* 0x0000000c04607c11 */ /* 0x000fe2000f8408ff */
[----:B------:R-:W-:Y:S01]  /*1f80*/  IMAD.X R47, R70, 0x1, R47, P4 ;  /* 0x00000001462f7824 */ /* 0x000fe200020e062f */
[----:B------:R-:W-:Y:S01]  /*1f90*/  LEA.HI.X R99, R6, UR11, R99, 0x1, P0 ;  /* 0x0000000b06637c11 */ /* 0x000fe200080f0c63 */
[----:B------:R-:W-:Y:S01]  /*1fa0*/  IMAD.SHL.U32 R89, R123, 0x40, RZ ;  /* 0x000000407b597824 */ /* 0x000fe200078e00ff */
[----:B------:R-:W-:Y:S01]  /*1fb0*/  ULDC.64 UR10, c[0x0][0x218] ;  /* 0x00008600000a7ab9 */ /* 0x000fe20000000a00 */
[----:B------:R-:W-:Y:S01]  /*1fc0*/  IMAD.WIDE.U32 R10, R122, 0x40, RZ ;  /* 0x000000407a0a7825 */ /* 0x000fe200078e00ff */
[----:B------:R-:W-:Y:S01]  /*1fd0*/  LEA.HI.X R97, R4, UR13, R97, 0x1, P2 ;  /* 0x0000000d04617c11 */ /* 0x000fe200090f0c61 */
[----:B------:R-:W-:Y:S01]  /*1fe0*/  USHF.L.U64.HI UR13, UR4, 0x6, UR5 ;  /* 0x00000006040d7899 */ /* 0x000fe20008010205 */
[----:B------:R-:W-:Y:S01]  /*1ff0*/  LEA R92, P2, R110, UR10, 0x1 ;  /* 0x0000000a6e5c7c11 */ /* 0x000fe2000f8408ff */
[----:B------:R-:W-:Y:S01]  /*2000*/  UIMAD UR12, UR5, 0xc0, URZ ;  /* 0x000000c0050c78a4 */ /* 0x000fe2000f8e023f */
[----:B------:R-:W-:Y:S01]  /*2010*/  IMAD.IADD R89, R11, 0x1, R89 ;  /* 0x000000010b597824 */ /* 0x000fe200078e0259 */
[C---:B------:R-:W-:Y:S01]  /*2020*/  SHF.L.U64.HI R47, R48.reuse, 0x1, R47 ;  /* 0x00000001302f7819 */ /* 0x040fe2000001022f */
[----:B------:R-:W-:Y:S01]  /*2030*/  ULDC.64 UR4, c[0x0][0x220] ;  /* 0x0000880000047ab9 */ /* 0x000fe20000000a00 */
[----:B------:R-:W-:Y:S01]  /*2040*/  IMAD.SHL.U32 R48, R48, 0x2, RZ ;  /* 0x0000000230307824 */ /* 0x000fe200078e00ff */
[----:B------:R-:W-:Y:S01]  /*2050*/  LEA R95, P0, R128, UR4, 0x1 ;  /* 0x00000004805f7c11 */ /* 0x000fe2000f8008ff */
[----:B------:R-:W-:Y:S01]  /*2060*/  IMAD.SHL.U32 R90, R10, 0x2, RZ ;  /* 0x000000020a5a7824 */ /* 0x000fe200078e00ff */
[----:B------:R-:W-:Y:S01]  /*2070*/  LEA.HI.X R93, R110, UR11, R109, 0x1, P2 ;  /* 0x0000000b6e5d7c11 */ /* 0x000fe200090f0c6d */
[----:B------:R-:W-:Y:S01]  /*2080*/  ULDC.64 UR10, c[0x0][0x360] ;  /* 0x0000d800000a7ab9 */ /* 0x000fe20000000a00 */
[C---:B------:R-:W-:Y:S01]  /*2090*/  SHF.L.U64.HI R103, R102.reuse, 0x1, R103 ;  /* 0x0000000166677819 */ /* 0x040fe20000010267 */
[----:B------:R-:W-:Y:S01]  /*20a0*/  IMAD R91, R123, 0xc0, RZ ;  /* 0x000000c07b5b7824 */ /* 0x000fe200078e02ff */
[----:B------:R-:W-:Y:S01]  /*20b0*/  SHF.L.U32 R102, R102, 0x1, RZ ;  /* 0x0000000166667819 */ /* 0x000fe200000006ff */
[C---:B------:R-:W-:Y:S01]  /*20c0*/  IMAD.SHL.U32 R83, R71.reuse, 0x20, RZ ;  /* 0x0000002047537824 */ /* 0x040fe200078e00ff */
[----:B------:R-:W-:Y:S01]  /*20d0*/  SHF.L.U64.HI R89, R10, 0x1, R89 ;  /* 0x000000010a597819 */ /* 0x000fe20000010259 */
[----:B------:R-:W-:Y:S01]  /*20e0*/  IMAD R79, R71, 0x60, RZ ;  /* 0x00000060474f7824 */ /* 0x000fe200078e02ff */
[----:B------:R-:W-:Y:S01]  /*20f0*/  SHF.L.U32 R5, R135, 0x6, RZ ;  /* 0x0000000687057819 */ /* 0x000fe200000006ff */
[----:B------:R-:W-:Y:S01]  /*2100*/  IMAD.WIDE.U32 R134, R134, 0x40, RZ ;  /* 0x0000004086867825 */ /* 0x000fe200078e00ff */
[----:B------:R-:W-:Y:S01]  /*2110*/  LEA.HI.X R94, R128, UR5, R131, 0x1, P0 ;  /* 0x00000005805e7c11 */ /* 0x000fe200080f0c83 */
[----:B------:R-:W-:Y:S01]  /*2120*/  ULDC.64 UR4, c[0x0][0x358] ;  /* 0x0000d60000047ab9 */ /* 0x000fe20000000a00 */
[----:B------:R-:W-:Y:S01]  /*2130*/  IADD3 R10, P2, R48, UR10, RZ ;  /* 0x0000000a300a7c10 */ /* 0x000fe2000ff5e0ff */
[----:B------:R-:W-:Y:S01]  /*2140*/  IMAD.WIDE.U32 R122, R122, 0xc0, RZ ;  /* 0x000000c07a7a7825 */ /* 0x000fe200078e00ff */
[C---:B------:R-:W-:Y:S01]  /*2150*/  IADD3 R100, P4, R102.reuse, UR10, RZ ;  /* 0x0000000a66647c10 */ /* 0x040fe2000ff9e0ff */
[----:B------:R-:W-:Y:S01]  /*2160*/  USHF.L.U64.HI UR24, UR14, 0x1, UR13 ;  /* 0x000000010e187899 */ /* 0x000fe2000801020d */
[----:B------:R-:W-:Y:S01]  /*2170*/  IADD3 R102, P3, R102, UR4, RZ ;  /* 0x0000000466667c10 */ /* 0x000fe2000ff7e0ff */
[----:B------:R-:W-:Y:S01]  /*2180*/  IMAD.SHL.U32 R105, R2, 0x20, RZ ;  /* 0x0000002002697824 */ /* 0x000fe200078e00ff */
[----:B------:R-:W-:Y:S01]  /*2190*/  IADD3 R48, P0, R48, UR4, RZ ;  /* 0x0000000430307c10 */ /* 0x000fe2000ff1e0ff */
[----:B------:R-:W-:Y:S01]  /*21a0*/  VIADD R107, R126, 0x40 ;  /* 0x000000407e6b7836 */ /* 0x000fe20000000000 */
[----:B------:R-:W-:Y:S01]  /*21b0*/  IADD3.X R11, R47, UR11, RZ, P2, !PT ;  /* 0x0000000b2f0b7c10 */ /* 0x000fe200097fe4ff */
[----:B------:R-:W-:Y:S01]  /*21c0*/  IMAD.MOV.U32 R12, RZ, RZ, R50 ;  /* 0x000000ffff0c7224 */ /* 0x000fe200078e0032 */
[----:B------:R-:W-:Y:S01]  /*21d0*/  IADD3 R88, R135, R5, RZ ;  /* 0x0000000587587210 */ /* 0x000fe20007ffe0ff */
[----:B------:R-:W-:Y:S01]  /*21e0*/  IMAD.IADD R91, R123, 0x1, R91 ;  /* 0x000000017b5b7824 */ /* 0x000fe200078e025b */
[----:B------:R-:W-:Y:S01]  /*21f0*/  ISETP.GE.AND P2, PT, R76, UR25, PT ;  /* 0x000000194c007c0c */ /* 0x000fe2000bf46270 */
[----:B------:R-:W-:Y:S01]  /*2200*/  UIADD3 UR27, UR19, UR12, URZ ;  /* 0x0000000c131b7290 */ /* 0x000fe2000fffe03f */
        /* <DEDUP_REMOVED lines=10> */
.L_x_4744:
[----:B------:R-:W-:Y:S04]  /*22b0*/  IMAD.SHL.U32 R14, R12, 0x80, RZ ;  /* 0x000000800c0e7824 */ /* 0x000fe800078e00ff */
        /* <DEDUP_REMOVED lines=11> */
[C---:B------:R-:W-:Y:S01]  /*2370*/  @!P5 IADD3 R28, P0, R96.reuse, UR20, RZ ;  /* 0x00000014601cdc10 */ /* 0x040fe2000ff1e0ff */
[----:B------:R-:W-:Y:S01]  /*2380*/  @!P6 IMAD.MOV.U32 R31, RZ, RZ, R94 ;  /* 0x000000ffff1fe224 */ /* 0x000fe200078e005e */
[----:B------:R-:W-:Y:S02]  /*2390*/  @!P5 LEA R26, P3, R115, R95, 0x1 ;  /* 0x0000005f731ad211 */ /* 0x000fe400078608ff */
[----:B------:R-:W-:Y:S02]  /*23a0*/  @!P5 IADD3.X R29, R97, UR23, RZ, P0, !PT ;  /* 0x00000017611ddc10 */ /* 0x000fe400087fe4ff */
[----:B------:R-:W-:Y:S02]  /*23b0*/  @!P4 IADD3 R24, P0, R96, UR26, RZ ;  /* 0x0000001a6018cc10 */ /* 0x000fe4000ff1e0ff */
[----:B------:R-:W-:Y:S02]  /*23c0*/  @!P5 LEA.HI.X R27, R115, R94, R114, 0x1, P3 ;  /* 0x0000005e731bd211 */ /* 0x000fe400018f0c72 */
[----:B------:R-:W-:Y:S02]  /*23d0*/  @!P4 IADD3.X R25, R97, UR24, RZ, P0, !PT ;  /* 0x000000186119cc10 */ /* 0x000fe400087fe4ff */
[C---:B------:R-:W-:Y:S02]  /*23e0*/  ISETP.GE.OR P3, PT, R106.reuse, R2, P2 ;  /* 0x000000026a00720c */ /* 0x040fe40001766670 */
[----:B------:R-:W-:Y:S02]  /*23f0*/  @!P4 IADD3 R2, P0, R95, R90, RZ ;  /* 0x0000005a5f02c210 */ /* 0x000fe40007f1e0ff */
[----:B------:R-:W-:Y:S03]  /*2400*/  ISETP.LT.OR P3, PT, R106, R0, P3 ;  /* 0x000000006a00720c */ /* 0x000fe60001f61670 */
[----:B------:R-:W-:Y:S01]  /*2410*/  @!P4 IMAD.X R3, R94, 0x1, R89, P0 ;  /* 0x000000015e03c824 */ /* 0x000fe200000e0659 */
[----:B--2---:R1:W-:Y:S04]  /*2420*/  @!P6 STG.E.128 desc[UR6][R30.64], R20 ;  /* 0x000000141e00e986 */ /* 0x0043e8000c101d06 */
[----:B---34-:R2:W3:Y:S05]  /*2430*/  @!P5 LDG.E.128 R16, desc[UR6][R28.64] ;  /* 0x000000061c10d981 */ /* 0x0184ea000c1e1d00 */
[----:B--2---:R-:W-:Y:S04]  /*2440*/  @!P3 IADD3 R28, P0, R96, UR18, RZ ;  /* 0x00000012601cbc10 */ /* 0x004fe8000ff1e0ff */
[----:B------:R-:W-:Y:S02]  /*2450*/  @!P3 IADD3.X R29, R97, UR27, RZ, P0, !PT ;  /* 0x0000001b611dbc10 */ /* 0x000fe400087fe4ff */
[----:B-1----:R-:W-:Y:S05]  /*2460*/  @!P3 IADD3 R30, P0, R95, R122, RZ ;  /* 0x0000007a5f1eb210 */ /* 0x002fea0007f1e0ff */
[----:B------:R-:W-:Y:S01]  /*2470*/  @!P3 IMAD.X R31, R94, 0x1, R91, P0 ;  /* 0x000000015e1fb824 */ /* 0x000fe200000e065b */
[C---:B------:R-:W-:Y:S04]  /*2480*/  LEA R96, P0, R84.reuse, R96, 0x1 ;  /* 0x0000006054607211 */ /* 0x040fe800078008ff */
[----:B------:R-:W-:Y:S02]  /*2490*/  LEA.HI.X.SX32 R97, R84, R97, 0x1, P0 ;  /* 0x0000006154617211 */ /* 0x000fe400000f0eff */
[----:B------:R-:W-:Y:S01]  /*24a0*/  ISETP.NE.AND P0, PT, RZ, UR4, PT ;  /* 0x00000004ff007c0c */ /* 0x000fe2000bf05270 */
[----:B---3--:R1:W-:Y:S04]  /*24b0*/  @!P5 STG.E.128 desc[UR6][R26.64], R16 ;  /* 0x000000101a00d986 */ /* 0x0083e8000c101d06 */
[----:B------:R-:W2:Y:S04]  /*24c0*/  @!P4 LDG.E.128 R4, desc[UR6][R24.64] ;  /* 0x000000061804c981 */ /* 0x000ea8000c1e1d00 */
[----:B--2---:R1:W-:Y:S04]  /*24d0*/  @!P4 STG.E.128 desc[UR6][R2.64], R4 ;  /* 0x000000040200c986 */ /* 0x0043e8000c101d06 */
[----:B------:R-:W2:Y:S04]  /*24e0*/  @!P3 LDG.E.128 R20, desc[UR6][R28.64] ;  /* 0x000000061c14b981 */ /* 0x000ea8000c1e1d00 */
[----:B--2---:R1:W-:Y:S01]  /*24f0*/  @!P3 STG.E.128 desc[UR6][R30.64], R20 ;  /* 0x000000141e00b986 */ /* 0x0043e2000c101d06 */
        /* <DEDUP_REMOVED lines=10> */
[----:B-1----:R-:W2:Y:S11]  /*25a0*/  LDG.E.128 R16, desc[UR6][R98.64] ;  /* 0x0000000662107981 */ /* 0x002eb6000c1e1d00 */
        /* <DEDUP_REMOVED lines=45> */
.L_x_4718:
[----:B------:R-:W-:Y:S05]  /*2880*/  BSYNC B0 ;  /* 0x0000000000007941 */ /* 0x000fea0003800000 */
.L_x_4717:
        /* <DEDUP_REMOVED lines=57> */
.L_x_4720:
[----:B------:R-:W-:Y:S05]  /*2c20*/  BSYNC B0 ;  /* 0x0000000000007941 */ /* 0x000fea0003800000 */
.L_x_4719:
        /* <DEDUP_REMOVED lines=57> */
.L_x_4722:
[----:B------:R-:W-:Y:S05]  /*2fc0*/  BSYNC B0 ;  /* 0x0000000000007941 */ /* 0x000fea0003800000 */
.L_x_4721:
[----:B------:R-:W-:Y:S04]  /*2fd0*/  BSSY B0, `(.L_x_4723) ;  /* 0x000003e000007945 */ /* 0x000fe80003800000 */
[----:B------:R-:W-:Y:S05]  /*2fe0*/  @P3 BRA `(.L_x_4724) ;  /* 0x0000000000f03947 */ /* 0x000fea0003800000 */
[----:B------:R-:W-:Y:S01]  /*2ff0*/  ISETP.GE.AND P0, PT, R76, UR4, PT ;  /* 0x000000044c007c0c */ /* 0x000fe2000bf06270 */
[----:B-1----:R-:W1:Y:S11]  /*3000*/  LDC.64 R30, c[0x0][0x338] ;  /* 0x0000ce00ff1e7b82 */ /* 0x002e760000000a00 */
[----:B------:R-:W-:Y:S01]  /*3010*/  @!UPT UIADD3 URZ, URZ, URZ, URZ ;  /* 0x0000003f3f3ff290 */ /* 0x000fe2000fffe03f */
[C---:B---34-:R-:W-:Y:S02]  /*3020*/  @!P0 SHF.L.U32 R35, R79.reuse, 0x1, RZ ;  /* 0x000000014f238819 */ /* 0x058fe400000006ff */
[----:B------:R-:W-:Y:S02]  /*3030*/  @!P0 SHF.L.U64.HI R26, R79, 0x1, R78 ;  /* 0x000000014f1a8819 */ /* 0x000fe4000001024e */
[C---:B------:R-:W-:Y:S02]  /*3040*/  @!P0 IADD3 R6, P3, R35.reuse, R10, RZ ;  /* 0x0000000a23068210 */ /* 0x040fe40007f7e0ff */
[----:B------:R-:W-:Y:S03]  /*3050*/  @!P0 IADD3 R28, P4, R35, R48, RZ ;  /* 0x00000030231c8210 */ /* 0x000fe60007f9e0ff */
[C---:B------:R-:W-:Y:S01]  /*3060*/  @!P0 IMAD.X R7, R26.reuse, 0x1, R11, P3 ;  /* 0x000000011a078824 */ /* 0x040fe200018e060b */
[----:B------:R-:W-:Y:S01]  /*3070*/  @!P0 IADD3.X R29, R26, R47, RZ, P4, !PT ;  /* 0x0000002f1a1d8210 */ /* 0x000fe200027fe4ff */
[----:B-1----:R-:W-:Y:S04]  /*3080*/  IMAD.WIDE.U32 R36, R30, 0xc0, R98 ;  /* 0x000000c01e247825 */ /* 0x002fe800078e0062 */
[----:B------:R-:W3:Y:S01]  /*3090*/  @!P0 LDG.E.64 R6, desc[UR6][R6.64] ;  /* 0x0000000606068981 */ /* 0x000ee2000c1e1b00 */
[----:B------:R-:W-:Y:S04]  /*30a0*/  IMAD R31, R31, 0xc0, RZ ;  /* 0x000000c01f1f7824 */ /* 0x000fe800078e02ff */
[----:B------:R-:W-:Y:S01]  /*30b0*/  IMAD.IADD R37, R37, 0x1, R31 ;  /* 0x0000000125257824 */ /* 0x000fe200078e021f */
[----:B------:R-:W4:Y:S01]  /*30c0*/  @!P0 LDG.E.64 R24, desc[UR6][R28.64] ;  /* 0x000000061c188981 */ /* 0x000f22000c1e1b00 */
[----:B------:R-:W1:Y:S05]  /*30d0*/  LDC.64 R30, c[0x0][0x248] ;  /* 0x00009200ff1e7b82 */ /* 0x000e6a0000000a00 */
[----:B--2---:R-:W2:Y:S01]  /*30e0*/  LDG.E.128 R16, desc[UR6][R36.64] ;  /* 0x0000000624107981 */ /* 0x004ea2000c1e1d00 */
[----:B-1----:R-:W-:Y:S04]  /*30f0*/  IMAD.WIDE.U32 R40, R30, 0xc0, R92 ;  /* 0x000000c01e287825 */ /* 0x002fe800078e005c */
[----:B------:R-:W-:Y:S05]  /*3100*/  IMAD R31, R31, 0xc0, RZ ;  /* 0x000000c01f1f7824 */ /* 0x000fea00078e02ff */
[----:B------:R-:W-:Y:S02]  /*3110*/  IADD3 R41, R41, R31, RZ ;  /* 0x0000001f29297210 */ /* 0x000fe40007ffe0ff */
[C---:B---3--:R-:W-:Y:S01]  /*3120*/  @!P0 SHF.L.U32 R20, R6.reuse, 0x10, RZ ;  /* 0x0000001006148819 */ /* 0x048fe200000006ff */
[C---:B------:R-:W-:Y:S01]  /*3130*/  @!P0 IMAD.U32 R5, R7.reuse, 0x10000, RZ ;  /* 0x0001000007058824 */ /* 0x040fe200078e00ff */
[----:B------:R-:W-:Y:S02]  /*3140*/  @!P0 LOP3.LUT R8, R6, 0xffff0000, RZ, 0xc0, !PT ;  /* 0xffff000006088812 */ /* 0x000fe400078ec0ff */
[----:B------:R-:W-:Y:S02]  /*3150*/  @!P0 LOP3.LUT R7, R7, 0xffff0000, RZ, 0xc0, !PT ;  /* 0xffff000007078812 */ /* 0x000fe400078ec0ff */
[C---:B----4-:R-:W-:Y:S01]  /*3160*/  @!P0 SHF.L.U32 R23, R25.reuse, 0x10, RZ ;  /* 0x0000001019178819 */ /* 0x050fe200000006ff */
[C---:B------:R-:W-:Y:S01]  /*3170*/  @!P0 IMAD.U32 R22, R24.reuse, 0x10000, RZ ;  /* 0x0001000018168824 */ /* 0x040fe200078e00ff */
[----:B------:R-:W-:Y:S02]  /*3180*/  @!P0 LOP3.LUT R27, R25, 0xffff0000, RZ, 0xc0, !PT ;  /* 0xffff0000191b8812 */ /* 0x000fe400078ec0ff */
[----:B------:R-:W-:Y:S02]  /*3190*/  @!P0 LOP3.LUT R24, R24, 0xffff0000, RZ, 0xc0, !PT ;  /* 0xffff000018188812 */ /* 0x000fe400078ec0ff */
[C---:B--2---:R-:W-:Y:S01]  /*31a0*/  @!P0 LOP3.LUT R21, R16.reuse, 0xffff0000, RZ, 0xc0, !PT ;  /* 0xffff000010158812 */ /* 0x044fe200078ec0ff */
        /* <DEDUP_REMOVED lines=32> */
.L_x_4724:
[----:B------:R-:W-:Y:S05]  /*33b0*/  BSYNC B0 ;  /* 0x0000000000007941 */ /* 0x000fea0003800000 */
.L_x_4723:
[C---:B------:R-:W-:Y:S01]  /*33c0*/  LEA R48, P3, R33.reuse, R46, 0x1 ;  /* 0x0000002e21307211 */ /* 0x040fe200078608ff */
[----:B------:R-:W-:Y:S01]  /*33d0*/  UMOV UR4, UR21 ;  /* 0x0000001500047c82 */ /* 0x000fe20008000000 */
[C---:B------:R-:W-:Y:S02]  /*33e0*/  LEA R10, P0, R33.reuse, R10, 0x1 ;  /* 0x0000000a210a7211 */ /* 0x040fe400078008ff */
[C---:B------:R-:W-:Y:S02]  /*33f0*/  LEA.HI.X.SX32 R47, R33.reuse, R47, 0x1, P3 ;  /* 0x0000002f212f7211 */ /* 0x040fe400018f0eff */
[----:B------:R-:W-:Y:S01]  /*3400*/  LEA.HI.X.SX32 R11, R33, R11, 0x1, P0 ;  /* 0x0000000b210b7211 */ /* 0x000fe200000f0eff */
[----:B------:R-:W-:Y:S08]  /*3410*/  BRA `(.L_x_4725) ;  /* 0x0000001800507947 */ /* 0x000ff00003800000 */
.L_x_4716:
        /* <DEDUP_REMOVED lines=15> */
[C---:B-1----:R-:W-:Y:S02]  /*3510*/  SHF.L.U32 R31, R36.reuse, 0x10, RZ ;  /* 0x00000010241f7819 */ /* 0x042fe400000006ff */
        /* <DEDUP_REMOVED lines=13> */
[----:B------:R-:W3:Y:S01]  /*35f0*/  LDG.E.128 R16, desc[UR6][R16.64] ;  /* 0x0000000610107981 */ /* 0x000ee2000c1e1d00 */
[C---:B------:R-:W-:Y:S04]  /*3600*/  LEA R34, P0, R141.reuse, R102, 0x1 ;  /* 0x000000668d227211 */ /* 0x040fe800078008ff */
[----:B------:R-:W-:Y:S03]  /*3610*/  LEA.HI.X.SX32 R35, R141, R103, 0x1, P0 ;  /* 0x000000678d237211 */ /* 0x000fe600000f0eff */
[----:B------:R-:W4:Y:S08]  /*3620*/  LDG.E.128 R136, desc[UR6][R142.64] ;  /* 0x000000068e887981 */ /* 0x000f30000c1e1d00 */
[----:B------:R-:W2:Y:S01]  /*3630*/  LDG.E.128 R52, desc[UR6][R34.64] ;  /* 0x0000000622347981 */ /* 0x000ea2000c1e1d00 */
[C---:B---3--:R-:W-:Y:S01]  /*3640*/  SHF.L.U32 R26, R16.reuse, 0x10, RZ ;  /* 0x00000010101a7819 */ /* 0x048fe200000006ff */
[----:B------:R-:W-:Y:S01]  /*3650*/  IMAD.U32 R21, R17, 0x10000, RZ ;  /* 0x0001000011157824 */ /* 0x000fe200078e00ff */
[----:B------:R-:W-:Y:S01]  /*3660*/  LOP3.LUT R24, R16, 0xffff0000, RZ, 0xc0, !PT ;  /* 0xffff000010187812 */ /* 0x000fe200078ec0ff */
[----:B------:R-:W-:Y:S01]  /*3670*/  IMAD.U32 R15, R19, 0x10000, RZ ;  /* 0x00010000130f7824 */ /* 0x000fe200078e00ff */
[----:B------:R-:W-:Y:S02]  /*3680*/  LOP3.LUT R23, R17, 0xffff0000, RZ, 0xc0, !PT ;  /* 0xffff000011177812 */ /* 0x000fe400078ec0ff */
[----:B------:R-:W-:Y:S02]  /*3690*/  SHF.L.U32 R20, R18, 0x10, RZ ;  /* 0x0000001012147819 */ /* 0x000fe400000006ff */
[C---:B----4-:R-:W-:Y:S01]  /*36a0*/  SHF.L.U32 R29, R136.reuse, 0x10, RZ ;  /* 0x00000010881d7819 */ /* 0x050fe200000006ff */
        /* <DEDUP_REMOVED lines=12> */
[----:B--2---:R-:W-:Y:S01]  /*3770*/  SHF.L.U32 R32, R52, 0x10, RZ ;  /* 0x0000001034207819 */ /* 0x004fe200000006ff */
        /* <DEDUP_REMOVED lines=32> */
.L_x_4729:
[----:B------:R-:W-:Y:S05]  /*3980*/  BSYNC B0 ;  /* 0x0000000000007941 */ /* 0x000fea0003800000 */
.L_x_4728:
[----:B-----5:R3:W-:Y:S02]  /*3990*/  STG.E.128 desc[UR6][R92.64], R36 ;  /* 0x000000245c007986 */ /* 0x0207e4000c101d06 */
.L_x_4727:
[----:B------:R-:W-:Y:S05]  /*39a0*/  BSYNC B1 ;  /* 0x0000000000017941 */ /* 0x000fea0003800000 */
.L_x_4726:
        /* <DEDUP_REMOVED lines=15> */
[----:B-1----:R-:W-:Y:S01]  /*3aa0*/  IMAD.U32 R31, R36, 0x10000, RZ ;  /* 0x00010000241f7824 */ /* 0x002fe200078e00ff */
[----:B------:R-:W-:Y:S01]  /*3ab0*/  LOP3.LUT R41, R38, 0xffff0000, RZ, 0xc0, !PT ;  /* 0xffff000026297812 */ /* 0x000fe200078ec0ff */
[C---:B------:R-:W-:Y:S01]  /*3ac0*/  IMAD.U32 R36, R37.reuse, 0x10000, RZ ;  /* 0x0001000025247824 */ /* 0x040fe200078e00ff */
[----:B------:R-:W-:Y:S01]  /*3ad0*/  LOP3.LUT R37, R37, 0xffff0000, RZ, 0xc0, !PT ;  /* 0xffff000025257812 */ /* 0x000fe200078ec0ff */
[C---:B------:R-:W-:Y:S01]  /*3ae0*/  IMAD.U32 R44, R39.reuse, 0x10000, RZ ;  /* 0x00010000272c7824 */ /* 0x040fe200078e00ff */
[----:B------:R-:W-:Y:S03]  /*3af0*/  LOP3.LUT R45, R39, 0xffff0000, RZ, 0xc0, !PT ;  /* 0xffff0000272d7812 */ /* 0x000fe600078ec0ff */
[----:B------:R-:W-:Y:S01]  /*3b00*/  @P5 IADD3 R138, RZ, -UR25, RZ ;  /* 0x80000019ff8a5c10 */ /* 0x000fe2000fffe0ff */
[----:B------:R-:W-:Y:S03]  /*3b10*/  @P5 IMAD R136, RZ, RZ, -UR25 ;  /* 0x80000019ff885e24 */ /* 0x000fe6000f8e02ff */
[C---:B------:R-:W-:Y:S01]  /*3b20*/  LEA R16, P0, R138.reuse, R142, 0x1 ;  /* 0x0000008e8a107211 */ /* 0x040fe200078008ff */
[----:B---3--:R-:W-:Y:S01]  /*3b30*/  IMAD.MOV.U32 R142, RZ, RZ, RZ ;  /* 0x000000ffff8e7224 */ /* 0x008fe200078e00ff */
[----:B------:R-:W-:Y:S02]  /*3b40*/  IADD3 R137, P6, R83, R136, RZ ;  /* 0x0000008853897210 */ /* 0x000fe40007fde0ff */
[----:B------:R-:W-:Y:S02]  /*3b50*/  LEA.HI.X.SX32 R17, R138, R143, 0x1, P0 ;  /* 0x0000008f8a117211 */ /* 0x000fe400000f0eff */
[----:B------:R-:W-:Y:S02]  /*3b60*/  LEA.HI.X.SX32 R136, R136, R82, 0x1, P6 ;  /* 0x0000005288887211 */ /* 0x000fe400030f0eff */
[C---:B------:R-:W-:Y:S02]  /*3b70*/  LEA R144, P0, R137.reuse, R100, 0x1 ;  /* 0x0000006489907211 */ /* 0x040fe400078008ff */
[----:B------:R-:W-:Y:S01]  /*3b80*/  @P5 IADD3 R142, RZ, -UR25, RZ ;  /* 0x80000019ff8e5c10 */ /* 0x000fe2000fffe0ff */
[----:B------:R-:W3:Y:S01]  /*3b90*/  LDG.E.128 R16, desc[UR6][R16.64] ;  /* 0x0000000610107981 */ /* 0x000ee2000c1e1d00 */
[----:B------:R-:W-:Y:S02]  /*3ba0*/  LEA.HI.X R145, R137, R101, R136, 0x1, P0 ;  /* 0x0000006589917211 */ /* 0x000fe400000f0c88 */
[----:B------:R-:W-:Y:S04]  /*3bb0*/  IADD3 R143, P0, R83, R142, RZ ;  /* 0x0000008e538f7210 */ /* 0x000fe80007f1e0ff */
[----:B------:R-:W-:Y:S01]  /*3bc0*/  LEA.HI.X.SX32 R142, R142, R82, 0x1, P0 ;  /* 0x000000528e8e7211 */ /* 0x000fe200000f0eff */
[----:B------:R-:W4:Y:S01]  /*3bd0*/  LDG.E.128 R136, desc[UR6][R144.64] ;  /* 0x0000000690887981 */ /* 0x000f22000c1e1d00 */
[C---:B------:R-:W-:Y:S04]  /*3be0*/  LEA R34, P0, R143.reuse, R102, 0x1 ;  /* 0x000000668f227211 */ /* 0x040fe800078008ff */
[----:B------:R-:W-:Y:S05]  /*3bf0*/  LEA.HI.X R35, R143, R103, R142, 0x1, P0 ;  /* 0x000000678f237211 */ /* 0x000fea00000f0c8e */
[----:B------:R-:W2:Y:S01]  /*3c00*/  LDG.E.128 R52, desc[UR6][R34.64] ;  /* 0x0000000622347981 */ /* 0x000ea2000c1e1d00 */
[C---:B---3--:R-:W-:Y:S01]  /*3c10*/  SHF.L.U32 R21, R17.reuse, 0x10, RZ ;  /* 0x0000001011157819 */ /* 0x048fe200000006ff */
[----:B------:R-:W-:Y:S01]  /*3c20*/  IMAD.U32 R26, R16, 0x10000, RZ ;  /* 0x00010000101a7824 */ /* 0x000fe200078e00ff */
[----:B------:R-:W-:Y:S01]  /*3c30*/  LOP3.LUT R23, R17, 0xffff0000, RZ, 0xc0, !PT ;  /* 0xffff000011177812 */ /* 0x000fe200078ec0ff */
[----:B------:R-:W-:Y:S01]  /*3c40*/  IMAD.U32 R20, R18, 0x10000, RZ ;  /* 0x0001000012147824 */ /* 0x000fe200078e00ff */
[----:B------:R-:W-:Y:S02]  /*3c50*/  LOP3.LUT R24, R16, 0xffff0000, RZ, 0xc0, !PT ;  /* 0xffff000010187812 */ /* 0x000fe400078ec0ff */
[----:B------:R-:W-:Y:S02]  /*3c60*/  LOP3.LUT R17, R18, 0xffff0000, RZ, 0xc0, !PT ;  /* 0xffff000012117812 */ /* 0x000fe400078ec0ff */
[C---:B----4-:R-:W-:Y:S01]  /*3c70*/  LOP3.LUT R27, R136.reuse, 0xffff0000, RZ, 0xc0, !PT ;  /* 0xffff0000881b7812 */ /* 0x050fe200078ec0ff */
        /* <DEDUP_REMOVED lines=11> */
[----:B--2---:R-:W-:Y:S01]  /*3d30*/  LOP3.LUT R34, R52, 0xffff0000, RZ, 0xc0, !PT ;  /* 0xffff000034227812 */ /* 0x004fe200078ec0ff */
[----:B------:R-:W-:Y:S01]  /*3d40*/  FMUL.FTZ R0, R26, R29 ;  /* 0x0000001d1a007220 */ /* 0x000fe20000410000 */
[----:B------:R-:W-:Y:S01]  /*3d50*/  SHF.L.U32 R15, R19, 0x10, RZ ;  /* 0x00000010130f7819 */ /* 0x000fe200000006ff */
        /* <DEDUP_REMOVED lines=31> */
.L_x_4733:
[----:B------:R-:W-:Y:S05]  /*3f50*/  BSYNC B0 ;  /* 0x0000000000007941 */ /* 0x000fea0003800000 */
.L_x_4732:
[----:B-----5:R4:W-:Y:S02]  /*3f60*/  STG.E.128 desc[UR6][R140.64], R36 ;  /* 0x000000248c007986 */ /* 0x0209e4000c101d06 */
.L_x_4731:
[----:B------:R-:W-:Y:S05]  /*3f70*/  BSYNC B1 ;  /* 0x0000000000017941 */ /* 0x000fea0003800000 */
.L_x_4730:
        /* <DEDUP_REMOVED lines=90> */
.L_x_4737:
[----:B------:R-:W-:Y:S05]  /*4520*/  BSYNC B0 ;  /* 0x0000000000007941 */ /* 0x000fea0003800000 */
.L_x_4736:
[----:B-----5:R4:W-:Y:S02]  /*4530*/  STG.E.128 desc[UR6][R140.64], R36 ;  /* 0x000000248c007986 */ /* 0x0209e4000c101d06 */
.L_x_4735:
[----:B------:R-:W-:Y:S05]  /*4540*/  BSYNC B1 ;  /* 0x0000000000017941 */ /* 0x000fea0003800000 */
.L_x_4734:
[----:B------:R-:W-:Y:S04]  /*4550*/  BSSY B1, `(.L_x_4738) ;  /* 0x000005f000017945 */ /* 0x000fe80003800000 */
[----:B------:R-:W-:Y:S05]  /*4560*/  @P3 BRA `(.L_x_4739) ;  /* 0x0000000400743947 */ /* 0x000fea0003800000 */
[----:B-1----:R-:W1:Y:S01]  /*4570*/  LDC.64 R2, c[0x0][0x338] ;  /* 0x0000ce00ff027b82 */ /* 0x002e620000000a00 */
        /* <DEDUP_REMOVED lines=30> */
[----:B------:R-:W3:Y:S02]  /*4760*/  LDG.E.128 R16, desc[UR6][R16.64] ;  /* 0x0000000610107981 */ /* 0x000ee4000c1e1d00 */
[----:B------:R-:W-:Y:S02]  /*4770*/  LEA.HI.X R139, R136, R101, R49, 0x1, P0 ;  /* 0x00000065888b7211 */ /* 0x000fe400000f0c31 */
[----:B------:R-:W-:Y:S04]  /*4780*/  IADD3 R49, P0, R79, R142, RZ ;  /* 0x0000008e4f317210 */ /* 0x000fe80007f1e0ff */
[----:B------:R-:W-:Y:S01]  /*4790*/  LEA.HI.X.SX32 R142, R142, R78, 0x1, P0 ;  /* 0x0000004e8e8e7211 */ /* 0x000fe200000f0eff */
[----:B------:R-:W4:Y:S01]  /*47a0*/  LDG.E.128 R136, desc[UR6][R138.64] ;  /* 0x000000068a887981 */ /* 0x000f22000c1e1d00 */
[C---:B------:R-:W-:Y:S04]  /*47b0*/  LEA R34, P0, R49.reuse, R102, 0x1 ;  /* 0x0000006631227211 */ /* 0x040fe800078008ff */
[----:B------:R-:W-:Y:S05]  /*47c0*/  LEA.HI.X R35, R49, R103, R142, 0x1, P0 ;  /* 0x0000006731237211 */ /* 0x000fea00000f0c8e */
[----:B------:R-:W2:Y:S01]  /*47d0*/  LDG.E.128 R52, desc[UR6][R34.64] ;  /* 0x0000000622347981 */ /* 0x000ea2000c1e1d00 */
[C---:B---3--:R-:W-:Y:S01]  /*47e0*/  LOP3.LUT R23, R17.reuse, 0xffff0000, RZ, 0xc0, !PT ;  /* 0xffff000011177812 */ /* 0x048fe200078ec0ff */
[----:B------:R-:W-:Y:S01]  /*47f0*/  IMAD.U32 R21, R17, 0x10000, RZ ;  /* 0x0001000011157824 */ /* 0x000fe200078e00ff */
[C---:B------:R-:W-:Y:S01]  /*4800*/  LOP3.LUT R24, R16.reuse, 0xffff0000, RZ, 0xc0, !PT ;  /* 0xffff000010187812 */ /* 0x040fe200078ec0ff */
[----:B------:R-:W-:Y:S01]  /*4810*/  IMAD.U32 R26, R16, 0x10000, RZ ;  /* 0x00010000101a7824 */ /* 0x000fe200078e00ff */
[C---:B------:R-:W-:Y:S01]  /*4820*/  SHF.L.U32 R20, R18.reuse, 0x10, RZ ;  /* 0x0000001012147819 */ /* 0x040fe200000006ff */
[C---:B------:R-:W-:Y:S01]  /*4830*/  IMAD.U32 R15, R19.reuse, 0x10000, RZ ;  /* 0x00010000130f7824 */ /* 0x040fe200078e00ff */
[----:B------:R-:W-:Y:S02]  /*4840*/  LOP3.LUT R17, R18, 0xffff0000, RZ, 0xc0, !PT ;  /* 0xffff000012117812 */ /* 0x000fe400078ec0ff */
[----:B------:R-:W-:Y:S01]  /*4850*/  LOP3.LUT R19, R19, 0xffff0000, RZ, 0xc0, !PT ;  /* 0xffff000013137812 */ /* 0x000fe200078ec0ff */
        /* <DEDUP_REMOVED lines=13> */
[C---:B--2---:R-:W-:Y:S01]  /*4930*/  LOP3.LUT R34, R52.reuse, 0xffff0000, RZ, 0xc0, !PT ;  /* 0xffff000034227812 */ /* 0x044fe200078ec0ff */
        /* <DEDUP_REMOVED lines=30> */
.L_x_4741:
[----:B------:R-:W-:Y:S05]  /*4b20*/  BSYNC B0 ;  /* 0x0000000000007941 */ /* 0x000fea0003800000 */
.L_x_4740:
[----:B-----5:R1:W-:Y:S02]  /*4b30*/  STG.E.128 desc[UR6][R140.64], R36 ;  /* 0x000000248c007986 */ /* 0x0203e4000c101d06 */
.L_x_4739:
[----:B------:R-:W-:Y:S05]  /*4b40*/  BSYNC B1 ;  /* 0x0000000000017941 */ /* 0x000fea0003800000 */
.L_x_4738:
[----:B-1----:R-:W1:Y:S01]  /*4b50*/  LDC R3, c[0x0][0x2e0] ;  /* 0x0000b800ff037b82 */ /* 0x002e620000000800 */
[----:B------:R-:W-:Y:S01]  /*4b60*/  UMOV UR4, UR5 ;  /* 0x0000000500047c82 */ /* 0x000fe20008000000 */
[----:B-1----:R-:W-:Y:S05]  /*4b70*/  IMAD.U32 R3, R3, -0x40, RZ ;  /* 0xffffffc003037824 */ /* 0x002fea00078e00ff */
[C---:B------:R-:W-:Y:S02]  /*4b80*/  LEA R102, P3, R3.reuse, R102, 0x1 ;  /* 0x0000006603667211 */ /* 0x040fe400078608ff */
[C---:B------:R-:W-:Y:S02]  /*4b90*/  LEA R100, P0, R3.reuse, R100, 0x1 ;  /* 0x0000006403647211 */ /* 0x040fe400078008ff */
[C---:B------:R-:W-:Y:S02]  /*4ba0*/  LEA.HI.X.SX32 R103, R3.reuse, R103, 0x1, P3 ;  /* 0x0000006703677211 */ /* 0x040fe400018f0eff */
[----:B------:R-:W-:Y:S01]  /*4bb0*/  LEA.HI.X.SX32 R101, R3, R101, 0x1, P0 ;  /* 0x0000006503657211 */ /* 0x000fe200000f0eff */
[----:B------:R-:W-:Y:S08]  /*4bc0*/  BRA `(.L_x_4725) ;  /* 0x0000000000647947 */ /* 0x000ff00003800000 */
.L_x_4715:
[----:B-1----:R-:W2:Y:S01]  /*4bd0*/  @!P6 LDG.E.128 R20, desc[UR6][R98.64] ;  /* 0x000000066214e981 */ /* 0x002ea2000c1e1d00 */
        /* <DEDUP_REMOVED lines=24> */
.L_x_4725:
[----:B------:R-:W1:Y:S02]  /*4d60*/  LDC R0, c[0x0][0x338] ;  /* 0x0000ce00ff007b82 */ /* 0x000e640000000800 */
[----:B-1----:R-:W-:Y:S05]  /*4d70*/  IMAD.U32 R3, R0, -0x80, RZ ;  /* 0xffffff8000037824 */ /* 0x002fea00078e00ff */
[C---:B--2---:R-:W-:Y:S04]  /*4d80*/  LEA R98, P0, R3.reuse, R98, 0x1 ;  /* 0x0000006203627211 */ /* 0x044fe800078008ff */
        /* <DEDUP_REMOVED lines=78> */
.L_x_4742:
[----:B------:R-:W1:Y:S01]  /*5270*/  LDC R2, c[0x0][0x250] ;  /* 0x00009400ff027b82 */ /* 0x000e620000000800 */
[----:B------:R-:W-:Y:S02]  /*5280*/  IMAD.MOV.U32 R4, RZ, RZ, R95 ;  /* 0x000000ffff047224 */ /* 0x000fe400078e005f */
[----:B------:R-:W-:Y:S05]  /*5290*/  IMAD.MOV.U32 R5, RZ, RZ, R94 ;  /* 0x000000ffff057224 */ /* 0x000fea00078e005e */
[----:B------:R-:W2:Y:S02]  /*52a0*/  LDC R0, c[0x0][0x248] ;  /* 0x00009200ff007b82 */ /* 0x000ea40000000800 */
[----:B--2---:R-:W-:Y:S02]  /*52b0*/  IMAD.U32 R3, R0, -0x80, RZ ;  /* 0xffffff8000037824 */ /* 0x004fe400078e00ff */
[----:B-1----:R-:W-:Y:S03]  /*52c0*/  IMAD.U32 R2, R2, -0x80, RZ ;  /* 0xffffff8002027824 */ /* 0x002fe600078e00ff */
[C---:B---3--:R-:W-:Y:S02]  /*52d0*/  LEA R92, P0, R3.reuse, R92, 0x1 ;  /* 0x0000005c035c7211 */ /* 0x048fe400078008ff */
[C---:B------:R-:W-:Y:S02]  /*52e0*/  LEA R95, P3, R2.reuse, R4, 0x1 ;  /* 0x00000004025f7211 */ /* 0x040fe400078608ff */
[----:B------:R-:W-:Y:S02]  /*52f0*/  LEA.HI.X.SX32 R93, R3, R93, 0x1, P0 ;  /* 0x0000005d035d7211 */ /* 0x000fe400000f0eff */
[----:B------:R-:W-:Y:S09]  /*5300*/  LEA.HI.X.SX32 R94, R2, R5, 0x1, P3 ;  /* 0x00000005025e7211 */ /* 0x000ff200018f0eff */
.L_x_4743:
[----:B------:R-:W-:Y:S04]  /*5310*/  IADD3 R12, R12, -0x1, RZ ;  /* 0xffffffff0c0c7810 */ /* 0x000fe80007ffe0ff */
[----:B------:R-:W-:Y:S11]  /*5320*/  ISETP.GT.AND P0, PT, R12, R85, PT ;  /* 0x000000550c00720c */ /* 0x000ff60003f04270 */
[----:B------:R-:W-:Y:S02]  /*5330*/  @!UPT UIADD3 URZ, URZ, URZ, URZ ;  /* 0x0000003f3f3ff290 */ /* 0x000fe4000fffe03f */
[----:B------:R-:W-:Y:S05]  /*5340*/  @P0 BRA `(.L_x_4744) ;  /* 0xffffffcc00d80947 */ /* 0x000fea000383ffff */
.L_x_4714:
        /* <DEDUP_REMOVED lines=20> */
[----:B------:R-:W-:Y:S01]  /*5490*/  IMAD.SHL.U32 R8, R71, 0x20, RZ ;  /* 0x0000002047087824 */ /* 0x000fe200078e00ff */
[----:B------:R-:W-:Y:S01]  /*54a0*/  LEA R24, P2, R5, UR8, 0x1 ;  /* 0x0000000805187c11 */ /* 0x000fe2000f8408ff */
[----:B------:R-:W-:Y:S01]  /*54b0*/  IMAD.IADD R11, R116, 0x1, -R59 ;  /* 0x00000001740b7824 */ /* 0x000fe200078e0a3b */
        /* <DEDUP_REMOVED lines=8> */
[----:B------:R-:W-:-:S03]  /*5540*/  LEA.HI.X R25, R5, UR9, R0, 0x1, P2 ;  /* 0x0000000905197c11 */ /* 0x000fc600090f0c00 */
        /* <DEDUP_REMOVED lines=28> */
[----:B------:R-:W-:Y:S02]  /*5710*/  LOP3.LUT R0, R13, 0xffff0000, RZ, 0xc0, !PT ;  /* 0xffff00000d007812 */ /* 0x000fe400078ec0ff */
[----:B------:R-:W-:Y:S02]  /*5720*/  LOP3.LUT R10, R15, 0xffff0000, RZ, 0xc0, !PT ;  /* 0xffff00000f0a7812 */ /* 0x000fe400078ec0ff */
[----:B------:R-:W-:-:S02]  /*5730*/  SHF.L.U32 R7, R12, 0x10, RZ ;  /* 0x000000100c077819 */ /* 0x000fc400000006ff */
[----:B------:R-:W-:Y:S01]  /*5740*/  LOP3.LUT R16, R12, 0xffff0000, RZ, 0xc0, !PT ;  /* 0xffff00000c107812 */ /* 0x000fe200078ec0ff */
[----:B------:R-:W-:Y:S01]  /*5750*/  IMAD.U32 R12, R15, 0x10000, RZ ;  /* 0x000100000f0c7824 */ /* 0x000fe200078e00ff */
        /* <DEDUP_REMOVED lines=18> */
[----:B------:R-:W-:Y:S01]  /*5880*/  FFMA.FTZ R0, R0, R23, R27 ;  /* 0x0000001700007223 */ /* 0x000fe2000001001b */
[----:B------:R-:W-:-:S02]  /*5890*/  IMAD.U32 R4, R4, 0x10000, RZ ;  /* 0x0001000004047824 */ /* 0x000fc400078e00ff */
[C---:B------:R-:W-:Y:S01]  /*58a0*/  FMUL.FTZ R3, R15.reuse, R3 ;  /* 0x000000030f037220 */ /* 0x040fe20000410000 */
[----:B------:R-:W-:Y:S01]  /*58b0*/  FFMA.FTZ R13, R12, R21, -R13 ;  /* 0x000000150c0d7223 */ /* 0x000fe2000001080d */
        /* <DEDUP_REMOVED lines=9> */
.L_x_4751:
[----:B------:R-:W-:Y:S05]  /*5950*/  BSYNC B0 ;  /* 0x0000000000007941 */ /* 0x000fea0003800000 */
.L_x_4750:
[----:B-----5:R2:W-:Y:S02]  /*5960*/  STS.128 [R122], R12 ;  /* 0x0000000c7a007388 */ /* 0x0205e40000000c00 */
.L_x_4749:
[----:B------:R-:W-:Y:S05]  /*5970*/  BSYNC B1 ;  /* 0x0000000000017941 */ /* 0x000fea0003800000 */
.L_x_4748:
        /* <DEDUP_REMOVED lines=23> */
[----:B------:R-:W2:Y:S01]  /*5af0*/  LDG.E.64 R4, desc[UR6][R4.64] ;  /* 0x0000000604047981 */ /* 0x000ea2000c1e1b00 */
[C---:B-----5:R-:W-:Y:S01]  /*5b00*/  LOP3.LUT R6, R13.reuse, 0xffff0000, RZ, 0xc0, !PT ;  /* 0xffff00000d067812 */ /* 0x060fe200078ec0ff */
[----:B------:R-:W-:Y:S01]  /*5b10*/  IMAD.U32 R7, R13, 0x10000, RZ ;  /* 0x000100000d077824 */ /* 0x000fe200078e00ff */
[C---:B------:R-:W-:Y:S02]  /*5b20*/  SHF.L.U32 R8, R12.reuse, 0x10, RZ ;  /* 0x000000100c087819 */ /* 0x040fe400000006ff */
[----:B---34-:R-:W-:Y:S01]  /*5b30*/  LOP3.LUT R16, R12, 0xffff0000, RZ, 0xc0, !PT ;  /* 0xffff00000c107812 */ /* 0x018fe200078ec0ff */
[C---:B------:R-:W-:Y:S01]  /*5b40*/  IMAD.U32 R12, R15.reuse, 0x10000, RZ ;  /* 0x000100000f0c7824 */ /* 0x040fe200078e00ff */
[----:B------:R-:W-:-:S02]  /*5b50*/  LOP3.LUT R11, R15, 0xffff0000, RZ, 0xc0, !PT ;  /* 0xffff00000f0b7812 */ /* 0x000fc400078ec0ff */
[C---:B------:R-:W-:Y:S02]  /*5b60*/  SHF.L.U32 R13, R14.reuse, 0x10, RZ ;  /* 0x000000100e0d7819 */ /* 0x040fe400000006ff */
[----:B------:R-:W-:Y:S02]  /*5b70*/  LOP3.LUT R18, R14, 0xffff0000, RZ, 0xc0, !PT ;  /* 0xffff00000e127812 */ /* 0x000fe400078ec0ff */
[----:B--2---:R-:W-:Y:S02]  /*5b80*/  LOP3.LUT R10, R2, 0xffff0000, RZ, 0xc0, !PT ;  /* 0xffff0000020a7812 */ /* 0x004fe400078ec0ff */
[----:B------:R-:W-:Y:S02]  /*5b90*/  LOP3.LUT R15, R3, 0xffff0000, RZ, 0xc0, !PT ;  /* 0xffff0000030f7812 */ /* 0x000fe400078ec0ff */
[----:B------:R-:W-:Y:S01]  /*5ba0*/  LOP3.LUT R19, R4, 0xffff0000, RZ, 0xc0, !PT ;  /* 0xffff000004137812 */ /* 0x000fe200078ec0ff */
[-C--:B------:R-:W-:Y:S01]  /*5bb0*/  FMUL.FTZ R14, R6, R10.reuse ;  /* 0x0000000a060e7220 */ /* 0x080fe20000410000 */
[----:B------:R-:W-:Y:S01]  /*5bc0*/  LOP3.LUT R17, R5, 0xffff0000, RZ, 0xc0, !PT ;  /* 0xffff000005117812 */ /* 0x000fe200078ec0ff */
[C---:B------:R-:W-:Y:S01]  /*5bd0*/  FMUL.FTZ R23, R7.reuse, R10 ;  /* 0x0000000a07177220 */ /* 0x040fe20000410000 */
[----:B------:R-:W-:Y:S01]  /*5be0*/  FMUL.FTZ R10, R12, R15 ;  /* 0x0000000f0c0a7220 */ /* 0x000fe20000410000 */
[----:B------:R-:W-:Y:S01]  /*5bf0*/  FFMA.FTZ R14, R7, R19, -R14 ;  /* 0x00000013070e7223 */ /* 0x000fe2000001080e */
[----:B------:R-:W-:Y:S01]  /*5c00*/  SHF.L.U32 R3, R3, 0x10, RZ ;  /* 0x0000001003037819 */ /* 0x000fe200000006ff */
[----:B------:R-:W-:-:S02]  /*5c10*/  IMAD.U32 R7, R2, 0x10000, RZ ;  /* 0x0001000002077824 */ /* 0x000fc400078e00ff */
[C---:B------:R-:W-:Y:S01]  /*5c20*/  FMUL.FTZ R21, R11.reuse, R15 ;  /* 0x0000000f0b157220 */ /* 0x040fe20000410000 */
[----:B------:R-:W-:Y:S01]  /*5c30*/  FFMA.FTZ R10, R11, R17, R10 ;  /* 0x000000110b0a7223 */ /* 0x000fe2000001000a */
[----:B------:R-:W-:Y:S01]  /*5c40*/  IMAD.U32 R11, R4, 0x10000, RZ ;  /* 0x00010000040b7824 */ /* 0x000fe200078e00ff */
[----:B------:R-:W-:Y:S01]  /*5c50*/  SHF.L.U32 R2, R5, 0x10, RZ ;  /* 0x0000001005027819 */ /* 0x000fe200000006ff */
[----:B------:R-:W-:Y:S01]  /*5c60*/  FMUL.FTZ R5, R16, R7 ;  /* 0x0000000710057220 */ /* 0x000fe20000410000 */
[----:B------:R-:W-:Y:S01]  /*5c70*/  FMUL.FTZ R4, R18, R3 ;  /* 0x0000000312047220 */ /* 0x000fe20000410000 */
[----:B------:R-:W-:Y:S01]  /*5c80*/  FMUL.FTZ R7, R8, R7 ;  /* 0x0000000708077220 */ /* 0x000fe20000410000 */
[C---:B------:R-:W-:Y:S01]  /*5c90*/  FMUL.FTZ R3, R13.reuse, R3 ;  /* 0x000000030d037220 */ /* 0x040fe20000410000 */
[----:B------:R-:W-:Y:S01]  /*5ca0*/  FFMA.FTZ R23, R6, R19, R23 ;  /* 0x0000001306177223 */ /* 0x000fe20000010017 */
        /* <DEDUP_REMOVED lines=9> */
.L_x_4754:
[----:B------:R-:W-:Y:S05]  /*5d40*/  BSYNC B0 ;  /* 0x0000000000007941 */ /* 0x000fea0003800000 */
.L_x_4753:
[----:B-----5:R1:W-:Y:S01]  /*5d50*/  STS.128 [R122+0x800], R12 ;  /* 0x0008000c7a007388 */ /* 0x0203e20000000c00 */
[----:B------:R-:W-:Y:S05]  /*5d60*/  BRA `(.L_x_4752) ;  /* 0x0000000c00b47947 */ /* 0x000fea0003800000 */
.L_x_4747:
        /* <DEDUP_REMOVED lines=25> */
[C---:B------:R-:W-:Y:S01]  /*5f00*/  LEA R12, P2, R13.reuse, UR8, 0x1 ;  /* 0x000000080d0c7c11 */ /* 0x040fe2000f8408ff */
[----:B------:R-:W-:Y:S02]  /*5f10*/  IMAD.MOV.U32 R2, RZ, RZ, RZ ;  /* 0x000000ffff027224 */ /* 0x000fe400078e00ff */
[----:B------:R-:W3:Y:S01]  /*5f20*/  LDG.E.128 R4, desc[UR6][R4.64] ;  /* 0x0000000604047981 */ /* 0x000ee2000c1e1d00 */
[----:B------:R-:W-:Y:S01]  /*5f30*/  LEA.HI.X R13, R13, UR9, R0, 0x1, P2 ;  /* 0x000000090d0d7c11 */ /* 0x000fe200090f0c00 */
[----:B------:R-:W-:Y:S01]  /*5f40*/  ULDC.64 UR8, c[0x0][0x358] ;  /* 0x0000d60000087ab9 */ /* 0x000fe20000000a00 */
[----:B------:R-:W-:-:S04]  /*5f50*/  @P0 SHF.R.S32.HI R0, RZ, 0x1, R74 ;  /* 0x00000001ff000819 */ /* 0x000fc8000001144a */
[----:B------:R-:W-:Y:S01]  /*5f60*/  @P0 IADD3 R2, -R0, RZ, RZ ;  /* 0x000000ff00020210 */ /* 0x000fe20007ffe1ff */
[----:B--2---:R-:W2:Y:S03]  /*5f70*/  LDG.E.128 R12, desc[UR6][R12.64] ;  /* 0x000000060c0c7981 */ /* 0x004ea6000c1e1d00 */
        /* <DEDUP_REMOVED lines=19> */
[----:B--2---:R-:W-:Y:S01]  /*60b0*/  IMAD.U32 R32, R12, 0x10000, RZ ;  /* 0x000100000c207824 */ /* 0x004fe200078e00ff */
        /* <DEDUP_REMOVED lines=45> */
.L_x_4758:
[----:B------:R-:W-:Y:S05]  /*6390*/  BSYNC B0 ;  /* 0x0000000000007941 */ /* 0x000fea0003800000 */
.L_x_4757:
[----:B-----5:R1:W-:Y:S02]  /*63a0*/  STS.128 [R122], R20 ;  /* 0x000000147a007388 */ /* 0x0203e40000000c00 */
.L_x_4756:
[----:B------:R-:W-:Y:S05]  /*63b0*/  BSYNC B1 ;  /* 0x0000000000017941 */ /* 0x000fea0003800000 */
.L_x_4755:
        /* <DEDUP_REMOVED lines=25> */
[C---:B---34-:R-:W-:Y:S01]  /*6550*/  LEA R16, P2, R2.reuse, UR8, 0x1 ;  /* 0x0000000802107c11 */ /* 0x058fe2000f8408ff */
[----:B--2---:R-:W2:Y:S03]  /*6560*/  LDG.E.128 R12, desc[UR6][R12.64] ;  /* 0x000000060c0c7981 */ /* 0x004ea6000c1e1d00 */
        /* <DEDUP_REMOVED lines=27> */
[----:B------:R-:W-:Y:S01]  /*6720*/  LOP3.LUT R28, R15, 0xffff0000, RZ, 0xc0, !PT ;  /* 0xffff00000f1c7812 */ /* 0x000fe200078ec0ff */
[----:B------:R-:W-:Y:S01]  /*6730*/  IMAD.U32 R31, R18, 0x10000, RZ ;  /* 0x00010000121f7824 */ /* 0x000fe200078e00ff */
[C---:B------:R-:W-:Y:S01]  /*6740*/  SHF.L.U32 R15, R17.reuse, 0x10, RZ ;  /* 0x00000010110f7819 */ /* 0x040fe200000006ff */
[----:B------:R-:W-:Y:S01]  /*6750*/  @!P0 FADD.FTZ R14, -R14, -RZ ;  /* 0x800000ff0e0e8221 */ /* 0x000fe20000010100 */
[----:B------:R-:W-:Y:S01]  /*6760*/  LOP3.LUT R30, R17, 0xffff0000, RZ, 0xc0, !PT ;  /* 0xffff0000111e7812 */ /* 0x000fe200078ec0ff */
[----:B------:R-:W-:Y:S01]  /*6770*/  IMAD.U32 R17, R19, 0x10000, RZ ;  /* 0x0001000013117824 */ /* 0x000fe200078e00ff */
[----:B------:R-:W-:Y:S01]  /*6780*/  LOP3.LUT R16, R18, 0xffff0000, RZ, 0xc0, !PT ;  /* 0xffff000012107812 */ /* 0x000fe200078ec0ff */
        /* <DEDUP_REMOVED lines=8> */
[----:B------:R-:W-:Y:S01]  /*6810*/  @!P0 FADD.FTZ R17, -R17, -RZ ;  /* 0x800000ff11118221 */ /* 0x000fe20000010100 */
[C---:B----4-:R-:W-:Y:S01]  /*6820*/  IMAD.U32 R7, R21.reuse, 0x10000, RZ ;  /* 0x0001000015077824 */ /* 0x050fe200078e00ff */
[----:B------:R-:W-:Y:S01]  /*6830*/  LOP3.LUT R21, R21, 0xffff0000, RZ, 0xc0, !PT ;  /* 0xffff000015157812 */ /* 0x000fe200078ec0ff */
[----:B------:R-:W-:Y:S01]  /*6840*/  FMUL.FTZ R16, R13, R16 ;  /* 0x000000100d107220 */ /* 0x000fe20000410000 */
        /* <DEDUP_REMOVED lines=26> */
.L_x_4760:
[----:B------:R-:W-:Y:S05]  /*69f0*/  BSYNC B0 ;  /* 0x0000000000007941 */ /* 0x000fea0003800000 */
.L_x_4759:
[----:B-----5:R1:W-:Y:S01]  /*6a00*/  STS.128 [R122+0x800], R4 ;  /* 0x000800047a007388 */ /* 0x0203e20000000c00 */
[----:B------:R-:W-:Y:S05]  /*6a10*/  BRA `(.L_x_4752) ;  /* 0x0000000000887947 */ /* 0x000fea0003800000 */
.L_x_4746:
        /* <DEDUP_REMOVED lines=19> */
.L_x_4762:
[----:B------:R-:W-:Y:S05]  /*6b50*/  BSYNC B0 ;  /* 0x0000000000007941 */ /* 0x000fea0003800000 */
.L_x_4761:
        /* <DEDUP_REMOVED lines=14> */
.L_x_4752:
[----:B------:R-:W-:Y:S05]  /*6c40*/  BSYNC B2 ;  /* 0x0000000000027941 */ /* 0x000fea0003800000 */
.L_x_4745:
[----:B---3--:R-:W-:Y:S01]  /*6c50*/  VIADD R92, R50, 0xffffffff ;  /* 0xffffffff325c7836 */ /* 0x008fe20000000000 */
        /* <DEDUP_REMOVED lines=24> */
.L_x_4764:
[----:B------:R-:W-:Y:S05]  /*6de0*/  BSYNC B0 ;  /* 0x0000000000007941 */ /* 0x000fea0003800000 */
.L_x_4763:
        /* <DEDUP_REMOVED lines=12> */
.L_x_4766:
[----:B------:R-:W-:Y:S05]  /*6eb0*/  BSYNC B0 ;  /* 0x0000000000007941 */ /* 0x000fea0003800000 */
.L_x_4765:
        /* <DEDUP_REMOVED lines=13> */
.L_x_4768:
[----:B------:R-:W-:Y:S05]  /*6f90*/  BSYNC B0 ;  /* 0x0000000000007941 */ /* 0x000fea0003800000 */
.L_x_4767:
        /* <DEDUP_REMOVED lines=14> */
.L_x_4770:
[----:B------:R-:W-:Y:S05]  /*7080*/  BSYNC B0 ;  /* 0x0000000000007941 */ /* 0x000fea0003800000 */
.L_x_4769:
[----:B------:R-:W0:Y:S01]  /*7090*/  LDGDEPBAR ;  /* 0x00000000000079af */ /* 0x000e220000000000 */
[----:B------:R-:W-:Y:S01]  /*70a0*/  ULDC.64 UR8, c[0x0][0x3d0] ;  /* 0x0000f40000087ab9 */ /* 0x000fe20000000a00 */
[-C--:B------:R-:W-:Y:S01]  /*70b0*/  ISETP.GE.AND P4, PT, R0, R7.reuse, PT ;  /* 0x000000070000720c */ /* 0x080fe20003f86270 */
[----:B-1----:R-:W-:Y:S01]  /*70c0*/  IMAD R2, R61, UR8, RZ ;  /* 0x000000083d027c24 */ /* 0x002fe2000f8e02ff */
[----:B------:R-:W-:Y:S01]  /*70d0*/  LOP3.LUT R66, R66, 0xfffffff8, RZ, 0xc0, !PT ;  /* 0xfffffff842427812 */ /* 0x000fe200078ec0ff */
[C---:B------:R-:W-:Y:S01]  /*70e0*/  IMAD.WIDE.U32 R124, R63.reuse, UR8, R124 ;  /* 0x000000083f7c7c25 */ /* 0x040fe2000f8e007c */
[----:B------:R-:W-:Y:S01]  /*70f0*/  LOP3.LUT R11, R62, 0x7fffffe, RZ, 0xc0, !PT ;  /* 0x07fffffe3e0b7812 */ /* 0x000fe200078ec0ff */
[----:B------:R-:W-:Y:S01]  /*7100*/  ULDC UR5, c[0x0][0x2e8] ;  /* 0x0000ba0000057ab9 */ /* 0x000fe20000000800 */
[----:B------:R-:W-:Y:S01]  /*7110*/  ISETP.GE.AND P5, PT, R126, R7, PT ;  /* 0x000000077e00720c */ /* 0x000fe20003fa6270 */
[----:B------:R-:W-:Y:S01]  /*7120*/  IMAD R63, R63, UR9, R2 ;  /* 0x000000093f3f7c24 */ /* 0x000fe2000f8e0202 */
[----:B----4-:R-:W-:Y:S01]  /*7130*/  LEA R18, P0, R124, R4, 0x2 ;  /* 0x000000047c127211 */ /* 0x010fe200078010ff */
[----:B------:R-:W-:Y:S01]  /*7140*/  IMAD.IADD R66, R51, 0x1, -R66 ;  /* 0x0000000133427824 */ /* 0x000fe200078e0a42 */
[----:B------:R-:W-:Y:S01]  /*7150*/  SHF.R.S32.HI R4, RZ, 0x4, R65 ;  /* 0x00000004ff047819 */ /* 0x000fe20000011441 */
[----:B------:R-:W-:Y:S01]  /*7160*/  IMAD.IADD R63, R125, 0x1, R63 ;  /* 0x000000017d3f7824 */ /* 0x000fe200078e023f */
[----:B------:R-:W-:Y:S01]  /*7170*/  SHF.R.S32.HI R3, RZ, 0x1f, R64 ;  /* 0x0000001fff037819 */ /* 0x000fe20000011440 */
[----:B------:R-:W-:Y:S01]  /*7180*/  IMAD.IADD R2, R64, 0x1, -R11 ;  /* 0x0000000140027824 */ /* 0x000fe200078e0a0b */
[----:B------:R-:W-:Y:S01]  /*7190*/  LEA.HI R12, R66, R66, RZ, 0x1 ;  /* 0x00000042420c7211 */ /* 0x000fe200078f08ff */
[----:B------:R-:W-:Y:S01]  /*71a0*/  IMAD.SHL.U32 R15, R58, 0x40, RZ ;  /* 0x000000403a0f7824 */ /* 0x000fe200078e00ff */
[----:B------:R-:W-:Y:S01]  /*71b0*/  LEA.HI.X R19, R124, R5, R63, 0x2, P0 ;  /* 0x000000057c137211 */ /* 0x000fe200000f143f */
[----:B------:R-:W-:Y:S01]  /*71c0*/  ULDC.64 UR8, c[0x0][0x220] ;  /* 0x0000880000087ab9 */ /* 0x000fe20000000a00 */
[----:B------:R-:W-:-:S02]  /*71d0*/  LEA.HI R11, R65, R4, RZ, 0x1 ;  /* 0x00000004410b7211 */ /* 0x000fc400078f08ff */
[----:B------:R-:W-:Y:S01]  /*71e0*/  LEA.HI R3, R3, R64, RZ, 0x3 ;  /* 0x0000004003037211 */ /* 0x000fe200078f18ff */
[----:B------:R1:W5:Y:S01]  /*71f0*/  LDG.E R0, desc[UR6][R18.64] ;  /* 0x0000000612007981 */ /* 0x000362000c1e1900 */
[----:B------:R-:W-:-:S04]  /*7200*/  DEPBAR.LE SB0, 0x0 ;  /* 0x000080000000791a */ /* 0x000fc80000000000 */
[----:B------:R-:W-:Y:S01]  /*7210*/  BAR.SYNC.DEFER_BLOCKING 0x0 ;  /* 0x0000000000007b1d */ /* 0x000fe20000010000 */
[----:B------:R-:W-:Y:S02]  /*7220*/  LOP3.LUT R5, R12, 0x3fffffe, RZ, 0xc0, !PT ;  /* 0x03fffffe0c057812 */ /* 0x000fe400078ec0ff */
[----:B------:R-:W-:Y:S02]  /*7230*/  LOP3.LUT R11, R11, 0xfffffffe, RZ, 0xc0, !PT ;  /* 0xfffffffe0b0b7812 */ /* 0x000fe400078ec0ff */
[----:B------:R-:W-:Y:S01]  /*7240*/  SHF.R.S32.HI R12, RZ, 0x1, R12 ;  /* 0x00000001ff0c7819 */ /* 0x000fe2000001140c */
[----:B------:R-:W-:Y:S01]  /*7250*/  IMAD.IADD R5, R66, 0x1, -R5 ;  /* 0x0000000142057824 */ /* 0x000fe200078e0a05 */
[----:B------:R-:W-:Y:S01]  /*7260*/  LOP3.LUT R15, R15, 0xc0, RZ, 0xc0, !PT ;  /* 0x000000c00f0f7812 */ /* 0x000fe200078ec0ff */
[----:B------:R-:W-:Y:S01]  /*7270*/  IMAD.IADD R4, R4, 0x1, -R11 ;  /* 0x0000000104047824 */ /* 0x000fe200078e0a0b */
[----:B------:R-:W-:Y:S01]  /*7280*/  LEA R132, P0, R128, UR8, 0x1 ;  /* 0x0000000880847c11 */ /* 0x000fe2000f8008ff */
[----:B------:R-:W-:Y:S01]  /*7290*/  IMAD.SHL.U32 R16, R12, 0x40, RZ ;  /* 0x000000400c107824 */ /* 0x000fe200078e00ff */
[----:B------:R-:W-:Y:S01]  /*72a0*/  BSSY B0, `(.L_x_4771) ;  /* 0x0000025000007945 */ /* 0x000fe20003800000 */
[----:B------:R-:W-:Y:S01]  /*72b0*/  IMAD.SHL.U32 R11, R3, 0x20, RZ ;  /* 0x00000020030b7824 */ /* 0x000fe200078e00ff */
[----:B------:R-:W-:Y:S01]  /*72c0*/  ISETP.GE.AND P3, PT, R14, R7, PT ;  /* 0x000000070e00720c */ /* 0x000fe20003f66270 */
        /* <DEDUP_REMOVED lines=8> */
[----:B------:R-:W-:Y:S01]  /*7350*/  SHF.R.U32.HI R15, RZ, 0x3, R15 ;  /* 0x00000003ff0f7819 */ /* 0x000fe2000001160f */
[----:B------:R1:W-:Y:S01]  /*7360*/  @P5 STS [R122+0x3000], RZ ;  /* 0x003000ff7a005388 */ /* 0x0003e20000000800 */
[----:B------:R-:W-:Y:S01]  /*7370*/  SHF.R.U32.HI R16, RZ, 0x3, R16 ;  /* 0x00000003ff107819 */ /* 0x000fe20000011610 */
[----:B------:R-:W-:Y:S01]  /*7380*/  IMAD R13, R2, 0x20, R13 ;  /* 0x00000020020d7824 */ /* 0x000fe200078e020d */
[----:B------:R-:W-:Y:S01]  /*7390*/  LOP3.LUT R10, R10, R15, RZ, 0x3c, !PT ;  /* 0x0000000f0a0a7212 */ /* 0x000fe200078e3cff */
[----:B------:R1:W-:Y:S01]  /*73a0*/  @P5 STS [R122+0x3004], RZ ;  /* 0x003004ff7a005388 */ /* 0x0003e20000000800 */
[----:B------:R-:W-:Y:S02]  /*73b0*/  LOP3.LUT R3, R3, R16, RZ, 0x3c, !PT ;  /* 0x0000001003037212 */ /* 0x000fe400078e3cff */
[----:B------:R-:W-:Y:S01]  /*73c0*/  ISETP.GE.AND P2, PT, R6, R7, PT ;  /* 0x000000070600720c */ /* 0x000fe20003f46270 */
[----:B------:R1:W-:Y:S01]  /*73d0*/  @P5 STS.64 [R122+0x3008], RZ ;  /* 0x003008ff7a005388 */ /* 0x0003e20000000a00 */
[----:B------:R-:W-:Y:S01]  /*73e0*/  IMAD.IADD R88, R10, 0x1, R13 ;  /* 0x000000010a587824 */ /* 0x000fe200078e020d */
[----:B------:R-:W-:Y:S01]  /*73f0*/  LEA.HI.X R133, R128, UR9, R131, 0x1, P0 ;  /* 0x0000000980857c11 */ /* 0x000fe200080f0c83 */
[----:B------:R-:W-:-:S02]  /*7400*/  IMAD.U32 R86, R86, 0x20, R3 ;  /* 0x0000002056567824 */ /* 0x000fc400078e0003 */
[----:B------:R-:W4:Y:S01]  /*7410*/  MUFU.RCP R3, UR5 ;  /* 0x0000000500037d08 */ /* 0x000f220008001000 */
        /* <DEDUP_REMOVED lines=13> */
.L_x_4772:
[----:B------:R-:W-:Y:S05]  /*74f0*/  BSYNC B0 ;  /* 0x0000000000007941 */ /* 0x000fea0003800000 */
.L_x_4771:
        /* <DEDUP_REMOVED lines=13> */
.L_x_4774:
[----:B------:R-:W-:Y:S05]  /*75d0*/  BSYNC B0 ;  /* 0x0000000000007941 */ /* 0x000fea0003800000 */
.L_x_4773:
        /* <DEDUP_REMOVED lines=14> */
.L_x_4776:
[----:B------:R-:W-:Y:S05]  /*76c0*/  BSYNC B0 ;  /* 0x0000000000007941 */ /* 0x000fea0003800000 */
.L_x_4775:
        /* <DEDUP_REMOVED lines=15> */
.L_x_4778:
[----:B------:R-:W-:Y:S05]  /*77c0*/  BSYNC B0 ;  /* 0x0000000000007941 */ /* 0x000fea0003800000 */
.L_x_4777:
[----:B-1----:R-:W-:Y:S01]  /*77d0*/  LDSM.16.M88.4 R4, [R88] ;  /* 0x000000005804783b */ /* 0x002fe20000000200 */
[----:B------:R-:W-:Y:S01]  /*77e0*/  LOP3.LUT P0, RZ, R12, 0x2, RZ, 0xc0, !PT ;  /* 0x000000020cff7812 */ /* 0x000fe2000780c0ff */
[C---:B------:R-:W-:Y:S01]  /*77f0*/  VIADD R12, R86.reuse, 0x1000 ;  /* 0x00001000560c7836 */ /* 0x040fe20000000000 */
[----:B------:R-:W-:Y:S01]  /*7800*/  ULDC.64 UR12, c[0x0][0x398] ;  /* 0x0000e600000c7ab9 */ /* 0x000fe20000000a00 */
[----:B------:R-:W1:Y:S01]  /*7810*/  LDSM.16.M88.4 R28, [R86+0x1000] ;  /* 0x00100000561c783b */ /* 0x000e620000000200 */
[----:B------:R-:W-:Y:S02]  /*7820*/  VIADD R85, R86, 0x1020 ;  /* 0x0000102056557836 */ /* 0x000fe40000000000 */
[----:B----45:R-:W-:Y:S01]  /*7830*/  FMUL.FTZ R90, R0, R3 ;  /* 0x00000003005a7220 */ /* 0x030fe20000410000 */
[----:B------:R-:W-:Y:S01]  /*7840*/  IMAD R87, R9, 0x2, R88 ;  /* 0x0000000209577824 */ /* 0x000fe200078e0258 */
[----:B------:R-:W4:Y:S01]  /*7850*/  LDSM.16.M88.4 R80, [R86+0x1400] ;  /* 0x001400005650783b */ /* 0x000f220000000200 */
[----:B------:R-:W-:-:S02]  /*7860*/  IMAD.SHL.U32 R0, R51, 0x2, RZ ;  /* 0x0000000233007824 */ /* 0x000fc400078e00ff */
[----:B------:R-:W-:Y:S01]  /*7870*/  IMAD R11, R2, 0x20, R11 ;  /* 0x00000020020b7824 */ /* 0x000fe200078e020b */
[----:B------:R-:W2:Y:S01]  /*7880*/  LDSM.16.M88.4 R68, [R86+0x1800] ;  /* 0x001800005644783b */ /* 0x000ea20000000200 */
[----:B------:R-:W-:Y:S01]  /*7890*/  @P0 VIADD R85, R12, 0xffffffe0 ;  /* 0xffffffe00c550836 */ /* 0x000fe20000000000 */
[----:B------:R-:W-:Y:S02]  /*78a0*/  LOP3.LUT R93, R0, 0x6, RZ, 0xc0, !PT ;  /* 0x00000006005d7812 */ /* 0x000fe400078ec0ff */
[----:B------:R-:W3:Y:S01]  /*78b0*/  LDSM.16.M88.4 R60, [R86+0x1c00] ;  /* 0x001c0000563c783b */ /* 0x000ee20000000200 */
[----:B------:R-:W-:-:S03]  /*78c0*/  VIADD R84, R85, 0x400 ;  /* 0x0000040055547836 */ /* 0x000fc60000000000 */
[----:B------:R-:W3:Y:S01]  /*78d0*/  LDSM.16.M88.4 R44, [R86+0x2000] ;  /* 0x00200000562c783b */ /* 0x000ee20000000200 */
[----:B------:R-:W-:Y:S02]  /*78e0*/  IMAD.IADD R0, R8, 0x1, R93 ;  /* 0x0000000108007824 */ /* 0x000fe400078e025d */
[----:B------:R-:W-:Y:S01]  /*78f0*/  VIADD R78, R85, 0x1c00 ;  /* 0x00001c00554e7836 */ /* 0x000fe20000000000 */
[----:B------:R-:W3:Y:S01]  /*7900*/  LDSM.16.M88.4 R36, [R86+0x2400] ;  /* 0x002400005624783b */ /* 0x000ee20000000200 */
[C---:B------:R-:W-:Y:S02]  /*7910*/  VIADD R48, R0.reuse, 0x28 ;  /* 0x0000002800307836 */ /* 0x040fe40000000000 */
[----:B------:R-:W-:Y:S01]  /*7920*/  VIADD R138, R0, 0x39 ;  /* 0x00000039008a7836 */ /* 0x000fe20000000000 */
[----:B------:R-:W3:Y:S04]  /*7930*/  LDSM.16.M88.4 R20, [R86+0x2800] ;  /* 0x002800005614783b */ /* 0x000ee80000000200 */
[----:B------:R-:W3:Y:S04]  /*7940*/  LDSM.16.M88.4 R100, [R86+0x2c00] ;  /* 0x002c00005664783b */ /* 0x000ee80000000200 */
[----:B------:R-:W-:Y:S04]  /*7950*/  LDSM.16.M88.4 R12, [R87] ;  /* 0x00000000570c783b */ /* 0x000fe80000000200 */
[----:B------:R-:W3:Y:S01]  /*7960*/  LDSM.16.M88.4 R124, [R85] ;  /* 0x00000000557c783b */ /* 0x000ee20000000200 */
[C---:B-1----:R-:W-:Y:S03]  /*7970*/  HMMA.16816.F32.BF16 R24, R4.reuse, R28, RZ ;  /* 0x0000001c0418723c */ /* 0x042fe600000418ff */
[----:B------:R-:W1:Y:S04]  /*7980*/  LDSM.16.M88.4 R104, [R85+0x400] ;  /* 0x000400005568783b */ /* 0x000e680000000200 */
[----:B------:R-:W0:Y:S01]  /*7990*/  LDGDEPBAR ;  /* 0x00000000000079af */ /* 0x000e220000000000 */
[C---:B------:R-:W-:Y:S06]  /*79a0*/  HMMA.16816.F32.BF16 R28, R4.reuse, R30, RZ ;  /* 0x0000001e041c723c */ /* 0x040fec00000418ff */
[C---:B----4-:R-:W-:Y:S06]  /*79b0*/  HMMA.16816.F32.BF16 R96, R4.reuse, R80, RZ ;  /* 0x000000500460723c */ /* 0x050fec00000418ff */
[C---:B--2---:R-:W-:Y:S06]  /*79c0*/  HMMA.16816.F32.BF16 R72, R4.reuse, R68, RZ ;  /* 0x000000440448723c */ /* 0x044fec00000418ff */
        /* <DEDUP_REMOVED lines=13> */
[C---:B------:R-:W-:Y:S06]  /*7aa0*/  HMMA.16816.F32.BF16 R24, R12.reuse, R124, R24 ;  /* 0x0000007c0c18723c */ /* 0x040fec0000041818 */
[----:B------:R-:W-:Y:S01]  /*7ab0*/  HMMA.16816.F32.BF16 R28, R12, R126, R28 ;  /* 0x0000007e0c1c723c */ /* 0x000fe2000004181c */
[----:B------:R-:W-:-:S05]  /*7ac0*/  IMAD.IADD R124, R10, 0x1, R11 ;  /* 0x000000010a7c7824 */ /* 0x000fca00078e020b */
[C---:B-1----:R-:W-:Y:S06]  /*7ad0*/  HMMA.16816.F32.BF16 R80, R12.reuse, R106, R80 ;  /* 0x0000006a0c50723c */ /* 0x042fec0000041850 */
[----:B------:R-:W-:Y:S01]  /*7ae0*/  HMMA.16816.F32.BF16 R96, R12, R104, R96 ;  /* 0x000000680c60723c */ /* 0x000fe20000041860 */
[----:B------:R-:W1:Y:S05]  /*7af0*/  LDSM.16.M88.4 R104, [R85+0xc00] ;  /* 0x000c00005568783b */ /* 0x000e6a0000000200 */
        /* <DEDUP_REMOVED lines=9> */
[----:B--2---:R-:W-:Y:S01]  /*7b90*/  HMMA.16816.F32.BF16 R72, R12, R100, R72 ;  /* 0x000000640c48723c */ /* 0x004fe20000041848 */
[----:B------:R-:W2:Y:S01]  /*7ba0*/  LDSM.16.M88.4 R28, [R85+0x1400] ;  /* 0x00140000551c783b */ /* 0x000ea20000000200 */
[----:B------:R-:W-:Y:S01]  /*7bb0*/  FMUL.FTZ R125, R80, UR13 ;  /* 0x0000000d507d7c20 */ /* 0x000fe20008410000 */
[----:B------:R-:W-:-:S03]  /*7bc0*/  FMUL.FTZ R127, R81, UR13 ;  /* 0x0000000d517f7c20 */ /* 0x000fc60008410000 */
[----:B------:R-:W-:Y:S01]  /*7bd0*/  HMMA.16816.F32.BF16 R68, R12, R102, R68 ;  /* 0x000000660c44723c */ /* 0x000fe20000041844 */
[----:B------:R-:W4:Y:S01]  /*7be0*/  LDSM.16.M88.4 R100, [R85+0x1000] ;  /* 0x001000005564783b */ /* 0x000f220000000200 */
[----:B------:R-:W-:Y:S01]  /*7bf0*/  MUFU.TANH R79, R79 ;  /* 0x0000004f004f7308 */ /* 0x000fe20000002400 */
[----:B------:R-:W-:Y:S01]  /*7c00*/  FMUL.FTZ R96, R96, UR13 ;  /* 0x0000000d60607c20 */ /* 0x000fe20008410000 */
[----:B------:R-:W-:Y:S01]  /*7c10*/  FMUL.FTZ R98, R98, UR13 ;  /* 0x0000000d62627c20 */ /* 0x000fe20008410000 */
[----:B------:R-:W-:Y:S01]  /*7c20*/  FMUL.FTZ R97, R97, UR13 ;  /* 0x0000000d61617c20 */ /* 0x000fe20008410000 */
[----:B------:R-:W-:Y:S01]  /*7c30*/  FMUL.FTZ R99, R99, UR13 ;  /* 0x0000000d63637c20 */ /* 0x000fe20008410000 */
[----:B---3--:R-:W-:-:S03]  /*7c40*/  SHF.R.S32.HI R24, RZ, 0x1f, R51 ;  /* 0x0000001fff187819 */ /* 0x008fc60000011433 */
[----:B------:R-:W-:Y:S01]  /*7c50*/  MUFU.TANH R89, R89 ;  /* 0x0000005900597308 */ /* 0x000fe20000002400 */
[----:B------:R-:W-:-:S04]  /*7c60*/  LEA.HI R24, R24, R51, RZ, 0x5 ;  /* 0x0000003318187211 */ /* 0x000fc800078f28ff */
[----:B------:R-:W-:Y:S01]  /*7c70*/  LOP3.LUT R24, R24, 0xffffffe0, RZ, 0xc0, !PT ;  /* 0xffffffe018187812 */ /* 0x000fe200078ec0ff */
[C---:B-1----:R-:W-:Y:S02]  /*7c80*/  HMMA.16816.F32.BF16 R64, R12.reuse, R104, R64 ;  /* 0x000000680c40723c */ /* 0x042fe40000041840 */
[----:B------:R-:W-:Y:S01]  /*7c90*/  FMUL.FTZ R72, R72, UR13 ;  /* 0x0000000d48487c20 */ /* 0x000fe20008410000 */
[----:B------:R-:W-:Y:S01]  /*7ca0*/  FMUL.FTZ R74, R74, UR13 ;  /* 0x0000000d4a4a7c20 */ /* 0x000fe20008410000 */
[----:B------:R-:W-:Y:S01]  /*7cb0*/  FMUL.FTZ R73, R73, UR13 ;  /* 0x0000000d49497c20 */ /* 0x000fe20008410000 */
[----:B------:R-:W-:Y:S01]  /*7cc0*/  IMAD.IADD R123, R51, 0x1, -R24 ;  /* 0x00000001337b7824 */ /* 0x000fe200078e0a18 */
[----:B------:R-:W1:Y:S01]  /*7cd0*/  MUFU.TANH R135, R72 ;  /* 0x0000004800877308 */ /* 0x000e620000002400 */
[C---:B------:R-:W-:Y:S01]  /*7ce0*/  HMMA.16816.F32.BF16 R60, R12.reuse, R106, R60 ;  /* 0x0000006a0c3c723c */ /* 0x040fe2000004183c */
[----:B------:R-:W-:Y:S01]  /*7cf0*/  FMUL.FTZ R75, R75, UR13 ;  /* 0x0000000d4b4b7c20 */ /* 0x000fe20008410000 */
[----:B------:R-:W-:Y:S01]  /*7d00*/  FMUL.FTZ R68, R68, UR13 ;  /* 0x0000000d44447c20 */ /* 0x000fe20008410000 */
[----:B------:R-:W-:Y:S01]  /*7d10*/  SHF.R.S32.HI R24, RZ, 0x1f, R123 ;  /* 0x0000001fff187819 */ /* 0x000fe2000001147b */
[----:B------:R-:W-:Y:S01]  /*7d20*/  FMUL.FTZ R69, R69, UR13 ;  /* 0x0000000d45457c20 */ /* 0x000fe20008410000 */
[----:B------:R-:W-:Y:S01]  /*7d30*/  FMUL.FTZ R70, R70, UR13 ;  /* 0x0000000d46467c20 */ /* 0x000fe20008410000 */
[----:B------:R-:W-:Y:S01]  /*7d40*/  FMUL.FTZ R71, R71, UR13 ;  /* 0x0000000d47477c20 */ /* 0x000fe20008410000 */
[----:B------:R-:W-:Y:S01]  /*7d50*/  LEA.HI R123, R24, R123, RZ, 0x2 ;  /* 0x0000007b187b7211 */ /* 0x000fe200078f10ff */
[----:B------:R-:W-:Y:S01]  /*7d60*/  IMAD R24, R57, 0x10, R59 ;  /* 0x0000001039187824 */ /* 0x000fe200078e023b */
[----:B------:R-:W3:Y:S01]  /*7d70*/  MUFU.TANH R137, R74 ;  /* 0x0000004a00897308 */ /* 0x000ee20000002400 */
[----:B--2---:R-:W-:Y:S01]  /*7d80*/  HMMA.16816.F32.BF16 R40, R12, R28, R40 ;  /* 0x0000001c0c28723c */ /* 0x004fe20000041828 */
[----:B------:R-:W-:-:S04]  /*7d90*/  SHF.R.S32.HI R123, RZ, 0x2, R123 ;  /* 0x00000002ff7b7819 */ /* 0x000fc8000001147b */
[----:B------:R-:W-:Y:S01]  /*7da0*/  IADD3 R59, R24, 0x1, R123 ;  /* 0x00000001183b7810 */ /* 0x000fe20007ffe07b */
[C---:B----4-:R-:W-:Y:S01]  /*7db0*/  HMMA.16816.F32.BF16 R52, R12.reuse, R100, R52 ;  /* 0x000000640c34723c */ /* 0x050fe20000041834 */
[----:B------:R-:W2:Y:S01]  /*7dc0*/  MUFU.TANH R73, R73 ;  /* 0x0000004900497308 */ /* 0x000ea20000002400 */
[----:B------:R-:W-:Y:S01]  /*7dd0*/  FMUL.FTZ R66, R66, UR13 ;  /* 0x0000000d42427c20 */ /* 0x000fe20008410000 */
[----:B------:R-:W-:Y:S01]  /*7de0*/  IADD3 R2, R56, R59, -R116 ;  /* 0x0000003b38027210 */ /* 0x000fe20007ffe874 */
[----:B------:R-:W-:Y:S01]  /*7df0*/  FMUL.FTZ R59, R65, UR13 ;  /* 0x0000000d413b7c20 */ /* 0x000fe20008410000 */
[----:B------:R-:W-:Y:S01]  /*7e00*/  FMUL.FTZ R67, R67, UR13 ;  /* 0x0000000d43437c20 */ /* 0x000fe20008410000 */
[C---:B------:R-:W-:Y:S01]  /*7e10*/  HMMA.16816.F32.BF16 R44, R12.reuse, R102, R44 ;  /* 0x000000660c2c723c */ /* 0x040fe2000004182c */
[----:B------:R-:W-:Y:S01]  /*7e20*/  FMUL.FTZ R101, R82, UR13 ;  /* 0x0000000d52657c20 */ /* 0x000fe20008410000 */
[----:B------:R-:W-:Y:S01]  /*7e30*/  VIADD R11, R2, UR12 ;  /* 0x0000000c020b7c36 */ /* 0x000fe20008000000 */
[----:B------:R-:W4:Y:S01]  /*7e40*/  MUFU.TANH R75, R75 ;  /* 0x0000004b004b7308 */ /* 0x000f220000002400 */
[----:B------:R-:W-:Y:S01]  /*7e50*/  FMUL.FTZ R60, R60, UR13 ;  /* 0x0000000d3c3c7c20 */ /* 0x000fe20008410000 */
[----:B------:R-:W-:Y:S01]  /*7e60*/  FMUL.FTZ R63, R63, UR13 ;  /* 0x0000000d3f3f7c20 */ /* 0x000fe20008410000 */
[----:B------:R-:W-:Y:S01]  /*7e70*/  HMMA.16816.F32.BF16 R36, R12, R30, R36 ;  /* 0x0000001e0c24723c */ /* 0x000fe20000041824 */
[----:B------:R-:W-:Y:S01]  /*7e80*/  FMUL.FTZ R103, R83, UR13 ;  /* 0x0000000d53677c20 */ /* 0x000fe20008410000 */
[----:B------:R-:W1:Y:S01]  /*7e90*/  LDSM.16.M88.4 R28, [R85+0x1c00] ;  /* 0x001c0000551c783b */ /* 0x000e620000000200 */
[----:B------:R-:W-:Y:S01]  /*7ea0*/  VIMNMX R2, R11, R56, PT ;  /* 0x000000380b027248 */ /* 0x000fe20003fe0100 */
[----:B------:R-:W-:Y:S01]  /*7eb0*/  FMUL.FTZ R61, R61, UR13 ;  /* 0x0000000d3d3d7c20 */ /* 0x000fe20008410000 */
[----:B------:R-:W-:Y:S01]  /*7ec0*/  VIADDMNMX R3, R11, 0x8, R56, PT ;  /* 0x000000080b037846 */ /* 0x000fe20003800138 */
[----:B------:R-:W3:Y:S01]  /*7ed0*/  LDSM.16.M88.4 R80, [R85+0x1800] ;  /* 0x001800005550783b */ /* 0x000ee20000000200 */
[----:B------:R-:W4:Y:S01]  /*7ee0*/  MUFU.TANH R139, R68 ;  /* 0x00000044008b7308 */ /* 0x000f220000002400 */
[----:B------:R-:W-:Y:S01]  /*7ef0*/  ISETP.GE.AND P2, PT, R48, R2, PT ;  /* 0x000000023000720c */ /* 0x000fe20003f46270 */
[----:B------:R-:W-:Y:S01]  /*7f00*/  FMUL.FTZ R62, R62, UR13 ;  /* 0x0000000d3e3e7c20 */ /* 0x000fe20008410000 */
[----:B------:R-:W-:Y:S01]  /*7f10*/  ISETP.GE.AND P0, PT, R48, R3, PT ;  /* 0x000000033000720c */ /* 0x000fe20003f06270 */
[----:B------:R-:W-:Y:S01]  /*7f20*/  FMUL.FTZ R41, R41, UR13 ;  /* 0x0000000d29297c20 */ /* 0x000fe20008410000 */
[----:B------:R-:W-:Y:S01]  /*7f30*/  FMUL.FTZ R52, R52, UR13 ;  /* 0x0000000d34347c20 */ /* 0x000fe20008410000 */
[----:B------:R-:W-:Y:S01]  /*7f40*/  FMUL.FTZ R54, R54, UR13 ;  /* 0x0000000d36367c20 */ /* 0x000fe20008410000 */
[----:B------:R-:W-:Y:S01]  /*7f50*/  FMUL.FTZ R55, R55, UR13 ;  /* 0x0000000d37377c20 */ /* 0x000fe20008410000 */
[----:B------:R-:W4:Y:S01]  /*7f60*/  MUFU.TANH R57, R69 ;  /* 0x0000004500397308 */ /* 0x000f220000002400 */
[----:B------:R-:W-:Y:S01]  /*7f70*/  FMUL.FTZ R40, R40, UR13 ;  /* 0x0000000d28287c20 */ /* 0x000fe20008410000 */
[----:B------:R-:W-:Y:S01]  /*7f80*/  FMUL.FTZ R43, R43, UR13 ;  /* 0x0000000d2b2b7c20 */ /* 0x000fe20008410000 */
[----:B------:R-:W-:Y:S01]  /*7f90*/  FMUL.FTZ R44, R44, UR13 ;  /* 0x0000000d2c2c7c20 */ /* 0x000fe20008410000 */
[----:B------:R-:W-:Y:S01]  /*7fa0*/  FMUL.FTZ R46, R46, UR13 ;  /* 0x0000000d2e2e7c20 */ /* 0x000fe20008410000 */
[----:B------:R-:W-:Y:S01]  /*7fb0*/  FMUL.FTZ R45, R45, UR13 ;  /* 0x0000000d2d2d7c20 */ /* 0x000fe20008410000 */
[----:B------:R-:W-:Y:S01]  /*7fc0*/  FMUL.FTZ R42, R42, UR13 ;  /* 0x0000000d2a2a7c20 */ /* 0x000fe20008410000 */
[----:B------:R-:W-:-:S04]  /*7fd0*/  DEPBAR.LE SB0, 0x0 ;  /* 0x000080000000791a */ /* 0x000fc80000000000 */
[----:B------:R-:W-:Y:S01]  /*7fe0*/  FMUL.FTZ R11, R36, UR13 ;  /* 0x0000000d240b7c20 */ /* 0x000fe20008410000 */
[----:B------:R-:W-:Y:S01]  /*7ff0*/  MUFU.TANH R59, R59 ;  /* 0x0000003b003b7308 */ /* 0x000fe20000002400 */
[----:B------:R-:W-:Y:S01]  /*8000*/  FMUL.FTZ R37, R37, UR13 ;  /* 0x0000000d25257c20 */ /* 0x000fe20008410000 */
[----:B------:R-:W-:-:S06]  /*8010*/  FMUL.FTZ R39, R39, UR13 ;  /* 0x0000000d27277c20 */ /* 0x000fcc0008410000 */
[----:B------:R-:W-:Y:S01]  /*8020*/  MUFU.TANH R67, R67 ;  /* 0x0000004300437308 */ /* 0x000fe20000002400 */
[C---:B-1----:R-:W-:Y:S07]  /*8030*/  HMMA.16816.F32.BF16 R16, R12.reuse, R28, R16 ;  /* 0x0000001c0c10723c */ /* 0x042fee0000041810 */
[----:B------:R-:W1:Y:S01]  /*8040*/  MUFU.TANH R29, R70 ;  /* 0x00000046001d7308 */ /* 0x000e620000002400 */
[----:B---3--:R-:W-:Y:S01]  /*8050*/  HMMA.16816.F32.BF16 R20, R12, R82, R20 ;  /* 0x000000520c14723c */ /* 0x008fe20000041814 */
[----:B------:R-:W-:-:S06]  /*8060*/  FMUL.FTZ R28, R53, UR13 ;  /* 0x0000000d351c7c20 */ /* 0x000fcc0008410000 */
[----:B------:R3:W-:Y:S01]  /*8070*/  MUFU.TANH R65, R60 ;  /* 0x0000003c00417308 */ /* 0x0007e20000002400 */
[----:B------:R-:W-:Y:S01]  /*8080*/  HMMA.16816.F32.BF16 R4, R12, R30, R4 ;  /* 0x0000001e0c04723c */ /* 0x000fe20000041804 */
[C---:B------:R-:W-:Y:S02]  /*8090*/  VIADD R83, R85.reuse, 0x800 ;  /* 0x0000080055537836 */ /* 0x040fe40000000000 */
[----:B------:R-:W-:-:S04]  /*80a0*/  VIADD R82, R85, 0xc00 ;  /* 0x00000c0055527836 */ /* 0x000fc80000000000 */
[----:B------:R-:W-:Y:S01]  /*80b0*/  MUFU.TANH R63, R63 ;  /* 0x0000003f003f7308 */ /* 0x000fe20000002400 */
[----:B------:R-:W-:Y:S01]  /*80c0*/  HMMA.16816.F32.BF16 R32, R12, R80, R32 ;  /* 0x000000500c20723c */ /* 0x000fe20000041820 */
[----:B------:R-:W-:Y:S02]  /*80d0*/  VIADD R30, R0, 0x20 ;  /* 0x00000020001e7836 */ /* 0x000fe40000000000 */
[----:B------:R-:W-:-:S03]  /*80e0*/  FMUL.FTZ R31, R64, UR13 ;  /* 0x0000000d401f7c20 */ /* 0x000fc60008410000 */
[----:B------:R-:W-:Y:S01]  /*80f0*/  I2FP.F32.S32 R36, R30 ;  /* 0x0000001e00247245 */ /* 0x000fe20000201400 */
[----:B------:R-:W-:Y:S01]  /*8100*/  FMUL.FTZ R14, R47, UR13 ;  /* 0x0000000d2f0e7c20 */ /* 0x000fe20008410000 */
[----:B------:R-:W-:Y:S01]  /*8110*/  ISETP.GE.AND P6, PT, R30, R2, PT ;  /* 0x000000021e00720c */ /* 0x000fe20003fc6270 */
[----:B------:R-:W-:Y:S01]  /*8120*/  FMUL.FTZ R24, R16, UR13 ;  /* 0x0000000d10187c20 */ /* 0x000fe20008410000 */
[----:B------:R-:W-:Y:S01]  /*8130*/  ISETP.GE.AND P4, PT, R30, R3, PT ;  /* 0x000000031e00720c */ /* 0x000fe20003f86270 */
[----:B------:R-:W-:Y:S01]  /*8140*/  FFMA.FTZ R135, R90, R36, R135 ;  /* 0x000000245a877223 */ /* 0x000fe20000010087 */
[----:B------:R-:W-:Y:S01]  /*8150*/  FMUL.FTZ R12, R20, UR13 ;  /* 0x0000000d140c7c20 */ /* 0x000fe20008410000 */
[----:B------:R-:W-:Y:S01]  /*8160*/  FMUL.FTZ R20, R18, UR13 ;  /* 0x0000000d12147c20 */ /* 0x000fe20008410000 */
[----:B------:R-:W-:Y:S01]  /*8170*/  I2FP.F32.S32 R30, R30 ;  /* 0x0000001e001e7245 */ /* 0x000fe20000201400 */
[----:B------:R-:W-:Y:S01]  /*8180*/  VIADD R36, R0, 0x21 ;  /* 0x0000002100247836 */ /* 0x000fe20000000000 */
[----:B------:R-:W-:Y:S01]  /*8190*/  MUFU.TANH R15, R71 ;  /* 0x00000047000f7308 */ /* 0x000fe20000002400 */
[----:B------:R-:W-:Y:S01]  /*81a0*/  FSEL R135, R135, -INF , !P6 ;  /* 0xff80000087877808 */ /* 0x000fe20007000000 */
[----:B------:R-:W-:Y:S01]  /*81b0*/  FMUL.FTZ R18, R4, UR13 ;  /* 0x0000000d04127c20 */ /* 0x000fe20008410000 */
[----:B------:R-:W-:-:S02]  /*81c0*/  VIADD R4, R0, 0x29 ;  /* 0x0000002900047836 */ /* 0x000fc40000000000 */
[----:B------:R-:W-:Y:S01]  /*81d0*/  FFMA.FTZ R137, R90, R30, R137 ;  /* 0x0000001e5a897223 */ /* 0x000fe20000010089 */
[----:B------:R-:W-:Y:S01]  /*81e0*/  I2FP.F32.S32 R53, R36 ;  /* 0x0000002400357245 */ /* 0x000fe20000201400 */
[----:B------:R-:W-:Y:S01]  /*81f0*/  FMUL.FTZ R16, R6, UR13 ;  /* 0x0000000d06107c20 */ /* 0x000fe20008410000 */
[C---:B------:R-:W-:Y:S01]  /*8200*/  ISETP.GE.AND P5, PT, R36.reuse, R2, PT ;  /* 0x000000022400720c */ /* 0x040fe20003fa6270 */
[----:B------:R-:W1:Y:S01]  /*8210*/  MUFU.TANH R31, R31 ;  /* 0x0000001f001f7308 */ /* 0x000e620000002400 */
[----:B------:R-:W-:Y:S01]  /*8220*/  ISETP.GE.AND P3, PT, R36, R3, PT ;  /* 0x000000032400720c */ /* 0x000fe20003f66270 */
[----:B--2---:R-:W-:Y:S01]  /*8230*/  FFMA.FTZ R53, R90, R53, R73 ;  /* 0x000000355a357223 */ /* 0x004fe20000010049 */
[----:B------:R-:W-:Y:S01]  /*8240*/  I2FP.F32.S32 R36, R36 ;  /* 0x0000002400247245 */ /* 0x000fe20000201400 */
[----:B------:R-:W-:Y:S01]  /*8250*/  FMUL.FTZ R26, R21, UR13 ;  /* 0x0000000d151a7c20 */ /* 0x000fe20008410000 */
[----:B------:R-:W-:Y:S01]  /*8260*/  I2FP.F32.S32 R30, R48 ;  /* 0x00000030001e7245 */ /* 0x000fe20000201400 */
[----:B---3--:R-:W-:Y:S01]  /*8270*/  VIADD R60, R0, 0x38 ;  /* 0x00000038003c7836 */ /* 0x008fe20000000000 */
[----:B------:R-:W-:Y:S01]  /*8280*/  I2FP.F32.S32 R6, R4 ;  /* 0x0000000400067245 */ /* 0x000fe20000201400 */
[----:B------:R-:W2:Y:S01]  /*8290*/  MUFU.TANH R47, R66 ;  /* 0x00000042002f7308 */ /* 0x000ea20000002400 */
[----:B------:R-:W-:Y:S01]  /*82a0*/  I2FP.F32.S32 R48, R48 ;  /* 0x0000003000307245 */ /* 0x000fe20000201400 */
[C---:B----4-:R-:W-:Y:S01]  /*82b0*/  FFMA.FTZ R75, R90.reuse, R36, R75 ;  /* 0x000000245a4b7223 */ /* 0x050fe2000001004b */
[C---:B------:R-:W-:Y:S01]  /*82c0*/  FFMA.FTZ R51, R90.reuse, R30, R139 ;  /* 0x0000001e5a337223 */ /* 0x040fe2000001008b */
[----:B------:R-:W-:Y:S01]  /*82d0*/  FFMA.FTZ R57, R90, R6, R57 ;  /* 0x000000065a397223 */ /* 0x000fe20000010039 */
[----:B------:R-:W-:-:S02]  /*82e0*/  VIADD R30, R0, 0x30 ;  /* 0x00000030001e7836 */ /* 0x000fc40000000000 */
[----:B-1----:R-:W-:Y:S01]  /*82f0*/  FFMA.FTZ R48, R90, R48, R29 ;  /* 0x000000305a307223 */ /* 0x002fe2000001001d */
[----:B------:R-:W-:Y:S01]  /*8300*/  VIADD R6, R0, 0x31 ;  /* 0x0000003100067836 */ /* 0x000fe20000000000 */
[----:B------:R1:W-:Y:S01]  /*8310*/  MUFU.TANH R71, R52 ;  /* 0x0000003400477308 */ /* 0x0003e20000002400 */
[----:B------:R-:W-:Y:S01]  /*8320*/  FSEL R53, R53, -INF , !P5 ;  /* 0xff80000035357808 */ /* 0x000fe20006800000 */
[----:B------:R-:W-:Y:S01]  /*8330*/  FMUL.FTZ R21, R17, UR13 ;  /* 0x0000000d11157c20 */ /* 0x000fe20008410000 */
[----:B------:R-:W-:Y:S01]  /*8340*/  FSEL R134, R75, -INF , !P3 ;  /* 0xff8000004b867808 */ /* 0x000fe20005800000 */
[----:B------:R-:W-:Y:S01]  /*8350*/  FMUL.FTZ R17, R5, UR13 ;  /* 0x0000000d05117c20 */ /* 0x000fe20008410000 */
[----:B------:R-:W-:Y:S01]  /*8360*/  ISETP.GE.AND P6, PT, R4, R2, PT ;  /* 0x000000020400720c */ /* 0x000fe20003fc6270 */
[----:B------:R-:W-:Y:S01]  /*8370*/  FMUL.FTZ R13, R38, UR13 ;  /* 0x0000000d260d7c20 */ /* 0x000fe20008410000 */
[----:B------:R-:W-:Y:S01]  /*8380*/  I2FP.F32.S32 R36, R30 ;  /* 0x0000001e00247245 */ /* 0x000fe20000201400 */
[----:B------:R3:W-:Y:S01]  /*8390*/  MUFU.TANH R29, R28 ;  /* 0x0000001c001d7308 */ /* 0x0007e20000002400 */
[----:B------:R-:W-:Y:S01]  /*83a0*/  ISETP.GE.AND P5, PT, R30, R2, PT ;  /* 0x000000021e00720c */ /* 0x000fe20003fa6270 */
[----:B------:R-:W-:Y:S01]  /*83b0*/  FMUL.FTZ R32, R32, UR13 ;  /* 0x0000000d20207c20 */ /* 0x000fe20008410000 */
[-C--:B------:R-:W-:Y:S01]  /*83c0*/  ISETP.GE.AND P3, PT, R30, R3.reuse, PT ;  /* 0x000000031e00720c */ /* 0x080fe20003f66270 */
[C---:B------:R-:W-:Y:S01]  /*83d0*/  FFMA.FTZ R31, R90.reuse, R36, R31 ;  /* 0x000000245a1f7223 */ /* 0x040fe2000001001f */
[----:B------:R-:W-:Y:S01]  /*83e0*/  I2FP.F32.S32 R30, R30 ;  /* 0x0000001e001e7245 */ /* 0x000fe20000201400 */
[----:B------:R-:W-:Y:S01]  /*83f0*/  FMUL.FTZ R33, R33, UR13 ;  /* 0x0000000d21217c20 */ /* 0x000fe20008410000 */
[----:B------:R-:W-:Y:S01]  /*8400*/  I2FP.F32.S32 R140, R6 ;  /* 0x00000006008c7245 */ /* 0x000fe20000201400 */
[----:B------:R4:W4:Y:S01]  /*8410*/  MUFU.TANH R69, R61 ;  /* 0x0000003d00457308 */ /* 0x0009220000002400 */
[----:B-1----:R-:W-:Y:S01]  /*8420*/  FSEL R52, R137, -INF , !P4 ;  /* 0xff80000089347808 */ /* 0x002fe20006000000 */
[----:B--2---:R-:W-:Y:S01]  /*8430*/  FFMA.FTZ R30, R90, R30, R47 ;  /* 0x0000001e5a1e7223 */ /* 0x004fe2000001002f */
[-C--:B------:R-:W-:Y:S01]  /*8440*/  ISETP.GE.AND P4, PT, R4, R3.reuse, PT ;  /* 0x000000030400720c */ /* 0x080fe20003f86270 */
[----:B------:R-:W-:Y:S01]  /*8450*/  FFMA.FTZ R140, R90, R140, R67 ;  /* 0x0000008c5a8c7223 */ /* 0x000fe20000010043 */
[----:B------:R-:W-:Y:S01]  /*8460*/  I2FP.F32.S32 R4, R4 ;  /* 0x0000000400047245 */ /* 0x000fe20000201400 */
[----:B------:R-:W-:Y:S01]  /*8470*/  FMUL.FTZ R34, R34, UR13 ;  /* 0x0000000d22227c20 */ /* 0x000fe20008410000 */
[----:B------:R-:W-:Y:S01]  /*8480*/  FSEL R51, R51, -INF , !P2 ;  /* 0xff80000033337808 */ /* 0x000fe20005000000 */
[----:B------:R-:W1:Y:S01]  /*8490*/  MUFU.TANH R5, R62 ;  /* 0x0000003e00057308 */ /* 0x000e620000002400 */
[----:B---3--:R-:W-:Y:S01]  /*84a0*/  I2FP.F32.S32 R28, R6 ;  /* 0x00000006001c7245 */ /* 0x008fe20000201400 */
[----:B------:R-:W-:Y:S01]  /*84b0*/  FFMA.FTZ R4, R90, R4, R15 ;  /* 0x000000045a047223 */ /* 0x000fe2000001000f */
[----:B------:R-:W-:Y:S01]  /*84c0*/  FSEL R48, R48, -INF , !P0 ;  /* 0xff80000030307808 */ /* 0x000fe20004000000 */
[----:B------:R-:W-:Y:S01]  /*84d0*/  FMUL.FTZ R35, R35, UR13 ;  /* 0x0000000d23237c20 */ /* 0x000fe20008410000 */
[----:B------:R-:W-:Y:S01]  /*84e0*/  ISETP.GE.AND P2, PT, R6, R2, PT ;  /* 0x000000020600720c */ /* 0x000fe20003f46270 */
[----:B------:R-:W-:Y:S01]  /*84f0*/  FFMA.FTZ R59, R90, R28, R59 ;  /* 0x0000001c5a3b7223 */ /* 0x000fe2000001003b */
[----:B------:R-:W-:Y:S01]  /*8500*/  I2FP.F32.S32 R28, R60 ;  /* 0x0000003c001c7245 */ /* 0x000fe20000201400 */
[----:B------:R-:W2:Y:S01]  /*8510*/  MUFU.TANH R73, R54 ;  /* 0x0000003600497308 */ /* 0x000ea20000002400 */
[-C--:B------:R-:W-:Y:S01]  /*8520*/  ISETP.GE.AND P0, PT, R6, R3.reuse, PT ;  /* 0x000000030600720c */ /* 0x080fe20003f06270 */
[----:B------:R-:W-:Y:S01]  /*8530*/  VIADD R6, R0, 0x40 ;  /* 0x0000004000067836 */ /* 0x000fe20000000000 */
[----:B------:R-:W-:Y:S01]  /*8540*/  FSEL R47, R57, -INF , !P6 ;  /* 0xff800000392f7808 */ /* 0x000fe20007000000 */
[----:B------:R-:W-:Y:S01]  /*8550*/  FFMA.FTZ R57, R90, R28, R65 ;  /* 0x0000001c5a397223 */ /* 0x000fe20000010041 */
[----:B------:R-:W-:Y:S01]  /*8560*/  FSEL R56, R4, -INF , !P4 ;  /* 0xff80000004387808 */ /* 0x000fe20006000000 */
[----:B------:R-:W-:Y:S01]  /*8570*/  VIADD R28, R0, 0x41 ;  /* 0x00000041001c7836 */ /* 0x000fe20000000000 */
[----:B----4-:R-:W-:Y:S01]  /*8580*/  FSEL R61, R31, -INF , !P5 ;  /* 0xff8000001f3d7808 */ /* 0x010fe20006800000 */
[----:B------:R-:W3:Y:S01]  /*8590*/  MUFU.TANH R55, R55 ;  /* 0x0000003700377308 */ /* 0x000ee20000002400 */
[----:B------:R-:W-:Y:S01]  /*85a0*/  FSEL R74, R30, -INF , !P3 ;  /* 0xff8000001e4a7808 */ /* 0x000fe20005800000 */
[----:B------:R-:W-:Y:S01]  /*85b0*/  FMUL.FTZ R22, R22, UR13 ;  /* 0x0000000d16167c20 */ /* 0x000fe20008410000 */
[----:B------:R-:W-:Y:S01]  /*85c0*/  I2FP.F32.S32 R4, R138 ;  /* 0x0000008a00047245 */ /* 0x000fe20000201400 */
[----:B------:R-:W-:Y:S01]  /*85d0*/  FMUL.FTZ R23, R23, UR13 ;  /* 0x0000000d17177c20 */ /* 0x000fe20008410000 */
[C---:B------:R-:W-:Y:S01]  /*85e0*/  ISETP.GE.AND P5, PT, R138.reuse, R2, PT ;  /* 0x000000028a00720c */ /* 0x040fe20003fa6270 */
[----:B------:R-:W-:Y:S01]  /*85f0*/  FMUL.FTZ R19, R19, UR13 ;  /* 0x0000000d13137c20 */ /* 0x000fe20008410000 */
[-C--:B------:R-:W-:Y:S01]  /*8600*/  ISETP.GE.AND P3, PT, R138, R3.reuse, PT ;  /* 0x000000038a00720c */ /* 0x080fe20003f66270 */
[----:B------:R-:W-:Y:S01]  /*8610*/  MUFU.TANH R67, R44 ;  /* 0x0000002c00437308 */ /* 0x000fe20000002400 */
[----:B------:R-:W-:Y:S01]  /*8620*/  I2FP.F32.S32 R138, R138 ;  /* 0x0000008a008a7245 */ /* 0x000fe20000201400 */
[----:B------:R-:W-:Y:S01]  /*8630*/  FFMA.FTZ R69, R90, R4, R69 ;  /* 0x000000045a457223 */ /* 0x000fe20000010045 */
[----:B------:R-:W-:Y:S01]  /*8640*/  ISETP.GE.AND P6, PT, R60, R2, PT ;  /* 0x000000023c00720c */ /* 0x000fe20003fc6270 */
[----:B------:R-:W-:Y:S01]  /*8650*/  VIADD R4, R0, 0x48 ;  /* 0x0000004800047836 */ /* 0x000fe20000000000 */
[----:B------:R-:W-:Y:S01]  /*8660*/  ISETP.GE.AND P4, PT, R60, R3, PT ;  /* 0x000000033c00720c */ /* 0x000fe20003f86270 */
[----:B------:R-:W-:Y:S01]  /*8670*/  FFMA.FTZ R138, R90, R138, R63 ;  /* 0x0000008a5a8a7223 */ /* 0x000fe2000001003f */
[----:B------:R-:W-:Y:S01]  /*8680*/  FSEL R59, R59, -INF , !P2 ;  /* 0xff8000003b3b7808 */ /* 0x000fe20005000000 */
[----:B------:R-:W4:Y:S01]  /*8690*/  MUFU.TANH R15, R46 ;  /* 0x0000002e000f7308 */ /* 0x000f220000002400 */
[----:B------:R-:W-:Y:S01]  /*86a0*/  FSEL R140, R140, -INF , !P0 ;  /* 0xff8000008c8c7808 */ /* 0x000fe20004000000 */
[----:B------:R-:W-:Y:S01]  /*86b0*/  FMUL.FTZ R7, R7, UR13 ;  /* 0x0000000d07077c20 */ /* 0x000fe20008410000 */
[----:B------:R-:W-:Y:S01]  /*86c0*/  I2FP.F32.S32 R60, R60 ;  /* 0x0000003c003c7245 */ /* 0x000fe20000201400 */
[----:B------:R-:W-:Y:S01]  /*86d0*/  VIADD R80, R85, 0x1400 ;  /* 0x0000140055507836 */ /* 0x000fe20000000000 */
[----:B------:R-:W-:-:S02]  /*86e0*/  I2FP.F32.S32 R30, R6 ;  /* 0x00000006001e7245 */ /* 0x000fc40000201400 */
[C---:B------:R-:W-:Y:S01]  /*86f0*/  ISETP.GE.AND P2, PT, R6.reuse, R2, PT ;  /* 0x000000020600720c */ /* 0x040fe20003f46270 */
[----:B------:R-:W4:Y:S01]  /*8700*/  MUFU.TANH R45, R45 ;  /* 0x0000002d002d7308 */ /* 0x000f220000002400 */
[----:B------:R-:W-:Y:S01]  /*8710*/  ISETP.GE.AND P0, PT, R6, R3, PT ;  /* 0x000000030600720c */ /* 0x000fe20003f06270 */
[C---:B-1----:R-:W-:Y:S01]  /*8720*/  FFMA.FTZ R60, R90.reuse, R60, R5 ;  /* 0x0000003c5a3c7223 */ /* 0x042fe20000010005 */
[----:B------:R-:W-:Y:S01]  /*8730*/  I2FP.F32.S32 R68, R6 ;  /* 0x0000000600447245 */ /* 0x000fe20000201400 */
[C---:B------:R-:W-:Y:S01]  /*8740*/  FFMA.FTZ R71, R90.reuse, R30, R71 ;  /* 0x0000001e5a477223 */ /* 0x040fe20000010047 */
[-C--:B------:R-:W-:Y:S02]  /*8750*/  I2FP.F32.S32 R6, R28.reuse ;  /* 0x0000001c00067245 */ /* 0x080fe40000201400 */
[----:B------:R-:W-:Y:S01]  /*8760*/  I2FP.F32.S32 R64, R28 ;  /* 0x0000001c00407245 */ /* 0x000fe20000201400 */
[----:B------:R1:W1:Y:S01]  /*8770*/  MUFU.TANH R63, R14 ;  /* 0x0000000e003f7308 */ /* 0x0002620000002400 */
[C---:B--2---:R-:W-:Y:S01]  /*8780*/  FFMA.FTZ R68, R90.reuse, R68, R73 ;  /* 0x000000445a447223 */ /* 0x044fe20000010049 */
[----:B------:R-:W-:Y:S01]  /*8790*/  FFMA.FTZ R29, R90, R6, R29 ;  /* 0x000000065a1d7223 */ /* 0x000fe2000001001d */
[----:B------:R-:W-:Y:S01]  /*87a0*/  VIADD R6, R0, 0x49 ;  /* 0x0000004900067836 */ /* 0x000fe20000000000 */
[----:B------:R-:W-:Y:S01]  /*87b0*/  I2FP.F32.S32 R62, R4 ;  /* 0x00000004003e7245 */ /* 0x000fe20000201400 */
[----:B---3--:R-:W-:Y:S01]  /*87c0*/  FFMA.FTZ R64, R90, R64, R55 ;  /* 0x000000405a407223 */ /* 0x008fe20000010037 */
[----:B------:R-:W-:-:S02]  /*87d0*/  FSEL R55, R69, -INF , !P5 ;  /* 0xff80000045377808 */ /* 0x000fc40006800000 */
[----:B------:R-:W2:Y:S01]  /*87e0*/  MUFU.TANH R5, R40 ;  /* 0x0000002800057308 */ /* 0x000ea20000002400 */
[----:B------:R-:W-:Y:S01]  /*87f0*/  FSEL R138, R138, -INF , !P3 ;  /* 0xff8000008a8a7808 */ /* 0x000fe20005800000 */
[----:B----4-:R-:W-:Y:S01]  /*8800*/  FFMA.FTZ R62, R90, R62, R15 ;  /* 0x0000003e5a3e7223 */ /* 0x010fe2000001000f */
[----:B------:R-:W-:Y:S01]  /*8810*/  FSEL R57, R57, -INF , !P6 ;  /* 0xff80000039397808 */ /* 0x000fe20007000000 */
[----:B------:R-:W-:Y:S01]  /*8820*/  VIADD R15, R0, 0x1 ;  /* 0x00000001000f7836 */ /* 0x000fe20000000000 */
[----:B------:R-:W-:Y:S02]  /*8830*/  FSEL R60, R60, -INF , !P4 ;  /* 0xff8000003c3c7808 */ /* 0x000fe40006000000 */
[C---:B------:R-:W-:Y:S01]  /*8840*/  ISETP.GE.AND P5, PT, R4.reuse, R2, PT ;  /* 0x000000020400720c */ /* 0x040fe20003fa6270 */
[----:B------:R-:W3:Y:S01]  /*8850*/  MUFU.TANH R41, R41 ;  /* 0x0000002900297308 */ /* 0x000ee20000002400 */
[----:B-1----:R-:W-:Y:S02]  /*8860*/  I2FP.F32.S32 R14, R4 ;  /* 0x00000004000e7245 */ /* 0x002fe40000201400 */
[----:B------:R-:W-:-:S02]  /*8870*/  ISETP.GE.AND P3, PT, R4, R3, PT ;  /* 0x000000030400720c */ /* 0x000fc40003f66270 */
[----:B------:R-:W-:Y:S01]  /*8880*/  FSEL R71, R71, -INF , !P2 ;  /* 0xff80000047477808 */ /* 0x000fe20005000000 */
[----:B------:R-:W-:Y:S01]  /*8890*/  FFMA.FTZ R67, R90, R14, R67 ;  /* 0x0000000e5a437223 */ /* 0x000fe20000010043 */
[----:B------:R-:W-:Y:S01]  /*88a0*/  FSEL R68, R68, -INF , !P0 ;  /* 0xff80000044447808 */ /* 0x000fe20004000000 */
[----:B------:R-:W1:Y:S01]  /*88b0*/  MUFU.TANH R31, R42 ;  /* 0x0000002a001f7308 */ /* 0x000e620000002400 */
[C---:B------:R-:W-:Y:S02]  /*88c0*/  ISETP.GE.AND P6, PT, R28.reuse, R2, PT ;  /* 0x000000021c00720c */ /* 0x040fe40003fc6270 */
[-C--:B------:R-:W-:Y:S01]  /*88d0*/  ISETP.GE.AND P4, PT, R28, R3.reuse, PT ;  /* 0x000000031c00720c */ /* 0x080fe20003f86270 */
[----:B------:R-:W-:Y:S01]  /*88e0*/  VIADD R28, R0, 0x51 ;  /* 0x00000051001c7836 */ /* 0x000fe20000000000 */
[----:B------:R-:W-:Y:S02]  /*88f0*/  I2FP.F32.S32 R4, R6 ;  /* 0x0000000600047245 */ /* 0x000fe40000201400 */
[C---:B------:R-:W-:Y:S01]  /*8900*/  ISETP.GE.AND P2, PT, R6.reuse, R2, PT ;  /* 0x000000020600720c */ /* 0x040fe20003f46270 */
[----:B------:R-:W4:Y:S01]  /*8910*/  MUFU.TANH R43, R43 ;  /* 0x0000002b002b7308 */ /* 0x000f220000002400 */
[----:B------:R-:W-:Y:S01]  /*8920*/  ISETP.GE.AND P0, PT, R6, R3, PT ;  /* 0x000000030600720c */ /* 0x000fe20003f06270 */
[----:B------:R-:W-:Y:S01]  /*8930*/  FFMA.FTZ R45, R90, R4, R45 ;  /* 0x000000045a2d7223 */ /* 0x000fe2000001002d */
[----:B------:R-:W-:Y:S01]  /*8940*/  I2FP.F32.S32 R58, R6 ;  /* 0x00000006003a7245 */ /* 0x000fe20000201400 */
[----:B------:R-:W-:Y:S01]  /*8950*/  VIADD R6, R0, 0x50 ;  /* 0x0000005000067836 */ /* 0x000fe20000000000 */
[----:B------:R-:W-:-:S02]  /*8960*/  FSEL R69, R29, -INF , !P6 ;  /* 0xff8000001d457808 */ /* 0x000fc40007000000 */
[----:B------:R-:W-:Y:S01]  /*8970*/  FSEL R64, R64, -INF , !P4 ;  /* 0xff80000040407808 */ /* 0x000fe20006000000 */
[----:B------:R-:W-:Y:S01]  /*8980*/  MUFU.TANH R27, R27 ;  /* 0x0000001b001b7308 */ /* 0x000fe20000002400 */
[----:B------:R-:W-:Y:S01]  /*8990*/  I2FP.F32.S32 R4, R6 ;  /* 0x0000000600047245 */ /* 0x000fe20000201400 */
[----:B------:R-:W-:Y:S01]  /*89a0*/  FFMA.FTZ R58, R90, R58, R63 ;  /* 0x0000003a5a3a7223 */ /* 0x000fe2000001003f */
[C---:B------:R-:W-:Y:S02]  /*89b0*/  ISETP.GE.AND P6, PT, R6.reuse, R2, PT ;  /* 0x000000020600720c */ /* 0x040fe40003fc6270 */
[----:B------:R-:W-:Y:S01]  /*89c0*/  ISETP.GE.AND P4, PT, R6, R3, PT ;  /* 0x000000030600720c */ /* 0x000fe20003f86270 */
[----:B--2---:R-:W-:Y:S01]  /*89d0*/  FFMA.FTZ R4, R90, R4, R5 ;  /* 0x000000045a047223 */ /* 0x004fe20000010005 */
[----:B------:R-:W-:Y:S01]  /*89e0*/  I2FP.F32.S32 R14, R28 ;  /* 0x0000001c000e7245 */ /* 0x000fe20000201400 */
[----:B------:R-:W2:Y:S01]  /*89f0*/  MUFU.TANH R95, R95 ;  /* 0x0000005f005f7308 */ /* 0x000ea20000002400 */
[----:B------:R-:W-:-:S02]  /*8a00*/  FSEL R67, R67, -INF , !P5 ;  /* 0xff80000043437808 */ /* 0x000fc40006800000 */
[----:B------:R-:W-:Y:S01]  /*8a10*/  FSEL R62, R62, -INF , !P3 ;  /* 0xff8000003e3e7808 */ /* 0x000fe20005800000 */
[----:B---3--:R-:W-:Y:S01]  /*8a20*/  FFMA.FTZ R41, R90, R14, R41 ;  /* 0x0000000e5a297223 */ /* 0x008fe20000010029 */
[----:B------:R-:W-:Y:S02]  /*8a30*/  I2FP.F32.S32 R6, R6 ;  /* 0x0000000600067245 */ /* 0x000fe40000201400 */
[C---:B------:R-:W-:Y:S01]  /*8a40*/  ISETP.GE.AND P5, PT, R28.reuse, R2, PT ;  /* 0x000000021c00720c */ /* 0x040fe20003fa6270 */
[----:B------:R-:W3:Y:S01]  /*8a50*/  MUFU.TANH R25, R25 ;  /* 0x0000001900197308 */ /* 0x000ee20000002400 */
[----:B------:R-:W-:Y:S01]  /*8a60*/  ISETP.GE.AND P3, PT, R28, R3, PT ;  /* 0x000000031c00720c */ /* 0x000fe20003f66270 */
[----:B-1----:R-:W-:Y:S01]  /*8a70*/  FFMA.FTZ R6, R90, R6, R31 ;  /* 0x000000065a067223 */ /* 0x002fe2000001001f */
[----:B------:R-:W-:Y:S01]  /*8a80*/  I2FP.F32.S32 R30, R15 ;  /* 0x0000000f001e7245 */ /* 0x000fe20000201400 */
[----:B------:R-:W-:Y:S01]  /*8a90*/  VIADD R31, R0, 0x8 ;  /* 0x00000008001f7836 */ /* 0x000fe20000000000 */
[----:B------:R-:W-:-:S02]  /*8aa0*/  I2FP.F32.S32 R28, R28 ;  /* 0x0000001c001c7245 */ /* 0x000fc40000201400 */
[----:B------:R-:W-:Y:S01]  /*8ab0*/  FSEL R63, R45, -INF , !P2 ;  /* 0xff8000002d3f7808 */ /* 0x000fe20005000000 */
[----:B------:R-:W1:Y:S01]  /*8ac0*/  MUFU.TANH R91, R91 ;  /* 0x0000005b005b7308 */ /* 0x000e620000002400 */
[----:B------:R-:W-:Y:S01]  /*8ad0*/  FSEL R58, R58, -INF , !P0 ;  /* 0xff8000003a3a7808 */ /* 0x000fe20004000000 */
[CC--:B------:R-:W-:Y:S01]  /*8ae0*/  FFMA.FTZ R5, R90.reuse, R30.reuse, R79 ;  /* 0x0000001e5a057223 */ /* 0x0c0fe2000001004f */
[C---:B------:R-:W-:Y:S01]  /*8af0*/  FFMA.FTZ R14, R90.reuse, R30, R89 ;  /* 0x0000001e5a0e7223 */ /* 0x040fe20000010059 */
[C---:B------:R-:W-:Y:S01]  /*8b00*/  ISETP.GE.AND P2, PT, R15.reuse, R2, PT ;  /* 0x000000020f00720c */ /* 0x040fe20003f46270 */
[----:B----4-:R-:W-:Y:S01]  /*8b10*/  FFMA.FTZ R28, R90, R28, R43 ;  /* 0x0000001c5a1c7223 */ /* 0x010fe2000001002b */
[----:B------:R-:W-:Y:S01]  /*8b20*/  ISETP.GE.AND P0, PT, R15, R3, PT ;  /* 0x000000030f00720c */ /* 0x000fe20003f06270 */
[C---:B------:R-:W-:Y:S01]  /*8b30*/  VIADD R30, R0.reuse, 0x9 ;  /* 0x00000009001e7836 */ /* 0x040fe20000000000 */
[----:B------:R-:W4:Y:S01]  /*8b40*/  MUFU.TANH R105, R96 ;  /* 0x0000006000697308 */ /* 0x000f220000002400 */
[----:B------:R-:W-:Y:S01]  /*8b50*/  VIADD R15, R0, 0x10 ;  /* 0x00000010000f7836 */ /* 0x000fe20000000000 */
[----:B------:R-:W-:-:S02]  /*8b60*/  FSEL R38, R6, -INF , !P4 ;  /* 0xff80000006267808 */ /* 0x000fc40006000000 */
[----:B------:R-:W-:Y:S02]  /*8b70*/  FSEL R43, R4, -INF , !P6 ;  /* 0xff800000042b7808 */ /* 0x000fe40007000000 */
[----:B------:R-:W-:Y:S02]  /*8b80*/  FSEL R36, R28, -INF , !P3 ;  /* 0xff8000001c247808 */ /* 0x000fe40005800000 */
[----:B------:R-:W4:Y:S01]  /*8b90*/  MUFU.TANH R107, R98 ;  /* 0x00000062006b7308 */ /* 0x000f220000002400 */
[----:B------:R-:W-:Y:S02]  /*8ba0*/  I2FP.F32.S32 R6, R30 ;  /* 0x0000001e00067245 */ /* 0x000fe40000201400 */
[----:B------:R-:W-:Y:S02]  /*8bb0*/  I2FP.F32.S32 R4, R31 ;  /* 0x0000001f00047245 */ /* 0x000fe40000201400 */
[----:B------:R-:W-:Y:S01]  /*8bc0*/  I2FP.F32.S32 R28, R15 ;  /* 0x0000000f001c7245 */ /* 0x000fe20000201400 */
[C---:B--2---:R-:W-:Y:S01]  /*8bd0*/  FFMA.FTZ R95, R90.reuse, R6, R95 ;  /* 0x000000065a5f7223 */ /* 0x044fe2000001005f */
[C---:B------:R-:W-:Y:S01]  /*8be0*/  ISETP.GE.AND P6, PT, R31.reuse, R2, PT ;  /* 0x000000021f00720c */ /* 0x040fe20003fc6270 */
[----:B------:R-:W2:Y:S01]  /*8bf0*/  MUFU.TANH R97, R97 ;  /* 0x0000006100617308 */ /* 0x000ea20000002400 */
[-C--:B------:R-:W-:Y:S01]  /*8c00*/  ISETP.GE.AND P4, PT, R31, R3.reuse, PT ;  /* 0x000000031f00720c */ /* 0x080fe20003f86270 */
[C---:B------:R-:W-:Y:S01]  /*8c10*/  FFMA.FTZ R31, R90.reuse, R6, R27 ;  /* 0x000000065a1f7223 */ /* 0x040fe2000001001b */
[----:B------:R-:W-:Y:S01]  /*8c20*/  FSEL R5, R5, -INF , !P2 ;  /* 0xff80000005057808 */ /* 0x000fe20005000000 */
[-C--:B---3--:R-:W-:Y:S01]  /*8c30*/  FFMA.FTZ R45, R90, R4.reuse, R25 ;  /* 0x000000045a2d7223 */ /* 0x088fe20000010019 */
[----:B------:R-:W-:Y:S01]  /*8c40*/  FSEL R14, R14, -INF , !P0 ;  /* 0xff8000000e0e7808 */ /* 0x000fe20004000000 */
[C---:B-1----:R-:W-:Y:S01]  /*8c50*/  FFMA.FTZ R40, R90.reuse, R4, R91 ;  /* 0x000000045a287223 */ /* 0x042fe2000001005b */
[C---:B------:R-:W-:Y:S01]  /*8c60*/  ISETP.GE.AND P2, PT, R15.reuse, R2, PT ;  /* 0x000000020f00720c */ /* 0x040fe20003f46270 */
[----:B------:R-:W1:Y:S01]  /*8c70*/  MUFU.TANH R99, R99 ;  /* 0x0000006300637308 */ /* 0x000e620000002400 */
[-C--:B------:R-:W-:Y:S01]  /*8c80*/  ISETP.GE.AND P0, PT, R15, R3.reuse, PT ;  /* 0x000000030f00720c */ /* 0x080fe20003f06270 */
[CC--:B----4-:R-:W-:Y:S01]  /*8c90*/  FFMA.FTZ R15, R90.reuse, R28.reuse, R105 ;  /* 0x0000001c5a0f7223 */ /* 0x0d0fe20000010069 */
[----:B------:R-:W-:Y:S01]  /*8ca0*/  FSEL R41, R41, -INF , !P5 ;  /* 0xff80000029297808 */ /* 0x000fe20006800000 */
[----:B------:R-:W-:Y:S01]  /*8cb0*/  FFMA.FTZ R6, R90, R28, R107 ;  /* 0x0000001c5a067223 */ /* 0x000fe2000001006b */
[----:B------:R-:W-:Y:S01]  /*8cc0*/  ISETP.GE.AND P5, PT, R30, R2, PT ;  /* 0x000000021e00720c */ /* 0x000fe20003fa6270 */
[----:B------:R-:W-:Y:S01]  /*8cd0*/  VIADD R28, R0, 0x11 ;  /* 0x00000011001c7836 */ /* 0x000fe20000000000 */
[----:B------:R-:W-:Y:S01]  /*8ce0*/  ISETP.GE.AND P3, PT, R30, R3, PT ;  /* 0x000000031e00720c */ /* 0x000fe20003f66270 */
[----:B------:R-:W-:Y:S01]  /*8cf0*/  MUFU.TANH R125, R125 ;  /* 0x0000007d007d7308 */ /* 0x000fe20000002400 */
[C---:B------:R-:W-:Y:S01]  /*8d00*/  VIADD R30, R0.reuse, 0x18 ;  /* 0x00000018001e7836 */ /* 0x040fe20000000000 */
[----:B------:R-:W-:Y:S01]  /*8d10*/  FSEL R45, R45, -INF , !P6 ;  /* 0xff8000002d2d7808 */ /* 0x000fe20007000000 */
[----:B------:R-:W-:Y:S01]  /*8d20*/  VIADD R4, R0, 0x19 ;  /* 0x0000001900047836 */ /* 0x000fe20000000000 */
[----:B------:R-:W-:-:S02]  /*8d30*/  FSEL R40, R40, -INF , !P4 ;  /* 0xff80000028287808 */ /* 0x000fc40006000000 */
[C---:B------:R-:W-:Y:S02]  /*8d40*/  ISETP.GE.AND P6, PT, R28.reuse, R2, PT ;  /* 0x000000021c00720c */ /* 0x040fe40003fc6270 */
[----:B------:R-:W-:Y:S01]  /*8d50*/  MUFU.TANH R101, R101 ;  /* 0x0000006500657308 */ /* 0x000fe20000002400 */
[-C--:B------:R-:W-:Y:S02]  /*8d60*/  ISETP.GE.AND P4, PT, R28, R3.reuse, PT ;  /* 0x000000031c00720c */ /* 0x080fe40003f86270 */
[----:B------:R-:W-:Y:S02]  /*8d70*/  FSEL R31, R31, -INF , !P5 ;  /* 0xff8000001f1f7808 */ /* 0x000fe40006800000 */
[----:B------:R-:W-:Y:S02]  /*8d80*/  I2FP.F32.S32 R28, R28 ;  /* 0x0000001c001c7245 */ /* 0x000fe40000201400 */
[----:B------:R-:W-:Y:S01]  /*8d90*/  ISETP.GE.AND P5, PT, R30, R2, PT ;  /* 0x000000021e00720c */ /* 0x000fe20003fa6270 */
[----:B------:R-:W3:Y:S01]  /*8da0*/  MUFU.TANH R127, R127 ;  /* 0x0000007f007f7308 */ /* 0x000ee20000002400 */
[----:B------:R-:W-:Y:S01]  /*8db0*/  FSEL R15, R15, -INF , !P2 ;  /* 0xff8000000f0f7808 */ /* 0x000fe20005000000 */
[-C--:B--2---:R-:W-:Y:S01]  /*8dc0*/  FFMA.FTZ R91, R90, R28.reuse, R97 ;  /* 0x0000001c5a5b7223 */ /* 0x084fe20000010061 */
[----:B------:R-:W-:Y:S01]  /*8dd0*/  FSEL R6, R6, -INF , !P0 ;  /* 0xff80000006067808 */ /* 0x000fe20004000000 */
[----:B-1----:R-:W-:Y:S01]  /*8de0*/  FFMA.FTZ R44, R90, R28, R99 ;  /* 0x0000001c5a2c7223 */ /* 0x002fe20000010063 */
[----:B------:R-:W-:Y:S01]  /*8df0*/  ISETP.GE.AND P2, PT, R4, R2, PT ;  /* 0x000000020400720c */ /* 0x000fe20003f46270 */
[----:B------:R-:W-:Y:S01]  /*8e00*/  VIADD R28, R0, 0x59 ;  /* 0x00000059001c7836 */ /* 0x000fe20000000000 */
[----:B------:R-:W-:Y:S01]  /*8e10*/  ISETP.GE.AND P0, PT, R4, R3, PT ;  /* 0x000000030400720c */ /* 0x000fe20003f06270 */
[----:B------:R-:W1:Y:S01]  /*8e20*/  MUFU.TANH R103, R103 ;  /* 0x0000006700677308 */ /* 0x000e620000002400 */
[----:B------:R-:W-:-:S02]  /*8e30*/  I2FP.F32.S32 R4, R4 ;  /* 0x0000000400047245 */ /* 0x000fc40000201400 */
[----:B------:R-:W-:Y:S02]  /*8e40*/  FSEL R91, R91, -INF , !P6 ;  /* 0xff8000005b5b7808 */ /* 0x000fe40007000000 */
[----:B------:R-:W-:Y:S02]  /*8e50*/  FSEL R44, R44, -INF , !P4 ;  /* 0xff8000002c2c7808 */ /* 0x000fe40006000000 */
[----:B------:R-:W-:Y:S01]  /*8e60*/  ISETP.GE.AND P6, PT, R28, R2, PT ;  /* 0x000000021c00720c */ /* 0x000fe20003fc6270 */
[----:B------:R2:W-:Y:S01]  /*8e70*/  MUFU.TANH R25, R12 ;  /* 0x0000000c00197308 */ /* 0x0005e20000002400 */
[----:B---3--:R-:W-:Y:S01]  /*8e80*/  FFMA.FTZ R73, R90, R4, R127 ;  /* 0x000000045a497223 */ /* 0x008fe2000001007f */
[----:B------:R-:W-:Y:S02]  /*8e90*/  ISETP.GE.AND P4, PT, R28, R3, PT ;  /* 0x000000031c00720c */ /* 0x000fe40003f86270 */
[----:B------:R-:W-:Y:S02]  /*8ea0*/  I2FP.F32.S32 R28, R28 ;  /* 0x0000001c001c7245 */ /* 0x000fe40000201400 */
[----:B------:R-:W-:-:S02]  /*8eb0*/  FSEL R73, R73, -INF , !P2 ;  /* 0xff80000049497808 */ /* 0x000fc40005000000 */
[----:B------:R-:W3:Y:S01]  /*8ec0*/  MUFU.TANH R37, R37 ;  /* 0x0000002500257308 */ /* 0x000ee20000002400 */
[----:B-1----:R-:W-:-:S05]  /*8ed0*/  FFMA.FTZ R54, R90, R4, R103 ;  /* 0x000000045a367223 */ /* 0x002fca0000010067 */
[----:B------:R-:W-:Y:S02]  /*8ee0*/  FSEL R54, R54, -INF , !P0 ;  /* 0xff80000036367808 */ /* 0x000fe40004000000 */
[----:B------:R-:W1:Y:S01]  /*8ef0*/  MUFU.TANH R39, R39 ;  /* 0x0000002700277308 */ /* 0x000e620000002400 */
[----:B--2---:R-:W-:Y:S02]  /*8f00*/  FSEL R12, R95, -INF , !P3 ;  /* 0xff8000005f0c7808 */ /* 0x004fe40005800000 */
[----:B------:R-:W-:Y:S02]  /*8f10*/  ISETP.GE.AND P3, PT, R30, R3, PT ;  /* 0x000000031e00720c */ /* 0x000fe40003f66270 */
[----:B------:R-:W-:-:S03]  /*8f20*/  I2FP.F32.S32 R30, R30 ;  /* 0x0000001e001e7245 */ /* 0x000fc60000201400 */
[----:B------:R2:W4:Y:S01]  /*8f30*/  MUFU.TANH R29, R32 ;  /* 0x00000020001d7308 */ /* 0x0005220000002400 */
[C---:B---3--:R-:W-:Y:S01]  /*8f40*/  FFMA.FTZ R37, R90.reuse, R28, R37 ;  /* 0x0000001c5a257223 */ /* 0x048fe20000010025 */
[CC--:B------:R-:W-:Y:S01]  /*8f50*/  FFMA.FTZ R89, R90.reuse, R30.reuse, R125 ;  /* 0x0000001e5a597223 */ /* 0x0c0fe2000001007d */
[----:B------:R-:W-:-:S03]  /*8f60*/  FFMA.FTZ R101, R90, R30, R101 ;  /* 0x0000001e5a657223 */ /* 0x000fc60000010065 */
[----:B------:R-:W-:Y:S02]  /*8f70*/  FSEL R37, R37, -INF , !P6 ;  /* 0xff80000025257808 */ /* 0x000fe40007000000 */
[----:B------:R-:W3:Y:S01]  /*8f80*/  MUFU.TANH R65, R34 ;  /* 0x0000002200417308 */ /* 0x000ee20000002400 */
[----:B------:R-:W-:Y:S01]  /*8f90*/  FSEL R89, R89, -INF , !P5 ;  /* 0xff80000059597808 */ /* 0x000fe20006800000 */
[----:B-1----:R-:W-:Y:S01]  /*8fa0*/  FFMA.FTZ R30, R90, R28, R39 ;  /* 0x0000001c5a1e7223 */ /* 0x002fe20000010027 */
[----:B------:R-:W-:-:S04]  /*8fb0*/  FSEL R4, R101, -INF , !P3 ;  /* 0xff80000065047808 */ /* 0x000fc80005800000 */
[----:B------:R-:W-:Y:S01]  /*8fc0*/  FSEL R30, R30, -INF , !P4 ;  /* 0xff8000001e1e7808 */ /* 0x000fe20006000000 */
[----:B------:R-:W1:Y:S01]  /*8fd0*/  MUFU.TANH R33, R33 ;  /* 0x0000002100217308 */ /* 0x000e620000002400 */
[----:B--2---:R-:W-:-:S05]  /*8fe0*/  VIADD R32, R0, 0x68 ;  /* 0x0000006800207836 */ /* 0x004fca0000000000 */
[C---:B------:R-:W-:Y:S02]  /*8ff0*/  ISETP.GE.AND P6, PT, R32.reuse, R2, PT ;  /* 0x000000022000720c */ /* 0x040fe40003fc6270 */
[----:B------:R-:W2:Y:S01]  /*9000*/  MUFU.TANH R35, R35 ;  /* 0x0000002300237308 */ /* 0x000ea20000002400 */
[----:B------:R-:W-:-:S07]  /*9010*/  ISETP.GE.AND P4, PT, R32, R3, PT ;  /* 0x000000032000720c */ /* 0x000fce0003f86270 */
[----:B------:R4:W2:Y:S08]  /*9020*/  MUFU.TANH R27, R26 ;  /* 0x0000001a001b7308 */ /* 0x0008b00000002400 */
[----:B------:R3:W-:Y:S08]  /*9030*/  MUFU.TANH R75, R22 ;  /* 0x00000016004b7308 */ /* 0x0007f00000002400 */
[----:B------:R-:W2:Y:S01]  /*9040*/  MUFU.TANH R23, R23 ;  /* 0x0000001700177308 */ /* 0x000ea20000002400 */
[----:B----4-:R-:W-:-:S05]  /*9050*/  VIADD R26, R0, 0x60 ;  /* 0x00000060001a7836 */ /* 0x010fca0000000000 */
[C---:B------:R-:W-:Y:S02]  /*9060*/  ISETP.GE.AND P5, PT, R26.reuse, R2, PT ;  /* 0x000000021a00720c */ /* 0x040fe40003fa6270 */
[-C--:B------:R-:W-:Y:S01]  /*9070*/  ISETP.GE.AND P3, PT, R26, R3.reuse, PT ;  /* 0x000000031a00720c */ /* 0x080fe20003f66270 */
[----:B---3--:R-:W-:Y:S01]  /*9080*/  VIADD R22, R0, 0x61 ;  /* 0x0000006100167836 */ /* 0x008fe20000000000 */
[----:B------:R-:W-:Y:S01]  /*9090*/  I2FP.F32.S32 R26, R26 ;  /* 0x0000001a001a7245 */ /* 0x000fe20000201400 */
[----:B------:R3:W4:Y:S03]  /*90a0*/  MUFU.TANH R79, R24 ;  /* 0x00000018004f7308 */ /* 0x0007260000002400 */
[----:B------:R-:W-:Y:S01]  /*90b0*/  ISETP.GE.AND P2, PT, R22, R2, PT ;  /* 0x000000021600720c */ /* 0x000fe20003f46270 */
[-C--:B------:R-:W-:Y:S01]  /*90c0*/  FFMA.FTZ R29, R90, R26.reuse, R29 ;  /* 0x0000001a5a1d7223 */ /* 0x080fe2000001001d */
[----:B------:R-:W-:Y:S01]  /*90d0*/  ISETP.GE.AND P0, PT, R22, R3, PT ;  /* 0x000000031600720c */ /* 0x000fe20003f06270 */
[----:B------:R-:W-:Y:S01]  /*90e0*/  FFMA.FTZ R28, R90, R26, R65 ;  /* 0x0000001a5a1c7223 */ /* 0x000fe20000010041 */
[----:B------:R-:W-:Y:S01]  /*90f0*/  I2FP.F32.S32 R22, R22 ;  /* 0x0000001600167245 */ /* 0x000fe20000201400 */
[----:B------:R4:W4:Y:S03]  /*9100*/  MUFU.TANH R81, R20 ;  /* 0x0000001400517308 */ /* 0x0009260000002400 */
[----:B------:R-:W-:Y:S01]  /*9110*/  FSEL R28, R28, -INF , !P3 ;  /* 0xff8000001c1c7808 */ /* 0x000fe20005800000 */
[CC--:B-1----:R-:W-:Y:S01]  /*9120*/  FFMA.FTZ R33, R90.reuse, R22.reuse, R33 ;  /* 0x000000165a217223 */ /* 0x0c2fe20000010021 */
[----:B--2---:R-:W-:Y:S01]  /*9130*/  FFMA.FTZ R26, R90, R22, R35 ;  /* 0x000000165a1a7223 */ /* 0x004fe20000010023 */
[C---:B------:R-:W-:Y:S01]  /*9140*/  VIADD R22, R0.reuse, 0x70 ;  /* 0x0000007000167836 */ /* 0x040fe20000000000 */
[----:B------:R-:W-:Y:S01]  /*9150*/  FSEL R35, R29, -INF , !P5 ;  /* 0xff8000001d237808 */ /* 0x000fe20006800000 */
[----:B------:R-:W-:Y:S01]  /*9160*/  MUFU.TANH R17, R17 ;  /* 0x0000001100117308 */ /* 0x000fe20000002400 */
[----:B---3--:R-:W-:Y:S01]  /*9170*/  VIADD R24, R0, 0x69 ;  /* 0x0000006900187836 */ /* 0x008fe20000000000 */
[----:B------:R-:W-:-:S02]  /*9180*/  FSEL R33, R33, -INF , !P2 ;  /* 0xff80000021217808 */ /* 0x000fc40005000000 */
[----:B------:R-:W-:Y:S02]  /*9190*/  FSEL R26, R26, -INF , !P0 ;  /* 0xff8000001a1a7808 */ /* 0x000fe40004000000 */
[C---:B------:R-:W-:Y:S02]  /*91a0*/  ISETP.GE.AND P5, PT, R24.reuse, R2, PT ;  /* 0x000000021800720c */ /* 0x040fe40003fa6270 */
[-C--:B------:R-:W-:Y:S01]  /*91b0*/  ISETP.GE.AND P3, PT, R24, R3.reuse, PT ;  /* 0x000000031800720c */ /* 0x080fe20003f66270 */
[----:B------:R-:W1:Y:S01]  /*91c0*/  MUFU.TANH R21, R21 ;  /* 0x0000001500157308 */ /* 0x000e620000002400 */
[----:B------:R-:W-:Y:S02]  /*91d0*/  I2FP.F32.S32 R24, R24 ;  /* 0x0000001800187245 */ /* 0x000fe40000201400 */
[----:B----4-:R-:W-:Y:S01]  /*91e0*/  I2FP.F32.S32 R20, R32 ;  /* 0x0000002000147245 */ /* 0x010fe20000201400 */
[----:B------:R-:W-:Y:S01]  /*91f0*/  VIADD R32, R0, 0x71 ;  /* 0x0000007100207836 */ /* 0x000fe20000000000 */
[----:B------:R-:W-:Y:S01]  /*9200*/  ISETP.GE.AND P2, PT, R22, R2, PT ;  /* 0x000000021600720c */ /* 0x000fe20003f46270 */
[----:B------:R-:W-:Y:S01]  /*9210*/  FFMA.FTZ R27, R90, R24, R27 ;  /* 0x000000185a1b7223 */ /* 0x000fe2000001001b */
[----:B------:R-:W-:Y:S01]  /*9220*/  ISETP.GE.AND P0, PT, R22, R3, PT ;  /* 0x000000031600720c */ /* 0x000fe20003f06270 */
[----:B------:R-:W2:Y:S01]  /*9230*/  MUFU.TANH R19, R19 ;  /* 0x0000001300137308 */ /* 0x000ea20000002400 */
[----:B------:R-:W-:Y:S01]  /*9240*/  I2FP.F32.S32 R22, R22 ;  /* 0x0000001600167245 */ /* 0x000fe20000201400 */
[C---:B------:R-:W-:Y:S01]  /*9250*/  FFMA.FTZ R25, R90.reuse, R20, R25 ;  /* 0x000000145a197223 */ /* 0x040fe20000010019 */
[----:B------:R-:W-:Y:S01]  /*9260*/  FFMA.FTZ R24, R90, R24, R23 ;  /* 0x000000185a187223 */ /* 0x000fe20000010017 */
[----:B------:R-:W-:-:S02]  /*9270*/  FSEL R27, R27, -INF , !P5 ;  /* 0xff8000001b1b7808 */ /* 0x000fc40006800000 */
[CC--:B------:R-:W-:Y:S01]  /*9280*/  FFMA.FTZ R79, R90.reuse, R22.reuse, R79 ;  /* 0x000000165a4f7223 */ /* 0x0c0fe2000001004f */
[----:B------:R-:W-:Y:S01]  /*9290*/  FFMA.FTZ R81, R90, R22, R81 ;  /* 0x000000165a517223 */ /* 0x000fe20000010051 */
[----:B------:R3:W-:Y:S01]  /*92a0*/  MUFU.TANH R39, R18 ;  /* 0x0000001200277308 */ /* 0x0007e20000002400 */
[----:B------:R-:W-:Y:S01]  /*92b0*/  FSEL R29, R25, -INF , !P6 ;  /* 0xff800000191d7808 */ /* 0x000fe20007000000 */
[----:B------:R-:W-:Y:S01]  /*92c0*/  VIADD R22, R0, 0x78 ;  /* 0x0000007800167836 */ /* 0x000fe20000000000 */
[----:B------:R-:W-:Y:S01]  /*92d0*/  FSEL R25, R79, -INF , !P2 ;  /* 0xff8000004f197808 */ /* 0x000fe20005000000 */
[----:B------:R-:W-:Y:S01]  /*92e0*/  VIADD R79, R85, 0x1800 ;  /* 0x00001800554f7836 */ /* 0x000fe20000000000 */
[-C--:B------:R-:W-:Y:S01]  /*92f0*/  ISETP.GE.AND P6, PT, R32, R2.reuse, PT ;  /* 0x000000022000720c */ /* 0x080fe20003fc6270 */
[----:B------:R-:W-:Y:S01]  /*9300*/  BAR.SYNC.DEFER_BLOCKING 0x0 ;  /* 0x0000000000007b1d */ /* 0x000fe20000010000 */
[----:B------:R-:W-:-:S05]  /*9310*/  ISETP.GE.AND P5, PT, R22, R2, PT ;  /* 0x000000021600720c */ /* 0x000fca0003fa6270 */
[----:B------:R4:W-:Y:S01]  /*9320*/  MUFU.TANH R23, R16 ;  /* 0x0000001000177308 */ /* 0x0009e20000002400 */
[----:B---3--:R-:W-:Y:S01]  /*9330*/  FFMA.FTZ R18, R90, R20, R75 ;  /* 0x000000145a127223 */ /* 0x008fe2000001004b */
[----:B------:R-:W-:-:S06]  /*9340*/  VIADD R20, R0, 0x79 ;  /* 0x0000007900147836 */ /* 0x000fcc0000000000 */
[----:B------:R-:W3:Y:S01]  /*9350*/  MUFU.TANH R7, R7 ;  /* 0x0000000700077308 */ /* 0x000ee20000002400 */
[----:B------:R-:W-:Y:S02]  /*9360*/  FSEL R18, R18, -INF , !P4 ;  /* 0xff80000012127808 */ /* 0x000fe40006000000 */
[----:B------:R-:W-:Y:S02]  /*9370*/  ISETP.GE.AND P2, PT, R20, R2, PT ;  /* 0x000000021400720c */ /* 0x000fe40003f46270 */
[-C--:B------:R-:W-:Y:S02]  /*9380*/  ISETP.GE.AND P4, PT, R32, R3.reuse, PT ;  /* 0x000000032000720c */ /* 0x080fe40003f86270 */
[----:B------:R-:W-:Y:S01]  /*9390*/  I2FP.F32.S32 R32, R32 ;  /* 0x0000002000207245 */ /* 0x000fe20000201400 */
[----:B------:R3:W3:Y:S01]  /*93a0*/  MUFU.TANH R65, R10 ;  /* 0x0000000a00417308 */ /* 0x0006e20000002400 */
[----:B----4-:R-:W-:Y:S02]  /*93b0*/  FSEL R16, R24, -INF , !P3 ;  /* 0xff80000018107808 */ /* 0x010fe40005800000 */
[----:B------:R-:W-:Y:S01]  /*93c0*/  FSEL R24, R81, -INF , !P0 ;  /* 0xff80000051187808 */ /* 0x000fe20004000000 */
[-C--:B-1----:R-:W-:Y:S01]  /*93d0*/  FFMA.FTZ R21, R90, R32.reuse, R21 ;  /* 0x000000205a157223 */ /* 0x082fe20000010015 */
[-C--:B------:R-:W-:Y:S01]  /*93e0*/  ISETP.GE.AND P0, PT, R20, R3.reuse, PT ;  /* 0x000000031400720c */ /* 0x080fe20003f06270 */
[----:B--2---:R-:W-:Y:S01]  /*93f0*/  FFMA.FTZ R19, R90, R32, R19 ;  /* 0x000000205a137223 */ /* 0x004fe20000010013 */
[----:B------:R-:W-:Y:S01]  /*9400*/  I2FP.F32.S32 R20, R20 ;  /* 0x0000001400147245 */ /* 0x000fe20000201400 */
[----:B------:R-:W1:Y:S01]  /*9410*/  MUFU.TANH R11, R11 ;  /* 0x0000000b000b7308 */ /* 0x000e620000002400 */
[----:B------:R-:W-:Y:S01]  /*9420*/  ISETP.GE.AND P3, PT, R22, R3, PT ;  /* 0x000000031600720c */ /* 0x000fe20003f66270 */
[----:B------:R-:W-:Y:S01]  /*9430*/  VIADD R32, R0, 0x58 ;  /* 0x0000005800207836 */ /* 0x000fe20000000000 */
[----:B------:R-:W-:Y:S01]  /*9440*/  I2FP.F32.S32 R22, R22 ;  /* 0x0000001600167245 */ /* 0x000fe20000201400 */
[CC--:B------:R-:W-:Y:S01]  /*9450*/  FFMA.FTZ R17, R90.reuse, R20.reuse, R17 ;  /* 0x000000145a117223 */ /* 0x0c0fe20000010011 */
[C---:B---3--:R-:W-:Y:S01]  /*9460*/  FFMA.FTZ R7, R90.reuse, R20, R7 ;  /* 0x000000145a077223 */ /* 0x048fe20000010007 */
[----:B------:R-:W-:Y:S01]  /*9470*/  VIADD R81, R85, 0x1000 ;  /* 0x0000100055517836 */ /* 0x000fe20000000000 */
[----:B------:R-:W-:Y:S01]  /*9480*/  I2FP.F32.S32 R34, R32 ;  /* 0x0000002000227245 */ /* 0x000fe20000201400 */
[----:B------:R-:W2:Y:S01]  /*9490*/  MUFU.TANH R13, R13 ;  /* 0x0000000d000d7308 */ /* 0x000ea20000002400 */
[----:B------:R-:W-:Y:S01]  /*94a0*/  FSEL R17, R17, -INF , !P2 ;  /* 0xff80000011117808 */ /* 0x000fe20005000000 */
[-C--:B------:R-:W-:Y:S01]  /*94b0*/  FFMA.FTZ R39, R90, R22.reuse, R39 ;  /* 0x000000165a277223 */ /* 0x080fe20000010027 */
[----:B------:R-:W-:Y:S01]  /*94c0*/  ISETP.GE.AND P2, PT, R50, 0x2, PT ;  /* 0x000000023200780c */ /* 0x000fe20003f46270 */
[----:B------:R-:W-:Y:S01]  /*94d0*/  FFMA.FTZ R10, R90, R22, R23 ;  /* 0x000000165a0a7223 */ /* 0x000fe20000010017 */
[----:B------:R-:W-:-:S02]  /*94e0*/  FSEL R23, R21, -INF , !P6 ;  /* 0xff80000015177808 */ /* 0x000fc40007000000 */
[----:B------:R-:W-:Y:S02]  /*94f0*/  FSEL R22, R19, -INF , !P4 ;  /* 0xff80000013167808 */ /* 0x000fe40006000000 */
[C---:B------:R-:W-:Y:S02]  /*9500*/  ISETP.GE.AND P6, PT, R0.reuse, R2, PT ;  /* 0x000000020000720c */ /* 0x040fe40003fc6270 */
[----:B------:R-:W-:Y:S02]  /*9510*/  ISETP.GE.AND P4, PT, R0, R3, PT ;  /* 0x000000030000720c */ /* 0x000fe40003f86270 */
[----:B------:R-:W-:Y:S02]  /*9520*/  I2FP.F32.S32 R21, R0 ;  /* 0x0000000000157245 */ /* 0x000fe40000201400 */
[----:B------:R-:W-:Y:S02]  /*9530*/  I2FP.F32.S32 R0, R32 ;  /* 0x0000002000007245 */ /* 0x000fe40000201400 */
[----:B------:R-:W-:Y:S01]  /*9540*/  FSEL R19, R39, -INF , !P5 ;  /* 0xff80000027137808 */ /* 0x000fe20006800000 */
[-C--:B------:R-:W-:Y:S01]  /*9550*/  FFMA.FTZ R49, R90, R21.reuse, R49 ;  /* 0x000000155a317223 */ /* 0x080fe20000010031 */
[----:B------:R-:W-:Y:S01]  /*9560*/  FSEL R20, R10, -INF , !P3 ;  /* 0xff8000000a147808 */ /* 0x000fe20005800000 */
[C---:B------:R-:W-:Y:S01]  /*9570*/  FFMA.FTZ R10, R90.reuse, R21, R65 ;  /* 0x000000155a0a7223 */ /* 0x040fe20000010041 */
[C---:B-1----:R-:W-:Y:S01]  /*9580*/  FFMA.FTZ R39, R90.reuse, R0, R11 ;  /* 0x000000005a277223 */ /* 0x042fe2000001000b */
[----:B--2---:R-:W-:Y:S01]  /*9590*/  FFMA.FTZ R34, R90, R34, R13 ;  /* 0x000000225a227223 */ /* 0x004fe2000001000d */
        /* <DEDUP_REMOVED lines=70> */
.L_x_4780:
[----:B------:R-:W1:Y:S02]  /*9a00*/  LDC R11, c[0x0][0x248] ;  /* 0x00009200ff0b7b82 */ /* 0x000e640000000800 */
[----:B-1----:R-:W-:-:S05]  /*9a10*/  IMAD.SHL.U32 R13, R11, 0x80, RZ ;  /* 0x000000800b0d7824 */ /* 0x002fca00078e00ff */
[----:B------:R-:W-:-:S04]  /*9a20*/  IADD3 R13, -R13, RZ, RZ ;  /* 0x000000ff0d0d7210 */ /* 0x000fc80007ffe1ff */
[----:B------:R-:W-:-:S07]  /*9a30*/  SHF.R.S32.HI R8, RZ, 0x1f, R13 ;  /* 0x0000001fff087819 */ /* 0x000fce000001140d */
.L_x_4781:
        /* <DEDUP_REMOVED lines=41> */
[----:B--2---:R-:W-:-:S04]  /*9cd0*/  LEA R94, P0, R32, UR10, 0x1 ;  /* 0x0000000a205e7c11 */ /* 0x004fc8000f8008ff */
[----:B------:R-:W-:-:S05]  /*9ce0*/  LEA.HI.X R95, R32, UR11, R11, 0x1, P0 ;  /* 0x0000000b205f7c11 */ /* 0x000fca00080f0c0b */
[----:B------:R-:W-:Y:S01]  /*9cf0*/  @!PT LDS RZ, [RZ] ;  /* 0x00000000fffff984 */ /* 0x000fe20000000800 */
[----:B------:R-:W-:Y:S01]  /*9d00*/  @!PT LDS RZ, [RZ] ;  /* 0x00000000fffff984 */ /* 0x000fe20000000800 */
[----:B------:R-:W-:Y:S01]  /*9d10*/  @!PT LDS RZ, [RZ] ;  /* 0x00000000fffff984 */ /* 0x000fe20000000800 */
[----:B------:R1:W-:Y:S04]  /*9d20*/  LDGSTS.E.BYPASS.LTC128B.128 [R122+0x2800], desc[UR6][R94.64] ;  /* 0x028000005e7a7fae */ /* 0x0003e8000b901d46 */
.L_x_4783:
[----:B------:R-:W-:Y:S05]  /*9d30*/  BSYNC B0 ;  /* 0x0000000000007941 */ /* 0x000fea0003800000 */
.L_x_4782:
[----:B------:R-:W0:Y:S01]  /*9d40*/  LDGDEPBAR ;  /* 0x00000000000079af */ /* 0x000e220000000000 */
[----:B------:R-:W-:-:S04]  /*9d50*/  LEA R120, P0, R13, R120, 0x1 ;  /* 0x000000780d787211 */ /* 0x000fc800078008ff */
[----:B------:R-:W-:-:S09]  /*9d60*/  LEA.HI.X R121, R13, R121, R8, 0x1, P0 ;  /* 0x000000790d797211 */ /* 0x000fd200000f0c08 */
.L_x_4779:
[----:B------:R-:W-:Y:S01]  /*9d70*/  FMNMX.FTZ R8, R7, R5, !PT ;  /* 0x0000000507087209 */ /* 0x000fe20007810000 */
[----:B------:R-:W-:Y:S01]  /*9d80*/  ULDC UR10, c[0x0][0x2ec] ;  /* 0x0000bb00000a7ab9 */ /* 0x000fe20000000800 */
[----:B------:R-:W-:Y:S01]  /*9d90*/  FMNMX.FTZ R11, R10, R14, !PT ;  /* 0x0000000e0a0b7209 */ /* 0x000fe20007810000 */
[----:B------:R-:W3:Y:S01]  /*9da0*/  S2UR UR4, SR_CgaCtaId ;  /* 0x00000000000479c3 */ /* 0x000ee20000008800 */
        /* <DEDUP_REMOVED lines=12> */
[----:B------:R-:W-:Y:S01]  /*9e70*/  FMNMX.FTZ R11, R54, R11, !PT ;  /* 0x0000000b360b7209 */ /* 0x000fe20007810000 */
[----:B---3--:R-:W-:Y:S01]  /*9e80*/  ULEA UR4, UR4, UR5, 0x18 ;  /* 0x0000000504047291 */ /* 0x008fe2000f8ec03f */
        /* <DEDUP_REMOVED lines=50> */
[----:B------:R-:W-:Y:S01]  /*a1b0*/  LEA R127, R9, R124, 0x1 ;  /* 0x0000007c097f7211 */ /* 0x000fe200078e08ff */
[----:B------:R-:W4:Y:S04]  /*a1c0*/  SHFL.BFLY PT, R66, R11, 0x2, 0x1f ;  /* 0x0c401f000b427f89 */ /* 0x000f2800000e0000 */
[----:B------:R-:W-:Y:S01]  /*a1d0*/  LDSM.16.MT88.4 R104, [R124+0x3000] ;  /* 0x003000007c68783b */ /* 0x000fe20000004200 */
[----:B---3--:R-:W-:-:S02]  /*a1e0*/  FMNMX.FTZ R8, R13, R8, !PT ;  /* 0x000000080d087209 */ /* 0x008fc40007810000 */
[----:B----4-:R-:W-:-:S03]  /*a1f0*/  FMNMX.FTZ R66, R11, R66, !PT ;  /* 0x000000420b427209 */ /* 0x010fc60007810000 */
[----:B------:R-:W3:Y:S02]  /*a200*/  SHFL.BFLY PT, R65, R8, 0x1, 0x1f ;  /* 0x0c201f0008417f89 */ /* 0x000ee400000e0000 */
[----:B---3--:R-:W-:-:S04]  /*a210*/  FMNMX.FTZ R65, R8, R65, !PT ;  /* 0x0000004108417209 */ /* 0x008fc80007810000 */
[C---:B------:R-:W-:Y:S01]  /*a220*/  FSETP.NEU.FTZ.AND P0, PT, R65.reuse, -INF , PT ;  /* 0xff8000004100780b */ /* 0x040fe20003f1d000 */
[----:B------:R-:W-:-:S05]  /*a230*/  FMUL.FTZ R32, R65, UR10 ;  /* 0x0000000a41207c20 */ /* 0x000fca0008410000 */
[----:B------:R-:W-:-:S05]  /*a240*/  FSEL R32, R32, RZ, P0 ;  /* 0x000000ff20207208 */ /* 0x000fca0000000000 */
[--C-:B------:R-:W-:Y:S01]  /*a250*/  FFMA.FTZ R126, R7, UR10, -R32.reuse ;  /* 0x0000000a077e7c23 */ /* 0x100fe20008010820 */
[--C-:B-12---:R-:W-:Y:S01]  /*a260*/  FFMA.FTZ R95, R45, UR10, -R32.reuse ;  /* 0x0000000a2d5f7c23 */ /* 0x106fe20008010820 */
[----:B------:R-:W1:Y:S01]  /*a270*/  SHFL.BFLY PT, R7, R66, 0x1, 0x1f ;  /* 0x0c201f0042077f89 */ /* 0x000e6200000e0000 */
        /* <DEDUP_REMOVED lines=18> */
[----:B------:R-:W-:-:S02]  /*a3a0*/  FFMA.FTZ R23, R23, UR10, -R32 ;  /* 0x0000000a17177c23 */ /* 0x000fc40008010820 */
[----:B------:R-:W-:Y:S01]  /*a3b0*/  MUFU.EX2 R95, R95 ;  /* 0x0000005f005f7308 */ /* 0x000fe20000000800 */
[----:B-1----:R-:W-:-:S04]  /*a3c0*/  FMNMX.FTZ R66, R66, R7, !PT ;  /* 0x0000000742427209 */ /* 0x002fc80007810000 */
[C---:B------:R-:W-:Y:S01]  /*a3d0*/  FSETP.NEU.FTZ.AND P0, PT, R66.reuse, -INF , PT ;  /* 0xff8000004200780b */ /* 0x040fe20003f1d000 */
[----:B------:R-:W-:Y:S02]  /*a3e0*/  FMUL.FTZ R21, R66, UR10 ;  /* 0x0000000a42157c20 */ /* 0x000fe40008410000 */
[----:B------:R-:W1:Y:S03]  /*a3f0*/  MUFU.EX2 R72, R72 ;  /* 0x0000004800487308 */ /* 0x000e660000000800 */
[----:B------:R-:W-:-:S05]  /*a400*/  FSEL R21, R21, RZ, P0 ;  /* 0x000000ff15157208 */ /* 0x000fca0000000000 */
[----:B------:R-:W-:Y:S01]  /*a410*/  MUFU.EX2 R75, R75 ;  /* 0x0000004b004b7308 */ /* 0x000fe20000000800 */
[--C-:B------:R-:W-:Y:S01]  /*a420*/  FFMA.FTZ R94, R10, UR10, -R21.reuse ;  /* 0x0000000a0a5e7c23 */ /* 0x100fe20008010815 */
[--C-:B------:R-:W-:Y:S01]  /*a430*/  FFMA.FTZ R91, R14, UR10, -R21.reuse ;  /* 0x0000000a0e5b7c23 */ /* 0x100fe20008010815 */
[----:B------:R-:W3:Y:S01]  /*a440*/  LDSM.16.MT88.4 R8, [R127+0x3000] ;  /* 0x003000007f08783b */ /* 0x000ee20000004200 */
[--C-:B------:R-:W-:Y:S01]  /*a450*/  FFMA.FTZ R89, R40, UR10, -R21.reuse ;  /* 0x0000000a28597c23 */ /* 0x100fe20008010815 */
[--C-:B------:R-:W-:Y:S01]  /*a460*/  FFMA.FTZ R70, R12, UR10, -R21.reuse ;  /* 0x0000000a0c467c23 */ /* 0x100fe20008010815 */
[--C-:B------:R-:W-:Y:S01]  /*a470*/  FFMA.FTZ R73, R6, UR10, -R21.reuse ;  /* 0x0000000a06497c23 */ /* 0x100fe20008010815 */
[--C-:B------:R-:W-:Y:S01]  /*a480*/  FFMA.FTZ R40, R4, UR10, -R21.reuse ;  /* 0x0000000a04287c23 */ /* 0x100fe20008010815 */
[----:B------:R-:W-:Y:S01]  /*a490*/  MUFU.EX2 R94, R94 ;  /* 0x0000005e005e7308 */ /* 0x000fe20000000800 */
[----:B--2---:R-:W-:Y:S01]  /*a4a0*/  F2FP.BF16.F32.PACK_AB R4, R125, R126 ;  /* 0x0000007e7d04723e */ /* 0x004fe200000010ff */
[----:B------:R-:W2:Y:S01]  /*a4b0*/  LDSM.16.MT88.4 R12, [R124+0x3400] ;  /* 0x003400007c0c783b */ /* 0x000ea20000004200 */
[----:B-1----:R-:W-:Y:S01]  /*a4c0*/  F2FP.BF16.F32.PACK_AB R6, R72, R95 ;  /* 0x0000005f4806723e */ /* 0x002fe200000010ff */
        /* <DEDUP_REMOVED lines=24> */
[----:B------:R-:W-:Y:S01]  /*a650*/  FFMA.FTZ R58, R58, UR10, -R21 ;  /* 0x0000000a3a3a7c23 */ /* 0x000fe20008010815 */
[----:B------:R-:W-:Y:S01]  /*a660*/  FADD.FTZ R94, R94, R91 ;  /* 0x0000005b5e5e7221 */ /* 0x000fe20000010000 */
[----:B------:R-:W-:Y:S01]  /*a670*/  FADD.FTZ R126, R126, R125 ;  /* 0x0000007d7e7e7221 */ /* 0x000fe20000010000 */
[--C-:B------:R-:W-:Y:S01]  /*a680*/  FFMA.FTZ R64, R39, UR10, -R32.reuse ;  /* 0x0000000a27407c23 */ /* 0x100fe20008010820 */
[----:B------:R-:W1:Y:S01]  /*a690*/  MUFU.EX2 R46, R46 ;  /* 0x0000002e002e7308 */ /* 0x000e620000000800 */
[----:B------:R-:W-:Y:S01]  /*a6a0*/  FFMA.FTZ R62, R35, UR10, -R32 ;  /* 0x0000000a233e7c23 */ /* 0x000fe20008010820 */
[----:B------:R-:W-:Y:S01]  /*a6b0*/  FADD.FTZ R95, R95, R126 ;  /* 0x0000007e5f5f7221 */ /* 0x000fe20000010000 */
[--C-:B------:R-:W-:Y:S01]  /*a6c0*/  FFMA.FTZ R38, R38, UR10, -R21.reuse ;  /* 0x0000000a26267c23 */ /* 0x100fe20008010815 */
[--C-:B------:R-:W-:Y:S01]  /*a6d0*/  FFMA.FTZ R35, R36, UR10, -R21.reuse ;  /* 0x0000000a24237c23 */ /* 0x100fe20008010815 */
[--C-:B------:R-:W-:Y:S01]  /*a6e0*/  FFMA.FTZ R39, R34, UR10, -R21.reuse ;  /* 0x0000000a22277c23 */ /* 0x100fe20008010815 */
[----:B------:R-:W-:Y:S01]  /*a6f0*/  FFMA.FTZ R30, R30, UR10, -R21 ;  /* 0x0000000a1e1e7c23 */ /* 0x000fe20008010815 */
[----:B------:R-:W-:Y:S01]  /*a700*/  FADD.FTZ R72, R72, R95 ;  /* 0x0000005f48487221 */ /* 0x000fe20000010000 */
[----:B------:R-:W-:Y:S01]  /*a710*/  MUFU.EX2 R45, R45 ;  /* 0x0000002d002d7308 */ /* 0x000fe20000000800 */
[----:B----4-:R-:W-:Y:S01]  /*a720*/  F2FP.BF16.F32.PACK_AB R7, R70, R89 ;  /* 0x000000594607723e */ /* 0x010fe200000010ff */
[----:B------:R-:W-:Y:S01]  /*a730*/  FADD.FTZ R89, R89, R94 ;  /* 0x0000005e59597221 */ /* 0x000fe20000010000 */
[----:B------:R-:W-:Y:S01]  /*a740*/  FFMA.FTZ R36, R17, UR10, -R32 ;  /* 0x0000000a11247c23 */ /* 0x000fe20008010820 */
[--C-:B------:R-:W-:Y:S01]  /*a750*/  FFMA.FTZ R17, R28, UR10, -R21.reuse ;  /* 0x0000000a1c117c23 */ /* 0x100fe20008010815 */
[----:B------:R-:W-:Y:S01]  /*a760*/  FFMA.FTZ R26, R26, UR10, -R21 ;  /* 0x0000000a1a1a7c23 */ /* 0x000fe20008010815 */
[----:B------:R-:W-:Y:S01]  /*a770*/  FADD.FTZ R70, R70, R89 ;  /* 0x0000005946467221 */ /* 0x000fe20000010000 */
[----:B------:R-:W-:Y:S01]  /*a780*/  FFMA.FTZ R28, R16, UR10, -R21 ;  /* 0x0000000a101c7c23 */ /* 0x000fe20008010815 */
[C---:B------:R-:W-:Y:S01]  /*a790*/  HMMA.16816.F32.BF16 R108, R4.reuse, R104, RZ ;  /* 0x00000068046c723c */ /* 0x040fe200000418ff */
[----:B------:R-:W4:Y:S01]  /*a7a0*/  MUFU.EX2 R42, R42 ;  /* 0x0000002a002a7308 */ /* 0x000f220000000800 */
[C---:B-1----:R-:W-:Y:S01]  /*a7b0*/  F2FP.BF16.F32.PACK_AB R96, R46.reuse, R75 ;  /* 0x0000004b2e60723e */ /* 0x042fe200000010ff */
[----:B------:R-:W-:Y:S01]  /*a7c0*/  FADD.FTZ R75, R75, R72 ;  /* 0x000000484b4b7221 */ /* 0x000fe20000010000 */
[--C-:B------:R-:W-:Y:S01]  /*a7d0*/  FFMA.FTZ R34, R25, UR10, -R32.reuse ;  /* 0x0000000a19227c23 */ /* 0x100fe20008010820 */
[----:B------:R-:W-:Y:S01]  /*a7e0*/  FFMA.FTZ R25, R19, UR10, -R32 ;  /* 0x0000000a13197c23 */ /* 0x000fe20008010820 */
[C---:B------:R-:W-:Y:S01]  /*a7f0*/  HMMA.16816.F32.BF16 R104, R4.reuse, R106, RZ ;  /* 0x0000006a0468723c */ /* 0x040fe200000418ff */
[----:B------:R-:W-:Y:S01]  /*a800*/  FADD.FTZ R46, R46, R75 ;  /* 0x0000004b2e2e7221 */ /* 0x000fe20000010000 */
[--C-:B------:R-:W-:Y:S01]  /*a810*/  FFMA.FTZ R91, R0, UR10, -R21.reuse ;  /* 0x0000000a005b7c23 */ /* 0x100fe20008010815 */
[----:B------:R-:W-:Y:S01]  /*a820*/  MUFU.EX2 R73, R73 ;  /* 0x0000004900497308 */ /* 0x000fe20000000800 */
[--C-:B------:R-:W-:Y:S01]  /*a830*/  FFMA.FTZ R24, R24, UR10, -R21.reuse ;  /* 0x0000000a18187c23 */ /* 0x100fe20008010815 */
[----:B------:R-:W-:Y:S01]  /*a840*/  FFMA.FTZ R20, R20, UR10, -R21 ;  /* 0x0000000a14147c23 */ /* 0x000fe20008010815 */
[C---:B---3--:R-:W-:Y:S05]  /*a850*/  HMMA.16816.F32.BF16 R100, R4.reuse, R8, RZ ;  /* 0x000000080464723c */ /* 0x048fea00000418ff */
[----:B------:R-:W1:Y:S01]  /*a860*/  MUFU.EX2 R44, R44 ;  /* 0x0000002c002c7308 */ /* 0x000e620000000800 */
[----:B------:R-:W-:Y:S01]  /*a870*/  HMMA.16816.F32.BF16 R4, R4, R10, RZ ;  /* 0x0000000a0404723c */ /* 0x000fe200000418ff */
[----:B------:R-:W3:Y:S01]  /*a880*/  LDSM.16.MT88.4 R8, [R127+0x3400] ;  /* 0x003400007f08783b */ /* 0x000ee20000004200 */
[----:B----4-:R-:W-:-:S05]  /*a890*/  F2FP.BF16.F32.PACK_AB R98, R42, R45 ;  /* 0x0000002d2a62723e */ /* 0x010fca00000010ff */
[----:B------:R-:W-:Y:S08]  /*a8a0*/  MUFU.EX2 R40, R40 ;  /* 0x0000002800287308 */ /* 0x000ff00000000800 */
[----:B------:R-:W4:Y:S01]  /*a8b0*/  MUFU.EX2 R31, R31 ;  /* 0x0000001f001f7308 */ /* 0x000f220000000800 */
[----:B-1----:R-:W-:Y:S01]  /*a8c0*/  F2FP.BF16.F32.PACK_AB R97, R44, R73 ;  /* 0x000000492c61723e */ /* 0x002fe200000010ff */
[----:B------:R-:W-:Y:S01]  /*a8d0*/  FADD.FTZ R73, R73, R70 ;  /* 0x0000004649497221 */ /* 0x000fe20000010000 */
[----:B------:R-:W-:Y:S01]  /*a8e0*/  FFMA.FTZ R70, R43, UR10, -R32 ;  /* 0x0000000a2b467c23 */ /* 0x000fe20008010820 */
[----:B------:R-:W-:-:S02]  /*a8f0*/  FFMA.FTZ R43, R22, UR10, -R21 ;  /* 0x0000000a162b7c23 */ /* 0x000fc40008010815 */
        /* <DEDUP_REMOVED lines=9> */
[----:B------:R-:W-:Y:S02]  /*a990*/  LDSM.16.MT88.4 R12, [R127+0x4400] ;  /* 0x004400007f0c783b */ /* 0x000fe40000004200 */
[----:B------:R-:W2:Y:S03]  /*a9a0*/  MUFU.EX2 R49, R49 ;  /* 0x0000003100317308 */ /* 0x000ea60000000800 */
[C---:B---3--:R-:W-:Y:S05]  /*a9b0*/  HMMA.16816.F32.BF16 R100, R96.reuse, R8, R100 ;  /* 0x000000086064723c */ /* 0x048fea0000041864 */
[----:B------:R-:W-:Y:S01]  /*a9c0*/  MUFU.EX2 R52, R52 ;  /* 0x0000003400347308 */ /* 0x000fe20000000800 */
[----:B------:R-:W-:Y:S01]  /*a9d0*/  HMMA.16816.F32.BF16 R96, R96, R10, R4 ;  /* 0x0000000a6060723c */ /* 0x000fe20000041804 */
[----:B------:R-:W3:Y:S06]  /*a9e0*/  LDSM.16.MT88.4 R8, [R124+0x3800] ;  /* 0x003800007c08783b */ /* 0x000eec0000004200 */
[----:B------:R-:W4:Y:S01]  /*a9f0*/  MUFU.EX2 R51, R51 ;  /* 0x0000003300337308 */ /* 0x000f220000000800 */
[----:B-1----:R-:W-:-:S02]  /*aa00*/  F2FP.BF16.F32.PACK_AB R4, R53, R136 ;  /* 0x000000883504723e */ /* 0x002fc400000010ff */
[----:B--2---:R-:W-:-:S05]  /*aa10*/  F2FP.BF16.F32.PACK_AB R6, R49, R54 ;  /* 0x000000363106723e */ /* 0x004fca00000010ff */
[----:B------:R-:W-:Y:S08]  /*aa20*/  MUFU.EX2 R48, R48 ;  /* 0x0000003000307308 */ /* 0x000ff00000000800 */
[----:B------:R-:W1:Y:S01]  /*aa30*/  MUFU.EX2 R47, R47 ;  /* 0x0000002f002f7308 */ /* 0x000e620000000800 */
[----:B----4-:R-:W-:Y:S01]  /*aa40*/  F2FP.BF16.F32.PACK_AB R5, R51, R52 ;  /* 0x000000343305723e */ /* 0x010fe200000010ff */
[----:B------:R-:W-:-:S04]  /*aa50*/  FADD.FTZ R52, R52, R31 ;  /* 0x0000001f34347221 */ /* 0x000fc80000010000 */
[----:B------:R-:W-:Y:S02]  /*aa60*/  FADD.FTZ R51, R51, R52 ;  /* 0x0000003433337221 */ /* 0x000fe40000010000 */
[----:B------:R-:W-:Y:S08]  /*aa70*/  MUFU.EX2 R134, R134 ;  /* 0x0000008600867308 */ /* 0x000ff00000000800 */
[----:B------:R-:W2:Y:S01]  /*aa80*/  MUFU.EX2 R61, R61 ;  /* 0x0000003d003d7308 */ /* 0x000ea20000000800 */
[----:B-1----:R-:W-:Y:S01]  /*aa90*/  F2FP.BF16.F32.PACK_AB R7, R47, R48 ;  /* 0x000000302f07723e */ /* 0x002fe200000010ff */
[----:B------:R-:W-:-:S04]  /*aaa0*/  FADD.FTZ R48, R48, R51 ;  /* 0x0000003330307221 */ /* 0x000fc80000010000 */
[----:B------:R-:W-:Y:S02]  /*aab0*/  FADD.FTZ R47, R47, R48 ;  /* 0x000000302f2f7221 */ /* 0x000fe40000010000 */
[C---:B---3--:R-:W-:Y:S01]  /*aac0*/  HMMA.16816.F32.BF16 R108, R4.reuse, R8, R108 ;  /* 0x00000008046c723c */ /* 0x048fe2000004186c */
        /* <DEDUP_REMOVED lines=12> */
[----:B------:R-:W-:Y:S01]  /*ab90*/  MUFU.EX2 R69, R69 ;  /* 0x0000004500457308 */ /* 0x000fe20000000800 */
        /* <DEDUP_REMOVED lines=10> */
[----:B------:R-:W2:Y:S08]  /*ac40*/  MUFU.EX2 R68, R68 ;  /* 0x0000004400447308 */ /* 0x000eb00000000800 */
[----:B------:R-:W3:Y:S01]  /*ac50*/  MUFU.EX2 R71, R71 ;  /* 0x0000004700477308 */ /* 0x000ee20000000800 */
[C---:B-1----:R-:W-:Y:S07]  /*ac60*/  HMMA.16816.F32.BF16 R108, R4.reuse, R8, R108 ;  /* 0x00000008046c723c */ /* 0x042fee000004186c */
[----:B------:R-:W-:Y:S01]  /*ac70*/  MUFU.EX2 R67, R67 ;  /* 0x0000004300437308 */ /* 0x000fe20000000800 */
[----:B--2---:R-:W-:Y:S01]  /*ac80*/  FADD.FTZ R0, R68, R55 ;  /* 0x0000003744007221 */ /* 0x004fe20000010000 */
[----:B------:R-:W-:Y:S01]  /*ac90*/  HMMA.16816.F32.BF16 R104, R4, R10, R104 ;  /* 0x0000000a0468723c */ /* 0x000fe20000041868 */
[----:B------:R-:W1:Y:S05]  /*aca0*/  LDSM.16.MT88.4 R8, [R127+0x3c00] ;  /* 0x003c00007f08783b */ /* 0x000e6a0000004200 */
[----:B------:R-:W2:Y:S01]  /*acb0*/  MUFU.EX2 R58, R58 ;  /* 0x0000003a003a7308 */ /* 0x000ea20000000800 */
[----:B---3--:R-:W-:-:S07]  /*acc0*/  FADD.FTZ R0, R71, R0 ;  /* 0x0000000047007221 */ /* 0x008fce0000010000 */
        /* <DEDUP_REMOVED lines=9> */
[----:B------:R-:W-:-:S02]  /*ad60*/  F2FP.BF16.F32.PACK_AB R4, R69, R140 ;  /* 0x0000008c4504723e */ /* 0x000fc400000010ff */
[----:B------:R-:W-:Y:S02]  /*ad70*/  F2FP.BF16.F32.PACK_AB R5, R71, R68 ;  /* 0x000000444705723e */ /* 0x000fe400000010ff */
[----:B------:R-:W-:Y:S02]  /*ad80*/  F2FP.BF16.F32.PACK_AB R6, R63, R138 ;  /* 0x0000008a3f06723e */ /* 0x000fe400000010ff */
[----:B--2---:R-:W-:Y:S01]  /*ad90*/  F2FP.BF16.F32.PACK_AB R7, R58, R67 ;  /* 0x000000433a07723e */ /* 0x004fe200000010ff */
[----:B------:R-:W-:Y:S01]  /*ada0*/  MUFU.EX2 R39, R39 ;  /* 0x0000002700277308 */ /* 0x000fe20000000800 */
[----:B------:R-:W-:-:S04]  /*adb0*/  FADD.FTZ R67, R67, R0 ;  /* 0x0000000043437221 */ /* 0x000fc80000010000 */
[----:B------:R-:W-:-:S03]  /*adc0*/  FADD.FTZ R67, R58, R67 ;  /* 0x000000433a437221 */ /* 0x000fc60000010000 */
[----:B------:R-:W2:Y:S08]  /*add0*/  MUFU.EX2 R30, R30 ;  /* 0x0000001e001e7308 */ /* 0x000eb00000000800 */
[----:B------:R-:W-:Y:S08]  /*ade0*/  MUFU.EX2 R32, R27 ;  /* 0x0000001b00207308 */ /* 0x000ff00000000800 */
[----:B------:R-:W-:Y:S01]  /*adf0*/  MUFU.EX2 R62, R62 ;  /* 0x0000003e003e7308 */ /* 0x000fe20000000800 */
[C---:B-1----:R-:W-:Y:S07]  /*ae00*/  HMMA.16816.F32.BF16 R108, R4.reuse, R8, R108 ;  /* 0x00000008046c723c */ /* 0x042fee000004186c */
[----:B------:R-:W1:Y:S01]  /*ae10*/  MUFU.EX2 R33, R33 ;  /* 0x0000002100217308 */ /* 0x000e620000000800 */
[C---:B------:R-:W-:Y:S01]  /*ae20*/  HMMA.16816.F32.BF16 R104, R4.reuse, R10, R104 ;  /* 0x0000000a0468723c */ /* 0x040fe20000041868 */
[----:B------:R-:W5:Y:S06]  /*ae30*/  LDSM.16.MT88.4 R8, [R127+0x4000] ;  /* 0x004000007f08783b */ /* 0x000f6c0000004200 */
[----:B------:R-:W-:Y:S08]  /*ae40*/  MUFU.EX2 R29, R29 ;  /* 0x0000001d001d7308 */ /* 0x000ff00000000800 */
[----:B------:R1:W-:Y:S08]  /*ae50*/  MUFU.EX2 R27, R17 ;  /* 0x00000011001b7308 */ /* 0x0003f00000000800 */
[----:B------:R-:W1:Y:S08]  /*ae60*/  MUFU.EX2 R26, R26 ;  /* 0x0000001a001a7308 */ /* 0x000e700000000800 */
[----:B------:R-:W-:Y:S08]  /*ae70*/  MUFU.EX2 R28, R28 ;  /* 0x0000001c001c7308 */ /* 0x000ff00000000800 */
[----:B------:R-:W-:Y:S01]  /*ae80*/  MUFU.EX2 R34, R34 ;  /* 0x0000002200227308 */ /* 0x000fe20000000800 */
[C---:B-----5:R-:W-:Y:S06]  /*ae90*/  HMMA.16816.F32.BF16 R100, R4.reuse, R8, R100 ;  /* 0x000000080464723c */ /* 0x060fec0000041864 */
[----:B------:R-:W-:Y:S01]  /*aea0*/  HMMA.16816.F32.BF16 R96, R4, R10, R96 ;  /* 0x0000000a0460723c */ /* 0x000fe20000041860 */
[----:B------:R-:W5:Y:S01]  /*aeb0*/  LDSM.16.MT88.4 R8, [R124+0x4400] ;  /* 0x004400007c08783b */ /* 0x000f620000004200 */
[----:B------:R-:W-:Y:S05]  /*aec0*/  MUFU.EX2 R23, R23 ;  /* 0x0000001700177308 */ /* 0x000fea0000000800 */
[----:B------:R-:W-:Y:S01]  /*aed0*/  FADD.FTZ R5, R45, R46 ;  /* 0x0000002e2d057221 */ /* 0x000fe20000010000 */
[----:B---3--:R-:W-:-:S02]  /*aee0*/  F2FP.BF16.F32.PACK_AB R4, R41, R70 ;  /* 0x000000462904723e */ /* 0x008fc400000010ff */
[----:B----4-:R-:W-:Y:S01]  /*aef0*/  F2FP.BF16.F32.PACK_AB R6, R37, R64 ;  /* 0x000000402506723e */ /* 0x010fe200000010ff */
[----:B------:R-:W-:Y:S01]  /*af00*/  FADD.FTZ R5, R42, R5 ;  /* 0x000000052a057221 */ /* 0x000fe20000010000 */
[----:B--2---:R-:W-:Y:S01]  /*af10*/  F2FP.BF16.F32.PACK_AB R7, R30, R39 ;  /* 0x000000271e07723e */ /* 0x004fe200000010ff */
[----:B------:R-:W-:Y:S02]  /*af20*/  MUFU.EX2 R24, R24 ;  /* 0x0000001800187308 */ /* 0x000fe40000000800 */
[----:B------:R-:W-:Y:S01]  /*af30*/  FADD.FTZ R136, R136, R5 ;  /* 0x0000000588887221 */ /* 0x000fe20000010000 */
[----:B------:R-:W-:Y:S01]  /*af40*/  F2FP.BF16.F32.PACK_AB R5, R35, R38 ;  /* 0x000000262305723e */ /* 0x000fe200000010ff */
[----:B------:R-:W-:Y:S02]  /*af50*/  FADD.FTZ R38, R38, R67 ;  /* 0x0000004326267221 */ /* 0x000fe40000010000 */
[----:B------:R-:W-:Y:S02]  /*af60*/  FADD.FTZ R53, R53, R136 ;  /* 0x0000008835357221 */ /* 0x000fe40000010000 */
[----:B------:R-:W-:Y:S01]  /*af70*/  FADD.FTZ R38, R35, R38 ;  /* 0x0000002623267221 */ /* 0x000fe20000010000 */
[----:B------:R-:W-:Y:S01]  /*af80*/  MUFU.EX2 R43, R43 ;  /* 0x0000002b002b7308 */ /* 0x000fe20000000800 */
[----:B------:R-:W-:Y:S01]  /*af90*/  FADD.FTZ R54, R54, R53 ;  /* 0x0000003536367221 */ /* 0x000fe20000010000 */
[----:B------:R-:W-:Y:S01]  /*afa0*/  HMMA.16816.F32.BF16 R100, R4, R12, R100 ;  /* 0x0000000c0464723c */ /* 0x000fe20000041864 */
[----:B------:R-:W-:-:S02]  /*afb0*/  FADD.FTZ R39, R39, R38 ;  /* 0x0000002627277221 */ /* 0x000fc40000010000 */
[----:B------:R-:W-:Y:S02]  /*afc0*/  FADD.FTZ R49, R49, R54 ;  /* 0x0000003631317221 */ /* 0x000fe40000010000 */
[----:B------:R-:W-:Y:S01]  /*afd0*/  FADD.FTZ R30, R30, R39 ;  /* 0x000000271e1e7221 */ /* 0x000fe20000010000 */
[----:B------:R-:W-:Y:S01]  /*afe0*/  HMMA.16816.F32.BF16 R96, R4, R14, R96 ;  /* 0x0000000e0460723c */ /* 0x000fe20000041860 */
[----:B------:R-:W-:Y:S01]  /*aff0*/  FADD.FTZ R134, R134, R49 ;  /* 0x0000003186867221 */ /* 0x000fe20000010000 */
[----:B------:R-:W-:Y:S01]  /*b000*/  FFMA.FTZ R12, R18, UR10, -R21 ;  /* 0x0000000a120c7c23 */ /* 0x000fe20008010815 */
[----:B------:R-:W-:Y:S01]  /*b010*/  MUFU.EX2 R25, R25 ;  /* 0x0000001900197308 */ /* 0x000fe20000000800 */
[----:B-1----:R-:W1:Y:S01]  /*b020*/  LDSM.16.MT88.4 R16, [R127+0x4800] ;  /* 0x004800007f10783b */ /* 0x002e620000004200 */
[----:B------:R-:W-:-:S04]  /*b030*/  FADD.FTZ R134, R61, R134 ;  /* 0x000000863d867221 */ /* 0x000fc80000010000 */
[----:B------:R-:W-:Y:S01]  /*b040*/  FADD.FTZ R59, R59, R134 ;  /* 0x000000863b3b7221 */ /* 0x000fe20000010000 */
[----:B-----5:R-:W-:Y:S01]  /*b050*/  HMMA.16816.F32.BF16 R108, R4, R8, R108 ;  /* 0x00000008046c723c */ /* 0x020fe2000004186c */
[----:B------:R2:W3:Y:S02]  /*b060*/  MUFU.EX2 R31, R12 ;  /* 0x0000000c001f7308 */ /* 0x0004e40000000800 */
[----:B------:R-:W-:-:S03]  /*b070*/  FADD.FTZ R59, R56, R59 ;  /* 0x0000003b383b7221 */ /* 0x000fc60000010000 */
[----:B------:R-:W-:Y:S01]  /*b080*/  HMMA.16816.F32.BF16 R104, R4, R10, R104 ;  /* 0x0000000a0468723c */ /* 0x000fe20000041868 */
[----:B------:R-:W4:Y:S01]  /*b090*/  LDSM.16.MT88.4 R8, [R124+0x4800] ;  /* 0x004800007c08783b */ /* 0x000f220000004200 */
[----:B------:R-:W-:Y:S01]  /*b0a0*/  FADD.FTZ R140, R140, R59 ;  /* 0x0000003b8c8c7221 */ /* 0x000fe20000010000 */
[----:B------:R-:W5:Y:S03]  /*b0b0*/  MUFU.EX2 R36, R36 ;  /* 0x0000002400247308 */ /* 0x000f660000000800 */
[----:B------:R-:W-:Y:S01]  /*b0c0*/  FADD.FTZ R69, R69, R140 ;  /* 0x0000008c45457221 */ /* 0x000fe20000010000 */
[----:B------:R-:W-:Y:S02]  /*b0d0*/  F2FP.BF16.F32.PACK_AB R4, R33, R62 ;  /* 0x0000003e2104723e */ /* 0x000fe400000010ff */
[----:B------:R-:W-:Y:S01]  /*b0e0*/  F2FP.BF16.F32.PACK_AB R5, R26, R27 ;  /* 0x0000001b1a05723e */ /* 0x000fe200000010ff */
[----:B------:R-:W-:Y:S01]  /*b0f0*/  FADD.FTZ R138, R138, R69 ;  /* 0x000000458a8a7221 */ /* 0x000fe20000010000 */
[----:B------:R-:W-:Y:S01]  /*b100*/  F2FP.BF16.F32.PACK_AB R6, R32, R29 ;  /* 0x0000001d2006723e */ /* 0x000fe200000010ff */
[----:B--2---:R-:W2:Y:S01]  /*b110*/  LDSM.16.MT88.4 R12, [R124+0x4c00] ;  /* 0x004c00007c0c783b */ /* 0x004ea20000004200 */
[----:B---3--:R-:W-:Y:S01]  /*b120*/  F2FP.BF16.F32.PACK_AB R7, R28, R31 ;  /* 0x0000001f1c07723e */ /* 0x008fe200000010ff */
[----:B------:R-:W-:Y:S01]  /*b130*/  FADD.FTZ R63, R63, R138 ;  /* 0x0000008a3f3f7221 */ /* 0x000fe20000010000 */
[----:B------:R-:W-:Y:S01]  /*b140*/  FADD.FTZ R27, R27, R30 ;  /* 0x0000001e1b1b7221 */ /* 0x000fe20000010000 */
[----:B------:R-:W-:Y:S02]  /*b150*/  MUFU.EX2 R20, R20 ;  /* 0x0000001400147308 */ /* 0x000fe40000000800 */
[----:B------:R-:W-:Y:S01]  /*b160*/  FADD.FTZ R70, R70, R63 ;  /* 0x0000003f46467221 */ /* 0x000fe20000010000 */
[----:B------:R-:W-:-:S03]  /*b170*/  FADD.FTZ R26, R26, R27 ;  /* 0x0000001b1a1a7221 */ /* 0x000fc60000010000 */
[----:B------:R-:W-:Y:S01]  /*b180*/  FADD.FTZ R41, R41, R70 ;  /* 0x0000004629297221 */ /* 0x000fe20000010000 */
[----:B------:R-:W-:Y:S01]  /*b190*/  FADD.FTZ R31, R31, R26 ;  /* 0x0000001a1f1f7221 */ /* 0x000fe20000010000 */
[----:B------:R-:W3:Y:S02]  /*b1a0*/  MUFU.EX2 R91, R91 ;  /* 0x0000005b005b7308 */ /* 0x000ee40000000800 */
[----:B------:R-:W-:Y:S01]  /*b1b0*/  FADD.FTZ R64, R64, R41 ;  /* 0x0000002940407221 */ /* 0x000fe20000010000 */
[----:B-1----:R-:W-:Y:S01]  /*b1c0*/  HMMA.16816.F32.BF16 R100, R4, R16, R100 ;  /* 0x000000100464723c */ /* 0x002fe20000041864 */
[----:B------:R-:W-:Y:S02]  /*b1d0*/  FADD.FTZ R31, R28, R31 ;  /* 0x0000001f1c1f7221 */ /* 0x000fe40000010000 */
[----:B------:R-:W-:-:S03]  /*b1e0*/  FADD.FTZ R37, R37, R64 ;  /* 0x0000004025257221 */ /* 0x000fc60000010000 */
[----:B------:R-:W-:Y:S01]  /*b1f0*/  HMMA.16816.F32.BF16 R96, R4, R18, R96 ;  /* 0x000000120460723c */ /* 0x000fe20000041860 */
[----:B------:R-:W-:-:S04]  /*b200*/  FADD.FTZ R62, R62, R37 ;  /* 0x000000253e3e7221 */ /* 0x000fc80000010000 */
[----:B------:R-:W-:Y:S01]  /*b210*/  FADD.FTZ R62, R33, R62 ;  /* 0x0000003e213e7221 */ /* 0x000fe20000010000 */
[----:B----4-:R-:W-:Y:S03]  /*b220*/  HMMA.16816.F32.BF16 R108, R4, R8, R108 ;  /* 0x00000008046c723c */ /* 0x010fe6000004186c */
[----:B------:R-:W-:-:S04]  /*b230*/  FADD.FTZ R29, R29, R62 ;  /* 0x0000003e1d1d7221 */ /* 0x000fc80000010000 */
[----:B------:R-:W-:Y:S01]  /*b240*/  FADD.FTZ R29, R32, R29 ;  /* 0x0000001d201d7221 */ /* 0x000fe20000010000 */
[----:B------:R-:W-:Y:S01]  /*b250*/  HMMA.16816.F32.BF16 R104, R4, R10, R104 ;  /* 0x0000000a0468723c */ /* 0x000fe20000041868 */
[----:B------:R-:W1:Y:S06]  /*b260*/  LDSM.16.MT88.4 R8, [R127+0x4c00] ;  /* 0x004c00007f08783b */ /* 0x000e6c0000004200 */
[----:B------:R-:W-:Y:S01]  /*b270*/  F2FP.BF16.F32.PACK_AB R4, R23, R34 ;  /* 0x000000221704723e */ /* 0x000fe200000010ff */
[----:B------:R-:W-:Y:S01]  /*b280*/  FADD.FTZ R34, R34, R29 ;  /* 0x0000001d22227221 */ /* 0x000fe20000010000 */
[----:B------:R-:W-:Y:S01]  /*b290*/  F2FP.BF16.F32.PACK_AB R5, R43, R24 ;  /* 0x000000182b05723e */ /* 0x000fe200000010ff */
[----:B------:R-:W-:Y:S01]  /*b2a0*/  FADD.FTZ R24, R24, R31 ;  /* 0x0000001f18187221 */ /* 0x000fe20000010000 */
[----:B-----5:R-:W-:Y:S01]  /*b2b0*/  F2FP.BF16.F32.PACK_AB R6, R36, R25 ;  /* 0x000000192406723e */ /* 0x020fe200000010ff */
[----:B------:R-:W-:Y:S01]  /*b2c0*/  FADD.FTZ R34, R23, R34 ;  /* 0x0000002217227221 */ /* 0x000fe20000010000 */
[----:B---3--:R-:W-:Y:S01]  /*b2d0*/  F2FP.BF16.F32.PACK_AB R7, R91, R20 ;  /* 0x000000145b07723e */ /* 0x008fe200000010ff */
        /* <DEDUP_REMOVED lines=61> */
[----:B------:R-:W-:Y:S01]  /*b6b0*/  IMAD R6, R7, R4, -0x80 ;  /* 0xffffff8007067424 */ /* 0x000fe200078e0204 */
[----:B------:R-:W-:-:S04]  /*b6c0*/  MOV R7, UR4 ;  /* 0x0000000400077c02 */ /* 0x000fc80008000f00 */
[----:B------:R-:W-:Y:S01]  /*b6d0*/  SHF.R.S32.HI R4, RZ, 0x1f, R6 ;  /* 0x0000001fff047819 */ /* 0x000fe20000011406 */
[----:B------:R-:W-:-:S04]  /*b6e0*/  IMAD.WIDE.U32 R10, R6, R7, RZ ;  /* 0x00000007060a7225 */ /* 0x000fc800078e00ff */
[----:B--2---:R-:W-:Y:S02]  /*b6f0*/  IMAD.IADD R0, R0, 0x1, -R5 ;  /* 0x0000000100007824 */ /* 0x004fe400078e0a05 */
[----:B------:R-:W-:-:S03]  /*b700*/  IMAD R5, R4, R7, RZ ;  /* 0x0000000704057224 */ /* 0x000fc600078e02ff */
[----:B------:R-:W-:Y:S01]  /*b710*/  SHF.R.S32.HI R4, RZ, 0x1f, R0 ;  /* 0x0000001fff047819 */ /* 0x000fe20000011400 */
[----:B------:R-:W-:Y:S01]  /*b720*/  IMAD R5, R6, UR5, R5 ;  /* 0x0000000506057c24 */ /* 0x000fe2000f8e0205 */
[----:B------:R-:W-:-:S03]  /*b730*/  ULDC.64 UR4, c[0x0][0x238] ;  /* 0x00008e0000047ab9 */ /* 0x000fc60000000a00 */
[----:B------:R-:W-:Y:S01]  /*b740*/  IMAD R9, R4, UR4, RZ ;  /* 0x0000000404097c24 */ /* 0x000fe2000f8e02ff */
[----:B------:R-:W-:-:S03]  /*b750*/  IADD3 R11, R11, R5, RZ ;  /* 0x000000050b0b7210 */ /* 0x000fc60007ffe0ff */
[C---:B------:R-:W-:Y:S02]  /*b760*/  IMAD R9, R0.reuse, UR5, R9 ;  /* 0x0000000500097c24 */ /* 0x040fe4000f8e0209 */
[----:B------:R-:W-:-:S04]  /*b770*/  IMAD.WIDE.U32 R4, R0, UR4, R10 ;  /* 0x0000000400047c25 */ /* 0x000fc8000f8e000a */
[----:B------:R-:W-:Y:S01]  /*b780*/  IMAD.IADD R9, R5, 0x1, R9 ;  /* 0x0000000105097824 */ /* 0x000fe200078e0209 */
[----:B------:R-:W-:Y:S06]  /*b790*/  BRA `(.L_x_4786) ;  /* 0x0000000000107947 */ /* 0x000fec0003800000 */
.L_x_4785:
[----:B------:R-:W1:Y:S02]  /*b7a0*/  LDC R7, c[0x0][0x250] ;  /* 0x00009400ff077b82 */ /* 0x000e640000000800 */
[----:B-1----:R-:W-:-:S05]  /*b7b0*/  IMAD.SHL.U32 R4, R7, 0x80, RZ ;  /* 0x0000008007047824 */ /* 0x002fca00078e00ff */
[----:B------:R-:W-:-:S04]  /*b7c0*/  IADD3 R4, -R4, RZ, RZ ;  /* 0x000000ff04047210 */ /* 0x000fc80007ffe1ff */
[----:B------:R-:W-:-:S07]  /*b7d0*/  SHF.R.S32.HI R9, RZ, 0x1f, R4 ;  /* 0x0000001fff097819 */ /* 0x000fce0000011404 */
.L_x_4786:
        /* <DEDUP_REMOVED lines=20> */
[C---:B------:R-:W-:Y:S02]  /*b920*/  @!P0 IADD3 R11, P3, R4.reuse, R11, RZ ;  /* 0x0000000b040b8210 */ /* 0x040fe40007f7e0ff */
[----:B------:R-:W-:Y:S01]  /*b930*/  @!P0 IADD3 R5, P2, R4, R12, RZ ;  /* 0x0000000c04058210 */ /* 0x000fe20007f5e0ff */
[----:B--2---:R-:W-:Y:S01]  /*b940*/  @!P0 IMAD R0, R0, 0x60, RZ ;  /* 0x0000006000008824 */ /* 0x004fe200078e02ff */
[----:B------:R-:W-:Y:S01]  /*b950*/  @!P0 LEA R14, P4, R6, UR8, 0x1 ;  /* 0x00000008060e8c11 */ /* 0x000fe2000f8808ff */
[----:B------:R-:W-:Y:S01]  /*b960*/  @!P0 IMAD.X R8, R9, 0x1, R8, P3 ;  /* 0x0000000109088824 */ /* 0x000fe200018e0608 */
[----:B------:R-:W-:Y:S02]  /*b970*/  @!P0 LEA R10, P3, R11, UR8, 0x1 ;  /* 0x000000080b0a8c11 */ /* 0x000fe4000f8608ff */
[----:B------:R-:W-:-:S02]  /*b980*/  @!P0 IADD3.X R0, R9, R13, R0, P2, !PT ;  /* 0x0000000d09008210 */ /* 0x000fc400017fe400 */
[----:B------:R-:W-:Y:S02]  /*b990*/  @!P0 LEA.HI.X R15, R6, UR9, R131, 0x1, P4 ;  /* 0x00000009060f8c11 */ /* 0x000fe4000a0f0c83 */
        /* <DEDUP_REMOVED lines=8> */
[----:B------:R-:W-:Y:S01]  /*ba20*/  ISETP.GE.AND P2, PT, R50, 0x3, PT ;  /* 0x000000033200780c */ /* 0x000fe20003f46270 */
[----:B------:R-:W-:Y:S03]  /*ba30*/  @P0 STS.128 [R122+0x4000], RZ ;  /* 0x004000ff7a000388 */ /* 0x000fe60000000c00 */
[----:B------:R-:W-:Y:S01]  /*ba40*/  LOP3.LUT R136, R0, R93, RZ, 0xfc, !PT ;  /* 0x0000005d00887212 */ /* 0x000fe200078efcff */
        /* <DEDUP_REMOVED lines=32> */
[----:B------:R-:W-:Y:S01]  /*bc50*/  HMMA.16816.F32.BF16 R52, R128, R44, RZ ;  /* 0x0000002c8034723c */ /* 0x000fe200000418ff */
[----:B------:R-:W-:-:S05]  /*bc60*/  FMUL.FTZ R67, R61, UR13 ;  /* 0x0000000d3d437c20 */ /* 0x000fca0008410000 */
[----:B------:R-:W-:Y:S01]  /*bc70*/  HMMA.16816.F32.BF16 R44, R128, R46, RZ ;  /* 0x0000002e802c723c */ /* 0x000fe200000418ff */
[----:B------:R-:W-:Y:S01]  /*bc80*/  FMUL.FTZ R57, R57, UR13 ;  /* 0x0000000d39397c20 */ /* 0x000fe20008410000 */
[----:B------:R-:W-:Y:S01]  /*bc90*/  FMUL.FTZ R64, R59, UR13 ;  /* 0x0000000d3b407c20 */ /* 0x000fe20008410000 */
[----:B------:R-:W-:Y:S01]  /*bca0*/  MUFU.TANH R67, R67 ;  /* 0x0000004300437308 */ /* 0x000fe20000002400 */
[----:B------:R-:W-:Y:S02]  /*bcb0*/  FMUL.FTZ R56, R56, UR13 ;  /* 0x0000000d38387c20 */ /* 0x000fe40008410000 */
[C---:B-1----:R-:W-:Y:S05]  /*bcc0*/  HMMA.16816.F32.BF16 R40, R68.reuse, R8, R40 ;  /* 0x000000084428723c */ /* 0x042fea0000041828 */
[----:B------:R-:W-:Y:S01]  /*bcd0*/  MUFU.TANH R57, R57 ;  /* 0x0000003900397308 */ /* 0x000fe20000002400 */
[----:B------:R-:W-:Y:S01]  /*bce0*/  HMMA.16816.F32.BF16 R36, R68, R10, R36 ;  /* 0x0000000a4424723c */ /* 0x000fe20000041824 */
[----:B------:R-:W1:Y:S05]  /*bcf0*/  LDSM.16.M88.4 R8, [R80] ;  /* 0x000000005008783b */ /* 0x000e6a0000000200 */
[----:B------:R-:W-:Y:S01]  /*bd00*/  HMMA.16816.F32.BF16 R24, R128, R20, RZ ;  /* 0x000000148018723c */ /* 0x000fe200000418ff */
[----:B------:R-:W-:Y:S05]  /*bd10*/  MUFU.TANH R137, R64 ;  /* 0x0000004000897308 */ /* 0x000fea0000002400 */
[C---:B--2---:R-:W-:Y:S06]  /*bd20*/  HMMA.16816.F32.BF16 R32, R68.reuse, R4, R32 ;  /* 0x000000044420723c */ /* 0x044fec0000041820 */
[----:B------:R-:W-:Y:S01]  /*bd30*/  HMMA.16816.F32.BF16 R28, R68, R6, R28 ;  /* 0x00000006441c723c */ /* 0x000fe2000004181c */
[----:B------:R-:W2:Y:S05]  /*bd40*/  LDSM.16.M88.4 R4, [R86+0x2800] ;  /* 0x002800005604783b */ /* 0x000eaa0000000200 */
[----:B------:R-:W-:Y:S01]  /*bd50*/  HMMA.16816.F32.BF16 R20, R128, R22, RZ ;  /* 0x000000168014723c */ /* 0x000fe200000418ff */
[----:B------:R-:W-:Y:S01]  /*bd60*/  FMUL.FTZ R38, R38, UR13 ;  /* 0x0000000d26267c20 */ /* 0x000fe20008410000 */
[----:B------:R-:W-:Y:S01]  /*bd70*/  FMUL.FTZ R37, R37, UR13 ;  /* 0x0000000d25257c20 */ /* 0x000fe20008410000 */
[----:B------:R-:W-:-:S02]  /*bd80*/  FMUL.FTZ R39, R39, UR13 ;  /* 0x0000000d27277c20 */ /* 0x000fc40008410000 */
[----:B------:R-:W-:Y:S01]  /*bd90*/  MUFU.TANH R95, R38 ;  /* 0x00000026005f7308 */ /* 0x000fe20000002400 */
[C---:B------:R-:W-:Y:S06]  /*bda0*/  HMMA.16816.F32.BF16 R52, R68.reuse, R16, R52 ;  /* 0x000000104434723c */ /* 0x040fec0000041834 */
[----:B------:R-:W-:Y:S01]  /*bdb0*/  HMMA.16816.F32.BF16 R44, R68, R18, R44 ;  /* 0x00000012442c723c */ /* 0x000fe2000004182c */
[----:B------:R-:W-:Y:S01]  /*bdc0*/  FMUL.FTZ R33, R33, UR13 ;  /* 0x0000000d21217c20 */ /* 0x000fe20008410000 */
[----:B------:R-:W-:Y:S01]  /*bdd0*/  FMUL.FTZ R32, R32, UR13 ;  /* 0x0000000d20207c20 */ /* 0x000fe20008410000 */
[----:B------:R-:W-:-:S03]  /*bde0*/  FMUL.FTZ R34, R34, UR13 ;  /* 0x0000000d22227c20 */ /* 0x000fc60008410000 */
[----:B------:R-:W-:Y:S01]  /*bdf0*/  HMMA.16816.F32.BF16 R16, R128, R12, RZ ;  /* 0x0000000c8010723c */ /* 0x000fe200000418ff */
[----:B------:R-:W-:Y:S01]  /*be00*/  MUFU.TANH R33, R33 ;  /* 0x0000002100217308 */ /* 0x000fe20000002400 */
[----:B------:R-:W-:Y:S01]  /*be10*/  FMUL.FTZ R31, R31, UR13 ;  /* 0x0000000d1f1f7c20 */ /* 0x000fe20008410000 */
[----:B------:R-:W-:-:S03]  /*be20*/  FMUL.FTZ R30, R30, UR13 ;  /* 0x0000000d1e1e7c20 */ /* 0x000fc60008410000 */
[----:B------:R-:W-:Y:S03]  /*be30*/  HMMA.16816.F32.BF16 R12, R128, R14, RZ ;  /* 0x0000000e800c723c */ /* 0x000fe600000418ff */
[----:B------:R-:W-:Y:S03]  /*be40*/  MUFU.TANH R31, R31 ;  /* 0x0000001f001f7308 */ /* 0x000fe60000002400 */
[C---:B------:R-:W-:Y:S06]  /*be50*/  HMMA.16816.F32.BF16 R24, R68.reuse, R72, R24 ;  /* 0x000000484418723c */ /* 0x040fec0000041818 */
[----:B------:R-:W-:Y:S01]  /*be60*/  HMMA.16816.F32.BF16 R20, R68, R74, R20 ;  /* 0x0000004a4414723c */ /* 0x000fe20000041814 */
[----:B------:R-:W3:Y:S01]  /*be70*/  LDSM.16.M88.4 R72, [R79] ;  /* 0x000000004f48783b */ /* 0x000ee20000000200 */
[----:B------:R-:W-:Y:S01]  /*be80*/  FMUL.FTZ R45, R45, UR13 ;  /* 0x0000000d2d2d7c20 */ /* 0x000fe20008410000 */
[----:B------:R-:W-:-:S03]  /*be90*/  FMUL.FTZ R125, R47, UR13 ;  /* 0x0000000d2f7d7c20 */ /* 0x000fc60008410000 */
[C---:B-1----:R-:W-:Y:S02]  /*bea0*/  HMMA.16816.F32.BF16 R16, R68.reuse, R8, R16 ;  /* 0x000000084410723c */ /* 0x042fe40000041810 */
[----:B------:R-:W1:Y:S04]  /*beb0*/  MUFU.TANH R45, R45 ;  /* 0x0000002d002d7308 */ /* 0x000e680000002400 */
[----:B------:R-:W-:Y:S04]  /*bec0*/  HMMA.16816.F32.BF16 R12, R68, R10, R12 ;  /* 0x0000000a440c723c */ /* 0x000fe8000004180c */
[----:B------:R-:W-:Y:S02]  /*bed0*/  MUFU.TANH R125, R125 ;  /* 0x0000007d007d7308 */ /* 0x000fe40000002400 */
[----:B--2---:R-:W-:Y:S01]  /*bee0*/  HMMA.16816.F32.BF16 R8, R128, R4, RZ ;  /* 0x000000048008723c */ /* 0x004fe200000418ff */
[----:B------:R-:W-:Y:S01]  /*bef0*/  FMUL.FTZ R25, R25, UR13 ;  /* 0x0000000d19197c20 */ /* 0x000fe20008410000 */
[----:B------:R-:W-:-:S04]  /*bf00*/  FMUL.FTZ R26, R26, UR13 ;  /* 0x0000000d1a1a7c20 */ /* 0x000fc80008410000 */
[----:B------:R-:W-:Y:S01]  /*bf10*/  HMMA.16816.F32.BF16 R4, R128, R6, RZ ;  /* 0x000000068004723c */ /* 0x000fe200000418ff */
[----:B------:R-:W-:Y:S11]  /*bf20*/  MUFU.TANH R25, R25 ;  /* 0x0000001900197308 */ /* 0x000ff60000002400 */
[----:B------:R-:W-:Y:S01]  /*bf30*/  FMUL.FTZ R13, R13, UR13 ;  /* 0x0000000d0d0d7c20 */ /* 0x000fe20008410000 */
[----:B------:R-:W-:-:S05]  /*bf40*/  FMUL.FTZ R15, R15, UR13 ;  /* 0x0000000d0f0f7c20 */ /* 0x000fca0008410000 */
[C---:B---3--:R-:W-:Y:S01]  /*bf50*/  HMMA.16816.F32.BF16 R8, R68.reuse, R72, R8 ;  /* 0x000000484408723c */ /* 0x048fe20000041808 */
[----:B------:R-:W-:Y:S05]  /*bf60*/  MUFU.TANH R13, R13 ;  /* 0x0000000d000d7308 */ /* 0x000fea0000002400 */
[----:B------:R-:W-:Y:S06]  /*bf70*/  HMMA.16816.F32.BF16 R4, R68, R74, R4 ;  /* 0x0000004a4404723c */ /* 0x000fec0000041804 */
[C---:B------:R-:W-:Y:S06]  /*bf80*/  HMMA.16816.F32.BF16 R72, R128.reuse, R48, RZ ;  /* 0x000000308048723c */ /* 0x040fec00000418ff */
[----:B------:R-:W-:Y:S01]  /*bf90*/  HMMA.16816.F32.BF16 R48, R128, R50, RZ ;  /* 0x000000328030723c */ /* 0x000fe200000418ff */
[----:B------:R-:W2:Y:S01]  /*bfa0*/  LDSM.16.M88.4 R128, [R78] ;  /* 0x000000004e80783b */ /* 0x000ea20000000200 */
[----:B------:R-:W-:-:S04]  /*bfb0*/  DEPBAR.LE SB0, 0x0 ;  /* 0x000080000000791a */ /* 0x000fc80000000000 */
[----:B------:R-:W-:Y:S01]  /*bfc0*/  FMUL.FTZ R10, R10, UR13 ;  /* 0x0000000d0a0a7c20 */ /* 0x000fe20008410000 */
[----:B------:R-:W-:-:S05]  /*bfd0*/  FMUL.FTZ R11, R11, UR13 ;  /* 0x0000000d0b0b7c20 */ /* 0x000fca0008410000 */
[----:B------:R-:W-:Y:S01]  /*bfe0*/  FMUL.FTZ R6, R6, UR13 ;  /* 0x0000000d06067c20 */ /* 0x000fe20008410000 */
[----:B------:R-:W-:-:S05]  /*bff0*/  FMUL.FTZ R7, R7, UR13 ;  /* 0x0000000d07077c20 */ /* 0x000fca0008410000 */
[C---:B--2---:R-:W-:Y:S06]  /*c000*/  HMMA.16816.F32.BF16 R72, R68.reuse, R128, R72 ;  /* 0x000000804448723c */ /* 0x044fec0000041848 */
[----:B------:R-:W-:Y:S01]  /*c010*/  HMMA.16816.F32.BF16 R48, R68, R130, R48 ;  /* 0x000000824430723c */ /* 0x000fe20000041830 */
[----:B------:R-:W-:Y:S01]  /*c020*/  FMUL.FTZ R129, R55, UR13 ;  /* 0x0000000d37817c20 */ /* 0x000fe20008410000 */
[----:B------:R2:W-:Y:S05]  /*c030*/  MUFU.TANH R69, R39 ;  /* 0x0000002700457308 */ /* 0x0005ea0000002400 */
[----:B------:R-:W-:Y:S01]  /*c040*/  FMUL.FTZ R68, R63, UR13 ;  /* 0x0000000d3f447c20 */ /* 0x000fe20008410000 */
[----:B------:R-:W-:Y:S01]  /*c050*/  LOP3.LUT R63, R0, R93, RZ, 0xfc, !PT ;  /* 0x0000005d003f7212 */ /* 0x000fe200078efcff */
[----:B------:R-:W-:Y:S01]  /*c060*/  FMUL.FTZ R71, R43, UR13 ;  /* 0x0000000d2b477c20 */ /* 0x000fe20008410000 */
[----:B------:R-:W-:Y:S03]  /*c070*/  MUFU.TANH R129, R129 ;  /* 0x0000008100817308 */ /* 0x000fe60000002400 */
[----:B------:R-:W-:-:S02]  /*c080*/  VIADD R47, R63, 0x19 ;  /* 0x000000193f2f7836 */ /* 0x000fc40000000000 */
[C---:B------:R-:W-:Y:S02]  /*c090*/  VIADD R61, R63.reuse, 0x1 ;  /* 0x000000013f3d7836 */ /* 0x040fe40000000000 */
[----:B------:R-:W-:Y:S01]  /*c0a0*/  VIADD R59, R63, 0x9 ;  /* 0x000000093f3b7836 */ /* 0x000fe20000000000 */
[----:B------:R-:W3:Y:S01]  /*c0b0*/  MUFU.TANH R135, R68 ;  /* 0x0000004400877308 */ /* 0x000ee20000002400 */
[----:B------:R-:W-:Y:S01]  /*c0c0*/  I2FP.F32.S32 R128, R47 ;  /* 0x0000002f00807245 */ /* 0x000fe20000201400 */
[----:B--2---:R-:W-:Y:S01]  /*c0d0*/  FMUL.FTZ R39, R14, UR13 ;  /* 0x0000000d0e277c20 */ /* 0x004fe20008410000 */
[----:B------:R-:W-:Y:S02]  /*c0e0*/  I2FP.F32.S32 R134, R61 ;  /* 0x0000003d00867245 */ /* 0x000fe40000201400 */
[C---:B------:R-:W-:Y:S01]  /*c0f0*/  ISETP.GE.AND P6, PT, R61.reuse, R2, PT ;  /* 0x000000023d00720c */ /* 0x040fe20003fc6270 */
[----:B-1----:R-:W-:Y:S01]  /*c100*/  FFMA.FTZ R128, R90, R128, R45 ;  /* 0x000000805a807223 */ /* 0x002fe2000001002d */
[----:B------:R-:W-:Y:S01]  /*c110*/  ISETP.GE.AND P5, PT, R61, R3, PT ;  /* 0x000000033d00720c */ /* 0x000fe20003fa6270 */
[----:B------:R-:W-:Y:S01]  /*c120*/  FMUL.FTZ R45, R40, UR13 ;  /* 0x0000000d282d7c20 */ /* 0x000fe20008410000 */
[----:B------:R-:W-:Y:S01]  /*c130*/  I2FP.F32.S32 R61, R61 ;  /* 0x0000003d003d7245 */ /* 0x000fe20000201400 */
[----:B------:R-:W-:Y:S01]  /*c140*/  FFMA.FTZ R134, R90, R134, R67 ;  /* 0x000000865a867223 */ /* 0x000fe20000010043 */
[----:B------:R-:W-:Y:S01]  /*c150*/  I2FP.F32.S32 R130, R59 ;  /* 0x0000003b00827245 */ /* 0x000fe20000201400 */
[----:B------:R-:W-:Y:S01]  /*c160*/  FMUL.FTZ R67, R42, UR13 ;  /* 0x0000000d2a437c20 */ /* 0x000fe20008410000 */
[----:B------:R-:W-:Y:S01]  /*c170*/  LOP3.LUT R40, R0, 0x20, R93, 0xfe, !PT ;  /* 0x0000002000287812 */ /* 0x000fe200078efe5d */
[----:B------:R-:W1:Y:S01]  /*c180*/  MUFU.TANH R45, R45 ;  /* 0x0000002d002d7308 */ /* 0x000e620000002400 */
[----:B------:R-:W-:Y:S01]  /*c190*/  FSEL R134, R134, -INF , !P6 ;  /* 0xff80000086867808 */ /* 0x000fe20007000000 */
[C---:B------:R-:W-:Y:S01]  /*c1a0*/  FFMA.FTZ R130, R90.reuse, R130, R57 ;  /* 0x000000825a827223 */ /* 0x040fe20000010039 */
[----:B---3--:R-:W-:Y:S01]  /*c1b0*/  FFMA.FTZ R135, R90, R61, R135 ;  /* 0x0000003d5a877223 */ /* 0x008fe20000010087 */
[----:B------:R-:W-:Y:S01]  /*c1c0*/  FMUL.FTZ R61, R53, UR13 ;  /* 0x0000000d353d7c20 */ /* 0x000fe20008410000 */
[----:B------:R-:W-:Y:S01]  /*c1d0*/  VIADD R53, R63, 0x11 ;  /* 0x000000113f357836 */ /* 0x000fe20000000000 */
[----:B------:R-:W-:Y:S01]  /*c1e0*/  I2FP.F32.S32 R64, R40 ;  /* 0x0000002800407245 */ /* 0x000fe20000201400 */
[----:B------:R-:W-:Y:S01]  /*c1f0*/  FMUL.FTZ R50, R50, UR13 ;  /* 0x0000000d32327c20 */ /* 0x000fe20008410000 */
[----:B------:R-:W2:Y:S01]  /*c200*/  MUFU.TANH R57, R61 ;  /* 0x0000003d00397308 */ /* 0x000ea20000002400 */
[----:B------:R-:W-:Y:S01]  /*c210*/  FSEL R135, R135, -INF , !P5 ;  /* 0xff80000087877808 */ /* 0x000fe20006800000 */
[----:B------:R-:W-:Y:S01]  /*c220*/  FMUL.FTZ R51, R51, UR13 ;  /* 0x0000000d33337c20 */ /* 0x000fe20008410000 */
[----:B------:R-:W-:-:S02]  /*c230*/  I2FP.F32.S32 R126, R53 ;  /* 0x00000035007e7245 */ /* 0x000fc40000201400 */
[----:B------:R-:W-:Y:S02]  /*c240*/  I2FP.F32.S32 R55, R53 ;  /* 0x0000003500377245 */ /* 0x000fe40000201400 */
[C---:B------:R-:W-:Y:S01]  /*c250*/  ISETP.GE.AND P6, PT, R53.reuse, R2, PT ;  /* 0x000000023500720c */ /* 0x040fe20003fc6270 */
[----:B------:R-:W3:Y:S01]  /*c260*/  MUFU.TANH R67, R67 ;  /* 0x0000004300437308 */ /* 0x000ee20000002400 */
[C---:B-1----:R-:W-:Y:S01]  /*c270*/  FFMA.FTZ R64, R90.reuse, R64, R45 ;  /* 0x000000405a407223 */ /* 0x042fe2000001002d */
[----:B------:R-:W-:Y:S01]  /*c280*/  FFMA.FTZ R129, R90, R55, R129 ;  /* 0x000000375a817223 */ /* 0x000fe20000010081 */
[-C--:B------:R-:W-:Y:S01]  /*c290*/  ISETP.GE.AND P5, PT, R53, R3.reuse, PT ;  /* 0x000000033500720c */ /* 0x080fe20003fa6270 */
[----:B------:R-:W-:Y:S01]  /*c2a0*/  FMUL.FTZ R45, R35, UR13 ;  /* 0x0000000d232d7c20 */ /* 0x000fe20008410000 */
[----:B------:R-:W-:Y:S01]  /*c2b0*/  VIADD R35, R63, 0x31 ;  /* 0x000000313f237836 */ /* 0x000fe20000000000 */
[----:B------:R-:W-:Y:S01]  /*c2c0*/  I2FP.F32.S32 R42, R40 ;  /* 0x00000028002a7245 */ /* 0x000fe20000201400 */
[----:B------:R-:W-:Y:S01]  /*c2d0*/  FMUL.FTZ R53, R16, UR13 ;  /* 0x0000000d10357c20 */ /* 0x000fe20008410000 */
[----:B------:R-:W-:Y:S01]  /*c2e0*/  FSEL R129, R129, -INF , !P5 ;  /* 0xff80000081817808 */ /* 0x000fe20006800000 */
[----:B--2---:R-:W-:Y:S01]  /*c2f0*/  FFMA.FTZ R126, R90, R126, R57 ;  /* 0x0000007e5a7e7223 */ /* 0x004fe20000010039 */
[----:B------:R-:W-:Y:S01]  /*c300*/  ISETP.GE.AND P5, PT, R40, R3, PT ;  /* 0x000000032800720c */ /* 0x000fe20003fa6270 */
[----:B------:R-:W-:Y:S01]  /*c310*/  MUFU.TANH R45, R45 ;  /* 0x0000002d002d7308 */ /* 0x000fe20000002400 */
[-C--:B------:R-:W-:Y:S01]  /*c320*/  ISETP.GE.AND P4, PT, R59, R2.reuse, PT ;  /* 0x000000023b00720c */ /* 0x080fe20003f86270 */
[----:B------:R-:W-:Y:S01]  /*c330*/  FMUL.FTZ R55, R9, UR13 ;  /* 0x0000000d09377c20 */ /* 0x000fe20008410000 */
[----:B------:R-:W-:Y:S01]  /*c340*/  FSEL R126, R126, -INF , !P6 ;  /* 0xff8000007e7e7808 */ /* 0x000fe20007000000 */
[----:B------:R-:W-:Y:S01]  /*c350*/  FMUL.FTZ R57, R4, UR13 ;  /* 0x0000000d04397c20 */ /* 0x000fe20008410000 */
[----:B------:R-:W-:Y:S01]  /*c360*/  ISETP.GE.AND P6, PT, R40, R2, PT ;  /* 0x000000022800720c */ /* 0x000fe20003fc6270 */
[----:B---3--:R-:W-:Y:S01]  /*c370*/  FFMA.FTZ R67, R90, R42, R67 ;  /* 0x0000002a5a437223 */ /* 0x008fe20000010043 */
[----:B------:R-:W-:Y:S01]  /*c380*/  I2FP.F32.S32 R40, R35 ;  /* 0x0000002300287245 */ /* 0x000fe20000201400 */
[----:B------:R-:W-:Y:S01]  /*c390*/  MUFU.TANH R71, R71 ;  /* 0x0000004700477308 */ /* 0x000fe20000002400 */
[----:B------:R-:W-:Y:S01]  /*c3a0*/  ISETP.GE.AND P3, PT, R59, R3, PT ;  /* 0x000000033b00720c */ /* 0x000fe20003f66270 */
[----:B------:R-:W-:Y:S01]  /*c3b0*/  VIADD R4, R136, 0x61 ;  /* 0x0000006188047836 */ /* 0x000fe20000000000 */
[----:B------:R-:W-:Y:S01]  /*c3c0*/  I2FP.F32.S32 R59, R59 ;  /* 0x0000003b003b7245 */ /* 0x000fe20000201400 */
[----:B------:R-:W-:Y:S01]  /*c3d0*/  FFMA.FTZ R40, R90, R40, R33 ;  /* 0x000000285a287223 */ /* 0x000fe20000010021 */
[----:B------:R-:W-:Y:S01]  /*c3e0*/  FMUL.FTZ R33, R29, UR13 ;  /* 0x0000000d1d217c20 */ /* 0x000fe20008410000 */
[----:B------:R-:W-:Y:S01]  /*c3f0*/  VIADD R29, R63, 0x39 ;  /* 0x000000393f1d7836 */ /* 0x000fe20000000000 */
[----:B------:R-:W-:Y:S01]  /*c400*/  FSEL R130, R130, -INF , !P4 ;  /* 0xff80000082827808 */ /* 0x000fe20006000000 */
[----:B------:R-:W-:Y:S01]  /*c410*/  FFMA.FTZ R137, R90, R59, R137 ;  /* 0x0000003b5a897223 */ /* 0x000fe20000010089 */
[----:B------:R-:W-:Y:S01]  /*c420*/  ISETP.GE.AND P4, PT, R47, R2, PT ;  /* 0x000000022f00720c */ /* 0x000fe20003f86270 */
[----:B------:R-:W-:Y:S01]  /*c430*/  MUFU.TANH R61, R32 ;  /* 0x00000020003d7308 */ /* 0x000fe20000002400 */
[----:B------:R-:W-:-:S02]  /*c440*/  I2FP.F32.S32 R42, R29 ;  /* 0x0000001d002a7245 */ /* 0x000fc40000201400 */
[----:B------:R-:W-:Y:S02]  /*c450*/  FSEL R137, R137, -INF , !P3 ;  /* 0xff80000089897808 */ /* 0x000fe40005800000 */
[----:B------:R-:W-:Y:S02]  /*c460*/  ISETP.GE.AND P3, PT, R47, R3, PT ;  /* 0x000000032f00720c */ /* 0x000fe40003f66270 */
[----:B------:R-:W-:Y:S01]  /*c470*/  I2FP.F32.S32 R47, R47 ;  /* 0x0000002f002f7245 */ /* 0x000fe20000201400 */
[----:B------:R-:W1:Y:S01]  /*c480*/  MUFU.TANH R33, R33 ;  /* 0x0000002100217308 */ /* 0x000e620000002400 */
[----:B------:R-:W-:Y:S02]  /*c490*/  FSEL R64, R64, -INF , !P6 ;  /* 0xff80000040407808 */ /* 0x000fe40007000000 */
[----:B------:R-:W-:Y:S01]  /*c4a0*/  FSEL R67, R67, -INF , !P5 ;  /* 0xff80000043437808 */ /* 0x000fe20006800000 */
[----:B------:R-:W-:Y:S01]  /*c4b0*/  FFMA.FTZ R125, R90, R47, R125 ;  /* 0x0000002f5a7d7223 */ /* 0x000fe2000001007d */
[C---:B------:R-:W-:Y:S01]  /*c4c0*/  ISETP.GE.AND P6, PT, R29.reuse, R2, PT ;  /* 0x000000021d00720c */ /* 0x040fe20003fc6270 */
[----:B------:R-:W-:Y:S01]  /*c4d0*/  FMUL.FTZ R47, R8, UR13 ;  /* 0x0000000d082f7c20 */ /* 0x000fe20008410000 */
[----:B------:R-:W-:Y:S01]  /*c4e0*/  ISETP.GE.AND P5, PT, R29, R3, PT ;  /* 0x000000031d00720c */ /* 0x000fe20003fa6270 */
[----:B------:R-:W-:Y:S01]  /*c4f0*/  MUFU.TANH R59, R34 ;  /* 0x00000022003b7308 */ /* 0x000fe20000002400 */
[----:B------:R-:W-:Y:S01]  /*c500*/  FSEL R128, R128, -INF , !P4 ;  /* 0xff80000080807808 */ /* 0x000fe20006000000 */
[----:B------:R-:W-:Y:S01]  /*c510*/  VIADD R8, R136, 0x59 ;  /* 0x0000005988087836 */ /* 0x000fe20000000000 */
[----:B------:R-:W-:-:S02]  /*c520*/  FSEL R125, R125, -INF , !P3 ;  /* 0xff8000007d7d7808 */ /* 0x000fc40005800000 */
[C---:B------:R-:W-:Y:S02]  /*c530*/  ISETP.GE.AND P4, PT, R35.reuse, R2, PT ;  /* 0x000000022300720c */ /* 0x040fe40003f86270 */
[----:B------:R-:W-:Y:S01]  /*c540*/  ISETP.GE.AND P3, PT, R35, R3, PT ;  /* 0x000000032300720c */ /* 0x000fe20003f66270 */
[----:B------:R-:W-:Y:S01]  /*c550*/  MUFU.TANH R53, R53 ;  /* 0x0000003500357308 */ /* 0x000fe20000002400 */
[----:B-1----:R-:W-:Y:S01]  /*c560*/  FFMA.FTZ R42, R90, R42, R33 ;  /* 0x0000002a5a2a7223 */ /* 0x002fe20000010021 */
[----:B------:R-:W-:Y:S02]  /*c570*/  I2FP.F32.S32 R33, R29 ;  /* 0x0000001d00217245 */ /* 0x000fe40000201400 */
[----:B------:R-:W-:Y:S02]  /*c580*/  I2FP.F32.S32 R35, R35 ;  /* 0x0000002300237245 */ /* 0x000fe40000201400 */
[----:B------:R-:W-:Y:S01]  /*c590*/  FSEL R40, R40, -INF , !P4 ;  /* 0xff80000028287808 */ /* 0x000fe20006000000 */
[----:B------:R-:W-:Y:S01]  /*c5a0*/  FFMA.FTZ R29, R90, R33, R31 ;  /* 0x000000215a1d7223 */ /* 0x000fe2000001001f */
[----:B------:R-:W-:Y:S01]  /*c5b0*/  FMUL.FTZ R33, R27, UR13 ;  /* 0x0000000d1b217c20 */ /* 0x000fe20008410000 */
[----:B------:R-:W-:-:S02]  /*c5c0*/  VIADD R27, R63, 0x41 ;  /* 0x000000413f1b7836 */ /* 0x000fc40000000000 */
[----:B------:R-:W-:Y:S01]  /*c5d0*/  FFMA.FTZ R45, R90, R35, R45 ;  /* 0x000000235a2d7223 */ /* 0x000fe2000001002d */
[----:B------:R-:W-:Y:S01]  /*c5e0*/  FSEL R42, R42, -INF , !P6 ;  /* 0xff8000002a2a7808 */ /* 0x000fe20007000000 */
[----:B------:R-:W-:Y:S01]  /*c5f0*/  MUFU.TANH R39, R39 ;  /* 0x0000002700277308 */ /* 0x000fe20000002400 */
[----:B------:R-:W-:Y:S02]  /*c600*/  FSEL R43, R29, -INF , !P5 ;  /* 0xff8000001d2b7808 */ /* 0x000fe40006800000 */
[----:B------:R-:W-:Y:S02]  /*c610*/  I2FP.F32.S32 R31, R27 ;  /* 0x0000001b001f7245 */ /* 0x000fe40000201400 */
[----:B------:R-:W-:Y:S02]  /*c620*/  FSEL R45, R45, -INF , !P3 ;  /* 0xff8000002d2d7808 */ /* 0x000fe40005800000 */
[----:B------:R-:W-:Y:S01]  /*c630*/  ISETP.GE.AND P4, PT, R27, R2, PT ;  /* 0x000000021b00720c */ /* 0x000fe20003f86270 */
[----:B------:R-:W1:Y:S01]  /*c640*/  MUFU.TANH R33, R33 ;  /* 0x0000002100217308 */ /* 0x000e620000002400 */
[----:B------:R-:W-:Y:S01]  /*c650*/  FFMA.FTZ R25, R90, R31, R25 ;  /* 0x0000001f5a197223 */ /* 0x000fe20000010019 */
[----:B------:R-:W-:Y:S01]  /*c660*/  FMUL.FTZ R31, R41, UR13 ;  /* 0x0000000d291f7c20 */ /* 0x000fe20008410000 */
[----:B------:R-:W-:-:S02]  /*c670*/  ISETP.GE.AND P3, PT, R27, R3, PT ;  /* 0x000000031b00720c */ /* 0x000fc40003f66270 */
[----:B------:R-:W-:Y:S01]  /*c680*/  I2FP.F32.S32 R41, R27 ;  /* 0x0000001b00297245 */ /* 0x000fe20000201400 */
[----:B------:R-:W-:Y:S01]  /*c690*/  FMUL.FTZ R27, R36, UR13 ;  /* 0x0000000d241b7c20 */ /* 0x000fe20008410000 */
[C-C-:B------:R-:W-:Y:S01]  /*c6a0*/  LOP3.LUT R29, R0.reuse, 0x28, R93.reuse, 0xfe, !PT ;  /* 0x00000028001d7812 */ /* 0x140fe200078efe5d */
[----:B------:R-:W2:Y:S01]  /*c6b0*/  MUFU.TANH R31, R31 ;  /* 0x0000001f001f7308 */ /* 0x000ea20000002400 */
[----:B------:R-:W-:Y:S02]  /*c6c0*/  FSEL R36, R25, -INF , !P4 ;  /* 0xff80000019247808 */ /* 0x000fe40006000000 */
[----:B------:R-:W-:Y:S02]  /*c6d0*/  ISETP.GE.AND P4, PT, R29, R2, PT ;  /* 0x000000021d00720c */ /* 0x000fe40003f86270 */
[----:B------:R-:W-:-:S03]  /*c6e0*/  LOP3.LUT R16, R0, 0x50, R93, 0xfe, !PT ;  /* 0x0000005000107812 */ /* 0x000fc600078efe5d */
[----:B------:R-:W3:Y:S01]  /*c6f0*/  MUFU.TANH R27, R27 ;  /* 0x0000001b001b7308 */ /* 0x000ee20000002400 */
[----:B-1----:R-:W-:Y:S01]  /*c700*/  FFMA.FTZ R41, R90, R41, R33 ;  /* 0x000000295a297223 */ /* 0x002fe20000010021 */
[----:B------:R-:W-:-:S04]  /*c710*/  VIADD R33, R63, 0x21 ;  /* 0x000000213f217836 */ /* 0x000fc80000000000 */
[----:B------:R-:W-:Y:S02]  /*c720*/  FSEL R41, R41, -INF , !P3 ;  /* 0xff80000029297808 */ /* 0x000fe40005800000 */
[C---:B------:R-:W-:Y:S01]  /*c730*/  ISETP.GE.AND P6, PT, R33.reuse, R2, PT ;  /* 0x000000022100720c */ /* 0x040fe20003fc6270 */
[----:B------:R-:W1:Y:S01]  /*c740*/  MUFU.TANH R25, R37 ;  /* 0x0000002500197308 */ /* 0x000e620000002400 */
[-C--:B------:R-:W-:Y:S02]  /*c750*/  ISETP.GE.AND P5, PT, R33, R3.reuse, PT ;  /* 0x000000032100720c */ /* 0x080fe40003fa6270 */
[----:B------:R-:W-:Y:S02]  /*c760*/  ISETP.GE.AND P3, PT, R29, R3, PT ;  /* 0x000000031d00720c */ /* 0x000fe40003f66270 */
[----:B------:R-:W-:Y:S02]  /*c770*/  I2FP.F32.S32 R33, R33 ;  /* 0x0000002100217245 */ /* 0x000fe40000201400 */
[----:B------:R-:W-:Y:S01]  /*c780*/  I2FP.F32.S32 R29, R29 ;  /* 0x0000001d001d7245 */ /* 0x000fe20000201400 */
[----:B------:R4:W-:Y:S02]  /*c790*/  MUFU.TANH R35, R15 ;  /* 0x0000000f00237308 */ /* 0x0009e40000002400 */
[CC--:B--2---:R-:W-:Y:S01]  /*c7a0*/  FFMA.FTZ R68, R90.reuse, R33.reuse, R31 ;  /* 0x000000215a447223 */ /* 0x0c4fe2000001001f */
[C---:B------:R-:W-:Y:S01]  /*c7b0*/  FFMA.FTZ R71, R90.reuse, R33, R71 ;  /* 0x000000215a477223 */ /* 0x040fe20000010047 */
[----:B---3--:R-:W-:Y:S01]  /*c7c0*/  FFMA.FTZ R70, R90, R29, R27 ;  /* 0x0000001d5a467223 */ /* 0x008fe2000001001b */
[----:B------:R-:W-:-:S02]  /*c7d0*/  VIADD R27, R63, 0x29 ;  /* 0x000000293f1b7836 */ /* 0x000fc40000000000 */
[----:B------:R-:W-:Y:S01]  /*c7e0*/  FFMA.FTZ R95, R90, R29, R95 ;  /* 0x0000001d5a5f7223 */ /* 0x000fe2000001005f */
[----:B------:R-:W-:Y:S01]  /*c7f0*/  FSEL R68, R68, -INF , !P6 ;  /* 0xff80000044447808 */ /* 0x000fe20007000000 */
[----:B------:R-:W-:Y:S01]  /*c800*/  FMUL.FTZ R29, R18, UR13 ;  /* 0x0000000d121d7c20 */ /* 0x000fe20008410000 */
[----:B------:R-:W-:Y:S01]  /*c810*/  FSEL R71, R71, -INF , !P5 ;  /* 0xff80000047477808 */ /* 0x000fe20006800000 */
[----:B------:R-:W-:Y:S01]  /*c820*/  FMUL.FTZ R18, R19, UR13 ;  /* 0x0000000d13127c20 */ /* 0x000fe20008410000 */
[CC--:B------:R-:W-:Y:S01]  /*c830*/  ISETP.GE.AND P6, PT, R27.reuse, R2.reuse, PT ;  /* 0x000000021b00720c */ /* 0x0c0fe20003fc6270 */
[----:B------:R-:W-:Y:S01]  /*c840*/  MUFU.TANH R47, R47 ;  /* 0x0000002f002f7308 */ /* 0x000fe20000002400 */
[----:B------:R-:W-:Y:S02]  /*c850*/  ISETP.GE.AND P5, PT, R27, R3, PT ;  /* 0x000000031b00720c */ /* 0x000fe40003fa6270 */
[----:B------:R-:W-:Y:S02]  /*c860*/  I2FP.F32.S32 R27, R27 ;  /* 0x0000001b001b7245 */ /* 0x000fe40000201400 */
[----:B------:R-:W-:Y:S01]  /*c870*/  FSEL R70, R70, -INF , !P4 ;  /* 0xff80000046467808 */ /* 0x000fe20006000000 */
[----:B----4-:R-:W-:Y:S01]  /*c880*/  FMUL.FTZ R15, R46, UR13 ;  /* 0x0000000d2e0f7c20 */ /* 0x010fe20008410000 */
[----:B------:R-:W-:Y:S01]  /*c890*/  FSEL R95, R95, -INF , !P3 ;  /* 0xff8000005f5f7808 */ /* 0x000fe20005800000 */
[-C--:B-1----:R-:W-:Y:S01]  /*c8a0*/  FFMA.FTZ R94, R90, R27.reuse, R25 ;  /* 0x0000001b5a5e7223 */ /* 0x082fe20000010019 */
[----:B------:R-:W-:Y:S01]  /*c8b0*/  LOP3.LUT R25, R0, 0x30, R93, 0xfe, !PT ;  /* 0x0000003000197812 */ /* 0x000fe200078efe5d */
[----:B------:R-:W-:Y:S01]  /*c8c0*/  FFMA.FTZ R69, R90, R27, R69 ;  /* 0x0000001b5a457223 */ /* 0x000fe20000010045 */
[----:B------:R-:W-:Y:S01]  /*c8d0*/  FMUL.FTZ R27, R17, UR13 ;  /* 0x0000000d111b7c20 */ /* 0x000fe20008410000 */
[----:B------:R1:W-:Y:S01]  /*c8e0*/  MUFU.TANH R37, R10 ;  /* 0x0000000a00257308 */ /* 0x0003e20000002400 */
[----:B------:R-:W-:-:S02]  /*c8f0*/  ISETP.GE.AND P4, PT, R25, R2, PT ;  /* 0x000000021900720c */ /* 0x000fc40003f86270 */
[----:B------:R-:W-:Y:S02]  /*c900*/  ISETP.GE.AND P3, PT, R25, R3, PT ;  /* 0x000000031900720c */ /* 0x000fe40003f66270 */
[----:B------:R-:W-:Y:S02]  /*c910*/  I2FP.F32.S32 R25, R25 ;  /* 0x0000001900197245 */ /* 0x000fe40000201400 */
[----:B------:R-:W-:Y:S01]  /*c920*/  FSEL R94, R94, -INF , !P6 ;  /* 0xff8000005e5e7808 */ /* 0x000fe20007000000 */
[----:B------:R-:W-:Y:S01]  /*c930*/  MUFU.TANH R27, R27 ;  /* 0x0000001b001b7308 */ /* 0x000fe20000002400 */
[----:B------:R-:W-:Y:S01]  /*c940*/  FSEL R69, R69, -INF , !P5 ;  /* 0xff80000045457808 */ /* 0x000fe20006800000 */
[CC--:B------:R-:W-:Y:S01]  /*c950*/  FFMA.FTZ R61, R90.reuse, R25.reuse, R61 ;  /* 0x000000195a3d7223 */ /* 0x0c0fe2000001003d */
[----:B------:R-:W-:Y:S01]  /*c960*/  FFMA.FTZ R59, R90, R25, R59 ;  /* 0x000000195a3b7223 */ /* 0x000fe2000001003b */
[C---:B------:R-:W-:Y:S02]  /*c970*/  ISETP.GE.AND P6, PT, R16.reuse, R2, PT ;  /* 0x000000021000720c */ /* 0x040fe40003fc6270 */
[----:B------:R-:W-:-:S02]  /*c980*/  ISETP.GE.AND P5, PT, R16, R3, PT ;  /* 0x000000031000720c */ /* 0x000fc40003fa6270 */
[----:B------:R-:W2:Y:S01]  /*c990*/  MUFU.TANH R25, R29 ;  /* 0x0000001d00197308 */ /* 0x000ea20000002400 */
[----:B------:R-:W-:Y:S02]  /*c9a0*/  I2FP.F32.S32 R16, R16 ;  /* 0x0000001000107245 */ /* 0x000fe40000201400 */
[----:B------:R-:W-:Y:S02]  /*c9b0*/  FSEL R61, R61, -INF , !P4 ;  /* 0xff8000003d3d7808 */ /* 0x000fe40006000000 */
[----:B------:R-:W-:Y:S01]  /*c9c0*/  FSEL R59, R59, -INF , !P3 ;  /* 0xff8000003b3b7808 */ /* 0x000fe20005800000 */
[----:B------:R-:W-:Y:S01]  /*c9d0*/  FFMA.FTZ R53, R90, R16, R53 ;  /* 0x000000105a357223 */ /* 0x000fe20000010035 */
[----:B-1----:R-:W-:Y:S01]  /*c9e0*/  LOP3.LUT R10, R0, 0x18, R93, 0xfe, !PT ;  /* 0x00000018000a7812 */ /* 0x002fe200078efe5d */
[----:B------:R-:W1:Y:S03]  /*c9f0*/  MUFU.TANH R17, R18 ;  /* 0x0000001200117308 */ /* 0x000e660000002400 */
[----:B------:R-:W-:-:S05]  /*ca00*/  FSEL R53, R53, -INF , !P6 ;  /* 0xff80000035357808 */ /* 0x000fca0007000000 */
[----:B------:R-:W-:Y:S01]  /*ca10*/  MUFU.TANH R55, R55 ;  /* 0x0000003700377308 */ /* 0x000fe20000002400 */
[----:B--2---:R-:W-:Y:S01]  /*ca20*/  FFMA.FTZ R19, R90, R16, R25 ;  /* 0x000000105a137223 */ /* 0x004fe20000010019 */
[----:B------:R-:W-:Y:S01]  /*ca30*/  FMUL.FTZ R25, R12, UR13 ;  /* 0x0000000d0c197c20 */ /* 0x000fe20008410000 */
[----:B------:R-:W-:-:S03]  /*ca40*/  VIADD R12, R136, 0x51 ;  /* 0x00000051880c7836 */ /* 0x000fc60000000000 */
[----:B------:R-:W-:Y:S02]  /*ca50*/  FSEL R19, R19, -INF , !P5 ;  /* 0xff80000013137808 */ /* 0x000fe40006800000 */
[----:B------:R-:W2:Y:S01]  /*ca60*/  MUFU.TANH R25, R25 ;  /* 0x0000001900197308 */ /* 0x000ea20000002400 */
[----:B------:R-:W-:Y:S02]  /*ca70*/  I2FP.F32.S32 R16, R12 ;  /* 0x0000000c00107245 */ /* 0x000fe40000201400 */
[C---:B------:R-:W-:Y:S02]  /*ca80*/  ISETP.GE.AND P4, PT, R12.reuse, R2, PT ;  /* 0x000000020c00720c */ /* 0x040fe40003f86270 */
[----:B------:R-:W-:Y:S01]  /*ca90*/  ISETP.GE.AND P3, PT, R12, R3, PT ;  /* 0x000000030c00720c */ /* 0x000fe20003f66270 */
[-C--:B------:R-:W-:Y:S01]  /*caa0*/  FFMA.FTZ R32, R90, R16.reuse, R27 ;  /* 0x000000105a207223 */ /* 0x080fe2000001001b */
[----:B------:R-:W-:Y:S01]  /*cab0*/  LOP3.LUT R12, R0, 0x58, R93, 0xfe, !PT ;  /* 0x00000058000c7812 */ /* 0x000fe200078efe5d */
[----:B-1----:R-:W-:Y:S01]  /*cac0*/  FFMA.FTZ R17, R90, R16, R17 ;  /* 0x000000105a117223 */ /* 0x002fe20000010011 */
[----:B------:R1:W3:Y:S01]  /*cad0*/  MUFU.TANH R33, R11 ;  /* 0x0000000b00217308 */ /* 0x0002e20000002400 */
[----:B------:R-:W-:Y:S01]  /*cae0*/  FMUL.FTZ R27, R75, UR13 ;  /* 0x0000000d4b1b7c20 */ /* 0x000fe20008410000 */
[----:B------:R-:W-:-:S02]  /*caf0*/  I2FP.F32.S32 R14, R12 ;  /* 0x0000000c000e7245 */ /* 0x000fc40000201400 */
[C---:B------:R-:W-:Y:S02]  /*cb00*/  ISETP.GE.AND P6, PT, R12.reuse, R2, PT ;  /* 0x000000020c00720c */ /* 0x040fe40003fc6270 */
[-C--:B------:R-:W-:Y:S01]  /*cb10*/  ISETP.GE.AND P5, PT, R12, R3.reuse, PT ;  /* 0x000000030c00720c */ /* 0x080fe20003fa6270 */
[C---:B------:R-:W-:Y:S01]  /*cb20*/  FFMA.FTZ R39, R90.reuse, R14, R39 ;  /* 0x0000000e5a277223 */ /* 0x040fe20000010027 */
[----:B------:R-:W-:Y:S01]  /*cb30*/  I2FP.F32.S32 R12, R8 ;  /* 0x00000008000c7245 */ /* 0x000fe20000201400 */
[----:B--2---:R-:W-:Y:S01]  /*cb40*/  FFMA.FTZ R34, R90, R14, R25 ;  /* 0x0000000e5a227223 */ /* 0x004fe20000010019 */
[----:B------:R-:W-:Y:S01]  /*cb50*/  FSEL R32, R32, -INF , !P4 ;  /* 0xff80000020207808 */ /* 0x000fe20006000000 */
[----:B------:R-:W2:Y:S01]  /*cb60*/  MUFU.TANH R57, R57 ;  /* 0x0000003900397308 */ /* 0x000ea20000002400 */
[----:B------:R-:W-:Y:S01]  /*cb70*/  FSEL R17, R17, -INF , !P3 ;  /* 0xff80000011117808 */ /* 0x000fe20005800000 */
[----:B------:R-:W-:Y:S01]  /*cb80*/  FFMA.FTZ R38, R90, R12, R13 ;  /* 0x0000000c5a267223 */ /* 0x000fe2000001000d */
[----:B------:R-:W-:Y:S01]  /*cb90*/  ISETP.GE.AND P4, PT, R8, R2, PT ;  /* 0x000000020800720c */ /* 0x000fe20003f86270 */
[----:B------:R-:W-:Y:S01]  /*cba0*/  FFMA.FTZ R35, R90, R12, R35 ;  /* 0x0000000c5a237223 */ /* 0x000fe20000010023 */
[----:B------:R-:W-:Y:S01]  /*cbb0*/  ISETP.GE.AND P3, PT, R8, R3, PT ;  /* 0x000000030800720c */ /* 0x000fe20003f66270 */
[----:B-1----:R-:W-:Y:S01]  /*cbc0*/  FMUL.FTZ R11, R5, UR13 ;  /* 0x0000000d050b7c20 */ /* 0x002fe20008410000 */
[----:B------:R-:W-:Y:S01]  /*cbd0*/  LOP3.LUT R8, R0, 0x60, R93, 0xfe, !PT ;  /* 0x0000006000087812 */ /* 0x000fe200078efe5d */
[----:B------:R-:W1:Y:S01]  /*cbe0*/  MUFU.TANH R31, R6 ;  /* 0x00000006001f7308 */ /* 0x000e620000002400 */
[----:B------:R-:W-:Y:S01]  /*cbf0*/  FSEL R34, R34, -INF , !P6 ;  /* 0xff80000022227808 */ /* 0x000fe20007000000 */
[----:B------:R-:W-:Y:S01]  /*cc00*/  FMUL.FTZ R25, R74, UR13 ;  /* 0x0000000d4a197c20 */ /* 0x000fe20008410000 */
[----:B------:R-:W-:Y:S01]  /*cc10*/  I2FP.F32.S32 R9, R8 ;  /* 0x0000000800097245 */ /* 0x000fe20000201400 */
[----:B------:R-:W-:Y:S01]  /*cc20*/  FMUL.FTZ R13, R54, UR13 ;  /* 0x0000000d360d7c20 */ /* 0x000fe20008410000 */
[----:B------:R-:W-:-:S02]  /*cc30*/  FSEL R39, R39, -INF , !P5 ;  /* 0xff80000027277808 */ /* 0x000fc40006800000 */
[----:B------:R-:W-:Y:S01]  /*cc40*/  ISETP.GE.AND P6, PT, R8, R2, PT ;  /* 0x000000020800720c */ /* 0x000fe20003fc6270 */
[----:B------:R-:W-:Y:S01]  /*cc50*/  FFMA.FTZ R47, R90, R9, R47 ;  /* 0x000000095a2f7223 */ /* 0x000fe2000001002f */
[----:B------:R-:W-:Y:S01]  /*cc60*/  ISETP.GE.AND P5, PT, R8, R3, PT ;  /* 0x000000030800720c */ /* 0x000fe20003fa6270 */
[----:B------:R-:W-:Y:S01]  /*cc70*/  FFMA.FTZ R37, R90, R9, R37 ;  /* 0x000000095a257223 */ /* 0x000fe20000010025 */
[----:B------:R-:W-:Y:S01]  /*cc80*/  FSEL R38, R38, -INF , !P4 ;  /* 0xff80000026267808 */ /* 0x000fe20006000000 */
[----:B------:R-:W-:Y:S01]  /*cc90*/  FMUL.FTZ R9, R72, UR13 ;  /* 0x0000000d48097c20 */ /* 0x000fe20008410000 */
[----:B------:R-:W-:Y:S01]  /*cca0*/  FSEL R35, R35, -INF , !P3 ;  /* 0xff80000023237808 */ /* 0x000fe20005800000 */
[----:B------:R-:W-:Y:S01]  /*ccb0*/  MUFU.TANH R11, R11 ;  /* 0x0000000b000b7308 */ /* 0x000fe20000002400 */
[----:B------:R-:W-:Y:S02]  /*ccc0*/  I2FP.F32.S32 R8, R4 ;  /* 0x0000000400087245 */ /* 0x000fe40000201400 */
[----:B------:R-:W-:-:S02]  /*ccd0*/  ISETP.GE.AND P4, PT, R4, R2, PT ;  /* 0x000000020400720c */ /* 0x000fc40003f86270 */
[----:B------:R-:W-:Y:S01]  /*cce0*/  ISETP.GE.AND P3, PT, R4, R3, PT ;  /* 0x000000030400720c */ /* 0x000fe20003f66270 */
[-C--:B------:R-:W-:Y:S01]  /*ccf0*/  FFMA.FTZ R55, R90, R8.reuse, R55 ;  /* 0x000000085a377223 */ /* 0x080fe20000010037 */
[----:B------:R-:W-:Y:S01]  /*cd00*/  LOP3.LUT R4, R0, 0x68, R93, 0xfe, !PT ;  /* 0x0000006800047812 */ /* 0x000fe200078efe5d */
[----:B------:R4:W5:Y:S01]  /*cd10*/  MUFU.TANH R29, R7 ;  /* 0x00000007001d7308 */ /* 0x0009620000002400 */
[C---:B---3--:R-:W-:Y:S01]  /*cd20*/  FFMA.FTZ R33, R90.reuse, R8, R33 ;  /* 0x000000085a217223 */ /* 0x048fe20000010021 */
[----:B------:R-:W-:Y:S02]  /*cd30*/  FSEL R47, R47, -INF , !P6 ;  /* 0xff8000002f2f7808 */ /* 0x000fe40007000000 */
[----:B------:R-:W-:Y:S02]  /*cd40*/  I2FP.F32.S32 R5, R4 ;  /* 0x0000000400057245 */ /* 0x000fe40000201400 */
[----:B------:R-:W-:Y:S02]  /*cd50*/  FSEL R55, R55, -INF , !P4 ;  /* 0xff80000037377808 */ /* 0x000fe40006000000 */
[----:B------:R-:W3:Y:S01]  /*cd60*/  MUFU.TANH R9, R9 ;  /* 0x0000000900097308 */ /* 0x000ee20000002400 */
[CC--:B--2---:R-:W-:Y:S01]  /*cd70*/  FFMA.FTZ R57, R90.reuse, R5.reuse, R57 ;  /* 0x000000055a397223 */ /* 0x0c4fe20000010039 */
[----:B-1----:R-:W-:Y:S01]  /*cd80*/  FFMA.FTZ R31, R90, R5, R31 ;  /* 0x000000055a1f7223 */ /* 0x002fe2000001001f */
[----:B------:R-:W-:Y:S01]  /*cd90*/  VIADD R5, R136, 0x69 ;  /* 0x0000006988057836 */ /* 0x000fe20000000000 */
[----:B------:R-:W-:-:S02]  /*cda0*/  FSEL R33, R33, -INF , !P3 ;  /* 0xff80000021217808 */ /* 0x000fc40005800000 */
[----:B------:R-:W-:Y:S02]  /*cdb0*/  FSEL R37, R37, -INF , !P5 ;  /* 0xff80000025257808 */ /* 0x000fe40006800000 */
[----:B------:R-:W1:Y:S01]  /*cdc0*/  MUFU.TANH R25, R25 ;  /* 0x0000001900197308 */ /* 0x000e620000002400 */
[----:B----4-:R-:W-:Y:S01]  /*cdd0*/  FMUL.FTZ R7, R73, UR13 ;  /* 0x0000000d49077c20 */ /* 0x010fe20008410000 */
[----:B------:R-:W-:Y:S02]  /*cde0*/  I2FP.F32.S32 R6, R5 ;  /* 0x0000000500067245 */ /* 0x000fe40000201400 */
[C---:B------:R-:W-:Y:S02]  /*cdf0*/  ISETP.GE.AND P4, PT, R5.reuse, R2, PT ;  /* 0x000000020500720c */ /* 0x040fe40003f86270 */
[----:B------:R-:W-:Y:S01]  /*ce00*/  ISETP.GE.AND P3, PT, R5, R3, PT ;  /* 0x000000030500720c */ /* 0x000fe20003f66270 */
[----:B-----5:R-:W-:Y:S01]  /*ce10*/  FFMA.FTZ R29, R90, R6, R29 ;  /* 0x000000065a1d7223 */ /* 0x020fe2000001001d */
[----:B------:R-:W2:Y:S01]  /*ce20*/  MUFU.TANH R7, R7 ;  /* 0x0000000700077308 */ /* 0x000ea20000002400 */
[----:B------:R-:W-:-:S02]  /*ce30*/  ISETP.GE.AND P6, PT, R4, R2, PT ;  /* 0x000000020400720c */ /* 0x000fc40003fc6270 */
[----:B------:R-:W-:Y:S01]  /*ce40*/  ISETP.GE.AND P5, PT, R4, R3, PT ;  /* 0x000000030400720c */ /* 0x000fe20003fa6270 */
[----:B------:R-:W-:Y:S01]  /*ce50*/  FFMA.FTZ R4, R90, R6, R11 ;  /* 0x000000065a047223 */ /* 0x000fe2000001000b */
[----:B------:R-:W-:Y:S01]  /*ce60*/  LOP3.LUT R5, R0, 0x70, R93, 0xfe, !PT ;  /* 0x0000007000057812 */ /* 0x000fe200078efe5d */
[----:B------:R-:W-:Y:S01]  /*ce70*/  FMUL.FTZ R11, R21, UR13 ;  /* 0x0000000d150b7c20 */ /* 0x000fe20008410000 */
[----:B------:R-:W-:Y:S01]  /*ce80*/  FSEL R57, R57, -INF , !P6 ;  /* 0xff80000039397808 */ /* 0x000fe20007000000 */
[----:B------:R-:W4:Y:S01]  /*ce90*/  MUFU.TANH R27, R27 ;  /* 0x0000001b001b7308 */ /* 0x000f220000002400 */
[----:B------:R-:W-:Y:S02]  /*cea0*/  I2FP.F32.S32 R8, R5 ;  /* 0x0000000500087245 */ /* 0x000fe40000201400 */
[----:B------:R-:W-:Y:S02]  /*ceb0*/  FSEL R31, R31, -INF , !P5 ;  /* 0xff8000001f1f7808 */ /* 0x000fe40006800000 */
[C---:B------:R-:W-:Y:S01]  /*cec0*/  ISETP.GE.AND P6, PT, R5.reuse, R2, PT ;  /* 0x000000020500720c */ /* 0x040fe20003fc6270 */
[----:B---3--:R-:W-:Y:S01]  /*ced0*/  FFMA.FTZ R6, R90, R8, R9 ;  /* 0x000000085a067223 */ /* 0x008fe20000010009 */
[----:B------:R-:W-:Y:S01]  /*cee0*/  ISETP.GE.AND P5, PT, R5, R3, PT ;  /* 0x000000030500720c */ /* 0x000fe20003fa6270 */
[----:B------:R-:W-:-:S02]  /*cef0*/  VIADD R5, R136, 0x71 ;  /* 0x0000007188057836 */ /* 0x000fc40000000000 */
[----:B-1----:R-:W-:Y:S01]  /*cf00*/  FFMA.FTZ R25, R90, R8, R25 ;  /* 0x000000085a197223 */ /* 0x002fe20000010019 */
[----:B------:R-:W-:Y:S01]  /*cf10*/  FMUL.FTZ R9, R48, UR13 ;  /* 0x0000000d30097c20 */ /* 0x000fe20008410000 */
[----:B------:R-:W-:Y:S01]  /*cf20*/  FSEL R48, R4, -INF , !P4 ;  /* 0xff80000004307808 */ /* 0x000fe20006000000 */
[----:B------:R-:W-:Y:S01]  /*cf30*/  MUFU.TANH R13, R13 ;  /* 0x0000000d000d7308 */ /* 0x000fe20000002400 */
[----:B------:R-:W-:Y:S02]  /*cf40*/  I2FP.F32.S32 R8, R5 ;  /* 0x0000000500087245 */ /* 0x000fe40000201400 */
[----:B------:R-:W-:Y:S02]  /*cf50*/  FSEL R29, R29, -INF , !P3 ;  /* 0xff8000001d1d7808 */ /* 0x000fe40005800000 */
[C---:B------:R-:W-:Y:S01]  /*cf60*/  ISETP.GE.AND P4, PT, R5.reuse, R2, PT ;  /* 0x000000020500720c */ /* 0x040fe20003f86270 */
[-C--:B--2---:R-:W-:Y:S01]  /*cf70*/  FFMA.FTZ R16, R90, R8.reuse, R7 ;  /* 0x000000085a107223 */ /* 0x084fe20000010007 */
[----:B------:R-:W-:Y:S01]  /*cf80*/  ISETP.GE.AND P3, PT, R5, R3, PT ;  /* 0x000000030500720c */ /* 0x000fe20003f66270 */
[----:B------:R-:W1:Y:S01]  /*cf90*/  MUFU.TANH R9, R9 ;  /* 0x0000000900097308 */ /* 0x000e620000002400 */
[----:B------:R-:W-:Y:S01]  /*cfa0*/  LOP3.LUT R5, R0, 0x78, R93, 0xfe, !PT ;  /* 0x0000007800057812 */ /* 0x000fe200078efe5d */
[----:B----4-:R-:W-:Y:S01]  /*cfb0*/  FFMA.FTZ R27, R90, R8, R27 ;  /* 0x000000085a1b7223 */ /* 0x010fe2000001001b */
[----:B------:R-:W-:-:S02]  /*cfc0*/  FSEL R25, R25, -INF , !P5 ;  /* 0xff80000019197808 */ /* 0x000fc40006800000 */
[----:B------:R-:W-:Y:S02]  /*cfd0*/  I2FP.F32.S32 R4, R5 ;  /* 0x0000000500047245 */ /* 0x000fe40000201400 */
[----:B------:R-:W-:Y:S01]  /*cfe0*/  ISETP.GE.AND P5, PT, R5, R3, PT ;  /* 0x000000030500720c */ /* 0x000fe20003fa6270 */
[----:B------:R-:W2:Y:S01]  /*cff0*/  MUFU.TANH R7, R50 ;  /* 0x0000003200077308 */ /* 0x000ea20000002400 */
[----:B------:R-:W-:Y:S02]  /*d000*/  FSEL R16, R16, -INF , !P4 ;  /* 0xff80000010107808 */ /* 0x000fe40006000000 */
[----:B------:R-:W-:Y:S02]  /*d010*/  FSEL R27, R27, -INF , !P3 ;  /* 0xff8000001b1b7808 */ /* 0x000fe40005800000 */
[----:B------:R-:W-:-:S03]  /*d020*/  LOP3.LUT R8, R0, 0x8, R93, 0xfe, !PT ;  /* 0x0000000800087812 */ /* 0x000fc600078efe5d */
[----:B------:R-:W-:Y:S01]  /*d030*/  MUFU.TANH R15, R15 ;  /* 0x0000000f000f7308 */ /* 0x000fe20000002400 */
[----:B-1----:R-:W-:Y:S01]  /*d040*/  FFMA.FTZ R18, R90, R4, R9 ;  /* 0x000000045a127223 */ /* 0x002fe20000010009 */
[----:B------:R-:W-:Y:S01]  /*d050*/  LOP3.LUT R9, R0, 0x8, R93, 0xfe, !PT ;  /* 0x0000000800097812 */ /* 0x000fe200078efe5d */
[----:B------:R-:W-:Y:S03]  /*d060*/  BAR.SYNC.DEFER_BLOCKING 0x0 ;  /* 0x0000000000007b1d */ /* 0x000fe60000010000 */
[----:B------:R-:W-:Y:S01]  /*d070*/  ISETP.GE.AND P4, PT, R9, R2, PT ;  /* 0x000000020900720c */ /* 0x000fe20003f86270 */
[----:B--2---:R-:W-:Y:S01]  /*d080*/  FFMA.FTZ R4, R90, R4, R7 ;  /* 0x000000045a047223 */ /* 0x004fe20000010007 */
[----:B------:R-:W-:Y:S01]  /*d090*/  FSEL R50, R6, -INF , !P6 ;  /* 0xff80000006327808 */ /* 0x000fe20007000000 */
[----:B------:R-:W1:Y:S01]  /*d0a0*/  MUFU.TANH R7, R56 ;  /* 0x0000003800077308 */ /* 0x000e620000002400 */
[----:B------:R-:W-:Y:S01]  /*d0b0*/  ISETP.GE.AND P6, PT, R5, R2, PT ;  /* 0x000000020500720c */ /* 0x000fe20003fc6270 */
[----:B------:R-:W-:Y:S01]  /*d0c0*/  FMUL.FTZ R5, R52, UR13 ;  /* 0x0000000d34057c20 */ /* 0x000fe20008410000 */
[----:B------:R-:W-:-:S02]  /*d0d0*/  I2FP.F32.S32 R6, R9 ;  /* 0x0000000900067245 */ /* 0x000fc40000201400 */
[--C-:B------:R-:W-:Y:S02]  /*d0e0*/  LOP3.LUT R9, R0, 0x10, R93.reuse, 0xfe, !PT ;  /* 0x0000001000097812 */ /* 0x100fe400078efe5d */
[----:B------:R-:W-:Y:S01]  /*d0f0*/  FSEL R18, R18, -INF , !P6 ;  /* 0xff80000012127808 */ /* 0x000fe20007000000 */
[----:B------:R-:W2:Y:S01]  /*d100*/  MUFU.TANH R5, R5 ;  /* 0x0000000500057308 */ /* 0x000ea20000002400 */
[----:B------:R-:W-:Y:S02]  /*d110*/  I2FP.F32.S32 R14, R9 ;  /* 0x00000009000e7245 */ /* 0x000fe40000201400 */
[----:B------:R-:W-:Y:S02]  /*d120*/  ISETP.GE.AND P3, PT, R9, R2, PT ;  /* 0x000000020900720c */ /* 0x000fe40003f66270 */
[----:B------:R-:W-:-:S03]  /*d130*/  LOP3.LUT R9, R0, 0x18, R93, 0xfe, !PT ;  /* 0x0000001800097812 */ /* 0x000fc600078efe5d */
[----:B------:R-:W-:Y:S01]  /*d140*/  MUFU.TANH R73, R30 ;  /* 0x0000001e00497308 */ /* 0x000fe20000002400 */
[----:B-1----:R-:W-:Y:S01]  /*d150*/  FFMA.FTZ R6, R90, R6, R7 ;  /* 0x000000065a067223 */ /* 0x002fe20000010007 */
[----:B------:R-:W-:Y:S01]  /*d160*/  FMUL.FTZ R7, R44, UR13 ;  /* 0x0000000d2c077c20 */ /* 0x000fe20008410000 */
[----:B------:R-:W-:Y:S02]  /*d170*/  I2FP.F32.S32 R12, R9 ;  /* 0x00000009000c7245 */ /* 0x000fe40000201400 */
[----:B------:R-:W-:Y:S02]  /*d180*/  ISETP.GE.AND P6, PT, R9, R2, PT ;  /* 0x000000020900720c */ /* 0x000fe40003fc6270 */
[----:B------:R-:W-:Y:S01]  /*d190*/  LOP3.LUT R9, R0, 0x38, R93, 0xfe, !PT ;  /* 0x0000003800097812 */ /* 0x000fe200078efe5d */
[----:B------:R-:W1:Y:S01]  /*d1a0*/  MUFU.TANH R7, R7 ;  /* 0x0000000700077308 */ /* 0x000e620000002400 */
[----:B--2---:R-:W-:Y:S01]  /*d1b0*/  FFMA.FTZ R14, R90, R14, R5 ;  /* 0x0000000e5a0e7223 */ /* 0x004fe20000010005 */
[----:B------:R-:W-:Y:S01]  /*d1c0*/  FMUL.FTZ R5, R28, UR13 ;  /* 0x0000000d1c057c20 */ /* 0x000fe20008410000 */
[----:B------:R-:W-:-:S02]  /*d1d0*/  I2FP.F32.S32 R44, R9 ;  /* 0x00000009002c7245 */ /* 0x000fc40000201400 */
[----:B------:R-:W-:Y:S02]  /*d1e0*/  FSEL R6, R6, -INF , !P4 ;  /* 0xff80000006067808 */ /* 0x000fe40006000000 */
[----:B------:R-:W-:Y:S01]  /*d1f0*/  FSEL R14, R14, -INF , !P3 ;  /* 0xff8000000e0e7808 */ /* 0x000fe20005800000 */
[----:B------:R-:W2:Y:S08]  /*d200*/  MUFU.TANH R5, R5 ;  /* 0x0000000500057308 */ /* 0x000eb00000002400 */
[----:B------:R-:W-:Y:S01]  /*d210*/  MUFU.TANH R11, R11 ;  /* 0x0000000b000b7308 */ /* 0x000fe20000002400 */
[----:B-1----:R-:W-:Y:S01]  /*d220*/  FFMA.FTZ R12, R90, R12, R7 ;  /* 0x0000000c5a0c7223 */ /* 0x002fe20000010007 */
[----:B------:R-:W-:Y:S01]  /*d230*/  FMUL.FTZ R7, R24, UR13 ;  /* 0x0000000d18077c20 */ /* 0x000fe20008410000 */
[----:B------:R-:W-:-:S02]  /*d240*/  FSEL R24, R4, -INF , !P5 ;  /* 0xff80000004187808 */ /* 0x000fc40006800000 */
[----:B------:R-:W-:Y:S02]  /*d250*/  ISETP.GE.AND P5, PT, R9, R2, PT ;  /* 0x000000020900720c */ /* 0x000fe40003fa6270 */
[----:B------:R-:W-:Y:S01]  /*d260*/  LOP3.LUT R9, R0, 0x40, R93, 0xfe, !PT ;  /* 0x0000004000097812 */ /* 0x000fe200078efe5d */
[----:B------:R-:W1:Y:S01]  /*d270*/  MUFU.TANH R7, R7 ;  /* 0x0000000700077308 */ /* 0x000e620000002400 */
[----:B--2---:R-:W-:Y:S01]  /*d280*/  FFMA.FTZ R44, R90, R44, R5 ;  /* 0x0000002c5a2c7223 */ /* 0x004fe20000010005 */
[----:B------:R-:W-:Y:S01]  /*d290*/  FMUL.FTZ R5, R20, UR13 ;  /* 0x0000000d14057c20 */ /* 0x000fe20008410000 */
[----:B------:R-:W-:Y:S01]  /*d2a0*/  I2FP.F32.S32 R4, R9 ;  /* 0x0000000900047245 */ /* 0x000fe20000201400 */
[----:B------:R-:W-:Y:S01]  /*d2b0*/  FMUL.FTZ R20, R23, UR13 ;  /* 0x0000000d17147c20 */ /* 0x000fe20008410000 */
[----:B------:R-:W-:Y:S01]  /*d2c0*/  ISETP.GE.AND P4, PT, R9, R2, PT ;  /* 0x000000020900720c */ /* 0x000fe20003f86270 */
[----:B------:R-:W-:Y:S01]  /*d2d0*/  FMUL.FTZ R23, R62, UR13 ;  /* 0x0000000d3e177c20 */ /* 0x000fe20008410000 */
[----:B------:R-:W-:Y:S01]  /*d2e0*/  LOP3.LUT R9, R0, 0x48, R93, 0xfe, !PT ;  /* 0x0000004800097812 */ /* 0x000fe200078efe5d */
[----:B------:R-:W2:Y:S01]  /*d2f0*/  MUFU.TANH R5, R5 ;  /* 0x0000000500057308 */ /* 0x000ea20000002400 */
[----:B------:R-:W-:-:S02]  /*d300*/  FSEL R12, R12, -INF , !P6 ;  /* 0xff8000000c0c7808 */ /* 0x000fc40007000000 */
[----:B------:R-:W-:Y:S02]  /*d310*/  I2FP.F32.S32 R28, R9 ;  /* 0x00000009001c7245 */ /* 0x000fe40000201400 */
[----:B------:R-:W-:Y:S02]  /*d320*/  ISETP.GE.AND P6, PT, R8, R3, PT ;  /* 0x000000030800720c */ /* 0x000fe40003fc6270 */
[----:B------:R-:W-:Y:S01]  /*d330*/  ISETP.GE.AND P3, PT, R9, R2, PT ;  /* 0x000000020900720c */ /* 0x000fe20003f66270 */
[----:B------:R-:W-:Y:S01]  /*d340*/  FMUL.FTZ R9, R60, UR13 ;  /* 0x0000000d3c097c20 */ /* 0x000fe20008410000 */
[----:B-1----:R-:W-:Y:S01]  /*d350*/  FFMA.FTZ R4, R90, R4, R7 ;  /* 0x000000045a047223 */ /* 0x002fe20000010007 */
[----:B------:R-:W-:Y:S01]  /*d360*/  FMUL.FTZ R7, R58, UR13 ;  /* 0x0000000d3a077c20 */ /* 0x000fe20008410000 */
[----:B------:R-:W-:Y:S01]  /*d370*/  FSEL R44, R44, -INF , !P5 ;  /* 0xff8000002c2c7808 */ /* 0x000fe20006800000 */
[----:B------:R-:W-:Y:S02]  /*d380*/  MUFU.TANH R21, R20 ;  /* 0x0000001400157308 */ /* 0x000fe40000002400 */
[----:B------:R-:W-:-:S02]  /*d390*/  FSEL R46, R4, -INF , !P4 ;  /* 0xff800000042e7808 */ /* 0x000fc40006000000 */
[----:B------:R-:W-:Y:S01]  /*d3a0*/  LOP3.LUT R4, R0, 0x48, R93, 0xfe, !PT ;  /* 0x0000004800047812 */ /* 0x000fe200078efe5d */
[----:B--2---:R-:W-:Y:S01]  /*d3b0*/  FFMA.FTZ R28, R90, R28, R5 ;  /* 0x0000001c5a1c7223 */ /* 0x004fe20000010005 */
[----:B------:R-:W-:Y:S02]  /*d3c0*/  I2FP.F32.S32 R5, R8 ;  /* 0x0000000800057245 */ /* 0x000fe40000201400 */
[----:B------:R-:W1:Y:S01]  /*d3d0*/  MUFU.TANH R7, R7 ;  /* 0x0000000700077308 */ /* 0x000e620000002400 */
[----:B------:R-:W-:Y:S02]  /*d3e0*/  LOP3.LUT R8, R0, 0x10, R93, 0xfe, !PT ;  /* 0x0000001000087812 */ /* 0x000fe400078efe5d */
[----:B------:R-:W-:Y:S02]  /*d3f0*/  FSEL R28, R28, -INF , !P3 ;  /* 0xff8000001c1c7808 */ /* 0x000fe40005800000 */
[-C--:B------:R-:W-:Y:S02]  /*d400*/  ISETP.GE.AND P3, PT, R4, R3.reuse, PT ;  /* 0x000000030400720c */ /* 0x080fe40003f66270 */
[----:B------:R-:W-:Y:S01]  /*d410*/  ISETP.GE.AND P5, PT, R8, R3, PT ;  /* 0x000000030800720c */ /* 0x000fe20003fa6270 */
[----:B------:R-:W-:Y:S01]  /*d420*/  MUFU.TANH R9, R9 ;  /* 0x0000000900097308 */ /* 0x000fe20000002400 */
[----:B------:R-:W-:-:S02]  /*d430*/  I2FP.F32.S32 R4, R4 ;  /* 0x0000000400047245 */ /* 0x000fc40000201400 */
[----:B------:R-:W-:-:S05]  /*d440*/  ISETP.GE.AND P4, PT, R10, R3, PT ;  /* 0x000000030a00720c */ /* 0x000fca0003f86270 */
[----:B------:R-:W-:Y:S01]  /*d450*/  MUFU.TANH R23, R23 ;  /* 0x0000001700177308 */ /* 0x000fe20000002400 */
[----:B-1----:R-:W-:Y:S01]  /*d460*/  FFMA.FTZ R7, R90, R5, R7 ;  /* 0x000000055a077223 */ /* 0x002fe20000010007 */
[----:B------:R-:W-:Y:S02]  /*d470*/  I2FP.F32.S32 R5, R8 ;  /* 0x0000000800057245 */ /* 0x000fe40000201400 */
[----:B------:R-:W-:Y:S02]  /*d480*/  I2FP.F32.S32 R8, R10 ;  /* 0x0000000a00087245 */ /* 0x000fe40000201400 */
[----:B------:R-:W-:Y:S01]  /*d490*/  LOP3.LUT R10, R0, 0x38, R93, 0xfe, !PT ;  /* 0x00000038000a7812 */ /* 0x000fe200078efe5d */
[----:B------:R-:W-:Y:S01]  /*d4a0*/  FFMA.FTZ R13, R90, R5, R13 ;  /* 0x000000055a0d7223 */ /* 0x000fe2000001000d */
[----:B------:R-:W-:Y:S01]  /*d4b0*/  FMUL.FTZ R5, R22, UR13 ;  /* 0x0000000d16057c20 */ /* 0x000fe20008410000 */
[----:B------:R-:W-:Y:S01]  /*d4c0*/  FFMA.FTZ R15, R90, R8, R15 ;  /* 0x000000085a0f7223 */ /* 0x000fe2000001000f */
[----:B------:R-:W-:Y:S01]  /*d4d0*/  I2FP.F32.S32 R8, R10 ;  /* 0x0000000a00087245 */ /* 0x000fe20000201400 */
[----:B------:R-:W-:Y:S01]  /*d4e0*/  MUFU.TANH R51, R51 ;  /* 0x0000003300337308 */ /* 0x000fe20000002400 */
[----:B------:R-:W-:-:S02]  /*d4f0*/  FSEL R13, R13, -INF , !P5 ;  /* 0xff8000000d0d7808 */ /* 0x000fc40006800000 */
[----:B------:R-:W-:Y:S01]  /*d500*/  FSEL R7, R7, -INF , !P6 ;  /* 0xff80000007077808 */ /* 0x000fe20007000000 */
[----:B------:R-:W-:Y:S01]  /*d510*/  FFMA.FTZ R73, R90, R8, R73 ;  /* 0x000000085a497223 */ /* 0x000fe20000010049 */
[----:B------:R-:W-:Y:S02]  /*d520*/  LOP3.LUT R8, R0, 0x40, R93, 0xfe, !PT ;  /* 0x0000004000087812 */ /* 0x000fe400078efe5d */
[-C--:B------:R-:W-:Y:S01]  /*d530*/  ISETP.GE.AND P6, PT, R10, R3.reuse, PT ;  /* 0x000000030a00720c */ /* 0x080fe20003fc6270 */
[----:B------:R-:W1:Y:S01]  /*d540*/  MUFU.TANH R5, R5 ;  /* 0x0000000500057308 */ /* 0x000e620000002400 */
[----:B------:R-:W-:Y:S02]  /*d550*/  ISETP.GE.AND P5, PT, R8, R3, PT ;  /* 0x000000030800720c */ /* 0x000fe40003fa6270 */
[----:B------:R-:W-:Y:S02]  /*d560*/  I2FP.F32.S32 R8, R8 ;  /* 0x0000000800087245 */ /* 0x000fe40000201400 */
[----:B------:R-:W-:-:S02]  /*d570*/  FSEL R15, R15, -INF , !P4 ;  /* 0xff8000000f0f7808 */ /* 0x000fc40006000000 */
[----:B------:R-:W-:Y:S02]  /*d580*/  ISETP.GE.AND P4, PT, R63, R2, PT ;  /* 0x000000023f00720c */ /* 0x000fe40003f86270 */
[----:B------:R-:W-:Y:S01]  /*d590*/  FSEL R73, R73, -INF , !P6 ;  /* 0xff80000049497808 */ /* 0x000fe20007000000 */
[C---:B-1----:R-:W-:Y:S02]  /*d5a0*/  FFMA.FTZ R4, R90.reuse, R4, R5 ;  /* 0x000000045a047223 */ /* 0x042fe40000010005 */
[----:B------:R-:W1:Y:S02]  /*d5b0*/  MUFU.TANH R5, R26 ;  /* 0x0000001a00057308 */ /* 0x000e640000002400 */
[----:B-1----:R-:W-:Y:S01]  /*d5c0*/  FFMA.FTZ R8, R90, R8, R5 ;  /* 0x000000085a087223 */ /* 0x002fe20000010005 */
[----:B------:R-:W-:-:S05]  /*d5d0*/  I2FP.F32.S32 R5, R63 ;  /* 0x0000003f00057245 */ /* 0x000fca0000201400 */
[----:B------:R-:W-:Y:S01]  /*d5e0*/  FFMA.FTZ R9, R90, R5, R9 ;  /* 0x000000055a097223 */ /* 0x000fe20000010009 */
[----:B------:R-:W-:Y:S01]  /*d5f0*/  VIADD R5, R63, 0x49 ;  /* 0x000000493f057836 */ /* 0x000fe20000000000 */
[----:B------:R-:W-:-:S04]  /*d600*/  FSEL R63, R8, -INF , !P5 ;  /* 0xff800000083f7808 */ /* 0x000fc80006800000 */
[----:B------:R-:W-:Y:S02]  /*d610*/  I2FP.F32.S32 R10, R5 ;  /* 0x00000005000a7245 */ /* 0x000fe40000201400 */
[----:B------:R-:W-:-:S03]  /*d620*/  ISETP.GE.AND P6, PT, R5, R2, PT ;  /* 0x000000020500720c */ /* 0x000fc60003fc6270 */
[CC--:B------:R-:W-:Y:S01]  /*d630*/  FFMA.FTZ R52, R90.reuse, R10.reuse, R11 ;  /* 0x0000000a5a347223 */ /* 0x0c0fe2000001000b */
[----:B------:R-:W-:Y:S01]  /*d640*/  FMUL.FTZ R11, R49, UR13 ;  /* 0x0000000d310b7c20 */ /* 0x000fe20008410000 */
[----:B------:R-:W-:Y:S01]  /*d650*/  FFMA.FTZ R21, R90, R10, R21 ;  /* 0x0000000a5a157223 */ /* 0x000fe20000010015 */
[----:B------:R-:W-:Y:S02]  /*d660*/  I2FP.F32.S32 R10, R136 ;  /* 0x00000088000a7245 */ /* 0x000fe40000201400 */
[----:B------:R-:W-:Y:S02]  /*d670*/  FSEL R49, R4, -INF , !P3 ;  /* 0xff80000004317808 */ /* 0x000fe40005800000 */
[----:B------:R-:W1:Y:S01]  /*d680*/  MUFU.TANH R11, R11 ;  /* 0x0000000b000b7308 */ /* 0x000e620000002400 */
[C---:B------:R-:W-:Y:S01]  /*d690*/  ISETP.GE.AND P3, PT, R136.reuse, R3, PT ;  /* 0x000000038800720c */ /* 0x040fe20003f66270 */
[----:B------:R-:W-:Y:S02]  /*d6a0*/  VIADD R136, R136, 0x79 ;  /* 0x0000007988887836 */ /* 0x000fe40000000000 */
[----:B------:R-:W-:Y:S01]  /*d6b0*/  FFMA.FTZ R10, R90, R10, R23 ;  /* 0x0000000a5a0a7223 */ /* 0x000fe20000010017 */
[----:B------:R-:W-:-:S02]  /*d6c0*/  FSEL R52, R52, -INF , !P6 ;  /* 0xff80000034347808 */ /* 0x000fc40007000000 */
[----:B------:R-:W-:Y:S02]  /*d6d0*/  ISETP.GE.AND P5, PT, R136, R2, PT ;  /* 0x000000028800720c */ /* 0x000fe40003fa6270 */
[----:B------:R-:W-:Y:S02]  /*d6e0*/  FSEL R2, R9, -INF , !P4 ;  /* 0xff80000009027808 */ /* 0x000fe40006000000 */
[----:B------:R-:W-:Y:S02]  /*d6f0*/  FSEL R9, R10, -INF , !P3 ;  /* 0xff8000000a097808 */ /* 0x000fe40005800000 */
[-C--:B------:R-:W-:Y:S02]  /*d700*/  ISETP.GE.AND P4, PT, R5, R3.reuse, PT ;  /* 0x000000030500720c */ /* 0x080fe40003f86270 */
[----:B------:R-:W-:Y:S02]  /*d710*/  ISETP.GE.AND P3, PT, R136, R3, PT ;  /* 0x000000038800720c */ /* 0x000fe40003f66270 */
[----:B------:R-:W-:-:S02]  /*d720*/  I2FP.F32.S32 R3, R136 ;  /* 0x0000008800037245 */ /* 0x000fc40000201400 */
[----:B------:R-:W-:-:S03]  /*d730*/  FSEL R21, R21, -INF , !P4 ;  /* 0xff80000015157808 */ /* 0x000fc60006000000 */
[CC--:B-1----:R-:W-:Y:S01]  /*d740*/  FFMA.FTZ R11, R90.reuse, R3.reuse, R11 ;  /* 0x000000035a0b7223 */ /* 0x0c2fe2000001000b */
[----:B------:R-:W-:-:S04]  /*d750*/  FFMA.FTZ R3, R90, R3, R51 ;  /* 0x000000035a037223 */ /* 0x000fc80000010033 */
[----:B------:R-:W-:Y:S02]  /*d760*/  FSEL R22, R11, -INF , !P5 ;  /* 0xff8000000b167808 */ /* 0x000fe40006800000 */
[----:B------:R-:W-:Y:S01]  /*d770*/  FSEL R3, R3, -INF , !P3 ;  /* 0xff80000003037808 */ /* 0x000fe20005800000 */
        /* <DEDUP_REMOVED lines=21> */
[C---:B------:R-:W-:Y:S01]  /*d8d0*/  LOP3.LUT R8, R0.reuse, R11, RZ, 0x3c, !PT ;  /* 0x0000000b00087212 */ /* 0x040fe200078e3cff */
[----:B------:R-:W-:-:S03]  /*d8e0*/  VIADD R0, R0, 0xffffff80 ;  /* 0xffffff8000007836 */ /* 0x000fc60000000000 */
[----:B------:R-:W-:Y:S02]  /*d8f0*/  ISETP.GE.AND P4, PT, R8, RZ, PT ;  /* 0x000000ff0800720c */ /* 0x000fe40003f86270 */
[----:B------:R-:W-:Y:S02]  /*d900*/  IABS R8, R0 ;  /* 0x0000000000087213 */ /* 0x000fe40000000000 */
[----:B------:R-:W-:-:S03]  /*d910*/  LOP3.LUT R0, R0, R11, RZ, 0x3c, !PT ;  /* 0x0000000b00007212 */ /* 0x000fc600078e3cff */
[----:B------:R-:W-:Y:S01]  /*d920*/  IMAD.HI.U32 R4, R4, R8, RZ ;  /* 0x0000000804047227 */ /* 0x000fe200078e00ff */
[----:B------:R-:W-:Y:S02]  /*d930*/  ISETP.GE.AND P2, PT, R0, RZ, PT ;  /* 0x000000ff0000720c */ /* 0x000fe40003f46270 */
[----:B------:R-:W-:Y:S02]  /*d940*/  @P6 IADD3 R10, R10, 0x1, RZ ;  /* 0x000000010a0a6810 */ /* 0x000fe40007ffe0ff */
[----:B------:R-:W-:Y:S02]  /*d950*/  IADD3 R0, -R4, RZ, RZ ;  /* 0x000000ff04007210 */ /* 0x000fe40007ffe1ff */
[----:B------:R-:W-:-:S03]  /*d960*/  @!P4 IADD3 R10, -R10, RZ, RZ ;  /* 0x000000ff0a0ac210 */ /* 0x000fc60007ffe1ff */
[----:B------:R-:W-:-:S05]  /*d970*/  IMAD R0, R5, R0, R8 ;  /* 0x0000000005007224 */ /* 0x000fca00078e0208 */
[----:B------:R-:W-:-:S13]  /*d980*/  ISETP.GT.U32.AND P3, PT, R5, R0, PT ;  /* 0x000000000500720c */ /* 0x000fda0003f64070 */
[----:B------:R-:W-:Y:S02]  /*d990*/  @!P3 IMAD.IADD R0, R0, 0x1, -R5 ;  /* 0x000000010000b824 */ /* 0x000fe400078e0a05 */
[----:B------:R-:W-:Y:S01]  /*d9a0*/  @!P3 VIADD R4, R4, 0x1 ;  /* 0x000000010404b836 */ /* 0x000fe20000000000 */
[----:B------:R-:W-:Y:S02]  /*d9b0*/  ISETP.NE.AND P3, PT, R11, RZ, PT ;  /* 0x000000ff0b00720c */ /* 0x000fe40003f65270 */
[----:B------:R-:W-:Y:S02]  /*d9c0*/  ISETP.GE.U32.AND P5, PT, R0, R5, PT ;  /* 0x000000050000720c */ /* 0x000fe40003fa6070 */
[----:B------:R-:W-:-:S04]  /*d9d0*/  LOP3.LUT R0, RZ, R11, RZ, 0x33, !PT ;  /* 0x0000000bff007212 */ /* 0x000fc800078e33ff */
[----:B------:R-:W-:-:S07]  /*d9e0*/  SEL R23, R0, R10, !P3 ;  /* 0x0000000a00177207 */ /* 0x000fce0005800000 */
[----:B------:R-:W-:-:S04]  /*d9f0*/  @P5 VIADD R4, R4, 0x1 ;  /* 0x0000000104045836 */ /* 0x000fc80000000000 */
[----:B------:R-:W-:-:S05]  /*da00*/  @!P2 IMAD.MOV R4, RZ, RZ, -R4 ;  /* 0x000000ffff04a224 */ /* 0x000fca00078e0a04 */
[----:B------:R-:W-:Y:S01]  /*da10*/  SEL R0, R0, R4, !P3 ;  /* 0x0000000400007207 */ /* 0x000fe20005800000 */
[----:B------:R-:W-:-:S04]  /*da20*/  IMAD.WIDE R4, R23, 0x4, R118 ;  /* 0x0000000417047825 */ /* 0x000fc800078e0276 */
[----:B------:R-:W-:Y:S02]  /*da30*/  IMAD.WIDE R138, R0, 0x4, R118 ;  /* 0x00000004008a7825 */ /* 0x000fe400078e0276 */
[----:B------:R-:W2:Y:S04]  /*da40*/  LDG.E R5, desc[UR6][R4.64] ;  /* 0x0000000604057981 */ /* 0x000ea8000c1e1900 */
[----:B------:R-:W2:Y:S01]  /*da50*/  LDG.E R8, desc[UR6][R138.64] ;  /* 0x000000068a087981 */ /* 0x000ea2000c1e1900 */
[----:B------:R-:W-:-:S05]  /*da60*/  IADD3 R0, R23, -R0, RZ ;  /* 0x8000000017007210 */ /* 0x000fca0007ffe0ff */
[----:B------:R-:W-:Y:S02]  /*da70*/  IMAD R11, R0, R11, -0x80 ;  /* 0xffffff80000b7424 */ /* 0x000fe400078e020b */
[----:B------:R-:W-:-:S03]  /*da80*/  IMAD.U32 R0, RZ, RZ, UR4 ;  /* 0x00000004ff007e24 */ /* 0x000fc6000f8e00ff */
        /* <DEDUP_REMOVED lines=14> */
.L_x_4788:
[----:B------:R-:W1:Y:S02]  /*db70*/  LDC R0, c[0x0][0x248] ;  /* 0x00009200ff007b82 */ /* 0x000e640000000800 */
[----:B-1----:R-:W-:-:S05]  /*db80*/  IMAD.SHL.U32 R74, R0, 0x80, RZ ;  /* 0x00000080004a7824 */ /* 0x002fca00078e00ff */
[----:B------:R-:W-:-:S04]  /*db90*/  IADD3 R74, -R74, RZ, RZ ;  /* 0x000000ff4a4a7210 */ /* 0x000fc80007ffe1ff */
[----:B------:R-:W-:-:S07]  /*dba0*/  SHF.R.S32.HI R5, RZ, 0x1f, R74 ;  /* 0x0000001fff057819 */ /* 0x000fce000001144a */
.L_x_4789:
        /* <DEDUP_REMOVED lines=42> */
.L_x_4791:
[----:B------:R-:W-:Y:S05]  /*de50*/  BSYNC B0 ;  /* 0x0000000000007941 */ /* 0x000fea0003800000 */
.L_x_4790:
[----:B------:R-:W0:Y:S01]  /*de60*/  LDGDEPBAR ;  /* 0x00000000000079af */ /* 0x000e220000000000 */
[----:B------:R-:W-:-:S04]  /*de70*/  LEA R120, P0, R74, R120, 0x1 ;  /* 0x000000784a787211 */ /* 0x000fc800078008ff */
[----:B------:R-:W-:-:S09]  /*de80*/  LEA.HI.X R121, R74, R121, R5, 0x1, P0 ;  /* 0x000000794a797211 */ /* 0x000fd200000f0c05 */
.L_x_4787:
        /* <DEDUP_REMOVED lines=62> */
[----:B------:R-:W3:Y:S01]  /*e270*/  SHFL.BFLY PT, R51, R4, 0x2, 0x1f ;  /* 0x0c401f0004337f89 */ /* 0x000ee200000e0000 */
[----:B-12---:R-:W-:-:S04]  /*e280*/  FMNMX.FTZ R10, R24, R5, !PT ;  /* 0x00000005180a7209 */ /* 0x006fc80007810000 */
[----:B------:R-:W-:-:S05]  /*e290*/  FMNMX.FTZ R10, R3, R10, !PT ;  /* 0x0000000a030a7209 */ /* 0x000fca0007810000 */
[----:B------:R-:W1:Y:S01]  /*e2a0*/  SHFL.BFLY PT, R11, R10, 0x2, 0x1f ;  /* 0x0c401f000a0b7f89 */ /* 0x000e6200000e0000 */
[----:B---3--:R-:W-:-:S05]  /*e2b0*/  FMNMX.FTZ R51, R4, R51, !PT ;  /* 0x0000003304337209 */ /* 0x008fca0007810000 */
[----:B------:R-:W2:Y:S01]  /*e2c0*/  SHFL.BFLY PT, R0, R51, 0x1, 0x1f ;  /* 0x0c201f0033007f89 */ /* 0x000ea200000e0000 */
[----:B-1----:R-:W-:-:S05]  /*e2d0*/  FMNMX.FTZ R11, R10, R11, !PT ;  /* 0x0000000b0a0b7209 */ /* 0x002fca0007810000 */
[----:B------:R-:W1:Y:S01]  /*e2e0*/  SHFL.BFLY PT, R8, R11, 0x1, 0x1f ;  /* 0x0c201f000b087f89 */ /* 0x000e6200000e0000 */
[----:B--2---:R-:W-:-:S04]  /*e2f0*/  FMNMX.FTZ R0, R51, R0, !PT ;  /* 0x0000000033007209 */ /* 0x004fc80007810000 */
[C---:B------:R-:W-:Y:S01]  /*e300*/  FSETP.NEU.FTZ.AND P0, PT, R0.reuse, -INF , PT ;  /* 0xff8000000000780b */ /* 0x040fe20003f1d000 */
[----:B------:R-:W-:-:S03]  /*e310*/  FMUL.FTZ R23, R0, UR10 ;  /* 0x0000000a00177c20 */ /* 0x000fc60008410000 */
[----:B------:R-:W-:Y:S02]  /*e320*/  FSEL R4, R0, RZ, P0 ;  /* 0x000000ff00047208 */ /* 0x000fe40000000000 */
[----:B------:R-:W-:-:S03]  /*e330*/  FSEL R23, R23, RZ, P0 ;  /* 0x000000ff17177208 */ /* 0x000fc60000000000 */
[----:B------:R-:W-:Y:S02]  /*e340*/  FADD.FTZ R5, R65, -R4 ;  /* 0x8000000441057221 */ /* 0x000fe40000010000 */
[--C-:B------:R-:W-:Y:S01]  /*e350*/  FFMA.FTZ R4, R2, UR10, -R23.reuse ;  /* 0x0000000a02047c23 */ /* 0x100fe20008010817 */
[----:B-1----:R-:W-:Y:S01]  /*e360*/  FMNMX.FTZ R2, R11, R8, !PT ;  /* 0x000000080b027209 */ /* 0x002fe20007810000 */
[----:B------:R-:W-:Y:S01]  /*e370*/  FMUL.FTZ R5, R5, UR10 ;  /* 0x0000000a05057c20 */ /* 0x000fe20008410000 */
[--C-:B------:R-:W-:Y:S01]  /*e380*/  FFMA.FTZ R26, R134, UR10, -R23.reuse ;  /* 0x0000000a861a7c23 */ /* 0x100fe20008010817 */
[--C-:B------:R-:W-:Y:S01]  /*e390*/  FFMA.FTZ R131, R6, UR10, -R23.reuse ;  /* 0x0000000a06837c23 */ /* 0x100fe20008010817 */
[C---:B------:R-:W-:Y:S01]  /*e3a0*/  FSETP.NEU.FTZ.AND P0, PT, R2.reuse, -INF , PT ;  /* 0xff8000000200780b */ /* 0x040fe20003f1d000 */
[----:B------:R-:W-:Y:S01]  /*e3b0*/  MUFU.EX2 R4, R4 ;  /* 0x0000000400047308 */ /* 0x000fe20000000800 */
[----:B------:R-:W-:Y:S01]  /*e3c0*/  FMUL.FTZ R20, R2, UR10 ;  /* 0x0000000a02147c20 */ /* 0x000fe20008410000 */
[--C-:B------:R-:W-:Y:S01]  /*e3d0*/  FFMA.FTZ R58, R130, UR10, -R23.reuse ;  /* 0x0000000a823a7c23 */ /* 0x100fe20008010817 */
[--C-:B------:R-:W-:Y:S01]  /*e3e0*/  FFMA.FTZ R72, R14, UR10, -R23.reuse ;  /* 0x0000000a0e487c23 */ /* 0x100fe20008010817 */
[--C-:B------:R-:W-:Y:S01]  /*e3f0*/  FFMA.FTZ R60, R128, UR10, -R23.reuse ;  /* 0x0000000a803c7c23 */ /* 0x100fe20008010817 */
[----:B------:R-:W-:Y:S01]  /*e400*/  FFMA.FTZ R18, R18, UR10, -R23 ;  /* 0x0000000a12127c23 */ /* 0x000fe20008010817 */
[----:B------:R-:W-:-:S02]  /*e410*/  FSEL R20, R20, RZ, P0 ;  /* 0x000000ff14147208 */ /* 0x000fc40000000000 */
[----:B------:R-:W1:Y:S03]  /*e420*/  MUFU.EX2 R5, R5 ;  /* 0x0000000500057308 */ /* 0x000e660000000800 */
[--C-:B------:R-:W-:Y:S01]  /*e430*/  FFMA.FTZ R54, R9, UR10, -R20.reuse ;  /* 0x0000000a09367c23 */ /* 0x100fe20008010814 */
[--C-:B------:R-:W-:Y:S01]  /*e440*/  FFMA.FTZ R65, R135, UR10, -R20.reuse ;  /* 0x0000000a87417c23 */ /* 0x100fe20008010814 */
[----:B------:R-:W2:Y:S01]  /*e450*/  LDSM.16.MT88.4 R8, [R124+0x3000] ;  /* 0x003000007c08783b */ /* 0x000ea20000004200 */
        /* <DEDUP_REMOVED lines=11> */
[-C--:B-1----:R-:W-:Y:S01]  /*e510*/  FFMA.FTZ R51, R89, R5.reuse, R4 ;  /* 0x0000000559337223 */ /* 0x082fe20000010004 */
[-C--:B------:R-:W-:Y:S01]  /*e520*/  FMUL.FTZ R108, R108, R5.reuse ;  /* 0x000000056c6c7220 */ /* 0x080fe20000410000 */
[-C--:B------:R-:W-:Y:S01]  /*e530*/  FMUL.FTZ R109, R109, R5.reuse ;  /* 0x000000056d6d7220 */ /* 0x080fe20000410000 */
[-C--:B------:R-:W-:Y:S01]  /*e540*/  FMUL.FTZ R104, R104, R5.reuse ;  /* 0x0000000568687220 */ /* 0x080fe20000410000 */
[-C--:B------:R-:W-:Y:S01]  /*e550*/  FMUL.FTZ R105, R105, R5.reuse ;  /* 0x0000000569697220 */ /* 0x080fe20000410000 */
[-C--:B------:R-:W-:Y:S01]  /*e560*/  FMUL.FTZ R100, R100, R5.reuse ;  /* 0x0000000564647220 */ /* 0x080fe20000410000 */
[-C--:B------:R-:W-:Y:S01]  /*e570*/  FMUL.FTZ R101, R101, R5.reuse ;  /* 0x0000000565657220 */ /* 0x080fe20000410000 */
[-C--:B------:R-:W-:Y:S01]  /*e580*/  FMUL.FTZ R96, R96, R5.reuse ;  /* 0x0000000560607220 */ /* 0x080fe20000410000 */
[----:B------:R-:W-:Y:S01]  /*e590*/  FMUL.FTZ R97, R97, R5 ;  /* 0x0000000561617220 */ /* 0x000fe20000410000 */
[----:B------:R-:W-:Y:S01]  /*e5a0*/  FSEL R5, R2, RZ, P0 ;  /* 0x000000ff02057208 */ /* 0x000fe20000000000 */
[----:B------:R-:W1:Y:S01]  /*e5b0*/  MUFU.EX2 R58, R58 ;  /* 0x0000003a003a7308 */ /* 0x000e620000000800 */
[----:B---3--:R-:W-:Y:S01]  /*e5c0*/  F2FP.BF16.F32.PACK_AB R4, R26, R4 ;  /* 0x000000041a04723e */ /* 0x008fe200000010ff */
[----:B------:R-:W-:Y:S01]  /*e5d0*/  FFMA.FTZ R89, R12, UR10, -R23 ;  /* 0x0000000a0c597c23 */ /* 0x000fe20008010817 */
[--C-:B------:R-:W-:Y:S01]  /*e5e0*/  FFMA.FTZ R39, R39, UR10, -R20.reuse ;  /* 0x0000000a27277c23 */ /* 0x100fe20008010814 */
[----:B------:R-:W-:Y:S01]  /*e5f0*/  FADD.FTZ R5, R66, -R5 ;  /* 0x8000000542057221 */ /* 0x000fe20000010000 */
[----:B------:R-:W-:Y:S01]  /*e600*/  FADD.FTZ R66, R26, R51 ;  /* 0x000000331a427221 */ /* 0x000fe20000010000 */
[--C-:B------:R-:W-:Y:S01]  /*e610*/  FFMA.FTZ R51, R70, UR10, -R23.reuse ;  /* 0x0000000a46337c23 */ /* 0x100fe20008010817 */
[----:B------:R-:W-:Y:S01]  /*e620*/  FFMA.FTZ R26, R94, UR10, -R23 ;  /* 0x0000000a5e1a7c23 */ /* 0x000fe20008010817 */
[----:B------:R-:W-:Y:S01]  /*e630*/  FMUL.FTZ R56, R5, UR10 ;  /* 0x0000000a05387c20 */ /* 0x000fe20008410000 */
[----:B------:R-:W-:Y:S01]  /*e640*/  MUFU.EX2 R54, R54 ;  /* 0x0000003600367308 */ /* 0x000fe20000000800 */
[----:B------:R-:W-:Y:S01]  /*e650*/  LDSM.16.MT88.4 R12, [R124+0x3800] ;  /* 0x003800007c0c783b */ /* 0x000fe20000004200 */
[--C-:B------:R-:W-:Y:S01]  /*e660*/  FFMA.FTZ R33, R33, UR10, -R20.reuse ;  /* 0x0000000a21217c23 */ /* 0x100fe20008010814 */
[--C-:B------:R-:W-:Y:S01]  /*e670*/  FFMA.FTZ R31, R31, UR10, -R20.reuse ;  /* 0x0000000a1f1f7c23 */ /* 0x100fe20008010814 */
[--C-:B------:R-:W-:Y:S01]  /*e680*/  FFMA.FTZ R37, R37, UR10, -R20.reuse ;  /* 0x0000000a25257c23 */ /* 0x100fe20008010814 */
[--C-:B------:R-:W-:Y:S01]  /*e690*/  FFMA.FTZ R25, R25, UR10, -R20.reuse ;  /* 0x0000000a19197c23 */ /* 0x100fe20008010814 */
[----:B------:R-:W-:-:S02]  /*e6a0*/  FFMA.FTZ R24, R24, UR10, -R20 ;  /* 0x0000000a18187c23 */ /* 0x000fc40008010814 */
[----:B------:R-:W3:Y:S01]  /*e6b0*/  MUFU.EX2 R65, R65 ;  /* 0x0000004100417308 */ /* 0x000ee20000000800 */
[----:B-1----:R-:W-:-:S07]  /*e6c0*/  F2FP.BF16.F32.PACK_AB R6, R58, R131 ;  /* 0x000000833a06723e */ /* 0x002fce00000010ff */
[----:B------:R-:W-:Y:S08]  /*e6d0*/  MUFU.EX2 R135, R135 ;  /* 0x0000008700877308 */ /* 0x000ff00000000800 */
[----:B------:R-:W1:Y:S01]  /*e6e0*/  MUFU.EX2 R56, R56 ;  /* 0x0000003800387308 */ /* 0x000e620000000800 */
[----:B---3--:R-:W-:-:S07]  /*e6f0*/  F2FP.BF16.F32.PACK_AB R5, R65, R54 ;  /* 0x000000364105723e */ /* 0x008fce00000010ff */
[----:B------:R-:W3:Y:S08]  /*e700*/  MUFU.EX2 R62, R62 ;  /* 0x0000003e003e7308 */ /* 0x000ef00000000800 */
[----:B------:R-:W4:Y:S01]  /*e710*/  MUFU.EX2 R72, R72 ;  /* 0x0000004800487308 */ /* 0x000f220000000800 */
        /* <DEDUP_REMOVED lines=8> */
[C---:B---3--:R-:W-:Y:S01]  /*e7a0*/  F2FP.BF16.F32.PACK_AB R7, R62.reuse, R135 ;  /* 0x000000873e07723e */ /* 0x048fe200000010ff */
[----:B------:R-:W-:Y:S01]  /*e7b0*/  MUFU.EX2 R137, R137 ;  /* 0x0000008900897308 */ /* 0x000fe20000000800 */
[----:B------:R-:W-:Y:S01]  /*e7c0*/  FFMA.FTZ R126, R91, R56, R54 ;  /* 0x000000385b7e7223 */ /* 0x000fe20000010036 */
[--C-:B------:R-:W-:Y:S01]  /*e7d0*/  FFMA.FTZ R91, R67, UR10, -R20.reuse ;  /* 0x0000000a435b7c23 */ /* 0x100fe20008010814 */
[--C-:B------:R-:W-:Y:S01]  /*e7e0*/  FFMA.FTZ R56, R71, UR10, -R20.reuse ;  /* 0x0000000a47387c23 */ /* 0x100fe20008010814 */
[----:B------:R-:W-:Y:S01]  /*e7f0*/  FFMA.FTZ R54, R69, UR10, -R20 ;  /* 0x0000000a45367c23 */ /* 0x000fe20008010814 */
[----:B------:R-:W-:Y:S01]  /*e800*/  FADD.FTZ R126, R65, R126 ;  /* 0x0000007e417e7221 */ /* 0x000fe20000010000 */
[C---:B--2---:R-:W-:Y:S01]  /*e810*/  HMMA.16816.F32.BF16 R108, R4.reuse, R8, R108 ;  /* 0x00000008046c723c */ /* 0x044fe2000004186c */
[----:B------:R-:W-:Y:S01]  /*e820*/  FFMA.FTZ R65, R95, UR10, -R20 ;  /* 0x0000000a5f417c23 */ /* 0x000fe20008010814 */
[----:B------:R-:W-:Y:S01]  /*e830*/  MUFU.EX2 R89, R89 ;  /* 0x0000005900597308 */ /* 0x000fe20000000800 */
[----:B------:R-:W-:Y:S01]  /*e840*/  FADD.FTZ R67, R131, R66 ;  /* 0x0000004283437221 */ /* 0x000fe20000010000 */
[----:B------:R-:W-:Y:S01]  /*e850*/  FADD.FTZ R131, R135, R126 ;  /* 0x0000007e87837221 */ /* 0x000fe20000010000 */
[----:B------:R-:W-:Y:S01]  /*e860*/  FFMA.FTZ R71, R61, UR10, -R23 ;  /* 0x0000000a3d477c23 */ /* 0x000fe20008010817 */
[C---:B------:R-:W-:Y:S01]  /*e870*/  HMMA.16816.F32.BF16 R104, R4.reuse, R10, R104 ;  /* 0x0000000a0468723c */ /* 0x040fe20000041868 */
[----:B------:R-:W1:Y:S01]  /*e880*/  LDSM.16.MT88.4 R8, [R127+0x3000] ;  /* 0x003000007f08783b */ /* 0x000e620000004200 */
[----:B------:R-:W-:Y:S01]  /*e890*/  FADD.FTZ R131, R62, R131 ;  /* 0x000000833e837221 */ /* 0x000fe20000010000 */
[----:B------:R-:W-:Y:S01]  /*e8a0*/  FFMA.FTZ R62, R40, UR10, -R23 ;  /* 0x0000000a283e7c23 */ /* 0x000fe20008010817 */
[----:B------:R-:W-:Y:S01]  /*e8b0*/  MUFU.EX2 R60, R60 ;  /* 0x0000003c003c7308 */ /* 0x000fe20000000800 */
[----:B------:R-:W-:Y:S01]  /*e8c0*/  FADD.FTZ R67, R58, R67 ;  /* 0x000000433a437221 */ /* 0x000fe20000010000 */
        /* <DEDUP_REMOVED lines=30> */
[----:B------:R-:W4:Y:S01]  /*eab0*/  MUFU.EX2 R30, R30 ;  /* 0x0000001e001e7308 */ /* 0x000f220000000800 */
[--C-:B------:R-:W-:Y:S01]  /*eac0*/  FFMA.FTZ R50, R17, UR10, -R20.reuse ;  /* 0x0000000a11327c23 */ /* 0x100fe20008010814 */
[----:B--2---:R-:W-:Y:S01]  /*ead0*/  FADD.FTZ R68, R74, R131 ;  /* 0x000000834a447221 */ /* 0x004fe20000010000 */
[----:B------:R-:W-:Y:S01]  /*eae0*/  FFMA.FTZ R52, R35, UR10, -R20 ;  /* 0x0000000a23347c23 */ /* 0x000fe20008010814 */
[----:B------:R-:W-:Y:S01]  /*eaf0*/  FADD.FTZ R70, R137, R70 ;  /* 0x0000004689467221 */ /* 0x000fe20000010000 */
[----:B-1----:R-:W-:Y:S01]  /*eb00*/  HMMA.16816.F32.BF16 R100, R4, R8, R100 ;  /* 0x000000080464723c */ /* 0x002fe20000041864 */
[----:B---3--:R-:W-:-:S02]  /*eb10*/  FADD.FTZ R68, R129, R68 ;  /* 0x0000004481447221 */ /* 0x008fc40000010000 */
[----:B------:R-:W-:Y:S03]  /*eb20*/  MUFU.EX2 R125, R125 ;  /* 0x0000007d007d7308 */ /* 0x000fe60000000800 */
[----:B------:R-:W-:Y:S01]  /*eb30*/  HMMA.16816.F32.BF16 R96, R4, R10, R96 ;  /* 0x0000000a0460723c */ /* 0x000fe20000041860 */
[----:B------:R-:W1:Y:S04]  /*eb40*/  LDSM.16.MT88.4 R8, [R124+0x3400] ;  /* 0x003400007c08783b */ /* 0x000e680000004200 */
[----:B------:R-:W2:Y:S02]  /*eb50*/  MUFU.EX2 R64, R64 ;  /* 0x0000004000407308 */ /* 0x000ea40000000800 */
[----:B------:R-:W-:-:S02]  /*eb60*/  F2FP.BF16.F32.PACK_AB R4, R137, R72 ;  /* 0x000000488904723e */ /* 0x000fc400000010ff */
[----:B------:R-:W-:Y:S02]  /*eb70*/  F2FP.BF16.F32.PACK_AB R5, R129, R74 ;  /* 0x0000004a8105723e */ /* 0x000fe400000010ff */
[----:B------:R-:W-:Y:S01]  /*eb80*/  F2FP.BF16.F32.PACK_AB R6, R60, R89 ;  /* 0x000000593c06723e */ /* 0x000fe200000010ff */
[----:B------:R-:W-:Y:S01]  /*eb90*/  FADD.FTZ R89, R89, R70 ;  /* 0x0000004659597221 */ /* 0x000fe20000010000 */
[----:B----4-:R-:W-:Y:S01]  /*eba0*/  F2FP.BF16.F32.PACK_AB R7, R30, R75 ;  /* 0x0000004b1e07723e */ /* 0x010fe200000010ff */
[----:B------:R-:W-:Y:S01]  /*ebb0*/  MUFU.EX2 R51, R51 ;  /* 0x0000003300337308 */ /* 0x000fe20000000800 */
[----:B------:R-:W-:Y:S01]  /*ebc0*/  FADD.FTZ R75, R75, R68 ;  /* 0x000000444b4b7221 */ /* 0x000fe20000010000 */
[----:B------:R-:W-:-:S06]  /*ebd0*/  FADD.FTZ R60, R60, R89 ;  /* 0x000000593c3c7221 */ /* 0x000fcc0000010000 */
[----:B------:R-:W-:Y:S08]  /*ebe0*/  MUFU.EX2 R26, R26 ;  /* 0x0000001a001a7308 */ /* 0x000ff00000000800 */
        /* <DEDUP_REMOVED lines=15> */
[----:B--2---:R-:W-:Y:S01]  /*ece0*/  F2FP.BF16.F32.PACK_AB R4, R64, R125 ;  /* 0x0000007d4004723e */ /* 0x004fe200000010ff */
[----:B------:R-:W-:Y:S01]  /*ecf0*/  FADD.FTZ R125, R125, R60 ;  /* 0x0000003c7d7d7221 */ /* 0x000fe20000010000 */
[----:B---3--:R-:W-:Y:S01]  /*ed00*/  F2FP.BF16.F32.PACK_AB R5, R56, R91 ;  /* 0x0000005b3805723e */ /* 0x008fe200000010ff */
[----:B------:R-:W2:Y:S01]  /*ed10*/  MUFU.EX2 R66, R66 ;  /* 0x0000004200427308 */ /* 0x000ea20000000800 */
[----:B------:R-:W-:Y:S01]  /*ed20*/  F2FP.BF16.F32.PACK_AB R6, R26, R51 ;  /* 0x000000331a06723e */ /* 0x000fe200000010ff */
[----:B------:R-:W-:Y:S01]  /*ed30*/  FFMA.FTZ R60, R29, UR10, -R20 ;  /* 0x0000000a1d3c7c23 */ /* 0x000fe20008010814 */
[----:B----4-:R-:W-:Y:S01]  /*ed40*/  F2FP.BF16.F32.PACK_AB R7, R54, R65 ;  /* 0x000000413607723e */ /* 0x010fe200000010ff */
[----:B------:R-:W-:-:S04]  /*ed50*/  FADD.FTZ R64, R64, R125 ;  /* 0x0000007d40407221 */ /* 0x000fc80000010000 */
[----:B------:R-:W-:Y:S01]  /*ed60*/  MUFU.EX2 R46, R46 ;  /* 0x0000002e002e7308 */ /* 0x000fe20000000800 */
[----:B------:R-:W-:Y:S01]  /*ed70*/  FADD.FTZ R51, R51, R64 ;  /* 0x0000004033337221 */ /* 0x000fe20000010000 */
        /* <DEDUP_REMOVED lines=22> */
[----:B------:R5:W-:Y:S08]  /*eee0*/  MUFU.EX2 R22, R18 ;  /* 0x0000001200167308 */ /* 0x000bf00000000800 */
[----:B------:R-:W-:Y:S08]  /*eef0*/  MUFU.EX2 R44, R44 ;  /* 0x0000002c002c7308 */ /* 0x000ff00000000800 */
[----:B------:R-:W3:Y:S01]  /*ef00*/  MUFU.EX2 R67, R67 ;  /* 0x0000004300437308 */ /* 0x000ee20000000800 */
[----:B-----5:R-:W-:Y:S07]  /*ef10*/  LDSM.16.MT88.4 R16, [R124+0x4400] ;  /* 0x004400007c10783b */ /* 0x020fee0000004200 */
[----:B------:R-:W-:Y:S08]  /*ef20*/  MUFU.EX2 R42, R42 ;  /* 0x0000002a002a7308 */ /* 0x000ff00000000800 */
[----:B------:R-:W-:Y:S01]  /*ef30*/  MUFU.EX2 R53, R53 ;  /* 0x0000003500357308 */ /* 0x000fe20000000800 */
[C---:B----4-:R-:W-:Y:S07]  /*ef40*/  HMMA.16816.F32.BF16 R100, R4.reuse, R8, R100 ;  /* 0x000000080464723c */ /* 0x050fee0000041864 */
[----:B------:R-:W-:Y:S01]  /*ef50*/  MUFU.EX2 R23, R23 ;  /* 0x0000001700177308 */ /* 0x000fe20000000800 */
[----:B------:R-:W-:Y:S01]  /*ef60*/  HMMA.16816.F32.BF16 R96, R4, R10, R96 ;  /* 0x0000000a0460723c */ /* 0x000fe20000041860 */
[----:B------:R-:W4:Y:S06]  /*ef70*/  LDSM.16.MT88.4 R8, [R127+0x4000] ;  /* 0x004000007f08783b */ /* 0x000f2c0000004200 */
[----:B------:R-:W5:Y:S01]  /*ef80*/  MUFU.EX2 R50, R50 ;  /* 0x0000003200327308 */ /* 0x000f620000000800 */
[----:B-1----:R-:W-:-:S02]  /*ef90*/  F2FP.BF16.F32.PACK_AB R4, R59, R40 ;  /* 0x000000283b04723e */ /* 0x002fc400000010ff */
[----:B--2---:R-:W-:Y:S02]  /*efa0*/  F2FP.BF16.F32.PACK_AB R5, R55, R38 ;  /* 0x000000263705723e */ /* 0x004fe400000010ff */
[----:B------:R-:W-:Y:S02]  /*efb0*/  F2FP.BF16.F32.PACK_AB R6, R45, R36 ;  /* 0x000000242d06723e */ /* 0x000fe400000010ff */
[----:B---3--:R-:W-:Y:S01]  /*efc0*/  F2FP.BF16.F32.PACK_AB R7, R41, R48 ;  /* 0x000000302907723e */ /* 0x008fe200000010ff */
[----:B------:R-:W-:Y:S06]  /*efd0*/  MUFU.EX2 R39, R39 ;  /* 0x0000002700277308 */ /* 0x000fec0000000800 */
[C---:B------:R-:W-:Y:S02]  /*efe0*/  HMMA.16816.F32.BF16 R108, R4.reuse, R12, R108 ;  /* 0x0000000c046c723c */ /* 0x040fe4000004186c */
[----:B------:R-:W1:Y:S04]  /*eff0*/  MUFU.EX2 R52, R52 ;  /* 0x0000003400347308 */ /* 0x000e680000000800 */
[C---:B------:R-:W-:Y:S01]  /*f000*/  HMMA.16816.F32.BF16 R104, R4.reuse, R14, R104 ;  /* 0x0000000e0468723c */ /* 0x040fe20000041868 */
[----:B------:R-:W2:Y:S03]  /*f010*/  LDSM.16.MT88.4 R12, [R127+0x4400] ;  /* 0x004400007f0c783b */ /* 0x000ea60000004200 */
[----:B------:R-:W-:Y:S08]  /*f020*/  MUFU.EX2 R34, R34 ;  /* 0x0000002200227308 */ /* 0x000ff00000000800 */
[----:B------:R-:W3:Y:S01]  /*f030*/  MUFU.EX2 R47, R47 ;  /* 0x0000002f002f7308 */ /* 0x000ee20000000800 */
[C---:B----4-:R-:W-:Y:S07]  /*f040*/  HMMA.16816.F32.BF16 R100, R4.reuse, R8, R100 ;  /* 0x000000080464723c */ /* 0x050fee0000041864 */
[----:B------:R-:W-:Y:S01]  /*f050*/  MUFU.EX2 R32, R32 ;  /* 0x0000002000207308 */ /* 0x000fe20000000800 */
[----:B------:R-:W-:Y:S01]  /*f060*/  HMMA.16816.F32.BF16 R96, R4, R10, R96 ;  /* 0x0000000a0460723c */ /* 0x000fe20000041860 */
[----:B------:R-:W-:-:S04]  /*f070*/  FADD.FTZ R8, R30, R75 ;  /* 0x0000004b1e087221 */ /* 0x000fc80000010000 */
[----:B------:R-:W-:Y:S02]  /*f080*/  FADD.FTZ R91, R91, R8 ;  /* 0x000000085b5b7221 */ /* 0x000fe40000010000 */
[----:B------:R-:W4:Y:S01]  /*f090*/  LDSM.16.MT88.4 R8, [R124+0x4800] ;  /* 0x004800007c08783b */ /* 0x000f220000004200 */
[----:B------:R-:W-:Y:S01]  /*f0a0*/  F2FP.BF16.F32.PACK_AB R4, R67, R44 ;  /* 0x0000002c4304723e */ /* 0x000fe200000010ff */
[----:B------:R-:W-:Y:S01]  /*f0b0*/  FADD.FTZ R56, R56, R91 ;  /* 0x0000005b38387221 */ /* 0x000fe20000010000 */
[----:B-----5:R-:W-:Y:S01]  /*f0c0*/  F2FP.BF16.F32.PACK_AB R5, R50, R23 ;  /* 0x000000173205723e */ /* 0x020fe200000010ff */
[----:B------:R-:W-:Y:S01]  /*f0d0*/  MUFU.EX2 R43, R43 ;  /* 0x0000002b002b7308 */ /* 0x000fe20000000800 */
[----:B------:R-:W-:Y:S01]  /*f0e0*/  F2FP.BF16.F32.PACK_AB R6, R53, R42 ;  /* 0x0000002a3506723e */ /* 0x000fe200000010ff */
[----:B------:R-:W-:Y:S01]  /*f0f0*/  FADD.FTZ R65, R65, R56 ;  /* 0x0000003841417221 */ /* 0x000fe20000010000 */
[----:B-1----:R-:W-:Y:S01]  /*f100*/  F2FP.BF16.F32.PACK_AB R7, R52, R39 ;  /* 0x000000273407723e */ /* 0x002fe200000010ff */
[----:B------:R-:W-:-:S02]  /*f110*/  FFMA.FTZ R91, R3, UR10, -R20 ;  /* 0x0000000a035b7c23 */ /* 0x000fc40008010814 */
[----:B------:R-:W-:Y:S01]  /*f120*/  FADD.FTZ R54, R54, R65 ;  /* 0x0000004136367221 */ /* 0x000fe20000010000 */
[----:B------:R-:W-:Y:S01]  /*f130*/  MOV R65, R0 ;  /* 0x0000000000417202 */ /* 0x000fe20000000f00 */
[----:B------:R-:W-:Y:S02]  /*f140*/  MUFU.EX2 R30, R37 ;  /* 0x00000025001e7308 */ /* 0x000fe40000000800 */
[----:B------:R-:W-:Y:S01]  /*f150*/  HMMA.16816.F32.BF16 R108, R4, R16, R108 ;  /* 0x00000010046c723c */ /* 0x000fe2000004186c */
[----:B------:R-:W-:-:S04]  /*f160*/  FADD.FTZ R29, R95, R54 ;  /* 0x000000365f1d7221 */ /* 0x000fc80000010000 */
[----:B------:R-:W-:Y:S01]  /*f170*/  FADD.FTZ R29, R66, R29 ;  /* 0x0000001d421d7221 */ /* 0x000fe20000010000 */
[----:B------:R-:W1:Y:S01]  /*f180*/  MUFU.EX2 R33, R33 ;  /* 0x0000002100217308 */ /* 0x000e620000000800 */
[----:B------:R-:W-:Y:S01]  /*f190*/  HMMA.16816.F32.BF16 R104, R4, R18, R104 ;  /* 0x000000120468723c */ /* 0x000fe20000041868 */
[----:B------:R-:W5:Y:S01]  /*f1a0*/  LDSM.16.MT88.4 R16, [R127+0x4800] ;  /* 0x004800007f10783b */ /* 0x000f620000004200 */
[----:B------:R-:W-:Y:S01]  /*f1b0*/  FADD.FTZ R46, R46, R29 ;  /* 0x0000001d2e2e7221 */ /* 0x000fe20000010000 */
[----:B------:R-:W-:-:S03]  /*f1c0*/  MOV R66, R2 ;  /* 0x0000000200427202 */ /* 0x000fc60000000f00 */
[----:B--2---:R-:W-:Y:S01]  /*f1d0*/  HMMA.16816.F32.BF16 R100, R4, R12, R100 ;  /* 0x0000000c0464723c */ /* 0x004fe20000041864 */
[----:B------:R-:W-:Y:S01]  /*f1e0*/  MUFU.EX2 R31, R31 ;  /* 0x0000001f001f7308 */ /* 0x000fe20000000800 */
[----:B------:R-:W-:-:S04]  /*f1f0*/  FADD.FTZ R69, R69, R46 ;  /* 0x0000002e45457221 */ /* 0x000fc80000010000 */
[----:B------:R-:W-:Y:S01]  /*f200*/  HMMA.16816.F32.BF16 R96, R4, R14, R96 ;  /* 0x0000000e0460723c */ /* 0x000fe20000041860 */
[----:B------:R-:W-:Y:S01]  /*f210*/  FADD.FTZ R12, R26, R51 ;  /* 0x000000331a0c7221 */ /* 0x000fe20000010000 */
[----:B------:R-:W-:Y:S01]  /*f220*/  FFMA.FTZ R26, R27, UR10, -R20 ;  /* 0x0000000a1b1a7c23 */ /* 0x000fe20008010814 */
[----:B------:R-:W2:Y:S01]  /*f230*/  MUFU.EX2 R60, R60 ;  /* 0x0000003c003c7308 */ /* 0x000ea20000000800 */
[----:B------:R-:W-:Y:S01]  /*f240*/  FADD.FTZ R38, R38, R69 ;  /* 0x0000004526267221 */ /* 0x000fe20000010000 */
[----:B------:R-:W-:Y:S02]  /*f250*/  FADD.FTZ R27, R71, R12 ;  /* 0x0000000c471b7221 */ /* 0x000fe40000010000 */
[----:B------:R-:W5:Y:S01]  /*f260*/  LDSM.16.MT88.4 R12, [R124+0x4c00] ;  /* 0x004c00007c0c783b */ /* 0x000f620000004200 */
[----:B---3--:R-:W-:Y:S01]  /*f270*/  F2FP.BF16.F32.PACK_AB R4, R47, R34 ;  /* 0x000000222f04723e */ /* 0x008fe200000010ff */
[----:B------:R-:W-:Y:S01]  /*f280*/  FADD.FTZ R27, R62, R27 ;  /* 0x0000001b3e1b7221 */ /* 0x000fe20000010000 */
[----:B-1----:R-:W-:Y:S01]  /*f290*/  F2FP.BF16.F32.PACK_AB R5, R33, R30 ;  /* 0x0000001e2105723e */ /* 0x002fe200000010ff */
[----:B------:R-:W-:Y:S01]  /*f2a0*/  FADD.FTZ R55, R55, R38 ;  /* 0x0000002637377221 */ /* 0x000fe20000010000 */
[----:B------:R-:W-:Y:S01]  /*f2b0*/  F2FP.BF16.F32.PACK_AB R6, R43, R32 ;  /* 0x000000202b06723e */ /* 0x000fe200000010ff */
[----:B------:R-:W-:Y:S01]  /*f2c0*/  FADD.FTZ R58, R58, R27 ;  /* 0x0000001b3a3a7221 */ /* 0x000fe20000010000 */
[----:B------:R-:W-:Y:S01]  /*f2d0*/  MUFU.EX2 R28, R28 ;  /* 0x0000001c001c7308 */ /* 0x000fe20000000800 */
[----:B------:R-:W-:-:S02]  /*f2e0*/  FADD.FTZ R48, R48, R55 ;  /* 0x0000003730307221 */ /* 0x000fc40000010000 */
[----:B------:R-:W-:Y:S02]  /*f2f0*/  FADD.FTZ R61, R61, R58 ;  /* 0x0000003a3d3d7221 */ /* 0x000fe40000010000 */
[----:B------:R-:W-:Y:S01]  /*f300*/  FADD.FTZ R48, R41, R48 ;  /* 0x0000003029307221 */ /* 0x000fe20000010000 */
[----:B--2---:R-:W-:Y:S01]  /*f310*/  F2FP.BF16.F32.PACK_AB R7, R60, R31 ;  /* 0x0000001f3c07723e */ /* 0x004fe200000010ff */
[----:B------:R-:W-:Y:S01]  /*f320*/  FADD.FTZ R40, R40, R61 ;  /* 0x0000003d28287221 */ /* 0x000fe20000010000 */
[----:B------:R-:W1:Y:S01]  /*f330*/  MUFU.EX2 R21, R21 ;  /* 0x0000001500157308 */ /* 0x000e620000000800 */
[----:B------:R-:W-:Y:S02]  /*f340*/  FADD.FTZ R23, R23, R48 ;  /* 0x0000003017177221 */ /* 0x000fe40000010000 */
[----:B------:R-:W-:Y:S02]  /*f350*/  FADD.FTZ R59, R59, R40 ;  /* 0x000000283b3b7221 */ /* 0x000fe40000010000 */
[C---:B----4-:R-:W-:Y:S01]  /*f360*/  HMMA.16816.F32.BF16 R108, R4.reuse, R8, R108 ;  /* 0x00000008046c723c */ /* 0x050fe2000004186c */
[----:B------:R-:W-:Y:S01]  /*f370*/  FADD.FTZ R50, R50, R23 ;  /* 0x0000001732327221 */ /* 0x000fe20000010000 */
[----:B------:R-:W-:Y:S01]  /*f380*/  FADD.FTZ R36, R36, R59 ;  /* 0x0000003b24247221 */ /* 0x000fe20000010000 */
[----:B------:R-:W2:Y:S02]  /*f390*/  MUFU.EX2 R49, R49 ;  /* 0x0000003100317308 */ /* 0x000ea40000000800 */
[----:B------:R-:W-:Y:S01]  /*f3a0*/  FADD.FTZ R3, R39, R50 ;  /* 0x0000003227037221 */ /* 0x000fe20000010000 */
[----:B------:R-:W-:Y:S01]  /*f3b0*/  HMMA.16816.F32.BF16 R104, R4, R10, R104 ;  /* 0x0000000a0468723c */ /* 0x000fe20000041868 */
[----:B------:R-:W3:Y:S01]  /*f3c0*/  LDSM.16.MT88.4 R8, [R127+0x4c00] ;  /* 0x004c00007f08783b */ /* 0x000ee20000004200 */
[----:B------:R-:W-:Y:S01]  /*f3d0*/  FADD.FTZ R45, R45, R36 ;  /* 0x000000242d2d7221 */ /* 0x000fe20000010000 */
[----:B------:R-:W-:-:S02]  /*f3e0*/  FADD.FTZ R3, R52, R3 ;  /* 0x0000000334037221 */ /* 0x000fc40000010000 */
[----:B------:R-:W-:Y:S01]  /*f3f0*/  MUFU.EX2 R25, R25 ;  /* 0x0000001900197308 */ /* 0x000fe20000000800 */
[----:B------:R-:W-:Y:S01]  /*f400*/  FADD.FTZ R44, R44, R45 ;  /* 0x0000002d2c2c7221 */ /* 0x000fe20000010000 */
[----:B-----5:R-:W-:Y:S03]  /*f410*/  HMMA.16816.F32.BF16 R100, R4, R16, R100 ;  /* 0x000000100464723c */ /* 0x020fe60000041864 */
[----:B------:R-:W-:-:S03]  /*f420*/  FADD.FTZ R67, R67, R44 ;  /* 0x0000002c43437221 */ /* 0x000fc60000010000 */
[----:B------:R-:W4:Y:S01]  /*f430*/  MUFU.EX2 R26, R26 ;  /* 0x0000001a001a7308 */ /* 0x000f220000000800 */
[----:B------:R-:W-:Y:S01]  /*f440*/  HMMA.16816.F32.BF16 R96, R4, R18, R96 ;  /* 0x000000120460723c */ /* 0x000fe20000041860 */
[----:B------:R-:W-:-:S04]  /*f450*/  FADD.FTZ R42, R42, R67 ;  /* 0x000000432a2a7221 */ /* 0x000fc80000010000 */
[----:B------:R-:W-:Y:S02]  /*f460*/  FADD.FTZ R53, R53, R42 ;  /* 0x0000002a35357221 */ /* 0x000fe40000010000 */
[----:B------:R-:W-:Y:S01]  /*f470*/  MUFU.EX2 R24, R24 ;  /* 0x0000001800187308 */ /* 0x000fe20000000800 */
[----:B-1----:R-:W-:Y:S01]  /*f480*/  F2FP.BF16.F32.PACK_AB R4, R21, R28 ;  /* 0x0000001c1504723e */ /* 0x002fe200000010ff */
[----:B------:R-:W-:Y:S01]  /*f490*/  FADD.FTZ R34, R34, R53 ;  /* 0x0000003522227221 */ /* 0x000fe20000010000 */
[----:B--2---:R-:W-:-:S03]  /*f4a0*/  F2FP.BF16.F32.PACK_AB R6, R49, R22 ;  /* 0x000000163106723e */ /* 0x004fc600000010ff */
[----:B------:R-:W-:Y:S02]  /*f4b0*/  FADD.FTZ R47, R47, R34 ;  /* 0x000000222f2f7221 */ /* 0x000fe40000010000 */
[----:B------:R-:W1:Y:S01]  /*f4c0*/  MUFU.EX2 R91, R91 ;  /* 0x0000005b005b7308 */ /* 0x000e620000000800 */
[----:B----4-:R-:W-:Y:S01]  /*f4d0*/  F2FP.BF16.F32.PACK_AB R5, R26, R25 ;  /* 0x000000191a05723e */ /* 0x010fe200000010ff */
[----:B------:R-:W-:-:S04]  /*f4e0*/  FADD.FTZ R32, R32, R47 ;  /* 0x0000002f20207221 */ /* 0x000fc80000010000 */
[----:B------:R-:W-:-:S04]  /*f4f0*/  FADD.FTZ R43, R43, R32 ;  /* 0x000000202b2b7221 */ /* 0x000fc80000010000 */
[----:B------:R-:W-:-:S04]  /*f500*/  FADD.FTZ R28, R28, R43 ;  /* 0x0000002b1c1c7221 */ /* 0x000fc80000010000 */
[----:B------:R-:W-:Y:S01]  /*f510*/  FADD.FTZ R21, R21, R28 ;  /* 0x0000001c15157221 */ /* 0x000fe20000010000 */
[----:B-1----:R-:W-:-:S03]  /*f520*/  F2FP.BF16.F32.PACK_AB R7, R91, R24 ;  /* 0x000000185b07723e */ /* 0x002fc600000010ff */
[----:B------:R-:W-:-:S04]  /*f530*/  FADD.FTZ R22, R22, R21 ;  /* 0x0000001516167221 */ /* 0x000fc80000010000 */
[----:B------:R-:W-:Y:S01]  /*f540*/  FADD.FTZ R89, R49, R22 ;  /* 0x0000001631597221 */ /* 0x000fe20000010000 */
[C---:B------:R-:W-:Y:S06]  /*f550*/  HMMA.16816.F32.BF16 R108, R4.reuse, R12, R108 ;  /* 0x0000000c046c723c */ /* 0x040fec000004186c */
        /* <DEDUP_REMOVED lines=10> */
[----:B------:R-:W-:-:S07]  /*f600*/  FADD.FTZ R91, R91, R24 ;  /* 0x000000185b5b7221 */ /* 0x000fce0000010000 */
.L_x_4784:
        /* <DEDUP_REMOVED lines=12> */
.L_x_4796:
        /* <DEDUP_REMOVED lines=69> */
.L_x_4793:
[----:B------:R-:W-:Y:S01]  /*fb20*/  @P2 STS.64 [R122+0x3008], RZ ;  /* 0x003008ff7a002388 */ /* 0x000fe20000000a00 */
[----:B--2---:R-:W-:Y:S01]  /*fb30*/  @!P2 IMAD R129, R129, 0x60, RZ ;  /* 0x000000608181a824 */ /* 0x004fe200078e02ff */
[----:B-1----:R-:W-:Y:S01]  /*fb40*/  @!P2 LEA R134, P3, R130, R14, 0x6 ;  /* 0x0000000e8286a211 */ /* 0x002fe200078630ff */
[----:B------:R-:W-:Y:S01]  /*fb50*/  @!P2 IMAD.WIDE.U32 R138, R128, 0x60, R14 ;  /* 0x00000060808aa825 */ /* 0x000fe200078e000e */
[C---:B------:R-:W-:Y:S02]  /*fb60*/  LEA R128, P5, R14.reuse, R132, 0x1 ;  /* 0x000000840e807211 */ /* 0x040fe400078a08ff */
[----:B------:R-:W-:Y:S01]  /*fb70*/  @P2 STS [R122+0x3000], RZ ;  /* 0x003000ff7a002388 */ /* 0x000fe20000000800 */
[----:B------:R-:W-:Y:S02]  /*fb80*/  @!P2 IADD3 R135, P0, R115, R14, RZ ;  /* 0x0000000e7387a210 */ /* 0x000fe40007f1e0ff */
[----:B------:R-:W-:Y:S01]  /*fb90*/  @!P2 IADD3 R136, R129, R139, RZ ;  /* 0x0000008b8188a210 */ /* 0x000fe20007ffe0ff */
[----:B------:R-:W-:Y:S01]  /*fba0*/  @P2 STS [R122+0x3004], RZ ;  /* 0x003004ff7a002388 */ /* 0x000fe20000000800 */
[----:B------:R-:W-:Y:S02]  /*fbb0*/  LEA.HI.X R129, R14, R133, R15, 0x1, P5 ;  /* 0x000000850e817211 */ /* 0x000fe400028f0c0f */
[CC--:B------:R-:W-:Y:S02]  /*fbc0*/  @!P2 LEA R142, P4, R135.reuse, R132.reuse, 0x1 ;  /* 0x00000084878ea211 */ /* 0x0c0fe400078808ff */
        /* <DEDUP_REMOVED lines=33> */
[----:B------:R-:W-:Y:S08]  /*fde0*/  LDSM.16.M88.4 R68, [R87] ;  /* 0x000000005744783b */ /* 0x000ff00000000200 */
[----:B------:R-:W3:Y:S08]  /*fdf0*/  LDSM.16.M88.4 R48, [R85] ;  /* 0x000000005530783b */ /* 0x000ef00000000200 */
[----:B------:R-:W4:Y:S08]  /*fe00*/  LDSM.16.M88.4 R24, [R86+0x1800] ;  /* 0x001800005618783b */ /* 0x000f300000000200 */
[----:B------:R-:W5:Y:S08]  /*fe10*/  LDSM.16.M88.4 R28, [R84] ;  /* 0x00000000541c783b */ /* 0x000f700000000200 */
[----:B------:R-:W5:Y:S08]  /*fe20*/  LDSM.16.M88.4 R32, [R86+0x1c00] ;  /* 0x001c00005620783b */ /* 0x000f700000000200 */
[----:B------:R-:W5:Y:S08]  /*fe30*/  LDSM.16.M88.4 R36, [R83] ;  /* 0x000000005324783b */ /* 0x000f700000000200 */
[----:B------:R-:W5:Y:S08]  /*fe40*/  LDSM.16.M88.4 R40, [R86+0x2000] ;  /* 0x002000005628783b */ /* 0x000f700000000200 */
[----:B------:R-:W5:Y:S08]  /*fe50*/  LDSM.16.M88.4 R44, [R82] ;  /* 0x00000000522c783b */ /* 0x000f700000000200 */
[----:B------:R-:W5:Y:S08]  /*fe60*/  LDSM.16.M88.4 R60, [R81] ;  /* 0x00000000513c783b */ /* 0x000f700000000200 */
[----:B------:R-:W-:Y:S08]  /*fe70*/  LDSM.16.M88.4 R52, [R80] ;  /* 0x000000005034783b */ /* 0x000ff00000000200 */
[----:B------:R-:W-:Y:S08]  /*fe80*/  LDSM.16.M88.4 R56, [R86+0x2800] ;  /* 0x002800005638783b */ /* 0x000ff00000000200 */
[----:B------:R-:W-:Y:S01]  /*fe90*/  LDSM.16.M88.4 R72, [R86+0x2c00] ;  /* 0x002c00005648783b */ /* 0x000fe20000000200 */
[C---:B--2---:R-:W-:Y:S06]  /*fea0*/  HMMA.16816.F32.BF16 R4, R64.reuse, R8, RZ ;  /* 0x000000084004723c */ /* 0x044fec00000418ff */
[C---:B------:R-:W-:Y:S06]  /*feb0*/  HMMA.16816.F32.BF16 R8, R64.reuse, R10, RZ ;  /* 0x0000000a4008723c */ /* 0x040fec00000418ff */
[C---:B-1----:R-:W-:Y:S06]  /*fec0*/  HMMA.16816.F32.BF16 R12, R64.reuse, R16, RZ ;  /* 0x00000010400c723c */ /* 0x042fec00000418ff */
[----:B------:R-:W-:Y:S06]  /*fed0*/  HMMA.16816.F32.BF16 R16, R64, R18, RZ ;  /* 0x000000124010723c */ /* 0x000fec00000418ff */
[C---:B---3--:R-:W-:Y:S06]  /*fee0*/  HMMA.16816.F32.BF16 R4, R68.reuse, R48, R4 ;  /* 0x000000304404723c */ /* 0x048fec0000041804 */
[----:B------:R-:W-:Y:S01]  /*fef0*/  HMMA.16816.F32.BF16 R8, R68, R50, R8 ;  /* 0x000000324408723c */ /* 0x000fe20000041808 */
[----:B------:R-:W1:Y:S05]  /*ff00*/  LDSM.16.M88.4 R48, [R86+0x2400] ;  /* 0x002400005630783b */ /* 0x000e6a0000000200 */
[C---:B----4-:R-:W-:Y:S06]  /*ff10*/  HMMA.16816.F32.BF16 R20, R64.reuse, R24, RZ ;  /* 0x000000184014723c */ /* 0x050fec00000418ff */
[----:B------:R-:W-:Y:S06]  /*ff20*/  HMMA.16816.F32.BF16 R24, R64, R26, RZ ;  /* 0x0000001a4018723c */ /* 0x000fec00000418ff */
[C---:B-----5:R-:W-:Y:S05]  /*ff30*/  HMMA.16816.F32.BF16 R12, R68.reuse, R28, R12 ;  /* 0x0000001c440c723c */ /* 0x060fea000004180c */
[----:B------:R-:W-:Y:S01]  /*ff40*/  FMUL.FTZ R0, R4, UR5 ;  /* 0x0000000504007c20 */ /* 0x000fe20008410000 */
[----:B------:R-:W-:Y:S05]  /*ff50*/  HMMA.16816.F32.BF16 R16, R68, R30, R16 ;  /* 0x0000001e4410723c */ /* 0x000fea0000041810 */
[----:B------:R-:W2:Y:S01]  /*ff60*/  MUFU.TANH R0, R0 ;  /* 0x0000000000007308 */ /* 0x000ea20000002400 */
[C---:B------:R-:W-:Y:S05]  /*ff70*/  HMMA.16816.F32.BF16 R28, R64.reuse, R32, RZ ;  /* 0x00000020401c723c */ /* 0x040fea00000418ff */
[----:B------:R-:W-:Y:S01]  /*ff80*/  FMUL.FTZ R3, R5, UR5 ;  /* 0x0000000505037c20 */ /* 0x000fe20008410000 */
[----:B------:R-:W-:Y:S01]  /*ff90*/  HMMA.16816.F32.BF16 R32, R64, R34, RZ ;  /* 0x000000224020723c */ /* 0x000fe200000418ff */
[----:B------:R-:W-:Y:S01]  /*ffa0*/  FMUL.FTZ R4, R7, UR5 ;  /* 0x0000000507047c20 */ /* 0x000fe20008410000 */
[----:B------:R-:W-:Y:S03]  /*ffb0*/  FMUL.FTZ R5, R8, UR5 ;  /* 0x0000000508057c20 */ /* 0x000fe60008410000 */
[----:B------:R-:W3:Y:S01]  /*ffc0*/  MUFU.TANH R3, R3 ;  /* 0x0000000300037308 */ /* 0x000ee20000002400 */
[C---:B------:R-:W-:Y:S05]  /*ffd0*/  HMMA.16816.F32.BF16 R20, R68.reuse, R36, R20 ;  /* 0x000000244414723c */ /* 0x040fea0000041814 */
[----:B------:R-:W-:Y:S01]  /*ffe0*/  FMUL.FTZ R7, R9, UR5 ;  /* 0x0000000509077c20 */ /* 0x000fe20008410000 */
[----:B------:R-:W-:Y:S03]  /*fff0*/  HMMA.16816.F32.BF16 R24, R68, R38, R24 ;  /* 0x000000264418723c */ /* 0x000fe60000041818 */
[----:B------:R-:W4:Y:S02]  /*10000*/  MUFU.TANH R4, R4 ;  /* 0x0000000400047308 */ /* 0x000f240000002400 */
[----:B------:R-:W-:Y:S01]  /*10010*/  FMUL.FTZ R8, R11, UR5 ;  /* 0x000000050b087c20 */ /* 0x000fe20008410000 */
[C---:B------:R-:W-:Y:S07]  /*10020*/  HMMA.16816.F32.BF16 R36, R64.reuse, R40, RZ ;  /* 0x000000284024723c */ /* 0x040fee00000418ff */
[----:B------:R-:W1:Y:S01]  /*10030*/  MUFU.TANH R5, R5 ;  /* 0x0000000500057308 */ /* 0x000e620000002400 */
[----:B------:R-:W-:Y:S01]  /*10040*/  FMUL.FTZ R9, R12, UR5 ;  /* 0x000000050c097c20 */ /* 0x000fe20008410000 */
[----:B------:R-:W-:Y:S02]  /*10050*/  HMMA.16816.F32.BF16 R40, R64, R42, RZ ;  /* 0x0000002a4028723c */ /* 0x000fe400000418ff */
[----:B------:R-:W-:Y:S01]  /*10060*/  FMUL.FTZ R11, R13, UR5 ;  /* 0x000000050d0b7c20 */ /* 0x000fe20008410000 */
[----:B------:R-:W-:Y:S05]  /*10070*/  FMUL.FTZ R12, R15, UR5 ;  /* 0x000000050f0c7c20 */ /* 0x000fea0008410000 */
[----:B------:R-:W1:Y:S01]  /*10080*/  MUFU.TANH R7, R7 ;  /* 0x0000000700077308 */ /* 0x000e620000002400 */
[C---:B------:R-:W-:Y:S05]  /*10090*/  HMMA.16816.F32.BF16 R28, R68.reuse, R44, R28 ;  /* 0x0000002c441c723c */ /* 0x040fea000004181c */
[----:B------:R-:W-:Y:S01]  /*100a0*/  FMUL.FTZ R13, R16, UR5 ;  /* 0x00000005100d7c20 */ /* 0x000fe20008410000 */
[C---:B------:R-:W-:Y:S03]  /*100b0*/  HMMA.16816.F32.BF16 R32, R68.reuse, R46, R32 ;  /* 0x0000002e4420723c */ /* 0x040fe60000041820 */
[----:B------:R-:W1:Y:S02]  /*100c0*/  MUFU.TANH R8, R8 ;  /* 0x0000000800087308 */ /* 0x000e640000002400 */
[----:B------:R-:W-:Y:S01]  /*100d0*/  FMUL.FTZ R15, R17, UR5 ;  /* 0x00000005110f7c20 */ /* 0x000fe20008410000 */
[C---:B------:R-:W-:Y:S07]  /*100e0*/  HMMA.16816.F32.BF16 R36, R68.reuse, R60, R36 ;  /* 0x0000003c4424723c */ /* 0x040fee0000041824 */
[----:B------:R-:W2:Y:S01]  /*100f0*/  MUFU.TANH R9, R9 ;  /* 0x0000000900097308 */ /* 0x000ea20000002400 */
[----:B------:R-:W-:Y:S01]  /*10100*/  FMUL.FTZ R16, R19, UR5 ;  /* 0x0000000513107c20 */ /* 0x000fe20008410000 */
[----:B------:R-:W-:Y:S01]  /*10110*/  HMMA.16816.F32.BF16 R40, R68, R62, R40 ;  /* 0x0000003e4428723c */ /* 0x000fe20000041828 */
[----:B------:R-:W5:Y:S07]  /*10120*/  LDSM.16.M88.4 R60, [R79] ;  /* 0x000000004f3c783b */ /* 0x000f6e0000000200 */
[----:B------:R-:W2:Y:S01]  /*10130*/  MUFU.TANH R11, R11 ;  /* 0x0000000b000b7308 */ /* 0x000ea20000002400 */
[C---:B-1----:R-:W-:Y:S03]  /*10140*/  HMMA.16816.F32.BF16 R44, R64.reuse, R48, RZ ;  /* 0x00000030402c723c */ /* 0x042fe600000418ff */
        /* <DEDUP_REMOVED lines=38> */
[C---:B-----5:R-:W-:Y:S05]  /*103b0*/  HMMA.16816.F32.BF16 R52, R68.reuse, R60, R52 ;  /* 0x0000003c4434723c */ /* 0x060fea0000041834 */
[----:B------:R-:W1:Y:S01]  /*103c0*/  MUFU.TANH R16, R16 ;  /* 0x0000001000107308 */ /* 0x000e620000002400 */
[----:B------:R-:W-:Y:S01]  /*103d0*/  FMUL.FTZ R41, R44, UR5 ;  /* 0x000000052c297c20 */ /* 0x000fe20008410000 */
[----:B------:R-:W-:Y:S08]  /*103e0*/  HMMA.16816.F32.BF16 R56, R68, R62, R56 ;  /* 0x0000003e4438723c */ /* 0x000ff00000041838 */
[----:B------:R-:W1:Y:S01]  /*103f0*/  MUFU.TANH R17, R17 ;  /* 0x0000001100117308 */ /* 0x000e620000002400 */
[C---:B------:R-:W-:Y:S03]  /*10400*/  HMMA.16816.F32.BF16 R60, R64.reuse, R72, RZ ;  /* 0x00000048403c723c */ /* 0x040fe600000418ff */
[----:B------:R-:W-:Y:S03]  /*10410*/  FMUL.FTZ R43, R45, UR5 ;  /* 0x000000052d2b7c20 */ /* 0x000fe60008410000 */
[----:B------:R-:W-:Y:S03]  /*10420*/  HMMA.16816.F32.BF16 R64, R64, R74, RZ ;  /* 0x0000004a4040723c */ /* 0x000fe600000418ff */
[----:B------:R-:W1:Y:S01]  /*10430*/  MUFU.TANH R19, R19 ;  /* 0x0000001300137308 */ /* 0x000e620000002400 */
[----:B------:R-:W5:Y:S01]  /*10440*/  LDSM.16.M88.4 R72, [R78] ;  /* 0x000000004e48783b */ /* 0x000f620000000200 */
[----:B------:R-:W-:Y:S01]  /*10450*/  FMUL.FTZ R34, R38, UR5 ;  /* 0x0000000526227c20 */ /* 0x000fe20008410000 */
[----:B------:R-:W-:Y:S07]  /*10460*/  DEPBAR.LE SB0, 0x0 ;  /* 0x000080000000791a */ /* 0x000fee0000000000 */
[----:B------:R-:W1:Y:S01]  /*10470*/  MUFU.TANH R18, R18 ;  /* 0x0000001200127308 */ /* 0x000e620000002400 */
[----:B------:R-:W-:Y:S01]  /*10480*/  BAR.SYNC.DEFER_BLOCKING 0x0 ;  /* 0x0000000000007b1d */ /* 0x000fe20000010000 */
        /* <DEDUP_REMOVED lines=16> */
[----:B------:R-:W-:Y:S08]  /*10590*/  FMUL.FTZ R54, R58, UR5 ;  /* 0x000000053a367c20 */ /* 0x000ff00008410000 */
[----:B------:R-:W1:Y:S10]  /*105a0*/  MUFU.TANH R23, R23 ;  /* 0x0000001700177308 */ /* 0x000e740000002400 */
[----:B------:R-:W1:Y:S01]  /*105b0*/  MUFU.TANH R22, R22 ;  /* 0x0000001600167308 */ /* 0x000e620000002400 */
[C---:B-----5:R-:W-:Y:S06]  /*105c0*/  HMMA.16816.F32.BF16 R60, R68.reuse, R72, R60 ;  /* 0x00000048443c723c */ /* 0x060fec000004183c */
[----:B------:R-:W-:Y:S03]  /*105d0*/  HMMA.16816.F32.BF16 R64, R68, R74, R64 ;  /* 0x0000004a4440723c */ /* 0x000fe60000041840 */
[----:B------:R-:W1:Y:S10]  /*105e0*/  MUFU.TANH R24, R24 ;  /* 0x0000001800187308 */ /* 0x000e740000002400 */
        /* <DEDUP_REMOVED lines=53> */
[----:B------:R-:W-:Y:S01]  /*10940*/  IMAD.SHL.U32 R75, R92, 0x80, RZ ;  /* 0x000000805c4b7824 */ /* 0x000fe200078e00ff */
[----:B------:R-:W2:Y:S01]  /*10950*/  LDC R67, c[0x0][0x380] ;  /* 0x0000e000ff437b82 */ /* 0x000ea20000000800 */
[----:B------:R-:W-:Y:S02]  /*10960*/  MOV R128, RZ ;  /* 0x000000ff00807202 */ /* 0x000fe40000000f00 */
[-C--:B--2---:R-:W-:Y:S02]  /*10970*/  IABS R74, R67.reuse ;  /* 0x00000043004a7213 */ /* 0x084fe40000000000 */
[-C--:B------:R-:W-:Y:S02]  /*10980*/  LOP3.LUT R66, RZ, R67.reuse, RZ, 0x33, !PT ;  /* 0x00000043ff427212 */ /* 0x080fe400078e33ff */
[----:B------:R-:W2:Y:S10]  /*10990*/  I2F.RP R130, R74 ;  /* 0x0000004a00827306 */ /* 0x000eb40000209400 */
[----:B--2---:R-:W2:Y:S02]  /*109a0*/  MUFU.RCP R72, R130 ;  /* 0x0000008200487308 */ /* 0x004ea40000001000 */
[----:B--2---:R-:W-:Y:S08]  /*109b0*/  VIADD R129, R72, 0xffffffe ;  /* 0x0ffffffe48817836 */ /* 0x004ff00000000000 */
[----:B------:R-:W2:Y:S02]  /*109c0*/  F2I.FTZ.U32.TRUNC.NTZ R129, R129 ;  /* 0x0000008100817305 */ /* 0x000ea4000021f000 */
[--C-:B--2---:R-:W-:Y:S04]  /*109d0*/  IMAD.MOV R72, RZ, RZ, -R129.reuse ;  /* 0x000000ffff487224 */ /* 0x104fe800078e0a81 */
[----:B------:R-:W-:Y:S04]  /*109e0*/  IMAD R72, R72, R74, RZ ;  /* 0x0000004a48487224 */ /* 0x000fe800078e02ff */
[----:B------:R-:W-:Y:S04]  /*109f0*/  IMAD.HI.U32 R72, R129, R72, R128 ;  /* 0x0000004881487227 */ /* 0x000fe800078e0080 */
[C---:B------:R-:W-:Y:S05]  /*10a00*/  VIADD R128, R75.reuse, 0xffffff80 ;  /* 0xffffff804b807836 */ /* 0x040fea0000000000 */
[----:B------:R-:W-:Y:S02]  /*10a10*/  IABS R131, R128 ;  /* 0x0000008000837213 */ /* 0x000fe40000000000 */
[----:B------:R-:W-:Y:S03]  /*10a20*/  LOP3.LUT R128, R128, R67, RZ, 0x3c, !PT ;  /* 0x0000004380807212 */ /* 0x000fe600078e3cff */
[----:B------:R-:W-:Y:S01]  /*10a30*/  IMAD.HI.U32 R71, R72, R131, RZ ;  /* 0x0000008348477227 */ /* 0x000fe200078e00ff */
[----:B------:R-:W-:Y:S03]  /*10a40*/  ISETP.GE.AND P4, PT, R128, RZ, PT ;  /* 0x000000ff8000720c */ /* 0x000fe60003f86270 */
[----:B------:R-:W-:Y:S01]  /*10a50*/  VIADD R128, R75, 0xffffff00 ;  /* 0xffffff004b807836 */ /* 0x000fe20000000000 */
[----:B------:R-:W-:Y:S04]  /*10a60*/  IADD3 R129, -R71, RZ, RZ ;  /* 0x000000ff47817210 */ /* 0x000fe80007ffe1ff */
[----:B------:R-:W-:Y:S01]  /*10a70*/  IABS R75, R128 ;  /* 0x00000080004b7213 */ /* 0x000fe20000000000 */
[----:B------:R-:W-:Y:S01]  /*10a80*/  IMAD R131, R74, R129, R131 ;  /* 0x000000814a837224 */ /* 0x000fe200078e0283 */
[----:B------:R-:W-:Y:S03]  /*10a90*/  LOP3.LUT R128, R128, R67, RZ, 0x3c, !PT ;  /* 0x0000004380807212 */ /* 0x000fe600078e3cff */
[----:B------:R-:W-:Y:S01]  /*10aa0*/  IMAD.HI.U32 R69, R72, R75, RZ ;  /* 0x0000004b48457227 */ /* 0x000fe200078e00ff */
[----:B------:R-:W-:Y:S02]  /*10ab0*/  ISETP.GT.U32.AND P5, PT, R74, R131, PT ;  /* 0x000000834a00720c */ /* 0x000fe40003fa4070 */
[----:B------:R-:W-:Y:S02]  /*10ac0*/  ISETP.GE.AND P3, PT, R128, RZ, PT ;  /* 0x000000ff8000720c */ /* 0x000fe40003f66270 */
[----:B------:R-:W-:Y:S05]  /*10ad0*/  IADD3 R72, -R69, RZ, RZ ;  /* 0x000000ff45487210 */ /* 0x000fea0007ffe1ff */
[C---:B------:R-:W-:Y:S04]  /*10ae0*/  IMAD R75, R74.reuse, R72, R75 ;  /* 0x000000484a4b7224 */ /* 0x040fe800078e024b */
[--C-:B------:R-:W-:Y:S01]  /*10af0*/  @!P5 IMAD.IADD R131, R131, 0x1, -R74.reuse ;  /* 0x000000018383d824 */ /* 0x100fe200078e0a4a */
[----:B------:R-:W-:Y:S01]  /*10b00*/  ISETP.GT.U32.AND P0, PT, R74, R75, PT ;  /* 0x0000004b4a00720c */ /* 0x000fe20003f04070 */
[----:B------:R-:W-:Y:S03]  /*10b10*/  @!P5 VIADD R71, R71, 0x1 ;  /* 0x000000014747d836 */ /* 0x000fe60000000000 */
[-C--:B------:R-:W-:Y:S09]  /*10b20*/  ISETP.GE.U32.AND P6, PT, R131, R74.reuse, PT ;  /* 0x0000004a8300720c */ /* 0x080ff20003fc6070 */
[----:B------:R-:W-:Y:S01]  /*10b30*/  @!P0 IADD3 R69, R69, 0x1, RZ ;  /* 0x0000000145458810 */ /* 0x000fe20007ffe0ff */
[----:B------:R-:W-:Y:S01]  /*10b40*/  @!P0 IMAD.IADD R75, R75, 0x1, -R74 ;  /* 0x000000014b4b8824 */ /* 0x000fe200078e0a4a */
[----:B------:R-:W-:Y:S02]  /*10b50*/  ISETP.NE.AND P0, PT, R67, RZ, PT ;  /* 0x000000ff4300720c */ /* 0x000fe40003f05270 */
[----:B------:R-:W-:Y:S02]  /*10b60*/  @P6 VIADD R71, R71, 0x1 ;  /* 0x0000000147476836 */ /* 0x000fe40000000000 */
[----:B------:R-:W-:Y:S02]  /*10b70*/  ISETP.GE.U32.AND P5, PT, R75, R74, PT ;  /* 0x0000004a4b00720c */ /* 0x000fe40003fa6070 */
[----:B------:R-:W2:Y:S01]  /*10b80*/  LDC R74, c[0x0][0x24c] ;  /* 0x00009300ff4a7b82 */ /* 0x000ea20000000800 */
[----:B------:R-:W-:Y:S04]  /*10b90*/  @!P4 IADD3 R71, -R71, RZ, RZ ;  /* 0x000000ff4747c210 */ /* 0x000fe80007ffe1ff */
[C---:B------:R-:W-:Y:S06]  /*10ba0*/  SEL R68, R66.reuse, R71, !P0 ;  /* 0x0000004742447207 */ /* 0x040fec0004000000 */
[----:B------:R-:W-:Y:S04]  /*10bb0*/  @P5 VIADD R69, R69, 0x1 ;  /* 0x0000000145455836 */ /* 0x000fe80000000000 */
[----:B------:R-:W-:Y:S05]  /*10bc0*/  @!P3 IMAD.MOV R69, RZ, RZ, -R69 ;  /* 0x000000ffff45b224 */ /* 0x000fea00078e0a45 */
[----:B------:R-:W-:Y:S04]  /*10bd0*/  SEL R73, R66, R69, !P0 ;  /* 0x0000004542497207 */ /* 0x000fe80004000000 */
[CC--:B------:R-:W-:Y:S01]  /*10be0*/  LEA R130, P0, R73.reuse, R118.reuse, 0x2 ;  /* 0x0000007649827211 */ /* 0x0c0fe200078010ff */
[----:B------:R-:W-:Y:S03]  /*10bf0*/  IMAD.IADD R66, R68, 0x1, -R73 ;  /* 0x0000000144427824 */ /* 0x000fe600078e0a49 */
[----:B------:R-:W-:Y:S01]  /*10c00*/  LEA.HI.X.SX32 R131, R73, R119, 0x2, P0 ;  /* 0x0000007749837211 */ /* 0x000fe200000f16ff */
[----:B------:R-:W-:Y:S01]  /*10c10*/  IMAD R65, R66, R67, -0x80 ;  /* 0xffffff8042417424 */ /* 0x000fe200078e0243 */
[C---:B------:R-:W-:Y:S03]  /*10c20*/  LEA R128, P0, R68.reuse, R118, 0x2 ;  /* 0x0000007644807211 */ /* 0x040fe600078010ff */
[----:B------:R3:W4:Y:S01]  /*10c30*/  LDG.E R72, desc[UR6][R130.64] ;  /* 0x0000000682487981 */ /* 0x000722000c1e1900 */
[----:B------:R-:W-:Y:S05]  /*10c40*/  LEA.HI.X.SX32 R129, R68, R119, 0x2, P0 ;  /* 0x0000007744817211 */ /* 0x000fea00000f16ff */
[----:B------:R-:W4:Y:S01]  /*10c50*/  LDG.E R75, desc[UR6][R128.64] ;  /* 0x00000006804b7981 */ /* 0x000f22000c1e1900 */
[----:B---3--:R-:W-:Y:S01]  /*10c60*/  IMAD.WIDE.U32 R130, R65, R70, RZ ;  /* 0x0000004641827225 */ /* 0x008fe200078e00ff */
[----:B----4-:R-:W-:Y:S02]  /*10c70*/  IADD3 R72, -R75, R72, RZ ;  /* 0x000000484b487210 */ /* 0x010fe40007ffe1ff */
[----:B------:R-:W-:Y:S02]  /*10c80*/  SHF.R.S32.HI R75, RZ, 0x1f, R65 ;  /* 0x0000001fff4b7819 */ /* 0x000fe40000011441 */
[----:B------:R-:W-:Y:S03]  /*10c90*/  SHF.R.S32.HI R129, RZ, 0x1f, R72 ;  /* 0x0000001fff817819 */ /* 0x000fe60000011448 */
[----:B------:R-:W-:Y:S04]  /*10ca0*/  IMAD R75, R75, R70, RZ ;  /* 0x000000464b4b7224 */ /* 0x000fe800078e02ff */
[----:B--2---:R-:W-:Y:S05]  /*10cb0*/  IMAD R75, R65, R74, R75 ;  /* 0x0000004a414b7224 */ /* 0x004fea00078e024b */
[----:B------:R-:W-:Y:S02]  /*10cc0*/  IADD3 R131, R131, R75, RZ ;  /* 0x0000004b83837210 */ /* 0x000fe40007ffe0ff */
[----:B------:R-:W2:Y:S02]  /*10cd0*/  LDC.64 R74, c[0x0][0x230] ;  /* 0x00008c00ff4a7b82 */ /* 0x000ea40000000a00 */
[-C--:B--2---:R-:W-:Y:S02]  /*10ce0*/  IMAD R129, R129, R74.reuse, RZ ;  /* 0x0000004a81817224 */ /* 0x084fe400078e02ff */
[C---:B------:R-:W-:Y:S04]  /*10cf0*/  IMAD.WIDE.U32 R130, R72.reuse, R74, R130 ;  /* 0x0000004a48827225 */ /* 0x040fe800078e0082 */
[----:B------:R-:W-:Y:S01]  /*10d00*/  IMAD R129, R72, R75, R129 ;  /* 0x0000004b48817224 */ /* 0x000fe200078e0281 */
[----:B------:R-:W-:Y:S03]  /*10d10*/  MOV R74, R130 ;  /* 0x00000082004a7202 */ /* 0x000fe60000000f00 */
[----:B------:R-:W-:Y:S07]  /*10d20*/  IMAD.IADD R75, R131, 0x1, R129 ;  /* 0x00000001834b7824 */ /* 0x000fee00078e0281 */
.L_x_4795:
        /* <DEDUP_REMOVED lines=9> */
[----:B------:R2:W-:Y:S01]  /*10dc0*/  @!P2 LDGSTS.E.BYPASS.LTC128B.128 [R122+0x1000], desc[UR6][R68.64] ;  /* 0x01000000447aafae */ /* 0x0005e2000b901d46 */
[----:B------:R-:W-:Y:S01]  /*10dd0*/  @!P2 IMAD.X R66, R112, 0x1, R75, P0 ;  /* 0x000000017042a824 */ /* 0x000fe200000e064b */
[C---:B------:R-:W-:Y:S02]  /*10de0*/  @!P2 LEA R128, P0, R65.reuse, R120, 0x1 ;  /* 0x000000784180a211 */ /* 0x040fe400078008ff */
        /* <DEDUP_REMOVED lines=9> */
[C---:B---3--:R-:W-:Y:S01]  /*10e80*/  @!P2 LEA.HI.X R65, R70.reuse, R75, R65, 0x6, P0 ;  /* 0x0000004b4641a211 */ /* 0x048fe200000f3441 */
[----:B------:R-:W-:Y:S01]  /*10e90*/  @!P2 IMAD.WIDE.U32 R74, R70, 0x60, R74 ;  /* 0x00000060464aa825 */ /* 0x000fe200078e004a */
[CC--:B------:R-:W-:Y:S04]  /*10ea0*/  @!P2 LEA R72, P0, R66.reuse, R120.reuse, 0x1 ;  /* 0x000000784248a211 */ /* 0x0c0fe800078008ff */
[-C--:B------:R-:W-:Y:S02]  /*10eb0*/  @!P2 LEA.HI.X R73, R66, R121.reuse, R65, 0x1, P0 ;  /* 0x000000794249a211 */ /* 0x080fe400000f0c41 */
[----:B------:R-:W3:Y:S01]  /*10ec0*/  @!P2 LDC R65, c[0x0][0x24c] ;  /* 0x00009300ff41ab82 */ /* 0x000ee20000000800 */
[C---:B------:R-:W-:Y:S01]  /*10ed0*/  @!P2 LEA R66, P0, R74.reuse, R120, 0x1 ;  /* 0x000000784a42a211 */ /* 0x040fe200078008ff */
[----:B------:R-:W-:Y:S01]  /*10ee0*/  IMAD.MOV.U32 R120, RZ, RZ, R68 ;  /* 0x000000ffff787224 */ /* 0x000fe200078e0044 */
        /* <DEDUP_REMOVED lines=14> */
.L_x_4794:
[----:B------:R-:W-:Y:S04]  /*10fd0*/  IADD3 R70, R92, -0x1, RZ ;  /* 0xffffffff5c467810 */ /* 0x000fe80007ffe0ff */
[----:B--2---:R-:W-:Y:S04]  /*10fe0*/  LEA R72, R70, R93, 0x7 ;  /* 0x0000005d46487211 */ /* 0x004fe800078e38ff */
[----:B------:R-:W-:Y:S02]  /*10ff0*/  I2FP.F32.S32 R73, R72 ;  /* 0x0000004800497245 */ /* 0x000fe40000201400 */
[C---:B------:R-:W-:Y:S02]  /*11000*/  IADD3 R68, R72.reuse, 0x1, RZ ;  /* 0x0000000148447810 */ /* 0x040fe40007ffe0ff */
[----:B------:R-:W-:Y:S01]  /*11010*/  IADD3 R74, R72, 0x8, RZ ;  /* 0x00000008484a7810 */ /* 0x000fe20007ffe0ff */
[CC--:B------:R-:W-:Y:S01]  /*11020*/  FFMA.FTZ R0, R90.reuse, R73.reuse, R0 ;  /* 0x000000495a007223 */ /* 0x0c0fe20000010000 */
[----:B-1----:R-:W-:Y:S01]  /*11030*/  FFMA.FTZ R2, R90, R73, R2 ;  /* 0x000000495a027223 */ /* 0x002fe20000010002 */
[----:B------:R-:W-:Y:S02]  /*11040*/  I2FP.F32.S32 R73, R68 ;  /* 0x0000004400497245 */ /* 0x000fe40000201400 */
[----:B------:R-:W-:Y:S02]  /*11050*/  I2FP.F32.S32 R68, R74 ;  /* 0x0000004a00447245 */ /* 0x000fe40000201400 */
[----:B------:R-:W-:Y:S01]  /*11060*/  IADD3 R66, R72, 0x20, RZ ;  /* 0x0000002048427810 */ /* 0x000fe20007ffe0ff */
[CC--:B------:R-:W-:Y:S01]  /*11070*/  FFMA.FTZ R3, R90.reuse, R73.reuse, R3 ;  /* 0x000000495a037223 */ /* 0x0c0fe20000010003 */
[----:B------:R-:W-:Y:S01]  /*11080*/  FFMA.FTZ R4, R90, R73, R4 ;  /* 0x000000495a047223 */ /* 0x000fe20000010004 */
[----:B------:R-:W-:Y:S01]  /*11090*/  IADD3 R73, R72, 0x9, RZ ;  /* 0x0000000948497810 */ /* 0x000fe20007ffe0ff */
[CC--:B------:R-:W-:Y:S01]  /*110a0*/  FFMA.FTZ R5, R90.reuse, R68.reuse, R5 ;  /* 0x000000445a057223 */ /* 0x0c0fe20000010005 */
[----:B------:R-:W-:Y:S01]  /*110b0*/  FFMA.FTZ R6, R90, R68, R6 ;  /* 0x000000445a067223 */ /* 0x000fe20000010006 */
[----:B------:R-:W-:Y:S02]  /*110c0*/  IADD3 R68, R72, 0x10, RZ ;  /* 0x0000001048447810 */ /* 0x000fe40007ffe0ff */
[----:B------:R-:W-:Y:S02]  /*110d0*/  I2FP.F32.S32 R73, R73 ;  /* 0x0000004900497245 */ /* 0x000fe40000201400 */
[----:B------:R-:W-:Y:S02]  /*110e0*/  I2FP.F32.S32 R68, R68 ;  /* 0x0000004400447245 */ /* 0x000fe40000201400 */
[----:B------:R-:W-:Y:S01]  /*110f0*/  I2FP.F32.S32 R66, R66 ;  /* 0x0000004200427245 */ /* 0x000fe20000201400 */
[CC--:B------:R-:W-:Y:S01]  /*11100*/  FFMA.FTZ R7, R90.reuse, R73.reuse, R7 ;  /* 0x000000495a077223 */ /* 0x0c0fe20000010007 */
[----:B------:R-:W-:Y:S01]  /*11110*/  FFMA.FTZ R8, R90, R73, R8 ;  /* 0x000000495a087223 */ /* 0x000fe20000010008 */
[----:B------:R-:W-:Y:S01]  /*11120*/  IADD3 R73, R72, 0x11, RZ ;  /* 0x0000001148497810 */ /* 0x000fe20007ffe0ff */
[CC--:B------:R-:W-:Y:S01]  /*11130*/  FFMA.FTZ R9, R90.reuse, R68.reuse, R9 ;  /* 0x000000445a097223 */ /* 0x0c0fe20000010009 */
[----:B------:R-:W-:Y:S01]  /*11140*/  FFMA.FTZ R10, R90, R68, R10 ;  /* 0x000000445a0a7223 */ /* 0x000fe2000001000a */
[----:B------:R-:W-:Y:S02]  /*11150*/  IADD3 R68, R72, 0x18, RZ ;  /* 0x0000001848447810 */ /* 0x000fe40007ffe0ff */
[----:B------:R-:W-:Y:S02]  /*11160*/  I2FP.F32.S32 R73, R73 ;  /* 0x0000004900497245 */ /* 0x000fe40000201400 */
[----:B------:R-:W-:Y:S03]  /*11170*/  I2FP.F32.S32 R68, R68 ;  /* 0x0000004400447245 */ /* 0x000fe60000201400 */
[CC--:B------:R-:W-:Y:S01]  /*11180*/  FFMA.FTZ R11, R90.reuse, R73.reuse, R11 ;  /* 0x000000495a0b7223 */ /* 0x0c0fe2000001000b */
[----:B------:R-:W-:Y:S01]  /*11190*/  FFMA.FTZ R12, R90, R73, R12 ;  /* 0x000000495a0c7223 */ /* 0x000fe2000001000c */
[----:B------:R-:W-:Y:S01]  /*111a0*/  IADD3 R73, R72, 0x19, RZ ;  /* 0x0000001948497810 */ /* 0x000fe20007ffe0ff */
[CC--:B------:R-:W-:Y:S01]  /*111b0*/  FFMA.FTZ R13, R90.reuse, R68.reuse, R13 ;  /* 0x000000445a0d7223 */ /* 0x0c0fe2000001000d */
[C---:B------:R-:W-:Y:S02]  /*111c0*/  FFMA.FTZ R14, R90.reuse, R68, R14 ;  /* 0x000000445a0e7223 */ /* 0x040fe4000001000e */
[----:B------:R-:W-:Y:S05]  /*111d0*/  I2FP.F32.S32 R65, R73 ;  /* 0x0000004900417245 */ /* 0x000fea0000201400 */
        /* <DEDUP_REMOVED lines=139> */
[-C--:B------:R-:W-:Y:S01]  /*11a90*/  FFMA.FTZ R63, R90, R66.reuse, R63 ;  /* 0x000000425a3f7223 */ /* 0x080fe2000001003f */
[----:B------:R-:W-:Y:S01]  /*11aa0*/  FMNMX.FTZ R65, R30, R65, !PT ;  /* 0x000000411e417209 */ /* 0x000fe20007810000 */
[----:B------:R-:W-:Y:S03]  /*11ab0*/  FFMA.FTZ R64, R90, R66, R64 ;  /* 0x000000425a407223 */ /* 0x000fe60000010040 */
        /* <DEDUP_REMOVED lines=22> */
[----:B-1----:R-:W-:Y:S03]  /*11c20*/  FMNMX.FTZ R65, R67, R66, !PT ;  /* 0x0000004243417209 */ /* 0x002fe60007810000 */
[----:B------:R-:W1:Y:S02]  /*11c30*/  SHFL.BFLY PT, R66, R71, 0x2, 0x1f ;  /* 0x0c401f0047427f89 */ /* 0x000e6400000e0000 */
[----:B-1----:R-:W-:Y:S06]  /*11c40*/  FMNMX.FTZ R69, R71, R66, !PT ;  /* 0x0000004247457209 */ /* 0x002fec0007810000 */
[----:B------:R-:W1:Y:S02]  /*11c50*/  SHFL.BFLY PT, R66, R69, 0x1, 0x1f ;  /* 0x0c201f0045427f89 */ /* 0x000e6400000e0000 */
[----:B-1----:R-:W-:Y:S04]  /*11c60*/  FMNMX.FTZ R66, R69, R66, !PT ;  /* 0x0000004245427209 */ /* 0x002fe80007810000 */
[C---:B------:R-:W-:Y:S01]  /*11c70*/  FSETP.NEU.FTZ.AND P0, PT, R66.reuse, -INF , PT ;  /* 0xff8000004200780b */ /* 0x040fe20003f1d000 */
[----:B------:R-:W-:Y:S05]  /*11c80*/  FMUL.FTZ R67, R66, UR4 ;  /* 0x0000000442437c20 */ /* 0x000fea0008410000 */
[----:B------:R-:W-:Y:S02]  /*11c90*/  FSEL R67, R67, RZ, P0 ;  /* 0x000000ff43437208 */ /* 0x000fe40000000000 */
[C---:B------:R-:W-:Y:S03]  /*11ca0*/  FSETP.NEU.FTZ.AND P0, PT, R65.reuse, -INF , PT ;  /* 0xff8000004100780b */ /* 0x040fe60003f1d000 */
[--C-:B------:R-:W-:Y:S01]  /*11cb0*/  FFMA.FTZ R32, R32, UR4, -R67.reuse ;  /* 0x0000000420207c23 */ /* 0x100fe20008010843 */
[--C-:B------:R-:W-:Y:S01]  /*11cc0*/  FFMA.FTZ R149, R16, UR4, -R67.reuse ;  /* 0x0000000410957c23 */ /* 0x100fe20008010843 */
[--C-:B------:R-:W-:Y:S01]  /*11cd0*/  FFMA.FTZ R151, R8, UR4, -R67.reuse ;  /* 0x0000000408977c23 */ /* 0x100fe20008010843 */
[--C-:B------:R-:W-:Y:S01]  /*11ce0*/  FFMA.FTZ R145, R10, UR4, -R67.reuse ;  /* 0x000000040a917c23 */ /* 0x100fe20008010843 */
[--C-:B------:R-:W-:Y:S01]  /*11cf0*/  FFMA.FTZ R146, R12, UR4, -R67.reuse ;  /* 0x000000040c927c23 */ /* 0x100fe20008010843 */
[--C-:B------:R-:W-:Y:S01]  /*11d00*/  FFMA.FTZ R140, R30, UR4, -R67.reuse ;  /* 0x000000041e8c7c23 */ /* 0x100fe20008010843 */
[--C-:B------:R-:W-:Y:S01]  /*11d10*/  FFMA.FTZ R69, R34, UR4, -R67.reuse ;  /* 0x0000000422457c23 */ /* 0x100fe20008010843 */
[----:B------:R1:W-:Y:S01]  /*11d20*/  MUFU.EX2 R155, R145 ;  /* 0x00000091009b7308 */ /* 0x0003e20000000800 */
[--C-:B------:R-:W-:Y:S01]  /*11d30*/  FFMA.FTZ R144, R24, UR4, -R67.reuse ;  /* 0x0000000418907c23 */ /* 0x100fe20008010843 */
[--C-:B------:R-:W-:Y:S01]  /*11d40*/  FFMA.FTZ R134, R26, UR4, -R67.reuse ;  /* 0x000000041a867c23 */ /* 0x100fe20008010843 */
[--C-:B------:R-:W-:Y:S01]  /*11d50*/  FFMA.FTZ R148, R14, UR4, -R67.reuse ;  /* 0x000000040e947c23 */ /* 0x100fe20008010843 */
[----:B------:R-:W-:Y:S01]  /*11d60*/  FMUL.FTZ R14, R65, UR4 ;  /* 0x00000004410e7c20 */ /* 0x000fe20008410000 */
[--C-:B------:R-:W-:Y:S01]  /*11d70*/  FFMA.FTZ R141, R18, UR4, -R67.reuse ;  /* 0x00000004128d7c23 */ /* 0x100fe20008010843 */
[--C-:B------:R-:W-:Y:S01]  /*11d80*/  FFMA.FTZ R142, R20, UR4, -R67.reuse ;  /* 0x00000004148e7c23 */ /* 0x100fe20008010843 */
[--C-:B------:R-:W-:Y:S03]  /*11d90*/  FFMA.FTZ R143, R22, UR4, -R67.reuse ;  /* 0x00000004168f7c23 */ /* 0x100fe60008010843 */
[----:B------:R2:W-:Y:S01]  /*11da0*/  MUFU.EX2 R30, R146 ;  /* 0x00000092001e7308 */ /* 0x0005e20000000800 */
[----:B------:R-:W-:Y:S01]  /*11db0*/  FSEL R14, R14, RZ, P0 ;  /* 0x000000ff0e0e7208 */ /* 0x000fe20000000000 */
[--C-:B------:R-:W-:Y:S01]  /*11dc0*/  FFMA.FTZ R147, R4, UR4, -R67.reuse ;  /* 0x0000000404937c23 */ /* 0x100fe20008010843 */
[--C-:B------:R-:W-:Y:S01]  /*11dd0*/  FFMA.FTZ R150, R6, UR4, -R67.reuse ;  /* 0x0000000406967c23 */ /* 0x100fe20008010843 */
[--C-:B------:R-:W-:Y:S01]  /*11de0*/  FFMA.FTZ R135, R28, UR4, -R67.reuse ;  /* 0x000000041c877c23 */ /* 0x100fe20008010843 */
[--C-:B------:R-:W-:Y:S01]  /*11df0*/  FFMA.FTZ R75, R38, UR4, -R67.reuse ;  /* 0x00000004264b7c23 */ /* 0x100fe20008010843 */
[--C-:B------:R-:W-:Y:S01]  /*11e00*/  FFMA.FTZ R22, R7, UR4, -R14.reuse ;  /* 0x0000000407167c23 */ /* 0x100fe2000801080e */
[--C-:B------:R-:W-:Y:S03]  /*11e10*/  FFMA.FTZ R28, R11, UR4, -R14.reuse ;  /* 0x000000040b1c7c23 */ /* 0x100fe6000801080e */
[----:B------:R3:W-:Y:S01]  /*11e20*/  MUFU.EX2 R157, R150 ;  /* 0x00000096009d7308 */ /* 0x0007e20000000800 */
[--C-:B-1----:R-:W-:Y:S01]  /*11e30*/  FFMA.FTZ R145, R19, UR4, -R14.reuse ;  /* 0x0000000413917c23 */ /* 0x102fe2000801080e */
[--C-:B------:R-:W-:Y:S01]  /*11e40*/  FFMA.FTZ R38, R62, UR4, -R67.reuse ;  /* 0x000000043e267c23 */ /* 0x100fe20008010843 */
[--C-:B------:R-:W-:Y:S01]  /*11e50*/  FFMA.FTZ R62, R29, UR4, -R14.reuse ;  /* 0x000000041d3e7c23 */ /* 0x100fe2000801080e */
[--C-:B------:R-:W-:Y:S01]  /*11e60*/  FFMA.FTZ R159, R5, UR4, -R14.reuse ;  /* 0x00000004059f7c23 */ /* 0x100fe2000801080e */
[--C-:B------:R-:W-:Y:S01]  /*11e70*/  FFMA.FTZ R153, R9, UR4, -R14.reuse ;  /* 0x0000000409997c23 */ /* 0x100fe2000801080e */
[--C-:B------:R-:W-:Y:S01]  /*11e80*/  FFMA.FTZ R71, R36, UR4, -R67.reuse ;  /* 0x0000000424477c23 */ /* 0x100fe20008010843 */
[--C-:B------:R-:W-:Y:S03]  /*11e90*/  FFMA.FTZ R36, R60, UR4, -R67.reuse ;  /* 0x000000043c247c23 */ /* 0x100fe60008010843 */
[----:B------:R-:W-:Y:S01]  /*11ea0*/  MUFU.EX2 R22, R22 ;  /* 0x0000001600167308 */ /* 0x000fe20000000800 */
[--C-:B--2---:R-:W-:Y:S01]  /*11eb0*/  FFMA.FTZ R146, R21, UR4, -R14.reuse ;  /* 0x0000000415927c23 */ /* 0x104fe2000801080e */
[----:B------:R-:W-:Y:S01]  /*11ec0*/  FFMA.FTZ R60, R33, UR4, -R14 ;  /* 0x00000004213c7c23 */ /* 0x000fe2000801080e */
[--C-:B------:R-:W-:Y:S01]  /*11ed0*/  FFMA.FTZ R40, R40, UR4, -R67.reuse ;  /* 0x0000000428287c23 */ /* 0x100fe20008010843 */
[----:B------:R-:W-:Y:S01]  /*11ee0*/  FADD.FTZ R18, -R65, R94 ;  /* 0x0000005e41127221 */ /* 0x000fe20000010100 */
[--C-:B------:R-:W-:Y:S01]  /*11ef0*/  FFMA.FTZ R0, R0, UR4, -R14.reuse ;  /* 0x0000000400007c23 */ /* 0x100fe2000801080e */
[--C-:B------:R-:W-:Y:S01]  /*11f00*/  FFMA.FTZ R2, R2, UR4, -R67.reuse ;  /* 0x0000000402027c23 */ /* 0x100fe20008010843 */
[----:B------:R-:W-:Y:S03]  /*11f10*/  FFMA.FTZ R42, R42, UR4, -R67 ;  /* 0x000000042a2a7c23 */ /* 0x000fe60008010843 */
[----:B------:R-:W1:Y:S01]  /*11f20*/  MUFU.EX2 R159, R159 ;  /* 0x0000009f009f7308 */ /* 0x000e620000000800 */
[----:B------:R-:W-:Y:S01]  /*11f30*/  FMUL.FTZ R16, R18, UR4 ;  /* 0x0000000412107c20 */ /* 0x000fe20008410000 */
[----:B------:R-:W-:Y:S01]  /*11f40*/  FADD.FTZ R18, -R66, R95 ;  /* 0x0000005f42127221 */ /* 0x000fe20000010100 */
[--C-:B------:R-:W-:Y:S01]  /*11f50*/  FFMA.FTZ R95, R37, UR4, -R14.reuse ;  /* 0x00000004255f7c23 */ /* 0x100fe2000801080e */
[--C-:B---3--:R-:W-:Y:S01]  /*11f60*/  FFMA.FTZ R150, R13, UR4, -R14.reuse ;  /* 0x000000040d967c23 */ /* 0x108fe2000801080e */
[--C-:B------:R-:W-:Y:S01]  /*11f70*/  FFMA.FTZ R44, R44, UR4, -R67.reuse ;  /* 0x000000042c2c7c23 */ /* 0x100fe20008010843 */
[----:B------:R-:W-:Y:S01]  /*11f80*/  FMUL.FTZ R20, R18, UR4 ;  /* 0x0000000412147c20 */ /* 0x000fe20008410000 */
        /* <DEDUP_REMOVED lines=13> */
[----:B------:R-:W-:Y:S01]  /*12060*/  FFMA.FTZ R67, R64, UR4, -R67 ;  /* 0x0000000440437c23 */ /* 0x000fe20008010843 */
[--C-:B------:R-:W-:Y:S01]  /*12070*/  FFMA.FTZ R64, R47, UR4, -R14.reuse ;  /* 0x000000042f407c23 */ /* 0x100fe2000801080e */
[----:B------:R-:W-:Y:S01]  /*12080*/  FFMA.FTZ R45, R57, UR4, -R14 ;  /* 0x00000004392d7c23 */ /* 0x000fe2000801080e */
[----:B------:R-:W-:Y:S03]  /*12090*/  ISETP.GT.AND P0, PT, R92, 0x1, PT ;  /* 0x000000015c00780c */ /* 0x000fe60003f04270 */
        /* <DEDUP_REMOVED lines=10> */
[----:B---3--:R-:W-:Y:S01]  /*12140*/  FFMA.FTZ R16, R89, R16, R0 ;  /* 0x0000001059107223 */ /* 0x008fe20000010000 */
[--C-:B------:R-:W-:Y:S01]  /*12150*/  FFMA.FTZ R89, R3, UR4, -R14.reuse ;  /* 0x0000000403597c23 */ /* 0x100fe2000801080e */
[----:B------:R-:W-:Y:S01]  /*12160*/  FFMA.FTZ R47, R61, UR4, -R14 ;  /* 0x000000043d2f7c23 */ /* 0x000fe2000801080e */
[----:B------:R-:W-:Y:S05]  /*12170*/  MOV R92, R70 ;  /* 0x00000046005c7202 */ /* 0x000fea0000000f00 */
        /* <DEDUP_REMOVED lines=9> */
[----:B------:R-:W-:Y:S01]  /*12210*/  FMUL.FTZ R99, R18, R99 ;  /* 0x0000006312637220 */ /* 0x000fe20000410000 */
[----:B--2---:R-:W-:Y:S08]  /*12220*/  FFMA.FTZ R18, R91, R18, R2 ;  /* 0x000000125b127223 */ /* 0x004ff00000010002 */
[----:B------:R-:W2:Y:S01]  /*12230*/  MUFU.EX2 R91, R147 ;  /* 0x00000093005b7308 */ /* 0x000ea20000000800 */
[----:B---3--:R-:W-:Y:S09]  /*12240*/  F2FP.BF16.F32.PACK_AB R139, R20, R157 ;  /* 0x0000009d148b723e */ /* 0x008ff200000010ff */
[----:B------:R-:W-:Y:S01]  /*12250*/  MUFU.EX2 R153, R153 ;  /* 0x0000009900997308 */ /* 0x000fe20000000800 */
[C---:B-1----:R-:W-:Y:S01]  /*12260*/  FADD.FTZ R16, R89.reuse, R16 ;  /* 0x0000001059107221 */ /* 0x042fe20000010000 */
[----:B------:R-:W-:Y:S01]  /*12270*/  F2FP.BF16.F32.PACK_AB R136, R89, R0 ;  /* 0x000000005988723e */ /* 0x000fe200000010ff */
[----:B------:R-:W-:Y:S02]  /*12280*/  FFMA.FTZ R89, R31, UR4, -R14 ;  /* 0x000000041f597c23 */ /* 0x000fe4000801080e */
[----:B------:R-:W-:Y:S05]  /*12290*/  FADD.FTZ R159, R159, R16 ;  /* 0x000000109f9f7221 */ /* 0x000fea0000010000 */
[----:B------:R-:W1:Y:S01]  /*122a0*/  MUFU.EX2 R28, R28 ;  /* 0x0000001c001c7308 */ /* 0x000e620000000800 */
[C---:B--2---:R-:W-:Y:S01]  /*122b0*/  FADD.FTZ R18, R91.reuse, R18 ;  /* 0x000000125b127221 */ /* 0x044fe20000010000 */
[----:B------:R-:W-:Y:S01]  /*122c0*/  FADD.FTZ R24, R22, R159 ;  /* 0x0000009f16187221 */ /* 0x000fe20000010000 */
[----:B------:R-:W-:Y:S01]  /*122d0*/  F2FP.BF16.F32.PACK_AB R137, R91, R2 ;  /* 0x000000025b89723e */ /* 0x000fe200000010ff */
[----:B------:R-:W-:Y:S01]  /*122e0*/  FFMA.FTZ R147, R15, UR4, -R14 ;  /* 0x000000040f937c23 */ /* 0x000fe2000801080e */
[----:B------:R-:W-:Y:S01]  /*122f0*/  FADD.FTZ R157, R157, R18 ;  /* 0x000000129d9d7221 */ /* 0x000fe20000010000 */
[--C-:B------:R-:W-:Y:S01]  /*12300*/  FFMA.FTZ R15, R17, UR4, -R14.reuse ;  /* 0x00000004110f7c23 */ /* 0x100fe2000801080e */
[--C-:B------:R-:W-:Y:S03]  /*12310*/  FFMA.FTZ R91, R27, UR4, -R14.reuse ;  /* 0x000000041b5b7c23 */ /* 0x100fe6000801080e */
[----:B------:R-:W-:Y:S01]  /*12320*/  MUFU.EX2 R150, R150 ;  /* 0x0000009600967308 */ /* 0x000fe20000000800 */
[----:B------:R-:W-:Y:S01]  /*12330*/  LDSM.16.MT88.4 R16, [R127+0x3400] ;  /* 0x003400007f10783b */ /* 0x000fe20000004200 */
[C---:B------:R-:W-:Y:S05]  /*12340*/  HMMA.16816.F32.BF16 R108, R136.reuse, R128, R108 ;  /* 0x00000080886c723c */ /* 0x040fea000004186c */
[----:B------:R-:W-:Y:S03]  /*12350*/  FADD.FTZ R26, R20, R157 ;  /* 0x0000009d141a7221 */ /* 0x000fe60000010000 */
[----:B------:R-:W-:Y:S01]  /*12360*/  MUFU.EX2 R147, R147 ;  /* 0x0000009300937308 */ /* 0x000fe20000000800 */
[C---:B------:R-:W-:Y:S01]  /*12370*/  HMMA.16816.F32.BF16 R104, R136.reuse, R130, R104 ;  /* 0x000000828868723c */ /* 0x040fe20000041868 */
[----:B------:R-:W2:Y:S08]  /*12380*/  LDSM.16.MT88.4 R128, [R127+0x3000] ;  /* 0x003000007f80783b */ /* 0x000eb00000004200 */
[----:B------:R-:W-:Y:S10]  /*12390*/  MUFU.EX2 R151, R148 ;  /* 0x0000009400977308 */ /* 0x000ff40000000800 */
[----:B------:R-:W3:Y:S10]  /*123a0*/  MUFU.EX2 R34, R149 ;  /* 0x0000009500227308 */ /* 0x000ef40000000800 */
[----:B------:R4:W-:Y:S10]  /*123b0*/  MUFU.EX2 R148, R15 ;  /* 0x0000000f00947308 */ /* 0x0009f40000000800 */
[----:B------:R-:W5:Y:S10]  /*123c0*/  MUFU.EX2 R145, R145 ;  /* 0x0000009100917308 */ /* 0x000f740000000800 */
[----:B------:R-:W-:Y:S01]  /*123d0*/  MUFU.EX2 R146, R146 ;  /* 0x0000009200927308 */ /* 0x000fe20000000800 */
[----:B----4-:R-:W-:Y:S01]  /*123e0*/  FFMA.FTZ R15, R35, UR4, -R14 ;  /* 0x00000004230f7c23 */ /* 0x010fe2000801080e */
[C---:B--2---:R-:W-:Y:S08]  /*123f0*/  HMMA.16816.F32.BF16 R100, R136.reuse, R128, R100 ;  /* 0x000000808864723c */ /* 0x044ff00000041864 */
[----:B------:R-:W-:Y:S01]  /*12400*/  MUFU.EX2 R152, R141 ;  /* 0x0000008d00987308 */ /* 0x000fe20000000800 */
[----:B------:R-:W-:Y:S01]  /*12410*/  HMMA.16816.F32.BF16 R96, R136, R130, R96 ;  /* 0x000000828860723c */ /* 0x000fe20000041860 */
[----:B------:R-:W2:Y:S08]  /*12420*/  LDSM.16.MT88.4 R128, [R124+0x3400] ;  /* 0x003400007c80783b */ /* 0x000eb00000004200 */
[----:B------:R-:W-:Y:S02]  /*12430*/  MUFU.EX2 R143, R143 ;  /* 0x0000008f008f7308 */ /* 0x000fe40000000800 */
[----:B-1----:R-:W-:Y:S02]  /*12440*/  F2FP.BF16.F32.PACK_AB R136, R28, R153 ;  /* 0x000000991c88723e */ /* 0x002fe400000010ff */
[----:B------:R-:W-:Y:S01]  /*12450*/  F2FP.BF16.F32.PACK_AB R137, R30, R155 ;  /* 0x0000009b1e89723e */ /* 0x000fe200000010ff */
[----:B------:R-:W-:Y:S01]  /*12460*/  FADD.FTZ R153, R153, R24 ;  /* 0x0000001899997221 */ /* 0x000fe20000010000 */
[----:B---3--:R-:W-:Y:S01]  /*12470*/  F2FP.BF16.F32.PACK_AB R139, R34, R151 ;  /* 0x00000097228b723e */ /* 0x008fe200000010ff */
[----:B------:R-:W-:Y:S03]  /*12480*/  FADD.FTZ R155, R155, R26 ;  /* 0x0000001a9b9b7221 */ /* 0x000fe60000010000 */
[----:B------:R-:W1:Y:S01]  /*12490*/  MUFU.EX2 R144, R144 ;  /* 0x0000009000907308 */ /* 0x000e620000000800 */
[----:B-----5:R-:W-:Y:S01]  /*124a0*/  F2FP.BF16.F32.PACK_AB R24, R145, R148 ;  /* 0x000000949118723e */ /* 0x020fe200000010ff */
[----:B------:R-:W-:Y:S01]  /*124b0*/  FADD.FTZ R153, R28, R153 ;  /* 0x000000991c997221 */ /* 0x000fe20000010000 */
[C---:B------:R-:W-:Y:S03]  /*124c0*/  F2FP.BF16.F32.PACK_AB R138, R147.reuse, R150 ;  /* 0x00000096938a723e */ /* 0x040fe600000010ff */
[----:B------:R-:W-:Y:S04]  /*124d0*/  FADD.FTZ R154, R150, R153 ;  /* 0x00000099969a7221 */ /* 0x000fe80000010000 */
[----:B------:R-:W-:Y:S01]  /*124e0*/  MUFU.EX2 R91, R91 ;  /* 0x0000005b005b7308 */ /* 0x000fe20000000800 */
[C---:B------:R-:W-:Y:S03]  /*124f0*/  HMMA.16816.F32.BF16 R100, R136.reuse, R16, R100 ;  /* 0x000000108864723c */ /* 0x040fe60000041864 */
[----:B------:R-:W-:Y:S06]  /*12500*/  FADD.FTZ R147, R147, R154 ;  /* 0x0000009a93937221 */ /* 0x000fec0000010000 */
[----:B------:R-:W-:Y:S01]  /*12510*/  MUFU.EX2 R62, R62 ;  /* 0x0000003e003e7308 */ /* 0x000fe20000000800 */
[C---:B------:R-:W-:Y:S01]  /*12520*/  HMMA.16816.F32.BF16 R96, R136.reuse, R18, R96 ;  /* 0x000000128860723c */ /* 0x040fe20000041860 */
[----:B------:R-:W3:Y:S02]  /*12530*/  LDSM.16.MT88.4 R16, [R124+0x3800] ;  /* 0x003800007c10783b */ /* 0x000ee40000004200 */
[----:B-1----:R-:W-:Y:S01]  /*12540*/  F2FP.BF16.F32.PACK_AB R27, R144, R143 ;  /* 0x0000008f901b723e */ /* 0x002fe200000010ff */
[----:B------:R-:W-:Y:S05]  /*12550*/  FADD.FTZ R148, R148, R147 ;  /* 0x0000009394947221 */ /* 0x000fea0000010000 */
[----:B------:R-:W-:Y:S01]  /*12560*/  MUFU.EX2 R89, R89 ;  /* 0x0000005900597308 */ /* 0x000fe20000000800 */
[C---:B--2---:R-:W-:Y:S03]  /*12570*/  HMMA.16816.F32.BF16 R108, R136.reuse, R128, R108 ;  /* 0x00000080886c723c */ /* 0x044fe6000004186c */
[----:B------:R-:W-:Y:S06]  /*12580*/  FADD.FTZ R145, R145, R148 ;  /* 0x0000009491917221 */ /* 0x000fec0000010000 */
[----:B------:R-:W-:Y:S02]  /*12590*/  MUFU.EX2 R135, R135 ;  /* 0x0000008700877308 */ /* 0x000fe40000000800 */
[--C-:B------:R-:W-:Y:S01]  /*125a0*/  FFMA.FTZ R129, R23, UR4, -R14.reuse ;  /* 0x0000000417817c23 */ /* 0x100fe2000801080e */
[----:B------:R-:W-:Y:S01]  /*125b0*/  HMMA.16816.F32.BF16 R104, R136, R130, R104 ;  /* 0x000000828868723c */ /* 0x000fe20000041868 */
[----:B------:R-:W1:Y:S02]  /*125c0*/  LDSM.16.MT88.4 R20, [R127+0x3800] ;  /* 0x003800007f14783b */ /* 0x000e640000004200 */
[--C-:B------:R-:W-:Y:S01]  /*125d0*/  FFMA.FTZ R128, R39, UR4, -R14.reuse ;  /* 0x0000000427807c23 */ /* 0x100fe2000801080e */
[--C-:B------:R-:W-:Y:S01]  /*125e0*/  FFMA.FTZ R39, R43, UR4, -R14.reuse ;  /* 0x000000042b277c23 */ /* 0x100fe2000801080e */
[--C-:B------:R-:W-:Y:S02]  /*125f0*/  FFMA.FTZ R43, R49, UR4, -R14.reuse ;  /* 0x00000004312b7c23 */ /* 0x100fe4000801080e */
[----:B------:R-:W2:Y:S01]  /*12600*/  MUFU.EX2 R129, R129 ;  /* 0x0000008100817308 */ /* 0x000ea20000000800 */
[--C-:B------:R-:W-:Y:S03]  /*12610*/  FFMA.FTZ R130, R25, UR4, -R14.reuse ;  /* 0x0000000419827c23 */ /* 0x100fe6000801080e */
[--C-:B------:R-:W-:Y:S01]  /*12620*/  FFMA.FTZ R136, R51, UR4, -R14.reuse ;  /* 0x0000000433887c23 */ /* 0x100fe2000801080e */
[----:B------:R-:W-:Y:S05]  /*12630*/  FFMA.FTZ R138, R55, UR4, -R14 ;  /* 0x00000004378a7c23 */ /* 0x000fea000801080e */
[----:B------:R-:W4:Y:S10]  /*12640*/  MUFU.EX2 R131, R142 ;  /* 0x0000008e00837308 */ /* 0x000f340000000800 */
[----:B------:R-:W-:Y:S01]  /*12650*/  MUFU.EX2 R130, R130 ;  /* 0x0000008200827308 */ /* 0x000fe20000000800 */
[C---:B--2---:R-:W-:Y:S01]  /*12660*/  F2FP.BF16.F32.PACK_AB R26, R129.reuse, R146 ;  /* 0x00000092811a723e */ /* 0x044fe200000010ff */
[----:B------:R-:W-:Y:S04]  /*12670*/  FADD.FTZ R146, R146, R145 ;  /* 0x0000009192927221 */ /* 0x000fe80000010000 */
[----:B------:R-:W-:Y:S04]  /*12680*/  FADD.FTZ R129, R129, R146 ;  /* 0x0000009281817221 */ /* 0x000fe80000010000 */
[----:B------:R2:W5:Y:S01]  /*12690*/  MUFU.EX2 R142, R134 ;  /* 0x00000086008e7308 */ /* 0x0005620000000800 */
[----:B----4-:R-:W-:Y:S09]  /*126a0*/  F2FP.BF16.F32.PACK_AB R25, R131, R152 ;  /* 0x000000988319723e */ /* 0x010ff200000010ff */
[----:B------:R-:W-:Y:S01]  /*126b0*/  MUFU.EX2 R140, R140 ;  /* 0x0000008c008c7308 */ /* 0x000fe20000000800 */
[C---:B---3--:R-:W-:Y:S06]  /*126c0*/  HMMA.16816.F32.BF16 R108, R24.reuse, R16, R108 ;  /* 0x00000010186c723c */ /* 0x048fec000004186c */
[C---:B------:R-:W-:Y:S03]  /*126d0*/  HMMA.16816.F32.BF16 R104, R24.reuse, R18, R104 ;  /* 0x000000121868723c */ /* 0x040fe60000041868 */
[----:B------:R-:W3:Y:S01]  /*126e0*/  MUFU.EX2 R49, R32 ;  /* 0x0000002000317308 */ /* 0x000ee20000000800 */
[----:B------:R-:W4:Y:S01]  /*126f0*/  LDSM.16.MT88.4 R16, [R124+0x3c00] ;  /* 0x003c00007c10783b */ /* 0x000f220000004200 */
[--C-:B--2---:R-:W-:Y:S01]  /*12700*/  FFMA.FTZ R134, R59, UR4, -R14.reuse ;  /* 0x000000043b867c23 */ /* 0x104fe2000801080e */
[C---:B-1----:R-:W-:Y:S07]  /*12710*/  HMMA.16816.F32.BF16 R100, R24.reuse, R20, R100 ;  /* 0x000000141864723c */ /* 0x042fee0000041864 */
[----:B------:R-:W-:Y:S01]  /*12720*/  MUFU.EX2 R60, R60 ;  /* 0x0000003c003c7308 */ /* 0x000fe20000000800 */
[----:B------:R-:W-:Y:S01]  /*12730*/  FFMA.FTZ R14, R63, UR4, -R14 ;  /* 0x000000043f0e7c23 */ /* 0x000fe2000801080e */
[----:B------:R-:W-:Y:S01]  /*12740*/  HMMA.16816.F32.BF16 R96, R24, R22, R96 ;  /* 0x000000161860723c */ /* 0x000fe20000041860 */
[----:B------:R-:W-:Y:S07]  /*12750*/  LDSM.16.MT88.4 R24, [R124+0x4000] ;  /* 0x004000007c18783b */ /* 0x000fee0000004200 */
[----:B------:R-:W1:Y:S03]  /*12760*/  MUFU.EX2 R15, R15 ;  /* 0x0000000f000f7308 */ /* 0x000e660000000800 */
[----:B------:R-:W-:Y:S01]  /*12770*/  FADD.FTZ R20, R30, R155 ;  /* 0x0000009b1e147221 */ /* 0x000fe20000010000 */
[----:B------:R-:W-:Y:S01]  /*12780*/  F2FP.BF16.F32.PACK_AB R22, R89, R62 ;  /* 0x0000003e5916723e */ /* 0x000fe200000010ff */
[----:B------:R-:W2:Y:S01]  /*12790*/  LDSM.16.MT88.4 R28, [R127+0x3c00] ;  /* 0x003c00007f1c783b */ /* 0x000ea20000004200 */
[----:B-----5:R-:W-:Y:S01]  /*127a0*/  F2FP.BF16.F32.PACK_AB R21, R135, R142 ;  /* 0x0000008e8715723e */ /* 0x020fe200000010ff */
[----:B------:R-:W-:Y:S03]  /*127b0*/  FADD.FTZ R151, R151, R20 ;  /* 0x0000001497977221 */ /* 0x000fe60000010000 */
[----:B------:R-:W-:Y:S01]  /*127c0*/  MUFU.EX2 R95, R95 ;  /* 0x0000005f005f7308 */ /* 0x000fe20000000800 */
[----:B------:R-:W-:Y:S01]  /*127d0*/  F2FP.BF16.F32.PACK_AB R20, R91, R130 ;  /* 0x000000825b14723e */ /* 0x000fe200000010ff */
[----:B------:R-:W-:Y:S01]  /*127e0*/  FADD.FTZ R130, R130, R129 ;  /* 0x0000008182827221 */ /* 0x000fe20000010000 */
[----:B------:R-:W-:Y:S01]  /*127f0*/  FADD.FTZ R151, R34, R151 ;  /* 0x0000009722977221 */ /* 0x000fe20000010000 */
[----:B---3--:R-:W-:Y:S01]  /*12800*/  F2FP.BF16.F32.PACK_AB R23, R49, R140 ;  /* 0x0000008c3117723e */ /* 0x008fe200000010ff */
[----:B------:R-:W-:Y:S01]  /*12810*/  LDSM.16.MT88.4 R32, [R124+0x4400] ;  /* 0x004400007c20783b */ /* 0x000fe20000004200 */
[----:B------:R-:W-:Y:S01]  /*12820*/  FADD.FTZ R91, R91, R130 ;  /* 0x000000825b5b7221 */ /* 0x000fe20000010000 */
[----:B------:R-:W-:Y:S03]  /*12830*/  FADD.FTZ R152, R152, R151 ;  /* 0x0000009798987221 */ /* 0x000fe60000010000 */
[----:B------:R-:W3:Y:S01]  /*12840*/  MUFU.EX2 R128, R128 ;  /* 0x0000008000807308 */ /* 0x000ee20000000800 */
[----:B------:R-:W-:Y:S01]  /*12850*/  FADD.FTZ R62, R62, R91 ;  /* 0x0000005b3e3e7221 */ /* 0x000fe20000010000 */
[----:B------:R-:W-:Y:S03]  /*12860*/  FADD.FTZ R152, R131, R152 ;  /* 0x0000009883987221 */ /* 0x000fe60000010000 */
[----:B------:R-:W-:Y:S01]  /*12870*/  FADD.FTZ R89, R89, R62 ;  /* 0x0000003e59597221 */ /* 0x000fe20000010000 */
[----:B------:R-:W-:Y:S04]  /*12880*/  FADD.FTZ R143, R143, R152 ;  /* 0x000000988f8f7221 */ /* 0x000fe80000010000 */
[----:B------:R-:W-:Y:S01]  /*12890*/  MUFU.EX2 R150, R69 ;  /* 0x0000004500967308 */ /* 0x000fe20000000800 */
[C---:B----4-:R-:W-:Y:S05]  /*128a0*/  HMMA.16816.F32.BF16 R108, R20.reuse, R16, R108 ;  /* 0x00000010146c723c */ /* 0x050fea000004186c */
[----:B------:R-:W-:Y:S01]  /*128b0*/  FADD.FTZ R143, R144, R143 ;  /* 0x0000008f908f7221 */ /* 0x000fe20000010000 */
[C---:B------:R-:W-:Y:S03]  /*128c0*/  HMMA.16816.F32.BF16 R104, R20.reuse, R18, R104 ;  /* 0x000000121468723c */ /* 0x040fe60000041868 */
[----:B------:R-:W4:Y:S01]  /*128d0*/  MUFU.EX2 R71, R71 ;  /* 0x0000004700477308 */ /* 0x000f220000000800 */
[----:B------:R-:W5:Y:S01]  /*128e0*/  LDSM.16.MT88.4 R16, [R127+0x4000] ;  /* 0x004000007f10783b */ /* 0x000f620000004200 */
[----:B------:R-:W-:Y:S08]  /*128f0*/  FADD.FTZ R142, R142, R143 ;  /* 0x0000008f8e8e7221 */ /* 0x000ff00000010000 */
[----:B------:R-:W-:Y:S01]  /*12900*/  MUFU.EX2 R75, R75 ;  /* 0x0000004b004b7308 */ /* 0x000fe20000000800 */
[----:B------:R-:W-:Y:S01]  /*12910*/  FADD.FTZ R135, R135, R142 ;  /* 0x0000008e87877221 */ /* 0x000fe20000010000 */
[C---:B--2---:R-:W-:Y:S03]  /*12920*/  HMMA.16816.F32.BF16 R100, R20.reuse, R28, R100 ;  /* 0x0000001c1464723c */ /* 0x044fe60000041864 */
[----:B------:R-:W-:Y:S05]  /*12930*/  FADD.FTZ R140, R140, R135 ;  /* 0x000000878c8c7221 */ /* 0x000fea0000010000 */
[----:B------:R-:W2:Y:S01]  /*12940*/  MUFU.EX2 R40, R40 ;  /* 0x0000002800287308 */ /* 0x000ea20000000800 */
[----:B------:R-:W-:Y:S01]  /*12950*/  HMMA.16816.F32.BF16 R96, R20, R30, R96 ;  /* 0x0000001e1460723c */ /* 0x000fe20000041860 */
[----:B------:R-:W5:Y:S02]  /*12960*/  LDSM.16.MT88.4 R20, [R127+0x4400] ;  /* 0x004400007f14783b */ /* 0x000f640000004200 */
[----:B-1----:R-:W-:Y:S06]  /*12970*/  F2FP.BF16.F32.PACK_AB R28, R15, R60 ;  /* 0x0000003c0f1c723e */ /* 0x002fec00000010ff */
[----:B------:R-:W-:Y:S02]  /*12980*/  MUFU.EX2 R94, R94 ;  /* 0x0000005e005e7308 */ /* 0x000fe40000000800 */
[----:B---3--:R-:W-:Y:S01]  /*12990*/  F2FP.BF16.F32.PACK_AB R30, R128, R95 ;  /* 0x0000005f801e723e */ /* 0x008fe200000010ff */
[----:B------:R-:W-:Y:S01]  /*129a0*/  FADD.FTZ R49, R49, R140 ;  /* 0x0000008c31317221 */ /* 0x000fe20000010000 */
[C---:B----4-:R-:W-:Y:S03]  /*129b0*/  F2FP.BF16.F32.PACK_AB R29, R71.reuse, R150 ;  /* 0x00000096471d723e */ /* 0x050fe600000010ff */
[----:B------:R-:W-:Y:S03]  /*129c0*/  FADD.FTZ R150, R150, R49 ;  /* 0x0000003196967221 */ /* 0x000fe60000010000 */
[----:B------:R-:W1:Y:S01]  /*129d0*/  MUFU.EX2 R39, R39 ;  /* 0x0000002700277308 */ /* 0x000e620000000800 */
[C---:B--2---:R-:W-:Y:S01]  /*129e0*/  F2FP.BF16.F32.PACK_AB R31, R40.reuse, R75 ;  /* 0x0000004b281f723e */ /* 0x044fe200000010ff */
[----:B------:R-:W-:Y:S04]  /*129f0*/  FADD.FTZ R150, R71, R150 ;  /* 0x0000009647967221 */ /* 0x000fe80000010000 */
[----:B------:R-:W-:Y:S04]  /*12a00*/  FADD.FTZ R75, R75, R150 ;  /* 0x000000964b4b7221 */ /* 0x000fe80000010000 */
[----:B------:R-:W-:Y:S01]  /*12a10*/  MUFU.EX2 R37, R37 ;  /* 0x0000002500257308 */ /* 0x000fe20000000800 */
[C---:B------:R-:W-:Y:S05]  /*12a20*/  HMMA.16816.F32.BF16 R108, R28.reuse, R24, R108 ;  /* 0x000000181c6c723c */ /* 0x040fea000004186c */
[----:B------:R-:W-:Y:S01]  /*12a30*/  FADD.FTZ R75, R40, R75 ;  /* 0x0000004b284b7221 */ /* 0x000fe20000010000 */
[C---:B------:R-:W-:Y:S03]  /*12a40*/  HMMA.16816.F32.BF16 R104, R28.reuse, R26, R104 ;  /* 0x0000001a1c68723c */ /* 0x040fe60000041868 */
[----:B------:R-:W2:Y:S02]  /*12a50*/  MUFU.EX2 R64, R64 ;  /* 0x0000004000407308 */ /* 0x000ea40000000800 */
[----:B-1----:R-:W-:Y:S01]  /*12a60*/  F2FP.BF16.F32.PACK_AB R24, R39, R94 ;  /* 0x0000005e2718723e */ /* 0x002fe200000010ff */
[C---:B-----5:R-:W-:Y:S07]  /*12a70*/  HMMA.16816.F32.BF16 R100, R28.reuse, R16, R100 ;  /* 0x000000101c64723c */ /* 0x060fee0000041864 */
[----:B------:R-:W-:Y:S01]  /*12a80*/  MUFU.EX2 R42, R42 ;  /* 0x0000002a002a7308 */ /* 0x000fe20000000800 */
[----:B------:R-:W-:Y:S01]  /*12a90*/  HMMA.16816.F32.BF16 R96, R28, R18, R96 ;  /* 0x000000121c60723c */ /* 0x000fe20000041860 */
[----:B------:R-:W1:Y:S08]  /*12aa0*/  LDSM.16.MT88.4 R16, [R124+0x4800] ;  /* 0x004800007c10783b */ /* 0x000e700000004200 */
[----:B------:R-:W3:Y:S02]  /*12ab0*/  MUFU.EX2 R51, R44 ;  /* 0x0000002c00337308 */ /* 0x000ee40000000800 */
[----:B--2---:R-:W-:Y:S01]  /*12ac0*/  F2FP.BF16.F32.PACK_AB R26, R64, R37 ;  /* 0x00000025401a723e */ /* 0x004fe200000010ff */
[----:B------:R-:W2:Y:S07]  /*12ad0*/  LDSM.16.MT88.4 R28, [R127+0x4800] ;  /* 0x004800007f1c783b */ /* 0x000eae0000004200 */
        /* <DEDUP_REMOVED lines=14> */
[----:B------:R-:W5:Y:S02]  /*12bc0*/  LDSM.16.MT88.4 R20, [R124+0x4c00] ;  /* 0x004c00007c14783b */ /* 0x000f640000004200 */
[C---:B------:R-:W-:Y:S07]  /*12bd0*/  HMMA.16816.F32.BF16 R108, R24.reuse, R32, R108 ;  /* 0x00000020186c723c */ /* 0x040fee000004186c */
[----:B------:R-:W-:Y:S01]  /*12be0*/  MUFU.EX2 R50, R50 ;  /* 0x0000003200327308 */ /* 0x000fe20000000800 */
[----:B------:R-:W-:Y:S09]  /*12bf0*/  HMMA.16816.F32.BF16 R104, R24, R34, R104 ;  /* 0x000000221868723c */ /* 0x000ff20000041868 */
[----:B------:R-:W1:Y:S02]  /*12c00*/  MUFU.EX2 R55, R52 ;  /* 0x0000003400377308 */ /* 0x000e640000000800 */
[----:B------:R-:W-:Y:S01]  /*12c10*/  FADD.FTZ R32, R60, R89 ;  /* 0x000000593c207221 */ /* 0x000fe20000010000 */
[----:B---3--:R-:W-:Y:S02]  /*12c20*/  F2FP.BF16.F32.PACK_AB R24, R136, R43 ;  /* 0x0000002b8818723e */ /* 0x008fe400000010ff */
[----:B----4-:R-:W-:Y:S01]  /*12c30*/  F2FP.BF16.F32.PACK_AB R26, R138, R41 ;  /* 0x000000298a1a723e */ /* 0x010fe200000010ff */
[----:B------:R-:W-:Y:S04]  /*12c40*/  FADD.FTZ R32, R15, R32 ;  /* 0x000000200f207221 */ /* 0x000fe80000010000 */
[----:B------:R-:W-:Y:S01]  /*12c50*/  MUFU.EX2 R54, R54 ;  /* 0x0000003600367308 */ /* 0x000fe20000000800 */
[----:B------:R-:W-:Y:S01]  /*12c60*/  FADD.FTZ R15, R95, R32 ;  /* 0x000000205f0f7221 */ /* 0x000fe20000010000 */
[----:B------:R-:W-:Y:S03]  /*12c70*/  MOV R95, R66 ;  /* 0x00000042005f7202 */ /* 0x000fe60000000f00 */
[----:B------:R-:W-:Y:S05]  /*12c80*/  FADD.FTZ R15, R128, R15 ;  /* 0x0000000f800f7221 */ /* 0x000fea0000010000 */
[----:B------:R-:W3:Y:S01]  /*12c90*/  MUFU.EX2 R33, R56 ;  /* 0x0000003800217308 */ /* 0x000ee20000000800 */
[C---:B-1----:R-:W-:Y:S01]  /*12ca0*/  F2FP.BF16.F32.PACK_AB R25, R55.reuse, R50 ;  /* 0x000000323719723e */ /* 0x042fe200000010ff */
[----:B------:R-:W-:Y:S04]  /*12cb0*/  FADD.FTZ R50, R50, R53 ;  /* 0x0000003532327221 */ /* 0x000fe80000010000 */
[----:B------:R-:W-:Y:S04]  /*12cc0*/  FADD.FTZ R55, R55, R50 ;  /* 0x0000003237377221 */ /* 0x000fe80000010000 */
[----:B------:R-:W-:Y:S10]  /*12cd0*/  MUFU.EX2 R45, R45 ;  /* 0x0000002d002d7308 */ /* 0x000ff40000000800 */
[----:B------:R-:W1:Y:S01]  /*12ce0*/  MUFU.EX2 R134, R134 ;  /* 0x0000008600867308 */ /* 0x000e620000000800 */
[C---:B---3--:R-:W-:Y:S01]  /*12cf0*/  F2FP.BF16.F32.PACK_AB R27, R33.reuse, R54 ;  /* 0x00000036211b723e */ /* 0x048fe200000010ff */
[----:B------:R-:W-:Y:S04]  /*12d00*/  FADD.FTZ R54, R54, R55 ;  /* 0x0000003736367221 */ /* 0x000fe80000010000 */
[----:B------:R-:W-:Y:S04]  /*12d10*/  FADD.FTZ R33, R33, R54 ;  /* 0x0000003621217221 */ /* 0x000fe80000010000 */
[----:B------:R-:W-:Y:S01]  /*12d20*/  MUFU.EX2 R47, R47 ;  /* 0x0000002f002f7308 */ /* 0x000fe20000000800 */
[C---:B------:R-:W-:Y:S06]  /*12d30*/  HMMA.16816.F32.BF16 R108, R24.reuse, R16, R108 ;  /* 0x00000010186c723c */ /* 0x040fec000004186c */
[C---:B------:R-:W-:Y:S03]  /*12d40*/  HMMA.16816.F32.BF16 R104, R24.reuse, R18, R104 ;  /* 0x000000121868723c */ /* 0x040fe60000041868 */
[----:B------:R-:W3:Y:S01]  /*12d50*/  MUFU.EX2 R14, R14 ;  /* 0x0000000e000e7308 */ /* 0x000ee20000000800 */
[----:B------:R-:W4:Y:S02]  /*12d60*/  LDSM.16.MT88.4 R16, [R127+0x4c00] ;  /* 0x004c00007f10783b */ /* 0x000f240000004200 */
[C---:B--2---:R-:W-:Y:S07]  /*12d70*/  HMMA.16816.F32.BF16 R100, R24.reuse, R28, R100 ;  /* 0x0000001c1864723c */ /* 0x044fee0000041864 */
[----:B------:R-:W-:Y:S01]  /*12d80*/  MUFU.EX2 R58, R58 ;  /* 0x0000003a003a7308 */ /* 0x000fe20000000800 */
[----:B------:R-:W-:Y:S09]  /*12d90*/  HMMA.16816.F32.BF16 R96, R24, R30, R96 ;  /* 0x0000001e1860723c */ /* 0x000ff20000041860 */
[----:B------:R-:W2:Y:S02]  /*12da0*/  MUFU.EX2 R35, R36 ;  /* 0x0000002400237308 */ /* 0x000ea40000000800 */
[----:B------:R-:W-:Y:S01]  /*12db0*/  FADD.FTZ R28, R94, R15 ;  /* 0x0000000f5e1c7221 */ /* 0x000fe20000010000 */
[----:B-1----:R-:W-:Y:S03]  /*12dc0*/  F2FP.BF16.F32.PACK_AB R24, R134, R45 ;  /* 0x0000002d8618723e */ /* 0x002fe600000010ff */
[----:B------:R-:W-:Y:S01]  /*12dd0*/  FADD.FTZ R28, R39, R28 ;  /* 0x0000001c271c7221 */ /* 0x000fe20000010000 */
[----:B---3--:R-:W-:Y:S03]  /*12de0*/  F2FP.BF16.F32.PACK_AB R26, R14, R47 ;  /* 0x0000002f0e1a723e */ /* 0x008fe600000010ff */
[----:B------:R-:W-:Y:S01]  /*12df0*/  MUFU.EX2 R38, R38 ;  /* 0x0000002600267308 */ /* 0x000fe20000000800 */
[----:B------:R-:W-:Y:S01]  /*12e00*/  MOV R94, R65 ;  /* 0x00000041005e7202 */ /* 0x000fe20000000f00 */
[----:B------:R-:W-:Y:S04]  /*12e10*/  FADD.FTZ R37, R37, R28 ;  /* 0x0000001c25257221 */ /* 0x000fe80000010000 */
[----:B------:R-:W-:Y:S04]  /*12e20*/  FADD.FTZ R64, R64, R37 ;  /* 0x0000002540407221 */ /* 0x000fe80000010000 */
[----:B------:R-:W1:Y:S01]  /*12e30*/  MUFU.EX2 R67, R67 ;  /* 0x0000004300437308 */ /* 0x000e620000000800 */
[----:B--2---:R-:W-:Y:S01]  /*12e40*/  F2FP.BF16.F32.PACK_AB R25, R35, R58 ;  /* 0x0000003a2319723e */ /* 0x004fe200000010ff */
[----:B------:R-:W-:Y:S01]  /*12e50*/  FADD.FTZ R43, R43, R64 ;  /* 0x000000402b2b7221 */ /* 0x000fe20000010000 */
[----:B------:R-:W-:Y:S03]  /*12e60*/  FADD.FTZ R58, R58, R33 ;  /* 0x000000213a3a7221 */ /* 0x000fe60000010000 */
[----:B------:R-:W-:Y:S01]  /*12e70*/  FADD.FTZ R136, R136, R43 ;  /* 0x0000002b88887221 */ /* 0x000fe20000010000 */
[----:B------:R-:W-:Y:S03]  /*12e80*/  FADD.FTZ R35, R35, R58 ;  /* 0x0000003a23237221 */ /* 0x000fe60000010000 */
[----:B------:R-:W-:Y:S04]  /*12e90*/  FADD.FTZ R41, R41, R136 ;  /* 0x0000008829297221 */ /* 0x000fe80000010000 */
[----:B------:R-:W-:Y:S01]  /*12ea0*/  FADD.FTZ R138, R138, R41 ;  /* 0x000000298a8a7221 */ /* 0x000fe20000010000 */
[----:B-1----:R-:W-:Y:S03]  /*12eb0*/  F2FP.BF16.F32.PACK_AB R27, R67, R38 ;  /* 0x00000026431b723e */ /* 0x002fe600000010ff */
[----:B------:R-:W-:Y:S01]  /*12ec0*/  FADD.FTZ R45, R45, R138 ;  /* 0x0000008a2d2d7221 */ /* 0x000fe20000010000 */
[----:B------:R-:W-:Y:S03]  /*12ed0*/  FADD.FTZ R38, R38, R35 ;  /* 0x0000002326267221 */ /* 0x000fe60000010000 */
[----:B------:R-:W-:Y:S01]  /*12ee0*/  FADD.FTZ R134, R134, R45 ;  /* 0x0000002d86867221 */ /* 0x000fe20000010000 */
[----:B------:R-:W-:Y:S01]  /*12ef0*/  FADD.FTZ R91, R67, R38 ;  /* 0x00000026435b7221 */ /* 0x000fe20000010000 */
[C---:B-----5:R-:W-:Y:S03]  /*12f00*/  HMMA.16816.F32.BF16 R108, R24.reuse, R20, R108 ;  /* 0x00000014186c723c */ /* 0x060fe6000004186c */
[----:B------:R-:W-:Y:S03]  /*12f10*/  FADD.FTZ R47, R47, R134 ;  /* 0x000000862f2f7221 */ /* 0x000fe60000010000 */
[C---:B------:R-:W-:Y:S05]  /*12f20*/  HMMA.16816.F32.BF16 R104, R24.reuse, R22, R104 ;  /* 0x000000161868723c */ /* 0x040fea0000041868 */
[----:B------:R-:W-:Y:S01]  /*12f30*/  FADD.FTZ R89, R14, R47 ;  /* 0x0000002f0e597221 */ /* 0x000fe20000010000 */
[C---:B----4-:R-:W-:Y:S06]  /*12f40*/  HMMA.16816.F32.BF16 R100, R24.reuse, R16, R100 ;  /* 0x000000101864723c */ /* 0x050fec0000041864 */
[----:B------:R-:W-:Y:S01]  /*12f50*/  HMMA.16816.F32.BF16 R96, R24, R18, R96 ;  /* 0x000000121860723c */ /* 0x000fe20000041860 */
[----:B------:R-:W-:Y:S11]  /*12f60*/  @!UPT UIADD3 URZ, URZ, URZ, URZ ;  /* 0x0000003f3f3ff290 */ /* 0x000ff6000fffe03f */
[----:B------:R-:W-:Y:S01]  /*12f70*/  @!UPT UIADD3 URZ, URZ, URZ, URZ ;  /* 0x0000003f3f3ff290 */ /* 0x000fe2000fffe03f */
[----:B------:R-:W-:Y:S11]  /*12f80*/  @P0 BRA `(.L_x_4796) ;  /* 0xffffffc400d00947 */ /* 0x000ff6000383ffff */
.L_x_4792:
        /* <DEDUP_REMOVED lines=31> */
[----:B------:R-:W-:Y:S02]  /*13180*/  SHF.R.S32.HI R8, RZ, 0x5, R7 ;  /* 0x00000005ff087819 */ /* 0x000fe40000011407 */
[----:B------:R-:W-:Y:S01]  /*13190*/  LOP3.LUT R10, R10, 0x3fffffe, RZ, 0xc0, !PT ;  /* 0x03fffffe0a0a7812 */ /* 0x000fe200078ec0ff */
[C---:B------:R-:W-:Y:S01]  /*131a0*/  IMAD.SHL.U32 R13, R12.reuse, 0x40, RZ ;  /* 0x000000400c0d7824 */ /* 0x040fe200078e00ff */
[----:B------:R-:W-:Y:S01]  /*131b0*/  IADD3 R11, -R11, R2, RZ ;  /* 0x000000020b0b7210 */ /* 0x000fe20007ffe1ff */
[----:B------:R-:W2:Y:S01]  /*131c0*/  @P2 LDC R17, c[0x0][0x2e8] ;  /* 0x0000ba00ff112b82 */ /* 0x000ea20000000800 */
        /* <DEDUP_REMOVED lines=46> */
[----:B------:R-:W-:Y:S01]  /*134b0*/  STS [R15], R104 ;  /* 0x000000680f007388 */ /* 0x000fe20000000800 */
[----:B------:R-:W-:Y:S01]  /*134c0*/  F2FP.BF16.F32.PACK_AB R6, R99, R6 ;  /* 0x000000066306723e */ /* 0x000fe200000010ff */
[----:B----4-:R-:W-:Y:S01]  /*134d0*/  @P3 FMUL.FTZ R4, R4, 0.69314718246459960938 ;  /* 0x3f31721804043820 */ /* 0x010fe20000410000 */
[----:B------:R-:W-:Y:S01]  /*134e0*/  ISETP.NE.AND P0, PT, RZ, UR4, PT ;  /* 0x00000004ff007c0c */ /* 0x000fe2000bf05270 */
[----:B------:R3:W-:Y:S01]  /*134f0*/  STS [R15+0x200], R106 ;  /* 0x0002006a0f007388 */ /* 0x0007e20000000800 */
[----:B------:R-:W-:-:S03]  /*13500*/  MOV R12, 0x7f800000 ;  /* 0x7f800000000c7802 */ /* 0x000fc60000000f00 */
[----:B------:R4:W-:Y:S04]  /*13510*/  STS [R13], R100 ;  /* 0x000000640d007388 */ /* 0x0009e80000000800 */
[----:B------:R4:W-:Y:S04]  /*13520*/  STS [R13+0x200], R102 ;  /* 0x000200660d007388 */ /* 0x0009e80000000800 */
[----:B------:R4:W-:Y:S04]  /*13530*/  STS [R9], R5 ;  /* 0x0000000509007388 */ /* 0x0009e80000000800 */
[----:B------:R4:W-:Y:S01]  /*13540*/  STS [R9+0x200], R6 ;  /* 0x0002000609007388 */ /* 0x0009e20000000800 */
[----:B-----5:R-:W-:-:S02]  /*13550*/  IMAD.MOV.U32 R11, RZ, RZ, 0x7f800000 ;  /* 0x7f800000ff0b7424 */ /* 0x020fc400078e00ff */
[----:B-1----:R-:W-:Y:S01]  /*13560*/  @P3 FFMA.FTZ R11, R65, R10, R4 ;  /* 0x0000000a410b3223 */ /* 0x002fe20000010004 */
[----:B---3--:R-:W-:-:S04]  /*13570*/  @P2 FMUL.FTZ R15, R3, 0.69314718246459960938 ;  /* 0x3f317218030f2820 */ /* 0x008fc80000410000 */
        /* <DEDUP_REMOVED lines=11> */
.L_x_4797:
[----:B----4-:R-:W1:Y:S01]  /*13630*/  S2R R13, SR_CTAID.Z ;  /* 0x00000000000d7919 */ /* 0x010e620000002700 */
[----:B------:R-:W1:Y:S01]  /*13640*/  LDC R3, c[0x0][0x270] ;  /* 0x00009c00ff037b82 */ /* 0x000e620000000800 */
[----:B------:R-:W1:Y:S07]  /*13650*/  S2R R6, SR_CTAID.Y ;  /* 0x0000000000067919 */ /* 0x000e6e0000002600 */
[----:B------:R-:W2:Y:S01]  /*13660*/  LDC R9, c[0x0][0x2c4] ;  /* 0x0000b100ff097b82 */ /* 0x000ea20000000800 */
[----:B-1----:R-:W-:-:S04]  /*13670*/  IMAD R4, R6, R3, R13 ;  /* 0x0000000306047224 */ /* 0x002fc800078e020d */
[----:B--2---:R-:W-:-:S07]  /*13680*/  IMAD R9, R4, R9, RZ ;  /* 0x0000000904097224 */ /* 0x004fce00078e02ff */
.L_x_4798:
        /* <DEDUP_REMOVED lines=26> */
.L_x_4800:
[----:B------:R-:W-:Y:S05]  /*13830*/  BSYNC B0 ;  /* 0x0000000000007941 */ /* 0x000fea0003800000 */
.L_x_4799:
[----:B------:R-:W3:Y:S01]  /*13840*/  S2UR UR8, SR_CTAID.X ;  /* 0x00000000000879c3 */ /* 0x000ee20000002500 */
[----:B------:R-:W-:Y:S01]  /*13850*/  SHF.R.S32.HI R7, RZ, 0x1f, R6 ;  /* 0x0000001fff077819 */ /* 0x000fe20000011406 */
[----:B--2---:R2:W4:Y:S01]  /*13860*/  LDS.128 R8, [R122+0x800] ;  /* 0x000800007a087984 */ /* 0x0045220000000c00 */
[----:B------:R-:W-:Y:S01]  /*13870*/  ISETP.NE.AND P1, PT, R117, -0x1, PT ;  /* 0xffffffff7500780c */ /* 0x000fe20003f25270 */
[----:B------:R-:W-:Y:S01]  /*13880*/  ULDC UR5, c[0x0][0x2d0] ;  /* 0x0000b40000057ab9 */ /* 0x000fe20000000800 */
[----:B------:R-:W-:Y:S01]  /*13890*/  SHF.R.S32.HI R77, RZ, 0x1f, R76 ;  /* 0x0000001fff4d7819 */ /* 0x000fe2000001144c */
[-C--:B-1----:R-:W-:Y:S01]  /*138a0*/  IMAD R7, R7, R4.reuse, RZ ;  /* 0x0000000407077224 */ /* 0x082fe200078e02ff */
[----:B------:R-:W1:Y:S01]  /*138b0*/  LDS.128 R120, [R122] ;  /* 0x000000007a787984 */ /* 0x000e620000000c00 */
[----:B------:R-:W5:Y:S01]  /*138c0*/  LDC.64 R2, c[0x0][0x298] ;  /* 0x0000a600ff027b82 */ /* 0x000f620000000a00 */
[----:B------:R-:W-:Y:S01]  /*138d0*/  ISETP.GE.AND P0, PT, R76, UR5, PT ;  /* 0x000000054c007c0c */ /* 0x000fe2000bf06270 */
[C---:B------:R-:W-:Y:S01]  /*138e0*/  IMAD R5, R6.reuse, R5, R7 ;  /* 0x0000000506057224 */ /* 0x040fe200078e0207 */
[----:B------:R-:W-:Y:S01]  /*138f0*/  BSSY B0, `(.L_x_4801) ;  /* 0x0000022000007945 */ /* 0x000fe20003800000 */
[----:B------:R-:W-:Y:S01]  /*13900*/  IMAD.WIDE.U32 R6, R6, R4, RZ ;  /* 0x0000000406067225 */ /* 0x000fe200078e00ff */
[----:B---3--:R-:W-:-:S04]  /*13910*/  USHF.L.U32 UR8, UR8, 0x6, URZ ;  /* 0x0000000608087899 */ /* 0x008fc8000800063f */
[----:B------:R-:W-:Y:S01]  /*13920*/  USHF.R.S32.HI UR4, URZ, 0x1f, UR8 ;  /* 0x0000001f3f047899 */ /* 0x000fe20008011408 */
[----:B-----5:R-:W-:-:S04]  /*13930*/  IMAD.WIDE.U32 R16, R117, R2, RZ ;  /* 0x0000000275107225 */ /* 0x020fc800078e00ff */
[----:B------:R-:W-:Y:S01]  /*13940*/  IMAD.WIDE.U32 R14, R2, UR8, R76 ;  /* 0x00000008020e7c25 */ /* 0x000fe2000f8e004c */
[----:B------:R-:W-:-:S03]  /*13950*/  SEL R6, R6, R16, !P1 ;  /* 0x0000001006067207 */ /* 0x000fc60004800000 */
[----:B------:R-:W-:Y:S01]  /*13960*/  IMAD R4, R2, UR4, RZ ;  /* 0x0000000402047c24 */ /* 0x000fe2000f8e02ff */
[----:B------:R-:W-:Y:S01]  /*13970*/  ULDC.64 UR4, c[0x0][0x2a0] ;  /* 0x0000a80000047ab9 */ /* 0x000fe20000000a00 */
[----:B------:R-:W-:Y:S02]  /*13980*/  IMAD R117, R117, R3, R17 ;  /* 0x0000000375757224 */ /* 0x000fe400078e0211 */
[----:B------:R-:W-:Y:S01]  /*13990*/  @!P1 IMAD.IADD R117, R7, 0x1, R5 ;  /* 0x0000000107759824 */ /* 0x000fe200078e0205 */
[----:B------:R-:W-:Y:S01]  /*139a0*/  IADD3 R14, P1, R6, R14, RZ ;  /* 0x0000000e060e7210 */ /* 0x000fe20007f3e0ff */
[----:B------:R-:W-:Y:S01]  /*139b0*/  IMAD R4, R3, UR8, R4 ;  /* 0x0000000803047c24 */ /* 0x000fe2000f8e0204 */
[----:B------:R-:W-:Y:S01]  /*139c0*/  IADD3 R7, R116, -UR8, RZ ;  /* 0x8000000874077c10 */ /* 0x000fe2000fffe0ff */
[----:B------:R-:W-:Y:S01]  /*139d0*/  VIADD R6, R0, 0x20 ;  /* 0x0000002000067836 */ /* 0x000fe20000000000 */
[----:B------:R-:W-:Y:S02]  /*139e0*/  SHF.R.S32.HI R5, RZ, 0x1f, R13 ;  /* 0x0000001fff057819 */ /* 0x000fe4000001140d */
[----:B------:R-:W-:-:S02]  /*139f0*/  IADD3.X R15, R117, R15, R4, P1, !PT ;  /* 0x0000000f750f7210 */ /* 0x000fc40000ffe404 */
[-C--:B------:R-:W-:Y:S01]  /*13a00*/  ISETP.GE.OR P1, PT, R6, R7.reuse, P0 ;  /* 0x000000070600720c */ /* 0x080fe20000726670 */
[----:B------:R-:W-:Y:S01]  /*13a10*/  IMAD R4, R5, UR4, RZ ;  /* 0x0000000405047c24 */ /* 0x000fe2000f8e02ff */
[----:B------:R-:W-:Y:S01]  /*13a20*/  ISETP.GE.OR P0, PT, R0, R7, P0 ;  /* 0x000000070000720c */ /* 0x000fe20000706670 */
[----:B------:R-:W-:Y:S01]  /*13a30*/  IMAD.WIDE.U32 R14, R13, UR4, R14 ;  /* 0x000000040d0e7c25 */ /* 0x000fe2000f8e000e */
[----:B------:R-:W-:-:S03]  /*13a40*/  SHF.R.S32.HI R5, RZ, 0x1f, R0 ;  /* 0x0000001fff057819 */ /* 0x000fc60000011400 */
[----:B------:R-:W-:-:S05]  /*13a50*/  IMAD R4, R13, UR5, R4 ;  /* 0x000000050d047c24 */ /* 0x000fca000f8e0204 */
[----:B------:R-:W-:-:S03]  /*13a60*/  IADD3 R7, R4, R15, RZ ;  /* 0x0000000f04077210 */ /* 0x000fc60007ffe0ff */
[----:B-12-4-:R-:W-:Y:S05]  /*13a70*/  @P0 BRA `(.L_x_4802) ;  /* 0x0000000000240947 */ /* 0x016fea0003800000 */
        /* <DEDUP_REMOVED lines=9> */
.L_x_4802:
[----:B------:R-:W-:Y:S05]  /*13b10*/  BSYNC B0 ;  /* 0x0000000000007941 */ /* 0x000fea0003800000 */
.L_x_4801:
        /* <DEDUP_REMOVED lines=13> */
.L_x_4803:
        /* <DEDUP_REMOVED lines=9> */
.L_x_5379:


//--------------------- .text._ZN5flash24flash_fwd_splitkv_kernelI23Flash_fwd_kernel_traitsILi32ELi64ELi128ELi4ELb0ELb0EN7cutlass10bfloat16_tE19Flash_kernel_traitsILi32ELi64ELi128ELi4ES3_EELb1ELb0ELb0ELb0ELb1ELb0ELb1ELb0EEEvNS_16Flash_fwd_paramsE --------------------------
	.section	.text._ZN5flash24flash_fwd_splitkv_kernelI23Flash_fwd_kernel_traitsILi32ELi64ELi128ELi4ELb0ELb0EN7cutlass10bfloat16_tE19Flash_kernel_traitsILi32ELi64ELi128ELi4ES3_EELb1ELb0ELb0ELb0ELb1ELb0ELb1ELb0EEEvNS_16Flash_fwd_paramsE,"ax",@progbits
	.align	128
        .global         _ZN5flash24flash_fwd_splitkv_kernelI23Flash_fwd_kernel_traitsILi32ELi64ELi128ELi4ELb0ELb0EN7cutlass10bfloat16_tE19Flash_kernel_traitsILi32ELi64ELi128ELi4ES3_EELb1ELb0ELb0ELb0ELb1ELb0ELb1ELb0EEEvNS_16Flash_fwd_paramsE
        .type           _ZN5flash24flash_fwd_splitkv_kernelI23Flash_fwd_kernel_traitsILi32ELi64ELi128ELi4ELb0ELb0EN7cutlass10bfloat16_tE19Flash_kernel_traitsILi32ELi64ELi128ELi4ES3_EELb1ELb0ELb0ELb0ELb1ELb0ELb1ELb0EEEvNS_16Flash_fwd_paramsE,@function
        .size           _ZN5flash24flash_fwd_splitkv_kernelI23Flash_fwd_kernel_traitsILi32ELi64ELi128ELi4ELb0ELb0EN7cutlass10bfloat16_tE19Flash_kernel_traitsILi32ELi64ELi128ELi4ES3_EELb1ELb0ELb0ELb0ELb1ELb0ELb1ELb0EEEvNS_16Flash_fwd_paramsE,(.L_x_5380 - _ZN5flash24flash_fwd_splitkv_kernelI23Flash_fwd_kernel_traitsILi32ELi64ELi128ELi4ELb0ELb0EN7cutlass10bfloat16_tE19Flash_kernel_traitsILi32ELi64ELi128ELi4ES3_EELb1ELb0ELb0ELb0ELb1ELb0ELb1ELb0EEEvNS_16Flash_fwd_paramsE)
        .other          _ZN5flash24flash_fwd_splitkv_kernelI23Flash_fwd_kernel_traitsILi32ELi64ELi128ELi4ELb0ELb0EN7cutlass10bfloat16_tE19Flash_kernel_traitsILi32ELi64ELi128ELi4ES3_EELb1ELb0ELb0ELb0ELb1ELb0ELb1ELb0EEEvNS_16Flash_fwd_paramsE,@"STO_CUDA_ENTRY STV_DEFAULT"
_ZN5flash24flash_fwd_splitkv_kernelI23Flash_fwd_kernel_traitsILi32ELi64ELi128ELi4ELb0ELb0EN7cutlass10bfloat16_tE19Flash_kernel_traitsILi32ELi64ELi128ELi4ES3_EELb1ELb0ELb0ELb0ELb1ELb0ELb1ELb0EEEvNS_16Flash_fwd_paramsE:
.text._ZN5flash24flash_fwd_splitkv_kernelI23Flash_fwd_kernel_traitsILi32ELi64ELi128ELi4ELb0ELb0EN7cutlass10bfloat16_tE19Flash_kernel_traitsILi32ELi64ELi128ELi4ES3_EELb1ELb0ELb0ELb0ELb1ELb0ELb1ELb0EEEvNS_16Flash_fwd_paramsE:
        /* <DEDUP_REMOVED lines=37> */
[----:B--2---:R-:W-:Y:S02]  /*0250*/  ISETP.NE.AND P3, PT, R8, RZ, PT ;  /* 0x000000ff0800720c */ /* 0x004fe40003f65270 */
[----:B-1----:R-:W-:Y:S02]  /*0260*/  ISETP.EQ.U32.AND P2, PT, R2, RZ, PT ;  /* 0x000000ff0200720c */ /* 0x002fe40003f42070 */
[----:B------:R-:W-:-:S02]  /*0270*/  MOV R8, 0xffffffff ;  /* 0xffffffff00087802 */ /* 0x000fc40000000f00 */
[----:B------:R-:W-:Y:S01]  /*0280*/  ISETP.EQ.OR.EX P2, PT, R3, RZ, !P3, P2 ;  /* 0x000000ff0300720c */ /* 0x000fe20005f42720 */
[----:B----4-:R-:W-:-:S04]  /*0290*/  @P0 IMAD.WIDE R4, R149, 0x4, R4 ;  /* 0x0000000495040825 */ /* 0x010fc800078e0204 */
[----:B---3--:R-:W-:-:S08]  /*02a0*/  IMAD.WIDE R6, R149, 0x4, R6 ;  /* 0x0000000495067825 */ /* 0x008fd000078e0206 */
[----:B------:R-:W5:Y:S01]  /*02b0*/  @!P2 LDG.E R8, desc[UR12][R6.64] ;  /* 0x0000000c0608a981 */ /* 0x000f62000c1e1900 */
[----:B------:R-:W-:Y:S01]  /*02c0*/  IMAD.MOV.U32 R10, RZ, RZ, RZ ;  /* 0x000000ffff0a7224 */ /* 0x000fe200078e00ff */
[----:B------:R-:W1:Y:S05]  /*02d0*/  S2R R38, SR_CTAID.X ;  /* 0x0000000000267919 */ /* 0x000e6a0000002500 */
[----:B------:R2:W5:Y:S01]  /*02e0*/  @P0 LDG.E R10, desc[UR12][R4.64] ;  /* 0x0000000c040a0981 */ /* 0x000562000c1e1900 */
[----:B------:R-:W-:-:S04]  /*02f0*/  ISETP.NE.U32.AND P0, PT, R2, RZ, PT ;  /* 0x000000ff0200720c */ /* 0x000fc80003f05070 */
[----:B------:R-:W-:Y:S02]  /*0300*/  ISETP.NE.AND.EX P0, PT, R3, RZ, PT, P0 ;  /* 0x000000ff0300720c */ /* 0x000fe40003f05300 */
[----:B------:R-:W-:Y:S01]  /*0310*/  IADD3 R2, -R149, RZ, RZ ;  /* 0x000000ff95027210 */ /* 0x000fe20007ffe1ff */
[----:B--2---:R-:W2:Y:S04]  /*0320*/  S2R R4, SR_CTAID.Y ;  /* 0x0000000000047919 */ /* 0x004ea80000002600 */
[----:B------:R-:W-:Y:S02]  /*0330*/  IMAD R36, R0, R2, R36 ;  /* 0x0000000200247224 */ /* 0x000fe400078e0224 */
[----:B------:R-:W-:-:S06]  /*0340*/  @P1 IMAD.IADD R31, R31, 0x1, -R9 ;  /* 0x000000011f1f1824 */ /* 0x000fcc00078e0a09 */
[----:B------:R-:W3:Y:S01]  /*0350*/  @!P1 LDC R31, c[0x0][0x2c4] ;  /* 0x0000b100ff1f9b82 */ /* 0x000ee20000000800 */
[----:B-12---:R-:W-:Y:S05]  /*0360*/  @!P0 BRA `(.L_x_4804) ;  /* 0x0000000000108947 */ /* 0x006fea0003800000 */
[----:B------:R-:W2:Y:S02]  /*0370*/  @P3 LDG.E R5, desc[UR12][R6.64+0x4] ;  /* 0x0000040c06053981 */ /* 0x000ea4000c1e1900 */
[----:B--2--5:R-:W-:-:S06]  /*0380*/  @P3 IADD3 R5, R5, -R8, RZ ;  /* 0x8000000805053210 */ /* 0x024fcc0007ffe0ff */
[----:B------:R2:W5:Y:S01]  /*0390*/  @!P3 LDG.E R5, desc[UR12][R6.64] ;  /* 0x0000000c0605b981 */ /* 0x000562000c1e1900 */
[----:B------:R-:W-:Y:S05]  /*03a0*/  BRA `(.L_x_4805) ;  /* 0x0000000000047947 */ /* 0x000fea0003800000 */
.L_x_4804:
[----:B------:R-:W1:Y:S02]  /*03b0*/  LDC R5, c[0x0][0x2c8] ;  /* 0x0000b200ff057b82 */ /* 0x000e640000000800 */
.L_x_4805:
        /* <DEDUP_REMOVED lines=10> */
[----:B-----5:R-:W-:Y:S01]  /*0460*/  @P3 IMAD.IADD R94, R94, 0x1, -R10 ;  /* 0x000000015e5e3824 */ /* 0x020fe200078e0a0a */
[----:B------:R-:W3:Y:S06]  /*0470*/  S2R R32, SR_TID.X ;  /* 0x0000000000207919 */ /* 0x000eec0000002100 */
[----:B----4-:R-:W4:Y:S08]  /*0480*/  LDC R2, c[0x0][0x2c8] ;  /* 0x0000b200ff027b82 */ /* 0x010f300000000800 */
[----:B------:R-:W3:Y:S01]  /*0490*/  LDC R30, c[0x0][0x398] ;  /* 0x0000e600ff1e7b82 */ /* 0x000ee20000000800 */
[----:B--2---:R-:W-:-:S04]  /*04a0*/  IABS R12, R7 ;  /* 0x00000007000c7213 */ /* 0x004fc80000000000 */
[----:B------:R-:W2:Y:S01]  /*04b0*/  I2F.RP R16, R12 ;  /* 0x0000000c00107306 */ /* 0x000ea20000209400 */
[----:B----4-:R-:W-:-:S05]  /*04c0*/  VIADD R2, R2, 0x7f ;  /* 0x0000007f02027836 */ /* 0x010fca0000000000 */
        /* <DEDUP_REMOVED lines=20> */
[----:B------:R-:W4:-:S12]  /*0610*/  @!P3 LDC.64 R2, c[0x0][0x318] ;  /* 0x0000c600ff02bb82 */ /* 0x000f180000000a00 */
[----:B------:R-:W-:Y:S02]  /*0620*/  @!P1 IMAD.IADD R13, R13, 0x1, -R12 ;  /* 0x000000010d0d9824 */ /* 0x000fe400078e0a0c */
[----:B------:R-:W-:Y:S01]  /*0630*/  @!P1 VIADD R11, R11, 0x1 ;  /* 0x000000010b0b9836 */ /* 0x000fe20000000000 */
[----:B------:R-:W-:Y:S02]  /*0640*/  ISETP.NE.AND P1, PT, R7, RZ, PT ;  /* 0x000000ff0700720c */ /* 0x000fe40003f25270 */
[----:B------:R-:W-:Y:S02]  /*0650*/  ISETP.GE.U32.AND P4, PT, R13, R12, PT ;  /* 0x0000000c0d00720c */ /* 0x000fe40003f86070 */
[----:B----4-:R-:W-:-:S04]  /*0660*/  @!P3 ISETP.NE.U32.AND P2, PT, R2, RZ, PT ;  /* 0x000000ff0200b20c */ /* 0x010fc80003f45070 */
[----:B------:R-:W-:Y:S02]  /*0670*/  @!P3 ISETP.NE.AND.EX P2, PT, R3, RZ, PT, P2 ;  /* 0x000000ff0300b20c */ /* 0x000fe40003f45320 */
[----:B------:R-:W-:-:S05]  /*0680*/  IADD3 R3, -R31, 0xbf, R33 ;  /* 0x000000bf1f037810 */ /* 0x000fca0007ffe121 */
[----:B------:R-:W-:Y:S01]  /*0690*/  @P4 VIADD R11, R11, 0x1 ;  /* 0x000000010b0b4836 */ /* 0x000fe20000000000 */
[----:B--2---:R-:W-:-:S03]  /*06a0*/  @!P3 SEL R6, R6, RZ, P2 ;  /* 0x000000ff0606b207 */ /* 0x004fc60001000000 */
[----:B------:R-:W-:Y:S01]  /*06b0*/  @!P0 IMAD.MOV R11, RZ, RZ, -R11 ;  /* 0x000000ffff0b8224 */ /* 0x000fe200078e0a0b */
[----:B-1----:R-:W-:Y:S02]  /*06c0*/  @!P3 IADD3 R94, R6, R5, -R10 ;  /* 0x00000005065eb210 */ /* 0x002fe40007ffe80a */
[----:B------:R-:W-:Y:S02]  /*06d0*/  @!P1 LOP3.LUT R11, RZ, R7, RZ, 0x33, !PT ;  /* 0x00000007ff0b9212 */ /* 0x000fe400078e33ff */
[----:B---3--:R-:W-:Y:S01]  /*06e0*/  IADD3 R3, R3, R30, R94 ;  /* 0x0000001e03037210 */ /* 0x008fe20007ffe05e */
        /* <DEDUP_REMOVED lines=18> */
[----:B------:R-:W-:Y:S02]  /*0810*/  LOP3.LUT R5, R6, 0x3ffffff8, RZ, 0xc0, !PT ;  /* 0x3ffffff806057812 */ /* 0x000fe400078ec0ff */
[----:B------:R-:W-:-:S03]  /*0820*/  SHF.R.S32.HI R6, RZ, 0x3, R6 ;  /* 0x00000003ff067819 */ /* 0x000fc60000011406 */
[----:B------:R-:W-:Y:S01]  /*0830*/  IMAD.IADD R5, R32, 0x1, -R5 ;  /* 0x0000000120057824 */ /* 0x000fe200078e0a05 */
[----:B------:R-:W-:Y:S01]  /*0840*/  ISETP.GE.OR P5, PT, R6, R31, P6 ;  /* 0x0000001f0600720c */ /* 0x000fe200037a6670 */
[----:B-1----:R-:W-:Y:S02]  /*0850*/  IMAD R2, R4, R2, R149 ;  /* 0x0000000204027224 */ /* 0x002fe400078e0295 */
[----:B------:R-:W-:Y:S02]  /*0860*/  IMAD.SHL.U32 R4, R5, 0x4, RZ ;  /* 0x0000000405047824 */ /* 0x000fe400078e00ff */
[----:B------:R-:W-:-:S03]  /*0870*/  IMAD R2, R2, R0, R36 ;  /* 0x0000000002027224 */ /* 0x000fc600078e0224 */
[----:B------:R-:W-:Y:S01]  /*0880*/  SHF.R.S32.HI R5, RZ, 0x1f, R4 ;  /* 0x0000001fff057819 */ /* 0x000fe20000011404 */
[----:B------:R-:W-:-:S04]  /*0890*/  IMAD R2, R2, R3, R33 ;  /* 0x0000000302027224 */ /* 0x000fc800078e0221 */
[----:B------:R-:W-:Y:S01]  /*08a0*/  IMAD R0, R2, UR4, RZ ;  /* 0x0000000402007c24 */ /* 0x000fe2000f8e02ff */
[----:B------:R-:W-:Y:S01]  /*08b0*/  ULDC.64 UR4, c[0x0][0x288] ;  /* 0x0000a20000047ab9 */ /* 0x000fe20000000a00 */
[----:B------:R-:W-:-:S03]  /*08c0*/  IMAD.WIDE R4, R6, 0x20, R4 ;  /* 0x0000002006047825 */ /* 0x000fc600078e0204 */
[----:B------:R-:W-:Y:S01]  /*08d0*/  IADD3 R3, P0, R0, R4, RZ ;  /* 0x0000000400037210 */ /* 0x000fe20007f1e0ff */
[----:B------:R-:W-:-:S03]  /*08e0*/  VIADD R4, R6, 0x10 ;  /* 0x0000001006047836 */ /* 0x000fc60000000000 */
[----:B------:R-:W-:Y:S01]  /*08f0*/  LEA.HI.X.SX32 R0, R0, R5, 0x1, P0 ;  /* 0x0000000500007211 */ /* 0x000fe200000f0eff */
[C---:B------:R-:W-:Y:S01]  /*0900*/  VIADD R5, R6.reuse, 0x20 ;  /* 0x0000002006057836 */ /* 0x040fe20000000000 */
[-C--:B------:R-:W-:Y:S02]  /*0910*/  ISETP.GE.AND P0, PT, R6, R31.reuse, PT ;  /* 0x0000001f0600720c */ /* 0x080fe40003f06270 */
[CC--:B------:R-:W-:Y:S02]  /*0920*/  ISETP.GE.AND P1, PT, R4.reuse, R31.reuse, PT ;  /* 0x0000001f0400720c */ /* 0x0c0fe40003f26270 */
[C---:B------:R-:W-:Y:S02]  /*0930*/  LEA R8, P2, R3.reuse, UR4, 0x2 ;  /* 0x0000000403087c11 */ /* 0x040fe4000f8410ff */
[-C--:B------:R-:W-:Y:S01]  /*0940*/  ISETP.GE.OR P4, PT, R4, R31.reuse, P6 ;  /* 0x0000001f0400720c */ /* 0x080fe20003786670 */
[----:B------:R-:W-:Y:S01]  /*0950*/  @!P5 IMAD.MOV.U32 R4, RZ, RZ, -0x800000 ;  /* 0xff800000ff04d424 */ /* 0x000fe200078e00ff */
        /* <DEDUP_REMOVED lines=11> */
[----:B------:R-:W-:Y:S02]  /*0a10*/  LEA.HI.X.SX32 R3, R6, R3, 0x1, P0 ;  /* 0x0000000306037211 */ /* 0x000fe400000f0eff */
        /* <DEDUP_REMOVED lines=10> */
[----:B------:R-:W-:-:S05]  /*0ac0*/  MOV R0, 0xff800000 ;  /* 0xff80000000007802 */ /* 0x000fca0000000f00 */
[----:B------:R-:W-:Y:S01]  /*0ad0*/  STG.E desc[UR12][R6.64+0xc0], R0 ;  /* 0x0000c00006007986 */ /* 0x000fe2000c10190c */
[----:B------:R-:W-:Y:S05]  /*0ae0*/  EXIT ;  /* 0x000000000000794d */ /* 0x000fea0003800000 */
.L_x_4806:
        /* <DEDUP_REMOVED lines=24> */
.L_x_4807:
        /* <DEDUP_REMOVED lines=59> */
[----:B------:R-:W-:-:S04]  /*1020*/  @!P1 LOP3.LUT R18, RZ, R5, RZ, 0x33, !PT ;  /* 0x00000005ff129212 */ /* 0x000fc800078e33ff */
[----:B------:R-:W-:Y:S02]  /*1030*/  SHF.R.S32.HI R17, RZ, 0x1f, R18 ;  /* 0x0000001fff117819 */ /* 0x000fe40000011412 */
        /* <DEDUP_REMOVED lines=21> */
.L_x_4808:
        /* <DEDUP_REMOVED lines=20> */
[----:B------:R-:W-:Y:S01]  /*12d0*/  IMAD.MOV R2, RZ, RZ, -R18 ;  /* 0x000000ffff027224 */ /* 0x000fe200078e0a12 */
[----:B------:R-:W-:Y:S01]  /*12e0*/  ISETP.GE.AND P1, PT, R6, RZ, PT ;  /* 0x000000ff0600720c */ /* 0x000fe20003f26270 */
[----:B------:R-:W-:-:S04]  /*12f0*/  @P3 IMAD.WIDE.U32 R16, R16, R84, RZ ;  /* 0x0000005410103225 */ /* 0x000fc800078e00ff */
[----:B------:R-:W-:Y:S01]  /*1300*/  IMAD R2, R3, R2, R4 ;  /* 0x0000000203027224 */ /* 0x000fe200078e0204 */
[----:B------:R-:W-:Y:S01]  /*1310*/  @P3 IADD3 R7, R17, R7, RZ ;  /* 0x0000000711073210 */ /* 0x000fe20007ffe0ff */
[----:B------:R-:W1:Y:S01]  /*1320*/  @P3 LDC.64 R4, c[0x0][0x250] ;  /* 0x00009400ff043b82 */ /* 0x000e620000000a00 */
[----:B------:R-:W-:Y:S02]  /*1330*/  @P3 MOV R12, R16 ;  /* 0x00000010000c3202 */ /* 0x000fe40000000f00 */
        /* <DEDUP_REMOVED lines=22> */
.L_x_4810:
        /* <DEDUP_REMOVED lines=30> */
.L_x_4809:
[----:B------:R-:W-:Y:S01]  /*1680*/  SHF.R.S32.HI R19, RZ, 0x1f, R32 ;  /* 0x0000001fff137819 */ /* 0x000fe20000011420 */
[----:B------:R-:W-:Y:S01]  /*1690*/  VIADD R144, R28, 0xffffffff ;  /* 0xffffffff1c907836 */ /* 0x000fe20000000000 */
[----:B------:R-:W-:Y:S01]  /*16a0*/  ISETP.NE.AND P0, PT, R9, -0x1, PT ;  /* 0xffffffff0900780c */ /* 0x000fe20003f05270 */
[----:B------:R-:W-:Y:S01]  /*16b0*/  IMAD.IADD R139, R31, 0x1, -R33 ;  /* 0x000000011f8b7824 */ /* 0x000fe200078e0a21 */
[CC--:B------:R-:W-:Y:S01]  /*16c0*/  LEA.HI R6, R19.reuse, R32.reuse, RZ, 0x2 ;  /* 0x0000002013067211 */ /* 0x0c0fe200078f10ff */
[----:B-----5:R-:W-:Y:S01]  /*16d0*/  IMAD.SHL.U32 R0, R144, 0x80, RZ ;  /* 0x0000008090007824 */ /* 0x020fe200078e00ff */
[----:B------:R-:W-:Y:S01]  /*16e0*/  LEA.HI R16, R19, R32, RZ, 0x3 ;  /* 0x0000002013107211 */ /* 0x000fe200078f18ff */
[----:B------:R-:W1:Y:S01]  /*16f0*/  S2UR UR6, SR_CgaCtaId ;  /* 0x00000000000679c3 */ /* 0x000e620000008800 */
[----:B------:R-:W-:Y:S01]  /*1700*/  SHF.R.S32.HI R22, RZ, 0x2, R6 ;  /* 0x00000002ff167819 */ /* 0x000fe20000011406 */
[----:B------:R-:W-:Y:S01]  /*1710*/  IMAD.IADD R20, R94, 0x1, -R0 ;  /* 0x000000015e147824 */ /* 0x000fe200078e0a00 */
[----:B------:R-:W-:Y:S01]  /*1720*/  SHF.R.S32.HI R147, RZ, 0x3, R16 ;  /* 0x00000003ff937819 */ /* 0x000fe20000011410 */
[----:B------:R-:W-:Y:S01]  /*1730*/  ULDC.64 UR4, c[0x0][0x258] ;  /* 0x0000960000047ab9 */ /* 0x000fe20000000a00 */
[CC--:B------:R-:W-:Y:S01]  /*1740*/  ISETP.GE.AND P5, PT, R22.reuse, R139.reuse, PT ;  /* 0x0000008b1600720c */ /* 0x0c0fe20003fa6270 */
[C---:B------:R-:W-:Y:S01]  /*1750*/  VIADD R21, R22.reuse, 0x20 ;  /* 0x0000002016157836 */ /* 0x040fe20000000000 */
[----:B------:R-:W-:Y:S01]  /*1760*/  ISETP.GE.AND P3, PT, R22, R20, PT ;  /* 0x000000141600720c */ /* 0x000fe20003f66270 */
[----:B------:R-:W2:Y:S01]  /*1770*/  @P0 LDC.64 R4, c[0x0][0x240] ;  /* 0x00009000ff040b82 */ /* 0x000ea20000000a00 */
[----:B------:R-:W-:Y:S01]  /*1780*/  @!P0 SHF.R.S32.HI R12, RZ, 0x1f, R149 ;  /* 0x0000001fff0c8819 */ /* 0x000fe20000011495 */
[----:B------:R-:W-:Y:S01]  /*1790*/  IMAD.SHL.U32 R96, R32, 0x2, RZ ;  /* 0x0000000220607824 */ /* 0x000fe200078e00ff */
[----:B------:R-:W-:-:S02]  /*17a0*/  ISETP.GE.AND P4, PT, R21, R139, PT ;  /* 0x0000008b1500720c */ /* 0x000fc40003f86270 */
[----:B------:R-:W-:Y:S02]  /*17b0*/  LEA.HI R15, R6, R22, RZ, 0x1 ;  /* 0x00000016060f7211 */ /* 0x000fe400078f08ff */
[--C-:B------:R-:W-:Y:S01]  /*17c0*/  SHF.R.S32.HI R23, RZ, 0x1f, R22.reuse ;  /* 0x0000001fff177819 */ /* 0x100fe20000011416 */
[----:B------:R-:W3:Y:S01]  /*17d0*/  @!P0 LDC.64 R2, c[0x0][0x228] ;  /* 0x00008a00ff028b82 */ /* 0x000ee20000000a00 */
[----:B------:R-:W-:Y:S02]  /*17e0*/  LOP3.LUT R15, R15, 0x7fffffe, RZ, 0xc0, !PT ;  /* 0x07fffffe0f0f7812 */ /* 0x000fe400078ec0ff */
[----:B------:R-:W-:Y:S01]  /*17f0*/  LOP3.LUT R96, R96, 0x6, RZ, 0xc0, !PT ;  /* 0x0000000660607812 */ /* 0x000fe200078ec0ff */
[----:B------:R-:W4:Y:S01]  /*1800*/  @!P3 S2R R24, SR_CgaCtaId ;  /* 0x000000000018b919 */ /* 0x000f220000008800 */
[----:B------:R-:W-:-:S03]  /*1810*/  IMAD.WIDE R38, R38, 0x40, R22 ;  /* 0x0000004026267825 */ /* 0x000fc600078e0216 */
[----:B------:R-:W1:Y:S01]  /*1820*/  @!P4 S2R R25, SR_CgaCtaId ;  /* 0x000000000019c919 */ /* 0x000e620000008800 */
[----:B------:R-:W-:Y:S01]  /*1830*/  IMAD.IADD R15, R22, 0x1, -R15 ;  /* 0x00000001160f7824 */ /* 0x000fe200078e0a0f */
[----:B------:R-:W4:Y:S01]  /*1840*/  LDC.64 R90, c[0x0][0x250] ;  /* 0x00009400ff5a7b82 */ /* 0x000f220000000a00 */
[----:B------:R-:W-:-:S04]  /*1850*/  IMAD R92, R23, R84, RZ ;  /* 0x00000054175c7224 */ /* 0x000fc800078e02ff */
[----:B------:R-:W-:Y:S02]  /*1860*/  IMAD R92, R22, R85, R92 ;  /* 0x00000055165c7224 */ /* 0x000fe400078e025c */
[----:B--2---:R-:W-:Y:S01]  /*1870*/  @P0 IMAD.WIDE.U32 R10, R9, R4, RZ ;  /* 0x00000004090a0225 */ /* 0x004fe200078e00ff */
[----:B------:R-:W-:-:S03]  /*1880*/  LOP3.LUT R4, R6, 0xfffffffc, RZ, 0xc0, !PT ;  /* 0xfffffffc06047812 */ /* 0x000fc600078ec0ff */
[----:B------:R-:W-:Y:S01]  /*1890*/  @P0 IMAD R5, R9, R5, R11 ;  /* 0x0000000509050224 */ /* 0x000fe200078e020b */
[----:B------:R-:W-:Y:S01]  /*18a0*/  @!P3 MOV R9, 0x400 ;  /* 0x000004000009b802 */ /* 0x000fe20000000f00 */
[----:B------:R-:W-:Y:S02]  /*18b0*/  IMAD.SHL.U32 R11, R147, 0x40, RZ ;  /* 0x00000040930b7824 */ /* 0x000fe400078e00ff */
[----:B------:R-:W-:Y:S02]  /*18c0*/  IMAD.IADD R4, R32, 0x1, -R4 ;  /* 0x0000000120047824 */ /* 0x000fe400078e0a04 */
[-C--:B---3--:R-:W-:Y:S01]  /*18d0*/  @!P0 IMAD R12, R12, R2.reuse, RZ ;  /* 0x000000020c0c8224 */ /* 0x088fe200078e02ff */
[----:B------:R-:W-:Y:S01]  /*18e0*/  LOP3.LUT R11, R11, 0xc0, RZ, 0xc0, !PT ;  /* 0x000000c00b0b7812 */ /* 0x000fe200078ec0ff */
[----:B------:R-:W-:Y:S02]  /*18f0*/  IMAD.SHL.U32 R40, R4, 0x8, RZ ;  /* 0x0000000804287824 */ /* 0x000fe400078e00ff */
[----:B------:R-:W-:Y:S01]  /*1900*/  @!P0 IMAD.WIDE.U32 R42, R149, R2, RZ ;  /* 0x00000002952a8225 */ /* 0x000fe200078e00ff */
[----:B------:R-:W-:-:S02]  /*1910*/  SHF.R.U32.HI R2, RZ, 0x3, R11 ;  /* 0x00000003ff027819 */ /* 0x000fc4000001160b */
[----:B------:R-:W-:Y:S01]  /*1920*/  LOP3.LUT R4, R11, 0x18, R40, 0xf8, !PT ;  /* 0x000000180b047812 */ /* 0x000fe200078ef828 */
[----:B------:R-:W-:Y:S01]  /*1930*/  @!P0 IMAD R3, R149, R3, R12 ;  /* 0x0000000395038224 */ /* 0x000fe200078e020c */
[----:B------:R-:W-:Y:S01]  /*1940*/  IADD3 R34, P2, R40, R34, RZ ;  /* 0x0000002228227210 */ /* 0x000fe20007f5e0ff */
[----:B------:R-:W-:Y:S01]  /*1950*/  @P0 IMAD.MOV.U32 R41, RZ, RZ, R10 ;  /* 0x000000ffff290224 */ /* 0x000fe200078e000a */
[----:B------:R-:W-:Y:S01]  /*1960*/  LOP3.LUT R2, R4, R2, RZ, 0x3c, !PT ;  /* 0x0000000204027212 */ /* 0x000fe200078e3cff */
[----:B------:R-:W2:Y:S01]  /*1970*/  @!P5 LDC.64 R10, c[0x0][0x240] ;  /* 0x00009000ff0adb82 */ /* 0x000ea20000000a00 */
[----:B------:R-:W-:Y:S01]  /*1980*/  @!P0 IMAD.IADD R5, R43, 0x1, R3 ;  /* 0x000000012b058824 */ /* 0x000fe200078e0203 */
[----:B------:R-:W-:Y:S01]  /*1990*/  @!P4 MOV R4, 0x400 ;  /* 0x000004000004c802 */ /* 0x000fe20000000f00 */
[----:B------:R-:W-:Y:S01]  /*19a0*/  @!P0 IMAD.MOV.U32 R41, RZ, RZ, R42 ;  /* 0x000000ffff298224 */ /* 0x000fe200078e002a */
[----:B------:R-:W-:Y:S02]  /*19b0*/  SHF.R.S32.HI R3, RZ, 0x1f, R40 ;  /* 0x0000001fff037819 */ /* 0x000fe40000011428 */
[----:B------:R-:W-:-:S02]  /*19c0*/  IADD3 R26, P1, R40, R26, RZ ;  /* 0x0000001a281a7210 */ /* 0x000fc40007f3e0ff */
[----:B------:R-:W-:Y:S01]  /*19d0*/  LEA.HI R12, R19, R32, RZ, 0x5 ;  /* 0x00000020130c7211 */ /* 0x000fe200078f28ff */
[----:B------:R-:W-:Y:S01]  /*19e0*/  IMAD.X R35, R3, 0x1, R7, P2 ;  /* 0x0000000103237824 */ /* 0x000fe200010e0607 */
[----:B-1----:R-:W-:Y:S01]  /*19f0*/  @!P4 LEA R25, R25, R4, 0x18 ;  /* 0x000000041919c211 */ /* 0x002fe200078ec0ff */
[----:B------:R-:W-:Y:S01]  /*1a00*/  IMAD.X R27, R3, 0x1, R8, P1 ;  /* 0x00000001031b7824 */ /* 0x000fe200008e0608 */
[----:B------:R-:W-:Y:S01]  /*1a10*/  SHF.R.S32.HI R4, RZ, 0x1f, R36 ;  /* 0x0000001fff047819 */ /* 0x000fe20000011424 */
[----:B------:R-:W1:Y:S01]  /*1a20*/  @!P4 LDC.64 R6, c[0x0][0x240] ;  /* 0x00009000ff06cb82 */ /* 0x000e620000000a00 */
[----:B------:R-:W-:Y:S01]  /*1a30*/  SHF.R.S32.HI R154, RZ, 0x5, R12 ;  /* 0x00000005ff9a7819 */ /* 0x000fe2000001140c */
[----:B------:R-:W-:Y:S01]  /*1a40*/  IMAD.WIDE.U32 R34, R22, R84, R34 ;  /* 0x0000005416227225 */ /* 0x000fe200078e0022 */
[----:B----4-:R-:W-:Y:S02]  /*1a50*/  @!P3 LEA R24, R24, R9, 0x18 ;  /* 0x000000091818b211 */ /* 0x010fe400078ec0ff */
[----:B------:R-:W-:Y:S01]  /*1a60*/  IADD3 R40, P0, R40, R41, RZ ;  /* 0x0000002928287210 */ /* 0x000fe20007f1e0ff */
[----:B------:R-:W-:Y:S01]  /*1a70*/  IMAD R4, R4, UR4, RZ ;  /* 0x0000000404047c24 */ /* 0x000fe2000f8e02ff */
[----:B------:R-:W-:Y:S01]  /*1a80*/  ISETP.GE.AND P2, PT, R21, R20, PT ;  /* 0x000000141500720c */ /* 0x000fe20003f46270 */
[----:B------:R-:W3:Y:S01]  /*1a90*/  @!P5 LDC.64 R8, c[0x0][0x210] ;  /* 0x00008400ff08db82 */ /* 0x000ee20000000a00 */
[----:B------:R-:W-:Y:S01]  /*1aa0*/  IMAD R15, R154, 0x8, R15 ;  /* 0x000000089a0f7824 */ /* 0x000fe200078e020f */
[----:B------:R-:W-:Y:S01]  /*1ab0*/  LEA.HI R19, R19, R32, RZ, 0x4 ;  /* 0x0000002013137211 */ /* 0x000fe200078f20ff */
[----:B------:R-:W-:Y:S01]  /*1ac0*/  IMAD.X R41, R3, 0x1, R5, P0 ;  /* 0x0000000103297824 */ /* 0x000fe200000e0605 */
[----:B------:R-:W-:Y:S01]  /*1ad0*/  IADD3 R14, P0, R22, R14, RZ ;  /* 0x0000000e160e7210 */ /* 0x000fe20007f1e0ff */
[----:B------:R-:W-:Y:S01]  /*1ae0*/  IMAD.U32 R15, R15, 0x20, R2 ;  /* 0x000000200f0f7824 */ /* 0x000fe200078e0002 */
[----:B------:R-:W-:Y:S01]  /*1af0*/  LOP3.LUT R155, R12, 0xffffffe0, RZ, 0xc0, !PT ;  /* 0xffffffe00c9b7812 */ /* 0x000fe200078ec0ff */
[C---:B------:R-:W-:Y:S01]  /*1b00*/  IMAD R4, R36.reuse, UR5, R4 ;  /* 0x0000000524047c24 */ /* 0x040fe2000f8e0204 */
[----:B------:R-:W4:Y:S01]  /*1b10*/  @!P4 LDC.64 R2, c[0x0][0x210] ;  /* 0x00008400ff02cb82 */ /* 0x000f220000000a00 */
[----:B------:R-:W-:Y:S01]  /*1b20*/  IMAD.WIDE.U32 R36, R36, UR4, R40 ;  /* 0x0000000424247c25 */ /* 0x000fe2000f8e0028 */
[----:B------:R-:W-:-:S02]  /*1b30*/  UMOV UR4, 0x400 ;  /* 0x0000040000047882 */ /* 0x000fc40000000000 */
[----:B------:R-:W-:Y:S01]  /*1b40*/  ULEA UR4, UR6, UR4, 0x18 ;  /* 0x0000000406047291 */ /* 0x000fe2000f8ec03f */
[----:B------:R-:W-:Y:S01]  /*1b50*/  IMAD.X R13, R23, 0x1, R13, P0 ;  /* 0x00000001170d7824 */ /* 0x000fe200000e060d */
[C---:B------:R-:W-:Y:S01]  /*1b60*/  @!P4 IADD3 R23, P0, R38.reuse, 0x20, RZ ;  /* 0x000000202617c810 */ /* 0x040fe20007f1e0ff */
[----:B------:R-:W-:Y:S01]  /*1b70*/  IMAD.IADD R37, R37, 0x1, R4 ;  /* 0x0000000125257824 */ /* 0x000fe200078e0204 */
[----:B------:R-:W-:Y:S01]  /*1b80*/  ULDC.64 UR6, c[0x0][0x268] ;  /* 0x00009a0000067ab9 */ /* 0x000fe20000000a00 */
[----:B--2---:R-:W-:Y:S01]  /*1b90*/  @!P5 IMAD R29, R39, R10, RZ ;  /* 0x0000000a271dd224 */ /* 0x004fe200078e02ff */
[----:B------:R-:W2:Y:S01]  /*1ba0*/  @!P3 LDC.64 R4, c[0x0][0x218] ;  /* 0x00008600ff04bb82 */ /* 0x000ea20000000a00 */
[----:B------:R-:W-:Y:S01]  /*1bb0*/  IMAD.MOV.U32 R93, RZ, RZ, R34 ;  /* 0x000000ffff5d7224 */ /* 0x000fe200078e0022 */
[----:B------:R-:W-:Y:S01]  /*1bc0*/  LEA R145, R15, UR4, 0x1 ;  /* 0x000000040f917c11 */ /* 0x000fe2000f8e08ff */
[----:B------:R-:W-:Y:S02]  /*1bd0*/  @!P5 IMAD R29, R38, R11, R29 ;  /* 0x0000000b261dd224 */ /* 0x000fe400078e021d */
[----:B------:R-:W-:-:S02]  /*1be0*/  @!P4 IMAD.X R11, RZ, RZ, R39, P0 ;  /* 0x000000ffff0bc224 */ /* 0x000fc400000e0627 */
[----:B------:R-:W-:-:S04]  /*1bf0*/  @!P5 IMAD.WIDE.U32 R38, R38, R10, R36 ;  /* 0x0000000a2626d225 */ /* 0x000fc800078e0024 */
[----:B-1----:R-:W-:Y:S01]  /*1c00*/  @!P4 IMAD R11, R11, R6, RZ ;  /* 0x000000060b0bc224 */ /* 0x002fe200078e02ff */
[----:B---3--:R-:W-:Y:S01]  /*1c10*/  @!P5 LEA R34, P0, R38, R8, 0x1 ;  /* 0x000000082622d211 */ /* 0x008fe200078008ff */
[----:B------:R-:W-:Y:S01]  /*1c20*/  @!P5 IMAD.IADD R29, R39, 0x1, R29 ;  /* 0x00000001271dd824 */ /* 0x000fe200078e021d */
[----:B------:R-:W1:Y:S01]  /*1c30*/  @!P2 S2R R8, SR_CgaCtaId ;  /* 0x000000000008a919 */ /* 0x000e620000008800 */
[----:B------:R-:W-:Y:S02]  /*1c40*/  IMAD.IADD R92, R35, 0x1, R92 ;  /* 0x00000001235c7824 */ /* 0x000fe400078e025c */
[----:B------:R-:W-:Y:S01]  /*1c50*/  VIADD R10, R22, 0x40 ;  /* 0x00000040160a7836 */ /* 0x000fe20000000000 */
[----:B------:R-:W-:Y:S01]  /*1c60*/  @!P5 LEA.HI.X R35, R38, R9, R29, 0x1, P0 ;  /* 0x000000092623d211 */ /* 0x000fe200000f0c1d */
[----:B------:R-:W-:Y:S01]  /*1c70*/  @!P4 IMAD R11, R23, R7, R11 ;  /* 0x00000007170bc224 */ /* 0x000fe200078e020b */
[----:B------:R-:W-:Y:S01]  /*1c80*/  LOP3.LUT R29, R19, 0xfffffff0, RZ, 0xc0, !PT ;  /* 0xfffffff0131d7812 */ /* 0x000fe200078ec0ff */
[----:B------:R-:W-:Y:S01]  /*1c90*/  @!P4 IMAD.WIDE.U32 R36, R23, R6, R36 ;  /* 0x000000061724c225 */ /* 0x000fe200078e0024 */
[----:B------:R-:W-:Y:S01]  /*1ca0*/  ISETP.GE.AND P0, PT, R10, R20, PT ;  /* 0x000000140a00720c */ /* 0x000fe20003f06270 */
[----:B------:R-:W-:Y:S01]  /*1cb0*/  @!PT LDS RZ, [RZ] ;  /* 0x00000000fffff984 */ /* 0x000fe20000000800 */
[----:B------:R-:W-:Y:S01]  /*1cc0*/  @!PT LDS RZ, [RZ] ;  /* 0x00000000fffff984 */ /* 0x000fe20000000800 */
[----:B------:R-:W-:Y:S01]  /*1cd0*/  @!PT LDS RZ, [RZ] ;  /* 0x00000000fffff984 */ /* 0x000fe20000000800 */
[----:B------:R3:W-:Y:S01]  /*1ce0*/  @!P5 LDGSTS.E.BYPASS.LTC128B.128 [R145], desc[UR12][R34.64] ;  /* 0x000000002291dfae */ /* 0x0007e2000b901d4c */
[----:B------:R-:W3:Y:S01]  /*1cf0*/  @!P2 LDC.64 R6, c[0x0][0x218] ;  /* 0x00008600ff06ab82 */ /* 0x000ee20000000a00 */
[----:B------:R-:W-:Y:S01]  /*1d00*/  VIADD R9, R22, 0x60 ;  /* 0x0000006016097836 */ /* 0x000fe20000000000 */
[----:B----4-:R-:W-:Y:S01]  /*1d10*/  @!P4 LEA R2, P1, R36, R2, 0x1 ;  /* 0x000000022402c211 */ /* 0x010fe200078208ff */
[----:B------:R-:W-:-:S02]  /*1d20*/  @!P4 IMAD.IADD R11, R37, 0x1, R11 ;  /* 0x00000001250bc824 */ /* 0x000fc400078e020b */
[----:B------:R-:W-:Y:S01]  /*1d30*/  @!P4 IMAD R25, R15, 0x2, R25 ;  /* 0x000000020f19c824 */ /* 0x000fe200078e0219 */
[----:B------:R-:W-:Y:S01]  /*1d40*/  ISETP.GE.AND P5, PT, R9, R20, PT ;  /* 0x000000140900720c */ /* 0x000fe20003fa6270 */
[----:B------:R-:W-:Y:S01]  /*1d50*/  @!P3 IMAD R24, R15, 0x2, R24 ;  /* 0x000000020f18b824 */ /* 0x000fe200078e0218 */
[----:B------:R-:W-:Y:S01]  /*1d60*/  @!P4 LEA.HI.X R3, R36, R3, R11, 0x1, P1 ;  /* 0x000000032403c211 */ /* 0x000fe200008f0c0b */
[----:B------:R-:W-:Y:S01]  /*1d70*/  IMAD.IADD R29, R32, 0x1, -R29 ;  /* 0x00000001201d7824 */ /* 0x000fe200078e0a1d */
[C---:B--2---:R-:W-:Y:S01]  /*1d80*/  @!P3 LEA R4, P1, R93.reuse, R4, 0x1 ;  /* 0x000000045d04b211 */ /* 0x044fe200078208ff */
[----:B------:R-:W-:Y:S01]  /*1d90*/  IMAD.WIDE.U32 R26, R18, UR6, R26 ;  /* 0x00000006121a7c25 */ /* 0x000fe2000f8e001a */
[----:B------:R-:W-:Y:S01]  /*1da0*/  @!P2 MOV R11, 0x400 ;  /* 0x00000400000ba802 */ /* 0x000fe20000000f00 */
[----:B------:R2:W-:Y:S01]  /*1db0*/  @!P4 LDGSTS.E.BYPASS.LTC128B.128 [R25+0x800], desc[UR12][R2.64] ;  /* 0x008000000219cfae */ /* 0x0005e2000b901d4c */
[----:B------:R-:W-:Y:S01]  /*1dc0*/  @!P3 LEA.HI.X R5, R93, R5, R92, 0x1, P1 ;  /* 0x000000055d05b211 */ /* 0x000fe200008f0c5c */
[----:B------:R-:W-:Y:S01]  /*1dd0*/  IMAD R13, R13, R90, RZ ;  /* 0x0000005a0d0d7224 */ /* 0x000fe200078e02ff */
[----:B------:R-:W-:Y:S01]  /*1de0*/  ISETP.GE.AND P4, PT, R22, R20, PT ;  /* 0x000000141600720c */ /* 0x000fe20003f86270 */
[----:B------:R-:W-:-:S02]  /*1df0*/  IMAD.SHL.U32 R22, R85, 0x40, RZ ;  /* 0x0000004055167824 */ /* 0x000fc400078e00ff */
[----:B------:R4:W-:Y:S01]  /*1e00*/  @!P3 LDGSTS.E.BYPASS.LTC128B.128 [R24+0x1000], desc[UR12][R4.64] ;  /* 0x010000000418bfae */ /* 0x0009e2000b901d4c */
[----:B------:R-:W-:Y:S01]  /*1e10*/  IMAD R13, R14, R91, R13 ;  /* 0x0000005b0e0d7224 */ /* 0x000fe200078e020d */
[----:B------:R-:W-:Y:S01]  /*1e20*/  ISETP.GE.AND P3, PT, R21, R20, PT ;  /* 0x000000141500720c */ /* 0x000fe20003f66270 */
[----:B------:R-:W-:Y:S01]  /*1e30*/  IMAD.IADD R155, R32, 0x1, -R155 ;  /* 0x00000001209b7824 */ /* 0x000fe200078e0a9b */
[----:B-1----:R-:W-:Y:S01]  /*1e40*/  @!P2 LEA R8, R8, R11, 0x18 ;  /* 0x0000000b0808a211 */ /* 0x002fe200078ec0ff */
[C---:B---3--:R-:W-:Y:S01]  /*1e50*/  IMAD.WIDE.U32 R34, R84.reuse, 0x40, RZ ;  /* 0x0000004054227825 */ /* 0x048fe200078e00ff */
[----:B--2---:R-:W1:Y:S01]  /*1e60*/  @!P0 LDC.64 R2, c[0x0][0x218] ;  /* 0x00008600ff028b82 */ /* 0x004e620000000a00 */
[----:B----4-:R-:W2:Y:S01]  /*1e70*/  @!P0 S2R R5, SR_CgaCtaId ;  /* 0x0000000000058919 */ /* 0x010ea20000008800 */
[C---:B------:R-:W-:Y:S01]  /*1e80*/  @!P2 LEA R24, P1, R84.reuse, R93, 0x5 ;  /* 0x0000005d5418a211 */ /* 0x040fe200078228ff */
[----:B------:R-:W3:Y:S03]  /*1e90*/  @!P5 S2R R4, SR_CgaCtaId ;  /* 0x000000000004d919 */ /* 0x000ee60000008800 */
[----:B------:R-:W-:-:S02]  /*1ea0*/  @!P2 LEA.HI.X R23, R84, R92, R85, 0x5, P1 ;  /* 0x0000005c5417a211 */ /* 0x000fc400008f2c55 */
[----:B------:R-:W-:-:S04]  /*1eb0*/  @!P2 LEA R6, P1, R24, R6, 0x1 ;  /* 0x000000061806a211 */ /* 0x000fc800078208ff */
[----:B------:R-:W-:Y:S01]  /*1ec0*/  @!P2 LEA.HI.X R7, R24, R7, R23, 0x1, P1 ;  /* 0x000000071807a211 */ /* 0x000fe200008f0c17 */
[----:B------:R-:W-:Y:S01]  /*1ed0*/  @!P2 IMAD R23, R15, 0x2, R8 ;  /* 0x000000020f17a824 */ /* 0x000fe200078e0208 */
[----:B------:R-:W-:Y:S02]  /*1ee0*/  @!P0 IADD3 R11, P1, R93, R34, RZ ;  /* 0x000000225d0b8210 */ /* 0x000fe40007f3e0ff */
[----:B------:R-:W-:Y:S02]  /*1ef0*/  SHF.R.S32.HI R8, RZ, 0x4, R19 ;  /* 0x00000004ff087819 */ /* 0x000fe40000011413 */
[----:B------:R-:W-:Y:S01]  /*1f00*/  @!P0 IADD3.X R34, R92, R35, R22, P1, !PT ;  /* 0x000000235c228210 */ /* 0x000fe20000ffe416 */
[----:B------:R4:W-:Y:S01]  /*1f10*/  @!P2 LDGSTS.E.BYPASS.LTC128B.128 [R23+0x1800], desc[UR12][R6.64] ;  /* 0x018000000617afae */ /* 0x0009e2000b901d4c */
[----:B-1----:R-:W-:Y:S02]  /*1f20*/  @!P0 LEA R22, P1, R11, R2, 0x1 ;  /* 0x000000020b168211 */ /* 0x002fe400078208ff */
[----:B------:R-:W-:-:S02]  /*1f30*/  ISETP.GE.AND P2, PT, R10, R20, PT ;  /* 0x000000140a00720c */ /* 0x000fc40003f46270 */
[----:B------:R-:W-:Y:S02]  /*1f40*/  @!P5 MOV R2, 0x400 ;  /* 0x000004000002d802 */ /* 0x000fe40000000f00 */
[----:B------:R-:W-:-:S05]  /*1f50*/  LOP3.LUT R10, R16, 0xfffffff8, RZ, 0xc0, !PT ;  /* 0xfffffff8100a7812 */ /* 0x000fca00078ec0ff */
[----:B------:R-:W-:-:S05]  /*1f60*/  IMAD.IADD R10, R32, 0x1, -R10 ;  /* 0x00000001200a7824 */ /* 0x000fca00078e0a0a */
[----:B------:R-:W-:Y:S02]  /*1f70*/  LEA.HI R148, R10, R10, RZ, 0x1 ;  /* 0x0000000a0a947211 */ /* 0x000fe400078f08ff */
[----:B---3--:R-:W-:Y:S02]  /*1f80*/  @!P5 LEA R4, R4, R2, 0x18 ;  /* 0x000000020404d211 */ /* 0x008fe400078ec0ff */
[----:B------:R-:W-:Y:S02]  /*1f90*/  LOP3.LUT R146, R148, 0xfffffffe, RZ, 0xc0, !PT ;  /* 0xfffffffe94927812 */ /* 0x000fe400078ec0ff */
[----:B------:R-:W-:-:S03]  /*1fa0*/  SHF.R.S32.HI R148, RZ, 0x1, R148 ;  /* 0x00000001ff947819 */ /* 0x000fc60000011494 */
[----:B------:R-:W-:Y:S01]  /*1fb0*/  IMAD.IADD R146, R10, 0x1, -R146 ;  /* 0x000000010a927824 */ /* 0x000fe200078e0a92 */
[----:B----4-:R-:W-:Y:S01]  /*1fc0*/  @!P0 LEA.HI.X R23, R11, R3, R34, 0x1, P1 ;  /* 0x000000030b178211 */ /* 0x010fe200008f0c22 */
[----:B------:R-:W-:Y:S01]  /*1fd0*/  @!P5 IMAD.MOV.U32 R10, RZ, RZ, R93 ;  /* 0x000000ffff0ad224 */ /* 0x000fe200078e005d */
[----:B------:R-:W-:Y:S02]  /*1fe0*/  @!P0 MOV R3, 0x400 ;  /* 0x0000040000038802 */ /* 0x000fe40000000f00 */
[----:B------:R-:W-:Y:S02]  /*1ff0*/  LEA.HI R7, R16, R147, RZ, 0x1 ;  /* 0x0000009310077211 */ /* 0x000fe400078f08ff */
[----:B------:R-:W-:Y:S02]  /*2000*/  LEA.HI R16, R29, R29, RZ, 0x1 ;  /* 0x0000001d1d107211 */ /* 0x000fe400078f08ff */
[----:B--2---:R-:W-:Y:S02]  /*2010*/  @!P0 LEA R5, R5, R3, 0x18 ;  /* 0x0000000305058211 */ /* 0x004fe400078ec0ff */
[----:B------:R-:W-:Y:S01]  /*2020*/  LEA.HI R6, R8, R8, RZ, 0x1 ;  /* 0x0000000808067211 */ /* 0x000fe200078f08ff */
[----:B------:R-:W1:Y:S01]  /*2030*/  @!P5 LDC.64 R2, c[0x0][0x218] ;  /* 0x00008600ff02db82 */ /* 0x000e620000000a00 */
[----:B------:R-:W-:Y:S01]  /*2040*/  ISETP.GE.AND P1, PT, R9, R20, PT ;  /* 0x000000140900720c */ /* 0x000fe20003f26270 */
[C---:B------:R-:W-:Y:S01]  /*2050*/  @!P0 IMAD R5, R15.reuse, 0x2, R5 ;  /* 0x000000020f058824 */ /* 0x040fe200078e0205 */
[----:B------:R-:W-:Y:S01]  /*2060*/  SHF.R.S32.HI R9, RZ, 0x1, R16 ;  /* 0x00000001ff097819 */ /* 0x000fe20000011410 */
[----:B------:R-:W-:Y:S01]  /*2070*/  @!P5 IMAD R15, R15, 0x2, R4 ;  /* 0x000000020f0fd824 */ /* 0x000fe200078e0204 */
[----:B------:R-:W-:-:S02]  /*2080*/  SHF.R.S32.HI R11, RZ, 0x1f, R16 ;  /* 0x0000001fff0b7819 */ /* 0x000fc40000011410 */
[----:B------:R-:W-:Y:S01]  /*2090*/  LOP3.LUT R6, R6, 0xfffffffe, RZ, 0xc0, !PT ;  /* 0xfffffffe06067812 */ /* 0x000fe200078ec0ff */
[----:B------:R2:W-:Y:S01]  /*20a0*/  @!P0 LDGSTS.E.BYPASS.LTC128B.128 [R5+0x2000], desc[UR12][R22.64] ;  /* 0x0200000016058fae */ /* 0x0005e2000b901d4c */
[----:B------:R-:W-:Y:S02]  /*20b0*/  LEA.HI R11, R11, R9, RZ, 0x2 ;  /* 0x000000090b0b7211 */ /* 0x000fe400078f10ff */
[----:B------:R-:W-:Y:S01]  /*20c0*/  LOP3.LUT R7, R7, 0xfffffffe, RZ, 0xc0, !PT ;  /* 0xfffffffe07077812 */ /* 0x000fe200078ec0ff */
[----:B------:R-:W-:Y:S01]  /*20d0*/  IMAD.IADD R6, R8, 0x1, -R6 ;  /* 0x0000000108067824 */ /* 0x000fe200078e0a06 */
[----:B------:R-:W-:Y:S01]  /*20e0*/  LOP3.LUT R11, R11, 0xfffffffc, RZ, 0xc0, !PT ;  /* 0xfffffffc0b0b7812 */ /* 0x000fe200078ec0ff */
[----:B------:R-:W-:Y:S01]  /*20f0*/  IMAD R8, R17, UR6, RZ ;  /* 0x0000000611087c24 */ /* 0x000fe2000f8e02ff */
[----:B------:R-:W-:Y:S01]  /*2100*/  LOP3.LUT R16, R16, 0x7fffffe, RZ, 0xc0, !PT ;  /* 0x07fffffe10107812 */ /* 0x000fe200078ec0ff */
[----:B------:R-:W-:Y:S01]  /*2110*/  IMAD.IADD R147, R147, 0x1, -R7 ;  /* 0x0000000193937824 */ /* 0x000fe200078e0a07 */
[----:B------:R-:W-:Y:S01]  /*2120*/  SHF.R.S32.HI R7, RZ, 0x1f, R29 ;  /* 0x0000001fff077819 */ /* 0x000fe2000001141d */
[----:B------:R-:W-:Y:S01]  /*2130*/  IMAD R8, R18, UR7, R8 ;  /* 0x0000000712087c24 */ /* 0x000fe2000f8e0208 */
[----:B------:R-:W-:Y:S01]  /*2140*/  ULDC.64 UR6, c[0x0][0x220] ;  /* 0x0000880000067ab9 */ /* 0x000fe20000000a00 */
[----:B------:R-:W-:Y:S01]  /*2150*/  IMAD.IADD R4, R9, 0x1, -R11 ;  /* 0x0000000109047824 */ /* 0x000fe200078e0a0b */
[----:B------:R-:W-:Y:S01]  /*2160*/  LEA.HI R7, R7, R29, RZ, 0x3 ;  /* 0x0000001d07077211 */ /* 0x000fe200078f18ff */
[----:B------:R-:W-:-:S02]  /*2170*/  @!P5 IMAD.MOV.U32 R11, RZ, RZ, R92 ;  /* 0x000000ffff0bd224 */ /* 0x000fc400078e005c */
[----:B------:R-:W-:Y:S02]  /*2180*/  IMAD.IADD R27, R27, 0x1, R8 ;  /* 0x000000011b1b7824 */ /* 0x000fe400078e0208 */
[----:B------:R-:W-:Y:S02]  /*2190*/  @!P5 IMAD R8, R85, 0x60, RZ ;  /* 0x000000605508d824 */ /* 0x000fe400078e02ff */
[----:B------:R-:W-:-:S04]  /*21a0*/  @!P5 IMAD.WIDE.U32 R10, R84, 0x60, R10 ;  /* 0x00000060540ad825 */ /* 0x000fc800078e000a */
[----:B------:R-:W-:Y:S01]  /*21b0*/  @!P5 IMAD.IADD R8, R11, 0x1, R8 ;  /* 0x000000010b08d824 */ /* 0x000fe200078e0208 */
[----:B-1----:R-:W-:Y:S01]  /*21c0*/  @!P5 LEA R2, P0, R10, R2, 0x1 ;  /* 0x000000020a02d211 */ /* 0x002fe200078008ff */
[----:B------:R-:W-:Y:S02]  /*21d0*/  IMAD.SHL.U32 R9, R148, 0x40, RZ ;  /* 0x0000004094097824 */ /* 0x000fe400078e00ff */
[----:B------:R-:W-:Y:S01]  /*21e0*/  IMAD.WIDE.U32 R26, R14, R90, R26 ;  /* 0x0000005a0e1a7225 */ /* 0x000fe200078e001a */
[----:B------:R-:W-:Y:S02]  /*21f0*/  @!P5 LEA.HI.X R3, R10, R3, R8, 0x1, P0 ;  /* 0x000000030a03d211 */ /* 0x000fe400000f0c08 */
[----:B------:R-:W-:Y:S01]  /*2200*/  LOP3.LUT R9, R9, 0xc0, RZ, 0xc0, !PT ;  /* 0x000000c009097812 */ /* 0x000fe200078ec0ff */
[----:B--2---:R-:W-:Y:S01]  /*2210*/  IMAD.SHL.U32 R5, R147, 0x8, RZ ;  /* 0x0000000893057824 */ /* 0x004fe200078e00ff */
[----:B------:R-:W-:Y:S01]  /*2220*/  LEA R142, P0, R26, UR6, 0x1 ;  /* 0x000000061a8e7c11 */ /* 0x000fe2000f8008ff */
[----:B------:R1:W-:Y:S01]  /*2230*/  @!P5 LDGSTS.E.BYPASS.LTC128B.128 [R15+0x2800], desc[UR12][R2.64] ;  /* 0x02800000020fdfae */ /* 0x0003e2000b901d4c */
[----:B------:R-:W-:Y:S01]  /*2240*/  IMAD.IADD R13, R27, 0x1, R13 ;  /* 0x000000011b0d7824 */ /* 0x000fe200078e020d */
[----:B------:R-:W-:Y:S01]  /*2250*/  SHF.R.U32.HI R136, RZ, 0x3, R9 ;  /* 0x00000003ff887819 */ /* 0x000fe20000011609 */
[----:B------:R-:W-:Y:S01]  /*2260*/  IMAD.SHL.U32 R64, R7, 0x20, RZ ;  /* 0x0000002007407824 */ /* 0x000fe200078e00ff */
[----:B------:R-:W0:Y:S01]  /*2270*/  LDGDEPBAR ;  /* 0x00000000000079af */ /* 0x000e220000000000 */
[----:B------:R-:W-:Y:S01]  /*2280*/  LOP3.LUT R5, R9, 0x8, R5, 0xf8, !PT ;  /* 0x0000000809057812 */ /* 0x000fe200078ef805 */
[----:B------:R-:W-:Y:S01]  /*2290*/  IMAD.SHL.U32 R9, R6, 0x8, RZ ;  /* 0x0000000806097824 */ /* 0x000fe200078e00ff */
[----:B------:R-:W-:Y:S01]  /*22a0*/  LEA.HI.X R141, R26, UR7, R13, 0x1, P0 ;  /* 0x000000071a8d7c11 */ /* 0x000fe200080f0c0d */
[----:B------:R-:W-:Y:S01]  /*22b0*/  IMAD R8, R6, 0x8, R146 ;  /* 0x0000000806087824 */ /* 0x000fe200078e0292 */
[----:B------:R-:W-:Y:S01]  /*22c0*/  LOP3.LUT R136, R5, R136, RZ, 0x3c, !PT ;  /* 0x0000008805887212 */ /* 0x000fe200078e3cff */
[----:B------:R-:W-:Y:S01]  /*22d0*/  IMAD.SHL.U32 R5, R90, 0x20, RZ ;  /* 0x000000205a057824 */ /* 0x000fe200078e00ff */
[----:B------:R-:W-:Y:S01]  /*22e0*/  LOP3.LUT R64, R64, 0xffffff00, RZ, 0xc0, !PT ;  /* 0xffffff0040407812 */ /* 0x000fe200078ec0ff */
[----:B------:R-:W-:-:S02]  /*22f0*/  @!P1 IMAD.MOV.U32 R10, RZ, RZ, R142 ;  /* 0x000000ffff0a9224 */ /* 0x000fc400078e008e */
[----:B------:R-:W-:Y:S02]  /*2300*/  @!P1 IMAD.MOV.U32 R11, RZ, RZ, R141 ;  /* 0x000000ffff0b9224 */ /* 0x000fe400078e008d */
[----:B------:R-:W-:Y:S02]  /*2310*/  IMAD.U32 R136, R8, 0x20, R136 ;  /* 0x0000002008887824 */ /* 0x000fe400078e0088 */
[----:B------:R-:W-:Y:S02]  /*2320*/  IMAD.IADD R29, R29, 0x1, -R16 ;  /* 0x000000011d1d7824 */ /* 0x000fe400078e0a10 */
[----:B------:R-:W-:Y:S01]  /*2330*/  IMAD R8, R154, 0x200, R64 ;  /* 0x000002009a087824 */ /* 0x000fe200078e0240 */
[----:B------:R-:W-:Y:S01]  /*2340*/  LEA R136, R136, UR4, 0x1 ;  /* 0x0000000488887c11 */ /* 0x000fe2000f8e08ff */
[----:B------:R-:W-:Y:S02]  /*2350*/  @!P1 IMAD R7, R91, 0xc0, RZ ;  /* 0x000000c05b079824 */ /* 0x000fe400078e02ff */
[----:B------:R-:W-:-:S02]  /*2360*/  IMAD R8, R29, 0x20, R8 ;  /* 0x000000201d087824 */ /* 0x000fc400078e0208 */
[----:B------:R-:W-:Y:S01]  /*2370*/  @!P4 IMAD.MOV.U32 R16, RZ, RZ, R142 ;  /* 0x000000ffff10c224 */ /* 0x000fe200078e008e */
[----:B-1----:R-:W-:Y:S01]  /*2380*/  SHF.L.U64.HI R3, R90, 0x5, R91 ;  /* 0x000000055a037819 */ /* 0x002fe2000001025b */
[----:B------:R-:W-:-:S04]  /*2390*/  DEPBAR.LE SB0, 0x0 ;  /* 0x000080000000791a */ /* 0x000fc80000000000 */
[----:B------:R-:W-:Y:S01]  /*23a0*/  BAR.SYNC.DEFER_BLOCKING 0x0 ;  /* 0x0000000000007b1d */ /* 0x000fe20000010000 */
[----:B------:R-:W-:Y:S02]  /*23b0*/  IMAD.SHL.U32 R2, R4, 0x40, RZ ;  /* 0x0000004004027824 */ /* 0x000fe400078e00ff */
[----:B------:R-:W-:Y:S01]  /*23c0*/  @!P1 IMAD.WIDE.U32 R14, R90, 0xc0, R10 ;  /* 0x000000c05a0e9825 */ /* 0x000fe200078e000a */
[C---:B------:R-:W-:Y:S02]  /*23d0*/  @!P3 LEA R10, P0, R5.reuse, R142, 0x1 ;  /* 0x0000008e050ab211 */ /* 0x040fe400078008ff */
[----:B------:R-:W-:Y:S01]  /*23e0*/  LOP3.LUT R2, R2, 0xc0, RZ, 0xc0, !PT ;  /* 0x000000c002027812 */ /* 0x000fe200078ec0ff */
[----:B------:R-:W-:Y:S01]  /*23f0*/  @!P4 IMAD.MOV.U32 R17, RZ, RZ, R141 ;  /* 0x000000ffff11c224 */ /* 0x000fe200078e008d */
[----:B------:R-:W-:Y:S01]  /*2400*/  @!P3 LEA.HI.X R11, R5, R141, R3, 0x1, P0 ;  /* 0x0000008d050bb211 */ /* 0x000fe200000f0c03 */
[----:B------:R-:W-:Y:S01]  /*2410*/  @!P1 IMAD.IADD R7, R15, 0x1, R7 ;  /* 0x000000010f079824 */ /* 0x000fe200078e0207 */
[----:B------:R-:W-:Y:S01]  /*2420*/  LOP3.LUT R6, R2, 0x8, R9, 0xf8, !PT ;  /* 0x0000000802067812 */ /* 0x000fe200078ef809 */
[----:B------:R-:W-:Y:S01]  /*2430*/  IMAD.MOV.U32 R3, RZ, RZ, 0x10 ;  /* 0x00000010ff037424 */ /* 0x000fe200078e00ff */
[----:B------:R-:W-:Y:S01]  /*2440*/  SHF.R.U32.HI R2, RZ, 0x3, R2 ;  /* 0x00000003ff027819 */ /* 0x000fe20000011602 */
[----:B------:R-:W-:-:S02]  /*2450*/  VIADD R135, R136, 0x1020 ;  /* 0x0000102088877836 */ /* 0x000fc40000000000 */
[----:B------:R-:W-:Y:S01]  /*2460*/  IMAD R64, R29, 0x20, R64 ;  /* 0x000000201d407824 */ /* 0x000fe200078e0240 */
[----:B------:R-:W-:Y:S01]  /*2470*/  LOP3.LUT R2, R6, R2, RZ, 0x3c, !PT ;  /* 0x0000000206027212 */ /* 0x000fe200078e3cff */
[----:B------:R-:W-:Y:S01]  /*2480*/  @!P1 IMAD.MOV.U32 R6, RZ, RZ, R14 ;  /* 0x000000ffff069224 */ /* 0x000fe200078e000e */
[----:B------:R-:W-:-:S03]  /*2490*/  @!P2 LEA R14, P0, R90, R142, 0x7 ;  /* 0x0000008e5a0ea211 */ /* 0x000fc600078038ff */
[----:B------:R-:W-:Y:S01]  /*24a0*/  IMAD.IADD R138, R2, 0x1, R8 ;  /* 0x00000001028a7824 */ /* 0x000fe200078e0208 */
[----:B------:R-:W-:Y:S01]  /*24b0*/  @!P2 LEA.HI.X R15, R90, R141, R91, 0x7, P0 ;  /* 0x0000008d5a0fa211 */ /* 0x000fe200000f3c5b */
[----:B------:R-:W-:Y:S01]  /*24c0*/  @P4 STS [R145+0x3000], RZ ;  /* 0x003000ff91004388 */ /* 0x000fe20000000800 */
[----:B------:R-:W-:Y:S02]  /*24d0*/  LOP3.LUT P0, RZ, R148, 0x2, RZ, 0xc0, !PT ;  /* 0x0000000294ff7812 */ /* 0x000fe4000780c0ff */
[----:B------:R-:W-:Y:S01]  /*24e0*/  LEA R138, R138, UR4, 0x1 ;  /* 0x000000048a8a7c11 */ /* 0x000fe2000f8e08ff */
[----:B------:R-:W-:Y:S04]  /*24f0*/  @P4 STS [R145+0x3004], RZ ;  /* 0x003004ff91004388 */ /* 0x000fe80000000800 */
[----:B------:R-:W-:Y:S04]  /*2500*/  @P4 STS.64 [R145+0x3008], RZ ;  /* 0x003008ff91004388 */ /* 0x000fe80000000a00 */
        /* <DEDUP_REMOVED lines=19> */
[----:B------:R-:W-:Y:S01]  /*2640*/  LOP3.LUT P1, RZ, R4, 0x2, RZ, 0xc0, !PT ;  /* 0x0000000204ff7812 */ /* 0x000fe2000782c0ff */
[----:B------:R-:W-:-:S02]  /*2650*/  VIADD R4, R136, 0x1000 ;  /* 0x0000100088047836 */ /* 0x000fc40000000000 */
[----:B------:R-:W-:Y:S01]  /*2660*/  LDSM.16.M88.4 R52, [R138] ;  /* 0x000000008a34783b */ /* 0x000fe20000000200 */
[----:B------:R-:W-:Y:S01]  /*2670*/  SEL R3, R3, 0xfffffff0, !P1 ;  /* 0xfffffff003037807 */ /* 0x000fe20004800000 */
[----:B------:R-:W-:Y:S02]  /*2680*/  @P0 VIADD R135, R4, 0xffffffe0 ;  /* 0xffffffe004870836 */ /* 0x000fe40000000000 */
[----:B-1----:R-:W3:Y:S02]  /*2690*/  LDSM.16.M88.4 R16, [R136+0x1000] ;  /* 0x001000008810783b */ /* 0x002ee40000000200 */
[----:B------:R-:W-:Y:S02]  /*26a0*/  IMAD R137, R3, 0x2, R138 ;  /* 0x0000000203897824 */ /* 0x000fe400078e028a */
[----:B--2---:R-:W1:Y:S01]  /*26b0*/  LDSM.16.M88.4 R8, [R136+0x1400] ;  /* 0x001400008808783b */ /* 0x004e620000000200 */
[C---:B------:R-:W-:Y:S02]  /*26c0*/  VIADD R132, R135.reuse, 0x400 ;  /* 0x0000040087847836 */ /* 0x040fe40000000000 */
[C---:B------:R-:W-:Y:S01]  /*26d0*/  VIADD R131, R135.reuse, 0x800 ;  /* 0x0000080087837836 */ /* 0x040fe20000000000 */
[----:B------:R-:W-:Y:S01]  /*26e0*/  LDSM.16.M88.4 R40, [R137] ;  /* 0x000000008928783b */ /* 0x000fe20000000200 */
[----:B------:R-:W-:-:S02]  /*26f0*/  VIADD R130, R135, 0xc00 ;  /* 0x00000c0087827836 */ /* 0x000fc40000000000 */
[C---:B------:R-:W-:Y:S01]  /*2700*/  VIADD R129, R135.reuse, 0x1000 ;  /* 0x0000100087817836 */ /* 0x040fe20000000000 */
[----:B------:R-:W2:Y:S01]  /*2710*/  LDSM.16.M88.4 R24, [R135] ;  /* 0x000000008718783b */ /* 0x000ea20000000200 */
[C---:B------:R-:W-:Y:S02]  /*2720*/  VIADD R128, R135.reuse, 0x1400 ;  /* 0x0000140087807836 */ /* 0x040fe40000000000 */
[C---:B------:R-:W-:Y:S01]  /*2730*/  VIADD R87, R135.reuse, 0x1800 ;  /* 0x0000180087577836 */ /* 0x040fe20000000000 */
[----:B------:R-:W4:Y:S01]  /*2740*/  LDSM.16.M88.4 R56, [R135+0x400] ;  /* 0x000400008738783b */ /* 0x000f220000000200 */
[----:B------:R-:W-:-:S03]  /*2750*/  VIADD R86, R135, 0x1c00 ;  /* 0x00001c0087567836 */ /* 0x000fc60000000000 */
[----:B------:R-:W4:Y:S04]  /*2760*/  LDSM.16.M88.4 R20, [R136+0x1800] ;  /* 0x001800008814783b */ /* 0x000f280000000200 */
[----:B------:R-:W4:Y:S04]  /*2770*/  LDSM.16.M88.4 R36, [R135+0x800] ;  /* 0x000800008724783b */ /* 0x000f280000000200 */
[----:B------:R-:W4:Y:S04]  /*2780*/  LDSM.16.M88.4 R48, [R136+0x1c00] ;  /* 0x001c00008830783b */ /* 0x000f280000000200 */
[----:B------:R-:W-:Y:S04]  /*2790*/  LDSM.16.M88.4 R44, [R136+0x2000] ;  /* 0x00200000882c783b */ /* 0x000fe80000000200 */
[----:B------:R-:W0:Y:S01]  /*27a0*/  LDGDEPBAR ;  /* 0x00000000000079af */ /* 0x000e220000000000 */
[C---:B---3--:R-:W-:Y:S06]  /*27b0*/  HMMA.16816.F32.BF16 R4, R52.reuse, R16, RZ ;  /* 0x000000103404723c */ /* 0x048fec00000418ff */
[C---:B------:R-:W-:Y:S06]  /*27c0*/  HMMA.16816.F32.BF16 R16, R52.reuse, R18, RZ ;  /* 0x000000123410723c */ /* 0x040fec00000418ff */
[----:B-1----:R-:W-:Y:S07]  /*27d0*/  HMMA.16816.F32.BF16 R12, R52, R8, RZ ;  /* 0x00000008340c723c */ /* 0x002fee00000418ff */
[----:B------:R-:W-:-:S04]  /*27e0*/  SHF.R.S32.HI R8, RZ, 0x1f, R155 ;  /* 0x0000001fff087819 */ /* 0x000fc8000001149b */
[----:B------:R-:W-:Y:S01]  /*27f0*/  LEA.HI R155, R8, R155, RZ, 0x2 ;  /* 0x0000009b089b7211 */ /* 0x000fe200078f10ff */
[----:B--2---:R-:W-:Y:S03]  /*2800*/  HMMA.16816.F32.BF16 R4, R40, R24, R4 ;  /* 0x000000182804723c */ /* 0x004fe60000041804 */
[----:B------:R-:W-:-:S03]  /*2810*/  SHF.R.S32.HI R155, RZ, 0x2, R155 ;  /* 0x00000002ff9b7819 */ /* 0x000fc6000001149b */
[----:B------:R-:W-:Y:S01]  /*2820*/  HMMA.16816.F32.BF16 R8, R52, R10, RZ ;  /* 0x0000000a3408723c */ /* 0x000fe200000418ff */
[----:B------:R-:W-:Y:S01]  /*2830*/  IMAD R25, R154, 0x10, R33 ;  /* 0x000000109a197824 */ /* 0x000fe200078e0221 */
[----:B------:R-:W-:-:S04]  /*2840*/  SHF.R.S32.HI R24, RZ, 0x1f, R154 ;  /* 0x0000001fff187819 */ /* 0x000fc8000001149a */
[----:B------:R-:W-:Y:S01]  /*2850*/  LEA.HI R24, R24, R154, RZ, 0x2 ;  /* 0x0000009a18187211 */ /* 0x000fe200078f10ff */
[C---:B------:R-:W-:Y:S01]  /*2860*/  HMMA.16816.F32.BF16 R16, R40.reuse, R26, R16 ;  /* 0x0000001a2810723c */ /* 0x040fe20000041810 */
[----:B------:R-:W-:Y:S02]  /*2870*/  IADD3 R25, R25, 0x1, R155 ;  /* 0x0000000119197810 */ /* 0x000fe40007ffe09b */
[----:B------:R-:W-:Y:S02]  /*2880*/  LOP3.LUT R24, R24, 0xfffffffc, RZ, 0xc0, !PT ;  /* 0xfffffffc18187812 */ /* 0x000fe400078ec0ff */
[----:B------:R-:W-:Y:S01]  /*2890*/  IADD3 R25, R94, R25, -R31 ;  /* 0x000000195e197210 */ /* 0x000fe20007ffe81f */
[----:B----4-:R-:W-:Y:S01]  /*28a0*/  HMMA.16816.F32.BF16 R12, R40, R56, R12 ;  /* 0x00000038280c723c */ /* 0x010fe2000004180c */
[----:B------:R-:W-:Y:S02]  /*28b0*/  IMAD.IADD R31, R0, 0x1, R96 ;  /* 0x00000001001f7824 */ /* 0x000fe400078e0260 */
[----:B------:R-:W-:-:S02]  /*28c0*/  IMAD.IADD R154, R154, 0x1, -R24 ;  /* 0x000000019a9a7824 */ /* 0x000fc400078e0a18 */
[----:B------:R-:W-:Y:S02]  /*28d0*/  IMAD.IADD R30, R25, 0x1, R30 ;  /* 0x00000001191e7824 */ /* 0x000fe400078e021e */
[C---:B------:R-:W-:Y:S01]  /*28e0*/  HMMA.16816.F32.BF16 R24, R52.reuse, R20, RZ ;  /* 0x000000143418723c */ /* 0x040fe200000418ff */
[C---:B------:R-:W-:Y:S02]  /*28f0*/  VIADD R32, R31.reuse, 0x1 ;  /* 0x000000011f207836 */ /* 0x040fe40000000000 */
[C---:B------:R-:W-:Y:S01]  /*2900*/  VIADD R29, R31.reuse, 0x8 ;  /* 0x000000081f1d7836 */ /* 0x040fe20000000000 */
[C---:B------:R-:W-:Y:S01]  /*2910*/  VIMNMX R95, R30.reuse, R94, PT ;  /* 0x0000005e1e5f7248 */ /* 0x040fe20003fe0100 */
[C---:B------:R-:W-:Y:S01]  /*2920*/  VIADD R56, R31.reuse, 0x10 ;  /* 0x000000101f387836 */ /* 0x040fe20000000000 */
[----:B------:R-:W-:Y:S01]  /*2930*/  VIADDMNMX R94, R30, 0x8, R94, PT ;  /* 0x000000081e5e7846 */ /* 0x000fe2000380015e */
[----:B------:R-:W-:Y:S01]  /*2940*/  VIADD R30, R31, 0x9 ;  /* 0x000000091f1e7836 */ /* 0x000fe20000000000 */
[CC--:B------:R-:W-:Y:S01]  /*2950*/  ISETP.GE.AND P0, PT, R32.reuse, R95.reuse, PT ;  /* 0x0000005f2000720c */ /* 0x0c0fe20003f06270 */
[----:B------:R-:W-:Y:S01]  /*2960*/  HMMA.16816.F32.BF16 R20, R52, R22, RZ ;  /* 0x000000163414723c */ /* 0x000fe200000418ff */
[----:B------:R-:W-:Y:S01]  /*2970*/  ISETP.GE.AND P4, PT, R29, R95, PT ;  /* 0x0000005f1d00720c */ /* 0x000fe20003f86270 */
[----:B------:R-:W-:Y:S01]  /*2980*/  VIADD R60, R31, 0x11 ;  /* 0x000000111f3c7836 */ /* 0x000fe20000000000 */
[----:B------:R-:W-:-:S02]  /*2990*/  ISETP.GE.AND P3, PT, R32, R94, PT ;  /* 0x0000005e2000720c */ /* 0x000fc40003f66270 */
[-C--:B------:R-:W-:Y:S01]  /*29a0*/  ISETP.GE.AND P5, PT, R29, R94.reuse, PT ;  /* 0x0000005e1d00720c */ /* 0x080fe20003fa6270 */
[C---:B------:R-:W-:Y:S01]  /*29b0*/  HMMA.16816.F32.BF16 R8, R40.reuse, R58, R8 ;  /* 0x0000003a2808723c */ /* 0x040fe20000041808 */
[CC--:B------:R-:W-:Y:S01]  /*29c0*/  ISETP.GE.AND P2, PT, R30.reuse, R95.reuse, PT ;  /* 0x0000005f1e00720c */ /* 0x0c0fe20003f46270 */
[----:B------:R-:W1:Y:S01]  /*29d0*/  LDSM.16.M88.4 R32, [R135+0xc00] ;  /* 0x000c00008720783b */ /* 0x000e620000000200 */
[----:B------:R-:W-:Y:S02]  /*29e0*/  ISETP.GE.AND P1, PT, R30, R94, PT ;  /* 0x0000005e1e00720c */ /* 0x000fe40003f26270 */
[----:B------:R-:W-:Y:S02]  /*29f0*/  FSEL R30, R5, -INF , !P0 ;  /* 0xff800000051e7808 */ /* 0x000fe40004000000 */
[----:B------:R-:W-:Y:S01]  /*2a00*/  FSEL R29, R16, -INF , !P4 ;  /* 0xff800000101d7808 */ /* 0x000fe20006000000 */
[----:B------:R-:W-:Y:S01]  /*2a10*/  VIADD R16, R31, 0x18 ;  /* 0x000000181f107836 */ /* 0x000fe20000000000 */
[----:B------:R-:W-:Y:S01]  /*2a20*/  ISETP.GE.AND P0, PT, R56, R95, PT ;  /* 0x0000005f3800720c */ /* 0x000fe20003f06270 */
[----:B------:R-:W-:Y:S01]  /*2a30*/  HMMA.16816.F32.BF16 R24, R40, R36, R24 ;  /* 0x000000242818723c */ /* 0x000fe20000041818 */
[----:B------:R-:W-:-:S02]  /*2a40*/  FSEL R66, R19, -INF , !P1 ;  /* 0xff80000013427808 */ /* 0x000fc40004800000 */
[----:B------:R-:W-:Y:S01]  /*2a50*/  FSEL R76, R12, -INF , !P0 ;  /* 0xff8000000c4c7808 */ /* 0x000fe20004000000 */
[----:B------:R-:W-:Y:S01]  /*2a60*/  VIADD R12, R31, 0x20 ;  /* 0x000000201f0c7836 */ /* 0x000fe20000000000 */
[----:B------:R-:W-:Y:S02]  /*2a70*/  FSEL R5, R18, -INF , !P5 ;  /* 0xff80000012057808 */ /* 0x000fe40006800000 */
[----:B------:R-:W-:Y:S01]  /*2a80*/  FSEL R75, R17, -INF , !P2 ;  /* 0xff800000114b7808 */ /* 0x000fe20005000000 */
[----:B------:R-:W-:Y:S01]  /*2a90*/  HMMA.16816.F32.BF16 R20, R40, R38, R20 ;  /* 0x000000262814723c */ /* 0x000fe20000041814 */
[CC--:B------:R-:W-:Y:S01]  /*2aa0*/  ISETP.GE.AND P1, PT, R16.reuse, R95.reuse, PT ;  /* 0x0000005f1000720c */ /* 0x0c0fe20003f26270 */
[----:B------:R-:W-:Y:S01]  /*2ab0*/  LDSM.16.M88.4 R36, [R135+0x1000] ;  /* 0x001000008724783b */ /* 0x000fe20000000200 */
[-C--:B------:R-:W-:Y:S02]  /*2ac0*/  ISETP.GE.AND P0, PT, R16, R94.reuse, PT ;  /* 0x0000005e1000720c */ /* 0x080fe40003f06270 */
[----:B------:R-:W-:Y:S01]  /*2ad0*/  ISETP.GE.AND P4, PT, R56, R94, PT ;  /* 0x0000005e3800720c */ /* 0x000fe20003f86270 */
[----:B------:R-:W2:Y:S01]  /*2ae0*/  LDSM.16.M88.4 R16, [R136+0x2400] ;  /* 0x002400008810783b */ /* 0x000ea20000000200 */
[----:B------:R-:W-:Y:S01]  /*2af0*/  HMMA.16816.F32.BF16 R56, R52, R48, RZ ;  /* 0x000000303438723c */ /* 0x000fe200000418ff */
[----:B------:R-:W-:-:S02]  /*2b00*/  ISETP.GE.AND P5, PT, R60, R95, PT ;  /* 0x0000005f3c00720c */ /* 0x000fc40003fa6270 */
[-C--:B------:R-:W-:Y:S02]  /*2b10*/  ISETP.GE.AND P2, PT, R60, R94.reuse, PT ;  /* 0x0000005e3c00720c */ /* 0x080fe40003f46270 */
[----:B------:R-:W-:Y:S01]  /*2b20*/  FSEL R69, R14, -INF , !P4 ;  /* 0xff8000000e457808 */ /* 0x000fe20006000000 */
[----:B------:R-:W-:Y:S01]  /*2b30*/  LDSM.16.M88.4 R60, [R136+0x2800] ;  /* 0x00280000883c783b */ /* 0x000fe20000000200 */
[----:B------:R-:W-:Y:S01]  /*2b40*/  VIADD R48, R31, 0x19 ;  /* 0x000000191f307836 */ /* 0x000fe20000000000 */
[----:B------:R-:W-:Y:S02]  /*2b50*/  FSEL R77, R13, -INF , !P5 ;  /* 0xff8000000d4d7808 */ /* 0x000fe40006800000 */
[----:B------:R-:W-:Y:S02]  /*2b60*/  FSEL R68, R15, -INF , !P2 ;  /* 0xff8000000f447808 */ /* 0x000fe40005000000 */
[C---:B------:R-:W-:Y:S02]  /*2b70*/  ISETP.GE.AND P4, PT, R48.reuse, R95, PT ;  /* 0x0000005f3000720c */ /* 0x040fe40003f86270 */
[----:B------:R-:W-:-:S02]  /*2b80*/  ISETP.GE.AND P5, PT, R48, R94, PT ;  /* 0x0000005e3000720c */ /* 0x000fc40003fa6270 */
[----:B------:R-:W-:Y:S01]  /*2b90*/  FSEL R78, R8, -INF , !P1 ;  /* 0xff800000084e7808 */ /* 0x000fe20004800000 */
[----:B------:R-:W-:Y:S01]  /*2ba0*/  HMMA.16816.F32.BF16 R48, R52, R50, RZ ;  /* 0x000000323430723c */ /* 0x000fe200000418ff */
[CC--:B------:R-:W-:Y:S01]  /*2bb0*/  ISETP.GE.AND P2, PT, R12.reuse, R95.reuse, PT ;  /* 0x0000005f0c00720c */ /* 0x0c0fe20003f46270 */
[C---:B------:R-:W-:Y:S01]  /*2bc0*/  VIADD R8, R31.reuse, 0x21 ;  /* 0x000000211f087836 */ /* 0x040fe20000000000 */
[-C--:B------:R-:W-:Y:S01]  /*2bd0*/  ISETP.GE.AND P1, PT, R12, R94.reuse, PT ;  /* 0x0000005e0c00720c */ /* 0x080fe20003f26270 */
[----:B------:R-:W-:Y:S01]  /*2be0*/  VIADD R12, R31, 0x28 ;  /* 0x000000281f0c7836 */ /* 0x000fe20000000000 */
[----:B------:R-:W-:Y:S02]  /*2bf0*/  FSEL R71, R11, -INF , !P5 ;  /* 0xff8000000b477808 */ /* 0x000fe40006800000 */
[----:B------:R-:W-:Y:S01]  /*2c00*/  FSEL R80, R24, -INF , !P2 ;  /* 0xff80000018507808 */ /* 0x000fe20005000000 */
[----:B------:R-:W-:Y:S01]  /*2c10*/  VIADD R24, R31, 0x29 ;  /* 0x000000291f187836 */ /* 0x000fe20000000000 */
[C---:B------:R-:W-:Y:S01]  /*2c20*/  ISETP.GE.AND P5, PT, R12.reuse, R95, PT ;  /* 0x0000005f0c00720c */ /* 0x040fe20003fa6270 */
[----:B-1----:R-:W-:Y:S01]  /*2c30*/  HMMA.16816.F32.BF16 R56, R40, R32, R56 ;  /* 0x000000202838723c */ /* 0x002fe20000041838 */
[----:B------:R-:W-:-:S02]  /*2c40*/  ISETP.GE.AND P2, PT, R12, R94, PT ;  /* 0x0000005e0c00720c */ /* 0x000fc40003f46270 */
[----:B------:R-:W1:Y:S01]  /*2c50*/  LDSM.16.M88.4 R12, [R135+0x1400] ;  /* 0x00140000870c783b */ /* 0x000e620000000200 */
[----:B------:R-:W-:Y:S02]  /*2c60*/  FSEL R70, R10, -INF , !P0 ;  /* 0xff8000000a467808 */ /* 0x000fe40004000000 */
[C---:B------:R-:W-:Y:S01]  /*2c70*/  ISETP.GE.AND P0, PT, R8.reuse, R95, PT ;  /* 0x0000005f0800720c */ /* 0x040fe20003f06270 */
[----:B------:R-:W-:Y:S01]  /*2c80*/  VIADD R32, R31, 0x31 ;  /* 0x000000311f207836 */ /* 0x000fe20000000000 */
[----:B------:R-:W-:Y:S02]  /*2c90*/  FSEL R79, R9, -INF , !P4 ;  /* 0xff800000094f7808 */ /* 0x000fe40006000000 */
[----:B------:R-:W-:Y:S02]  /*2ca0*/  ISETP.GE.AND P4, PT, R8, R94, PT ;  /* 0x0000005e0800720c */ /* 0x000fe40003f86270 */
[----:B------:R-:W-:Y:S01]  /*2cb0*/  HMMA.16816.F32.BF16 R8, R52, R44, RZ ;  /* 0x0000002c3408723c */ /* 0x000fe200000418ff */
[----:B------:R-:W-:-:S02]  /*2cc0*/  FSEL R74, R26, -INF , !P1 ;  /* 0xff8000001a4a7808 */ /* 0x000fc40004800000 */
[----:B------:R-:W-:Y:S02]  /*2cd0*/  FSEL R81, R25, -INF , !P0 ;  /* 0xff80000019517808 */ /* 0x000fe40004000000 */
[CC--:B------:R-:W-:Y:S01]  /*2ce0*/  ISETP.GE.AND P1, PT, R24.reuse, R95.reuse, PT ;  /* 0x0000005f1800720c */ /* 0x0c0fe20003f26270 */
[----:B------:R-:W-:Y:S01]  /*2cf0*/  HMMA.16816.F32.BF16 R48, R40, R34, R48 ;  /* 0x000000222830723c */ /* 0x000fe20000041830 */
[----:B------:R-:W-:Y:S01]  /*2d00*/  ISETP.GE.AND P0, PT, R24, R94, PT ;  /* 0x0000005e1800720c */ /* 0x000fe20003f06270 */
[----:B------:R-:W-:Y:S01]  /*2d10*/  VIADD R24, R31, 0x30 ;  /* 0x000000301f187836 */ /* 0x000fe20000000000 */
[----:B------:R-:W-:Y:S02]  /*2d20*/  FSEL R73, R27, -INF , !P4 ;  /* 0xff8000001b497808 */ /* 0x000fe40006000000 */
[----:B------:R-:W-:Y:S01]  /*2d30*/  FSEL R82, R20, -INF , !P5 ;  /* 0xff80000014527808 */ /* 0x000fe20006800000 */
[----:B------:R-:W-:Y:S01]  /*2d40*/  HMMA.16816.F32.BF16 R44, R52, R46, RZ ;  /* 0x0000002e342c723c */ /* 0x000fe200000418ff */
[----:B------:R-:W-:-:S02]  /*2d50*/  ISETP.GE.AND P4, PT, R24, R95, PT ;  /* 0x0000005f1800720c */ /* 0x000fc40003f86270 */
[-C--:B------:R-:W-:Y:S02]  /*2d60*/  ISETP.GE.AND P5, PT, R24, R94.reuse, PT ;  /* 0x0000005e1800720c */ /* 0x080fe40003fa6270 */
[----:B------:R-:W-:Y:S01]  /*2d70*/  FSEL R72, R22, -INF , !P2 ;  /* 0xff80000016487808 */ /* 0x000fe20005000000 */
[----:B--2---:R-:W-:Y:S01]  /*2d80*/  HMMA.16816.F32.BF16 R24, R52, R16, RZ ;  /* 0x000000103418723c */ /* 0x004fe200000418ff */
[----:B------:R-:W-:Y:S02]  /*2d90*/  FSEL R83, R21, -INF , !P1 ;  /* 0xff80000015537808 */ /* 0x000fe40004800000 */
[CC--:B------:R-:W-:Y:S02]  /*2da0*/  ISETP.GE.AND P2, PT, R32.reuse, R95.reuse, PT ;  /* 0x0000005f2000720c */ /* 0x0c0fe40003f46270 */
[-C--:B------:R-:W-:Y:S01]  /*2db0*/  ISETP.GE.AND P1, PT, R32, R94.reuse, PT ;  /* 0x0000005e2000720c */ /* 0x080fe20003f26270 */
[C---:B------:R-:W-:Y:S01]  /*2dc0*/  HMMA.16816.F32.BF16 R8, R40.reuse, R36, R8 ;  /* 0x000000242808723c */ /* 0x040fe20000041808 */
[----:B------:R-:W2:Y:S01]  /*2dd0*/  LDSM.16.M88.4 R32, [R135+0x1800] ;  /* 0x001800008720783b */ /* 0x000ea20000000200 */
[----:B------:R-:W-:Y:S01]  /*2de0*/  VIADD R17, R31, 0x38 ;  /* 0x000000381f117836 */ /* 0x000fe20000000000 */
[----:B------:R-:W-:Y:S01]  /*2df0*/  FSEL R124, R23, -INF , !P0 ;  /* 0xff800000177c7808 */ /* 0x000fe20004000000 */
[C---:B------:R-:W-:Y:S01]  /*2e00*/  VIADD R16, R31.reuse, 0x39 ;  /* 0x000000391f107836 */ /* 0x040fe20000000000 */
[----:B------:R-:W-:Y:S01]  /*2e10*/  FSEL R98, R56, -INF , !P4 ;  /* 0xff80000038627808 */ /* 0x000fe20006000000 */
[----:B------:R-:W3:Y:S01]  /*2e20*/  LDSM.16.M88.4 R20, [R136+0x2c00] ;  /* 0x002c00008814783b */ /* 0x000ee20000000200 */
[----:B------:R-:W-:Y:S01]  /*2e30*/  FSEL R117, R58, -INF , !P5 ;  /* 0xff8000003a757808 */ /* 0x000fe20006800000 */
[----:B------:R-:W-:Y:S01]  /*2e40*/  VIADD R37, R31, 0x40 ;  /* 0x000000401f257836 */ /* 0x000fe20000000000 */
[----:B------:R-:W-:Y:S01]  /*2e50*/  FSEL R57, R57, -INF , !P2 ;  /* 0xff80000039397808 */ /* 0x000fe20005000000 */
[----:B------:R-:W-:Y:S01]  /*2e60*/  VIADD R36, R31, 0x41 ;  /* 0x000000411f247836 */ /* 0x000fe20000000000 */
[C---:B------:R-:W-:Y:S01]  /*2e70*/  ISETP.GE.AND P0, PT, R17.reuse, R95, PT ;  /* 0x0000005f1100720c */ /* 0x040fe20003f06270 */
[----:B------:R-:W-:Y:S01]  /*2e80*/  HMMA.16816.F32.BF16 R44, R40, R38, R44 ;  /* 0x00000026282c723c */ /* 0x000fe2000004182c */
[----:B------:R-:W-:-:S02]  /*2e90*/  ISETP.GE.AND P4, PT, R17, R94, PT ;  /* 0x0000005e1100720c */ /* 0x000fc40003f86270 */
[CC--:B------:R-:W-:Y:S02]  /*2ea0*/  ISETP.GE.AND P5, PT, R16.reuse, R95.reuse, PT ;  /* 0x0000005f1000720c */ /* 0x0c0fe40003fa6270 */
[----:B------:R-:W-:Y:S01]  /*2eb0*/  ISETP.GE.AND P2, PT, R16, R94, PT ;  /* 0x0000005e1000720c */ /* 0x000fe20003f46270 */
[----:B-1----:R-:W-:Y:S01]  /*2ec0*/  HMMA.16816.F32.BF16 R24, R40, R12, R24 ;  /* 0x0000000c2818723c */ /* 0x002fe20000041818 */
[----:B------:R-:W-:Y:S02]  /*2ed0*/  FSEL R59, R59, -INF , !P1 ;  /* 0xff8000003b3b7808 */ /* 0x000fe40004800000 */
[----:B------:R-:W-:Y:S01]  /*2ee0*/  FSEL R58, R48, -INF , !P0 ;  /* 0xff800000303a7808 */ /* 0x000fe20004000000 */
[----:B------:R-:W-:Y:S01]  /*2ef0*/  VIADD R48, R31, 0x49 ;  /* 0x000000491f307836 */ /* 0x000fe20000000000 */
[----:B------:R-:W-:Y:S01]  /*2f00*/  FSEL R100, R50, -INF , !P4 ;  /* 0xff80000032647808 */ /* 0x000fe20006000000 */
[----:B------:R-:W-:Y:S01]  /*2f10*/  HMMA.16816.F32.BF16 R16, R52, R18, RZ ;  /* 0x000000123410723c */ /* 0x000fe200000418ff */
[----:B------:R-:W-:Y:S01]  /*2f20*/  FSEL R12, R49, -INF , !P5 ;  /* 0xff800000310c7808 */ /* 0x000fe20006800000 */
[----:B------:R-:W-:Y:S01]  /*2f30*/  VIADD R49, R31, 0x48 ;  /* 0x000000481f317836 */ /* 0x000fe20000000000 */
[----:B------:R-:W-:-:S02]  /*2f40*/  ISETP.GE.AND P1, PT, R37, R95, PT ;  /* 0x0000005f2500720c */ /* 0x000fc40003f26270 */
[-C--:B------:R-:W-:Y:S02]  /*2f50*/  ISETP.GE.AND P0, PT, R37, R94.reuse, PT ;  /* 0x0000005e2500720c */ /* 0x080fe40003f06270 */
[CC--:B------:R-:W-:Y:S02]  /*2f60*/  ISETP.GE.AND P4, PT, R36.reuse, R95.reuse, PT ;  /* 0x0000005f2400720c */ /* 0x0c0fe40003f86270 */
[----:B------:R-:W-:Y:S02]  /*2f70*/  ISETP.GE.AND P5, PT, R36, R94, PT ;  /* 0x0000005e2400720c */ /* 0x000fe40003fa6270 */
[C---:B------:R-:W-:Y:S01]  /*2f80*/  HMMA.16816.F32.BF16 R36, R52.reuse, R60, RZ ;  /* 0x0000003c3424723c */ /* 0x040fe200000418ff */
        /* <DEDUP_REMOVED lines=9> */
[C---:B------:R-:W-:Y:S01]  /*3020*/  ISETP.GE.AND P0, PT, R48.reuse, R95, PT ;  /* 0x0000005f3000720c */ /* 0x040fe20003f06270 */
[----:B------:R-:W-:Y:S01]  /*3030*/  HMMA.16816.F32.BF16 R16, R40, R14, R16 ;  /* 0x0000000e2810723c */ /* 0x000fe20000041810 */
[----:B------:R-:W-:Y:S02]  /*3040*/  ISETP.GE.AND P4, PT, R48, R94, PT ;  /* 0x0000005e3000720c */ /* 0x000fe40003f86270 */
[----:B------:R-:W1:Y:S01]  /*3050*/  LDSM.16.M88.4 R48, [R135+0x1c00] ;  /* 0x001c00008730783b */ /* 0x000e620000000200 */
[----:B------:R-:W-:Y:S01]  /*3060*/  FSEL R114, R11, -INF , !P5 ;  /* 0xff8000000b727808 */ /* 0x000fe20006800000 */
[----:B------:R-:W-:-:S04]  /*3070*/  DEPBAR.LE SB0, 0x0 ;  /* 0x000080000000791a */ /* 0x000fc80000000000 */
[----:B------:R-:W-:Y:S01]  /*3080*/  FSEL R14, R44, -INF , !P2 ;  /* 0xff8000002c0e7808 */ /* 0x000fe20005000000 */
[C---:B--2---:R-:W-:Y:S01]  /*3090*/  HMMA.16816.F32.BF16 R36, R40.reuse, R32, R36 ;  /* 0x000000202824723c */ /* 0x044fe20000041824 */
[----:B------:R-:W-:Y:S01]  /*30a0*/  FSEL R113, R46, -INF , !P1 ;  /* 0xff8000002e717808 */ /* 0x000fe20004800000 */
[----:B------:R-:W-:Y:S01]  /*30b0*/  VIADD R44, R31, 0x58 ;  /* 0x000000581f2c7836 */ /* 0x000fe20000000000 */
[----:B------:R-:W-:Y:S01]  /*30c0*/  FSEL R15, R45, -INF , !P0 ;  /* 0xff8000002d0f7808 */ /* 0x000fe20004000000 */
[----:B------:R-:W-:Y:S01]  /*30d0*/  BAR.SYNC.DEFER_BLOCKING 0x0 ;  /* 0x0000000000007b1d */ /* 0x000fe20000010000 */
[CC--:B------:R-:W-:Y:S01]  /*30e0*/  ISETP.GE.AND P5, PT, R8.reuse, R95.reuse, PT ;  /* 0x0000005f0800720c */ /* 0x0c0fe20003fa6270 */
[----:B------:R-:W-:Y:S01]  /*30f0*/  HMMA.16816.F32.BF16 R60, R40, R34, R60 ;  /* 0x00000022283c723c */ /* 0x000fe2000004183c */
[----:B------:R-:W-:Y:S02]  /*3100*/  ISETP.GE.AND P2, PT, R8, R94, PT ;  /* 0x0000005e0800720c */ /* 0x000fe40003f46270 */
[----:B------:R-:W-:-:S02]  /*3110*/  ISETP.GE.AND P1, PT, R9, R95, PT ;  /* 0x0000005f0900720c */ /* 0x000fc40003f26270 */
[----:B------:R-:W-:Y:S02]  /*3120*/  ISETP.GE.AND P0, PT, R9, R94, PT ;  /* 0x0000005e0900720c */ /* 0x000fe40003f06270 */
[----:B---3--:R-:W-:Y:S01]  /*3130*/  HMMA.16816.F32.BF16 R8, R52, R20, RZ ;  /* 0x000000143408723c */ /* 0x008fe200000418ff */
[----:B------:R-:W-:Y:S02]  /*3140*/  FSEL R107, R47, -INF , !P4 ;  /* 0xff8000002f6b7808 */ /* 0x000fe40006000000 */
[-C--:B------:R-:W-:Y:S02]  /*3150*/  ISETP.GE.AND P4, PT, R44, R95.reuse, PT ;  /* 0x0000005f2c00720c */ /* 0x080fe40003f86270 */
[----:B------:R-:W-:Y:S01]  /*3160*/  FSEL R106, R26, -INF , !P2 ;  /* 0xff8000001a6a7808 */ /* 0x000fe20005000000 */
[----:B------:R-:W-:Y:S01]  /*3170*/  VIADD R26, R31, 0x61 ;  /* 0x000000611f1a7836 */ /* 0x000fe20000000000 */
[----:B------:R-:W-:Y:S01]  /*3180*/  FSEL R25, R25, -INF , !P1 ;  /* 0xff80000019197808 */ /* 0x000fe20004800000 */
[----:B------:R-:W-:Y:S01]  /*3190*/  VIADD R21, R31, 0x59 ;  /* 0x000000591f157836 */ /* 0x000fe20000000000 */
[----:B------:R-:W-:Y:S01]  /*31a0*/  FSEL R109, R27, -INF , !P0 ;  /* 0xff8000001b6d7808 */ /* 0x000fe20004000000 */
[C---:B------:R-:W-:Y:S01]  /*31b0*/  VIADD R20, R31.reuse, 0x60 ;  /* 0x000000601f147836 */ /* 0x040fe20000000000 */
[----:B------:R-:W-:Y:S01]  /*31c0*/  FSEL R16, R16, -INF , !P4 ;  /* 0xff80000010107808 */ /* 0x000fe20006000000 */
[----:B------:R-:W-:Y:S01]  /*31d0*/  VIADD R27, R31, 0x68 ;  /* 0x000000681f1b7836 */ /* 0x000fe20000000000 */
[----:B------:R-:W-:-:S02]  /*31e0*/  ISETP.GE.AND P2, PT, R21, R95, PT ;  /* 0x0000005f1500720c */ /* 0x000fc40003f46270 */
[-C--:B------:R-:W-:Y:S02]  /*31f0*/  ISETP.GE.AND P1, PT, R21, R94.reuse, PT ;  /* 0x0000005e1500720c */ /* 0x080fe40003f26270 */
[C---:B------:R-:W-:Y:S02]  /*3200*/  ISETP.GE.AND P0, PT, R20.reuse, R95, PT ;  /* 0x0000005f1400720c */ /* 0x040fe40003f06270 */
[-C--:B------:R-:W-:Y:S02]  /*3210*/  ISETP.GE.AND P4, PT, R20, R94.reuse, PT ;  /* 0x0000005e1400720c */ /* 0x080fe40003f86270 */
[----:B------:R-:W-:Y:S01]  /*3220*/  FSEL R24, R24, -INF , !P5 ;  /* 0xff80000018187808 */ /* 0x000fe20006800000 */
[----:B------:R-:W-:Y:S01]  /*3230*/  HMMA.16816.F32.BF16 R20, R52, R22, RZ ;  /* 0x000000163414723c */ /* 0x000fe200000418ff */
[----:B------:R-:W-:Y:S02]  /*3240*/  ISETP.GE.AND P5, PT, R44, R94, PT ;  /* 0x0000005e2c00720c */ /* 0x000fe40003fa6270 */
[----:B------:R-:W-:-:S02]  /*3250*/  FSEL R104, R19, -INF , !P1 ;  /* 0xff80000013687808 */ /* 0x000fc40004800000 */
[----:B------:R-:W-:Y:S01]  /*3260*/  FSEL R108, R18, -INF , !P5 ;  /* 0xff800000126c7808 */ /* 0x000fe20006800000 */
[----:B-1----:R-:W-:Y:S01]  /*3270*/  HMMA.16816.F32.BF16 R8, R40, R48, R8 ;  /* 0x000000302808723c */ /* 0x002fe20000041808 */
[----:B------:R-:W-:Y:S02]  /*3280*/  FSEL R18, R36, -INF , !P0 ;  /* 0xff80000024127808 */ /* 0x000fe40004000000 */
[----:B------:R-:W-:Y:S02]  /*3290*/  ISETP.GT.AND P0, PT, R144, R140, PT ;  /* 0x0000008c9000720c */ /* 0x000fe40003f04270 */
[----:B------:R-:W-:Y:S02]  /*32a0*/  FSEL R7, R7, -INF , !P3 ;  /* 0xff80000007077808 */ /* 0x000fe40005800000 */
[CC--:B------:R-:W-:Y:S02]  /*32b0*/  ISETP.GE.AND P1, PT, R27.reuse, R95.reuse, PT ;  /* 0x0000005f1b00720c */ /* 0x0c0fe40003f26270 */
[----:B------:R-:W-:Y:S01]  /*32c0*/  ISETP.GE.AND P3, PT, R27, R94, PT ;  /* 0x0000005e1b00720c */ /* 0x000fe20003f66270 */
[----:B------:R-:W-:Y:S01]  /*32d0*/  VIADD R27, R31, 0x69 ;  /* 0x000000691f1b7836 */ /* 0x000fe20000000000 */
[----:B------:R-:W-:-:S02]  /*32e0*/  ISETP.GE.AND P5, PT, R26, R95, PT ;  /* 0x0000005f1a00720c */ /* 0x000fc40003fa6270 */
[----:B------:R-:W-:Y:S02]  /*32f0*/  FSEL R17, R17, -INF , !P2 ;  /* 0xff80000011117808 */ /* 0x000fe40005000000 */
[----:B------:R-:W-:Y:S01]  /*3300*/  ISETP.GE.AND P2, PT, R26, R94, PT ;  /* 0x0000005e1a00720c */ /* 0x000fe20003f46270 */
[----:B------:R-:W1:Y:S01]  /*3310*/  @!P0 LDC.64 R88, c[0x0][0x218] ;  /* 0x00008600ff588b82 */ /* 0x000e620000000a00 */
[----:B------:R-:W-:Y:S01]  /*3320*/  VIADD R26, R31, 0x70 ;  /* 0x000000701f1a7836 */ /* 0x000fe20000000000 */
[----:B------:R-:W-:Y:S01]  /*3330*/  HMMA.16816.F32.BF16 R20, R40, R50, R20 ;  /* 0x000000322814723c */ /* 0x000fe20000041814 */
        /* <DEDUP_REMOVED lines=16> */
[----:B------:R-:W-:Y:S01]  /*3440*/  ISETP.GE.AND P2, PT, R26, R94, PT ;  /* 0x0000005e1a00720c */ /* 0x000fe20003f46270 */
[----:B------:R-:W-:Y:S01]  /*3450*/  VIADD R26, R31, 0x79 ;  /* 0x000000791f1a7836 */ /* 0x000fe20000000000 */
[----:B------:R-:W-:-:S02]  /*3460*/  FSEL R53, R10, -INF , !P1 ;  /* 0xff8000000a357808 */ /* 0x000fc40004800000 */
[----:B------:R-:W-:Y:S02]  /*3470*/  FSEL R9, R9, -INF , !P3 ;  /* 0xff80000009097808 */ /* 0x000fe40005800000 */
[-C--:B------:R-:W-:Y:S02]  /*3480*/  ISETP.GE.AND P4, PT, R27, R94.reuse, PT ;  /* 0x0000005e1b00720c */ /* 0x080fe40003f86270 */
[C---:B------:R-:W-:Y:S02]  /*3490*/  ISETP.GE.AND P1, PT, R31.reuse, R95, PT ;  /* 0x0000005f1f00720c */ /* 0x040fe40003f26270 */
[----:B------:R-:W-:Y:S02]  /*34a0*/  ISETP.GE.AND P3, PT, R31, R94, PT ;  /* 0x0000005e1f00720c */ /* 0x000fe40003f66270 */
[----:B------:R-:W-:Y:S02]  /*34b0*/  FSEL R52, R11, -INF , !P4 ;  /* 0xff8000000b347808 */ /* 0x000fe40006000000 */
[----:B------:R-:W-:Y:S01]  /*34c0*/  FSEL R10, R4, -INF , !P1 ;  /* 0xff800000040a7808 */ /* 0x000fe20004800000 */
[----:B------:R-:W-:Y:S01]  /*34d0*/  IMAD.IADD R4, R2, 0x1, R64 ;  /* 0x0000000102047824 */ /* 0x000fe200078e0240 */
[----:B------:R-:W-:-:S02]  /*34e0*/  FSEL R6, R6, -INF , !P3 ;  /* 0xff80000006067808 */ /* 0x000fc40005800000 */
[C---:B------:R-:W-:Y:S02]  /*34f0*/  ISETP.GE.AND P4, PT, R26.reuse, R95, PT ;  /* 0x0000005f1a00720c */ /* 0x040fe40003f86270 */
[----:B------:R-:W-:Y:S02]  /*3500*/  ISETP.GE.AND P1, PT, R26, R94, PT ;  /* 0x0000005e1a00720c */ /* 0x000fe40003f26270 */
[----:B-1----:R-:W-:Y:S02]  /*3510*/  @!P0 LEA R153, P3, R93, R88, 0x1 ;  /* 0x000000585d998211 */ /* 0x002fe400078608ff */
[----:B------:R-:W-:Y:S02]  /*3520*/  FSEL R20, R20, -INF , !P5 ;  /* 0xff80000014147808 */ /* 0x000fe40006800000 */
[----:B------:R-:W-:Y:S02]  /*3530*/  FSEL R46, R22, -INF , !P2 ;  /* 0xff800000162e7808 */ /* 0x000fe40005000000 */
[----:B------:R-:W-:-:S02]  /*3540*/  FSEL R62, R21, -INF , !P4 ;  /* 0xff800000153e7808 */ /* 0x000fc40006000000 */
[----:B------:R-:W-:Y:S02]  /*3550*/  FSEL R45, R23, -INF , !P1 ;  /* 0xff800000172d7808 */ /* 0x000fe40004800000 */
[----:B------:R-:W-:Y:S01]  /*3560*/  @!P0 LEA.HI.X R152, R93, R89, R92, 0x1, P3 ;  /* 0x000000595d988211 */ /* 0x000fe200018f0c5c */
        /* <DEDUP_REMOVED lines=62> */
.L_x_4812:
[----:B------:R-:W-:-:S04]  /*3950*/  LEA R2, -R84, RZ, 0x7 ;  /* 0x000000ff54027211 */ /* 0x000fc800078e39ff */
[----:B------:R-:W-:-:S07]  /*3960*/  SHF.R.S32.HI R0, RZ, 0x1f, R2 ;  /* 0x0000001fff007819 */ /* 0x000fce0000011402 */
.L_x_4813:
[----:B------:R-:W1:Y:S01]  /*3970*/  LDC.64 R88, c[0x0][0x218] ;  /* 0x00008600ff587b82 */ /* 0x000e620000000a00 */
[----:B------:R-:W-:Y:S01]  /*3980*/  IADD3 R93, P0, R2, R93, RZ ;  /* 0x0000005d025d7210 */ /* 0x000fe20007f1e0ff */
[----:B------:R-:W-:-:S04]  /*3990*/  IMAD.SHL.U32 R2, R84, 0x40, RZ ;  /* 0x0000004054027824 */ /* 0x000fc800078e00ff */
[----:B------:R-:W-:Y:S01]  /*39a0*/  IMAD.X R92, R0, 0x1, R92, P0 ;  /* 0x00000001005c7824 */ /* 0x000fe200000e065c */
[----:B------:R-:W-:Y:S02]  /*39b0*/  SHF.L.U64.HI R0, R84, 0x6, R85 ;  /* 0x0000000654007819 */ /* 0x000fe40000010255 */
[----:B-1----:R-:W-:-:S04]  /*39c0*/  LEA R153, P1, R93, R88, 0x1 ;  /* 0x000000585d997211 */ /* 0x002fc800078208ff */
[----:B------:R-:W-:Y:S01]  /*39d0*/  IADD3 R26, P0, R2, R153, RZ ;  /* 0x00000099021a7210 */ /* 0x000fe20007f1e0ff */
[----:B------:R-:W-:Y:S01]  /*39e0*/  IMAD.MOV.U32 R34, RZ, RZ, R153 ;  /* 0x000000ffff227224 */ /* 0x000fe200078e0099 */
[----:B------:R-:W-:Y:S02]  /*39f0*/  LEA.HI.X R152, R93, R89, R92, 0x1, P1 ;  /* 0x000000595d987211 */ /* 0x000fe400008f0c5c */
[----:B------:R-:W-:-:S03]  /*3a00*/  IADD3 R22, P1, R26, R2, RZ ;  /* 0x000000021a167210 */ /* 0x000fc60007f3e0ff */
[--C-:B------:R-:W-:Y:S01]  /*3a10*/  IMAD.X R27, R0, 0x1, R152.reuse, P0 ;  /* 0x00000001001b7824 */ /* 0x100fe200000e0698 */
[----:B------:R-:W-:Y:S01]  /*3a20*/  IADD3 R32, P0, R22, R2, RZ ;  /* 0x0000000216207210 */ /* 0x000fe20007f1e0ff */
[----:B------:R-:W-:Y:S02]  /*3a30*/  IMAD.MOV.U32 R35, RZ, RZ, R152 ;  /* 0x000000ffff237224 */ /* 0x000fe400078e0098 */
[----:B------:R-:W-:-:S03]  /*3a40*/  IMAD.X R23, R27, 0x1, R0, P1 ;  /* 0x000000011b177824 */ /* 0x000fc600008e0600 */
[----:B------:R-:W-:Y:S01]  /*3a50*/  @!PT LDS RZ, [RZ] ;  /* 0x00000000fffff984 */ /* 0x000fe20000000800 */
[----:B------:R-:W-:Y:S01]  /*3a60*/  @!PT LDS RZ, [RZ] ;  /* 0x00000000fffff984 */ /* 0x000fe20000000800 */
[----:B------:R-:W-:Y:S01]  /*3a70*/  @!PT LDS RZ, [RZ] ;  /* 0x00000000fffff984 */ /* 0x000fe20000000800 */
[----:B------:R1:W-:Y:S01]  /*3a80*/  LDGSTS.E.BYPASS.LTC128B.128 [R145+0x1000], desc[UR12][R34.64] ;  /* 0x0100000022917fae */ /* 0x0003e2000b901d4c */
[----:B------:R-:W-:-:S03]  /*3a90*/  IMAD.X R33, R23, 0x1, R0, P0 ;  /* 0x0000000117217824 */ /* 0x000fc600000e0600 */
[----:B------:R1:W-:Y:S04]  /*3aa0*/  LDGSTS.E.BYPASS.LTC128B.128 [R145+0x1800], desc[UR12][R26.64] ;  /* 0x018000001a917fae */ /* 0x0003e8000b901d4c */
[----:B------:R1:W-:Y:S04]  /*3ab0*/  LDGSTS.E.BYPASS.LTC128B.128 [R145+0x2000], desc[UR12][R22.64] ;  /* 0x0200000016917fae */ /* 0x0003e8000b901d4c */
[----:B------:R1:W-:Y:S04]  /*3ac0*/  LDGSTS.E.BYPASS.LTC128B.128 [R145+0x2800], desc[UR12][R32.64] ;  /* 0x0280000020917fae */ /* 0x0003e8000b901d4c */
[----:B------:R-:W0:Y:S02]  /*3ad0*/  LDGDEPBAR ;  /* 0x00000000000079af */ /* 0x000e240000000000 */
.L_x_4811:
[----:B------:R-:W-:Y:S01]  /*3ae0*/  FMNMX.FTZ R2, R10, R30, !PT ;  /* 0x0000001e0a027209 */ /* 0x000fe20007810000 */
[----:B------:R-:W-:Y:S01]  /*3af0*/  ULDC UR6, c[0x0][0x2ec] ;  /* 0x0000bb0000067ab9 */ /* 0x000fe20000000800 */
[----:B------:R-:W-:Y:S02]  /*3b00*/  LEA R134, R4, UR4, 0x1 ;  /* 0x0000000404867c11 */ /* 0x000fe4000f8e08ff */
[----:B------:R-:W-:Y:S02]  /*3b10*/  FMNMX.FTZ R2, R29, R2, !PT ;  /* 0x000000021d027209 */ /* 0x000fe40007810000 */
[----:B------:R-:W-:Y:S02]  /*3b20*/  LEA R133, R3, R134, 0x1 ;  /* 0x0000008603857211 */ /* 0x000fe400078e08ff */
[----:B------:R-:W-:Y:S02]  /*3b30*/  FMNMX.FTZ R2, R75, R2, !PT ;  /* 0x000000024b027209 */ /* 0x000fe40007810000 */
[----:B------:R-:W-:-:S02]  /*3b40*/  ISETP.GT.AND P3, PT, R144, R140, PT ;  /* 0x0000008c9000720c */ /* 0x000fc40003f64270 */
        /* <DEDUP_REMOVED lines=58> */
[--C-:B-1----:R-:W-:Y:S01]  /*3ef0*/  FFMA.FTZ R35, R18, UR6, -R64.reuse ;  /* 0x0000000612237c23 */ /* 0x102fe20008010840 */
[--C-:B------:R-:W-:Y:S01]  /*3f00*/  FFMA.FTZ R34, R19, UR6, -R64.reuse ;  /* 0x0000000613227c23 */ /* 0x100fe20008010840 */
[----:B------:R-:W-:Y:S01]  /*3f10*/  FMNMX.FTZ R0, R72, R0, !PT ;  /* 0x0000000048007209 */ /* 0x000fe20007810000 */
[----:B------:R-:W-:Y:S01]  /*3f20*/  LDSM.16.MT88.4 R16, [R134+0x3400] ;  /* 0x003400008610783b */ /* 0x000fe20000004200 */
        /* <DEDUP_REMOVED lines=50> */
[----:B------:R-:W2:Y:S01]  /*4250*/  MUFU.EX2 R51, R51 ;  /* 0x0000003300337308 */ /* 0x000ea20000000800 */
[----:B-1----:R-:W-:Y:S02]  /*4260*/  F2FP.BF16.F32.PACK_AB R20, R55, R56 ;  /* 0x000000383714723e */ /* 0x002fe400000010ff */
[----:B------:R-:W-:-:S05]  /*4270*/  FMNMX.FTZ R0, R45, R0, !PT ;  /* 0x000000002d007209 */ /* 0x000fca0007810000 */
[----:B------:R-:W1:Y:S01]  /*4280*/  SHFL.BFLY PT, R10, R0, 0x2, 0x1f ;  /* 0x0c401f00000a7f89 */ /* 0x000e6200000e0000 */
[----:B------:R-:W-:Y:S01]  /*4290*/  MUFU.EX2 R50, R50 ;  /* 0x0000003200327308 */ /* 0x000fe20000000800 */
[----:B--2---:R-:W-:-:S07]  /*42a0*/  F2FP.BF16.F32.PACK_AB R22, R51, R54 ;  /* 0x000000363316723e */ /* 0x004fce00000010ff */
        /* <DEDUP_REMOVED lines=24> */
[----:B------:R-:W-:Y:S01]  /*4430*/  F2FP.BF16.F32.PACK_AB R68, R122, R123 ;  /* 0x0000007b7a44723e */ /* 0x000fe200000010ff */
[--C-:B------:R-:W-:Y:S01]  /*4440*/  FFMA.FTZ R58, R74, UR6, -R47.reuse ;  /* 0x000000064a3a7c23 */ /* 0x100fe2000801082f */
[----:B------:R-:W-:Y:S01]  /*4450*/  F2FP.BF16.F32.PACK_AB R70, R115, R121 ;  /* 0x000000797346723e */ /* 0x000fe200000010ff */
        /* <DEDUP_REMOVED lines=13> */
[----:B------:R-:W-:Y:S01]  /*4530*/  FADD.FTZ R122, R123, R122 ;  /* 0x0000007a7b7a7221 */ /* 0x000fe20000010000 */
[--C-:B------:R-:W-:Y:S01]  /*4540*/  FFMA.FTZ R104, R104, UR6, -R47.reuse ;  /* 0x0000000668687c23 */ /* 0x100fe2000801082f */
[--C-:B------:R-:W-:Y:S01]  /*4550*/  FFMA.FTZ R105, R105, UR6, -R47.reuse ;  /* 0x0000000669697c23 */ /* 0x100fe2000801082f */
[--C-:B------:R-:W-:Y:S01]  /*4560*/  FFMA.FTZ R103, R103, UR6, -R47.reuse ;  /* 0x0000000667677c23 */ /* 0x100fe2000801082f */
[----:B------:R-:W-:Y:S01]  /*4570*/  FADD.FTZ R122, R121, R122 ;  /* 0x0000007a797a7221 */ /* 0x000fe20000010000 */
[----:B------:R-:W-:Y:S01]  /*4580*/  FFMA.FTZ R158, R45, UR6, -R47 ;  /* 0x000000062d9e7c23 */ /* 0x000fe2000801082f */
[----:B------:R-:W5:Y:S01]  /*4590*/  MUFU.EX2 R118, R118 ;  /* 0x0000007600767308 */ /* 0x000f620000000800 */
[----:B---3--:R-:W-:Y:S01]  /*45a0*/  F2FP.BF16.F32.PACK_AB R69, R119, R120 ;  /* 0x000000787745723e */ /* 0x008fe200000010ff */
[----:B------:R-:W-:Y:S01]  /*45b0*/  FADD.FTZ R119, R120, R119 ;  /* 0x0000007778777221 */ /* 0x000fe20000010000 */
[----:B------:R-:W-:Y:S01]  /*45c0*/  FADD.FTZ R115, R115, R122 ;  /* 0x0000007a73737221 */ /* 0x000fe20000010000 */
[----:B------:R-:W-:-:S03]  /*45d0*/  FFMA.FTZ R46, R46, UR6, -R47 ;  /* 0x000000062e2e7c23 */ /* 0x000fc6000801082f */
[----:B------:R-:W-:Y:S01]  /*45e0*/  FADD.FTZ R115, R111, R115 ;  /* 0x000000736f737221 */ /* 0x000fe20000010000 */
[----:B------:R-:W3:Y:S01]  /*45f0*/  MUFU.EX2 R102, R102 ;  /* 0x0000006600667308 */ /* 0x000ee20000000800 */
[----:B----4-:R-:W-:-:S07]  /*4600*/  FADD.FTZ R119, R116, R119 ;  /* 0x0000007774777221 */ /* 0x010fce0000010000 */
[----:B------:R-:W4:Y:S01]  /*4610*/  MUFU.EX2 R99, R99 ;  /* 0x0000006300637308 */ /* 0x000f220000000800 */
[C---:B-----5:R-:W-:Y:S01]  /*4620*/  F2FP.BF16.F32.PACK_AB R71, R118.reuse, R116 ;  /* 0x000000747647723e */ /* 0x060fe200000010ff */
[----:B------:R-:W-:-:S06]  /*4630*/  FADD.FTZ R118, R118, R119 ;  /* 0x0000007776767221 */ /* 0x000fcc0000010000 */
[----:B------:R-:W-:Y:S01]  /*4640*/  HMMA.16816.F32.BF16 R80, R68, R76, RZ ;  /* 0x0000004c4450723c */ /* 0x000fe200000418ff */
[----:B------:R-:W-:Y:S01]  /*4650*/  MUFU.EX2 R98, R98 ;  /* 0x0000006200627308 */ /* 0x000fe20000000800 */
[----:B---3--:R-:W-:-:S04]  /*4660*/  FADD.FTZ R118, R102, R118 ;  /* 0x0000007666767221 */ /* 0x008fc80000010000 */
[C---:B------:R-:W-:Y:S03]  /*4670*/  HMMA.16816.F32.BF16 R76, R68.reuse, R78, RZ ;  /* 0x0000004e444c723c */ /* 0x040fe600000418ff */
[----:B------:R-:W3:Y:S01]  /*4680*/  MUFU.EX2 R66, R66 ;  /* 0x0000004200427308 */ /* 0x000ee20000000800 */
[----:B----4-:R-:W-:Y:S02]  /*4690*/  FADD.FTZ R118, R99, R118 ;  /* 0x0000007663767221 */ /* 0x010fe40000010000 */
[C---:B-1----:R-:W-:Y:S05]  /*46a0*/  HMMA.16816.F32.BF16 R72, R68.reuse, R8, RZ ;  /* 0x000000084448723c */ /* 0x042fea00000418ff */
[----:B------:R-:W1:Y:S01]  /*46b0*/  MUFU.EX2 R58, R58 ;  /* 0x0000003a003a7308 */ /* 0x000e620000000800 */
[----:B------:R-:W-:Y:S01]  /*46c0*/  HMMA.16816.F32.BF16 R68, R68, R10, RZ ;  /* 0x0000000a4444723c */ /* 0x000fe200000418ff */
[C---:B------:R-:W-:Y:S01]  /*46d0*/  F2FP.BF16.F32.PACK_AB R8, R101.reuse, R111 ;  /* 0x0000006f6508723e */ /* 0x040fe200000010ff */
[----:B------:R-:W-:Y:S01]  /*46e0*/  FADD.FTZ R101, R101, R115 ;  /* 0x0000007365657221 */ /* 0x000fe20000010000 */
[----:B------:R-:W-:-:S03]  /*46f0*/  F2FP.BF16.F32.PACK_AB R9, R99, R102 ;  /* 0x000000666309723e */ /* 0x000fc600000010ff */
[----:B------:R-:W-:Y:S01]  /*4700*/  FADD.FTZ R101, R97, R101 ;  /* 0x0000006561657221 */ /* 0x000fe20000010000 */
[C---:B------:R-:W-:Y:S01]  /*4710*/  F2FP.BF16.F32.PACK_AB R10, R63.reuse, R97 ;  /* 0x000000613f0a723e */ /* 0x040fe200000010ff */
[----:B------:R-:W4:Y:S01]  /*4720*/  MUFU.EX2 R60, R60 ;  /* 0x0000003c003c7308 */ /* 0x000f220000000800 */
[----:B---3--:R-:W-:Y:S01]  /*4730*/  F2FP.BF16.F32.PACK_AB R11, R66, R98 ;  /* 0x00000062420b723e */ /* 0x008fe200000010ff */
[----:B------:R-:W-:Y:S01]  /*4740*/  FADD.FTZ R98, R98, R118 ;  /* 0x0000007662627221 */ /* 0x000fe20000010000 */
[----:B------:R-:W-:-:S03]  /*4750*/  FADD.FTZ R101, R63, R101 ;  /* 0x000000653f657221 */ /* 0x000fc60000010000 */
[----:B------:R-:W-:Y:S01]  /*4760*/  FADD.FTZ R98, R66, R98 ;  /* 0x0000006242627221 */ /* 0x000fe20000010000 */
[----:B------:R-:W-:Y:S01]  /*4770*/  FADD.FTZ R101, R56, R101 ;  /* 0x0000006538657221 */ /* 0x000fe20000010000 */
[----:B------:R-:W3:Y:S01]  /*4780*/  MUFU.EX2 R57, R57 ;  /* 0x0000003900397308 */ /* 0x000ee20000000800 */
[----:B------:R-:W-:Y:S01]  /*4790*/  HMMA.16816.F32.BF16 R80, R8, R16, R80 ;  /* 0x000000100850723c */ /* 0x000fe20000041850 */
[----:B-1----:R-:W-:Y:S01]  /*47a0*/  FADD.FTZ R98, R58, R98 ;  /* 0x000000623a627221 */ /* 0x002fe20000010000 */
[----:B------:R-:W-:-:S04]  /*47b0*/  FADD.FTZ R55, R55, R101 ;  /* 0x0000006537377221 */ /* 0x000fc80000010000 */
[C---:B------:R-:W-:Y:S01]  /*47c0*/  HMMA.16816.F32.BF16 R76, R8.reuse, R18, R76 ;  /* 0x00000012084c723c */ /* 0x040fe2000004184c */
[----:B------:R-:W1:Y:S01]  /*47d0*/  MUFU.EX2 R61, R61 ;  /* 0x0000003d003d7308 */ /* 0x000e620000000800 */
[----:B------:R-:W5:Y:S01]  /*47e0*/  LDSM.16.MT88.4 R16, [R134+0x3c00] ;  /* 0x003c00008610783b */ /* 0x000f620000004200 */
[C---:B----4-:R-:W-:Y:S01]  /*47f0*/  F2FP.BF16.F32.PACK_AB R21, R60.reuse, R58 ;  /* 0x0000003a3c15723e */ /* 0x050fe200000010ff */
[----:B------:R-:W-:Y:S01]  /*4800*/  FADD.FTZ R60, R60, R98 ;  /* 0x000000623c3c7221 */ /* 0x000fe20000010000 */
[----:B------:R-:W-:Y:S01]  /*4810*/  FADD.FTZ R55, R54, R55 ;  /* 0x0000003736377221 */ /* 0x000fe20000010000 */
[----:B------:R-:W-:Y:S03]  /*4820*/  HMMA.16816.F32.BF16 R72, R8, R12, R72 ;  /* 0x0000000c0848723c */ /* 0x000fe60000041848 */
[----:B------:R-:W-:Y:S01]  /*4830*/  MUFU.EX2 R3, R3 ;  /* 0x0000000300037308 */ /* 0x000fe20000000800 */
[----:B---3--:R-:W-:-:S02]  /*4840*/  FADD.FTZ R60, R57, R60 ;  /* 0x0000003c393c7221 */ /* 0x008fc40000010000 */
[----:B------:R-:W-:Y:S01]  /*4850*/  HMMA.16816.F32.BF16 R68, R8, R14, R68 ;  /* 0x0000000e0844723c */ /* 0x000fe20000041844 */
[----:B------:R-:W3:Y:S04]  /*4860*/  LDSM.16.MT88.4 R12, [R133+0x3c00] ;  /* 0x003c0000850c783b */ /* 0x000ee80000004200 */
[----:B------:R-:W4:Y:S01]  /*4870*/  MUFU.EX2 R59, R59 ;  /* 0x0000003b003b7308 */ /* 0x000f220000000800 */
[C---:B-1----:R-:W-:Y:S01]  /*4880*/  F2FP.BF16.F32.PACK_AB R23, R61.reuse, R57 ;  /* 0x000000393d17723e */ /* 0x042fe200000010ff */
[----:B------:R-:W-:Y:S01]  /*4890*/  FADD.FTZ R61, R61, R60 ;  /* 0x0000003c3d3d7221 */ /* 0x000fe20000010000 */
[----:B------:R-:W-:Y:S02]  /*48a0*/  F2FP.BF16.F32.PACK_AB R8, R49, R50 ;  /* 0x000000323108723e */ /* 0x000fe400000010ff */
[----:B------:R-:W-:-:S03]  /*48b0*/  F2FP.BF16.F32.PACK_AB R10, R44, R48 ;  /* 0x000000302c0a723e */ /* 0x000fc600000010ff */
[----:B------:R-:W-:Y:S01]  /*48c0*/  MUFU.EX2 R100, R100 ;  /* 0x0000006400647308 */ /* 0x000fe20000000800 */
[C---:B--2---:R-:W-:Y:S06]  /*48d0*/  HMMA.16816.F32.BF16 R80, R20.reuse, R4, R80 ;  /* 0x000000041450723c */ /* 0x044fec0000041850 */
[----:B------:R-:W-:Y:S01]  /*48e0*/  HMMA.16816.F32.BF16 R76, R20, R6, R76 ;  /* 0x00000006144c723c */ /* 0x000fe2000004184c */
[----:B------:R-:W1:Y:S01]  /*48f0*/  MUFU.EX2 R112, R112 ;  /* 0x0000007000707308 */ /* 0x000e620000000800 */
[----:B------:R-:W2:Y:S01]  /*4900*/  LDSM.16.MT88.4 R4, [R134+0x4000] ;  /* 0x004000008604783b */ /* 0x000ea20000004200 */
[----:B----4-:R-:W-:Y:S01]  /*4910*/  F2FP.BF16.F32.PACK_AB R9, R59, R3 ;  /* 0x000000033b09723e */ /* 0x010fe200000010ff */
[----:B------:R-:W-:-:S02]  /*4920*/  FADD.FTZ R3, R3, R61 ;  /* 0x0000003d03037221 */ /* 0x000fc40000010000 */
[C---:B------:R-:W-:Y:S02]  /*4930*/  HMMA.16816.F32.BF16 R72, R20.reuse, R24, R72 ;  /* 0x000000181448723c */ /* 0x040fe40000041848 */
[----:B------:R-:W-:Y:S01]  /*4940*/  FADD.FTZ R59, R59, R3 ;  /* 0x000000033b3b7221 */ /* 0x000fe20000010000 */
[----:B------:R-:W4:Y:S03]  /*4950*/  MUFU.EX2 R110, R110 ;  /* 0x0000006e006e7308 */ /* 0x000f260000000800 */
[----:B------:R-:W-:Y:S01]  /*4960*/  HMMA.16816.F32.BF16 R68, R20, R26, R68 ;  /* 0x0000001a1444723c */ /* 0x000fe20000041844 */
[----:B------:R-:W2:Y:S01]  /*4970*/  LDSM.16.MT88.4 R20, [R133+0x4000] ;  /* 0x004000008514783b */ /* 0x000ea20000004200 */
[----:B------:R-:W-:-:S03]  /*4980*/  FFMA.FTZ R25, R107, UR6, -R47 ;  /* 0x000000066b197c23 */ /* 0x000fc6000801082f */
[----:B------:R-:W3:Y:S01]  /*4990*/  MUFU.EX2 R114, R114 ;  /* 0x0000007200727308 */ /* 0x000ee20000000800 */
[----:B-1----:R-:W-:Y:S01]  /*49a0*/  F2FP.BF16.F32.PACK_AB R11, R112, R100 ;  /* 0x00000064700b723e */ /* 0x002fe200000010ff */
[--C-:B------:R-:W-:Y:S01]  /*49b0*/  FFMA.FTZ R26, R106, UR6, -R47.reuse ;  /* 0x000000066a1a7c23 */ /* 0x100fe2000801082f */
[--C-:B------:R-:W-:Y:S01]  /*49c0*/  FFMA.FTZ R27, R109, UR6, -R47.reuse ;  /* 0x000000066d1b7c23 */ /* 0x100fe2000801082f */
[----:B------:R-:W-:Y:S01]  /*49d0*/  FFMA.FTZ R106, R108, UR6, -R47 ;  /* 0x000000066c6a7c23 */ /* 0x000fe2000801082f */
[----:B------:R-:W-:-:S03]  /*49e0*/  FADD.FTZ R100, R100, R59 ;  /* 0x0000003b64647221 */ /* 0x000fc60000010000 */
[----:B------:R-:W-:Y:S01]  /*49f0*/  MUFU.EX2 R24, R113 ;  /* 0x0000007100187308 */ /* 0x000fe20000000800 */
[----:B-----5:R-:W-:Y:S01]  /*4a00*/  HMMA.16816.F32.BF16 R80, R8, R16, R80 ;  /* 0x000000100850723c */ /* 0x020fe20000041850 */
[----:B------:R-:W-:-:S04]  /*4a10*/  FADD.FTZ R100, R112, R100 ;  /* 0x0000006470647221 */ /* 0x000fc80000010000 */
[----:B----4-:R-:W-:Y:S01]  /*4a20*/  FADD.FTZ R100, R110, R100 ;  /* 0x000000646e647221 */ /* 0x010fe20000010000 */
[C---:B------:R-:W-:Y:S01]  /*4a30*/  HMMA.16816.F32.BF16 R76, R8.reuse, R18, R76 ;  /* 0x00000012084c723c */ /* 0x040fe2000004184c */
[----:B------:R-:W1:Y:S01]  /*4a40*/  MUFU.EX2 R25, R25 ;  /* 0x0000001900197308 */ /* 0x000e620000000800 */
[----:B------:R-:W4:Y:S04]  /*4a50*/  LDSM.16.MT88.4 R16, [R134+0x4400] ;  /* 0x004400008610783b */ /* 0x000f280000004200 */
[C---:B---3--:R-:W-:Y:S03]  /*4a60*/  HMMA.16816.F32.BF16 R72, R8.reuse, R12, R72 ;  /* 0x0000000c0848723c */ /* 0x048fe60000041848 */
[----:B------:R-:W3:Y:S03]  /*4a70*/  MUFU.EX2 R38, R38 ;  /* 0x0000002600267308 */ /* 0x000ee60000000800 */
[----:B------:R-:W-:Y:S01]  /*4a80*/  HMMA.16816.F32.BF16 R68, R8, R14, R68 ;  /* 0x0000000e0844723c */ /* 0x000fe20000041844 */
[----:B------:R-:W5:Y:S04]  /*4a90*/  LDSM.16.MT88.4 R12, [R133+0x4400] ;  /* 0x00440000850c783b */ /* 0x000f680000004200 */
[----:B------:R-:W-:Y:S02]  /*4aa0*/  MUFU.EX2 R37, R37 ;  /* 0x0000002500257308 */ /* 0x000fe40000000800 */
[----:B------:R-:W-:-:S02]  /*4ab0*/  F2FP.BF16.F32.PACK_AB R8, R42, R43 ;  /* 0x0000002b2a08723e */ /* 0x000fc400000010ff */
[C---:B------:R-:W-:Y:S01]  /*4ac0*/  F2FP.BF16.F32.PACK_AB R9, R114.reuse, R110 ;  /* 0x0000006e7209723e */ /* 0x040fe200000010ff */
[----:B------:R-:W-:Y:S01]  /*4ad0*/  FADD.FTZ R114, R114, R100 ;  /* 0x0000006472727221 */ /* 0x000fe20000010000 */
[----:B------:R-:W-:Y:S02]  /*4ae0*/  F2FP.BF16.F32.PACK_AB R10, R40, R41 ;  /* 0x00000029280a723e */ /* 0x000fe400000010ff */
[----:B-1----:R-:W-:Y:S01]  /*4af0*/  F2FP.BF16.F32.PACK_AB R11, R25, R24 ;  /* 0x00000018190b723e */ /* 0x002fe200000010ff */
[----:B------:R-:W1:Y:S01]  /*4b00*/  MUFU.EX2 R36, R36 ;  /* 0x0000002400247308 */ /* 0x000e620000000800 */
[----:B------:R-:W-:-:S04]  /*4b10*/  FADD.FTZ R114, R24, R114 ;  /* 0x0000007218727221 */ /* 0x000fc80000010000 */
[----:B------:R-:W-:Y:S01]  /*4b20*/  FADD.FTZ R114, R25, R114 ;  /* 0x0000007219727221 */ /* 0x000fe20000010000 */
[C---:B--2---:R-:W-:Y:S02]  /*4b30*/  HMMA.16816.F32.BF16 R80, R8.reuse, R4, R80 ;  /* 0x000000040850723c */ /* 0x044fe40000041850 */
[----:B------:R-:W-:Y:S04]  /*4b40*/  MUFU.EX2 R26, R26 ;  /* 0x0000001a001a7308 */ /* 0x000fe80000000800 */
[----:B------:R-:W-:Y:S01]  /*4b50*/  HMMA.16816.F32.BF16 R76, R8, R6, R76 ;  /* 0x00000006084c723c */ /* 0x000fe2000004184c */
[----:B---3--:R-:W-:-:S03]  /*4b60*/  F2FP.BF16.F32.PACK_AB R4, R38, R39 ;  /* 0x000000272604723e */ /* 0x008fc600000010ff */
[----:B------:R-:W2:Y:S02]  /*4b70*/  MUFU.EX2 R27, R27 ;  /* 0x0000001b001b7308 */ /* 0x000ea40000000800 */
[----:B------:R-:W-:Y:S01]  /*4b80*/  HMMA.16816.F32.BF16 R72, R8, R20, R72 ;  /* 0x000000140848723c */ /* 0x000fe20000041848 */
[----:B-1----:R-:W-:-:S05]  /*4b90*/  F2FP.BF16.F32.PACK_AB R6, R36, R37 ;  /* 0x000000252406723e */ /* 0x002fca00000010ff */
[----:B------:R-:W-:Y:S01]  /*4ba0*/  MUFU.EX2 R106, R106 ;  /* 0x0000006a006a7308 */ /* 0x000fe20000000800 */
[----:B------:R-:W-:Y:S01]  /*4bb0*/  HMMA.16816.F32.BF16 R68, R8, R22, R68 ;  /* 0x000000160844723c */ /* 0x000fe20000041844 */
[----:B------:R-:W1:Y:S01]  /*4bc0*/  LDSM.16.MT88.4 R8, [R134+0x4800] ;  /* 0x004800008608783b */ /* 0x000e620000004200 */
[----:B------:R-:W-:-:S05]  /*4bd0*/  FFMA.FTZ R21, R67, UR6, -R47 ;  /* 0x0000000643157c23 */ /* 0x000fca000801082f */
[----:B------:R-:W3:Y:S01]  /*4be0*/  MUFU.EX2 R104, R104 ;  /* 0x0000006800687308 */ /* 0x000ee20000000800 */
[--C-:B------:R-:W-:Y:S01]  /*4bf0*/  FFMA.FTZ R23, R53, UR6, -R47.reuse ;  /* 0x0000000635177c23 */ /* 0x100fe2000801082f */
[----:B------:R-:W-:Y:S01]  /*4c00*/  FFMA.FTZ R53, R52, UR6, -R47 ;  /* 0x0000000634357c23 */ /* 0x000fe2000801082f */
[----:B------:R-:W-:Y:S01]  /*4c10*/  FADD.FTZ R52, R51, R55 ;  /* 0x0000003733347221 */ /* 0x000fe20000010000 */
[----:B--2---:R-:W-:Y:S01]  /*4c20*/  F2FP.BF16.F32.PACK_AB R5, R27, R26 ;  /* 0x0000001a1b05723e */ /* 0x004fe200000010ff */
[----:B------:R-:W-:Y:S01]  /*4c30*/  FFMA.FTZ R22, R65, UR6, -R47 ;  /* 0x0000000641167c23 */ /* 0x000fe2000801082f */
[----:B------:R-:W-:Y:S01]  /*4c40*/  FADD.FTZ R26, R26, R114 ;  /* 0x000000721a1a7221 */ /* 0x000fe20000010000 */
[----:B------:R-:W-:Y:S01]  /*4c50*/  FADD.FTZ R50, R50, R52 ;  /* 0x0000003432327221 */ /* 0x000fe20000010000 */
[----:B------:R-:W-:Y:S02]  /*4c60*/  MUFU.EX2 R35, R35 ;  /* 0x0000002300237308 */ /* 0x000fe40000000800 */
[----:B------:R-:W-:Y:S01]  /*4c70*/  FADD.FTZ R26, R27, R26 ;  /* 0x0000001a1b1a7221 */ /* 0x000fe20000010000 */
        /* <DEDUP_REMOVED lines=8> */
[----:B------:R-:W-:Y:S01]  /*4d00*/  MUFU.EX2 R33, R33 ;  /* 0x0000002100217308 */ /* 0x000fe20000000800 */
[----:B----4-:R-:W-:Y:S02]  /*4d10*/  HMMA.16816.F32.BF16 R80, R4, R16, R80 ;  /* 0x000000100450723c */ /* 0x010fe40000041850 */
[----:B------:R-:W-:-:S04]  /*4d20*/  FADD.FTZ R43, R42, R43 ;  /* 0x0000002b2a2b7221 */ /* 0x000fc80000010000 */
[----:B------:R-:W-:Y:S01]  /*4d30*/  HMMA.16816.F32.BF16 R76, R4, R18, R76 ;  /* 0x00000012044c723c */ /* 0x000fe2000004184c */
[----:B------:R-:W3:Y:S01]  /*4d40*/  MUFU.EX2 R32, R32 ;  /* 0x0000002000207308 */ /* 0x000ee20000000800 */
[----:B------:R-:W4:Y:S01]  /*4d50*/  LDSM.16.MT88.4 R16, [R133+0x4800] ;  /* 0x004800008510783b */ /* 0x000f220000004200 */
[----:B------:R-:W-:-:S03]  /*4d60*/  FADD.FTZ R41, R41, R43 ;  /* 0x0000002b29297221 */ /* 0x000fc60000010000 */
[C---:B-----5:R-:W-:Y:S01]  /*4d70*/  HMMA.16816.F32.BF16 R72, R4.reuse, R12, R72 ;  /* 0x0000000c0448723c */ /* 0x060fe20000041848 */
[----:B------:R-:W-:Y:S02]  /*4d80*/  FADD.FTZ R41, R40, R41 ;  /* 0x0000002928297221 */ /* 0x000fe40000010000 */
[----:B------:R-:W-:Y:S02]  /*4d90*/  MUFU.EX2 R105, R105 ;  /* 0x0000006900697308 */ /* 0x000fe40000000800 */
[----:B------:R-:W-:Y:S01]  /*4da0*/  FADD.FTZ R39, R39, R41 ;  /* 0x0000002927277221 */ /* 0x000fe20000010000 */
[----:B------:R-:W-:Y:S01]  /*4db0*/  HMMA.16816.F32.BF16 R68, R4, R14, R68 ;  /* 0x0000000e0444723c */ /* 0x000fe20000041844 */
[----:B------:R-:W5:Y:S02]  /*4dc0*/  LDSM.16.MT88.4 R12, [R134+0x4c00] ;  /* 0x004c0000860c783b */ /* 0x000f640000004200 */
[----:B------:R-:W-:Y:S02]  /*4dd0*/  FADD.FTZ R39, R38, R39 ;  /* 0x0000002726277221 */ /* 0x000fe40000010000 */
        /* <DEDUP_REMOVED lines=10> */
[----:B------:R-:W-:Y:S01]  /*4e80*/  FADD.FTZ R105, R105, R106 ;  /* 0x0000006a69697221 */ /* 0x000fe20000010000 */
[----:B------:R-:W-:-:S03]  /*4e90*/  FADD.FTZ R33, R33, R35 ;  /* 0x0000002321217221 */ /* 0x000fc60000010000 */
[----:B------:R-:W-:Y:S01]  /*4ea0*/  FADD.FTZ R105, R20, R105 ;  /* 0x0000006914697221 */ /* 0x000fe20000010000 */
[----:B------:R-:W-:Y:S01]  /*4eb0*/  FADD.FTZ R33, R32, R33 ;  /* 0x0000002120217221 */ /* 0x000fe20000010000 */
[----:B------:R-:W1:Y:S08]  /*4ec0*/  MUFU.EX2 R31, R31 ;  /* 0x0000001f001f7308 */ /* 0x000e700000000800 */
[----:B------:R-:W3:Y:S01]  /*4ed0*/  MUFU.EX2 R23, R23 ;  /* 0x0000001700177308 */ /* 0x000ee20000000800 */
[----:B--2---:R-:W-:Y:S01]  /*4ee0*/  F2FP.BF16.F32.PACK_AB R7, R22, R21 ;  /* 0x000000151607723e */ /* 0x004fe200000010ff */
[----:B------:R-:W-:-:S04]  /*4ef0*/  FADD.FTZ R21, R21, R105 ;  /* 0x0000006915157221 */ /* 0x000fc80000010000 */
[----:B------:R-:W-:Y:S02]  /*4f00*/  FADD.FTZ R21, R22, R21 ;  /* 0x0000001516157221 */ /* 0x000fe40000010000 */
[----:B------:R-:W-:Y:S01]  /*4f10*/  HMMA.16816.F32.BF16 R80, R4, R8, R80 ;  /* 0x000000080450723c */ /* 0x000fe20000041850 */
[----:B------:R-:W2:Y:S01]  /*4f20*/  MUFU.EX2 R30, R30 ;  /* 0x0000001e001e7308 */ /* 0x000ea20000000800 */
[----:B-1----:R-:W-:-:S04]  /*4f30*/  FADD.FTZ R33, R31, R33 ;  /* 0x000000211f217221 */ /* 0x002fc80000010000 */
[C---:B------:R-:W-:Y:S01]  /*4f40*/  HMMA.16816.F32.BF16 R76, R4.reuse, R10, R76 ;  /* 0x0000000a044c723c */ /* 0x040fe2000004184c */
[----:B------:R-:W1:Y:S02]  /*4f50*/  LDSM.16.MT88.4 R8, [R133+0x4c00] ;  /* 0x004c00008508783b */ /* 0x000e640000004200 */
[----:B------:R-:W5:Y:S01]  /*4f60*/  MUFU.EX2 R29, R29 ;  /* 0x0000001d001d7308 */ /* 0x000f620000000800 */
[----:B---3--:R-:W-:Y:S02]  /*4f70*/  FADD.FTZ R21, R23, R21 ;  /* 0x0000001517157221 */ /* 0x008fe40000010000 */
[C---:B----4-:R-:W-:Y:S05]  /*4f80*/  HMMA.16816.F32.BF16 R72, R4.reuse, R16, R72 ;  /* 0x000000100448723c */ /* 0x050fea0000041848 */
[----:B------:R-:W3:Y:S01]  /*4f90*/  MUFU.EX2 R159, R159 ;  /* 0x0000009f009f7308 */ /* 0x000ee20000000800 */
[----:B------:R-:W-:Y:S01]  /*4fa0*/  HMMA.16816.F32.BF16 R68, R4, R18, R68 ;  /* 0x000000120444723c */ /* 0x000fe20000041844 */
[----:B--2---:R-:W-:-:S06]  /*4fb0*/  FADD.FTZ R33, R30, R33 ;  /* 0x000000211e217221 */ /* 0x004fcc0000010000 */
[----:B------:R-:W2:Y:S01]  /*4fc0*/  MUFU.EX2 R51, R53 ;  /* 0x0000003500337308 */ /* 0x000ea20000000800 */
[----:B------:R-:W-:Y:S01]  /*4fd0*/  F2FP.BF16.F32.PACK_AB R4, R30, R31 ;  /* 0x0000001f1e04723e */ /* 0x000fe200000010ff */
[----:B-----5:R-:W-:-:S06]  /*4fe0*/  FADD.FTZ R33, R29, R33 ;  /* 0x000000211d217221 */ /* 0x020fcc0000010000 */
[----:B------:R-:W4:Y:S01]  /*4ff0*/  MUFU.EX2 R3, R46 ;  /* 0x0000002e00037308 */ /* 0x000f220000000800 */
[C---:B---3--:R-:W-:Y:S01]  /*5000*/  F2FP.BF16.F32.PACK_AB R6, R159.reuse, R29 ;  /* 0x0000001d9f06723e */ /* 0x048fe200000010ff */
[----:B------:R-:W-:-:S06]  /*5010*/  FADD.FTZ R159, R159, R33 ;  /* 0x000000219f9f7221 */ /* 0x000fcc0000010000 */
[----:B------:R-:W3:Y:S01]  /*5020*/  MUFU.EX2 R158, R158 ;  /* 0x0000009e009e7308 */ /* 0x000ee20000000800 */
[C---:B--2---:R-:W-:Y:S01]  /*5030*/  F2FP.BF16.F32.PACK_AB R5, R51.reuse, R23 ;  /* 0x000000173305723e */ /* 0x044fe200000010ff */
[----:B------:R-:W-:-:S04]  /*5040*/  FADD.FTZ R21, R51, R21 ;  /* 0x0000001533157221 */ /* 0x000fc80000010000 */
[----:B----4-:R-:W-:Y:S01]  /*5050*/  FADD.FTZ R21, R3, R21 ;  /* 0x0000001503157221 */ /* 0x010fe20000010000 */
[----:B---3--:R-:W-:-:S03]  /*5060*/  F2FP.BF16.F32.PACK_AB R7, R158, R3 ;  /* 0x000000039e07723e */ /* 0x008fc600000010ff */
[----:B------:R-:W-:-:S04]  /*5070*/  FADD.FTZ R158, R158, R21 ;  /* 0x000000159e9e7221 */ /* 0x000fc80000010000 */
[C---:B------:R-:W-:Y:S06]  /*5080*/  HMMA.16816.F32.BF16 R80, R4.reuse, R12, R80 ;  /* 0x0000000c0450723c */ /* 0x040fec0000041850 */
        /* <DEDUP_REMOVED lines=52> */
[----:B------:R-:W-:Y:S02]  /*53d0*/  IMAD.WIDE R8, R5, 0x4, R150 ;  /* 0x0000000405087825 */ /* 0x000fe400078e0296 */
        /* <DEDUP_REMOVED lines=17> */
.L_x_4815:
[----:B------:R-:W-:-:S04]  /*54f0*/  LEA R3, -R90, RZ, 0x7 ;  /* 0x000000ff5a037211 */ /* 0x000fc800078e39ff */
[----:B------:R-:W-:-:S07]  /*5500*/  SHF.R.S32.HI R4, RZ, 0x1f, R3 ;  /* 0x0000001fff047819 */ /* 0x000fce0000011403 */
.L_x_4816:
[C---:B------:R-:W-:Y:S01]  /*5510*/  IMAD.SHL.U32 R5, R90.reuse, 0x40, RZ ;  /* 0x000000405a057824 */ /* 0x040fe200078e00ff */
[----:B------:R-:W-:Y:S02]  /*5520*/  LEA R142, P1, R3, R142, 0x1 ;  /* 0x0000008e038e7211 */ /* 0x000fe400078208ff */
[----:B------:R-:W-:Y:S02]  /*5530*/  SHF.L.U64.HI R91, R90, 0x6, R91 ;  /* 0x000000065a5b7819 */ /* 0x000fe4000001025b */
[----:B------:R-:W-:Y:S01]  /*5540*/  IADD3 R6, P0, R5, R142, RZ ;  /* 0x0000008e05067210 */ /* 0x000fe20007f1e0ff */
[----:B------:R-:W-:Y:S01]  /*5550*/  IMAD.MOV.U32 R10, RZ, RZ, R142 ;  /* 0x000000ffff0a7224 */ /* 0x000fe200078e008e */
        /* <DEDUP_REMOVED lines=13> */
[C---:B------:R-:W-:Y:S01]  /*5630*/  ISETP.GE.AND P0, PT, R98.reuse, R95, PT ;  /* 0x0000005f6200720c */ /* 0x040fe20003f06270 */
[C---:B------:R-:W-:Y:S01]  /*5640*/  VIADD R60, R98.reuse, 0x9 ;  /* 0x00000009623c7836 */ /* 0x040fe20000000000 */
[----:B------:R-:W-:Y:S01]  /*5650*/  LDGSTS.E.BYPASS.LTC128B.128 [R145+0x3800], desc[UR12][R6.64] ;  /* 0x0380000006917fae */ /* 0x000fe2000b901d4c */
[----:B------:R-:W-:-:S03]  /*5660*/  ISETP.GE.AND P2, PT, R98, R94, PT ;  /* 0x0000005e6200720c */ /* 0x000fc60003f46270 */
[----:B------:R1:W-:Y:S04]  /*5670*/  LDGSTS.E.BYPASS.LTC128B.128 [R145+0x4000], desc[UR12][R4.64] ;  /* 0x0400000004917fae */ /* 0x0003e8000b901d4c */
[----:B------:R2:W-:Y:S04]  /*5680*/  LDGSTS.E.BYPASS.LTC128B.128 [R145+0x4800], desc[UR12][R8.64] ;  /* 0x0480000008917fae */ /* 0x0005e8000b901d4c */
[----:B------:R-:W-:Y:S04]  /*5690*/  LDSM.16.M88.4 R52, [R138] ;  /* 0x000000008a34783b */ /* 0x000fe80000000200 */
[----:B------:R-:W3:Y:S04]  /*56a0*/  LDSM.16.M88.4 R20, [R136+0x1000] ;  /* 0x001000008814783b */ /* 0x000ee80000000200 */
[----:B------:R-:W4:Y:S04]  /*56b0*/  LDSM.16.M88.4 R12, [R136+0x1400] ;  /* 0x00140000880c783b */ /* 0x000f280000000200 */
[----:B------:R-:W-:Y:S04]  /*56c0*/  LDSM.16.M88.4 R44, [R137] ;  /* 0x00000000892c783b */ /* 0x000fe80000000200 */
[----:B------:R-:W-:Y:S04]  /*56d0*/  LDSM.16.M88.4 R56, [R135] ;  /* 0x000000008738783b */ /* 0x000fe80000000200 */
[----:B-1----:R-:W2:Y:S04]  /*56e0*/  LDSM.16.M88.4 R4, [R136+0x1800] ;  /* 0x001800008804783b */ /* 0x002ea80000000200 */
[----:B------:R-:W1:Y:S04]  /*56f0*/  LDSM.16.M88.4 R32, [R132] ;  /* 0x000000008420783b */ /* 0x000e680000000200 */
[----:B------:R-:W5:Y:S04]  /*5700*/  LDSM.16.M88.4 R36, [R131] ;  /* 0x000000008324783b */ /* 0x000f680000000200 */
[----:B------:R-:W5:Y:S04]  /*5710*/  LDSM.16.M88.4 R28, [R136+0x1c00] ;  /* 0x001c0000881c783b */ /* 0x000f680000000200 */
[----:B------:R-:W5:Y:S04]  /*5720*/  LDSM.16.M88.4 R48, [R136+0x2000] ;  /* 0x002000008830783b */ /* 0x000f680000000200 */
[----:B------:R-:W5:Y:S01]  /*5730*/  LDSM.16.M88.4 R40, [R130] ;  /* 0x000000008228783b */ /* 0x000f620000000200 */
[C---:B---3--:R-:W-:Y:S03]  /*5740*/  HMMA.16816.F32.BF16 R24, R52.reuse, R20, RZ ;  /* 0x000000143418723c */ /* 0x048fe600000418ff */
[----:B------:R-:W0:Y:S03]  /*5750*/  LDGDEPBAR ;  /* 0x00000000000079af */ /* 0x000e260000000000 */
[C---:B------:R-:W-:Y:S06]  /*5760*/  HMMA.16816.F32.BF16 R20, R52.reuse, R22, RZ ;  /* 0x000000163414723c */ /* 0x040fec00000418ff */
[C---:B----4-:R-:W-:Y:S06]  /*5770*/  HMMA.16816.F32.BF16 R16, R52.reuse, R12, RZ ;  /* 0x0000000c3410723c */ /* 0x050fec00000418ff */
[C---:B--2---:R-:W-:Y:S06]  /*5780*/  HMMA.16816.F32.BF16 R8, R52.reuse, R4, RZ ;  /* 0x000000043408723c */ /* 0x044fec00000418ff */
[C---:B------:R-:W-:Y:S06]  /*5790*/  HMMA.16816.F32.BF16 R12, R52.reuse, R14, RZ ;  /* 0x0000000e340c723c */ /* 0x040fec00000418ff */
[----:B------:R-:W-:Y:S06]  /*57a0*/  HMMA.16816.F32.BF16 R4, R52, R6, RZ ;  /* 0x000000063404723c */ /* 0x000fec00000418ff */
[C---:B------:R-:W-:Y:S06]  /*57b0*/  HMMA.16816.F32.BF16 R24, R44.reuse, R56, R24 ;  /* 0x000000382c18723c */ /* 0x040fec0000041818 */
[C---:B------:R-:W-:Y:S01]  /*57c0*/  HMMA.16816.F32.BF16 R20, R44.reuse, R58, R20 ;  /* 0x0000003a2c14723c */ /* 0x040fe20000041814 */
[----:B------:R-:W2:Y:S05]  /*57d0*/  LDSM.16.M88.4 R56, [R136+0x2400] ;  /* 0x002400008838783b */ /* 0x000eaa0000000200 */
[C---:B-1----:R-:W-:Y:S06]  /*57e0*/  HMMA.16816.F32.BF16 R16, R44.reuse, R32, R16 ;  /* 0x000000202c10723c */ /* 0x042fec0000041810 */
[C---:B-----5:R-:W-:Y:S06]  /*57f0*/  HMMA.16816.F32.BF16 R8, R44.reuse, R36, R8 ;  /* 0x000000242c08723c */ /* 0x060fec0000041808 */
[----:B------:R-:W-:Y:S01]  /*5800*/  HMMA.16816.F32.BF16 R12, R44, R34, R12 ;  /* 0x000000222c0c723c */ /* 0x000fe2000004180c */
[----:B------:R-:W-:-:S02]  /*5810*/  LOP3.LUT R36, R3, 0x8, R96, 0xfe, !PT ;  /* 0x0000000803247812 */ /* 0x000fc400078efe60 */
[----:B------:R-:W-:Y:S01]  /*5820*/  FSEL R102, R24, -INF , !P0 ;  /* 0xff80000018667808 */ /* 0x000fe20004000000 */
[----:B------:R-:W-:Y:S01]  /*5830*/  VIADD R24, R98, 0x11 ;  /* 0x0000001162187836 */ /* 0x000fe20000000000 */
[CC--:B------:R-:W-:Y:S01]  /*5840*/  ISETP.GE.AND P1, PT, R36.reuse, R95.reuse, PT ;  /* 0x0000005f2400720c */ /* 0x0c0fe20003f26270 */
[----:B------:R-:W-:Y:S01]  /*5850*/  HMMA.16816.F32.BF16 R4, R44, R38, R4 ;  /* 0x000000262c04723c */ /* 0x000fe20000041804 */
[----:B------:R-:W-:Y:S02]  /*5860*/  ISETP.GE.AND P4, PT, R36, R94, PT ;  /* 0x0000005e2400720c */ /* 0x000fe40003f86270 */
[----:B------:R-:W1:Y:S01]  /*5870*/  LDSM.16.M88.4 R36, [R129] ;  /* 0x000000008124783b */ /* 0x000e620000000200 */
[----:B------:R-:W-:Y:S02]  /*5880*/  FSEL R101, R26, -INF , !P2 ;  /* 0xff8000001a657808 */ /* 0x000fe40005000000 */
[----:B------:R-:W-:Y:S01]  /*5890*/  HMMA.16816.F32.BF16 R32, R52, R28, RZ ;  /* 0x0000001c3420723c */ /* 0x000fe200000418ff */
[----:B------:R-:W-:-:S02]  /*58a0*/  ISETP.GE.AND P0, PT, R60, R95, PT ;  /* 0x0000005f3c00720c */ /* 0x000fc40003f06270 */
[-C--:B------:R-:W-:Y:S02]  /*58b0*/  ISETP.GE.AND P2, PT, R60, R94.reuse, PT ;  /* 0x0000005e3c00720c */ /* 0x080fe40003f46270 */
[----:B------:R-:W-:Y:S01]  /*58c0*/  FSEL R109, R21, -INF , !P0 ;  /* 0xff800000156d7808 */ /* 0x000fe20004000000 */
[C---:B------:R-:W-:Y:S01]  /*58d0*/  HMMA.16816.F32.BF16 R60, R52.reuse, R48, RZ ;  /* 0x00000030343c723c */ /* 0x040fe200000418ff */
[----:B------:R-:W-:Y:S01]  /*58e0*/  VIADD R28, R98, 0x1 ;  /* 0x00000001621c7836 */ /* 0x000fe20000000000 */
[----:B------:R-:W-:Y:S02]  /*58f0*/  FSEL R118, R23, -INF , !P2 ;  /* 0xff80000017767808 */ /* 0x000fe40005000000 */
[----:B------:R-:W-:Y:S02]  /*5900*/  FSEL R110, R20, -INF , !P1 ;  /* 0xff800000146e7808 */ /* 0x000fe40004800000 */
[C---:B------:R-:W-:Y:S01]  /*5910*/  ISETP.GE.AND P5, PT, R28.reuse, R95, PT ;  /* 0x0000005f1c00720c */ /* 0x040fe20003fa6270 */
[----:B------:R-:W-:Y:S01]  /*5920*/  HMMA.16816.F32.BF16 R48, R52, R50, RZ ;  /* 0x000000323430723c */ /* 0x000fe200000418ff */
[----:B------:R-:W-:-:S02]  /*5930*/  ISETP.GE.AND P3, PT, R28, R94, PT ;  /* 0x0000005e1c00720c */ /* 0x000fc40003f66270 */
[----:B------:R-:W-:Y:S01]  /*5940*/  FSEL R107, R25, -INF , !P5 ;  /* 0xff800000196b7808 */ /* 0x000fe20006800000 */
[----:B------:R-:W-:Y:S01]  /*5950*/  VIADD R25, R98, 0x21 ;  /* 0x0000002162197836 */ /* 0x000fe20000000000 */
[----:B------:R-:W-:Y:S01]  /*5960*/  FSEL R106, R27, -INF , !P3 ;  /* 0xff8000001b6a7808 */ /* 0x000fe20005800000 */
[----:B------:R-:W-:Y:S01]  /*5970*/  HMMA.16816.F32.BF16 R28, R52, R30, RZ ;  /* 0x0000001e341c723c */ /* 0x000fe200000418ff */
[CC--:B------:R-:W-:Y:S02]  /*5980*/  ISETP.GE.AND P3, PT, R24.reuse, R95.reuse, PT ;  /* 0x0000005f1800720c */ /* 0x0c0fe40003f66270 */
[-C--:B------:R-:W-:Y:S01]  /*5990*/  ISETP.GE.AND P5, PT, R24, R94.reuse, PT ;  /* 0x0000005e1800720c */ /* 0x080fe20003fa6270 */
[C---:B------:R-:W-:Y:S01]  /*59a0*/  VIADD R24, R98.reuse, 0x19 ;  /* 0x0000001962187836 */ /* 0x040fe20000000000 */
[----:B------:R-:W-:Y:S01]  /*59b0*/  FSEL R108, R17, -INF , !P3 ;  /* 0xff800000116c7808 */ /* 0x000fe20005800000 */
[----:B------:R-:W-:Y:S01]  /*59c0*/  HMMA.16816.F32.BF16 R32, R44, R40, R32 ;  /* 0x000000282c20723c */ /* 0x000fe20000041820 */
[----:B------:R-:W-:Y:S01]  /*59d0*/  FSEL R117, R19, -INF , !P5 ;  /* 0xff80000013757808 */ /* 0x000fe20006800000 */
[----:B------:R-:W-:Y:S01]  /*59e0*/  VIADD R19, R98, 0x29 ;  /* 0x0000002962137836 */ /* 0x000fe20000000000 */
[-C--:B------:R-:W-:Y:S01]  /*59f0*/  ISETP.GE.AND P0, PT, R24, R95.reuse, PT ;  /* 0x0000005f1800720c */ /* 0x080fe20003f06270 */
[----:B------:R-:W-:Y:S01]  /*5a00*/  VIADD R17, R98, 0x31 ;  /* 0x0000003162117836 */ /* 0x000fe20000000000 */
[----:B------:R-:W-:Y:S01]  /*5a10*/  ISETP.GE.AND P2, PT, R24, R94, PT ;  /* 0x0000005e1800720c */ /* 0x000fe20003f46270 */
[----:B--2---:R-:W-:Y:S01]  /*5a20*/  HMMA.16816.F32.BF16 R64, R52, R56, RZ ;  /* 0x000000383440723c */ /* 0x004fe200000418ff */
[----:B------:R-:W-:-:S02]  /*5a30*/  ISETP.GE.AND P3, PT, R25, R95, PT ;  /* 0x0000005f1900720c */ /* 0x000fc40003f66270 */
[-C--:B------:R-:W-:Y:S02]  /*5a40*/  ISETP.GE.AND P5, PT, R25, R94.reuse, PT ;  /* 0x0000005e1900720c */ /* 0x080fe40003fa6270 */
[----:B------:R-:W2:Y:S01]  /*5a50*/  LDSM.16.M88.4 R24, [R128] ;  /* 0x000000008018783b */ /* 0x000ea20000000200 */
[C---:B-1----:R-:W-:Y:S01]  /*5a60*/  HMMA.16816.F32.BF16 R60, R44.reuse, R36, R60 ;  /* 0x000000242c3c723c */ /* 0x042fe2000004183c */
[----:B------:R-:W-:Y:S02]  /*5a70*/  FSEL R122, R15, -INF , !P2 ;  /* 0xff8000000f7a7808 */ /* 0x000fe40005000000 */
[----:B------:R-:W-:Y:S01]  /*5a80*/  FSEL R115, R9, -INF , !P3 ;  /* 0xff80000009737808 */ /* 0x000fe20005800000 */
[----:B------:R-:W-:Y:S01]  /*5a90*/  VIADD R9, R98, 0x39 ;  /* 0x0000003962097836 */ /* 0x000fe20000000000 */
[----:B------:R-:W-:Y:S01]  /*5aa0*/  ISETP.GE.AND P2, PT, R19, R94, PT ;  /* 0x0000005e1300720c */ /* 0x000fe20003f46270 */
[----:B------:R-:W-:Y:S01]  /*5ab0*/  HMMA.16816.F32.BF16 R28, R44, R42, R28 ;  /* 0x0000002a2c1c723c */ /* 0x000fe2000004181c */
[----:B------:R-:W1:Y:S01]  /*5ac0*/  LDSM.16.M88.4 R40, [R136+0x2800] ;  /* 0x002800008828783b */ /* 0x000e620000000200 */
[----:B------:R-:W-:-:S02]  /*5ad0*/  FSEL R111, R13, -INF , !P0 ;  /* 0xff8000000d6f7808 */ /* 0x000fc40004000000 */
[-C--:B------:R-:W-:Y:S02]  /*5ae0*/  ISETP.GE.AND P0, PT, R19, R95.reuse, PT ;  /* 0x0000005f1300720c */ /* 0x080fe40003f06270 */
[----:B------:R-:W-:Y:S01]  /*5af0*/  HMMA.16816.F32.BF16 R48, R44, R38, R48 ;  /* 0x000000262c30723c */ /* 0x000fe20000041830 */
[-C--:B------:R-:W-:Y:S02]  /*5b00*/  ISETP.GE.AND P3, PT, R17, R95.reuse, PT ;  /* 0x0000005f1100720c */ /* 0x080fe40003f66270 */
[----:B------:R-:W-:Y:S02]  /*5b10*/  FSEL R120, R7, -INF , !P2 ;  /* 0xff80000007787808 */ /* 0x000fe40005000000 */
[----:B------:R-:W-:Y:S01]  /*5b20*/  LOP3.LUT R13, R3, 0x10, R96, 0xfe, !PT ;  /* 0x00000010030d7812 */ /* 0x000fe200078efe60 */
[----:B------:R-:W-:Y:S01]  /*5b30*/  HMMA.16816.F32.BF16 R56, R52, R58, RZ ;  /* 0x0000003a3438723c */ /* 0x000fe200000418ff */
[----:B------:R-:W-:Y:S02]  /*5b40*/  ISETP.GE.AND P2, PT, R9, R95, PT ;  /* 0x0000005f0900720c */ /* 0x000fe40003f46270 */
[----:B------:R-:W-:Y:S01]  /*5b50*/  FSEL R36, R5, -INF , !P0 ;  /* 0xff80000005247808 */ /* 0x000fe20004000000 */
[----:B------:R-:W-:Y:S01]  /*5b60*/  VIADD R5, R98, 0x41 ;  /* 0x0000004162057836 */ /* 0x000fe20000000000 */
[----:B------:R-:W-:-:S02]  /*5b70*/  FSEL R37, R33, -INF , !P3 ;  /* 0xff80000021257808 */ /* 0x000fc40005800000 */
[----:B------:R-:W-:Y:S02]  /*5b80*/  FSEL R119, R11, -INF , !P5 ;  /* 0xff8000000b777808 */ /* 0x000fe40006800000 */
[C---:B------:R-:W-:Y:S02]  /*5b90*/  ISETP.GE.AND P0, PT, R13.reuse, R95, PT ;  /* 0x0000005f0d00720c */ /* 0x040fe40003f06270 */
[-C--:B------:R-:W-:Y:S02]  /*5ba0*/  ISETP.GE.AND P3, PT, R13, R94.reuse, PT ;  /* 0x0000005e0d00720c */ /* 0x080fe40003f66270 */
[----:B------:R-:W-:Y:S02]  /*5bb0*/  FSEL R33, R29, -INF , !P2 ;  /* 0xff8000001d217808 */ /* 0x000fe40005000000 */
[-C--:B------:R-:W-:Y:S02]  /*5bc0*/  ISETP.GE.AND P1, PT, R9, R94.reuse, PT ;  /* 0x0000005e0900720c */ /* 0x080fe40003f26270 */
[----:B------:R-:W-:-:S02]  /*5bd0*/  ISETP.GE.AND P5, PT, R17, R94, PT ;  /* 0x0000005e1100720c */ /* 0x000fc40003fa6270 */
[----:B------:R-:W-:Y:S02]  /*5be0*/  FSEL R29, R22, -INF , !P4 ;  /* 0xff800000161d7808 */ /* 0x000fe40006000000 */
[----:B------:R-:W-:Y:S01]  /*5bf0*/  LOP3.LUT R11, R3, 0x18, R96, 0xfe, !PT ;  /* 0x00000018030b7812 */ /* 0x000fe200078efe60 */
[----:B------:R-:W3:Y:S01]  /*5c00*/  LDSM.16.M88.4 R20, [R87] ;  /* 0x000000005714783b */ /* 0x000ee20000000200 */
[C---:B--2---:R-:W-:Y:S01]  /*5c10*/  HMMA.16816.F32.BF16 R64, R44.reuse, R24, R64 ;  /* 0x000000182c40723c */ /* 0x044fe20000041840 */
[----:B------:R-:W-:Y:S02]  /*5c20*/  FSEL R100, R31, -INF , !P1 ;  /* 0xff8000001f647808 */ /* 0x000fe40004800000 */
[----:B------:R-:W-:Y:S02]  /*5c30*/  FSEL R39, R16, -INF , !P0 ;  /* 0xff80000010277808 */ /* 0x000fe40004000000 */
[----:B------:R-:W-:Y:S01]  /*5c40*/  FSEL R35, R35, -INF , !P5 ;  /* 0xff80000023237808 */ /* 0x000fe20006800000 */
[----:B------:R-:W-:Y:S01]  /*5c50*/  HMMA.16816.F32.BF16 R56, R44, R26, R56 ;  /* 0x0000001a2c38723c */ /* 0x000fe20000041838 */
[----:B------:R-:W-:-:S02]  /*5c60*/  FSEL R24, R18, -INF , !P3 ;  /* 0xff80000012187808 */ /* 0x000fc40005800000 */
[CC--:B------:R-:W-:Y:S01]  /*5c70*/  ISETP.GE.AND P1, PT, R5.reuse, R95.reuse, PT ;  /* 0x0000005f0500720c */ /* 0x0c0fe20003f26270 */
[----:B------:R-:W2:Y:S01]  /*5c80*/  LDSM.16.M88.4 R16, [R136+0x2c00] ;  /* 0x002c00008810783b */ /* 0x000ea20000000200 */
[----:B------:R-:W-:Y:S01]  /*5c90*/  ISETP.GE.AND P0, PT, R5, R94, PT ;  /* 0x0000005e0500720c */ /* 0x000fe20003f06270 */
[----:B------:R-:W-:Y:S01]  /*5ca0*/  VIADD R5, R98, 0x49 ;  /* 0x0000004962057836 */ /* 0x000fe20000000000 */
[----:B------:R-:W-:Y:S02]  /*5cb0*/  ISETP.GE.AND P5, PT, R11, R95, PT ;  /* 0x0000005f0b00720c */ /* 0x000fe40003fa6270 */
[----:B------:R-:W-:Y:S02]  /*5cc0*/  LOP3.LUT R7, R3, 0x20, R96, 0xfe, !PT ;  /* 0x0000002003077812 */ /* 0x000fe400078efe60 */
[----:B------:R-:W-:Y:S02]  /*5cd0*/  FSEL R31, R61, -INF , !P1 ;  /* 0xff8000003d1f7808 */ /* 0x000fe40004800000 */
[----:B------:R-:W-:-:S02]  /*5ce0*/  FSEL R61, R12, -INF , !P5 ;  /* 0xff8000000c3d7808 */ /* 0x000fc40006800000 */
[-C--:B------:R-:W-:Y:S02]  /*5cf0*/  ISETP.GE.AND P5, PT, R5, R95.reuse, PT ;  /* 0x0000005f0500720c */ /* 0x080fe40003fa6270 */
[C---:B------:R-:W-:Y:S02]  /*5d00*/  ISETP.GE.AND P1, PT, R7.reuse, R95, PT ;  /* 0x0000005f0700720c */ /* 0x040fe40003f26270 */
[-C--:B------:R-:W-:Y:S02]  /*5d10*/  ISETP.GE.AND P4, PT, R7, R94.reuse, PT ;  /* 0x0000005e0700720c */ /* 0x080fe40003f86270 */
[----:B------:R-:W-:Y:S02]  /*5d20*/  ISETP.GE.AND P2, PT, R11, R94, PT ;  /* 0x0000005e0b00720c */ /* 0x000fe40003f46270 */
[----:B------:R-:W-:Y:S02]  /*5d30*/  LOP3.LUT R7, R3, 0x28, R96, 0xfe, !PT ;  /* 0x0000002803077812 */ /* 0x000fe400078efe60 */
[----:B------:R-:W-:-:S02]  /*5d40*/  FSEL R38, R49, -INF , !P5 ;  /* 0xff80000031267808 */ /* 0x000fc40006800000 */
[----:B------:R-:W-:Y:S02]  /*5d50*/  FSEL R97, R63, -INF , !P0 ;  /* 0xff8000003f617808 */ /* 0x000fe40004000000 */
[----:B------:R-:W-:Y:S02]  /*5d60*/  FSEL R49, R8, -INF , !P1 ;  /* 0xff80000008317808 */ /* 0x000fe40004800000 */
[C---:B------:R-:W-:Y:S02]  /*5d70*/  ISETP.GE.AND P0, PT, R7.reuse, R95, PT ;  /* 0x0000005f0700720c */ /* 0x040fe40003f06270 */
[-C--:B------:R-:W-:Y:S02]  /*5d80*/  ISETP.GE.AND P3, PT, R7, R94.reuse, PT ;  /* 0x0000005e0700720c */ /* 0x080fe40003f66270 */
[----:B------:R-:W-:Y:S02]  /*5d90*/  FSEL R25, R14, -INF , !P2 ;  /* 0xff8000000e197808 */ /* 0x000fe40005000000 */
[----:B------:R-:W-:Y:S01]  /*5da0*/  ISETP.GE.AND P1, PT, R5, R94, PT ;  /* 0x0000005e0500720c */ /* 0x000fe20003f26270 */
[----:B-1----:R-:W-:Y:S01]  /*5db0*/  HMMA.16816.F32.BF16 R12, R52, R40, RZ ;  /* 0x00000028340c723c */ /* 0x002fe200000418ff */
[----:B------:R-:W-:Y:S01]  /*5dc0*/  LOP3.LUT R7, R3, 0x30, R96, 0xfe, !PT ;  /* 0x0000003003077812 */ /* 0x000fe200078efe60 */
[----:B------:R-:W-:Y:S01]  /*5dd0*/  VIADD R5, R98, 0x51 ;  /* 0x0000005162057836 */ /* 0x000fe20000000000 */
[----:B------:R-:W-:-:S02]  /*5de0*/  FSEL R27, R10, -INF , !P4 ;  /* 0xff8000000a1b7808 */ /* 0x000fc40006000000 */
[CC--:B------:R-:W-:Y:S01]  /*5df0*/  ISETP.GE.AND P2, PT, R7.reuse, R95.reuse, PT ;  /* 0x0000005f0700720c */ /* 0x0c0fe20003f46270 */
[----:B------:R-:W-:Y:S01]  /*5e00*/  HMMA.16816.F32.BF16 R40, R52, R42, RZ ;  /* 0x0000002a3428723c */ /* 0x000fe200000418ff */
[----:B------:R-:W-:Y:S02]  /*5e10*/  ISETP.GE.AND P5, PT, R7, R94, PT ;  /* 0x0000005e0700720c */ /* 0x000fe40003fa6270 */
[----:B------:R-:W-:Y:S02]  /*5e20*/  LOP3.LUT R7, R3, 0x40, R96, 0xfe, !PT ;  /* 0x0000004003077812 */ /* 0x000fe400078efe60 */
[----:B------:R-:W-:Y:S02]  /*5e30*/  ISETP.GE.AND P4, PT, R5, R95, PT ;  /* 0x0000005f0500720c */ /* 0x000fe40003f86270 */
[----:B------:R-:W-:Y:S02]  /*5e40*/  FSEL R26, R6, -INF , !P3 ;  /* 0xff800000061a7808 */ /* 0x000fe40005800000 */
[----:B------:R-:W-:-:S02]  /*5e50*/  FSEL R123, R65, -INF , !P4 ;  /* 0xff800000417b7808 */ /* 0x000fc40006000000 */
[----:B------:R-:W-:Y:S02]  /*5e60*/  FSEL R32, R32, -INF , !P2 ;  /* 0xff80000020207808 */ /* 0x000fe40005000000 */
[----:B------:R-:W-:Y:S02]  /*5e70*/  FSEL R124, R4, -INF , !P0 ;  /* 0xff800000047c7808 */ /* 0x000fe40004000000 */
[CC--:B------:R-:W-:Y:S02]  /*5e80*/  ISETP.GE.AND P3, PT, R7.reuse, R95.reuse, PT ;  /* 0x0000005f0700720c */ /* 0x0c0fe40003f66270 */
[-C--:B------:R-:W-:Y:S01]  /*5e90*/  ISETP.GE.AND P4, PT, R7, R94.reuse, PT ;  /* 0x0000005e0700720c */ /* 0x080fe20003f86270 */
[C---:B---3--:R-:W-:Y:S01]  /*5ea0*/  HMMA.16816.F32.BF16 R12, R44.reuse, R20, R12 ;  /* 0x000000142c0c723c */ /* 0x048fe2000004180c */
[----:B------:R-:W-:Y:S02]  /*5eb0*/  ISETP.GE.AND P2, PT, R5, R94, PT ;  /* 0x0000005e0500720c */ /* 0x000fe40003f46270 */
[----:B------:R-:W-:Y:S01]  /*5ec0*/  LOP3.LUT R8, R3, 0x38, R96, 0xfe, !PT ;  /* 0x0000003803087812 */ /* 0x000fe200078efe60 */
[----:B------:R-:W1:Y:S01]  /*5ed0*/  LDSM.16.M88.4 R4, [R86] ;  /* 0x000000005604783b */ /* 0x000e620000000200 */
[----:B------:R-:W-:Y:S01]  /*5ee0*/  FSEL R91, R51, -INF , !P1 ;  /* 0xff800000335b7808 */ /* 0x000fe20004800000 */
[----:B------:R-:W-:Y:S01]  /*5ef0*/  HMMA.16816.F32.BF16 R40, R44, R22, R40 ;  /* 0x000000162c28723c */ /* 0x000fe20000041828 */
[----:B------:R-:W-:Y:S01]  /*5f00*/  ISETP.GE.AND P1, PT, R8, R95, PT ;  /* 0x0000005f0800720c */ /* 0x000fe20003f26270 */
[----:B------:R-:W-:-:S04]  /*5f10*/  DEPBAR.LE SB0, 0x0 ;  /* 0x000080000000791a */ /* 0x000fc80000000000 */
[----:B------:R-:W-:Y:S01]  /*5f20*/  ISETP.GE.AND P0, PT, R8, R94, PT ;  /* 0x0000005e0800720c */ /* 0x000fe20003f06270 */
[C---:B------:R-:W-:Y:S01]  /*5f30*/  VIADD R8, R98.reuse, 0x59 ;  /* 0x0000005962087836 */ /* 0x040fe20000000000 */
[----:B------:R-:W-:Y:S01]  /*5f40*/  FSEL R67, R67, -INF , !P2 ;  /* 0xff80000043437808 */ /* 0x000fe20005000000 */
[----:B------:R-:W-:Y:S01]  /*5f50*/  VIADD R23, R98, 0x61 ;  /* 0x0000006162177836 */ /* 0x000fe20000000000 */
[C-C-:B------:R-:W-:Y:S02]  /*5f60*/  LOP3.LUT R10, R3.reuse, 0x48, R96.reuse, 0xfe, !PT ;  /* 0x00000048030a7812 */ /* 0x140fe400078efe60 */
[----:B------:R-:W-:Y:S02]  /*5f70*/  ISETP.GE.AND P2, PT, R8, R95, PT ;  /* 0x0000005f0800720c */ /* 0x000fe40003f46270 */
        /* <DEDUP_REMOVED lines=8> */
[C---:B------:R-:W-:Y:S01]  /*6000*/  ISETP.GE.AND P0, PT, R9.reuse, R95, PT ;  /* 0x0000005f0900720c */ /* 0x040fe20003f06270 */
[----:B------:R-:W-:Y:S01]  /*6010*/  BAR.SYNC.DEFER_BLOCKING 0x0 ;  /* 0x0000000000007b1d */ /* 0x000fe20000010000 */
[-C--:B------:R-:W-:Y:S02]  /*6020*/  ISETP.GE.AND P2, PT, R9, R94.reuse, PT ;  /* 0x0000005e0900720c */ /* 0x080fe40003f46270 */
[----:B------:R-:W-:Y:S02]  /*6030*/  ISETP.GE.AND P3, PT, R8, R94, PT ;  /* 0x0000005e0800720c */ /* 0x000fe40003f66270 */
[C---:B--2---:R-:W-:Y:S01]  /*6040*/  HMMA.16816.F32.BF16 R8, R52.reuse, R16, RZ ;  /* 0x000000103408723c */ /* 0x044fe200000418ff */
[----:B------:R-:W-:Y:S02]  /*6050*/  LOP3.LUT R22, R3, 0x58, R96, 0xfe, !PT ;  /* 0x0000005803167812 */ /* 0x000fe400078efe60 */
[----:B------:R-:W-:Y:S02]  /*6060*/  FSEL R116, R62, -INF , !P4 ;  /* 0xff8000003e747808 */ /* 0x000fe40006000000 */
[----:B------:R-:W-:Y:S01]  /*6070*/  FSEL R63, R59, -INF , !P3 ;  /* 0xff8000003b3f7808 */ /* 0x000fe20005800000 */
[----:B------:R-:W-:Y:S01]  /*6080*/  HMMA.16816.F32.BF16 R16, R52, R18, RZ ;  /* 0x000000123410723c */ /* 0x000fe200000418ff */
[----:B------:R-:W-:-:S02]  /*6090*/  FSEL R48, R48, -INF , !P5 ;  /* 0xff80000030307808 */ /* 0x000fc40006800000 */
[CC--:B------:R-:W-:Y:S02]  /*60a0*/  ISETP.GE.AND P4, PT, R22.reuse, R95.reuse, PT ;  /* 0x0000005f1600720c */ /* 0x0c0fe40003f86270 */
[----:B------:R-:W-:Y:S02]  /*60b0*/  ISETP.GE.AND P3, PT, R22, R94, PT ;  /* 0x0000005e1600720c */ /* 0x000fe40003f66270 */
[----:B------:R-:W-:Y:S02]  /*60c0*/  ISETP.GE.AND P5, PT, R23, R95, PT ;  /* 0x0000005f1700720c */ /* 0x000fe40003fa6270 */
[----:B------:R-:W-:Y:S02]  /*60d0*/  LOP3.LUT R22, R3, 0x60, R96, 0xfe, !PT ;  /* 0x0000006003167812 */ /* 0x000fe400078efe60 */
[----:B------:R-:W-:Y:S02]  /*60e0*/  FSEL R113, R50, -INF , !P1 ;  /* 0xff80000032717808 */ /* 0x000fe40004800000 */
[----:B------:R-:W-:-:S02]  /*60f0*/  FSEL R13, R13, -INF , !P5 ;  /* 0xff8000000d0d7808 */ /* 0x000fc40006800000 */
[C---:B------:R-:W-:Y:S02]  /*6100*/  ISETP.GE.AND P1, PT, R22.reuse, R95, PT ;  /* 0x0000005f1600720c */ /* 0x040fe40003f26270 */
[-C--:B------:R-:W-:Y:S01]  /*6110*/  ISETP.GE.AND P5, PT, R22, R94.reuse, PT ;  /* 0x0000005e1600720c */ /* 0x080fe20003fa6270 */
[C---:B-1----:R-:W-:Y:S01]  /*6120*/  HMMA.16816.F32.BF16 R8, R44.reuse, R4, R8 ;  /* 0x000000042c08723c */ /* 0x042fe20000041808 */
[----:B------:R-:W-:Y:S02]  /*6130*/  FSEL R22, R64, -INF , !P0 ;  /* 0xff80000040167808 */ /* 0x000fe40004000000 */
[----:B------:R-:W-:Y:S01]  /*6140*/  ISETP.GE.AND P0, PT, R23, R94, PT ;  /* 0x0000005e1700720c */ /* 0x000fe20003f06270 */
[----:B------:R-:W-:Y:S01]  /*6150*/  VIADD R23, R98, 0x69 ;  /* 0x0000006962177836 */ /* 0x000fe20000000000 */
[----:B------:R-:W-:Y:S01]  /*6160*/  LOP3.LUT R30, R3, 0x68, R96, 0xfe, !PT ;  /* 0x00000068031e7812 */ /* 0x000fe200078efe60 */
[----:B------:R-:W-:Y:S01]  /*6170*/  HMMA.16816.F32.BF16 R16, R44, R6, R16 ;  /* 0x000000062c10723c */ /* 0x000fe20000041810 */
[----:B------:R-:W-:-:S02]  /*6180*/  FSEL R104, R66, -INF , !P2 ;  /* 0xff80000042687808 */ /* 0x000fc40005000000 */
[----:B------:R-:W-:Y:S02]  /*6190*/  FSEL R59, R15, -INF , !P0 ;  /* 0xff8000000f3b7808 */ /* 0x000fe40004000000 */
[C---:B------:R-:W-:Y:S02]  /*61a0*/  ISETP.GE.AND P2, PT, R30.reuse, R95, PT ;  /* 0x0000005f1e00720c */ /* 0x040fe40003f46270 */
[-C--:B------:R-:W-:Y:S01]  /*61b0*/  ISETP.GE.AND P0, PT, R30, R94.reuse, PT ;  /* 0x0000005e1e00720c */ /* 0x080fe20003f06270 */
[C---:B------:R-:W-:Y:S01]  /*61c0*/  VIADD R6, R98.reuse, 0x71 ;  /* 0x0000007162067836 */ /* 0x040fe20000000000 */
[----:B------:R-:W-:Y:S01]  /*61d0*/  LOP3.LUT R30, R3, 0x70, R96, 0xfe, !PT ;  /* 0x00000070031e7812 */ /* 0x000fe200078efe60 */
[----:B------:R-:W-:Y:S01]  /*61e0*/  VIADD R98, R98, 0x79 ;  /* 0x0000007962627836 */ /* 0x000fe20000000000 */
[----:B------:R-:W-:Y:S02]  /*61f0*/  FSEL R103, R58, -INF , !P3 ;  /* 0xff8000003a677808 */ /* 0x000fe40005800000 */
[----:B------:R-:W-:-:S02]  /*6200*/  ISETP.GE.AND P3, PT, R30, R94, PT ;  /* 0x0000005e1e00720c */ /* 0x000fc40003f66270 */
[----:B------:R-:W-:Y:S02]  /*6210*/  FSEL R15, R56, -INF , !P4 ;  /* 0xff800000380f7808 */ /* 0x000fe40006000000 */
[----:B------:R-:W-:Y:S02]  /*6220*/  ISETP.GE.AND P4, PT, R23, R95, PT ;  /* 0x0000005f1700720c */ /* 0x000fe40003f86270 */
[----:B------:R-:W-:Y:S02]  /*6230*/  FSEL R56, R10, -INF , !P3 ;  /* 0xff8000000a387808 */ /* 0x000fe40005800000 */
[----:B------:R-:W-:Y:S02]  /*6240*/  ISETP.GT.AND P3, PT, R144, R140, PT ;  /* 0x0000008c9000720c */ /* 0x000fe40003f64270 */
[----:B------:R-:W-:Y:S02]  /*6250*/  FSEL R4, R41, -INF , !P4 ;  /* 0xff80000029047808 */ /* 0x000fe40006000000 */
[----:B------:R-:W-:-:S02]  /*6260*/  FSEL R12, R12, -INF , !P1 ;  /* 0xff8000000c0c7808 */ /* 0x000fc40004800000 */
[----:B------:R-:W-:Y:S02]  /*6270*/  FSEL R64, R42, -INF , !P0 ;  /* 0xff8000002a407808 */ /* 0x000fe40004000000 */
[-C--:B------:R-:W-:Y:S02]  /*6280*/  ISETP.GE.AND P4, PT, R30, R95.reuse, PT ;  /* 0x0000005f1e00720c */ /* 0x080fe40003f86270 */
[----:B------:R-:W-:Y:S02]  /*6290*/  ISETP.GE.AND P1, PT, R23, R94, PT ;  /* 0x0000005e1700720c */ /* 0x000fe40003f26270 */
        /* <DEDUP_REMOVED lines=9> */
[-C--:B------:R-:W-:Y:S02]  /*6330*/  ISETP.GE.AND P2, PT, R6, R94.reuse, PT ;  /* 0x0000005e0600720c */ /* 0x080fe40003f46270 */
        /* <DEDUP_REMOVED lines=68> */
.L_x_4818:
[----:B------:R-:W-:-:S04]  /*6780*/  LEA R10, -R84, RZ, 0x7 ;  /* 0x000000ff540a7211 */ /* 0x000fc800078e39ff */
[----:B------:R-:W-:-:S07]  /*6790*/  SHF.R.S32.HI R6, RZ, 0x1f, R10 ;  /* 0x0000001fff067819 */ /* 0x000fce000001140a */
.L_x_4819:
[----:B------:R-:W-:Y:S01]  /*67a0*/  IADD3 R93, P0, R93, R10, RZ ;  /* 0x0000000a5d5d7210 */ /* 0x000fe20007f1e0ff */
[C---:B------:R-:W-:Y:S01]  /*67b0*/  IMAD.SHL.U32 R3, R84.reuse, 0x40, RZ ;  /* 0x0000004054037824 */ /* 0x040fe200078e00ff */
[----:B------:R-:W-:Y:S02]  /*67c0*/  SHF.L.U64.HI R84, R84, 0x6, R85 ;  /* 0x0000000654547819 */ /* 0x000fe40000010255 */
[----:B------:R-:W-:Y:S01]  /*67d0*/  LEA R153, P1, R93, R88, 0x1 ;  /* 0x000000585d997211 */ /* 0x000fe200078208ff */
[----:B------:R-:W-:-:S03]  /*67e0*/  IMAD.X R6, R92, 0x1, R6, P0 ;  /* 0x000000015c067824 */ /* 0x000fc600000e0606 */
[----:B------:R-:W-:Y:S01]  /*67f0*/  IADD3 R10, P0, R153, R3, RZ ;  /* 0x00000003990a7210 */ /* 0x000fe20007f1e0ff */
[----:B------:R-:W-:Y:S01]  /*6800*/  IMAD.MOV.U32 R18, RZ, RZ, R153 ;  /* 0x000000ffff127224 */ /* 0x000fe200078e0099 */
[----:B------:R-:W-:Y:S02]  /*6810*/  LEA.HI.X R152, R93, R89, R6, 0x1, P1 ;  /* 0x000000595d987211 */ /* 0x000fe400008f0c06 */
[----:B------:R-:W-:-:S03]  /*6820*/  IADD3 R6, P1, R10, R3, RZ ;  /* 0x000000030a067210 */ /* 0x000fc60007f3e0ff */
[----:B------:R-:W-:Y:S01]  /*6830*/  IMAD.X R11, R152, 0x1, R84, P0 ;  /* 0x00000001980b7824 */ /* 0x000fe200000e0654 */
        /* <DEDUP_REMOVED lines=12> */
.L_x_4817:
        /* <DEDUP_REMOVED lines=84> */
[----:B-1----:R-:W-:Y:S01]  /*6e40*/  FMNMX.FTZ R44, R44, R3, !PT ;  /* 0x000000032c2c7209 */ /* 0x002fe20007810000 */
[--C-:B------:R-:W-:Y:S01]  /*6e50*/  FFMA.FTZ R110, R110, UR6, -R93.reuse ;  /* 0x000000066e6e7c23 */ /* 0x100fe2000801085d */
[--C-:B------:R-:W-:Y:S01]  /*6e60*/  FFMA.FTZ R109, R109, UR6, -R93.reuse ;  /* 0x000000066d6d7c23 */ /* 0x100fe2000801085d */
[----:B------:R-:W-:Y:S01]  /*6e70*/  FMUL.FTZ R2, R2, UR6 ;  /* 0x0000000602027c20 */ /* 0x000fe20008410000 */
[----:B------:R-:W-:Y:S01]  /*6e80*/  MUFU.EX2 R114, R114 ;  /* 0x0000007200727308 */ /* 0x000fe20000000800 */
[----:B------:R-:W1:Y:S01]  /*6e90*/  SHFL.BFLY PT, R3, R44, 0x1, 0x1f ;  /* 0x0c201f002c037f89 */ /* 0x000e6200000e0000 */
        /* <DEDUP_REMOVED lines=19> */
[----:B------:R-:W-:-:S03]  /*6fd0*/  FFMA.FTZ R43, R123, UR6, -R93 ;  /* 0x000000067b2b7c23 */ /* 0x000fc6000801085d */
[----:B------:R-:W3:Y:S01]  /*6fe0*/  MUFU.EX2 R109, R109 ;  /* 0x0000006d006d7308 */ /* 0x000ee20000000800 */
[----:B-1----:R-:W-:Y:S01]  /*6ff0*/  FMNMX.FTZ R44, R44, R3, !PT ;  /* 0x000000032c2c7209 */ /* 0x002fe20007810000 */
[----:B------:R-:W-:Y:S01]  /*7000*/  FFMA.FTZ R3, R9, UR6, -R93 ;  /* 0x0000000609037c23 */ /* 0x000fe2000801085d */
[----:B--2---:R-:W-:Y:S01]  /*7010*/  F2FP.BF16.F32.PACK_AB R12, R112, R114 ;  /* 0x00000072700c723e */ /* 0x004fe200000010ff */
[----:B------:R-:W1:Y:S01]  /*7020*/  LDSM.16.MT88.4 R8, [R133+0x3000] ;  /* 0x003000008508783b */ /* 0x000e620000004200 */
        /* <DEDUP_REMOVED lines=16> */
[----:B---3--:R-:W-:Y:S01]  /*7130*/  F2FP.BF16.F32.PACK_AB R14, R109, R110 ;  /* 0x0000006e6d0e723e */ /* 0x008fe200000010ff */
[--C-:B------:R-:W-:Y:S01]  /*7140*/  FFMA.FTZ R88, R122, UR6, -R53.reuse ;  /* 0x000000067a587c23 */ /* 0x100fe20008010835 */
[----:B------:R-:W-:Y:S01]  /*7150*/  LDSM.16.MT88.4 R28, [R134+0x3800] ;  /* 0x00380000861c783b */ /* 0x000fe20000004200 */
        /* <DEDUP_REMOVED lines=12> */
[----:B------:R-:W-:-:S05]  /*7220*/  FFMA.FTZ R56, R56, UR6, -R53 ;  /* 0x0000000638387c23 */ /* 0x000fca0008010835 */
[----:B------:R-:W3:Y:S01]  /*7230*/  MUFU.EX2 R106, R106 ;  /* 0x0000006a006a7308 */ /* 0x000ee20000000800 */
[----:B--2---:R-:W-:-:S07]  /*7240*/  F2FP.BF16.F32.PACK_AB R13, R111, R115 ;  /* 0x000000736f0d723e */ /* 0x004fce00000010ff */
[----:B------:R2:W4:Y:S08]  /*7250*/  MUFU.EX2 R118, R2 ;  /* 0x0000000200767308 */ /* 0x0005300000000800 */
[----:B------:R5:W1:Y:S01]  /*7260*/  MUFU.EX2 R117, R4 ;  /* 0x0000000400757308 */ /* 0x000a620000000800 */
[----:B---3--:R-:W-:-:S07]  /*7270*/  F2FP.BF16.F32.PACK_AB R15, R106, R108 ;  /* 0x0000006c6a0f723e */ /* 0x008fce00000010ff */
[----:B------:R-:W3:Y:S01]  /*7280*/  MUFU.EX2 R102, R102 ;  /* 0x0000006600667308 */ /* 0x000ee20000000800 */
[--C-:B--2---:R-:W-:Y:S01]  /*7290*/  FFMA.FTZ R2, R26, UR6, -R53.reuse ;  /* 0x000000061a027c23 */ /* 0x104fe20008010835 */
[-C--:B----4-:R-:W-:Y:S01]  /*72a0*/  FMUL.FTZ R20, R80, R118.reuse ;  /* 0x0000007650147220 */ /* 0x090fe20000410000 */
[----:B------:R-:W-:Y:S01]  /*72b0*/  LDSM.16.MT88.4 R24, [R133+0x3400] ;  /* 0x003400008518783b */ /* 0x000fe20000004200 */
[-C--:B------:R-:W-:Y:S01]  /*72c0*/  FMUL.FTZ R21, R81, R118.reuse ;  /* 0x0000007651157220 */ /* 0x080fe20000410000 */
[-C--:B------:R-:W-:Y:S01]  /*72d0*/  FMUL.FTZ R76, R76, R118.reuse ;  /* 0x000000764c4c7220 */ /* 0x080fe20000410000 */
[-C--:B------:R-:W-:Y:S01]  /*72e0*/  FMUL.FTZ R77, R77, R118.reuse ;  /* 0x000000764d4d7220 */ /* 0x080fe20000410000 */
[-C--:B------:R-:W-:Y:S01]  /*72f0*/  FMUL.FTZ R72, R72, R118.reuse ;  /* 0x0000007648487220 */ /* 0x080fe20000410000 */
[-C--:B------:R-:W-:Y:S01]  /*7300*/  FMUL.FTZ R73, R73, R118.reuse ;  /* 0x0000007649497220 */ /* 0x080fe20000410000 */
[----:B-----5:R-:W2:Y:S01]  /*7310*/  LDSM.16.MT88.4 R4, [R134+0x3400] ;  /* 0x003400008604783b */ /* 0x020ea20000004200 */
        /* <DEDUP_REMOVED lines=10> */
[----:B------:R-:W-:Y:S01]  /*73c0*/  MUFU.EX2 R98, R98 ;  /* 0x0000006200627308 */ /* 0x000fe20000000800 */
[C---:B------:R-:W-:Y:S01]  /*73d0*/  HMMA.16816.F32.BF16 R20, R12.reuse, R16, R20 ;  /* 0x000000100c14723c */ /* 0x040fe20000041814 */
[--C-:B------:R-:W-:Y:S01]  /*73e0*/  FFMA.FTZ R80, R35, UR6, -R53.reuse ;  /* 0x0000000623507c23 */ /* 0x100fe20008010835 */
[----:B---3--:R-:W-:Y:S01]  /*73f0*/  F2FP.BF16.F32.PACK_AB R32, R102, R107 ;  /* 0x0000006b6620723e */ /* 0x008fe200000010ff */
[--C-:B------:R-:W-:Y:S01]  /*7400*/  FFMA.FTZ R81, R121, UR6, -R53.reuse ;  /* 0x0000000679517c23 */ /* 0x100fe20008010835 */
[--C-:B------:R-:W-:Y:S01]  /*7410*/  FFMA.FTZ R82, R100, UR6, -R53.reuse ;  /* 0x0000000664527c23 */ /* 0x100fe20008010835 */
[--C-:B------:R-:W-:Y:S01]  /*7420*/  FFMA.FTZ R83, R116, UR6, -R53.reuse ;  /* 0x0000000674537c23 */ /* 0x100fe20008010835 */
[C---:B------:R-:W-:Y:S01]  /*7430*/  HMMA.16816.F32.BF16 R16, R12.reuse, R18, R76 ;  /* 0x000000120c10723c */ /* 0x040fe2000004184c */
[----:B------:R-:W-:Y:S01]  /*7440*/  MUFU.EX2 R92, R92 ;  /* 0x0000005c005c7308 */ /* 0x000fe20000000800 */
[----:B------:R-:W-:Y:S01]  /*7450*/  FFMA.FTZ R100, R113, UR6, -R53 ;  /* 0x0000000671647c23 */ /* 0x000fe20008010835 */
[----:B------:R-:W-:Y:S01]  /*7460*/  FFMA.FTZ R114, R159, R118, R114 ;  /* 0x000000769f727223 */ /* 0x000fe20000010072 */
[----:B------:R-:W-:Y:S01]  /*7470*/  FFMA.FTZ R115, R158, R117, R115 ;  /* 0x000000759e737223 */ /* 0x000fe20000010073 */
[----:B------:R-:W-:Y:S01]  /*7480*/  FFMA.FTZ R159, R65, UR6, -R93 ;  /* 0x00000006419f7c23 */ /* 0x000fe2000801085d */
[C---:B------:R-:W-:Y:S01]  /*7490*/  HMMA.16816.F32.BF16 R72, R12.reuse, R8, R72 ;  /* 0x000000080c48723c */ /* 0x040fe20000041848 */
[----:B------:R-:W-:Y:S01]  /*74a0*/  FADD.FTZ R114, R112, R114 ;  /* 0x0000007270727221 */ /* 0x000fe20000010000 */
[----:B------:R-:W-:Y:S01]  /*74b0*/  FADD.FTZ R115, R111, R115 ;  /* 0x000000736f737221 */ /* 0x000fe20000010000 */
[----:B------:R-:W1:Y:S01]  /*74c0*/  MUFU.EX2 R101, R101 ;  /* 0x0000006500657308 */ /* 0x000e620000000800 */
[----:B------:R-:W-:Y:S01]  /*74d0*/  FFMA.FTZ R158, R51, UR6, -R53 ;  /* 0x00000006339e7c23 */ /* 0x000fe20008010835 */
[----:B------:R-:W-:Y:S01]  /*74e0*/  FADD.FTZ R114, R110, R114 ;  /* 0x000000726e727221 */ /* 0x000fe20000010000 */
[----:B------:R-:W-:Y:S01]  /*74f0*/  HMMA.16816.F32.BF16 R68, R12, R10, R68 ;  /* 0x0000000a0c44723c */ /* 0x000fe20000041844 */
[----:B------:R-:W3:Y:S01]  /*7500*/  LDSM.16.MT88.4 R8, [R133+0x3800] ;  /* 0x003800008508783b */ /* 0x000ee20000004200 */
[----:B------:R-:W-:Y:S01]  /*7510*/  FADD.FTZ R115, R108, R115 ;  /* 0x000000736c737221 */ /* 0x000fe20000010000 */
[----:B------:R-:W-:-:S02]  /*7520*/  FADD.FTZ R109, R109, R114 ;  /* 0x000000726d6d7221 */ /* 0x000fc40000010000 */
[----:B------:R-:W4:Y:S01]  /*7530*/  MUFU.EX2 R96, R96 ;  /* 0x0000006000607308 */ /* 0x000f220000000800 */
[----:B------:R-:W-:Y:S01]  /*7540*/  FADD.FTZ R106, R106, R115 ;  /* 0x000000736a6a7221 */ /* 0x000fe20000010000 */
[----:B------:R-:W-:-:S04]  /*7550*/  FADD.FTZ R107, R107, R109 ;  /* 0x0000006d6b6b7221 */ /* 0x000fc80000010000 */
[----:B------:R-:W-:Y:S02]  /*7560*/  FADD.FTZ R107, R102, R107 ;  /* 0x0000006b666b7221 */ /* 0x000fe40000010000 */
[----:B------:R-:W-:Y:S01]  /*7570*/  MUFU.EX2 R95, R95 ;  /* 0x0000005f005f7308 */ /* 0x000fe20000000800 */
[----:B-1----:R-:W-:Y:S01]  /*7580*/  FADD.FTZ R106, R101, R106 ;  /* 0x0000006a656a7221 */ /* 0x002fe20000010000 */
[----:B------:R-:W-:-:S04]  /*7590*/  FADD.FTZ R107, R98, R107 ;  /* 0x0000006b626b7221 */ /* 0x000fc80000010000 */
[----:B------:R-:W-:Y:S02]  /*75a0*/  FADD.FTZ R107, R92, R107 ;  /* 0x0000006b5c6b7221 */ /* 0x000fe40000010000 */
[----:B------:R-:W1:Y:S01]  /*75b0*/  MUFU.EX2 R88, R88 ;  /* 0x0000005800587308 */ /* 0x000e620000000800 */
[C---:B----4-:R-:W-:Y:S01]  /*75c0*/  F2FP.BF16.F32.PACK_AB R33, R96.reuse, R101 ;  /* 0x000000656021723e */ /* 0x050fe200000010ff */
[----:B------:R-:W-:-:S06]  /*75d0*/  FADD.FTZ R106, R96, R106 ;  /* 0x0000006a606a7221 */ /* 0x000fcc0000010000 */
[----:B------:R4:W-:Y:S08]  /*75e0*/  MUFU.EX2 R76, R34 ;  /* 0x00000022004c7308 */ /* 0x0009f00000000800 */
[----:B------:R-:W-:Y:S01]  /*75f0*/  MUFU.EX2 R89, R89 ;  /* 0x0000005900597308 */ /* 0x000fe20000000800 */
[----:B-1----:R-:W-:Y:S01]  /*7600*/  F2FP.BF16.F32.PACK_AB R35, R88, R95 ;  /* 0x0000005f5823723e */ /* 0x002fe200000010ff */
[----:B------:R-:W-:-:S04]  /*7610*/  FADD.FTZ R95, R95, R106 ;  /* 0x0000006a5f5f7221 */ /* 0x000fc80000010000 */
[----:B------:R-:W-:Y:S02]  /*7620*/  FADD.FTZ R95, R88, R95 ;  /* 0x0000005f585f7221 */ /* 0x000fe40000010000 */
[----:B------:R-:W1:Y:S01]  /*7630*/  MUFU.EX2 R84, R84 ;  /* 0x0000005400547308 */ /* 0x000e620000000800 */
[----:B----4-:R-:W-:-:S07]  /*7640*/  F2FP.BF16.F32.PACK_AB R34, R92, R98 ;  /* 0x000000625c22723e */ /* 0x010fce00000010ff */
[----:B------:R-:W-:Y:S01]  /*7650*/  MUFU.EX2 R66, R66 ;  /* 0x0000004200427308 */ /* 0x000fe20000000800 */
[C---:B--2---:R-:W-:Y:S06]  /*7660*/  HMMA.16816.F32.BF16 R20, R32.reuse, R4, R20 ;  /* 0x000000042014723c */ /* 0x044fec0000041814 */
[----:B------:R-:W-:Y:S01]  /*7670*/  HMMA.16816.F32.BF16 R16, R32, R6, R16 ;  /* 0x000000062010723c */ /* 0x000fe20000041810 */
[----:B------:R-:W2:Y:S01]  /*7680*/  MUFU.EX2 R62, R62 ;  /* 0x0000003e003e7308 */ /* 0x000ea20000000800 */
[----:B------:R-:W4:Y:S01]  /*7690*/  LDSM.16.MT88.4 R4, [R134+0x3c00] ;  /* 0x003c00008604783b */ /* 0x000f220000004200 */
[----:B-1----:R-:W-:Y:S01]  /*76a0*/  F2FP.BF16.F32.PACK_AB R12, R84, R89 ;  /* 0x00000059540c723e */ /* 0x002fe200000010ff */
[----:B------:R-:W-:-:S02]  /*76b0*/  FADD.FTZ R89, R89, R107 ;  /* 0x0000006b59597221 */ /* 0x000fc40000010000 */
[C---:B------:R-:W-:Y:S02]  /*76c0*/  HMMA.16816.F32.BF16 R72, R32.reuse, R24, R72 ;  /* 0x000000182048723c */ /* 0x040fe40000041848 */
[----:B------:R-:W-:Y:S01]  /*76d0*/  FADD.FTZ R89, R84, R89 ;  /* 0x0000005954597221 */ /* 0x000fe20000010000 */
[----:B------:R-:W-:Y:S03]  /*76e0*/  MUFU.EX2 R94, R94 ;  /* 0x0000005e005e7308 */ /* 0x000fe60000000800 */
[----:B------:R-:W-:Y:S01]  /*76f0*/  HMMA.16816.F32.BF16 R68, R32, R26, R68 ;  /* 0x0000001a2044723c */ /* 0x000fe20000041844 */
[----:B------:R-:W1:Y:S04]  /*7700*/  LDSM.16.MT88.4 R24, [R133+0x3c00] ;  /* 0x003c00008518783b */ /* 0x000e680000004200 */
[----:B------:R-:W5:Y:S01]  /*7710*/  MUFU.EX2 R85, R85 ;  /* 0x0000005500557308 */ /* 0x000f620000000800 */
[----:B--2---:R-:W-:Y:S01]  /*7720*/  F2FP.BF16.F32.PACK_AB R14, R62, R66 ;  /* 0x000000423e0e723e */ /* 0x004fe200000010ff */
[----:B------:R-:W-:-:S04]  /*7730*/  FADD.FTZ R66, R66, R89 ;  /* 0x0000005942427221 */ /* 0x000fc80000010000 */
[----:B------:R-:W-:Y:S02]  /*7740*/  FADD.FTZ R66, R62, R66 ;  /* 0x000000423e427221 */ /* 0x000fe40000010000 */
[----:B------:R-:W-:Y:S08]  /*7750*/  MUFU.EX2 R2, R2 ;  /* 0x0000000200027308 */ /* 0x000ff00000000800 */
[----:B------:R-:W2:Y:S01]  /*7760*/  MUFU.EX2 R0, R0 ;  /* 0x0000000000007308 */ /* 0x000ea20000000800 */
[----:B-----5:R-:W-:Y:S01]  /*7770*/  F2FP.BF16.F32.PACK_AB R13, R85, R94 ;  /* 0x0000005e550d723e */ /* 0x020fe200000010ff */
[----:B------:R-:W-:-:S04]  /*7780*/  FADD.FTZ R94, R94, R95 ;  /* 0x0000005f5e5e7221 */ /* 0x000fc80000010000 */
[----:B------:R-:W-:Y:S02]  /*7790*/  FADD.FTZ R94, R85, R94 ;  /* 0x0000005e555e7221 */ /* 0x000fe40000010000 */
[----:B------:R-:W-:Y:S08]  /*77a0*/  MUFU.EX2 R61, R61 ;  /* 0x0000003d003d7308 */ /* 0x000ff00000000800 */
[----:B------:R-:W5:Y:S01]  /*77b0*/  MUFU.EX2 R58, R58 ;  /* 0x0000003a003a7308 */ /* 0x000f620000000800 */
[----:B--2---:R-:W-:Y:S01]  /*77c0*/  F2FP.BF16.F32.PACK_AB R15, R0, R2 ;  /* 0x00000002000f723e */ /* 0x004fe200000010ff */
[----:B------:R-:W-:-:S06]  /*77d0*/  FADD.FTZ R2, R2, R94 ;  /* 0x0000005e02027221 */ /* 0x000fcc0000010000 */
[C---:B------:R-:W-:Y:S01]  /*77e0*/  HMMA.16816.F32.BF16 R20, R12.reuse, R28, R20 ;  /* 0x0000001c0c14723c */ /* 0x040fe20000041814 */
[----:B------:R-:W2:Y:S05]  /*77f0*/  MUFU.EX2 R55, R55 ;  /* 0x0000003700377308 */ /* 0x000eaa0000000800 */
[C---:B------:R-:W-:Y:S01]  /*7800*/  HMMA.16816.F32.BF16 R28, R12.reuse, R30, R16 ;  /* 0x0000001e0c1c723c */ /* 0x040fe20000041810 */
[----:B------:R-:W1:Y:S02]  /*7810*/  LDSM.16.MT88.4 R16, [R134+0x4000] ;  /* 0x004000008610783b */ /* 0x000e640000004200 */
[----:B------:R-:W4:Y:S01]  /*7820*/  MUFU.EX2 R54, R54 ;  /* 0x0000003600367308 */ /* 0x000f220000000800 */
[C---:B-----5:R-:W-:Y:S01]  /*7830*/  F2FP.BF16.F32.PACK_AB R32, R58.reuse, R61 ;  /* 0x0000003d3a20723e */ /* 0x060fe200000010ff */
[----:B------:R-:W-:Y:S01]  /*7840*/  FADD.FTZ R61, R61, R66 ;  /* 0x000000423d3d7221 */ /* 0x000fe20000010000 */
[----:B---3--:R-:W-:Y:S03]  /*7850*/  HMMA.16816.F32.BF16 R72, R12, R8, R72 ;  /* 0x000000080c48723c */ /* 0x008fe60000041848 */
[----:B------:R-:W-:-:S02]  /*7860*/  FADD.FTZ R58, R58, R61 ;  /* 0x0000003d3a3a7221 */ /* 0x000fc40000010000 */
[----:B------:R-:W3:Y:S01]  /*7870*/  MUFU.EX2 R80, R80 ;  /* 0x0000005000507308 */ /* 0x000ee20000000800 */
[----:B------:R-:W-:Y:S01]  /*7880*/  HMMA.16816.F32.BF16 R68, R12, R10, R68 ;  /* 0x0000000a0c44723c */ /* 0x000fe20000041844 */
[----:B------:R-:W5:Y:S01]  /*7890*/  LDSM.16.MT88.4 R8, [R133+0x4000] ;  /* 0x004000008508783b */ /* 0x000f620000004200 */
[----:B--2---:R-:W-:-:S05]  /*78a0*/  FADD.FTZ R58, R55, R58 ;  /* 0x0000003a373a7221 */ /* 0x004fca0000010000 */
[----:B------:R-:W-:Y:S01]  /*78b0*/  MUFU.EX2 R81, R81 ;  /* 0x0000005100517308 */ /* 0x000fe20000000800 */
[C---:B----4-:R-:W-:Y:S01]  /*78c0*/  F2FP.BF16.F32.PACK_AB R34, R54.reuse, R55 ;  /* 0x000000373622723e */ /* 0x050fe200000010ff */
[----:B------:R-:W-:-:S06]  /*78d0*/  FADD.FTZ R54, R54, R58 ;  /* 0x0000003a36367221 */ /* 0x000fcc0000010000 */
[----:B------:R-:W2:Y:S01]  /*78e0*/  MUFU.EX2 R82, R82 ;  /* 0x0000005200527308 */ /* 0x000ea20000000800 */
[----:B---3--:R-:W-:-:S07]  /*78f0*/  F2FP.BF16.F32.PACK_AB R33, R80, R76 ;  /* 0x0000004c5021723e */ /* 0x008fce00000010ff */
[----:B------:R-:W3:Y:S08]  /*7900*/  MUFU.EX2 R52, R52 ;  /* 0x0000003400347308 */ /* 0x000ef00000000800 */
[----:B------:R-:W4:Y:S01]  /*7910*/  MUFU.EX2 R49, R49 ;  /* 0x0000003100317308 */ /* 0x000f220000000800 */
[----:B--2---:R-:W-:-:S07]  /*7920*/  F2FP.BF16.F32.PACK_AB R35, R82, R81 ;  /* 0x000000515223723e */ /* 0x004fce00000010ff */
[----:B------:R-:W2:Y:S01]  /*7930*/  MUFU.EX2 R48, R48 ;  /* 0x0000003000307308 */ /* 0x000ea20000000800 */
[----:B------:R-:W-:Y:S01]  /*7940*/  HMMA.16816.F32.BF16 R20, R32, R4, R20 ;  /* 0x000000042014723c */ /* 0x000fe20000041814 */
[----:B---3--:R-:W-:-:S05]  /*7950*/  FADD.FTZ R54, R52, R54 ;  /* 0x0000003634367221 */ /* 0x008fca0000010000 */
[C---:B------:R-:W-:Y:S01]  /*7960*/  HMMA.16816.F32.BF16 R28, R32.reuse, R6, R28 ;  /* 0x00000006201c723c */ /* 0x040fe2000004181c */
[----:B------:R-:W3:Y:S01]  /*7970*/  MUFU.EX2 R47, R47 ;  /* 0x0000002f002f7308 */ /* 0x000ee20000000800 */
[----:B------:R-:W5:Y:S01]  /*7980*/  LDSM.16.MT88.4 R4, [R134+0x4400] ;  /* 0x004400008604783b */ /* 0x000f620000004200 */
[C---:B----4-:R-:W-:Y:S01]  /*7990*/  F2FP.BF16.F32.PACK_AB R12, R49.reuse, R52 ;  /* 0x00000034310c723e */ /* 0x050fe200000010ff */
[----:B------:R-:W-:Y:S02]  /*79a0*/  FADD.FTZ R49, R49, R54 ;  /* 0x0000003631317221 */ /* 0x000fe40000010000 */
[----:B-1----:R-:W-:Y:S03]  /*79b0*/  HMMA.16816.F32.BF16 R72, R32, R24, R72 ;  /* 0x000000182048723c */ /* 0x002fe60000041848 */
[----:B------:R-:W-:Y:S01]  /*79c0*/  MUFU.EX2 R83, R83 ;  /* 0x0000005300537308 */ /* 0x000fe20000000800 */
[----:B--2---:R-:W-:-:S02]  /*79d0*/  FADD.FTZ R49, R48, R49 ;  /* 0x0000003130317221 */ /* 0x004fc40000010000 */
[----:B------:R-:W-:Y:S01]  /*79e0*/  HMMA.16816.F32.BF16 R68, R32, R26, R68 ;  /* 0x0000001a2044723c */ /* 0x000fe20000041844 */
[----:B------:R-:W1:Y:S04]  /*79f0*/  LDSM.16.MT88.4 R24, [R133+0x4400] ;  /* 0x004400008518783b */ /* 0x000e680000004200 */
[----:B------:R-:W2:Y:S01]  /*7a00*/  MUFU.EX2 R97, R97 ;  /* 0x0000006100617308 */ /* 0x000ea20000000800 */
[----:B---3--:R-:W-:Y:S01]  /*7a10*/  F2FP.BF16.F32.PACK_AB R14, R47, R48 ;  /* 0x000000302f0e723e */ /* 0x008fe200000010ff */
[--C-:B------:R-:W-:Y:S01]  /*7a20*/  FFMA.FTZ R35, R59, UR6, -R53.reuse ;  /* 0x000000063b237c23 */ /* 0x100fe20008010835 */
[--C-:B------:R-:W-:Y:S01]  /*7a30*/  FFMA.FTZ R34, R99, UR6, -R53.reuse ;  /* 0x0000000663227c23 */ /* 0x100fe20008010835 */
[----:B------:R-:W-:Y:S01]  /*7a40*/  FFMA.FTZ R59, R64, UR6, -R53 ;  /* 0x00000006403b7c23 */ /* 0x000fe20008010835 */
[----:B------:R-:W-:Y:S01]  /*7a50*/  FFMA.FTZ R32, R105, UR6, -R93 ;  /* 0x0000000669207c23 */ /* 0x000fe2000801085d */
[----:B------:R-:W-:-:S02]  /*7a60*/  FADD.FTZ R47, R47, R49 ;  /* 0x000000312f2f7221 */ /* 0x000fc40000010000 */
[----:B------:R-:W-:Y:S08]  /*7a70*/  MUFU.EX2 R100, R100 ;  /* 0x0000006400647308 */ /* 0x000ff00000000800 */
[----:B------:R-:W3:Y:S01]  /*7a80*/  MUFU.EX2 R91, R91 ;  /* 0x0000005b005b7308 */ /* 0x000ee20000000800 */
[----:B--2---:R-:W-:-:S07]  /*7a90*/  F2FP.BF16.F32.PACK_AB R13, R97, R83 ;  /* 0x00000053610d723e */ /* 0x004fce00000010ff */
[----:B------:R-:W2:Y:S08]  /*7aa0*/  MUFU.EX2 R46, R46 ;  /* 0x0000002e002e7308 */ /* 0x000eb00000000800 */
[----:B------:R-:W4:Y:S01]  /*7ab0*/  MUFU.EX2 R43, R43 ;  /* 0x0000002b002b7308 */ /* 0x000f220000000800 */
[----:B---3--:R-:W-:-:S07]  /*7ac0*/  F2FP.BF16.F32.PACK_AB R15, R91, R100 ;  /* 0x000000645b0f723e */ /* 0x008fce00000010ff */
[----:B------:R-:W3:Y:S01]  /*7ad0*/  MUFU.EX2 R42, R42 ;  /* 0x0000002a002a7308 */ /* 0x000ee20000000800 */
[----:B------:R-:W-:Y:S01]  /*7ae0*/  HMMA.16816.F32.BF16 R20, R12, R16, R20 ;  /* 0x000000100c14723c */ /* 0x000fe20000041814 */
[----:B--2---:R-:W-:-:S05]  /*7af0*/  FADD.FTZ R47, R46, R47 ;  /* 0x0000002f2e2f7221 */ /* 0x004fca0000010000 */
[----:B------:R-:W-:Y:S01]  /*7b00*/  HMMA.16816.F32.BF16 R28, R12, R18, R28 ;  /* 0x000000120c1c723c */ /* 0x000fe2000004181c */
[----:B------:R-:W2:Y:S01]  /*7b10*/  MUFU.EX2 R41, R41 ;  /* 0x0000002900297308 */ /* 0x000ea20000000800 */
[C---:B----4-:R-:W-:Y:S01]  /*7b20*/  F2FP.BF16.F32.PACK_AB R16, R43.reuse, R46 ;  /* 0x0000002e2b10723e */ /* 0x050fe200000010ff */
[----:B------:R-:W-:-:S03]  /*7b30*/  FADD.FTZ R43, R43, R47 ;  /* 0x0000002f2b2b7221 */ /* 0x000fc60000010000 */
[C---:B-----5:R-:W-:Y:S03]  /*7b40*/  HMMA.16816.F32.BF16 R72, R12.reuse, R8, R72 ;  /* 0x000000080c48723c */ /* 0x060fe60000041848 */
[----:B------:R-:W-:Y:S01]  /*7b50*/  MUFU.EX2 R104, R104 ;  /* 0x0000006800687308 */ /* 0x000fe20000000800 */
[----:B---3--:R-:W-:Y:S02]  /*7b60*/  FADD.FTZ R43, R42, R43 ;  /* 0x0000002b2a2b7221 */ /* 0x008fe40000010000 */
[----:B------:R-:W-:Y:S01]  /*7b70*/  HMMA.16816.F32.BF16 R68, R12, R10, R68 ;  /* 0x0000000a0c44723c */ /* 0x000fe20000041844 */
[----:B------:R-:W3:Y:S04]  /*7b80*/  LDSM.16.MT88.4 R8, [R134+0x4800] ;  /* 0x004800008608783b */ /* 0x000ee80000004200 */
[----:B------:R-:W4:Y:S01]  /*7b90*/  MUFU.EX2 R67, R67 ;  /* 0x0000004300437308 */ /* 0x000f220000000800 */
[C---:B--2---:R-:W-:Y:S01]  /*7ba0*/  F2FP.BF16.F32.PACK_AB R18, R41.reuse, R42 ;  /* 0x0000002a2912723e */ /* 0x044fe200000010ff */
[----:B------:R-:W-:-:S06]  /*7bb0*/  FADD.FTZ R41, R41, R43 ;  /* 0x0000002b29297221 */ /* 0x000fcc0000010000 */
[----:B------:R-:W-:Y:S08]  /*7bc0*/  MUFU.EX2 R103, R103 ;  /* 0x0000006700677308 */ /* 0x000ff00000000800 */
[----:B------:R-:W2:Y:S01]  /*7bd0*/  MUFU.EX2 R33, R63 ;  /* 0x0000003f00217308 */ /* 0x000ea20000000800 */
[----:B----4-:R-:W-:-:S07]  /*7be0*/  F2FP.BF16.F32.PACK_AB R17, R67, R104 ;  /* 0x000000684311723e */ /* 0x010fce00000010ff */
[----:B------:R-:W4:Y:S08]  /*7bf0*/  MUFU.EX2 R40, R40 ;  /* 0x0000002800287308 */ /* 0x000f300000000800 */
[----:B------:R-:W5:Y:S01]  /*7c00*/  MUFU.EX2 R39, R39 ;  /* 0x0000002700277308 */ /* 0x000f620000000800 */
[----:B--2---:R-:W-:-:S07]  /*7c10*/  F2FP.BF16.F32.PACK_AB R19, R33, R103 ;  /* 0x000000672113723e */ /* 0x004fce00000010ff */
[----:B------:R-:W2:Y:S01]  /*7c20*/  MUFU.EX2 R38, R38 ;  /* 0x0000002600267308 */ /* 0x000ea20000000800 */
[----:B------:R-:W-:Y:S01]  /*7c30*/  HMMA.16816.F32.BF16 R20, R16, R4, R20 ;  /* 0x000000041014723c */ /* 0x000fe20000041814 */
[----:B----4-:R-:W-:-:S05]  /*7c40*/  FADD.FTZ R41, R40, R41 ;  /* 0x0000002928297221 */ /* 0x010fca0000010000 */
[C---:B------:R-:W-:Y:S01]  /*7c50*/  HMMA.16816.F32.BF16 R28, R16.reuse, R6, R28 ;  /* 0x00000006101c723c */ /* 0x040fe2000004181c */
[----:B------:R-:W4:Y:S01]  /*7c60*/  MUFU.EX2 R37, R37 ;  /* 0x0000002500257308 */ /* 0x000f220000000800 */
[----:B------:R-:W3:Y:S01]  /*7c70*/  LDSM.16.MT88.4 R4, [R133+0x4800] ;  /* 0x004800008504783b */ /* 0x000ee20000004200 */
[C---:B-----5:R-:W-:Y:S01]  /*7c80*/  F2FP.BF16.F32.PACK_AB R12, R39.reuse, R40 ;  /* 0x00000028270c723e */ /* 0x060fe200000010ff */
[----:B------:R-:W-:Y:S02]  /*7c90*/  FADD.FTZ R39, R39, R41 ;  /* 0x0000002927277221 */ /* 0x000fe40000010000 */
[----:B-1----:R-:W-:Y:S03]  /*7ca0*/  HMMA.16816.F32.BF16 R72, R16, R24, R72 ;  /* 0x000000181048723c */ /* 0x002fe60000041848 */
[----:B------:R-:W-:Y:S01]  /*7cb0*/  MUFU.EX2 R34, R34 ;  /* 0x0000002200227308 */ /* 0x000fe20000000800 */
[----:B--2---:R-:W-:-:S02]  /*7cc0*/  FADD.FTZ R39, R38, R39 ;  /* 0x0000002726277221 */ /* 0x004fc40000010000 */
[----:B------:R-:W-:Y:S05]  /*7cd0*/  HMMA.16816.F32.BF16 R68, R16, R26, R68 ;  /* 0x0000001a1044723c */ /* 0x000fea0000041844 */
[----:B------:R-:W1:Y:S01]  /*7ce0*/  MUFU.EX2 R35, R35 ;  /* 0x0000002300237308 */ /* 0x000e620000000800 */
[----:B----4-:R-:W-:Y:S01]  /*7cf0*/  F2FP.BF16.F32.PACK_AB R14, R37, R38 ;  /* 0x00000026250e723e */ /* 0x010fe200000010ff */
[----:B------:R-:W-:Y:S01]  /*7d00*/  FADD.FTZ R16, R0, R2 ;  /* 0x0000000200107221 */ /* 0x000fe20000010000 */
[----:B------:R-:W-:Y:S01]  /*7d10*/  FFMA.FTZ R2, R57, UR6, -R53 ;  /* 0x0000000639027c23 */ /* 0x000fe20008010835 */
[----:B------:R-:W-:Y:S02]  /*7d20*/  FADD.FTZ R37, R37, R39 ;  /* 0x0000002725257221 */ /* 0x000fe40000010000 */
[----:B------:R-:W-:-:S02]  /*7d30*/  FADD.FTZ R16, R76, R16 ;  /* 0x000000104c107221 */ /* 0x000fc40000010000 */
[----:B------:R-:W-:Y:S01]  /*7d40*/  MUFU.EX2 R59, R59 ;  /* 0x0000003b003b7308 */ /* 0x000fe20000000800 */
[----:B------:R-:W2:Y:S01]  /*7d50*/  LDSM.16.MT88.4 R76, [R134+0x4c00] ;  /* 0x004c0000864c783b */ /* 0x000ea20000004200 */
[----:B------:R-:W-:Y:S01]  /*7d60*/  FADD.FTZ R80, R80, R16 ;  /* 0x0000001050507221 */ /* 0x000fe20000010000 */
[----:B------:R-:W-:-:S03]  /*7d70*/  FFMA.FTZ R16, R50, UR6, -R53 ;  /* 0x0000000632107c23 */ /* 0x000fc60008010835 */
[----:B------:R-:W-:Y:S02]  /*7d80*/  FADD.FTZ R80, R81, R80 ;  /* 0x0000005051507221 */ /* 0x000fe40000010000 */
[----:B------:R-:W4:Y:S01]  /*7d90*/  MUFU.EX2 R60, R60 ;  /* 0x0000003c003c7308 */ /* 0x000f220000000800 */
[----:B-1----:R-:W-:Y:S01]  /*7da0*/  F2FP.BF16.F32.PACK_AB R13, R35, R34 ;  /* 0x00000022230d723e */ /* 0x002fe200000010ff */
[----:B------:R-:W-:-:S04]  /*7db0*/  FADD.FTZ R82, R82, R80 ;  /* 0x0000005052527221 */ /* 0x000fc80000010000 */
[----:B------:R-:W-:Y:S02]  /*7dc0*/  FADD.FTZ R82, R83, R82 ;  /* 0x0000005253527221 */ /* 0x000fe40000010000 */
[----:B------:R-:W1:Y:S02]  /*7dd0*/  MUFU.EX2 R36, R36 ;  /* 0x0000002400247308 */ /* 0x000e640000000800 */
[----:B------:R-:W-:-:S04]  /*7de0*/  FADD.FTZ R82, R97, R82 ;  /* 0x0000005261527221 */ /* 0x000fc80000010000 */
[----:B------:R-:W-:Y:S02]  /*7df0*/  FADD.FTZ R100, R100, R82 ;  /* 0x0000005264647221 */ /* 0x000fe40000010000 */
[----:B------:R-:W5:Y:S01]  /*7e00*/  MUFU.EX2 R3, R3 ;  /* 0x0000000300037308 */ /* 0x000f620000000800 */
[----:B----4-:R-:W-:Y:S01]  /*7e10*/  F2FP.BF16.F32.PACK_AB R15, R60, R59 ;  /* 0x0000003b3c0f723e */ /* 0x010fe200000010ff */
[----:B------:R-:W-:-:S04]  /*7e20*/  FADD.FTZ R100, R91, R100 ;  /* 0x000000645b647221 */ /* 0x000fc80000010000 */
[----:B------:R-:W-:Y:S02]  /*7e30*/  FADD.FTZ R100, R104, R100 ;  /* 0x0000006468647221 */ /* 0x000fe40000010000 */
[----:B---3--:R-:W-:Y:S01]  /*7e40*/  HMMA.16816.F32.BF16 R20, R12, R8, R20 ;  /* 0x000000080c14723c */ /* 0x008fe20000041814 */
[----:B------:R-:W3:Y:S01]  /*7e50*/  MUFU.EX2 R32, R32 ;  /* 0x0000002000207308 */ /* 0x000ee20000000800 */
[----:B------:R-:W-:Y:S01]  /*7e60*/  FADD.FTZ R67, R67, R100 ;  /* 0x0000006443437221 */ /* 0x000fe20000010000 */
[----:B-1----:R-:W-:-:S03]  /*7e70*/  FADD.FTZ R37, R36, R37 ;  /* 0x0000002524257221 */ /* 0x002fc60000010000 */
[C---:B------:R-:W-:Y:S01]  /*7e80*/  HMMA.16816.F32.BF16 R28, R12.reuse, R10, R28 ;  /* 0x0000000a0c1c723c */ /* 0x040fe2000004181c */
[----:B------:R-:W1:Y:S01]  /*7e90*/  LDSM.16.MT88.4 R8, [R133+0x4c00] ;  /* 0x004c00008508783b */ /* 0x000e620000004200 */
        /* <DEDUP_REMOVED lines=9> */
[----:B---3--:R-:W-:Y:S02]  /*7f30*/  FADD.FTZ R37, R32, R37 ;  /* 0x0000002520257221 */ /* 0x008fe40000010000 */
[----:B------:R-:W-:Y:S02]  /*7f40*/  FADD.FTZ R35, R35, R33 ;  /* 0x0000002123237221 */ /* 0x000fe40000010000 */
[----:B------:R-:W3:Y:S01]  /*7f50*/  MUFU.EX2 R2, R2 ;  /* 0x0000000200027308 */ /* 0x000ee20000000800 */
[----:B----4-:R-:W-:Y:S01]  /*7f60*/  F2FP.BF16.F32.PACK_AB R6, R159, R32 ;  /* 0x000000209f06723e */ /* 0x010fe200000010ff */
[----:B------:R-:W-:Y:S01]  /*7f70*/  FADD.FTZ R35, R59, R35 ;  /* 0x000000233b237221 */ /* 0x000fe20000010000 */
[----:B------:R-:W-:-:S03]  /*7f80*/  FADD.FTZ R159, R159, R37 ;  /* 0x000000259f9f7221 */ /* 0x000fc60000010000 */
[----:B------:R-:W-:Y:S02]  /*7f90*/  FADD.FTZ R60, R60, R35 ;  /* 0x000000233c3c7221 */ /* 0x000fe40000010000 */
[----:B------:R-:W4:Y:S02]  /*7fa0*/  MUFU.EX2 R16, R16 ;  /* 0x0000001000107308 */ /* 0x000f240000000800 */
[----:B-----5:R-:W-:-:S06]  /*7fb0*/  FADD.FTZ R60, R0, R60 ;  /* 0x0000003c003c7221 */ /* 0x020fcc0000010000 */
[----:B------:R-:W5:Y:S01]  /*7fc0*/  MUFU.EX2 R158, R158 ;  /* 0x0000009e009e7308 */ /* 0x000f620000000800 */
[C---:B---3--:R-:W-:Y:S01]  /*7fd0*/  F2FP.BF16.F32.PACK_AB R5, R2.reuse, R0 ;  /* 0x000000000205723e */ /* 0x048fe200000010ff */
[----:B------:R-:W-:Y:S01]  /*7fe0*/  FADD.FTZ R60, R2, R60 ;  /* 0x0000003c023c7221 */ /* 0x000fe20000010000 */
[----:B------:R-:W-:Y:S02]  /*7ff0*/  MOV R0, R44 ;  /* 0x0000002c00007202 */ /* 0x000fe40000000f00 */
[----:B------:R-:W-:Y:S01]  /*8000*/  MOV R2, R45 ;  /* 0x0000002d00027202 */ /* 0x000fe20000000f00 */
[----:B----4-:R-:W-:Y:S01]  /*8010*/  FADD.FTZ R60, R16, R60 ;  /* 0x0000003c103c7221 */ /* 0x010fe20000010000 */
[----:B-----5:R-:W-:-:S03]  /*8020*/  F2FP.BF16.F32.PACK_AB R7, R158, R16 ;  /* 0x000000109e07723e */ /* 0x020fc600000010ff */
[----:B------:R-:W-:-:S04]  /*8030*/  FADD.FTZ R158, R158, R60 ;  /* 0x0000003c9e9e7221 */ /* 0x000fc80000010000 */
[C---:B--2---:R-:W-:Y:S06]  /*8040*/  HMMA.16816.F32.BF16 R80, R4.reuse, R76, R20 ;  /* 0x0000004c0450723c */ /* 0x044fec0000041814 */
[C---:B------:R-:W-:Y:S06]  /*8050*/  HMMA.16816.F32.BF16 R76, R4.reuse, R78, R28 ;  /* 0x0000004e044c723c */ /* 0x040fec000004181c */
[C---:B-1----:R-:W-:Y:S06]  /*8060*/  HMMA.16816.F32.BF16 R72, R4.reuse, R8, R72 ;  /* 0x000000080448723c */ /* 0x042fec0000041848 */
[----:B------:R-:W-:-:S15]  /*8070*/  HMMA.16816.F32.BF16 R68, R4, R10, R68 ;  /* 0x0000000a0444723c */ /* 0x000fde0000041844 */
[----:B------:R-:W-:-:S09]  /*8080*/  NOP ;  /* 0x0000000000007918 */ /* 0x000fd20000000000 */
.L_x_4814:
        /* <DEDUP_REMOVED lines=13> */
.L_x_4824:
        /* <DEDUP_REMOVED lines=51> */
[----:B------:R-:W2:Y:S01]  /*8490*/  LDG.E R2, desc[UR12][R10.64] ;  /* 0x0000000c0a027981 */ /* 0x000ea2000c1e1900 */
[----:B------:R-:W1:Y:S01]  /*84a0*/  LDC.64 R4, c[0x0][0x238] ;  /* 0x00008e00ff047b82 */ /* 0x000e620000000a00 */
[----:B------:R-:W-:Y:S02]  /*84b0*/  IMAD R9, R9, R0, -0x80 ;  /* 0xffffff8009097424 */ /* 0x000fe400078e0200 */
[----:B------:R3:W2:Y:S03]  /*84c0*/  LDG.E R8, desc[UR12][R6.64] ;  /* 0x0000000c06087981 */ /* 0x0006a6000c1e1900 */
[----:B------:R-:W-:Y:S02]  /*84d0*/  SHF.R.S32.HI R0, RZ, 0x1f, R9 ;  /* 0x0000001fff007819 */ /* 0x000fe40000011409 */
[----:B---3--:R-:W3:Y:S03]  /*84e0*/  LDC.64 R6, c[0x0][0x250] ;  /* 0x00009400ff067b82 */ /* 0x008ee60000000a00 */
[-C--:B---3--:R-:W-:Y:S02]  /*84f0*/  IMAD R0, R0, R6.reuse, RZ ;  /* 0x0000000600007224 */ /* 0x088fe400078e02ff */
[C---:B------:R-:W-:Y:S04]  /*8500*/  IMAD.WIDE.U32 R10, R9.reuse, R6, RZ ;  /* 0x00000006090a7225 */ /* 0x040fe800078e00ff */
[----:B------:R-:W-:Y:S04]  /*8510*/  IMAD R0, R9, R7, R0 ;  /* 0x0000000709007224 */ /* 0x000fe800078e0200 */
[----:B------:R-:W-:Y:S01]  /*8520*/  IMAD.IADD R11, R11, 0x1, R0 ;  /* 0x000000010b0b7824 */ /* 0x000fe200078e0200 */
[----:B--2---:R-:W-:Y:S04]  /*8530*/  IADD3 R2, -R8, R2, RZ ;  /* 0x0000000208027210 */ /* 0x004fe80007ffe1ff */
[----:B------:R-:W-:Y:S01]  /*8540*/  SHF.R.S32.HI R6, RZ, 0x1f, R2 ;  /* 0x0000001fff067819 */ /* 0x000fe20000011402 */
[-C--:B-1----:R-:W-:Y:S04]  /*8550*/  IMAD.WIDE.U32 R10, R2, R4.reuse, R10 ;  /* 0x00000004020a7225 */ /* 0x082fe800078e000a */
[----:B------:R-:W-:Y:S04]  /*8560*/  IMAD R6, R6, R4, RZ ;  /* 0x0000000406067224 */ /* 0x000fe800078e02ff */
[----:B------:R-:W-:Y:S05]  /*8570*/  IMAD R6, R2, R5, R6 ;  /* 0x0000000502067224 */ /* 0x000fea00078e0206 */
[----:B------:R-:W-:Y:S07]  /*8580*/  IADD3 R6, R11, R6, RZ ;  /* 0x000000060b067210 */ /* 0x000fee0007ffe0ff */
.L_x_4821:
        /* <DEDUP_REMOVED lines=13> */
[----:B------:R-:W-:Y:S01]  /*8660*/  LDGSTS.E.BYPASS.LTC128B.128 [R145+0x4000], desc[UR12][R6.64] ;  /* 0x0400000006917fae */ /* 0x000fe2000b901d4c */
[----:B------:R-:W-:Y:S02]  /*8670*/  IADD3.X R5, R7, UR11, RZ, P0, !PT ;  /* 0x0000000b07057c10 */ /* 0x000fe400087fe4ff */
[----:B------:R-:W-:Y:S03]  /*8680*/  ISETP.GT.AND P0, PT, R144, R140, PT ;  /* 0x0000008c9000720c */ /* 0x000fe60003f04270 */
[----:B------:R2:W-:Y:S04]  /*8690*/  LDGSTS.E.BYPASS.LTC128B.128 [R145+0x4800], desc[UR12][R4.64] ;  /* 0x0480000004917fae */ /* 0x0005e8000b901d4c */
[----:B------:R-:W-:Y:S04]  /*86a0*/  LDSM.16.M88.4 R64, [R138] ;  /* 0x000000008a40783b */ /* 0x000fe80000000200 */
[----:B------:R-:W-:Y:S04]  /*86b0*/  LDSM.16.M88.4 R16, [R136+0x1400] ;  /* 0x001400008810783b */ /* 0x000fe80000000200 */
[----:B------:R-:W-:Y:S04]  /*86c0*/  LDSM.16.M88.4 R24, [R136+0x1800] ;  /* 0x001800008818783b */ /* 0x000fe80000000200 */
[----:B------:R-:W-:Y:S04]  /*86d0*/  LDSM.16.M88.4 R32, [R136+0x1c00] ;  /* 0x001c00008820783b */ /* 0x000fe80000000200 */
[----:B-1----:R-:W2:Y:S04]  /*86e0*/  LDSM.16.M88.4 R8, [R136+0x1000] ;  /* 0x001000008808783b */ /* 0x002ea80000000200 */
[----:B------:R-:W0:Y:S04]  /*86f0*/  LDGDEPBAR ;  /* 0x00000000000079af */ /* 0x000e280000000000 */
[----:B------:R-:W1:Y:S04]  /*8700*/  LDSM.16.M88.4 R40, [R136+0x2000] ;  /* 0x002000008828783b */ /* 0x000e680000000200 */
[----:B------:R-:W3:Y:S04]  /*8710*/  LDSM.16.M88.4 R48, [R136+0x2400] ;  /* 0x002400008830783b */ /* 0x000ee80000000200 */
[----:B------:R-:W4:Y:S04]  /*8720*/  LDSM.16.M88.4 R56, [R136+0x2800] ;  /* 0x002800008838783b */ /* 0x000f280000000200 */
[----:B------:R-:W5:Y:S04]  /*8730*/  LDSM.16.M88.4 R88, [R136+0x2c00] ;  /* 0x002c00008858783b */ /* 0x000f680000000200 */
[----:B------:R-:W-:Y:S04]  /*8740*/  LDSM.16.M88.4 R92, [R137] ;  /* 0x00000000895c783b */ /* 0x000fe80000000200 */
[----:B------:R-:W5:Y:S04]  /*8750*/  LDSM.16.M88.4 R96, [R135] ;  /* 0x000000008760783b */ /* 0x000f680000000200 */
[----:B------:R-:W5:Y:S04]  /*8760*/  LDSM.16.M88.4 R100, [R132] ;  /* 0x000000008464783b */ /* 0x000f680000000200 */
[----:B------:R-:W5:Y:S01]  /*8770*/  LDSM.16.M88.4 R104, [R131] ;  /* 0x000000008368783b */ /* 0x000f620000000200 */
[C---:B--2---:R-:W-:Y:S03]  /*8780*/  HMMA.16816.F32.BF16 R4, R64.reuse, R8, RZ ;  /* 0x000000084004723c */ /* 0x044fe600000418ff */
[----:B------:R-:W2:Y:S04]  /*8790*/  LDSM.16.M88.4 R108, [R130] ;  /* 0x00000000826c783b */ /* 0x000ea80000000200 */
[----:B------:R-:W2:Y:S01]  /*87a0*/  LDSM.16.M88.4 R112, [R129] ;  /* 0x000000008170783b */ /* 0x000ea20000000200 */
[C---:B------:R-:W-:Y:S03]  /*87b0*/  HMMA.16816.F32.BF16 R8, R64.reuse, R10, RZ ;  /* 0x0000000a4008723c */ /* 0x040fe600000418ff */
[----:B------:R-:W2:Y:S03]  /*87c0*/  LDSM.16.M88.4 R116, [R128] ;  /* 0x000000008074783b */ /* 0x000ea60000000200 */
[C---:B------:R-:W-:Y:S01]  /*87d0*/  HMMA.16816.F32.BF16 R12, R64.reuse, R16, RZ ;  /* 0x00000010400c723c */ /* 0x040fe200000418ff */
[----:B------:R-:W2:Y:S04]  /*87e0*/  LDSM.16.M88.4 R120, [R87] ;  /* 0x000000005778783b */ /* 0x000ea80000000200 */
[----:B------:R-:W2:Y:S01]  /*87f0*/  LDSM.16.M88.4 R124, [R86] ;  /* 0x00000000567c783b */ /* 0x000ea20000000200 */
[C---:B------:R-:W-:Y:S01]  /*8800*/  HMMA.16816.F32.BF16 R16, R64.reuse, R18, RZ ;  /* 0x000000124010723c */ /* 0x040fe200000418ff */
[----:B------:R-:W-:Y:S04]  /*8810*/  DEPBAR.LE SB0, 0x0 ;  /* 0x000080000000791a */ /* 0x000fe80000000000 */
[----:B------:R-:W-:Y:S01]  /*8820*/  BAR.SYNC.DEFER_BLOCKING 0x0 ;  /* 0x0000000000007b1d */ /* 0x000fe20000010000 */
[C---:B------:R-:W-:Y:S06]  /*8830*/  HMMA.16816.F32.BF16 R20, R64.reuse, R24, RZ ;  /* 0x000000184014723c */ /* 0x040fec00000418ff */
[C---:B------:R-:W-:Y:S06]  /*8840*/  HMMA.16816.F32.BF16 R24, R64.reuse, R26, RZ ;  /* 0x0000001a4018723c */ /* 0x040fec00000418ff */
[C---:B------:R-:W-:Y:S06]  /*8850*/  HMMA.16816.F32.BF16 R28, R64.reuse, R32, RZ ;  /* 0x00000020401c723c */ /* 0x040fec00000418ff */
[C---:B------:R-:W-:Y:S06]  /*8860*/  HMMA.16816.F32.BF16 R32, R64.reuse, R34, RZ ;  /* 0x000000224020723c */ /* 0x040fec00000418ff */
[C---:B-1----:R-:W-:Y:S06]  /*8870*/  HMMA.16816.F32.BF16 R36, R64.reuse, R40, RZ ;  /* 0x000000284024723c */ /* 0x042fec00000418ff */
[C---:B------:R-:W-:Y:S06]  /*8880*/  HMMA.16816.F32.BF16 R40, R64.reuse, R42, RZ ;  /* 0x0000002a4028723c */ /* 0x040fec00000418ff */
[C---:B---3--:R-:W-:Y:S06]  /*8890*/  HMMA.16816.F32.BF16 R44, R64.reuse, R48, RZ ;  /* 0x00000030402c723c */ /* 0x048fec00000418ff */
        /* <DEDUP_REMOVED lines=62> */
[----:B------:R-:W-:Y:S01]  /*8c80*/  LOP3.LUT R91, RZ, R0, RZ, 0x33, !PT ;  /* 0x00000000ff5b7212 */ /* 0x000fe200078e33ff */
[----:B------:R-:W1:Y:S08]  /*8c90*/  LDC R2, c[0x0][0x24c] ;  /* 0x00009300ff027b82 */ /* 0x000e700000000800 */
        /* <DEDUP_REMOVED lines=12> */
[----:B------:R-:W-:Y:S02]  /*8d60*/  IMAD R91, R91, R0, -0x80 ;  /* 0xffffff805b5b7424 */ /* 0x000fe400078e0200 */
[----:B------:R3:W2:Y:S03]  /*8d70*/  LDG.E R90, desc[UR12][R88.64] ;  /* 0x0000000c585a7981 */ /* 0x0006a6000c1e1900 */
[----:B------:R-:W-:Y:S05]  /*8d80*/  SHF.R.S32.HI R0, RZ, 0x1f, R91 ;  /* 0x0000001fff007819 */ /* 0x000fea000001145b */
[----:B------:R-:W-:Y:S04]  /*8d90*/  IMAD R0, R0, UR9, RZ ;  /* 0x0000000900007c24 */ /* 0x000fe8000f8e02ff */
[C---:B-1----:R-:W-:Y:S01]  /*8da0*/  IMAD R0, R91.reuse, R2, R0 ;  /* 0x000000025b007224 */ /* 0x042fe200078e0200 */
[----:B---3--:R-:W1:Y:S01]  /*8db0*/  LDC.64 R88, c[0x0][0x230] ;  /* 0x00008c00ff587b82 */ /* 0x008e620000000a00 */
[----:B--2---:R-:W-:Y:S01]  /*8dc0*/  IADD3 R85, -R90, R85, RZ ;  /* 0x000000555a557210 */ /* 0x004fe20007ffe1ff */
[----:B------:R-:W-:Y:S03]  /*8dd0*/  IMAD.WIDE.U32 R90, R91, UR9, RZ ;  /* 0x000000095b5a7c25 */ /* 0x000fe6000f8e00ff */
[----:B------:R-:W-:Y:S01]  /*8de0*/  SHF.R.S32.HI R2, RZ, 0x1f, R85 ;  /* 0x0000001fff027819 */ /* 0x000fe20000011455 */
[----:B------:R-:W-:Y:S04]  /*8df0*/  IMAD.IADD R91, R91, 0x1, R0 ;  /* 0x000000015b5b7824 */ /* 0x000fe800078e0200 */
[-C--:B-1----:R-:W-:Y:S02]  /*8e00*/  IMAD R2, R2, R88.reuse, RZ ;  /* 0x0000005802027224 */ /* 0x082fe400078e02ff */
[C---:B------:R-:W-:Y:S04]  /*8e10*/  IMAD.WIDE.U32 R90, R85.reuse, R88, R90 ;  /* 0x00000058555a7225 */ /* 0x040fe800078e005a */
[----:B------:R-:W-:Y:S05]  /*8e20*/  IMAD R2, R85, R89, R2 ;  /* 0x0000005955027224 */ /* 0x000fea00078e0202 */
[----:B------:R-:W-:Y:S07]  /*8e30*/  IADD3 R2, R91, R2, RZ ;  /* 0x000000025b027210 */ /* 0x000fee0007ffe0ff */
.L_x_4823:
[C---:B------:R-:W-:Y:S04]  /*8e40*/  LEA R153, P0, R90.reuse, R153, 0x1 ;  /* 0x000000995a997211 */ /* 0x040fe800078008ff */
[----:B------:R-:W-:Y:S01]  /*8e50*/  LEA.HI.X R152, R90, R152, R2, 0x1, P0 ;  /* 0x000000985a987211 */ /* 0x000fe200000f0c02 */
[----:B------:R-:W-:Y:S01]  /*8e60*/  IMAD.MOV.U32 R94, RZ, RZ, R153 ;  /* 0x000000ffff5e7224 */ /* 0x000fe200078e0099 */
        /* <DEDUP_REMOVED lines=15> */
.L_x_4822:
        /* <DEDUP_REMOVED lines=167> */
[----:B-1----:R-:W-:Y:S01]  /*99d0*/  F2FP.BF16.F32.PACK_AB R20, R126, R127 ;  /* 0x0000007f7e14723e */ /* 0x002fe200000010ff */
        /* <DEDUP_REMOVED lines=210> */
.L_x_4820:
[----:B------:R-:W1:Y:S01]  /*a700*/  S2R R5, SR_TID.X ;  /* 0x0000000000057919 */ /* 0x000e620000002100 */
[----:B------:R-:W2:Y:S01]  /*a710*/  S2UR UR5, SR_CgaCtaId ;  /* 0x00000000000579c3 */ /* 0x000ea20000008800 */
[----:B------:R-:W-:Y:S01]  /*a720*/  IMAD.MOV.U32 R9, RZ, RZ, 0x3f800000 ;  /* 0x3f800000ff097424 */ /* 0x000fe200078e00ff */
[----:B------:R-:W-:Y:S01]  /*a730*/  UMOV UR4, 0x400 ;  /* 0x0000040000047882 */ /* 0x000fe20000000000 */
[----:B------:R-:W3:Y:S01]  /*a740*/  SHFL.BFLY PT, R4, R159, 0x2, 0x1f ;  /* 0x0c401f009f047f89 */ /* 0x000ee200000e0000 */
[----:B------:R-:W-:Y:S01]  /*a750*/  IMAD.MOV.U32 R8, RZ, RZ, 0x3f800000 ;  /* 0x3f800000ff087424 */ /* 0x000fe200078e00ff */
[----:B------:R-:W-:Y:S01]  /*a760*/  BSSY B0, `(.L_x_4825) ;  /* 0x0000087000007945 */ /* 0x000fe20003800000 */
[----:B------:R-:W-:Y:S01]  /*a770*/  IMAD.SHL.U32 R148, R148, 0x8, RZ ;  /* 0x0000000894947824 */ /* 0x000fe200078e00ff */
[----:B------:R-:W4:Y:S01]  /*a780*/  SHFL.BFLY PT, R3, R158, 0x2, 0x1f ;  /* 0x0c401f009e037f89 */ /* 0x000f2200000e0000 */
[----:B------:R-:W5:Y:S01]  /*a790*/  LDC R29, c[0x0][0x270] ;  /* 0x00009c00ff1d7b82 */ /* 0x000f620000000800 */
[----:B------:R-:W-:Y:S01]  /*a7a0*/  LEA R154, R154, R155, 0x4 ;  /* 0x0000009b9a9a7211 */ /* 0x000fe200078e20ff */
[----:B------:R-:W4:Y:S01]  /*a7b0*/  S2R R28, SR_CTAID.X ;  /* 0x00000000001c7919 */ /* 0x000f220000002500 */
[----:B--2---:R-:W-:-:S05]  /*a7c0*/  ULEA UR5, UR5, UR4, 0x18 ;  /* 0x0000000405057291 */ /* 0x004fca000f8ec03f */
[----:B------:R-:W5:Y:S01]  /*a7d0*/  S2UR UR4, SR_CTAID.Z ;  /* 0x00000000000479c3 */ /* 0x000f620000002700 */
[----:B---3--:R-:W-:Y:S01]  /*a7e0*/  FADD.FTZ R159, R4, R159 ;  /* 0x0000009f049f7221 */ /* 0x008fe20000010000 */
[----:B-1----:R-:W-:-:S04]  /*a7f0*/  SHF.R.S32.HI R4, RZ, 0x1f, R5 ;  /* 0x0000001fff047819 */ /* 0x002fc80000011405 */
[----:B------:R-:W1:Y:S01]  /*a800*/  SHFL.BFLY PT, R7, R159, 0x1, 0x1f ;  /* 0x0c201f009f077f89 */ /* 0x000e6200000e0000 */
[----:B----4-:R-:W-:Y:S01]  /*a810*/  FADD.FTZ R158, R3, R158 ;  /* 0x0000009e039e7221 */ /* 0x010fe20000010000 */
[CC--:B------:R-:W-:Y:S02]  /*a820*/  LEA.HI R14, R4.reuse, R5.reuse, RZ, 0x2 ;  /* 0x00000005040e7211 */ /* 0x0c0fe400078f10ff */
[----:B------:R-:W-:Y:S02]  /*a830*/  LEA.HI R12, R4, R5, RZ, 0x6 ;  /* 0x00000005040c7211 */ /* 0x000fe400078f30ff */
[----:B------:R-:W2:Y:S01]  /*a840*/  SHFL.BFLY PT, R6, R158, 0x1, 0x1f ;  /* 0x0c201f009e067f89 */ /* 0x000ea200000e0000 */
[----:B------:R-:W-:Y:S02]  /*a850*/  SHF.R.S32.HI R11, RZ, 0x2, R14 ;  /* 0x00000002ff0b7819 */ /* 0x000fe4000001140e */
[----:B------:R-:W-:Y:S02]  /*a860*/  SHF.L.U32 R12, R12, 0x2, RZ ;  /* 0x000000020c0c7819 */ /* 0x000fe400000006ff */
[----:B------:R-:W-:Y:S01]  /*a870*/  SHF.R.S32.HI R13, RZ, 0x1f, R11 ;  /* 0x0000001fff0d7819 */ /* 0x000fe2000001140b */
[----:B------:R-:W-:Y:S01]  /*a880*/  IMAD.SHL.U32 R28, R28, 0x40, RZ ;  /* 0x000000401c1c7824 */ /* 0x000fe200078e00ff */
[----:B------:R-:W-:-:S02]  /*a890*/  LOP3.LUT R12, R12, 0x3fffff00, RZ, 0xc0, !PT ;  /* 0x3fffff000c0c7812 */ /* 0x000fc400078ec0ff */
[----:B------:R-:W-:Y:S02]  /*a8a0*/  LEA.HI R13, R13, R11, RZ, 0x3 ;  /* 0x0000000b0d0d7211 */ /* 0x000fe400078f18ff */
[----:B------:R-:W-:Y:S01]  /*a8b0*/  LOP3.LUT R14, R14, 0xfffffffc, RZ, 0xc0, !PT ;  /* 0xfffffffc0e0e7812 */ /* 0x000fe200078ec0ff */
[----:B------:R-:W-:Y:S01]  /*a8c0*/  IMAD R147, R147, 0x20, R12 ;  /* 0x0000002093937824 */ /* 0x000fe200078e020c */
[----:B------:R-:W-:Y:S02]  /*a8d0*/  LOP3.LUT R13, R13, 0xfffffff8, RZ, 0xc0, !PT ;  /* 0xfffffff80d0d7812 */ /* 0x000fe400078ec0ff */
[CC--:B------:R-:W-:Y:S01]  /*a8e0*/  LEA.HI R12, R4.reuse, R5.reuse, RZ, 0x4 ;  /* 0x00000005040c7211 */ /* 0x0c0fe200078f20ff */
[----:B------:R-:W-:Y:S01]  /*a8f0*/  IMAD.IADD R14, R5, 0x1, -R14 ;  /* 0x00000001050e7824 */ /* 0x000fe200078e0a0e */
[----:B------:R-:W-:Y:S01]  /*a900*/  LEA.HI R3, R4, R5, RZ, 0x5 ;  /* 0x0000000504037211 */ /* 0x000fe200078f28ff */
[----:B-1----:R-:W-:Y:S01]  /*a910*/  FADD.FTZ R7, R159, R7 ;  /* 0x000000079f077221 */ /* 0x002fe20000010000 */
[----:B------:R-:W-:Y:S01]  /*a920*/  IMAD.IADD R11, R11, 0x1, -R13 ;  /* 0x000000010b0b7824 */ /* 0x000fe200078e0a0d */
[----:B------:R-:W-:Y:S01]  /*a930*/  SHF.R.S32.HI R12, RZ, 0x4, R12 ;  /* 0x00000004ff0c7819 */ /* 0x000fe2000001140c */
[----:B------:R-:W-:Y:S01]  /*a940*/  IMAD R146, R146, 0x4, R147 ;  /* 0x0000000492927824 */ /* 0x000fe200078e0293 */
[----:B------:R-:W-:Y:S01]  /*a950*/  SHF.R.S32.HI R10, RZ, 0x5, R3 ;  /* 0x00000005ff0a7819 */ /* 0x000fe20000011403 */
[----:B------:R-:W-:Y:S01]  /*a960*/  BAR.SYNC.DEFER_BLOCKING 0x0 ;  /* 0x0000000000007b1d */ /* 0x000fe20000010000 */
[----:B------:R-:W-:Y:S01]  /*a970*/  FSETP.NE.FTZ.AND P3, PT, R7, RZ, PT ;  /* 0x000000ff0700720b */ /* 0x000fe20003f75000 */
[----:B--2---:R-:W-:Y:S01]  /*a980*/  FADD.FTZ R6, R158, R6 ;  /* 0x000000069e067221 */ /* 0x004fe20000010000 */
[----:B------:R-:W-:-:S02]  /*a990*/  SHF.L.U32 R13, R12, 0x6, RZ ;  /* 0x000000060c0d7819 */ /* 0x000fc400000006ff */
[C---:B------:R-:W-:Y:S02]  /*a9a0*/  LEA.HI R12, R11.reuse, R11, RZ, 0x1 ;  /* 0x0000000b0b0c7211 */ /* 0x040fe400078f08ff */
[----:B------:R-:W-:Y:S02]  /*a9b0*/  LEA R10, R10, R14, 0x8 ;  /* 0x0000000e0a0a7211 */ /* 0x000fe400078e40ff */
[----:B------:R-:W-:Y:S02]  /*a9c0*/  LOP3.LUT R14, R12, 0x1fffffe, RZ, 0xc0, !PT ;  /* 0x01fffffe0c0e7812 */ /* 0x000fe400078ec0ff */
[----:B------:R-:W-:Y:S02]  /*a9d0*/  FSETP.NE.FTZ.AND P2, PT, R6, RZ, PT ;  /* 0x000000ff0600720b */ /* 0x000fe40003f55000 */
[----:B------:R-:W-:Y:S01]  /*a9e0*/  SHF.R.S32.HI R12, RZ, 0x1, R12 ;  /* 0x00000001ff0c7819 */ /* 0x000fe2000001140c */
[----:B------:R-:W-:Y:S01]  /*a9f0*/  IMAD.IADD R11, R11, 0x1, -R14 ;  /* 0x000000010b0b7824 */ /* 0x000fe200078e0a0e */
[----:B------:R-:W1:Y:S01]  /*aa00*/  @P3 MUFU.RCP R9, R7 ;  /* 0x0000000700093308 */ /* 0x000e620000001000 */
[----:B------:R-:W-:Y:S01]  /*aa10*/  LOP3.LUT R13, R13, 0xc0, RZ, 0xc0, !PT ;  /* 0x000000c00d0d7812 */ /* 0x000fe200078ec0ff */
[----:B------:R-:W2:Y:S01]  /*aa20*/  @P3 LDC R30, c[0x0][0x2e8] ;  /* 0x0000ba00ff1e3b82 */ /* 0x000ea20000000800 */
[C---:B------:R-:W-:Y:S01]  /*aa30*/  SHF.L.U32 R14, R12.reuse, 0x6, RZ ;  /* 0x000000060c0e7819 */ /* 0x040fe200000006ff */
[----:B------:R-:W-:Y:S01]  /*aa40*/  IMAD R11, R11, 0x10, R10 ;  /* 0x000000100b0b7824 */ /* 0x000fe200078e020a */
[----:B------:R-:W-:-:S02]  /*aa50*/  LOP3.LUT P0, RZ, R12, 0x2, RZ, 0xc0, !PT ;  /* 0x000000020cff7812 */ /* 0x000fc4000780c0ff */
[----:B------:R-:W-:Y:S01]  /*aa60*/  LOP3.LUT R14, R14, 0xc0, RZ, 0xc0, !PT ;  /* 0x000000c00e0e7812 */ /* 0x000fe200078ec0ff */
[----:B------:R3:W-:Y:S01]  /*aa70*/  @P3 MUFU.LG2 R31, R7 ;  /* 0x00000007001f3308 */ /* 0x0007e20000000c00 */
[----:B------:R-:W-:Y:S02]  /*aa80*/  LOP3.LUT R10, R12, 0x1, RZ, 0xc0, !PT ;  /* 0x000000010c0a7812 */ /* 0x000fe400078ec0ff */
[----:B------:R-:W-:Y:S02]  /*aa90*/  LEA.HI R14, R14, R14, RZ, 0x1d ;  /* 0x0000000e0e0e7211 */ /* 0x000fe400078fe8ff */
[----:B------:R-:W-:Y:S02]  /*aaa0*/  ISETP.NE.U32.AND P1, PT, R10, 0x1, PT ;  /* 0x000000010a00780c */ /* 0x000fe40003f25070 */
[----:B------:R-:W-:Y:S01]  /*aab0*/  MOV R10, 0xffffffe0 ;  /* 0xffffffe0000a7802 */ /* 0x000fe20000000f00 */
[----:B------:R-:W4:Y:S01]  /*aac0*/  @P2 MUFU.RCP R8, R6 ;  /* 0x0000000600082308 */ /* 0x000f220000001000 */
[----:B------:R-:W-:-:S02]  /*aad0*/  IMAD.U32 R11, R11, 0x2, R14 ;  /* 0x000000020b0b7824 */ /* 0x000fc400078e000e */
        /* <DEDUP_REMOVED lines=9> */
[----:B---3--:R-:W1:Y:S01]  /*ab70*/  @P2 LDC R7, c[0x0][0x2e8] ;  /* 0x0000ba00ff072b82 */ /* 0x008e620000000800 */
[----:B------:R-:W-:Y:S01]  /*ab80*/  SEL R11, R10, 0x20, !P1 ;  /* 0x000000200a0b7807 */ /* 0x000fe20004800000 */
[----:B------:R-:W3:Y:S01]  /*ab90*/  @P2 MUFU.LG2 R32, R6 ;  /* 0x0000000600202308 */ /* 0x000ee20000000c00 */
[----:B------:R-:W-:Y:S01]  /*aba0*/  LOP3.LUT R148, R13, 0x18, R148, 0xf8, !PT ;  /* 0x000000180d947812 */ /* 0x000fe200078ef894 */
[C---:B------:R-:W-:Y:S01]  /*abb0*/  VIADD R10, R9.reuse, 0x40 ;  /* 0x00000040090a7836 */ /* 0x040fe20000000000 */
[C---:B------:R-:W-:Y:S01]  /*abc0*/  IADD3 R12, R9.reuse, R11, RZ ;  /* 0x0000000b090c7210 */ /* 0x040fe20007ffe0ff */
[----:B------:R-:W-:-:S02]  /*abd0*/  @P0 VIADD R10, R9, 0xffffffc0 ;  /* 0xffffffc0090a0836 */ /* 0x000fc40000000000 */
[C---:B----4-:R-:W-:Y:S01]  /*abe0*/  FMUL.FTZ R83, R8.reuse, R83 ;  /* 0x0000005308537220 */ /* 0x050fe20000410000 */
        /* <DEDUP_REMOVED lines=9> */
[----:B------:R-:W-:Y:S01]  /*ac80*/  SHF.R.U32.HI R13, RZ, 0x3, R13 ;  /* 0x00000003ff0d7819 */ /* 0x000fe2000001160d */
[----:B------:R-:W-:Y:S01]  /*ac90*/  @P3 FMUL.FTZ R31, R31, 0.69314718246459960938 ;  /* 0x3f3172181f1f3820 */ /* 0x000fe20000410000 */
[----:B------:R-:W-:Y:S01]  /*aca0*/  LOP3.LUT R3, R3, 0xffffffe0, RZ, 0xc0, !PT ;  /* 0xffffffe003037812 */ /* 0x000fe200078ec0ff */
[----:B------:R4:W-:Y:S01]  /*acb0*/  STS.64 [R9+0x400], R82 ;  /* 0x0004005209007388 */ /* 0x0009e20000000a00 */
[----:B------:R-:W-:Y:S01]  /*acc0*/  LOP3.LUT R13, R148, R13, RZ, 0x3c, !PT ;  /* 0x0000000d940d7212 */ /* 0x000fe200078e3cff */
[----:B---3--:R-:W-:Y:S01]  /*acd0*/  @P2 FMUL.FTZ R32, R32, 0.69314718246459960938 ;  /* 0x3f31721820202820 */ /* 0x008fe20000410000 */
[----:B------:R-:W-:Y:S01]  /*ace0*/  LEA.HI R4, R4, R5, RZ, 0x3 ;  /* 0x0000000504047211 */ /* 0x000fe200078f18ff */
[----:B------:R-:W-:Y:S01]  /*acf0*/  STS.64 [R12], R76 ;  /* 0x0000004c0c007388 */ /* 0x000fe20000000a00 */
[----:B------:R-:W-:-:S02]  /*ad00*/  IMAD.IADD R3, R5, 0x1, -R3 ;  /* 0x0000000105037824 */ /* 0x000fc400078e0a03 */
[----:B------:R-:W-:Y:S01]  /*ad10*/  IMAD.IADD R13, R146, 0x1, R13 ;  /* 0x00000001920d7824 */ /* 0x000fe200078e020d */
[----:B------:R-:W-:Y:S01]  /*ad20*/  STS.64 [R12+0x400], R78 ;  /* 0x0004004e0c007388 */ /* 0x000fe20000000a00 */
[----:B------:R-:W-:Y:S02]  /*ad30*/  LOP3.LUT R4, R4, 0xfffffff8, RZ, 0xc0, !PT ;  /* 0xfffffff804047812 */ /* 0x000fe400078ec0ff */
[----:B------:R-:W-:Y:S01]  /*ad40*/  LOP3.LUT P0, RZ, R3, 0x3, RZ, 0xc0, !PT ;  /* 0x0000000303ff7812 */ /* 0x000fe2000780c0ff */
[----:B------:R-:W-:Y:S01]  /*ad50*/  STS.64 [R10], R72 ;  /* 0x000000480a007388 */ /* 0x000fe20000000a00 */
[----:B------:R-:W-:Y:S02]  /*ad60*/  LEA R13, R13, UR5, 0x2 ;  /* 0x000000050d0d7c11 */ /* 0x000fe4000f8e10ff */
[----:B------:R-:W-:Y:S01]  /*ad70*/  IADD3 R4, -R4, R5, RZ ;  /* 0x0000000504047210 */ /* 0x000fe20007ffe1ff */
[----:B------:R-:W-:Y:S01]  /*ad80*/  STS.64 [R10+0x400], R74 ;  /* 0x0004004a0a007388 */ /* 0x000fe20000000a00 */
[----:B------:R-:W-:-:S03]  /*ad90*/  IMAD.MOV R5, RZ, RZ, -R149 ;  /* 0x000000ffff057224 */ /* 0x000fc600078e0a95 */
[----:B------:R-:W-:Y:S01]  /*ada0*/  STS.64 [R11], R68 ;  /* 0x000000440b007388 */ /* 0x000fe20000000a00 */
[----:B-----5:R-:W-:-:S03]  /*adb0*/  IMAD R5, R29, R5, UR4 ;  /* 0x000000041d057e24 */ /* 0x020fc6000f8e0205 */
[----:B------:R3:W-:Y:S01]  /*adc0*/  STS.64 [R11+0x400], R70 ;  /* 0x000400460b007388 */ /* 0x0007e20000000a00 */
[----:B------:R-:W-:Y:S06]  /*add0*/  BAR.SYNC.DEFER_BLOCKING 0x0 ;  /* 0x0000000000007b1d */ /* 0x000fec0000010000 */
[----:B------:R-:W5:Y:S01]  /*ade0*/  S2R R8, SR_TID.X ;  /* 0x0000000000087919 */ /* 0x000f620000002100 */
[----:B----4-:R-:W4:Y:S01]  /*adf0*/  S2R R9, SR_CTAID.Y ;  /* 0x0000000000097919 */ /* 0x010f220000002600 */
[----:B---3--:R-:W4:Y:S01]  /*ae00*/  LDC.64 R10, c[0x0][0x2c0] ;  /* 0x0000b000ff0a7b82 */ /* 0x008f220000000a00 */
[----:B------:R3:W1:Y:S04]  /*ae10*/  LDS.128 R24, [R13] ;  /* 0x000000000d187984 */ /* 0x0006680000000c00 */
[----:B------:R3:W1:Y:S04]  /*ae20*/  LDS.128 R20, [R13+0x800] ;  /* 0x000800000d147984 */ /* 0x0006680000000c00 */
[----:B------:R3:W1:Y:S04]  /*ae30*/  LDS.128 R16, [R13+0x1000] ;  /* 0x001000000d107984 */ /* 0x0006680000000c00 */
[----:B------:R-:W1:Y:S01]  /*ae40*/  LDS.128 R12, [R13+0x1800] ;  /* 0x001800000d0c7984 */ /* 0x000e620000000c00 */
[----:B-----5:R-:W-:-:S04]  /*ae50*/  SHF.R.S32.HI R6, RZ, 0x1f, R8 ;  /* 0x0000001fff067819 */ /* 0x020fc80000011408 */
[----:B------:R-:W-:Y:S01]  /*ae60*/  LEA.HI R6, R6, R8, RZ, 0x3 ;  /* 0x0000000806067211 */ /* 0x000fe200078f18ff */
[----:B------:R-:W-:Y:S02]  /*ae70*/  IMAD.MOV.U32 R8, RZ, RZ, -0x800000 ;  /* 0xff800000ff087424 */ /* 0x000fe400078e00ff */
[----:B--2---:R-:W-:Y:S01]  /*ae80*/  @P3 FFMA.FTZ R8, R2, R30, R31 ;  /* 0x0000001e02083223 */ /* 0x004fe2000001001f */
[----:B----4-:R-:W-:Y:S01]  /*ae90*/  IMAD R9, R9, R10, R149 ;  /* 0x0000000a09097224 */ /* 0x010fe200078e0295 */
[----:B------:R-:W-:Y:S02]  /*aea0*/  SHF.L.U32 R30, R4, 0x2, RZ ;  /* 0x00000002041e7819 */ /* 0x000fe400000006ff */
[----:B------:R-:W-:Y:S01]  /*aeb0*/  MOV R2, 0xff800000 ;  /* 0xff80000000027802 */ /* 0x000fe20000000f00 */
[----:B------:R-:W-:Y:S02]  /*aec0*/  IMAD R5, R9, R29, R5 ;  /* 0x0000001d09057224 */ /* 0x000fe400078e0205 */
[----:B-1----:R-:W-:Y:S01]  /*aed0*/  @P2 FFMA.FTZ R2, R0, R7, R32 ;  /* 0x0000000700022223 */ /* 0x002fe20000010020 */
[----:B------:R-:W-:-:S02]  /*aee0*/  SHF.R.S32.HI R6, RZ, 0x3, R6 ;  /* 0x00000003ff067819 */ /* 0x000fc40000011406 */
[----:B------:R-:W-:Y:S01]  /*aef0*/  SHF.R.S32.HI R31, RZ, 0x1f, R30 ;  /* 0x0000001fff1f7819 */ /* 0x000fe2000001141e */
[----:B------:R-:W-:Y:S01]  /*af00*/  IMAD R5, R5, R11, R28 ;  /* 0x0000000b05057224 */ /* 0x000fe200078e021c */
[----:B---3--:R-:W-:Y:S06]  /*af10*/  @P0 BRA `(.L_x_4826) ;  /* 0x00000000002c0947 */ /* 0x008fec0003800000 */
        /* <DEDUP_REMOVED lines=11> */
.L_x_4826:
[----:B------:R-:W-:Y:S05]  /*afd0*/  BSYNC B0 ;  /* 0x0000000000007941 */ /* 0x000fea0003800000 */
.L_x_4825:
        /* <DEDUP_REMOVED lines=9> */
[C---:B------:R-:W-:Y:S02]  /*b070*/  IADD3 R0, P0, R5.reuse, R30, RZ ;  /* 0x0000001e05007210 */ /* 0x040fe40007f1e0ff */
        /* <DEDUP_REMOVED lines=12> */
.L_x_4827:
        /* <DEDUP_REMOVED lines=12> */
.L_x_5380:


//--------------------- .text._ZN5flash24flash_fwd_splitkv_kernelI23Flash_fwd_kernel_traitsILi32ELi64ELi128ELi4ELb0ELb0EN7cutlass10bfloat16_tE19Flash_kernel_traitsILi32ELi64ELi128ELi4ES3_EELb1ELb0ELb0ELb0ELb1ELb1ELb1ELb0EEEvNS_16Flash_fwd_paramsE --------------------------
	.section	.text._ZN5flash24flash_fwd_splitkv_kernelI23Flash_fwd_kernel_traitsILi32ELi64ELi128ELi4ELb0ELb0EN7cutlass10bfloat16_tE19Flash_kernel_traitsILi32ELi64ELi128ELi4ES3_EELb1ELb0ELb0ELb0ELb1ELb1ELb1ELb0EEEvNS_16Flash_fwd_paramsE,"ax",@progbits
	.align	128
        .global         _ZN5flash24flash_fwd_splitkv_kernelI23Flash_fwd_kernel_traitsILi32ELi64ELi128ELi4ELb0ELb0EN7cutlass10bfloat16_tE19Flash_kernel_traitsILi32ELi64ELi128ELi4ES3_EELb1ELb0ELb0ELb0ELb1ELb1ELb1ELb0EEEvNS_16Flash_fwd_paramsE
        .type           _ZN5flash24flash_fwd_splitkv_kernelI23Flash_fwd_kernel_traitsILi32ELi64ELi128ELi4ELb0ELb0EN7cutlass10bfloat16_tE19Flash_kernel_traitsILi32ELi64ELi128ELi4ES3_EELb1ELb0ELb0ELb0ELb1ELb1ELb1ELb0EEEvNS_16Flash_fwd_paramsE,@function
        .size           _ZN5flash24flash_fwd_splitkv_kernelI23Flash_fwd_kernel_traitsILi32ELi64ELi128ELi4ELb0ELb0EN7cutlass10bfloat16_tE19Flash_kernel_traitsILi32ELi64ELi128ELi4ES3_EELb1ELb0ELb0ELb0ELb1ELb1ELb1ELb0EEEvNS_16Flash_fwd_paramsE,(.L_x_5381 - _ZN5flash24flash_fwd_splitkv_kernelI23Flash_fwd_kernel_traitsILi32ELi64ELi128ELi4ELb0ELb0EN7cutlass10bfloat16_tE19Flash_kernel_traitsILi32ELi64ELi128ELi4ES3_EELb1ELb0ELb0ELb0ELb1ELb1ELb1ELb0EEEvNS_16Flash_fwd_paramsE)
        .other          _ZN5flash24flash_fwd_splitkv_kernelI23Flash_fwd_kernel_traitsILi32ELi64ELi128ELi4ELb0ELb0EN7cutlass10bfloat16_tE19Flash_kernel_traitsILi32ELi64ELi128ELi4ES3_EELb1ELb0ELb0ELb0ELb1ELb1ELb1ELb0EEEvNS_16Flash_fwd_paramsE,@"STO_CUDA_ENTRY STV_DEFAULT"
_ZN5flash24flash_fwd_splitkv_kernelI23Flash_fwd_kernel_traitsILi32ELi64ELi128ELi4ELb0ELb0EN7cutlass10bfloat16_tE19Flash_kernel_traitsILi32ELi64ELi128ELi4ES3_EELb1ELb0ELb0ELb0ELb1ELb1ELb1ELb0EEEvNS_16Flash_fwd_paramsE:
.text._ZN5flash24flash_fwd_splitkv_kernelI23Flash_fwd_kernel_traitsILi32ELi64ELi128ELi4ELb0ELb0EN7cutlass10bfloat16_tE19Flash_kernel_traitsILi32ELi64ELi128ELi4ES3_EELb1ELb0ELb0ELb0ELb1ELb1ELb1ELb0EEEvNS_16Flash_fwd_paramsE:
        /* <DEDUP_REMOVED lines=51> */
[----:B------:R-:W-:-:S02]  /*0330*/  IMAD R38, R5, R2, R38 ;  /* 0x0000000205267224 */ /* 0x000fc400078e0226 */
[----:B------:R-:W-:-:S06]  /*0340*/  @P1 IMAD.IADD R22, R7, 0x1, -R10 ;  /* 0x0000000107161824 */ /* 0x000fcc00078e0a0a */
[----:B------:R-:W4:Y:S02]  /*0350*/  @!P1 LDC R22, c[0x0][0x2c4] ;  /* 0x0000b100ff169b82 */ /* 0x000f240000000800 */
[----:B-123--:R-:W-:Y:S05]  /*0360*/  @!P0 BRA `(.L_x_4828) ;  /* 0x0000000000108947 */ /* 0x00efea0003800000 */
[----:B------:R-:W2:Y:S02]  /*0370*/  @P3 LDG.E R3, desc[UR14][R8.64+0x4] ;  /* 0x0000040e08033981 */ /* 0x000ea4000c1e1900 */
[----:B--2--5:R-:W-:-:S06]  /*0380*/  @P3 IADD3 R4, R3, -R6, RZ ;  /* 0x8000000603043210 */ /* 0x024fcc0007ffe0ff */
[----:B------:R2:W5:Y:S01]  /*0390*/  @!P3 LDG.E R4, desc[UR14][R8.64] ;  /* 0x0000000e0804b981 */ /* 0x000562000c1e1900 */
[----:B------:R-:W-:Y:S05]  /*03a0*/  BRA `(.L_x_4829) ;  /* 0x0000000000047947 */ /* 0x000fea0003800000 */
.L_x_4828:
[----:B------:R-:W1:Y:S02]  /*03b0*/  LDC R4, c[0x0][0x2c8] ;  /* 0x0000b200ff047b82 */ /* 0x000e640000000800 */
.L_x_4829:
        /* <DEDUP_REMOVED lines=22> */
[----:B------:R-:W-:Y:S02]  /*0520*/  VIADD R15, R15, 0xffffffff ;  /* 0xffffffff0f0f7836 */ /* 0x000fe40000000000 */
[----:B--2---:R-:W-:-:S03]  /*0530*/  VIADD R16, R16, 0xffffffe ;  /* 0x0ffffffe10107836 */ /* 0x004fc60000000000 */
[----:B------:R-:W-:Y:S02]  /*0540*/  IABS R3, R15 ;  /* 0x0000000f00037213 */ /* 0x000fe40000000000 */
[----:B------:R-:W-:Y:S01]  /*0550*/  LOP3.LUT R15, R15, R8, RZ, 0x3c, !PT ;  /* 0x000000080f0f7212 */ /* 0x000fe200078e3cff */
[----:B------:R-:W2:Y:S03]  /*0560*/  F2I.FTZ.U32.TRUNC.NTZ R17, R16 ;  /* 0x0000001000117305 */ /* 0x000ea6000021f000 */
[----:B------:R-:W-:Y:S01]  /*0570*/  ISETP.GE.AND P0, PT, R15, RZ, PT ;  /* 0x000000ff0f00720c */ /* 0x000fe20003f06270 */
        /* <DEDUP_REMOVED lines=28> */
[----:B------:R-:W-:Y:S01]  /*0740*/  SHF.R.S32.HI R2, RZ, 0x7, R2 ;  /* 0x00000007ff027819 */ /* 0x000fe20000011402 */
[----:B------:R-:W1:Y:S01]  /*0750*/  S2R R7, SR_TID.X ;  /* 0x0000000000077919 */ /* 0x000e620000002100 */
[----:B------:R-:W-:-:S04]  /*0760*/  SHF.R.S32.HI R4, RZ, 0x7, R4 ;  /* 0x00000007ff047819 */ /* 0x000fc80000011404 */
[----:B------:R-:W-:-:S04]  /*0770*/  VIADDMNMX R9, R145, R9, R4, PT ;  /* 0x0000000991097246 */ /* 0x000fc80003800104 */
[----:B------:R-:W-:-:S04]  /*0780*/  VIMNMX R20, R9, R2, PT ;  /* 0x0000000209147248 */ /* 0x000fc80003fe0100 */
[----:B------:R-:W-:-:S13]  /*0790*/  ISETP.GE.AND P0, PT, R145, R20, PT ;  /* 0x000000149100720c */ /* 0x000fda0003f06270 */
[----:B------:R-:W-:Y:S05]  /*07a0*/  @!P0 BRA `(.L_x_4830) ;  /* 0x0000000000d08947 */ /* 0x000fea0003800000 */
[----:B------:R-:W2:Y:S01]  /*07b0*/  LDC.64 R2, c[0x0][0x2c0] ;  /* 0x0000b000ff027b82 */ /* 0x000ea20000000a00 */
[----:B-1----:R-:W-:Y:S01]  /*07c0*/  SHF.R.S32.HI R6, RZ, 0x1f, R7 ;  /* 0x0000001fff067819 */ /* 0x002fe20000011407 */
[----:B------:R-:W-:Y:S01]  /*07d0*/  ULDC UR4, c[0x0][0x2dc] ;  /* 0x0000b70000047ab9 */ /* 0x000fe20000000800 */
[----:B------:R-:W-:Y:S01]  /*07e0*/  IMAD.IADD R22, R22, 0x1, -R21 ;  /* 0x0000000116167824 */ /* 0x000fe200078e0a15 */
[----:B------:R-:W-:Y:S02]  /*07f0*/  LOP3.LUT P6, RZ, R7, 0x7, RZ, 0xc0, !PT ;  /* 0x0000000707ff7812 */ /* 0x000fe400078cc0ff */
[----:B------:R-:W-:-:S04]  /*0800*/  LEA.HI R6, R6, R7, RZ, 0x3 ;  /* 0x0000000706067211 */ /* 0x000fc800078f18ff */
[----:B------:R-:W-:-:S05]  /*0810*/  LOP3.LUT R4, R6, 0x3ffffff8, RZ, 0xc0, !PT ;  /* 0x3ffffff806047812 */ /* 0x000fca00078ec0ff */
[----:B------:R-:W-:-:S04]  /*0820*/  IMAD.IADD R4, R7, 0x1, -R4 ;  /* 0x0000000107047824 */ /* 0x000fc800078e0a04 */
[----:B------:R-:W-:Y:S02]  /*0830*/  IMAD.SHL.U32 R4, R4, 0x4, RZ ;  /* 0x0000000404047824 */ /* 0x000fe400078e00ff */
[----:B--2---:R-:W-:-:S04]  /*0840*/  IMAD R2, R0, R2, R151 ;  /* 0x0000000200027224 */ /* 0x004fc800078e0297 */
[----:B------:R-:W-:Y:S01]  /*0850*/  IMAD R2, R2, R5, R38 ;  /* 0x0000000502027224 */ /* 0x000fe200078e0226 */
[----:B------:R-:W-:-:S03]  /*0860*/  SHF.R.S32.HI R5, RZ, 0x1f, R4 ;  /* 0x0000001fff057819 */ /* 0x000fc60000011404 */
        /* <DEDUP_REMOVED lines=40> */
.L_x_4830:
        /* <DEDUP_REMOVED lines=14> */
[----:B------:R-:W-:-:S05]  /*0bd0*/  SHF.R.S32.HI R5, RZ, 0x1f, R151 ;  /* 0x0000001fff057819 */ /* 0x000fca0000011497 */
[-C--:B--2---:R-:W-:Y:S02]  /*0be0*/  IMAD R4, R5, R2.reuse, RZ ;  /* 0x0000000205047224 */ /* 0x084fe400078e02ff */
        /* <DEDUP_REMOVED lines=8> */
.L_x_4831:
[----:B------:R-:W-:Y:S05]  /*0c70*/  @!P6 BRA `(.L_x_4832) ;  /* 0x00000004003ce947 */ /* 0x000fea0003800000 */
[----:B------:R-:W2:Y:S01]  /*0c80*/  LDC R6, c[0x0][0x380] ;  /* 0x0000e000ff067b82 */ /* 0x000ea20000000800 */
[----:B------:R-:W-:Y:S01]  /*0c90*/  LEA R9, R20, 0xffffff80, 0x7 ;  /* 0xffffff8014097811 */ /* 0x000fe200078e38ff */
[----:B------:R-:W-:-:S03]  /*0ca0*/  ULDC.64 UR4, c[0x0][0x230] ;  /* 0x00008c0000047ab9 */ /* 0x000fc60000000a00 */
[----:B-----5:R-:W-:-:S03]  /*0cb0*/  IABS R0, R9 ;  /* 0x0000000900007213 */ /* 0x020fc60000000000 */
[----:B------:R-:W3:Y:S08]  /*0cc0*/  LDC R11, c[0x0][0x278] ;  /* 0x00009e00ff0b7b82 */ /* 0x000ef00000000800 */
[----:B------:R-:W4:Y:S01]  /*0cd0*/  LDC.64 R84, c[0x0][0x248] ;  /* 0x00009200ff547b82 */ /* 0x000f220000000a00 */
        /* <DEDUP_REMOVED lines=25> */
[----:B---3--:R-:W-:-:S04]  /*0e70*/  IABS R2, R11 ;  /* 0x0000000b00027213 */ /* 0x008fc80000000000 */
[----:B------:R-:W3:Y:S08]  /*0e80*/  I2F.RP R5, R2 ;  /* 0x0000000200057306 */ /* 0x000ef00000209400 */
[----:B---3--:R-:W3:Y:S02]  /*0e90*/  MUFU.RCP R14, R5 ;  /* 0x00000005000e7308 */ /* 0x008ee40000001000 */
[----:B---3--:R-:W-:-:S06]  /*0ea0*/  VIADD R14, R14, 0xffffffe ;  /* 0x0ffffffe0e0e7836 */ /* 0x008fcc0000000000 */
[----:B------:R-:W3:Y:S02]  /*0eb0*/  F2I.FTZ.U32.TRUNC.NTZ R15, R14 ;  /* 0x0000000e000f7305 */ /* 0x000ee4000021f000 */
[----:B---3--:R-:W-:Y:S01]  /*0ec0*/  IADD3 R3, RZ, -R15, RZ ;  /* 0x8000000fff037210 */ /* 0x008fe20007ffe0ff */
        /* <DEDUP_REMOVED lines=11> */
[----:B--2---:R-:W-:-:S07]  /*0f80*/  SHF.R.S32.HI R17, RZ, 0x1f, R9 ;  /* 0x0000001fff117819 */ /* 0x004fce0000011409 */
        /* <DEDUP_REMOVED lines=11> */
[----:B----4-:R-:W-:Y:S01]  /*1040*/  SHF.R.S32.HI R5, RZ, 0x1f, R0 ;  /* 0x0000001fff057819 */ /* 0x010fe20000011400 */
        /* <DEDUP_REMOVED lines=8> */
[----:B------:R-:W-:-:S02]  /*10d0*/  IMAD R4, R17, R84, RZ ;  /* 0x0000005411047224 */ /* 0x000fc400078e02ff */
        /* <DEDUP_REMOVED lines=9> */
.L_x_4832:
[----:B------:R-:W2:Y:S01]  /*1170*/  LDC R15, c[0x0][0x278] ;  /* 0x00009e00ff0f7b82 */ /* 0x000ea20000000800 */
[----:B------:R-:W-:-:S13]  /*1180*/  ISETP.NE.AND P3, PT, R6, -0x1, PT ;  /* 0xffffffff0600780c */ /* 0x000fda0003f65270 */
[----:B------:R-:W3:Y:S01]  /*1190*/  @P3 LDC.64 R84, c[0x0][0x248] ;  /* 0x00009200ff543b82 */ /* 0x000ee20000000a00 */
[----:B------:R-:W-:Y:S01]  /*11a0*/  @P3 IMAD.IADD R18, R11, 0x1, R6 ;  /* 0x000000010b123824 */ /* 0x000fe200078e0206 */
[----:B--2---:R-:W-:-:S04]  /*11b0*/  IABS R3, R15 ;  /* 0x0000000f00037213 */ /* 0x004fc80000000000 */
[----:B------:R-:W2:Y:S01]  /*11c0*/  I2F.RP R5, R3 ;  /* 0x0000000300057306 */ /* 0x000ea20000209400 */
[C---:B---3--:R-:W-:Y:S02]  /*11d0*/  @P3 IMAD R13, R18.reuse, R85, RZ ;  /* 0x00000055120d3224 */ /* 0x048fe400078e02ff */
[----:B------:R-:W-:-:S05]  /*11e0*/  @P3 IMAD.WIDE.U32 R18, R18, R84, RZ ;  /* 0x0000005412123225 */ /* 0x000fca00078e00ff */
[----:B--2---:R-:W2:Y:S01]  /*11f0*/  MUFU.RCP R8, R5 ;  /* 0x0000000500087308 */ /* 0x004ea20000001000 */
[----:B------:R-:W-:Y:S02]  /*1200*/  @P3 IADD3 R13, R19, R13, RZ ;  /* 0x0000000d130d3210 */ /* 0x000fe40007ffe0ff */
[----:B------:R-:W-:Y:S01]  /*1210*/  @P3 MOV R12, R18 ;  /* 0x00000012000c3202 */ /* 0x000fe20000000f00 */
[----:B--2---:R-:W-:-:S04]  /*1220*/  VIADD R8, R8, 0xffffffe ;  /* 0x0ffffffe08087836 */ /* 0x004fc80000000000 */
[----:B------:R-:W2:Y:S02]  /*1230*/  F2I.FTZ.U32.TRUNC.NTZ R9, R8 ;  /* 0x0000000800097305 */ /* 0x000ea4000021f000 */
[----:B--2---:R-:W-:Y:S01]  /*1240*/  IMAD.MOV R2, RZ, RZ, -R9 ;  /* 0x000000ffff027224 */ /* 0x004fe200078e0a09 */
[----:B------:R-:W-:-:S03]  /*1250*/  MOV R8, RZ ;  /* 0x000000ff00087202 */ /* 0x000fc60000000f00 */
[----:B------:R-:W-:Y:S01]  /*1260*/  IMAD R4, R2, R3, RZ ;  /* 0x0000000302047224 */ /* 0x000fe200078e02ff */
[----:B------:R-:W-:-:S03]  /*1270*/  IABS R2, R38 ;  /* 0x0000002600027213 */ /* 0x000fc60000000000 */
[----:B------:R-:W-:Y:S01]  /*1280*/  IMAD.HI.U32 R9, R9, R4, R8 ;  /* 0x0000000409097227 */ /* 0x000fe200078e0008 */
[----:B------:R-:W-:-:S03]  /*1290*/  LOP3.LUT R8, R38, R15, RZ, 0x3c, !PT ;  /* 0x0000000f26087212 */ /* 0x000fc600078e3cff */
[----:B------:R-:W-:Y:S01]  /*12a0*/  IMAD.MOV.U32 R4, RZ, RZ, R2 ;  /* 0x000000ffff047224 */ /* 0x000fe200078e0002 */
[----:B------:R-:W-:-:S03]  /*12b0*/  ISETP.GE.AND P1, PT, R8, RZ, PT ;  /* 0x000000ff0800720c */ /* 0x000fc60003f26270 */
[----:B------:R-:W-:Y:S01]  /*12c0*/  IMAD.HI.U32 R24, R9, R4, RZ ;  /* 0x0000000409187227 */ /* 0x000fe200078e00ff */
[----:B------:R-:W-:-:S03]  /*12d0*/  LEA R9, R20, 0xffffff80, 0x7 ;  /* 0xffffff8014097811 */ /* 0x000fc600078e38ff */
[----:B------:R-:W-:Y:S01]  /*12e0*/  IMAD.MOV R2, RZ, RZ, -R24 ;  /* 0x000000ffff027224 */ /* 0x000fe200078e0a18 */
[----:B------:R-:W-:-:S03]  /*12f0*/  SHF.R.S32.HI R17, RZ, 0x1f, R9 ;  /* 0x0000001fff117819 */ /* 0x000fc60000011409 */
[C---:B------:R-:W-:Y:S02]  /*1300*/  IMAD R2, R3.reuse, R2, R4 ;  /* 0x0000000203027224 */ /* 0x040fe400078e0204 */
[----:B------:R-:W2:Y:S03]  /*1310*/  @P3 LDC.64 R4, c[0x0][0x250] ;  /* 0x00009400ff043b82 */ /* 0x000ea60000000a00 */
[----:B------:R-:W-:-:S13]  /*1320*/  ISETP.GT.U32.AND P0, PT, R3, R2, PT ;  /* 0x000000020300720c */ /* 0x000fda0003f04070 */
[-C--:B------:R-:W-:Y:S02]  /*1330*/  @!P0 IADD3 R2, R2, -R3.reuse, RZ ;  /* 0x8000000302028210 */ /* 0x080fe40007ffe0ff */
[----:B------:R-:W-:Y:S02]  /*1340*/  @!P0 IADD3 R24, R24, 0x1, RZ ;  /* 0x0000000118188810 */ /* 0x000fe40007ffe0ff */
[----:B------:R-:W-:Y:S02]  /*1350*/  ISETP.GE.U32.AND P2, PT, R2, R3, PT ;  /* 0x000000030200720c */ /* 0x000fe40003f46070 */
[----:B------:R-:W3:Y:S01]  /*1360*/  LDC.64 R2, c[0x0][0x260] ;  /* 0x00009800ff027b82 */ /* 0x000ee20000000a00 */
[----:B------:R-:W-:-:S10]  /*1370*/  ISETP.NE.AND P0, PT, R15, RZ, PT ;  /* 0x000000ff0f00720c */ /* 0x000fd40003f05270 */
[----:B------:R-:W-:-:S04]  /*1380*/  @P2 VIADD R24, R24, 0x1 ;  /* 0x0000000118182836 */ /* 0x000fc80000000000 */
[----:B------:R-:W-:Y:S01]  /*1390*/  @!P1 IMAD.MOV R24, RZ, RZ, -R24 ;  /* 0x000000ffff189224 */ /* 0x000fe200078e0a18 */
[----:B------:R-:W-:Y:S06]  /*13a0*/  @P3 BRA `(.L_x_4834) ;  /* 0x0000000000303947 */ /* 0x000fec0003800000 */
[----:B------:R-:W4:Y:S01]  /*13b0*/  LDC.64 R84, c[0x0][0x248] ;  /* 0x00009200ff547b82 */ /* 0x000f220000000a00 */
[----:B------:R-:W-:-:S07]  /*13c0*/  SHF.R.S32.HI R19, RZ, 0x1f, R11 ;  /* 0x0000001fff137819 */ /* 0x000fce000001140b */
[----:B------:R-:W1:Y:S01]  /*13d0*/  LDC.64 R12, c[0x0][0x230] ;  /* 0x00008c00ff0c7b82 */ /* 0x000e620000000a00 */
[-C--:B----4-:R-:W-:Y:S01]  /*13e0*/  IMAD R14, R19, R84.reuse, RZ ;  /* 0x00000054130e7224 */ /* 0x090fe200078e02ff */
[----:B-----5:R-:W-:Y:S01]  /*13f0*/  SHF.R.S32.HI R19, RZ, 0x1f, R0 ;  /* 0x0000001fff137819 */ /* 0x020fe20000011400 */
[----:B------:R-:W-:-:S04]  /*1400*/  IMAD.WIDE.U32 R26, R11, R84, RZ ;  /* 0x000000540b1a7225 */ /* 0x000fc800078e00ff */
[----:B------:R-:W-:Y:S02]  /*1410*/  IMAD R14, R11, R85, R14 ;  /* 0x000000550b0e7224 */ /* 0x000fe400078e020e */
[----:B-1----:R-:W-:-:S03]  /*1420*/  IMAD R8, R19, R12, RZ ;  /* 0x0000000c13087224 */ /* 0x002fc600078e02ff */
[----:B------:R-:W-:Y:S01]  /*1430*/  IADD3 R27, R27, R14, RZ ;  /* 0x0000000e1b1b7210 */ /* 0x000fe20007ffe0ff */
[C---:B------:R-:W-:Y:S02]  /*1440*/  IMAD R8, R0.reuse, R13, R8 ;  /* 0x0000000d00087224 */ /* 0x040fe400078e0208 */
[----:B------:R-:W-:-:S05]  /*1450*/  IMAD.WIDE.U32 R12, R0, R12, R26 ;  /* 0x0000000c000c7225 */ /* 0x000fca00078e001a */
[----:B------:R-:W-:-:S07]  /*1460*/  IADD3 R13, R13, R8, RZ ;  /* 0x000000080d0d7210 */ /* 0x000fce0007ffe0ff */
.L_x_4834:
[----:B------:R-:W-:Y:S01]  /*1470*/  IMAD R8, R17, R84, RZ ;  /* 0x0000005411087224 */ /* 0x000fe200078e02ff */
[----:B------:R-:W-:Y:S01]  /*1480*/  @!P0 LOP3.LUT R24, RZ, R15, RZ, 0x33, !PT ;  /* 0x0000000fff188212 */ /* 0x000fe200078e33ff */
[-C--:B------:R-:W-:Y:S01]  /*1490*/  IMAD.WIDE.U32 R12, R84, R9.reuse, R12 ;  /* 0x00000009540c7225 */ /* 0x080fe200078e000c */
[----:B------:R-:W-:Y:S02]  /*14a0*/  @P3 IADD3 R6, R11, R6, RZ ;  /* 0x000000060b063210 */ /* 0x000fe40007ffe0ff */
[----:B------:R-:W-:Y:S01]  /*14b0*/  SHF.R.S32.HI R23, RZ, 0x1f, R24 ;  /* 0x0000001fff177819 */ /* 0x000fe20000011418 */
[----:B------:R-:W-:Y:S02]  /*14c0*/  IMAD R15, R85, R9, R8 ;  /* 0x00000009550f7224 */ /* 0x000fe400078e0208 */
[----:B--2---:R-:W-:-:S03]  /*14d0*/  @P3 IMAD.WIDE.U32 R32, R6, R4, RZ ;  /* 0x0000000406203225 */ /* 0x004fc600078e00ff */
[----:B------:R-:W-:Y:S01]  /*14e0*/  IADD3 R13, R13, R15, RZ ;  /* 0x0000000f0d0d7210 */ /* 0x000fe20007ffe0ff */
[-C--:B---3--:R-:W-:Y:S02]  /*14f0*/  IMAD R8, R23, R2.reuse, RZ ;  /* 0x0000000217087224 */ /* 0x088fe400078e02ff */
[----:B------:R-:W-:-:S04]  /*1500*/  IMAD.WIDE.U32 R36, R24, R2, R12 ;  /* 0x0000000218247225 */ /* 0x000fc800078e000c */
[----:B------:R-:W-:Y:S02]  /*1510*/  IMAD R3, R24, R3, R8 ;  /* 0x0000000318037224 */ /* 0x000fe400078e0208 */
[----:B------:R-:W-:-:S03]  /*1520*/  @P3 IMAD R8, R6, R5, R33 ;  /* 0x0000000506083224 */ /* 0x000fc600078e0221 */
[----:B------:R-:W-:Y:S01]  /*1530*/  IADD3 R6, R37, R3, RZ ;  /* 0x0000000325067210 */ /* 0x000fe20007ffe0ff */
[----:B------:R-:W-:Y:S06]  /*1540*/  @P3 BRA `(.L_x_4833) ;  /* 0x0000000000303947 */ /* 0x000fec0003800000 */
        /* <DEDUP_REMOVED lines=11> */
[----:B------:R-:W-:-:S07]  /*1600*/  IADD3 R8, R33, R3, RZ ;  /* 0x0000000321087210 */ /* 0x000fce0007ffe0ff */
.L_x_4833:
[----:B------:R-:W-:Y:S01]  /*1610*/  ISETP.NE.AND P0, PT, R10, -0x1, PT ;  /* 0xffffffff0a00780c */ /* 0x000fe20003f05270 */
[----:B------:R-:W-:Y:S01]  /*1620*/  VIADD R148, R20, 0xffffffff ;  /* 0xffffffff14947836 */ /* 0x000fe20000000000 */
[----:B-1----:R-:W-:Y:S01]  /*1630*/  SHF.R.S32.HI R18, RZ, 0x1f, R7 ;  /* 0x0000001fff127819 */ /* 0x002fe20000011407 */
[----:B------:R-:W-:Y:S01]  /*1640*/  IMAD.IADD R144, R22, 0x1, -R21 ;  /* 0x0000000116907824 */ /* 0x000fe200078e0a15 */
[----:B------:R-:W-:Y:S01]  /*1650*/  ULDC.64 UR4, c[0x0][0x258] ;  /* 0x0000960000047ab9 */ /* 0x000fe20000000a00 */
[----:B-----5:R-:W-:Y:S01]  /*1660*/  IMAD.SHL.U32 R0, R148, 0x80, RZ ;  /* 0x0000008094007824 */ /* 0x020fe200078e00ff */
[CC--:B------:R-:W-:Y:S01]  /*1670*/  LEA.HI R11, R18.reuse, R7.reuse, RZ, 0x2 ;  /* 0x00000007120b7211 */ /* 0x0c0fe200078f10ff */
[----:B------:R-:W1:Y:S01]  /*1680*/  S2UR UR6, SR_CgaCtaId ;  /* 0x00000000000679c3 */ /* 0x000e620000008800 */
[----:B------:R-:W-:Y:S01]  /*1690*/  LEA.HI R16, R18, R7, RZ, 0x3 ;  /* 0x0000000712107211 */ /* 0x000fe200078f18ff */
[----:B------:R-:W-:Y:S01]  /*16a0*/  IMAD.IADD R19, R87, 0x1, -R0 ;  /* 0x0000000157137824 */ /* 0x000fe200078e0a00 */
[----:B------:R-:W-:Y:S01]  /*16b0*/  SHF.R.S32.HI R28, RZ, 0x2, R11 ;  /* 0x00000002ff1c7819 */ /* 0x000fe2000001140b */
[----:B------:R-:W-:Y:S01]  /*16c0*/  ULDC UR8, c[0x0][0x39c] ;  /* 0x0000e70000087ab9 */ /* 0x000fe20000000800 */
[----:B------:R-:W-:-:S02]  /*16d0*/  SHF.R.S32.HI R25, RZ, 0x3, R16 ;  /* 0x00000003ff197819 */ /* 0x000fc40000011410 */
[C---:B------:R-:W-:Y:S01]  /*16e0*/  ISETP.GE.AND P3, PT, R28.reuse, R19, PT ;  /* 0x000000131c00720c */ /* 0x040fe20003f66270 */
[----:B------:R-:W2:Y:S01]  /*16f0*/  @P0 LDC.64 R4, c[0x0][0x240] ;  /* 0x00009000ff040b82 */ /* 0x000ea20000000a00 */
[C---:B------:R-:W-:Y:S01]  /*1700*/  VIADD R26, R28.reuse, 0x20 ;  /* 0x000000201c1a7836 */ /* 0x040fe20000000000 */
[----:B------:R-:W-:Y:S01]  /*1710*/  @!P0 SHF.R.S32.HI R13, RZ, 0x1f, R151 ;  /* 0x0000001fff0d8819 */ /* 0x000fe20000011497 */
[----:B------:R-:W-:Y:S01]  /*1720*/  IMAD.SHL.U32 R14, R25, 0x40, RZ ;  /* 0x00000040190e7824 */ /* 0x000fe200078e00ff */
[-C--:B------:R-:W-:Y:S02]  /*1730*/  ISETP.GE.AND P5, PT, R28, R144.reuse, PT ;  /* 0x000000901c00720c */ /* 0x080fe40003fa6270 */
[----:B------:R-:W-:Y:S02]  /*1740*/  ISETP.GE.AND P4, PT, R26, R144, PT ;  /* 0x000000901a00720c */ /* 0x000fe40003f86270 */
[----:B------:R-:W3:Y:S01]  /*1750*/  @!P0 LDC.64 R2, c[0x0][0x228] ;  /* 0x00008a00ff028b82 */ /* 0x000ee20000000a00 */
[----:B------:R-:W-:-:S02]  /*1760*/  LOP3.LUT R14, R14, 0xc0, RZ, 0xc0, !PT ;  /* 0x000000c00e0e7812 */ /* 0x000fc400078ec0ff */
[CC--:B------:R-:W-:Y:S01]  /*1770*/  LEA.HI R49, R18.reuse, R7.reuse, RZ, 0x5 ;  /* 0x0000000712317211 */ /* 0x0c0fe200078f28ff */
[----:B------:R-:W4:Y:S01]  /*1780*/  @!P3 S2R R27, SR_CgaCtaId ;  /* 0x00000000001bb919 */ /* 0x000f220000008800 */
[--C-:B------:R-:W-:Y:S02]  /*1790*/  SHF.R.S32.HI R29, RZ, 0x1f, R28.reuse ;  /* 0x0000001fff1d7819 */ /* 0x100fe4000001141c */
[----:B------:R-:W-:Y:S01]  /*17a0*/  SHF.R.S32.HI R52, RZ, 0x5, R49 ;  /* 0x00000005ff347819 */ /* 0x000fe20000011431 */
[----:B------:R-:W1:Y:S01]  /*17b0*/  LDC.64 R98, c[0x0][0x250] ;  /* 0x00009400ff627b82 */ /* 0x000e620000000a00 */
[----:B------:R-:W-:Y:S01]  /*17c0*/  LEA.HI R18, R18, R7, RZ, 0x4 ;  /* 0x0000000712127211 */ /* 0x000fe200078f20ff */
[----:B------:R-:W-:Y:S01]  /*17d0*/  IMAD R100, R29, R84, RZ ;  /* 0x000000541d647224 */ /* 0x000fe200078e02ff */
[----:B------:R-:W4:Y:S01]  /*17e0*/  @!P4 S2R R31, SR_CgaCtaId ;  /* 0x00000000001fc919 */ /* 0x000f220000008800 */
[----:B------:R-:W-:Y:S01]  /*17f0*/  IMAD.WIDE R40, R41, 0x40, R28 ;  /* 0x0000004029287825 */ /* 0x000fe200078e021c */
[----:B------:R-:W-:-:S03]  /*1800*/  LOP3.LUT R50, R18, 0xfffffff0, RZ, 0xc0, !PT ;  /* 0xfffffff012327812 */ /* 0x000fc600078ec0ff */
[----:B--2---:R-:W-:Y:S01]  /*1810*/  @P0 IMAD.WIDE.U32 R34, R10, R4, RZ ;  /* 0x000000040a220225 */ /* 0x004fe200078e00ff */
[----:B------:R-:W-:-:S03]  /*1820*/  LOP3.LUT R4, R11, 0xfffffffc, RZ, 0xc0, !PT ;  /* 0xfffffffc0b047812 */ /* 0x000fc600078ec0ff */
[----:B------:R-:W-:Y:S01]  /*1830*/  @P0 IMAD R5, R10, R5, R35 ;  /* 0x000000050a050224 */ /* 0x000fe200078e0223 */
[----:B------:R-:W-:Y:S01]  /*1840*/  @!P3 MOV R10, 0x400 ;  /* 0x00000400000ab802 */ /* 0x000fe20000000f00 */
[----:B------:R-:W-:Y:S02]  /*1850*/  IMAD.IADD R35, R7, 0x1, -R4 ;  /* 0x0000000107237824 */ /* 0x000fe400078e0a04 */
[-C--:B---3--:R-:W-:Y:S02]  /*1860*/  @!P0 IMAD R12, R13, R2.reuse, RZ ;  /* 0x000000020d0c8224 */ /* 0x088fe400078e02ff */
[----:B------:R-:W-:Y:S02]  /*1870*/  IMAD.SHL.U32 R35, R35, 0x8, RZ ;  /* 0x0000000823237824 */ /* 0x000fe400078e00ff */
[C---:B------:R-:W-:Y:S01]  /*1880*/  @!P0 IMAD R4, R151.reuse, R3, R12 ;  /* 0x0000000397048224 */ /* 0x040fe200078e020c */
[----:B------:R-:W-:Y:S01]  /*1890*/  SHF.R.U32.HI R3, RZ, 0x3, R14 ;  /* 0x00000003ff037819 */ /* 0x000fe2000001160e */
[----:B------:R-:W-:Y:S01]  /*18a0*/  @!P0 IMAD.WIDE.U32 R12, R151, R2, RZ ;  /* 0x00000002970c8225 */ /* 0x000fe200078e00ff */
[----:B------:R-:W-:-:S02]  /*18b0*/  LOP3.LUT R2, R14, 0x18, R35, 0xf8, !PT ;  /* 0x000000180e027812 */ /* 0x000fc400078ef823 */
[----:B------:R-:W2:Y:S01]  /*18c0*/  @!P5 LDC.64 R14, c[0x0][0x240] ;  /* 0x00009000ff0edb82 */ /* 0x000ea20000000a00 */
[----:B------:R-:W-:Y:S01]  /*18d0*/  @!P0 IMAD.MOV.U32 R34, RZ, RZ, R12 ;  /* 0x000000ffff228224 */ /* 0x000fe200078e000c */
[----:B------:R-:W-:Y:S01]  /*18e0*/  IADD3 R32, P1, R35, R32, RZ ;  /* 0x0000002023207210 */ /* 0x000fe20007f3e0ff */
[----:B------:R-:W-:Y:S01]  /*18f0*/  @!P0 IMAD.IADD R5, R13, 0x1, R4 ;  /* 0x000000010d058824 */ /* 0x000fe200078e0204 */
[----:B------:R-:W-:Y:S01]  /*1900*/  SHF.R.S32.HI R13, RZ, 0x1f, R35 ;  /* 0x0000001fff0d7819 */ /* 0x000fe20000011423 */
[----:B------:R-:W-:Y:S01]  /*1910*/  IMAD R100, R28, R85, R100 ;  /* 0x000000551c647224 */ /* 0x000fe200078e0264 */
[----:B------:R-:W-:Y:S01]  /*1920*/  IADD3 R34, P0, R35, R34, RZ ;  /* 0x0000002223227210 */ /* 0x000fe20007f1e0ff */
[----:B------:R-:W-:Y:S01]  /*1930*/  IMAD.IADD R50, R7, 0x1, -R50 ;  /* 0x0000000107327824 */ /* 0x000fe200078e0a32 */
[----:B------:R-:W-:Y:S01]  /*1940*/  IADD3 R36, P2, R35, R36, RZ ;  /* 0x0000002423247210 */ /* 0x000fe20007f5e0ff */
[C---:B------:R-:W-:Y:S01]  /*1950*/  IMAD.X R33, R13.reuse, 0x1, R8, P1 ;  /* 0x000000010d217824 */ /* 0x040fe200008e0608 */
[----:B------:R-:W-:Y:S01]  /*1960*/  LOP3.LUT R3, R2, R3, RZ, 0x3c, !PT ;  /* 0x0000000302037212 */ /* 0x000fe200078e3cff */
[----:B------:R-:W-:Y:S01]  /*1970*/  IMAD.X R35, R13, 0x1, R5, P0 ;  /* 0x000000010d237824 */ /* 0x000fe200000e0605 */
[----:B------:R-:W-:Y:S01]  /*1980*/  LEA.HI R5, R11, R28, RZ, 0x1 ;  /* 0x0000001c0b057211 */ /* 0x000fe200078f08ff */
[----:B------:R-:W-:Y:S01]  /*1990*/  IMAD.X R37, R13, 0x1, R6, P2 ;  /* 0x000000010d257824 */ /* 0x000fe200010e0606 */
[----:B------:R-:W-:Y:S01]  /*19a0*/  @!P4 MOV R2, 0x400 ;  /* 0x000004000002c802 */ /* 0x000fe20000000f00 */
[----:B------:R-:W3:Y:S01]  /*19b0*/  @!P5 LDC.64 R12, c[0x0][0x210] ;  /* 0x00008400ff0cdb82 */ /* 0x000ee20000000a00 */
[----:B------:R-:W-:Y:S01]  /*19c0*/  LOP3.LUT R5, R5, 0x7fffffe, RZ, 0xc0, !PT ;  /* 0x07fffffe05057812 */ /* 0x000fe200078ec0ff */
[----:B------:R-:W-:Y:S01]  /*19d0*/  IMAD R21, R52, 0x10, R21 ;  /* 0x0000001034157824 */ /* 0x000fe200078e0215 */
[----:B------:R-:W-:-:S02]  /*19e0*/  SHF.R.S32.HI R4, RZ, 0x1f, R38 ;  /* 0x0000001fff047819 */ /* 0x000fc40000011426 */
[----:B----4-:R-:W-:Y:S01]  /*19f0*/  @!P3 LEA R27, R27, R10, 0x18 ;  /* 0x0000000a1b1bb211 */ /* 0x010fe200078ec0ff */
[C---:B------:R-:W-:Y:S01]  /*1a00*/  IMAD.IADD R5, R28.reuse, 0x1, -R5 ;  /* 0x000000011c057824 */ /* 0x040fe200078e0a05 */
[----:B------:R-:W-:Y:S01]  /*1a10*/  @!P4 LEA R31, R31, R2, 0x18 ;  /* 0x000000021f1fc211 */ /* 0x000fe200078ec0ff */
[----:B------:R-:W4:Y:S01]  /*1a20*/  @!P4 LDC.64 R10, c[0x0][0x240] ;  /* 0x00009000ff0acb82 */ /* 0x000f220000000a00 */
[----:B------:R-:W-:Y:S01]  /*1a30*/  IADD3 R2, P0, R28, R9, RZ ;  /* 0x000000091c027210 */ /* 0x000fe20007f1e0ff */
[----:B------:R-:W-:Y:S01]  /*1a40*/  IMAD R9, R4, UR4, RZ ;  /* 0x0000000404097c24 */ /* 0x000fe2000f8e02ff */
[----:B------:R-:W-:Y:S01]  /*1a50*/  ISETP.GE.AND P2, PT, R26, R19, PT ;  /* 0x000000131a00720c */ /* 0x000fe20003f46270 */
[----:B------:R-:W-:Y:S02]  /*1a60*/  IMAD R6, R52, 0x8, R5 ;  /* 0x0000000834067824 */ /* 0x000fe400078e0205 */
[----:B------:R-:W-:-:S04]  /*1a70*/  IMAD.WIDE.U32 R4, R28, R84, R36 ;  /* 0x000000541c047225 */ /* 0x000fc800078e0024 */
[----:B------:R-:W-:Y:S02]  /*1a80*/  IMAD.U32 R6, R6, 0x20, R3 ;  /* 0x0000002006067824 */ /* 0x000fe400078e0003 */
[C---:B------:R-:W-:Y:S02]  /*1a90*/  IMAD R9, R38.reuse, UR5, R9 ;  /* 0x0000000526097c24 */ /* 0x040fe4000f8e0209 */
[----:B------:R-:W-:Y:S01]  /*1aa0*/  IMAD.WIDE.U32 R38, R38, UR4, R34 ;  /* 0x0000000426267c25 */ /* 0x000fe2000f8e0022 */
[----:B------:R-:W-:Y:S02]  /*1ab0*/  UMOV UR4, 0x400 ;  /* 0x0000040000047882 */ /* 0x000fe40000000000 */
[----:B-1----:R-:W-:Y:S01]  /*1ac0*/  ULEA UR4, UR6, UR4, 0x18 ;  /* 0x0000000406047291 */ /* 0x002fe2000f8ec03f */
[----:B------:R-:W-:Y:S02]  /*1ad0*/  IMAD.IADD R100, R5, 0x1, R100 ;  /* 0x0000000105647824 */ /* 0x000fe400078e0264 */
[----:B------:R-:W-:Y:S01]  /*1ae0*/  IMAD.MOV.U32 R3, RZ, RZ, R4 ;  /* 0x000000ffff037224 */ /* 0x000fe200078e0004 */
[----:B------:R-:W-:Y:S01]  /*1af0*/  ULDC.64 UR6, c[0x0][0x268] ;  /* 0x00009a0000067ab9 */ /* 0x000fe20000000a00 */
[----:B--2---:R-:W-:Y:S01]  /*1b00*/  @!P5 IMAD R8, R41, R14, RZ ;  /* 0x0000000e2908d224 */ /* 0x004fe200078e02ff */
[----:B------:R-:W1:Y:S01]  /*1b10*/  @!P4 LDC.64 R4, c[0x0][0x210] ;  /* 0x00008400ff04cb82 */ /* 0x000e620000000a00 */
[----:B------:R-:W-:Y:S01]  /*1b20*/  IMAD.X R17, R29, 0x1, R17, P0 ;  /* 0x000000011d117824 */ /* 0x000fe200000e0611 */
[----:B------:R-:W-:Y:S01]  /*1b30*/  @!P4 IADD3 R29, P0, R40, 0x20, RZ ;  /* 0x00000020281dc810 */ /* 0x000fe20007f1e0ff */
[----:B------:R-:W-:Y:S01]  /*1b40*/  IMAD.IADD R39, R39, 0x1, R9 ;  /* 0x0000000127277824 */ /* 0x000fe200078e0209 */
[----:B------:R-:W-:Y:S01]  /*1b50*/  LEA R149, R6, UR4, 0x1 ;  /* 0x0000000406957c11 */ /* 0x000fe2000f8e08ff */
[----:B------:R-:W-:-:S02]  /*1b60*/  @!P5 IMAD R15, R40, R15, R8 ;  /* 0x0000000f280fd224 */ /* 0x000fc400078e0208 */
[----:B------:R-:W-:Y:S01]  /*1b70*/  @!P4 IMAD.X R35, RZ, RZ, R41, P0 ;  /* 0x000000ffff23c224 */ /* 0x000fe200000e0629 */
[----:B------:R-:W2:Y:S01]  /*1b80*/  @!P3 LDC.64 R8, c[0x0][0x218] ;  /* 0x00008600ff08bb82 */ /* 0x000ea20000000a00 */
[----:B------:R-:W-:-:S04]  /*1b90*/  @!P5 IMAD.WIDE.U32 R40, R40, R14, R38 ;  /* 0x0000000e2828d225 */ /* 0x000fc800078e0026 */
[----:B------:R-:W-:Y:S01]  /*1ba0*/  @!P5 IMAD.IADD R30, R41, 0x1, R15 ;  /* 0x00000001291ed824 */ /* 0x000fe200078e020f */
[----:B---3--:R-:W-:Y:S01]  /*1bb0*/  @!P5 LEA R36, P0, R40, R12, 0x1 ;  /* 0x0000000c2824d211 */ /* 0x008fe200078008ff */
[----:B------:R-:W-:Y:S01]  /*1bc0*/  VIADD R14, R28, 0x40 ;  /* 0x000000401c0e7836 */ /* 0x000fe20000000000 */
[----:B------:R-:W3:Y:S01]  /*1bd0*/  @!P2 S2R R12, SR_CgaCtaId ;  /* 0x00000000000ca919 */ /* 0x000ee20000008800 */
[-C--:B----4-:R-:W-:Y:S01]  /*1be0*/  @!P4 IMAD R34, R35, R10.reuse, RZ ;  /* 0x0000000a2322c224 */ /* 0x090fe200078e02ff */
[----:B------:R-:W-:Y:S01]  /*1bf0*/  @!P5 LEA.HI.X R37, R40, R13, R30, 0x1, P0 ;  /* 0x0000000d2825d211 */ /* 0x000fe200000f0c1e */
[C---:B------:R-:W-:Y:S01]  /*1c00*/  @!P4 IMAD.WIDE.U32 R38, R29.reuse, R10, R38 ;  /* 0x0000000a1d26c225 */ /* 0x040fe200078e0026 */
[----:B------:R-:W-:Y:S02]  /*1c10*/  ISETP.GE.AND P0, PT, R14, R19, PT ;  /* 0x000000130e00720c */ /* 0x000fe40003f06270 */
[----:B------:R-:W-:Y:S01]  /*1c20*/  @!P2 MOV R13, 0x400 ;  /* 0x00000400000da802 */ /* 0x000fe20000000f00 */
[----:B------:R-:W-:Y:S01]  /*1c30*/  @!P4 IMAD R15, R29, R11, R34 ;  /* 0x0000000b1d0fc224 */ /* 0x000fe200078e0222 */
[----:B-1----:R-:W-:Y:S01]  /*1c40*/  @!P4 LEA R40, P1, R38, R4, 0x1 ;  /* 0x000000042628c211 */ /* 0x002fe200078208ff */
[----:B------:R-:W1:Y:S01]  /*1c50*/  @!P2 LDC.64 R10, c[0x0][0x218] ;  /* 0x00008600ff0aab82 */ /* 0x000e620000000a00 */
[----:B------:R-:W-:Y:S01]  /*1c60*/  VIADD R30, R28, 0x60 ;  /* 0x000000601c1e7836 */ /* 0x000fe20000000000 */
[----:B------:R-:W-:Y:S01]  /*1c70*/  @!PT LDS RZ, [RZ] ;  /* 0x00000000fffff984 */ /* 0x000fe20000000800 */
[----:B------:R-:W-:Y:S01]  /*1c80*/  @!PT LDS RZ, [RZ] ;  /* 0x00000000fffff984 */ /* 0x000fe20000000800 */
[----:B------:R-:W-:Y:S01]  /*1c90*/  @!PT LDS RZ, [RZ] ;  /* 0x00000000fffff984 */ /* 0x000fe20000000800 */
[----:B------:R4:W-:Y:S01]  /*1ca0*/  @!P5 LDGSTS.E.BYPASS.LTC128B.128 [R149], desc[UR14][R36.64] ;  /* 0x000000002495dfae */ /* 0x0009e2000b901d4e */
[----:B------:R-:W-:Y:S01]  /*1cb0*/  @!P4 IMAD.IADD R34, R39, 0x1, R15 ;  /* 0x000000012722c824 */ /* 0x000fe200078e020f */
[----:B------:R-:W-:Y:S01]  /*1cc0*/  LEA.HI R29, R16, R25, RZ, 0x1 ;  /* 0x00000019101d7211 */ /* 0x000fe200078f08ff */
[----:B------:R-:W-:Y:S01]  /*1cd0*/  @!P4 IMAD R31, R6, 0x2, R31 ;  /* 0x00000002061fc824 */ /* 0x000fe200078e021f */
[----:B------:R-:W-:Y:S01]  /*1ce0*/  ISETP.GE.AND P5, PT, R30, R19, PT ;  /* 0x000000131e00720c */ /* 0x000fe20003fa6270 */
[----:B------:R-:W-:Y:S01]  /*1cf0*/  @!P3 IMAD R27, R6, 0x2, R27 ;  /* 0x00000002061bb824 */ /* 0x000fe200078e021b */
[----:B------:R-:W-:Y:S01]  /*1d00*/  @!P4 LEA.HI.X R41, R38, R5, R34, 0x1, P1 ;  /* 0x000000052629c211 */ /* 0x000fe200008f0c22 */
[----:B------:R-:W-:Y:S01]  /*1d10*/  IMAD R23, R23, UR6, RZ ;  /* 0x0000000617177c24 */ /* 0x000fe2000f8e02ff */
[C---:B--2---:R-:W-:Y:S01]  /*1d20*/  @!P3 LEA R38, P1, R3.reuse, R8, 0x1 ;  /* 0x000000080326b211 */ /* 0x044fe200078208ff */
[----:B------:R-:W2:Y:S01]  /*1d30*/  @!P0 LDC.64 R4, c[0x0][0x218] ;  /* 0x00008600ff048b82 */ /* 0x000ea20000000a00 */
[----:B------:R-:W-:Y:S01]  /*1d40*/  IMAD.WIDE.U32 R32, R24, UR6, R32 ;  /* 0x0000000618207c25 */ /* 0x000fe2000f8e0020 */
[----:B------:R-:W-:Y:S01]  /*1d50*/  @!P4 LDGSTS.E.BYPASS.LTC128B.128 [R31+0x800], desc[UR14][R40.64] ;  /* 0x00800000281fcfae */ /* 0x000fe2000b901d4e */
[----:B------:R-:W-:-:S02]  /*1d60*/  @!P3 LEA.HI.X R39, R3, R9, R100, 0x1, P1 ;  /* 0x000000090327b211 */ /* 0x000fc400008f0c64 */
[----:B------:R-:W-:Y:S01]  /*1d70*/  @!P2 LEA R15, P1, R84, R3, 0x5 ;  /* 0x00000003540fa211 */ /* 0x000fe200078228ff */
[----:B------:R-:W2:Y:S01]  /*1d80*/  @!P0 S2R R9, SR_CgaCtaId ;  /* 0x0000000000098919 */ /* 0x000ea20000008800 */
[----:B------:R-:W-:Y:S01]  /*1d90*/  ISETP.GE.AND P4, PT, R28, R19, PT ;  /* 0x000000131c00720c */ /* 0x000fe20003f86270 */
[----:B------:R-:W-:Y:S01]  /*1da0*/  IMAD R17, R17, R98, RZ ;  /* 0x0000006211117224 */ /* 0x000fe200078e02ff */
[----:B------:R-:W-:Y:S01]  /*1db0*/  @!P2 LEA.HI.X R34, R84, R100, R85, 0x5, P1 ;  /* 0x000000645422a211 */ /* 0x000fe200008f2c55 */
[----:B------:R-:W2:Y:S01]  /*1dc0*/  @!P5 S2R R8, SR_CgaCtaId ;  /* 0x000000000008d919 */ /* 0x000ea20000008800 */
[----:B------:R-:W-:Y:S01]  /*1dd0*/  SHF.R.S32.HI R28, RZ, 0x4, R18 ;  /* 0x00000004ff1c7819 */ /* 0x000fe20000011412 */
[----:B------:R-:W-:Y:S01]  /*1de0*/  IMAD R17, R2, R99, R17 ;  /* 0x0000006302117224 */ /* 0x000fe200078e0211 */
[----:B-1----:R-:W-:Y:S01]  /*1df0*/  @!P2 LEA R10, P1, R15, R10, 0x1 ;  /* 0x0000000a0f0aa211 */ /* 0x002fe200078208ff */
[----:B------:R1:W-:Y:S01]  /*1e00*/  @!P3 LDGSTS.E.BYPASS.LTC128B.128 [R27+0x1000], desc[UR14][R38.64] ;  /* 0x01000000261bbfae */ /* 0x0003e2000b901d4e */
[----:B---3--:R-:W-:-:S02]  /*1e10*/  @!P2 LEA R13, R12, R13, 0x18 ;  /* 0x0000000d0c0da211 */ /* 0x008fc400078ec0ff */
[----:B------:R-:W-:Y:S01]  /*1e20*/  @!P2 LEA.HI.X R11, R15, R11, R34, 0x1, P1 ;  /* 0x0000000b0f0ba211 */ /* 0x000fe200008f0c22 */
[----:B----4-:R-:W-:Y:S01]  /*1e30*/  IMAD.WIDE.U32 R36, R84, 0x40, RZ ;  /* 0x0000004054247825 */ /* 0x010fe200078e00ff */
[----:B------:R-:W-:-:S03]  /*1e40*/  ISETP.GE.AND P3, PT, R26, R19, PT ;  /* 0x000000131a00720c */ /* 0x000fc60003f66270 */
[----:B------:R-:W-:Y:S01]  /*1e50*/  IMAD.SHL.U32 R15, R85, 0x40, RZ ;  /* 0x00000040550f7824 */ /* 0x000fe200078e00ff */
[----:B------:R-:W-:Y:S01]  /*1e60*/  @!P0 IADD3 R12, P1, R3, R36, RZ ;  /* 0x00000024030c8210 */ /* 0x000fe20007f3e0ff */
[----:B------:R-:W-:-:S03]  /*1e70*/  @!P2 IMAD R13, R6, 0x2, R13 ;  /* 0x00000002060da824 */ /* 0x000fc600078e020d */
[----:B------:R-:W-:Y:S02]  /*1e80*/  @!P0 IADD3.X R15, R100, R37, R15, P1, !PT ;  /* 0x00000025640f8210 */ /* 0x000fe40000ffe40f */
[----:B--2---:R-:W-:Y:S01]  /*1e90*/  @!P0 LEA R26, P1, R12, R4, 0x1 ;  /* 0x000000040c1a8211 */ /* 0x004fe200078208ff */
[----:B------:R2:W-:Y:S01]  /*1ea0*/  @!P2 LDGSTS.E.BYPASS.LTC128B.128 [R13+0x1800], desc[UR14][R10.64] ;  /* 0x018000000a0dafae */ /* 0x0005e2000b901d4e */
[----:B------:R-:W-:Y:S02]  /*1eb0*/  LOP3.LUT R4, R29, 0xfffffffe, RZ, 0xc0, !PT ;  /* 0xfffffffe1d047812 */ /* 0x000fe400078ec0ff */
[----:B------:R-:W-:Y:S01]  /*1ec0*/  ISETP.GE.AND P2, PT, R14, R19, PT ;  /* 0x000000130e00720c */ /* 0x000fe20003f46270 */
[----:B------:R-:W-:Y:S02]  /*1ed0*/  @!P5 IMAD.MOV.U32 R14, RZ, RZ, R3 ;  /* 0x000000ffff0ed224 */ /* 0x000fe400078e0003 */
[----:B------:R-:W-:Y:S01]  /*1ee0*/  IMAD.IADD R25, R25, 0x1, -R4 ;  /* 0x0000000119197824 */ /* 0x000fe200078e0a04 */
[----:B------:R-:W-:-:S03]  /*1ef0*/  @!P0 MOV R4, 0x400 ;  /* 0x0000040000048802 */ /* 0x000fc60000000f00 */
[----:B------:R-:W-:Y:S01]  /*1f00*/  IMAD.SHL.U32 R25, R25, 0x8, RZ ;  /* 0x0000000819197824 */ /* 0x000fe200078e00ff */
[----:B-1----:R-:W-:Y:S02]  /*1f10*/  LEA.HI R27, R28, R28, RZ, 0x1 ;  /* 0x0000001c1c1b7211 */ /* 0x002fe400078f08ff */
[----:B------:R-:W-:Y:S02]  /*1f20*/  @!P0 LEA R9, R9, R4, 0x18 ;  /* 0x0000000409098211 */ /* 0x000fe400078ec0ff */
[----:B------:R-:W-:Y:S02]  /*1f30*/  LOP3.LUT R29, R27, 0xfffffffe, RZ, 0xc0, !PT ;  /* 0xfffffffe1b1d7812 */ /* 0x000fe400078ec0ff */
[----:B------:R-:W-:Y:S01]  /*1f40*/  @!P0 LEA.HI.X R27, R12, R5, R15, 0x1, P1 ;  /* 0x000000050c1b8211 */ /* 0x000fe200008f0c0f */
[----:B------:R-:W-:Y:S01]  /*1f50*/  @!P0 IMAD R9, R6, 0x2, R9 ;  /* 0x0000000206098824 */ /* 0x000fe200078e0209 */
[----:B------:R-:W-:Y:S01]  /*1f60*/  ISETP.GE.AND P1, PT, R30, R19, PT ;  /* 0x000000131e00720c */ /* 0x000fe20003f26270 */
[----:B------:R-:W1:Y:S01]  /*1f70*/  @!P5 LDC.64 R4, c[0x0][0x218] ;  /* 0x00008600ff04db82 */ /* 0x000e620000000a00 */
[----:B------:R-:W-:Y:S01]  /*1f80*/  LEA.HI R19, R50, R50, RZ, 0x1 ;  /* 0x0000003232137211 */ /* 0x000fe200078f08ff */
[----:B------:R-:W-:Y:S01]  /*1f90*/  IMAD.IADD R28, R28, 0x1, -R29 ;  /* 0x000000011c1c7824 */ /* 0x000fe200078e0a1d */
[----:B------:R3:W-:Y:S01]  /*1fa0*/  @!P0 LDGSTS.E.BYPASS.LTC128B.128 [R9+0x2000], desc[UR14][R26.64] ;  /* 0x020000001a098fae */ /* 0x0007e2000b901d4e */
[----:B------:R-:W-:-:S02]  /*1fb0*/  LOP3.LUT R12, R16, 0xfffffff8, RZ, 0xc0, !PT ;  /* 0xfffffff8100c7812 */ /* 0x000fc400078ec0ff */
[--C-:B------:R-:W-:Y:S02]  /*1fc0*/  SHF.R.S32.HI R18, RZ, 0x1, R19.reuse ;  /* 0x00000001ff127819 */ /* 0x100fe40000011413 */
[----:B------:R-:W-:Y:S01]  /*1fd0*/  SHF.R.S32.HI R15, RZ, 0x1f, R19 ;  /* 0x0000001fff0f7819 */ /* 0x000fe20000011413 */
[----:B------:R-:W-:Y:S01]  /*1fe0*/  IMAD.IADD R12, R7, 0x1, -R12 ;  /* 0x00000001070c7824 */ /* 0x000fe200078e0a0c */
[----:B--2---:R-:W-:Y:S02]  /*1ff0*/  @!P5 MOV R11, 0x400 ;  /* 0x00000400000bd802 */ /* 0x004fe40000000f00 */
[----:B------:R-:W-:Y:S02]  /*2000*/  LEA.HI R15, R15, R18, RZ, 0x2 ;  /* 0x000000120f0f7211 */ /* 0x000fe400078f10ff */
[----:B------:R-:W-:Y:S01]  /*2010*/  @!P5 LEA R11, R8, R11, 0x18 ;  /* 0x0000000b080bd211 */ /* 0x000fe200078ec0ff */
[----:B------:R-:W-:Y:S01]  /*2020*/  IMAD R8, R24, UR7, R23 ;  /* 0x0000000718087c24 */ /* 0x000fe2000f8e0217 */
[----:B------:R-:W-:Y:S01]  /*2030*/  LOP3.LUT R15, R15, 0xfffffffc, RZ, 0xc0, !PT ;  /* 0xfffffffc0f0f7812 */ /* 0x000fe200078ec0ff */
[----:B------:R-:W-:Y:S01]  /*2040*/  ULDC.64 UR6, c[0x0][0x220] ;  /* 0x0000880000067ab9 */ /* 0x000fe20000000a00 */
[----:B------:R-:W-:Y:S01]  /*2050*/  SHF.R.S32.HI R13, RZ, 0x1f, R50 ;  /* 0x0000001fff0d7819 */ /* 0x000fe20000011432 */
[----:B------:R-:W-:Y:S01]  /*2060*/  @!P5 IMAD R11, R6, 0x2, R11 ;  /* 0x00000002060bd824 */ /* 0x000fe200078e020b */
[----:B------:R-:W-:Y:S01]  /*2070*/  LEA.HI R16, R12, R12, RZ, 0x1 ;  /* 0x0000000c0c107211 */ /* 0x000fe200078f08ff */
[----:B------:R-:W-:Y:S01]  /*2080*/  IMAD.IADD R18, R18, 0x1, -R15 ;  /* 0x0000000112127824 */ /* 0x000fe200078e0a0f */
[----:B------:R-:W-:Y:S01]  /*2090*/  LEA.HI R10, R13, R50, RZ, 0x3 ;  /* 0x000000320d0a7211 */ /* 0x000fe200078f18ff */
[----:B------:R-:W-:Y:S01]  /*20a0*/  @!P5 IMAD.MOV.U32 R15, RZ, RZ, R100 ;  /* 0x000000ffff0fd224 */ /* 0x000fe200078e0064 */
[----:B------:R-:W-:Y:S01]  /*20b0*/  LOP3.LUT R13, R16, 0xfffffffe, RZ, 0xc0, !PT ;  /* 0xfffffffe100d7812 */ /* 0x000fe200078ec0ff */
[----:B------:R-:W-:Y:S01]  /*20c0*/  @!P5 IMAD R6, R85, 0x60, RZ ;  /* 0x000000605506d824 */ /* 0x000fe200078e02ff */
[----:B------:R-:W-:Y:S01]  /*20d0*/  SHF.R.S32.HI R16, RZ, 0x1, R16 ;  /* 0x00000001ff107819 */ /* 0x000fe20000011410 */
[----:B------:R-:W-:Y:S01]  /*20e0*/  @!P5 IMAD.WIDE.U32 R14, R84, 0x60, R14 ;  /* 0x00000060540ed825 */ /* 0x000fe200078e000e */
[----:B------:R-:W-:-:S03]  /*20f0*/  LOP3.LUT R19, R19, 0x7fffffe, RZ, 0xc0, !PT ;  /* 0x07fffffe13137812 */ /* 0x000fc600078ec0ff */
[----:B------:R-:W-:Y:S01]  /*2100*/  @!P5 IMAD.IADD R6, R15, 0x1, R6 ;  /* 0x000000010f06d824 */ /* 0x000fe200078e0206 */
[----:B-1----:R-:W-:Y:S01]  /*2110*/  @!P5 LEA R4, P0, R14, R4, 0x1 ;  /* 0x000000040e04d211 */ /* 0x002fe200078008ff */
[----:B------:R-:W-:Y:S02]  /*2120*/  IMAD.IADD R33, R33, 0x1, R8 ;  /* 0x0000000121217824 */ /* 0x000fe400078e0208 */
[----:B------:R-:W-:Y:S01]  /*2130*/  IMAD.SHL.U32 R8, R16, 0x40, RZ ;  /* 0x0000004010087824 */ /* 0x000fe200078e00ff */
[----:B------:R-:W-:Y:S01]  /*2140*/  @!P5 LEA.HI.X R5, R14, R5, R6, 0x1, P0 ;  /* 0x000000050e05d211 */ /* 0x000fe200000f0c06 */
[----:B------:R-:W-:Y:S01]  /*2150*/  IMAD.WIDE.U32 R32, R2, R98, R32 ;  /* 0x0000006202207225 */ /* 0x000fe200078e0020 */
[----:B------:R-:W-:Y:S02]  /*2160*/  SHF.L.U64.HI R2, R98, 0x5, R99 ;  /* 0x0000000562027819 */ /* 0x000fe40000010263 */
[----:B------:R-:W-:Y:S01]  /*2170*/  LOP3.LUT R8, R8, 0xc0, RZ, 0xc0, !PT ;  /* 0x000000c008087812 */ /* 0x000fe200078ec0ff */
[----:B------:R1:W-:Y:S01]  /*2180*/  @!P5 LDGSTS.E.BYPASS.LTC128B.128 [R11+0x2800], desc[UR14][R4.64] ;  /* 0x02800000040bdfae */ /* 0x0003e2000b901d4e */
[----:B------:R-:W-:Y:S01]  /*2190*/  IMAD.IADD R17, R33, 0x1, R17 ;  /* 0x0000000121117824 */ /* 0x000fe200078e0211 */
[----:B------:R-:W-:Y:S01]  /*21a0*/  LEA R146, P0, R32, UR6, 0x1 ;  /* 0x0000000620927c11 */ /* 0x000fe2000f8008ff */
[----:B------:R-:W-:Y:S01]  /*21b0*/  IMAD.IADD R13, R12, 0x1, -R13 ;  /* 0x000000010c0d7824 */ /* 0x000fe200078e0a0d */
[----:B------:R-:W0:Y:S01]  /*21c0*/  LDGDEPBAR ;  /* 0x00000000000079af */ /* 0x000e220000000000 */
[----:B------:R-:W-:Y:S01]  /*21d0*/  LOP3.LUT R25, R8, 0x8, R25, 0xf8, !PT ;  /* 0x0000000808197812 */ /* 0x000fe200078ef819 */
[----:B------:R-:W-:Y:S01]  /*21e0*/  IMAD.SHL.U32 R139, R10, 0x20, RZ ;  /* 0x000000200a8b7824 */ /* 0x000fe200078e00ff */
[----:B------:R-:W-:Y:S01]  /*21f0*/  SHF.R.U32.HI R8, RZ, 0x3, R8 ;  /* 0x00000003ff087819 */ /* 0x000fe20000011608 */
[----:B------:R-:W-:Y:S01]  /*2200*/  IMAD R6, R28, 0x8, R13 ;  /* 0x000000081c067824 */ /* 0x000fe200078e020d */
[----:B------:R-:W-:Y:S01]  /*2210*/  LEA.HI.X R147, R32, UR7, R17, 0x1, P0 ;  /* 0x0000000720937c11 */ /* 0x000fe200080f0c11 */
[----:B------:R-:W-:Y:S01]  /*2220*/  IMAD.SHL.U32 R13, R28, 0x8, RZ ;  /* 0x000000081c0d7824 */ /* 0x000fe200078e00ff */
[----:B------:R-:W-:Y:S01]  /*2230*/  LOP3.LUT R141, R25, R8, RZ, 0x3c, !PT ;  /* 0x00000008198d7212 */ /* 0x000fe200078e3cff */
[----:B------:R-:W-:Y:S01]  /*2240*/  IMAD.SHL.U32 R8, R18, 0x40, RZ ;  /* 0x0000004012087824 */ /* 0x000fe200078e00ff */
[----:B------:R-:W-:Y:S01]  /*2250*/  LOP3.LUT R139, R139, 0xffffff00, RZ, 0xc0, !PT ;  /* 0xffffff008b8b7812 */ /* 0x000fe200078ec0ff */
[----:B------:R-:W-:-:S02]  /*2260*/  @!P1 IMAD R24, R99, 0xc0, RZ ;  /* 0x000000c063189824 */ /* 0x000fc400078e02ff */
[----:B---3--:R-:W-:Y:S01]  /*2270*/  IMAD.SHL.U32 R9, R98, 0x20, RZ ;  /* 0x0000002062097824 */ /* 0x008fe200078e00ff */
[----:B------:R-:W-:Y:S01]  /*2280*/  LOP3.LUT R8, R8, 0xc0, RZ, 0xc0, !PT ;  /* 0x000000c008087812 */ /* 0x000fe200078ec0ff */
[----:B------:R-:W-:Y:S02]  /*2290*/  IMAD.IADD R50, R50, 0x1, -R19 ;  /* 0x0000000132327824 */ /* 0x000fe400078e0a13 */
[----:B------:R-:W-:Y:S01]  /*22a0*/  IMAD.U32 R141, R6, 0x20, R141 ;  /* 0x00000020068d7824 */ /* 0x000fe200078e008d */
[----:B------:R-:W-:-:S04]  /*22b0*/  @!P3 LEA R26, P0, R9, R146, 0x1 ;  /* 0x00000092091ab211 */ /* 0x000fc800078008ff */
[----:B------:R-:W-:Y:S01]  /*22c0*/  @!P3 LEA.HI.X R27, R9, R147, R2, 0x1, P0 ;  /* 0x00000093091bb211 */ /* 0x000fe200000f0c02 */
[----:B-1----:R-:W-:Y:S01]  /*22d0*/  @!P1 IMAD.WIDE.U32 R10, R98, 0xc0, R146 ;  /* 0x000000c0620a9825 */ /* 0x002fe200078e0092 */
[----:B------:R-:W-:-:S04]  /*22e0*/  DEPBAR.LE SB0, 0x0 ;  /* 0x000080000000791a */ /* 0x000fc80000000000 */
[----:B------:R-:W-:Y:S01]  /*22f0*/  BAR.SYNC.DEFER_BLOCKING 0x0 ;  /* 0x0000000000007b1d */ /* 0x000fe20000010000 */
[----:B------:R-:W-:Y:S01]  /*2300*/  LOP3.LUT R5, R8, 0x8, R13, 0xf8, !PT ;  /* 0x0000000808057812 */ /* 0x000fe200078ef80d */
[----:B------:R-:W-:Y:S01]  /*2310*/  @!P1 IMAD.IADD R25, R11, 0x1, R24 ;  /* 0x000000010b199824 */ /* 0x000fe200078e0218 */
[----:B------:R-:W-:Y:S01]  /*2320*/  SHF.R.U32.HI R4, RZ, 0x3, R8 ;  /* 0x00000003ff047819 */ /* 0x000fe20000011608 */
[----:B------:R-:W-:Y:S01]  /*2330*/  IMAD R11, R52, 0x200, R139 ;  /* 0x00000200340b7824 */ /* 0x000fe200078e028b */
[----:B------:R-:W-:Y:S01]  /*2340*/  @!P2 LEA R28, P0, R98, R146, 0x7 ;  /* 0x00000092621ca211 */ /* 0x000fe200078038ff */
[----:B------:R-:W-:Y:S01]  /*2350*/  @!P1 IMAD.MOV.U32 R24, RZ, RZ, R10 ;  /* 0x000000ffff189224 */ /* 0x000fe200078e000a */
[----:B------:R-:W-:Y:S01]  /*2360*/  LOP3.LUT R6, R5, R4, RZ, 0x3c, !PT ;  /* 0x0000000405067212 */ /* 0x000fe200078e3cff */
[----:B------:R-:W-:Y:S01]  /*2370*/  IMAD R11, R50, 0x20, R11 ;  /* 0x00000020320b7824 */ /* 0x000fe200078e020b */
[----:B------:R-:W-:Y:S01]  /*2380*/  @!P2 LEA.HI.X R29, R98, R147, R99, 0x7, P0 ;  /* 0x00000093621da211 */ /* 0x000fe200000f3c63 */
[----:B------:R-:W-:Y:S01]  /*2390*/  IMAD.MOV.U32 R4, RZ, RZ, 0x10 ;  /* 0x00000010ff047424 */ /* 0x000fe200078e00ff */
[----:B------:R-:W-:Y:S01]  /*23a0*/  LEA R141, R141, UR4, 0x1 ;  /* 0x000000048d8d7c11 */ /* 0x000fe2000f8e08ff */
[----:B------:R-:W-:Y:S01]  /*23b0*/  IMAD.IADD R143, R6, 0x1, R11 ;  /* 0x00000001068f7824 */ /* 0x000fe200078e020b */
[----:B------:R-:W-:Y:S01]  /*23c0*/  LOP3.LUT P0, RZ, R16, 0x2, RZ, 0xc0, !PT ;  /* 0x0000000210ff7812 */ /* 0x000fe2000780c0ff */
[----:B------:R-:W-:-:S02]  /*23d0*/  IMAD R139, R50, 0x20, R139 ;  /* 0x00000020328b7824 */ /* 0x000fc400078e028b */
[----:B------:R-:W-:Y:S01]  /*23e0*/  VIADD R2, R141, 0x1000 ;  /* 0x000010008d027836 */ /* 0x000fe20000000000 */
[----:B------:R-:W-:Y:S01]  /*23f0*/  LEA R143, R143, UR4, 0x1 ;  /* 0x000000048f8f7c11 */ /* 0x000fe2000f8e08ff */
[----:B------:R-:W-:Y:S02]  /*2400*/  VIADD R140, R141, 0x1020 ;  /* 0x000010208d8c7836 */ /* 0x000fe40000000000 */
[----:B------:R-:W-:Y:S01]  /*2410*/  IMAD.IADD R139, R6, 0x1, R139 ;  /* 0x00000001068b7824 */ /* 0x000fe200078e028b */
[----:B------:R-:W-:Y:S05]  /*2420*/  @P4 STS [R149+0x3000], RZ ;  /* 0x003000ff95004388 */ /* 0x000fea0000000800 */
[----:B------:R-:W-:Y:S01]  /*2430*/  @P0 VIADD R140, R2, 0xffffffe0 ;  /* 0xffffffe0028c0836 */ /* 0x000fe20000000000 */
[----:B------:R-:W-:Y:S03]  /*2440*/  @P4 STS [R149+0x3004], RZ ;  /* 0x003004ff95004388 */ /* 0x000fe60000000800 */
[C---:B------:R-:W-:Y:S01]  /*2450*/  VIADD R137, R140.reuse, 0x400 ;  /* 0x000004008c897836 */ /* 0x040fe20000000000 */
[----:B------:R-:W-:Y:S01]  /*2460*/  @P4 STS.64 [R149+0x3008], RZ ;  /* 0x003008ff95004388 */ /* 0x000fe20000000a00 */
[----:B------:R-:W-:-:S02]  /*2470*/  VIADD R136, R140, 0x800 ;  /* 0x000008008c887836 */ /* 0x000fc40000000000 */
[C---:B------:R-:W-:Y:S01]  /*2480*/  VIADD R135, R140.reuse, 0xc00 ;  /* 0x00000c008c877836 */ /* 0x040fe20000000000 */
[----:B------:R-:W-:Y:S01]  /*2490*/  @!PT LDS RZ, [RZ] ;  /* 0x00000000fffff984 */ /* 0x000fe20000000800 */
[----:B------:R-:W-:Y:S01]  /*24a0*/  @!PT LDS RZ, [RZ] ;  /* 0x00000000fffff984 */ /* 0x000fe20000000800 */
[----:B------:R-:W-:Y:S01]  /*24b0*/  @!PT LDS RZ, [RZ] ;  /* 0x00000000fffff984 */ /* 0x000fe20000000800 */
[----:B------:R-:W-:Y:S01]  /*24c0*/  @!P4 LDGSTS.E.BYPASS.LTC128B.128 [R149+0x3000], desc[UR14][R146.64] ;  /* 0x030000009295cfae */ /* 0x000fe2000b901d4e */
[C---:B------:R-:W-:Y:S02]  /*24d0*/  VIADD R134, R140.reuse, 0x1000 ;  /* 0x000010008c867836 */ /* 0x040fe40000000000 */
[C---:B------:R-:W-:Y:S01]  /*24e0*/  VIADD R133, R140.reuse, 0x1400 ;  /* 0x000014008c857836 */ /* 0x040fe20000000000 */
[----:B------:R-:W-:Y:S01]  /*24f0*/  @P3 STS.128 [R149+0x3800], RZ ;  /* 0x003800ff95003388 */ /* 0x000fe20000000c00 */
[C---:B------:R-:W-:Y:S02]  /*2500*/  VIADD R132, R140.reuse, 0x1800 ;  /* 0x000018008c847836 */ /* 0x040fe40000000000 */
[----:B------:R-:W-:Y:S01]  /*2510*/  VIADD R86, R140, 0x1c00 ;  /* 0x00001c008c567836 */ /* 0x000fe20000000000 */
        /* <DEDUP_REMOVED lines=13> */
[----:B------:R2:W-:Y:S01]  /*25f0*/  @!P1 LDGSTS.E.BYPASS.LTC128B.128 [R149+0x4800], desc[UR14][R24.64] ;  /* 0x0480000018959fae */ /* 0x0005e2000b901d4e */
[----:B------:R-:W-:-:S03]  /*2600*/  LOP3.LUT P1, RZ, R18, 0x2, RZ, 0xc0, !PT ;  /* 0x0000000212ff7812 */ /* 0x000fc6000782c0ff */
[----:B------:R-:W-:Y:S01]  /*2610*/  LDSM.16.M88.4 R8, [R143] ;  /* 0x000000008f08783b */ /* 0x000fe20000000200 */
[----:B------:R-:W-:-:S03]  /*2620*/  SEL R4, R4, 0xfffffff0, !P1 ;  /* 0xfffffff004047807 */ /* 0x000fc60004800000 */
[----:B------:R-:W3:Y:S02]  /*2630*/  LDSM.16.M88.4 R12, [R141+0x1000] ;  /* 0x001000008d0c783b */ /* 0x000ee40000000200 */
[----:B------:R-:W-:Y:S02]  /*2640*/  IMAD R142, R4, 0x2, R143 ;  /* 0x00000002048e7824 */ /* 0x000fe400078e028f */
[----:B------:R-:W-:Y:S04]  /*2650*/  LDSM.16.M88.4 R40, [R140] ;  /* 0x000000008c28783b */ /* 0x000fe80000000200 */
[----:B------:R-:W-:Y:S04]  /*2660*/  LDSM.16.M88.4 R16, [R142] ;  /* 0x000000008e10783b */ /* 0x000fe80000000200 */
[----:B-1----:R-:W-:Y:S04]  /*2670*/  LDSM.16.M88.4 R28, [R140+0x400] ;  /* 0x000400008c1c783b */ /* 0x002fe80000000200 */
[----:B------:R-:W-:Y:S04]  /*2680*/  LDSM.16.M88.4 R44, [R140+0xc00] ;  /* 0x000c00008c2c783b */ /* 0x000fe80000000200 */
[----:B--2---:R-:W1:Y:S04]  /*2690*/  LDSM.16.M88.4 R24, [R141+0x1400] ;  /* 0x001400008d18783b */ /* 0x004e680000000200 */
[----:B------:R-:W0:Y:S01]  /*26a0*/  LDGDEPBAR ;  /* 0x00000000000079af */ /* 0x000e220000000000 */
[C---:B---3--:R-:W-:Y:S06]  /*26b0*/  HMMA.16816.F32.BF16 R32, R8.reuse, R12, RZ ;  /* 0x0000000c0820723c */ /* 0x048fec00000418ff */
[C---:B------:R-:W-:Y:S06]  /*26c0*/  HMMA.16816.F32.BF16 R12, R8.reuse, R14, RZ ;  /* 0x0000000e080c723c */ /* 0x040fec00000418ff */
[----:B-1----:R-:W-:-:S12]  /*26d0*/  HMMA.16816.F32.BF16 R36, R8, R24, RZ ;  /* 0x000000180824723c */ /* 0x002fd800000418ff */
[C---:B------:R-:W-:Y:S06]  /*26e0*/  HMMA.16816.F32.BF16 R32, R16.reuse, R40, R32 ;  /* 0x000000281020723c */ /* 0x040fec0000041820 */
[----:B------:R-:W-:Y:S01]  /*26f0*/  HMMA.16816.F32.BF16 R12, R16, R42, R12 ;  /* 0x0000002a100c723c */ /* 0x000fe2000004180c */
[----:B------:R-:W1:Y:S05]  /*2700*/  LDSM.16.M88.4 R40, [R141+0x1800] ;  /* 0x001800008d28783b */ /* 0x000e6a0000000200 */
[----:B------:R-:W-:Y:S06]  /*2710*/  HMMA.16816.F32.BF16 R24, R8, R26, RZ ;  /* 0x0000001a0818723c */ /* 0x000fec00000418ff */
[----:B------:R-:W-:Y:S06]  /*2720*/  HMMA.16816.F32.BF16 R36, R16, R28, R36 ;  /* 0x0000001c1024723c */ /* 0x000fec0000041824 */
        /* <DEDUP_REMOVED lines=10> */
[----:B------:R-:W-:Y:S01]  /*27d0*/  HMMA.16816.F32.BF16 R24, R16, R30, R24 ;  /* 0x0000001e1018723c */ /* 0x000fe20000041818 */
[----:B------:R-:W3:Y:S05]  /*27e0*/  LDSM.16.M88.4 R28, [R141+0x1c00] ;  /* 0x001c00008d1c783b */ /* 0x000eea0000000200 */
[----:B------:R-:W-:Y:S01]  /*27f0*/  FMUL.FTZ R36, R36, UR8 ;  /* 0x0000000824247c20 */ /* 0x000fe20008410000 */
[----:B------:R-:W-:Y:S01]  /*2800*/  FMUL.FTZ R37, R37, UR8 ;  /* 0x0000000825257c20 */ /* 0x000fe20008410000 */
[----:B------:R-:W-:Y:S01]  /*2810*/  FMUL.FTZ R38, R38, UR8 ;  /* 0x0000000826267c20 */ /* 0x000fe20008410000 */
[----:B------:R-:W-:Y:S01]  /*2820*/  FMUL.FTZ R39, R39, UR8 ;  /* 0x0000000827277c20 */ /* 0x000fe20008410000 */
[----:B------:R-:W-:Y:S01]  /*2830*/  MUFU.TANH R57, R36 ;  /* 0x0000002400397308 */ /* 0x000fe20000002400 */
[C---:B-1----:R-:W-:Y:S06]  /*2840*/  HMMA.16816.F32.BF16 R12, R8.reuse, R40, RZ ;  /* 0x00000028080c723c */ /* 0x042fec00000418ff */
[----:B------:R-:W-:Y:S01]  /*2850*/  HMMA.16816.F32.BF16 R40, R8, R42, RZ ;  /* 0x0000002a0828723c */ /* 0x000fe200000418ff */
[----:B------:R-:W-:Y:S06]  /*2860*/  MUFU.TANH R71, R37 ;  /* 0x0000002500477308 */ /* 0x000fec0000002400 */
[----:B------:R-:W-:Y:S01]  /*2870*/  FMUL.FTZ R69, R24, UR8 ;  /* 0x0000000818457c20 */ /* 0x000fe20008410000 */
[----:B------:R-:W-:Y:S01]  /*2880*/  FMUL.FTZ R73, R25, UR8 ;  /* 0x0000000819497c20 */ /* 0x000fe20008410000 */
[----:B------:R-:W-:Y:S01]  /*2890*/  MUFU.TANH R54, R38 ;  /* 0x0000002600367308 */ /* 0x000fe20000002400 */
[----:B------:R-:W-:Y:S01]  /*28a0*/  FMUL.FTZ R68, R26, UR8 ;  /* 0x000000081a447c20 */ /* 0x000fe20008410000 */
[----:B------:R-:W-:-:S06]  /*28b0*/  FMUL.FTZ R59, R27, UR8 ;  /* 0x000000081b3b7c20 */ /* 0x000fcc0008410000 */
[----:B------:R1:W-:Y:S01]  /*28c0*/  MUFU.TANH R72, R39 ;  /* 0x0000002700487308 */ /* 0x0003e20000002400 */
[----:B--2---:R-:W-:Y:S06]  /*28d0*/  HMMA.16816.F32.BF16 R12, R16, R32, R12 ;  /* 0x00000020100c723c */ /* 0x004fec000004180c */
[----:B---3--:R-:W-:Y:S01]  /*28e0*/  HMMA.16816.F32.BF16 R24, R8, R28, RZ ;  /* 0x0000001c0818723c */ /* 0x008fe200000418ff */
[----:B------:R-:W2:Y:S05]  /*28f0*/  MUFU.TANH R53, R53 ;  /* 0x0000003500357308 */ /* 0x000eaa0000002400 */
[----:B------:R-:W-:Y:S01]  /*2900*/  HMMA.16816.F32.BF16 R40, R16, R34, R40 ;  /* 0x000000221028723c */ /* 0x000fe20000041828 */
[----:B------:R-:W-:Y:S02]  /*2910*/  LDSM.16.M88.4 R32, [R140+0x1000] ;  /* 0x001000008c20783b */ /* 0x000fe40000000200 */
[----:B------:R-:W3:Y:S02]  /*2920*/  MUFU.TANH R56, R56 ;  /* 0x0000003800387308 */ /* 0x000ee40000002400 */
[----:B-1----:R-:W1:Y:S06]  /*2930*/  LDSM.16.M88.4 R36, [R141+0x2000] ;  /* 0x002000008d24783b */ /* 0x002e6c0000000200 */
[----:B------:R-:W4:Y:S01]  /*2940*/  MUFU.TANH R51, R51 ;  /* 0x0000003300337308 */ /* 0x000f220000002400 */
[----:B------:R-:W-:Y:S01]  /*2950*/  FMUL.FTZ R62, R12, UR8 ;  /* 0x000000080c3e7c20 */ /* 0x000fe20008410000 */
[----:B------:R-:W-:Y:S01]  /*2960*/  FMUL.FTZ R60, R13, UR8 ;  /* 0x000000080d3c7c20 */ /* 0x000fe20008410000 */
[----:B------:R-:W-:Y:S01]  /*2970*/  FMUL.FTZ R106, R14, UR8 ;  /* 0x000000080e6a7c20 */ /* 0x000fe20008410000 */
[----:B------:R-:W-:-:S02]  /*2980*/  FMUL.FTZ R58, R15, UR8 ;  /* 0x000000080f3a7c20 */ /* 0x000fc40008410000 */
[----:B------:R-:W-:Y:S02]  /*2990*/  HMMA.16816.F32.BF16 R12, R8, R30, RZ ;  /* 0x0000001e080c723c */ /* 0x000fe400000418ff */
[----:B------:R-:W4:Y:S04]  /*29a0*/  MUFU.TANH R55, R55 ;  /* 0x0000003700377308 */ /* 0x000f280000002400 */
[C---:B------:R-:W-:Y:S01]  /*29b0*/  HMMA.16816.F32.BF16 R24, R16.reuse, R44, R24 ;  /* 0x0000002c1018723c */ /* 0x040fe20000041818 */
[----:B------:R-:W-:Y:S01]  /*29c0*/  FMUL.FTZ R40, R40, UR8 ;  /* 0x0000000828287c20 */ /* 0x000fe20008410000 */
[----:B------:R-:W-:Y:S01]  /*29d0*/  FMUL.FTZ R41, R41, UR8 ;  /* 0x0000000829297c20 */ /* 0x000fe20008410000 */
[----:B------:R-:W-:Y:S01]  /*29e0*/  FMUL.FTZ R42, R42, UR8 ;  /* 0x000000082a2a7c20 */ /* 0x000fe20008410000 */
[----:B------:R-:W-:Y:S01]  /*29f0*/  FMUL.FTZ R43, R43, UR8 ;  /* 0x000000082b2b7c20 */ /* 0x000fe20008410000 */
[----:B------:R-:W-:Y:S08]  /*2a00*/  MUFU.TANH R61, R40 ;  /* 0x00000028003d7308 */ /* 0x000ff00000002400 */
        /* <DEDUP_REMOVED lines=8> */
[----:B------:R1:W-:Y:S01]  /*2a90*/  MUFU.TANH R45, R43 ;  /* 0x0000002b002d7308 */ /* 0x0003e20000002400 */
[----:B------:R-:W2:Y:S07]  /*2aa0*/  LDSM.16.M88.4 R24, [R141+0x2400] ;  /* 0x002400008d18783b */ /* 0x000eae0000000200 */
[----:B------:R-:W4:Y:S05]  /*2ab0*/  MUFU.TANH R70, R70 ;  /* 0x0000004600467308 */ /* 0x000f2a0000002400 */
[----:B------:R-:W-:Y:S01]  /*2ac0*/  FMUL.FTZ R89, R12, UR8 ;  /* 0x000000080c597c20 */ /* 0x000fe20008410000 */
[----:B------:R-:W-:Y:S01]  /*2ad0*/  LOP3.LUT R12, R49, 0xffffffe0, RZ, 0xc0, !PT ;  /* 0xffffffe0310c7812 */ /* 0x000fe200078ec0ff */
[----:B------:R-:W-:Y:S01]  /*2ae0*/  FMUL.FTZ R95, R13, UR8 ;  /* 0x000000080d5f7c20 */ /* 0x000fe20008410000 */
[----:B------:R-:W-:Y:S01]  /*2af0*/  FMUL.FTZ R14, R14, UR8 ;  /* 0x000000080e0e7c20 */ /* 0x000fe20008410000 */
[----:B-1----:R-:W-:Y:S01]  /*2b00*/  HMMA.16816.F32.BF16 R40, R8, R38, RZ ;  /* 0x000000260828723c */ /* 0x002fe200000418ff */
[----:B------:R-:W1:Y:S01]  /*2b10*/  LDSM.16.M88.4 R36, [R140+0x1400] ;  /* 0x001400008c24783b */ /* 0x000e620000000200 */
[----:B------:R-:W-:Y:S01]  /*2b20*/  IMAD.IADD R13, R7, 0x1, -R12 ;  /* 0x00000001070d7824 */ /* 0x000fe200078e0a0c */
[----:B------:R3:W-:Y:S01]  /*2b30*/  MUFU.TANH R92, R14 ;  /* 0x0000000e005c7308 */ /* 0x0007e20000002400 */
[----:B------:R-:W-:Y:S01]  /*2b40*/  FMUL.FTZ R90, R15, UR8 ;  /* 0x000000080f5a7c20 */ /* 0x000fe20008410000 */
[----:B------:R-:W-:Y:S01]  /*2b50*/  IMAD.SHL.U32 R7, R7, 0x2, RZ ;  /* 0x0000000207077824 */ /* 0x000fe200078e00ff */
[----:B------:R-:W-:Y:S01]  /*2b60*/  HMMA.16816.F32.BF16 R28, R16, R32, R28 ;  /* 0x00000020101c723c */ /* 0x000fe2000004181c */
[----:B------:R-:W-:-:S03]  /*2b70*/  SHF.R.S32.HI R12, RZ, 0x1f, R13 ;  /* 0x0000001fff0c7819 */ /* 0x000fc6000001140d */
[----:B------:R-:W-:Y:S01]  /*2b80*/  LOP3.LUT R7, R7, 0x6, RZ, 0xc0, !PT ;  /* 0x0000000607077812 */ /* 0x000fe200078ec0ff */
[----:B------:R-:W4:Y:S08]  /*2b90*/  MUFU.TANH R69, R69 ;  /* 0x0000004500457308 */ /* 0x000f300000002400 */
[----:B------:R-:W4:Y:S08]  /*2ba0*/  MUFU.TANH R68, R68 ;  /* 0x0000004400447308 */ /* 0x000f300000002400 */
[----:B------:R-:W4:Y:S03]  /*2bb0*/  MUFU.TANH R59, R59 ;  /* 0x0000003b003b7308 */ /* 0x000f260000002400 */
[----:B------:R-:W-:Y:S01]  /*2bc0*/  FMUL.FTZ R67, R28, UR8 ;  /* 0x000000081c437c20 */ /* 0x000fe20008410000 */
[----:B------:R-:W-:Y:S01]  /*2bd0*/  LEA.HI R28, R12, R13, RZ, 0x2 ;  /* 0x0000000d0c1c7211 */ /* 0x000fe200078f10ff */
[----:B------:R-:W-:Y:S01]  /*2be0*/  FMUL.FTZ R29, R29, UR8 ;  /* 0x000000081d1d7c20 */ /* 0x000fe20008410000 */
[----:B---3--:R-:W-:Y:S01]  /*2bf0*/  HMMA.16816.F32.BF16 R12, R16, R34, R40 ;  /* 0x00000022100c723c */ /* 0x008fe20000041828 */
[----:B------:R-:W-:Y:S01]  /*2c00*/  FMUL.FTZ R30, R30, UR8 ;  /* 0x000000081e1e7c20 */ /* 0x000fe20008410000 */
[----:B------:R-:W-:Y:S01]  /*2c10*/  SHF.R.S32.HI R28, RZ, 0x2, R28 ;  /* 0x00000002ff1c7819 */ /* 0x000fe2000001141c */
[----:B------:R-:W-:Y:S01]  /*2c20*/  FMUL.FTZ R31, R31, UR8 ;  /* 0x000000081f1f7c20 */ /* 0x000fe20008410000 */
[----:B------:R-:W-:Y:S02]  /*2c30*/  MUFU.TANH R65, R29 ;  /* 0x0000001d00417308 */ /* 0x000fe40000002400 */
[----:B------:R-:W-:Y:S01]  /*2c40*/  IADD3 R21, R21, 0x1, R28 ;  /* 0x0000000115157810 */ /* 0x000fe20007ffe01c */
[----:B--2---:R-:W-:Y:S03]  /*2c50*/  HMMA.16816.F32.BF16 R32, R8, R24, RZ ;  /* 0x000000180820723c */ /* 0x004fe600000418ff */
[----:B------:R-:W-:Y:S01]  /*2c60*/  IADD3 R21, R87, R21, -R22 ;  /* 0x0000001557157210 */ /* 0x000fe20007ffe816 */
[----:B------:R-:W-:Y:S01]  /*2c70*/  IMAD.IADD R22, R0, 0x1, R7 ;  /* 0x0000000100167824 */ /* 0x000fe200078e0207 */
[----:B------:R-:W-:Y:S03]  /*2c80*/  MUFU.TANH R64, R30 ;  /* 0x0000001e00407308 */ /* 0x000fe60000002400 */
[----:B------:R-:W-:-:S02]  /*2c90*/  IMAD.IADD R48, R21, 0x1, R48 ;  /* 0x0000000115307824 */ /* 0x000fc400078e0230 */
[C---:B------:R-:W-:Y:S02]  /*2ca0*/  VIADD R28, R22.reuse, 0x8 ;  /* 0x00000008161c7836 */ /* 0x040fe40000000000 */
[----:B------:R-:W-:Y:S01]  /*2cb0*/  VIADD R24, R22, 0x1 ;  /* 0x0000000116187836 */ /* 0x000fe20000000000 */
[C---:B------:R-:W-:Y:S01]  /*2cc0*/  VIMNMX R101, R48.reuse, R87, PT ;  /* 0x0000005730657248 */ /* 0x040fe20003fe0100 */
[----:B------:R2:W-:Y:S01]  /*2cd0*/  MUFU.TANH R46, R31 ;  /* 0x0000001f002e7308 */ /* 0x0005e20000002400 */
[----:B------:R-:W-:Y:S02]  /*2ce0*/  VIADDMNMX R87, R48, 0x8, R87, PT ;  /* 0x0000000830577846 */ /* 0x000fe40003800157 */
[----:B------:R-:W-:Y:S01]  /*2cf0*/  ISETP.GE.AND P5, PT, R28, R101, PT ;  /* 0x000000651c00720c */ /* 0x000fe20003fa6270 */
[----:B------:R-:W-:Y:S01]  /*2d00*/  FMUL.FTZ R63, R12, UR8 ;  /* 0x000000080c3f7c20 */ /* 0x000fe20008410000 */
[----:B------:R-:W-:Y:S01]  /*2d10*/  ISETP.GE.AND P3, PT, R28, R87, PT ;  /* 0x000000571c00720c */ /* 0x000fe20003f66270 */
[----:B------:R-:W-:Y:S01]  /*2d20*/  VIADD R12, R22, 0x11 ;  /* 0x00000011160c7836 */ /* 0x000fe20000000000 */
[C---:B------:R-:W-:Y:S01]  /*2d30*/  ISETP.GE.AND P4, PT, R24.reuse, R101, PT ;  /* 0x000000651800720c */ /* 0x040fe20003f86270 */
[----:B------:R-:W-:Y:S01]  /*2d40*/  FMUL.FTZ R13, R13, UR8 ;  /* 0x000000080d0d7c20 */ /* 0x000fe20008410000 */
[----:B------:R-:W-:Y:S01]  /*2d50*/  ISETP.GE.AND P2, PT, R24, R87, PT ;  /* 0x000000571800720c */ /* 0x000fe20003f46270 */
[----:B------:R-:W-:Y:S01]  /*2d60*/  VIADD R24, R22, 0x9 ;  /* 0x0000000916187836 */ /* 0x000fe20000000000 */
[----:B-1----:R-:W-:Y:S01]  /*2d70*/  HMMA.16816.F32.BF16 R32, R16, R36, R32 ;  /* 0x000000241020723c */ /* 0x002fe20000041820 */
[----:B------:R-:W-:Y:S01]  /*2d80*/  FSEL R43, R53, -INF , !P5 ;  /* 0xff800000352b7808 */ /* 0x000fe20006800000 */
[----:B------:R-:W-:Y:S01]  /*2d90*/  FMUL.FTZ R14, R14, UR8 ;  /* 0x000000080e0e7c20 */ /* 0x000fe20008410000 */
[----:B------:R-:W-:Y:S01]  /*2da0*/  FSEL R56, R56, -INF , !P3 ;  /* 0xff80000038387808 */ /* 0x000fe20005800000 */
[----:B------:R-:W1:Y:S01]  /*2db0*/  MUFU.TANH R62, R62 ;  /* 0x0000003e003e7308 */ /* 0x000e620000002400 */
[C---:B------:R-:W-:Y:S01]  /*2dc0*/  ISETP.GE.AND P1, PT, R24.reuse, R101, PT ;  /* 0x000000651800720c */ /* 0x040fe20003f26270 */
[----:B--2---:R-:W2:Y:S01]  /*2dd0*/  LDSM.16.M88.4 R28, [R141+0x2800] ;  /* 0x002800008d1c783b */ /* 0x004ea20000000200 */
[----:B------:R-:W-:Y:S01]  /*2de0*/  ISETP.GE.AND P0, PT, R24, R87, PT ;  /* 0x000000571800720c */ /* 0x000fe20003f06270 */
[----:B------:R-:W-:Y:S01]  /*2df0*/  VIADD R36, R22, 0x10 ;  /* 0x0000001016247836 */ /* 0x000fe20000000000 */
[----:B------:R-:W-:Y:S01]  /*2e00*/  HMMA.16816.F32.BF16 R24, R8, R26, RZ ;  /* 0x0000001a0818723c */ /* 0x000fe200000418ff */
[C---:B------:R-:W-:Y:S01]  /*2e10*/  ISETP.GE.AND P5, PT, R12.reuse, R101, PT ;  /* 0x000000650c00720c */ /* 0x040fe20003fa6270 */
[----:B------:R-:W-:Y:S01]  /*2e20*/  FMUL.FTZ R47, R15, UR8 ;  /* 0x000000080f2f7c20 */ /* 0x000fe20008410000 */
[----:B------:R-:W-:Y:S01]  /*2e30*/  ISETP.GE.AND P3, PT, R12, R87, PT ;  /* 0x000000570c00720c */ /* 0x000fe20003f66270 */
[----:B------:R-:W-:Y:S01]  /*2e40*/  VIADD R12, R22, 0x18 ;  /* 0x00000018160c7836 */ /* 0x000fe20000000000 */
[----:B----4-:R-:W-:Y:S01]  /*2e50*/  FSEL R41, R51, -INF , !P1 ;  /* 0xff80000033297808 */ /* 0x010fe20004800000 */
[----:B------:R-:W3:Y:S01]  /*2e60*/  MUFU.TANH R106, R106 ;  /* 0x0000006a006a7308 */ /* 0x000ee20000002400 */
[----:B------:R-:W-:-:S02]  /*2e70*/  FSEL R52, R55, -INF , !P0 ;  /* 0xff80000037347808 */ /* 0x000fc40004000000 */
[----:B------:R-:W-:Y:S02]  /*2e80*/  FSEL R7, R23, -INF , !P4 ;  /* 0xff80000017077808 */ /* 0x000fe40006000000 */
[----:B------:R-:W-:Y:S02]  /*2e90*/  FSEL R70, R70, -INF , !P2 ;  /* 0xff80000046467808 */ /* 0x000fe40005000000 */
[C---:B------:R-:W-:Y:S01]  /*2ea0*/  ISETP.GE.AND P1, PT, R12.reuse, R101, PT ;  /* 0x000000650c00720c */ /* 0x040fe20003f26270 */
[----:B------:R-:W-:Y:S01]  /*2eb0*/  MUFU.TANH R21, R13 ;  /* 0x0000000d00157308 */ /* 0x000fe20000002400 */
[----:B------:R-:W-:Y:S01]  /*2ec0*/  ISETP.GE.AND P0, PT, R12, R87, PT ;  /* 0x000000570c00720c */ /* 0x000fe20003f06270 */
[----:B------:R-:W-:Y:S01]  /*2ed0*/  FMUL.FTZ R51, R32, UR8 ;  /* 0x0000000820337c20 */ /* 0x000fe20008410000 */
[----:B------:R-:W-:Y:S01]  /*2ee0*/  ISETP.GE.AND P4, PT, R36, R101, PT ;  /* 0x000000652400720c */ /* 0x000fe20003f86270 */
[----:B------:R-:W-:Y:S01]  /*2ef0*/  VIADD R32, R22, 0x21 ;  /* 0x0000002116207836 */ /* 0x000fe20000000000 */
[----:B------:R-:W-:Y:S01]  /*2f00*/  ISETP.GE.AND P2, PT, R36, R87, PT ;  /* 0x000000572400720c */ /* 0x000fe20003f46270 */
[----:B------:R-:W-:Y:S01]  /*2f10*/  VIADD R36, R22, 0x19 ;  /* 0x0000001916247836 */ /* 0x000fe20000000000 */
[----:B------:R-:W-:Y:S01]  /*2f20*/  FSEL R23, R57, -INF , !P4 ;  /* 0xff80000039177808 */ /* 0x000fe20006000000 */
[----:B------:R4:W-:Y:S01]  /*2f30*/  MUFU.TANH R48, R14 ;  /* 0x0000000e00307308 */ /* 0x0009e20000002400 */
[----:B------:R-:W-:Y:S01]  /*2f40*/  FSEL R42, R54, -INF , !P2 ;  /* 0xff800000362a7808 */ /* 0x000fe20005000000 */
[----:B------:R-:W-:Y:S01]  /*2f50*/  HMMA.16816.F32.BF16 R24, R16, R38, R24 ;  /* 0x000000261018723c */ /* 0x000fe20000041818 */
[C---:B------:R-:W-:Y:S01]  /*2f60*/  ISETP.GE.AND P4, PT, R36.reuse, R101, PT ;  /* 0x000000652400720c */ /* 0x040fe20003f86270 */
[----:B------:R-:W-:Y:S01]  /*2f70*/  FMUL.FTZ R33, R33, UR8 ;  /* 0x0000000821217c20 */ /* 0x000fe20008410000 */
[----:B------:R-:W-:Y:S01]  /*2f80*/  ISETP.GE.AND P2, PT, R36, R87, PT ;  /* 0x000000572400720c */ /* 0x000fe20003f46270 */
[----:B------:R-:W-:Y:S01]  /*2f90*/  VIADD R36, R22, 0x20 ;  /* 0x0000002016247836 */ /* 0x000fe20000000000 */
[----:B------:R-:W-:Y:S01]  /*2fa0*/  FSEL R69, R69, -INF , !P1 ;  /* 0xff80000045457808 */ /* 0x000fe20004800000 */
[----:B------:R-:W3:Y:S01]  /*2fb0*/  MUFU.TANH R73, R73 ;  /* 0x0000004900497308 */ /* 0x000ee20000002400 */
[----:B------:R-:W-:Y:S01]  /*2fc0*/  FSEL R68, R68, -INF , !P0 ;  /* 0xff80000044447808 */ /* 0x000fe20004000000 */
[----:B------:R-:W-:Y:S01]  /*2fd0*/  FMUL.FTZ R34, R34, UR8 ;  /* 0x0000000822227c20 */ /* 0x000fe20008410000 */
[----:B------:R-:W-:Y:S01]  /*2fe0*/  FSEL R71, R71, -INF , !P5 ;  /* 0xff80000047477808 */ /* 0x000fe20006800000 */
[----:B------:R-:W-:Y:S01]  /*2ff0*/  FMUL.FTZ R75, R35, UR8 ;  /* 0x00000008234b7c20 */ /* 0x000fe20008410000 */
[----:B------:R-:W-:-:S02]  /*3000*/  FSEL R72, R72, -INF , !P3 ;  /* 0xff80000048487808 */ /* 0x000fc40005800000 */
[C---:B------:R-:W-:Y:S01]  /*3010*/  ISETP.GE.AND P1, PT, R32.reuse, R101, PT ;  /* 0x000000652000720c */ /* 0x040fe20003f26270 */
[----:B------:R-:W3:Y:S01]  /*3020*/  MUFU.TANH R60, R60 ;  /* 0x0000003c003c7308 */ /* 0x000ee20000002400 */
[----:B----4-:R-:W4:Y:S01]  /*3030*/  LDSM.16.M88.4 R12, [R140+0x1800] ;  /* 0x001800008c0c783b */ /* 0x010f220000000200 */
[----:B------:R-:W-:Y:S01]  /*3040*/  ISETP.GE.AND P0, PT, R32, R87, PT ;  /* 0x000000572000720c */ /* 0x000fe20003f06270 */
[----:B------:R-:W-:Y:S01]  /*3050*/  VIADD R32, R22, 0x29 ;  /* 0x0000002916207836 */ /* 0x000fe20000000000 */
[C---:B------:R-:W-:Y:S02]  /*3060*/  ISETP.GE.AND P5, PT, R36.reuse, R101, PT ;  /* 0x000000652400720c */ /* 0x040fe40003fa6270 */
[----:B------:R-:W-:Y:S02]  /*3070*/  ISETP.GE.AND P3, PT, R36, R87, PT ;  /* 0x000000572400720c */ /* 0x000fe40003f66270 */
[----:B------:R-:W3:Y:S01]  /*3080*/  MUFU.TANH R58, R58 ;  /* 0x0000003a003a7308 */ /* 0x000ee20000002400 */
[----:B------:R-:W-:Y:S01]  /*3090*/  FSEL R40, R59, -INF , !P2 ;  /* 0xff8000003b287808 */ /* 0x000fe20005000000 */
[----:B--2---:R-:W-:Y:S01]  /*30a0*/  HMMA.16816.F32.BF16 R36, R8, R28, RZ ;  /* 0x0000001c0824723c */ /* 0x004fe200000418ff */
[----:B-1----:R-:W-:Y:S01]  /*30b0*/  FSEL R59, R62, -INF , !P5 ;  /* 0xff8000003e3b7808 */ /* 0x002fe20006800000 */
[----:B------:R-:W-:Y:S01]  /*30c0*/  FMUL.FTZ R76, R24, UR8 ;  /* 0x00000008184c7c20 */ /* 0x000fe20008410000 */
[----:B---3--:R-:W-:Y:S01]  /*30d0*/  FSEL R106, R106, -INF , !P3 ;  /* 0xff8000006a6a7808 */ /* 0x008fe20005800000 */
[----:B------:R-:W-:Y:S01]  /*30e0*/  FMUL.FTZ R25, R25, UR8 ;  /* 0x0000000819197c20 */ /* 0x000fe20008410000 */
[C---:B------:R-:W-:Y:S01]  /*30f0*/  ISETP.GE.AND P5, PT, R32.reuse, R101, PT ;  /* 0x000000652000720c */ /* 0x040fe20003fa6270 */
[----:B------:R-:W-:Y:S01]  /*3100*/  MUFU.TANH R49, R33 ;  /* 0x0000002100317308 */ /* 0x000fe20000002400 */
[----:B------:R-:W-:Y:S01]  /*3110*/  ISETP.GE.AND P3, PT, R32, R87, PT ;  /* 0x000000572000720c */ /* 0x000fe20003f66270 */
[C---:B------:R-:W-:Y:S01]  /*3120*/  VIADD R28, R22.reuse, 0x28 ;  /* 0x00000028161c7836 */ /* 0x040fe20000000000 */
[----:B------:R-:W-:Y:S01]  /*3130*/  FSEL R73, R73, -INF , !P4 ;  /* 0xff80000049497808 */ /* 0x000fe20006000000 */
[----:B------:R-:W-:Y:S01]  /*3140*/  VIADD R24, R22, 0x31 ;  /* 0x0000003116187836 */ /* 0x000fe20000000000 */
[----:B------:R-:W-:Y:S01]  /*3150*/  FSEL R57, R60, -INF , !P1 ;  /* 0xff8000003c397808 */ /* 0x000fe20004800000 */
[----:B------:R-:W-:Y:S01]  /*3160*/  FMUL.FTZ R78, R27, UR8 ;  /* 0x000000081b4e7c20 */ /* 0x000fe20008410000 */
[C---:B------:R-:W-:Y:S01]  /*3170*/  ISETP.GE.AND P4, PT, R28.reuse, R101, PT ;  /* 0x000000651c00720c */ /* 0x040fe20003f86270 */
[----:B------:R1:W-:Y:S01]  /*3180*/  MUFU.TANH R74, R34 ;  /* 0x00000022004a7308 */ /* 0x0003e20000002400 */
[----:B------:R-:W-:Y:S01]  /*3190*/  ISETP.GE.AND P2, PT, R28, R87, PT ;  /* 0x000000571c00720c */ /* 0x000fe20003f46270 */
[----:B------:R-:W-:Y:S01]  /*31a0*/  VIADD R28, R22, 0x30 ;  /* 0x00000030161c7836 */ /* 0x000fe20000000000 */
[----:B------:R-:W-:Y:S01]  /*31b0*/  FSEL R54, R58, -INF , !P0 ;  /* 0xff8000003a367808 */ /* 0x000fe20004000000 */
[C---:B------:R-:W-:Y:S01]  /*31c0*/  VIADD R58, R22.reuse, 0x39 ;  /* 0x00000039163a7836 */ /* 0x040fe20000000000 */
[----:B------:R-:W-:Y:S01]  /*31d0*/  FSEL R55, R61, -INF , !P4 ;  /* 0xff8000003d377808 */ /* 0x000fe20006000000 */
[----:B------:R-:W-:Y:S01]  /*31e0*/  VIADD R60, R22, 0x41 ;  /* 0x00000041163c7836 */ /* 0x000fe20000000000 */
[C---:B------:R-:W-:Y:S01]  /*31f0*/  ISETP.GE.AND P1, PT, R28.reuse, R101, PT ;  /* 0x000000651c00720c */ /* 0x040fe20003f26270 */
[----:B------:R-:W2:Y:S01]  /*3200*/  MUFU.TANH R91, R91 ;  /* 0x0000005b005b7308 */ /* 0x000ea20000002400 */
[----:B------:R-:W-:-:S02]  /*3210*/  ISETP.GE.AND P0, PT, R28, R87, PT ;  /* 0x000000571c00720c */ /* 0x000fc40003f06270 */
[----:B------:R-:W-:Y:S01]  /*3220*/  HMMA.16816.F32.BF16 R28, R8, R30, RZ ;  /* 0x0000001e081c723c */ /* 0x000fe200000418ff */
[----:B------:R-:W-:Y:S02]  /*3230*/  FSEL R104, R104, -INF , !P2 ;  /* 0xff80000068687808 */ /* 0x000fe40005000000 */
[C---:B------:R-:W-:Y:S02]  /*3240*/  ISETP.GE.AND P4, PT, R24.reuse, R101, PT ;  /* 0x000000651800720c */ /* 0x040fe40003f86270 */
[----:B------:R-:W3:Y:S01]  /*3250*/  MUFU.TANH R66, R66 ;  /* 0x0000004200427308 */ /* 0x000ee20000002400 */
[----:B-1----:R-:W1:Y:S01]  /*3260*/  LDSM.16.M88.4 R32, [R141+0x2c00] ;  /* 0x002c00008d20783b */ /* 0x002e620000000200 */
[----:B----4-:R-:W-:Y:S01]  /*3270*/  HMMA.16816.F32.BF16 R36, R16, R12, R36 ;  /* 0x0000000c1024723c */ /* 0x010fe20000041824 */
[----:B------:R-:W-:Y:S02]  /*3280*/  ISETP.GE.AND P2, PT, R24, R87, PT ;  /* 0x000000571800720c */ /* 0x000fe40003f46270 */
[----:B------:R-:W-:-:S02]  /*3290*/  FSEL R53, R44, -INF , !P5 ;  /* 0xff8000002c357808 */ /* 0x000fc40006800000 */
[----:B------:R-:W-:Y:S01]  /*32a0*/  FSEL R50, R45, -INF , !P3 ;  /* 0xff8000002d327808 */ /* 0x000fe20005800000 */
[----:B------:R4:W-:Y:S01]  /*32b0*/  MUFU.TANH R77, R25 ;  /* 0x00000019004d7308 */ /* 0x0009e20000002400 */
[----:B------:R-:W-:Y:S01]  /*32c0*/  FMUL.FTZ R13, R26, UR8 ;  /* 0x000000081a0d7c20 */ /* 0x000fe20008410000 */
[----:B------:R-:W-:Y:S01]  /*32d0*/  VIADD R12, R22, 0x38 ;  /* 0x00000038160c7836 */ /* 0x000fe20000000000 */
[----:B--2---:R-:W-:-:S04]  /*32e0*/  FSEL R91, R91, -INF , !P4 ;  /* 0xff8000005b5b7808 */ /* 0x004fc80006000000 */
[C---:B------:R-:W-:Y:S01]  /*32f0*/  ISETP.GE.AND P5, PT, R12.reuse, R101, PT ;  /* 0x000000650c00720c */ /* 0x040fe20003fa6270 */
[----:B------:R1:W-:Y:S01]  /*3300*/  MUFU.TANH R44, R13 ;  /* 0x0000000d002c7308 */ /* 0x0003e20000002400 */
[----:B------:R-:W-:Y:S01]  /*3310*/  ISETP.GE.AND P3, PT, R12, R87, PT ;  /* 0x000000570c00720c */ /* 0x000fe20003f66270 */
[----:B------:R-:W-:Y:S01]  /*3320*/  VIADD R12, R22, 0x40 ;  /* 0x00000040160c7836 */ /* 0x000fe20000000000 */
[----:B---3--:R-:W-:Y:S01]  /*3330*/  FSEL R66, R66, -INF , !P2 ;  /* 0xff80000042427808 */ /* 0x008fe20005000000 */
[----:B------:R-:W-:Y:S01]  /*3340*/  HMMA.16816.F32.BF16 R28, R16, R14, R28 ;  /* 0x0000000e101c723c */ /* 0x000fe2000004181c */
[----:B------:R-:W-:Y:S02]  /*3350*/  FSEL R92, R92, -INF , !P3 ;  /* 0xff8000005c5c7808 */ /* 0x000fe40005800000 */
[C---:B------:R-:W-:Y:S01]  /*3360*/  ISETP.GE.AND P4, PT, R12.reuse, R101, PT ;  /* 0x000000650c00720c */ /* 0x040fe20003f86270 */
[----:B------:R-:W2:Y:S01]  /*3370*/  MUFU.TANH R93, R93 ;  /* 0x0000005d005d7308 */ /* 0x000ea20000002400 */
[----:B----4-:R-:W3:Y:S01]  /*3380*/  LDSM.16.M88.4 R24, [R140+0x1c00] ;  /* 0x001c00008c18783b */ /* 0x010ee20000000200 */
[-C--:B------:R-:W-:Y:S01]  /*3390*/  ISETP.GE.AND P2, PT, R12, R87.reuse, PT ;  /* 0x000000570c00720c */ /* 0x080fe20003f46270 */
[----:B------:R-:W-:Y:S01]  /*33a0*/  FMUL.FTZ R36, R36, UR8 ;  /* 0x0000000824247c20 */ /* 0x000fe20008410000 */
[----:B------:R-:W-:Y:S01]  /*33b0*/  ISETP.GE.AND P3, PT, R60, R87, PT ;  /* 0x000000573c00720c */ /* 0x000fe20003f66270 */
[----:B------:R-:W-:Y:S01]  /*33c0*/  FMUL.FTZ R37, R37, UR8 ;  /* 0x0000000825257c20 */ /* 0x000fe20008410000 */
[----:B------:R-:W-:Y:S01]  /*33d0*/  FSEL R64, R64, -INF , !P2 ;  /* 0xff80000040407808 */ /* 0x000fe20005000000 */
[----:B------:R-:W-:Y:S01]  /*33e0*/  FMUL.FTZ R39, R39, UR8 ;  /* 0x0000000827277c20 */ /* 0x000fe20008410000 */
[----:B------:R-:W4:Y:S01]  /*33f0*/  MUFU.TANH R88, R88 ;  /* 0x0000005800587308 */ /* 0x000f220000002400 */
[----:B------:R-:W-:Y:S01]  /*3400*/  FSEL R62, R46, -INF , !P3 ;  /* 0xff8000002e3e7808 */ /* 0x000fe20005800000 */
[----:B------:R-:W-:-:S06]  /*3410*/  DEPBAR.LE SB0, 0x0 ;  /* 0x000080000000791a */ /* 0x000fcc0000000000 */
[----:B------:R-:W4:Y:S01]  /*3420*/  MUFU.TANH R67, R67 ;  /* 0x0000004300437308 */ /* 0x000f220000002400 */
[C---:B-1----:R-:W-:Y:S01]  /*3430*/  HMMA.16816.F32.BF16 R12, R8.reuse, R32, RZ ;  /* 0x00000020080c723c */ /* 0x042fe200000418ff */
[----:B--2---:R-:W-:Y:S02]  /*3440*/  FSEL R93, R93, -INF , !P1 ;  /* 0xff8000005d5d7808 */ /* 0x004fe40004800000 */
[----:B------:R-:W-:Y:S01]  /*3450*/  ISETP.GE.AND P1, PT, R58, R101, PT ;  /* 0x000000653a00720c */ /* 0x000fe20003f26270 */
[----:B------:R-:W-:Y:S02]  /*3460*/  FMUL.FTZ R29, R29, UR8 ;  /* 0x000000081d1d7c20 */ /* 0x000fe40008410000 */
[----:B------:R-:W-:Y:S01]  /*3470*/  HMMA.16816.F32.BF16 R8, R8, R34, RZ ;  /* 0x000000220808723c */ /* 0x000fe200000418ff */
[----:B------:R-:W1:Y:S01]  /*3480*/  MUFU.TANH R95, R95 ;  /* 0x0000005f005f7308 */ /* 0x000e620000002400 */
[----:B------:R-:W-:Y:S01]  /*3490*/  FMUL.FTZ R32, R38, UR8 ;  /* 0x0000000826207c20 */ /* 0x000fe20008410000 */
[----:B----4-:R-:W-:Y:S01]  /*34a0*/  FSEL R88, R88, -INF , !P0 ;  /* 0xff80000058587808 */ /* 0x010fe20004000000 */
[----:B------:R-:W-:Y:S01]  /*34b0*/  VIADD R38, R22, 0x49 ;  /* 0x0000004916267836 */ /* 0x000fe20000000000 */
[----:B------:R-:W-:Y:S01]  /*34c0*/  ISETP.GE.AND P0, PT, R58, R87, PT ;  /* 0x000000573a00720c */ /* 0x000fe20003f06270 */
[----:B------:R-:W-:-:S02]  /*34d0*/  VIADD R58, R22, 0x48 ;  /* 0x00000048163a7836 */ /* 0x000fc40000000000 */
[----:B------:R-:W-:Y:S01]  /*34e0*/  VIADD R34, R22, 0x58 ;  /* 0x0000005816227836 */ /* 0x000fe20000000000 */
[----:B------:R-:W2:Y:S01]  /*34f0*/  MUFU.TANH R63, R63 ;  /* 0x0000003f003f7308 */ /* 0x000ea20000002400 */
[----:B------:R-:W-:Y:S02]  /*3500*/  FSEL R67, R67, -INF , !P4 ;  /* 0xff80000043437808 */ /* 0x000fe40006000000 */
[C---:B------:R-:W-:Y:S02]  /*3510*/  ISETP.GE.AND P4, PT, R38.reuse, R101, PT ;  /* 0x000000652600720c */ /* 0x040fe40003f86270 */
[----:B------:R-:W-:Y:S01]  /*3520*/  ISETP.GE.AND P2, PT, R38, R87, PT ;  /* 0x000000572600720c */ /* 0x000fe20003f46270 */
[----:B------:R-:W-:Y:S01]  /*3530*/  FMUL.FTZ R38, R28, UR8 ;  /* 0x000000081c267c20 */ /* 0x000fe20008410000 */
[----:B------:R-:W-:Y:S01]  /*3540*/  VIADD R28, R22, 0x51 ;  /* 0x00000051161c7836 */ /* 0x000fe20000000000 */
[----:B------:R-:W4:Y:S01]  /*3550*/  MUFU.TANH R90, R90 ;  /* 0x0000005a005a7308 */ /* 0x000f220000002400 */
[----:B-1----:R-:W-:Y:S01]  /*3560*/  FSEL R95, R95, -INF , !P1 ;  /* 0xff8000005f5f7808 */ /* 0x002fe20004800000 */
[----:B---3--:R-:W-:Y:S01]  /*3570*/  HMMA.16816.F32.BF16 R12, R16, R24, R12 ;  /* 0x00000018100c723c */ /* 0x008fe2000004180c */
[----:B------:R-:W-:-:S02]  /*3580*/  ISETP.GE.AND P1, PT, R58, R101, PT ;  /* 0x000000653a00720c */ /* 0x000fc40003f26270 */
[----:B------:R-:W-:Y:S01]  /*3590*/  FSEL R61, R21, -INF , !P4 ;  /* 0xff800000153d7808 */ /* 0x000fe20006000000 */
[----:B------:R-:W-:Y:S01]  /*35a0*/  FMUL.FTZ R21, R30, UR8 ;  /* 0x000000081e157c20 */ /* 0x000fe20008410000 */
[----:B------:R-:W-:Y:S01]  /*35b0*/  VIADD R30, R22, 0x60 ;  /* 0x00000060161e7836 */ /* 0x000fe20000000000 */
[----:B------:R-:W1:Y:S01]  /*35c0*/  MUFU.TANH R89, R89 ;  /* 0x0000005900597308 */ /* 0x000e620000002400 */
[----:B------:R-:W-:Y:S01]  /*35d0*/  HMMA.16816.F32.BF16 R8, R16, R26, R8 ;  /* 0x0000001a1008723c */ /* 0x000fe20000041808 */
[----:B--2---:R-:W-:Y:S01]  /*35e0*/  FSEL R63, R63, -INF , !P1 ;  /* 0xff8000003f3f7808 */ /* 0x004fe20004800000 */
[----:B------:R-:W-:Y:S01]  /*35f0*/  FMUL.FTZ R25, R31, UR8 ;  /* 0x000000081f197c20 */ /* 0x000fe20008410000 */
[-C--:B------:R-:W-:Y:S02]  /*3600*/  ISETP.GE.AND P1, PT, R28, R101.reuse, PT ;  /* 0x000000651c00720c */ /* 0x080fe40003f26270 */
[----:B------:R-:W-:Y:S02]  /*3610*/  ISETP.GE.AND P4, PT, R34, R101, PT ;  /* 0x000000652200720c */ /* 0x000fe40003f86270 */
[----:B------:R-:W2:Y:S01]  /*3620*/  MUFU.TANH R36, R36 ;  /* 0x0000002400247308 */ /* 0x000ea20000002400 */
[----:B----4-:R-:W-:Y:S01]  /*3630*/  FSEL R90, R90, -INF , !P0 ;  /* 0xff8000005a5a7808 */ /* 0x010fe20004000000 */
[----:B------:R-:W-:Y:S01]  /*3640*/  VIADD R16, R22, 0x69 ;  /* 0x0000006916107836 */ /* 0x000fe20000000000 */
[----:B------:R-:W-:Y:S01]  /*3650*/  ISETP.GE.AND P0, PT, R58, R87, PT ;  /* 0x000000573a00720c */ /* 0x000fe20003f06270 */
[----:B------:R-:W-:Y:S01]  /*3660*/  VIADD R58, R22, 0x50 ;  /* 0x00000050163a7836 */ /* 0x000fe20000000000 */
[----:B------:R-:W-:-:S02]  /*3670*/  FSEL R49, R49, -INF , !P1 ;  /* 0xff80000031317808 */ /* 0x000fc40004800000 */
[-C--:B------:R-:W-:Y:S01]  /*3680*/  ISETP.GE.AND P1, PT, R30, R101.reuse, PT ;  /* 0x000000651e00720c */ /* 0x080fe20003f26270 */
[----:B------:R-:W3:Y:S01]  /*3690*/  MUFU.TANH R51, R51 ;  /* 0x0000003300337308 */ /* 0x000ee20000002400 */
[----:B-1----:R-:W-:Y:S01]  /*36a0*/  FSEL R89, R89, -INF , !P5 ;  /* 0xff80000059597808 */ /* 0x002fe20006800000 */
[----:B------:R-:W-:Y:S01]  /*36b0*/  FMUL.FTZ R12, R12, UR8 ;  /* 0x000000080c0c7c20 */ /* 0x000fe20008410000 */
[----:B------:R-:W-:Y:S01]  /*36c0*/  ISETP.GE.AND P5, PT, R60, R101, PT ;  /* 0x000000653c00720c */ /* 0x000fe20003fa6270 */
[----:B------:R-:W-:Y:S01]  /*36d0*/  FMUL.FTZ R13, R13, UR8 ;  /* 0x000000080d0d7c20 */ /* 0x000fe20008410000 */
[----:B------:R-:W-:Y:S01]  /*36e0*/  FSEL R60, R48, -INF , !P0 ;  /* 0xff800000303c7808 */ /* 0x000fe20004000000 */
[----:B------:R-:W-:Y:S01]  /*36f0*/  FMUL.FTZ R26, R14, UR8 ;  /* 0x000000080e1a7c20 */ /* 0x000fe20008410000 */
[----:B------:R-:W-:Y:S01]  /*3700*/  FSEL R65, R65, -INF , !P5 ;  /* 0xff80000041417808 */ /* 0x000fe20006800000 */
[----:B------:R-:W1:Y:S01]  /*3710*/  MUFU.TANH R47, R47 ;  /* 0x0000002f002f7308 */ /* 0x000e620000002400 */
[----:B------:R-:W-:Y:S01]  /*3720*/  ISETP.GE.AND P0, PT, R28, R87, PT ;  /* 0x000000571c00720c */ /* 0x000fe20003f06270 */
[----:B------:R-:W-:Y:S01]  /*3730*/  VIADD R28, R22, 0x59 ;  /* 0x00000059161c7836 */ /* 0x000fe20000000000 */
[----:B------:R-:W-:Y:S01]  /*3740*/  ISETP.GE.AND P5, PT, R58, R101, PT ;  /* 0x000000653a00720c */ /* 0x000fe20003fa6270 */
[----:B------:R-:W-:Y:S01]  /*3750*/  FMUL.FTZ R19, R8, UR8 ;  /* 0x0000000808137c20 */ /* 0x000fe20008410000 */
[----:B------:R-:W-:Y:S01]  /*3760*/  ISETP.GE.AND P3, PT, R58, R87, PT ;  /* 0x000000573a00720c */ /* 0x000fe20003f66270 */
[----:B------:R-:W-:Y:S01]  /*3770*/  FMUL.FTZ R8, R10, UR8 ;  /* 0x000000080a087c20 */ /* 0x000fe20008410000 */
[----:B--2---:R-:W-:Y:S01]  /*3780*/  FSEL R35, R36, -INF , !P1 ;  /* 0xff80000024237808 */ /* 0x004fe20004800000 */
[----:B------:R-:W2:Y:S01]  /*3790*/  MUFU.TANH R76, R76 ;  /* 0x0000004c004c7308 */ /* 0x000ea20000002400 */
[----:B------:R-:W-:Y:S01]  /*37a0*/  ISETP.GT.AND P1, PT, R148, R145, PT ;  /* 0x000000919400720c */ /* 0x000fe20003f24270 */
[----:B------:R-:W-:Y:S01]  /*37b0*/  FMUL.FTZ R15, R15, UR8 ;  /* 0x000000080f0f7c20 */ /* 0x000fe20008410000 */
[----:B---3--:R-:W-:Y:S01]  /*37c0*/  FSEL R51, R51, -INF , !P5 ;  /* 0xff80000033337808 */ /* 0x008fe20006800000 */
[----:B------:R-:W-:Y:S01]  /*37d0*/  FMUL.FTZ R9, R9, UR8 ;  /* 0x0000000809097c20 */ /* 0x000fe20008410000 */
[----:B------:R-:W-:Y:S01]  /*37e0*/  FSEL R48, R74, -INF , !P3 ;  /* 0xff8000004a307808 */ /* 0x000fe20005800000 */
[----:B------:R-:W-:Y:S01]  /*37f0*/  FMUL.FTZ R11, R11, UR8 ;  /* 0x000000080b0b7c20 */ /* 0x000fe20008410000 */
[----:B------:R-:W-:Y:S01]  /*3800*/  ISETP.GE.AND P5, PT, R28, R101, PT ;  /* 0x000000651c00720c */ /* 0x000fe20003fa6270 */
[----:B------:R-:W3:Y:S01]  /*3810*/  MUFU.TANH R75, R75 ;  /* 0x0000004b004b7308 */ /* 0x000ee20000002400 */
[----:B-1----:R-:W-:Y:S01]  /*3820*/  FSEL R58, R47, -INF , !P2 ;  /* 0xff8000002f3a7808 */ /* 0x002fe20005000000 */
[----:B------:R-:W-:Y:S01]  /*3830*/  VIADD R14, R22, 0x70 ;  /* 0x00000070160e7836 */ /* 0x000fe20000000000 */
[-C--:B------:R-:W-:Y:S01]  /*3840*/  ISETP.GE.AND P3, PT, R28, R87.reuse, PT ;  /* 0x000000571c00720c */ /* 0x080fe20003f66270 */
[----:B------:R-:W-:Y:S01]  /*3850*/  VIADD R28, R22, 0x61 ;  /* 0x00000061161c7836 */ /* 0x000fe20000000000 */
[----:B------:R-:W-:Y:S01]  /*3860*/  ISETP.GE.AND P2, PT, R34, R87, PT ;  /* 0x000000572200720c */ /* 0x000fe20003f46270 */
[----:B------:R-:W1:Y:S01]  /*3870*/  @!P1 LDC.64 R96, c[0x0][0x218] ;  /* 0x00008600ff609b82 */ /* 0x000e620000000a00 */
[----:B------:R-:W-:Y:S01]  /*3880*/  FSEL R45, R77, -INF , !P5 ;  /* 0xff8000004d2d7808 */ /* 0x000fe20006800000 */
[----:B------:R-:W4:Y:S01]  /*3890*/  MUFU.TANH R78, R78 ;  /* 0x0000004e004e7308 */ /* 0x000f220000002400 */
[----:B--2---:R-:W-:Y:S01]  /*38a0*/  FSEL R47, R76, -INF , !P4 ;  /* 0xff8000004c2f7808 */ /* 0x004fe20006000000 */
[----:B------:R-:W-:Y:S01]  /*38b0*/  VIADD R10, R22, 0x79 ;  /* 0x00000079160a7836 */ /* 0x000fe20000000000 */
[----:B------:R-:W-:-:S02]  /*38c0*/  FSEL R44, R44, -INF , !P2 ;  /* 0xff8000002c2c7808 */ /* 0x000fc40005000000 */
[C---:B------:R-:W-:Y:S02]  /*38d0*/  ISETP.GE.AND P4, PT, R28.reuse, R101, PT ;  /* 0x000000651c00720c */ /* 0x040fe40003f86270 */
[-C--:B------:R-:W-:Y:S01]  /*38e0*/  ISETP.GE.AND P2, PT, R28, R87.reuse, PT ;  /* 0x000000571c00720c */ /* 0x080fe20003f46270 */
[----:B------:R-:W2:Y:S01]  /*38f0*/  MUFU.TANH R24, R38 ;  /* 0x0000002600187308 */ /* 0x000ea20000002400 */
[----:B------:R-:W-:Y:S01]  /*3900*/  VIADD R28, R22, 0x68 ;  /* 0x00000068161c7836 */ /* 0x000fe20000000000 */
[----:B---3--:R-:W-:Y:S02]  /*3910*/  FSEL R46, R75, -INF , !P0 ;  /* 0xff8000004b2e7808 */ /* 0x008fe40004000000 */
[----:B------:R-:W-:Y:S02]  /*3920*/  ISETP.GE.AND P0, PT, R30, R87, PT ;  /* 0x000000571e00720c */ /* 0x000fe40003f06270 */
[----:B------:R-:W-:Y:S02]  /*3930*/  ISETP.GE.AND P5, PT, R28, R101, PT ;  /* 0x000000651c00720c */ /* 0x000fe40003fa6270 */
[----:B------:R-:W3:Y:S01]  /*3940*/  MUFU.TANH R33, R37 ;  /* 0x0000002500217308 */ /* 0x000ee20000002400 */
[----:B----4-:R-:W-:-:S02]  /*3950*/  FSEL R34, R78, -INF , !P3 ;  /* 0xff8000004e227808 */ /* 0x010fc40005800000 */
[----:B------:R-:W-:-:S05]  /*3960*/  ISETP.GE.AND P3, PT, R28, R87, PT ;  /* 0x000000571c00720c */ /* 0x000fca0003f66270 */
[----:B------:R-:W4:Y:S01]  /*3970*/  MUFU.TANH R32, R32 ;  /* 0x0000002000207308 */ /* 0x000f220000002400 */
[----:B--2---:R-:W-:Y:S02]  /*3980*/  FSEL R31, R24, -INF , !P5 ;  /* 0xff800000181f7808 */ /* 0x004fe40006800000 */
[----:B------:R-:W-:-:S05]  /*3990*/  ISETP.GE.AND P5, PT, R14, R87, PT ;  /* 0x000000570e00720c */ /* 0x000fca0003fa6270 */
[----:B------:R-:W2:Y:S01]  /*39a0*/  MUFU.TANH R21, R21 ;  /* 0x0000001500157308 */ /* 0x000ea20000002400 */
[----:B---3--:R-:W-:Y:S02]  /*39b0*/  FSEL R33, R33, -INF , !P4 ;  /* 0xff80000021217808 */ /* 0x008fe40006000000 */
[----:B------:R-:W-:-:S05]  /*39c0*/  ISETP.GE.AND P4, PT, R16, R87, PT ;  /* 0x000000571000720c */ /* 0x000fca0003f86270 */
[----:B------:R-:W3:Y:S01]  /*39d0*/  MUFU.TANH R37, R39 ;  /* 0x0000002700257308 */ /* 0x000ee20000002400 */
[----:B----4-:R-:W-:Y:S02]  /*39e0*/  FSEL R32, R32, -INF , !P0 ;  /* 0xff80000020207808 */ /* 0x010fe40004000000 */
[----:B------:R-:W-:Y:S01]  /*39f0*/  ISETP.GE.AND P0, PT, R16, R101, PT ;  /* 0x000000651000720c */ /* 0x000fe20003f06270 */
[----:B------:R-:W-:-:S04]  /*3a00*/  VIADD R16, R22, 0x71 ;  /* 0x0000007116107836 */ /* 0x000fc80000000000 */
[----:B------:R-:W4:Y:S01]  /*3a10*/  MUFU.TANH R29, R29 ;  /* 0x0000001d001d7308 */ /* 0x000f220000002400 */
[----:B--2---:R-:W-:Y:S02]  /*3a20*/  FSEL R18, R21, -INF , !P3 ;  /* 0xff80000015127808 */ /* 0x004fe40005800000 */
[----:B------:R-:W-:-:S05]  /*3a30*/  ISETP.GE.AND P3, PT, R16, R101, PT ;  /* 0x000000651000720c */ /* 0x000fca0003f66270 */
[----:B------:R-:W2:Y:S01]  /*3a40*/  MUFU.TANH R25, R25 ;  /* 0x0000001900197308 */ /* 0x000ea20000002400 */
[----:B---3--:R-:W-:Y:S02]  /*3a50*/  FSEL R30, R37, -INF , !P2 ;  /* 0xff800000251e7808 */ /* 0x008fe40005000000 */
[----:B------:R-:W-:Y:S01]  /*3a60*/  ISETP.GE.AND P2, PT, R14, R101, PT ;  /* 0x000000650e00720c */ /* 0x000fe20003f46270 */
[----:B------:R-:W-:-:S04]  /*3a70*/  VIADD R14, R22, 0x78 ;  /* 0x00000078160e7836 */ /* 0x000fc80000000000 */
[----:B------:R-:W3:Y:S01]  /*3a80*/  MUFU.TANH R12, R12 ;  /* 0x0000000c000c7308 */ /* 0x000ee20000002400 */
[----:B----4-:R-:W-:Y:S02]  /*3a90*/  FSEL R29, R29, -INF , !P0 ;  /* 0xff8000001d1d7808 */ /* 0x010fe40004000000 */
        /* <DEDUP_REMOVED lines=9> */
[----:B------:R-:W-:-:S05]  /*3b30*/  ISETP.GE.AND P3, PT, R22, R87, PT ;  /* 0x000000571600720c */ /* 0x000fca0003f66270 */
[----:B------:R-:W4:Y:S01]  /*3b40*/  MUFU.TANH R19, R19 ;  /* 0x0000001300137308 */ /* 0x000f220000002400 */
[----:B--2---:R-:W-:Y:S02]  /*3b50*/  FSEL R26, R26, -INF , !P5 ;  /* 0xff8000001a1a7808 */ /* 0x004fe40006800000 */
[----:B------:R-:W-:-:S05]  /*3b60*/  ISETP.GE.AND P5, PT, R22, R101, PT ;  /* 0x000000651600720c */ /* 0x000fca0003fa6270 */
[----:B------:R-:W2:Y:S01]  /*3b70*/  MUFU.TANH R8, R8 ;  /* 0x0000000800087308 */ /* 0x000ea20000002400 */
[----:B---3--:R-:W-:Y:S01]  /*3b80*/  FSEL R24, R24, -INF , !P0 ;  /* 0xff80000018187808 */ /* 0x008fe20004000000 */
[----:B------:R-:W-:Y:S01]  /*3b90*/  BAR.SYNC.DEFER_BLOCKING 0x0 ;  /* 0x0000000000007b1d */ /* 0x000fe20000010000 */
[----:B-1----:R-:W-:-:S04]  /*3ba0*/  @!P1 LEA R154, P0, R3, R96, 0x1 ;  /* 0x00000060039a9211 */ /* 0x002fc800078008ff */
[----:B------:R-:W-:Y:S01]  /*3bb0*/  @!P1 LEA.HI.X R155, R3, R97, R100, 0x1, P0 ;  /* 0x00000061039b9211 */ /* 0x000fe200000f0c64 */
[----:B------:R-:W-:Y:S01]  /*3bc0*/  MUFU.TANH R5, R5 ;  /* 0x0000000500057308 */ /* 0x000fe20000002400 */
[----:B----4-:R-:W-:Y:S02]  /*3bd0*/  FSEL R19, R19, -INF , !P4 ;  /* 0xff80000013137808 */ /* 0x010fe40006000000 */
[----:B------:R-:W-:-:S05]  /*3be0*/  ISETP.GE.AND P4, PT, R10, R101, PT ;  /* 0x000000650a00720c */ /* 0x000fca0003f86270 */
[----:B------:R-:W1:Y:S01]  /*3bf0*/  MUFU.TANH R2, R2 ;  /* 0x0000000200027308 */ /* 0x000e620000002400 */
[----:B--2---:R-:W-:Y:S02]  /*3c00*/  FSEL R22, R8, -INF , !P2 ;  /* 0xff80000008167808 */ /* 0x004fe40005000000 */
[----:B------:R-:W-:-:S05]  /*3c10*/  ISETP.GE.AND P2, PT, R10, R87, PT ;  /* 0x000000570a00720c */ /* 0x000fca0003f46270 */
[----:B------:R2:W3:Y:S08]  /*3c20*/  MUFU.TANH R17, R9 ;  /* 0x0000000900117308 */ /* 0x0004f00000002400 */
[----:B------:R-:W4:Y:S01]  /*3c30*/  MUFU.TANH R21, R11 ;  /* 0x0000000b00157308 */ /* 0x000f220000002400 */
[----:B-1----:R-:W-:Y:S02]  /*3c40*/  FSEL R6, R2, -INF , !P3 ;  /* 0xff80000002067808 */ /* 0x002fe40005800000 */
[----:B--2---:R-:W-:-:S02]  /*3c50*/  FSEL R9, R5, -INF , !P5 ;  /* 0xff80000005097808 */ /* 0x004fc40006800000 */
[----:B---3--:R-:W-:Y:S02]  /*3c60*/  FSEL R17, R17, -INF , !P4 ;  /* 0xff80000011117808 */ /* 0x008fe40006000000 */
[----:B----4-:R-:W-:Y:S01]  /*3c70*/  FSEL R21, R21, -INF , !P2 ;  /* 0xff80000015157808 */ /* 0x010fe20005000000 */
        /* <DEDUP_REMOVED lines=61> */
.L_x_4836:
[----:B------:R-:W-:-:S04]  /*4050*/  LEA R0, -R84, RZ, 0x7 ;  /* 0x000000ff54007211 */ /* 0x000fc800078e39ff */
[----:B------:R-:W-:-:S07]  /*4060*/  SHF.R.S32.HI R11, RZ, 0x1f, R0 ;  /* 0x0000001fff0b7819 */ /* 0x000fce0000011400 */
.L_x_4837:
        /* <DEDUP_REMOVED lines=21> */
.L_x_4835:
        /* <DEDUP_REMOVED lines=64> */
[----:B-1----:R-:W1:Y:S01]  /*45c0*/  SHFL.BFLY PT, R11, R0, 0x2, 0x1f ;  /* 0x0c401f00000b7f89 */ /* 0x002e6200000e0000 */
[----:B------:R-:W-:Y:S02]  /*45d0*/  ISETP.GT.AND P3, PT, R148, R145, PT ;  /* 0x000000919400720c */ /* 0x000fe40003f64270 */
[----:B------:R-:W-:Y:S01]  /*45e0*/  LEA R138, R4, R139, 0x1 ;  /* 0x0000008b048a7211 */ /* 0x000fe200078e08ff */
[----:B------:R-:W2:Y:S04]  /*45f0*/  SHFL.BFLY PT, R5, R8, 0x2, 0x1f ;  /* 0x0c401f0008057f89 */ /* 0x000ea800000e0000 */
[----:B------:R-:W-:Y:S04]  /*4600*/  LDSM.16.MT88.4 R76, [R139+0x3000] ;  /* 0x003000008b4c783b */ /* 0x000fe80000004200 */
        /* <DEDUP_REMOVED lines=18> */
[--C-:B------:R-:W-:Y:S01]  /*4730*/  FFMA.FTZ R36, R73, UR6, -R28.reuse ;  /* 0x0000000649247c23 */ /* 0x100fe2000801081c */
        /* <DEDUP_REMOVED lines=51> */
[----:B------:R-:W-:Y:S01]  /*4a70*/  FADD.FTZ R94, R94, R103 ;  /* 0x000000675e5e7221 */ /* 0x000fe20000010000 */
[--C-:B------:R-:W-:Y:S01]  /*4a80*/  FFMA.FTZ R47, R44, UR6, -R23.reuse ;  /* 0x000000062c2f7c23 */ /* 0x100fe20008010817 */
[--C-:B------:R-:W-:Y:S01]  /*4a90*/  FFMA.FTZ R34, R34, UR6, -R23.reuse ;  /* 0x0000000622227c23 */ /* 0x100fe20008010817 */
[----:B------:R-:W-:Y:S01]  /*4aa0*/  FFMA.FTZ R46, R46, UR6, -R23 ;  /* 0x000000062e2e7c23 */ /* 0x000fe20008010817 */
[--C-:B------:R-:W-:Y:S01]  /*4ab0*/  FFMA.FTZ R158, R17, UR6, -R28.reuse ;  /* 0x00000006119e7c23 */ /* 0x100fe2000801081c */
[----:B------:R-:W3:Y:S01]  /*4ac0*/  MUFU.EX2 R102, R102 ;  /* 0x0000006600667308 */ /* 0x000ee20000000800 */
        /* <DEDUP_REMOVED lines=9> */
[----:B------:R-:W-:-:S06]  /*4b60*/  FFMA.FTZ R157, R21, UR6, -R23 ;  /* 0x00000006159d7c23 */ /* 0x000fcc0008010817 */
[----:B------:R-:W2:Y:S01]  /*4b70*/  MUFU.EX2 R38, R38 ;  /* 0x0000002600267308 */ /* 0x000ea20000000800 */
[----:B---3--:R-:W-:Y:S01]  /*4b80*/  F2FP.BF16.F32.PACK_AB R11, R102, R105 ;  /* 0x00000069660b723e */ /* 0x008fe200000010ff */
[----:B------:R-:W-:-:S04]  /*4b90*/  FADD.FTZ R105, R105, R110 ;  /* 0x0000006e69697221 */ /* 0x000fc80000010000 */
[----:B------:R-:W-:Y:S02]  /*4ba0*/  FADD.FTZ R102, R102, R105 ;  /* 0x0000006966667221 */ /* 0x000fe40000010000 */
[C---:B------:R-:W-:Y:S01]  /*4bb0*/  HMMA.16816.F32.BF16 R80, R8.reuse, R76, RZ ;  /* 0x0000004c0850723c */ /* 0x040fe200000418ff */
[----:B------:R-:W-:Y:S05]  /*4bc0*/  MUFU.EX2 R37, R37 ;  /* 0x0000002500257308 */ /* 0x000fea0000000800 */
[C---:B-1----:R-:W-:Y:S03]  /*4bd0*/  HMMA.16816.F32.BF16 R72, R8.reuse, R4, RZ ;  /* 0x000000040848723c */ /* 0x042fe600000418ff */
[----:B------:R-:W1:Y:S01]  /*4be0*/  MUFU.EX2 R36, R36 ;  /* 0x0000002400247308 */ /* 0x000e620000000800 */
[C---:B--2---:R-:W-:Y:S01]  /*4bf0*/  F2FP.BF16.F32.PACK_AB R68, R38.reuse, R39 ;  /* 0x000000272644723e */ /* 0x044fe200000010ff */
[----:B------:R-:W-:Y:S01]  /*4c00*/  FADD.FTZ R39, R39, R94 ;  /* 0x0000005e27277221 */ /* 0x000fe20000010000 */
[----:B------:R-:W-:Y:S03]  /*4c10*/  HMMA.16816.F32.BF16 R76, R8, R78, RZ ;  /* 0x0000004e084c723c */ /* 0x000fe600000418ff */
[----:B------:R-:W-:-:S02]  /*4c20*/  FADD.FTZ R38, R38, R39 ;  /* 0x0000002726267221 */ /* 0x000fc40000010000 */
[----:B------:R-:W-:Y:S01]  /*4c30*/  MUFU.EX2 R43, R43 ;  /* 0x0000002b002b7308 */ /* 0x000fe20000000800 */
[----:B------:R-:W-:Y:S01]  /*4c40*/  HMMA.16816.F32.BF16 R4, R8, R6, RZ ;  /* 0x000000060804723c */ /* 0x000fe200000418ff */
[----:B------:R-:W2:Y:S06]  /*4c50*/  LDSM.16.MT88.4 R8, [R138+0x3400] ;  /* 0x003400008a08783b */ /* 0x000eac0000004200 */
[----:B------:R-:W3:Y:S01]  /*4c60*/  MUFU.EX2 R42, R42 ;  /* 0x0000002a002a7308 */ /* 0x000ee20000000800 */
[----:B-1----:R-:W-:Y:S01]  /*4c70*/  F2FP.BF16.F32.PACK_AB R70, R36, R37 ;  /* 0x000000252446723e */ /* 0x002fe200000010ff */
[----:B------:R-:W-:Y:S01]  /*4c80*/  FADD.FTZ R37, R37, R38 ;  /* 0x0000002625257221 */ /* 0x000fe20000010000 */
[----:B------:R-:W-:Y:S01]  /*4c90*/  FFMA.FTZ R38, R33, UR6, -R28 ;  /* 0x0000000621267c23 */ /* 0x000fe2000801081c */
[----:B------:R-:W-:-:S04]  /*4ca0*/  FFMA.FTZ R33, R16, UR6, -R23 ;  /* 0x0000000610217c23 */ /* 0x000fc80008010817 */
        /* <DEDUP_REMOVED lines=8> */
[----:B------:R-:W-:Y:S01]  /*4d30*/  FADD.FTZ R41, R41, R42 ;  /* 0x0000002a29297221 */ /* 0x000fe20000010000 */
[----:B------:R-:W-:Y:S01]  /*4d40*/  FADD.FTZ R42, R36, R37 ;  /* 0x00000025242a7221 */ /* 0x000fe20000010000 */
[--C-:B------:R-:W-:Y:S01]  /*4d50*/  FFMA.FTZ R36, R25, UR6, -R28.reuse ;  /* 0x0000000619247c23 */ /* 0x100fe2000801081c */
[----:B------:R-:W-:Y:S01]  /*4d60*/  FFMA.FTZ R25, R19, UR6, -R28 ;  /* 0x0000000613197c23 */ /* 0x000fe2000801081c */
[----:B------:R-:W-:-:S02]  /*4d70*/  FFMA.FTZ R37, R24, UR6, -R23 ;  /* 0x0000000618257c23 */ /* 0x000fc40008010817 */
[C---:B------:R-:W-:Y:S01]  /*4d80*/  HMMA.16816.F32.BF16 R80, R68.reuse, R12, R80 ;  /* 0x0000000c4450723c */ /* 0x040fe20000041850 */
[----:B------:R-:W-:Y:S05]  /*4d90*/  MUFU.EX2 R55, R55 ;  /* 0x0000003700377308 */ /* 0x000fea0000000800 */
[C---:B------:R-:W-:Y:S01]  /*4da0*/  HMMA.16816.F32.BF16 R76, R68.reuse, R14, R76 ;  /* 0x0000000e444c723c */ /* 0x040fe2000004184c */
[----:B------:R-:W-:Y:S02]  /*4db0*/  LDSM.16.MT88.4 R12, [R138+0x4400] ;  /* 0x004400008a0c783b */ /* 0x000fe40000004200 */
[----:B------:R-:W1:Y:S03]  /*4dc0*/  MUFU.EX2 R52, R52 ;  /* 0x0000003400347308 */ /* 0x000e660000000800 */
[C---:B--2---:R-:W-:Y:S05]  /*4dd0*/  HMMA.16816.F32.BF16 R72, R68.reuse, R8, R72 ;  /* 0x000000084448723c */ /* 0x044fea0000041848 */
[----:B------:R-:W-:Y:S01]  /*4de0*/  MUFU.EX2 R57, R57 ;  /* 0x0000003900397308 */ /* 0x000fe20000000800 */
[----:B------:R-:W-:Y:S01]  /*4df0*/  HMMA.16816.F32.BF16 R68, R68, R10, R4 ;  /* 0x0000000a4444723c */ /* 0x000fe20000041804 */
[----:B------:R-:W2:Y:S06]  /*4e00*/  LDSM.16.MT88.4 R8, [R139+0x3800] ;  /* 0x003800008b08783b */ /* 0x000eac0000004200 */
[----:B------:R-:W4:Y:S01]  /*4e10*/  MUFU.EX2 R54, R54 ;  /* 0x0000003600367308 */ /* 0x000f220000000800 */
[----:B---3--:R-:W-:Y:S01]  /*4e20*/  F2FP.BF16.F32.PACK_AB R4, R56, R59 ;  /* 0x0000003b3804723e */ /* 0x008fe200000010ff */
[----:B------:R-:W-:Y:S01]  /*4e30*/  FADD.FTZ R59, R59, R42 ;  /* 0x0000002a3b3b7221 */ /* 0x000fe20000010000 */
[----:B-1----:R-:W-:-:S03]  /*4e40*/  F2FP.BF16.F32.PACK_AB R6, R52, R55 ;  /* 0x000000373406723e */ /* 0x002fc600000010ff */
[----:B------:R-:W-:Y:S02]  /*4e50*/  FADD.FTZ R56, R56, R59 ;  /* 0x0000003b38387221 */ /* 0x000fe40000010000 */
[----:B------:R-:W-:Y:S02]  /*4e60*/  MUFU.EX2 R53, R53 ;  /* 0x0000003500357308 */ /* 0x000fe40000000800 */
[----:B------:R-:W-:-:S04]  /*4e70*/  FADD.FTZ R55, R55, R56 ;  /* 0x0000003837377221 */ /* 0x000fc80000010000 */
[----:B------:R-:W-:Y:S02]  /*4e80*/  FADD.FTZ R55, R52, R55 ;  /* 0x0000003734377221 */ /* 0x000fe40000010000 */
[----:B------:R-:W1:Y:S01]  /*4e90*/  MUFU.EX2 R50, R50 ;  /* 0x0000003200327308 */ /* 0x000e620000000800 */
[----:B----4-:R-:W-:-:S07]  /*4ea0*/  F2FP.BF16.F32.PACK_AB R5, R54, R57 ;  /* 0x000000393605723e */ /* 0x010fce00000010ff */
[----:B------:R-:W-:Y:S08]  /*4eb0*/  MUFU.EX2 R106, R106 ;  /* 0x0000006a006a7308 */ /* 0x000ff00000000800 */
[----:B------:R-:W3:Y:S01]  /*4ec0*/  MUFU.EX2 R91, R91 ;  /* 0x0000005b005b7308 */ /* 0x000ee20000000800 */
[----:B-1----:R-:W-:-:S07]  /*4ed0*/  F2FP.BF16.F32.PACK_AB R7, R50, R53 ;  /* 0x000000353207723e */ /* 0x002fce00000010ff */
[C---:B--2---:R-:W-:Y:S01]  /*4ee0*/  HMMA.16816.F32.BF16 R80, R4.reuse, R8, R80 ;  /* 0x000000080450723c */ /* 0x044fe20000041850 */
        /* <DEDUP_REMOVED lines=13> */
[----:B---3--:R-:W-:Y:S01]  /*4fc0*/  F2FP.BF16.F32.PACK_AB R4, R91, R106 ;  /* 0x0000006a5b04723e */ /* 0x008fe200000010ff */
[----:B------:R-:W-:Y:S01]  /*4fd0*/  FADD.FTZ R106, R106, R55 ;  /* 0x000000376a6a7221 */ /* 0x000fe20000010000 */
[----:B--2---:R-:W-:-:S02]  /*4fe0*/  F2FP.BF16.F32.PACK_AB R5, R88, R95 ;  /* 0x0000005f5805723e */ /* 0x004fc400000010ff */
        /* <DEDUP_REMOVED lines=22> */
[----:B------:R4:W1:Y:S01]  /*5150*/  MUFU.EX2 R44, R46 ;  /* 0x0000002e002c7308 */ /* 0x0008620000000800 */
[----:B-----5:R-:W-:Y:S01]  /*5160*/  F2FP.BF16.F32.PACK_AB R4, R65, R92 ;  /* 0x0000005c4104723e */ /* 0x020fe200000010ff */
[----:B------:R-:W-:Y:S01]  /*5170*/  FADD.FTZ R92, R92, R89 ;  /* 0x000000595c5c7221 */ /* 0x000fe20000010000 */
[----:B--2---:R-:W-:-:S02]  /*5180*/  F2FP.BF16.F32.PACK_AB R5, R67, R64 ;  /* 0x000000404305723e */ /* 0x004fc400000010ff */
[----:B------:R-:W-:Y:S01]  /*5190*/  F2FP.BF16.F32.PACK_AB R6, R61, R90 ;  /* 0x0000005a3d06723e */ /* 0x000fe200000010ff */
[----:B------:R-:W-:Y:S01]  /*51a0*/  FADD.FTZ R65, R65, R92 ;  /* 0x0000005c41417221 */ /* 0x000fe20000010000 */
[----:B---3--:R-:W-:Y:S01]  /*51b0*/  F2FP.BF16.F32.PACK_AB R7, R58, R63 ;  /* 0x0000003f3a07723e */ /* 0x008fe200000010ff */
[----:B------:R-:W-:Y:S02]  /*51c0*/  MUFU.EX2 R47, R47 ;  /* 0x0000002f002f7308 */ /* 0x000fe40000000800 */
[----:B------:R-:W-:-:S04]  /*51d0*/  FADD.FTZ R90, R90, R65 ;  /* 0x000000415a5a7221 */ /* 0x000fc80000010000 */
[----:B------:R-:W-:Y:S02]  /*51e0*/  FADD.FTZ R61, R61, R90 ;  /* 0x0000005a3d3d7221 */ /* 0x000fe40000010000 */
[----:B------:R-:W2:Y:S01]  /*51f0*/  MUFU.EX2 R34, R34 ;  /* 0x0000002200227308 */ /* 0x000ea20000000800 */
[----:B----4-:R-:W-:Y:S01]  /*5200*/  FADD.FTZ R46, R40, R41 ;  /* 0x00000029282e7221 */ /* 0x010fe20000010000 */
[----:B------:R-:W-:Y:S01]  /*5210*/  FFMA.FTZ R40, R31, UR6, -R28 ;  /* 0x000000061f287c23 */ /* 0x000fe2000801081c */
[--C-:B------:R-:W-:Y:S01]  /*5220*/  FFMA.FTZ R31, R32, UR6, -R23.reuse ;  /* 0x00000006201f7c23 */ /* 0x100fe20008010817 */
[----:B------:R-:W-:Y:S01]  /*5230*/  FFMA.FTZ R32, R18, UR6, -R23 ;  /* 0x0000000612207c23 */ /* 0x000fe20008010817 */
[----:B------:R-:W-:Y:S01]  /*5240*/  FADD.FTZ R57, R57, R46 ;  /* 0x0000002e39397221 */ /* 0x000fe20000010000 */
[----:B------:R-:W-:Y:S02]  /*5250*/  LDSM.16.MT88.4 R16, [R138+0x4800] ;  /* 0x004800008a10783b */ /* 0x000fe40000004200 */
[----:B------:R-:W-:Y:S01]  /*5260*/  MUFU.EX2 R35, R35 ;  /* 0x0000002300237308 */ /* 0x000fe20000000800 */
[----:B------:R-:W-:-:S04]  /*5270*/  FADD.FTZ R54, R54, R57 ;  /* 0x0000003936367221 */ /* 0x000fc80000010000 */
[----:B------:R-:W-:-:S03]  /*5280*/  FADD.FTZ R53, R53, R54 ;  /* 0x0000003635357221 */ /* 0x000fc60000010000 */
[----:B------:R-:W3:Y:S01]  /*5290*/  MUFU.EX2 R38, R38 ;  /* 0x0000002600267308 */ /* 0x000ee20000000800 */
[----:B------:R-:W-:Y:S01]  /*52a0*/  FADD.FTZ R50, R50, R53 ;  /* 0x0000003532327221 */ /* 0x000fe20000010000 */
[----:B-1----:R-:W-:Y:S03]  /*52b0*/  HMMA.16816.F32.BF16 R80, R4, R8, R80 ;  /* 0x000000080450723c */ /* 0x002fe60000041850 */
[----:B------:R-:W-:-:S03]  /*52c0*/  FADD.FTZ R95, R95, R50 ;  /* 0x000000325f5f7221 */ /* 0x000fc60000010000 */
[----:B------:R-:W-:Y:S01]  /*52d0*/  MUFU.EX2 R40, R40 ;  /* 0x0000002800287308 */ /* 0x000fe20000000800 */
[----:B------:R-:W-:Y:S01]  /*52e0*/  HMMA.16816.F32.BF16 R76, R4, R10, R76 ;  /* 0x0000000a044c723c */ /* 0x000fe2000004184c */
[----:B------:R-:W1:Y:S01]  /*52f0*/  LDSM.16.MT88.4 R8, [R138+0x4000] ;  /* 0x004000008a08783b */ /* 0x000e620000004200 */
[----:B------:R-:W-:-:S04]  /*5300*/  FADD.FTZ R88, R88, R95 ;  /* 0x0000005f58587221 */ /* 0x000fc80000010000 */
[----:B------:R-:W-:Y:S01]  /*5310*/  FADD.FTZ R93, R93, R88 ;  /* 0x000000585d5d7221 */ /* 0x000fe20000010000 */
[----:B------:R-:W-:Y:S03]  /*5320*/  MUFU.EX2 R29, R29 ;  /* 0x0000001d001d7308 */ /* 0x000fe60000000800 */
[----:B------:R-:W-:-:S05]  /*5330*/  FADD.FTZ R93, R66, R93 ;  /* 0x0000005d425d7221 */ /* 0x000fca0000010000 */
[----:B------:R-:W-:Y:S08]  /*5340*/  MUFU.EX2 R31, R31 ;  /* 0x0000001f001f7308 */ /* 0x000ff00000000800 */
[----:B------:R-:W4:Y:S08]  /*5350*/  MUFU.EX2 R30, R30 ;  /* 0x0000001e001e7308 */ /* 0x000f300000000800 */
[----:B------:R-:W-:Y:S08]  /*5360*/  MUFU.EX2 R32, R32 ;  /* 0x0000002000207308 */ /* 0x000ff00000000800 */
[----:B------:R-:W5:Y:S01]  /*5370*/  MUFU.EX2 R33, R33 ;  /* 0x0000002100217308 */ /* 0x000f620000000800 */
[C---:B-1----:R-:W-:Y:S06]  /*5380*/  HMMA.16816.F32.BF16 R72, R4.reuse, R8, R72 ;  /* 0x000000080448723c */ /* 0x042fec0000041848 */
[----:B------:R-:W-:Y:S01]  /*5390*/  HMMA.16816.F32.BF16 R68, R4, R10, R68 ;  /* 0x0000000a0444723c */ /* 0x000fe20000041844 */
[----:B------:R-:W1:Y:S01]  /*53a0*/  LDSM.16.MT88.4 R8, [R139+0x4400] ;  /* 0x004400008b08783b */ /* 0x000e620000004200 */
[----:B------:R-:W-:Y:S05]  /*53b0*/  MUFU.EX2 R27, R27 ;  /* 0x0000001b001b7308 */ /* 0x000fea0000000800 */
[----:B------:R-:W-:Y:S01]  /*53c0*/  F2FP.BF16.F32.PACK_AB R4, R49, R62 ;  /* 0x0000003e3104723e */ /* 0x000fe200000010ff */
[----:B------:R-:W-:Y:S01]  /*53d0*/  FADD.FTZ R62, R62, R61 ;  /* 0x0000003d3e3e7221 */ /* 0x000fe20000010000 */
[----:B------:R-:W-:Y:S01]  /*53e0*/  F2FP.BF16.F32.PACK_AB R5, R44, R51 ;  /* 0x000000332c05723e */ /* 0x000fe200000010ff */
[----:B------:R-:W5:Y:S01]  /*53f0*/  MUFU.EX2 R36, R36 ;  /* 0x0000002400247308 */ /* 0x000f620000000800 */
[----:B------:R-:W-:Y:S01]  /*5400*/  F2FP.BF16.F32.PACK_AB R6, R45, R60 ;  /* 0x0000003c2d06723e */ /* 0x000fe200000010ff */
[----:B------:R-:W-:Y:S01]  /*5410*/  FADD.FTZ R49, R49, R62 ;  /* 0x0000003e31317221 */ /* 0x000fe20000010000 */
[----:B--2---:R-:W-:-:S03]  /*5420*/  F2FP.BF16.F32.PACK_AB R7, R34, R47 ;  /* 0x0000002f2207723e */ /* 0x004fc600000010ff */
[----:B------:R-:W-:Y:S02]  /*5430*/  FADD.FTZ R60, R60, R49 ;  /* 0x000000313c3c7221 */ /* 0x000fe40000010000 */
[----:B------:R-:W-:Y:S02]  /*5440*/  MUFU.EX2 R24, R26 ;  /* 0x0000001a00187308 */ /* 0x000fe40000000800 */
[----:B------:R-:W-:Y:S01]  /*5450*/  HMMA.16816.F32.BF16 R72, R4, R12, R72 ;  /* 0x0000000c0448723c */ /* 0x000fe20000041848 */
[----:B------:R-:W-:-:S05]  /*5460*/  FADD.FTZ R60, R45, R60 ;  /* 0x0000003c2d3c7221 */ /* 0x000fca0000010000 */
[C---:B------:R-:W-:Y:S01]  /*5470*/  HMMA.16816.F32.BF16 R68, R4.reuse, R14, R68 ;  /* 0x0000000e0444723c */ /* 0x040fe20000041844 */
[----:B------:R-:W-:Y:S01]  /*5480*/  LDSM.16.MT88.4 R12, [R139+0x4c00] ;  /* 0x004c00008b0c783b */ /* 0x000fe20000004200 */
[----:B------:R-:W2:Y:S08]  /*5490*/  MUFU.EX2 R37, R37 ;  /* 0x0000002500257308 */ /* 0x000eb00000000800 */
[----:B------:R-:W-:Y:S01]  /*54a0*/  MUFU.EX2 R25, R25 ;  /* 0x0000001900197308 */ /* 0x000fe20000000800 */
[C---:B-1----:R-:W-:Y:S07]  /*54b0*/  HMMA.16816.F32.BF16 R80, R4.reuse, R8, R80 ;  /* 0x000000080450723c */ /* 0x042fee0000041850 */
[----:B------:R-:W1:Y:S01]  /*54c0*/  MUFU.EX2 R158, R158 ;  /* 0x0000009e009e7308 */ /* 0x000e620000000800 */
[----:B------:R-:W-:Y:S01]  /*54d0*/  HMMA.16816.F32.BF16 R76, R4, R10, R76 ;  /* 0x0000000a044c723c */ /* 0x000fe2000004184c */
[----:B------:R-:W2:Y:S06]  /*54e0*/  LDSM.16.MT88.4 R8, [R139+0x4800] ;  /* 0x004800008b08783b */ /* 0x000eac0000004200 */
[----:B------:R-:W-:Y:S01]  /*54f0*/  MUFU.EX2 R22, R22 ;  /* 0x0000001600167308 */ /* 0x000fe20000000800 */
[----:B---3--:R-:W-:Y:S01]  /*5500*/  F2FP.BF16.F32.PACK_AB R4, R38, R35 ;  /* 0x000000232604723e */ /* 0x008fe200000010ff */
[----:B------:R-:W-:Y:S01]  /*5510*/  FADD.FTZ R35, R35, R60 ;  /* 0x0000003c23237221 */ /* 0x000fe20000010000 */
[----:B----4-:R-:W-:-:S02]  /*5520*/  F2FP.BF16.F32.PACK_AB R5, R30, R31 ;  /* 0x0000001f1e05723e */ /* 0x010fc400000010ff */
[----:B------:R-:W-:Y:S01]  /*5530*/  F2FP.BF16.F32.PACK_AB R6, R29, R40 ;  /* 0x000000281d06723e */ /* 0x000fe200000010ff */
[----:B------:R-:W-:Y:S01]  /*5540*/  FADD.FTZ R35, R38, R35 ;  /* 0x0000002326237221 */ /* 0x000fe20000010000 */
[----:B-----5:R-:W-:Y:S01]  /*5550*/  F2FP.BF16.F32.PACK_AB R7, R33, R32 ;  /* 0x000000202107723e */ /* 0x020fe200000010ff */
[----:B------:R-:W3:Y:S02]  /*5560*/  MUFU.EX2 R157, R157 ;  /* 0x0000009d009d7308 */ /* 0x000ee40000000800 */
[----:B------:R-:W-:-:S04]  /*5570*/  FADD.FTZ R40, R40, R35 ;  /* 0x0000002328287221 */ /* 0x000fc80000010000 */
[----:B------:R-:W-:Y:S01]  /*5580*/  HMMA.16816.F32.BF16 R72, R4, R16, R72 ;  /* 0x000000100448723c */ /* 0x000fe20000041848 */
[----:B------:R-:W-:-:S05]  /*5590*/  FADD.FTZ R40, R29, R40 ;  /* 0x000000281d287221 */ /* 0x000fca0000010000 */
[----:B------:R-:W-:Y:S01]  /*55a0*/  HMMA.16816.F32.BF16 R68, R4, R18, R68 ;  /* 0x000000120444723c */ /* 0x000fe20000041844 */
[----:B------:R-:W-:-:S04]  /*55b0*/  FADD.FTZ R16, R64, R93 ;  /* 0x0000005d40107221 */ /* 0x000fc80000010000 */
[----:B------:R-:W-:-:S04]  /*55c0*/  FADD.FTZ R16, R67, R16 ;  /* 0x0000001043107221 */ /* 0x000fc80000010000 */
[----:B------:R-:W-:-:S04]  /*55d0*/  FADD.FTZ R63, R63, R16 ;  /* 0x000000103f3f7221 */ /* 0x000fc80000010000 */
[----:B------:R-:W-:Y:S01]  /*55e0*/  FADD.FTZ R58, R58, R63 ;  /* 0x0000003f3a3a7221 */ /* 0x000fe20000010000 */
[----:B--2---:R-:W-:Y:S03]  /*55f0*/  HMMA.16816.F32.BF16 R80, R4, R8, R80 ;  /* 0x000000080450723c */ /* 0x004fe60000041850 */
[----:B------:R-:W-:-:S03]  /*5600*/  FADD.FTZ R51, R51, R58 ;  /* 0x0000003a33337221 */ /* 0x000fc60000010000 */
[----:B------:R-:W-:Y:S01]  /*5610*/  HMMA.16816.F32.BF16 R76, R4, R10, R76 ;  /* 0x0000000a044c723c */ /* 0x000fe2000004184c */
[----:B------:R-:W2:Y:S01]  /*5620*/  LDSM.16.MT88.4 R8, [R138+0x4c00] ;  /* 0x004c00008a08783b */ /* 0x000ea20000004200 */
[----:B------:R-:W-:-:S04]  /*5630*/  FADD.FTZ R44, R44, R51 ;  /* 0x000000332c2c7221 */ /* 0x000fc80000010000 */
[----:B------:R-:W-:Y:S01]  /*5640*/  FADD.FTZ R47, R47, R44 ;  /* 0x0000002c2f2f7221 */ /* 0x000fe20000010000 */
[----:B------:R-:W-:Y:S01]  /*5650*/  F2FP.BF16.F32.PACK_AB R4, R36, R27 ;  /* 0x0000001b2404723e */ /* 0x000fe200000010ff */
[----:B------:R-:W-:Y:S01]  /*5660*/  FADD.FTZ R27, R27, R40 ;  /* 0x000000281b1b7221 */ /* 0x000fe20000010000 */
[----:B------:R-:W-:Y:S01]  /*5670*/  F2FP.BF16.F32.PACK_AB R5, R37, R24 ;  /* 0x000000182505723e */ /* 0x000fe200000010ff */
[----:B------:R-:W-:Y:S01]  /*5680*/  FADD.FTZ R34, R34, R47 ;  /* 0x0000002f22227221 */ /* 0x000fe20000010000 */
[----:B-1----:R-:W-:Y:S01]  /*5690*/  F2FP.BF16.F32.PACK_AB R6, R158, R25 ;  /* 0x000000199e06723e */ /* 0x002fe200000010ff */
[----:B------:R-:W-:Y:S01]  /*56a0*/  FADD.FTZ R36, R36, R27 ;  /* 0x0000001b24247221 */ /* 0x000fe20000010000 */
[----:B---3--:R-:W-:Y:S01]  /*56b0*/  F2FP.BF16.F32.PACK_AB R7, R157, R22 ;  /* 0x000000169d07723e */ /* 0x008fe200000010ff */
[----:B------:R-:W-:Y:S02]  /*56c0*/  FADD.FTZ R31, R31, R34 ;  /* 0x000000221f1f7221 */ /* 0x000fe40000010000 */
[----:B------:R-:W-:-:S02]  /*56d0*/  FADD.FTZ R25, R25, R36 ;  /* 0x0000002419197221 */ /* 0x000fc40000010000 */
[----:B------:R-:W-:Y:S02]  /*56e0*/  FADD.FTZ R31, R30, R31 ;  /* 0x0000001f1e1f7221 */ /* 0x000fe40000010000 */
[----:B------:R-:W-:Y:S01]  /*56f0*/  HMMA.16816.F32.BF16 R80, R4, R12, R80 ;  /* 0x0000000c0450723c */ /* 0x000fe20000041850 */
[----:B------:R-:W-:Y:S01]  /*5700*/  FADD.FTZ R158, R158, R25 ;  /* 0x000000199e9e7221 */ /* 0x000fe20000010000 */
[----:B------:R-:W-:-:S04]  /*5710*/  FADD.FTZ R32, R32, R31 ;  /* 0x0000001f20207221 */ /* 0x000fc80000010000 */
[----:B------:R-:W-:Y:S01]  /*5720*/  FADD.FTZ R33, R33, R32 ;  /* 0x0000002021217221 */ /* 0x000fe20000010000 */
[----:B------:R-:W-:Y:S03]  /*5730*/  HMMA.16816.F32.BF16 R76, R4, R14, R76 ;  /* 0x0000000e044c723c */ /* 0x000fe6000004184c */
[----:B------:R-:W-:-:S04]  /*5740*/  FADD.FTZ R24, R24, R33 ;  /* 0x0000002118187221 */ /* 0x000fc80000010000 */
[----:B------:R-:W-:-:S04]  /*5750*/  FADD.FTZ R37, R37, R24 ;  /* 0x0000001825257221 */ /* 0x000fc80000010000 */
[----:B------:R-:W-:Y:S01]  /*5760*/  FADD.FTZ R22, R22, R37 ;  /* 0x0000002516167221 */ /* 0x000fe20000010000 */
[----:B--2---:R-:W-:Y:S03]  /*5770*/  HMMA.16816.F32.BF16 R72, R4, R8, R72 ;  /* 0x000000080448723c */ /* 0x004fe60000041848 */
        /* <DEDUP_REMOVED lines=62> */
[----:B------:R-:W-:-:S04]  /*5b60*/  IMAD R5, R5, UR4, RZ ;  /* 0x0000000405057c24 */ /* 0x000fc8000f8e02ff */
[C---:B------:R-:W-:Y:S02]  /*5b70*/  IMAD R5, R6.reuse, UR5, R5 ;  /* 0x0000000506057c24 */ /* 0x040fe4000f8e0205 */
[----:B------:R-:W-:-:S05]  /*5b80*/  IMAD.WIDE.U32 R6, R6, UR4, R8 ;  /* 0x0000000406067c25 */ /* 0x000fca000f8e0008 */
[----:B------:R-:W-:Y:S01]  /*5b90*/  IADD3 R4, R7, R5, RZ ;  /* 0x0000000507047210 */ /* 0x000fe20007ffe0ff */
[----:B------:R-:W-:Y:S01]  /*5ba0*/  IMAD.MOV.U32 R5, RZ, RZ, R6 ;  /* 0x000000ffff057224 */ /* 0x000fe200078e0006 */
[----:B------:R-:W-:Y:S06]  /*5bb0*/  BRA `(.L_x_4840) ;  /* 0x0000000000087947 */ /* 0x000fec0003800000 */
.L_x_4839:
[----:B------:R-:W-:-:S04]  /*5bc0*/  LEA R5, -R98, RZ, 0x7 ;  /* 0x000000ff62057211 */ /* 0x000fc800078e39ff */
[----:B------:R-:W-:-:S07]  /*5bd0*/  SHF.R.S32.HI R4, RZ, 0x1f, R5 ;  /* 0x0000001fff047819 */ /* 0x000fce0000011405 */
.L_x_4840:
        /* <DEDUP_REMOVED lines=13> */
[----:B------:R-:W-:Y:S02]  /*5cb0*/  LDGSTS.E.BYPASS.LTC128B.128 [R149+0x3800], desc[UR14][R12.64] ;  /* 0x038000000c957fae */ /* 0x000fe4000b901d4e */
[----:B------:R-:W-:Y:S02]  /*5cc0*/  IMAD.X R15, R5, 0x1, R6, P0 ;  /* 0x00000001050f7824 */ /* 0x000fe400000e0606 */
[----:B------:R1:W-:Y:S04]  /*5cd0*/  LDGSTS.E.BYPASS.LTC128B.128 [R149+0x4000], desc[UR14][R4.64] ;  /* 0x0400000004957fae */ /* 0x0003e8000b901d4e */
[----:B------:R2:W-:Y:S04]  /*5ce0*/  LDGSTS.E.BYPASS.LTC128B.128 [R149+0x4800], desc[UR14][R14.64] ;  /* 0x048000000e957fae */ /* 0x0005e8000b901d4e */
[----:B------:R-:W-:Y:S04]  /*5cf0*/  LDSM.16.M88.4 R60, [R143] ;  /* 0x000000008f3c783b */ /* 0x000fe80000000200 */
[----:B------:R-:W3:Y:S04]  /*5d00*/  LDSM.16.M88.4 R52, [R141+0x1000] ;  /* 0x001000008d34783b */ /* 0x000ee80000000200 */
[----:B------:R-:W4:Y:S04]  /*5d10*/  LDSM.16.M88.4 R44, [R141+0x1400] ;  /* 0x001400008d2c783b */ /* 0x000f280000000200 */
[----:B------:R-:W5:Y:S04]  /*5d20*/  LDSM.16.M88.4 R28, [R141+0x1c00] ;  /* 0x001c00008d1c783b */ /* 0x000f680000000200 */
[----:B------:R-:W5:Y:S04]  /*5d30*/  LDSM.16.M88.4 R36, [R141+0x1800] ;  /* 0x001800008d24783b */ /* 0x000f680000000200 */
[----:B------:R-:W-:Y:S04]  /*5d40*/  LDSM.16.M88.4 R92, [R142] ;  /* 0x000000008e5c783b */ /* 0x000fe80000000200 */
[----:B------:R-:W5:Y:S04]  /*5d50*/  LDSM.16.M88.4 R24, [R140] ;  /* 0x000000008c18783b */ /* 0x000f680000000200 */
[----:B------:R-:W5:Y:S04]  /*5d60*/  LDSM.16.M88.4 R8, [R137] ;  /* 0x000000008908783b */ /* 0x000f680000000200 */
[----:B-1----:R-:W1:Y:S04]  /*5d70*/  LDSM.16.M88.4 R4, [R135] ;  /* 0x000000008704783b */ /* 0x002e680000000200 */
[----:B------:R-:W1:Y:S04]  /*5d80*/  LDSM.16.M88.4 R20, [R141+0x2000] ;  /* 0x002000008d14783b */ /* 0x000e680000000200 */
[----:B------:R-:W1:Y:S01]  /*5d90*/  LDSM.16.M88.4 R16, [R136] ;  /* 0x000000008810783b */ /* 0x000e620000000200 */
[C---:B---3--:R-:W-:Y:S03]  /*5da0*/  HMMA.16816.F32.BF16 R56, R60.reuse, R52, RZ ;  /* 0x000000343c38723c */ /* 0x048fe600000418ff */
[----:B--2---:R-:W2:Y:S04]  /*5db0*/  LDSM.16.M88.4 R12, [R141+0x2400] ;  /* 0x002400008d0c783b */ /* 0x004ea80000000200 */
        /* <DEDUP_REMOVED lines=12> */
[C---:B------:R-:W-:Y:S06]  /*5e80*/  HMMA.16816.F32.BF16 R48, R92.reuse, R8, R48 ;  /* 0x000000085c30723c */ /* 0x040fec0000041830 */
[C---:B------:R-:W-:Y:S01]  /*5e90*/  HMMA.16816.F32.BF16 R44, R92.reuse, R10, R44 ;  /* 0x0000000a5c2c723c */ /* 0x040fe2000004182c */
[----:B------:R-:W4:Y:S05]  /*5ea0*/  LDSM.16.M88.4 R8, [R133] ;  /* 0x000000008508783b */ /* 0x000f2a0000000200 */
[----:B-1----:R-:W-:Y:S01]  /*5eb0*/  HMMA.16816.F32.BF16 R32, R92, R4, R32 ;  /* 0x000000045c20723c */ /* 0x002fe20000041820 */
[----:B------:R-:W-:Y:S01]  /*5ec0*/  FMUL.FTZ R57, R57, UR8 ;  /* 0x0000000839397c20 */ /* 0x000fe20008410000 */
[----:B------:R-:W-:Y:S01]  /*5ed0*/  FMUL.FTZ R58, R58, UR8 ;  /* 0x000000083a3a7c20 */ /* 0x000fe20008410000 */
[----:B------:R-:W-:-:S03]  /*5ee0*/  FMUL.FTZ R59, R59, UR8 ;  /* 0x000000083b3b7c20 */ /* 0x000fc60008410000 */
[----:B------:R-:W-:Y:S01]  /*5ef0*/  HMMA.16816.F32.BF16 R28, R92, R6, R28 ;  /* 0x000000065c1c723c */ /* 0x000fe2000004181c */
[----:B------:R-:W1:Y:S01]  /*5f00*/  LDSM.16.M88.4 R4, [R141+0x2800] ;  /* 0x002800008d04783b */ /* 0x000e620000000200 */
[----:B------:R-:W-:Y:S04]  /*5f10*/  MUFU.TANH R102, R58 ;  /* 0x0000003a00667308 */ /* 0x000fe80000002400 */
        /* <DEDUP_REMOVED lines=15> */
[----:B------:R-:W-:Y:S02]  /*6010*/  FMUL.FTZ R35, R35, UR8 ;  /* 0x0000000823237c20 */ /* 0x000fe40008410000 */
[----:B------:R-:W-:Y:S01]  /*6020*/  HMMA.16816.F32.BF16 R36, R92, R18, R36 ;  /* 0x000000125c24723c */ /* 0x000fe20000041824 */
[----:B------:R-:W-:Y:S01]  /*6030*/  FMUL.FTZ R30, R30, UR8 ;  /* 0x000000081e1e7c20 */ /* 0x000fe20008410000 */
[----:B------:R-:W-:Y:S01]  /*6040*/  FMUL.FTZ R29, R29, UR8 ;  /* 0x000000081d1d7c20 */ /* 0x000fe20008410000 */
[----:B------:R-:W-:Y:S01]  /*6050*/  FMUL.FTZ R31, R31, UR8 ;  /* 0x000000081f1f7c20 */ /* 0x000fe20008410000 */
[----:B------:R5:W-:Y:S02]  /*6060*/  MUFU.TANH R103, R33 ;  /* 0x0000002100677308 */ /* 0x000be40000002400 */
[C---:B--2---:R-:W-:Y:S06]  /*6070*/  HMMA.16816.F32.BF16 R16, R60.reuse, R12, RZ ;  /* 0x0000000c3c10723c */ /* 0x044fec00000418ff */
[----:B------:R-:W-:Y:S01]  /*6080*/  HMMA.16816.F32.BF16 R12, R60, R14, RZ ;  /* 0x0000000e3c0c723c */ /* 0x000fe200000418ff */
[----:B------:R-:W-:Y:S05]  /*6090*/  MUFU.TANH R49, R49 ;  /* 0x0000003100317308 */ /* 0x000fea0000002400 */
[----:B---3--:R-:W-:Y:S01]  /*60a0*/  HMMA.16816.F32.BF16 R24, R92, R64, R24 ;  /* 0x000000405c18723c */ /* 0x008fe20000041818 */
[----:B------:R-:W-:Y:S01]  /*60b0*/  FMUL.FTZ R117, R41, UR8 ;  /* 0x0000000829757c20 */ /* 0x000fe20008410000 */
[----:B------:R-:W-:Y:S01]  /*60c0*/  FMUL.FTZ R40, R40, UR8 ;  /* 0x0000000828287c20 */ /* 0x000fe20008410000 */
[----:B-----5:R-:W-:-:S02]  /*60d0*/  IMAD.SHL.U32 R33, R148, 0x80, RZ ;  /* 0x0000008094217824 */ /* 0x020fc400078e00ff */
[----:B------:R-:W-:Y:S01]  /*60e0*/  FMUL.FTZ R41, R42, UR8 ;  /* 0x000000082a297c20 */ /* 0x000fe20008410000 */
[----:B------:R-:W-:Y:S01]  /*60f0*/  MUFU.TANH R113, R113 ;  /* 0x0000007100717308 */ /* 0x000fe20000002400 */
[C---:B------:R-:W-:Y:S01]  /*6100*/  HMMA.16816.F32.BF16 R20, R92.reuse, R66, R20 ;  /* 0x000000425c14723c */ /* 0x040fe20000041814 */
[----:B------:R-:W2:Y:S01]  /*6110*/  LDSM.16.M88.4 R64, [R132] ;  /* 0x000000008440783b */ /* 0x000ea20000000200 */
[----:B------:R-:W-:Y:S01]  /*6120*/  FMUL.FTZ R36, R36, UR8 ;  /* 0x0000000824247c20 */ /* 0x000fe20008410000 */
[----:B------:R-:W-:Y:S01]  /*6130*/  FMUL.FTZ R38, R38, UR8 ;  /* 0x0000000826267c20 */ /* 0x000fe20008410000 */
[----:B------:R-:W-:Y:S01]  /*6140*/  FMUL.FTZ R37, R37, UR8 ;  /* 0x0000000825257c20 */ /* 0x000fe20008410000 */
[----:B------:R-:W-:Y:S01]  /*6150*/  FMUL.FTZ R43, R43, UR8 ;  /* 0x000000082b2b7c20 */ /* 0x000fe20008410000 */
[----:B----4-:R-:W-:Y:S01]  /*6160*/  HMMA.16816.F32.BF16 R16, R92, R8, R16 ;  /* 0x000000085c10723c */ /* 0x010fe20000041810 */
[----:B------:R-:W-:Y:S01]  /*6170*/  MUFU.TANH R104, R46 ;  /* 0x0000002e00687308 */ /* 0x000fe20000002400 */
[----:B------:R-:W-:-:S04]  /*6180*/  FMUL.FTZ R39, R39, UR8 ;  /* 0x0000000827277c20 */ /* 0x000fc80008410000 */
[----:B------:R-:W-:Y:S03]  /*6190*/  HMMA.16816.F32.BF16 R12, R92, R10, R12 ;  /* 0x0000000a5c0c723c */ /* 0x000fe6000004180c */
[----:B------:R-:W-:Y:S03]  /*61a0*/  MUFU.TANH R36, R36 ;  /* 0x0000002400247308 */ /* 0x000fe60000002400 */
[C---:B-1----:R-:W-:Y:S01]  /*61b0*/  HMMA.16816.F32.BF16 R8, R60.reuse, R4, RZ ;  /* 0x000000043c08723c */ /* 0x042fe200000418ff */
[----:B------:R-:W-:Y:S01]  /*61c0*/  FMUL.FTZ R58, R26, UR8 ;  /* 0x000000081a3a7c20 */ /* 0x000fe20008410000 */
[----:B------:R-:W-:Y:S01]  /*61d0*/  FMUL.FTZ R27, R27, UR8 ;  /* 0x000000081b1b7c20 */ /* 0x000fe20008410000 */
[----:B------:R-:W-:Y:S02]  /*61e0*/  FMUL.FTZ R25, R25, UR8 ;  /* 0x0000000819197c20 */ /* 0x000fe40008410000 */
[----:B------:R-:W-:Y:S01]  /*61f0*/  MUFU.TANH R42, R38 ;  /* 0x00000026002a7308 */ /* 0x000fe20000002400 */
[----:B------:R-:W-:Y:S01]  /*6200*/  HMMA.16816.F32.BF16 R4, R60, R6, RZ ;  /* 0x000000063c04723c */ /* 0x000fe200000418ff */
[----:B------:R-:W-:Y:S01]  /*6210*/  FMUL.FTZ R26, R22, UR8 ;  /* 0x00000008161a7c20 */ /* 0x000fe20008410000 */
[----:B------:R-:W-:-:S04]  /*6220*/  FMUL.FTZ R23, R23, UR8 ;  /* 0x0000000817177c20 */ /* 0x000fc80008410000 */
[----:B------:R-:W-:Y:S01]  /*6230*/  FMUL.FTZ R45, R16, UR8 ;  /* 0x00000008102d7c20 */ /* 0x000fe20008410000 */
[----:B------:R-:W-:Y:S01]  /*6240*/  MUFU.TANH R40, R40 ;  /* 0x0000002800287308 */ /* 0x000fe20000002400 */
[----:B------:R-:W-:Y:S01]  /*6250*/  FMUL.FTZ R18, R18, UR8 ;  /* 0x0000000812127c20 */ /* 0x000fe20008410000 */
[----:B------:R-:W-:-:S03]  /*6260*/  FMUL.FTZ R19, R19, UR8 ;  /* 0x0000000813137c20 */ /* 0x000fc60008410000 */
[----:B------:R-:W-:Y:S01]  /*6270*/  FMUL.FTZ R14, R14, UR8 ;  /* 0x000000080e0e7c20 */ /* 0x000fe20008410000 */
[----:B------:R-:W-:Y:S01]  /*6280*/  FMUL.FTZ R13, R13, UR8 ;  /* 0x000000080d0d7c20 */ /* 0x000fe20008410000 */
[----:B------:R-:W-:Y:S01]  /*6290*/  FMUL.FTZ R15, R15, UR8 ;  /* 0x000000080f0f7c20 */ /* 0x000fe20008410000 */
[----:B------:R-:W-:Y:S03]  /*62a0*/  MUFU.TANH R41, R41 ;  /* 0x0000002900297308 */ /* 0x000fe60000002400 */
[C---:B--2---:R-:W-:Y:S05]  /*62b0*/  HMMA.16816.F32.BF16 R8, R92.reuse, R64, R8 ;  /* 0x000000405c08723c */ /* 0x044fea0000041808 */
[----:B------:R-:W-:Y:S01]  /*62c0*/  MUFU.TANH R107, R37 ;  /* 0x00000025006b7308 */ /* 0x000fe20000002400 */
[----:B------:R-:W-:Y:S06]  /*62d0*/  HMMA.16816.F32.BF16 R4, R92, R66, R4 ;  /* 0x000000425c04723c */ /* 0x000fec0000041804 */
[C---:B------:R-:W-:Y:S01]  /*62e0*/  HMMA.16816.F32.BF16 R64, R60.reuse, R88, RZ ;  /* 0x000000583c40723c */ /* 0x040fe200000418ff */
[----:B------:R-:W-:Y:S05]  /*62f0*/  MUFU.TANH R58, R58 ;  /* 0x0000003a003a7308 */ /* 0x000fea0000002400 */
[----:B------:R-:W-:Y:S01]  /*6300*/  HMMA.16816.F32.BF16 R60, R60, R90, RZ ;  /* 0x0000005a3c3c723c */ /* 0x000fe200000418ff */
[----:B------:R-:W1:Y:S01]  /*6310*/  LDSM.16.M88.4 R88, [R86] ;  /* 0x000000005658783b */ /* 0x000e620000000200 */
[----:B------:R-:W-:-:S04]  /*6320*/  DEPBAR.LE SB0, 0x0 ;  /* 0x000080000000791a */ /* 0x000fc80000000000 */
[----:B------:R-:W-:Y:S01]  /*6330*/  MUFU.TANH R45, R45 ;  /* 0x0000002d002d7308 */ /* 0x000fe20000002400 */
[----:B------:R-:W-:Y:S01]  /*6340*/  FMUL.FTZ R10, R10, UR8 ;  /* 0x000000080a0a7c20 */ /* 0x000fe20008410000 */
[----:B------:R-:W-:Y:S01]  /*6350*/  FMUL.FTZ R9, R9, UR8 ;  /* 0x0000000809097c20 */ /* 0x000fe20008410000 */
[----:B------:R-:W-:-:S03]  /*6360*/  FMUL.FTZ R11, R11, UR8 ;  /* 0x000000080b0b7c20 */ /* 0x000fc60008410000 */
[----:B------:R-:W-:Y:S01]  /*6370*/  FMUL.FTZ R6, R6, UR8 ;  /* 0x0000000806067c20 */ /* 0x000fe20008410000 */
[----:B------:R-:W-:Y:S01]  /*6380*/  FMUL.FTZ R5, R5, UR8 ;  /* 0x0000000805057c20 */ /* 0x000fe20008410000 */
[----:B------:R-:W-:Y:S01]  /*6390*/  MUFU.TANH R50, R18 ;  /* 0x0000001200327308 */ /* 0x000fe20000002400 */
[----:B------:R-:W-:-:S07]  /*63a0*/  FMUL.FTZ R7, R7, UR8 ;  /* 0x0000000807077c20 */ /* 0x000fce0008410000 */
[----:B------:R-:W-:Y:S08]  /*63b0*/  MUFU.TANH R105, R29 ;  /* 0x0000001d00697308 */ /* 0x000ff00000002400 */
[----:B------:R-:W-:Y:S08]  /*63c0*/  MUFU.TANH R46, R14 ;  /* 0x0000000e002e7308 */ /* 0x000ff00000002400 */
[----:B------:R-:W-:Y:S01]  /*63d0*/  MUFU.TANH R38, R31 ;  /* 0x0000001f00267308 */ /* 0x000fe20000002400 */
[C---:B-1----:R-:W-:Y:S07]  /*63e0*/  HMMA.16816.F32.BF16 R64, R92.reuse, R88, R64 ;  /* 0x000000585c40723c */ /* 0x042fee0000041840 */
[----:B------:R-:W-:Y:S01]  /*63f0*/  MUFU.TANH R88, R30 ;  /* 0x0000001e00587308 */ /* 0x000fe20000002400 */
[----:B------:R-:W-:Y:S01]  /*6400*/  HMMA.16816.F32.BF16 R60, R92, R90, R60 ;  /* 0x0000005a5c3c723c */ /* 0x000fe2000004183c */
[----:B------:R-:W-:-:S06]  /*6410*/  FMUL.FTZ R89, R24, UR8 ;  /* 0x0000000818597c20 */ /* 0x000fcc0008410000 */
[----:B------:R-:W-:Y:S01]  /*6420*/  FMUL.FTZ R93, R32, UR8 ;  /* 0x00000008205d7c20 */ /* 0x000fe20008410000 */
[----:B------:R-:W-:Y:S01]  /*6430*/  FMUL.FTZ R92, R56, UR8 ;  /* 0x00000008385c7c20 */ /* 0x000fe20008410000 */
[----:B------:R-:W1:Y:S01]  /*6440*/  S2R R32, SR_TID.X ;  /* 0x0000000000207919 */ /* 0x000e620000002100 */
[----:B------:R-:W-:Y:S01]  /*6450*/  FMUL.FTZ R56, R52, UR8 ;  /* 0x0000000834387c20 */ /* 0x000fe20008410000 */
[----:B------:R-:W-:Y:S01]  /*6460*/  FMUL.FTZ R52, R53, UR8 ;  /* 0x0000000835347c20 */ /* 0x000fe20008410000 */
[----:B------:R-:W-:Y:S01]  /*6470*/  FMUL.FTZ R53, R54, UR8 ;  /* 0x0000000836357c20 */ /* 0x000fe20008410000 */
[----:B------:R-:W-:Y:S01]  /*6480*/  FMUL.FTZ R95, R28, UR8 ;  /* 0x000000081c5f7c20 */ /* 0x000fe20008410000 */
[----:B------:R2:W-:Y:S01]  /*6490*/  MUFU.TANH R91, R57 ;  /* 0x00000039005b7308 */ /* 0x0005e20000002400 */
[----:B------:R-:W-:-:S07]  /*64a0*/  FMUL.FTZ R54, R55, UR8 ;  /* 0x0000000837367c20 */ /* 0x000fce0008410000 */
[----:B------:R-:W3:Y:S08]  /*64b0*/  MUFU.TANH R56, R56 ;  /* 0x0000003800387308 */ /* 0x000ef00000002400 */
[----:B------:R-:W4:Y:S01]  /*64c0*/  MUFU.TANH R53, R53 ;  /* 0x0000003500357308 */ /* 0x000f220000002400 */
[----:B--2---:R-:W-:-:S07]  /*64d0*/  FMUL.FTZ R57, R20, UR8 ;  /* 0x0000000814397c20 */ /* 0x004fce0008410000 */
[----:B------:R-:W2:Y:S01]  /*64e0*/  MUFU.TANH R93, R93 ;  /* 0x0000005d005d7308 */ /* 0x000ea20000002400 */
[----:B-1----:R-:W-:-:S05]  /*64f0*/  IMAD.SHL.U32 R32, R32, 0x2, RZ ;  /* 0x0000000220207824 */ /* 0x002fca00078e00ff */
[----:B------:R-:W-:Y:S02]  /*6500*/  LOP3.LUT R32, R32, 0x6, RZ, 0xc0, !PT ;  /* 0x0000000620207812 */ /* 0x000fe400078ec0ff */
[----:B------:R1:W5:Y:S02]  /*6510*/  MUFU.TANH R90, R34 ;  /* 0x00000022005a7308 */ /* 0x0003640000002400 */
[C-C-:B------:R-:W-:Y:S02]  /*6520*/  LOP3.LUT R24, R33.reuse, 0x10, R32.reuse, 0xfe, !PT ;  /* 0x0000001021187812 */ /* 0x140fe400078efe20 */
[----:B------:R-:W-:Y:S02]  /*6530*/  LOP3.LUT R28, R33, 0x8, R32, 0xfe, !PT ;  /* 0x00000008211c7812 */ /* 0x000fe400078efe20 */
[C---:B------:R-:W-:Y:S02]  /*6540*/  ISETP.GE.AND P4, PT, R24.reuse, R101, PT ;  /* 0x000000651800720c */ /* 0x040fe40003f86270 */
[----:B------:R-:W5:Y:S01]  /*6550*/  MUFU.TANH R95, R95 ;  /* 0x0000005f005f7308 */ /* 0x000f620000002400 */
[----:B------:R-:W-:-:S02]  /*6560*/  ISETP.GE.AND P0, PT, R24, R87, PT ;  /* 0x000000571800720c */ /* 0x000fc40003f06270 */
[C-C-:B------:R-:W-:Y:S02]  /*6570*/  LOP3.LUT R24, R33.reuse, 0x18, R32.reuse, 0xfe, !PT ;  /* 0x0000001821187812 */ /* 0x140fe400078efe20 */
[C---:B------:R-:W-:Y:S02]  /*6580*/  ISETP.GE.AND P5, PT, R28.reuse, R101, PT ;  /* 0x000000651c00720c */ /* 0x040fe40003fa6270 */
[----:B------:R-:W-:Y:S01]  /*6590*/  ISETP.GE.AND P2, PT, R28, R87, PT ;  /* 0x000000571c00720c */ /* 0x000fe20003f46270 */
[----:B------:R-:W5:Y:S01]  /*65a0*/  MUFU.TANH R57, R57 ;  /* 0x0000003900397308 */ /* 0x000f620000002400 */
[----:B------:R-:W-:Y:S01]  /*65b0*/  ISETP.GE.AND P3, PT, R24, R101, PT ;  /* 0x000000651800720c */ /* 0x000fe20003f66270 */
[----:B-1----:R-:W-:Y:S01]  /*65c0*/  FMUL.FTZ R34, R66, UR8 ;  /* 0x0000000842227c20 */ /* 0x002fe20008410000 */
[----:B------:R-:W-:Y:S02]  /*65d0*/  ISETP.GE.AND P1, PT, R24, R87, PT ;  /* 0x000000571800720c */ /* 0x000fe40003f26270 */
[----:B------:R-:W-:-:S02]  /*65e0*/  LOP3.LUT R24, R33, 0x20, R32, 0xfe, !PT ;  /* 0x0000002021187812 */ /* 0x000fc400078efe20 */
[----:B---3--:R-:W-:Y:S01]  /*65f0*/  FSEL R37, R56, -INF , !P5 ;  /* 0xff80000038257808 */ /* 0x008fe20006800000 */
[----:B------:R-:W-:Y:S01]  /*6600*/  MUFU.TANH R89, R89 ;  /* 0x0000005900597308 */ /* 0x000fe20000002400 */
[----:B------:R-:W-:Y:S02]  /*6610*/  LOP3.LUT R22, R33, 0x28, R32, 0xfe, !PT ;  /* 0x0000002821167812 */ /* 0x000fe400078efe20 */
[----:B----4-:R-:W-:Y:S01]  /*6620*/  FSEL R20, R53, -INF , !P2 ;  /* 0xff80000035147808 */ /* 0x010fe20005000000 */
[----:B------:R-:W-:Y:S01]  /*6630*/  FMUL.FTZ R53, R4, UR8 ;  /* 0x0000000804357c20 */ /* 0x000fe20008410000 */
[C---:B------:R-:W-:Y:S02]  /*6640*/  ISETP.GE.AND P5, PT, R24.reuse, R101, PT ;  /* 0x000000651800720c */ /* 0x040fe40003fa6270 */
[----:B------:R-:W-:Y:S01]  /*6650*/  ISETP.GE.AND P2, PT, R24, R87, PT ;  /* 0x000000571800720c */ /* 0x000fe20003f46270 */
[----:B------:R-:W1:Y:S01]  /*6660*/  MUFU.TANH R56, R26 ;  /* 0x0000001a00387308 */ /* 0x000e620000002400 */
[----:B------:R-:W-:-:S02]  /*6670*/  FSEL R115, R115, -INF , !P4 ;  /* 0xff80000073737808 */ /* 0x000fc40006000000 */
[----:B------:R-:W-:Y:S01]  /*6680*/  FSEL R24, R49, -INF , !P0 ;  /* 0xff80000031187808 */ /* 0x000fe20004000000 */
[----:B------:R-:W-:Y:S01]  /*6690*/  FMUL.FTZ R49, R12, UR8 ;  /* 0x000000080c317c20 */ /* 0x000fe20008410000 */
[C---:B------:R-:W-:Y:S02]  /*66a0*/  ISETP.GE.AND P4, PT, R22.reuse, R101, PT ;  /* 0x000000651600720c */ /* 0x040fe40003f86270 */
[----:B------:R-:W-:Y:S01]  /*66b0*/  ISETP.GE.AND P0, PT, R22, R87, PT ;  /* 0x000000571600720c */ /* 0x000fe20003f06270 */
[----:B------:R3:W-:Y:S01]  /*66c0*/  MUFU.TANH R55, R51 ;  /* 0x0000003300377308 */ /* 0x0007e20000002400 */
[C-C-:B------:R-:W-:Y:S02]  /*66d0*/  LOP3.LUT R16, R33.reuse, 0x30, R32.reuse, 0xfe, !PT ;  /* 0x0000003021107812 */ /* 0x140fe400078efe20 */
[----:B------:R-:W-:Y:S02]  /*66e0*/  LOP3.LUT R12, R33, 0x40, R32, 0xfe, !PT ;  /* 0x00000040210c7812 */ /* 0x000fe400078efe20 */
[----:B------:R-:W-:-:S02]  /*66f0*/  FSEL R113, R113, -INF , !P3 ;  /* 0xff80000071717808 */ /* 0x000fc40005800000 */
[----:B------:R-:W-:Y:S01]  /*6700*/  FSEL R104, R104, -INF , !P1 ;  /* 0xff80000068687808 */ /* 0x000fe20004800000 */
[----:B------:R-:W4:Y:S01]  /*6710*/  MUFU.TANH R49, R49 ;  /* 0x0000003100317308 */ /* 0x000f220000002400 */
[----:B------:R-:W-:Y:S02]  /*6720*/  FSEL R29, R36, -INF , !P4 ;  /* 0xff800000241d7808 */ /* 0x000fe40006000000 */
[----:B------:R-:W-:Y:S02]  /*6730*/  FSEL R28, R42, -INF , !P0 ;  /* 0xff8000002a1c7808 */ /* 0x000fe40004000000 */
[C---:B------:R-:W-:Y:S02]  /*6740*/  ISETP.GE.AND P3, PT, R16.reuse, R101, PT ;  /* 0x000000651000720c */ /* 0x040fe40003f66270 */
[----:B------:R-:W-:Y:S01]  /*6750*/  ISETP.GE.AND P1, PT, R16, R87, PT ;  /* 0x000000571000720c */ /* 0x000fe20003f26270 */
[----:B------:R1:W-:Y:S01]  /*6760*/  MUFU.TANH R94, R43 ;  /* 0x0000002b005e7308 */ /* 0x0003e20000002400 */
[----:B------:R-:W-:Y:S01]  /*6770*/  ISETP.GE.AND P4, PT, R12, R101, PT ;  /* 0x000000650c00720c */ /* 0x000fe20003f86270 */
[----:B---3--:R-:W-:Y:S01]  /*6780*/  FMUL.FTZ R51, R8, UR8 ;  /* 0x0000000808337c20 */ /* 0x008fe20008410000 */
[----:B------:R-:W-:-:S02]  /*6790*/  ISETP.GE.AND P0, PT, R12, R87, PT ;  /* 0x000000570c00720c */ /* 0x000fc40003f06270 */
[C-C-:B------:R-:W-:Y:S02]  /*67a0*/  LOP3.LUT R16, R33.reuse, 0x38, R32.reuse, 0xfe, !PT ;  /* 0x0000003821107812 */ /* 0x140fe400078efe20 */
[----:B------:R-:W-:Y:S01]  /*67b0*/  LOP3.LUT R12, R33, 0x48, R32, 0xfe, !PT ;  /* 0x00000048210c7812 */ /* 0x000fe200078efe20 */
[----:B------:R-:W3:Y:S01]  /*67c0*/  MUFU.TANH R51, R51 ;  /* 0x0000003300337308 */ /* 0x000ee20000002400 */
[----:B------:R-:W-:Y:S02]  /*67d0*/  FSEL R31, R40, -INF , !P5 ;  /* 0xff800000281f7808 */ /* 0x000fe40006800000 */
[----:B------:R-:W-:Y:S01]  /*67e0*/  FSEL R30, R41, -INF , !P2 ;  /* 0xff800000291e7808 */ /* 0x000fe20005000000 */
[----:B------:R-:W-:Y:S01]  /*67f0*/  FMUL.FTZ R41, R60, UR8 ;  /* 0x000000083c297c20 */ /* 0x000fe20008410000 */
[----:B--2---:R-:W-:Y:S02]  /*6800*/  FSEL R93, R93, -INF , !P3 ;  /* 0xff8000005d5d7808 */ /* 0x004fe40005800000 */
[----:B-----5:R-:W-:Y:S01]  /*6810*/  FSEL R90, R90, -INF , !P1 ;  /* 0xff8000005a5a7808 */ /* 0x020fe20004800000 */
[----:B------:R2:W5:Y:S01]  /*6820*/  MUFU.TANH R40, R10 ;  /* 0x0000000a00287308 */ /* 0x0005620000002400 */
[----:B------:R-:W-:Y:S01]  /*6830*/  ISETP.GE.AND P5, PT, R16, R101, PT ;  /* 0x000000651000720c */ /* 0x000fe20003fa6270 */
[----:B-1----:R-:W-:Y:S01]  /*6840*/  FMUL.FTZ R43, R64, UR8 ;  /* 0x00000008402b7c20 */ /* 0x002fe20008410000 */
[----:B------:R-:W-:-:S02]  /*6850*/  ISETP.GE.AND P2, PT, R16, R87, PT ;  /* 0x000000571000720c */ /* 0x000fc40003f46270 */
[C---:B------:R-:W-:Y:S02]  /*6860*/  ISETP.GE.AND P3, PT, R12.reuse, R101, PT ;  /* 0x000000650c00720c */ /* 0x040fe40003f66270 */
[----:B------:R-:W-:Y:S01]  /*6870*/  ISETP.GE.AND P1, PT, R12, R87, PT ;  /* 0x000000570c00720c */ /* 0x000fe20003f26270 */
[----:B------:R-:W1:Y:S01]  /*6880*/  MUFU.TANH R53, R53 ;  /* 0x0000003500357308 */ /* 0x000e620000002400 */
[C-C-:B------:R-:W-:Y:S02]  /*6890*/  LOP3.LUT R8, R33.reuse, 0x50, R32.reuse, 0xfe, !PT ;  /* 0x0000005021087812 */ /* 0x140fe400078efe20 */
[----:B------:R-:W-:Y:S02]  /*68a0*/  LOP3.LUT R4, R33, 0x60, R32, 0xfe, !PT ;  /* 0x0000006021047812 */ /* 0x000fe400078efe20 */
[----:B------:R-:W-:Y:S02]  /*68b0*/  FSEL R95, R95, -INF , !P5 ;  /* 0xff8000005f5f7808 */ /* 0x000fe40006800000 */
[----:B------:R-:W-:Y:S01]  /*68c0*/  FSEL R88, R88, -INF , !P2 ;  /* 0xff80000058587808 */ /* 0x000fe20005000000 */
[----:B------:R-:W1:Y:S01]  /*68d0*/  MUFU.TANH R36, R6 ;  /* 0x0000000600247308 */ /* 0x000e620000002400 */
[----:B------:R-:W-:Y:S01]  /*68e0*/  FSEL R57, R57, -INF , !P3 ;  /* 0xff80000039397808 */ /* 0x000fe20005800000 */
[----:B--2---:R-:W-:Y:S01]  /*68f0*/  FMUL.FTZ R10, R21, UR8 ;  /* 0x00000008150a7c20 */ /* 0x004fe20008410000 */
[----:B------:R-:W-:-:S02]  /*6900*/  FSEL R56, R56, -INF , !P1 ;  /* 0xff80000038387808 */ /* 0x000fc40004800000 */
[C---:B------:R-:W-:Y:S02]  /*6910*/  ISETP.GE.AND P5, PT, R8.reuse, R101, PT ;  /* 0x000000650800720c */ /* 0x040fe40003fa6270 */
[----:B------:R-:W-:Y:S01]  /*6920*/  ISETP.GE.AND P2, PT, R8, R87, PT ;  /* 0x000000570800720c */ /* 0x000fe20003f46270 */
[----:B------:R-:W2:Y:S01]  /*6930*/  MUFU.TANH R43, R43 ;  /* 0x0000002b002b7308 */ /* 0x000ea20000002400 */
[C---:B------:R-:W-:Y:S02]  /*6940*/  ISETP.GE.AND P3, PT, R4.reuse, R101, PT ;  /* 0x000000650400720c */ /* 0x040fe40003f66270 */
[----:B------:R-:W-:Y:S02]  /*6950*/  ISETP.GE.AND P1, PT, R4, R87, PT ;  /* 0x000000570400720c */ /* 0x000fe40003f26270 */
[C-C-:B------:R-:W-:Y:S02]  /*6960*/  LOP3.LUT R8, R33.reuse, 0x58, R32.reuse, 0xfe, !PT ;  /* 0x0000005821087812 */ /* 0x140fe400078efe20 */
[----:B------:R-:W-:Y:S01]  /*6970*/  LOP3.LUT R4, R33, 0x68, R32, 0xfe, !PT ;  /* 0x0000006821047812 */ /* 0x000fe200078efe20 */
[----:B------:R-:W2:Y:S01]  /*6980*/  MUFU.TANH R34, R34 ;  /* 0x0000002200227308 */ /* 0x000ea20000002400 */
[----:B------:R-:W-:-:S02]  /*6990*/  FSEL R89, R89, -INF , !P4 ;  /* 0xff80000059597808 */ /* 0x000fc40006000000 */
[----:B------:R-:W-:Y:S02]  /*69a0*/  FSEL R58, R58, -INF , !P0 ;  /* 0xff8000003a3a7808 */ /* 0x000fe40004000000 */
[----:B------:R-:W-:Y:S02]  /*69b0*/  FSEL R45, R45, -INF , !P5 ;  /* 0xff8000002d2d7808 */ /* 0x000fe40006800000 */
[----:B------:R-:W-:Y:S01]  /*69c0*/  FSEL R50, R50, -INF , !P2 ;  /* 0xff80000032327808 */ /* 0x000fe20005000000 */
[----:B------:R-:W2:Y:S01]  /*69d0*/  MUFU.TANH R41, R41 ;  /* 0x0000002900297308 */ /* 0x000ea20000002400 */
[C---:B------:R-:W-:Y:S02]  /*69e0*/  ISETP.GE.AND P4, PT, R8.reuse, R101, PT ;  /* 0x000000650800720c */ /* 0x040fe40003f86270 */
[----:B------:R-:W-:Y:S02]  /*69f0*/  ISETP.GE.AND P0, PT, R8, R87, PT ;  /* 0x000000570800720c */ /* 0x000fe40003f06270 */
[----:B------:R-:W-:-:S02]  /*6a00*/  ISETP.GE.AND P5, PT, R4, R101, PT ;  /* 0x000000650400720c */ /* 0x000fc40003fa6270 */
[----:B------:R-:W-:Y:S01]  /*6a10*/  ISETP.GE.AND P2, PT, R4, R87, PT ;  /* 0x000000570400720c */ /* 0x000fe20003f46270 */
[----:B------:R-:W-:Y:S01]  /*6a20*/  MUFU.TANH R48, R48 ;  /* 0x0000003000307308 */ /* 0x000fe20000002400 */
[----:B------:R-:W-:Y:S02]  /*6a30*/  LOP3.LUT R4, R33, 0x70, R32, 0xfe, !PT ;  /* 0x0000007021047812 */ /* 0x000fe400078efe20 */
[----:B----4-:R-:W-:Y:S02]  /*6a40*/  FSEL R49, R49, -INF , !P4 ;  /* 0xff80000031317808 */ /* 0x010fe40006000000 */
[----:B------:R-:W-:Y:S02]  /*6a50*/  FSEL R46, R46, -INF , !P0 ;  /* 0xff8000002e2e7808 */ /* 0x000fe40004000000 */
[C---:B------:R-:W-:Y:S01]  /*6a60*/  ISETP.GE.AND P4, PT, R4.reuse, R101, PT ;  /* 0x000000650400720c */ /* 0x040fe20003f86270 */
[----:B------:R-:W-:Y:S01]  /*6a70*/  MUFU.TANH R44, R44 ;  /* 0x0000002c002c7308 */ /* 0x000fe20000002400 */
[----:B------:R-:W-:-:S02]  /*6a80*/  ISETP.GE.AND P0, PT, R4, R87, PT ;  /* 0x000000570400720c */ /* 0x000fc40003f06270 */
[C---:B------:R-:W-:Y:S02]  /*6a90*/  LOP3.LUT R4, R33.reuse, 0x78, R32, 0xfe, !PT ;  /* 0x0000007821047812 */ /* 0x040fe400078efe20 */
[----:B------:R-:W-:Y:S01]  /*6aa0*/  LOP3.LUT R8, R33, R32, RZ, 0xfc, !PT ;  /* 0x0000002021087212 */ /* 0x000fe200078efcff */
[----:B------:R-:W-:Y:S01]  /*6ab0*/  FMUL.FTZ R32, R62, UR8 ;  /* 0x000000083e207c20 */ /* 0x000fe20008410000 */
[----:B---3--:R-:W-:Y:S01]  /*6ac0*/  FSEL R51, R51, -INF , !P3 ;  /* 0xff80000033337808 */ /* 0x008fe20005800000 */
[----:B------:R3:W-:Y:S01]  /*6ad0*/  MUFU.TANH R118, R47 ;  /* 0x0000002f00767308 */ /* 0x0007e20000002400 */
[----:B-----5:R-:W-:Y:S01]  /*6ae0*/  FSEL R40, R40, -INF , !P1 ;  /* 0xff80000028287808 */ /* 0x020fe20004800000 */
[----:B------:R-:W-:Y:S01]  /*6af0*/  VIADD R14, R8, 0x29 ;  /* 0x00000029080e7836 */ /* 0x000fe20000000000 */
[----:B------:R-:W-:Y:S01]  /*6b00*/  ISETP.GE.AND P3, PT, R4, R101, PT ;  /* 0x000000650400720c */ /* 0x000fe20003f66270 */
[----:B------:R-:W-:Y:S01]  /*6b10*/  VIADD R12, R8, 0x21 ;  /* 0x00000021080c7836 */ /* 0x000fe20000000000 */
[----:B------:R-:W-:Y:S01]  /*6b20*/  ISETP.GE.AND P1, PT, R4, R87, PT ;  /* 0x000000570400720c */ /* 0x000fe20003f26270 */
[----:B------:R-:W-:Y:S01]  /*6b30*/  VIADD R4, R8, 0x1 ;  /* 0x0000000108047836 */ /* 0x000fe20000000000 */
[----:B-1----:R-:W-:Y:S01]  /*6b40*/  FSEL R53, R53, -INF , !P5 ;  /* 0xff80000035357808 */ /* 0x002fe20006800000 */
[----:B------:R-:W1:Y:S01]  /*6b50*/  MUFU.TANH R32, R32 ;  /* 0x0000002000207308 */ /* 0x000e620000002400 */
[----:B------:R-:W-:-:S02]  /*6b60*/  FSEL R36, R36, -INF , !P2 ;  /* 0xff80000024247808 */ /* 0x000fc40005000000 */
[C---:B------:R-:W-:Y:S02]  /*6b70*/  ISETP.GE.AND P5, PT, R4.reuse, R101, PT ;  /* 0x000000650400720c */ /* 0x040fe40003fa6270 */
[----:B------:R-:W-:Y:S01]  /*6b80*/  ISETP.GE.AND P2, PT, R4, R87, PT ;  /* 0x000000570400720c */ /* 0x000fe20003f46270 */
[----:B------:R-:W-:Y:S01]  /*6b90*/  VIADD R4, R8, 0x9 ;  /* 0x0000000908047836 */ /* 0x000fe20000000000 */
[----:B--2---:R-:W-:Y:S01]  /*6ba0*/  FSEL R43, R43, -INF , !P4 ;  /* 0xff8000002b2b7808 */ /* 0x004fe20006000000 */
[----:B------:R-:W2:Y:S01]  /*6bb0*/  MUFU.TANH R52, R52 ;  /* 0x0000003400347308 */ /* 0x000ea20000002400 */
[----:B------:R-:W-:Y:S01]  /*6bc0*/  FSEL R34, R34, -INF , !P0 ;  /* 0xff80000022227808 */ /* 0x000fe20004000000 */
[----:B---3--:R-:W-:Y:S01]  /*6bd0*/  FMUL.FTZ R47, R65, UR8 ;  /* 0x00000008412f7c20 */ /* 0x008fe20008410000 */
[C---:B------:R-:W-:Y:S02]  /*6be0*/  ISETP.GE.AND P4, PT, R4.reuse, R101, PT ;  /* 0x000000650400720c */ /* 0x040fe40003f86270 */
[----:B------:R-:W-:Y:S01]  /*6bf0*/  ISETP.GE.AND P0, PT, R4, R87, PT ;  /* 0x000000570400720c */ /* 0x000fe20003f06270 */
[----:B------:R-:W-:Y:S01]  /*6c00*/  VIADD R4, R8, 0x11 ;  /* 0x0000001108047836 */ /* 0x000fe20000000000 */
[----:B------:R-:W-:Y:S01]  /*6c10*/  FSEL R41, R41, -INF , !P3 ;  /* 0xff80000029297808 */ /* 0x000fe20005800000 */
[----:B------:R-:W3:Y:S01]  /*6c20*/  MUFU.TANH R54, R54 ;  /* 0x0000003600367308 */ /* 0x000ee20000002400 */
[----:B-1----:R-:W-:-:S02]  /*6c30*/  FSEL R32, R32, -INF , !P1 ;  /* 0xff80000020207808 */ /* 0x002fc40004800000 */
[C---:B------:R-:W-:Y:S02]  /*6c40*/  ISETP.GE.AND P3, PT, R4.reuse, R101, PT ;  /* 0x000000650400720c */ /* 0x040fe40003f66270 */
[-C--:B------:R-:W-:Y:S01]  /*6c50*/  ISETP.GE.AND P1, PT, R4, R87.reuse, PT ;  /* 0x000000570400720c */ /* 0x080fe20003f26270 */
[----:B------:R-:W-:Y:S01]  /*6c60*/  VIADD R4, R8, 0x19 ;  /* 0x0000001908047836 */ /* 0x000fe20000000000 */
[----:B------:R-:W-:Y:S01]  /*6c70*/  FSEL R109, R91, -INF , !P5 ;  /* 0xff8000005b6d7808 */ /* 0x000fe20006800000 */
[----:B------:R-:W1:Y:S01]  /*6c80*/  MUFU.TANH R117, R117 ;  /* 0x0000007500757308 */ /* 0x000e620000002400 */
[----:B------:R-:W-:Y:S02]  /*6c90*/  FSEL R26, R55, -INF , !P1 ;  /* 0xff800000371a7808 */ /* 0x000fe40004800000 */
[----:B------:R-:W-:Y:S02]  /*6ca0*/  FSEL R6, R59, -INF , !P2 ;  /* 0xff8000003b067808 */ /* 0x000fe40005000000 */
[----:B------:R-:W-:-:S02]  /*6cb0*/  ISETP.GE.AND P1, PT, R14, R87, PT ;  /* 0x000000570e00720c */ /* 0x000fc40003f26270 */
[C---:B------:R-:W-:Y:S01]  /*6cc0*/  ISETP.GE.AND P5, PT, R4.reuse, R101, PT ;  /* 0x000000650400720c */ /* 0x040fe20003fa6270 */
[----:B------:R4:W-:Y:S01]  /*6cd0*/  MUFU.TANH R60, R27 ;  /* 0x0000001b003c7308 */ /* 0x0009e20000002400 */
[----:B------:R-:W-:Y:S02]  /*6ce0*/  ISETP.GE.AND P2, PT, R4, R87, PT ;  /* 0x000000570400720c */ /* 0x000fe40003f46270 */
[----:B--2---:R-:W-:Y:S02]  /*6cf0*/  FSEL R21, R52, -INF , !P4 ;  /* 0xff80000034157808 */ /* 0x004fe40006000000 */
[----:B------:R-:W-:Y:S02]  /*6d00*/  FSEL R118, R118, -INF , !P2 ;  /* 0xff80000076767808 */ /* 0x000fe40005000000 */
[----:B---3--:R-:W-:Y:S01]  /*6d10*/  FSEL R4, R54, -INF , !P0 ;  /* 0xff80000036047808 */ /* 0x008fe20004000000 */
[----:B------:R2:W3:Y:S01]  /*6d20*/  MUFU.TANH R110, R39 ;  /* 0x00000027006e7308 */ /* 0x0004e20000002400 */
[----:B------:R-:W-:-:S02]  /*6d30*/  ISETP.GE.AND P4, PT, R12, R101, PT ;  /* 0x000000650c00720c */ /* 0x000fc40003f86270 */
[----:B------:R-:W-:Y:S01]  /*6d40*/  ISETP.GE.AND P0, PT, R12, R87, PT ;  /* 0x000000570c00720c */ /* 0x000fe20003f06270 */
[----:B------:R-:W-:Y:S01]  /*6d50*/  FMUL.FTZ R12, R17, UR8 ;  /* 0x00000008110c7c20 */ /* 0x000fe20008410000 */
[----:B-1----:R-:W-:Y:S02]  /*6d60*/  FSEL R117, R117, -INF , !P4 ;  /* 0xff80000075757808 */ /* 0x002fe40006000000 */
[----:B------:R-:W-:Y:S01]  /*6d70*/  FSEL R94, R94, -INF , !P0 ;  /* 0xff8000005e5e7808 */ /* 0x000fe20004000000 */
[----:B------:R1:W-:Y:S01]  /*6d80*/  MUFU.TANH R99, R25 ;  /* 0x0000001900637308 */ /* 0x0003e20000002400 */
[----:B----4-:R-:W-:Y:S02]  /*6d90*/  FSEL R27, R48, -INF , !P3 ;  /* 0xff800000301b7808 */ /* 0x010fe40005800000 */
[----:B------:R-:W-:Y:S01]  /*6da0*/  ISETP.GE.AND P3, PT, R14, R101, PT ;  /* 0x000000650e00720c */ /* 0x000fe20003f66270 */
[----:B------:R-:W-:-:S03]  /*6db0*/  VIADD R14, R8, 0x31 ;  /* 0x00000031080e7836 */ /* 0x000fc60000000000 */
[----:B------:R-:W-:Y:S01]  /*6dc0*/  FSEL R107, R107, -INF , !P3 ;  /* 0xff8000006b6b7808 */ /* 0x000fe20005800000 */
[----:B------:R-:W4:Y:S01]  /*6dd0*/  MUFU.TANH R35, R35 ;  /* 0x0000002300237308 */ /* 0x000f220000002400 */
[----:B------:R-:W-:Y:S01]  /*6de0*/  ISETP.GE.AND P2, PT, R14, R87, PT ;  /* 0x000000570e00720c */ /* 0x000fe20003f46270 */
[----:B--2---:R-:W-:Y:S01]  /*6df0*/  FMUL.FTZ R39, R61, UR8 ;  /* 0x000000083d277c20 */ /* 0x004fe20008410000 */
[----:B---3--:R-:W-:-:S05]  /*6e00*/  FSEL R110, R110, -INF , !P1 ;  /* 0xff8000006e6e7808 */ /* 0x008fca0004800000 */
[----:B------:R-:W2:Y:S01]  /*6e10*/  MUFU.TANH R10, R10 ;  /* 0x0000000a000a7308 */ /* 0x000ea20000002400 */
[----:B-1----:R-:W-:Y:S02]  /*6e20*/  FSEL R25, R44, -INF , !P5 ;  /* 0xff8000002c197808 */ /* 0x002fe40006800000 */
[----:B------:R-:W-:Y:S01]  /*6e30*/  ISETP.GE.AND P5, PT, R14, R101, PT ;  /* 0x000000650e00720c */ /* 0x000fe20003fa6270 */
[----:B------:R-:W-:-:S03]  /*6e40*/  VIADD R14, R8, 0x39 ;  /* 0x00000039080e7836 */ /* 0x000fc60000000000 */
[----:B------:R-:W-:Y:S01]  /*6e50*/  FSEL R103, R103, -INF , !P5 ;  /* 0xff80000067677808 */ /* 0x000fe20006800000 */
[----:B------:R-:W1:Y:S01]  /*6e60*/  MUFU.TANH R12, R12 ;  /* 0x0000000c000c7308 */ /* 0x000e620000002400 */
[C---:B------:R-:W-:Y:S02]  /*6e70*/  ISETP.GE.AND P4, PT, R14.reuse, R101, PT ;  /* 0x000000650e00720c */ /* 0x040fe40003f86270 */
[----:B------:R-:W-:Y:S01]  /*6e80*/  ISETP.GE.AND P0, PT, R14, R87, PT ;  /* 0x000000570e00720c */ /* 0x000fe20003f06270 */
[----:B------:R-:W-:Y:S01]  /*6e90*/  VIADD R14, R8, 0x41 ;  /* 0x00000041080e7836 */ /* 0x000fe20000000000 */
[----:B----4-:R-:W-:Y:S01]  /*6ea0*/  FSEL R64, R35, -INF , !P2 ;  /* 0xff80000023407808 */ /* 0x010fe20005000000 */
[----:B------:R-:W-:Y:S01]  /*6eb0*/  FMUL.FTZ R35, R63, UR8 ;  /* 0x000000083f237c20 */ /* 0x000fe20008410000 */
[----:B------:R-:W-:Y:S01]  /*6ec0*/  FSEL R105, R105, -INF , !P4 ;  /* 0xff80000069697808 */ /* 0x000fe20006000000 */
[----:B------:R-:W3:Y:S01]  /*6ed0*/  MUFU.TANH R52, R19 ;  /* 0x0000001300347308 */ /* 0x000ee20000002400 */
[----:B------:R-:W-:-:S02]  /*6ee0*/  ISETP.GE.AND P3, PT, R14, R101, PT ;  /* 0x000000650e00720c */ /* 0x000fc40003f66270 */
[----:B------:R-:W-:Y:S01]  /*6ef0*/  ISETP.GE.AND P1, PT, R14, R87, PT ;  /* 0x000000570e00720c */ /* 0x000fe20003f26270 */
[----:B------:R-:W-:Y:S01]  /*6f00*/  VIADD R14, R8, 0x49 ;  /* 0x00000049080e7836 */ /* 0x000fe20000000000 */
[----:B------:R-:W-:Y:S01]  /*6f10*/  FSEL R66, R38, -INF , !P0 ;  /* 0xff80000026427808 */ /* 0x000fe20004000000 */
[----:B------:R-:W-:Y:S01]  /*6f20*/  FMUL.FTZ R38, R67, UR8 ;  /* 0x0000000843267c20 */ /* 0x000fe20008410000 */
[----:B------:R-:W-:Y:S01]  /*6f30*/  FSEL R99, R99, -INF , !P3 ;  /* 0xff80000063637808 */ /* 0x000fe20005800000 */
[----:B------:R-:W4:Y:S01]  /*6f40*/  MUFU.TANH R13, R13 ;  /* 0x0000000d000d7308 */ /* 0x000f220000002400 */
[C---:B------:R-:W-:Y:S02]  /*6f50*/  ISETP.GE.AND P5, PT, R14.reuse, R101, PT ;  /* 0x000000650e00720c */ /* 0x040fe40003fa6270 */
[----:B------:R-:W-:Y:S01]  /*6f60*/  ISETP.GE.AND P2, PT, R14, R87, PT ;  /* 0x000000570e00720c */ /* 0x000fe20003f46270 */
[----:B------:R-:W-:Y:S01]  /*6f70*/  VIADD R14, R8, 0x51 ;  /* 0x00000051080e7836 */ /* 0x000fe20000000000 */
[----:B--2---:R-:W-:Y:S01]  /*6f80*/  FSEL R91, R10, -INF , !P5 ;  /* 0xff8000000a5b7808 */ /* 0x004fe20006800000 */
[----:B------:R-:W-:Y:S01]  /*6f90*/  VIADD R10, R8, 0x69 ;  /* 0x00000069080a7836 */ /* 0x000fe20000000000 */
[----:B------:R-:W-:Y:S01]  /*6fa0*/  FSEL R60, R60, -INF , !P1 ;  /* 0xff8000003c3c7808 */ /* 0x000fe20004800000 */
[----:B------:R-:W2:Y:S01]  /*6fb0*/  MUFU.TANH R47, R47 ;  /* 0x0000002f002f7308 */ /* 0x000ea20000002400 */
[----:B------:R-:W-:-:S02]  /*6fc0*/  ISETP.GE.AND P4, PT, R14, R101, PT ;  /* 0x000000650e00720c */ /* 0x000fc40003f86270 */
[----:B------:R-:W-:Y:S01]  /*6fd0*/  ISETP.GE.AND P0, PT, R14, R87, PT ;  /* 0x000000570e00720c */ /* 0x000fe20003f06270 */
[----:B------:R-:W-:Y:S01]  /*6fe0*/  VIADD R14, R8, 0x59 ;  /* 0x00000059080e7836 */ /* 0x000fe20000000000 */
[----:B-1----:R-:W-:Y:S02]  /*6ff0*/  FSEL R65, R12, -INF , !P4 ;  /* 0xff8000000c417808 */ /* 0x002fe40006000000 */
[----:B---3--:R-:W-:Y:S01]  /*7000*/  FSEL R52, R52, -INF , !P0 ;  /* 0xff80000034347808 */ /* 0x008fe20004000000 */
[----:B------:R-:W1:Y:S01]  /*7010*/  MUFU.TANH R54, R15 ;  /* 0x0000000f00367308 */ /* 0x000e620000002400 */
[C---:B------:R-:W-:Y:S02]  /*7020*/  ISETP.GE.AND P4, PT, R10.reuse, R101, PT ;  /* 0x000000650a00720c */ /* 0x040fe40003f86270 */
[----:B------:R-:W-:Y:S01]  /*7030*/  ISETP.GE.AND P0, PT, R10, R87, PT ;  /* 0x000000570a00720c */ /* 0x000fe20003f06270 */
[----:B------:R-:W-:Y:S01]  /*7040*/  VIADD R10, R8, 0x71 ;  /* 0x00000071080a7836 */ /* 0x000fe20000000000 */
[----:B------:R-:W-:-:S02]  /*7050*/  ISETP.GE.AND P3, PT, R14, R101, PT ;  /* 0x000000650e00720c */ /* 0x000fc40003f66270 */
[----:B------:R-:W-:Y:S01]  /*7060*/  ISETP.GE.AND P1, PT, R14, R87, PT ;  /* 0x000000570e00720c */ /* 0x000fe20003f26270 */
[----:B------:R-:W3:Y:S01]  /*7070*/  MUFU.TANH R62, R23 ;  /* 0x00000017003e7308 */ /* 0x000ee20000002400 */
[----:B----4-:R-:W-:Y:S01]  /*7080*/  FSEL R67, R13, -INF , !P3 ;  /* 0xff8000000d437808 */ /* 0x010fe20005800000 */
[----:B------:R-:W-:Y:S01]  /*7090*/  VIADD R14, R8, 0x61 ;  /* 0x00000061080e7836 */ /* 0x000fe20000000000 */
[----:B------:R-:W-:-:S04]  /*70a0*/  ISETP.GE.AND P3, PT, R10, R101, PT ;  /* 0x000000650a00720c */ /* 0x000fc80003f66270 */
[----:B--2---:R-:W-:Y:S01]  /*70b0*/  FSEL R47, R47, -INF , !P3 ;  /* 0xff8000002f2f7808 */ /* 0x004fe20005800000 */
[----:B------:R-:W2:Y:S01]  /*70c0*/  MUFU.TANH R9, R9 ;  /* 0x0000000900097308 */ /* 0x000ea20000002400 */
[----:B------:R-:W-:Y:S02]  /*70d0*/  ISETP.GT.AND P3, PT, R148, R145, PT ;  /* 0x000000919400720c */ /* 0x000fe40003f64270 */
[----:B-1----:R-:W-:Y:S02]  /*70e0*/  FSEL R54, R54, -INF , !P1 ;  /* 0xff80000036367808 */ /* 0x002fe40004800000 */
[----:B------:R-:W-:Y:S01]  /*70f0*/  ISETP.GE.AND P1, PT, R10, R87, PT ;  /* 0x000000570a00720c */ /* 0x000fe20003f26270 */
[----:B------:R-:W-:Y:S01]  /*7100*/  VIADD R10, R8, 0x79 ;  /* 0x00000079080a7836 */ /* 0x000fe20000000000 */
[----:B------:R-:W-:Y:S01]  /*7110*/  ISETP.GE.AND P5, PT, R14, R101, PT ;  /* 0x000000650e00720c */ /* 0x000fe20003fa6270 */
[----:B------:R-:W1:Y:S01]  /*7120*/  MUFU.TANH R48, R11 ;  /* 0x0000000b00307308 */ /* 0x000e620000002400 */
[----:B---3--:R-:W-:-:S02]  /*7130*/  FSEL R62, R62, -INF , !P2 ;  /* 0xff8000003e3e7808 */ /* 0x008fc40005000000 */
[----:B------:R-:W-:-:S05]  /*7140*/  ISETP.GE.AND P2, PT, R14, R87, PT ;  /* 0x000000570e00720c */ /* 0x000fca0003f46270 */
[----:B------:R-:W3:Y:S01]  /*7150*/  MUFU.TANH R55, R5 ;  /* 0x0000000500377308 */ /* 0x000ee20000002400 */
[----:B--2---:R-:W-:Y:S02]  /*7160*/  FSEL R63, R9, -INF , !P5 ;  /* 0xff800000093f7808 */ /* 0x004fe40006800000 */
[----:B------:R-:W-:-:S05]  /*7170*/  ISETP.GE.AND P5, PT, R8, R101, PT ;  /* 0x000000650800720c */ /* 0x000fca0003fa6270 */
[----:B------:R-:W2:Y:S01]  /*7180*/  MUFU.TANH R42, R7 ;  /* 0x00000007002a7308 */ /* 0x000ea20000002400 */
[----:B-1----:R-:W-:Y:S01]  /*7190*/  FSEL R48, R48, -INF , !P2 ;  /* 0xff80000030307808 */ /* 0x002fe20005000000 */
[----:B------:R-:W-:Y:S01]  /*71a0*/  BAR.SYNC.DEFER_BLOCKING 0x0 ;  /* 0x0000000000007b1d */ /* 0x000fe20000010000 */
[----:B------:R-:W-:-:S04]  /*71b0*/  ISETP.GE.AND P2, PT, R8, R87, PT ;  /* 0x000000570800720c */ /* 0x000fc80003f46270 */
[----:B------:R-:W-:Y:S01]  /*71c0*/  FSEL R102, R102, -INF , !P2 ;  /* 0xff80000066667808 */ /* 0x000fe20005000000 */
[----:B------:R-:W1:Y:S01]  /*71d0*/  MUFU.TANH R92, R92 ;  /* 0x0000005c005c7308 */ /* 0x000e620000002400 */
[----:B---3--:R-:W-:Y:S02]  /*71e0*/  FSEL R55, R55, -INF , !P4 ;  /* 0xff80000037377808 */ /* 0x008fe40006000000 */
[----:B------:R-:W-:-:S05]  /*71f0*/  ISETP.GE.AND P4, PT, R10, R101, PT ;  /* 0x000000650a00720c */ /* 0x000fca0003f86270 */
[----:B------:R-:W3:Y:S01]  /*7200*/  MUFU.TANH R38, R38 ;  /* 0x0000002600267308 */ /* 0x000ee20000002400 */
[----:B--2---:R-:W-:Y:S02]  /*7210*/  FSEL R42, R42, -INF , !P0 ;  /* 0xff8000002a2a7808 */ /* 0x004fe40004000000 */
[----:B------:R-:W-:-:S05]  /*7220*/  ISETP.GE.AND P0, PT, R10, R87, PT ;  /* 0x000000570a00720c */ /* 0x000fca0003f06270 */
[----:B------:R-:W2:Y:S01]  /*7230*/  MUFU.TANH R39, R39 ;  /* 0x0000002700277308 */ /* 0x000ea20000002400 */
[----:B-1----:R-:W-:-:S07]  /*7240*/  FSEL R5, R92, -INF , !P5 ;  /* 0xff8000005c057808 */ /* 0x002fce0006800000 */
[----:B------:R-:W1:Y:S01]  /*7250*/  MUFU.TANH R35, R35 ;  /* 0x0000002300237308 */ /* 0x000e620000002400 */
[----:B---3--:R-:W-:Y:S02]  /*7260*/  FSEL R38, R38, -INF , !P1 ;  /* 0xff80000026267808 */ /* 0x008fe40004800000 */
[----:B--2---:R-:W-:Y:S02]  /*7270*/  FSEL R39, R39, -INF , !P4 ;  /* 0xff80000027277808 */ /* 0x004fe40006000000 */
[----:B-1----:R-:W-:Y:S01]  /*7280*/  FSEL R35, R35, -INF , !P0 ;  /* 0xff80000023237808 */ /* 0x002fe20004000000 */
        /* <DEDUP_REMOVED lines=10> */
[----:B-1----:R-:W-:Y:S01]  /*7330*/  IADD3 R7, RZ, -R13, RZ ;  /* 0x8000000dff077210 */ /* 0x002fe20007ffe0ff */
[----:B------:R-:W-:-:S04]  /*7340*/  VIADD R11, R33, 0xffffff80 ;  /* 0xffffff80210b7836 */ /* 0x000fc80000000000 */
[----:B------:R-:W-:-:S04]  /*7350*/  IMAD R7, R7, R9, RZ ;  /* 0x0000000907077224 */ /* 0x000fc800078e02ff */
[----:B------:R-:W-:Y:S01]  /*7360*/  IMAD.HI.U32 R8, R13, R7, R12 ;  /* 0x000000070d087227 */ /* 0x000fe200078e000c */
[----:B------:R-:W-:Y:S02]  /*7370*/  IABS R7, R33 ;  /* 0x0000002100077213 */ /* 0x000fe40000000000 */
[----:B------:R-:W-:-:S03]  /*7380*/  LOP3.LUT R33, R33, R10, RZ, 0x3c, !PT ;  /* 0x0000000a21217212 */ /* 0x000fc600078e3cff */
[----:B------:R-:W-:Y:S01]  /*7390*/  IMAD.HI.U32 R13, R8, R7, RZ ;  /* 0x00000007080d7227 */ /* 0x000fe200078e00ff */
[----:B------:R-:W-:-:S04]  /*73a0*/  ISETP.GE.AND P2, PT, R33, RZ, PT ;  /* 0x000000ff2100720c */ /* 0x000fc80003f46270 */
[----:B------:R-:W-:-:S05]  /*73b0*/  IADD3 R12, -R13, RZ, RZ ;  /* 0x000000ff0d0c7210 */ /* 0x000fca0007ffe1ff */
[----:B------:R-:W-:Y:S01]  /*73c0*/  IMAD R12, R9, R12, R7 ;  /* 0x0000000c090c7224 */ /* 0x000fe200078e0207 */
[----:B------:R-:W-:Y:S02]  /*73d0*/  IABS R7, R11 ;  /* 0x0000000b00077213 */ /* 0x000fe40000000000 */
[----:B------:R-:W-:Y:S02]  /*73e0*/  LOP3.LUT R11, R11, R10, RZ, 0x3c, !PT ;  /* 0x0000000a0b0b7212 */ /* 0x000fe400078e3cff */
[----:B------:R-:W-:Y:S01]  /*73f0*/  ISETP.GT.U32.AND P0, PT, R9, R12, PT ;  /* 0x0000000c0900720c */ /* 0x000fe20003f04070 */
[----:B------:R-:W-:-:S12]  /*7400*/  IMAD.HI.U32 R8, R8, R7, RZ ;  /* 0x0000000708087227 */ /* 0x000fd800078e00ff */
[-C--:B------:R-:W-:Y:S01]  /*7410*/  @!P0 IADD3 R12, R12, -R9.reuse, RZ ;  /* 0x800000090c0c8210 */ /* 0x080fe20007ffe0ff */
[----:B------:R-:W-:Y:S01]  /*7420*/  @!P0 VIADD R13, R13, 0x1 ;  /* 0x000000010d0d8836 */ /* 0x000fe20000000000 */
[----:B------:R-:W-:Y:S02]  /*7430*/  ISETP.GE.AND P0, PT, R11, RZ, PT ;  /* 0x000000ff0b00720c */ /* 0x000fe40003f06270 */
[----:B------:R-:W-:Y:S01]  /*7440*/  ISETP.GE.U32.AND P5, PT, R12, R9, PT ;  /* 0x000000090c00720c */ /* 0x000fe20003fa6070 */
[----:B------:R-:W-:Y:S01]  /*7450*/  IMAD.MOV R12, RZ, RZ, -R8 ;  /* 0x000000ffff0c7224 */ /* 0x000fe200078e0a08 */
[----:B------:R-:W-:-:S03]  /*7460*/  LOP3.LUT R11, RZ, R10, RZ, 0x33, !PT ;  /* 0x0000000aff0b7212 */ /* 0x000fc600078e33ff */
[----:B------:R-:W-:-:S05]  /*7470*/  IMAD R12, R9, R12, R7 ;  /* 0x0000000c090c7224 */ /* 0x000fca00078e0207 */
[----:B------:R-:W-:-:S03]  /*7480*/  ISETP.GT.U32.AND P1, PT, R9, R12, PT ;  /* 0x0000000c0900720c */ /* 0x000fc60003f24070 */
[----:B------:R-:W-:-:S04]  /*7490*/  @P5 VIADD R13, R13, 0x1 ;  /* 0x000000010d0d5836 */ /* 0x000fc80000000000 */
[----:B------:R-:W-:-:S06]  /*74a0*/  @!P2 IMAD.MOV R13, RZ, RZ, -R13 ;  /* 0x000000ffff0da224 */ /* 0x000fcc00078e0a0d */
[-C--:B------:R-:W-:Y:S02]  /*74b0*/  @!P1 IADD3 R12, R12, -R9.reuse, RZ ;  /* 0x800000090c0c9210 */ /* 0x080fe40007ffe0ff */
[----:B------:R-:W-:Y:S02]  /*74c0*/  @!P1 IADD3 R8, R8, 0x1, RZ ;  /* 0x0000000108089810 */ /* 0x000fe40007ffe0ff */
[----:B------:R-:W-:Y:S02]  /*74d0*/  ISETP.GE.U32.AND P4, PT, R12, R9, PT ;  /* 0x000000090c00720c */ /* 0x000fe40003f86070 */
[----:B------:R-:W-:-:S04]  /*74e0*/  ISETP.NE.AND P1, PT, R10, RZ, PT ;  /* 0x000000ff0a00720c */ /* 0x000fc80003f25270 */
[----:B------:R-:W-:-:S05]  /*74f0*/  SEL R7, R11, R13, !P1 ;  /* 0x0000000d0b077207 */ /* 0x000fca0004800000 */
[----:B------:R-:W-:Y:S02]  /*7500*/  IMAD.WIDE R16, R7, 0x4, R152 ;  /* 0x0000000407107825 */ /* 0x000fe400078e0298 */
[----:B------:R-:W-:-:S03]  /*7510*/  @P4 IADD3 R8, R8, 0x1, RZ ;  /* 0x0000000108084810 */ /* 0x000fc60007ffe0ff */
[----:B------:R-:W2:Y:S01]  /*7520*/  LDG.E R9, desc[UR14][R16.64] ;  /* 0x0000000e10097981 */ /* 0x000ea2000c1e1900 */
[----:B------:R-:W-:-:S04]  /*7530*/  @!P0 IADD3 R8, -R8, RZ, RZ ;  /* 0x000000ff08088210 */ /* 0x000fc80007ffe1ff */
[----:B------:R-:W-:-:S05]  /*7540*/  SEL R11, R11, R8, !P1 ;  /* 0x000000080b0b7207 */ /* 0x000fca0004800000 */
[----:B------:R-:W-:-:S05]  /*7550*/  IMAD.WIDE R14, R11, 0x4, R152 ;  /* 0x000000040b0e7825 */ /* 0x000fca00078e0298 */
[----:B------:R-:W2:Y:S01]  /*7560*/  LDG.E R8, desc[UR14][R14.64] ;  /* 0x0000000e0e087981 */ /* 0x000ea2000c1e1900 */
[----:B------:R-:W-:-:S04]  /*7570*/  IMAD.IADD R7, R7, 0x1, -R11 ;  /* 0x0000000107077824 */ /* 0x000fc800078e0a0b */
[----:B------:R-:W-:-:S05]  /*7580*/  IMAD R7, R7, R10, -0x80 ;  /* 0xffffff8007077424 */ /* 0x000fca00078e020a */
[----:B------:R-:W-:Y:S01]  /*7590*/  SHF.R.S32.HI R11, RZ, 0x1f, R7 ;  /* 0x0000001fff0b7819 */ /* 0x000fe20000011407 */
[----:B------:R-:W-:-:S04]  /*75a0*/  IMAD.WIDE.U32 R12, R7, R84, RZ ;  /* 0x00000054070c7225 */ /* 0x000fc800078e00ff */
[----:B------:R-:W-:-:S04]  /*75b0*/  IMAD R10, R11, R84, RZ ;  /* 0x000000540b0a7224 */ /* 0x000fc800078e02ff */
[----:B------:R-:W-:-:S04]  /*75c0*/  IMAD R10, R7, R85, R10 ;  /* 0x00000055070a7224 */ /* 0x000fc800078e020a */
[----:B------:R-:W-:Y:S01]  /*75d0*/  IMAD.IADD R11, R13, 0x1, R10 ;  /* 0x000000010d0b7824 */ /* 0x000fe200078e020a */
[----:B------:R-:W-:Y:S02]  /*75e0*/  MOV R10, R12 ;  /* 0x0000000c000a7202 */ /* 0x000fe40000000f00 */
[----:B--2---:R-:W-:-:S04]  /*75f0*/  IADD3 R8, -R9, R8, RZ ;  /* 0x0000000809087210 */ /* 0x004fc80007ffe1ff */
[----:B------:R-:W-:-:S05]  /*7600*/  SHF.R.S32.HI R7, RZ, 0x1f, R8 ;  /* 0x0000001fff077819 */ /* 0x000fca0000011408 */
[----:B------:R-:W-:-:S04]  /*7610*/  IMAD R7, R7, UR4, RZ ;  /* 0x0000000407077c24 */ /* 0x000fc8000f8e02ff */
[C---:B------:R-:W-:Y:S02]  /*7620*/  IMAD R7, R8.reuse, UR5, R7 ;  /* 0x0000000508077c24 */ /* 0x040fe4000f8e0207 */
[----:B------:R-:W-:-:S04]  /*7630*/  IMAD.WIDE.U32 R8, R8, UR4, R10 ;  /* 0x0000000408087c25 */ /* 0x000fc8000f8e000a */
[----:B------:R-:W-:Y:S01]  /*7640*/  IMAD.IADD R7, R9, 0x1, R7 ;  /* 0x0000000109077824 */ /* 0x000fe200078e0207 */
[----:B------:R-:W-:Y:S06]  /*7650*/  BRA `(.L_x_4843) ;  /* 0x0000000000087947 */ /* 0x000fec0003800000 */
.L_x_4842:
[----:B------:R-:W-:-:S04]  /*7660*/  LEA R8, -R84, RZ, 0x7 ;  /* 0x000000ff54087211 */ /* 0x000fc800078e39ff */
[----:B------:R-:W-:-:S07]  /*7670*/  SHF.R.S32.HI R7, RZ, 0x1f, R8 ;  /* 0x0000001fff077819 */ /* 0x000fce0000011408 */
.L_x_4843:
[----:B------:R-:W-:-:S05]  /*7680*/  IADD3 R3, P0, R3, R8, RZ ;  /* 0x0000000803037210 */ /* 0x000fca0007f1e0ff */
[----:B------:R-:W-:Y:S01]  /*7690*/  IMAD.X R100, R100, 0x1, R7, P0 ;  /* 0x0000000164647824 */ /* 0x000fe200000e0607 */
[C---:B------:R-:W-:Y:S01]  /*76a0*/  LEA R154, P0, R3.reuse, R96, 0x1 ;  /* 0x00000060039a7211 */ /* 0x040fe200078008ff */
[C---:B------:R-:W-:Y:S01]  /*76b0*/  IMAD.SHL.U32 R7, R84.reuse, 0x40, RZ ;  /* 0x0000004054077824 */ /* 0x040fe200078e00ff */
[----:B------:R-:W-:Y:S02]  /*76c0*/  SHF.L.U64.HI R84, R84, 0x6, R85 ;  /* 0x0000000654547819 */ /* 0x000fe40000010255 */
[----:B------:R-:W-:Y:S02]  /*76d0*/  LEA.HI.X R155, R3, R97, R100, 0x1, P0 ;  /* 0x00000061039b7211 */ /* 0x000fe400000f0c64 */
[----:B------:R-:W-:-:S03]  /*76e0*/  IADD3 R8, P0, R154, R7, RZ ;  /* 0x000000079a087210 */ /* 0x000fc60007f1e0ff */
[----:B------:R-:W-:Y:S01]  /*76f0*/  @!PT LDS RZ, [RZ] ;  /* 0x00000000fffff984 */ /* 0x000fe20000000800 */
[----:B------:R-:W-:Y:S01]  /*7700*/  @!PT LDS RZ, [RZ] ;  /* 0x00000000fffff984 */ /* 0x000fe20000000800 */
[----:B------:R-:W-:Y:S01]  /*7710*/  @!PT LDS RZ, [RZ] ;  /* 0x00000000fffff984 */ /* 0x000fe20000000800 */
[----:B------:R1:W-:Y:S02]  /*7720*/  LDGSTS.E.BYPASS.LTC128B.128 [R149+0x1000], desc[UR14][R154.64] ;  /* 0x010000009a957fae */ /* 0x0003e4000b901d4e */
[----:B------:R-:W-:Y:S01]  /*7730*/  IMAD.X R9, R155, 0x1, R84, P0 ;  /* 0x000000019b097824 */ /* 0x000fe200000e0654 */
[----:B------:R-:W-:-:S04]  /*7740*/  IADD3 R10, P0, R8, R7, RZ ;  /* 0x00000007080a7210 */ /* 0x000fc80007f1e0ff */
[----:B------:R1:W-:Y:S01]  /*7750*/  LDGSTS.E.BYPASS.LTC128B.128 [R149+0x1800], desc[UR14][R8.64] ;  /* 0x0180000008957fae */ /* 0x0003e2000b901d4e */
[----:B------:R-:W-:Y:S01]  /*7760*/  IMAD.X R11, R9, 0x1, R84, P0 ;  /* 0x00000001090b7824 */ /* 0x000fe200000e0654 */
[----:B------:R-:W-:-:S04]  /*7770*/  IADD3 R12, P0, R10, R7, RZ ;  /* 0x000000070a0c7210 */ /* 0x000fc80007f1e0ff */
[----:B------:R1:W-:Y:S01]  /*7780*/  LDGSTS.E.BYPASS.LTC128B.128 [R149+0x2000], desc[UR14][R10.64] ;  /* 0x020000000a957fae */ /* 0x0003e2000b901d4e */
[----:B------:R-:W-:-:S05]  /*7790*/  IMAD.X R13, R11, 0x1, R84, P0 ;  /* 0x000000010b0d7824 */ /* 0x000fca00000e0654 */
[----:B------:R1:W-:Y:S04]  /*77a0*/  LDGSTS.E.BYPASS.LTC128B.128 [R149+0x2800], desc[UR14][R12.64] ;  /* 0x028000000c957fae */ /* 0x0003e8000b901d4e */
[----:B------:R-:W0:Y:S02]  /*77b0*/  LDGDEPBAR ;  /* 0x00000000000079af */ /* 0x000e240000000000 */
.L_x_4841:
        /* <DEDUP_REMOVED lines=63> */
[----:B------:R-:W1:Y:S01]  /*7bb0*/  SHFL.BFLY PT, R10, R9, 0x2, 0x1f ;  /* 0x0c401f00090a7f89 */ /* 0x000e6200000e0000 */
        /* <DEDUP_REMOVED lines=8> */
[----:B------:R-:W-:Y:S01]  /*7c40*/  FMUL.FTZ R44, R33, UR6 ;  /* 0x00000006212c7c20 */ /* 0x000fe20008410000 */
[----:B--2---:R-:W-:Y:S02]  /*7c50*/  FMNMX.FTZ R3, R8, R3, !PT ;  /* 0x0000000308037209 */ /* 0x004fe40007810000 */
[----:B------:R-:W1:Y:S02]  /*7c60*/  LDSM.16.MT88.4 R8, [R139+0x3000] ;  /* 0x003000008b08783b */ /* 0x000e640000004200 */
        /* <DEDUP_REMOVED lines=10> */
[----:B------:R-:W-:Y:S01]  /*7d10*/  FSEL R5, R33, RZ, P1 ;  /* 0x000000ff21057208 */ /* 0x000fe20000800000 */
[--C-:B------:R-:W-:Y:S01]  /*7d20*/  FFMA.FTZ R61, R25, UR6, -R44.reuse ;  /* 0x00000006193d7c23 */ /* 0x100fe2000801082c */
[--C-:B------:R-:W-:Y:S01]  /*7d30*/  FFMA.FTZ R115, R115, UR6, -R44.reuse ;  /* 0x0000000673737c23 */ /* 0x100fe2000801082c */
[--C-:B------:R-:W-:Y:S01]  /*7d40*/  FFMA.FTZ R112, R102, UR6, -R37.reuse ;  /* 0x0000000666707c23 */ /* 0x100fe20008010825 */
[----:B------:R-:W-:Y:S01]  /*7d50*/  FFMA.FTZ R106, R6, UR6, -R37 ;  /* 0x00000006066a7c23 */ /* 0x000fe20008010825 */
[----:B------:R-:W-:Y:S01]  /*7d60*/  FADD.FTZ R116, R2, -R5 ;  /* 0x8000000502747221 */ /* 0x000fe20000010000 */
[----:B------:R-:W-:Y:S01]  /*7d70*/  FSEL R5, R3, RZ, P0 ;  /* 0x000000ff03057208 */ /* 0x000fe20000000000 */
[--C-:B------:R-:W-:Y:S01]  /*7d80*/  FFMA.FTZ R111, R20, UR6, -R37.reuse ;  /* 0x00000006146f7c23 */ /* 0x100fe20008010825 */
[----:B------:R-:W-:Y:S01]  /*7d90*/  FFMA.FTZ R2, R4, UR6, -R37 ;  /* 0x0000000604027c23 */ /* 0x000fe20008010825 */
[----:B------:R-:W-:Y:S01]  /*7da0*/  FMUL.FTZ R116, R116, UR6 ;  /* 0x0000000674747c20 */ /* 0x000fe20008410000 */
[----:B------:R-:W2:Y:S01]  /*7db0*/  MUFU.EX2 R109, R109 ;  /* 0x0000006d006d7308 */ /* 0x000ea20000000800 */
[----:B------:R-:W-:Y:S01]  /*7dc0*/  FADD.FTZ R114, R0, -R5 ;  /* 0x8000000500727221 */ /* 0x000fe20000010000 */
[----:B------:R-:W3:Y:S01]  /*7dd0*/  LDSM.16.MT88.4 R20, [R138+0x3000] ;  /* 0x003000008a14783b */ /* 0x000ee20000004200 */
[--C-:B------:R-:W-:Y:S01]  /*7de0*/  FFMA.FTZ R102, R27, UR6, -R44.reuse ;  /* 0x000000061b667c23 */ /* 0x100fe2000801082c */
[--C-:B------:R-:W-:Y:S01]  /*7df0*/  FFMA.FTZ R113, R24, UR6, -R37.reuse ;  /* 0x0000000618717c23 */ /* 0x100fe20008010825 */
[----:B------:R-:W-:Y:S01]  /*7e00*/  FMUL.FTZ R114, R114, UR6 ;  /* 0x0000000672727c20 */ /* 0x000fe20008410000 */
[--C-:B------:R-:W-:Y:S01]  /*7e10*/  FFMA.FTZ R96, R26, UR6, -R37.reuse ;  /* 0x000000061a607c23 */ /* 0x100fe20008010825 */
[--C-:B------:R-:W-:Y:S01]  /*7e20*/  FFMA.FTZ R85, R104, UR6, -R37.reuse ;  /* 0x0000000668557c23 */ /* 0x100fe20008010825 */
[----:B------:R-:W-:Y:S01]  /*7e30*/  MUFU.EX2 R108, R108 ;  /* 0x0000006c006c7308 */ /* 0x000fe20000000800 */
[----:B------:R-:W4:Y:S01]  /*7e40*/  LDSM.16.MT88.4 R24, [R139+0x3400] ;  /* 0x003400008b18783b */ /* 0x000f220000004200 */
        /* <DEDUP_REMOVED lines=19> */
[----:B------:R-:W2:Y:S01]  /*7f80*/  MUFU.EX2 R106, R106 ;  /* 0x0000006a006a7308 */ /* 0x000ea20000000800 */
[----:B-----5:R-:W-:-:S07]  /*7f90*/  F2FP.BF16.F32.PACK_AB R18, R59, R108 ;  /* 0x0000006c3b12723e */ /* 0x020fce00000010ff */
[----:B------:R-:W-:Y:S08]  /*7fa0*/  MUFU.EX2 R111, R111 ;  /* 0x0000006f006f7308 */ /* 0x000ff00000000800 */
[----:B------:R-:W5:Y:S01]  /*7fb0*/  MUFU.EX2 R116, R116 ;  /* 0x0000007400747308 */ /* 0x000f620000000800 */
[----:B--2---:R-:W-:-:S07]  /*7fc0*/  F2FP.BF16.F32.PACK_AB R17, R106, R112 ;  /* 0x000000706a11723e */ /* 0x004fce00000010ff */
[----:B------:R-:W2:Y:S08]  /*7fd0*/  MUFU.EX2 R114, R114 ;  /* 0x0000007200727308 */ /* 0x000eb00000000800 */
[----:B------:R-:W1:Y:S01]  /*7fe0*/  MUFU.EX2 R2, R2 ;  /* 0x0000000200027308 */ /* 0x000e620000000800 */
[-C--:B-----5:R-:W-:Y:S01]  /*7ff0*/  FMUL.FTZ R4, R80, R116.reuse ;  /* 0x0000007450047220 */ /* 0x0a0fe20000410000 */
        /* <DEDUP_REMOVED lines=15> */
[----:B-1----:R-:W-:Y:S01]  /*80f0*/  F2FP.BF16.F32.PACK_AB R19, R2, R111 ;  /* 0x0000006f0213723e */ /* 0x002fe200000010ff */
[-C--:B------:R-:W-:Y:S01]  /*8100*/  FMUL.FTZ R70, R70, R114.reuse ;  /* 0x0000007246467220 */ /* 0x080fe20000410000 */
[-C--:B------:R-:W-:Y:S01]  /*8110*/  FMUL.FTZ R71, R71, R114.reuse ;  /* 0x0000007247477220 */ /* 0x080fe20000410000 */
[----:B------:R-:W-:Y:S01]  /*8120*/  FFMA.FTZ R157, R157, R114, R112 ;  /* 0x000000729d9d7223 */ /* 0x000fe20000010070 */
[----:B------:R-:W-:Y:S01]  /*8130*/  FFMA.FTZ R116, R158, R116, R119 ;  /* 0x000000749e747223 */ /* 0x000fe20000010077 */
[----:B------:R-:W-:-:S02]  /*8140*/  FFMA.FTZ R158, R39, UR6, -R44 ;  /* 0x00000006279e7c23 */ /* 0x000fc4000801082c */
        /* <DEDUP_REMOVED lines=9> */
[C---:B---3--:R-:W-:Y:S01]  /*81e0*/  HMMA.16816.F32.BF16 R12, R16.reuse, R20, R12 ;  /* 0x00000014100c723c */ /* 0x048fe2000004180c */
[----:B------:R-:W-:Y:S01]  /*81f0*/  FADD.FTZ R2, R2, R111 ;  /* 0x0000006f02027221 */ /* 0x000fe20000010000 */
[----:B------:R-:W-:Y:S01]  /*8200*/  FADD.FTZ R108, R59, R108 ;  /* 0x0000006c3b6c7221 */ /* 0x000fe20000010000 */
[----:B------:R-:W-:Y:S02]  /*8210*/  FFMA.FTZ R59, R38, UR6, -R37 ;  /* 0x00000006263b7c23 */ /* 0x000fe40008010825 */
[----:B------:R-:W-:Y:S01]  /*8220*/  MUFU.EX2 R113, R113 ;  /* 0x0000007100717308 */ /* 0x000fe20000000800 */
[----:B------:R-:W-:Y:S01]  /*8230*/  HMMA.16816.F32.BF16 R16, R16, R22, R68 ;  /* 0x000000161010723c */ /* 0x000fe20000041844 */
[----:B--2---:R-:W-:Y:S01]  /*8240*/  F2FP.BF16.F32.PACK_AB R20, R102, R115 ;  /* 0x000000736614723e */ /* 0x004fe200000010ff */
[----:B------:R-:W-:-:S04]  /*8250*/  FADD.FTZ R115, R115, R108 ;  /* 0x0000006c73737221 */ /* 0x000fc80000010000 */
[----:B------:R-:W-:Y:S01]  /*8260*/  FADD.FTZ R115, R102, R115 ;  /* 0x0000007366737221 */ /* 0x000fe20000010000 */
[----:B------:R-:W2:Y:S01]  /*8270*/  MUFU.EX2 R96, R96 ;  /* 0x0000006000607308 */ /* 0x000ea20000000800 */
[----:B-1----:R-:W-:Y:S02]  /*8280*/  F2FP.BF16.F32.PACK_AB R22, R61, R92 ;  /* 0x0000005c3d16723e */ /* 0x002fe400000010ff */
[----:B------:R-:W-:-:S04]  /*8290*/  FADD.FTZ R92, R92, R115 ;  /* 0x000000735c5c7221 */ /* 0x000fc80000010000 */
[----:B------:R-:W-:Y:S01]  /*82a0*/  FADD.FTZ R61, R61, R92 ;  /* 0x0000005c3d3d7221 */ /* 0x000fe20000010000 */
        /* <DEDUP_REMOVED lines=23> */
[----:B------:R-:W-:Y:S08]  /*8420*/  MUFU.EX2 R97, R97 ;  /* 0x0000006100617308 */ /* 0x000ff00000000800 */
[----:B------:R-:W3:Y:S01]  /*8430*/  MUFU.EX2 R84, R84 ;  /* 0x0000005400547308 */ /* 0x000ee20000000800 */
[----:B--2---:R-:W-:Y:S01]  /*8440*/  F2FP.BF16.F32.PACK_AB R29, R94, R107 ;  /* 0x0000006b5e1d723e */ /* 0x004fe200000010ff */
[----:B------:R-:W-:Y:S01]  /*8450*/  FADD.FTZ R107, R107, R0 ;  /* 0x000000006b6b7221 */ /* 0x000fe20000010000 */
[----:B------:R-:W-:Y:S01]  /*8460*/  FFMA.FTZ R0, R34, UR6, -R37 ;  /* 0x0000000622007c23 */ /* 0x000fe20008010825 */
[----:B-1----:R-:W-:Y:S02]  /*8470*/  HMMA.16816.F32.BF16 R12, R20, R24, R12 ;  /* 0x00000018140c723c */ /* 0x002fe4000004180c */
[----:B------:R-:W-:-:S02]  /*8480*/  FADD.FTZ R94, R94, R107 ;  /* 0x0000006b5e5e7221 */ /* 0x000fc40000010000 */
[----:B------:R-:W-:Y:S02]  /*8490*/  MUFU.EX2 R93, R93 ;  /* 0x0000005d005d7308 */ /* 0x000fe40000000800 */
[----:B------:R-:W-:Y:S01]  /*84a0*/  HMMA.16816.F32.BF16 R16, R20, R26, R16 ;  /* 0x0000001a1410723c */ /* 0x000fe20000041810 */
[----:B------:R-:W1:Y:S05]  /*84b0*/  LDSM.16.MT88.4 R20, [R138+0x3800] ;  /* 0x003800008a14783b */ /* 0x000e6a0000004200 */
        /* <DEDUP_REMOVED lines=18> */
[----:B------:R-:W-:Y:S01]  /*85e0*/  MUFU.EX2 R21, R21 ;  /* 0x0000001500157308 */ /* 0x000fe20000000800 */
[--C-:B------:R-:W-:Y:S01]  /*85f0*/  FFMA.FTZ R25, R99, UR6, -R44.reuse ;  /* 0x0000000663197c23 */ /* 0x100fe2000801082c */
[----:B------:R-:W-:Y:S01]  /*8600*/  FFMA.FTZ R53, R62, UR6, -R37 ;  /* 0x000000063e357c23 */ /* 0x000fe20008010825 */
[----:B------:R-:W-:-:S02]  /*8610*/  FFMA.FTZ R24, R63, UR6, -R44 ;  /* 0x000000063f187c23 */ /* 0x000fc4000801082c */
[----:B------:R-:W-:Y:S01]  /*8620*/  HMMA.16816.F32.BF16 R16, R28, R22, R16 ;  /* 0x000000161c10723c */ /* 0x000fe20000041810 */
[--C-:B------:R-:W-:Y:S01]  /*8630*/  FFMA.FTZ R26, R103, UR6, -R44.reuse ;  /* 0x00000006671a7c23 */ /* 0x100fe2000801082c */
[----:B------:R-:W-:Y:S01]  /*8640*/  FFMA.FTZ R27, R88, UR6, -R37 ;  /* 0x00000006581b7c23 */ /* 0x000fe20008010825 */
[----:B------:R-:W-:Y:S01]  /*8650*/  MUFU.EX2 R95, R95 ;  /* 0x0000005f005f7308 */ /* 0x000fe20000000800 */
[----:B------:R-:W-:-:S03]  /*8660*/  FFMA.FTZ R88, R91, UR6, -R44 ;  /* 0x000000065b587c23 */ /* 0x000fc6000801082c */
        /* <DEDUP_REMOVED lines=11> */
[----:B------:R-:W-:Y:S01]  /*8720*/  FFMA.FTZ R29, R67, UR6, -R44 ;  /* 0x00000006431d7c23 */ /* 0x000fe2000801082c */
[----:B------:R-:W2:Y:S01]  /*8730*/  MUFU.EX2 R22, R22 ;  /* 0x0000001600167308 */ /* 0x000ea20000000800 */
[--C-:B------:R-:W-:Y:S01]  /*8740*/  FFMA.FTZ R55, R54, UR6, -R37.reuse ;  /* 0x0000000636377c23 */ /* 0x100fe20008010825 */
        /* <DEDUP_REMOVED lines=25> */
[----:B------:R-:W5:Y:S01]  /*88e0*/  MUFU.EX2 R53, R53 ;  /* 0x0000003500357308 */ /* 0x000f620000000800 */
[C---:B-1----:R-:W-:Y:S01]  /*88f0*/  HMMA.16816.F32.BF16 R72, R68.reuse, R4, R12 ;  /* 0x000000044448723c */ /* 0x042fe2000004180c */
[----:B------:R-:W1:Y:S06]  /*8900*/  LDSM.16.MT88.4 R12, [R139+0x4000] ;  /* 0x004000008b0c783b */ /* 0x000e6c0000004200 */
[----:B------:R-:W-:Y:S01]  /*8910*/  MUFU.EX2 R66, R66 ;  /* 0x0000004200427308 */ /* 0x000fe20000000800 */
[----:B------:R-:W-:Y:S01]  /*8920*/  HMMA.16816.F32.BF16 R68, R68, R6, R16 ;  /* 0x000000064444723c */ /* 0x000fe20000041810 */
[----:B--2---:R-:W-:-:S02]  /*8930*/  F2FP.BF16.F32.PACK_AB R4, R25, R64 ;  /* 0x000000401904723e */ /* 0x004fc400000010ff */
[----:B----4-:R-:W-:-:S04]  /*8940*/  F2FP.BF16.F32.PACK_AB R5, R58, R51 ;  /* 0x000000333a05723e */ /* 0x010fc800000010ff */
[----:B------:R-:W2:Y:S01]  /*8950*/  MUFU.EX2 R45, R45 ;  /* 0x0000002d002d7308 */ /* 0x000ea20000000800 */
[----:B------:R-:W-:Y:S01]  /*8960*/  FADD.FTZ R51, R51, R30 ;  /* 0x0000001e33337221 */ /* 0x000fe20000010000 */
[--C-:B------:R-:W-:Y:S01]  /*8970*/  FFMA.FTZ R16, R43, UR6, -R44.reuse ;  /* 0x000000062b107c23 */ /* 0x100fe2000801082c */
[----:B------:R-:W-:Y:S01]  /*8980*/  F2FP.BF16.F32.PACK_AB R6, R88, R31 ;  /* 0x0000001f5806723e */ /* 0x000fe200000010ff */
[----:B------:R-:W-:Y:S01]  /*8990*/  FFMA.FTZ R43, R47, UR6, -R44 ;  /* 0x000000062f2b7c23 */ /* 0x000fe2000801082c */
[----:B-----5:R-:W-:Y:S01]  /*89a0*/  F2FP.BF16.F32.PACK_AB R7, R53, R56 ;  /* 0x000000383507723e */ /* 0x020fe200000010ff */
[--C-:B------:R-:W-:Y:S02]  /*89b0*/  FFMA.FTZ R47, R50, UR6, -R37.reuse ;  /* 0x00000006322f7c23 */ /* 0x100fe40008010825 */
[----:B------:R4:W-:Y:S01]  /*89c0*/  MUFU.EX2 R2, R16 ;  /* 0x0000001000027308 */ /* 0x0009e20000000800 */
[----:B------:R-:W-:Y:S01]  /*89d0*/  FFMA.FTZ R50, R52, UR6, -R37 ;  /* 0x0000000634327c23 */ /* 0x000fe20008010825 */
[----:B------:R-:W-:-:S02]  /*89e0*/  FADD.FTZ R51, R58, R51 ;  /* 0x000000333a337221 */ /* 0x000fc40000010000 */
[C---:B---3--:R-:W-:Y:S02]  /*89f0*/  HMMA.16816.F32.BF16 R72, R4.reuse, R8, R72 ;  /* 0x000000080448723c */ /* 0x048fe40000041848 */
[----:B------:R-:W-:Y:S02]  /*8a00*/  FADD.FTZ R56, R56, R51 ;  /* 0x0000003338387221 */ /* 0x000fe40000010000 */
[----:B------:R-:W-:Y:S02]  /*8a10*/  MUFU.EX2 R28, R28 ;  /* 0x0000001c001c7308 */ /* 0x000fe40000000800 */
[----:B------:R-:W-:Y:S01]  /*8a20*/  FADD.FTZ R56, R53, R56 ;  /* 0x0000003835387221 */ /* 0x000fe20000010000 */
[C---:B------:R-:W-:Y:S01]  /*8a30*/  HMMA.16816.F32.BF16 R68, R4.reuse, R10, R68 ;  /* 0x0000000a0444723c */ /* 0x040fe20000041844 */
[----:B------:R-:W-:Y:S04]  /*8a40*/  LDSM.16.MT88.4 R8, [R139+0x4800] ;  /* 0x004800008b08783b */ /* 0x000fe80000004200 */
[----:B------:R-:W3:Y:S01]  /*8a50*/  MUFU.EX2 R29, R29 ;  /* 0x0000001d001d7308 */ /* 0x000ee20000000800 */
[----:B----4-:R-:W4:Y:S01]  /*8a60*/  LDSM.16.MT88.4 R16, [R139+0x4400] ;  /* 0x004400008b10783b */ /* 0x010f220000004200 */
[C---:B-1----:R-:W-:Y:S06]  /*8a70*/  HMMA.16816.F32.BF16 R80, R4.reuse, R12, R80 ;  /* 0x0000000c0450723c */ /* 0x042fec0000041850 */
[----:B------:R-:W-:Y:S01]  /*8a80*/  MUFU.EX2 R47, R47 ;  /* 0x0000002f002f7308 */ /* 0x000fe20000000800 */
[----:B------:R-:W-:Y:S01]  /*8a90*/  HMMA.16816.F32.BF16 R76, R4, R14, R76 ;  /* 0x0000000e044c723c */ /* 0x000fe2000004184c */
[----:B------:R-:W1:Y:S06]  /*8aa0*/  LDSM.16.MT88.4 R12, [R138+0x4400] ;  /* 0x004400008a0c783b */ /* 0x000e6c0000004200 */
[----:B------:R-:W5:Y:S01]  /*8ab0*/  MUFU.EX2 R50, R50 ;  /* 0x0000003200327308 */ /* 0x000f620000000800 */
[----:B--2---:R-:W-:-:S02]  /*8ac0*/  F2FP.BF16.F32.PACK_AB R4, R45, R66 ;  /* 0x000000422d04723e */ /* 0x004fc400000010ff */
[----:B---3--:R-:W-:-:S05]  /*8ad0*/  F2FP.BF16.F32.PACK_AB R6, R29, R28 ;  /* 0x0000001c1d06723e */ /* 0x008fca00000010ff */
[----:B------:R-:W2:Y:S08]  /*8ae0*/  MUFU.EX2 R55, R55 ;  /* 0x0000003700377308 */ /* 0x000eb00000000800 */
[----:B------:R-:W-:Y:S01]  /*8af0*/  MUFU.EX2 R23, R23 ;  /* 0x0000001700177308 */ /* 0x000fe20000000800 */
[----:B-----5:R-:W-:-:S07]  /*8b00*/  F2FP.BF16.F32.PACK_AB R5, R50, R47 ;  /* 0x0000002f3205723e */ /* 0x020fce00000010ff */
[----:B------:R-:W3:Y:S01]  /*8b10*/  MUFU.EX2 R24, R24 ;  /* 0x0000001800187308 */ /* 0x000ee20000000800 */
[----:B--2---:R-:W-:-:S07]  /*8b20*/  F2FP.BF16.F32.PACK_AB R7, R55, R46 ;  /* 0x0000002e3707723e */ /* 0x004fce00000010ff */
[----:B------:R-:W-:Y:S01]  /*8b30*/  MUFU.EX2 R20, R20 ;  /* 0x0000001400147308 */ /* 0x000fe20000000800 */
[C---:B----4-:R-:W-:Y:S06]  /*8b40*/  HMMA.16816.F32.BF16 R80, R4.reuse, R16, R80 ;  /* 0x000000100450723c */ /* 0x050fec0000041850 */
[C---:B------:R-:W-:Y:S01]  /*8b50*/  HMMA.16816.F32.BF16 R76, R4.reuse, R18, R76 ;  /* 0x00000012044c723c */ /* 0x040fe2000004184c */
[----:B------:R-:W2:Y:S01]  /*8b60*/  MUFU.EX2 R49, R49 ;  /* 0x0000003100317308 */ /* 0x000ea20000000800 */
[----:B------:R-:W4:Y:S04]  /*8b70*/  LDSM.16.MT88.4 R16, [R138+0x4800] ;  /* 0x004800008a10783b */ /* 0x000f280000004200 */
[C---:B-1----:R-:W-:Y:S03]  /*8b80*/  HMMA.16816.F32.BF16 R72, R4.reuse, R12, R72 ;  /* 0x0000000c0448723c */ /* 0x042fe60000041848 */
[----:B------:R-:W-:Y:S03]  /*8b90*/  MUFU.EX2 R57, R57 ;  /* 0x0000003900397308 */ /* 0x000fe60000000800 */
[----:B------:R-:W-:Y:S01]  /*8ba0*/  HMMA.16816.F32.BF16 R68, R4, R14, R68 ;  /* 0x0000000e0444723c */ /* 0x000fe20000041844 */
[----:B------:R-:W1:Y:S04]  /*8bb0*/  LDSM.16.MT88.4 R12, [R139+0x4c00] ;  /* 0x004c00008b0c783b */ /* 0x000e680000004200 */
[----:B------:R-:W5:Y:S02]  /*8bc0*/  MUFU.EX2 R40, R40 ;  /* 0x0000002800287308 */ /* 0x000f640000000800 */
[----:B---3--:R-:W-:-:S02]  /*8bd0*/  F2FP.BF16.F32.PACK_AB R4, R24, R23 ;  /* 0x000000171804723e */ /* 0x008fc400000010ff */
[----:B--2---:R-:W-:Y:S02]  /*8be0*/  F2FP.BF16.F32.PACK_AB R6, R49, R20 ;  /* 0x000000143106723e */ /* 0x004fe400000010ff */
[----:B------:R-:W-:Y:S02]  /*8bf0*/  F2FP.BF16.F32.PACK_AB R7, R39, R36 ;  /* 0x000000242707723e */ /* 0x000fe400000010ff */
[----:B------:R-:W2:Y:S08]  /*8c00*/  MUFU.EX2 R43, R43 ;  /* 0x0000002b002b7308 */ /* 0x000eb00000000800 */
[----:B------:R-:W-:Y:S01]  /*8c10*/  MUFU.EX2 R0, R0 ;  /* 0x0000000000007308 */ /* 0x000fe20000000800 */
[----:B-----5:R-:W-:-:S07]  /*8c20*/  F2FP.BF16.F32.PACK_AB R5, R40, R57 ;  /* 0x000000392805723e */ /* 0x020fce00000010ff */
[C---:B------:R-:W-:Y:S01]  /*8c30*/  HMMA.16816.F32.BF16 R80, R4.reuse, R8, R80 ;  /* 0x000000080450723c */ /* 0x040fe20000041850 */
[----:B------:R-:W3:Y:S05]  /*8c40*/  MUFU.EX2 R59, R59 ;  /* 0x0000003b003b7308 */ /* 0x000eea0000000800 */
[C---:B------:R-:W-:Y:S01]  /*8c50*/  HMMA.16816.F32.BF16 R76, R4.reuse, R10, R76 ;  /* 0x0000000a044c723c */ /* 0x040fe2000004184c */
[----:B------:R-:W-:Y:S02]  /*8c60*/  FADD.FTZ R9, R21, R26 ;  /* 0x0000001a15097221 */ /* 0x000fe40000010000 */
[----:B------:R-:W-:Y:S02]  /*8c70*/  MUFU.EX2 R21, R32 ;  /* 0x0000002000157308 */ /* 0x000fe40000000800 */
[----:B------:R-:W-:Y:S01]  /*8c80*/  FADD.FTZ R9, R22, R9 ;  /* 0x0000000916097221 */ /* 0x000fe20000010000 */
[----:B------:R-:W-:Y:S01]  /*8c90*/  FFMA.FTZ R22, R35, UR6, -R37 ;  /* 0x0000000623167c23 */ /* 0x000fe20008010825 */
[----:B----4-:R-:W-:Y:S02]  /*8ca0*/  HMMA.16816.F32.BF16 R72, R4, R16, R72 ;  /* 0x000000100448723c */ /* 0x010fe40000041848 */
[----:B------:R-:W-:-:S02]  /*8cb0*/  FADD.FTZ R26, R64, R9 ;  /* 0x00000009401a7221 */ /* 0x000fc40000010000 */
[----:B------:R-:W4:Y:S01]  /*8cc0*/  LDSM.16.MT88.4 R8, [R138+0x4c00] ;  /* 0x004c00008a08783b */ /* 0x000f220000004200 */
[----:B------:R-:W5:Y:S01]  /*8cd0*/  MUFU.EX2 R22, R22 ;  /* 0x0000001600167308 */ /* 0x000f620000000800 */
[----:B------:R-:W-:Y:S01]  /*8ce0*/  FADD.FTZ R26, R25, R26 ;  /* 0x0000001a191a7221 */ /* 0x000fe20000010000 */
[----:B------:R-:W-:Y:S03]  /*8cf0*/  HMMA.16816.F32.BF16 R68, R4, R18, R68 ;  /* 0x000000120444723c */ /* 0x000fe60000041844 */
[----:B------:R-:W-:-:S04]  /*8d00*/  FADD.FTZ R17, R31, R26 ;  /* 0x0000001a1f117221 */ /* 0x000fc80000010000 */
[----:B------:R-:W-:Y:S01]  /*8d10*/  FADD.FTZ R17, R88, R17 ;  /* 0x0000001158117221 */ /* 0x000fe20000010000 */
[----:B--2---:R-:W-:Y:S02]  /*8d20*/  F2FP.BF16.F32.PACK_AB R4, R43, R2 ;  /* 0x000000022b04723e */ /* 0x004fe400000010ff */
[----:B---3--:R-:W-:Y:S01]  /*8d30*/  F2FP.BF16.F32.PACK_AB R5, R59, R0 ;  /* 0x000000003b05723e */ /* 0x008fe200000010ff */
[----:B------:R-:W-:Y:S01]  /*8d40*/  FADD.FTZ R66, R66, R17 ;  /* 0x0000001142427221 */ /* 0x000fe20000010000 */
[----:B------:R-:W-:Y:S01]  /*8d50*/  F2FP.BF16.F32.PACK_AB R6, R158, R41 ;  /* 0x000000299e06723e */ /* 0x000fe200000010ff */
[----:B------:R-:W-:Y:S01]  /*8d60*/  FADD.FTZ R17, R47, R56 ;  /* 0x000000382f117221 */ /* 0x000fe20000010000 */
[----:B-----5:R-:W-:Y:S01]  /*8d70*/  F2FP.BF16.F32.PACK_AB R7, R22, R21 ;  /* 0x000000151607723e */ /* 0x020fe200000010ff */
[----:B------:R-:W-:Y:S02]  /*8d80*/  FADD.FTZ R45, R45, R66 ;  /* 0x000000422d2d7221 */ /* 0x000fe40000010000 */
[----:B------:R-:W-:-:S04]  /*8d90*/  FADD.FTZ R17, R50, R17 ;  /* 0x0000001132117221 */ /* 0x000fc80000010000 */
[----:B------:R-:W-:Y:S01]  /*8da0*/  FADD.FTZ R16, R46, R17 ;  /* 0x000000112e107221 */ /* 0x000fe20000010000 */
[----:B-1----:R-:W-:Y:S03]  /*8db0*/  HMMA.16816.F32.BF16 R80, R4, R12, R80 ;  /* 0x0000000c0450723c */ /* 0x002fe60000041850 */
[----:B------:R-:W-:-:S03]  /*8dc0*/  FADD.FTZ R16, R55, R16 ;  /* 0x0000001037107221 */ /* 0x000fc60000010000 */
[----:B------:R-:W-:Y:S01]  /*8dd0*/  HMMA.16816.F32.BF16 R76, R4, R14, R76 ;  /* 0x0000000e044c723c */ /* 0x000fe2000004184c */
[----:B------:R-:W-:-:S04]  /*8de0*/  FADD.FTZ R12, R28, R45 ;  /* 0x0000002d1c0c7221 */ /* 0x000fc80000010000 */
[----:B------:R-:W-:Y:S02]  /*8df0*/  FADD.FTZ R12, R29, R12 ;  /* 0x0000000c1d0c7221 */ /* 0x000fe40000010000 */
[----:B------:R-:W-:Y:S02]  /*8e00*/  FADD.FTZ R15, R57, R16 ;  /* 0x00000010390f7221 */ /* 0x000fe40000010000 */
[----:B------:R-:W-:Y:S01]  /*8e10*/  FADD.FTZ R13, R23, R12 ;  /* 0x0000000c170d7221 */ /* 0x000fe20000010000 */
[C---:B----4-:R-:W-:Y:S01]  /*8e20*/  HMMA.16816.F32.BF16 R72, R4.reuse, R8, R72 ;  /* 0x000000080448723c */ /* 0x050fe20000041848 */
        /* <DEDUP_REMOVED lines=12> */
[----:B------:R-:W-:Y:S01]  /*8ef0*/  MOV R0, R3 ;  /* 0x0000000300007202 */ /* 0x000fe20000000f00 */
[----:B------:R-:W-:Y:S01]  /*8f00*/  FADD.FTZ R41, R41, R2 ;  /* 0x0000000229297221 */ /* 0x000fe20000010000 */
[----:B------:R-:W-:Y:S01]  /*8f10*/  MOV R2, R33 ;  /* 0x0000002100027202 */ /* 0x000fe20000000f00 */
[----:B------:R-:W-:Y:S02]  /*8f20*/  FADD.FTZ R157, R22, R21 ;  /* 0x00000015169d7221 */ /* 0x000fe40000010000 */
[----:B------:R-:W-:-:S07]  /*8f30*/  FADD.FTZ R158, R158, R41 ;  /* 0x000000299e9e7221 */ /* 0x000fce0000010000 */
.L_x_4838:
        /* <DEDUP_REMOVED lines=14> */
.L_x_4848:
[----:B------:R-:W-:Y:S04]  /*9020*/  DEPBAR.LE SB0, 0x0 ;  /* 0x000080000000791a */ /* 0x000fe80000000000 */
[----:B------:R-:W-:Y:S01]  /*9030*/  BAR.SYNC.DEFER_BLOCKING 0x0 ;  /* 0x0000000000007b1d */ /* 0x000fe20000010000 */
[----:B------:R-:W-:Y:S02]  /*9040*/  IADD3 R148, R148, -0x1, RZ ;  /* 0xffffffff94947810 */ /* 0x000fe40007ffe0ff */
[----:B------:R-:W-:Y:S02]  /*9050*/  MOV R10, R156 ;  /* 0x0000009c000a7202 */ /* 0x000fe40000000f00 */
[----:B------:R-:W-:Y:S01]  /*9060*/  MOV R0, R150 ;  /* 0x0000009600007202 */ /* 0x000fe20000000f00 */
[----:B------:R-:W-:Y:S06]  /*9070*/  @!P6 BRA `(.L_x_4845) ;  /* 0x0000000000f4e947 */ /* 0x000fec0003800000 */
        /* <DEDUP_REMOVED lines=61> */
.L_x_4845:
        /* <DEDUP_REMOVED lines=13> */
[----:B------:R-:W-:Y:S01]  /*9520*/  ISETP.GT.AND P0, PT, R148, R145, PT ;  /* 0x000000919400720c */ /* 0x000fe20003f04270 */
        /* <DEDUP_REMOVED lines=172> */
[----:B------:R-:W2:Y:S01]  /*9ff0*/  MUFU.TANH R165, R165 ;  /* 0x000000a500a57308 */ /* 0x000ea20000002400 */
[----:B-1----:R-:W-:Y:S09]  /*a000*/  FMUL.FTZ R2, R55, UR10 ;  /* 0x0000000a37027c20 */ /* 0x002ff20008410000 */
[----:B------:R1:W1:Y:S01]  /*a010*/  MUFU.TANH R99, R2 ;  /* 0x0000000200637308 */ /* 0x0002620000002400 */
[----:B---3--:R-:W-:Y:S09]  /*a020*/  FMUL.FTZ R0, R66, UR10 ;  /* 0x0000000a42007c20 */ /* 0x008ff20008410000 */
[----:B------:R-:W3:Y:S10]  /*a030*/  MUFU.TANH R164, R164 ;  /* 0x000000a400a47308 */ /* 0x000ef40000002400 */
        /* <DEDUP_REMOVED lines=74> */
.L_x_4847:
        /* <DEDUP_REMOVED lines=16> */
.L_x_4846:
        /* <DEDUP_REMOVED lines=73> */
[C---:B------:R-:W-:Y:S01]  /*aa70*/  FMUL.FTZ R22, R2.reuse, UR4 ;  /* 0x0000000402167c20 */ /* 0x040fe20008410000 */
[----:B------:R-:W-:Y:S01]  /*aa80*/  FADD.FTZ R4, -R2, R87 ;  /* 0x0000005702047221 */ /* 0x000fe20000010100 */
[----:B------:R-:W-:Y:S03]  /*aa90*/  MOV R87, R2 ;  /* 0x0000000200577202 */ /* 0x000fe60000000f00 */
        /* <DEDUP_REMOVED lines=8> */
[----:B------:R-:W-:Y:S01]  /*ab20*/  FSEL R22, R22, RZ, P0 ;  /* 0x000000ff16167208 */ /* 0x000fe20000000000 */
        /* <DEDUP_REMOVED lines=9> */
[----:B------:R-:W3:Y:S01]  /*abc0*/  LDSM.16.MT88.4 R12, [R139+0x3000] ;  /* 0x003000008b0c783b */ /* 0x000ee20000004200 */
[--C-:B------:R-:W-:Y:S01]  /*abd0*/  FFMA.FTZ R59, R35, UR4, -R22.reuse ;  /* 0x00000004233b7c23 */ /* 0x100fe20008010816 */
[--C-:B------:R-:W-:Y:S01]  /*abe0*/  FFMA.FTZ R51, R33, UR4, -R22.reuse ;  /* 0x0000000421337c23 */ /* 0x100fe20008010816 */
[--C-:B------:R-:W-:Y:S01]  /*abf0*/  FFMA.FTZ R48, R39, UR4, -R22.reuse ;  /* 0x0000000427307c23 */ /* 0x100fe20008010816 */
[--C-:B------:R-:W-:Y:S01]  /*ac00*/  FFMA.FTZ R36, R109, UR4, -R22.reuse ;  /* 0x000000046d247c23 */ /* 0x100fe20008010816 */
[--C-:B------:R-:W-:Y:S01]  /*ac10*/  FFMA.FTZ R42, R9, UR4, -R22.reuse ;  /* 0x00000004092a7c23 */ /* 0x100fe20008010816 */
[--C-:B------:R-:W-:Y:S03]  /*ac20*/  FFMA.FTZ R91, R26, UR4, -R22.reuse ;  /* 0x000000041a5b7c23 */ /* 0x100fe60008010816 */
[----:B------:R-:W-:Y:S01]  /*ac30*/  MUFU.EX2 R38, R38 ;  /* 0x0000002600267308 */ /* 0x000fe20000000800 */
[----:B------:R-:W4:Y:S01]  /*ac40*/  LDSM.16.MT88.4 R28, [R138+0x3000] ;  /* 0x003000008a1c783b */ /* 0x000f220000004200 */
[----:B------:R-:W-:Y:S01]  /*ac50*/  FFMA.FTZ R88, R25, UR4, -R22 ;  /* 0x0000000419587c23 */ /* 0x000fe20008010816 */
[--C-:B------:R-:W-:Y:S01]  /*ac60*/  FFMA.FTZ R66, R24, UR4, -R23.reuse ;  /* 0x0000000418427c23 */ /* 0x100fe20008010817 */
[--C-:B------:R-:W-:Y:S01]  /*ac70*/  FFMA.FTZ R41, R10, UR4, -R23.reuse ;  /* 0x000000040a297c23 */ /* 0x100fe20008010817 */
[--C-:B------:R-:W-:Y:S01]  /*ac80*/  FFMA.FTZ R44, R8, UR4, -R23.reuse ;  /* 0x00000004082c7c23 */ /* 0x100fe20008010817 */
[C---:B-1----:R-:W-:Y:S01]  /*ac90*/  FMUL.FTZ R8, R21.reuse, R76 ;  /* 0x0000004c15087220 */ /* 0x042fe20000410000 */
[C---:B------:R-:W-:Y:S03]  /*aca0*/  FMUL.FTZ R9, R21.reuse, R77 ;  /* 0x0000004d15097220 */ /* 0x040fe60000410000 */
[----:B------:R-:W-:Y:S01]  /*acb0*/  MUFU.EX2 R36, R36 ;  /* 0x0000002400247308 */ /* 0x000fe20000000800 */
[----:B--2---:R-:W-:Y:S01]  /*acc0*/  FFMA.FTZ R158, R21, R158, R32 ;  /* 0x0000009e159e7223 */ /* 0x004fe20000010020 */
[--C-:B------:R-:W-:Y:S01]  /*acd0*/  FFMA.FTZ R55, R37, UR4, -R23.reuse ;  /* 0x0000000425377c23 */ /* 0x100fe20008010817 */
[--C-:B------:R-:W-:Y:S01]  /*ace0*/  FFMA.FTZ R45, R120, UR4, -R22.reuse ;  /* 0x00000004782d7c23 */ /* 0x100fe20008010816 */
[----:B------:R-:W-:Y:S01]  /*acf0*/  FMUL.FTZ R20, R4, UR4 ;  /* 0x0000000404147c20 */ /* 0x000fe20008410000 */
[--C-:B------:R-:W-:Y:S01]  /*ad00*/  FFMA.FTZ R57, R106, UR4, -R23.reuse ;  /* 0x000000046a397c23 */ /* 0x100fe20008010817 */
[--C-:B------:R-:W-:Y:S01]  /*ad10*/  FFMA.FTZ R53, R103, UR4, -R22.reuse ;  /* 0x0000000467357c23 */ /* 0x100fe20008010816 */
[--C-:B------:R-:W-:Y:S03]  /*ad20*/  FFMA.FTZ R109, R115, UR4, -R22.reuse ;  /* 0x00000004736d7c23 */ /* 0x100fe60008010816 */
[----:B------:R-:W1:Y:S01]  /*ad30*/  MUFU.EX2 R43, R43 ;  /* 0x0000002b002b7308 */ /* 0x000e620000000800 */
[--C-:B------:R-:W-:Y:S01]  /*ad40*/  FFMA.FTZ R90, R16, UR4, -R23.reuse ;  /* 0x00000004105a7c23 */ /* 0x100fe20008010817 */
[--C-:B------:R-:W-:Y:S01]  /*ad50*/  FFMA.FTZ R16, R27, UR4, -R22.reuse ;  /* 0x000000041b107c23 */ /* 0x100fe20008010816 */
[C---:B------:R-:W-:Y:S01]  /*ad60*/  FMUL.FTZ R4, R21.reuse, R80 ;  /* 0x0000005015047220 */ /* 0x040fe20000410000 */
[----:B------:R-:W-:Y:S01]  /*ad70*/  FMUL.FTZ R5, R21, R81 ;  /* 0x0000005115057220 */ /* 0x000fe20000410000 */
[--C-:B------:R-:W-:Y:S01]  /*ad80*/  FFMA.FTZ R96, R11, UR4, -R23.reuse ;  /* 0x000000040b607c23 */ /* 0x100fe20008010817 */
[--C-:B------:R-:W-:Y:S01]  /*ad90*/  FFMA.FTZ R46, R19, UR4, -R22.reuse ;  /* 0x00000004132e7c23 */ /* 0x100fe20008010816 */
[--C-:B------:R-:W-:Y:S03]  /*ada0*/  FFMA.FTZ R62, R18, UR4, -R23.reuse ;  /* 0x00000004123e7c23 */ /* 0x100fe60008010817 */
[----:B------:R-:W2:Y:S01]  /*adb0*/  MUFU.EX2 R20, R20 ;  /* 0x0000001400147308 */ /* 0x000ea20000000800 */
[--C-:B------:R-:W-:Y:S01]  /*adc0*/  FFMA.FTZ R61, R17, UR4, -R22.reuse ;  /* 0x00000004113d7c23 */ /* 0x100fe20008010816 */
[----:B------:R-:W-:Y:S01]  /*add0*/  FMUL.FTZ R17, R21, R69 ;  /* 0x0000004515117220 */ /* 0x000fe20000410000 */
[--C-:B------:R-:W-:Y:S01]  /*ade0*/  FFMA.FTZ R69, R34, UR4, -R23.reuse ;  /* 0x0000000422457c23 */ /* 0x100fe20008010817 */
[--C-:B------:R-:W-:Y:S01]  /*adf0*/  FFMA.FTZ R93, R128, UR4, -R23.reuse ;  /* 0x00000004805d7c23 */ /* 0x100fe20008010817 */
[--C-:B------:R-:W-:Y:S01]  /*ae00*/  FFMA.FTZ R92, R116, UR4, -R22.reuse ;  /* 0x00000004745c7c23 */ /* 0x100fe20008010816 */
[--C-:B------:R-:W-:Y:S01]  /*ae10*/  FFMA.FTZ R50, R131, UR4, -R23.reuse ;  /* 0x0000000483327c23 */ /* 0x100fe20008010817 */
[--C-:B------:R-:W-:Y:S03]  /*ae20*/  FFMA.FTZ R67, R111, UR4, -R23.reuse ;  /* 0x000000046f437c23 */ /* 0x100fe60008010817 */
[----:B------:R-:W5:Y:S01]  /*ae30*/  MUFU.EX2 R57, R57 ;  /* 0x0000003900397308 */ /* 0x000f620000000800 */
        /* <DEDUP_REMOVED lines=8> */
[C---:B--2---:R-:W-:Y:S01]  /*aec0*/  FMUL.FTZ R10, R20.reuse, R78 ;  /* 0x0000004e140a7220 */ /* 0x044fe20000410000 */
[C---:B------:R-:W-:Y:S01]  /*aed0*/  FMUL.FTZ R11, R20.reuse, R79 ;  /* 0x0000004f140b7220 */ /* 0x040fe20000410000 */
[C---:B------:R-:W-:Y:S01]  /*aee0*/  FMUL.FTZ R18, R20.reuse, R70 ;  /* 0x0000004614127220 */ /* 0x040fe20000410000 */
[C---:B------:R-:W-:Y:S01]  /*aef0*/  FMUL.FTZ R19, R20.reuse, R71 ;  /* 0x0000004714137220 */ /* 0x040fe20000410000 */
[C---:B------:R-:W-:Y:S01]  /*af00*/  FMUL.FTZ R6, R20.reuse, R82 ;  /* 0x0000005214067220 */ /* 0x040fe20000410000 */
[----:B------:R-:W-:Y:S01]  /*af10*/  FMUL.FTZ R7, R20, R83 ;  /* 0x0000005314077220 */ /* 0x000fe20000410000 */
[----:B------:R-:W-:Y:S03]  /*af20*/  FFMA.FTZ R71, R107, UR4, -R22 ;  /* 0x000000046b477c23 */ /* 0x000fe60008010816 */
[----:B------:R-:W-:Y:S01]  /*af30*/  MUFU.EX2 R109, R109 ;  /* 0x0000006d006d7308 */ /* 0x000fe20000000800 */
[C---:B-----5:R-:W-:Y:S01]  /*af40*/  F2FP.BF16.F32.PACK_AB R24, R57.reuse, R32 ;  /* 0x000000203918723e */ /* 0x060fe200000010ff */
[----:B------:R-:W-:Y:S01]  /*af50*/  FADD.FTZ R37, R57, R158 ;  /* 0x0000009e39257221 */ /* 0x000fe20000010000 */
[----:B------:R-:W-:Y:S01]  /*af60*/  LDSM.16.MT88.4 R32, [R138+0x3400] ;  /* 0x003400008a20783b */ /* 0x000fe20000004200 */
[----:B------:R-:W-:Y:S01]  /*af70*/  FFMA.FTZ R58, R112, UR4, -R22 ;  /* 0x00000004703a7c23 */ /* 0x000fe20008010816 */
[----:B------:R-:W-:Y:S01]  /*af80*/  FFMA.FTZ R56, R108, UR4, -R23 ;  /* 0x000000046c387c23 */ /* 0x000fe20008010817 */
[----:B------:R-:W-:Y:S01]  /*af90*/  FADD.FTZ R70, R38, R37 ;  /* 0x0000002526467221 */ /* 0x000fe20000010000 */
[----:B------:R-:W-:Y:S03]  /*afa0*/  FFMA.FTZ R54, R123, UR4, -R23 ;  /* 0x000000047b367c23 */ /* 0x000fe60008010817 */
[----:B------:R-:W2:Y:S01]  /*afb0*/  MUFU.EX2 R42, R42 ;  /* 0x0000002a002a7308 */ /* 0x000ea20000000800 */
[----:B-1----:R-:W-:Y:S01]  /*afc0*/  F2FP.BF16.F32.PACK_AB R25, R36, R53 ;  /* 0x000000352419723e */ /* 0x002fe200000010ff */
[----:B------:R-:W-:Y:S01]  /*afd0*/  FADD.FTZ R70, R43, R70 ;  /* 0x000000462b467221 */ /* 0x000fe20000010000 */
[----:B------:R-:W-:Y:S01]  /*afe0*/  FFMA.FTZ R157, R20, R157, R53 ;  /* 0x0000009d149d7223 */ /* 0x000fe20000010035 */
[--C-:B------:R-:W-:Y:S01]  /*aff0*/  FFMA.FTZ R52, R121, UR4, -R22.reuse ;  /* 0x0000000479347c23 */ /* 0x100fe20008010816 */
[--C-:B------:R-:W-:Y:S01]  /*b000*/  FFMA.FTZ R102, R102, UR4, -R23.reuse ;  /* 0x0000000466667c23 */ /* 0x100fe20008010817 */
[----:B------:R-:W-:Y:S01]  /*b010*/  ISETP.GT.AND P0, PT, R148, R145, PT ;  /* 0x000000919400720c */ /* 0x000fe20003f04270 */
[--C-:B------:R-:W-:Y:S03]  /*b020*/  FFMA.FTZ R98, R98, UR4, -R23.reuse ;  /* 0x0000000462627c23 */ /* 0x100fe60008010817 */
[----:B------:R1:W-:Y:S01]  /*b030*/  MUFU.EX2 R80, R16 ;  /* 0x0000001000507308 */ /* 0x0003e20000000800 */
[--C-:B------:R-:W-:Y:S01]  /*b040*/  FFMA.FTZ R97, R97, UR4, -R22.reuse ;  /* 0x0000000461617c23 */ /* 0x100fe20008010816 */
[--C-:B------:R-:W-:Y:S01]  /*b050*/  FFMA.FTZ R165, R165, UR4, -R22.reuse ;  /* 0x00000004a5a57c23 */ /* 0x100fe20008010816 */
[--C-:B------:R-:W-:Y:S01]  /*b060*/  FFMA.FTZ R164, R164, UR4, -R23.reuse ;  /* 0x00000004a4a47c23 */ /* 0x100fe20008010817 */
[----:B------:R-:W-:Y:S01]  /*b070*/  FFMA.FTZ R162, R162, UR4, -R23 ;  /* 0x00000004a2a27c23 */ /* 0x000fe20008010817 */
[--C-:B------:R-:W-:Y:S01]  /*b080*/  FFMA.FTZ R163, R163, UR4, -R22.reuse ;  /* 0x00000004a3a37c23 */ /* 0x100fe20008010816 */
[----:B------:R-:W-:Y:S01]  /*b090*/  FFMA.FTZ R161, R161, UR4, -R22 ;  /* 0x00000004a1a17c23 */ /* 0x000fe20008010816 */
[----:B------:R-:W-:Y:S03]  /*b0a0*/  MOV R85, R0 ;  /* 0x0000000000557202 */ /* 0x000fe60000000f00 */
[----:B------:R-:W-:Y:S01]  /*b0b0*/  MUFU.EX2 R41, R41 ;  /* 0x0000002900297308 */ /* 0x000fe20000000800 */
[----:B--2---:R-:W-:Y:S09]  /*b0c0*/  F2FP.BF16.F32.PACK_AB R27, R42, R109 ;  /* 0x0000006d2a1b723e */ /* 0x004ff200000010ff */
[----:B------:R-:W2:Y:S01]  /*b0d0*/  MUFU.EX2 R96, R96 ;  /* 0x0000006000607308 */ /* 0x000ea20000000800 */
[C---:B-1----:R-:W-:Y:S01]  /*b0e0*/  FMUL.FTZ R16, R21.reuse, R68 ;  /* 0x0000004415107220 */ /* 0x042fe20000410000 */
[----:B------:R-:W-:Y:S01]  /*b0f0*/  FADD.FTZ R68, R36, R157 ;  /* 0x0000009d24447221 */ /* 0x000fe20000010000 */
[C---:B---3--:R-:W-:Y:S01]  /*b100*/  HMMA.16816.F32.BF16 R4, R24.reuse, R12, R4 ;  /* 0x0000000c1804723c */ /* 0x048fe20000041804 */
[----:B------:R-:W-:Y:S06]  /*b110*/  LDSM.16.MT88.4 R36, [R138+0x3800] ;  /* 0x003800008a24783b */ /* 0x000fec0000004200 */
[----:B------:R-:W-:Y:S01]  /*b120*/  MUFU.EX2 R40, R40 ;  /* 0x0000002800287308 */ /* 0x000fe20000000800 */
[C---:B------:R-:W-:Y:S03]  /*b130*/  HMMA.16816.F32.BF16 R8, R24.reuse, R14, R8 ;  /* 0x0000000e1808723c */ /* 0x040fe60000041808 */
[C---:B------:R-:W-:Y:S01]  /*b140*/  FMUL.FTZ R12, R21.reuse, R72 ;  /* 0x00000048150c7220 */ /* 0x040fe20000410000 */
[----:B------:R-:W-:Y:S05]  /*b150*/  FMUL.FTZ R13, R21, R73 ;  /* 0x00000049150d7220 */ /* 0x000fea0000410000 */
[----:B------:R-:W1:Y:S02]  /*b160*/  MUFU.EX2 R95, R95 ;  /* 0x0000005f005f7308 */ /* 0x000e640000000800 */
[C---:B------:R-:W-:Y:S01]  /*b170*/  FMUL.FTZ R14, R20.reuse, R74 ;  /* 0x0000004a140e7220 */ /* 0x040fe20000410000 */
[----:B------:R-:W-:Y:S01]  /*b180*/  FMUL.FTZ R15, R20, R75 ;  /* 0x0000004b140f7220 */ /* 0x000fe20000410000 */
[----:B------:R-:W-:Y:S01]  /*b190*/  FADD.FTZ R109, R109, R68 ;  /* 0x000000446d6d7221 */ /* 0x000fe20000010000 */
[--C-:B------:R-:W-:Y:S01]  /*b1a0*/  FFMA.FTZ R20, R119, UR4, -R22.reuse ;  /* 0x0000000477147c23 */ /* 0x100fe20008010816 */
[----:B------:R-:W-:Y:S04]  /*b1b0*/  FFMA.FTZ R72, R118, UR4, -R23 ;  /* 0x0000000476487c23 */ /* 0x000fe80008010817 */
[----:B------:R-:W-:Y:S01]  /*b1c0*/  MUFU.EX2 R103, R103 ;  /* 0x0000006700677308 */ /* 0x000fe20000000800 */
[----:B------:R-:W-:Y:S01]  /*b1d0*/  FADD.FTZ R109, R42, R109 ;  /* 0x0000006d2a6d7221 */ /* 0x000fe20000010000 */
[----:B------:R-:W-:Y:S01]  /*b1e0*/  FFMA.FTZ R73, R114, UR4, -R23 ;  /* 0x0000000472497c23 */ /* 0x000fe20008010817 */
[C---:B----4-:R-:W-:Y:S03]  /*b1f0*/  HMMA.16816.F32.BF16 R12, R24.reuse, R28, R12 ;  /* 0x0000001c180c723c */ /* 0x050fe6000004180c */
[--C-:B------:R-:W-:Y:S01]  /*b200*/  FFMA.FTZ R75, R101, UR4, -R22.reuse ;  /* 0x00000004654b7c23 */ /* 0x100fe20008010816 */
[----:B------:R-:W-:Y:S03]  /*b210*/  FFMA.FTZ R74, R99, UR4, -R22 ;  /* 0x00000004634a7c23 */ /* 0x000fe60008010816 */
[----:B------:R-:W3:Y:S01]  /*b220*/  MUFU.EX2 R94, R94 ;  /* 0x0000005e005e7308 */ /* 0x000ee20000000800 */
[----:B------:R-:W-:Y:S01]  /*b230*/  HMMA.16816.F32.BF16 R16, R24, R30, R16 ;  /* 0x0000001e1810723c */ /* 0x000fe20000041810 */
[----:B------:R-:W4:Y:S08]  /*b240*/  LDSM.16.MT88.4 R28, [R139+0x3400] ;  /* 0x003400008b1c783b */ /* 0x000f300000004200 */
[----:B------:R-:W-:Y:S02]  /*b250*/  MUFU.EX2 R47, R47 ;  /* 0x0000002f002f7308 */ /* 0x000fe40000000800 */
[----:B--2---:R-:W-:Y:S02]  /*b260*/  F2FP.BF16.F32.PACK_AB R24, R96, R41 ;  /* 0x000000296018723e */ /* 0x004fe400000010ff */
[----:B-1----:R-:W-:Y:S06]  /*b270*/  F2FP.BF16.F32.PACK_AB R25, R95, R40 ;  /* 0x000000285f19723e */ /* 0x002fec00000010ff */
[----:B------:R-:W1:Y:S01]  /*b280*/  MUFU.EX2 R46, R46 ;  /* 0x0000002e002e7308 */ /* 0x000e620000000800 */
[----:B---3--:R-:W-:Y:S09]  /*b290*/  F2FP.BF16.F32.PACK_AB R26, R94, R103 ;  /* 0x000000675e1a723e */ /* 0x008ff200000010ff */
[----:B------:R-:W-:Y:S10]  /*b2a0*/  MUFU.EX2 R44, R44 ;  /* 0x0000002c002c7308 */ /* 0x000ff40000000800 */
[----:B------:R-:W2:Y:S01]  /*b2b0*/  MUFU.EX2 R93, R93 ;  /* 0x0000005d005d7308 */ /* 0x000ea20000000800 */
[----:B-1----:R-:W-:Y:S09]  /*b2c0*/  F2FP.BF16.F32.PACK_AB R27, R46, R47 ;  /* 0x0000002f2e1b723e */ /* 0x002ff200000010ff */
[----:B------:R-:W-:Y:S01]  /*b2d0*/  MUFU.EX2 R45, R45 ;  /* 0x0000002d002d7308 */ /* 0x000fe20000000800 */
[C---:B----4-:R-:W-:Y:S09]  /*b2e0*/  HMMA.16816.F32.BF16 R4, R24.reuse, R28, R4 ;  /* 0x0000001c1804723c */ /* 0x050ff20000041804 */
[----:B------:R-:W1:Y:S01]  /*b2f0*/  MUFU.EX2 R92, R92 ;  /* 0x0000005c005c7308 */ /* 0x000e620000000800 */
[C---:B------:R-:W-:Y:S01]  /*b300*/  HMMA.16816.F32.BF16 R8, R24.reuse, R30, R8 ;  /* 0x0000001e1808723c */ /* 0x040fe20000041808 */
[----:B------:R-:W3:Y:S05]  /*b310*/  LDSM.16.MT88.4 R28, [R139+0x3800] ;  /* 0x003800008b1c783b */ /* 0x000eea0000004200 */
[C---:B------:R-:W-:Y:S03]  /*b320*/  HMMA.16816.F32.BF16 R12, R24.reuse, R32, R12 ;  /* 0x00000020180c723c */ /* 0x040fe6000004180c */
[----:B------:R-:W-:Y:S03]  /*b330*/  MUFU.EX2 R90, R90 ;  /* 0x0000005a005a7308 */ /* 0x000fe60000000800 */
[----:B------:R-:W-:Y:S01]  /*b340*/  HMMA.16816.F32.BF16 R16, R24, R34, R16 ;  /* 0x000000221810723c */ /* 0x000fe20000041810 */
[----:B------:R-:W4:Y:S06]  /*b350*/  LDSM.16.MT88.4 R32, [R139+0x3c00] ;  /* 0x003c00008b20783b */ /* 0x000f2c0000004200 */
[----:B------:R-:W5:Y:S01]  /*b360*/  MUFU.EX2 R89, R89 ;  /* 0x0000005900597308 */ /* 0x000f620000000800 */
[----:B--2---:R-:W-:Y:S09]  /*b370*/  F2FP.BF16.F32.PACK_AB R24, R93, R44 ;  /* 0x0000002c5d18723e */ /* 0x004ff200000010ff */
[----:B------:R-:W-:Y:S01]  /*b380*/  MUFU.EX2 R91, R91 ;  /* 0x0000005b005b7308 */ /* 0x000fe20000000800 */
[----:B-1----:R-:W-:Y:S09]  /*b390*/  F2FP.BF16.F32.PACK_AB R25, R92, R45 ;  /* 0x0000002d5c19723e */ /* 0x002ff200000010ff */
[----:B------:R-:W1:Y:S01]  /*b3a0*/  MUFU.EX2 R88, R88 ;  /* 0x0000005800587308 */ /* 0x000e620000000800 */
[----:B-----5:R-:W-:Y:S09]  /*b3b0*/  F2FP.BF16.F32.PACK_AB R26, R89, R90 ;  /* 0x0000005a591a723e */ /* 0x020ff200000010ff */
[----:B------:R-:W-:Y:S10]  /*b3c0*/  MUFU.EX2 R66, R66 ;  /* 0x0000004200427308 */ /* 0x000ff40000000800 */
[----:B------:R-:W2:Y:S01]  /*b3d0*/  MUFU.EX2 R63, R63 ;  /* 0x0000003f003f7308 */ /* 0x000ea20000000800 */
[----:B-1----:R-:W-:Y:S09]  /*b3e0*/  F2FP.BF16.F32.PACK_AB R27, R88, R91 ;  /* 0x0000005b581b723e */ /* 0x002ff200000010ff */
[----:B------:R-:W1:Y:S01]  /*b3f0*/  MUFU.EX2 R49, R49 ;  /* 0x0000003100317308 */ /* 0x000e620000000800 */
[C---:B---3--:R-:W-:Y:S06]  /*b400*/  HMMA.16816.F32.BF16 R4, R24.reuse, R28, R4 ;  /* 0x0000001c1804723c */ /* 0x048fec0000041804 */
[C---:B------:R-:W-:Y:S03]  /*b410*/  HMMA.16816.F32.BF16 R8, R24.reuse, R30, R8 ;  /* 0x0000001e1808723c */ /* 0x040fe60000041808 */
[----:B------:R-:W-:Y:S01]  /*b420*/  MUFU.EX2 R65, R65 ;  /* 0x0000004100417308 */ /* 0x000fe20000000800 */
[----:B------:R-:W3:Y:S02]  /*b430*/  LDSM.16.MT88.4 R28, [R138+0x3c00] ;  /* 0x003c00008a1c783b */ /* 0x000ee40000004200 */
[C---:B------:R-:W-:Y:S07]  /*b440*/  HMMA.16816.F32.BF16 R12, R24.reuse, R36, R12 ;  /* 0x00000024180c723c */ /* 0x040fee000004180c */
[----:B------:R-:W5:Y:S01]  /*b450*/  MUFU.EX2 R62, R62 ;  /* 0x0000003e003e7308 */ /* 0x000f620000000800 */
[----:B------:R-:W-:Y:S09]  /*b460*/  HMMA.16816.F32.BF16 R16, R24, R38, R16 ;  /* 0x000000261810723c */ /* 0x000ff20000041810 */
[----:B------:R-:W-:Y:S02]  /*b470*/  MUFU.EX2 R61, R61 ;  /* 0x0000003d003d7308 */ /* 0x000fe40000000800 */
[----:B------:R-:W-:Y:S01]  /*b480*/  FADD.FTZ R37, R41, R70 ;  /* 0x0000004629257221 */ /* 0x000fe20000010000 */
[----:B------:R-:W-:Y:S01]  /*b490*/  FADD.FTZ R36, R40, R109 ;  /* 0x0000006d28247221 */ /* 0x000fe20000010000 */
[----:B--2---:R-:W-:Y:S01]  /*b4a0*/  F2FP.BF16.F32.PACK_AB R24, R63, R66 ;  /* 0x000000423f18723e */ /* 0x004fe200000010ff */
[----:B------:R-:W2:Y:S01]  /*b4b0*/  LDSM.16.MT88.4 R40, [R139+0x4000] ;  /* 0x004000008b28783b */ /* 0x000ea20000004200 */
[----:B------:R-:W-:Y:S01]  /*b4c0*/  FADD.FTZ R68, R96, R37 ;  /* 0x0000002560447221 */ /* 0x000fe20000010000 */
[----:B------:R-:W-:Y:S03]  /*b4d0*/  FADD.FTZ R70, R95, R36 ;  /* 0x000000245f467221 */ /* 0x000fe60000010000 */
[----:B------:R-:W4:Y:S01]  /*b4e0*/  MUFU.EX2 R58, R58 ;  /* 0x0000003a003a7308 */ /* 0x000f220000000800 */
[----:B-1----:R-:W-:Y:S01]  /*b4f0*/  F2FP.BF16.F32.PACK_AB R25, R49, R80 ;  /* 0x000000503119723e */ /* 0x002fe200000010ff */
[----:B------:R-:W-:Y:S01]  /*b500*/  FADD.FTZ R103, R103, R68 ;  /* 0x0000004467677221 */ /* 0x000fe20000010000 */
[----:B------:R-:W-:Y:S01]  /*b510*/  FADD.FTZ R47, R47, R70 ;  /* 0x000000462f2f7221 */ /* 0x000fe20000010000 */
[----:B------:R-:W1:Y:S01]  /*b520*/  LDSM.16.MT88.4 R36, [R138+0x4000] ;  /* 0x004000008a24783b */ /* 0x000e620000004200 */
[----:B-----5:R-:W-:Y:S01]  /*b530*/  F2FP.BF16.F32.PACK_AB R26, R62, R65 ;  /* 0x000000413e1a723e */ /* 0x020fe200000010ff */
[----:B------:R-:W-:Y:S01]  /*b540*/  FADD.FTZ R103, R94, R103 ;  /* 0x000000675e677221 */ /* 0x000fe20000010000 */
[----:B------:R-:W-:Y:S03]  /*b550*/  FADD.FTZ R46, R46, R47 ;  /* 0x0000002f2e2e7221 */ /* 0x000fe60000010000 */
[----:B------:R-:W-:Y:S01]  /*b560*/  MUFU.EX2 R56, R56 ;  /* 0x0000003800387308 */ /* 0x000fe20000000800 */
[----:B------:R-:W-:Y:S09]  /*b570*/  FADD.FTZ R79, R45, R46 ;  /* 0x0000002e2d4f7221 */ /* 0x000ff20000010000 */
[----:B------:R-:W5:Y:S01]  /*b580*/  MUFU.EX2 R55, R55 ;  /* 0x0000003700377308 */ /* 0x000f620000000800 */
[----:B----4-:R-:W-:Y:S09]  /*b590*/  F2FP.BF16.F32.PACK_AB R27, R58, R61 ;  /* 0x0000003d3a1b723e */ /* 0x010ff200000010ff */
[----:B------:R-:W-:Y:S01]  /*b5a0*/  MUFU.EX2 R59, R59 ;  /* 0x0000003b003b7308 */ /* 0x000fe20000000800 */
[C---:B------:R-:W-:Y:S06]  /*b5b0*/  HMMA.16816.F32.BF16 R4, R24.reuse, R32, R4 ;  /* 0x000000201804723c */ /* 0x040fec0000041804 */
[C---:B------:R-:W-:Y:S03]  /*b5c0*/  HMMA.16816.F32.BF16 R8, R24.reuse, R34, R8 ;  /* 0x000000221808723c */ /* 0x040fe60000041808 */
[----:B------:R-:W4:Y:S02]  /*b5d0*/  MUFU.EX2 R48, R48 ;  /* 0x0000003000307308 */ /* 0x000f240000000800 */
[----:B------:R-:W-:Y:S01]  /*b5e0*/  FADD.FTZ R32, R44, R103 ;  /* 0x000000672c207221 */ /* 0x000fe20000010000 */
[C---:B---3--:R-:W-:Y:S01]  /*b5f0*/  HMMA.16816.F32.BF16 R12, R24.reuse, R28, R12 ;  /* 0x0000001c180c723c */ /* 0x048fe2000004180c */
[----:B------:R-:W3:Y:S06]  /*b600*/  LDSM.16.MT88.4 R44, [R139+0x4400] ;  /* 0x004400008b2c783b */ /* 0x000eec0000004200 */
[----:B------:R-:W-:Y:S01]  /*b610*/  MUFU.EX2 R69, R69 ;  /* 0x0000004500457308 */ /* 0x000fe20000000800 */
[----:B------:R-:W-:Y:S01]  /*b620*/  FADD.FTZ R77, R93, R32 ;  /* 0x000000205d4d7221 */ /* 0x000fe20000010000 */
[----:B------:R-:W-:Y:S01]  /*b630*/  HMMA.16816.F32.BF16 R16, R24, R30, R16 ;  /* 0x0000001e1810723c */ /* 0x000fe20000041810 */
[----:B------:R-:W3:Y:S07]  /*b640*/  LDSM.16.MT88.4 R28, [R138+0x4400] ;  /* 0x004400008a1c783b */ /* 0x000eee0000004200 */
[----:B------:R-:W2:Y:S03]  /*b650*/  MUFU.EX2 R54, R54 ;  /* 0x0000003600367308 */ /* 0x000ea60000000800 */
[----:B------:R-:W-:Y:S01]  /*b660*/  FADD.FTZ R90, R90, R77 ;  /* 0x0000004d5a5a7221 */ /* 0x000fe20000010000 */
[----:B------:R-:W-:Y:S01]  /*b670*/  FADD.FTZ R24, R92, R79 ;  /* 0x0000004f5c187221 */ /* 0x000fe20000010000 */
[----:B-----5:R-:W-:Y:S01]  /*b680*/  F2FP.BF16.F32.PACK_AB R32, R55, R56 ;  /* 0x000000383720723e */ /* 0x020fe200000010ff */
[----:B------:R-:W-:Y:S01]  /*b690*/  LDSM.16.MT88.4 R76, [R139+0x4c00] ;  /* 0x004c00008b4c783b */ /* 0x000fe20000004200 */
[----:B----4-:R-:W-:Y:S03]  /*b6a0*/  F2FP.BF16.F32.PACK_AB R33, R48, R59 ;  /* 0x0000003b3021723e */ /* 0x010fe600000010ff */
[----:B------:R-:W-:Y:S01]  /*b6b0*/  MUFU.EX2 R52, R52 ;  /* 0x0000003400347308 */ /* 0x000fe20000000800 */
        /* <DEDUP_REMOVED lines=13> */
[----:B------:R-:W-:Y:S05]  /*b790*/  FADD.FTZ R58, R58, R61 ;  /* 0x0000003d3a3a7221 */ /* 0x000fea0000010000 */
[----:B------:R-:W2:Y:S01]  /*b7a0*/  MUFU.EX2 R53, R129 ;  /* 0x0000008100357308 */ /* 0x000ea20000000800 */
[----:B----4-:R-:W-:Y:S01]  /*b7b0*/  F2FP.BF16.F32.PACK_AB R35, R51, R52 ;  /* 0x000000343323723e */ /* 0x010fe200000010ff */
[----:B------:R-:W-:Y:S04]  /*b7c0*/  FADD.FTZ R59, R59, R58 ;  /* 0x0000003a3b3b7221 */ /* 0x000fe80000010000 */
[----:B------:R-:W-:Y:S04]  /*b7d0*/  FADD.FTZ R59, R48, R59 ;  /* 0x0000003b303b7221 */ /* 0x000fe80000010000 */
[----:B------:R-:W-:Y:S01]  /*b7e0*/  MUFU.EX2 R20, R20 ;  /* 0x0000001400147308 */ /* 0x000fe20000000800 */
[C---:B------:R-:W-:Y:S05]  /*b7f0*/  HMMA.16816.F32.BF16 R4, R32.reuse, R40, R4 ;  /* 0x000000282004723c */ /* 0x040fea0000041804 */
[----:B------:R-:W-:Y:S01]  /*b800*/  FADD.FTZ R52, R52, R59 ;  /* 0x0000003b34347221 */ /* 0x000fe20000010000 */
[C---:B------:R-:W-:Y:S03]  /*b810*/  HMMA.16816.F32.BF16 R8, R32.reuse, R42, R8 ;  /* 0x0000002a2008723c */ /* 0x040fe60000041808 */
[----:B------:R-:W4:Y:S01]  /*b820*/  MUFU.EX2 R57, R117 ;  /* 0x0000007500397308 */ /* 0x000f220000000800 */
        /* <DEDUP_REMOVED lines=8> */
[C---:B----4-:R-:W-:Y:S01]  /*b8b0*/  F2FP.BF16.F32.PACK_AB R25, R57.reuse, R20 ;  /* 0x000000143919723e */ /* 0x050fe200000010ff */
[----:B------:R-:W-:Y:S04]  /*b8c0*/  FADD.FTZ R20, R20, R51 ;  /* 0x0000003314147221 */ /* 0x000fe80000010000 */
[----:B------:R-:W-:Y:S02]  /*b8d0*/  FADD.FTZ R20, R57, R20 ;  /* 0x0000001439147221 */ /* 0x000fe40000010000 */
[----:B------:R-:W-:Y:S10]  /*b8e0*/  MUFU.EX2 R71, R71 ;  /* 0x0000004700477308 */ /* 0x000ff40000000800 */
[----:B------:R-:W4:Y:S01]  /*b8f0*/  MUFU.EX2 R64, R64 ;  /* 0x0000004000407308 */ /* 0x000f220000000800 */
[----:B--2---:R-:W-:Y:S09]  /*b900*/  F2FP.BF16.F32.PACK_AB R26, R60, R67 ;  /* 0x000000433c1a723e */ /* 0x004ff200000010ff */
[----:B------:R-:W-:Y:S10]  /*b910*/  MUFU.EX2 R72, R72 ;  /* 0x0000004800487308 */ /* 0x000ff40000000800 */
[----:B------:R-:W2:Y:S01]  /*b920*/  MUFU.EX2 R73, R73 ;  /* 0x0000004900497308 */ /* 0x000ea20000000800 */
[----:B----4-:R-:W-:Y:S09]  /*b930*/  F2FP.BF16.F32.PACK_AB R27, R64, R71 ;  /* 0x00000047401b723e */ /* 0x010ff200000010ff */
[----:B------:R-:W-:Y:S01]  /*b940*/  MUFU.EX2 R75, R75 ;  /* 0x0000004b004b7308 */ /* 0x000fe20000000800 */
[C---:B---3--:R-:W-:Y:S06]  /*b950*/  HMMA.16816.F32.BF16 R4, R24.reuse, R44, R4 ;  /* 0x0000002c1804723c */ /* 0x048fec0000041804 */
[C---:B------:R-:W-:Y:S03]  /*b960*/  HMMA.16816.F32.BF16 R8, R24.reuse, R46, R8 ;  /* 0x0000002e1808723c */ /* 0x040fe60000041808 */
[----:B------:R-:W3:Y:S02]  /*b970*/  MUFU.EX2 R74, R74 ;  /* 0x0000004a004a7308 */ /* 0x000ee40000000800 */
[----:B--2---:R-:W-:Y:S01]  /*b980*/  F2FP.BF16.F32.PACK_AB R32, R73, R72 ;  /* 0x000000484920723e */ /* 0x004fe200000010ff */
[C---:B------:R-:W-:Y:S07]  /*b990*/  HMMA.16816.F32.BF16 R12, R24.reuse, R28, R12 ;  /* 0x0000001c180c723c */ /* 0x040fee000004180c */
[----:B------:R-:W-:Y:S01]  /*b9a0*/  MUFU.EX2 R96, R102 ;  /* 0x0000006600607308 */ /* 0x000fe20000000800 */
[----:B------:R-:W-:Y:S01]  /*b9b0*/  FFMA.FTZ R44, R160, UR4, -R23 ;  /* 0x00000004a02c7c23 */ /* 0x000fe20008010817 */
[----:B------:R-:W-:Y:S01]  /*b9c0*/  HMMA.16816.F32.BF16 R16, R24, R30, R16 ;  /* 0x0000001e1810723c */ /* 0x000fe20000041810 */
[----:B------:R-:W2:Y:S07]  /*b9d0*/  LDSM.16.MT88.4 R24, [R138+0x4c00] ;  /* 0x004c00008a18783b */ /* 0x000eae0000004200 */
[----:B------:R-:W4:Y:S03]  /*b9e0*/  MUFU.EX2 R95, R98 ;  /* 0x00000062005f7308 */ /* 0x000f260000000800 */
[----:B---3--:R-:W-:Y:S01]  /*b9f0*/  F2FP.BF16.F32.PACK_AB R33, R74, R75 ;  /* 0x0000004b4a21723e */ /* 0x008fe200000010ff */
[----:B------:R-:W-:Y:S01]  /*ba00*/  FADD.FTZ R46, R56, R65 ;  /* 0x00000041382e7221 */ /* 0x000fe20000010000 */
[----:B------:R-:W-:Y:S01]  /*ba10*/  FFMA.FTZ R23, R159, UR4, -R23 ;  /* 0x000000049f177c23 */ /* 0x000fe20008010817 */
[--C-:B------:R-:W-:Y:S01]  /*ba20*/  FFMA.FTZ R28, R84, UR4, -R22.reuse ;  /* 0x00000004541c7c23 */ /* 0x100fe20008010816 */
[----:B------:R-:W-:Y:S03]  /*ba30*/  FFMA.FTZ R22, R3, UR4, -R22 ;  /* 0x0000000403167c23 */ /* 0x000fe60008010816 */
        /* <DEDUP_REMOVED lines=12> */
[----:B------:R-:W-:Y:S04]  /*bb00*/  FADD.FTZ R30, R53, R30 ;  /* 0x0000001e351e7221 */ /* 0x000fe80000010000 */
[----:B------:R-:W-:Y:S05]  /*bb10*/  FADD.FTZ R67, R67, R30 ;  /* 0x0000001e43437221 */ /* 0x000fea0000010000 */
[----:B------:R-:W4:Y:S01]  /*bb20*/  MUFU.EX2 R89, R162 ;  /* 0x000000a200597308 */ /* 0x000f220000000800 */
[C---:B---3--:R-:W-:Y:S01]  /*bb30*/  F2FP.BF16.F32.PACK_AB R35, R93.reuse, R94 ;  /* 0x0000005e5d23723e */ /* 0x048fe200000010ff */
        /* <DEDUP_REMOVED lines=8> */
[----:B------:R-:W3:Y:S02]  /*bbc0*/  MUFU.EX2 R66, R161 ;  /* 0x000000a100427308 */ /* 0x000ee40000000800 */
[----:B----4-:R-:W-:Y:S01]  /*bbd0*/  F2FP.BF16.F32.PACK_AB R68, R89, R92 ;  /* 0x0000005c5944723e */ /* 0x010fe200000010ff */
        /* <DEDUP_REMOVED lines=11> */
[----:B------:R-:W-:Y:S08]  /*bc90*/  FADD.FTZ R89, R89, R92 ;  /* 0x0000005c59597221 */ /* 0x000ff00000010000 */
[----:B------:R-:W3:Y:S01]  /*bca0*/  MUFU.EX2 R157, R22 ;  /* 0x00000016009d7308 */ /* 0x000ee20000000800 */
[C---:B-1----:R-:W-:Y:S01]  /*bcb0*/  F2FP.BF16.F32.PACK_AB R70, R23.reuse, R44 ;  /* 0x0000002c1746723e */ /* 0x042fe200000010ff */
[----:B------:R-:W-:Y:S04]  /*bcc0*/  FADD.FTZ R44, R44, R89 ;  /* 0x000000592c2c7221 */ /* 0x000fe80000010000 */
[----:B------:R-:W-:Y:S01]  /*bcd0*/  FADD.FTZ R158, R23, R44 ;  /* 0x0000002c179e7221 */ /* 0x000fe20000010000 */
[C---:B---3--:R-:W-:Y:S01]  /*bce0*/  F2FP.BF16.F32.PACK_AB R71, R157.reuse, R28 ;  /* 0x0000001c9d47723e */ /* 0x048fe200000010ff */
[----:B------:R-:W-:Y:S04]  /*bcf0*/  FADD.FTZ R28, R28, R63 ;  /* 0x0000003f1c1c7221 */ /* 0x000fe80000010000 */
[----:B------:R-:W-:Y:S02]  /*bd00*/  FADD.FTZ R157, R157, R28 ;  /* 0x0000001c9d9d7221 */ /* 0x000fe40000010000 */
[C---:B------:R-:W-:Y:S06]  /*bd10*/  HMMA.16816.F32.BF16 R80, R68.reuse, R76, R4 ;  /* 0x0000004c4450723c */ /* 0x040fec0000041804 */
[C---:B------:R-:W-:Y:S06]  /*bd20*/  HMMA.16816.F32.BF16 R76, R68.reuse, R78, R8 ;  /* 0x0000004e444c723c */ /* 0x040fec0000041808 */
[C---:B--2---:R-:W-:Y:S06]  /*bd30*/  HMMA.16816.F32.BF16 R72, R68.reuse, R24, R12 ;  /* 0x000000184448723c */ /* 0x044fec000004180c */
[----:B------:R-:W-:Y:S01]  /*bd40*/  HMMA.16816.F32.BF16 R68, R68, R26, R16 ;  /* 0x0000001a4444723c */ /* 0x000fe20000041810 */
[----:B------:R-:W-:Y:S11]  /*bd50*/  @!UPT UIADD3 URZ, URZ, URZ, URZ ;  /* 0x0000003f3f3ff290 */ /* 0x000ff6000fffe03f */
[----:B------:R-:W-:Y:S01]  /*bd60*/  @!UPT UIADD3 URZ, URZ, URZ, URZ ;  /* 0x0000003f3f3ff290 */ /* 0x000fe2000fffe03f */
[----:B------:R-:W-:Y:S11]  /*bd70*/  @P0 BRA `(.L_x_4848) ;  /* 0xffffffd000a80947 */ /* 0x000ff6000383ffff */
.L_x_4844:
        /* <DEDUP_REMOVED lines=161> */
.L_x_4850:
[----:B------:R-:W-:Y:S05]  /*c790*/  BSYNC B0 ;  /* 0x0000000000007941 */ /* 0x000fea0003800000 */
.L_x_4849:
[----:B------:R-:W-:Y:S01]  /*c7a0*/  ULDC UR4, c[0x0][0x2dc] ;  /* 0x0000b70000047ab9 */ /* 0x000fe20000000800 */
[C---:B------:R-:W-:Y:S01]  /*c7b0*/  IMAD.WIDE R8, R14.reuse, 0x20, R8 ;  /* 0x000000200e087825 */ /* 0x040fe200078e0208 */
[----:B------:R-:W-:-:S03]  /*c7c0*/  ISETP.GE.AND P3, PT, R14, R144, PT ;  /* 0x000000900e00720c */ /* 0x000fc60003f66270 */
[----:B------:R-:W-:Y:S01]  /*c7d0*/  IMAD R4, R4, UR4, RZ ;  /* 0x0000000404047c24 */ /* 0x000fe2000f8e02ff */
[----:B------:R-:W-:Y:S01]  /*c7e0*/  ULDC.64 UR4, c[0x0][0x288] ;  /* 0x0000a20000047ab9 */ /* 0x000fe20000000a00 */
[C---:B-1----:R-:W-:Y:S02]  /*c7f0*/  VIADD R3, R14.reuse, 0x10 ;  /* 0x000000100e037836 */ /* 0x042fe40000000000 */
[----:B------:R-:W-:Y:S01]  /*c800*/  VIADD R5, R14, 0x20 ;  /* 0x000000200e057836 */ /* 0x000fe20000000000 */
[----:B------:R-:W-:Y:S02]  /*c810*/  IADD3 R0, P0, R4, R8, RZ ;  /* 0x0000000804007210 */ /* 0x000fe40007f1e0ff */
[-C--:B------:R-:W-:Y:S02]  /*c820*/  ISETP.GE.AND P2, PT, R3, R144.reuse, PT ;  /* 0x000000900300720c */ /* 0x080fe40003f46270 */
[----:B------:R-:W-:Y:S01]  /*c830*/  ISETP.GE.AND P1, PT, R5, R144, PT ;  /* 0x000000900500720c */ /* 0x000fe20003f26270 */
[----:B------:R-:W-:Y:S01]  /*c840*/  VIADD R5, R14, 0x30 ;  /* 0x000000300e057836 */ /* 0x000fe20000000000 */
        /* <DEDUP_REMOVED lines=11> */
.L_x_4851:
        /* <DEDUP_REMOVED lines=16> */
.L_x_5381:


//--------------------- .text._ZN5flash24flash_fwd_splitkv_kernelI23Flash_fwd_kernel_traitsILi32ELi64ELi128ELi4ELb0ELb0EN7cutlass10bfloat16_tE19Flash_kernel_traitsILi32ELi64ELi128ELi4ES3_EELb1ELb0ELb1ELb0ELb0ELb0ELb1ELb0EEEvNS_16Flash_fwd_paramsE --------------------------
	.section	.text._ZN5flash24flash_fwd_splitkv_kernelI23Flash_fwd_kernel_traitsILi32ELi64ELi128ELi4ELb0ELb0EN7cutlass10bfloat16_tE19Flash_kernel_traitsILi32ELi64ELi128ELi4ES3_EELb1ELb0ELb1ELb0ELb0ELb0ELb1ELb0EEEvNS_16Flash_fwd_paramsE,"ax",@progbits
	.align	128
        .global         _ZN5flash24flash_fwd_splitkv_kernelI23Flash_fwd_kernel_traitsILi32ELi64ELi128ELi4ELb0ELb0EN7cutlass10bfloat16_tE19Flash_kernel_traitsILi32ELi64ELi128ELi4ES3_EELb1ELb0ELb1ELb0ELb0ELb0ELb1ELb0EEEvNS_16Flash_fwd_paramsE
        .type           _ZN5flash24flash_fwd_splitkv_kernelI23Flash_fwd_kernel_traitsILi32ELi64ELi128ELi4ELb0ELb0EN7cutlass10bfloat16_tE19Flash_kernel_traitsILi32ELi64ELi128ELi4ES3_EELb1ELb0ELb1ELb0ELb0ELb0ELb1ELb0EEEvNS_16Flash_fwd_paramsE,@function
        .size           _ZN5flash24flash_fwd_splitkv_kernelI23Flash_fwd_kernel_traitsILi32ELi64ELi128ELi4ELb0ELb0EN7cutlass10bfloat16_tE19Flash_kernel_traitsILi32ELi64ELi128ELi4ES3_EELb1ELb0ELb1ELb0ELb0ELb0ELb1ELb0EEEvNS_16Flash_fwd_paramsE,(.L_x_5382 - _ZN5flash24flash_fwd_splitkv_kernelI23Flash_fwd_kernel_traitsILi32ELi64ELi128ELi4ELb0ELb0EN7cutlass10bfloat16_tE19Flash_kernel_traitsILi32ELi64ELi128ELi4ES3_EELb1ELb0ELb1ELb0ELb0ELb0ELb1ELb0EEEvNS_16Flash_fwd_paramsE)
        .other          _ZN5flash24flash_fwd_splitkv_kernelI23Flash_fwd_kernel_traitsILi32ELi64ELi128ELi4ELb0ELb0EN7cutlass10bfloat16_tE19Flash_kernel_traitsILi32ELi64ELi128ELi4ES3_EELb1ELb0ELb1ELb0ELb0ELb0ELb1ELb0EEEvNS_16Flash_fwd_paramsE,@"STO_CUDA_ENTRY STV_DEFAULT"
_ZN5flash24flash_fwd_splitkv_kernelI23Flash_fwd_kernel_traitsILi32ELi64ELi128ELi4ELb0ELb0EN7cutlass10bfloat16_tE19Flash_kernel_traitsILi32ELi64ELi128ELi4ES3_EELb1ELb0ELb1ELb0ELb0ELb0ELb1ELb0EEEvNS_16Flash_fwd_paramsE:
.text._ZN5flash24flash_fwd_splitkv_kernelI23Flash_fwd_kernel_traitsILi32ELi64ELi128ELi4ELb0ELb0EN7cutlass10bfloat16_tE19Flash_kernel_traitsILi32ELi64ELi128ELi4ES3_EELb1ELb0ELb1ELb0ELb0ELb0ELb1ELb0EEEvNS_16Flash_fwd_paramsE:
        /* <DEDUP_REMOVED lines=38> */
[----:B-1----:R-:W-:-:S04]  /*0260*/  ISETP.EQ.U32.AND P2, PT, R2, RZ, PT ;  /* 0x000000ff0200720c */ /* 0x002fc80003f42070 */
[----:B------:R-:W-:Y:S01]  /*0270*/  ISETP.EQ.OR.EX P2, PT, R3, RZ, !P3, P2 ;  /* 0x000000ff0300720c */ /* 0x000fe20005f42720 */
[----:B----4-:R-:W-:-:S04]  /*0280*/  @P0 IMAD.WIDE R4, R149, 0x4, R4 ;  /* 0x0000000495040825 */ /* 0x010fc800078e0204 */
[----:B---3--:R-:W-:Y:S01]  /*0290*/  IMAD.WIDE R6, R149, 0x4, R6 ;  /* 0x0000000495067825 */ /* 0x008fe200078e0206 */
[----:B------:R-:W-:-:S03]  /*02a0*/  MOV R13, 0xffffffff ;  /* 0xffffffff000d7802 */ /* 0x000fc60000000f00 */
[----:B------:R-:W-:-:S04]  /*02b0*/  IMAD.MOV.U32 R12, RZ, RZ, RZ ;  /* 0x000000ffff0c7224 */ /* 0x000fc800078e00ff */
[----:B------:R-:W5:Y:S04]  /*02c0*/  @!P2 LDG.E R13, desc[UR10][R6.64] ;  /* 0x0000000a060da981 */ /* 0x000f68000c1e1900 */
[----:B------:R1:W5:Y:S01]  /*02d0*/  @P0 LDG.E R12, desc[UR10][R4.64] ;  /* 0x0000000a040c0981 */ /* 0x000362000c1e1900 */
[----:B------:R-:W-:Y:S01]  /*02e0*/  ISETP.NE.U32.AND P0, PT, R2, RZ, PT ;  /* 0x000000ff0200720c */ /* 0x000fe20003f05070 */
[----:B------:R-:W2:Y:S03]  /*02f0*/  S2R R26, SR_CTAID.X ;  /* 0x00000000001a7919 */ /* 0x000ea60000002500 */
[----:B------:R-:W-:Y:S02]  /*0300*/  ISETP.NE.AND.EX P0, PT, R3, RZ, PT, P0 ;  /* 0x000000ff0300720c */ /* 0x000fe40003f05300 */
[----:B------:R-:W-:Y:S01]  /*0310*/  IADD3 R19, -R149, RZ, RZ ;  /* 0x000000ff95137210 */ /* 0x000fe20007ffe1ff */
[----:B-1----:R-:W1:Y:S04]  /*0320*/  S2R R4, SR_CTAID.Y ;  /* 0x0000000000047919 */ /* 0x002e680000002600 */
[----:B------:R-:W-:-:S02]  /*0330*/  IMAD R18, R0, R19, R18 ;  /* 0x0000001300127224 */ /* 0x000fc400078e0212 */
[----:B------:R-:W-:-:S06]  /*0340*/  @P1 IMAD.IADD R109, R109, 0x1, -R11 ;  /* 0x000000016d6d1824 */ /* 0x000fcc00078e0a0b */
[----:B------:R-:W3:Y:S01]  /*0350*/  @!P1 LDC R109, c[0x0][0x2c4] ;  /* 0x0000b100ff6d9b82 */ /* 0x000ee20000000800 */
[----:B-12---:R-:W-:Y:S05]  /*0360*/  @!P0 BRA `(.L_x_4852) ;  /* 0x0000000000108947 */ /* 0x006fea0003800000 */
[----:B------:R-:W2:Y:S02]  /*0370*/  @P3 LDG.E R5, desc[UR10][R6.64+0x4] ;  /* 0x0000040a06053981 */ /* 0x000ea4000c1e1900 */
[----:B--2--5:R-:W-:-:S06]  /*0380*/  @P3 IADD3 R5, R5, -R13, RZ ;  /* 0x8000000d05053210 */ /* 0x024fcc0007ffe0ff */
[----:B------:R2:W5:Y:S01]  /*0390*/  @!P3 LDG.E R5, desc[UR10][R6.64] ;  /* 0x0000000a0605b981 */ /* 0x000562000c1e1900 */
[----:B------:R-:W-:Y:S05]  /*03a0*/  BRA `(.L_x_4853) ;  /* 0x0000000000047947 */ /* 0x000fea0003800000 */
.L_x_4852:
[----:B------:R-:W1:Y:S02]  /*03b0*/  LDC R5, c[0x0][0x2c8] ;  /* 0x0000b200ff057b82 */ /* 0x000e640000000800 */
.L_x_4853:
        /* <DEDUP_REMOVED lines=13> */
[----:B------:R-:W1:Y:S01]  /*0490*/  @!P3 LDC R6, c[0x0][0x2cc] ;  /* 0x0000b300ff06bb82 */ /* 0x000e620000000800 */
[----:B--2---:R-:W-:-:S07]  /*04a0*/  IABS R9, R7 ;  /* 0x0000000700097213 */ /* 0x004fce0000000000 */
[----:B------:R-:W2:Y:S01]  /*04b0*/  LDC R108, c[0x0][0x398] ;  /* 0x0000e600ff6c7b82 */ /* 0x000ea20000000800 */
[----:B------:R-:W-:Y:S01]  /*04c0*/  IABS R10, R7 ;  /* 0x00000007000a7213 */ /* 0x000fe20000000000 */
[----:B------:R-:W3:Y:S04]  /*04d0*/  I2F.RP R16, R9 ;  /* 0x0000000900107306 */ /* 0x000ee80000209400 */
[----:B------:R-:W-:Y:S02]  /*04e0*/  IMAD.MOV R10, RZ, RZ, -R10 ;  /* 0x000000ffff0a7224 */ /* 0x000fe400078e0a0a */
[----:B----4-:R-:W-:-:S05]  /*04f0*/  VIADD R2, R2, 0x7f ;  /* 0x0000007f02027836 */ /* 0x010fca0000000000 */
[----:B------:R-:W-:-:S04]  /*0500*/  SHF.R.S32.HI R14, RZ, 0x1f, R2 ;  /* 0x0000001fff0e7819 */ /* 0x000fc80000011402 */
[----:B------:R-:W-:Y:S01]  /*0510*/  LEA.HI R14, R14, R2, RZ, 0x7 ;  /* 0x000000020e0e7211 */ /* 0x000fe200078f38ff */
[----:B---3--:R-:W3:Y:S03]  /*0520*/  MUFU.RCP R16, R16 ;  /* 0x0000001000107308 */ /* 0x008ee60000001000 */
[----:B------:R-:W-:-:S05]  /*0530*/  LEA.HI.SX32 R14, R14, R7, 0x19 ;  /* 0x000000070e0e7211 */ /* 0x000fca00078fcaff */
[----:B------:R-:W-:-:S05]  /*0540*/  VIADD R14, R14, 0xffffffff ;  /* 0xffffffff0e0e7836 */ /* 0x000fca0000000000 */
[----:B------:R-:W-:Y:S02]  /*0550*/  IABS R2, R14 ;  /* 0x0000000e00027213 */ /* 0x000fe40000000000 */
[----:B------:R-:W-:Y:S01]  /*0560*/  LOP3.LUT R14, R14, R7, RZ, 0x3c, !PT ;  /* 0x000000070e0e7212 */ /* 0x000fe200078e3cff */
[----:B---3--:R-:W-:-:S03]  /*0570*/  VIADD R16, R16, 0xffffffe ;  /* 0x0ffffffe10107836 */ /* 0x008fc60000000000 */
[----:B------:R-:W-:Y:S01]  /*0580*/  ISETP.GE.AND P0, PT, R14, RZ, PT ;  /* 0x000000ff0e00720c */ /* 0x000fe20003f06270 */
[----:B------:R-:W3:Y:S02]  /*0590*/  F2I.FTZ.U32.TRUNC.NTZ R17, R16 ;  /* 0x0000001000117305 */ /* 0x000ee4000021f000 */
[----:B---3--:R-:W-:Y:S02]  /*05a0*/  IMAD.MOV R8, RZ, RZ, -R17 ;  /* 0x000000ffff087224 */ /* 0x008fe400078e0a11 */
[----:B------:R-:W-:Y:S02]  /*05b0*/  IMAD.MOV.U32 R16, RZ, RZ, RZ ;  /* 0x000000ffff107224 */ /* 0x000fe400078e00ff */
[----:B------:R-:W-:-:S04]  /*05c0*/  IMAD R8, R8, R9, RZ ;  /* 0x0000000908087224 */ /* 0x000fc800078e02ff */
[----:B------:R-:W-:-:S06]  /*05d0*/  IMAD.HI.U32 R8, R17, R8, R16 ;  /* 0x0000000811087227 */ /* 0x000fcc00078e0010 */
[----:B------:R-:W-:-:S04]  /*05e0*/  IMAD.HI.U32 R8, R8, R2, RZ ;  /* 0x0000000208087227 */ /* 0x000fc800078e00ff */
[----:B------:R-:W-:Y:S02]  /*05f0*/  IMAD R10, R8, R10, R2 ;  /* 0x0000000a080a7224 */ /* 0x000fe400078e0202 */
[----:B------:R-:W3:Y:S03]  /*0600*/  @!P3 LDC.64 R2, c[0x0][0x318] ;  /* 0x0000c600ff02bb82 */ /* 0x000ee60000000a00 */
[----:B------:R-:W-:-:S13]  /*0610*/  ISETP.GT.U32.AND P1, PT, R9, R10, PT ;  /* 0x0000000a0900720c */ /* 0x000fda0003f24070 */
[----:B------:R-:W-:Y:S02]  /*0620*/  @!P1 IMAD.IADD R10, R10, 0x1, -R9 ;  /* 0x000000010a0a9824 */ /* 0x000fe400078e0a09 */
[----:B------:R-:W-:Y:S01]  /*0630*/  @!P1 VIADD R8, R8, 0x1 ;  /* 0x0000000108089836 */ /* 0x000fe20000000000 */
[----:B------:R-:W-:Y:S02]  /*0640*/  ISETP.NE.AND P1, PT, R7, RZ, PT ;  /* 0x000000ff0700720c */ /* 0x000fe40003f25270 */
[----:B------:R-:W-:Y:S02]  /*0650*/  ISETP.GE.U32.AND P4, PT, R10, R9, PT ;  /* 0x000000090a00720c */ /* 0x000fe40003f86070 */
[----:B---3--:R-:W-:-:S04]  /*0660*/  @!P3 ISETP.NE.U32.AND P2, PT, R2, RZ, PT ;  /* 0x000000ff0200b20c */ /* 0x008fc80003f45070 */
[----:B------:R-:W-:Y:S02]  /*0670*/  @!P3 ISETP.NE.AND.EX P2, PT, R3, RZ, PT, P2 ;  /* 0x000000ff0300b20c */ /* 0x000fe40003f45320 */
[----:B------:R-:W-:Y:S02]  /*0680*/  IADD3 R3, -R109, 0xbf, R112 ;  /* 0x000000bf6d037810 */ /* 0x000fe40007ffe170 */
[----:B-1----:R-:W-:-:S03]  /*0690*/  @!P3 SEL R6, R6, RZ, P2 ;  /* 0x000000ff0606b207 */ /* 0x002fc60001000000 */
[----:B------:R-:W-:Y:S01]  /*06a0*/  @P4 VIADD R8, R8, 0x1 ;  /* 0x0000000108084836 */ /* 0x000fe20000000000 */
[----:B------:R-:W-:-:S03]  /*06b0*/  @!P3 IADD3 R162, R6, R5, -R12 ;  /* 0x0000000506a2b210 */ /* 0x000fc60007ffe80c */
[----:B------:R-:W-:Y:S01]  /*06c0*/  @!P0 IMAD.MOV R8, RZ, RZ, -R8 ;  /* 0x000000ffff088224 */ /* 0x000fe200078e0a08 */
[----:B------:R-:W-:Y:S01]  /*06d0*/  @!P1 LOP3.LUT R8, RZ, R7, RZ, 0x33, !PT ;  /* 0x00000007ff089212 */ /* 0x000fe200078e33ff */
[----:B------:R-:W-:Y:S01]  /*06e0*/  VIADD R6, R162, 0x7f ;  /* 0x0000007fa2067836 */ /* 0x000fe20000000000 */
[----:B--2---:R-:W-:-:S03]  /*06f0*/  IADD3 R3, R3, R108, R162 ;  /* 0x0000006c03037210 */ /* 0x004fc60007ffe0a2 */
        /* <DEDUP_REMOVED lines=49> */
[-C--:B------:R-:W-:Y:S01]  /*0a10*/  ISETP.GE.OR P5, PT, R2, R109.reuse, P6 ;  /* 0x0000006d0200720c */ /* 0x080fe200037a6670 */
[----:B------:R-:W-:Y:S01]  /*0a20*/  @!P1 IMAD.MOV.U32 R2, RZ, RZ, -0x800000 ;  /* 0xff800000ff029424 */ /* 0x000fe200078e00ff */
[----:B------:R-:W-:-:S02]  /*0a30*/  ISETP.GE.OR P6, PT, R4, R109, P6 ;  /* 0x0000006d0400720c */ /* 0x000fc400037c6670 */
[----:B------:R-:W-:Y:S02]  /*0a40*/  LEA.HI.X.SX32 R3, R6, R3, 0x1, P2 ;  /* 0x0000000306037211 */ /* 0x000fe400010f0eff */
[----:B------:R-:W-:-:S04]  /*0a50*/  LEA R6, P2, R0, UR4, 0x2 ;  /* 0x0000000400067c11 */ /* 0x000fc8000f8410ff */
[----:B------:R-:W-:Y:S01]  /*0a60*/  LEA.HI.X R7, R0, UR5, R3, 0x2, P2 ;  /* 0x0000000500077c11 */ /* 0x000fe200090f1403 */
[----:B------:R-:W-:Y:S02]  /*0a70*/  @!P0 IMAD.MOV.U32 R0, RZ, RZ, -0x800000 ;  /* 0xff800000ff008424 */ /* 0x000fe400078e00ff */
[----:B------:R1:W-:Y:S01]  /*0a80*/  @!P5 STG.E.128 desc[UR10][R8.64+0x1000], RZ ;  /* 0x001000ff0800d986 */ /* 0x0003e2000c101d0a */
[----:B------:R-:W-:-:S03]  /*0a90*/  @!P3 IMAD.MOV.U32 R3, RZ, RZ, -0x800000 ;  /* 0xff800000ff03b424 */ /* 0x000fc600078e00ff */
[----:B------:R1:W-:Y:S04]  /*0aa0*/  @!P6 STG.E.128 desc[UR10][R8.64+0x1800], RZ ;  /* 0x001800ff0800e986 */ /* 0x0003e8000c101d0a */
[----:B------:R1:W-:Y:S01]  /*0ab0*/  @!P0 STG.E desc[UR10][R6.64+0x80], R0 ;  /* 0x0000800006008986 */ /* 0x0003e2000c10190a */
[----:B------:R-:W-:-:S03]  /*0ac0*/  ISETP.GE.AND P0, PT, R4, R109, PT ;  /* 0x0000006d0400720c */ /* 0x000fc60003f06270 */
[----:B------:R1:W-:Y:S01]  /*0ad0*/  @!P1 STG.E desc[UR10][R6.64+0x40], R2 ;  /* 0x0000400206009986 */ /* 0x0003e2000c10190a */
[----:B------:R-:W-:-:S03]  /*0ae0*/  ISETP.NE.OR P0, PT, R5, RZ, P0 ;  /* 0x000000ff0500720c */ /* 0x000fc60000705670 */
[----:B------:R1:W-:Y:S10]  /*0af0*/  @!P3 STG.E desc[UR10][R6.64], R3 ;  /* 0x000000030600b986 */ /* 0x0003f4000c10190a */
[----:B------:R-:W-:Y:S05]  /*0b00*/  @P0 EXIT ;  /* 0x000000000000094d */ /* 0x000fea0003800000 */
[----:B-1----:R-:W-:-:S05]  /*0b10*/  MOV R0, 0xff800000 ;  /* 0xff80000000007802 */ /* 0x002fca0000000f00 */
[----:B------:R-:W-:Y:S01]  /*0b20*/  STG.E desc[UR10][R6.64+0xc0], R0 ;  /* 0x0000c00006007986 */ /* 0x000fe2000c10190a */
[----:B------:R-:W-:Y:S05]  /*0b30*/  EXIT ;  /* 0x000000000000794d */ /* 0x000fea0003800000 */
.L_x_4854:
        /* <DEDUP_REMOVED lines=24> */
.L_x_4855:
        /* <DEDUP_REMOVED lines=16> */
[----:B-----5:R-:W-:-:S04]  /*0dc0*/  IMAD.MOV R0, RZ, RZ, -R7 ;  /* 0x000000ffff007224 */ /* 0x020fc800078e0a07 */
[----:B------:R-:W-:-:S05]  /*0dd0*/  IMAD R0, R3, R0, R2 ;  /* 0x0000000003007224 */ /* 0x000fca00078e0202 */
[----:B------:R-:W-:-:S13]  /*0de0*/  ISETP.GT.U32.AND P2, PT, R3, R0, PT ;  /* 0x000000000300720c */ /* 0x000fda0003f44070 */
[-C--:B------:R-:W-:Y:S01]  /*0df0*/  @!P2 IADD3 R0, R0, -R3.reuse, RZ ;  /* 0x800000030000a210 */ /* 0x080fe20007ffe0ff */
[----:B------:R-:W-:Y:S01]  /*0e00*/  @!P2 VIADD R7, R7, 0x1 ;  /* 0x000000010707a836 */ /* 0x000fe20000000000 */
[----:B------:R-:W-:Y:S02]  /*0e10*/  ISETP.NE.AND P2, PT, R8, RZ, PT ;  /* 0x000000ff0800720c */ /* 0x000fe40003f45270 */
[----:B------:R-:W-:Y:S02]  /*0e20*/  ISETP.GE.U32.AND P3, PT, R0, R3, PT ;  /* 0x000000030000720c */ /* 0x000fe40003f66070 */
[----:B------:R-:W-:-:S04]  /*0e30*/  LOP3.LUT R0, R9, R8, RZ, 0x3c, !PT ;  /* 0x0000000809007212 */ /* 0x000fc800078e3cff */
[----:B------:R-:W-:-:S07]  /*0e40*/  ISETP.GE.AND P0, PT, R0, RZ, PT ;  /* 0x000000ff0000720c */ /* 0x000fce0003f06270 */
[----:B------:R-:W-:-:S06]  /*0e50*/  @P3 IADD3 R7, R7, 0x1, RZ ;  /* 0x0000000107073810 */ /* 0x000fcc0007ffe0ff */
[----:B------:R-:W-:Y:S01]  /*0e60*/  @!P0 IMAD.MOV R7, RZ, RZ, -R7 ;  /* 0x000000ffff078224 */ /* 0x000fe200078e0a07 */
[----:B------:R-:W-:-:S05]  /*0e70*/  @!P2 LOP3.LUT R7, RZ, R8, RZ, 0x33, !PT ;  /* 0x00000008ff07a212 */ /* 0x000fca00078e33ff */
[----:B------:R-:W-:-:S06]  /*0e80*/  IMAD.WIDE R4, R7, 0x4, R150 ;  /* 0x0000000407047825 */ /* 0x000fcc00078e0296 */
[----:B------:R2:W3:Y:S01]  /*0e90*/  LDG.E R4, desc[UR10][R4.64] ;  /* 0x0000000a04047981 */ /* 0x0004e2000c1e1900 */
[----:B------:R-:W-:-:S04]  /*0ea0*/  IMAD.MOV R7, RZ, RZ, -R7 ;  /* 0x000000ffff077224 */ /* 0x000fc800078e0a07 */
[----:B------:R-:W-:-:S05]  /*0eb0*/  IMAD R9, R8, R7, R9 ;  /* 0x0000000708097224 */ /* 0x000fca00078e0209 */
[----:B------:R-:W-:Y:S01]  /*0ec0*/  SHF.R.S32.HI R8, RZ, 0x1f, R9 ;  /* 0x0000001fff087819 */ /* 0x000fe20000011409 */
[----:B--2---:R-:W2:Y:S02]  /*0ed0*/  LDC R5, c[0x0][0x278] ;  /* 0x00009e00ff057b82 */ /* 0x004ea40000000800 */
        /* <DEDUP_REMOVED lines=20> */
[----:B------:R-:W2:Y:S03]  /*1020*/  LDC.64 R2, c[0x0][0x238] ;  /* 0x00008e00ff027b82 */ /* 0x000ea60000000a00 */
[----:B------:R-:W-:-:S07]  /*1030*/  ISETP.GE.AND P0, PT, R0, RZ, PT ;  /* 0x000000ff0000720c */ /* 0x000fce0003f06270 */
        /* <DEDUP_REMOVED lines=13> */
[----:B-1----:R-:W-:Y:S01]  /*1110*/  IMAD R6, R8, R158, RZ ;  /* 0x0000009e08067224 */ /* 0x002fe200078e02ff */
[----:B------:R-:W-:Y:S01]  /*1120*/  MOV R20, R2 ;  /* 0x0000000200147202 */ /* 0x000fe20000000f00 */
[----:B------:R-:W-:Y:S02]  /*1130*/  IMAD.IADD R17, R3, 0x1, R0 ;  /* 0x0000000103117824 */ /* 0x000fe400078e0200 */
[C---:B------:R-:W-:Y:S02]  /*1140*/  IMAD R5, R9.reuse, R159, R6 ;  /* 0x0000009f09057224 */ /* 0x040fe400078e0206 */
[----:B------:R-:W-:-:S04]  /*1150*/  IMAD.WIDE.U32 R6, R9, R158, R12 ;  /* 0x0000009e09067225 */ /* 0x000fc800078e000c */
[----:B------:R-:W-:Y:S02]  /*1160*/  IMAD.IADD R7, R7, 0x1, R5 ;  /* 0x0000000107077824 */ /* 0x000fe400078e0205 */
[----:B------:R-:W-:Y:S02]  /*1170*/  IMAD R5, R10, UR4, RZ ;  /* 0x000000040a057c24 */ /* 0x000fe4000f8e02ff */
[----:B------:R-:W-:-:S04]  /*1180*/  IMAD.WIDE.U32 R6, R14, UR4, R6 ;  /* 0x000000040e067c25 */ /* 0x000fc8000f8e0006 */
[----:B------:R-:W-:Y:S01]  /*1190*/  IMAD R5, R14, UR5, R5 ;  /* 0x000000050e057c24 */ /* 0x000fe2000f8e0205 */
[----:B------:R-:W-:-:S04]  /*11a0*/  MOV R16, R6 ;  /* 0x0000000600107202 */ /* 0x000fc80000000f00 */
[----:B------:R-:W-:Y:S01]  /*11b0*/  IADD3 R15, R7, R5, RZ ;  /* 0x00000005070f7210 */ /* 0x000fe20007ffe0ff */
[----:B------:R-:W-:Y:S06]  /*11c0*/  BRA `(.L_x_4857) ;  /* 0x0000000400407947 */ /* 0x000fec0003800000 */
.L_x_4856:
        /* <DEDUP_REMOVED lines=50> */
.L_x_4858:
        /* <DEDUP_REMOVED lines=30> */
.L_x_4857:
        /* <DEDUP_REMOVED lines=9> */
[----:B------:R-:W-:Y:S01]  /*1760*/  BSSY B0, `(.L_x_4859) ;  /* 0x0000058000007945 */ /* 0x000fe20003800000 */
[----:B------:R-:W-:Y:S01]  /*1770*/  LOP3.LUT R148, R19, 0xfffffffc, RZ, 0xc0, !PT ;  /* 0xfffffffc13947812 */ /* 0x000fe200078ec0ff */
[----:B------:R-:W-:Y:S01]  /*1780*/  IMAD.SHL.U32 R144, R158, 0x20, RZ ;  /* 0x000000209e907824 */ /* 0x000fe200078e00ff */
[----:B-----5:R-:W-:Y:S01]  /*1790*/  SHF.R.S32.HI R0, RZ, 0x3, R6 ;  /* 0x00000003ff007819 */ /* 0x020fe20000011406 */
[----:B------:R-:W2:Y:S01]  /*17a0*/  @!P3 LDC.64 R2, c[0x0][0x228] ;  /* 0x00008a00ff02bb82 */ /* 0x000ea20000000a00 */
[----:B------:R-:W-:Y:S01]  /*17b0*/  @!P3 SHF.R.S32.HI R13, RZ, 0x1f, R149 ;  /* 0x0000001fff0db819 */ /* 0x000fe20000011495 */
[----:B------:R-:W-:Y:S01]  /*17c0*/  IMAD.IADD R148, R110, 0x1, -R148 ;  /* 0x000000016e947824 */ /* 0x000fe200078e0a94 */
[----:B------:R-:W-:Y:S01]  /*17d0*/  SHF.R.S32.HI R12, RZ, 0x2, R19 ;  /* 0x00000002ff0c7819 */ /* 0x000fe20000011413 */
[----:B------:R-:W-:Y:S01]  /*17e0*/  IMAD.SHL.U32 R147, R0, 0x40, RZ ;  /* 0x0000004000937824 */ /* 0x000fe200078e00ff */
[----:B------:R-:W-:Y:S01]  /*17f0*/  LEA.HI R113, R7, R110, RZ, 0x5 ;  /* 0x0000006e07717211 */ /* 0x000fe200078f28ff */
[----:B------:R-:W-:Y:S01]  /*1800*/  IMAD.SHL.U32 R148, R148, 0x8, RZ ;  /* 0x0000000894947824 */ /* 0x000fe200078e00ff */
[----:B------:R-:W-:Y:S01]  /*1810*/  LEA.HI R19, R19, R12, RZ, 0x1 ;  /* 0x0000000c13137211 */ /* 0x000fe200078f08ff */
[----:B------:R-:W3:Y:S01]  /*1820*/  @P3 LDC.64 R4, c[0x0][0x240] ;  /* 0x00009000ff043b82 */ /* 0x000ee20000000a00 */
[----:B------:R-:W-:-:S02]  /*1830*/  LOP3.LUT R147, R147, 0xc0, RZ, 0xc0, !PT ;  /* 0x000000c093937812 */ /* 0x000fc400078ec0ff */
[C---:B------:R-:W-:Y:S02]  /*1840*/  IADD3 R20, P0, R148.reuse, R20, RZ ;  /* 0x0000001494147210 */ /* 0x040fe40007f1e0ff */
[----:B------:R-:W-:Y:S02]  /*1850*/  LOP3.LUT R21, R147, 0x18, R148, 0xf8, !PT ;  /* 0x0000001893157812 */ /* 0x000fe400078ef894 */
[----:B------:R-:W-:Y:S02]  /*1860*/  SHF.R.U32.HI R147, RZ, 0x3, R147 ;  /* 0x00000003ff937819 */ /* 0x000fe40000011693 */
[----:B------:R-:W-:Y:S02]  /*1870*/  LOP3.LUT R19, R19, 0x7fffffe, RZ, 0xc0, !PT ;  /* 0x07fffffe13137812 */ /* 0x000fe400078ec0ff */
[----:B------:R-:W-:Y:S02]  /*1880*/  LOP3.LUT R147, R21, R147, RZ, 0x3c, !PT ;  /* 0x0000009315937212 */ /* 0x000fe400078e3cff */
[----:B------:R-:W-:Y:S01]  /*1890*/  IADD3 R28, P2, R148, R16, RZ ;  /* 0x00000010941c7210 */ /* 0x000fe20007f5e0ff */
[----:B------:R-:W-:Y:S01]  /*18a0*/  IMAD.IADD R19, R12, 0x1, -R19 ;  /* 0x000000010c137824 */ /* 0x000fe200078e0a13 */
[----:B------:R-:W-:Y:S01]  /*18b0*/  SHF.R.S32.HI R111, RZ, 0x5, R113 ;  /* 0x00000005ff6f7819 */ /* 0x000fe20000011471 */
[----:B--2---:R-:W-:Y:S01]  /*18c0*/  @!P3 IMAD.WIDE.U32 R24, R149, R2, RZ ;  /* 0x000000029518b225 */ /* 0x004fe200078e00ff */
[----:B------:R-:W-:-:S02]  /*18d0*/  SHF.L.U32 R104, R121, 0x7, RZ ;  /* 0x0000000779687819 */ /* 0x000fc400000006ff */
[----:B------:R-:W-:Y:S01]  /*18e0*/  SHF.L.U64.HI R127, R158, 0x5, R159 ;  /* 0x000000059e7f7819 */ /* 0x000fe2000001029f */
[----:B------:R-:W-:Y:S01]  /*18f0*/  @!P3 IMAD R21, R13, R2, RZ ;  /* 0x000000020d15b224 */ /* 0x000fe200078e02ff */
[----:B------:R-:W-:Y:S01]  /*1900*/  SHF.R.S32.HI R2, RZ, 0x1f, R148 ;  /* 0x0000001fff027819 */ /* 0x000fe20000011494 */
[----:B------:R-:W-:Y:S01]  /*1910*/  IMAD R19, R111, 0x8, R19 ;  /* 0x000000086f137824 */ /* 0x000fe200078e0213 */
[----:B------:R-:W-:Y:S01]  /*1920*/  SHF.R.S32.HI R13, RZ, 0x1f, R12 ;  /* 0x0000001fff0d7819 */ /* 0x000fe2000001140c */
[----:B---3--:R-:W-:-:S03]  /*1930*/  @P3 IMAD.WIDE.U32 R22, R11, R4, RZ ;  /* 0x000000040b163225 */ /* 0x008fc600078e00ff */
[----:B------:R-:W-:Y:S01]  /*1940*/  LEA R147, R19, R147, 0x5 ;  /* 0x0000009313937211 */ /* 0x000fe200078e28ff */
[----:B------:R-:W-:Y:S01]  /*1950*/  @!P3 IMAD.MOV.U32 R22, RZ, RZ, R24 ;  /* 0x000000ffff16b224 */ /* 0x000fe200078e0018 */
[----:B------:R-:W-:Y:S01]  /*1960*/  SHF.R.S32.HI R19, RZ, 0x1f, R18 ;  /* 0x0000001fff137819 */ /* 0x000fe20000011412 */
[----:B------:R-:W-:Y:S02]  /*1970*/  @!P3 IMAD R3, R149, R3, R21 ;  /* 0x000000039503b224 */ /* 0x000fe400078e0215 */
[----:B------:R-:W-:Y:S01]  /*1980*/  IMAD.X R21, R2, 0x1, R17, P0 ;  /* 0x0000000102157824 */ /* 0x000fe200000e0611 */
[----:B------:R-:W-:Y:S01]  /*1990*/  IADD3 R22, P0, R148, R22, RZ ;  /* 0x0000001694167210 */ /* 0x000fe20007f1e0ff */
[----:B------:R-:W-:Y:S01]  /*19a0*/  @P3 IMAD R4, R11, R5, R23 ;  /* 0x000000050b043224 */ /* 0x000fe200078e0217 */
[----:B------:R-:W-:Y:S01]  /*19b0*/  SHF.R.S32.HI R17, RZ, 0x1f, R149 ;  /* 0x0000001fff117819 */ /* 0x000fe20000011495 */
[----:B------:R-:W-:Y:S02]  /*19c0*/  @!P3 IMAD.IADD R4, R25, 0x1, R3 ;  /* 0x000000011904b824 */ /* 0x000fe400078e0203 */
[----:B------:R-:W-:-:S02]  /*19d0*/  IMAD.X R29, R2, 0x1, R15, P2 ;  /* 0x00000001021d7824 */ /* 0x000fc400010e060f */
[----:B------:R-:W-:Y:S01]  /*19e0*/  IMAD.X R23, R2, 0x1, R4, P0 ;  /* 0x0000000102177824 */ /* 0x000fe200000e0604 */
[----:B------:R-:W-:Y:S01]  /*19f0*/  ISETP.GE.AND P0, PT, R12, R125, PT ;  /* 0x0000007d0c00720c */ /* 0x000fe20003f06270 */
[----:B------:R-:W2:Y:S01]  /*1a00*/  LDC.64 R2, c[0x0][0x3c8] ;  /* 0x0000f200ff027b82 */ /* 0x000ea20000000a00 */
[----:B------:R-:W-:Y:S02]  /*1a10*/  IMAD R5, R10, UR4, RZ ;  /* 0x000000040a057c24 */ /* 0x000fe4000f8e02ff */
[----:B------:R-:W-:Y:S02]  /*1a20*/  IMAD R123, R13, R158, RZ ;  /* 0x0000009e0d7b7224 */ /* 0x000fe400078e02ff */
[----:B------:R-:W-:Y:S01]  /*1a30*/  IMAD.WIDE.U32 R10, R14, UR4, R20 ;  /* 0x000000040e0a7c25 */ /* 0x000fe2000f8e0014 */
[----:B------:R-:W-:Y:S02]  /*1a40*/  UMOV UR4, 0x400 ;  /* 0x0000040000047882 */ /* 0x000fe40000000000 */
[----:B-1----:R-:W-:Y:S01]  /*1a50*/  ULEA UR4, UR8, UR4, 0x18 ;  /* 0x0000000408047291 */ /* 0x002fe2000f8ec03f */
[----:B------:R-:W-:-:S02]  /*1a60*/  IMAD R24, R19, UR6, RZ ;  /* 0x0000000613187c24 */ /* 0x000fc4000f8e02ff */
[C---:B------:R-:W-:Y:S02]  /*1a70*/  IMAD R123, R12.reuse, R159, R123 ;  /* 0x0000009f0c7b7224 */ /* 0x040fe400078e027b */
[----:B------:R-:W-:Y:S01]  /*1a80*/  IMAD.WIDE.U32 R28, R12, R158, R28 ;  /* 0x0000009e0c1c7225 */ /* 0x000fe200078e001c */
[----:B------:R-:W-:-:S03]  /*1a90*/  LEA R147, R147, UR4, 0x1 ;  /* 0x0000000493937c11 */ /* 0x000fc6000f8e08ff */
[----:B------:R-:W-:Y:S01]  /*1aa0*/  IMAD R5, R14, UR5, R5 ;  /* 0x000000050e057c24 */ /* 0x000fe2000f8e0205 */
[----:B------:R-:W-:Y:S01]  /*1ab0*/  IADD3 R14, R12, 0x60, RZ ;  /* 0x000000600c0e7810 */ /* 0x000fe20007ffe0ff */
[----:B------:R-:W-:Y:S01]  /*1ac0*/  IMAD.IADD R4, R162, 0x1, -R104 ;  /* 0x00000001a2047824 */ /* 0x000fe200078e0a68 */
[----:B------:R-:W-:Y:S01]  /*1ad0*/  IADD3 R123, R29, R123, RZ ;  /* 0x0000007b1d7b7210 */ /* 0x000fe20007ffe0ff */
[C---:B------:R-:W-:Y:S02]  /*1ae0*/  VIADD R16, R12.reuse, 0x20 ;  /* 0x000000200c107836 */ /* 0x040fe40000000000 */
[C---:B------:R-:W-:Y:S01]  /*1af0*/  VIADD R15, R12.reuse, 0x40 ;  /* 0x000000400c0f7836 */ /* 0x040fe20000000000 */
[-C--:B------:R-:W-:Y:S01]  /*1b00*/  ISETP.GE.AND P5, PT, R12, R4.reuse, PT ;  /* 0x000000040c00720c */ /* 0x080fe20003fa6270 */
[----:B------:R-:W-:Y:S01]  /*1b10*/  IMAD R24, R18, UR7, R24 ;  /* 0x0000000712187c24 */ /* 0x000fe2000f8e0218 */
[----:B------:R-:W-:Y:S01]  /*1b20*/  ISETP.GE.AND P6, PT, R16, R125, PT ;  /* 0x0000007d1000720c */ /* 0x000fe20003fc6270 */
[----:B------:R-:W-:Y:S01]  /*1b30*/  IMAD.WIDE.U32 R22, R18, UR6, R22 ;  /* 0x0000000612167c25 */ /* 0x000fe2000f8e0016 */
[----:B------:R-:W-:-:S02]  /*1b40*/  ISETP.GE.AND P4, PT, R16, R4, PT ;  /* 0x000000041000720c */ /* 0x000fc40003f86270 */
[-C--:B------:R-:W-:Y:S01]  /*1b50*/  ISETP.GE.AND P3, PT, R15, R4.reuse, PT ;  /* 0x000000040f00720c */ /* 0x080fe20003f66270 */
[----:B------:R-:W-:Y:S01]  /*1b60*/  IMAD.WIDE R26, R26, 0x40, R12 ;  /* 0x000000401a1a7825 */ /* 0x000fe200078e020c */
[----:B------:R-:W-:-:S03]  /*1b70*/  ISETP.GE.AND P2, PT, R14, R4, PT ;  /* 0x000000040e00720c */ /* 0x000fc60003f46270 */
[----:B------:R-:W-:Y:S02]  /*1b80*/  IMAD.MOV.U32 R124, RZ, RZ, R28 ;  /* 0x000000ffff7c7224 */ /* 0x000fe400078e001c */
[----:B------:R-:W-:Y:S01]  /*1b90*/  IMAD.IADD R25, R23, 0x1, R24 ;  /* 0x0000000117197824 */ /* 0x000fe200078e0218 */
[----:B------:R-:W-:Y:S07]  /*1ba0*/  @P0 BRA `(.L_x_4860) ;  /* 0x00000000004c0947 */ /* 0x000fee0003800000 */
        /* <DEDUP_REMOVED lines=19> */
.L_x_4860:
[----:B------:R-:W-:Y:S05]  /*1ce0*/  BSYNC B0 ;  /* 0x0000000000007941 */ /* 0x000fea0003800000 */
.L_x_4859:
        /* <DEDUP_REMOVED lines=21> */
.L_x_4862:
[----:B------:R-:W-:Y:S05]  /*1e40*/  BSYNC B0 ;  /* 0x0000000000007941 */ /* 0x000fea0003800000 */
.L_x_4861:
        /* <DEDUP_REMOVED lines=15> */
.L_x_4864:
[----:B------:R-:W-:Y:S05]  /*1f40*/  BSYNC B0 ;  /* 0x0000000000007941 */ /* 0x000fea0003800000 */
.L_x_4863:
        /* <DEDUP_REMOVED lines=15> */
.L_x_4866:
[----:B------:R-:W-:Y:S05]  /*2040*/  BSYNC B0 ;  /* 0x0000000000007941 */ /* 0x000fea0003800000 */
.L_x_4865:
        /* <DEDUP_REMOVED lines=15> */
.L_x_4868:
[----:B------:R-:W-:Y:S05]  /*2140*/  BSYNC B0 ;  /* 0x0000000000007941 */ /* 0x000fea0003800000 */
.L_x_4867:
        /* <DEDUP_REMOVED lines=18> */
.L_x_4870:
[----:B------:R-:W-:Y:S05]  /*2270*/  BSYNC B0 ;  /* 0x0000000000007941 */ /* 0x000fea0003800000 */
.L_x_4869:
[----:B------:R-:W-:Y:S01]  /*2280*/  ULDC.64 UR6, c[0x0][0x3d0] ;  /* 0x0000f40000067ab9 */ /* 0x000fe20000000a00 */
[----:B------:R-:W0:Y:S01]  /*2290*/  LDGDEPBAR ;  /* 0x00000000000079af */ /* 0x000e220000000000 */
[----:B------:R-:W-:Y:S01]  /*22a0*/  IMAD R17, R17, UR6, RZ ;  /* 0x0000000611117c24 */ /* 0x000fe2000f8e02ff */
[----:B------:R-:W-:Y:S01]  /*22b0*/  LEA.HI R7, R7, R110, RZ, 0x4 ;  /* 0x0000006e07077211 */ /* 0x000fe200078f20ff */
[C---:B------:R-:W-:Y:S01]  /*22c0*/  IMAD.WIDE.U32 R18, R149.reuse, UR6, R18 ;  /* 0x0000000695127c25 */ /* 0x040fe2000f8e0012 */
[-C--:B------:R-:W-:Y:S01]  /*22d0*/  ISETP.GE.AND P2, PT, R14, R4.reuse, PT ;  /* 0x000000040e00720c */ /* 0x080fe20003f46270 */
[----:B------:R-:W3:Y:S01]  /*22e0*/  LDC.64 R160, c[0x0][0x250] ;  /* 0x00009400ffa07b82 */ /* 0x000ee20000000a00 */
[----:B------:R-:W-:Y:S01]  /*22f0*/  ISETP.GE.AND P5, PT, R12, R4, PT ;  /* 0x000000040c00720c */ /* 0x000fe20003fa6270 */
[----:B------:R-:W-:Y:S01]  /*2300*/  IMAD R17, R149, UR7, R17 ;  /* 0x0000000795117c24 */ /* 0x000fe2000f8e0211 */
[----:B--2---:R-:W-:Y:S02]  /*2310*/  LEA R2, P0, R18, R2, 0x2 ;  /* 0x0000000212027211 */ /* 0x004fe400078010ff */
[----:B------:R-:W-:Y:S01]  /*2320*/  ISETP.GE.AND P3, PT, R15, R4, PT ;  /* 0x000000040f00720c */ /* 0x000fe20003f66270 */
[----:B------:R-:W-:Y:S01]  /*2330*/  IMAD.IADD R17, R19, 0x1, R17 ;  /* 0x0000000113117824 */ /* 0x000fe200078e0211 */
[----:B------:R-:W-:-:S02]  /*2340*/  LOP3.LUT R14, R7, 0xfffffff0, RZ, 0xc0, !PT ;  /* 0xfffffff0070e7812 */ /* 0x000fc400078ec0ff */
[----:B------:R-:W-:Y:S01]  /*2350*/  ISETP.GE.AND P4, PT, R16, R4, PT ;  /* 0x000000041000720c */ /* 0x000fe20003f86270 */
[----:B------:R-:W-:Y:S01]  /*2360*/  IMAD.IADD R11, R11, 0x1, R5 ;  /* 0x000000010b0b7824 */ /* 0x000fe200078e0205 */
[----:B------:R-:W-:Y:S01]  /*2370*/  LEA.HI.X R3, R18, R3, R17, 0x2, P0 ;  /* 0x0000000312037211 */ /* 0x000fe200000f1411 */
[----:B------:R-:W-:Y:S01]  /*2380*/  ULDC.64 UR6, c[0x0][0x220] ;  /* 0x0000880000067ab9 */ /* 0x000fe20000000a00 */
[----:B------:R-:W-:Y:S01]  /*2390*/  IADD3 R9, P0, R12, R9, RZ ;  /* 0x000000090c097210 */ /* 0x000fe20007f1e0ff */
[----:B------:R-:W-:Y:S01]  /*23a0*/  ULDC UR5, c[0x0][0x2e8] ;  /* 0x0000ba0000057ab9 */ /* 0x000fe20000000800 */
[----:B------:R-:W-:Y:S01]  /*23b0*/  LOP3.LUT R12, R6, 0xfffffff8, RZ, 0xc0, !PT ;  /* 0xfffffff8060c7812 */ /* 0x000fe200078ec0ff */
[----:B------:R2:W5:Y:S01]  /*23c0*/  LDG.E R2, desc[UR10][R2.64] ;  /* 0x0000000a02027981 */ /* 0x000562000c1e1900 */
[----:B------:R-:W-:Y:S01]  /*23d0*/  IMAD.IADD R14, R110, 0x1, -R14 ;  /* 0x000000016e0e7824 */ /* 0x000fe200078e0a0e */
[----:B------:R-:W-:Y:S01]  /*23e0*/  SHF.R.S32.HI R7, RZ, 0x4, R7 ;  /* 0x00000004ff077819 */ /* 0x000fe20000011407 */
[----:B------:R-:W-:-:S04]  /*23f0*/  DEPBAR.LE SB0, 0x0 ;  /* 0x000080000000791a */ /* 0x000fc80000000000 */
[----:B------:R-:W-:Y:S01]  /*2400*/  IMAD.IADD R12, R110, 0x1, -R12 ;  /* 0x000000016e0c7824 */ /* 0x000fe200078e0a0c */
[----:B------:R-:W-:Y:S01]  /*2410*/  LEA.HI R107, R14, R14, RZ, 0x1 ;  /* 0x0000000e0e6b7211 */ /* 0x000fe200078f08ff */
[----:B------:R-:W-:Y:S01]  /*2420*/  IMAD.X R8, R13, 0x1, R8, P0 ;  /* 0x000000010d087824 */ /* 0x000fe200000e0608 */
[----:B------:R-:W-:Y:S01]  /*2430*/  BAR.SYNC.DEFER_BLOCKING 0x0 ;  /* 0x0000000000007b1d */ /* 0x000fe20000010000 */
[----:B---3--:R-:W-:Y:S01]  /*2440*/  IMAD.WIDE.U32 R102, R9, R160, R10 ;  /* 0x000000a009667225 */ /* 0x008fe200078e000a */
[----:B------:R-:W-:Y:S02]  /*2450*/  LEA.HI R13, R12, R12, RZ, 0x1 ;  /* 0x0000000c0c0d7211 */ /* 0x000fe400078f08ff */
[----:B------:R-:W-:Y:S01]  /*2460*/  SHF.R.S32.HI R15, RZ, 0x1, R107 ;  /* 0x00000001ff0f7819 */ /* 0x000fe2000001146b */
[----:B------:R-:W-:Y:S01]  /*2470*/  IMAD R8, R8, R160, RZ ;  /* 0x000000a008087224 */ /* 0x000fe200078e02ff */
[----:B------:R-:W-:Y:S01]  /*2480*/  SHF.R.S32.HI R4, RZ, 0x1, R13 ;  /* 0x00000001ff047819 */ /* 0x000fe2000001140d */
[----:B------:R-:W-:Y:S01]  /*2490*/  BSSY B0, `(.L_x_4871) ;  /* 0x000003d000007945 */ /* 0x000fe20003800000 */
[----:B------:R-:W-:Y:S01]  /*24a0*/  LOP3.LUT R13, R13, 0xfffffffe, RZ, 0xc0, !PT ;  /* 0xfffffffe0d0d7812 */ /* 0x000fe200078ec0ff */
[----:B------:R-:W-:Y:S01]  /*24b0*/  IMAD R101, R9, R161, R8 ;  /* 0x000000a109657224 */ /* 0x000fe200078e0208 */
[----:B------:R-:W-:Y:S01]  /*24c0*/  LEA R156, P0, R102, UR6, 0x1 ;  /* 0x00000006669c7c11 */ /* 0x000fe2000f8008ff */
[C---:B------:R-:W-:Y:S01]  /*24d0*/  IMAD.SHL.U32 R146, R160.reuse, 0x20, RZ ;  /* 0x00000020a0927824 */ /* 0x040fe200078e00ff */
[----:B------:R-:W-:Y:S01]  /*24e0*/  SHF.L.U64.HI R145, R160, 0x5, R161 ;  /* 0x00000005a0917819 */ /* 0x000fe200000102a1 */
[----:B------:R-:W-:Y:S01]  /*24f0*/  IMAD.IADD R12, R12, 0x1, -R13 ;  /* 0x000000010c0c7824 */ /* 0x000fe200078e0a0d */
[----:B------:R-:W-:Y:S01]  /*2500*/  SHF.R.S32.HI R13, RZ, 0x1f, R14 ;  /* 0x0000001fff0d7819 */ /* 0x000fe2000001140e */
[----:B------:R-:W-:Y:S01]  /*2510*/  IMAD.IADD R101, R103, 0x1, R101 ;  /* 0x0000000167657824 */ /* 0x000fe200078e0265 */
[----:B--2---:R-:W-:-:S02]  /*2520*/  LEA.HI R3, R6, R0, RZ, 0x1 ;  /* 0x0000000006037211 */ /* 0x004fc400078f08ff */
[----:B------:R-:W-:Y:S02]  /*2530*/  LEA.HI R13, R13, R14, RZ, 0x3 ;  /* 0x0000000e0d0d7211 */ /* 0x000fe400078f18ff */
[----:B------:R-:W-:Y:S02]  /*2540*/  LOP3.LUT R3, R3, 0xfffffffe, RZ, 0xc0, !PT ;  /* 0xfffffffe03037812 */ /* 0x000fe400078ec0ff */
[----:B------:R-:W-:Y:S01]  /*2550*/  LEA.HI.X R157, R102, UR7, R101, 0x1, P0 ;  /* 0x00000007669d7c11 */ /* 0x000fe200080f0c65 */
[----:B------:R-:W-:Y:S01]  /*2560*/  IMAD.SHL.U32 R13, R13, 0x20, RZ ;  /* 0x000000200d0d7824 */ /* 0x000fe200078e00ff */
[----:B------:R2:W-:Y:S01]  /*2570*/  @P5 STS [R147+0x3000], RZ ;  /* 0x003000ff93005388 */ /* 0x0005e20000000800 */
[----:B------:R-:W-:Y:S01]  /*2580*/  IMAD.IADD R6, R0, 0x1, -R3 ;  /* 0x0000000100067824 */ /* 0x000fe200078e0a03 */
[----:B------:R-:W-:Y:S02]  /*2590*/  LEA.HI R3, R7, R7, RZ, 0x1 ;  /* 0x0000000707037211 */ /* 0x000fe400078f08ff */
[----:B------:R-:W-:Y:S01]  /*25a0*/  SHF.R.S32.HI R0, RZ, 0x1f, R107 ;  /* 0x0000001fff007819 */ /* 0x000fe2000001146b */
[----:B------:R-:W-:Y:S01]  /*25b0*/  IMAD.SHL.U32 R6, R6, 0x8, RZ ;  /* 0x0000000806067824 */ /* 0x000fe200078e00ff */
[----:B------:R-:W-:Y:S01]  /*25c0*/  LOP3.LUT R3, R3, 0xfffffffe, RZ, 0xc0, !PT ;  /* 0xfffffffe03037812 */ /* 0x000fe200078ec0ff */
[----:B------:R2:W-:Y:S01]  /*25d0*/  @P5 STS [R147+0x3004], RZ ;  /* 0x003004ff93005388 */ /* 0x0005e20000000800 */
[----:B------:R-:W-:-:S02]  /*25e0*/  LEA.HI R0, R0, R15, RZ, 0x2 ;  /* 0x0000000f00007211 */ /* 0x000fc400078f10ff */
[----:B------:R-:W-:Y:S01]  /*25f0*/  LOP3.LUT R107, R107, 0x7fffffe, RZ, 0xc0, !PT ;  /* 0x07fffffe6b6b7812 */ /* 0x000fe200078ec0ff */
[----:B------:R-:W-:Y:S01]  /*2600*/  IMAD.IADD R7, R7, 0x1, -R3 ;  /* 0x0000000107077824 */ /* 0x000fe200078e0a03 */
[----:B------:R-:W-:Y:S01]  /*2610*/  LOP3.LUT R0, R0, 0xfffffffc, RZ, 0xc0, !PT ;  /* 0xfffffffc00007812 */ /* 0x000fe200078ec0ff */
[----:B------:R-:W-:Y:S01]  /*2620*/  IMAD.SHL.U32 R3, R4, 0x40, RZ ;  /* 0x0000004004037824 */ /* 0x000fe200078e00ff */
[----:B------:R2:W-:Y:S01]  /*2630*/  @P5 STS.64 [R147+0x3008], RZ ;  /* 0x003008ff93005388 */ /* 0x0005e20000000a00 */
[----:B------:R-:W-:Y:S01]  /*2640*/  IMAD R12, R7, 0x8, R12 ;  /* 0x00000008070c7824 */ /* 0x000fe200078e020c */
[----:B------:R-:W-:Y:S01]  /*2650*/  LOP3.LUT R106, R13, 0xffffff00, RZ, 0xc0, !PT ;  /* 0xffffff000d6a7812 */ /* 0x000fe200078ec0ff */
[----:B------:R-:W-:Y:S01]  /*2660*/  IMAD.IADD R0, R15, 0x1, -R0 ;  /* 0x000000010f007824 */ /* 0x000fe200078e0a00 */
[----:B------:R-:W-:Y:S01]  /*2670*/  LOP3.LUT R3, R3, 0xc0, RZ, 0xc0, !PT ;  /* 0x000000c003037812 */ /* 0x000fe200078ec0ff */
[----:B------:R-:W-:Y:S02]  /*2680*/  IMAD.SHL.U32 R7, R7, 0x8, RZ ;  /* 0x0000000807077824 */ /* 0x000fe400078e00ff */
[----:B------:R-:W-:Y:S01]  /*2690*/  IMAD.SHL.U32 R5, R0, 0x40, RZ ;  /* 0x0000004000057824 */ /* 0x000fe200078e00ff */
[----:B------:R-:W-:Y:S01]  /*26a0*/  LOP3.LUT R6, R3, 0x8, R6, 0xf8, !PT ;  /* 0x0000000803067812 */ /* 0x000fe200078ef806 */
[----:B------:R-:W-:Y:S01]  /*26b0*/  IMAD.IADD R107, R14, 0x1, -R107 ;  /* 0x000000010e6b7824 */ /* 0x000fe200078e0a6b */
[----:B------:R-:W-:-:S02]  /*26c0*/  SHF.R.U32.HI R3, RZ, 0x3, R3 ;  /* 0x00000003ff037819 */ /* 0x000fc40000011603 */
[----:B------:R-:W-:Y:S02]  /*26d0*/  LOP3.LUT R5, R5, 0xc0, RZ, 0xc0, !PT ;  /* 0x000000c005057812 */ /* 0x000fe400078ec0ff */
[----:B------:R-:W-:Y:S02]  /*26e0*/  LOP3.LUT R3, R6, R3, RZ, 0x3c, !PT ;  /* 0x0000000306037212 */ /* 0x000fe400078e3cff */
[----:B------:R-:W-:Y:S02]  /*26f0*/  LOP3.LUT R7, R5, 0x8, R7, 0xf8, !PT ;  /* 0x0000000805077812 */ /* 0x000fe400078ef807 */
[----:B------:R-:W-:Y:S01]  /*2700*/  SHF.R.U32.HI R105, RZ, 0x3, R5 ;  /* 0x00000003ff697819 */ /* 0x000fe20000011605 */
[----:B------:R-:W-:Y:S02]  /*2710*/  IMAD.U32 R115, R12, 0x20, R3 ;  /* 0x000000200c737824 */ /* 0x000fe400078e0003 */
[----:B------:R-:W-:Y:S01]  /*2720*/  IMAD R3, R111, 0x200, R106 ;  /* 0x000002006f037824 */ /* 0x000fe200078e026a */
[----:B------:R-:W-:-:S02]  /*2730*/  LOP3.LUT R105, R7, R105, RZ, 0x3c, !PT ;  /* 0x0000006907697212 */ /* 0x000fc400078e3cff */
[----:B------:R-:W-:Y:S01]  /*2740*/  LEA R115, R115, UR4, 0x1 ;  /* 0x0000000473737c11 */ /* 0x000fe2000f8e08ff */
[----:B------:R-:W-:-:S04]  /*2750*/  IMAD R3, R107, 0x20, R3 ;  /* 0x000000206b037824 */ /* 0x000fc800078e0203 */
[----:B------:R-:W-:Y:S02]  /*2760*/  IMAD.IADD R117, R105, 0x1, R3 ;  /* 0x0000000169757824 */ /* 0x000fe400078e0203 */
[----:B------:R-:W3:Y:S03]  /*2770*/  MUFU.RCP R3, UR5 ;  /* 0x0000000500037d08 */ /* 0x000ee60008001000 */
[----:B------:R-:W-:Y:S01]  /*2780*/  LEA R117, R117, UR4, 0x1 ;  /* 0x0000000475757c11 */ /* 0x000fe2000f8e08ff */
[----:B--2---:R-:W-:Y:S06]  /*2790*/  @P5 BRA `(.L_x_4872) ;  /* 0x0000000000305947 */ /* 0x004fec0003800000 */
        /* <DEDUP_REMOVED lines=12> */
.L_x_4872:
[----:B------:R-:W-:Y:S05]  /*2860*/  BSYNC B0 ;  /* 0x0000000000007941 */ /* 0x000fea0003800000 */
.L_x_4871:
        /* <DEDUP_REMOVED lines=13> */
.L_x_4874:
[----:B------:R-:W-:Y:S05]  /*2940*/  BSYNC B0 ;  /* 0x0000000000007941 */ /* 0x000fea0003800000 */
.L_x_4873:
        /* <DEDUP_REMOVED lines=13> */
.L_x_4876:
[----:B------:R-:W-:Y:S05]  /*2a20*/  BSYNC B0 ;  /* 0x0000000000007941 */ /* 0x000fea0003800000 */
.L_x_4875:
        /* <DEDUP_REMOVED lines=16> */
.L_x_4878:
[----:B------:R-:W-:Y:S05]  /*2b30*/  BSYNC B0 ;  /* 0x0000000000007941 */ /* 0x000fea0003800000 */
.L_x_4877:
[----:B------:R-:W-:Y:S01]  /*2b40*/  LDSM.16.M88.4 R12, [R117] ;  /* 0x00000000750c783b */ /* 0x000fe20000000200 */
[----:B------:R-:W-:Y:S01]  /*2b50*/  LOP3.LUT P0, RZ, R4, 0x2, RZ, 0xc0, !PT ;  /* 0x0000000204ff7812 */ /* 0x000fe2000780c0ff */
[----:B------:R-:W-:Y:S01]  /*2b60*/  VIADD R16, R115, 0x1000 ;  /* 0x0000100073107836 */ /* 0x000fe20000000000 */
[----:B------:R-:W-:Y:S01]  /*2b70*/  LOP3.LUT P2, RZ, R0, 0x2, RZ, 0xc0, !PT ;  /* 0x0000000200ff7812 */ /* 0x000fe2000784c0ff */
[----:B------:R-:W2:Y:S01]  /*2b80*/  LDSM.16.M88.4 R56, [R115+0x1800] ;  /* 0x001800007338783b */ /* 0x000ea20000000200 */
[----:B------:R-:W-:Y:S01]  /*2b90*/  IMAD.MOV.U32 R0, RZ, RZ, 0x10 ;  /* 0x00000010ff007424 */ /* 0x000fe200078e00ff */
[----:B------:R-:W-:Y:S01]  /*2ba0*/  LOP3.LUT R113, R113, 0xffffffe0, RZ, 0xc0, !PT ;  /* 0xffffffe071717812 */ /* 0x000fe200078ec0ff */
[----:B------:R-:W-:Y:S01]  /*2bb0*/  VIADD R114, R115, 0x1020 ;  /* 0x0000102073727836 */ /* 0x000fe20000000000 */
[----:B------:R-:W4:Y:S01]  /*2bc0*/  LDSM.16.M88.4 R40, [R115+0x2000] ;  /* 0x002000007328783b */ /* 0x000f220000000200 */
[----:B------:R-:W-:Y:S01]  /*2bd0*/  IMAD R111, R111, 0x10, R112 ;  /* 0x000000106f6f7824 */ /* 0x000fe200078e0270 */
[----:B------:R-:W-:Y:S01]  /*2be0*/  SEL R0, R0, 0xfffffff0, !P2 ;  /* 0xfffffff000007807 */ /* 0x000fe20005000000 */
[----:B---3-5:R-:W-:Y:S01]  /*2bf0*/  FMUL.FTZ R118, R2, R3 ;  /* 0x0000000302767220 */ /* 0x028fe20000410000 */
[----:B-1----:R-:W1:Y:S01]  /*2c00*/  LDSM.16.M88.4 R4, [R115+0x2400] ;  /* 0x002400007304783b */ /* 0x002e620000000200 */
[----:B------:R-:W-:-:S02]  /*2c10*/  IMAD R152, R107, 0x20, R106 ;  /* 0x000000206b987824 */ /* 0x000fc400078e026a */
[----:B------:R-:W-:Y:S01]  /*2c20*/  IMAD R116, R0, 0x2, R117 ;  /* 0x0000000200747824 */ /* 0x000fe200078e0275 */
[----:B------:R-:W3:Y:S01]  /*2c30*/  LDSM.16.M88.4 R72, [R115+0x1000] ;  /* 0x001000007348783b */ /* 0x000ee20000000200 */
[----:B------:R-:W-:Y:S02]  /*2c40*/  @P0 VIADD R114, R16, 0xffffffe0 ;  /* 0xffffffe010720836 */ /* 0x000fe40000000000 */
[----:B------:R-:W-:Y:S01]  /*2c50*/  IMAD.IADD R152, R105, 0x1, R152 ;  /* 0x0000000169987824 */ /* 0x000fe200078e0298 */
[----:B------:R-:W3:Y:S01]  /*2c60*/  LDSM.16.M88.4 R64, [R115+0x1400] ;  /* 0x001400007340783b */ /* 0x000ee20000000200 */
[----:B------:R-:W-:-:S03]  /*2c70*/  VIADD R112, R114, 0x800 ;  /* 0x0000080072707836 */ /* 0x000fc60000000000 */
[----:B------:R-:W3:Y:S04]  /*2c80*/  LDSM.16.M88.4 R48, [R115+0x1c00] ;  /* 0x001c00007330783b */ /* 0x000ee80000000200 */
[----:B------:R-:W3:Y:S04]  /*2c90*/  LDSM.16.M88.4 R24, [R115+0x2800] ;  /* 0x002800007318783b */ /* 0x000ee80000000200 */
[----:B------:R-:W3:Y:S04]  /*2ca0*/  LDSM.16.M88.4 R28, [R115+0x2c00] ;  /* 0x002c0000731c783b */ /* 0x000ee80000000200 */
[----:B------:R-:W-:Y:S04]  /*2cb0*/  LDSM.16.M88.4 R20, [R116] ;  /* 0x000000007414783b */ /* 0x000fe80000000200 */
[----:B------:R-:W3:Y:S04]  /*2cc0*/  LDSM.16.M88.4 R88, [R114+0x800] ;  /* 0x000800007258783b */ /* 0x000ee80000000200 */
[----:B------:R-:W3:Y:S01]  /*2cd0*/  LDSM.16.M88.4 R80, [R114+0x1000] ;  /* 0x001000007250783b */ /* 0x000ee20000000200 */
[C---:B--2---:R-:W-:Y:S03]  /*2ce0*/  HMMA.16816.F32.BF16 R60, R12.reuse, R56, RZ ;  /* 0x000000380c3c723c */ /* 0x044fe600000418ff */
[----:B------:R-:W2:Y:S03]  /*2cf0*/  LDSM.16.M88.4 R76, [R114+0x1400] ;  /* 0x00140000724c783b */ /* 0x000ea60000000200 */
[C---:B------:R-:W-:Y:S01]  /*2d00*/  HMMA.16816.F32.BF16 R56, R12.reuse, R58, RZ ;  /* 0x0000003a0c38723c */ /* 0x040fe200000418ff */
[----:B------:R-:W2:Y:S04]  /*2d10*/  LDSM.16.M88.4 R84, [R114+0xc00] ;  /* 0x000c00007254783b */ /* 0x000ea80000000200 */
[----:B------:R-:W-:Y:S01]  /*2d20*/  LDSM.16.M88.4 R96, [R114] ;  /* 0x000000007260783b */ /* 0x000fe20000000200 */
[C---:B----4-:R-:W-:Y:S03]  /*2d30*/  HMMA.16816.F32.BF16 R44, R12.reuse, R40, RZ ;  /* 0x000000280c2c723c */ /* 0x050fe600000418ff */
[----:B------:R-:W-:Y:S03]  /*2d40*/  LDSM.16.M88.4 R92, [R114+0x400] ;  /* 0x00040000725c783b */ /* 0x000fe60000000200 */
[C---:B-1----:R-:W-:Y:S01]  /*2d50*/  HMMA.16816.F32.BF16 R36, R12.reuse, R4, RZ ;  /* 0x000000040c24723c */ /* 0x042fe200000418ff */
[----:B------:R-:W0:Y:S05]  /*2d60*/  LDGDEPBAR ;  /* 0x00000000000079af */ /* 0x000e2a0000000000 */
[C---:B------:R-:W-:Y:S06]  /*2d70*/  HMMA.16816.F32.BF16 R4, R12.reuse, R6, RZ ;  /* 0x000000060c04723c */ /* 0x040fec00000418ff */
        /* <DEDUP_REMOVED lines=13> */
[----:B------:R-:W-:Y:S01]  /*2e50*/  HMMA.16816.F32.BF16 R56, R20, R90, R56 ;  /* 0x0000005a1438723c */ /* 0x000fe20000041838 */
[----:B------:R-:W3:Y:S01]  /*2e60*/  LDSM.16.M88.4 R88, [R114+0x1c00] ;  /* 0x001c00007258783b */ /* 0x000ee20000000200 */
[----:B------:R-:W-:-:S04]  /*2e70*/  DEPBAR.LE SB0, 0x0 ;  /* 0x000080000000791a */ /* 0x000fc80000000000 */
[C---:B------:R-:W-:Y:S06]  /*2e80*/  HMMA.16816.F32.BF16 R44, R20.reuse, R80, R44 ;  /* 0x00000050142c723c */ /* 0x040fec000004182c */
[----:B--2---:R-:W-:Y:S01]  /*2e90*/  HMMA.16816.F32.BF16 R36, R20, R76, R36 ;  /* 0x0000004c1424723c */ /* 0x004fe20000041824 */
[----:B------:R-:W-:Y:S02]  /*2ea0*/  IMAD.IADD R80, R110, 0x1, -R113 ;  /* 0x000000016e507824 */ /* 0x000fe400078e0a71 */
[----:B------:R-:W-:-:S03]  /*2eb0*/  VIADD R113, R114, 0x400 ;  /* 0x0000040072717836 */ /* 0x000fc60000000000 */
[----:B------:R-:W-:Y:S01]  /*2ec0*/  SHF.R.S32.HI R81, RZ, 0x1f, R80 ;  /* 0x0000001fff517819 */ /* 0x000fe20000011450 */
[----:B------:R-:W-:Y:S03]  /*2ed0*/  HMMA.16816.F32.BF16 R76, R20, R78, R4 ;  /* 0x0000004e144c723c */ /* 0x000fe60000041804 */
[----:B------:R-:W-:-:S03]  /*2ee0*/  LEA.HI R81, R81, R80, RZ, 0x2 ;  /* 0x0000005051517211 */ /* 0x000fc600078f10ff */
[----:B------:R-:W-:Y:S01]  /*2ef0*/  HMMA.16816.F32.BF16 R52, R20, R84, R52 ;  /* 0x000000541434723c */ /* 0x000fe20000041834 */
[----:B------:R-:W-:Y:S01]  /*2f00*/  IMAD.SHL.U32 R4, R110, 0x2, RZ ;  /* 0x000000026e047824 */ /* 0x000fe200078e00ff */
[----:B------:R-:W-:Y:S01]  /*2f10*/  SHF.R.S32.HI R81, RZ, 0x2, R81 ;  /* 0x00000002ff517819 */ /* 0x000fe20000011451 */
[----:B------:R-:W-:-:S03]  /*2f20*/  VIADD R110, R114, 0x1000 ;  /* 0x00001000726e7836 */ /* 0x000fc60000000000 */
[----:B------:R-:W-:Y:S01]  /*2f30*/  IADD3 R111, R111, 0x1, R81 ;  /* 0x000000016f6f7810 */ /* 0x000fe20007ffe051 */
[C---:B-1----:R-:W-:Y:S01]  /*2f40*/  HMMA.16816.F32.BF16 R32, R20.reuse, R28, R32 ;  /* 0x0000001c1420723c */ /* 0x042fe20000041820 */
[----:B------:R-:W-:Y:S02]  /*2f50*/  LOP3.LUT R122, R4, 0x6, RZ, 0xc0, !PT ;  /* 0x00000006047a7812 */ /* 0x000fe400078ec0ff */
[----:B------:R-:W-:Y:S01]  /*2f60*/  IADD3 R111, R162, R111, -R109 ;  /* 0x0000006fa26f7210 */ /* 0x000fe20007ffe86d */
[----:B------:R-:W-:Y:S02]  /*2f70*/  VIADD R109, R114, 0x1400 ;  /* 0x00001400726d7836 */ /* 0x000fe40000000000 */
[----:B------:R-:W-:Y:S01]  /*2f80*/  IMAD.IADD R4, R104, 0x1, R122 ;  /* 0x0000000168047824 */ /* 0x000fe200078e027a */
[----:B------:R-:W-:Y:S01]  /*2f90*/  HMMA.16816.F32.BF16 R8, R20, R96, R8 ;  /* 0x000000601408723c */ /* 0x000fe20000041808 */
[----:B------:R-:W-:Y:S02]  /*2fa0*/  IMAD.IADD R108, R111, 0x1, R108 ;  /* 0x000000016f6c7824 */ /* 0x000fe400078e026c */
[----:B------:R-:W-:-:S02]  /*2fb0*/  VIADD R5, R4, 0x21 ;  /* 0x0000002104057836 */ /* 0x000fc40000000000 */
[----:B------:R-:W-:Y:S01]  /*2fc0*/  VIADD R3, R4, 0x28 ;  /* 0x0000002804037836 */ /* 0x000fe20000000000 */
[----:B------:R-:W-:Y:S01]  /*2fd0*/  VIMNMX R163, R108, R162, PT ;  /* 0x000000a26ca37248 */ /* 0x000fe20003fe0100 */
[----:B------:R-:W-:Y:S01]  /*2fe0*/  VIADD R6, R4, 0x29 ;  /* 0x0000002904067836 */ /* 0x000fe20000000000 */
[----:B------:R-:W-:Y:S01]  /*2ff0*/  I2FP.F32.S32 R2, R5 ;  /* 0x0000000500027245 */ /* 0x000fe20000201400 */
[C---:B------:R-:W-:Y:S01]  /*3000*/  HMMA.16816.F32.BF16 R72, R20.reuse, R98, R72 ;  /* 0x000000621448723c */ /* 0x040fe20000041848 */
[----:B------:R-:W-:Y:S01]  /*3010*/  VIADDMNMX R162, R108, 0x8, R162, PT ;  /* 0x000000086ca27846 */ /* 0x000fe200038001a2 */
[----:B------:R-:W-:Y:S01]  /*3020*/  VIADD R7, R4, 0x41 ;  /* 0x0000004104077836 */ /* 0x000fe20000000000 */
[C---:B------:R-:W-:Y:S01]  /*3030*/  ISETP.GE.AND P6, PT, R5.reuse, R163, PT ;  /* 0x000000a30500720c */ /* 0x040fe20003fc6270 */
[----:B------:R-:W-:Y:S01]  /*3040*/  FFMA.FTZ R28, R118, R2, R61 ;  /* 0x00000002761c7223 */ /* 0x000fe2000001003d */
[-C--:B------:R-:W-:Y:S01]  /*3050*/  ISETP.GE.AND P4, PT, R5, R162.reuse, PT ;  /* 0x000000a20500720c */ /* 0x080fe20003f86270 */
[C---:B------:R-:W-:Y:S01]  /*3060*/  HMMA.16816.F32.BF16 R68, R20.reuse, R92, R68 ;  /* 0x0000005c1444723c */ /* 0x040fe20000041844 */
[----:B------:R-:W-:Y:S01]  /*3070*/  I2FP.F32.S32 R5, R5 ;  /* 0x0000000500057245 */ /* 0x000fe20000201400 */
[C---:B------:R-:W-:Y:S01]  /*3080*/  VIADD R111, R114.reuse, 0xc00 ;  /* 0x00000c00726f7836 */ /* 0x040fe20000000000 */
[----:B------:R-:W-:Y:S01]  /*3090*/  I2FP.F32.S32 R2, R3 ;  /* 0x0000000300027245 */ /* 0x000fe20000201400 */
[----:B------:R-:W-:Y:S01]  /*30a0*/  VIADD R108, R114, 0x1800 ;  /* 0x00001800726c7836 */ /* 0x000fe20000000000 */
[C---:B------:R-:W-:Y:S01]  /*30b0*/  ISETP.GE.AND P5, PT, R3.reuse, R163, PT ;  /* 0x000000a30300720c */ /* 0x040fe20003fa6270 */
[C---:B------:R-:W-:Y:S01]  /*30c0*/  HMMA.16816.F32.BF16 R64, R20.reuse, R94, R64 ;  /* 0x0000005e1440723c */ /* 0x040fe20000041840 */
[----:B------:R-:W-:Y:S01]  /*30d0*/  ISETP.GE.AND P3, PT, R3, R162, PT ;  /* 0x000000a20300720c */ /* 0x000fe20003f66270 */
[----:B------:R-:W-:Y:S01]  /*30e0*/  FFMA.FTZ R5, R118, R5, R63 ;  /* 0x0000000576057223 */ /* 0x000fe2000001003f */
[----:B------:R-:W-:Y:S01]  /*30f0*/  ISETP.GE.AND P2, PT, R6, R163, PT ;  /* 0x000000a30600720c */ /* 0x000fe20003f46270 */
[----:B------:R-:W-:Y:S01]  /*3100*/  FFMA.FTZ R2, R118, R2, R56 ;  /* 0x0000000276027223 */ /* 0x000fe20000010038 */
[----:B------:R-:W-:Y:S01]  /*3110*/  ISETP.GE.AND P0, PT, R6, R162, PT ;  /* 0x000000a20600720c */ /* 0x000fe20003f06270 */
[----:B------:R-:W-:Y:S01]  /*3120*/  HMMA.16816.F32.BF16 R48, R20, R86, R48 ;  /* 0x000000561430723c */ /* 0x000fe20000041830 */
[----:B------:R-:W-:-:S02]  /*3130*/  FSEL R28, R28, -INF , !P6 ;  /* 0xff8000001c1c7808 */ /* 0x000fc40007000000 */
[----:B------:R-:W-:-:S03]  /*3140*/  FSEL R2, R2, -INF , !P5 ;  /* 0xff80000002027808 */ /* 0x000fc60006800000 */
[C---:B------:R-:W-:Y:S06]  /*3150*/  HMMA.16816.F32.BF16 R40, R20.reuse, R82, R40 ;  /* 0x000000521428723c */ /* 0x040fec0000041828 */
[C---:B------:R-:W-:Y:S06]  /*3160*/  HMMA.16816.F32.BF16 R24, R20.reuse, R30, R24 ;  /* 0x0000001e1418723c */ /* 0x040fec0000041818 */
[----:B---3--:R-:W-:Y:S01]  /*3170*/  HMMA.16816.F32.BF16 R16, R20, R88, R16 ;  /* 0x000000581410723c */ /* 0x008fe20000041810 */
[----:B------:R-:W-:-:S05]  /*3180*/  I2FP.F32.S32 R30, R6 ;  /* 0x00000006001e7245 */ /* 0x000fca0000201400 */
[----:B------:R-:W-:Y:S01]  /*3190*/  HMMA.16816.F32.BF16 R12, R20, R90, R12 ;  /* 0x0000005a140c723c */ /* 0x000fe2000004180c */
[----:B------:R-:W-:-:S05]  /*31a0*/  FFMA.FTZ R30, R118, R30, R57 ;  /* 0x0000001e761e7223 */ /* 0x000fca0000010039 */
[----:B------:R-:W-:Y:S01]  /*31b0*/  FSEL R30, R30, -INF , !P2 ;  /* 0xff8000001e1e7808 */ /* 0x000fe20005000000 */
[C---:B------:R-:W-:Y:S01]  /*31c0*/  VIADD R23, R4.reuse, 0x8 ;  /* 0x0000000804177836 */ /* 0x040fe20000000000 */
[----:B------:R-:W-:Y:S02]  /*31d0*/  I2FP.F32.S32 R20, R3 ;  /* 0x0000000300147245 */ /* 0x000fe40000201400 */
[----:B------:R-:W-:Y:S01]  /*31e0*/  I2FP.F32.S32 R3, R6 ;  /* 0x0000000600037245 */ /* 0x000fe20000201400 */
[----:B------:R-:W-:Y:S01]  /*31f0*/  VIADD R6, R4, 0x30 ;  /* 0x0000003004067836 */ /* 0x000fe20000000000 */
[----:B------:R-:W-:Y:S01]  /*3200*/  FSEL R21, R5, -INF , !P4 ;  /* 0xff80000005157808 */ /* 0x000fe20006000000 */
[C---:B------:R-:W-:Y:S01]  /*3210*/  FFMA.FTZ R20, R118.reuse, R20, R58 ;  /* 0x0000001476147223 */ /* 0x040fe2000001003a */
[----:B------:R-:W-:Y:S01]  /*3220*/  I2FP.F32.S32 R22, R7 ;  /* 0x0000000700167245 */ /* 0x000fe20000201400 */
[----:B------:R-:W-:Y:S01]  /*3230*/  FFMA.FTZ R57, R118, R3, R59 ;  /* 0x0000000376397223 */ /* 0x000fe2000001003b */
[----:B------:R-:W-:Y:S01]  /*3240*/  VIADD R3, R4, 0x31 ;  /* 0x0000003104037836 */ /* 0x000fe20000000000 */
[----:B------:R-:W-:-:S02]  /*3250*/  I2FP.F32.S32 R29, R6 ;  /* 0x00000006001d7245 */ /* 0x000fc40000201400 */
[----:B------:R-:W-:Y:S01]  /*3260*/  ISETP.GE.AND P6, PT, R6, R163, PT ;  /* 0x000000a30600720c */ /* 0x000fe20003fc6270 */
[----:B------:R-:W-:Y:S01]  /*3270*/  FFMA.FTZ R45, R118, R22, R45 ;  /* 0x00000016762d7223 */ /* 0x000fe2000001002d */
[----:B------:R-:W-:Y:S01]  /*3280*/  BAR.SYNC.DEFER_BLOCKING 0x0 ;  /* 0x0000000000007b1d */ /* 0x000fe20000010000 */
[----:B------:R-:W-:Y:S01]  /*3290*/  ISETP.GE.AND P4, PT, R6, R162, PT ;  /* 0x000000a20600720c */ /* 0x000fe20003f86270 */
[----:B------:R-:W-:Y:S01]  /*32a0*/  FFMA.FTZ R29, R118, R29, R52 ;  /* 0x0000001d761d7223 */ /* 0x000fe20000010034 */
[----:B------:R-:W-:Y:S02]  /*32b0*/  FSEL R20, R20, -INF , !P3 ;  /* 0xff80000014147808 */ /* 0x000fe40005800000 */
[----:B------:R-:W-:Y:S02]  /*32c0*/  I2FP.F32.S32 R6, R6 ;  /* 0x0000000600067245 */ /* 0x000fe40000201400 */
[----:B------:R-:W-:Y:S02]  /*32d0*/  I2FP.F32.S32 R5, R3 ;  /* 0x0000000300057245 */ /* 0x000fe40000201400 */
[C---:B------:R-:W-:Y:S01]  /*32e0*/  ISETP.GE.AND P5, PT, R3.reuse, R163, PT ;  /* 0x000000a30300720c */ /* 0x040fe20003fa6270 */
[----:B------:R-:W-:Y:S01]  /*32f0*/  FFMA.FTZ R54, R118, R6, R54 ;  /* 0x0000000676367223 */ /* 0x000fe20000010036 */
[----:B------:R-:W-:Y:S01]  /*3300*/  ISETP.GE.AND P3, PT, R3, R162, PT ;  /* 0x000000a20300720c */ /* 0x000fe20003f66270 */
[----:B------:R-:W-:Y:S01]  /*3310*/  VIADD R6, R4, 0x38 ;  /* 0x0000003804067836 */ /* 0x000fe20000000000 */
[----:B------:R-:W-:Y:S01]  /*3320*/  I2FP.F32.S32 R3, R3 ;  /* 0x0000000300037245 */ /* 0x000fe20000201400 */
[----:B------:R-:W-:Y:S01]  /*3330*/  FFMA.FTZ R53, R118, R5, R53 ;  /* 0x0000000576357223 */ /* 0x000fe20000010035 */
[----:B------:R-:W-:-:S02]  /*3340*/  FSEL R57, R57, -INF , !P0 ;  /* 0xff80000039397808 */ /* 0x000fc40004000000 */
[----:B------:R-:W-:Y:S01]  /*3350*/  I2FP.F32.S32 R31, R6 ;  /* 0x00000006001f7245 */ /* 0x000fe20000201400 */
[----:B------:R-:W-:Y:S01]  /*3360*/  FFMA.FTZ R55, R118, R3, R55 ;  /* 0x0000000376377223 */ /* 0x000fe20000010037 */
[----:B------:R-:W-:Y:S01]  /*3370*/  VIADD R3, R4, 0x39 ;  /* 0x0000003904037836 */ /* 0x000fe20000000000 */
[C---:B------:R-:W-:Y:S02]  /*3380*/  ISETP.GE.AND P2, PT, R6.reuse, R163, PT ;  /* 0x000000a30600720c */ /* 0x040fe40003f46270 */
[----:B------:R-:W-:Y:S01]  /*3390*/  ISETP.GE.AND P0, PT, R6, R162, PT ;  /* 0x000000a20600720c */ /* 0x000fe20003f06270 */
[----:B------:R-:W-:Y:S01]  /*33a0*/  FFMA.FTZ R31, R118, R31, R48 ;  /* 0x0000001f761f7223 */ /* 0x000fe20000010030 */
[----:B------:R-:W-:Y:S02]  /*33b0*/  FSEL R29, R29, -INF , !P6 ;  /* 0xff8000001d1d7808 */ /* 0x000fe40007000000 */
[----:B------:R-:W-:Y:S02]  /*33c0*/  FSEL R93, R54, -INF , !P4 ;  /* 0xff800000365d7808 */ /* 0x000fe40006000000 */
[----:B------:R-:W-:-:S02]  /*33d0*/  I2FP.F32.S32 R6, R6 ;  /* 0x0000000600067245 */ /* 0x000fc40000201400 */
[----:B------:R-:W-:Y:S02]  /*33e0*/  I2FP.F32.S32 R5, R3 ;  /* 0x0000000300057245 */ /* 0x000fe40000201400 */
[C---:B------:R-:W-:Y:S01]  /*33f0*/  ISETP.GE.AND P6, PT, R3.reuse, R163, PT ;  /* 0x000000a30300720c */ /* 0x040fe20003fc6270 */
[----:B------:R-:W-:Y:S01]  /*3400*/  FFMA.FTZ R50, R118, R6, R50 ;  /* 0x0000000676327223 */ /* 0x000fe20000010032 */
[----:B------:R-:W-:Y:S01]  /*3410*/  ISETP.GE.AND P4, PT, R3, R162, PT ;  /* 0x000000a20300720c */ /* 0x000fe20003f86270 */
[----:B------:R-:W-:Y:S01]  /*3420*/  VIADD R6, R4, 0x48 ;  /* 0x0000004804067836 */ /* 0x000fe20000000000 */
[----:B------:R-:W-:Y:S01]  /*3430*/  I2FP.F32.S32 R3, R3 ;  /* 0x0000000300037245 */ /* 0x000fe20000201400 */
[----:B------:R-:W-:Y:S01]  /*3440*/  FFMA.FTZ R49, R118, R5, R49 ;  /* 0x0000000576317223 */ /* 0x000fe20000010031 */
[----:B------:R-:W-:Y:S02]  /*3450*/  FSEL R31, R31, -INF , !P2 ;  /* 0xff8000001f1f7808 */ /* 0x000fe40005000000 */
[----:B------:R-:W-:Y:S01]  /*3460*/  FSEL R91, R50, -INF , !P0 ;  /* 0xff800000325b7808 */ /* 0x000fe20004000000 */
[----:B------:R-:W-:Y:S01]  /*3470*/  FFMA.FTZ R51, R118, R3, R51 ;  /* 0x0000000376337223 */ /* 0x000fe20000010033 */
[----:B------:R-:W-:Y:S01]  /*3480*/  VIADD R3, R4, 0x49 ;  /* 0x0000004904037836 */ /* 0x000fe20000000000 */
[----:B------:R-:W-:-:S02]  /*3490*/  FSEL R85, R53, -INF , !P5 ;  /* 0xff80000035557808 */ /* 0x000fc40006800000 */
[----:B------:R-:W-:Y:S02]  /*34a0*/  FSEL R92, R55, -INF , !P3 ;  /* 0xff800000375c7808 */ /* 0x000fe40005800000 */
[----:B------:R-:W-:Y:S02]  /*34b0*/  I2FP.F32.S32 R84, R6 ;  /* 0x0000000600547245 */ /* 0x000fe40000201400 */
[CC--:B------:R-:W-:Y:S02]  /*34c0*/  ISETP.GE.AND P2, PT, R6.reuse, R163.reuse, PT ;  /* 0x000000a30600720c */ /* 0x0c0fe40003f46270 */
[----:B------:R-:W-:Y:S01]  /*34d0*/  ISETP.GE.AND P0, PT, R6, R162, PT ;  /* 0x000000a20600720c */ /* 0x000fe20003f06270 */
[----:B------:R-:W-:Y:S01]  /*34e0*/  FFMA.FTZ R84, R118, R84, R40 ;  /* 0x0000005476547223 */ /* 0x000fe20000010028 */
[C---:B------:R-:W-:Y:S02]  /*34f0*/  ISETP.GE.AND P5, PT, R7.reuse, R163, PT ;  /* 0x000000a30700720c */ /* 0x040fe40003fa6270 */
[----:B------:R-:W-:-:S02]  /*3500*/  ISETP.GE.AND P3, PT, R7, R162, PT ;  /* 0x000000a20700720c */ /* 0x000fc40003f66270 */
[----:B------:R-:W-:Y:S02]  /*3510*/  I2FP.F32.S32 R6, R6 ;  /* 0x0000000600067245 */ /* 0x000fe40000201400 */
[----:B------:R-:W-:Y:S02]  /*3520*/  I2FP.F32.S32 R5, R3 ;  /* 0x0000000300057245 */ /* 0x000fe40000201400 */
[----:B------:R-:W-:Y:S01]  /*3530*/  I2FP.F32.S32 R7, R7 ;  /* 0x0000000700077245 */ /* 0x000fe20000201400 */
[----:B------:R-:W-:Y:S01]  /*3540*/  FFMA.FTZ R42, R118, R6, R42 ;  /* 0x00000006762a7223 */ /* 0x000fe2000001002a */
[----:B------:R-:W-:Y:S02]  /*3550*/  VIADD R6, R4, 0x50 ;  /* 0x0000005004067836 */ /* 0x000fe40000000000 */
[----:B------:R-:W-:Y:S01]  /*3560*/  FFMA.FTZ R41, R118, R5, R41 ;  /* 0x0000000576297223 */ /* 0x000fe20000010029 */
[----:B------:R-:W-:Y:S02]  /*3570*/  VIADD R5, R4, 0x51 ;  /* 0x0000005104057836 */ /* 0x000fe40000000000 */
[----:B------:R-:W-:Y:S01]  /*3580*/  FFMA.FTZ R47, R118, R7, R47 ;  /* 0x00000007762f7223 */ /* 0x000fe2000001002f */
[----:B------:R-:W-:-:S02]  /*3590*/  FSEL R84, R84, -INF , !P2 ;  /* 0xff80000054547808 */ /* 0x000fc40005000000 */
[----:B------:R-:W-:Y:S02]  /*35a0*/  FSEL R82, R42, -INF , !P0 ;  /* 0xff8000002a527808 */ /* 0x000fe40004000000 */
[----:B------:R-:W-:Y:S02]  /*35b0*/  FSEL R40, R49, -INF , !P6 ;  /* 0xff80000031287808 */ /* 0x000fe40007000000 */
[----:B------:R-:W-:Y:S02]  /*35c0*/  FSEL R90, R51, -INF , !P4 ;  /* 0xff800000335a7808 */ /* 0x000fe40006000000 */
[----:B------:R-:W-:Y:S02]  /*35d0*/  FSEL R87, R45, -INF , !P5 ;  /* 0xff8000002d577808 */ /* 0x000fe40006800000 */
[----:B------:R-:W-:Y:S02]  /*35e0*/  FSEL R83, R47, -INF , !P3 ;  /* 0xff8000002f537808 */ /* 0x000fe40005800000 */
[----:B------:R-:W-:-:S02]  /*35f0*/  I2FP.F32.S32 R22, R5 ;  /* 0x0000000500167245 */ /* 0x000fc40000201400 */
[CC--:B------:R-:W-:Y:S02]  /*3600*/  ISETP.GE.AND P2, PT, R5.reuse, R163.reuse, PT ;  /* 0x000000a30500720c */ /* 0x0c0fe40003f46270 */
[----:B------:R-:W-:Y:S01]  /*3610*/  ISETP.GE.AND P0, PT, R5, R162, PT ;  /* 0x000000a20500720c */ /* 0x000fe20003f06270 */
[----:B------:R-:W-:Y:S01]  /*3620*/  FFMA.FTZ R22, R118, R22, R37 ;  /* 0x0000001676167223 */ /* 0x000fe20000010025 */
[CC--:B------:R-:W-:Y:S02]  /*3630*/  ISETP.GE.AND P6, PT, R3.reuse, R163.reuse, PT ;  /* 0x000000a30300720c */ /* 0x0c0fe40003fc6270 */
[----:B------:R-:W-:Y:S02]  /*3640*/  ISETP.GE.AND P4, PT, R3, R162, PT ;  /* 0x000000a20300720c */ /* 0x000fe40003f86270 */
[----:B------:R-:W-:Y:S02]  /*3650*/  I2FP.F32.S32 R7, R6 ;  /* 0x0000000600077245 */ /* 0x000fe40000201400 */
[----:B------:R-:W-:-:S02]  /*3660*/  ISETP.GE.AND P5, PT, R6, R163, PT ;  /* 0x000000a30600720c */ /* 0x000fc40003fa6270 */
[----:B------:R-:W-:Y:S01]  /*3670*/  ISETP.GE.AND P3, PT, R6, R162, PT ;  /* 0x000000a20600720c */ /* 0x000fe20003f66270 */
[----:B------:R-:W-:Y:S01]  /*3680*/  FFMA.FTZ R7, R118, R7, R36 ;  /* 0x0000000776077223 */ /* 0x000fe20000010024 */
[----:B------:R-:W-:Y:S01]  /*3690*/  I2FP.F32.S32 R5, R5 ;  /* 0x0000000500057245 */ /* 0x000fe20000201400 */
[----:B------:R-:W-:Y:S01]  /*36a0*/  VIADD R36, R4, 0x1 ;  /* 0x0000000104247836 */ /* 0x000fe20000000000 */
[----:B------:R-:W-:Y:S02]  /*36b0*/  I2FP.F32.S32 R3, R3 ;  /* 0x0000000300037245 */ /* 0x000fe40000201400 */
[----:B------:R-:W-:Y:S01]  /*36c0*/  I2FP.F32.S32 R6, R6 ;  /* 0x0000000600067245 */ /* 0x000fe20000201400 */
[----:B------:R-:W-:Y:S01]  /*36d0*/  FFMA.FTZ R59, R118, R5, R39 ;  /* 0x00000005763b7223 */ /* 0x000fe20000010027 */
[----:B------:R-:W-:Y:S02]  /*36e0*/  VIADD R5, R4, 0x9 ;  /* 0x0000000904057836 */ /* 0x000fe40000000000 */
[----:B------:R-:W-:Y:S01]  /*36f0*/  FFMA.FTZ R3, R118, R3, R43 ;  /* 0x0000000376037223 */ /* 0x000fe2000001002b */
[----:B------:R-:W-:Y:S01]  /*3700*/  FSEL R39, R22, -INF , !P2 ;  /* 0xff80000016277808 */ /* 0x000fe20005000000 */
[----:B------:R-:W-:Y:S01]  /*3710*/  FFMA.FTZ R6, R118, R6, R38 ;  /* 0x0000000676067223 */ /* 0x000fe20000010026 */
[----:B------:R-:W-:-:S02]  /*3720*/  FSEL R59, R59, -INF , !P0 ;  /* 0xff8000003b3b7808 */ /* 0x000fc40004000000 */
[----:B------:R-:W-:Y:S02]  /*3730*/  FSEL R81, R3, -INF , !P4 ;  /* 0xff80000003517808 */ /* 0x000fe40006000000 */
[----:B------:R-:W-:Y:S02]  /*3740*/  FSEL R80, R6, -INF , !P3 ;  /* 0xff80000006507808 */ /* 0x000fe40005800000 */
[C---:B------:R-:W-:Y:S02]  /*3750*/  ISETP.GE.AND P2, PT, R5.reuse, R163, PT ;  /* 0x000000a30500720c */ /* 0x040fe40003f46270 */
[----:B------:R-:W-:Y:S02]  /*3760*/  ISETP.GE.AND P0, PT, R5, R162, PT ;  /* 0x000000a20500720c */ /* 0x000fe40003f06270 */
[----:B------:R-:W-:Y:S02]  /*3770*/  I2FP.F32.S32 R3, R36 ;  /* 0x0000002400037245 */ /* 0x000fe40000201400 */
[----:B------:R-:W-:-:S02]  /*3780*/  I2FP.F32.S32 R6, R23 ;  /* 0x0000001700067245 */ /* 0x000fc40000201400 */
[----:B------:R-:W-:Y:S01]  /*3790*/  I2FP.F32.S32 R5, R5 ;  /* 0x0000000500057245 */ /* 0x000fe20000201400 */
[CC--:B------:R-:W-:Y:S01]  /*37a0*/  FFMA.FTZ R9, R118.reuse, R3.reuse, R9 ;  /* 0x0000000376097223 */ /* 0x0c0fe20000010009 */
[----:B------:R-:W-:Y:S01]  /*37b0*/  FSEL R95, R41, -INF , !P6 ;  /* 0xff800000295f7808 */ /* 0x000fe20007000000 */
[----:B------:R-:W-:Y:S01]  /*37c0*/  FFMA.FTZ R11, R118, R3, R11 ;  /* 0x00000003760b7223 */ /* 0x000fe2000001000b */
[----:B------:R-:W-:Y:S01]  /*37d0*/  ISETP.GE.AND P6, PT, R36, R163, PT ;  /* 0x000000a32400720c */ /* 0x000fe20003fc6270 */
[----:B------:R-:W-:Y:S01]  /*37e0*/  FFMA.FTZ R41, R118, R6, R72 ;  /* 0x0000000676297223 */ /* 0x000fe20000010048 */
[----:B------:R-:W-:Y:S01]  /*37f0*/  ISETP.GE.AND P4, PT, R36, R162, PT ;  /* 0x000000a22400720c */ /* 0x000fe20003f86270 */
[C---:B------:R-:W-:Y:S01]  /*3800*/  FFMA.FTZ R63, R118.reuse, R6, R74 ;  /* 0x00000006763f7223 */ /* 0x040fe2000001004a */
[----:B------:R-:W-:Y:S01]  /*3810*/  FSEL R94, R7, -INF , !P5 ;  /* 0xff800000075e7808 */ /* 0x000fe20006800000 */
[CC--:B------:R-:W-:Y:S01]  /*3820*/  FFMA.FTZ R36, R118.reuse, R5.reuse, R73 ;  /* 0x0000000576247223 */ /* 0x0c0fe20000010049 */
[----:B------:R-:W-:Y:S01]  /*3830*/  FFMA.FTZ R22, R118, R5, R75 ;  /* 0x0000000576167223 */ /* 0x000fe2000001004b */
[C---:B------:R-:W-:Y:S01]  /*3840*/  ISETP.GE.AND P5, PT, R23.reuse, R163, PT ;  /* 0x000000a31700720c */ /* 0x040fe20003fa6270 */
[C---:B------:R-:W-:Y:S01]  /*3850*/  VIADD R5, R4.reuse, 0x10 ;  /* 0x0000001004057836 */ /* 0x040fe20000000000 */
[----:B------:R-:W-:Y:S01]  /*3860*/  ISETP.GE.AND P3, PT, R23, R162, PT ;  /* 0x000000a21700720c */ /* 0x000fe20003f66270 */
[C---:B------:R-:W-:Y:S01]  /*3870*/  VIADD R6, R4.reuse, 0x11 ;  /* 0x0000001104067836 */ /* 0x040fe20000000000 */
[----:B------:R-:W-:Y:S01]  /*3880*/  FSEL R47, R9, -INF , !P6 ;  /* 0xff800000092f7808 */ /* 0x000fe20007000000 */
[----:B------:R-:W-:Y:S01]  /*3890*/  VIADD R3, R4, 0x18 ;  /* 0x0000001804037836 */ /* 0x000fe20000000000 */
[----:B------:R-:W-:-:S02]  /*38a0*/  FSEL R74, R11, -INF , !P4 ;  /* 0xff8000000b4a7808 */ /* 0x000fc40006000000 */
[----:B------:R-:W-:Y:S02]  /*38b0*/  FSEL R41, R41, -INF , !P5 ;  /* 0xff80000029297808 */ /* 0x000fe40006800000 */
[----:B------:R-:W-:Y:S02]  /*38c0*/  FSEL R63, R63, -INF , !P3 ;  /* 0xff8000003f3f7808 */ /* 0x000fe40005800000 */
[CC--:B------:R-:W-:Y:S02]  /*38d0*/  ISETP.GE.AND P6, PT, R5.reuse, R163.reuse, PT ;  /* 0x000000a30500720c */ /* 0x0c0fe40003fc6270 */
[-C--:B------:R-:W-:Y:S02]  /*38e0*/  ISETP.GE.AND P4, PT, R5, R162.reuse, PT ;  /* 0x000000a20500720c */ /* 0x080fe40003f86270 */
[C---:B------:R-:W-:Y:S02]  /*38f0*/  ISETP.GE.AND P5, PT, R6.reuse, R163, PT ;  /* 0x000000a30600720c */ /* 0x040fe40003fa6270 */
[----:B------:R-:W-:-:S02]  /*3900*/  ISETP.GE.AND P3, PT, R6, R162, PT ;  /* 0x000000a20600720c */ /* 0x000fc40003f66270 */
[----:B------:R-:W-:Y:S02]  /*3910*/  FSEL R36, R36, -INF , !P2 ;  /* 0xff80000024247808 */ /* 0x000fe40005000000 */
[----:B------:R-:W-:Y:S02]  /*3920*/  FSEL R22, R22, -INF , !P0 ;  /* 0xff80000016167808 */ /* 0x000fe40004000000 */
[----:B------:R-:W-:Y:S02]  /*3930*/  I2FP.F32.S32 R5, R5 ;  /* 0x0000000500057245 */ /* 0x000fe40000201400 */
[----:B------:R-:W-:Y:S02]  /*3940*/  I2FP.F32.S32 R6, R6 ;  /* 0x0000000600067245 */ /* 0x000fe40000201400 */
[C---:B------:R-:W-:Y:S01]  /*3950*/  ISETP.GE.AND P2, PT, R3.reuse, R163, PT ;  /* 0x000000a30300720c */ /* 0x040fe20003f46270 */
[CC--:B------:R-:W-:Y:S01]  /*3960*/  FFMA.FTZ R52, R118.reuse, R5.reuse, R68 ;  /* 0x0000000576347223 */ /* 0x0c0fe20000010044 */
[----:B------:R-:W-:Y:S01]  /*3970*/  ISETP.GE.AND P0, PT, R3, R162, PT ;  /* 0x000000a20300720c */ /* 0x000fe20003f06270 */
[C---:B------:R-:W-:Y:S01]  /*3980*/  FFMA.FTZ R58, R118.reuse, R5, R70 ;  /* 0x00000005763a7223 */ /* 0x040fe20000010046 */
[----:B------:R-:W-:Y:S01]  /*3990*/  I2FP.F32.S32 R3, R3 ;  /* 0x0000000300037245 */ /* 0x000fe20000201400 */
[CC--:B------:R-:W-:Y:S01]  /*39a0*/  FFMA.FTZ R51, R118.reuse, R6.reuse, R69 ;  /* 0x0000000676337223 */ /* 0x0c0fe20000010045 */
[----:B------:R-:W-:Y:S01]  /*39b0*/  FFMA.FTZ R55, R118, R6, R71 ;  /* 0x0000000676377223 */ /* 0x000fe20000010047 */
[----:B------:R-:W-:Y:S01]  /*39c0*/  VIADD R5, R4, 0x19 ;  /* 0x0000001904057836 */ /* 0x000fe20000000000 */
[----:B------:R-:W-:Y:S01]  /*39d0*/  FSEL R52, R52, -INF , !P6 ;  /* 0xff80000034347808 */ /* 0x000fe20007000000 */
[CC--:B------:R-:W-:Y:S01]  /*39e0*/  FFMA.FTZ R50, R118.reuse, R3.reuse, R64 ;  /* 0x0000000376327223 */ /* 0x0c0fe20000010040 */
[----:B------:R-:W-:Y:S01]  /*39f0*/  FFMA.FTZ R23, R118, R3, R66 ;  /* 0x0000000376177223 */ /* 0x000fe20000010042 */
[----:B------:R-:W-:Y:S01]  /*3a00*/  VIADD R6, R4, 0x20 ;  /* 0x0000002004067836 */ /* 0x000fe20000000000 */
        /* <DEDUP_REMOVED lines=8> */
[----:B------:R-:W-:-:S02]  /*3a90*/  FSEL R50, R50, -INF , !P2 ;  /* 0xff80000032327808 */ /* 0x000fc40005000000 */
[----:B------:R-:W-:Y:S02]  /*3aa0*/  FSEL R23, R23, -INF , !P0 ;  /* 0xff80000017177808 */ /* 0x000fe40004000000 */
[----:B------:R-:W-:Y:S02]  /*3ab0*/  I2FP.F32.S32 R5, R5 ;  /* 0x0000000500057245 */ /* 0x000fe40000201400 */
[----:B------:R-:W-:Y:S02]  /*3ac0*/  I2FP.F32.S32 R6, R6 ;  /* 0x0000000600067245 */ /* 0x000fe40000201400 */
[C---:B------:R-:W-:Y:S01]  /*3ad0*/  ISETP.GE.AND P2, PT, R3.reuse, R163, PT ;  /* 0x000000a30300720c */ /* 0x040fe20003f46270 */
[C---:B------:R-:W-:Y:S01]  /*3ae0*/  FFMA.FTZ R11, R118.reuse, R5, R67 ;  /* 0x00000005760b7223 */ /* 0x040fe20000010043 */
[----:B------:R-:W-:Y:S01]  /*3af0*/  ISETP.GE.AND P0, PT, R3, R162, PT ;  /* 0x000000a20300720c */ /* 0x000fe20003f06270 */
[CC--:B------:R-:W-:Y:S01]  /*3b00*/  FFMA.FTZ R53, R118.reuse, R6.reuse, R60 ;  /* 0x0000000676357223 */ /* 0x0c0fe2000001003c */
[----:B------:R-:W-:Y:S01]  /*3b10*/  I2FP.F32.S32 R3, R3 ;  /* 0x0000000300037245 */ /* 0x000fe20000201400 */
[C---:B------:R-:W-:Y:S01]  /*3b20*/  FFMA.FTZ R56, R118.reuse, R5, R65 ;  /* 0x0000000576387223 */ /* 0x040fe20000010041 */
        /* <DEDUP_REMOVED lines=10> */
[C---:B------:R-:W-:Y:S02]  /*3bd0*/  ISETP.GE.AND P2, PT, R3.reuse, R163, PT ;  /* 0x000000a30300720c */ /* 0x040fe40003f46270 */
[-C--:B------:R-:W-:Y:S02]  /*3be0*/  ISETP.GE.AND P0, PT, R3, R162.reuse, PT ;  /* 0x000000a20300720c */ /* 0x080fe40003f06270 */
[----:B------:R-:W-:Y:S02]  /*3bf0*/  I2FP.F32.S32 R3, R3 ;  /* 0x0000000300037245 */ /* 0x000fe40000201400 */
[----:B------:R-:W-:Y:S02]  /*3c00*/  FSEL R53, R53, -INF , !P5 ;  /* 0xff80000035357808 */ /* 0x000fe40006800000 */
[----:B------:R-:W-:Y:S01]  /*3c10*/  FSEL R9, R9, -INF , !P3 ;  /* 0xff80000009097808 */ /* 0x000fe20005800000 */
[C---:B------:R-:W-:Y:S01]  /*3c20*/  FFMA.FTZ R33, R118.reuse, R3, R33 ;  /* 0x0000000376217223 */ /* 0x040fe20000010021 */
[C---:B------:R-:W-:Y:S01]  /*3c30*/  ISETP.GE.AND P6, PT, R5.reuse, R163, PT ;  /* 0x000000a30500720c */ /* 0x040fe20003fc6270 */
[----:B------:R-:W-:Y:S01]  /*3c40*/  FFMA.FTZ R35, R118, R3, R35 ;  /* 0x0000000376237223 */ /* 0x000fe20000010023 */
[----:B------:R-:W-:Y:S01]  /*3c50*/  ISETP.GE.AND P4, PT, R5, R162, PT ;  /* 0x000000a20500720c */ /* 0x000fe20003f86270 */
[----:B------:R-:W-:Y:S01]  /*3c60*/  VIADD R3, R4, 0x70 ;  /* 0x0000007004037836 */ /* 0x000fe20000000000 */
[----:B------:R-:W-:-:S02]  /*3c70*/  ISETP.GE.AND P5, PT, R6, R163, PT ;  /* 0x000000a30600720c */ /* 0x000fc40003fa6270 */
[----:B------:R-:W-:Y:S02]  /*3c80*/  ISETP.GE.AND P3, PT, R6, R162, PT ;  /* 0x000000a20600720c */ /* 0x000fe40003f66270 */
[----:B------:R-:W-:Y:S02]  /*3c90*/  I2FP.F32.S32 R5, R5 ;  /* 0x0000000500057245 */ /* 0x000fe40000201400 */
[----:B------:R-:W-:Y:S02]  /*3ca0*/  I2FP.F32.S32 R6, R6 ;  /* 0x0000000600067245 */ /* 0x000fe40000201400 */
[----:B------:R-:W-:Y:S01]  /*3cb0*/  FSEL R62, R33, -INF , !P2 ;  /* 0xff800000213e7808 */ /* 0x000fe20005000000 */
[CC--:B------:R-:W-:Y:S01]  /*3cc0*/  FFMA.FTZ R65, R118.reuse, R5.reuse, R77 ;  /* 0x0000000576417223 */ /* 0x0c0fe2000001004d */
[C---:B------:R-:W-:Y:S01]  /*3cd0*/  FFMA.FTZ R66, R118.reuse, R5, R79 ;  /* 0x0000000576427223 */ /* 0x040fe2000001004f */
[CC--:B------:R-:W-:Y:S01]  /*3ce0*/  FFMA.FTZ R32, R118.reuse, R6.reuse, R32 ;  /* 0x0000000676207223 */ /* 0x0c0fe20000010020 */
[----:B------:R-:W-:Y:S01]  /*3cf0*/  FFMA.FTZ R34, R118, R6, R34 ;  /* 0x0000000676227223 */ /* 0x000fe20000010022 */
[C---:B------:R-:W-:Y:S01]  /*3d00*/  VIADD R5, R4.reuse, 0x68 ;  /* 0x0000006804057836 */ /* 0x040fe20000000000 */
[----:B------:R-:W-:Y:S01]  /*3d10*/  FSEL R49, R35, -INF , !P0 ;  /* 0xff80000023317808 */ /* 0x000fe20004000000 */
[----:B------:R-:W-:Y:S01]  /*3d20*/  VIADD R6, R4, 0x69 ;  /* 0x0000006904067836 */ /* 0x000fe20000000000 */
[----:B------:R-:W-:-:S02]  /*3d30*/  ISETP.GE.AND P2, PT, R3, R163, PT ;  /* 0x000000a30300720c */ /* 0x000fc40003f46270 */
[----:B------:R-:W-:Y:S02]  /*3d40*/  ISETP.GE.AND P0, PT, R3, R162, PT ;  /* 0x000000a20300720c */ /* 0x000fe40003f06270 */
[----:B------:R-:W-:Y:S02]  /*3d50*/  I2FP.F32.S32 R3, R3 ;  /* 0x0000000300037245 */ /* 0x000fe40000201400 */
[----:B------:R-:W-:Y:S02]  /*3d60*/  FSEL R65, R65, -INF , !P6 ;  /* 0xff80000041417808 */ /* 0x000fe40007000000 */
[----:B------:R-:W-:Y:S01]  /*3d70*/  FSEL R66, R66, -INF , !P4 ;  /* 0xff80000042427808 */ /* 0x000fe20006000000 */
[-C--:B------:R-:W-:Y:S01]  /*3d80*/  FFMA.FTZ R16, R118, R3.reuse, R16 ;  /* 0x0000000376107223 */ /* 0x080fe20000010010 */
[----:B------:R-:W-:Y:S01]  /*3d90*/  FSEL R64, R32, -INF , !P5 ;  /* 0xff80000020407808 */ /* 0x000fe20006800000 */
[----:B------:R-:W-:Y:S01]  /*3da0*/  FFMA.FTZ R42, R118, R3, R18 ;  /* 0x00000003762a7223 */ /* 0x000fe20000010012 */
[----:B------:R-:W-:Y:S01]  /*3db0*/  FSEL R54, R34, -INF , !P3 ;  /* 0xff80000022367808 */ /* 0x000fe20005800000 */
[----:B------:R-:W-:Y:S01]  /*3dc0*/  VIADD R3, R4, 0x79 ;  /* 0x0000007904037836 */ /* 0x000fe20000000000 */
[----:B------:R-:W-:-:S02]  /*3dd0*/  ISETP.GE.AND P6, PT, R5, R163, PT ;  /* 0x000000a30500720c */ /* 0x000fc40003fc6270 */
[-C--:B------:R-:W-:Y:S02]  /*3de0*/  ISETP.GE.AND P4, PT, R5, R162.reuse, PT ;  /* 0x000000a20500720c */ /* 0x080fe40003f86270 */
[C---:B------:R-:W-:Y:S02]  /*3df0*/  ISETP.GE.AND P5, PT, R6.reuse, R163, PT ;  /* 0x000000a30600720c */ /* 0x040fe40003fa6270 */
        /* <DEDUP_REMOVED lines=8> */
[----:B------:R-:W-:Y:S01]  /*3e80*/  VIADD R6, R4, 0x71 ;  /* 0x0000007104067836 */ /* 0x000fe20000000000 */
[----:B------:R-:W-:Y:S01]  /*3e90*/  FSEL R42, R42, -INF , !P0 ;  /* 0xff8000002a2a7808 */ /* 0x000fe20004000000 */
[----:B------:R-:W-:Y:S01]  /*3ea0*/  VIADD R5, R4, 0x78 ;  /* 0x0000007804057836 */ /* 0x000fe20000000000 */
[----:B------:R-:W-:-:S02]  /*3eb0*/  ISETP.GE.AND P2, PT, R3, R163, PT ;  /* 0x000000a30300720c */ /* 0x000fc40003f46270 */
[-C--:B------:R-:W-:Y:S02]  /*3ec0*/  ISETP.GE.AND P0, PT, R3, R162.reuse, PT ;  /* 0x000000a20300720c */ /* 0x080fe40003f06270 */
[----:B------:R-:W-:Y:S02]  /*3ed0*/  I2FP.F32.S32 R3, R3 ;  /* 0x0000000300037245 */ /* 0x000fe40000201400 */
[----:B------:R-:W-:Y:S02]  /*3ee0*/  FSEL R24, R24, -INF , !P6 ;  /* 0xff80000018187808 */ /* 0x000fe40007000000 */
[----:B------:R-:W-:Y:S01]  /*3ef0*/  FSEL R48, R26, -INF , !P4 ;  /* 0xff8000001a307808 */ /* 0x000fe20006000000 */
[----:B------:R-:W-:Y:S01]  /*3f00*/  FFMA.FTZ R13, R118, R3, R13 ;  /* 0x00000003760d7223 */ /* 0x000fe2000001000d */
[----:B------:R-:W-:Y:S01]  /*3f10*/  ISETP.GE.AND P6, PT, R6, R163, PT ;  /* 0x000000a30600720c */ /* 0x000fe20003fc6270 */
[----:B------:R-:W-:Y:S01]  /*3f20*/  FFMA.FTZ R38, R118, R3, R15 ;  /* 0x0000000376267223 */ /* 0x000fe2000001000f */
        /* <DEDUP_REMOVED lines=8> */
[----:B------:R-:W-:Y:S01]  /*3fb0*/  I2FP.F32.S32 R5, R5 ;  /* 0x0000000500057245 */ /* 0x000fe20000201400 */
[----:B------:R-:W-:Y:S01]  /*3fc0*/  FFMA.FTZ R19, R118, R6, R19 ;  /* 0x0000000676137223 */ /* 0x000fe20000010013 */
[----:B------:R-:W-:-:S02]  /*3fd0*/  FSEL R75, R13, -INF , !P2 ;  /* 0xff8000000d4b7808 */ /* 0x000fc40005000000 */
[----:B------:R-:W-:Y:S01]  /*3fe0*/  ISETP.GT.AND P2, PT, R121, R126, PT ;  /* 0x0000007e7900720c */ /* 0x000fe20003f44270 */
[CC--:B------:R-:W-:Y:S01]  /*3ff0*/  FFMA.FTZ R12, R118.reuse, R5.reuse, R12 ;  /* 0x00000005760c7223 */ /* 0x0c0fe2000001000c */
[----:B------:R-:W-:Y:S01]  /*4000*/  FFMA.FTZ R37, R118, R5, R14 ;  /* 0x0000000576257223 */ /* 0x000fe2000001000e */
[----:B------:R-:W-:Y:S02]  /*4010*/  FSEL R15, R17, -INF , !P6 ;  /* 0xff800000110f7808 */ /* 0x000fe40007000000 */
[----:B------:R-:W-:Y:S02]  /*4020*/  FSEL R43, R19, -INF , !P4 ;  /* 0xff800000132b7808 */ /* 0x000fe40006000000 */
[C---:B------:R-:W-:Y:S02]  /*4030*/  ISETP.GE.AND P6, PT, R4.reuse, R163, PT ;  /* 0x000000a30400720c */ /* 0x040fe40003fc6270 */
[----:B------:R-:W-:Y:S02]  /*4040*/  ISETP.GE.AND P4, PT, R4, R162, PT ;  /* 0x000000a20400720c */ /* 0x000fe40003f86270 */
[----:B------:R-:W-:-:S02]  /*4050*/  I2FP.F32.S32 R5, R4 ;  /* 0x0000000400057245 */ /* 0x000fc40000201400 */
[----:B------:R-:W-:Y:S02]  /*4060*/  FSEL R14, R12, -INF , !P5 ;  /* 0xff8000000c0e7808 */ /* 0x000fe40006800000 */
[----:B------:R-:W-:Y:S01]  /*4070*/  FSEL R37, R37, -INF , !P3 ;  /* 0xff80000025257808 */ /* 0x000fe20005800000 */
[C---:B------:R-:W-:Y:S01]  /*4080*/  FFMA.FTZ R17, R118.reuse, R5, R8 ;  /* 0x0000000576117223 */ /* 0x040fe20000010008 */
[----:B------:R-:W-:Y:S01]  /*4090*/  I2FP.F32.S32 R4, R3 ;  /* 0x0000000300047245 */ /* 0x000fe20000201400 */
[C---:B------:R-:W-:Y:S01]  /*40a0*/  FFMA.FTZ R8, R118.reuse, R5, R10 ;  /* 0x0000000576087223 */ /* 0x040fe2000001000a */
[C---:B------:R-:W-:Y:S02]  /*40b0*/  ISETP.GE.AND P5, PT, R3.reuse, R163, PT ;  /* 0x000000a30300720c */ /* 0x040fe40003fa6270 */
[----:B------:R-:W-:Y:S01]  /*40c0*/  ISETP.GE.AND P3, PT, R3, R162, PT ;  /* 0x000000a20300720c */ /* 0x000fe20003f66270 */
[----:B------:R-:W-:Y:S01]  /*40d0*/  FFMA.FTZ R10, R118, R4, R44 ;  /* 0x00000004760a7223 */ /* 0x000fe2000001002c */
[----:B------:R-:W-:-:S02]  /*40e0*/  I2FP.F32.S32 R3, R3 ;  /* 0x0000000300037245 */ /* 0x000fc40000201400 */
[----:B------:R-:W-:Y:S02]  /*40f0*/  FSEL R38, R38, -INF , !P0 ;  /* 0xff80000026267808 */ /* 0x000fe40004000000 */
[----:B------:R-:W-:Y:S01]  /*4100*/  FSEL R17, R17, -INF , !P6 ;  /* 0xff80000011117808 */ /* 0x000fe20007000000 */
[----:B------:R-:W-:Y:S01]  /*4110*/  FFMA.FTZ R46, R118, R3, R46 ;  /* 0x00000003762e7223 */ /* 0x000fe2000001002e */
[----:B------:R-:W-:Y:S01]  /*4120*/  VIADD R3, R114, 0x1c00 ;  /* 0x00001c0072037836 */ /* 0x000fe20000000000 */
        /* <DEDUP_REMOVED lines=66> */
.L_x_4880:
[----:B------:R-:W-:-:S04]  /*4550*/  LEA R26, -R158, RZ, 0x7 ;  /* 0x000000ff9e1a7211 */ /* 0x000fc800078e39ff */
[----:B------:R-:W-:-:S07]  /*4560*/  SHF.R.S32.HI R25, RZ, 0x1f, R26 ;  /* 0x0000001fff197819 */ /* 0x000fce000001141a */
.L_x_4881:
[----:B------:R-:W-:Y:S01]  /*4570*/  ULDC UR4, c[0x0][0x2d0] ;  /* 0x0000b40000047ab9 */ /* 0x000fe20000000800 */
[----:B------:R-:W-:Y:S01]  /*4580*/  BSSY B0, `(.L_x_4882) ;  /* 0x0000033000007945 */ /* 0x000fe20003800000 */
[----:B------:R-:W-:-:S13]  /*4590*/  ISETP.GE.AND P3, PT, R148, UR4, PT ;  /* 0x0000000494007c0c */ /* 0x000fda000bf66270 */
[----:B------:R-:W1:Y:S01]  /*45a0*/  @!P3 LDC.64 R12, c[0x0][0x218] ;  /* 0x00008600ff0cbb82 */ /* 0x000e620000000a00 */
[-C--:B------:R-:W-:Y:S01]  /*45b0*/  @!P3 IADD3 R32, P4, R26, R124.reuse, RZ ;  /* 0x0000007c1a20b210 */ /* 0x080fe20007f9e0ff */
[----:B------:R2:W-:Y:S01]  /*45c0*/  @P3 STS [R147+0x1000], RZ ;  /* 0x001000ff93003388 */ /* 0x0005e20000000800 */
[-C--:B------:R-:W-:Y:S02]  /*45d0*/  @!P3 LEA R35, P0, R158, R124.reuse, 0x6 ;  /* 0x0000007c9e23b211 */ /* 0x080fe400078030ff */
[C---:B------:R-:W-:Y:S01]  /*45e0*/  @!P3 IADD3 R34, P6, P5, R26.reuse, R124, R144 ;  /* 0x0000007c1a22b210 */ /* 0x040fe20007dde090 */
[C---:B------:R-:W-:Y:S01]  /*45f0*/  @!P3 IMAD.X R27, R25.reuse, 0x1, R123, P4 ;  /* 0x00000001191bb824 */ /* 0x040fe200020e067b */
        /* <DEDUP_REMOVED lines=43> */
.L_x_4883:
[----:B------:R-:W-:Y:S05]  /*48b0*/  BSYNC B0 ;  /* 0x0000000000007941 */ /* 0x000fea0003800000 */
.L_x_4882:
[----:B------:R-:W0:Y:S01]  /*48c0*/  LDGDEPBAR ;  /* 0x00000000000079af */ /* 0x000e220000000000 */
[----:B------:R-:W-:-:S04]  /*48d0*/  IADD3 R124, P0, R26, R124, RZ ;  /* 0x0000007c1a7c7210 */ /* 0x000fc80007f1e0ff */
[----:B------:R-:W-:-:S09]  /*48e0*/  IADD3.X R123, R25, R123, RZ, P0, !PT ;  /* 0x0000007b197b7210 */ /* 0x000fd200007fe4ff */
.L_x_4879:
[----:B--2---:R-:W-:Y:S01]  /*48f0*/  FMNMX.FTZ R5, R17, R47, !PT ;  /* 0x0000002f11057209 */ /* 0x004fe20007810000 */
[----:B------:R-:W-:Y:S01]  /*4900*/  ULDC UR12, c[0x0][0x2ec] ;  /* 0x0000bb00000c7ab9 */ /* 0x000fe20000000800 */
[----:B------:R-:W-:Y:S01]  /*4910*/  FMNMX.FTZ R69, R8, R74, !PT ;  /* 0x0000004a08457209 */ /* 0x000fe20007810000 */
[----:B------:R-:W2:Y:S01]  /*4920*/  S2UR UR4, SR_CgaCtaId ;  /* 0x00000000000479c3 */ /* 0x000ea20000008800 */
[----:B------:R-:W-:Y:S01]  /*4930*/  FMNMX.FTZ R5, R41, R5, !PT ;  /* 0x0000000529057209 */ /* 0x000fe20007810000 */
[----:B------:R-:W-:Y:S01]  /*4940*/  UMOV UR5, 0x400 ;  /* 0x0000040000057882 */ /* 0x000fe20000000000 */
[----:B------:R-:W-:Y:S01]  /*4950*/  FMNMX.FTZ R69, R63, R69, !PT ;  /* 0x000000453f457209 */ /* 0x000fe20007810000 */
[----:B------:R-:W-:Y:S01]  /*4960*/  ULDC.64 UR8, c[0x0][0x218] ;  /* 0x0000860000087ab9 */ /* 0x000fe20000000a00 */
        /* <DEDUP_REMOVED lines=10> */
[----:B--2---:R-:W-:Y:S01]  /*4a10*/  ULEA UR4, UR4, UR5, 0x18 ;  /* 0x0000000504047291 */ /* 0x004fe2000f8ec03f */
        /* <DEDUP_REMOVED lines=49> */
[----:B------:R-:W2:Y:S03]  /*4d30*/  SHFL.BFLY PT, R4, R5, 0x2, 0x1f ;  /* 0x0c401f0005047f89 */ /* 0x000ea600000e0000 */
[----:B------:R-:W-:Y:S01]  /*4d40*/  LEA R155, R0, R152, 0x1 ;  /* 0x00000098009b7211 */ /* 0x000fe200078e08ff */
[----:B------:R-:W-:Y:S01]  /*4d50*/  LDSM.16.MT88.4 R136, [R152+0x3000] ;  /* 0x003000009888783b */ /* 0x000fe20000004200 */
        /* <DEDUP_REMOVED lines=35> */
[----:B------:R-:W1:Y:S01]  /*4f90*/  MUFU.EX2 R88, R88 ;  /* 0x0000005800587308 */ /* 0x000e620000000800 */
[--C-:B------:R-:W-:Y:S01]  /*4fa0*/  FFMA.FTZ R53, R53, UR12, -R77.reuse ;  /* 0x0000000c35357c23 */ /* 0x100fe2000801084d */
[--C-:B------:R-:W-:Y:S01]  /*4fb0*/  FFMA.FTZ R50, R30, UR12, -R77.reuse ;  /* 0x0000000c1e327c23 */ /* 0x100fe2000801084d */
[--C-:B------:R-:W-:Y:S01]  /*4fc0*/  FFMA.FTZ R44, R31, UR12, -R77.reuse ;  /* 0x0000000c1f2c7c23 */ /* 0x100fe2000801084d */
[----:B------:R-:W2:Y:S01]  /*4fd0*/  SHFL.BFLY PT, R2, R69, 0x1, 0x1f ;  /* 0x0c201f0045027f89 */ /* 0x000ea200000e0000 */
[--C-:B------:R-:W-:Y:S01]  /*4fe0*/  FFMA.FTZ R31, R60, UR12, -R77.reuse ;  /* 0x0000000c3c1f7c23 */ /* 0x100fe2000801084d */
[--C-:B------:R-:W-:Y:S01]  /*4ff0*/  FFMA.FTZ R30, R65, UR12, -R77.reuse ;  /* 0x0000000c411e7c23 */ /* 0x100fe2000801084d */
[--C-:B------:R-:W-:Y:S01]  /*5000*/  FFMA.FTZ R34, R95, UR12, -R77.reuse ;  /* 0x0000000c5f227c23 */ /* 0x100fe2000801084d */
[----:B------:R-:W3:Y:S01]  /*5010*/  MUFU.EX2 R86, R86 ;  /* 0x0000005600567308 */ /* 0x000ee20000000800 */
[--C-:B------:R-:W-:Y:S01]  /*5020*/  FFMA.FTZ R33, R94, UR12, -R77.reuse ;  /* 0x0000000c5e217c23 */ /* 0x100fe2000801084d */
[----:B------:R-:W-:-:S06]  /*5030*/  FFMA.FTZ R119, R75, UR12, -R77 ;  /* 0x0000000c4b777c23 */ /* 0x000fcc000801084d */
[----:B------:R-:W4:Y:S01]  /*5040*/  MUFU.EX2 R73, R73 ;  /* 0x0000004900497308 */ /* 0x000f220000000800 */
[----:B-1----:R-:W-:Y:S01]  /*5050*/  F2FP.BF16.F32.PACK_AB R128, R88, R89 ;  /* 0x000000595880723e */ /* 0x002fe200000010ff */
[----:B------:R-:W-:-:S06]  /*5060*/  FADD.FTZ R88, R89, R88 ;  /* 0x0000005859587221 */ /* 0x000fcc0000010000 */
[----:B------:R-:W-:Y:S01]  /*5070*/  MUFU.EX2 R72, R72 ;  /* 0x0000004800487308 */ /* 0x000fe20000000800 */
[----:B---3--:R-:W-:Y:S01]  /*5080*/  F2FP.BF16.F32.PACK_AB R130, R76, R86 ;  /* 0x000000564c82723e */ /* 0x008fe200000010ff */
[----:B------:R-:W-:Y:S01]  /*5090*/  FADD.FTZ R88, R86, R88 ;  /* 0x0000005856587221 */ /* 0x000fe20000010000 */
[----:B--2---:R-:W-:Y:S01]  /*50a0*/  FMNMX.FTZ R69, R69, R2, !PT ;  /* 0x0000000245457209 */ /* 0x004fe20007810000 */
[----:B------:R-:W-:Y:S02]  /*50b0*/  FFMA.FTZ R2, R14, UR12, -R77 ;  /* 0x0000000c0e027c23 */ /* 0x000fe4000801084d */
[----:B------:R-:W-:Y:S01]  /*50c0*/  FADD.FTZ R88, R76, R88 ;  /* 0x000000584c587221 */ /* 0x000fe20000010000 */
[----:B------:R-:W1:Y:S01]  /*50d0*/  LDSM.16.MT88.4 R12, [R155+0x3400] ;  /* 0x003400009b0c783b */ /* 0x000e620000004200 */
[C---:B------:R-:W-:Y:S01]  /*50e0*/  FSETP.NEU.FTZ.AND P0, PT, R69.reuse, -INF , PT ;  /* 0xff8000004500780b */ /* 0x040fe20003f1d000 */
[----:B------:R-:W-:Y:S01]  /*50f0*/  FMUL.FTZ R39, R69, UR12 ;  /* 0x0000000c45277c20 */ /* 0x000fe20008410000 */
[----:B------:R-:W-:Y:S01]  /*5100*/  MUFU.EX2 R61, R61 ;  /* 0x0000003d003d7308 */ /* 0x000fe20000000800 */
[----:B----4-:R-:W-:-:S03]  /*5110*/  FADD.FTZ R88, R73, R88 ;  /* 0x0000005849587221 */ /* 0x010fc60000010000 */
[----:B------:R-:W-:Y:S02]  /*5120*/  FSEL R39, R39, RZ, P0 ;  /* 0x000000ff27277208 */ /* 0x000fe40000000000 */
[----:B------:R-:W-:Y:S02]  /*5130*/  LEA R154, P0, R124, UR8, 0x1 ;  /* 0x000000087c9a7c11 */ /* 0x000fe4000f8008ff */
        /* <DEDUP_REMOVED lines=34> */
[----:B------:R-:W-:Y:S01]  /*5360*/  FADD.FTZ R84, R85, R84 ;  /* 0x0000005455547221 */ /* 0x000fe20000010000 */
[--C-:B------:R-:W-:Y:S01]  /*5370*/  FFMA.FTZ R48, R48, UR12, -R39.reuse ;  /* 0x0000000c30307c23 */ /* 0x100fe20008010827 */
[--C-:B------:R-:W-:Y:S01]  /*5380*/  FFMA.FTZ R42, R42, UR12, -R39.reuse ;  /* 0x0000000c2a2a7c23 */ /* 0x100fe20008010827 */
[--C-:B------:R-:W-:Y:S01]  /*5390*/  FFMA.FTZ R43, R43, UR12, -R39.reuse ;  /* 0x0000000c2b2b7c23 */ /* 0x100fe20008010827 */
[--C-:B------:R-:W-:Y:S01]  /*53a0*/  FFMA.FTZ R37, R37, UR12, -R39.reuse ;  /* 0x0000000c25257c23 */ /* 0x100fe20008010827 */
[----:B------:R-:W-:Y:S01]  /*53b0*/  FFMA.FTZ R120, R38, UR12, -R39 ;  /* 0x0000000c26787c23 */ /* 0x000fe20008010827 */
[----:B------:R-:W-:Y:S01]  /*53c0*/  MUFU.EX2 R74, R74 ;  /* 0x0000004a004a7308 */ /* 0x000fe20000000800 */
[----:B------:R-:W-:-:S07]  /*53d0*/  LEA.HI.X R153, R124, UR9, R123, 0x1, P0 ;  /* 0x000000097c997c11 */ /* 0x000fce00080f0c7b */
[----:B------:R-:W2:Y:S01]  /*53e0*/  MUFU.EX2 R64, R64 ;  /* 0x0000004000407308 */ /* 0x000ea20000000800 */
[----:B----4-:R-:W-:Y:S01]  /*53f0*/  F2FP.BF16.F32.PACK_AB R131, R79, R87 ;  /* 0x000000574f83723e */ /* 0x010fe200000010ff */
[----:B------:R-:W-:-:S04]  /*5400*/  FADD.FTZ R87, R87, R84 ;  /* 0x0000005457577221 */ /* 0x000fc80000010000 */
[----:B------:R-:W-:Y:S02]  /*5410*/  FADD.FTZ R87, R79, R87 ;  /* 0x000000574f577221 */ /* 0x000fe40000010000 */
[C---:B------:R-:W-:Y:S01]  /*5420*/  HMMA.16816.F32.BF16 R140, R128.reuse, R136, RZ ;  /* 0x00000088808c723c */ /* 0x040fe200000418ff */
[----:B------:R-:W-:Y:S05]  /*5430*/  MUFU.EX2 R63, R63 ;  /* 0x0000003f003f7308 */ /* 0x000fea0000000800 */
[C---:B------:R-:W-:Y:S03]  /*5440*/  HMMA.16816.F32.BF16 R136, R128.reuse, R138, RZ ;  /* 0x0000008a8088723c */ /* 0x040fe600000418ff */
[----:B------:R-:W4:Y:S03]  /*5450*/  MUFU.EX2 R58, R58 ;  /* 0x0000003a003a7308 */ /* 0x000f260000000800 */
[C---:B------:R-:W-:Y:S05]  /*5460*/  HMMA.16816.F32.BF16 R132, R128.reuse, R4, RZ ;  /* 0x000000048084723c */ /* 0x040fea00000418ff */
        /* <DEDUP_REMOVED lines=8> */
[----:B------:R-:W2:Y:S01]  /*54f0*/  MUFU.EX2 R52, R52 ;  /* 0x0000003400347308 */ /* 0x000ea20000000800 */
[----:B----4-:R-:W-:Y:S01]  /*5500*/  F2FP.BF16.F32.PACK_AB R7, R58, R63 ;  /* 0x0000003f3a07723e */ /* 0x010fe200000010ff */
[----:B------:R-:W-:Y:S01]  /*5510*/  FADD.FTZ R74, R64, R74 ;  /* 0x0000004a404a7221 */ /* 0x000fe20000010000 */
[----:B------:R-:W-:-:S03]  /*5520*/  FADD.FTZ R72, R56, R72 ;  /* 0x0000004838487221 */ /* 0x000fc60000010000 */
[----:B------:R-:W-:Y:S02]  /*5530*/  FADD.FTZ R63, R63, R74 ;  /* 0x0000004a3f3f7221 */ /* 0x000fe40000010000 */
[----:B------:R-:W-:Y:S01]  /*5540*/  MUFU.EX2 R51, R51 ;  /* 0x0000003300337308 */ /* 0x000fe20000000800 */
[----:B------:R-:W-:Y:S01]  /*5550*/  HMMA.16816.F32.BF16 R140, R4, R16, R140 ;  /* 0x00000010048c723c */ /* 0x000fe2000004188c */
[----:B------:R-:W-:-:S05]  /*5560*/  FADD.FTZ R63, R58, R63 ;  /* 0x0000003f3a3f7221 */ /* 0x000fca0000010000 */
[C---:B------:R-:W-:Y:S01]  /*5570*/  HMMA.16816.F32.BF16 R136, R4.reuse, R18, R136 ;  /* 0x000000120488723c */ /* 0x040fe20000041888 */
[----:B------:R-:W4:Y:S01]  /*5580*/  MUFU.EX2 R50, R50 ;  /* 0x0000003200327308 */ /* 0x000f220000000800 */
[----:B------:R-:W5:Y:S04]  /*5590*/  LDSM.16.MT88.4 R16, [R152+0x3c00] ;  /* 0x003c00009810783b */ /* 0x000f680000004200 */
[C---:B-1----:R-:W-:Y:S03]  /*55a0*/  HMMA.16816.F32.BF16 R132, R4.reuse, R12, R132 ;  /* 0x0000000c0484723c */ /* 0x042fe60000041884 */
[----:B------:R-:W-:Y:S03]  /*55b0*/  MUFU.EX2 R55, R55 ;  /* 0x0000003700377308 */ /* 0x000fe60000000800 */
[----:B------:R-:W-:Y:S01]  /*55c0*/  HMMA.16816.F32.BF16 R128, R4, R14, R128 ;  /* 0x0000000e0480723c */ /* 0x000fe20000041880 */
[----:B------:R-:W1:Y:S04]  /*55d0*/  LDSM.16.MT88.4 R12, [R155+0x3c00] ;  /* 0x003c00009b0c783b */ /* 0x000e680000004200 */
[----:B------:R-:W3:Y:S02]  /*55e0*/  MUFU.EX2 R0, R0 ;  /* 0x0000000000007308 */ /* 0x000ee40000000800 */
[----:B--2---:R-:W-:Y:S01]  /*55f0*/  F2FP.BF16.F32.PACK_AB R4, R52, R53 ;  /* 0x000000353404723e */ /* 0x004fe200000010ff */
[----:B------:R-:W-:Y:S01]  /*5600*/  FADD.FTZ R53, R53, R72 ;  /* 0x0000004835357221 */ /* 0x000fe20000010000 */
[----:B----4-:R-:W-:-:S03]  /*5610*/  F2FP.BF16.F32.PACK_AB R6, R50, R51 ;  /* 0x000000333206723e */ /* 0x010fc600000010ff */
[----:B------:R-:W-:Y:S01]  /*5620*/  FADD.FTZ R53, R52, R53 ;  /* 0x0000003534357221 */ /* 0x000fe20000010000 */
[----:B------:R-:W-:Y:S03]  /*5630*/  MUFU.EX2 R62, R62 ;  /* 0x0000003e003e7308 */ /* 0x000fe60000000800 */
[----:B------:R-:W-:-:S04]  /*5640*/  FADD.FTZ R51, R51, R53 ;  /* 0x0000003533337221 */ /* 0x000fc80000010000 */
[----:B------:R-:W-:Y:S01]  /*5650*/  FADD.FTZ R51, R50, R51 ;  /* 0x0000003332337221 */ /* 0x000fe20000010000 */
[----:B------:R-:W2:Y:S01]  /*5660*/  MUFU.EX2 R57, R57 ;  /* 0x0000003900397308 */ /* 0x000ea20000000800 */
[----:B---3--:R-:W-:Y:S01]  /*5670*/  F2FP.BF16.F32.PACK_AB R5, R0, R55 ;  /* 0x000000370005723e */ /* 0x008fe200000010ff */
[----:B------:R-:W-:-:S04]  /*5680*/  FADD.FTZ R55, R55, R63 ;  /* 0x0000003f37377221 */ /* 0x000fc80000010000 */
[----:B------:R-:W-:Y:S01]  /*5690*/  FADD.FTZ R55, R0, R55 ;  /* 0x0000003700377221 */ /* 0x000fe20000010000 */
[----:B------:R-:W-:Y:S01]  /*56a0*/  FFMA.FTZ R0, R45, UR12, -R39 ;  /* 0x0000000c2d007c23 */ /* 0x000fe20008010827 */
        /* <DEDUP_REMOVED lines=10> */
[----:B------:R-:W-:Y:S04]  /*5750*/  LDSM.16.MT88.4 R20, [R155+0x4000] ;  /* 0x004000009b14783b */ /* 0x000fe80000004200 */
[C---:B------:R-:W-:Y:S03]  /*5760*/  HMMA.16816.F32.BF16 R132, R4.reuse, R8, R132 ;  /* 0x000000080484723c */ /* 0x040fe60000041884 */
[----:B------:R-:W3:Y:S03]  /*5770*/  MUFU.EX2 R60, R60 ;  /* 0x0000003c003c7308 */ /* 0x000ee60000000800 */
[----:B------:R-:W-:Y:S01]  /*5780*/  HMMA.16816.F32.BF16 R128, R4, R10, R128 ;  /* 0x0000000a0480723c */ /* 0x000fe20000041880 */
[----:B------:R-:W1:Y:S04]  /*5790*/  LDSM.16.MT88.4 R8, [R152+0x4000] ;  /* 0x004000009808783b */ /* 0x000e680000004200 */
[----:B------:R-:W5:Y:S02]  /*57a0*/  MUFU.EX2 R65, R65 ;  /* 0x0000004100417308 */ /* 0x000f640000000800 */
[C---:B----4-:R-:W-:Y:S01]  /*57b0*/  F2FP.BF16.F32.PACK_AB R4, R46.reuse, R47 ;  /* 0x0000002f2e04723e */ /* 0x050fe200000010ff */
[----:B------:R-:W-:Y:S01]  /*57c0*/  FADD.FTZ R46, R46, R51 ;  /* 0x000000332e2e7221 */ /* 0x000fe20000010000 */
[----:B--2---:R-:W-:-:S03]  /*57d0*/  F2FP.BF16.F32.PACK_AB R6, R41, R44 ;  /* 0x0000002c2906723e */ /* 0x004fc600000010ff */
[----:B------:R-:W-:Y:S01]  /*57e0*/  FADD.FTZ R46, R44, R46 ;  /* 0x0000002e2c2e7221 */ /* 0x000fe20000010000 */
[----:B------:R-:W2:Y:S01]  /*57f0*/  MUFU.EX2 R78, R78 ;  /* 0x0000004e004e7308 */ /* 0x000ea20000000800 */
[----:B---3--:R-:W-:Y:S02]  /*5800*/  FADD.FTZ R62, R60, R62 ;  /* 0x0000003e3c3e7221 */ /* 0x008fe40000010000 */
[----:B------:R-:W-:-:S05]  /*5810*/  FADD.FTZ R46, R41, R46 ;  /* 0x0000002e292e7221 */ /* 0x000fca0000010000 */
[----:B------:R-:W3:Y:S01]  /*5820*/  MUFU.EX2 R68, R68 ;  /* 0x0000004400447308 */ /* 0x000ee20000000800 */
[C---:B-----5:R-:W-:Y:S01]  /*5830*/  F2FP.BF16.F32.PACK_AB R5, R65.reuse, R60 ;  /* 0x0000003c4105723e */ /* 0x060fe200000010ff */
[----:B------:R-:W-:-:S06]  /*5840*/  FADD.FTZ R65, R65, R62 ;  /* 0x0000003e41417221 */ /* 0x000fcc0000010000 */
[----:B------:R-:W-:Y:S01]  /*5850*/  MUFU.EX2 R40, R40 ;  /* 0x0000002800287308 */ /* 0x000fe20000000800 */
[----:B--2---:R-:W-:-:S07]  /*5860*/  FADD.FTZ R65, R78, R65 ;  /* 0x000000414e417221 */ /* 0x004fce0000010000 */
[----:B------:R-:W2:Y:S01]  /*5870*/  MUFU.EX2 R36, R36 ;  /* 0x0000002400247308 */ /* 0x000ea20000000800 */
[C---:B---3--:R-:W-:Y:S01]  /*5880*/  F2FP.BF16.F32.PACK_AB R7, R68.reuse, R78 ;  /* 0x0000004e4407723e */ /* 0x048fe200000010ff */
[----:B------:R-:W-:-:S06]  /*5890*/  FADD.FTZ R68, R68, R65 ;  /* 0x0000004144447221 */ /* 0x000fcc0000010000 */
[----:B------:R-:W-:Y:S01]  /*58a0*/  MUFU.EX2 R35, R35 ;  /* 0x0000002300237308 */ /* 0x000fe20000000800 */
[C---:B------:R-:W-:Y:S06]  /*58b0*/  HMMA.16816.F32.BF16 R140, R4.reuse, R16, R140 ;  /* 0x00000010048c723c */ /* 0x040fec000004188c */
[C---:B------:R-:W-:Y:S01]  /*58c0*/  HMMA.16816.F32.BF16 R136, R4.reuse, R18, R136 ;  /* 0x000000120488723c */ /* 0x040fe20000041888 */
[----:B------:R-:W3:Y:S01]  /*58d0*/  MUFU.EX2 R34, R34 ;  /* 0x0000002200227308 */ /* 0x000ee20000000800 */
[----:B------:R-:W4:Y:S04]  /*58e0*/  LDSM.16.MT88.4 R16, [R152+0x4400] ;  /* 0x004400009810783b */ /* 0x000f280000004200 */
[C---:B-1----:R-:W-:Y:S03]  /*58f0*/  HMMA.16816.F32.BF16 R132, R4.reuse, R12, R132 ;  /* 0x0000000c0484723c */ /* 0x042fe60000041884 */
[----:B------:R-:W1:Y:S03]  /*5900*/  MUFU.EX2 R71, R71 ;  /* 0x0000004700477308 */ /* 0x000e660000000800 */
[----:B------:R-:W-:Y:S01]  /*5910*/  HMMA.16816.F32.BF16 R128, R4, R14, R128 ;  /* 0x0000000e0480723c */ /* 0x000fe20000041880 */
[----:B------:R-:W5:Y:S04]  /*5920*/  LDSM.16.MT88.4 R12, [R155+0x4400] ;  /* 0x004400009b0c783b */ /* 0x000f680000004200 */
[----:B------:R-:W1:Y:S02]  /*5930*/  MUFU.EX2 R83, R83 ;  /* 0x0000005300537308 */ /* 0x000e640000000800 */
[----:B--2---:R-:W-:Y:S01]  /*5940*/  F2FP.BF16.F32.PACK_AB R4, R36, R40 ;  /* 0x000000282404723e */ /* 0x004fe200000010ff */
[----:B------:R-:W-:Y:S01]  /*5950*/  FADD.FTZ R40, R40, R46 ;  /* 0x0000002e28287221 */ /* 0x000fe20000010000 */
[----:B---3--:R-:W-:-:S03]  /*5960*/  F2FP.BF16.F32.PACK_AB R6, R34, R35 ;  /* 0x000000232206723e */ /* 0x008fc600000010ff */
[----:B------:R-:W-:Y:S01]  /*5970*/  FADD.FTZ R40, R36, R40 ;  /* 0x0000002824287221 */ /* 0x000fe20000010000 */
[----:B------:R-:W2:Y:S01]  /*5980*/  MUFU.EX2 R82, R82 ;  /* 0x0000005200527308 */ /* 0x000ea20000000800 */
[----:B-1----:R-:W-:Y:S02]  /*5990*/  FADD.FTZ R68, R71, R68 ;  /* 0x0000004447447221 */ /* 0x002fe40000010000 */
[----:B------:R-:W-:-:S04]  /*59a0*/  FADD.FTZ R35, R35, R40 ;  /* 0x0000002823237221 */ /* 0x000fc80000010000 */
[----:B------:R-:W-:Y:S01]  /*59b0*/  FADD.FTZ R35, R34, R35 ;  /* 0x0000002322237221 */ /* 0x000fe20000010000 */
[----:B------:R-:W1:Y:S01]  /*59c0*/  MUFU.EX2 R81, R81 ;  /* 0x0000005100517308 */ /* 0x000e620000000800 */
[C---:B------:R-:W-:Y:S01]  /*59d0*/  F2FP.BF16.F32.PACK_AB R5, R83.reuse, R71 ;  /* 0x000000475305723e */ /* 0x040fe200000010ff */
[----:B------:R-:W-:-:S06]  /*59e0*/  FADD.FTZ R83, R83, R68 ;  /* 0x0000004453537221 */ /* 0x000fcc0000010000 */
[----:B------:R-:W-:Y:S01]  /*59f0*/  MUFU.EX2 R33, R33 ;  /* 0x0000002100217308 */ /* 0x000fe20000000800 */
[----:B--2---:R-:W-:-:S07]  /*5a00*/  FADD.FTZ R83, R82, R83 ;  /* 0x0000005352537221 */ /* 0x004fce0000010000 */
[----:B------:R-:W2:Y:S01]  /*5a10*/  MUFU.EX2 R32, R32 ;  /* 0x0000002000207308 */ /* 0x000ea20000000800 */
[C---:B-1----:R-:W-:Y:S01]  /*5a20*/  F2FP.BF16.F32.PACK_AB R7, R81.reuse, R82 ;  /* 0x000000525107723e */ /* 0x042fe200000010ff */
[----:B------:R-:W-:-:S06]  /*5a30*/  FADD.FTZ R81, R81, R83 ;  /* 0x0000005351517221 */ /* 0x000fcc0000010000 */
[----:B------:R-:W1:Y:S01]  /*5a40*/  MUFU.EX2 R31, R31 ;  /* 0x0000001f001f7308 */ /* 0x000e620000000800 */
[C---:B------:R-:W-:Y:S06]  /*5a50*/  HMMA.16816.F32.BF16 R140, R4.reuse, R8, R140 ;  /* 0x00000008048c723c */ /* 0x040fec000004188c */
[----:B------:R-:W-:Y:S01]  /*5a60*/  HMMA.16816.F32.BF16 R136, R4, R10, R136 ;  /* 0x0000000a0488723c */ /* 0x000fe20000041888 */
[----:B------:R-:W3:Y:S01]  /*5a70*/  MUFU.EX2 R30, R30 ;  /* 0x0000001e001e7308 */ /* 0x000ee20000000800 */
[----:B--2---:R-:W-:Y:S01]  /*5a80*/  F2FP.BF16.F32.PACK_AB R8, R32, R33 ;  /* 0x000000212008723e */ /* 0x004fe200000010ff */
[----:B------:R-:W-:-:S03]  /*5a90*/  FADD.FTZ R33, R33, R35 ;  /* 0x0000002321217221 */ /* 0x000fc60000010000 */
[C---:B------:R-:W-:Y:S01]  /*5aa0*/  HMMA.16816.F32.BF16 R132, R4.reuse, R20, R132 ;  /* 0x000000140484723c */ /* 0x040fe20000041884 */
[----:B------:R-:W-:Y:S02]  /*5ab0*/  FADD.FTZ R33, R32, R33 ;  /* 0x0000002120217221 */ /* 0x000fe40000010000 */
[----:B------:R-:W-:Y:S02]  /*5ac0*/  MUFU.EX2 R80, R80 ;  /* 0x0000005000507308 */ /* 0x000fe40000000800 */
[----:B-1----:R-:W-:Y:S01]  /*5ad0*/  FADD.FTZ R33, R31, R33 ;  /* 0x000000211f217221 */ /* 0x002fe20000010000 */
[----:B------:R-:W-:Y:S01]  /*5ae0*/  HMMA.16816.F32.BF16 R128, R4, R22, R128 ;  /* 0x000000160480723c */ /* 0x000fe20000041880 */
[----:B------:R-:W1:Y:S04]  /*5af0*/  LDSM.16.MT88.4 R4, [R152+0x4800] ;  /* 0x004800009804783b */ /* 0x000e680000004200 */
[----:B------:R-:W2:Y:S01]  /*5b00*/  MUFU.EX2 R59, R59 ;  /* 0x0000003b003b7308 */ /* 0x000ea20000000800 */
[----:B------:R-:W1:Y:S01]  /*5b10*/  LDSM.16.MT88.4 R20, [R155+0x4800] ;  /* 0x004800009b14783b */ /* 0x000e620000004200 */
[C---:B---3--:R-:W-:Y:S01]  /*5b20*/  F2FP.BF16.F32.PACK_AB R10, R30.reuse, R31 ;  /* 0x0000001f1e0a723e */ /* 0x048fe200000010ff */
[----:B------:R-:W-:-:S05]  /*5b30*/  FADD.FTZ R33, R30, R33 ;  /* 0x000000211e217221 */ /* 0x000fca0000010000 */
        /* <DEDUP_REMOVED lines=10> */
[----:B------:R-:W3:Y:S01]  /*5be0*/  MUFU.EX2 R27, R27 ;  /* 0x0000001b001b7308 */ /* 0x000ee20000000800 */
[C---:B----4-:R-:W-:Y:S06]  /*5bf0*/  HMMA.16816.F32.BF16 R140, R8.reuse, R16, R140 ;  /* 0x00000010088c723c */ /* 0x050fec000004188c */
[----:B------:R-:W-:Y:S01]  /*5c00*/  HMMA.16816.F32.BF16 R136, R8, R18, R136 ;  /* 0x000000120888723c */ /* 0x000fe20000041888 */
[----:B------:R-:W4:Y:S01]  /*5c10*/  MUFU.EX2 R26, R26 ;  /* 0x0000001a001a7308 */ /* 0x000f220000000800 */
[----:B--2---:R-:W-:Y:S01]  /*5c20*/  F2FP.BF16.F32.PACK_AB R16, R28, R29 ;  /* 0x0000001d1c10723e */ /* 0x004fe200000010ff */
[----:B------:R-:W-:-:S03]  /*5c30*/  FADD.FTZ R29, R29, R33 ;  /* 0x000000211d1d7221 */ /* 0x000fc60000010000 */
[C---:B-----5:R-:W-:Y:S01]  /*5c40*/  HMMA.16816.F32.BF16 R132, R8.reuse, R12, R132 ;  /* 0x0000000c0884723c */ /* 0x060fe20000041884 */
[----:B------:R-:W-:Y:S02]  /*5c50*/  FADD.FTZ R29, R28, R29 ;  /* 0x0000001d1c1d7221 */ /* 0x000fe40000010000 */
[----:B------:R-:W2:Y:S02]  /*5c60*/  MUFU.EX2 R54, R54 ;  /* 0x0000003600367308 */ /* 0x000ea40000000800 */
[----:B---3--:R-:W-:Y:S01]  /*5c70*/  FADD.FTZ R29, R27, R29 ;  /* 0x0000001d1b1d7221 */ /* 0x008fe20000010000 */
[----:B------:R-:W-:Y:S01]  /*5c80*/  HMMA.16816.F32.BF16 R128, R8, R14, R128 ;  /* 0x0000000e0880723c */ /* 0x000fe20000041880 */
[----:B------:R-:W3:Y:S04]  /*5c90*/  LDSM.16.MT88.4 R12, [R152+0x4c00] ;  /* 0x004c0000980c783b */ /* 0x000ee80000004200 */
[----:B------:R-:W5:Y:S01]  /*5ca0*/  MUFU.EX2 R49, R49 ;  /* 0x0000003100317308 */ /* 0x000f620000000800 */
[----:B------:R-:W3:Y:S01]  /*5cb0*/  LDSM.16.MT88.4 R8, [R155+0x4c00] ;  /* 0x004c00009b08783b */ /* 0x000ee20000004200 */
[C---:B----4-:R-:W-:Y:S01]  /*5cc0*/  F2FP.BF16.F32.PACK_AB R18, R26.reuse, R27 ;  /* 0x0000001b1a12723e */ /* 0x050fe200000010ff */
[----:B------:R-:W-:-:S05]  /*5cd0*/  FADD.FTZ R26, R26, R29 ;  /* 0x0000001d1a1a7221 */ /* 0x000fca0000010000 */
        /* <DEDUP_REMOVED lines=11> */
[----:B-1----:R-:W-:Y:S01]  /*5d90*/  HMMA.16816.F32.BF16 R140, R16, R4, R140 ;  /* 0x00000004108c723c */ /* 0x002fe2000004188c */
[----:B-----5:R-:W-:-:S05]  /*5da0*/  FADD.FTZ R26, R25, R26 ;  /* 0x0000001a191a7221 */ /* 0x020fca0000010000 */
[----:B------:R-:W-:Y:S01]  /*5db0*/  HMMA.16816.F32.BF16 R136, R16, R6, R136 ;  /* 0x000000061088723c */ /* 0x000fe20000041888 */
[----:B------:R-:W1:Y:S01]  /*5dc0*/  MUFU.EX2 R2, R2 ;  /* 0x0000000200027308 */ /* 0x000e620000000800 */
[----:B----4-:R-:W-:-:S04]  /*5dd0*/  FADD.FTZ R49, R42, R49 ;  /* 0x000000312a317221 */ /* 0x010fc80000010000 */
[C---:B------:R-:W-:Y:S03]  /*5de0*/  HMMA.16816.F32.BF16 R132, R16.reuse, R20, R132 ;  /* 0x000000141084723c */ /* 0x040fe60000041884 */
[----:B------:R-:W4:Y:S01]  /*5df0*/  MUFU.EX2 R119, R119 ;  /* 0x0000007700777308 */ /* 0x000f220000000800 */
[C---:B--2---:R-:W-:Y:S01]  /*5e00*/  F2FP.BF16.F32.PACK_AB R4, R24.reuse, R25 ;  /* 0x000000191804723e */ /* 0x044fe200000010ff */
[----:B------:R-:W-:Y:S01]  /*5e10*/  FADD.FTZ R26, R24, R26 ;  /* 0x0000001a181a7221 */ /* 0x000fe20000010000 */
[----:B------:R-:W-:Y:S05]  /*5e20*/  HMMA.16816.F32.BF16 R128, R16, R22, R128 ;  /* 0x000000161080723c */ /* 0x000fea0000041880 */
[----:B------:R-:W2:Y:S01]  /*5e30*/  MUFU.EX2 R43, R43 ;  /* 0x0000002b002b7308 */ /* 0x000ea20000000800 */
[----:B-1----:R-:W-:-:S07]  /*5e40*/  FADD.FTZ R26, R2, R26 ;  /* 0x0000001a021a7221 */ /* 0x002fce0000010000 */
[----:B------:R-:W1:Y:S01]  /*5e50*/  MUFU.EX2 R37, R37 ;  /* 0x0000002500257308 */ /* 0x000e620000000800 */
[C---:B----4-:R-:W-:Y:S01]  /*5e60*/  F2FP.BF16.F32.PACK_AB R6, R119.reuse, R2 ;  /* 0x000000027706723e */ /* 0x050fe200000010ff */
[----:B------:R-:W-:-:S06]  /*5e70*/  FADD.FTZ R119, R119, R26 ;  /* 0x0000001a77777221 */ /* 0x000fcc0000010000 */
[----:B------:R-:W4:Y:S01]  /*5e80*/  MUFU.EX2 R120, R120 ;  /* 0x0000007800787308 */ /* 0x000f220000000800 */
[C---:B--2---:R-:W-:Y:S01]  /*5e90*/  F2FP.BF16.F32.PACK_AB R5, R43.reuse, R42 ;  /* 0x0000002a2b05723e */ /* 0x044fe200000010ff */
[----:B------:R-:W-:-:S04]  /*5ea0*/  FADD.FTZ R49, R43, R49 ;  /* 0x000000312b317221 */ /* 0x000fc80000010000 */
[----:B-1----:R-:W-:Y:S01]  /*5eb0*/  FADD.FTZ R49, R37, R49 ;  /* 0x0000003125317221 */ /* 0x002fe20000010000 */
[----:B----4-:R-:W-:-:S03]  /*5ec0*/  F2FP.BF16.F32.PACK_AB R7, R120, R37 ;  /* 0x000000257807723e */ /* 0x010fc600000010ff */
[----:B------:R-:W-:-:S04]  /*5ed0*/  FADD.FTZ R120, R120, R49 ;  /* 0x0000003178787221 */ /* 0x000fc80000010000 */
[C---:B---3--:R-:W-:Y:S06]  /*5ee0*/  HMMA.16816.F32.BF16 R140, R4.reuse, R12, R140 ;  /* 0x0000000c048c723c */ /* 0x048fec000004188c */
        /* <DEDUP_REMOVED lines=70> */
.L_x_4885:
[----:B------:R-:W-:-:S04]  /*6350*/  LEA R2, -R160, RZ, 0x7 ;  /* 0x000000ffa0027211 */ /* 0x000fc800078e39ff */
[----:B------:R-:W-:-:S07]  /*6360*/  SHF.R.S32.HI R0, RZ, 0x1f, R2 ;  /* 0x0000001fff007819 */ /* 0x000fce0000011402 */
.L_x_4886:
[----:B------:R-:W-:Y:S01]  /*6370*/  ULDC UR4, c[0x0][0x2d0] ;  /* 0x0000b40000047ab9 */ /* 0x000fe20000000800 */
[----:B------:R-:W-:Y:S02]  /*6380*/  LEA R156, P5, R2, R156, 0x1 ;  /* 0x0000009c029c7211 */ /* 0x000fe400078a08ff */
        /* <DEDUP_REMOVED lines=9> */
[----:B------:R-:W-:Y:S01]  /*6420*/  @!P0 LEA.HI.X R161, R160, R101, R161, 0x6, P2 ;  /* 0x00000065a0a18211 */ /* 0x000fe200010f34a1 */
[----:B------:R-:W-:Y:S01]  /*6430*/  @!P0 IMAD.MOV.U32 R12, RZ, RZ, R156 ;  /* 0x000000ffff0c8224 */ /* 0x000fe200078e009c */
[----:B------:R-:W-:Y:S01]  /*6440*/  @!P0 IADD3 R5, P3, R2, R5, RZ ;  /* 0x0000000502058210 */ /* 0x000fe20007f7e0ff */
[----:B------:R-:W-:Y:S01]  /*6450*/  @!P0 IMAD.MOV.U32 R13, RZ, RZ, R157 ;  /* 0x000000ffff0d8224 */ /* 0x000fe200078e009d */
[----:B------:R-:W-:Y:S01]  /*6460*/  @!P0 LEA R10, P4, R4, UR6, 0x1 ;  /* 0x00000006040a8c11 */ /* 0x000fe2000f8808ff */
[----:B------:R-:W-:Y:S01]  /*6470*/  @P0 STS [R147+0x3004], RZ ;  /* 0x003004ff93000388 */ /* 0x000fe20000000800 */
[----:B------:R-:W-:Y:S01]  /*6480*/  @!P0 IADD3 R7, P2, R2, R8, RZ ;  /* 0x0000000802078210 */ /* 0x000fe20007f5e0ff */
[----:B------:R-:W-:Y:S01]  /*6490*/  @!P0 IMAD.X R161, R0, 0x1, R161, P3 ;  /* 0x0000000100a18824 */ /* 0x000fe200018e06a1 */
[----:B------:R-:W-:Y:S01]  /*64a0*/  @!P0 LEA R8, P3, R5, UR6, 0x1 ;  /* 0x0000000605088c11 */ /* 0x000fe2000f8608ff */
[----:B------:R-:W-:Y:S01]  /*64b0*/  @P0 STS.64 [R147+0x3008], RZ ;  /* 0x003008ff93000388 */ /* 0x000fe20000000a00 */
[----:B------:R-:W-:Y:S01]  /*64c0*/  @!P0 LEA.HI.X R11, R4, UR7, R100, 0x1, P4 ;  /* 0x00000007040b8c11 */ /* 0x000fe2000a0f0c64 */
[----:B------:R-:W-:Y:S01]  /*64d0*/  IMAD.SHL.U32 R2, R121, 0x80, RZ ;  /* 0x0000008079027824 */ /* 0x000fe200078e00ff */
[----:B------:R-:W-:Y:S01]  /*64e0*/  @!P0 IADD3.X R6, R0, R9, R6, P2, !PT ;  /* 0x0000000900068210 */ /* 0x000fe200017fe406 */
[----:B------:R-:W-:Y:S01]  /*64f0*/  @!PT LDS RZ, [RZ] ;  /* 0x00000000fffff984 */ /* 0x000fe20000000800 */
[----:B------:R-:W-:Y:S01]  /*6500*/  @!PT LDS RZ, [RZ] ;  /* 0x00000000fffff984 */ /* 0x000fe20000000800 */
[----:B------:R-:W-:Y:S01]  /*6510*/  @!PT LDS RZ, [RZ] ;  /* 0x00000000fffff984 */ /* 0x000fe20000000800 */
[----:B------:R-:W-:Y:S01]  /*6520*/  @!P0 LDGSTS.E.BYPASS.LTC128B.128 [R147+0x3000], desc[UR10][R12.64] ;  /* 0x030000000c938fae */ /* 0x000fe2000b901d4a */
[----:B------:R-:W-:-:S02]  /*6530*/  @!P0 LEA R4, P2, R7, UR6, 0x1 ;  /* 0x0000000607048c11 */ /* 0x000fc4000f8408ff */
[----:B------:R-:W-:Y:S01]  /*6540*/  @!P0 LEA.HI.X R9, R5, UR7, R161, 0x1, P3 ;  /* 0x0000000705098c11 */ /* 0x000fe200098f0ca1 */
[----:B------:R-:W-:Y:S01]  /*6550*/  @P0 STS.128 [R147+0x3800], RZ ;  /* 0x003800ff93000388 */ /* 0x000fe20000000c00 */
[----:B------:R-:W-:Y:S02]  /*6560*/  @!P0 LEA.HI.X R5, R7, UR7, R6, 0x1, P2 ;  /* 0x0000000707058c11 */ /* 0x000fe400090f0c06 */
[----:B------:R-:W-:Y:S01]  /*6570*/  LOP3.LUT R0, R2, R122, RZ, 0xfc, !PT ;  /* 0x0000007a02007212 */ /* 0x000fe200078efcff */
[----:B------:R-:W-:Y:S01]  /*6580*/  @!PT LDS RZ, [RZ] ;  /* 0x00000000fffff984 */ /* 0x000fe20000000800 */
[----:B------:R-:W-:Y:S01]  /*6590*/  @!PT LDS RZ, [RZ] ;  /* 0x00000000fffff984 */ /* 0x000fe20000000800 */
[----:B------:R-:W-:Y:S01]  /*65a0*/  @!PT LDS RZ, [RZ] ;  /* 0x00000000fffff984 */ /* 0x000fe20000000800 */
[----:B------:R-:W-:Y:S04]  /*65b0*/  @!P0 LDGSTS.E.BYPASS.LTC128B.128 [R147+0x3800], desc[UR10][R10.64] ;  /* 0x038000000a938fae */ /* 0x000fe8000b901d4a */
[----:B------:R-:W-:Y:S01]  /*65c0*/  @P0 STS.128 [R147+0x4000], RZ ;  /* 0x004000ff93000388 */ /* 0x000fe20000000c00 */
[----:B------:R-:W-:-:S03]  /*65d0*/  VIADD R68, R0, 0x9 ;  /* 0x0000000900447836 */ /* 0x000fc60000000000 */
[----:B------:R-:W-:Y:S01]  /*65e0*/  @!PT LDS RZ, [RZ] ;  /* 0x00000000fffff984 */ /* 0x000fe20000000800 */
[----:B------:R-:W-:Y:S01]  /*65f0*/  @!PT LDS RZ, [RZ] ;  /* 0x00000000fffff984 */ /* 0x000fe20000000800 */
[----:B------:R-:W-:Y:S01]  /*6600*/  @!PT LDS RZ, [RZ] ;  /* 0x00000000fffff984 */ /* 0x000fe20000000800 */
[----:B------:R1:W-:Y:S02]  /*6610*/  @!P0 LDGSTS.E.BYPASS.LTC128B.128 [R147+0x4000], desc[UR10][R8.64] ;  /* 0x0400000008938fae */ /* 0x0003e4000b901d4a */
[C---:B------:R-:W-:Y:S02]  /*6620*/  ISETP.GE.AND P3, PT, R68.reuse, R163, PT ;  /* 0x000000a34400720c */ /* 0x040fe40003f66270 */
[----:B------:R-:W-:Y:S01]  /*6630*/  @P0 STS.128 [R147+0x4800], RZ ;  /* 0x004800ff93000388 */ /* 0x000fe20000000c00 */
[----:B------:R-:W-:-:S03]  /*6640*/  ISETP.GE.AND P2, PT, R68, R162, PT ;  /* 0x000000a24400720c */ /* 0x000fc60003f46270 */
        /* <DEDUP_REMOVED lines=8> */
[----:B------:R-:W2:Y:S04]  /*66d0*/  LDSM.16.M88.4 R24, [R115+0x2000] ;  /* 0x002000007318783b */ /* 0x000ea80000000200 */
[----:B-1----:R-:W1:Y:S04]  /*66e0*/  LDSM.16.M88.4 R8, [R115+0x2800] ;  /* 0x002800007308783b */ /* 0x002e680000000200 */
[----:B------:R-:W1:Y:S04]  /*66f0*/  LDSM.16.M88.4 R32, [R115+0x1c00] ;  /* 0x001c00007320783b */ /* 0x000e680000000200 */
[----:B------:R-:W-:Y:S04]  /*6700*/  LDSM.16.M88.4 R96, [R116] ;  /* 0x000000007460783b */ /* 0x000fe80000000200 */
[----:B------:R-:W1:Y:S04]  /*6710*/  LDSM.16.M88.4 R92, [R114] ;  /* 0x00000000725c783b */ /* 0x000e680000000200 */
[----:B------:R-:W1:Y:S04]  /*6720*/  LDSM.16.M88.4 R88, [R113] ;  /* 0x000000007158783b */ /* 0x000e680000000200 */
[----:B------:R-:W1:Y:S04]  /*6730*/  LDSM.16.M88.4 R16, [R115+0x2400] ;  /* 0x002400007310783b */ /* 0x000e680000000200 */
[----:B------:R-:W1:Y:S01]  /*6740*/  LDSM.16.M88.4 R84, [R112] ;  /* 0x000000007054783b */ /* 0x000e620000000200 */
[C---:B---3--:R-:W-:Y:S03]  /*6750*/  HMMA.16816.F32.BF16 R60, R100.reuse, R56, RZ ;  /* 0x00000038643c723c */ /* 0x048fe600000418ff */
[----:B------:R-:W3:Y:S03]  /*6760*/  LDSM.16.M88.4 R76, [R110] ;  /* 0x000000006e4c783b */ /* 0x000ee60000000200 */
[C---:B------:R-:W-:Y:S01]  /*6770*/  HMMA.16816.F32.BF16 R56, R100.reuse, R58, RZ ;  /* 0x0000003a6438723c */ /* 0x040fe200000418ff */
[----:B------:R-:W3:Y:S04]  /*6780*/  LDSM.16.M88.4 R64, [R108] ;  /* 0x000000006c40783b */ /* 0x000ee80000000200 */
[----:B------:R-:W3:Y:S01]  /*6790*/  LDSM.16.M88.4 R104, [R115+0x2c00] ;  /* 0x002c00007368783b */ /* 0x000ee20000000200 */
[C---:B----4-:R-:W-:Y:S03]  /*67a0*/  HMMA.16816.F32.BF16 R52, R100.reuse, R48, RZ ;  /* 0x000000306434723c */ /* 0x050fe600000418ff */
[----:B------:R-:W4:Y:S03]  /*67b0*/  LDSM.16.M88.4 R80, [R111] ;  /* 0x000000006f50783b */ /* 0x000f260000000200 */
[C---:B------:R-:W-:Y:S01]  /*67c0*/  HMMA.16816.F32.BF16 R48, R100.reuse, R50, RZ ;  /* 0x000000326430723c */ /* 0x040fe200000418ff */
[----:B------:R-:W4:Y:S04]  /*67d0*/  LDSM.16.M88.4 R72, [R109] ;  /* 0x000000006d48783b */ /* 0x000f280000000200 */
[----:B------:R-:W0:Y:S01]  /*67e0*/  LDGDEPBAR ;  /* 0x00000000000079af */ /* 0x000e220000000000 */
[C---:B-----5:R-:W-:Y:S06]  /*67f0*/  HMMA.16816.F32.BF16 R44, R100.reuse, R40, RZ ;  /* 0x00000028642c723c */ /* 0x060fec00000418ff */
[C---:B--2---:R-:W-:Y:S06]  /*6800*/  HMMA.16816.F32.BF16 R28, R100.reuse, R24, RZ ;  /* 0x00000018641c723c */ /* 0x044fec00000418ff */
[C---:B-1----:R-:W-:Y:S06]  /*6810*/  HMMA.16816.F32.BF16 R12, R100.reuse, R8, RZ ;  /* 0x00000008640c723c */ /* 0x042fec00000418ff */
[C---:B------:R-:W-:Y:S06]  /*6820*/  HMMA.16816.F32.BF16 R40, R100.reuse, R42, RZ ;  /* 0x0000002a6428723c */ /* 0x040fec00000418ff */
[----:B------:R-:W-:Y:S06]  /*6830*/  HMMA.16816.F32.BF16 R36, R100, R32, RZ ;  /* 0x000000206424723c */ /* 0x000fec00000418ff */
[C---:B------:R-:W-:Y:S06]  /*6840*/  HMMA.16816.F32.BF16 R56, R96.reuse, R94, R56 ;  /* 0x0000005e6038723c */ /* 0x040fec0000041838 */
[----:B------:R-:W-:Y:S06]  /*6850*/  HMMA.16816.F32.BF16 R52, R96, R88, R52 ;  /* 0x000000586034723c */ /* 0x000fec0000041834 */
[C---:B------:R-:W-:Y:S06]  /*6860*/  HMMA.16816.F32.BF16 R20, R100.reuse, R16, RZ ;  /* 0x000000106414723c */ /* 0x040fec00000418ff */
[----:B------:R-:W-:Y:S06]  /*6870*/  HMMA.16816.F32.BF16 R32, R100, R34, RZ ;  /* 0x000000226420723c */ /* 0x000fec00000418ff */
[C---:B------:R-:W-:Y:S06]  /*6880*/  HMMA.16816.F32.BF16 R48, R96.reuse, R90, R48 ;  /* 0x0000005a6030723c */ /* 0x040fec0000041830 */
[C---:B------:R-:W-:Y:S06]  /*6890*/  HMMA.16816.F32.BF16 R44, R96.reuse, R84, R44 ;  /* 0x00000054602c723c */ /* 0x040fec000004182c */
[C---:B---3--:R-:W-:Y:S06]  /*68a0*/  HMMA.16816.F32.BF16 R28, R96.reuse, R76, R28 ;  /* 0x0000004c601c723c */ /* 0x048fec000004181c */
[----:B------:R-:W-:Y:S01]  /*68b0*/  HMMA.16816.F32.BF16 R12, R96, R64, R12 ;  /* 0x00000040600c723c */ /* 0x000fe2000004180c */
[----:B------:R-:W-:-:S05]  /*68c0*/  VIADD R77, R0, 0x11 ;  /* 0x00000011004d7836 */ /* 0x000fca0000000000 */
[C---:B------:R-:W-:Y:S01]  /*68d0*/  HMMA.16816.F32.BF16 R60, R96.reuse, R92, R60 ;  /* 0x0000005c603c723c */ /* 0x040fe2000004183c */
[-C--:B------:R-:W-:Y:S02]  /*68e0*/  I2FP.F32.S32 R65, R68.reuse ;  /* 0x0000004400417245 */ /* 0x080fe40000201400 */
[----:B------:R-:W-:Y:S02]  /*68f0*/  I2FP.F32.S32 R68, R68 ;  /* 0x0000004400447245 */ /* 0x000fe40000201400 */
[----:B------:R-:W-:Y:S01]  /*6900*/  I2FP.F32.S32 R64, R77 ;  /* 0x0000004d00407245 */ /* 0x000fe20000201400 */
[----:B------:R-:W-:Y:S01]  /*6910*/  HMMA.16816.F32.BF16 R40, R96, R86, R40 ;  /* 0x000000566028723c */ /* 0x000fe20000041828 */
[C---:B------:R-:W-:Y:S01]  /*6920*/  FFMA.FTZ R57, R118.reuse, R65, R57 ;  /* 0x0000004176397223 */ /* 0x040fe20000010039 */
[C---:B------:R-:W-:Y:S01]  /*6930*/  FFMA.FTZ R59, R118.reuse, R68, R59 ;  /* 0x00000044763b7223 */ /* 0x040fe2000001003b */
[C---:B------:R-:W-:Y:S01]  /*6940*/  ISETP.GE.AND P6, PT, R77.reuse, R163, PT ;  /* 0x000000a34d00720c */ /* 0x040fe20003fc6270 */
[----:B------:R-:W-:Y:S01]  /*6950*/  FFMA.FTZ R53, R118, R64, R53 ;  /* 0x0000004076357223 */ /* 0x000fe20000010035 */
[----:B------:R-:W-:Y:S01]  /*6960*/  ISETP.GE.AND P5, PT, R77, R162, PT ;  /* 0x000000a24d00720c */ /* 0x000fe20003fa6270 */
[----:B------:R-:W-:Y:S01]  /*6970*/  HMMA.16816.F32.BF16 R4, R100, R104, RZ ;  /* 0x000000686404723c */ /* 0x000fe200000418ff */
[----:B------:R-:W-:-:S02]  /*6980*/  I2FP.F32.S32 R77, R77 ;  /* 0x0000004d004d7245 */ /* 0x000fc40000201400 */
[----:B------:R-:W-:Y:S02]  /*6990*/  FSEL R57, R57, -INF , !P3 ;  /* 0xff80000039397808 */ /* 0x000fe40005800000 */
[----:B------:R-:W-:Y:S01]  /*69a0*/  FSEL R53, R53, -INF , !P6 ;  /* 0xff80000035357808 */ /* 0x000fe20007000000 */
[C---:B----4-:R-:W-:Y:S01]  /*69b0*/  HMMA.16816.F32.BF16 R36, R96.reuse, R80, R36 ;  /* 0x000000506024723c */ /* 0x050fe20000041824 */
[----:B------:R-:W-:Y:S02]  /*69c0*/  VIADD R105, R0, 0x19 ;  /* 0x0000001900697836 */ /* 0x000fe40000000000 */
[----:B------:R-:W-:Y:S01]  /*69d0*/  FFMA.FTZ R77, R118, R77, R55 ;  /* 0x0000004d764d7223 */ /* 0x000fe20000010037 */
[C---:B------:R-:W-:Y:S02]  /*69e0*/  VIADD R55, R0.reuse, 0x29 ;  /* 0x0000002900377836 */ /* 0x040fe40000000000 */
[----:B------:R-:W-:Y:S01]  /*69f0*/  HMMA.16816.F32.BF16 R20, R96, R72, R20 ;  /* 0x000000486014723c */ /* 0x000fe20000041814 */
[----:B------:R-:W-:Y:S01]  /*6a00*/  VIADD R80, R0, 0x21 ;  /* 0x0000002100507836 */ /* 0x000fe20000000000 */
[----:B------:R-:W-:-:S02]  /*6a10*/  ISETP.GE.AND P4, PT, R105, R163, PT ;  /* 0x000000a36900720c */ /* 0x000fc40003f86270 */
[-C--:B------:R-:W-:Y:S02]  /*6a20*/  ISETP.GE.AND P3, PT, R105, R162.reuse, PT ;  /* 0x000000a26900720c */ /* 0x080fe40003f66270 */
[----:B------:R-:W-:Y:S01]  /*6a30*/  I2FP.F32.S32 R65, R105 ;  /* 0x0000006900417245 */ /* 0x000fe20000201400 */
[----:B------:R-:W-:Y:S01]  /*6a40*/  HMMA.16816.F32.BF16 R32, R96, R82, R32 ;  /* 0x000000526020723c */ /* 0x000fe20000041820 */
[----:B------:R-:W-:Y:S02]  /*6a50*/  FSEL R73, R59, -INF , !P2 ;  /* 0xff8000003b497808 */ /* 0x000fe40005000000 */
[----:B------:R-:W-:Y:S01]  /*6a60*/  ISETP.GE.AND P2, PT, R80, R163, PT ;  /* 0x000000a35000720c */ /* 0x000fe20003f46270 */
[----:B------:R-:W-:Y:S01]  /*6a70*/  FFMA.FTZ R49, R118, R65, R49 ;  /* 0x0000004176317223 */ /* 0x000fe20000010031 */
[----:B------:R-:W-:Y:S01]  /*6a80*/  ISETP.GE.AND P6, PT, R80, R162, PT ;  /* 0x000000a25000720c */ /* 0x000fe20003fc6270 */
[----:B------:R-:W-:Y:S01]  /*6a90*/  HMMA.16816.F32.BF16 R24, R100, R26, RZ ;  /* 0x0000001a6418723c */ /* 0x000fe200000418ff */
[----:B------:R-:W-:-:S02]  /*6aa0*/  I2FP.F32.S32 R59, R80 ;  /* 0x00000050003b7245 */ /* 0x000fc40000201400 */
[----:B------:R-:W-:Y:S02]  /*6ab0*/  I2FP.F32.S32 R105, R105 ;  /* 0x0000006900697245 */ /* 0x000fe40000201400 */
[----:B------:R-:W-:Y:S01]  /*6ac0*/  I2FP.F32.S32 R80, R80 ;  /* 0x0000005000507245 */ /* 0x000fe20000201400 */
[C---:B------:R-:W-:Y:S01]  /*6ad0*/  FFMA.FTZ R59, R118.reuse, R59, R45 ;  /* 0x0000003b763b7223 */ /* 0x040fe2000001002d */
[----:B------:R-:W-:Y:S01]  /*6ae0*/  FSEL R77, R77, -INF , !P5 ;  /* 0xff8000004d4d7808 */ /* 0x000fe20006800000 */
[----:B------:R-:W-:Y:S01]  /*6af0*/  FFMA.FTZ R105, R118, R105, R51 ;  /* 0x0000006976697223 */ /* 0x000fe20000010033 */
[----:B------:R-:W-:Y:S01]  /*6b00*/  ISETP.GE.AND P5, PT, R0, R163, PT ;  /* 0x000000a30000720c */ /* 0x000fe20003fa6270 */
[----:B------:R-:W-:Y:S01]  /*6b10*/  FFMA.FTZ R80, R118, R80, R47 ;  /* 0x0000005076507223 */ /* 0x000fe2000001002f */
[----:B------:R-:W-:Y:S01]  /*6b20*/  I2FP.F32.S32 R45, R0 ;  /* 0x00000000002d7245 */ /* 0x000fe20000201400 */
[C---:B------:R-:W-:Y:S01]  /*6b30*/  VIADD R47, R0.reuse, 0x1 ;  /* 0x00000001002f7836 */ /* 0x040fe20000000000 */
[-C--:B------:R-:W-:Y:S01]  /*6b40*/  I2FP.F32.S32 R64, R55.reuse ;  /* 0x0000003700407245 */ /* 0x080fe20000201400 */
[----:B------:R-:W-:Y:S01]  /*6b50*/  VIADD R0, R0, 0x31 ;  /* 0x0000003100007836 */ /* 0x000fe20000000000 */
[----:B------:R-:W-:Y:S01]  /*6b60*/  I2FP.F32.S32 R68, R55 ;  /* 0x0000003700447245 */ /* 0x000fe20000201400 */
[C---:B------:R-:W-:Y:S01]  /*6b70*/  FFMA.FTZ R60, R118.reuse, R45, R60 ;  /* 0x0000002d763c7223 */ /* 0x040fe2000001003c */
[----:B------:R-:W-:Y:S01]  /*6b80*/  FSEL R49, R49, -INF , !P4 ;  /* 0xff80000031317808 */ /* 0x000fe20006000000 */
[C---:B------:R-:W-:Y:S01]  /*6b90*/  FFMA.FTZ R51, R118.reuse, R64, R41 ;  /* 0x0000004076337223 */ /* 0x040fe20000010029 */
[----:B------:R-:W-:Y:S01]  /*6ba0*/  FSEL R105, R105, -INF , !P3 ;  /* 0xff80000069697808 */ /* 0x000fe20005800000 */
[----:B------:R-:W-:Y:S01]  /*6bb0*/  FFMA.FTZ R68, R118, R68, R43 ;  /* 0x0000004476447223 */ /* 0x000fe2000001002b */
[C---:B------:R-:W-:Y:S01]  /*6bc0*/  ISETP.GE.AND P4, PT, R55.reuse, R163, PT ;  /* 0x000000a33700720c */ /* 0x040fe20003f86270 */
[----:B------:R-:W-:Y:S01]  /*6bd0*/  HMMA.16816.F32.BF16 R16, R100, R18, RZ ;  /* 0x000000126410723c */ /* 0x000fe200000418ff */
[----:B------:R-:W-:-:S02]  /*6be0*/  ISETP.GE.AND P3, PT, R55, R162, PT ;  /* 0x000000a23700720c */ /* 0x000fc40003f66270 */
[----:B------:R-:W-:Y:S02]  /*6bf0*/  I2FP.F32.S32 R55, R0 ;  /* 0x0000000000377245 */ /* 0x000fe40000201400 */
[----:B------:R-:W-:Y:S01]  /*6c00*/  LOP3.LUT R45, R2, R122, RZ, 0xfc, !PT ;  /* 0x0000007a022d7212 */ /* 0x000fe200078efcff */
[----:B------:R-:W-:Y:S01]  /*6c10*/  HMMA.16816.F32.BF16 R24, R96, R78, R24 ;  /* 0x0000004e6018723c */ /* 0x000fe20000041818 */
[----:B------:R-:W-:Y:S02]  /*6c20*/  FSEL R41, R59, -INF , !P2 ;  /* 0xff8000003b297808 */ /* 0x000fe40005000000 */
[----:B------:R-:W-:Y:S02]  /*6c30*/  FSEL R80, R80, -INF , !P6 ;  /* 0xff80000050507808 */ /* 0x000fe40007000000 */
[----:B------:R-:W-:Y:S01]  /*6c40*/  I2FP.F32.S32 R43, R47 ;  /* 0x0000002f002b7245 */ /* 0x000fe20000201400 */
[----:B------:R-:W-:Y:S01]  /*6c50*/  HMMA.16816.F32.BF16 R8, R100, R10, RZ ;  /* 0x0000000a6408723c */ /* 0x000fe200000418ff */
[----:B------:R-:W-:-:S02]  /*6c60*/  ISETP.GE.AND P2, PT, R0, R163, PT ;  /* 0x000000a30000720c */ /* 0x000fc40003f46270 */
[----:B------:R-:W-:Y:S01]  /*6c70*/  ISETP.GE.AND P6, PT, R0, R162, PT ;  /* 0x000000a20000720c */ /* 0x000fe20003fc6270 */
[C---:B------:R-:W-:Y:S01]  /*6c80*/  FFMA.FTZ R61, R118.reuse, R43, R61 ;  /* 0x0000002b763d7223 */ /* 0x040fe2000001003d */
[----:B------:R-:W-:Y:S01]  /*6c90*/  I2FP.F32.S32 R86, R0 ;  /* 0x0000000000567245 */ /* 0x000fe20000201400 */
[C---:B------:R-:W-:Y:S01]  /*6ca0*/  FFMA.FTZ R0, R118.reuse, R55, R37 ;  /* 0x0000003776007223 */ /* 0x040fe20000010025 */
[----:B------:R-:W-:Y:S01]  /*6cb0*/  VIADD R55, R45, 0x39 ;  /* 0x000000392d377836 */ /* 0x000fe20000000000 */
[----:B------:R-:W-:Y:S01]  /*6cc0*/  FSEL R43, R51, -INF , !P4 ;  /* 0xff800000332b7808 */ /* 0x000fe20006000000 */
[----:B------:R-:W-:Y:S01]  /*6cd0*/  HMMA.16816.F32.BF16 R100, R100, R106, RZ ;  /* 0x0000006a6464723c */ /* 0x000fe200000418ff */
[----:B------:R-:W-:Y:S01]  /*6ce0*/  FFMA.FTZ R86, R118, R86, R39 ;  /* 0x0000005676567223 */ /* 0x000fe20000010027 */
[----:B------:R-:W-:Y:S02]  /*6cf0*/  FSEL R68, R68, -INF , !P3 ;  /* 0xff80000044447808 */ /* 0x000fe40005800000 */
[----:B------:R-:W-:-:S02]  /*6d00*/  ISETP.GE.AND P4, PT, R47, R163, PT ;  /* 0x000000a32f00720c */ /* 0x000fc40003f86270 */
[----:B------:R-:W-:Y:S01]  /*6d10*/  ISETP.GE.AND P3, PT, R47, R162, PT ;  /* 0x000000a22f00720c */ /* 0x000fe20003f66270 */
[C---:B------:R-:W-:Y:S01]  /*6d20*/  HMMA.16816.F32.BF16 R16, R96.reuse, R74, R16 ;  /* 0x0000004a6010723c */ /* 0x040fe20000041810 */
[----:B------:R-:W-:Y:S02]  /*6d30*/  FSEL R39, R0, -INF , !P2 ;  /* 0xff80000000277808 */ /* 0x000fe40005000000 */
[----:B------:R-:W-:Y:S02]  /*6d40*/  I2FP.F32.S32 R47, R47 ;  /* 0x0000002f002f7245 */ /* 0x000fe40000201400 */
[----:B------:R-:W-:Y:S02]  /*6d50*/  I2FP.F32.S32 R0, R55 ;  /* 0x0000003700007245 */ /* 0x000fe40000201400 */
[----:B------:R-:W-:Y:S01]  /*6d60*/  LOP3.LUT R64, R2, R122, RZ, 0xfc, !PT ;  /* 0x0000007a02407212 */ /* 0x000fe200078efcff */
[----:B------:R-:W-:Y:S01]  /*6d70*/  FFMA.FTZ R51, R118, R47, R63 ;  /* 0x0000002f76337223 */ /* 0x000fe2000001003f */
[----:B------:R-:W-:Y:S01]  /*6d80*/  FSEL R65, R60, -INF , !P5 ;  /* 0xff8000003c417808 */ /* 0x000fe20006800000 */
[----:B------:R-:W-:Y:S01]  /*6d90*/  FFMA.FTZ R35, R118, R0, R35 ;  /* 0x0000000076237223 */ /* 0x000fe20000010023 */
[C---:B------:R-:W-:Y:S01]  /*6da0*/  ISETP.GE.AND P5, PT, R55.reuse, R163, PT ;  /* 0x000000a33700720c */ /* 0x040fe20003fa6270 */
[----:B------:R-:W-:Y:S01]  /*6db0*/  VIADD R88, R64, 0x41 ;  /* 0x0000004140587836 */ /* 0x000fe20000000000 */
[----:B------:R-:W-:Y:S01]  /*6dc0*/  ISETP.GE.AND P2, PT, R55, R162, PT ;  /* 0x000000a23700720c */ /* 0x000fe20003f46270 */
[----:B------:R-:W-:Y:S01]  /*6dd0*/  FFMA.FTZ R55, R118, R0, R33 ;  /* 0x0000000076377223 */ /* 0x000fe20000010021 */
[----:B------:R-:W-:Y:S01]  /*6de0*/  LOP3.LUT R37, R2, 0x40, R122, 0xfe, !PT ;  /* 0x0000004002257812 */ /* 0x000fe200078efe7a */
[----:B------:R-:W-:Y:S01]  /*6df0*/  HMMA.16816.F32.BF16 R8, R96, R66, R8 ;  /* 0x000000426008723c */ /* 0x000fe20000041808 */
[----:B------:R-:W-:-:S02]  /*6e00*/  FSEL R86, R86, -INF , !P6 ;  /* 0xff80000056567808 */ /* 0x000fc40007000000 */
[----:B------:R-:W-:Y:S02]  /*6e10*/  FSEL R63, R61, -INF , !P4 ;  /* 0xff8000003d3f7808 */ /* 0x000fe40006000000 */
[C---:B------:R-:W-:Y:S02]  /*6e20*/  ISETP.GE.AND P6, PT, R37.reuse, R163, PT ;  /* 0x000000a32500720c */ /* 0x040fe40003fc6270 */
[-C--:B------:R-:W-:Y:S02]  /*6e30*/  ISETP.GE.AND P4, PT, R37, R162.reuse, PT ;  /* 0x000000a22500720c */ /* 0x080fe40003f86270 */
[----:B------:R-:W-:Y:S02]  /*6e40*/  I2FP.F32.S32 R47, R37 ;  /* 0x00000025002f7245 */ /* 0x000fe40000201400 */
[----:B------:R-:W-:Y:S01]  /*6e50*/  FSEL R33, R51, -INF , !P3 ;  /* 0xff80000033217808 */ /* 0x000fe20005800000 */
[----:B------:R-:W-:Y:S01]  /*6e60*/  VIADD R51, R64, 0x49 ;  /* 0x0000004940337836 */ /* 0x000fe20000000000 */
[----:B------:R-:W-:Y:S01]  /*6e70*/  FSEL R37, R55, -INF , !P5 ;  /* 0xff80000037257808 */ /* 0x000fe20006800000 */
[----:B------:R-:W-:Y:S01]  /*6e80*/  FFMA.FTZ R28, R118, R47, R28 ;  /* 0x0000002f761c7223 */ /* 0x000fe2000001001c */
[----:B------:R-:W-:Y:S01]  /*6e90*/  ISETP.GE.AND P3, PT, R88, R163, PT ;  /* 0x000000a35800720c */ /* 0x000fe20003f66270 */
[----:B------:R-:W-:Y:S01]  /*6ea0*/  FFMA.FTZ R30, R118, R47, R30 ;  /* 0x0000002f761e7223 */ /* 0x000fe2000001001e */
[----:B------:R-:W-:-:S02]  /*6eb0*/  ISETP.GE.AND P5, PT, R88, R162, PT ;  /* 0x000000a25800720c */ /* 0x000fc40003fa6270 */
[----:B------:R-:W-:Y:S02]  /*6ec0*/  I2FP.F32.S32 R88, R88 ;  /* 0x0000005800587245 */ /* 0x000fe40000201400 */
[----:B------:R-:W-:Y:S02]  /*6ed0*/  LOP3.LUT R0, R2, 0x48, R122, 0xfe, !PT ;  /* 0x0000004802007812 */ /* 0x000fe400078efe7a */
[----:B------:R-:W-:Y:S01]  /*6ee0*/  FSEL R93, R35, -INF , !P2 ;  /* 0xff800000235d7808 */ /* 0x000fe20005000000 */
[CC--:B------:R-:W-:Y:S01]  /*6ef0*/  FFMA.FTZ R29, R118.reuse, R88.reuse, R29 ;  /* 0x00000058761d7223 */ /* 0x0c0fe2000001001d */
[----:B------:R-:W-:Y:S01]  /*6f00*/  FFMA.FTZ R88, R118, R88, R31 ;  /* 0x0000005876587223 */ /* 0x000fe2000001001f */
[----:B------:R-:W-:Y:S02]  /*6f10*/  FSEL R78, R28, -INF , !P6 ;  /* 0xff8000001c4e7808 */ /* 0x000fe40007000000 */
[----:B------:R-:W-:Y:S02]  /*6f20*/  FSEL R104, R30, -INF , !P4 ;  /* 0xff8000001e687808 */ /* 0x000fe40006000000 */
[----:B------:R-:W-:-:S02]  /*6f30*/  FSEL R35, R29, -INF , !P3 ;  /* 0xff8000001d237808 */ /* 0x000fc40005800000 */
[----:B------:R-:W1:Y:S01]  /*6f40*/  LDSM.16.M88.4 R28, [R3] ;  /* 0x00000000031c783b */ /* 0x000e620000000200 */
[----:B------:R-:W-:Y:S01]  /*6f50*/  ISETP.GE.AND P2, PT, R0, R163, PT ;  /* 0x000000a30000720c */ /* 0x000fe20003f46270 */
[----:B------:R-:W-:-:S04]  /*6f60*/  DEPBAR.LE SB0, 0x0 ;  /* 0x000080000000791a */ /* 0x000fc80000000000 */
[----:B------:R-:W-:Y:S01]  /*6f70*/  BAR.SYNC.DEFER_BLOCKING 0x0 ;  /* 0x0000000000007b1d */ /* 0x000fe20000010000 */
[----:B------:R-:W-:Y:S02]  /*6f80*/  ISETP.GE.AND P6, PT, R0, R162, PT ;  /* 0x000000a20000720c */ /* 0x000fe40003fc6270 */
[----:B------:R-:W-:Y:S02]  /*6f90*/  I2FP.F32.S32 R0, R0 ;  /* 0x0000000000007245 */ /* 0x000fe40000201400 */
[----:B------:R-:W-:Y:S02]  /*6fa0*/  LOP3.LUT R47, R2, 0x50, R122, 0xfe, !PT ;  /* 0x00000050022f7812 */ /* 0x000fe400078efe7a */
[----:B------:R-:W-:Y:S01]  /*6fb0*/  FSEL R88, R88, -INF , !P5 ;  /* 0xff80000058587808 */ /* 0x000fe20006800000 */
[CC--:B------:R-:W-:Y:S01]  /*6fc0*/  FFMA.FTZ R24, R118.reuse, R0.reuse, R24 ;  /* 0x0000000076187223 */ /* 0x0c0fe20000010018 */
[-C--:B------:R-:W-:Y:S01]  /*6fd0*/  ISETP.GE.AND P4, PT, R47, R163.reuse, PT ;  /* 0x000000a32f00720c */ /* 0x080fe20003f86270 */
[----:B------:R-:W-:Y:S01]  /*6fe0*/  FFMA.FTZ R92, R118, R0, R26 ;  /* 0x00000000765c7223 */ /* 0x000fe2000001001a */
[----:B------:R-:W-:-:S02]  /*6ff0*/  ISETP.GE.AND P3, PT, R51, R163, PT ;  /* 0x000000a33300720c */ /* 0x000fc40003f66270 */
[----:B------:R-:W-:Y:S02]  /*7000*/  FSEL R24, R24, -INF , !P2 ;  /* 0xff80000018187808 */ /* 0x000fe40005000000 */
[-C--:B------:R-:W-:Y:S02]  /*7010*/  ISETP.GE.AND P5, PT, R51, R162.reuse, PT ;  /* 0x000000a23300720c */ /* 0x080fe40003fa6270 */
[----:B------:R-:W-:Y:S02]  /*7020*/  ISETP.GE.AND P2, PT, R47, R162, PT ;  /* 0x000000a22f00720c */ /* 0x000fe40003f46270 */
[----:B------:R-:W-:Y:S02]  /*7030*/  I2FP.F32.S32 R51, R51 ;  /* 0x0000003300337245 */ /* 0x000fe40000201400 */
[----:B------:R-:W-:Y:S02]  /*7040*/  I2FP.F32.S32 R47, R47 ;  /* 0x0000002f002f7245 */ /* 0x000fe40000201400 */
[----:B------:R-:W-:Y:S01]  /*7050*/  FSEL R92, R92, -INF , !P6 ;  /* 0xff8000005c5c7808 */ /* 0x000fe20007000000 */
[----:B------:R-:W-:Y:S01]  /*7060*/  FFMA.FTZ R25, R118, R51, R25 ;  /* 0x0000003376197223 */ /* 0x000fe20000010019 */
[----:B------:R-:W-:Y:S01]  /*7070*/  LOP3.LUT R26, R2, 0x60, R122, 0xfe, !PT ;  /* 0x00000060021a7812 */ /* 0x000fe200078efe7a */
[CC--:B------:R-:W-:Y:S01]  /*7080*/  FFMA.FTZ R20, R118.reuse, R47.reuse, R20 ;  /* 0x0000002f76147223 */ /* 0x0c0fe20000010014 */
[----:B------:R-:W-:Y:S01]  /*7090*/  FFMA.FTZ R82, R118, R47, R22 ;  /* 0x0000002f76527223 */ /* 0x000fe20000010016 */
[----:B------:R-:W-:Y:S01]  /*70a0*/  VIADD R47, R64, 0x51 ;  /* 0x00000051402f7836 */ /* 0x000fe20000000000 */
[----:B------:R-:W-:Y:S01]  /*70b0*/  FSEL R22, R25, -INF , !P3 ;  /* 0xff80000019167808 */ /* 0x000fe20005800000 */
[----:B------:R-:W-:Y:S01]  /*70c0*/  FFMA.FTZ R27, R118, R51, R27 ;  /* 0x00000033761b7223 */ /* 0x000fe2000001001b */
[----:B------:R-:W-:-:S02]  /*70d0*/  LOP3.LUT R0, R2, 0x58, R122, 0xfe, !PT ;  /* 0x0000005802007812 */ /* 0x000fc400078efe7a */
[----:B------:R-:W-:Y:S01]  /*70e0*/  I2FP.F32.S32 R25, R47 ;  /* 0x0000002f00197245 */ /* 0x000fe20000201400 */
[C---:B-1----:R-:W-:Y:S01]  /*70f0*/  HMMA.16816.F32.BF16 R4, R96.reuse, R28, R4 ;  /* 0x0000001c6004723c */ /* 0x042fe20000041804 */
[C---:B------:R-:W-:Y:S02]  /*7100*/  ISETP.GE.AND P6, PT, R47.reuse, R163, PT ;  /* 0x000000a32f00720c */ /* 0x040fe40003fc6270 */
[----:B------:R-:W-:Y:S01]  /*7110*/  ISETP.GE.AND P3, PT, R47, R162, PT ;  /* 0x000000a22f00720c */ /* 0x000fe20003f66270 */
[CC--:B------:R-:W-:Y:S01]  /*7120*/  FFMA.FTZ R21, R118.reuse, R25.reuse, R21 ;  /* 0x0000001976157223 */ /* 0x0c0fe20000010015 */
[----:B------:R-:W-:Y:S01]  /*7130*/  FFMA.FTZ R23, R118, R25, R23 ;  /* 0x0000001976177223 */ /* 0x000fe20000010017 */
[----:B------:R-:W-:Y:S01]  /*7140*/  VIADD R25, R64, 0x59 ;  /* 0x0000005940197836 */ /* 0x000fe20000000000 */
[----:B------:R-:W-:Y:S01]  /*7150*/  FSEL R87, R27, -INF , !P5 ;  /* 0xff8000001b577808 */ /* 0x000fe20006800000 */
[----:B------:R-:W-:Y:S01]  /*7160*/  HMMA.16816.F32.BF16 R100, R96, R30, R100 ;  /* 0x0000001e6064723c */ /* 0x000fe20000041864 */
[----:B------:R-:W-:-:S02]  /*7170*/  FSEL R21, R21, -INF , !P6 ;  /* 0xff80000015157808 */ /* 0x000fc40007000000 */
[----:B------:R-:W-:Y:S02]  /*7180*/  FSEL R72, R23, -INF , !P3 ;  /* 0xff80000017487808 */ /* 0x000fe40005800000 */
[C---:B------:R-:W-:Y:S02]  /*7190*/  ISETP.GE.AND P6, PT, R25.reuse, R163, PT ;  /* 0x000000a31900720c */ /* 0x040fe40003fc6270 */
[----:B------:R-:W-:Y:S02]  /*71a0*/  ISETP.GE.AND P3, PT, R25, R162, PT ;  /* 0x000000a21900720c */ /* 0x000fe40003f66270 */
[----:B------:R-:W-:Y:S02]  /*71b0*/  I2FP.F32.S32 R25, R25 ;  /* 0x0000001900197245 */ /* 0x000fe40000201400 */
[----:B------:R-:W-:Y:S02]  /*71c0*/  I2FP.F32.S32 R23, R26 ;  /* 0x0000001a00177245 */ /* 0x000fe40000201400 */
[----:B------:R-:W-:Y:S01]  /*71d0*/  FSEL R20, R20, -INF , !P4 ;  /* 0xff80000014147808 */ /* 0x000fe20006000000 */
[----:B------:R-:W-:Y:S01]  /*71e0*/  FFMA.FTZ R17, R118, R25, R17 ;  /* 0x0000001976117223 */ /* 0x000fe20000010011 */
[----:B------:R-:W-:Y:S01]  /*71f0*/  ISETP.GE.AND P5, PT, R0, R163, PT ;  /* 0x000000a30000720c */ /* 0x000fe20003fa6270 */
[CC--:B------:R-:W-:Y:S01]  /*7200*/  FFMA.FTZ R12, R118.reuse, R23.reuse, R12 ;  /* 0x00000017760c7223 */ /* 0x0c0fe2000001000c */
[----:B------:R-:W-:Y:S01]  /*7210*/  FFMA.FTZ R61, R118, R23, R14 ;  /* 0x00000017763d7223 */ /* 0x000fe2000001000e */
[----:B------:R-:W-:Y:S01]  /*7220*/  VIADD R23, R64, 0x61 ;  /* 0x0000006140177836 */ /* 0x000fe20000000000 */
[----:B------:R-:W-:Y:S01]  /*7230*/  ISETP.GE.AND P4, PT, R0, R162, PT ;  /* 0x000000a20000720c */ /* 0x000fe20003f86270 */
[----:B------:R-:W-:Y:S01]  /*7240*/  FFMA.FTZ R19, R118, R25, R19 ;  /* 0x0000001976137223 */ /* 0x000fe20000010013 */
[----:B------:R-:W-:-:S02]  /*7250*/  I2FP.F32.S32 R0, R0 ;  /* 0x0000000000007245 */ /* 0x000fc40000201400 */
[----:B------:R-:W-:Y:S02]  /*7260*/  FSEL R14, R17, -INF , !P6 ;  /* 0xff800000110e7808 */ /* 0x000fe40007000000 */
[----:B------:R-:W-:Y:S01]  /*7270*/  I2FP.F32.S32 R17, R23 ;  /* 0x0000001700117245 */ /* 0x000fe20000201400 */
[-C--:B------:R-:W-:Y:S01]  /*7280*/  FFMA.FTZ R81, R118, R0.reuse, R18 ;  /* 0x0000000076517223 */ /* 0x080fe20000010012 */
[----:B------:R-:W-:Y:S01]  /*7290*/  FSEL R82, R82, -INF , !P2 ;  /* 0xff80000052527808 */ /* 0x000fe20005000000 */
[----:B------:R-:W-:Y:S01]  /*72a0*/  FFMA.FTZ R16, R118, R0, R16 ;  /* 0x0000000076107223 */ /* 0x000fe20000010010 */
[----:B------:R-:W-:Y:S01]  /*72b0*/  ISETP.GE.AND P2, PT, R26, R163, PT ;  /* 0x000000a31a00720c */ /* 0x000fe20003f46270 */
[-C--:B------:R-:W-:Y:S01]  /*72c0*/  FFMA.FTZ R15, R118, R17.reuse, R15 ;  /* 0x00000011760f7223 */ /* 0x080fe2000001000f */
[--C-:B------:R-:W-:Y:S01]  /*72d0*/  LOP3.LUT R0, R2, 0x68, R122.reuse, 0xfe, !PT ;  /* 0x0000006802007812 */ /* 0x100fe200078efe7a */
[----:B------:R-:W-:Y:S01]  /*72e0*/  FFMA.FTZ R13, R118, R17, R13 ;  /* 0x00000011760d7223 */ /* 0x000fe2000001000d */
[----:B------:R-:W-:Y:S01]  /*72f0*/  ISETP.GE.AND P6, PT, R23, R162, PT ;  /* 0x000000a21700720c */ /* 0x000fe20003fc6270 */
[----:B------:R-:W-:Y:S01]  /*7300*/  VIADD R17, R64, 0x69 ;  /* 0x0000006940117836 */ /* 0x000fe20000000000 */
[----:B------:R-:W-:-:S02]  /*7310*/  LOP3.LUT R18, R2, 0x70, R122, 0xfe, !PT ;  /* 0x0000007002127812 */ /* 0x000fc400078efe7a */
[----:B------:R-:W-:Y:S02]  /*7320*/  FSEL R81, R81, -INF , !P4 ;  /* 0xff80000051517808 */ /* 0x000fe40006000000 */
[-C--:B------:R-:W-:Y:S02]  /*7330*/  ISETP.GE.AND P4, PT, R23, R163.reuse, PT ;  /* 0x000000a31700720c */ /* 0x080fe40003f86270 */
[----:B------:R-:W-:Y:S02]  /*7340*/  FSEL R71, R19, -INF , !P3 ;  /* 0xff80000013477808 */ /* 0x000fe40005800000 */
[----:B------:R-:W-:Y:S02]  /*7350*/  FSEL R12, R12, -INF , !P2 ;  /* 0xff8000000c0c7808 */ /* 0x000fe40005000000 */
[C---:B------:R-:W-:Y:S02]  /*7360*/  ISETP.GE.AND P3, PT, R0.reuse, R163, PT ;  /* 0x000000a30000720c */ /* 0x040fe40003f66270 */
[----:B------:R-:W-:-:S02]  /*7370*/  ISETP.GE.AND P2, PT, R0, R162, PT ;  /* 0x000000a20000720c */ /* 0x000fc40003f46270 */
[----:B------:R-:W-:Y:S02]  /*7380*/  FSEL R59, R15, -INF , !P6 ;  /* 0xff8000000f3b7808 */ /* 0x000fe40007000000 */
[----:B------:R-:W-:Y:S02]  /*7390*/  I2FP.F32.S32 R0, R0 ;  /* 0x0000000000007245 */ /* 0x000fe40000201400 */
[----:B------:R-:W-:Y:S02]  /*73a0*/  I2FP.F32.S32 R15, R18 ;  /* 0x00000012000f7245 */ /* 0x000fe40000201400 */
[----:B------:R-:W-:Y:S01]  /*73b0*/  FSEL R13, R13, -INF , !P4 ;  /* 0xff8000000d0d7808 */ /* 0x000fe20006000000 */
[C---:B------:R-:W-:Y:S01]  /*73c0*/  FFMA.FTZ R10, R118.reuse, R0, R10 ;  /* 0x00000000760a7223 */ /* 0x040fe2000001000a */
[C---:B------:R-:W-:Y:S01]  /*73d0*/  ISETP.GE.AND P4, PT, R17.reuse, R163, PT ;  /* 0x000000a31100720c */ /* 0x040fe20003f86270 */
[----:B------:R-:W-:Y:S01]  /*73e0*/  FFMA.FTZ R47, R118, R15, R6 ;  /* 0x0000000f762f7223 */ /* 0x000fe20000010006 */
[----:B------:R-:W-:Y:S01]  /*73f0*/  ISETP.GE.AND P6, PT, R17, R162, PT ;  /* 0x000000a21100720c */ /* 0x000fe20003fc6270 */
[----:B------:R-:W-:Y:S01]  /*7400*/  VIADD R6, R64, 0x71 ;  /* 0x0000007140067836 */ /* 0x000fe20000000000 */
[----:B------:R-:W-:Y:S01]  /*7410*/  I2FP.F32.S32 R17, R17 ;  /* 0x0000001100117245 */ /* 0x000fe20000201400 */
[----:B------:R-:W-:Y:S01]  /*7420*/  FFMA.FTZ R4, R118, R15, R4 ;  /* 0x0000000f76047223 */ /* 0x000fe20000010004 */
[----:B------:R-:W-:Y:S01]  /*7430*/  FSEL R16, R16, -INF , !P5 ;  /* 0xff80000010107808 */ /* 0x000fe20006800000 */
[----:B------:R-:W-:Y:S01]  /*7440*/  FFMA.FTZ R8, R118, R0, R8 ;  /* 0x0000000076087223 */ /* 0x000fe20000010008 */
[----:B------:R-:W-:Y:S01]  /*7450*/  ISETP.GE.AND P5, PT, R26, R162, PT ;  /* 0x000000a21a00720c */ /* 0x000fe20003fa6270 */
[-C--:B------:R-:W-:Y:S01]  /*7460*/  FFMA.FTZ R9, R118, R17.reuse, R9 ;  /* 0x0000001176097223 */ /* 0x080fe20000010009 */
[----:B------:R-:W-:Y:S01]  /*7470*/  FSEL R60, R10, -INF , !P2 ;  /* 0xff8000000a3c7808 */ /* 0x000fe20005000000 */
[----:B------:R-:W-:Y:S01]  /*7480*/  FFMA.FTZ R11, R118, R17, R11 ;  /* 0x00000011760b7223 */ /* 0x000fe2000001000b */
[----:B------:R-:W-:-:S02]  /*7490*/  FSEL R61, R61, -INF , !P5 ;  /* 0xff8000003d3d7808 */ /* 0x000fc40006800000 */
[-C--:B------:R-:W-:Y:S02]  /*74a0*/  ISETP.GE.AND P5, PT, R18, R163.reuse, PT ;  /* 0x000000a31200720c */ /* 0x080fe40003fa6270 */
[----:B------:R-:W-:Y:S02]  /*74b0*/  I2FP.F32.S32 R10, R6 ;  /* 0x00000006000a7245 */ /* 0x000fe40000201400 */
[----:B------:R-:W-:Y:S02]  /*74c0*/  FSEL R9, R9, -INF , !P4 ;  /* 0xff80000009097808 */ /* 0x000fe40006000000 */
[----:B------:R-:W-:Y:S01]  /*74d0*/  ISETP.GE.AND P2, PT, R6, R163, PT ;  /* 0x000000a30600720c */ /* 0x000fe20003f46270 */
[----:B------:R-:W-:Y:S01]  /*74e0*/  FFMA.FTZ R7, R118, R10, R7 ;  /* 0x0000000a76077223 */ /* 0x000fe20000010007 */
[----:B------:R-:W-:Y:S02]  /*74f0*/  ISETP.GE.AND P4, PT, R6, R162, PT ;  /* 0x000000a20600720c */ /* 0x000fe40003f86270 */
[----:B------:R-:W-:Y:S01]  /*7500*/  FSEL R6, R4, -INF , !P5 ;  /* 0xff80000004067808 */ /* 0x000fe20006800000 */
[----:B------:R-:W-:Y:S01]  /*7510*/  FFMA.FTZ R4, R118, R10, R5 ;  /* 0x0000000a76047223 */ /* 0x000fe20000010005 */
[----:B------:R-:W-:-:S02]  /*7520*/  LOP3.LUT R0, R2, 0x10, R122, 0xfe, !PT ;  /* 0x0000001002007812 */ /* 0x000fc400078efe7a */
[----:B------:R-:W-:Y:S02]  /*7530*/  LOP3.LUT R17, R2, 0x78, R122, 0xfe, !PT ;  /* 0x0000007802117812 */ /* 0x000fe400078efe7a */
[----:B------:R-:W-:Y:S02]  /*7540*/  FSEL R4, R4, -INF , !P2 ;  /* 0xff80000004047808 */ /* 0x000fe40005000000 */
[-C--:B------:R-:W-:Y:S02]  /*7550*/  ISETP.GE.AND P2, PT, R0, R163.reuse, PT ;  /* 0x000000a30000720c */ /* 0x080fe40003f46270 */
[----:B------:R-:W-:Y:S02]  /*7560*/  I2FP.F32.S32 R0, R0 ;  /* 0x0000000000007245 */ /* 0x000fe40000201400 */
[----:B------:R-:W-:Y:S02]  /*7570*/  FSEL R55, R11, -INF , !P6 ;  /* 0xff8000000b377808 */ /* 0x000fe40007000000 */
[C---:B------:R-:W-:Y:S01]  /*7580*/  ISETP.GE.AND P6, PT, R17.reuse, R163, PT ;  /* 0x000000a31100720c */ /* 0x040fe20003fc6270 */
[----:B------:R-:W-:Y:S01]  /*7590*/  FFMA.FTZ R25, R118, R0, R52 ;  /* 0x0000000076197223 */ /* 0x000fe20000010034 */
[----:B------:R-:W-:-:S02]  /*75a0*/  ISETP.GE.AND P5, PT, R17, R162, PT ;  /* 0x000000a21100720c */ /* 0x000fc40003fa6270 */
[----:B------:R-:W-:Y:S02]  /*75b0*/  I2FP.F32.S32 R17, R17 ;  /* 0x0000001100117245 */ /* 0x000fe40000201400 */
[----:B------:R-:W-:Y:S02]  /*75c0*/  LOP3.LUT R0, R2, 0x18, R122, 0xfe, !PT ;  /* 0x0000001802007812 */ /* 0x000fe400078efe7a */
[----:B------:R-:W-:Y:S01]  /*75d0*/  FSEL R51, R7, -INF , !P4 ;  /* 0xff80000007337808 */ /* 0x000fe20006000000 */
[CC--:B------:R-:W-:Y:S01]  /*75e0*/  FFMA.FTZ R83, R118.reuse, R17.reuse, R100 ;  /* 0x0000001176537223 */ /* 0x0c0fe20000010064 */
[----:B------:R-:W-:Y:S01]  /*75f0*/  I2FP.F32.S32 R7, R0 ;  /* 0x0000000000077245 */ /* 0x000fe20000201400 */
[----:B------:R-:W-:Y:S01]  /*7600*/  FFMA.FTZ R102, R118, R17, R102 ;  /* 0x0000001176667223 */ /* 0x000fe20000010066 */
[----:B------:R-:W-:Y:S02]  /*7610*/  FSEL R8, R8, -INF , !P3 ;  /* 0xff80000008087808 */ /* 0x000fe40005800000 */
[----:B------:R-:W-:Y:S01]  /*7620*/  LOP3.LUT R11, R2, 0x20, R122, 0xfe, !PT ;  /* 0x00000020020b7812 */ /* 0x000fe200078efe7a */
[----:B------:R-:W-:Y:S01]  /*7630*/  FFMA.FTZ R7, R118, R7, R48 ;  /* 0x0000000776077223 */ /* 0x000fe20000010030 */
[----:B------:R-:W-:-:S02]  /*7640*/  ISETP.GE.AND P3, PT, R18, R162, PT ;  /* 0x000000a21200720c */ /* 0x000fc40003f66270 */
[--C-:B------:R-:W-:Y:S02]  /*7650*/  LOP3.LUT R15, R2, 0x8, R122.reuse, 0xfe, !PT ;  /* 0x00000008020f7812 */ /* 0x100fe400078efe7a */
[----:B------:R-:W-:Y:S02]  /*7660*/  FSEL R83, R83, -INF , !P6 ;  /* 0xff80000053537808 */ /* 0x000fe40007000000 */
[-C--:B------:R-:W-:Y:S02]  /*7670*/  ISETP.GE.AND P4, PT, R0, R163.reuse, PT ;  /* 0x000000a30000720c */ /* 0x080fe40003f86270 */
[----:B------:R-:W-:Y:S02]  /*7680*/  ISETP.GE.AND P6, PT, R11, R163, PT ;  /* 0x000000a30b00720c */ /* 0x000fe40003fc6270 */
[----:B------:R-:W-:Y:S02]  /*7690*/  FSEL R47, R47, -INF , !P3 ;  /* 0xff8000002f2f7808 */ /* 0x000fe40005800000 */
[----:B------:R-:W-:-:S02]  /*76a0*/  LOP3.LUT R5, R2, 0x38, R122, 0xfe, !PT ;  /* 0x0000003802057812 */ /* 0x000fc400078efe7a */
[----:B------:R-:W-:Y:S02]  /*76b0*/  I2FP.F32.S32 R11, R11 ;  /* 0x0000000b000b7245 */ /* 0x000fe40000201400 */
[----:B------:R-:W-:Y:S02]  /*76c0*/  ISETP.GE.AND P3, PT, R15, R163, PT ;  /* 0x000000a30f00720c */ /* 0x000fe40003f66270 */
[----:B------:R-:W-:Y:S01]  /*76d0*/  I2FP.F32.S32 R15, R15 ;  /* 0x0000000f000f7245 */ /* 0x000fe20000201400 */
[----:B------:R-:W-:Y:S01]  /*76e0*/  FFMA.FTZ R11, R118, R11, R44 ;  /* 0x0000000b760b7223 */ /* 0x000fe2000001002c */
[C-C-:B------:R-:W-:Y:S02]  /*76f0*/  LOP3.LUT R10, R2.reuse, 0x28, R122.reuse, 0xfe, !PT ;  /* 0x00000028020a7812 */ /* 0x140fe400078efe7a */
[----:B------:R-:W-:Y:S01]  /*7700*/  LOP3.LUT R26, R2, 0x30, R122, 0xfe, !PT ;  /* 0x00000030021a7812 */ /* 0x000fe200078efe7a */
[----:B------:R-:W-:Y:S01]  /*7710*/  FFMA.FTZ R15, R118, R15, R56 ;  /* 0x0000000f760f7223 */ /* 0x000fe20000010038 */
[----:B------:R-:W-:-:S02]  /*7720*/  FSEL R27, R7, -INF , !P4 ;  /* 0xff800000071b7808 */ /* 0x000fc40006000000 */
[----:B------:R-:W-:Y:S02]  /*7730*/  I2FP.F32.S32 R7, R5 ;  /* 0x0000000500077245 */ /* 0x000fe40000201400 */
[----:B------:R-:W-:Y:S02]  /*7740*/  FSEL R0, R102, -INF , !P5 ;  /* 0xff80000066007808 */ /* 0x000fe40006800000 */
[----:B------:R-:W-:Y:S01]  /*7750*/  ISETP.GE.AND P5, PT, R10, R163, PT ;  /* 0x000000a30a00720c */ /* 0x000fe20003fa6270 */
[----:B------:R-:W-:Y:S01]  /*7760*/  FFMA.FTZ R34, R118, R7, R34 ;  /* 0x0000000776227223 */ /* 0x000fe20000010022 */
[----:B------:R-:W-:Y:S01]  /*7770*/  ISETP.GE.AND P4, PT, R26, R163, PT ;  /* 0x000000a31a00720c */ /* 0x000fe20003f86270 */
[----:B------:R-:W-:Y:S01]  /*7780*/  FFMA.FTZ R19, R118, R7, R32 ;  /* 0x0000000776137223 */ /* 0x000fe20000010020 */
[----:B------:R-:W-:Y:S02]  /*7790*/  I2FP.F32.S32 R10, R10 ;  /* 0x0000000a000a7245 */ /* 0x000fe40000201400 */
[----:B------:R-:W-:-:S02]  /*77a0*/  I2FP.F32.S32 R26, R26 ;  /* 0x0000001a001a7245 */ /* 0x000fc40000201400 */
[----:B------:R-:W-:Y:S01]  /*77b0*/  FSEL R25, R25, -INF , !P2 ;  /* 0xff80000019197808 */ /* 0x000fe20005000000 */
[C---:B------:R-:W-:Y:S01]  /*77c0*/  FFMA.FTZ R10, R118.reuse, R10, R40 ;  /* 0x0000000a760a7223 */ /* 0x040fe20000010028 */
[----:B------:R-:W-:Y:S01]  /*77d0*/  ISETP.GE.AND P2, PT, R5, R162, PT ;  /* 0x000000a20500720c */ /* 0x000fe20003f46270 */
[----:B------:R-:W-:Y:S01]  /*77e0*/  FFMA.FTZ R26, R118, R26, R36 ;  /* 0x0000001a761a7223 */ /* 0x000fe20000010024 */
[----:B------:R-:W-:Y:S02]  /*77f0*/  FSEL R23, R11, -INF , !P6 ;  /* 0xff8000000b177808 */ /* 0x000fe40007000000 */
[----:B------:R-:W-:Y:S02]  /*7800*/  LOP3.LUT R11, R2, 0x18, R122, 0xfe, !PT ;  /* 0x00000018020b7812 */ /* 0x000fe400078efe7a */
[----:B------:R-:W-:Y:S02]  /*7810*/  FSEL R29, R15, -INF , !P3 ;  /* 0xff8000000f1d7808 */ /* 0x000fe40005800000 */
[----:B------:R-:W-:Y:S01]  /*7820*/  ISETP.GE.AND P3, PT, R5, R163, PT ;  /* 0x000000a30500720c */ /* 0x000fe20003f66270 */
[----:B------:R-:W-:Y:S01]  /*7830*/  VIADD R5, R64, 0x79 ;  /* 0x0000007940057836 */ /* 0x000fe20000000000 */
[----:B------:R-:W-:-:S02]  /*7840*/  FSEL R89, R34, -INF , !P2 ;  /* 0xff80000022597808 */ /* 0x000fc40005000000 */
[----:B------:R-:W-:Y:S02]  /*7850*/  LOP3.LUT R15, R2, 0x8, R122, 0xfe, !PT ;  /* 0x00000008020f7812 */ /* 0x000fe400078efe7a */
[----:B------:R-:W-:Y:S02]  /*7860*/  ISETP.GE.AND P2, PT, R11, R162, PT ;  /* 0x000000a20b00720c */ /* 0x000fe40003f46270 */
[----:B------:R-:W-:Y:S02]  /*7870*/  I2FP.F32.S32 R11, R11 ;  /* 0x0000000b000b7245 */ /* 0x000fe40000201400 */
[----:B------:R-:W-:Y:S02]  /*7880*/  FSEL R18, R10, -INF , !P5 ;  /* 0xff8000000a127808 */ /* 0x000fe40006800000 */
[----:B------:R-:W-:Y:S01]  /*7890*/  FSEL R26, R26, -INF , !P4 ;  /* 0xff8000001a1a7808 */ /* 0x000fe20006000000 */
[----:B------:R-:W-:Y:S01]  /*78a0*/  FFMA.FTZ R11, R118, R11, R50 ;  /* 0x0000000b760b7223 */ /* 0x000fe20000010032 */
[----:B------:R-:W-:-:S02]  /*78b0*/  LOP3.LUT R10, R2, 0x10, R122, 0xfe, !PT ;  /* 0x00000010020a7812 */ /* 0x000fc400078efe7a */
[-C--:B------:R-:W-:Y:S02]  /*78c0*/  ISETP.GE.AND P4, PT, R15, R162.reuse, PT ;  /* 0x000000a20f00720c */ /* 0x080fe40003f86270 */
[----:B------:R-:W-:Y:S02]  /*78d0*/  I2FP.F32.S32 R7, R5 ;  /* 0x0000000500077245 */ /* 0x000fe40000201400 */
[----:B------:R-:W-:Y:S02]  /*78e0*/  I2FP.F32.S32 R17, R45 ;  /* 0x0000002d00117245 */ /* 0x000fe40000201400 */
[----:B------:R-:W-:Y:S01]  /*78f0*/  I2FP.F32.S32 R15, R15 ;  /* 0x0000000f000f7245 */ /* 0x000fe20000201400 */
[C---:B------:R-:W-:Y:S01]  /*7900*/  FFMA.FTZ R52, R118.reuse, R7, R103 ;  /* 0x0000000776347223 */ /* 0x040fe20000010067 */
[----:B------:R-:W-:Y:S01]  /*7910*/  FSEL R19, R19, -INF , !P3 ;  /* 0xff80000013137808 */ /* 0x000fe20005800000 */
[----:B------:R-:W-:Y:S01]  /*7920*/  FFMA.FTZ R17, R118, R17, R62 ;  /* 0x0000001176117223 */ /* 0x000fe2000001003e */
[-C--:B------:R-:W-:Y:S01]  /*7930*/  ISETP.GE.AND P6, PT, R64, R162.reuse, PT ;  /* 0x000000a24000720c */ /* 0x080fe20003fc6270 */
[----:B------:R-:W-:Y:S01]  /*7940*/  FFMA.FTZ R64, R118, R7, R101 ;  /* 0x0000000776407223 */ /* 0x000fe20000010065 */
[----:B------:R-:W-:Y:S01]  /*7950*/  ISETP.GE.AND P3, PT, R10, R162, PT ;  /* 0x000000a20a00720c */ /* 0x000fe20003f66270 */
[----:B------:R-:W-:Y:S01]  /*7960*/  FFMA.FTZ R15, R118, R15, R58 ;  /* 0x0000000f760f7223 */ /* 0x000fe2000001003a */
[----:B------:R-:W-:-:S02]  /*7970*/  I2FP.F32.S32 R10, R10 ;  /* 0x0000000a000a7245 */ /* 0x000fc40000201400 */
[----:B------:R-:W-:Y:S02]  /*7980*/  ISETP.GE.AND P5, PT, R5, R163, PT ;  /* 0x000000a30500720c */ /* 0x000fe40003fa6270 */
[----:B------:R-:W-:Y:S01]  /*7990*/  LOP3.LUT R28, R2, 0x28, R122, 0xfe, !PT ;  /* 0x00000028021c7812 */ /* 0x000fe200078efe7a */
[----:B------:R-:W-:Y:S01]  /*79a0*/  FFMA.FTZ R10, R118, R10, R54 ;  /* 0x0000000a760a7223 */ /* 0x000fe20000010036 */
[----:B------:R-:W-:Y:S02]  /*79b0*/  FSEL R11, R11, -INF , !P2 ;  /* 0xff8000000b0b7808 */ /* 0x000fe40005000000 */
[C-C-:B------:R-:W-:Y:S02]  /*79c0*/  LOP3.LUT R30, R2.reuse, 0x20, R122.reuse, 0xfe, !PT ;  /* 0x00000020021e7812 */ /* 0x140fe400078efe7a */
[----:B------:R-:W-:Y:S02]  /*79d0*/  LOP3.LUT R31, R2, 0x30, R122, 0xfe, !PT ;  /* 0x00000030021f7812 */ /* 0x000fe400078efe7a */
[----:B------:R-:W-:-:S02]  /*79e0*/  ISETP.GT.AND P2, PT, R121, R126, PT ;  /* 0x0000007e7900720c */ /* 0x000fc40003f44270 */
[----:B------:R-:W-:Y:S02]  /*79f0*/  FSEL R64, R64, -INF , !P5 ;  /* 0xff80000040407808 */ /* 0x000fe40006800000 */
[----:B------:R-:W-:Y:S02]  /*7a00*/  FSEL R17, R17, -INF , !P6 ;  /* 0xff80000011117808 */ /* 0x000fe40007000000 */
[-C--:B------:R-:W-:Y:S02]  /*7a10*/  ISETP.GE.AND P5, PT, R28, R162.reuse, PT ;  /* 0x000000a21c00720c */ /* 0x080fe40003fa6270 */
[----:B------:R-:W-:Y:S02]  /*7a20*/  FSEL R15, R15, -INF , !P4 ;  /* 0xff8000000f0f7808 */ /* 0x000fe40006000000 */
[----:B------:R-:W-:Y:S02]  /*7a30*/  ISETP.GE.AND P6, PT, R30, R162, PT ;  /* 0x000000a21e00720c */ /* 0x000fe40003fc6270 */
[----:B------:R-:W-:-:S02]  /*7a40*/  I2FP.F32.S32 R28, R28 ;  /* 0x0000001c001c7245 */ /* 0x000fc40000201400 */
[----:B------:R-:W-:Y:S02]  /*7a50*/  ISETP.GE.AND P4, PT, R31, R162, PT ;  /* 0x000000a21f00720c */ /* 0x000fe40003f86270 */
[----:B------:R-:W-:Y:S02]  /*7a60*/  I2FP.F32.S32 R30, R30 ;  /* 0x0000001e001e7245 */ /* 0x000fe40000201400 */
[----:B------:R-:W-:Y:S02]  /*7a70*/  I2FP.F32.S32 R31, R31 ;  /* 0x0000001f001f7245 */ /* 0x000fe40000201400 */
[----:B------:R-:W-:Y:S01]  /*7a80*/  FSEL R10, R10, -INF , !P3 ;  /* 0xff8000000a0a7808 */ /* 0x000fe20005800000 */
[C---:B------:R-:W-:Y:S01]  /*7a90*/  FFMA.FTZ R30, R118.reuse, R30, R46 ;  /* 0x0000001e761e7223 */ /* 0x040fe2000001002e */
[----:B------:R-:W-:Y:S01]  /*7aa0*/  ISETP.GE.AND P3, PT, R5, R162, PT ;  /* 0x000000a20500720c */ /* 0x000fe20003f66270 */
[C---:B------:R-:W-:Y:S01]  /*7ab0*/  FFMA.FTZ R5, R118.reuse, R28, R42 ;  /* 0x0000001c76057223 */ /* 0x040fe2000001002a */
[----:B------:R-:W-:-:S02]  /*7ac0*/  FFMA.FTZ R28, R118, R31, R38 ;  /* 0x0000001f761c7223 */ /* 0x000fc40000010026 */
        /* <DEDUP_REMOVED lines=38> */
[----:B------:R-:W-:Y:S02]  /*7d30*/  ISETP.NE.AND P4, PT, R32, RZ, PT ;  /* 0x000000ff2000720c */ /* 0x000fe40003f85270 */
[----:B------:R-:W-:Y:S02]  /*7d40*/  LOP3.LUT R34, RZ, R32, RZ, 0x33, !PT ;  /* 0x00000020ff227212 */ /* 0x000fe400078e33ff */
[----:B------:R-:W-:Y:S01]  /*7d50*/  @P3 VIADD R42, R42, 0x1 ;  /* 0x000000012a2a3836 */ /* 0x000fe20000000000 */
[----:B------:R-:W-:-:S04]  /*7d60*/  ISETP.GE.AND P3, PT, R40, RZ, PT ;  /* 0x000000ff2800720c */ /* 0x000fc80003f66270 */
[----:B------:R-:W-:Y:S02]  /*7d70*/  MOV R2, R42 ;  /* 0x0000002a00027202 */ /* 0x000fe40000000f00 */
[----:B------:R-:W-:-:S03]  /*7d80*/  @P6 VIADD R30, R30, 0x1 ;  /* 0x000000011e1e6836 */ /* 0x000fc60000000000 */
[----:B------:R-:W-:-:S04]  /*7d90*/  @!P5 IMAD.MOV R2, RZ, RZ, -R2 ;  /* 0x000000ffff02d224 */ /* 0x000fc800078e0a02 */
[----:B------:R-:W-:Y:S02]  /*7da0*/  @!P3 IADD3 R30, -R30, RZ, RZ ;  /* 0x000000ff1e1eb210 */ /* 0x000fe40007ffe1ff */
        /* <DEDUP_REMOVED lines=21> */
.L_x_4888:
[----:B------:R-:W-:-:S04]  /*7f00*/  LEA R30, -R158, RZ, 0x7 ;  /* 0x000000ff9e1e7211 */ /* 0x000fc800078e39ff */
[----:B------:R-:W-:-:S07]  /*7f10*/  SHF.R.S32.HI R2, RZ, 0x1f, R30 ;  /* 0x0000001fff027819 */ /* 0x000fce000001141e */
.L_x_4889:
[-C--:B------:R-:W-:Y:S01]  /*7f20*/  @!P0 LEA R36, P4, R158, R124.reuse, 0x6 ;  /* 0x0000007c9e248211 */ /* 0x080fe200078830ff */
[----:B------:R1:W-:Y:S01]  /*7f30*/  @P0 STS [R147+0x1000], RZ ;  /* 0x001000ff93000388 */ /* 0x0003e20000000800 */
[C---:B------:R-:W-:Y:S01]  /*7f40*/  @!P0 IADD3 R32, P6, P5, R30.reuse, R124, R144 ;  /* 0x0000007c1e208210 */ /* 0x040fe20007dde090 */
[----:B------:R-:W-:Y:S01]  /*7f50*/  BSSY B0, `(.L_x_4890) ;  /* 0x0000029000007945 */ /* 0x000fe20003800000 */
[----:B------:R-:W-:Y:S01]  /*7f60*/  @!P0 IADD3 R36, P3, R30, R36, RZ ;  /* 0x000000241e248210 */ /* 0x000fe20007f7e0ff */
        /* <DEDUP_REMOVED lines=39> */
.L_x_4891:
[----:B------:R-:W-:Y:S05]  /*81e0*/  BSYNC B0 ;  /* 0x0000000000007941 */ /* 0x000fea0003800000 */
.L_x_4890:
[----:B------:R-:W0:Y:S01]  /*81f0*/  LDGDEPBAR ;  /* 0x00000000000079af */ /* 0x000e220000000000 */
[----:B------:R-:W-:-:S04]  /*8200*/  LEA R154, P0, R30, R154, 0x1 ;  /* 0x0000009a1e9a7211 */ /* 0x000fc800078008ff */
[----:B------:R-:W-:-:S09]  /*8210*/  LEA.HI.X R153, R30, R153, R2, 0x1, P0 ;  /* 0x000000991e997211 */ /* 0x000fd200000f0c02 */
.L_x_4887:
[----:B------:R-:W-:Y:S02]  /*8220*/  FMNMX.FTZ R30, R70, R65, !PT ;  /* 0x00000041461e7209 */ /* 0x000fe40007810000 */
[----:B-12---:R-:W-:Y:S02]  /*8230*/  FMNMX.FTZ R44, R69, R17, !PT ;  /* 0x00000011452c7209 */ /* 0x006fe40007810000 */
        /* <DEDUP_REMOVED lines=85> */
[--C-:B------:R-:W-:Y:S01]  /*8790*/  FFMA.FTZ R40, R12, UR12, -R76.reuse ;  /* 0x0000000c0c287c23 */ /* 0x100fe2000801084c */
[----:B------:R-:W1:Y:S01]  /*87a0*/  SHFL.BFLY PT, R2, R44, 0x1, 0x1f ;  /* 0x0c201f002c027f89 */ /* 0x000e6200000e0000 */
        /* <DEDUP_REMOVED lines=16> */
[----:B------:R-:W-:Y:S01]  /*88b0*/  LDSM.16.MT88.4 R24, [R155+0x3400] ;  /* 0x003400009b18783b */ /* 0x000fe20000004200 */
[----:B------:R-:W-:-:S04]  /*88c0*/  FFMA.FTZ R50, R35, UR12, -R76 ;  /* 0x0000000c23327c23 */ /* 0x000fc8000801084c */
[----:B------:R-:W2:Y:S01]  /*88d0*/  MUFU.EX2 R95, R95 ;  /* 0x0000005f005f7308 */ /* 0x000ea20000000800 */
[----:B-1----:R-:W-:Y:S01]  /*88e0*/  FMNMX.FTZ R44, R44, R2, !PT ;  /* 0x000000022c2c7209 */ /* 0x002fe20007810000 */
[----:B------:R-:W-:Y:S01]  /*88f0*/  FFMA.FTZ R2, R4, UR12, -R76 ;  /* 0x0000000c04027c23 */ /* 0x000fe2000801084c */
[----:B------:R-:W-:Y:S02]  /*8900*/  FSEL R4, R45, RZ, P3 ;  /* 0x000000ff2d047208 */ /* 0x000fe40001800000 */
[C---:B------:R-:W-:Y:S01]  /*8910*/  FSETP.NEU.FTZ.AND P0, PT, R44.reuse, -INF , PT ;  /* 0xff8000002c00780b */ /* 0x040fe20003f1d000 */
[----:B------:R-:W-:Y:S02]  /*8920*/  FMUL.FTZ R54, R44, UR12 ;  /* 0x0000000c2c367c20 */ /* 0x000fe40008410000 */
[----:B------:R-:W-:Y:S01]  /*8930*/  MUFU.EX2 R91, R91 ;  /* 0x0000005b005b7308 */ /* 0x000fe20000000800 */
[----:B------:R-:W-:Y:S01]  /*8940*/  FADD.FTZ R4, R70, -R4 ;  /* 0x8000000446047221 */ /* 0x000fe20000010000 */
[----:B------:R-:W-:-:S02]  /*8950*/  FSEL R6, R44, RZ, P0 ;  /* 0x000000ff2c067208 */ /* 0x000fc40000000000 */
[----:B------:R-:W-:Y:S01]  /*8960*/  FSEL R54, R54, RZ, P0 ;  /* 0x000000ff36367208 */ /* 0x000fe20000000000 */
[----:B------:R-:W-:Y:S02]  /*8970*/  FMUL.FTZ R4, R4, UR12 ;  /* 0x0000000c04047c20 */ /* 0x000fe40008410000 */
[----:B------:R-:W-:Y:S01]  /*8980*/  FADD.FTZ R6, R69, -R6 ;  /* 0x8000000645067221 */ /* 0x000fe20000010000 */
[----:B------:R-:W1:Y:S01]  /*8990*/  MUFU.EX2 R85, R85 ;  /* 0x0000005500557308 */ /* 0x000e620000000800 */
[--C-:B------:R-:W-:Y:S01]  /*89a0*/  FFMA.FTZ R100, R17, UR12, -R54.reuse ;  /* 0x0000000c11647c23 */ /* 0x100fe20008010836 */
[--C-:B------:R-:W-:Y:S01]  /*89b0*/  FFMA.FTZ R78, R77, UR12, -R54.reuse ;  /* 0x0000000c4d4e7c23 */ /* 0x100fe20008010836 */
[----:B------:R-:W3:Y:S01]  /*89c0*/  LDSM.16.MT88.4 R16, [R152+0x3000] ;  /* 0x003000009810783b */ /* 0x000ee20000004200 */
[--C-:B------:R-:W-:Y:S01]  /*89d0*/  FFMA.FTZ R84, R10, UR12, -R54.reuse ;  /* 0x0000000c0a547c23 */ /* 0x100fe20008010836 */
[--C-:B------:R-:W-:Y:S01]  /*89e0*/  FFMA.FTZ R77, R11, UR12, -R54.reuse ;  /* 0x0000000c0b4d7c23 */ /* 0x100fe20008010836 */
[--C-:B------:R-:W-:Y:S01]  /*89f0*/  FFMA.FTZ R97, R33, UR12, -R54.reuse ;  /* 0x0000000c21617c23 */ /* 0x100fe20008010836 */
[----:B------:R-:W4:Y:S01]  /*8a00*/  LDSM.16.MT88.4 R8, [R155+0x3000] ;  /* 0x003000009b08783b */ /* 0x000f220000004200 */
[--C-:B------:R-:W-:Y:S01]  /*8a10*/  FFMA.FTZ R94, R15, UR12, -R54.reuse ;  /* 0x0000000c0f5e7c23 */ /* 0x100fe20008010836 */
[--C-:B------:R-:W-:Y:S01]  /*8a20*/  FFMA.FTZ R90, R73, UR12, -R54.reuse ;  /* 0x0000000c495a7c23 */ /* 0x100fe20008010836 */
[----:B------:R-:W-:Y:S01]  /*8a30*/  FMUL.FTZ R6, R6, UR12 ;  /* 0x0000000c06067c20 */ /* 0x000fe20008410000 */
[----:B------:R-:W-:Y:S01]  /*8a40*/  MUFU.EX2 R100, R100 ;  /* 0x0000006400647308 */ /* 0x000fe20000000800 */
[--C-:B------:R-:W-:Y:S01]  /*8a50*/  FFMA.FTZ R70, R7, UR12, -R54.reuse ;  /* 0x0000000c07467c23 */ /* 0x100fe20008010836 */
[--C-:B------:R-:W-:Y:S01]  /*8a60*/  FFMA.FTZ R12, R5, UR12, -R54.reuse ;  /* 0x0000000c050c7c23 */ /* 0x100fe20008010836 */
[--C-:B------:R-:W-:Y:S01]  /*8a70*/  FFMA.FTZ R67, R68, UR12, -R54.reuse ;  /* 0x0000000c44437c23 */ /* 0x100fe20008010836 */
[----:B--2---:R-:W-:Y:S01]  /*8a80*/  F2FP.BF16.F32.PACK_AB R14, R95, R96 ;  /* 0x000000605f0e723e */ /* 0x004fe200000010ff */
[--C-:B------:R-:W-:Y:S01]  /*8a90*/  FFMA.FTZ R73, R105, UR12, -R54.reuse ;  /* 0x0000000c69497c23 */ /* 0x100fe20008010836 */
[--C-:B------:R-:W-:Y:S01]  /*8aa0*/  FFMA.FTZ R69, R80, UR12, -R54.reuse ;  /* 0x0000000c50457c23 */ /* 0x100fe20008010836 */
[--C-:B------:R-:W-:Y:S01]  /*8ab0*/  FFMA.FTZ R80, R28, UR12, -R54.reuse ;  /* 0x0000000c1c507c23 */ /* 0x100fe20008010836 */
[----:B------:R-:W2:Y:S01]  /*8ac0*/  MUFU.EX2 R97, R97 ;  /* 0x0000006100617308 */ /* 0x000ea20000000800 */
[----:B------:R-:W-:Y:S01]  /*8ad0*/  LDSM.16.MT88.4 R28, [R152+0x3800] ;  /* 0x00380000981c783b */ /* 0x000fe20000004200 */
[----:B-1----:R-:W-:Y:S01]  /*8ae0*/  F2FP.BF16.F32.PACK_AB R32, R85, R91 ;  /* 0x0000005b5520723e */ /* 0x002fe200000010ff */
        /* <DEDUP_REMOVED lines=15> */
[----:B------:R-:W-:-:S06]  /*8be0*/  FFMA.FTZ R0, R0, UR12, -R54 ;  /* 0x0000000c00007c23 */ /* 0x000fcc0008010836 */
[----:B------:R-:W2:Y:S08]  /*8bf0*/  MUFU.EX2 R103, R4 ;  /* 0x0000000400677308 */ /* 0x000eb00000000800 */
[----:B------:R5:W3:Y:S01]  /*8c00*/  MUFU.EX2 R102, R6 ;  /* 0x0000000600667308 */ /* 0x000ae20000000800 */
[----:B-1----:R-:W-:-:S07]  /*8c10*/  F2FP.BF16.F32.PACK_AB R15, R90, R94 ;  /* 0x0000005e5a0f723e */ /* 0x002fce00000010ff */
[----:B------:R1:W-:Y:S01]  /*8c20*/  MUFU.EX2 R68, R12 ;  /* 0x0000000c00447308 */ /* 0x0003e20000000800 */
[-C--:B--2---:R-:W-:Y:S01]  /*8c30*/  FMUL.FTZ R20, R140, R103.reuse ;  /* 0x000000678c147220 */ /* 0x084fe20000410000 */
[-C--:B------:R-:W-:Y:S01]  /*8c40*/  FMUL.FTZ R21, R141, R103.reuse ;  /* 0x000000678d157220 */ /* 0x080fe20000410000 */
[-C--:B------:R-:W-:Y:S01]  /*8c50*/  FMUL.FTZ R136, R136, R103.reuse ;  /* 0x0000006788887220 */ /* 0x080fe20000410000 */
[-C--:B------:R-:W-:Y:S01]  /*8c60*/  FMUL.FTZ R137, R137, R103.reuse ;  /* 0x0000006789897220 */ /* 0x080fe20000410000 */
[-C--:B------:R-:W-:Y:S01]  /*8c70*/  FMUL.FTZ R132, R132, R103.reuse ;  /* 0x0000006784847220 */ /* 0x080fe20000410000 */
[-C--:B------:R-:W-:Y:S01]  /*8c80*/  FMUL.FTZ R133, R133, R103.reuse ;  /* 0x0000006785857220 */ /* 0x080fe20000410000 */
[----:B------:R-:W-:Y:S01]  /*8c90*/  FMUL.FTZ R128, R128, R103 ;  /* 0x0000006780807220 */ /* 0x000fe20000410000 */
[----:B------:R-:W-:Y:S01]  /*8ca0*/  MUFU.EX2 R79, R79 ;  /* 0x0000004f004f7308 */ /* 0x000fe20000000800 */
[----:B-----5:R-:W2:Y:S01]  /*8cb0*/  LDSM.16.MT88.4 R4, [R152+0x3400] ;  /* 0x003400009804783b */ /* 0x020ea20000004200 */
[-C--:B---3--:R-:W-:Y:S01]  /*8cc0*/  FMUL.FTZ R22, R142, R102.reuse ;  /* 0x000000668e167220 */ /* 0x088fe20000410000 */
[-C--:B------:R-:W-:Y:S01]  /*8cd0*/  FMUL.FTZ R23, R143, R102.reuse ;  /* 0x000000668f177220 */ /* 0x080fe20000410000 */
[-C--:B------:R-:W-:Y:S01]  /*8ce0*/  FMUL.FTZ R138, R138, R102.reuse ;  /* 0x000000668a8a7220 */ /* 0x080fe20000410000 */
[-C--:B------:R-:W-:Y:S01]  /*8cf0*/  FMUL.FTZ R139, R139, R102.reuse ;  /* 0x000000668b8b7220 */ /* 0x080fe20000410000 */
[-C--:B------:R-:W-:Y:S01]  /*8d00*/  FMUL.FTZ R134, R134, R102.reuse ;  /* 0x0000006686867220 */ /* 0x080fe20000410000 */
[-C--:B------:R-:W-:Y:S01]  /*8d10*/  FMUL.FTZ R135, R135, R102.reuse ;  /* 0x0000006687877220 */ /* 0x080fe20000410000 */
[----:B------:R-:W3:Y:S01]  /*8d20*/  MUFU.EX2 R75, R75 ;  /* 0x0000004b004b7308 */ /* 0x000ee20000000800 */
[----:B-1----:R-:W-:Y:S01]  /*8d30*/  F2FP.BF16.F32.PACK_AB R12, R98, R101 ;  /* 0x00000065620c723e */ /* 0x002fe200000010ff */
[-C--:B------:R-:W-:Y:S01]  /*8d40*/  FMUL.FTZ R129, R129, R103.reuse ;  /* 0x0000006781817220 */ /* 0x080fe20000410000 */
[-C--:B------:R-:W-:Y:S01]  /*8d50*/  FMUL.FTZ R130, R130, R102.reuse ;  /* 0x0000006682827220 */ /* 0x080fe20000410000 */
[-C--:B------:R-:W-:Y:S01]  /*8d60*/  FMUL.FTZ R131, R131, R102.reuse ;  /* 0x0000006683837220 */ /* 0x080fe20000410000 */
[----:B------:R-:W-:Y:S01]  /*8d70*/  FFMA.FTZ R101, R119, R103, R101 ;  /* 0x0000006777657223 */ /* 0x000fe20000010065 */
[----:B------:R-:W-:Y:S01]  /*8d80*/  FFMA.FTZ R100, R120, R102, R100 ;  /* 0x0000006678647223 */ /* 0x000fe20000010064 */
[----:B------:R-:W-:Y:S01]  /*8d90*/  FFMA.FTZ R119, R64, UR12, -R76 ;  /* 0x0000000c40777c23 */ /* 0x000fe2000801084c */
[----:B------:R-:W1:Y:S01]  /*8da0*/  MUFU.EX2 R84, R84 ;  /* 0x0000005400547308 */ /* 0x000e620000000800 */
[----:B------:R-:W-:Y:S01]  /*8db0*/  HMMA.16816.F32.BF16 R20, R12, R16, R20 ;  /* 0x000000100c14723c */ /* 0x000fe20000041814 */
[----:B------:R-:W-:Y:S01]  /*8dc0*/  FADD.FTZ R101, R98, R101 ;  /* 0x0000006562657221 */ /* 0x000fe20000010000 */
[----:B------:R-:W-:Y:S01]  /*8dd0*/  FADD.FTZ R100, R97, R100 ;  /* 0x0000006461647221 */ /* 0x000fe20000010000 */
[----:B------:R-:W-:-:S02]  /*8de0*/  FFMA.FTZ R120, R52, UR12, -R54 ;  /* 0x0000000c34787c23 */ /* 0x000fc40008010836 */
[----:B------:R-:W-:Y:S01]  /*8df0*/  FADD.FTZ R101, R96, R101 ;  /* 0x0000006560657221 */ /* 0x000fe20000010000 */
[C---:B------:R-:W-:Y:S01]  /*8e00*/  HMMA.16816.F32.BF16 R16, R12.reuse, R18, R136 ;  /* 0x000000120c10723c */ /* 0x040fe20000041888 */
[----:B------:R-:W5:Y:S01]  /*8e10*/  MUFU.EX2 R78, R78 ;  /* 0x0000004e004e7308 */ /* 0x000f620000000800 */
[----:B---3--:R-:W-:Y:S01]  /*8e20*/  F2FP.BF16.F32.PACK_AB R34, R75, R79 ;  /* 0x0000004f4b22723e */ /* 0x008fe200000010ff */
[----:B------:R-:W-:Y:S01]  /*8e30*/  FADD.FTZ R100, R94, R100 ;  /* 0x000000645e647221 */ /* 0x000fe20000010000 */
[----:B------:R-:W-:Y:S01]  /*8e40*/  FADD.FTZ R95, R95, R101 ;  /* 0x000000655f5f7221 */ /* 0x000fe20000010000 */
[----:B------:R-:W-:Y:S01]  /*8e50*/  LDSM.16.MT88.4 R136, [R152+0x4c00] ;  /* 0x004c00009888783b */ /* 0x000fe20000004200 */
[C---:B----4-:R-:W-:Y:S01]  /*8e60*/  HMMA.16816.F32.BF16 R132, R12.reuse, R8, R132 ;  /* 0x000000080c84723c */ /* 0x050fe20000041884 */
[----:B------:R-:W-:Y:S01]  /*8e70*/  FADD.FTZ R90, R90, R100 ;  /* 0x000000645a5a7221 */ /* 0x000fe20000010000 */
[----:B------:R-:W-:Y:S01]  /*8e80*/  FADD.FTZ R91, R91, R95 ;  /* 0x0000005f5b5b7221 */ /* 0x000fe20000010000 */
[----:B------:R-:W-:Y:S02]  /*8e90*/  MUFU.EX2 R77, R77 ;  /* 0x0000004d004d7308 */ /* 0x000fe40000000800 */
[----:B-1----:R-:W-:Y:S01]  /*8ea0*/  FADD.FTZ R90, R84, R90 ;  /* 0x0000005a545a7221 */ /* 0x002fe20000010000 */
[----:B------:R-:W-:Y:S01]  /*8eb0*/  HMMA.16816.F32.BF16 R128, R12, R10, R128 ;  /* 0x0000000a0c80723c */ /* 0x000fe20000041880 */
[----:B------:R-:W1:Y:S01]  /*8ec0*/  LDSM.16.MT88.4 R8, [R155+0x3800] ;  /* 0x003800009b08783b */ /* 0x000e620000004200 */
[----:B------:R-:W-:-:S03]  /*8ed0*/  FADD.FTZ R91, R85, R91 ;  /* 0x0000005b555b7221 */ /* 0x000fc60000010000 */
[----:B------:R-:W3:Y:S01]  /*8ee0*/  MUFU.EX2 R73, R73 ;  /* 0x0000004900497308 */ /* 0x000ee20000000800 */
[C---:B-----5:R-:W-:Y:S01]  /*8ef0*/  F2FP.BF16.F32.PACK_AB R33, R78.reuse, R84 ;  /* 0x000000544e21723e */ /* 0x060fe200000010ff */
[----:B------:R-:W-:Y:S01]  /*8f00*/  FADD.FTZ R90, R78, R90 ;  /* 0x0000005a4e5a7221 */ /* 0x000fe20000010000 */
[----:B------:R-:W-:-:S04]  /*8f10*/  FADD.FTZ R91, R79, R91 ;  /* 0x0000005b4f5b7221 */ /* 0x000fc80000010000 */
[----:B------:R-:W-:Y:S01]  /*8f20*/  FADD.FTZ R91, R75, R91 ;  /* 0x0000005b4b5b7221 */ /* 0x000fe20000010000 */
[----:B------:R-:W-:Y:S08]  /*8f30*/  MUFU.EX2 R74, R74 ;  /* 0x0000004a004a7308 */ /* 0x000ff00000000800 */
[----:B------:R-:W4:Y:S01]  /*8f40*/  MUFU.EX2 R66, R66 ;  /* 0x0000004200427308 */ /* 0x000f220000000800 */
[----:B---3--:R-:W-:Y:S01]  /*8f50*/  F2FP.BF16.F32.PACK_AB R35, R73, R77 ;  /* 0x0000004d4923723e */ /* 0x008fe200000010ff */
[----:B------:R-:W-:-:S04]  /*8f60*/  FADD.FTZ R77, R77, R90 ;  /* 0x0000005a4d4d7221 */ /* 0x000fc80000010000 */
[----:B------:R-:W-:Y:S02]  /*8f70*/  FADD.FTZ R77, R73, R77 ;  /* 0x0000004d494d7221 */ /* 0x000fe40000010000 */
[----:B------:R-:W-:Y:S01]  /*8f80*/  MUFU.EX2 R65, R65 ;  /* 0x0000004100417308 */ /* 0x000fe20000000800 */
[C---:B--2---:R-:W-:Y:S06]  /*8f90*/  HMMA.16816.F32.BF16 R20, R32.reuse, R4, R20 ;  /* 0x000000042014723c */ /* 0x044fec0000041814 */
[----:B------:R-:W-:Y:S01]  /*8fa0*/  HMMA.16816.F32.BF16 R16, R32, R6, R16 ;  /* 0x000000062010723c */ /* 0x000fe20000041810 */
[----:B------:R-:W2:Y:S01]  /*8fb0*/  MUFU.EX2 R63, R63 ;  /* 0x0000003f003f7308 */ /* 0x000ea20000000800 */
[----:B------:R-:W3:Y:S01]  /*8fc0*/  LDSM.16.MT88.4 R4, [R152+0x3c00] ;  /* 0x003c00009804783b */ /* 0x000ee20000004200 */
[----:B----4-:R-:W-:Y:S01]  /*8fd0*/  F2FP.BF16.F32.PACK_AB R12, R66, R74 ;  /* 0x0000004a420c723e */ /* 0x010fe200000010ff */
[----:B------:R-:W-:-:S02]  /*8fe0*/  FADD.FTZ R74, R74, R91 ;  /* 0x0000005b4a4a7221 */ /* 0x000fc40000010000 */
[C---:B------:R-:W-:Y:S02]  /*8ff0*/  HMMA.16816.F32.BF16 R132, R32.reuse, R24, R132 ;  /* 0x000000182084723c */ /* 0x040fe40000041884 */
[----:B------:R-:W-:Y:S01]  /*9000*/  FADD.FTZ R74, R66, R74 ;  /* 0x0000004a424a7221 */ /* 0x000fe20000010000 */
[----:B------:R-:W-:Y:S03]  /*9010*/  MUFU.EX2 R70, R70 ;  /* 0x0000004600467308 */ /* 0x000fe60000000800 */
[----:B------:R-:W-:Y:S01]  /*9020*/  HMMA.16816.F32.BF16 R128, R32, R26, R128 ;  /* 0x0000001a2080723c */ /* 0x000fe20000041880 */
[----:B------:R-:W4:Y:S04]  /*9030*/  LDSM.16.MT88.4 R24, [R155+0x3c00] ;  /* 0x003c00009b18783b */ /* 0x000f280000004200 */
[----:B------:R-:W5:Y:S01]  /*9040*/  MUFU.EX2 R69, R69 ;  /* 0x0000004500457308 */ /* 0x000f620000000800 */
[----:B--2---:R-:W-:Y:S01]  /*9050*/  F2FP.BF16.F32.PACK_AB R14, R63, R65 ;  /* 0x000000413f0e723e */ /* 0x004fe200000010ff */
[----:B------:R-:W-:-:S04]  /*9060*/  FADD.FTZ R65, R65, R74 ;  /* 0x0000004a41417221 */ /* 0x000fc80000010000 */
[----:B------:R-:W-:Y:S02]  /*9070*/  FADD.FTZ R65, R63, R65 ;  /* 0x000000413f417221 */ /* 0x000fe40000010000 */
[----:B------:R-:W2:Y:S08]  /*9080*/  MUFU.EX2 R67, R67 ;  /* 0x0000004300437308 */ /* 0x000eb00000000800 */
[----:B------:R-:W-:Y:S01]  /*9090*/  MUFU.EX2 R62, R62 ;  /* 0x0000003e003e7308 */ /* 0x000fe20000000800 */
[----:B-----5:R-:W-:Y:S01]  /*90a0*/  F2FP.BF16.F32.PACK_AB R13, R69, R70 ;  /* 0x00000046450d723e */ /* 0x020fe200000010ff */
[----:B------:R-:W-:-:S04]  /*90b0*/  FADD.FTZ R70, R70, R77 ;  /* 0x0000004d46467221 */ /* 0x000fc80000010000 */
[----:B------:R-:W-:Y:S01]  /*90c0*/  FADD.FTZ R70, R69, R70 ;  /* 0x0000004645467221 */ /* 0x000fe20000010000 */
[----:B------:R-:W-:Y:S01]  /*90d0*/  MOV R69, R44 ;  /* 0x0000002c00457202 */ /* 0x000fe20000000f00 */
[----:B------:R-:W5:Y:S01]  /*90e0*/  MUFU.EX2 R58, R58 ;  /* 0x0000003a003a7308 */ /* 0x000f620000000800 */
[----:B--2---:R-:W-:Y:S01]  /*90f0*/  F2FP.BF16.F32.PACK_AB R15, R67, R68 ;  /* 0x00000044430f723e */ /* 0x004fe200000010ff */
[----:B------:R-:W-:Y:S01]  /*9100*/  FADD.FTZ R68, R68, R70 ;  /* 0x0000004644447221 */ /* 0x000fe20000010000 */
[----:B------:R-:W-:-:S03]  /*9110*/  MOV R70, R45 ;  /* 0x0000002d00467202 */ /* 0x000fc60000000f00 */
[----:B------:R-:W-:Y:S02]  /*9120*/  FADD.FTZ R68, R67, R68 ;  /* 0x0000004443447221 */ /* 0x000fe40000010000 */
[C---:B------:R-:W-:Y:S01]  /*9130*/  HMMA.16816.F32.BF16 R20, R12.reuse, R28, R20 ;  /* 0x0000001c0c14723c */ /* 0x040fe20000041814 */
[----:B------:R-:W2:Y:S05]  /*9140*/  MUFU.EX2 R57, R57 ;  /* 0x0000003900397308 */ /* 0x000eaa0000000800 */
[C---:B------:R-:W-:Y:S01]  /*9150*/  HMMA.16816.F32.BF16 R28, R12.reuse, R30, R16 ;  /* 0x0000001e0c1c723c */ /* 0x040fe20000041810 */
[----:B------:R-:W4:Y:S02]  /*9160*/  LDSM.16.MT88.4 R16, [R152+0x4000] ;  /* 0x004000009810783b */ /* 0x000f240000004200 */
[----:B------:R-:W3:Y:S01]  /*9170*/  MUFU.EX2 R56, R56 ;  /* 0x0000003800387308 */ /* 0x000ee20000000800 */
[----:B-----5:R-:W-:Y:S01]  /*9180*/  F2FP.BF16.F32.PACK_AB R32, R58, R62 ;  /* 0x0000003e3a20723e */ /* 0x020fe200000010ff */
[----:B------:R-:W-:Y:S01]  /*9190*/  FADD.FTZ R62, R62, R65 ;  /* 0x000000413e3e7221 */ /* 0x000fe20000010000 */
[----:B-1----:R-:W-:Y:S03]  /*91a0*/  HMMA.16816.F32.BF16 R132, R12, R8, R132 ;  /* 0x000000080c84723c */ /* 0x002fe60000041884 */
[----:B------:R-:W-:-:S02]  /*91b0*/  FADD.FTZ R58, R58, R62 ;  /* 0x0000003e3a3a7221 */ /* 0x000fc40000010000 */
[----:B------:R-:W-:Y:S01]  /*91c0*/  MUFU.EX2 R80, R80 ;  /* 0x0000005000507308 */ /* 0x000fe20000000800 */
[----:B------:R-:W-:Y:S01]  /*91d0*/  HMMA.16816.F32.BF16 R128, R12, R10, R128 ;  /* 0x0000000a0c80723c */ /* 0x000fe20000041880 */
[----:B------:R-:W1:Y:S01]  /*91e0*/  LDSM.16.MT88.4 R8, [R155+0x4000] ;  /* 0x004000009b08783b */ /* 0x000e620000004200 */
[----:B--2---:R-:W-:-:S05]  /*91f0*/  FADD.FTZ R58, R57, R58 ;  /* 0x0000003a393a7221 */ /* 0x004fca0000010000 */
[----:B------:R-:W2:Y:S01]  /*9200*/  MUFU.EX2 R86, R86 ;  /* 0x0000005600567308 */ /* 0x000ea20000000800 */
[C---:B---3--:R-:W-:Y:S01]  /*9210*/  F2FP.BF16.F32.PACK_AB R34, R56.reuse, R57 ;  /* 0x000000393822723e */ /* 0x048fe200000010ff */
[----:B------:R-:W-:-:S06]  /*9220*/  FADD.FTZ R56, R56, R58 ;  /* 0x0000003a38387221 */ /* 0x000fcc0000010000 */
[----:B------:R-:W3:Y:S08]  /*9230*/  MUFU.EX2 R89, R89 ;  /* 0x0000005900597308 */ /* 0x000ef00000000800 */
[----:B------:R-:W5:Y:S01]  /*9240*/  MUFU.EX2 R93, R93 ;  /* 0x0000005d005d7308 */ /* 0x000f620000000800 */
[----:B--2---:R-:W-:Y:S01]  /*9250*/  F2FP.BF16.F32.PACK_AB R33, R86, R80 ;  /* 0x000000505621723e */ /* 0x004fe200000010ff */
[----:B------:R-:W-:-:S04]  /*9260*/  FADD.FTZ R80, R80, R68 ;  /* 0x0000004450507221 */ /* 0x000fc80000010000 */
[----:B------:R-:W-:Y:S02]  /*9270*/  FADD.FTZ R86, R86, R80 ;  /* 0x0000005056567221 */ /* 0x000fe40000010000 */
[----:B------:R-:W2:Y:S02]  /*9280*/  MUFU.EX2 R53, R53 ;  /* 0x0000003500357308 */ /* 0x000ea40000000800 */
[----:B---3--:R-:W-:-:S06]  /*9290*/  FADD.FTZ R86, R89, R86 ;  /* 0x0000005659567221 */ /* 0x008fcc0000010000 */
[----:B------:R-:W3:Y:S01]  /*92a0*/  MUFU.EX2 R50, R50 ;  /* 0x0000003200327308 */ /* 0x000ee20000000800 */
[C---:B-----5:R-:W-:Y:S01]  /*92b0*/  F2FP.BF16.F32.PACK_AB R35, R93.reuse, R89 ;  /* 0x000000595d23723e */ /* 0x060fe200000010ff */
[----:B------:R-:W-:-:S06]  /*92c0*/  FADD.FTZ R93, R93, R86 ;  /* 0x000000565d5d7221 */ /* 0x000fcc0000010000 */
[----:B------:R-:W5:Y:S01]  /*92d0*/  MUFU.EX2 R49, R49 ;  /* 0x0000003100317308 */ /* 0x000f620000000800 */
[----:B------:R-:W-:Y:S01]  /*92e0*/  HMMA.16816.F32.BF16 R20, R32, R4, R20 ;  /* 0x000000042014723c */ /* 0x000fe20000041814 */
[----:B--2---:R-:W-:-:S05]  /*92f0*/  FADD.FTZ R56, R53, R56 ;  /* 0x0000003835387221 */ /* 0x004fca0000010000 */
[C---:B------:R-:W-:Y:S01]  /*9300*/  HMMA.16816.F32.BF16 R28, R32.reuse, R6, R28 ;  /* 0x00000006201c723c */ /* 0x040fe2000004181c */
[----:B------:R-:W2:Y:S01]  /*9310*/  MUFU.EX2 R48, R48 ;  /* 0x0000003000307308 */ /* 0x000ea20000000800 */
[----:B------:R-:W1:Y:S01]  /*9320*/  LDSM.16.MT88.4 R4, [R152+0x4400] ;  /* 0x004400009804783b */ /* 0x000e620000004200 */
[C---:B---3--:R-:W-:Y:S01]  /*9330*/  F2FP.BF16.F32.PACK_AB R12, R50.reuse, R53 ;  /* 0x00000035320c723e */ /* 0x048fe200000010ff */
[----:B------:R-:W-:Y:S02]  /*9340*/  FADD.FTZ R50, R50, R56 ;  /* 0x0000003832327221 */ /* 0x000fe40000010000 */
[----:B----4-:R-:W-:Y:S03]  /*9350*/  HMMA.16816.F32.BF16 R132, R32, R24, R132 ;  /* 0x000000182084723c */ /* 0x010fe60000041884 */
[----:B------:R-:W3:Y:S01]  /*9360*/  MUFU.EX2 R99, R99 ;  /* 0x0000006300637308 */ /* 0x000ee20000000800 */
[----:B-----5:R-:W-:-:S02]  /*9370*/  FADD.FTZ R50, R49, R50 ;  /* 0x0000003231327221 */ /* 0x020fc40000010000 */
[----:B------:R-:W-:Y:S01]  /*9380*/  HMMA.16816.F32.BF16 R128, R32, R26, R128 ;  /* 0x0000001a2080723c */ /* 0x000fe20000041880 */
[----:B------:R-:W4:Y:S04]  /*9390*/  LDSM.16.MT88.4 R24, [R155+0x4400] ;  /* 0x004400009b18783b */ /* 0x000f280000004200 */
[----:B------:R-:W5:Y:S01]  /*93a0*/  MUFU.EX2 R88, R88 ;  /* 0x0000005800587308 */ /* 0x000f620000000800 */
[----:B--2---:R-:W-:Y:S01]  /*93b0*/  F2FP.BF16.F32.PACK_AB R14, R48, R49 ;  /* 0x00000031300e723e */ /* 0x004fe200000010ff */
[--C-:B------:R-:W-:Y:S01]  /*93c0*/  FFMA.FTZ R35, R59, UR12, -R54.reuse ;  /* 0x0000000c3b237c23 */ /* 0x100fe20008010836 */
[--C-:B------:R-:W-:Y:S01]  /*93d0*/  FFMA.FTZ R34, R61, UR12, -R54.reuse ;  /* 0x0000000c3d227c23 */ /* 0x100fe20008010836 */
[----:B------:R-:W-:Y:S01]  /*93e0*/  FFMA.FTZ R59, R60, UR12, -R54 ;  /* 0x0000000c3c3b7c23 */ /* 0x000fe20008010836 */
[----:B------:R-:W-:Y:S01]  /*93f0*/  FFMA.FTZ R32, R83, UR12, -R76 ;  /* 0x0000000c53207c23 */ /* 0x000fe2000801084c */
[----:B------:R-:W-:-:S02]  /*9400*/  FADD.FTZ R48, R48, R50 ;  /* 0x0000003230307221 */ /* 0x000fc40000010000 */
[----:B------:R-:W-:Y:S01]  /*9410*/  MUFU.EX2 R92, R92 ;  /* 0x0000005c005c7308 */ /* 0x000fe20000000800 */
[----:B---3--:R-:W-:-:S07]  /*9420*/  FADD.FTZ R93, R99, R93 ;  /* 0x0000005d635d7221 */ /* 0x008fce0000010000 */
[----:B------:R-:W2:Y:S01]  /*9430*/  MUFU.EX2 R87, R87 ;  /* 0x0000005700577308 */ /* 0x000ea20000000800 */
[C---:B-----5:R-:W-:Y:S01]  /*9440*/  F2FP.BF16.F32.PACK_AB R13, R88.reuse, R99 ;  /* 0x00000063580d723e */ /* 0x060fe200000010ff */
[----:B------:R-:W-:-:S06]  /*9450*/  FADD.FTZ R93, R88, R93 ;  /* 0x0000005d585d7221 */ /* 0x000fcc0000010000 */
[----:B------:R-:W3:Y:S08]  /*9460*/  MUFU.EX2 R46, R46 ;  /* 0x0000002e002e7308 */ /* 0x000ef00000000800 */
[----:B------:R-:W5:Y:S01]  /*9470*/  MUFU.EX2 R43, R43 ;  /* 0x0000002b002b7308 */ /* 0x000f620000000800 */
[----:B--2---:R-:W-:Y:S01]  /*9480*/  F2FP.BF16.F32.PACK_AB R15, R87, R92 ;  /* 0x0000005c570f723e */ /* 0x004fe200000010ff */
[----:B------:R-:W-:-:S04]  /*9490*/  FADD.FTZ R92, R92, R93 ;  /* 0x0000005d5c5c7221 */ /* 0x000fc80000010000 */
[----:B------:R-:W-:Y:S02]  /*94a0*/  FADD.FTZ R92, R87, R92 ;  /* 0x0000005c575c7221 */ /* 0x000fe40000010000 */
[----:B------:R-:W2:Y:S01]  /*94b0*/  MUFU.EX2 R42, R42 ;  /* 0x0000002a002a7308 */ /* 0x000ea20000000800 */
[----:B------:R-:W-:Y:S01]  /*94c0*/  HMMA.16816.F32.BF16 R20, R12, R16, R20 ;  /* 0x000000100c14723c */ /* 0x000fe20000041814 */
[----:B---3--:R-:W-:-:S05]  /*94d0*/  FADD.FTZ R48, R46, R48 ;  /* 0x000000302e307221 */ /* 0x008fca0000010000 */
[----:B------:R-:W-:Y:S01]  /*94e0*/  HMMA.16816.F32.BF16 R28, R12, R18, R28 ;  /* 0x000000120c1c723c */ /* 0x000fe2000004181c */
[----:B------:R-:W3:Y:S01]  /*94f0*/  MUFU.EX2 R41, R41 ;  /* 0x0000002900297308 */ /* 0x000ee20000000800 */
[C---:B-----5:R-:W-:Y:S01]  /*9500*/  F2FP.BF16.F32.PACK_AB R16, R43.reuse, R46 ;  /* 0x0000002e2b10723e */ /* 0x060fe200000010ff */
[----:B------:R-:W-:-:S03]  /*9510*/  FADD.FTZ R43, R43, R48 ;  /* 0x000000302b2b7221 */ /* 0x000fc60000010000 */
[C---:B-1----:R-:W-:Y:S03]  /*9520*/  HMMA.16816.F32.BF16 R132, R12.reuse, R8, R132 ;  /* 0x000000080c84723c */ /* 0x042fe60000041884 */
[----:B------:R-:W1:Y:S01]  /*9530*/  MUFU.EX2 R82, R82 ;  /* 0x0000005200527308 */ /* 0x000e620000000800 */
[----:B--2---:R-:W-:Y:S02]  /*9540*/  FADD.FTZ R43, R42, R43 ;  /* 0x0000002b2a2b7221 */ /* 0x004fe40000010000 */
[----:B------:R-:W-:Y:S01]  /*9550*/  HMMA.16816.F32.BF16 R128, R12, R10, R128 ;  /* 0x0000000a0c80723c */ /* 0x000fe20000041880 */
[----:B------:R-:W2:Y:S04]  /*9560*/  LDSM.16.MT88.4 R8, [R152+0x4800] ;  /* 0x004800009808783b */ /* 0x000ea80000004200 */
[----:B------:R-:W5:Y:S01]  /*9570*/  MUFU.EX2 R72, R72 ;  /* 0x0000004800487308 */ /* 0x000f620000000800 */
[C---:B---3--:R-:W-:Y:S01]  /*9580*/  F2FP.BF16.F32.PACK_AB R18, R41.reuse, R42 ;  /* 0x0000002a2912723e */ /* 0x048fe200000010ff */
[----:B------:R-:W-:-:S06]  /*9590*/  FADD.FTZ R41, R41, R43 ;  /* 0x0000002b29297221 */ /* 0x000fcc0000010000 */
[----:B------:R-:W3:Y:S01]  /*95a0*/  MUFU.EX2 R81, R81 ;  /* 0x0000005100517308 */ /* 0x000ee20000000800 */
[----:B-1----:R-:W-:-:S07]  /*95b0*/  FADD.FTZ R92, R82, R92 ;  /* 0x0000005c525c7221 */ /* 0x002fce0000010000 */
[----:B------:R-:W1:Y:S01]  /*95c0*/  MUFU.EX2 R33, R71 ;  /* 0x0000004700217308 */ /* 0x000e620000000800 */
[C---:B-----5:R-:W-:Y:S01]  /*95d0*/  F2FP.BF16.F32.PACK_AB R17, R72.reuse, R82 ;  /* 0x000000524811723e */ /* 0x060fe200000010ff */
[----:B------:R-:W-:-:S06]  /*95e0*/  FADD.FTZ R72, R72, R92 ;  /* 0x0000005c48487221 */ /* 0x000fcc0000010000 */
[----:B------:R-:W5:Y:S01]  /*95f0*/  MUFU.EX2 R40, R40 ;  /* 0x0000002800287308 */ /* 0x000f620000000800 */
[----:B---3--:R-:W-:-:S07]  /*9600*/  FADD.FTZ R72, R81, R72 ;  /* 0x0000004851487221 */ /* 0x008fce0000010000 */
[----:B------:R-:W3:Y:S01]  /*9610*/  MUFU.EX2 R39, R39 ;  /* 0x0000002700277308 */ /* 0x000ee20000000800 */
[C---:B-1----:R-:W-:Y:S01]  /*9620*/  F2FP.BF16.F32.PACK_AB R19, R33.reuse, R81 ;  /* 0x000000512113723e */ /* 0x042fe200000010ff */
[----:B------:R-:W-:-:S06]  /*9630*/  FADD.FTZ R33, R33, R72 ;  /* 0x0000004821217221 */ /* 0x000fcc0000010000 */
[----:B------:R-:W1:Y:S01]  /*9640*/  MUFU.EX2 R38, R38 ;  /* 0x0000002600267308 */ /* 0x000e620000000800 */
[----:B------:R-:W-:Y:S01]  /*9650*/  HMMA.16816.F32.BF16 R20, R16, R4, R20 ;  /* 0x000000041014723c */ /* 0x000fe20000041814 */
[----:B-----5:R-:W-:-:S05]  /*9660*/  FADD.FTZ R41, R40, R41 ;  /* 0x0000002928297221 */ /* 0x020fca0000010000 */
[C---:B------:R-:W-:Y:S01]  /*9670*/  HMMA.16816.F32.BF16 R28, R16.reuse, R6, R28 ;  /* 0x00000006101c723c */ /* 0x040fe2000004181c */
[----:B------:R-:W5:Y:S01]  /*9680*/  MUFU.EX2 R37, R37 ;  /* 0x0000002500257308 */ /* 0x000f620000000800 */
[----:B------:R-:W2:Y:S01]  /*9690*/  LDSM.16.MT88.4 R4, [R155+0x4800] ;  /* 0x004800009b04783b */ /* 0x000ea20000004200 */
[C---:B---3--:R-:W-:Y:S01]  /*96a0*/  F2FP.BF16.F32.PACK_AB R12, R39.reuse, R40 ;  /* 0x00000028270c723e */ /* 0x048fe200000010ff */
[----:B------:R-:W-:Y:S02]  /*96b0*/  FADD.FTZ R39, R39, R41 ;  /* 0x0000002927277221 */ /* 0x000fe40000010000 */
[----:B----4-:R-:W-:Y:S03]  /*96c0*/  HMMA.16816.F32.BF16 R132, R16, R24, R132 ;  /* 0x000000181084723c */ /* 0x010fe60000041884 */
[----:B------:R-:W3:Y:S01]  /*96d0*/  MUFU.EX2 R34, R34 ;  /* 0x0000002200227308 */ /* 0x000ee20000000800 */
[----:B-1----:R-:W-:-:S02]  /*96e0*/  FADD.FTZ R39, R38, R39 ;  /* 0x0000002726277221 */ /* 0x002fc40000010000 */
[----:B------:R-:W-:Y:S05]  /*96f0*/  HMMA.16816.F32.BF16 R128, R16, R26, R128 ;  /* 0x0000001a1080723c */ /* 0x000fea0000041880 */
[----:B------:R-:W1:Y:S01]  /*9700*/  MUFU.EX2 R35, R35 ;  /* 0x0000002300237308 */ /* 0x000e620000000800 */
[----:B-----5:R-:W-:Y:S01]  /*9710*/  F2FP.BF16.F32.PACK_AB R14, R37, R38 ;  /* 0x00000026250e723e */ /* 0x020fe200000010ff */
[--C-:B------:R-:W-:Y:S01]  /*9720*/  FFMA.FTZ R16, R47, UR12, -R54.reuse ;  /* 0x0000000c2f107c23 */ /* 0x100fe20008010836 */
[----:B------:R-:W-:Y:S01]  /*9730*/  FFMA.FTZ R17, R51, UR12, -R54 ;  /* 0x0000000c33117c23 */ /* 0x000fe20008010836 */
[----:B------:R-:W-:-:S04]  /*9740*/  FADD.FTZ R37, R37, R39 ;  /* 0x0000002725257221 */ /* 0x000fc80000010000 */
[----:B------:R-:W4:Y:S01]  /*9750*/  MUFU.EX2 R59, R59 ;  /* 0x0000003b003b7308 */ /* 0x000f220000000800 */
[----:B---3--:R-:W-:-:S07]  /*9760*/  FADD.FTZ R33, R34, R33 ;  /* 0x0000002122217221 */ /* 0x008fce0000010000 */
[----:B------:R-:W3:Y:S01]  /*9770*/  MUFU.EX2 R55, R55 ;  /* 0x0000003700377308 */ /* 0x000ee20000000800 */
[C---:B-1----:R-:W-:Y:S01]  /*9780*/  F2FP.BF16.F32.PACK_AB R13, R35.reuse, R34 ;  /* 0x00000022230d723e */ /* 0x042fe200000010ff */
[----:B------:R-:W-:-:S06]  /*9790*/  FADD.FTZ R35, R35, R33 ;  /* 0x0000002123237221 */ /* 0x000fcc0000010000 */
[----:B------:R-:W1:Y:S01]  /*97a0*/  MUFU.EX2 R36, R36 ;  /* 0x0000002400247308 */ /* 0x000e620000000800 */
[----:B----4-:R-:W-:-:S07]  /*97b0*/  FADD.FTZ R35, R59, R35 ;  /* 0x000000233b237221 */ /* 0x010fce0000010000 */
[----:B------:R-:W4:Y:S01]  /*97c0*/  MUFU.EX2 R2, R2 ;  /* 0x0000000200027308 */ /* 0x000f220000000800 */
[C---:B---3--:R-:W-:Y:S01]  /*97d0*/  F2FP.BF16.F32.PACK_AB R15, R55.reuse, R59 ;  /* 0x0000003b370f723e */ /* 0x048fe200000010ff */
[----:B------:R-:W-:-:S06]  /*97e0*/  FADD.FTZ R55, R55, R35 ;  /* 0x0000002337377221 */ /* 0x000fcc0000010000 */
[----:B--2---:R-:W-:Y:S01]  /*97f0*/  HMMA.16816.F32.BF16 R20, R12, R8, R20 ;  /* 0x000000080c14723c */ /* 0x004fe20000041814 */
[----:B------:R-:W2:Y:S01]  /*9800*/  MUFU.EX2 R32, R32 ;  /* 0x0000002000207308 */ /* 0x000ea20000000800 */
[----:B-1----:R-:W-:-:S04]  /*9810*/  FADD.FTZ R37, R36, R37 ;  /* 0x0000002524257221 */ /* 0x002fc80000010000 */
[C---:B------:R-:W-:Y:S01]  /*9820*/  HMMA.16816.F32.BF16 R28, R12.reuse, R10, R28 ;  /* 0x0000000a0c1c723c */ /* 0x040fe2000004181c */
[----:B------:R-:W1:Y:S02]  /*9830*/  LDSM.16.MT88.4 R8, [R155+0x4c00] ;  /* 0x004c00009b08783b */ /* 0x000e640000004200 */
[----:B------:R-:W3:Y:S01]  /*9840*/  MUFU.EX2 R119, R119 ;  /* 0x0000007700777308 */ /* 0x000ee20000000800 */
[C---:B----4-:R-:W-:Y:S02]  /*9850*/  FADD.FTZ R37, R2.reuse, R37 ;  /* 0x0000002502257221 */ /* 0x050fe40000010000 */
[C---:B------:R-:W-:Y:S05]  /*9860*/  HMMA.16816.F32.BF16 R132, R12.reuse, R4, R132 ;  /* 0x000000040c84723c */ /* 0x040fea0000041884 */
[----:B------:R-:W4:Y:S01]  /*9870*/  MUFU.EX2 R16, R16 ;  /* 0x0000001000107308 */ /* 0x000f220000000800 */
[----:B------:R-:W-:Y:S01]  /*9880*/  HMMA.16816.F32.BF16 R128, R12, R6, R128 ;  /* 0x000000060c80723c */ /* 0x000fe20000041880 */
[----:B------:R-:W-:Y:S01]  /*9890*/  F2FP.BF16.F32.PACK_AB R4, R2, R36 ;  /* 0x000000240204723e */ /* 0x000fe200000010ff */
[----:B--2---:R-:W-:-:S05]  /*98a0*/  FADD.FTZ R37, R32, R37 ;  /* 0x0000002520257221 */ /* 0x004fca0000010000 */
[----:B------:R-:W2:Y:S01]  /*98b0*/  MUFU.EX2 R17, R17 ;  /* 0x0000001100117308 */ /* 0x000ea20000000800 */
[C---:B---3--:R-:W-:Y:S01]  /*98c0*/  F2FP.BF16.F32.PACK_AB R6, R119.reuse, R32 ;  /* 0x000000207706723e */ /* 0x048fe200000010ff */
[----:B------:R-:W-:-:S06]  /*98d0*/  FADD.FTZ R119, R119, R37 ;  /* 0x0000002577777221 */ /* 0x000fcc0000010000 */
[----:B------:R-:W3:Y:S01]  /*98e0*/  MUFU.EX2 R0, R0 ;  /* 0x0000000000007308 */ /* 0x000ee20000000800 */
[----:B----4-:R-:W-:-:S07]  /*98f0*/  FADD.FTZ R55, R16, R55 ;  /* 0x0000003710377221 */ /* 0x010fce0000010000 */
[----:B------:R-:W4:Y:S01]  /*9900*/  MUFU.EX2 R120, R120 ;  /* 0x0000007800787308 */ /* 0x000f220000000800 */
[C---:B--2---:R-:W-:Y:S01]  /*9910*/  F2FP.BF16.F32.PACK_AB R5, R17.reuse, R16 ;  /* 0x000000101105723e */ /* 0x044fe200000010ff */
[----:B------:R-:W-:-:S04]  /*9920*/  FADD.FTZ R55, R17, R55 ;  /* 0x0000003711377221 */ /* 0x000fc80000010000 */
[----:B---3--:R-:W-:Y:S01]  /*9930*/  FADD.FTZ R55, R0, R55 ;  /* 0x0000003700377221 */ /* 0x008fe20000010000 */
[----:B----4-:R-:W-:-:S03]  /*9940*/  F2FP.BF16.F32.PACK_AB R7, R120, R0 ;  /* 0x000000007807723e */ /* 0x010fc600000010ff */
[----:B------:R-:W-:-:S04]  /*9950*/  FADD.FTZ R120, R120, R55 ;  /* 0x0000003778787221 */ /* 0x000fc80000010000 */
[C---:B------:R-:W-:Y:S06]  /*9960*/  HMMA.16816.F32.BF16 R140, R4.reuse, R136, R20 ;  /* 0x00000088048c723c */ /* 0x040fec0000041814 */
[C---:B------:R-:W-:Y:S06]  /*9970*/  HMMA.16816.F32.BF16 R136, R4.reuse, R138, R28 ;  /* 0x0000008a0488723c */ /* 0x040fec000004181c */
[C---:B-1----:R-:W-:Y:S06]  /*9980*/  HMMA.16816.F32.BF16 R132, R4.reuse, R8, R132 ;  /* 0x000000080484723c */ /* 0x042fec0000041884 */
[----:B------:R-:W-:-:S15]  /*9990*/  HMMA.16816.F32.BF16 R128, R4, R10, R128 ;  /* 0x0000000a0480723c */ /* 0x000fde0000041880 */
[----:B------:R-:W-:-:S09]  /*99a0*/  NOP ;  /* 0x0000000000007918 */ /* 0x000fd20000000000 */
.L_x_4884:
[----:B------:R-:W-:Y:S01]  /*99b0*/  ULDC.64 UR6, c[0x0][0x208] ;  /* 0x0000820000067ab9 */ /* 0x000fe20000000a00 */
[----:B------:R-:W-:Y:S05]  /*99c0*/  @!P2 BRA `(.L_x_4892) ;  /* 0x00000030005ca947 */ /* 0x000fea0003800000 */
[----:B------:R-:W-:Y:S01]  /*99d0*/  IMAD.U32 R159, R160, -0x80, RZ ;  /* 0xffffff80a09f7824 */ /* 0x000fe200078e00ff */
[----:B------:R-:W-:Y:S01]  /*99e0*/  MOV R123, R69 ;  /* 0x00000045007b7202 */ /* 0x000fe20000000f00 */
[----:B------:R-:W-:Y:S01]  /*99f0*/  IMAD.MOV.U32 R124, RZ, RZ, R70 ;  /* 0x000000ffff7c7224 */ /* 0x000fe200078e0046 */
[----:B------:R-:W-:Y:S01]  /*9a00*/  ULDC UR5, c[0x0][0x2d0] ;  /* 0x0000b40000057ab9 */ /* 0x000fe20000000800 */
[----:B------:R-:W-:Y:S01]  /*9a10*/  ULDC UR4, c[0x0][0x2ec] ;  /* 0x0000bb0000047ab9 */ /* 0x000fe20000000800 */
[----:B------:R-:W-:-:S07]  /*9a20*/  SHF.R.S32.HI R158, RZ, 0x1f, R159 ;  /* 0x0000001fff9e7819 */ /* 0x000fce000001149f */
.L_x_4896:
        /* <DEDUP_REMOVED lines=62> */
[----:B------:R-:W-:Y:S05]  /*9e10*/  IMAD R2, R0, R11, R2 ;  /* 0x0000000b00027224 */ /* 0x000fea00078e0202 */
[----:B------:R-:W-:Y:S01]  /*9e20*/  IADD3 R15, R15, R2, RZ ;  /* 0x000000020f0f7210 */ /* 0x000fe20007ffe0ff */
[----:B---3--:R-:W-:Y:S04]  /*9e30*/  IMAD.IADD R12, R12, 0x1, -R13 ;  /* 0x000000010c0c7824 */ /* 0x008fe800078e0a0d */
[----:B----4-:R-:W-:Y:S01]  /*9e40*/  IMAD.WIDE.U32 R14, R12, R4, R14 ;  /* 0x000000040c0e7225 */ /* 0x010fe200078e000e */
[----:B------:R-:W-:Y:S02]  /*9e50*/  SHF.R.S32.HI R0, RZ, 0x1f, R12 ;  /* 0x0000001fff007819 */ /* 0x000fe4000001140c */
[----:B------:R-:W-:Y:S03]  /*9e60*/  MOV R2, R14 ;  /* 0x0000000e00027202 */ /* 0x000fe60000000f00 */
[----:B------:R-:W-:Y:S04]  /*9e70*/  IMAD R0, R0, R4, RZ ;  /* 0x0000000400007224 */ /* 0x000fe800078e02ff */
[----:B------:R-:W-:Y:S04]  /*9e80*/  IMAD R0, R12, R5, R0 ;  /* 0x000000050c007224 */ /* 0x000fe800078e0200 */
[----:B------:R-:W-:Y:S07]  /*9e90*/  IMAD.IADD R0, R15, 0x1, R0 ;  /* 0x000000010f007824 */ /* 0x000fee00078e0200 */
.L_x_4893:
[----:B------:R-:W-:Y:S01]  /*9ea0*/  @P2 STS [R147+0x3000], RZ ;  /* 0x003000ff93002388 */ /* 0x000fe20000000800 */
[----:B------:R-:W-:Y:S01]  /*9eb0*/  LEA R160, P5, R2, R156, 0x1 ;  /* 0x0000009c02a07211 */ /* 0x000fe200078a08ff */
[----:B------:R-:W-:Y:S01]  /*9ec0*/  @!P2 IMAD.MOV.U32 R10, RZ, RZ, R2 ;  /* 0x000000ffff0aa224 */ /* 0x000fe200078e0002 */
[----:B------:R-:W-:Y:S01]  /*9ed0*/  @!P2 IADD3 R5, P0, R146, R2, RZ ;  /* 0x000000029205a210 */ /* 0x000fe20007f1e0ff */
[----:B------:R-:W-:Y:S01]  /*9ee0*/  @P2 STS [R147+0x3004], RZ ;  /* 0x003004ff93002388 */ /* 0x000fe20000000800 */
[-CC-:B------:R-:W-:Y:S01]  /*9ef0*/  LEA.HI.X R161, R2, R157.reuse, R0.reuse, 0x1, P5 ;  /* 0x0000009d02a17211 */ /* 0x180fe200028f0c00 */
[----:B------:R-:W-:Y:S01]  /*9f00*/  @!P2 IMAD.MOV.U32 R11, RZ, RZ, R0 ;  /* 0x000000ffff0ba224 */ /* 0x000fe200078e0000 */
[----:B------:R-:W-:Y:S01]  /*9f10*/  @!P2 LEA R12, P4, R5, R156, 0x1 ;  /* 0x0000009c050ca211 */ /* 0x000fe200078808ff */
[----:B------:R-:W-:Y:S01]  /*9f20*/  @P2 STS.64 [R147+0x3008], RZ ;  /* 0x003008ff93002388 */ /* 0x000fe20000000a00 */
[----:B-1----:R-:W-:Y:S01]  /*9f30*/  @!P2 LEA R4, P3, R8, R2, 0x6 ;  /* 0x000000020804a211 */ /* 0x002fe200078630ff */
[----:B--2---:R-:W-:Y:S02]  /*9f40*/  @!P2 IMAD.WIDE.U32 R10, R6, 0x60, R10 ;  /* 0x00000060060aa825 */ /* 0x004fe400078e000a */
[----:B------:R-:W-:Y:S01]  /*9f50*/  @!PT LDS RZ, [RZ] ;  /* 0x00000000fffff984 */ /* 0x000fe20000000800 */
[----:B------:R-:W-:Y:S01]  /*9f60*/  @!PT LDS RZ, [RZ] ;  /* 0x00000000fffff984 */ /* 0x000fe20000000800 */
[----:B------:R-:W-:Y:S01]  /*9f70*/  @!PT LDS RZ, [RZ] ;  /* 0x00000000fffff984 */ /* 0x000fe20000000800 */
[----:B------:R-:W-:Y:S01]  /*9f80*/  @!P2 LDGSTS.E.BYPASS.LTC128B.128 [R147+0x3000], desc[UR6][R160.64] ;  /* 0x03000000a093afae */ /* 0x000fe2000b901d46 */
[----:B------:R-:W-:Y:S01]  /*9f90*/  @!P2 LEA.HI.X R9, R8, R0, R9, 0x6, P3 ;  /* 0x000000000809a211 */ /* 0x000fe200018f3409 */
[----:B------:R-:W-:Y:S01]  /*9fa0*/  @!P2 IMAD.X R6, R145, 0x1, R0, P0 ;  /* 0x000000019106a824 */ /* 0x000fe200000e0600 */
[-C--:B------:R-:W-:Y:S01]  /*9fb0*/  @!P2 LEA R8, P3, R4, R156.reuse, 0x1 ;  /* 0x0000009c0408a211 */ /* 0x080fe200078608ff */
[----:B------:R-:W-:Y:S01]  /*9fc0*/  @P2 STS.128 [R147+0x3800], RZ ;  /* 0x003800ff93002388 */ /* 0x000fe20000000c00 */
[----:B------:R-:W-:Y:S01]  /*9fd0*/  @!P2 LEA R14, P0, R10, R156, 0x1 ;  /* 0x0000009c0a0ea211 */ /* 0x000fe200078008ff */
[----:B------:R-:W-:Y:S01]  /*9fe0*/  @!P2 IMAD R7, R7, 0x60, RZ ;  /* 0x000000600707a824 */ /* 0x000fe200078e02ff */
[-C--:B------:R-:W-:Y:S01]  /*9ff0*/  @!P2 LEA.HI.X R9, R4, R157.reuse, R9, 0x1, P3 ;  /* 0x0000009d0409a211 */ /* 0x080fe200018f0c09 */
[----:B------:R-:W-:Y:S01]  /*a000*/  IMAD.MOV.U32 R156, RZ, RZ, R160 ;  /* 0x000000ffff9c7224 */ /* 0x000fe200078e00a0 */
[-C--:B------:R-:W-:Y:S01]  /*a010*/  @!P2 LEA.HI.X R13, R5, R157.reuse, R6, 0x1, P4 ;  /* 0x0000009d050da211 */ /* 0x080fe200020f0c06 */
[----:B------:R-:W-:Y:S04]  /*a020*/  @!P2 IMAD.IADD R7, R7, 0x1, R11 ;  /* 0x000000010707a824 */ /* 0x000fe800078e020b */
[----:B------:R-:W-:Y:S01]  /*a030*/  @!PT LDS RZ, [RZ] ;  /* 0x00000000fffff984 */ /* 0x000fe20000000800 */
[----:B------:R-:W-:Y:S01]  /*a040*/  @!PT LDS RZ, [RZ] ;  /* 0x00000000fffff984 */ /* 0x000fe20000000800 */
[----:B------:R-:W-:Y:S01]  /*a050*/  @!PT LDS RZ, [RZ] ;  /* 0x00000000fffff984 */ /* 0x000fe20000000800 */
[----:B------:R-:W-:Y:S01]  /*a060*/  @!P2 LDGSTS.E.BYPASS.LTC128B.128 [R147+0x3800], desc[UR6][R12.64] ;  /* 0x038000000c93afae */ /* 0x000fe2000b901d46 */
[----:B------:R-:W-:Y:S01]  /*a070*/  @!P2 LEA.HI.X R15, R10, R157, R7, 0x1, P0 ;  /* 0x0000009d0a0fa211 */ /* 0x000fe200000f0c07 */
[----:B------:R-:W-:Y:S01]  /*a080*/  IMAD.MOV.U32 R157, RZ, RZ, R161 ;  /* 0x000000ffff9d7224 */ /* 0x000fe200078e00a1 */
[----:B------:R-:W-:Y:S01]  /*a090*/  ISETP.GT.AND P0, PT, R121, R126, PT ;  /* 0x0000007e7900720c */ /* 0x000fe20003f04270 */
        /* <DEDUP_REMOVED lines=14> */
[----:B-1----:R-:W1:Y:S04]  /*a180*/  LDSM.16.M88.4 R8, [R115+0x1000] ;  /* 0x001000007308783b */ /* 0x002e680000000200 */
[----:B------:R-:W4:Y:S04]  /*a190*/  LDSM.16.M88.4 R32, [R115+0x1c00] ;  /* 0x001c00007320783b */ /* 0x000f280000000200 */
[----:B------:R-:W5:Y:S04]  /*a1a0*/  LDSM.16.M88.4 R40, [R115+0x2000] ;  /* 0x002000007328783b */ /* 0x000f680000000200 */
[----:B------:R-:W5:Y:S04]  /*a1b0*/  LDSM.16.M88.4 R48, [R115+0x2400] ;  /* 0x002400007330783b */ /* 0x000f680000000200 */
[----:B------:R-:W5:Y:S04]  /*a1c0*/  LDSM.16.M88.4 R56, [R115+0x2800] ;  /* 0x002800007338783b */ /* 0x000f680000000200 */
[----:B------:R-:W5:Y:S04]  /*a1d0*/  LDSM.16.M88.4 R104, [R115+0x2c00] ;  /* 0x002c00007368783b */ /* 0x000f680000000200 */
[----:B------:R-:W-:Y:S04]  /*a1e0*/  LDSM.16.M88.4 R68, [R116] ;  /* 0x000000007444783b */ /* 0x000fe80000000200 */
[----:B------:R-:W5:Y:S01]  /*a1f0*/  LDSM.16.M88.4 R100, [R114] ;  /* 0x000000007264783b */ /* 0x000f620000000200 */
[C---:B--2---:R-:W-:Y:S03]  /*a200*/  HMMA.16816.F32.BF16 R12, R64.reuse, R16, RZ ;  /* 0x00000010400c723c */ /* 0x044fe600000418ff */
[----:B------:R-:W2:Y:S04]  /*a210*/  LDSM.16.M88.4 R96, [R113] ;  /* 0x000000007160783b */ /* 0x000ea80000000200 */
[----:B------:R-:W2:Y:S01]  /*a220*/  LDSM.16.M88.4 R92, [R112] ;  /* 0x00000000705c783b */ /* 0x000ea20000000200 */
[C---:B---3--:R-:W-:Y:S03]  /*a230*/  HMMA.16816.F32.BF16 R20, R64.reuse, R24, RZ ;  /* 0x000000184014723c */ /* 0x048fe600000418ff */
[----:B------:R-:W3:Y:S03]  /*a240*/  LDSM.16.M88.4 R88, [R111] ;  /* 0x000000006f58783b */ /* 0x000ee60000000200 */
[C---:B-1----:R-:W-:Y:S01]  /*a250*/  HMMA.16816.F32.BF16 R4, R64.reuse, R8, RZ ;  /* 0x000000084004723c */ /* 0x042fe200000418ff */
[----:B------:R-:W1:Y:S04]  /*a260*/  LDSM.16.M88.4 R84, [R110] ;  /* 0x000000006e54783b */ /* 0x000e680000000200 */
[----:B------:R-:W1:Y:S01]  /*a270*/  LDSM.16.M88.4 R80, [R109] ;  /* 0x000000006d50783b */ /* 0x000e620000000200 */
[C---:B----4-:R-:W-:Y:S03]  /*a280*/  HMMA.16816.F32.BF16 R28, R64.reuse, R32, RZ ;  /* 0x00000020401c723c */ /* 0x050fe600000418ff */
[----:B------:R-:W4:Y:S03]  /*a290*/  LDSM.16.M88.4 R76, [R108] ;  /* 0x000000006c4c783b */ /* 0x000f260000000200 */
[C---:B-----5:R-:W-:Y:S01]  /*a2a0*/  HMMA.16816.F32.BF16 R36, R64.reuse, R40, RZ ;  /* 0x000000284024723c */ /* 0x060fe200000418ff */
[----:B------:R-:W5:Y:S01]  /*a2b0*/  LDSM.16.M88.4 R72, [R3] ;  /* 0x000000000348783b */ /* 0x000f620000000200 */
[----:B------:R-:W-:Y:S04]  /*a2c0*/  DEPBAR.LE SB0, 0x0 ;  /* 0x000080000000791a */ /* 0x000fe80000000000 */
[C---:B------:R-:W-:Y:S01]  /*a2d0*/  HMMA.16816.F32.BF16 R44, R64.reuse, R48, RZ ;  /* 0x00000030402c723c */ /* 0x040fe200000418ff */
[----:B------:R-:W-:Y:S05]  /*a2e0*/  BAR.SYNC.DEFER_BLOCKING 0x0 ;  /* 0x0000000000007b1d */ /* 0x000fea0000010000 */
        /* <DEDUP_REMOVED lines=11> */
[C---:B------:R-:W-:Y:S06]  /*a3a0*/  HMMA.16816.F32.BF16 R8, R68.reuse, R102, R8 ;  /* 0x000000664408723c */ /* 0x040fec0000041808 */
[C---:B--2---:R-:W-:Y:S06]  /*a3b0*/  HMMA.16816.F32.BF16 R12, R68.reuse, R96, R12 ;  /* 0x00000060440c723c */ /* 0x044fec000004180c */
[C---:B------:R-:W-:Y:S06]  /*a3c0*/  HMMA.16816.F32.BF16 R16, R68.reuse, R98, R16 ;  /* 0x000000624410723c */ /* 0x040fec0000041810 */
[C---:B------:R-:W-:Y:S06]  /*a3d0*/  HMMA.16816.F32.BF16 R20, R68.reuse, R92, R20 ;  /* 0x0000005c4414723c */ /* 0x040fec0000041814 */
[C---:B------:R-:W-:Y:S06]  /*a3e0*/  HMMA.16816.F32.BF16 R24, R68.reuse, R94, R24 ;  /* 0x0000005e4418723c */ /* 0x040fec0000041818 */
[C---:B---3--:R-:W-:Y:S06]  /*a3f0*/  HMMA.16816.F32.BF16 R28, R68.reuse, R88, R28 ;  /* 0x00000058441c723c */ /* 0x048fec000004181c */
[C---:B------:R-:W-:Y:S06]  /*a400*/  HMMA.16816.F32.BF16 R32, R68.reuse, R90, R32 ;  /* 0x0000005a4420723c */ /* 0x040fec0000041820 */
[C---:B-1----:R-:W-:Y:S06]  /*a410*/  HMMA.16816.F32.BF16 R36, R68.reuse, R84, R36 ;  /* 0x000000544424723c */ /* 0x042fec0000041824 */
[C---:B------:R-:W-:Y:S06]  /*a420*/  HMMA.16816.F32.BF16 R40, R68.reuse, R86, R40 ;  /* 0x000000564428723c */ /* 0x040fec0000041828 */
[C---:B------:R-:W-:Y:S06]  /*a430*/  HMMA.16816.F32.BF16 R44, R68.reuse, R80, R44 ;  /* 0x00000050442c723c */ /* 0x040fec000004182c */
[C---:B------:R-:W-:Y:S06]  /*a440*/  HMMA.16816.F32.BF16 R48, R68.reuse, R82, R48 ;  /* 0x000000524430723c */ /* 0x040fec0000041830 */
[C---:B----4-:R-:W-:Y:S06]  /*a450*/  HMMA.16816.F32.BF16 R52, R68.reuse, R76, R52 ;  /* 0x0000004c4434723c */ /* 0x050fec0000041834 */
[C---:B------:R-:W-:Y:S06]  /*a460*/  HMMA.16816.F32.BF16 R56, R68.reuse, R78, R56 ;  /* 0x0000004e4438723c */ /* 0x040fec0000041838 */
[C---:B-----5:R-:W-:Y:S06]  /*a470*/  HMMA.16816.F32.BF16 R60, R68.reuse, R72, R60 ;  /* 0x00000048443c723c */ /* 0x060fec000004183c */
        /* <DEDUP_REMOVED lines=41> */
[----:B------:R-:W1:Y:S01]  /*a710*/  LDC R73, c[0x0][0x24c] ;  /* 0x00009300ff497b82 */ /* 0x000e620000000800 */
        /* <DEDUP_REMOVED lines=17> */
[----:B------:R-:W-:Y:S05]  /*a830*/  SHF.R.S32.HI R2, RZ, 0x1f, R0 ;  /* 0x0000001fff027819 */ /* 0x000fea0000011400 */
[-C--:B------:R-:W-:Y:S04]  /*a840*/  IMAD R2, R2, R72.reuse, RZ ;  /* 0x0000004802027224 */ /* 0x080fe800078e02ff */
[C---:B-1----:R-:W-:Y:S01]  /*a850*/  IMAD R2, R0.reuse, R73, R2 ;  /* 0x0000004900027224 */ /* 0x042fe200078e0202 */
[----:B------:R1:W4:Y:S02]  /*a860*/  LDG.E R75, desc[UR6][R76.64] ;  /* 0x000000064c4b7981 */ /* 0x000324000c1e1900 */
[----:B-1----:R-:W-:Y:S05]  /*a870*/  IMAD.WIDE.U32 R76, R0, R72, RZ ;  /* 0x00000048004c7225 */ /* 0x002fea00078e00ff */
        /* <DEDUP_REMOVED lines=8> */
.L_x_4895:
[----:B------:R1:W-:Y:S01]  /*a900*/  @P2 STS [R147+0x1000], RZ ;  /* 0x001000ff93002388 */ /* 0x0003e20000000800 */
[----:B------:R-:W-:Y:S01]  /*a910*/  LEA R80, P5, R2, R154, 0x1 ;  /* 0x0000009a02507211 */ /* 0x000fe200078a08ff */
[----:B------:R-:W-:Y:S01]  /*a920*/  @!P2 IMAD.MOV.U32 R74, RZ, RZ, R2 ;  /* 0x000000ffff4aa224 */ /* 0x000fe200078e0002 */
[-C--:B------:R-:W-:Y:S01]  /*a930*/  @!P2 LEA R69, P3, R72, R2.reuse, 0x6 ;  /* 0x000000024845a211 */ /* 0x080fe200078630ff */
[----:B------:R1:W-:Y:S01]  /*a940*/  @P2 STS [R147+0x1004], RZ ;  /* 0x001004ff93002388 */ /* 0x0003e20000000800 */
[----:B------:R-:W-:Y:S01]  /*a950*/  @!P2 IADD3 R68, P0, R144, R2, RZ ;  /* 0x000000029044a210 */ /* 0x000fe20007f1e0ff */
[--C-:B------:R-:W-:Y:S01]  /*a960*/  @!P2 IMAD.MOV.U32 R75, RZ, RZ, R0.reuse ;  /* 0x000000ffff4ba224 */ /* 0x100fe200078e0000 */
[-C--:B------:R-:W-:Y:S01]  /*a970*/  LEA.HI.X R81, R2, R153.reuse, R0, 0x1, P5 ;  /* 0x0000009902517211 */ /* 0x080fe200028f0c00 */
[----:B------:R1:W-:Y:S01]  /*a980*/  @P2 STS.64 [R147+0x1008], RZ ;  /* 0x001008ff93002388 */ /* 0x0003e20000000a00 */
[C---:B--2---:R-:W-:Y:S01]  /*a990*/  @!P2 LEA.HI.X R71, R72.reuse, R0, R71, 0x6, P3 ;  /* 0x000000004847a211 */ /* 0x044fe200018f3447 */
[----:B------:R-:W-:Y:S01]  /*a9a0*/  @!P2 IMAD.WIDE.U32 R74, R72, 0x60, R74 ;  /* 0x00000060484aa825 */ /* 0x000fe200078e004a */
[-C--:B------:R-:W-:Y:S01]  /*a9b0*/  @!P2 LEA R78, P4, R68, R154.reuse, 0x1 ;  /* 0x0000009a444ea211 */ /* 0x080fe200078808ff */
[----:B------:R-:W-:Y:S01]  /*a9c0*/  @!PT LDS RZ, [RZ] ;  /* 0x00000000fffff984 */ /* 0x000fe20000000800 */
[----:B------:R-:W-:Y:S01]  /*a9d0*/  @!PT LDS RZ, [RZ] ;  /* 0x00000000fffff984 */ /* 0x000fe20000000800 */
[----:B------:R-:W-:Y:S01]  /*a9e0*/  @!PT LDS RZ, [RZ] ;  /* 0x00000000fffff984 */ /* 0x000fe20000000800 */
[----:B------:R1:W-:Y:S01]  /*a9f0*/  @!P2 LDGSTS.E.BYPASS.LTC128B.128 [R147+0x1000], desc[UR6][R80.64] ;  /* 0x010000005093afae */ /* 0x0003e2000b901d46 */
[-C--:B------:R-:W-:Y:S01]  /*aa00*/  @!P2 LEA R76, P3, R69, R154.reuse, 0x1 ;  /* 0x0000009a454ca211 */ /* 0x080fe200078608ff */
[----:B------:R-:W-:Y:S01]  /*aa10*/  @!P2 IMAD.X R72, R127, 0x1, R0, P0 ;  /* 0x000000017f48a824 */ /* 0x000fe200000e0600 */
[----:B------:R-:W-:Y:S01]  /*aa20*/  @!P2 LEA R82, P0, R74, R154, 0x1 ;  /* 0x0000009a4a52a211 */ /* 0x000fe200078008ff */
[----:B------:R1:W-:Y:S01]  /*aa30*/  @P2 STS.128 [R147+0x1800], RZ ;  /* 0x001800ff93002388 */ /* 0x0003e20000000c00 */
[----:B---3--:R-:W-:Y:S01]  /*aa40*/  @!P2 IMAD R70, R70, 0x60, RZ ;  /* 0x000000604646a824 */ /* 0x008fe200078e02ff */
[-C--:B------:R-:W-:Y:S01]  /*aa50*/  @!P2 LEA.HI.X R77, R69, R153.reuse, R71, 0x1, P3 ;  /* 0x00000099454da211 */ /* 0x080fe200018f0c47 */
[----:B------:R-:W-:Y:S01]  /*aa60*/  IMAD.MOV.U32 R154, RZ, RZ, R80 ;  /* 0x000000ffff9a7224 */ /* 0x000fe200078e0050 */
[-C--:B------:R-:W-:Y:S01]  /*aa70*/  @!P2 LEA.HI.X R79, R68, R153.reuse, R72, 0x1, P4 ;  /* 0x00000099444fa211 */ /* 0x080fe200020f0c48 */
[----:B------:R-:W-:Y:S04]  /*aa80*/  @!P2 IMAD.IADD R70, R70, 0x1, R75 ;  /* 0x000000014646a824 */ /* 0x000fe800078e024b */
        /* <DEDUP_REMOVED lines=17> */
.L_x_4894:
[----:B------:R-:W-:Y:S04]  /*aba0*/  LEA R69, R121, R122, 0x7 ;  /* 0x0000007a79457211 */ /* 0x000fe800078e38ff */
[----:B------:R-:W-:Y:S02]  /*abb0*/  I2FP.F32.S32 R0, R69 ;  /* 0x0000004500007245 */ /* 0x000fe40000201400 */
[C---:B------:R-:W-:Y:S02]  /*abc0*/  IADD3 R68, R69.reuse, 0x8, RZ ;  /* 0x0000000845447810 */ /* 0x040fe40007ffe0ff */
[C---:B------:R-:W-:Y:S01]  /*abd0*/  IADD3 R70, R69.reuse, 0x9, RZ ;  /* 0x0000000945467810 */ /* 0x040fe20007ffe0ff */
[CC--:B------:R-:W-:Y:S01]  /*abe0*/  FFMA.FTZ R4, R118.reuse, R0.reuse, R4 ;  /* 0x0000000076047223 */ /* 0x0c0fe20000010004 */
[----:B------:R-:W-:Y:S01]  /*abf0*/  FFMA.FTZ R6, R118, R0, R6 ;  /* 0x0000000076067223 */ /* 0x000fe20000010006 */
[----:B------:R-:W-:Y:S02]  /*ac00*/  I2FP.F32.S32 R0, R68 ;  /* 0x0000004400007245 */ /* 0x000fe40000201400 */
[C---:B------:R-:W-:Y:S02]  /*ac10*/  IADD3 R68, R69.reuse, 0x10, RZ ;  /* 0x0000001045447810 */ /* 0x040fe40007ffe0ff */
[C---:B------:R-:W-:Y:S02]  /*ac20*/  IADD3 R71, R69.reuse, 0x29, RZ ;  /* 0x0000002945477810 */ /* 0x040fe40007ffe0ff */
[----:B------:R-:W-:Y:S02]  /*ac30*/  FMNMX.FTZ R72, R6, R123, !PT ;  /* 0x0000007b06487209 */ /* 0x000fe40007810000 */
[C---:B------:R-:W-:Y:S04]  /*ac40*/  IADD3 R2, R69.reuse, 0x1, RZ ;  /* 0x0000000145027810 */ /* 0x040fe80007ffe0ff */
[----:B------:R-:W-:Y:S05]  /*ac50*/  I2FP.F32.S32 R2, R2 ;  /* 0x0000000200027245 */ /* 0x000fea0000201400 */
[CC--:B------:R-:W-:Y:S01]  /*ac60*/  FFMA.FTZ R5, R118.reuse, R2.reuse, R5 ;  /* 0x0000000276057223 */ /* 0x0c0fe20000010005 */
[C---:B------:R-:W-:Y:S01]  /*ac70*/  FFMA.FTZ R7, R118.reuse, R2, R7 ;  /* 0x0000000276077223 */ /* 0x040fe20000010007 */
[CC--:B------:R-:W-:Y:S01]  /*ac80*/  FFMA.FTZ R8, R118.reuse, R0.reuse, R8 ;  /* 0x0000000076087223 */ /* 0x0c0fe20000010008 */
[C---:B------:R-:W-:Y:S01]  /*ac90*/  FFMA.FTZ R10, R118.reuse, R0, R10 ;  /* 0x00000000760a7223 */ /* 0x040fe2000001000a */
[----:B------:R-:W-:Y:S02]  /*aca0*/  I2FP.F32.S32 R2, R70 ;  /* 0x0000004600027245 */ /* 0x000fe40000201400 */
[----:B------:R-:W-:Y:S02]  /*acb0*/  I2FP.F32.S32 R0, R68 ;  /* 0x0000004400007245 */ /* 0x000fe40000201400 */
[C---:B------:R-:W-:Y:S01]  /*acc0*/  IADD3 R70, R69.reuse, 0x11, RZ ;  /* 0x0000001145467810 */ /* 0x040fe20007ffe0ff */
[CC--:B------:R-:W-:Y:S01]  /*acd0*/  FFMA.FTZ R9, R118.reuse, R2.reuse, R9 ;  /* 0x0000000276097223 */ /* 0x0c0fe20000010009 */
[C---:B------:R-:W-:Y:S01]  /*ace0*/  FFMA.FTZ R11, R118.reuse, R2, R11 ;  /* 0x00000002760b7223 */ /* 0x040fe2000001000b */
[CC--:B------:R-:W-:Y:S01]  /*acf0*/  FFMA.FTZ R12, R118.reuse, R0.reuse, R12 ;  /* 0x00000000760c7223 */ /* 0x0c0fe2000001000c */
[C---:B------:R-:W-:Y:S01]  /*ad00*/  FFMA.FTZ R14, R118.reuse, R0, R14 ;  /* 0x00000000760e7223 */ /* 0x040fe2000001000e */
[----:B------:R-:W-:Y:S02]  /*ad10*/  I2FP.F32.S32 R2, R70 ;  /* 0x0000004600027245 */ /* 0x000fe40000201400 */
[C---:B------:R-:W-:Y:S02]  /*ad20*/  IADD3 R68, R69.reuse, 0x18, RZ ;  /* 0x0000001845447810 */ /* 0x040fe40007ffe0ff */
[C---:B------:R-:W-:Y:S01]  /*ad30*/  IADD3 R70, R69.reuse, 0x19, RZ ;  /* 0x0000001945467810 */ /* 0x040fe20007ffe0ff */
        /* <DEDUP_REMOVED lines=16> */
[C---:B------:R-:W-:Y:S02]  /*ae40*/  IADD3 R70, R69.reuse, 0x30, RZ ;  /* 0x0000003045467810 */ /* 0x040fe40007ffe0ff */
[----:B------:R-:W-:Y:S01]  /*ae50*/  IADD3 R68, R69, 0x31, RZ ;  /* 0x0000003145447810 */ /* 0x000fe20007ffe0ff */
[CC--:B------:R-:W-:Y:S01]  /*ae60*/  FFMA.FTZ R21, R118.reuse, R2.reuse, R21 ;  /* 0x0000000276157223 */ /* 0x0c0fe20000010015 */
[C---:B------:R-:W-:Y:S01]  /*ae70*/  FFMA.FTZ R23, R118.reuse, R2, R23 ;  /* 0x0000000276177223 */ /* 0x040fe20000010017 */
[CC--:B------:R-:W-:Y:S01]  /*ae80*/  FFMA.FTZ R24, R118.reuse, R0.reuse, R24 ;  /* 0x0000000076187223 */ /* 0x0c0fe20000010018 */
[----:B------:R-:W-:Y:S01]  /*ae90*/  FFMA.FTZ R26, R118, R0, R26 ;  /* 0x00000000761a7223 */ /* 0x000fe2000001001a */
[----:B------:R-:W-:Y:S02]  /*aea0*/  I2FP.F32.S32 R2, R71 ;  /* 0x0000004700027245 */ /* 0x000fe40000201400 */
[----:B------:R-:W-:Y:S02]  /*aeb0*/  FMNMX.FTZ R71, R4, R124, !PT ;  /* 0x0000007c04477209 */ /* 0x000fe40007810000 */
[----:B------:R-:W-:Y:S01]  /*aec0*/  I2FP.F32.S32 R0, R70 ;  /* 0x0000004600007245 */ /* 0x000fe20000201400 */
[CC--:B------:R-:W-:Y:S01]  /*aed0*/  FFMA.FTZ R25, R118.reuse, R2.reuse, R25 ;  /* 0x0000000276197223 */ /* 0x0c0fe20000010019 */
[C---:B------:R-:W-:Y:S01]  /*aee0*/  FFMA.FTZ R27, R118.reuse, R2, R27 ;  /* 0x00000002761b7223 */ /* 0x040fe2000001001b */
[----:B------:R-:W-:Y:S02]  /*aef0*/  FMNMX.FTZ R71, R5, R71, !PT ;  /* 0x0000004705477209 */ /* 0x000fe40007810000 */
[C---:B------:R-:W-:Y:S01]  /*af00*/  IADD3 R70, R69.reuse, 0x39, RZ ;  /* 0x0000003945467810 */ /* 0x040fe20007ffe0ff */
[-C--:B------:R-:W-:Y:S01]  /*af10*/  FFMA.FTZ R28, R118, R0.reuse, R28 ;  /* 0x00000000761c7223 */ /* 0x080fe2000001001c */
[----:B------:R-:W-:Y:S01]  /*af20*/  FMNMX.FTZ R71, R8, R71, !PT ;  /* 0x0000004708477209 */ /* 0x000fe20007810000 */
[----:B------:R-:W-:Y:S01]  /*af30*/  FFMA.FTZ R30, R118, R0, R30 ;  /* 0x00000000761e7223 */ /* 0x000fe2000001001e */
[----:B------:R-:W-:Y:S02]  /*af40*/  IADD3 R2, R69, 0x38, RZ ;  /* 0x0000003845027810 */ /* 0x000fe40007ffe0ff */
[----:B------:R-:W-:Y:S02]  /*af50*/  FMNMX.FTZ R71, R9, R71, !PT ;  /* 0x0000004709477209 */ /* 0x000fe40007810000 */
[----:B------:R-:W-:Y:S02]  /*af60*/  I2FP.F32.S32 R0, R2 ;  /* 0x0000000200007245 */ /* 0x000fe40000201400 */
        /* <DEDUP_REMOVED lines=19> */
[----:B------:R-:W-:Y:S03]  /*b0a0*/  FMNMX.FTZ R70, R23, R70, !PT ;  /* 0x0000004617467209 */ /* 0x000fe60007810000 */
[----:B------:R-:W-:Y:S01]  /*b0b0*/  FFMA.FTZ R29, R118, R68, R29 ;  /* 0x00000044761d7223 */ /* 0x000fe2000001001d */
[----:B------:R-:W-:Y:S01]  /*b0c0*/  FMNMX.FTZ R70, R26, R70, !PT ;  /* 0x000000461a467209 */ /* 0x000fe20007810000 */
[C---:B------:R-:W-:Y:S01]  /*b0d0*/  FFMA.FTZ R31, R118.reuse, R68, R31 ;  /* 0x00000044761f7223 */ /* 0x040fe2000001001f */
[----:B------:R-:W-:Y:S01]  /*b0e0*/  IADD3 R68, R69, 0x40, RZ ;  /* 0x0000004045447810 */ /* 0x000fe20007ffe0ff */
[C---:B------:R-:W-:Y:S01]  /*b0f0*/  FFMA.FTZ R32, R118.reuse, R0, R32 ;  /* 0x0000000076207223 */ /* 0x040fe20000010020 */
[----:B------:R-:W-:Y:S01]  /*b100*/  FMNMX.FTZ R70, R27, R70, !PT ;  /* 0x000000461b467209 */ /* 0x000fe20007810000 */
[C---:B------:R-:W-:Y:S01]  /*b110*/  FFMA.FTZ R34, R118.reuse, R0, R34 ;  /* 0x0000000076227223 */ /* 0x040fe20000010022 */
[----:B------:R-:W-:Y:S01]  /*b120*/  FMNMX.FTZ R71, R29, R71, !PT ;  /* 0x000000471d477209 */ /* 0x000fe20007810000 */
[----:B------:R-:W-:Y:S01]  /*b130*/  FFMA.FTZ R33, R118, R2, R33 ;  /* 0x0000000276217223 */ /* 0x000fe20000010021 */
[----:B------:R-:W-:Y:S01]  /*b140*/  FMNMX.FTZ R70, R30, R70, !PT ;  /* 0x000000461e467209 */ /* 0x000fe20007810000 */
[C---:B------:R-:W-:Y:S01]  /*b150*/  FFMA.FTZ R35, R118.reuse, R2, R35 ;  /* 0x0000000276237223 */ /* 0x040fe20000010023 */
[----:B------:R-:W-:Y:S02]  /*b160*/  IADD3 R2, R69, 0x48, RZ ;  /* 0x0000004845027810 */ /* 0x000fe40007ffe0ff */
[----:B------:R-:W-:Y:S02]  /*b170*/  FMNMX.FTZ R70, R31, R70, !PT ;  /* 0x000000461f467209 */ /* 0x000fe40007810000 */
[----:B------:R-:W-:Y:S02]  /*b180*/  I2FP.F32.S32 R0, R68 ;  /* 0x0000004400007245 */ /* 0x000fe40000201400 */
[C---:B------:R-:W-:Y:S02]  /*b190*/  IADD3 R68, R69.reuse, 0x49, RZ ;  /* 0x0000004945447810 */ /* 0x040fe40007ffe0ff */
[----:B------:R-:W-:Y:S01]  /*b1a0*/  I2FP.F32.S32 R2, R2 ;  /* 0x0000000200027245 */ /* 0x000fe20000201400 */
[CC--:B------:R-:W-:Y:S01]  /*b1b0*/  FFMA.FTZ R36, R118.reuse, R0.reuse, R36 ;  /* 0x0000000076247223 */ /* 0x0c0fe20000010024 */
[----:B------:R-:W-:Y:S01]  /*b1c0*/  FFMA.FTZ R38, R118, R0, R38 ;  /* 0x0000000076267223 */ /* 0x000fe20000010026 */
[----:B------:R-:W-:Y:S02]  /*b1d0*/  IADD3 R0, R69, 0x41, RZ ;  /* 0x0000004145007810 */ /* 0x000fe40007ffe0ff */
[----:B------:R-:W-:Y:S02]  /*b1e0*/  FMNMX.FTZ R71, R32, R71, !PT ;  /* 0x0000004720477209 */ /* 0x000fe40007810000 */
[----:B------:R-:W-:Y:S02]  /*b1f0*/  I2FP.F32.S32 R0, R0 ;  /* 0x0000000000007245 */ /* 0x000fe40000201400 */
[----:B------:R-:W-:Y:S02]  /*b200*/  FMNMX.FTZ R70, R34, R70, !PT ;  /* 0x0000004622467209 */ /* 0x000fe40007810000 */
[----:B------:R-:W-:Y:S01]  /*b210*/  FMNMX.FTZ R71, R33, R71, !PT ;  /* 0x0000004721477209 */ /* 0x000fe20007810000 */
[CC--:B------:R-:W-:Y:S01]  /*b220*/  FFMA.FTZ R37, R118.reuse, R0.reuse, R37 ;  /* 0x0000000076257223 */ /* 0x0c0fe20000010025 */
[C---:B------:R-:W-:Y:S01]  /*b230*/  FFMA.FTZ R39, R118.reuse, R0, R39 ;  /* 0x0000000076277223 */ /* 0x040fe20000010027 */
[-C--:B------:R-:W-:Y:S01]  /*b240*/  FFMA.FTZ R40, R118, R2.reuse, R40 ;  /* 0x0000000276287223 */ /* 0x080fe20000010028 */
[----:B------:R-:W-:Y:S01]  /*b250*/  FMNMX.FTZ R71, R36, R71, !PT ;  /* 0x0000004724477209 */ /* 0x000fe20007810000 */
[----:B------:R-:W-:Y:S01]  /*b260*/  FFMA.FTZ R42, R118, R2, R42 ;  /* 0x00000002762a7223 */ /* 0x000fe2000001002a */
[----:B------:R-:W-:Y:S02]  /*b270*/  IADD3 R2, R69, 0x51, RZ ;  /* 0x0000005145027810 */ /* 0x000fe40007ffe0ff */
[----:B------:R-:W-:Y:S02]  /*b280*/  FMNMX.FTZ R71, R37, R71, !PT ;  /* 0x0000004725477209 */ /* 0x000fe40007810000 */
[----:B------:R-:W-:Y:S02]  /*b290*/  I2FP.F32.S32 R0, R68 ;  /* 0x0000004400007245 */ /* 0x000fe40000201400 */
[C---:B------:R-:W-:Y:S02]  /*b2a0*/  IADD3 R68, R69.reuse, 0x58, RZ ;  /* 0x0000005845447810 */ /* 0x040fe40007ffe0ff */
[----:B------:R-:W-:Y:S01]  /*b2b0*/  FMNMX.FTZ R71, R40, R71, !PT ;  /* 0x0000004728477209 */ /* 0x000fe20007810000 */
[CC--:B------:R-:W-:Y:S01]  /*b2c0*/  FFMA.FTZ R41, R118.reuse, R0.reuse, R41 ;  /* 0x0000000076297223 */ /* 0x0c0fe20000010029 */
[C---:B------:R-:W-:Y:S01]  /*b2d0*/  FFMA.FTZ R43, R118.reuse, R0, R43 ;  /* 0x00000000762b7223 */ /* 0x040fe2000001002b */
[----:B------:R-:W-:Y:S02]  /*b2e0*/  IADD3 R0, R69, 0x50, RZ ;  /* 0x0000005045007810 */ /* 0x000fe40007ffe0ff */
[----:B------:R-:W-:Y:S02]  /*b2f0*/  I2FP.F32.S32 R2, R2 ;  /* 0x0000000200027245 */ /* 0x000fe40000201400 */
[----:B------:R-:W-:Y:S02]  /*b300*/  FMNMX.FTZ R71, R41, R71, !PT ;  /* 0x0000004729477209 */ /* 0x000fe40007810000 */
[----:B------:R-:W-:Y:S02]  /*b310*/  I2FP.F32.S32 R0, R0 ;  /* 0x0000000000007245 */ /* 0x000fe40000201400 */
[----:B------:R-:W-:Y:S03]  /*b320*/  FMNMX.FTZ R70, R35, R70, !PT ;  /* 0x0000004623467209 */ /* 0x000fe60007810000 */
[CC--:B------:R-:W-:Y:S01]  /*b330*/  FFMA.FTZ R44, R118.reuse, R0.reuse, R44 ;  /* 0x00000000762c7223 */ /* 0x0c0fe2000001002c */
[C---:B------:R-:W-:Y:S01]  /*b340*/  FFMA.FTZ R46, R118.reuse, R0, R46 ;  /* 0x00000000762e7223 */ /* 0x040fe2000001002e */
[----:B------:R-:W-:Y:S01]  /*b350*/  I2FP.F32.S32 R0, R68 ;  /* 0x0000004400007245 */ /* 0x000fe20000201400 */
[CC--:B------:R-:W-:Y:S01]  /*b360*/  FFMA.FTZ R45, R118.reuse, R2.reuse, R45 ;  /* 0x00000002762d7223 */ /* 0x0c0fe2000001002d */
[C---:B------:R-:W-:Y:S01]  /*b370*/  FFMA.FTZ R47, R118.reuse, R2, R47 ;  /* 0x00000002762f7223 */ /* 0x040fe2000001002f */
[C---:B------:R-:W-:Y:S02]  /*b380*/  IADD3 R2, R69.reuse, 0x60, RZ ;  /* 0x0000006045027810 */ /* 0x040fe40007ffe0ff */
[CC--:B------:R-:W-:Y:S01]  /*b390*/  FFMA.FTZ R48, R118.reuse, R0.reuse, R48 ;  /* 0x0000000076307223 */ /* 0x0c0fe20000010030 */
[----:B------:R-:W-:Y:S01]  /*b3a0*/  FFMA.FTZ R50, R118, R0, R50 ;  /* 0x0000000076327223 */ /* 0x000fe20000010032 */
[C---:B------:R-:W-:Y:S02]  /*b3b0*/  IADD3 R0, R69.reuse, 0x59, RZ ;  /* 0x0000005945007810 */ /* 0x040fe40007ffe0ff */
        /* <DEDUP_REMOVED lines=8> */
[CC--:B------:R-:W-:Y:S01]  /*b440*/  FFMA.FTZ R49, R118.reuse, R0.reuse, R49 ;  /* 0x0000000076317223 */ /* 0x0c0fe20000010031 */
[C---:B------:R-:W-:Y:S01]  /*b450*/  FFMA.FTZ R51, R118.reuse, R0, R51 ;  /* 0x0000000076337223 */ /* 0x040fe20000010033 */
[C---:B------:R-:W-:Y:S01]  /*b460*/  FFMA.FTZ R52, R118.reuse, R2, R52 ;  /* 0x0000000276347223 */ /* 0x040fe20000010034 */
[----:B------:R-:W-:Y:S01]  /*b470*/  I2FP.F32.S32 R0, R68 ;  /* 0x0000004400007245 */ /* 0x000fe20000201400 */
[C---:B------:R-:W-:Y:S01]  /*b480*/  FFMA.FTZ R54, R118.reuse, R2, R54 ;  /* 0x0000000276367223 */ /* 0x040fe20000010036 */
[C---:B------:R-:W-:Y:S02]  /*b490*/  IADD3 R2, R69.reuse, 0x69, RZ ;  /* 0x0000006945027810 */ /* 0x040fe40007ffe0ff */
[C---:B------:R-:W-:Y:S01]  /*b4a0*/  IADD3 R68, R69.reuse, 0x70, RZ ;  /* 0x0000007045447810 */ /* 0x040fe20007ffe0ff */
[CC--:B------:R-:W-:Y:S01]  /*b4b0*/  FFMA.FTZ R53, R118.reuse, R0.reuse, R53 ;  /* 0x0000000076357223 */ /* 0x0c0fe20000010035 */
[----:B------:R-:W-:Y:S01]  /*b4c0*/  FFMA.FTZ R55, R118, R0, R55 ;  /* 0x0000000076377223 */ /* 0x000fe20000010037 */
[----:B------:R-:W-:Y:S02]  /*b4d0*/  IADD3 R0, R69, 0x68, RZ ;  /* 0x0000006845007810 */ /* 0x000fe40007ffe0ff */
[----:B------:R-:W-:Y:S02]  /*b4e0*/  I2FP.F32.S32 R2, R2 ;  /* 0x0000000200027245 */ /* 0x000fe40000201400 */
[----:B------:R-:W-:Y:S02]  /*b4f0*/  I2FP.F32.S32 R0, R0 ;  /* 0x0000000000007245 */ /* 0x000fe40000201400 */
[----:B------:R-:W-:Y:S02]  /*b500*/  FMNMX.FTZ R71, R49, R71, !PT ;  /* 0x0000004731477209 */ /* 0x000fe40007810000 */
[----:B------:R-:W-:Y:S01]  /*b510*/  FMNMX.FTZ R70, R42, R70, !PT ;  /* 0x000000462a467209 */ /* 0x000fe20007810000 */
[CC--:B------:R-:W-:Y:S01]  /*b520*/  FFMA.FTZ R56, R118.reuse, R0.reuse, R56 ;  /* 0x0000000076387223 */ /* 0x0c0fe20000010038 */
[C---:B------:R-:W-:Y:S01]  /*b530*/  FFMA.FTZ R58, R118.reuse, R0, R58 ;  /* 0x00000000763a7223 */ /* 0x040fe2000001003a */
[----:B------:R-:W-:Y:S01]  /*b540*/  I2FP.F32.S32 R0, R68 ;  /* 0x0000004400007245 */ /* 0x000fe20000201400 */
[CC--:B------:R-:W-:Y:S01]  /*b550*/  FFMA.FTZ R57, R118.reuse, R2.reuse, R57 ;  /* 0x0000000276397223 */ /* 0x0c0fe20000010039 */
[----:B------:R-:W-:Y:S01]  /*b560*/  FFMA.FTZ R59, R118, R2, R59 ;  /* 0x00000002763b7223 */ /* 0x000fe2000001003b */
[----:B------:R-:W-:Y:S02]  /*b570*/  FMNMX.FTZ R68, R52, R71, !PT ;  /* 0x0000004734447209 */ /* 0x000fe40007810000 */
[CC--:B------:R-:W-:Y:S01]  /*b580*/  FFMA.FTZ R60, R118.reuse, R0.reuse, R60 ;  /* 0x00000000763c7223 */ /* 0x0c0fe2000001003c */
[C---:B------:R-:W-:Y:S01]  /*b590*/  FFMA.FTZ R62, R118.reuse, R0, R62 ;  /* 0x00000000763e7223 */ /* 0x040fe2000001003e */
[----:B------:R-:W-:Y:S02]  /*b5a0*/  FMNMX.FTZ R68, R53, R68, !PT ;  /* 0x0000004435447209 */ /* 0x000fe40007810000 */
[C---:B------:R-:W-:Y:S02]  /*b5b0*/  IADD3 R0, R69.reuse, 0x71, RZ ;  /* 0x0000007145007810 */ /* 0x040fe40007ffe0ff */
[----:B------:R-:W-:Y:S02]  /*b5c0*/  IADD3 R2, R69, 0x78, RZ ;  /* 0x0000007845027810 */ /* 0x000fe40007ffe0ff */
[----:B------:R-:W-:Y:S02]  /*b5d0*/  I2FP.F32.S32 R0, R0 ;  /* 0x0000000000007245 */ /* 0x000fe40000201400 */
[----:B------:R-:W-:Y:S02]  /*b5e0*/  FMNMX.FTZ R70, R43, R70, !PT ;  /* 0x000000462b467209 */ /* 0x000fe40007810000 */
[----:B------:R-:W-:Y:S01]  /*b5f0*/  I2FP.F32.S32 R2, R2 ;  /* 0x0000000200027245 */ /* 0x000fe20000201400 */
[----:B------:R-:W-:Y:S01]  /*b600*/  FFMA.FTZ R61, R118, R0, R61 ;  /* 0x00000000763d7223 */ /* 0x000fe2000001003d */
[----:B------:R-:W-:Y:S01]  /*b610*/  FMNMX.FTZ R70, R46, R70, !PT ;  /* 0x000000462e467209 */ /* 0x000fe20007810000 */
[C---:B------:R-:W-:Y:S02]  /*b620*/  FFMA.FTZ R63, R118.reuse, R0, R63 ;  /* 0x00000000763f7223 */ /* 0x040fe4000001003f */
[C---:B------:R-:W-:Y:S01]  /*b630*/  FFMA.FTZ R64, R118.reuse, R2, R64 ;  /* 0x0000000276407223 */ /* 0x040fe20000010040 */
[----:B------:R-:W-:Y:S01]  /*b640*/  FMNMX.FTZ R70, R47, R70, !PT ;  /* 0x000000462f467209 */ /* 0x000fe20007810000 */
[----:B------:R-:W-:Y:S03]  /*b650*/  FFMA.FTZ R66, R118, R2, R66 ;  /* 0x0000000276427223 */ /* 0x000fe60000010042 */
[----:B------:R-:W-:Y:S04]  /*b660*/  FMNMX.FTZ R70, R50, R70, !PT ;  /* 0x0000004632467209 */ /* 0x000fe80007810000 */
        /* <DEDUP_REMOVED lines=17> */
[----:B------:R-:W-:Y:S03]  /*b780*/  FMNMX.FTZ R0, R66, R0, !PT ;  /* 0x0000000042007209 */ /* 0x000fe60007810000 */
[----:B------:R-:W-:Y:S01]  /*b790*/  SHFL.BFLY PT, R68, R69, 0x2, 0x1f ;  /* 0x0c401f0045447f89 */ /* 0x000fe200000e0000 */
[----:B------:R-:W-:Y:S07]  /*b7a0*/  FMNMX.FTZ R0, R67, R0, !PT ;  /* 0x0000000043007209 */ /* 0x000fee0007810000 */
[----:B------:R-:W2:Y:S02]  /*b7b0*/  SHFL.BFLY PT, R2, R0, 0x2, 0x1f ;  /* 0x0c401f0000027f89 */ /* 0x000ea400000e0000 */
[----:B--2---:R-:W-:Y:S02]  /*b7c0*/  FMNMX.FTZ R2, R0, R2, !PT ;  /* 0x0000000200027209 */ /* 0x004fe40007810000 */
[----:B------:R-:W-:Y:S04]  /*b7d0*/  FMNMX.FTZ R69, R69, R68, !PT ;  /* 0x0000004445457209 */ /* 0x000fe80007810000 */
[----:B------:R-:W-:Y:S08]  /*b7e0*/  SHFL.BFLY PT, R0, R2, 0x1, 0x1f ;  /* 0x0c201f0002007f89 */ /* 0x000ff000000e0000 */
[----:B------:R-:W2:Y:S02]  /*b7f0*/  SHFL.BFLY PT, R70, R69, 0x1, 0x1f ;  /* 0x0c201f0045467f89 */ /* 0x000ea400000e0000 */
[----:B--2---:R-:W-:Y:S02]  /*b800*/  FMNMX.FTZ R70, R69, R70, !PT ;  /* 0x0000004645467209 */ /* 0x004fe40007810000 */
        /* <DEDUP_REMOVED lines=9> */
[----:B------:R2:W3:Y:S10]  /*b8a0*/  MUFU.EX2 R71, R68 ;  /* 0x0000004400477308 */ /* 0x0004f40000000800 */
[----:B------:R-:W4:Y:S01]  /*b8b0*/  MUFU.EX2 R72, R2 ;  /* 0x0000000200487308 */ /* 0x000f220000000800 */
[----:B--2---:R-:W-:Y:S01]  /*b8c0*/  FSEL R68, R0, RZ, P0 ;  /* 0x000000ff00447208 */ /* 0x004fe20000000000 */
[C---:B---3--:R-:W-:Y:S01]  /*b8d0*/  FMUL.FTZ R140, R71.reuse, R140 ;  /* 0x0000008c478c7220 */ /* 0x048fe20000410000 */
[C---:B------:R-:W-:Y:S01]  /*b8e0*/  FMUL.FTZ R141, R71.reuse, R141 ;  /* 0x0000008d478d7220 */ /* 0x040fe20000410000 */
[C---:B------:R-:W-:Y:S01]  /*b8f0*/  FMUL.FTZ R136, R71.reuse, R136 ;  /* 0x0000008847887220 */ /* 0x040fe20000410000 */
[----:B------:R-:W-:Y:S01]  /*b900*/  FMUL.FTZ R137, R71, R137 ;  /* 0x0000008947897220 */ /* 0x000fe20000410000 */
[--C-:B------:R-:W-:Y:S01]  /*b910*/  FFMA.FTZ R86, R8, UR4, -R68.reuse ;  /* 0x0000000408567c23 */ /* 0x100fe20008010844 */
[--C-:B------:R-:W-:Y:S01]  /*b920*/  FFMA.FTZ R87, R9, UR4, -R68.reuse ;  /* 0x0000000409577c23 */ /* 0x100fe20008010844 */
[--C-:B-1----:R-:W-:Y:S01]  /*b930*/  FFMA.FTZ R83, R16, UR4, -R68.reuse ;  /* 0x0000000410537c23 */ /* 0x102fe20008010844 */
[--C-:B------:R-:W-:Y:S01]  /*b940*/  FFMA.FTZ R81, R17, UR4, -R68.reuse ;  /* 0x0000000411517c23 */ /* 0x100fe20008010844 */
[--C-:B------:R-:W-:Y:S01]  /*b950*/  FFMA.FTZ R85, R12, UR4, -R68.reuse ;  /* 0x000000040c557c23 */ /* 0x100fe20008010844 */
[--C-:B------:R-:W-:Y:S01]  /*b960*/  FFMA.FTZ R84, R13, UR4, -R68.reuse ;  /* 0x000000040d547c23 */ /* 0x100fe20008010844 */
[----:B------:R-:W-:Y:S01]  /*b970*/  MUFU.EX2 R86, R86 ;  /* 0x0000005600567308 */ /* 0x000fe20000000800 */
[--C-:B------:R-:W-:Y:S01]  /*b980*/  FFMA.FTZ R80, R24, UR4, -R68.reuse ;  /* 0x0000000418507c23 */ /* 0x100fe20008010844 */
[--C-:B------:R-:W-:Y:S01]  /*b990*/  FFMA.FTZ R78, R25, UR4, -R68.reuse ;  /* 0x00000004194e7c23 */ /* 0x100fe20008010844 */
[C---:B----4-:R-:W-:Y:S01]  /*b9a0*/  FMUL.FTZ R142, R72.reuse, R142 ;  /* 0x0000008e488e7220 */ /* 0x050fe20000410000 */
[C---:B------:R-:W-:Y:S01]  /*b9b0*/  FMUL.FTZ R143, R72.reuse, R143 ;  /* 0x0000008f488f7220 */ /* 0x040fe20000410000 */
        /* <DEDUP_REMOVED lines=8> */
[----:B------:R-:W-:Y:S01]  /*ba40*/  FMUL.FTZ R129, R71, R129 ;  /* 0x0000008147817220 */ /* 0x000fe20000410000 */
        /* <DEDUP_REMOVED lines=28> */
[----:B------:R-:W-:Y:S01]  /*bc10*/  FFMA.FTZ R51, R51, UR4, -R4 ;  /* 0x0000000433337c23 */ /* 0x000fe20008010804 */
[--C-:B------:R-:W-:Y:S01]  /*bc20*/  FFMA.FTZ R5, R37, UR4, -R68.reuse ;  /* 0x0000000425057c23 */ /* 0x100fe20008010844 */
[--C-:B------:R-:W-:Y:S01]  /*bc30*/  FFMA.FTZ R37, R45, UR4, -R68.reuse ;  /* 0x000000042d257c23 */ /* 0x100fe20008010844 */
[--C-:B------:R-:W-:Y:S01]  /*bc40*/  FFMA.FTZ R45, R53, UR4, -R68.reuse ;  /* 0x00000004352d7c23 */ /* 0x100fe20008010844 */
[----:B------:R-:W-:Y:S01]  /*bc50*/  FFMA.FTZ R53, R61, UR4, -R68 ;  /* 0x000000043d357c23 */ /* 0x000fe20008010844 */
[--C-:B------:R-:W-:Y:S03]  /*bc60*/  FFMA.FTZ R61, R18, UR4, -R4.reuse ;  /* 0x00000004123d7c23 */ /* 0x100fe60008010804 */
[----:B------:R-:W-:Y:S01]  /*bc70*/  MUFU.EX2 R95, R95 ;  /* 0x0000005f005f7308 */ /* 0x000fe20000000800 */
[----:B------:R-:W1:Y:S01]  /*bc80*/  LDSM.16.MT88.4 R16, [R155+0x3000] ;  /* 0x003000009b10783b */ /* 0x000e620000004200 */
[--C-:B------:R-:W-:Y:S01]  /*bc90*/  FFMA.FTZ R2, R6, UR4, -R4.reuse ;  /* 0x0000000406027c23 */ /* 0x100fe20008010804 */
[----:B------:R-:W-:Y:S01]  /*bca0*/  FFMA.FTZ R6, R23, UR4, -R4 ;  /* 0x0000000417067c23 */ /* 0x000fe20008010804 */
[--C-:B------:R-:W-:Y:S01]  /*bcb0*/  FFMA.FTZ R73, R36, UR4, -R68.reuse ;  /* 0x0000000424497c23 */ /* 0x100fe20008010844 */
[--C-:B------:R-:W-:Y:S01]  /*bcc0*/  FFMA.FTZ R36, R44, UR4, -R68.reuse ;  /* 0x000000042c247c23 */ /* 0x100fe20008010844 */
[--C-:B------:R-:W-:Y:S01]  /*bcd0*/  FFMA.FTZ R44, R52, UR4, -R68.reuse ;  /* 0x00000004342c7c23 */ /* 0x100fe20008010844 */
[----:B------:R-:W-:Y:S03]  /*bce0*/  FFMA.FTZ R52, R60, UR4, -R68 ;  /* 0x000000043c347c23 */ /* 0x000fe60008010844 */
[----:B------:R-:W4:Y:S01]  /*bcf0*/  MUFU.EX2 R2, R2 ;  /* 0x0000000200027308 */ /* 0x000f220000000800 */
[----:B------:R-:W-:Y:S01]  /*bd00*/  FFMA.FTZ R60, R15, UR4, -R4 ;  /* 0x000000040f3c7c23 */ /* 0x000fe20008010804 */
[----:B---3--:R-:W-:Y:S01]  /*bd10*/  F2FP.BF16.F32.PACK_AB R20, R88, R0 ;  /* 0x000000005814723e */ /* 0x008fe200000010ff */
[----:B------:R-:W3:Y:S01]  /*bd20*/  LDSM.16.MT88.4 R12, [R152+0x3400] ;  /* 0x00340000980c783b */ /* 0x000ee20000004200 */
[--C-:B------:R-:W-:Y:S01]  /*bd30*/  FFMA.FTZ R74, R32, UR4, -R68.reuse ;  /* 0x00000004204a7c23 */ /* 0x100fe20008010844 */
[--C-:B------:R-:W-:Y:S01]  /*bd40*/  FFMA.FTZ R32, R40, UR4, -R68.reuse ;  /* 0x0000000428207c23 */ /* 0x100fe20008010844 */
[--C-:B------:R-:W-:Y:S01]  /*bd50*/  FFMA.FTZ R40, R48, UR4, -R68.reuse ;  /* 0x0000000430287c23 */ /* 0x100fe20008010844 */
[----:B------:R-:W-:Y:S03]  /*bd60*/  FFMA.FTZ R48, R56, UR4, -R68 ;  /* 0x0000000438307c23 */ /* 0x000fe60008010844 */
[----:B------:R-:W-:Y:S01]  /*bd70*/  MUFU.EX2 R94, R94 ;  /* 0x0000005e005e7308 */ /* 0x000fe20000000800 */
[----:B------:R-:W-:Y:S01]  /*bd80*/  FFMA.FTZ R56, R26, UR4, -R4 ;  /* 0x000000041a387c23 */ /* 0x000fe20008010804 */
[--C-:B------:R-:W-:Y:S01]  /*bd90*/  FFMA.FTZ R75, R33, UR4, -R68.reuse ;  /* 0x00000004214b7c23 */ /* 0x100fe20008010844 */
[----:B------:R-:W5:Y:S01]  /*bda0*/  LDSM.16.MT88.4 R24, [R155+0x3400] ;  /* 0x003400009b18783b */ /* 0x000f620000004200 */
[--C-:B------:R-:W-:Y:S01]  /*bdb0*/  FFMA.FTZ R33, R41, UR4, -R68.reuse ;  /* 0x0000000429217c23 */ /* 0x100fe20008010844 */
[--C-:B------:R-:W-:Y:S01]  /*bdc0*/  FFMA.FTZ R41, R49, UR4, -R68.reuse ;  /* 0x0000000431297c23 */ /* 0x100fe20008010844 */
[----:B------:R-:W-:Y:S01]  /*bdd0*/  FFMA.FTZ R49, R57, UR4, -R68 ;  /* 0x0000000439317c23 */ /* 0x000fe20008010844 */
[--C-:B------:R-:W-:Y:S03]  /*bde0*/  FFMA.FTZ R57, R22, UR4, -R4.reuse ;  /* 0x0000000416397c23 */ /* 0x100fe60008010804 */
[----:B------:R-:W2:Y:S01]  /*bdf0*/  MUFU.EX2 R93, R93 ;  /* 0x0000005d005d7308 */ /* 0x000ea20000000800 */
[----:B------:R-:W-:Y:S01]  /*be00*/  F2FP.BF16.F32.PACK_AB R22, R87, R86 ;  /* 0x000000565716723e */ /* 0x000fe200000010ff */
[--C-:B------:R-:W-:Y:S01]  /*be10*/  FFMA.FTZ R34, R34, UR4, -R4.reuse ;  /* 0x0000000422227c23 */ /* 0x100fe20008010804 */
        /* <DEDUP_REMOVED lines=9> */
[----:B------:R-:W-:Y:S01]  /*beb0*/  FFMA.FTZ R0, R119, R71, R0 ;  /* 0x0000004777007223 */ /* 0x000fe20000010000 */
[----:B------:R-:W-:Y:S01]  /*bec0*/  FFMA.FTZ R2, R120, R72, R2 ;  /* 0x0000004878027223 */ /* 0x000fe20000010002 */
[----:B------:R-:W-:Y:S01]  /*bed0*/  FFMA.FTZ R64, R64, UR4, -R68 ;  /* 0x0000000440407c23 */ /* 0x000fe20008010844 */
[----:B------:R-:W-:Y:S03]  /*bee0*/  ISETP.GT.AND P0, PT, R121, R126, PT ;  /* 0x0000007e7900720c */ /* 0x000fe60003f04270 */
[----:B------:R-:W4:Y:S01]  /*bef0*/  MUFU.EX2 R81, R81 ;  /* 0x0000005100517308 */ /* 0x000f220000000800 */
[----:B--2---:R-:W-:Y:S01]  /*bf00*/  F2FP.BF16.F32.PACK_AB R23, R93, R94 ;  /* 0x0000005e5d17723e */ /* 0x004fe200000010ff */
[----:B------:R-:W-:Y:S01]  /*bf10*/  FADD.FTZ R2, R95, R2 ;  /* 0x000000025f027221 */ /* 0x000fe20000010000 */
[----:B------:R-:W-:Y:S01]  /*bf20*/  FADD.FTZ R0, R88, R0 ;  /* 0x0000000058007221 */ /* 0x000fe20000010000 */
[----:B------:R-:W-:Y:S02]  /*bf30*/  FFMA.FTZ R68, R65, UR4, -R68 ;  /* 0x0000000441447c23 */ /* 0x000fe40008010844 */
[----:B------:R-:W-:Y:S01]  /*bf40*/  FADD.FTZ R2, R94, R2 ;  /* 0x000000025e027221 */ /* 0x000fe20000010000 */
[----:B------:R-:W-:Y:S03]  /*bf50*/  FADD.FTZ R86, R86, R0 ;  /* 0x0000000056567221 */ /* 0x000fe60000010000 */
[----:B------:R-:W2:Y:S01]  /*bf60*/  MUFU.EX2 R90, R90 ;  /* 0x0000005a005a7308 */ /* 0x000ea20000000800 */
[C---:B------:R-:W-:Y:S05]  /*bf70*/  HMMA.16816.F32.BF16 R140, R20.reuse, R8, R140 ;  /* 0x00000008148c723c */ /* 0x040fea000004188c */
[----:B------:R-:W-:Y:S01]  /*bf80*/  FADD.FTZ R93, R93, R2 ;  /* 0x000000025d5d7221 */ /* 0x000fe20000010000 */
[C---:B------:R-:W-:Y:S03]  /*bf90*/  HMMA.16816.F32.BF16 R136, R20.reuse, R10, R136 ;  /* 0x0000000a1488723c */ /* 0x040fe60000041888 */
[----:B------:R-:W3:Y:S01]  /*bfa0*/  MUFU.EX2 R60, R60 ;  /* 0x0000003c003c7308 */ /* 0x000ee20000000800 */
[----:B------:R-:W5:Y:S01]  /*bfb0*/  LDSM.16.MT88.4 R8, [R152+0x3800] ;  /* 0x003800009808783b */ /* 0x000f620000004200 */
[----:B----4-:R-:W-:Y:S01]  /*bfc0*/  F2FP.BF16.F32.PACK_AB R30, R81, R83 ;  /* 0x00000053511e723e */ /* 0x010fe200000010ff */
[C---:B-1----:R-:W-:Y:S07]  /*bfd0*/  HMMA.16816.F32.BF16 R132, R20.reuse, R16, R132 ;  /* 0x000000101484723c */ /* 0x042fee0000041884 */
[----:B------:R-:W-:Y:S01]  /*bfe0*/  MUFU.EX2 R61, R61 ;  /* 0x0000003d003d7308 */ /* 0x000fe20000000800 */
[----:B--2---:R-:W-:Y:S01]  /*bff0*/  FADD.FTZ R93, R90, R93 ;  /* 0x0000005d5a5d7221 */ /* 0x004fe20000010000 */
[----:B------:R-:W-:Y:S01]  /*c000*/  HMMA.16816.F32.BF16 R128, R20, R18, R128 ;  /* 0x000000121480723c */ /* 0x000fe20000041880 */
[----:B------:R-:W1:Y:S07]  /*c010*/  LDSM.16.MT88.4 R16, [R155+0x3800] ;  /* 0x003800009b10783b */ /* 0x000e6e0000004200 */
[----:B------:R-:W2:Y:S03]  /*c020*/  MUFU.EX2 R7, R7 ;  /* 0x0000000700077308 */ /* 0x000ea60000000800 */
[C---:B---3--:R-:W-:Y:S01]  /*c030*/  F2FP.BF16.F32.PACK_AB R29, R60.reuse, R90 ;  /* 0x0000005a3c1d723e */ /* 0x048fe200000010ff */
[----:B------:R-:W-:Y:S01]  /*c040*/  FADD.FTZ R93, R60, R93 ;  /* 0x0000005d3c5d7221 */ /* 0x000fe20000010000 */
[----:B------:R-:W-:Y:S04]  /*c050*/  FADD.FTZ R87, R87, R86 ;  /* 0x0000005657577221 */ /* 0x000fe80000010000 */
[----:B------:R-:W-:Y:S01]  /*c060*/  FADD.FTZ R85, R85, R87 ;  /* 0x0000005755557221 */ /* 0x000fe20000010000 */
[----:B------:R-:W-:Y:S03]  /*c070*/  MUFU.EX2 R82, R82 ;  /* 0x0000005200527308 */ /* 0x000fe60000000800 */
[----:B------:R-:W-:Y:S04]  /*c080*/  FADD.FTZ R85, R84, R85 ;  /* 0x0000005554557221 */ /* 0x000fe80000010000 */
[----:B------:R-:W-:Y:S03]  /*c090*/  FADD.FTZ R85, R83, R85 ;  /* 0x0000005553557221 */ /* 0x000fe60000010000 */
[----:B------:R-:W3:Y:S01]  /*c0a0*/  MUFU.EX2 R79, R79 ;  /* 0x0000004f004f7308 */ /* 0x000ee20000000800 */
[----:B--2---:R-:W-:Y:S01]  /*c0b0*/  F2FP.BF16.F32.PACK_AB R31, R7, R61 ;  /* 0x0000003d071f723e */ /* 0x004fe200000010ff */
[----:B------:R-:W-:Y:S01]  /*c0c0*/  FADD.FTZ R61, R61, R93 ;  /* 0x0000005d3d3d7221 */ /* 0x000fe20000010000 */
[----:B------:R-:W-:Y:S03]  /*c0d0*/  FADD.FTZ R85, R81, R85 ;  /* 0x0000005551557221 */ /* 0x000fe60000010000 */
[----:B------:R-:W-:Y:S04]  /*c0e0*/  FADD.FTZ R61, R7, R61 ;  /* 0x0000003d073d7221 */ /* 0x000fe80000010000 */
[----:B------:R-:W-:Y:S01]  /*c0f0*/  MUFU.EX2 R80, R80 ;  /* 0x0000005000507308 */ /* 0x000fe20000000800 */
[C---:B------:R-:W-:Y:S06]  /*c100*/  HMMA.16816.F32.BF16 R140, R28.reuse, R12, R140 ;  /* 0x0000000c1c8c723c */ /* 0x040fec000004188c */
[C---:B------:R-:W-:Y:S03]  /*c110*/  HMMA.16816.F32.BF16 R136, R28.reuse, R14, R136 ;  /* 0x0000000e1c88723c */ /* 0x040fe60000041888 */
[----:B------:R-:W2:Y:S01]  /*c120*/  MUFU.EX2 R78, R78 ;  /* 0x0000004e004e7308 */ /* 0x000ea20000000800 */
[----:B------:R-:W4:Y:S01]  /*c130*/  LDSM.16.MT88.4 R12, [R152+0x3c00] ;  /* 0x003c0000980c783b */ /* 0x000f220000004200 */
[C---:B---3--:R-:W-:Y:S01]  /*c140*/  F2FP.BF16.F32.PACK_AB R20, R79.reuse, R82 ;  /* 0x000000524f14723e */ /* 0x048fe200000010ff */
[C---:B-----5:R-:W-:Y:S07]  /*c150*/  HMMA.16816.F32.BF16 R132, R28.reuse, R24, R132 ;  /* 0x000000181c84723c */ /* 0x060fee0000041884 */
[----:B------:R-:W-:Y:S01]  /*c160*/  MUFU.EX2 R57, R57 ;  /* 0x0000003900397308 */ /* 0x000fe20000000800 */
[----:B------:R-:W-:Y:S01]  /*c170*/  FADD.FTZ R82, R82, R85 ;  /* 0x0000005552527221 */ /* 0x000fe20000010000 */
[----:B------:R-:W-:Y:S01]  /*c180*/  HMMA.16816.F32.BF16 R128, R28, R26, R128 ;  /* 0x0000001a1c80723c */ /* 0x000fe20000041880 */
[----:B------:R-:W3:Y:S07]  /*c190*/  LDSM.16.MT88.4 R24, [R155+0x3c00] ;  /* 0x003c00009b18783b */ /* 0x000eee0000004200 */
[----:B------:R-:W5:Y:S03]  /*c1a0*/  MUFU.EX2 R6, R6 ;  /* 0x0000000600067308 */ /* 0x000f660000000800 */
[----:B--2---:R-:W-:Y:S01]  /*c1b0*/  F2FP.BF16.F32.PACK_AB R22, R78, R80 ;  /* 0x000000504e16723e */ /* 0x004fe200000010ff */
[----:B------:R-:W-:Y:S04]  /*c1c0*/  FADD.FTZ R82, R79, R82 ;  /* 0x000000524f527221 */ /* 0x000fe80000010000 */
[----:B------:R-:W-:Y:S02]  /*c1d0*/  FADD.FTZ R80, R80, R82 ;  /* 0x0000005250507221 */ /* 0x000fe40000010000 */
[----:B------:R-:W-:Y:S02]  /*c1e0*/  MUFU.EX2 R56, R56 ;  /* 0x0000003800387308 */ /* 0x000fe40000000800 */
[----:B------:R-:W-:Y:S08]  /*c1f0*/  FADD.FTZ R80, R78, R80 ;  /* 0x000000504e507221 */ /* 0x000ff00000010000 */
[----:B------:R-:W2:Y:S01]  /*c200*/  MUFU.EX2 R89, R89 ;  /* 0x0000005900597308 */ /* 0x000ea20000000800 */
[C---:B-----5:R-:W-:Y:S01]  /*c210*/  F2FP.BF16.F32.PACK_AB R21, R6.reuse, R57 ;  /* 0x000000390615723e */ /* 0x060fe200000010ff */
[----:B------:R-:W-:Y:S04]  /*c220*/  FADD.FTZ R57, R57, R61 ;  /* 0x0000003d39397221 */ /* 0x000fe80000010000 */
[----:B------:R-:W-:Y:S01]  /*c230*/  FADD.FTZ R57, R6, R57 ;  /* 0x0000003906397221 */ /* 0x000fe20000010000 */
[----:B------:R-:W-:Y:S03]  /*c240*/  FFMA.FTZ R6, R62, UR4, -R4 ;  /* 0x000000043e067c23 */ /* 0x000fe60008010804 */
        /* <DEDUP_REMOVED lines=9> */
[----:B------:R-:W-:Y:S01]  /*c2e0*/  LDSM.16.MT88.4 R8, [R152+0x4000] ;  /* 0x004000009808783b */ /* 0x000fe20000004200 */
[C---:B-----5:R-:W-:Y:S01]  /*c2f0*/  F2FP.BF16.F32.PACK_AB R28, R76.reuse, R77 ;  /* 0x0000004d4c1c723e */ /* 0x060fe200000010ff */
[C---:B-1----:R-:W-:Y:S07]  /*c300*/  HMMA.16816.F32.BF16 R132, R20.reuse, R16, R132 ;  /* 0x000000101484723c */ /* 0x042fee0000041884 */
[----:B------:R-:W-:Y:S01]  /*c310*/  MUFU.EX2 R91, R91 ;  /* 0x0000005b005b7308 */ /* 0x000fe20000000800 */
[----:B------:R-:W-:Y:S01]  /*c320*/  FADD.FTZ R77, R77, R80 ;  /* 0x000000504d4d7221 */ /* 0x000fe20000010000 */
[----:B------:R-:W-:Y:S01]  /*c330*/  HMMA.16816.F32.BF16 R128, R20, R18, R128 ;  /* 0x000000121480723c */ /* 0x000fe20000041880 */
[----:B------:R-:W1:Y:S07]  /*c340*/  LDSM.16.MT88.4 R16, [R155+0x4000] ;  /* 0x004000009b10783b */ /* 0x000e6e0000004200 */
[----:B------:R-:W5:Y:S03]  /*c350*/  MUFU.EX2 R92, R92 ;  /* 0x0000005c005c7308 */ /* 0x000f660000000800 */
[C---:B--2---:R-:W-:Y:S01]  /*c360*/  F2FP.BF16.F32.PACK_AB R30, R75.reuse, R74 ;  /* 0x0000004a4b1e723e */ /* 0x044fe200000010ff */
[----:B------:R-:W-:Y:S04]  /*c370*/  FADD.FTZ R76, R76, R77 ;  /* 0x0000004d4c4c7221 */ /* 0x000fe80000010000 */
[----:B------:R-:W-:Y:S02]  /*c380*/  FADD.FTZ R76, R74, R76 ;  /* 0x0000004c4a4c7221 */ /* 0x000fe40000010000 */
[----:B------:R-:W2:Y:S02]  /*c390*/  MUFU.EX2 R34, R34 ;  /* 0x0000002200227308 */ /* 0x000ea40000000800 */
[----:B------:R-:W-:Y:S08]  /*c3a0*/  FADD.FTZ R75, R75, R76 ;  /* 0x0000004c4b4b7221 */ /* 0x000ff00000010000 */
[----:B------:R-:W4:Y:S01]  /*c3b0*/  MUFU.EX2 R35, R35 ;  /* 0x0000002300237308 */ /* 0x000f220000000800 */
[C---:B-----5:R-:W-:Y:S01]  /*c3c0*/  F2FP.BF16.F32.PACK_AB R29, R92.reuse, R91 ;  /* 0x0000005b5c1d723e */ /* 0x060fe200000010ff */
[----:B------:R-:W-:Y:S04]  /*c3d0*/  FADD.FTZ R91, R91, R56 ;  /* 0x000000385b5b7221 */ /* 0x000fe80000010000 */
[----:B------:R-:W-:Y:S04]  /*c3e0*/  FADD.FTZ R92, R92, R91 ;  /* 0x0000005b5c5c7221 */ /* 0x000fe80000010000 */
[----:B------:R-:W5:Y:S01]  /*c3f0*/  MUFU.EX2 R73, R73 ;  /* 0x0000004900497308 */ /* 0x000f620000000800 */
[----:B--2---:R-:W-:Y:S09]  /*c400*/  FADD.FTZ R92, R34, R92 ;  /* 0x0000005c225c7221 */ /* 0x004ff20000010000 */
[----:B------:R-:W2:Y:S01]  /*c410*/  MUFU.EX2 R5, R5 ;  /* 0x0000000500057308 */ /* 0x000ea20000000800 */
[C---:B----4-:R-:W-:Y:S01]  /*c420*/  F2FP.BF16.F32.PACK_AB R31, R35.reuse, R34 ;  /* 0x00000022231f723e */ /* 0x050fe200000010ff */
[----:B------:R-:W-:Y:S08]  /*c430*/  FADD.FTZ R35, R35, R92 ;  /* 0x0000005c23237221 */ /* 0x000ff00000010000 */
[----:B------:R-:W-:Y:S01]  /*c440*/  MUFU.EX2 R32, R32 ;  /* 0x0000002000207308 */ /* 0x000fe20000000800 */
[C---:B------:R-:W-:Y:S05]  /*c450*/  HMMA.16816.F32.BF16 R140, R28.reuse, R12, R140 ;  /* 0x0000000c1c8c723c */ /* 0x040fea000004188c */
[----:B-----5:R-:W-:Y:S01]  /*c460*/  FADD.FTZ R75, R73, R75 ;  /* 0x0000004b494b7221 */ /* 0x020fe20000010000 */
[C---:B------:R-:W-:Y:S03]  /*c470*/  HMMA.16816.F32.BF16 R136, R28.reuse, R14, R136 ;  /* 0x0000000e1c88723c */ /* 0x040fe60000041888 */
[----:B------:R-:W4:Y:S01]  /*c480*/  MUFU.EX2 R33, R33 ;  /* 0x0000002100217308 */ /* 0x000f220000000800 */
[----:B------:R-:W5:Y:S01]  /*c490*/  LDSM.16.MT88.4 R12, [R152+0x4400] ;  /* 0x00440000980c783b */ /* 0x000f620000004200 */
[C---:B--2---:R-:W-:Y:S01]  /*c4a0*/  F2FP.BF16.F32.PACK_AB R20, R5.reuse, R73 ;  /* 0x000000490514723e */ /* 0x044fe200000010ff */
[C---:B---3--:R-:W-:Y:S07]  /*c4b0*/  HMMA.16816.F32.BF16 R132, R28.reuse, R24, R132 ;  /* 0x000000181c84723c */ /* 0x048fee0000041884 */
[----:B------:R-:W2:Y:S01]  /*c4c0*/  MUFU.EX2 R38, R38 ;  /* 0x0000002600267308 */ /* 0x000ea20000000800 */
[----:B------:R-:W-:Y:S01]  /*c4d0*/  FADD.FTZ R5, R5, R75 ;  /* 0x0000004b05057221 */ /* 0x000fe20000010000 */
[----:B------:R-:W-:Y:S01]  /*c4e0*/  HMMA.16816.F32.BF16 R128, R28, R26, R128 ;  /* 0x0000001a1c80723c */ /* 0x000fe20000041880 */
[----:B------:R-:W3:Y:S07]  /*c4f0*/  LDSM.16.MT88.4 R24, [R155+0x4400] ;  /* 0x004400009b18783b */ /* 0x000eee0000004200 */
[----:B------:R-:W1:Y:S03]  /*c500*/  MUFU.EX2 R39, R39 ;  /* 0x0000002700277308 */ /* 0x000e660000000800 */
[----:B----4-:R-:W-:Y:S01]  /*c510*/  F2FP.BF16.F32.PACK_AB R22, R33, R32 ;  /* 0x000000202116723e */ /* 0x010fe200000010ff */
[--C-:B------:R-:W-:Y:S01]  /*c520*/  FFMA.FTZ R29, R55, UR4, -R4.reuse ;  /* 0x00000004371d7c23 */ /* 0x100fe20008010804 */
[----:B------:R-:W-:Y:S01]  /*c530*/  FFMA.FTZ R30, R58, UR4, -R4 ;  /* 0x000000043a1e7c23 */ /* 0x000fe20008010804 */
[----:B------:R-:W-:Y:S04]  /*c540*/  FADD.FTZ R5, R32, R5 ;  /* 0x0000000520057221 */ /* 0x000fe80000010000 */
[----:B------:R-:W-:Y:S01]  /*c550*/  MUFU.EX2 R42, R42 ;  /* 0x0000002a002a7308 */ /* 0x000fe20000000800 */
[----:B--2---:R-:W-:Y:S01]  /*c560*/  FADD.FTZ R35, R38, R35 ;  /* 0x0000002326237221 */ /* 0x004fe20000010000 */
[----:B------:R-:W-:Y:S08]  /*c570*/  FADD.FTZ R33, R33, R5 ;  /* 0x0000000521217221 */ /* 0x000ff00000010000 */
[----:B------:R-:W2:Y:S01]  /*c580*/  MUFU.EX2 R43, R43 ;  /* 0x0000002b002b7308 */ /* 0x000ea20000000800 */
[C---:B-1----:R-:W-:Y:S01]  /*c590*/  F2FP.BF16.F32.PACK_AB R21, R39.reuse, R38 ;  /* 0x000000262715723e */ /* 0x042fe200000010ff */
[----:B------:R-:W-:Y:S08]  /*c5a0*/  FADD.FTZ R35, R39, R35 ;  /* 0x0000002327237221 */ /* 0x000ff00000010000 */
[----:B------:R-:W1:Y:S10]  /*c5b0*/  MUFU.EX2 R36, R36 ;  /* 0x0000002400247308 */ /* 0x000e740000000800 */
[----:B------:R-:W4:Y:S01]  /*c5c0*/  MUFU.EX2 R37, R37 ;  /* 0x0000002500257308 */ /* 0x000f220000000800 */
[C---:B--2---:R-:W-:Y:S01]  /*c5d0*/  F2FP.BF16.F32.PACK_AB R23, R43.reuse, R42 ;  /* 0x0000002a2b17723e */ /* 0x044fe200000010ff */
[----:B------:R-:W-:Y:S04]  /*c5e0*/  FADD.FTZ R42, R42, R35 ;  /* 0x000000232a2a7221 */ /* 0x000fe80000010000 */
[----:B------:R-:W-:Y:S04]  /*c5f0*/  FADD.FTZ R42, R43, R42 ;  /* 0x0000002a2b2a7221 */ /* 0x000fe80000010000 */
[----:B------:R-:W-:Y:S01]  /*c600*/  MUFU.EX2 R40, R40 ;  /* 0x0000002800287308 */ /* 0x000fe20000000800 */
[C---:B------:R-:W-:Y:S05]  /*c610*/  HMMA.16816.F32.BF16 R132, R20.reuse, R16, R132 ;  /* 0x000000101484723c */ /* 0x040fea0000041884 */
[----:B-1----:R-:W-:Y:S01]  /*c620*/  FADD.FTZ R33, R36, R33 ;  /* 0x0000002124217221 */ /* 0x002fe20000010000 */
[C---:B------:R-:W-:Y:S03]  /*c630*/  HMMA.16816.F32.BF16 R128, R20.reuse, R18, R128 ;  /* 0x000000121480723c */ /* 0x040fe60000041880 */
[----:B------:R-:W1:Y:S01]  /*c640*/  MUFU.EX2 R41, R41 ;  /* 0x0000002900297308 */ /* 0x000e620000000800 */
[----:B------:R-:W2:Y:S02]  /*c650*/  LDSM.16.MT88.4 R16, [R152+0x4800] ;  /* 0x004800009810783b */ /* 0x000ea40000004200 */
[C---:B------:R-:W-:Y:S07]  /*c660*/  HMMA.16816.F32.BF16 R140, R20.reuse, R8, R140 ;  /* 0x00000008148c723c */ /* 0x040fee000004188c */
[----:B------:R-:W5:Y:S01]  /*c670*/  MUFU.EX2 R46, R46 ;  /* 0x0000002e002e7308 */ /* 0x000f620000000800 */
[----:B------:R-:W-:Y:S09]  /*c680*/  HMMA.16816.F32.BF16 R136, R20, R10, R136 ;  /* 0x0000000a1488723c */ /* 0x000ff20000041888 */
[----:B------:R-:W3:Y:S02]  /*c690*/  MUFU.EX2 R47, R47 ;  /* 0x0000002f002f7308 */ /* 0x000ee40000000800 */
[C---:B----4-:R-:W-:Y:S01]  /*c6a0*/  F2FP.BF16.F32.PACK_AB R8, R37.reuse, R36 ;  /* 0x000000242508723e */ /* 0x050fe200000010ff */
[----:B------:R-:W-:Y:S01]  /*c6b0*/  FADD.FTZ R37, R37, R33 ;  /* 0x0000002125257221 */ /* 0x000fe20000010000 */
[C---:B-1----:R-:W-:Y:S03]  /*c6c0*/  F2FP.BF16.F32.PACK_AB R10, R41.reuse, R40 ;  /* 0x00000028290a723e */ /* 0x042fe600000010ff */
[----:B------:R-:W-:Y:S03]  /*c6d0*/  FADD.FTZ R37, R40, R37 ;  /* 0x0000002528257221 */ /* 0x000fe60000010000 */
[----:B------:R-:W1:Y:S01]  /*c6e0*/  MUFU.EX2 R50, R50 ;  /* 0x0000003200327308 */ /* 0x000e620000000800 */
[----:B-----5:R-:W-:Y:S01]  /*c6f0*/  FADD.FTZ R42, R46, R42 ;  /* 0x0000002a2e2a7221 */ /* 0x020fe20000010000 */
[----:B------:R-:W-:Y:S08]  /*c700*/  FADD.FTZ R41, R41, R37 ;  /* 0x0000002529297221 */ /* 0x000ff00000010000 */
[----:B------:R-:W4:Y:S01]  /*c710*/  MUFU.EX2 R28, R51 ;  /* 0x00000033001c7308 */ /* 0x000f220000000800 */
[C---:B---3--:R-:W-:Y:S01]  /*c720*/  F2FP.BF16.F32.PACK_AB R9, R47.reuse, R46 ;  /* 0x0000002e2f09723e */ /* 0x048fe200000010ff */
[----:B------:R-:W-:Y:S08]  /*c730*/  FADD.FTZ R47, R47, R42 ;  /* 0x0000002a2f2f7221 */ /* 0x000ff00000010000 */
[----:B------:R-:W3:Y:S01]  /*c740*/  MUFU.EX2 R44, R44 ;  /* 0x0000002c002c7308 */ /* 0x000ee20000000800 */
[----:B-1----:R-:W-:Y:S09]  /*c750*/  FADD.FTZ R47, R50, R47 ;  /* 0x0000002f322f7221 */ /* 0x002ff20000010000 */
[----:B------:R-:W1:Y:S01]  /*c760*/  MUFU.EX2 R45, R45 ;  /* 0x0000002d002d7308 */ /* 0x000e620000000800 */
[C---:B----4-:R-:W-:Y:S01]  /*c770*/  F2FP.BF16.F32.PACK_AB R11, R28.reuse, R50 ;  /* 0x000000321c0b723e */ /* 0x050fe200000010ff */
[----:B------:R-:W-:Y:S08]  /*c780*/  FADD.FTZ R28, R28, R47 ;  /* 0x0000002f1c1c7221 */ /* 0x000ff00000010000 */
[----:B------:R-:W-:Y:S01]  /*c790*/  MUFU.EX2 R48, R48 ;  /* 0x0000003000307308 */ /* 0x000fe20000000800 */
[C---:B------:R-:W-:Y:S05]  /*c7a0*/  HMMA.16816.F32.BF16 R140, R8.reuse, R12, R140 ;  /* 0x0000000c088c723c */ /* 0x040fea000004188c */
[----:B---3--:R-:W-:Y:S01]  /*c7b0*/  FADD.FTZ R41, R44, R41 ;  /* 0x000000292c297221 */ /* 0x008fe20000010000 */
        /* <DEDUP_REMOVED lines=10> */
[----:B---3--:R-:W-:Y:S01]  /*c860*/  F2FP.BF16.F32.PACK_AB R22, R49, R48 ;  /* 0x000000303116723e */ /* 0x008fe200000010ff */
[--C-:B------:R-:W-:Y:S01]  /*c870*/  FFMA.FTZ R24, R63, UR4, -R4.reuse ;  /* 0x000000043f187c23 */ /* 0x100fe20008010804 */
[--C-:B------:R-:W-:Y:S01]  /*c880*/  FFMA.FTZ R25, R66, UR4, -R4.reuse ;  /* 0x0000000442197c23 */ /* 0x100fe20008010804 */
[----:B------:R-:W-:Y:S01]  /*c890*/  FFMA.FTZ R4, R67, UR4, -R4 ;  /* 0x0000000443047c23 */ /* 0x000fe20008010804 */
[----:B------:R-:W-:Y:S03]  /*c8a0*/  FADD.FTZ R45, R48, R45 ;  /* 0x0000002d302d7221 */ /* 0x000fe60000010000 */
[----:B------:R-:W3:Y:S01]  /*c8b0*/  MUFU.EX2 R30, R30 ;  /* 0x0000001e001e7308 */ /* 0x000ee20000000800 */
[----:B-1----:R-:W-:Y:S01]  /*c8c0*/  FADD.FTZ R28, R2, R28 ;  /* 0x0000001c021c7221 */ /* 0x002fe20000010000 */
[----:B------:R-:W-:Y:S08]  /*c8d0*/  FADD.FTZ R49, R49, R45 ;  /* 0x0000002d31317221 */ /* 0x000ff00000010000 */
        /* <DEDUP_REMOVED lines=14> */
[C---:B---3--:R-:W-:Y:S01]  /*c9c0*/  FADD.FTZ R49, R53.reuse, R49 ;  /* 0x0000003135317221 */ /* 0x048fe20000010000 */
[C---:B----4-:R-:W-:Y:S07]  /*c9d0*/  HMMA.16816.F32.BF16 R132, R20.reuse, R12, R132 ;  /* 0x0000000c1484723c */ /* 0x050fee0000041884 */
[----:B------:R-:W3:Y:S01]  /*c9e0*/  MUFU.EX2 R6, R6 ;  /* 0x0000000600067308 */ /* 0x000ee20000000800 */
[----:B-1----:R-:W-:Y:S01]  /*c9f0*/  FADD.FTZ R49, R0, R49 ;  /* 0x0000003100317221 */ /* 0x002fe20000010000 */
[----:B------:R-:W-:Y:S08]  /*ca00*/  HMMA.16816.F32.BF16 R128, R20, R14, R128 ;  /* 0x0000000e1480723c */ /* 0x000ff00000041880 */
[----:B------:R-:W1:Y:S03]  /*ca10*/  MUFU.EX2 R24, R24 ;  /* 0x0000001800187308 */ /* 0x000e660000000800 */
[----:B------:R-:W-:Y:S01]  /*ca20*/  F2FP.BF16.F32.PACK_AB R12, R53, R52 ;  /* 0x00000034350c723e */ /* 0x000fe200000010ff */
[C---:B--2---:R-:W-:Y:S01]  /*ca30*/  FADD.FTZ R119, R68.reuse, R49 ;  /* 0x0000003144777221 */ /* 0x044fe20000010000 */
[----:B------:R-:W-:Y:S05]  /*ca40*/  F2FP.BF16.F32.PACK_AB R14, R68, R0 ;  /* 0x00000000440e723e */ /* 0x000fea00000010ff */
[----:B------:R-:W2:Y:S01]  /*ca50*/  MUFU.EX2 R25, R25 ;  /* 0x0000001900197308 */ /* 0x000ea20000000800 */
[----:B---3--:R-:W-:Y:S09]  /*ca60*/  FADD.FTZ R7, R6, R7 ;  /* 0x0000000706077221 */ /* 0x008ff20000010000 */
[----:B------:R-:W3:Y:S01]  /*ca70*/  MUFU.EX2 R4, R4 ;  /* 0x0000000400047308 */ /* 0x000ee20000000800 */
[C---:B-1----:R-:W-:Y:S01]  /*ca80*/  F2FP.BF16.F32.PACK_AB R13, R24.reuse, R6 ;  /* 0x00000006180d723e */ /* 0x042fe200000010ff */
[----:B------:R-:W-:Y:S04]  /*ca90*/  FADD.FTZ R7, R24, R7 ;  /* 0x0000000718077221 */ /* 0x000fe80000010000 */
[----:B--2---:R-:W-:Y:S01]  /*caa0*/  FADD.FTZ R7, R25, R7 ;  /* 0x0000000719077221 */ /* 0x004fe20000010000 */
[C---:B---3--:R-:W-:Y:S03]  /*cab0*/  F2FP.BF16.F32.PACK_AB R15, R4.reuse, R25 ;  /* 0x00000019040f723e */ /* 0x048fe600000010ff */
[----:B------:R-:W-:Y:S04]  /*cac0*/  FADD.FTZ R120, R4, R7 ;  /* 0x0000000704787221 */ /* 0x000fe80000010000 */
[C---:B-----5:R-:W-:Y:S06]  /*cad0*/  HMMA.16816.F32.BF16 R140, R12.reuse, R8, R140 ;  /* 0x000000080c8c723c */ /* 0x060fec000004188c */
[C---:B------:R-:W-:Y:S06]  /*cae0*/  HMMA.16816.F32.BF16 R136, R12.reuse, R10, R136 ;  /* 0x0000000a0c88723c */ /* 0x040fec0000041888 */
[C---:B------:R-:W-:Y:S06]  /*caf0*/  HMMA.16816.F32.BF16 R132, R12.reuse, R16, R132 ;  /* 0x000000100c84723c */ /* 0x040fec0000041884 */
[----:B------:R-:W-:Y:S01]  /*cb00*/  HMMA.16816.F32.BF16 R128, R12, R18, R128 ;  /* 0x000000120c80723c */ /* 0x000fe20000041880 */
[----:B------:R-:W-:Y:S11]  /*cb10*/  @!UPT UIADD3 URZ, URZ, URZ, URZ ;  /* 0x0000003f3f3ff290 */ /* 0x000ff6000fffe03f */
[----:B------:R-:W-:Y:S01]  /*cb20*/  @!UPT UIADD3 URZ, URZ, URZ, URZ ;  /* 0x0000003f3f3ff290 */ /* 0x000fe2000fffe03f */
[----:B------:R-:W-:Y:S11]  /*cb30*/  @P0 BRA `(.L_x_4896) ;  /* 0xffffffcc00bc0947 */ /* 0x000ff6000383ffff */
.L_x_4892:
        /* <DEDUP_REMOVED lines=17> */
[----:B------:R-:W-:Y:S02]  /*cc50*/  LEA.HI R13, R4, R5, RZ, 0x2 ;  /* 0x00000005040d7211 */ /* 0x000fe400078f10ff */
[----:B-----5:R-:W-:Y:S02]  /*cc60*/  SHF.R.S32.HI R2, RZ, 0x1f, R15 ;  /* 0x0000001fff027819 */ /* 0x020fe4000001140f */
[----:B------:R-:W-:Y:S02]  /*cc70*/  SHF.R.S32.HI R18, RZ, 0x2, R13 ;  /* 0x00000002ff127819 */ /* 0x000fe4000001140d */
[----:B------:R-:W-:Y:S02]  /*cc80*/  LEA.HI R11, R2, R15, RZ, 0x3 ;  /* 0x0000000f020b7211 */ /* 0x000fe400078f18ff */
[----:B------:R-:W-:Y:S02]  /*cc90*/  LEA.HI R3, R4, R5, RZ, 0x5 ;  /* 0x0000000504037211 */ /* 0x000fe400078f28ff */
[----:B------:R-:W-:Y:S01]  /*cca0*/  LEA.HI R2, R2, R15, RZ, 0x5 ;  /* 0x0000000f02027211 */ /* 0x000fe200078f28ff */
[----:B--2---:R-:W-:Y:S01]  /*ccb0*/  FADD.FTZ R7, R7, R0 ;  /* 0x0000000007077221 */ /* 0x004fe20000010000 */
[----:B------:R-:W-:-:S02]  /*ccc0*/  LOP3.LUT R14, R13, 0xfffffffc, RZ, 0xc0, !PT ;  /* 0xfffffffc0d0e7812 */ /* 0x000fc400078ec0ff */
[----:B------:R-:W-:Y:S01]  /*ccd0*/  SHF.R.S32.HI R16, RZ, 0x1f, R18 ;  /* 0x0000001fff107819 */ /* 0x000fe20000011412 */
[----:B---3--:R-:W-:Y:S01]  /*cce0*/  FADD.FTZ R6, R120, R6 ;  /* 0x0000000678067221 */ /* 0x008fe20000010000 */
[----:B------:R-:W-:Y:S01]  /*ccf0*/  SHF.R.S32.HI R12, RZ, 0x5, R3 ;  /* 0x00000005ff0c7819 */ /* 0x000fe20000011403 */
[----:B------:R-:W-:Y:S01]  /*cd00*/  IMAD.IADD R14, R5, 0x1, -R14 ;  /* 0x00000001050e7824 */ /* 0x000fe200078e0a0e */
[----:B------:R-:W-:Y:S02]  /*cd10*/  LOP3.LUT R10, R11, 0xfffffff8, RZ, 0xc0, !PT ;  /* 0xfffffff80b0a7812 */ /* 0x000fe400078ec0ff */
[----:B------:R-:W-:Y:S01]  /*cd20*/  LOP3.LUT R0, R2, 0xffffffe0, RZ, 0xc0, !PT ;  /* 0xffffffe002007812 */ /* 0x000fe200078ec0ff */
[----:B------:R-:W-:Y:S01]  /*cd30*/  IMAD R12, R12, 0x100, R14 ;  /* 0x000001000c0c7824 */ /* 0x000fe200078e020e */
[----:B------:R-:W-:Y:S01]  /*cd40*/  SHF.R.S32.HI R13, RZ, 0x3, R11 ;  /* 0x00000003ff0d7819 */ /* 0x000fe2000001140b */
[C---:B------:R-:W-:Y:S01]  /*cd50*/  IMAD.IADD R10, R15.reuse, 0x1, -R10 ;  /* 0x000000010f0a7824 */ /* 0x040fe200078e0a0a */
[----:B------:R-:W-:Y:S01]  /*cd60*/  LEA.HI R16, R16, R18, RZ, 0x3 ;  /* 0x0000001210107211 */ /* 0x000fe200078f18ff */
[----:B------:R-:W-:Y:S01]  /*cd70*/  IMAD.IADD R0, R15, 0x1, -R0 ;  /* 0x000000010f007824 */ /* 0x000fe200078e0a00 */
[----:B------:R-:W-:-:S02]  /*cd80*/  LEA.HI R14, R4, R5, RZ, 0x6 ;  /* 0x00000005040e7211 */ /* 0x000fc400078f30ff */
[----:B------:R-:W-:Y:S02]  /*cd90*/  LEA.HI R15, R11, R13, RZ, 0x1 ;  /* 0x0000000d0b0f7211 */ /* 0x000fe400078f08ff */
[----:B------:R-:W-:Y:S02]  /*cda0*/  LOP3.LUT R16, R16, 0xfffffff8, RZ, 0xc0, !PT ;  /* 0xfffffff810107812 */ /* 0x000fe400078ec0ff */
[----:B------:R-:W-:Y:S02]  /*cdb0*/  SHF.L.U32 R11, R14, 0x2, RZ ;  /* 0x000000020e0b7819 */ /* 0x000fe400000006ff */
[----:B------:R-:W-:Y:S01]  /*cdc0*/  LOP3.LUT R15, R15, 0xfffffffe, RZ, 0xc0, !PT ;  /* 0xfffffffe0f0f7812 */ /* 0x000fe200078ec0ff */
[----:B------:R-:W-:Y:S01]  /*cdd0*/  IMAD.IADD R18, R18, 0x1, -R16 ;  /* 0x0000000112127824 */ /* 0x000fe200078e0a10 */
[----:B------:R-:W-:Y:S02]  /*cde0*/  LOP3.LUT R11, R11, 0x3fffff00, RZ, 0xc0, !PT ;  /* 0x3fffff000b0b7812 */ /* 0x000fe400078ec0ff */
[----:B------:R-:W-:Y:S01]  /*cdf0*/  LEA.HI R17, R10, R10, RZ, 0x1 ;  /* 0x0000000a0a117211 */ /* 0x000fe200078f08ff */
[----:B------:R-:W-:Y:S01]  /*ce00*/  IMAD.IADD R15, R13, 0x1, -R15 ;  /* 0x000000010d0f7824 */ /* 0x000fe200078e0a0f */
[----:B------:R-:W-:-:S02]  /*ce10*/  LEA.HI R19, R18, R18, RZ, 0x1 ;  /* 0x0000001212137211 */ /* 0x000fc400078f08ff */
[----:B------:R-:W-:Y:S01]  /*ce20*/  FSETP.NE.FTZ.AND P3, PT, R7, RZ, PT ;  /* 0x000000ff0700720b */ /* 0x000fe20003f75000 */
[----:B------:R-:W-:Y:S01]  /*ce30*/  IMAD R15, R15, 0x20, R11 ;  /* 0x000000200f0f7824 */ /* 0x000fe200078e020b */
[----:B------:R-:W-:Y:S02]  /*ce40*/  SHF.R.S32.HI R16, RZ, 0x1, R17 ;  /* 0x00000001ff107819 */ /* 0x000fe40000011411 */
[----:B------:R-:W-:Y:S02]  /*ce50*/  LOP3.LUT R17, R17, 0xfffffffe, RZ, 0xc0, !PT ;  /* 0xfffffffe11117812 */ /* 0x000fe400078ec0ff */
[----:B------:R-:W-:Y:S01]  /*ce60*/  SHF.R.S32.HI R11, RZ, 0x1, R19 ;  /* 0x00000001ff0b7819 */ /* 0x000fe20000011413 */
[----:B------:R-:W-:Y:S01]  /*ce70*/  IMAD.SHL.U32 R16, R16, 0x8, RZ ;  /* 0x0000000810107824 */ /* 0x000fe200078e00ff */
[----:B------:R-:W-:Y:S02]  /*ce80*/  FSETP.NE.FTZ.AND P2, PT, R6, RZ, PT ;  /* 0x000000ff0600720b */ /* 0x000fe40003f55000 */
[----:B------:R-:W-:Y:S01]  /*ce90*/  IADD3 R10, R10, -R17, RZ ;  /* 0x800000110a0a7210 */ /* 0x000fe20007ffe0ff */
[----:B------:R-:W-:Y:S01]  /*cea0*/  IMAD.SHL.U32 R17, R11, 0x40, RZ ;  /* 0x000000400b117824 */ /* 0x000fe200078e00ff */
[----:B------:R-:W-:Y:S01]  /*ceb0*/  LOP3.LUT R19, R19, 0x1fffffe, RZ, 0xc0, !PT ;  /* 0x01fffffe13137812 */ /* 0x000fe200078ec0ff */
[----:B------:R-:W2:Y:S01]  /*cec0*/  @P3 MUFU.RCP R9, R7 ;  /* 0x0000000700093308 */ /* 0x000ea20000001000 */
[----:B------:R-:W-:Y:S01]  /*ced0*/  LOP3.LUT P0, RZ, R11, 0x2, RZ, 0xc0, !PT ;  /* 0x000000020bff7812 */ /* 0x000fe2000780c0ff */
[----:B------:R-:W-:Y:S01]  /*cee0*/  IMAD R10, R10, 0x4, R15 ;  /* 0x000000040a0a7824 */ /* 0x000fe200078e020f */
[----:B------:R-:W-:Y:S01]  /*cef0*/  LOP3.LUT R17, R17, 0xc0, RZ, 0xc0, !PT ;  /* 0x000000c011117812 */ /* 0x000fe200078ec0ff */
[----:B------:R-:W-:Y:S01]  /*cf00*/  IMAD.IADD R19, R18, 0x1, -R19 ;  /* 0x0000000112137824 */ /* 0x000fe200078e0a13 */
[----:B------:R-:W-:Y:S01]  /*cf10*/  LOP3.LUT R15, R11, 0x1, RZ, 0xc0, !PT ;  /* 0x000000010b0f7812 */ /* 0x000fe200078ec0ff */
[----:B------:R-:W3:Y:S01]  /*cf20*/  @P3 LDC R33, c[0x0][0x2e8] ;  /* 0x0000ba00ff213b82 */ /* 0x000ee20000000800 */
[----:B------:R-:W-:Y:S01]  /*cf30*/  LEA.HI R17, R17, R17, RZ, 0x1d ;  /* 0x0000001111117211 */ /* 0x000fe200078fe8ff */
[----:B------:R-:W4:Y:S01]  /*cf40*/  @P2 MUFU.RCP R8, R6 ;  /* 0x0000000600082308 */ /* 0x000f220000001000 */
[----:B------:R-:W-:Y:S01]  /*cf50*/  IMAD R12, R19, 0x10, R12 ;  /* 0x00000010130c7824 */ /* 0x000fe200078e020c */
[----:B------:R-:W-:-:S02]  /*cf60*/  LEA.HI R14, R4, R5, RZ, 0x4 ;  /* 0x00000005040e7211 */ /* 0x000fc400078f20ff */
[----:B------:R-:W-:Y:S01]  /*cf70*/  ISETP.NE.U32.AND P1, PT, R15, 0x1, PT ;  /* 0x000000010f00780c */ /* 0x000fe20003f25070 */
[----:B------:R-:W-:Y:S01]  /*cf80*/  IMAD.U32 R12, R12, 0x2, R17 ;  /* 0x000000020c0c7824 */ /* 0x000fe200078e0011 */
[----:B------:R-:W-:Y:S01]  /*cf90*/  MOV R11, 0xffffffe0 ;  /* 0xffffffe0000b7802 */ /* 0x000fe20000000f00 */
[----:B------:R-:W5:Y:S01]  /*cfa0*/  @P2 LDC R32, c[0x0][0x2e8] ;  /* 0x0000ba00ff202b82 */ /* 0x000f620000000800 */
[----:B------:R-:W-:Y:S01]  /*cfb0*/  SHF.R.S32.HI R14, RZ, 0x4, R14 ;  /* 0x00000004ff0e7819 */ /* 0x000fe2000001140e */
[C---:B--2---:R-:W-:Y:S01]  /*cfc0*/  FMUL.FTZ R140, R9.reuse, R140 ;  /* 0x0000008c098c7220 */ /* 0x044fe20000410000 */
        /* <DEDUP_REMOVED lines=9> */
[----:B------:R-:W-:-:S02]  /*d060*/  IMAD.SHL.U32 R14, R14, 0x40, RZ ;  /* 0x000000400e0e7824 */ /* 0x000fc400078e00ff */
[----:B----4-:R-:W-:Y:S01]  /*d070*/  FMUL.FTZ R143, R8, R143 ;  /* 0x0000008f088f7220 */ /* 0x010fe20000410000 */
[----:B------:R-:W-:Y:S02]  /*d080*/  VIADD R9, R12, 0x40 ;  /* 0x000000400c097836 */ /* 0x000fe40000000000 */
[----:B------:R-:W-:Y:S01]  /*d090*/  FMUL.FTZ R142, R8, R142 ;  /* 0x0000008e088e7220 */ /* 0x000fe20000410000 */
[----:B------:R-:W-:Y:S02]  /*d0a0*/  @P0 VIADD R9, R12, 0xffffffc0 ;  /* 0xffffffc00c090836 */ /* 0x000fe40000000000 */
[C---:B------:R-:W-:Y:S01]  /*d0b0*/  FMUL.FTZ R139, R8.reuse, R139 ;  /* 0x0000008b088b7220 */ /* 0x040fe20000410000 */
[C---:B------:R-:W-:Y:S01]  /*d0c0*/  FMUL.FTZ R138, R8.reuse, R138 ;  /* 0x0000008a088a7220 */ /* 0x040fe20000410000 */
[C---:B------:R-:W-:Y:S01]  /*d0d0*/  FMUL.FTZ R135, R8.reuse, R135 ;  /* 0x0000008708877220 */ /* 0x040fe20000410000 */
[C---:B------:R-:W-:Y:S01]  /*d0e0*/  FMUL.FTZ R134, R8.reuse, R134 ;  /* 0x0000008608867220 */ /* 0x040fe20000410000 */
[C---:B------:R-:W-:Y:S01]  /*d0f0*/  FMUL.FTZ R131, R8.reuse, R131 ;  /* 0x0000008308837220 */ /* 0x040fe20000410000 */
[----:B------:R-:W-:Y:S01]  /*d100*/  FMUL.FTZ R130, R8, R130 ;  /* 0x0000008208827220 */ /* 0x000fe20000410000 */
[----:B------:R-:W-:Y:S01]  /*d110*/  IMAD.IADD R8, R12, 0x1, R11 ;  /* 0x000000010c087824 */ /* 0x000fe200078e020b */
[----:B------:R-:W-:Y:S01]  /*d120*/  LOP3.LUT R14, R14, 0xc0, RZ, 0xc0, !PT ;  /* 0x000000c00e0e7812 */ /* 0x000fe200078ec0ff */
[----:B------:R-:W-:Y:S01]  /*d130*/  IMAD.IADD R11, R11, 0x1, R9 ;  /* 0x000000010b0b7824 */ /* 0x000fe200078e0209 */
[----:B------:R-:W-:Y:S01]  /*d140*/  STS.64 [R12], R140 ;  /* 0x0000008c0c007388 */ /* 0x000fe20000000a00 */
[----:B------:R-:W-:Y:S01]  /*d150*/  SHF.R.S32.HI R2, RZ, 0x5, R2 ;  /* 0x00000005ff027819 */ /* 0x000fe20000011402 */
[----:B------:R-:W2:Y:S01]  /*d160*/  @P3 MUFU.LG2 R7, R7 ;  /* 0x0000000700073308 */ /* 0x000ea20000000c00 */
[----:B------:R-:W-:Y:S01]  /*d170*/  LOP3.LUT R16, R14, 0x18, R16, 0xf8, !PT ;  /* 0x000000180e107812 */ /* 0x000fe200078ef810 */
[----:B------:R4:W-:Y:S01]  /*d180*/  STS.64 [R12+0x400], R142 ;  /* 0x0004008e0c007388 */ /* 0x0009e20000000a00 */
[----:B------:R-:W-:-:S02]  /*d190*/  SHF.R.U32.HI R14, RZ, 0x3, R14 ;  /* 0x00000003ff0e7819 */ /* 0x000fc4000001160e */
[----:B------:R-:W-:Y:S01]  /*d1a0*/  LOP3.LUT R3, R3, 0xffffffe0, RZ, 0xc0, !PT ;  /* 0xffffffe003037812 */ /* 0x000fe200078ec0ff */
[----:B------:R-:W-:Y:S01]  /*d1b0*/  STS.64 [R8], R136 ;  /* 0x0000008808007388 */ /* 0x000fe20000000a00 */
[----:B------:R-:W-:Y:S01]  /*d1c0*/  LOP3.LUT R14, R16, R14, RZ, 0x3c, !PT ;  /* 0x0000000e100e7212 */ /* 0x000fe200078e3cff */
[----:B------:R-:W1:Y:S01]  /*d1d0*/  @P2 MUFU.LG2 R6, R6 ;  /* 0x0000000600062308 */ /* 0x000e620000000c00 */
[----:B------:R-:W-:Y:S01]  /*d1e0*/  LEA.HI R15, R4, R5, RZ, 0x3 ;  /* 0x00000005040f7211 */ /* 0x000fe200078f18ff */
[----:B------:R-:W-:Y:S01]  /*d1f0*/  STS.64 [R8+0x400], R138 ;  /* 0x0004008a08007388 */ /* 0x000fe20000000a00 */
[----:B------:R-:W-:Y:S02]  /*d200*/  IMAD.IADD R3, R5, 0x1, -R3 ;  /* 0x0000000105037824 */ /* 0x000fe400078e0a03 */
[----:B------:R-:W-:Y:S01]  /*d210*/  IMAD.IADD R14, R10, 0x1, R14 ;  /* 0x000000010a0e7824 */ /* 0x000fe200078e020e */
[----:B------:R-:W-:Y:S01]  /*d220*/  STS.64 [R9], R132 ;  /* 0x0000008409007388 */ /* 0x000fe20000000a00 */
[----:B------:R-:W-:-:S02]  /*d230*/  LOP3.LUT R15, R15, 0xfffffff8, RZ, 0xc0, !PT ;  /* 0xfffffff80f0f7812 */ /* 0x000fc400078ec0ff */
[----:B------:R-:W-:Y:S01]  /*d240*/  LOP3.LUT P0, RZ, R3, 0x3, RZ, 0xc0, !PT ;  /* 0x0000000303ff7812 */ /* 0x000fe2000780c0ff */
[----:B------:R3:W-:Y:S01]  /*d250*/  STS.64 [R9+0x400], R134 ;  /* 0x0004008609007388 */ /* 0x0007e20000000a00 */
[----:B------:R-:W-:Y:S01]  /*d260*/  LEA R14, R14, UR5, 0x2 ;  /* 0x000000050e0e7c11 */ /* 0x000fe2000f8e10ff */
[----:B------:R-:W-:Y:S02]  /*d270*/  IMAD.IADD R15, R5, 0x1, -R15 ;  /* 0x00000001050f7824 */ /* 0x000fe400078e0a0f */
[----:B--2---:R-:W-:Y:S01]  /*d280*/  @P3 FMUL.FTZ R7, R7, 0.69314718246459960938 ;  /* 0x3f31721807073820 */ /* 0x004fe20000410000 */
[----:B------:R-:W-:Y:S01]  /*d290*/  STS.64 [R11], R128 ;  /* 0x000000800b007388 */ /* 0x000fe20000000a00 */
[----:B------:R-:W-:Y:S02]  /*d2a0*/  IMAD.MOV.U32 R3, RZ, RZ, -0x800000 ;  /* 0xff800000ff037424 */ /* 0x000fe400078e00ff */
[----:B-1----:R-:W-:Y:S01]  /*d2b0*/  @P2 FMUL.FTZ R6, R6, 0.69314718246459960938 ;  /* 0x3f31721806062820 */ /* 0x002fe20000410000 */
[----:B------:R1:W-:Y:S01]  /*d2c0*/  STS.64 [R11+0x400], R130 ;  /* 0x000400820b007388 */ /* 0x0003e20000000a00 */
[----:B----4-:R-:W2:Y:S08]  /*d2d0*/  LDC R12, c[0x0][0x270] ;  /* 0x00009c00ff0c7b82 */ /* 0x010eb00000000800 */
[----:B------:R-:W-:Y:S01]  /*d2e0*/  BAR.SYNC.DEFER_BLOCKING 0x0 ;  /* 0x0000000000007b1d */ /* 0x000fe20000010000 */
[----:B-----5:R-:W-:-:S05]  /*d2f0*/  @P2 FFMA.FTZ R3, R69, R32, R6 ;  /* 0x0000002045032223 */ /* 0x020fca0000010006 */
[----:B------:R-:W4:Y:S02]  /*d300*/  S2R R10, SR_CTAID.Y ;  /* 0x00000000000a7919 */ /* 0x000f240000002600 */
[----:B---3--:R-:W4:Y:S01]  /*d310*/  LDC.64 R8, c[0x0][0x2c0] ;  /* 0x0000b000ff087b82 */ /* 0x008f220000000a00 */
[----:B-1----:R-:W1:Y:S01]  /*d320*/  S2R R11, SR_CTAID.X ;  /* 0x00000000000b7919 */ /* 0x002e620000002500 */
[----:B------:R-:W3:Y:S04]  /*d330*/  LDS.128 R28, [R14] ;  /* 0x000000000e1c7984 */ /* 0x000ee80000000c00 */
[----:B------:R-:W2:Y:S04]  /*d340*/  LDS.128 R24, [R14+0x800] ;  /* 0x000800000e187984 */ /* 0x000ea80000000c00 */
[----:B------:R-:W2:Y:S04]  /*d350*/  LDS.128 R20, [R14+0x1000] ;  /* 0x001000000e147984 */ /* 0x000ea80000000c00 */
[----:B------:R5:W2:Y:S01]  /*d360*/  LDS.128 R16, [R14+0x1800] ;  /* 0x001800000e107984 */ /* 0x000aa20000000c00 */
[----:B----4-:R-:W-:-:S02]  /*d370*/  IMAD R8, R10, R8, R149 ;  /* 0x000000080a087224 */ /* 0x010fc400078e0295 */
[----:B-1----:R-:W-:Y:S01]  /*d380*/  IMAD.SHL.U32 R11, R11, 0x40, RZ ;  /* 0x000000400b0b7824 */ /* 0x002fe200078e00ff */
[----:B-----5:R-:W-:-:S04]  /*d390*/  SHF.R.S32.HI R14, RZ, 0x1f, R2 ;  /* 0x0000001fff0e7819 */ /* 0x020fc80000011402 */
[----:B------:R-:W-:Y:S02]  /*d3a0*/  LEA.HI R4, R14, R2, RZ, 0x2 ;  /* 0x000000020e047211 */ /* 0x000fe400078f10ff */
[----:B------:R-:W-:Y:S02]  /*d3b0*/  SHF.R.S32.HI R14, RZ, 0x1f, R0 ;  /* 0x0000001fff0e7819 */ /* 0x000fe40000011400 */
[----:B------:R-:W-:Y:S02]  /*d3c0*/  LOP3.LUT R4, R4, 0xfffffffc, RZ, 0xc0, !PT ;  /* 0xfffffffc04047812 */ /* 0x000fe400078ec0ff */
[----:B------:R-:W-:Y:S01]  /*d3d0*/  LEA.HI R14, R14, R0, RZ, 0x2 ;  /* 0x000000000e0e7211 */ /* 0x000fe200078f10ff */
[----:B------:R-:W-:Y:S01]  /*d3e0*/  IMAD.MOV R0, RZ, RZ, -R149 ;  /* 0x000000ffff007224 */ /* 0x000fe200078e0a95 */
[----:B------:R-:W-:Y:S02]  /*d3f0*/  IADD3 R4, R2, -R4, RZ ;  /* 0x8000000402047210 */ /* 0x000fe40007ffe0ff */
[----:B------:R-:W-:Y:S01]  /*d400*/  SHF.R.S32.HI R14, RZ, 0x2, R14 ;  /* 0x00000002ff0e7819 */ /* 0x000fe2000001140e */
[----:B--2---:R-:W-:Y:S01]  /*d410*/  IMAD R0, R12, R0, UR4 ;  /* 0x000000040c007e24 */ /* 0x004fe2000f8e0200 */
[----:B------:R-:W-:Y:S01]  /*d420*/  MOV R2, 0xff800000 ;  /* 0xff80000000027802 */ /* 0x000fe20000000f00 */
[----:B------:R-:W-:-:S02]  /*d430*/  @P3 FFMA.FTZ R2, R70, R33, R7 ;  /* 0x0000002146023223 */ /* 0x000fc40000010007 */
[----:B------:R-:W-:Y:S02]  /*d440*/  IMAD R4, R4, 0x10, R14 ;  /* 0x0000001004047824 */ /* 0x000fe400078e020e */
[----:B------:R-:W-:Y:S02]  /*d450*/  IMAD.SHL.U32 R14, R15, 0x4, RZ ;  /* 0x000000040f0e7824 */ /* 0x000fe400078e00ff */
[----:B------:R-:W-:-:S03]  /*d460*/  IMAD R0, R8, R12, R0 ;  /* 0x0000000c08007224 */ /* 0x000fc600078e0200 */
[----:B------:R-:W-:Y:S01]  /*d470*/  SHF.R.S32.HI R15, RZ, 0x1f, R14 ;  /* 0x0000001fff0f7819 */ /* 0x000fe2000001140e */
[----:B------:R-:W-:Y:S01]  /*d480*/  IMAD R0, R0, R9, R11 ;  /* 0x0000000900007224 */ /* 0x000fe200078e020b */
[----:B---3--:R-:W-:Y:S06]  /*d490*/  @P0 BRA `(.L_x_4898) ;  /* 0x00000000002c0947 */ /* 0x008fec0003800000 */
        /* <DEDUP_REMOVED lines=11> */
.L_x_4898:
[----:B------:R-:W-:Y:S05]  /*d550*/  BSYNC B0 ;  /* 0x0000000000007941 */ /* 0x000fea0003800000 */
.L_x_4897:
[----:B------:R-:W-:Y:S01]  /*d560*/  ULDC UR4, c[0x0][0x2d0] ;  /* 0x0000b40000047ab9 */ /* 0x000fe20000000800 */
[C---:B-1----:R-:W-:Y:S01]  /*d570*/  VIADD R2, R13.reuse, 0x10 ;  /* 0x000000100d027836 */ /* 0x042fe20000000000 */
[----:B------:R-:W-:Y:S01]  /*d580*/  ISETP.GE.AND P1, PT, R14, UR4, PT ;  /* 0x000000040e007c0c */ /* 0x000fe2000bf26270 */
[----:B------:R-:W-:Y:S01]  /*d590*/  ULDC UR4, c[0x0][0x2dc] ;  /* 0x0000b70000047ab9 */ /* 0x000fe20000000800 */
[C---:B------:R-:W-:Y:S02]  /*d5a0*/  IMAD.WIDE R14, R13.reuse, 0x20, R14 ;  /* 0x000000200d0e7825 */ /* 0x040fe400078e020e */
[CC--:B------:R-:W-:Y:S02]  /*d5b0*/  ISETP.GE.OR P4, PT, R13.reuse, R125.reuse, P1 ;  /* 0x0000007d0d00720c */ /* 0x0c0fe40000f86670 */
        /* <DEDUP_REMOVED lines=18> */
.L_x_4899:
        /* <DEDUP_REMOVED lines=10> */
.L_x_5382:


//--------------------- .text._ZN5flash24flash_fwd_splitkv_kernelI23Flash_fwd_kernel_traitsILi32ELi64ELi128ELi4ELb0ELb0EN7cutlass10bfloat16_tE19Flash_kernel_traitsILi32ELi64ELi128ELi4ES3_EELb1ELb0ELb1ELb0ELb0ELb1ELb1ELb0EEEvNS_16Flash_fwd_paramsE --------------------------
	.section	.text._ZN5flash24flash_fwd_splitkv_kernelI23Flash_fwd_kernel_traitsILi32ELi64ELi128ELi4ELb0ELb0EN7cutlass10bfloat16_tE19Flash_kernel_traitsILi32ELi64ELi128ELi4ES3_EELb1ELb0ELb1ELb0ELb0ELb1ELb1ELb0EEEvNS_16Flash_fwd_paramsE,"ax",@progbits
	.align	128
        .global         _ZN5flash24flash_fwd_splitkv_kernelI23Flash_fwd_kernel_traitsILi32ELi64ELi128ELi4ELb0ELb0EN7cutlass10bfloat16_tE19Flash_kernel_traitsILi32ELi64ELi128ELi4ES3_EELb1ELb0ELb1ELb0ELb0ELb1ELb1ELb0EEEvNS_16Flash_fwd_paramsE
        .type           _ZN5flash24flash_fwd_splitkv_kernelI23Flash_fwd_kernel_traitsILi32ELi64ELi128ELi4ELb0ELb0EN7cutlass10bfloat16_tE19Flash_kernel_traitsILi32ELi64ELi128ELi4ES3_EELb1ELb0ELb1ELb0ELb0ELb1ELb1ELb0EEEvNS_16Flash_fwd_paramsE,@function
        .size           _ZN5flash24flash_fwd_splitkv_kernelI23Flash_fwd_kernel_traitsILi32ELi64ELi128ELi4ELb0ELb0EN7cutlass10bfloat16_tE19Flash_kernel_traitsILi32ELi64ELi128ELi4ES3_EELb1ELb0ELb1ELb0ELb0ELb1ELb1ELb0EEEvNS_16Flash_fwd_paramsE,(.L_x_5383 - _ZN5flash24flash_fwd_splitkv_kernelI23Flash_fwd_kernel_traitsILi32ELi64ELi128ELi4ELb0ELb0EN7cutlass10bfloat16_tE19Flash_kernel_traitsILi32ELi64ELi128ELi4ES3_EELb1ELb0ELb1ELb0ELb0ELb1ELb1ELb0EEEvNS_16Flash_fwd_paramsE)
        .other          _ZN5flash24flash_fwd_splitkv_kernelI23Flash_fwd_kernel_traitsILi32ELi64ELi128ELi4ELb0ELb0EN7cutlass10bfloat16_tE19Flash_kernel_traitsILi32ELi64ELi128ELi4ES3_EELb1ELb0ELb1ELb0ELb0ELb1ELb1ELb0EEEvNS_16Flash_fwd_paramsE,@"STO_CUDA_ENTRY STV_DEFAULT"
_ZN5flash24flash_fwd_splitkv_kernelI23Flash_fwd_kernel_traitsILi32ELi64ELi128ELi4ELb0ELb0EN7cutlass10bfloat16_tE19Flash_kernel_traitsILi32ELi64ELi128ELi4ES3_EELb1ELb0ELb1ELb0ELb0ELb1ELb1ELb0EEEvNS_16Flash_fwd_paramsE:
.text._ZN5flash24flash_fwd_splitkv_kernelI23Flash_fwd_kernel_traitsILi32ELi64ELi128ELi4ELb0ELb0EN7cutlass10bfloat16_tE19Flash_kernel_traitsILi32ELi64ELi128ELi4ES3_EELb1ELb0ELb1ELb0ELb0ELb1ELb1ELb0EEEvNS_16Flash_fwd_paramsE:
        /* <DEDUP_REMOVED lines=59> */
.L_x_4900:
[----:B------:R-:W1:Y:S02]  /*03b0*/  LDC R6, c[0x0][0x2c8] ;  /* 0x0000b200ff067b82 */ /* 0x000e640000000800 */
.L_x_4901:
        /* <DEDUP_REMOVED lines=9> */
[----:B------:R-:W4:Y:S01]  /*0450*/  LDC R8, c[0x0][0x10] ;  /* 0x00000400ff087b82 */ /* 0x000f220000000800 */
[----:B-----5:R-:W-:-:S07]  /*0460*/  @P3 IMAD.IADD R89, R16, 0x1, -R13 ;  /* 0x0000000110593824 */ /* 0x020fce00078e0a0d */
[----:B---3--:R-:W3:Y:S01]  /*0470*/  LDC R2, c[0x0][0x2c8] ;  /* 0x0000b200ff027b82 */ /* 0x008ee20000000800 */
[----:B----4-:R-:W-:-:S04]  /*0480*/  IABS R10, R8 ;  /* 0x00000008000a7213 */ /* 0x010fc80000000000 */
[----:B--2---:R-:W2:Y:S01]  /*0490*/  I2F.RP R4, R10 ;  /* 0x0000000a00047306 */ /* 0x004ea20000209400 */
        /* <DEDUP_REMOVED lines=13> */
[--C-:B--2---:R-:W-:Y:S02]  /*0570*/  IMAD.MOV R3, RZ, RZ, -R19.reuse ;  /* 0x000000ffff037224 */ /* 0x104fe400078e0a13 */
[----:B------:R-:W-:Y:S02]  /*0580*/  IMAD.MOV.U32 R18, RZ, RZ, RZ ;  /* 0x000000ffff127224 */ /* 0x000fe400078e00ff */
[----:B------:R-:W-:Y:S02]  /*0590*/  IMAD R4, R3, R10, RZ ;  /* 0x0000000a03047224 */ /* 0x000fe400078e02ff */
[----:B------:R-:W2:Y:S02]  /*05a0*/  @!P3 LDC R3, c[0x0][0x2cc] ;  /* 0x0000b300ff03bb82 */ /* 0x000ea40000000800 */
[----:B------:R-:W-:-:S06]  /*05b0*/  IMAD.HI.U32 R4, R19, R4, R18 ;  /* 0x0000000413047227 */ /* 0x000fcc00078e0012 */
[----:B------:R-:W-:Y:S02]  /*05c0*/  IMAD.HI.U32 R9, R4, R11, RZ ;  /* 0x0000000b04097227 */ /* 0x000fe400078e00ff */
[----:B------:R-:W3:Y:S02]  /*05d0*/  @!P3 LDC.64 R4, c[0x0][0x318] ;  /* 0x0000c600ff04bb82 */ /* 0x000ee40000000a00 */
[----:B------:R-:W-:-:S05]  /*05e0*/  IMAD R11, R9, R2, R11 ;  /* 0x00000002090b7224 */ /* 0x000fca00078e020b */
[----:B------:R-:W-:Y:S01]  /*05f0*/  ISETP.GT.U32.AND P1, PT, R10, R11, PT ;  /* 0x0000000b0a00720c */ /* 0x000fe20003f24070 */
[----:B------:R-:W4:-:S12]  /*0600*/  LDC R2, c[0x0][0x398] ;  /* 0x0000e600ff027b82 */ /* 0x000f180000000800 */
[----:B------:R-:W-:Y:S02]  /*0610*/  @!P1 IMAD.IADD R11, R11, 0x1, -R10 ;  /* 0x000000010b0b9824 */ /* 0x000fe400078e0a0a */
[----:B------:R-:W-:Y:S01]  /*0620*/  @!P1 VIADD R9, R9, 0x1 ;  /* 0x0000000109099836 */ /* 0x000fe20000000000 */
[----:B------:R-:W-:Y:S02]  /*0630*/  ISETP.NE.AND P1, PT, R8, RZ, PT ;  /* 0x000000ff0800720c */ /* 0x000fe40003f25270 */
[----:B---3--:R-:W-:Y:S02]  /*0640*/  @!P3 ISETP.NE.U32.AND P2, PT, R4, RZ, PT ;  /* 0x000000ff0400b20c */ /* 0x008fe40003f45070 */
[----:B------:R-:W-:Y:S02]  /*0650*/  ISETP.GE.U32.AND P4, PT, R11, R10, PT ;  /* 0x0000000a0b00720c */ /* 0x000fe40003f86070 */
[----:B------:R-:W-:Y:S02]  /*0660*/  @!P3 ISETP.NE.AND.EX P2, PT, R5, RZ, PT, P2 ;  /* 0x000000ff0500b20c */ /* 0x000fe40003f45320 */
[----:B------:R-:W-:-:S02]  /*0670*/  IADD3 R4, -R90, 0xbf, R109 ;  /* 0x000000bf5a047810 */ /* 0x000fc40007ffe16d */
[----:B--2---:R-:W-:-:S04]  /*0680*/  @!P3 SEL R3, R3, RZ, P2 ;  /* 0x000000ff0303b207 */ /* 0x004fc80001000000 */
[----:B-1----:R-:W-:-:S03]  /*0690*/  @!P3 IADD3 R89, R3, R6, -R13 ;  /* 0x000000060359b210 */ /* 0x002fc60007ffe80d */
[----:B------:R-:W-:Y:S01]  /*06a0*/  @P4 VIADD R9, R9, 0x1 ;  /* 0x0000000109094836 */ /* 0x000fe20000000000 */
[----:B----4-:R-:W-:Y:S01]  /*06b0*/  IADD3 R4, R4, R2, R89 ;  /* 0x0000000204047210 */ /* 0x010fe20007ffe059 */
[----:B------:R-:W-:Y:S02]  /*06c0*/  VIADD R6, R89, 0x7f ;  /* 0x0000007f59067836 */ /* 0x000fe40000000000 */
[----:B------:R-:W-:Y:S01]  /*06d0*/  @!P0 IMAD.MOV R9, RZ, RZ, -R9 ;  /* 0x000000ffff098224 */ /* 0x000fe200078e0a09 */
[----:B------:R-:W-:Y:S02]  /*06e0*/  @!P1 LOP3.LUT R9, RZ, R8, RZ, 0x33, !PT ;  /* 0x00000008ff099212 */ /* 0x000fe400078e33ff */
[----:B------:R-:W-:Y:S02]  /*06f0*/  SHF.R.S32.HI R5, RZ, 0x1f, R6 ;  /* 0x0000001fff057819 */ /* 0x000fe40000011406 */
[----:B------:R-:W-:Y:S01]  /*0700*/  SHF.R.S32.HI R3, RZ, 0x1f, R4 ;  /* 0x0000001fff037819 */ /* 0x000fe20000011404 */
[----:B------:R-:W-:Y:S01]  /*0710*/  IMAD R103, R9, R0, RZ ;  /* 0x0000000009677224 */ /* 0x000fe200078e02ff */
[----:B------:R-:W-:-:S02]  /*0720*/  LEA.HI R5, R5, R6, RZ, 0x7 ;  /* 0x0000000605057211 */ /* 0x000fc400078f38ff */
[----:B------:R-:W-:Y:S01]  /*0730*/  LEA.HI R3, R3, R4, RZ, 0x7 ;  /* 0x0000000403037211 */ /* 0x000fe200078f38ff */
[----:B------:R-:W1:Y:S01]  /*0740*/  S2R R6, SR_TID.X ;  /* 0x0000000000067919 */ /* 0x000e620000002100 */
[----:B------:R-:W-:Y:S02]  /*0750*/  SHF.R.S32.HI R4, RZ, 0x7, R5 ;  /* 0x00000007ff047819 */ /* 0x000fe40000011405 */
[----:B------:R-:W-:Y:S02]  /*0760*/  SHF.R.S32.HI R3, RZ, 0x7, R3 ;  /* 0x00000007ff037819 */ /* 0x000fe40000011403 */
[----:B------:R-:W-:-:S04]  /*0770*/  VIADDMNMX R4, R103, R9, R4, PT ;  /* 0x0000000967047246 */ /* 0x000fc80003800104 */
[----:B------:R-:W-:-:S04]  /*0780*/  VIMNMX R130, R4, R3, PT ;  /* 0x0000000304827248 */ /* 0x000fc80003fe0100 */
[----:B------:R-:W-:-:S13]  /*0790*/  ISETP.GE.AND P0, PT, R103, R130, PT ;  /* 0x000000826700720c */ /* 0x000fda0003f06270 */
[----:B------:R-:W-:Y:S05]  /*07a0*/  @!P0 BRA `(.L_x_4902) ;  /* 0x0000000000e48947 */ /* 0x000fea0003800000 */
[----:B------:R-:W2:Y:S01]  /*07b0*/  LDC.64 R2, c[0x0][0x2c0] ;  /* 0x0000b000ff027b82 */ /* 0x000ea20000000a00 */
[----:B-1----:R-:W-:Y:S01]  /*07c0*/  SHF.R.S32.HI R5, RZ, 0x1f, R6 ;  /* 0x0000001fff057819 */ /* 0x002fe20000011406 */
[----:B------:R-:W-:Y:S01]  /*07d0*/  ULDC UR4, c[0x0][0x2dc] ;  /* 0x0000b70000047ab9 */ /* 0x000fe20000000800 */
[----:B------:R-:W-:Y:S02]  /*07e0*/  IMAD.IADD R90, R90, 0x1, -R109 ;  /* 0x000000015a5a7824 */ /* 0x000fe400078e0a6d */
[----:B------:R-:W-:-:S04]  /*07f0*/  LEA.HI R4, R5, R6, RZ, 0x3 ;  /* 0x0000000605047211 */ /* 0x000fc800078f18ff */
[----:B------:R-:W-:-:S05]  /*0800*/  LOP3.LUT R5, R4, 0xfffffff8, RZ, 0xc0, !PT ;  /* 0xfffffff804057812 */ /* 0x000fca00078ec0ff */
[----:B------:R-:W-:-:S05]  /*0810*/  IMAD.IADD R5, R6, 0x1, -R5 ;  /* 0x0000000106057824 */ /* 0x000fca00078e0a05 */
[----:B------:R-:W-:Y:S01]  /*0820*/  ISETP.NE.AND P3, PT, R5, RZ, PT ;  /* 0x000000ff0500720c */ /* 0x000fe20003f65270 */
[----:B--2---:R-:W-:-:S04]  /*0830*/  IMAD R2, R0, R2, R127 ;  /* 0x0000000200027224 */ /* 0x004fc800078e027f */
[----:B------:R-:W-:Y:S01]  /*0840*/  IMAD R0, R2, R7, R22 ;  /* 0x0000000702007224 */ /* 0x000fe200078e0216 */
[----:B------:R-:W-:Y:S01]  /*0850*/  SHF.R.S32.HI R7, RZ, 0x3, R4 ;  /* 0x00000003ff077819 */ /* 0x000fe20000011404 */
[----:B------:R-:W-:Y:S02]  /*0860*/  IMAD.SHL.U32 R2, R5, 0x4, RZ ;  /* 0x0000000405027824 */ /* 0x000fe400078e00ff */
[----:B------:R-:W-:Y:S01]  /*0870*/  IMAD R0, R0, R3, R109 ;  /* 0x0000000300007224 */ /* 0x000fe200078e026d */
[CC--:B------:R-:W-:Y:S01]  /*0880*/  ISETP.GE.OR P3, PT, R7.reuse, R90.reuse, P3 ;  /* 0x0000005a0700720c */ /* 0x0c0fe20001f66670 */
[C---:B------:R-:W-:Y:S01]  /*0890*/  VIADD R11, R7.reuse, 0x10 ;  /* 0x00000010070b7836 */ /* 0x040fe20000000000 */
[--C-:B------:R-:W-:Y:S01]  /*08a0*/  SHF.R.S32.HI R3, RZ, 0x1f, R2.reuse ;  /* 0x0000001fff037819 */ /* 0x100fe20000011402 */
[----:B------:R-:W-:Y:S01]  /*08b0*/  IMAD R4, R0, UR4, RZ ;  /* 0x0000000400047c24 */ /* 0x000fe2000f8e02ff */
[----:B------:R-:W-:Y:S02]  /*08c0*/  ULDC UR4, c[0x0][0x2d0] ;  /* 0x0000b40000047ab9 */ /* 0x000fe40000000800 */
[----:B------:R-:W-:Y:S01]  /*08d0*/  ISETP.GE.AND P6, PT, R2, UR4, PT ;  /* 0x0000000402007c0c */ /* 0x000fe2000bfc6270 */
[----:B------:R-:W-:Y:S01]  /*08e0*/  IMAD.WIDE R8, R7, 0x20, R2 ;  /* 0x0000002007087825 */ /* 0x000fe200078e0202 */
[----:B------:R-:W-:Y:S01]  /*08f0*/  ULDC.64 UR4, c[0x0][0x288] ;  /* 0x0000a20000047ab9 */ /* 0x000fe20000000a00 */
[----:B------:R-:W-:-:S02]  /*0900*/  ISETP.GE.AND P1, PT, R11, R90, PT ;  /* 0x0000005a0b00720c */ /* 0x000fc40003f26270 */
[----:B------:R-:W-:Y:S02]  /*0910*/  ISETP.GE.OR P5, PT, R7, R90, P6 ;  /* 0x0000005a0700720c */ /* 0x000fe400037a6670 */
[C---:B------:R-:W-:Y:S01]  /*0920*/  IADD3 R3, P0, R4.reuse, R8, RZ ;  /* 0x0000000804037210 */ /* 0x040fe20007f1e0ff */
[----:B------:R-:W-:Y:S01]  /*0930*/  @!P3 IMAD.MOV.U32 R6, RZ, RZ, -0x800000 ;  /* 0xff800000ff06b424 */ /* 0x000fe200078e00ff */
[----:B------:R-:W-:Y:S01]  /*0940*/  ISETP.GE.OR P4, PT, R11, R90, P6 ;  /* 0x0000005a0b00720c */ /* 0x000fe20003786670 */
[C---:B------:R-:W-:Y:S01]  /*0950*/  VIADD R11, R7.reuse, 0x30 ;  /* 0x00000030070b7836 */ /* 0x040fe20000000000 */
[----:B------:R-:W-:Y:S01]  /*0960*/  LEA.HI.X.SX32 R4, R4, R9, 0x1, P0 ;  /* 0x0000000904047211 */ /* 0x000fe200000f0eff */
[----:B------:R-:W-:Y:S01]  /*0970*/  VIADD R9, R7, 0x20 ;  /* 0x0000002007097836 */ /* 0x000fe20000000000 */
[----:B------:R-:W-:Y:S02]  /*0980*/  LEA R2, P0, R3, UR4, 0x2 ;  /* 0x0000000403027c11 */ /* 0x000fe4000f8010ff */
[----:B------:R-:W-:-:S02]  /*0990*/  ISETP.NE.OR P1, PT, R5, RZ, P1 ;  /* 0x000000ff0500720c */ /* 0x000fc40000f25670 */
[----:B------:R-:W-:Y:S01]  /*09a0*/  LEA.HI.X R3, R3, UR5, R4, 0x2, P0 ;  /* 0x0000000503037c11 */ /* 0x000fe200080f1404 */
[----:B------:R-:W-:Y:S01]  /*09b0*/  ULDC.64 UR4, c[0x0][0x2b8] ;  /* 0x0000ae0000047ab9 */ /* 0x000fe20000000a00 */
[-C--:B------:R-:W-:Y:S02]  /*09c0*/  ISETP.GE.AND P0, PT, R9, R90.reuse, PT ;  /* 0x0000005a0900720c */ /* 0x080fe40003f06270 */
[----:B------:R-:W-:Y:S01]  /*09d0*/  SHF.R.S32.HI R4, RZ, 0x1f, R0 ;  /* 0x0000001fff047819 */ /* 0x000fe20000011400 */
[----:B------:R1:W-:Y:S01]  /*09e0*/  @!P5 STG.E.128 desc[UR12][R2.64], RZ ;  /* 0x000000ff0200d986 */ /* 0x0003e2000c101d0c */
[----:B------:R-:W-:Y:S02]  /*09f0*/  ISETP.NE.OR P0, PT, R5, RZ, P0 ;  /* 0x000000ff0500720c */ /* 0x000fe40000705670 */
[----:B------:R-:W-:Y:S01]  /*0a00*/  IADD3 R0, P2, R0, R7, RZ ;  /* 0x0000000700007210 */ /* 0x000fe20007f5e0ff */
[----:B------:R1:W-:Y:S01]  /*0a10*/  @!P4 STG.E.128 desc[UR12][R2.64+0x800], RZ ;  /* 0x000800ff0200c986 */ /* 0x0003e2000c101d0c */
[----:B------:R-:W-:-:S02]  /*0a20*/  ISETP.GE.OR P5, PT, R9, R90, P6 ;  /* 0x0000005a0900720c */ /* 0x000fc400037a6670 */
[----:B------:R-:W-:Y:S02]  /*0a30*/  ISETP.GE.OR P6, PT, R11, R90, P6 ;  /* 0x0000005a0b00720c */ /* 0x000fe400037c6670 */
[----:B------:R-:W-:Y:S01]  /*0a40*/  LEA.HI.X.SX32 R7, R7, R4, 0x1, P2 ;  /* 0x0000000407077211 */ /* 0x000fe200010f0eff */
[----:B------:R-:W-:Y:S01]  /*0a50*/  @!P1 IMAD.MOV.U32 R4, RZ, RZ, -0x800000 ;  /* 0xff800000ff049424 */ /* 0x000fe200078e00ff */
[----:B------:R-:W-:-:S04]  /*0a60*/  LEA R8, P2, R0, UR4, 0x2 ;  /* 0x0000000400087c11 */ /* 0x000fc8000f8410ff */
[----:B------:R-:W-:Y:S01]  /*0a70*/  LEA.HI.X R9, R0, UR5, R7, 0x2, P2 ;  /* 0x0000000500097c11 */ /* 0x000fe200090f1407 */
[----:B------:R-:W-:Y:S02]  /*0a80*/  @!P0 IMAD.MOV.U32 R0, RZ, RZ, -0x800000 ;  /* 0xff800000ff008424 */ /* 0x000fe400078e00ff */
[----:B------:R1:W-:Y:S04]  /*0a90*/  @!P5 STG.E.128 desc[UR12][R2.64+0x1000], RZ ;  /* 0x001000ff0200d986 */ /* 0x0003e8000c101d0c */
        /* <DEDUP_REMOVED lines=10> */
.L_x_4902:
        /* <DEDUP_REMOVED lines=24> */
.L_x_4903:
[----:B------:R-:W-:Y:S05]  /*0cc0*/  @!P1 BRA `(.L_x_4904) ;  /* 0x0000000400389947 */ /* 0x000fea0003800000 */
[----:B------:R-:W2:Y:S01]  /*0cd0*/  LDC R13, c[0x0][0x380] ;  /* 0x0000e000ff0d7b82 */ /* 0x000ea20000000800 */
[----:B------:R-:W-:Y:S01]  /*0ce0*/  LEA R138, R130, 0xffffff80, 0x7 ;  /* 0xffffff80828a7811 */ /* 0x000fe200078e38ff */
[----:B------:R-:W-:-:S06]  /*0cf0*/  ULDC.64 UR4, c[0x0][0x230] ;  /* 0x00008c0000047ab9 */ /* 0x000fcc0000000a00 */
        /* <DEDUP_REMOVED lines=9> */
[----:B-----5:R-:W-:Y:S01]  /*0d90*/  IMAD R0, R3, R4, RZ ;  /* 0x0000000403007224 */ /* 0x020fe200078e02ff */
        /* <DEDUP_REMOVED lines=17> */
[----:B---3--:R-:W-:Y:S02]  /*0eb0*/  IABS R3, R7 ;  /* 0x0000000700037213 */ /* 0x008fe40000000000 */
[----:B------:R-:W-:Y:S02]  /*0ec0*/  IADD3 R11, -R11, RZ, RZ ;  /* 0x000000ff0b0b7210 */ /* 0x000fe40007ffe1ff */
[----:B------:R-:W3:Y:S03]  /*0ed0*/  I2F.RP R10, R3 ;  /* 0x00000003000a7306 */ /* 0x000ee60000209400 */
[----:B------:R-:W-:-:S05]  /*0ee0*/  IMAD R138, R13, R11, R138 ;  /* 0x0000000b0d8a7224 */ /* 0x000fca00078e028a */
[----:B---3--:R-:W3:Y:S02]  /*0ef0*/  MUFU.RCP R9, R10 ;  /* 0x0000000a00097308 */ /* 0x008ee40000001000 */
[----:B---3--:R-:W-:-:S06]  /*0f00*/  IADD3 R9, R9, 0xffffffe, RZ ;  /* 0x0ffffffe09097810 */ /* 0x008fcc0007ffe0ff */
[----:B------:R-:W3:Y:S02]  /*0f10*/  F2I.FTZ.U32.TRUNC.NTZ R9, R9 ;  /* 0x0000000900097305 */ /* 0x000ee4000021f000 */
[----:B---3--:R-:W-:-:S04]  /*0f20*/  IMAD.MOV R4, RZ, RZ, -R9 ;  /* 0x000000ffff047224 */ /* 0x008fc800078e0a09 */
        /* <DEDUP_REMOVED lines=13> */
[----:B------:R-:W3:Y:S03]  /*1000*/  LDC.64 R4, c[0x0][0x238] ;  /* 0x00008e00ff047b82 */ /* 0x000ee60000000a00 */
[----:B------:R-:W-:-:S07]  /*1010*/  ISETP.GE.AND P0, PT, R3, RZ, PT ;  /* 0x000000ff0300720c */ /* 0x000fce0003f06270 */
[----:B------:R-:W-:-:S06]  /*1020*/  @P3 VIADD R16, R16, 0x1 ;  /* 0x0000000110103836 */ /* 0x000fcc0000000000 */
[----:B------:R-:W-:Y:S02]  /*1030*/  @!P0 IADD3 R16, -R16, RZ, RZ ;  /* 0x000000ff10108210 */ /* 0x000fe40007ffe1ff */
[----:B------:R-:W-:-:S04]  /*1040*/  @!P2 LOP3.LUT R16, RZ, R7, RZ, 0x33, !PT ;  /* 0x00000007ff10a212 */ /* 0x000fc800078e33ff */
[----:B------:R-:W-:Y:S02]  /*1050*/  SHF.R.S32.HI R7, RZ, 0x1f, R16 ;  /* 0x0000001fff077819 */ /* 0x000fe40000011410 */
[----:B--2---:R-:W-:Y:S01]  /*1060*/  SHF.R.S32.HI R9, RZ, 0x1f, R0 ;  /* 0x0000001fff097819 */ /* 0x004fe20000011400 */
[----:B------:R-:W-:-:S04]  /*1070*/  IMAD.WIDE.U32 R10, R0, UR4, RZ ;  /* 0x00000004000a7c25 */ /* 0x000fc8000f8e00ff */
[C---:B------:R-:W-:Y:S02]  /*1080*/  IMAD R3, R9.reuse, UR4, RZ ;  /* 0x0000000409037c24 */ /* 0x040fe4000f8e02ff */
[----:B---3--:R-:W-:Y:S02]  /*1090*/  IMAD R9, R9, R4, RZ ;  /* 0x0000000409097224 */ /* 0x008fe400078e02ff */
[C---:B------:R-:W-:Y:S01]  /*10a0*/  IMAD R8, R0.reuse, UR5, R3 ;  /* 0x0000000500087c24 */ /* 0x040fe2000f8e0203 */
[----:B------:R-:W-:Y:S01]  /*10b0*/  SHF.R.S32.HI R3, RZ, 0x1f, R138 ;  /* 0x0000001fff037819 */ /* 0x000fe2000001148a */
[----:B------:R-:W-:Y:S01]  /*10c0*/  ULDC.64 UR4, c[0x0][0x260] ;  /* 0x0000980000047ab9 */ /* 0x000fe20000000a00 */
[----:B------:R-:W-:Y:S02]  /*10d0*/  IMAD R5, R0, R5, R9 ;  /* 0x0000000500057224 */ /* 0x000fe400078e0209 */
[----:B------:R-:W-:Y:S02]  /*10e0*/  IMAD.IADD R11, R11, 0x1, R8 ;  /* 0x000000010b0b7824 */ /* 0x000fe400078e0208 */
[----:B----4-:R-:W-:-:S02]  /*10f0*/  IMAD R8, R3, R76, RZ ;  /* 0x0000004c03087224 */ /* 0x010fc400078e02ff */
[----:B------:R-:W-:-:S04]  /*1100*/  IMAD.WIDE.U32 R10, R138, R76, R10 ;  /* 0x0000004c8a0a7225 */ /* 0x000fc800078e000a */
[----:B------:R-:W-:Y:S02]  /*1110*/  IMAD R8, R138, R77, R8 ;  /* 0x0000004d8a087224 */ /* 0x000fe400078e0208 */
[----:B------:R-:W-:Y:S02]  /*1120*/  IMAD.MOV.U32 R14, RZ, RZ, R10 ;  /* 0x000000ffff0e7224 */ /* 0x000fe400078e000a */
[----:B------:R-:W-:Y:S01]  /*1130*/  IMAD.WIDE.U32 R24, R0, R4, RZ ;  /* 0x0000000400187225 */ /* 0x000fe200078e00ff */
[----:B------:R-:W-:-:S03]  /*1140*/  IADD3 R15, R11, R8, RZ ;  /* 0x000000080b0f7210 */ /* 0x000fc60007ffe0ff */
[----:B------:R-:W-:Y:S02]  /*1150*/  IMAD R11, R7, UR4, RZ ;  /* 0x00000004070b7c24 */ /* 0x000fe4000f8e02ff */
[----:B------:R-:W-:Y:S01]  /*1160*/  IMAD.WIDE.U32 R20, R16, UR4, R14 ;  /* 0x0000000410147c25 */ /* 0x000fe2000f8e000e */
[----:B------:R-:W-:-:S03]  /*1170*/  IADD3 R15, R25, R5, RZ ;  /* 0x00000005190f7210 */ /* 0x000fc60007ffe0ff */
[----:B------:R-:W-:-:S05]  /*1180*/  IMAD R11, R16, UR5, R11 ;  /* 0x00000005100b7c24 */ /* 0x000fca000f8e020b */
[----:B------:R-:W-:Y:S01]  /*1190*/  IADD3 R14, R21, R11, RZ ;  /* 0x0000000b150e7210 */ /* 0x000fe20007ffe0ff */
[----:B------:R-:W-:Y:S06]  /*11a0*/  BRA `(.L_x_4905) ;  /* 0x0000000400287947 */ /* 0x000fec0003800000 */
.L_x_4904:
[----:B------:R-:W2:Y:S01]  /*11b0*/  LDC R7, c[0x0][0x278] ;  /* 0x00009e00ff077b82 */ /* 0x000ea20000000800 */
[----:B------:R-:W-:Y:S02]  /*11c0*/  MOV R8, RZ ;  /* 0x000000ff00087202 */ /* 0x000fe40000000f00 */
[----:B------:R-:W-:Y:S02]  /*11d0*/  ISETP.NE.AND P4, PT, R14, -0x1, PT ;  /* 0xffffffff0e00780c */ /* 0x000fe40003f85270 */
[----:B------:R-:W-:-:S11]  /*11e0*/  LEA R138, R130, 0xffffff80, 0x7 ;  /* 0xffffff80828a7811 */ /* 0x000fd600078e38ff */
[----:B------:R-:W3:Y:S01]  /*11f0*/  @P4 LDC.64 R76, c[0x0][0x248] ;  /* 0x00009200ff4c4b82 */ /* 0x000ee20000000a00 */
[----:B------:R-:W-:Y:S02]  /*1200*/  @P4 IADD3 R18, R13, R14, RZ ;  /* 0x0000000e0d124210 */ /* 0x000fe40007ffe0ff */
[----:B--2---:R-:W-:-:S04]  /*1210*/  IABS R4, R7 ;  /* 0x0000000700047213 */ /* 0x004fc80000000000 */
[----:B------:R-:W2:Y:S08]  /*1220*/  I2F.RP R10, R4 ;  /* 0x00000004000a7306 */ /* 0x000eb00000209400 */
[----:B--2---:R-:W2:Y:S02]  /*1230*/  MUFU.RCP R9, R10 ;  /* 0x0000000a00097308 */ /* 0x004ea40000001000 */
[----:B--2---:R-:W-:Y:S01]  /*1240*/  VIADD R9, R9, 0xffffffe ;  /* 0x0ffffffe09097836 */ /* 0x004fe20000000000 */
[----:B------:R-:W2:Y:S05]  /*1250*/  @P4 LDC.64 R10, c[0x0][0x250] ;  /* 0x00009400ff0a4b82 */ /* 0x000eaa0000000a00 */
[----:B------:R-:W4:Y:S02]  /*1260*/  F2I.FTZ.U32.TRUNC.NTZ R9, R9 ;  /* 0x0000000900097305 */ /* 0x000f24000021f000 */
[----:B----4-:R-:W-:-:S04]  /*1270*/  IMAD.MOV R3, RZ, RZ, -R9 ;  /* 0x000000ffff037224 */ /* 0x010fc800078e0a09 */
[----:B------:R-:W-:Y:S01]  /*1280*/  IMAD R5, R3, R4, RZ ;  /* 0x0000000403057224 */ /* 0x000fe200078e02ff */
[----:B------:R-:W-:-:S03]  /*1290*/  IABS R3, R22 ;  /* 0x0000001600037213 */ /* 0x000fc60000000000 */
[----:B------:R-:W-:-:S04]  /*12a0*/  IMAD.HI.U32 R8, R9, R5, R8 ;  /* 0x0000000509087227 */ /* 0x000fc800078e0008 */
[----:B------:R-:W-:Y:S02]  /*12b0*/  IMAD.MOV.U32 R5, RZ, RZ, R3 ;  /* 0x000000ffff057224 */ /* 0x000fe400078e0003 */
[----:B---3--:R-:W-:Y:S02]  /*12c0*/  @P4 IMAD R9, R18, R77, RZ ;  /* 0x0000004d12094224 */ /* 0x008fe400078e02ff */
[----:B------:R-:W-:-:S04]  /*12d0*/  IMAD.HI.U32 R16, R8, R5, RZ ;  /* 0x0000000508107227 */ /* 0x000fc800078e00ff */
[----:B------:R-:W-:Y:S01]  /*12e0*/  @P4 IMAD.WIDE.U32 R18, R18, R76, RZ ;  /* 0x0000004c12124225 */ /* 0x000fe200078e00ff */
[----:B------:R-:W-:-:S03]  /*12f0*/  IADD3 R3, -R16, RZ, RZ ;  /* 0x000000ff10037210 */ /* 0x000fc60007ffe1ff */
[----:B------:R-:W-:Y:S02]  /*1300*/  @P4 IMAD.IADD R9, R19, 0x1, R9 ;  /* 0x0000000113094824 */ /* 0x000fe400078e0209 */
[----:B------:R-:W-:-:S05]  /*1310*/  IMAD R3, R4, R3, R5 ;  /* 0x0000000304037224 */ /* 0x000fca00078e0205 */
[----:B------:R-:W-:-:S13]  /*1320*/  ISETP.GT.U32.AND P0, PT, R4, R3, PT ;  /* 0x000000030400720c */ /* 0x000fda0003f04070 */
[----:B------:R-:W-:Y:S02]  /*1330*/  @!P0 IMAD.IADD R3, R3, 0x1, -R4 ;  /* 0x0000000103038824 */ /* 0x000fe400078e0a04 */
[----:B------:R-:W-:Y:S01]  /*1340*/  @!P0 VIADD R16, R16, 0x1 ;  /* 0x0000000110108836 */ /* 0x000fe20000000000 */
[----:B------:R-:W-:Y:S02]  /*1350*/  ISETP.NE.AND P0, PT, R7, RZ, PT ;  /* 0x000000ff0700720c */ /* 0x000fe40003f05270 */
[----:B------:R-:W-:Y:S02]  /*1360*/  ISETP.GE.U32.AND P3, PT, R3, R4, PT ;  /* 0x000000040300720c */ /* 0x000fe40003f66070 */
[----:B------:R-:W3:Y:S01]  /*1370*/  LDC.64 R4, c[0x0][0x260] ;  /* 0x00009800ff047b82 */ /* 0x000ee20000000a00 */
[----:B------:R-:W-:-:S04]  /*1380*/  LOP3.LUT R3, R22, R7, RZ, 0x3c, !PT ;  /* 0x0000000716037212 */ /* 0x000fc800078e3cff */
[----:B------:R-:W-:Y:S02]  /*1390*/  ISETP.GE.AND P2, PT, R3, RZ, PT ;  /* 0x000000ff0300720c */ /* 0x000fe40003f46270 */
[----:B------:R-:W-:-:S04]  /*13a0*/  SHF.R.S32.HI R3, RZ, 0x1f, R138 ;  /* 0x0000001fff037819 */ /* 0x000fc8000001148a */
[----:B------:R-:W-:-:S07]  /*13b0*/  @P3 IADD3 R16, R16, 0x1, RZ ;  /* 0x0000000110103810 */ /* 0x000fce0007ffe0ff */
[----:B------:R-:W-:Y:S01]  /*13c0*/  @!P2 IADD3 R16, -R16, RZ, RZ ;  /* 0x000000ff1010a210 */ /* 0x000fe20007ffe1ff */
[----:B--2---:R-:W-:Y:S06]  /*13d0*/  @P4 BRA `(.L_x_4906) ;  /* 0x0000000000304947 */ /* 0x004fec0003800000 */
[----:B------:R-:W2:Y:S01]  /*13e0*/  LDC.64 R76, c[0x0][0x248] ;  /* 0x00009200ff4c7b82 */ /* 0x000ea20000000a00 */
[----:B------:R-:W-:-:S07]  /*13f0*/  SHF.R.S32.HI R15, RZ, 0x1f, R13 ;  /* 0x0000001fff0f7819 */ /* 0x000fce000001140d */
[----:B------:R-:W4:Y:S01]  /*1400*/  LDC.64 R8, c[0x0][0x230] ;  /* 0x00008c00ff087b82 */ /* 0x000f220000000a00 */
[-C--:B--2---:R-:W-:Y:S01]  /*1410*/  IMAD R18, R15, R76.reuse, RZ ;  /* 0x0000004c0f127224 */ /* 0x084fe200078e02ff */
        /* <DEDUP_REMOVED lines=8> */
.L_x_4906:
[----:B------:R-:W-:Y:S01]  /*14a0*/  MOV R19, R9 ;  /* 0x0000000900137202 */ /* 0x000fe20000000f00 */
[----:B------:R-:W-:Y:S01]  /*14b0*/  IMAD R8, R3, R76, RZ ;  /* 0x0000004c03087224 */ /* 0x000fe200078e02ff */
[----:B------:R-:W-:Y:S02]  /*14c0*/  @!P0 LOP3.LUT R16, RZ, R7, RZ, 0x33, !PT ;  /* 0x00000007ff108212 */ /* 0x000fe400078e33ff */
[----:B------:R-:W-:Y:S01]  /*14d0*/  @P4 IADD3 R14, R13, R14, RZ ;  /* 0x0000000e0d0e4210 */ /* 0x000fe20007ffe0ff */
[----:B------:R-:W-:Y:S01]  /*14e0*/  IMAD.WIDE.U32 R18, R76, R138, R18 ;  /* 0x0000008a4c127225 */ /* 0x000fe200078e0012 */
[----:B------:R-:W-:-:S03]  /*14f0*/  SHF.R.S32.HI R7, RZ, 0x1f, R16 ;  /* 0x0000001fff077819 */ /* 0x000fc60000011410 */
[----:B------:R-:W-:Y:S02]  /*1500*/  IMAD R8, R77, R138, R8 ;  /* 0x0000008a4d087224 */ /* 0x000fe400078e0208 */
[----:B------:R-:W-:-:S03]  /*1510*/  @P4 IMAD.WIDE.U32 R24, R14, R10, RZ ;  /* 0x0000000a0e184225 */ /* 0x000fc600078e00ff */
[----:B------:R-:W-:Y:S01]  /*1520*/  IADD3 R19, R19, R8, RZ ;  /* 0x0000000813137210 */ /* 0x000fe20007ffe0ff */
[-C--:B---3--:R-:W-:Y:S02]  /*1530*/  IMAD R8, R7, R4.reuse, RZ ;  /* 0x0000000407087224 */ /* 0x088fe400078e02ff */
[----:B------:R-:W-:Y:S02]  /*1540*/  @P4 IMAD R15, R14, R11, R25 ;  /* 0x0000000b0e0f4224 */ /* 0x000fe400078e0219 */
[----:B------:R-:W-:-:S04]  /*1550*/  IMAD.WIDE.U32 R20, R16, R4, R18 ;  /* 0x0000000410147225 */ /* 0x000fc800078e0012 */
[----:B------:R-:W-:-:S05]  /*1560*/  IMAD R5, R16, R5, R8 ;  /* 0x0000000510057224 */ /* 0x000fca00078e0208 */
        /* <DEDUP_REMOVED lines=14> */
.L_x_4905:
[----:B------:R-:W-:Y:S01]  /*1650*/  ISETP.NE.AND P5, PT, R17, -0x1, PT ;  /* 0xffffffff1100780c */ /* 0x000fe20003fa5270 */
[----:B------:R-:W-:Y:S01]  /*1660*/  VIADD R98, R130, 0xffffffff ;  /* 0xffffffff82627836 */ /* 0x000fe20000000000 */
[----:B-1----:R-:W-:Y:S01]  /*1670*/  SHF.R.S32.HI R13, RZ, 0x1f, R6 ;  /* 0x0000001fff0d7819 */ /* 0x002fe20000011406 */
[----:B------:R-:W-:Y:S01]  /*1680*/  IMAD.IADD R102, R90, 0x1, -R109 ;  /* 0x000000015a667824 */ /* 0x000fe200078e0a6d */
[----:B------:R-:W1:Y:S01]  /*1690*/  S2UR UR4, SR_CgaCtaId ;  /* 0x00000000000479c3 */ /* 0x000e620000008800 */
[----:B------:R-:W-:Y:S01]  /*16a0*/  IMAD.SHL.U32 R4, R98, 0x80, RZ ;  /* 0x0000008062047824 */ /* 0x000fe200078e00ff */
[CC--:B------:R-:W-:Y:S01]  /*16b0*/  LEA.HI R19, R13.reuse, R6.reuse, RZ, 0x2 ;  /* 0x000000060d137211 */ /* 0x0c0fe200078f10ff */
[----:B------:R-:W-:Y:S01]  /*16c0*/  ULDC.64 UR6, c[0x0][0x258] ;  /* 0x0000960000067ab9 */ /* 0x000fe20000000a00 */
[----:B------:R-:W-:Y:S01]  /*16d0*/  LEA.HI R96, R13, R6, RZ, 0x5 ;  /* 0x000000060d607211 */ /* 0x000fe200078f28ff */
[----:B-----5:R-:W-:Y:S01]  /*16e0*/  IMAD.IADD R0, R89, 0x1, -R4 ;  /* 0x0000000159007824 */ /* 0x020fe200078e0a04 */
[----:B------:R-:W-:Y:S01]  /*16f0*/  LOP3.LUT R125, R19, 0xfffffffc, RZ, 0xc0, !PT ;  /* 0xfffffffc137d7812 */ /* 0x000fe200078ec0ff */
[----:B------:R-:W-:Y:S01]  /*1700*/  ULDC.64 UR8, c[0x0][0x268] ;  /* 0x00009a0000087ab9 */ /* 0x000fe20000000a00 */
[----:B------:R-:W-:Y:S01]  /*1710*/  SHF.R.S32.HI R18, RZ, 0x2, R19 ;  /* 0x00000002ff127819 */ /* 0x000fe20000011413 */
[----:B------:R-:W2:Y:S01]  /*1720*/  @P5 LDC.64 R10, c[0x0][0x240] ;  /* 0x00009000ff0a5b82 */ /* 0x000ea20000000a00 */
[----:B------:R-:W-:Y:S01]  /*1730*/  @!P5 SHF.R.S32.HI R5, RZ, 0x1f, R127 ;  /* 0x0000001fff05d819 */ /* 0x000fe2000001147f */
[----:B------:R-:W-:Y:S01]  /*1740*/  IMAD.IADD R125, R6, 0x1, -R125 ;  /* 0x00000001067d7824 */ /* 0x000fe200078e0a7d */
[----:B------:R-:W-:Y:S01]  /*1750*/  SHF.R.S32.HI R99, RZ, 0x5, R96 ;  /* 0x00000005ff637819 */ /* 0x000fe20000011460 */
[----:B------:R-:W-:Y:S01]  /*1760*/  VIADD R21, R18, 0x20 ;  /* 0x0000002012157836 */ /* 0x000fe20000000000 */
[----:B------:R-:W-:Y:S01]  /*1770*/  SHF.R.S32.HI R23, RZ, 0x1f, R22 ;  /* 0x0000001fff177819 */ /* 0x000fe20000011416 */
[----:B------:R-:W-:Y:S01]  /*1780*/  IMAD.SHL.U32 R125, R125, 0x8, RZ ;  /* 0x000000087d7d7824 */ /* 0x000fe200078e00ff */
[----:B------:R-:W-:Y:S01]  /*1790*/  UMOV UR5, 0x400 ;  /* 0x0000040000057882 */ /* 0x000fe20000000000 */
[----:B------:R-:W3:Y:S01]  /*17a0*/  @!P5 LDC.64 R8, c[0x0][0x228] ;  /* 0x00008a00ff08db82 */ /* 0x000ee20000000a00 */
[C---:B------:R-:W-:Y:S01]  /*17b0*/  ISETP.GE.AND P6, PT, R21.reuse, R102, PT ;  /* 0x000000661500720c */ /* 0x040fe20003fc6270 */
[----:B------:R-:W-:Y:S01]  /*17c0*/  BSSY B0, `(.L_x_4907) ;  /* 0x0000044000007945 */ /* 0x000fe20003800000 */
[----:B------:R-:W-:-:S02]  /*17d0*/  ISETP.GE.AND P2, PT, R21, R0, PT ;  /* 0x000000001500720c */ /* 0x000fc40003f46270 */
[----:B------:R-:W-:Y:S01]  /*17e0*/  ISETP.GE.AND P4, PT, R21, R0, PT ;  /* 0x000000001500720c */ /* 0x000fe20003f86270 */
[----:B------:R-:W-:Y:S01]  /*17f0*/  VIADD R21, R18, 0x40 ;  /* 0x0000004012157836 */ /* 0x000fe20000000000 */
[----:B-1----:R-:W-:-:S04]  /*1800*/  ULEA UR4, UR4, UR5, 0x18 ;  /* 0x0000000504047291 */ /* 0x002fc8000f8ec03f */
[CC--:B------:R-:W-:Y:S02]  /*1810*/  ISETP.GE.AND P0, PT, R21.reuse, R0.reuse, PT ;  /* 0x000000001500720c */ /* 0x0c0fe40003f06270 */
[----:B------:R-:W-:Y:S01]  /*1820*/  ISETP.GE.AND P3, PT, R21, R0, PT ;  /* 0x000000001500720c */ /* 0x000fe20003f66270 */
[----:B--2---:R-:W-:-:S04]  /*1830*/  @P5 IMAD.WIDE.U32 R28, R17, R10, RZ ;  /* 0x0000000a111c5225 */ /* 0x004fc800078e00ff */
[----:B---3--:R-:W-:Y:S02]  /*1840*/  @!P5 IMAD R10, R5, R8, RZ ;  /* 0x00000008050ad224 */ /* 0x008fe400078e02ff */
[----:B------:R-:W-:Y:S01]  /*1850*/  @P5 IMAD R5, R17, R11, R29 ;  /* 0x0000000b11055224 */ /* 0x000fe200078e021d */
[----:B------:R-:W-:Y:S01]  /*1860*/  LEA.HI R11, R13, R6, RZ, 0x3 ;  /* 0x000000060d0b7211 */ /* 0x000fe200078f18ff */
[C---:B------:R-:W-:Y:S02]  /*1870*/  @!P5 IMAD R9, R127.reuse, R9, R10 ;  /* 0x000000097f09d224 */ /* 0x040fe400078e020a */
[----:B------:R-:W-:Y:S01]  /*1880*/  @!P5 IMAD.WIDE.U32 R26, R127, R8, RZ ;  /* 0x000000087f1ad225 */ /* 0x000fe200078e00ff */
[----:B------:R-:W-:Y:S02]  /*1890*/  SHF.R.S32.HI R10, RZ, 0x3, R11 ;  /* 0x00000003ff0a7819 */ /* 0x000fe4000001140b */
[----:B------:R-:W-:Y:S01]  /*18a0*/  SHF.R.S32.HI R8, RZ, 0x1f, R125 ;  /* 0x0000001fff087819 */ /* 0x000fe2000001147d */
[----:B------:R-:W-:Y:S01]  /*18b0*/  @!P5 IMAD.IADD R5, R27, 0x1, R9 ;  /* 0x000000011b05d824 */ /* 0x000fe200078e0209 */
[----:B------:R-:W-:Y:S01]  /*18c0*/  LEA.HI R9, R19, R18, RZ, 0x1 ;  /* 0x0000001213097211 */ /* 0x000fe200078f08ff */
[----:B------:R-:W-:Y:S01]  /*18d0*/  @!P5 IMAD.MOV.U32 R28, RZ, RZ, R26 ;  /* 0x000000ffff1cd224 */ /* 0x000fe200078e001a */
[----:B------:R-:W-:-:S02]  /*18e0*/  IADD3 R24, P5, R125, R24, RZ ;  /* 0x000000187d187210 */ /* 0x000fc40007fbe0ff */
[----:B------:R-:W-:Y:S02]  /*18f0*/  SHF.L.U32 R124, R10, 0x6, RZ ;  /* 0x000000060a7c7819 */ /* 0x000fe400000006ff */
[----:B------:R-:W-:Y:S01]  /*1900*/  LOP3.LUT R9, R9, 0x7fffffe, RZ, 0xc0, !PT ;  /* 0x07fffffe09097812 */ /* 0x000fe200078ec0ff */
[----:B------:R-:W-:Y:S01]  /*1910*/  IMAD.X R25, R8, 0x1, R15, P5 ;  /* 0x0000000108197824 */ /* 0x000fe200028e060f */
[----:B------:R-:W-:Y:S01]  /*1920*/  LOP3.LUT R124, R124, 0xc0, RZ, 0xc0, !PT ;  /* 0x000000c07c7c7812 */ /* 0x000fe200078ec0ff */
[----:B------:R-:W-:Y:S01]  /*1930*/  IMAD R15, R7, UR8, RZ ;  /* 0x00000008070f7c24 */ /* 0x000fe2000f8e02ff */
[C---:B------:R-:W-:Y:S01]  /*1940*/  IADD3 R20, P5, R125.reuse, R20, RZ ;  /* 0x000000147d147210 */ /* 0x040fe20007fbe0ff */
[----:B------:R-:W-:Y:S01]  /*1950*/  IMAD.IADD R26, R18, 0x1, -R9 ;  /* 0x00000001121a7824 */ /* 0x000fe200078e0a09 */
[----:B------:R-:W-:Y:S02]  /*1960*/  LOP3.LUT R17, R124, 0x18, R125, 0xf8, !PT ;  /* 0x000000187c117812 */ /* 0x000fe400078ef87d */
[----:B------:R-:W-:Y:S01]  /*1970*/  SHF.R.U32.HI R124, RZ, 0x3, R124 ;  /* 0x00000003ff7c7819 */ /* 0x000fe2000001167c */
[----:B------:R-:W-:Y:S01]  /*1980*/  IMAD.X R21, R8, 0x1, R14, P5 ;  /* 0x0000000108157824 */ /* 0x000fe200028e060e */
[----:B------:R-:W-:Y:S01]  /*1990*/  IADD3 R28, P5, R125, R28, RZ ;  /* 0x0000001c7d1c7210 */ /* 0x000fe20007fbe0ff */
[----:B------:R-:W-:Y:S01]  /*19a0*/  IMAD R9, R99, 0x8, R26 ;  /* 0x0000000863097824 */ /* 0x000fe200078e021a */
[----:B------:R-:W-:Y:S01]  /*19b0*/  LOP3.LUT R124, R17, R124, RZ, 0x3c, !PT ;  /* 0x0000007c117c7212 */ /* 0x000fe200078e3cff */
[----:B------:R-:W-:Y:S01]  /*19c0*/  IMAD R14, R16, UR9, R15 ;  /* 0x00000009100e7c24 */ /* 0x000fe2000f8e020f */
[----:B------:R-:W-:Y:S01]  /*19d0*/  SHF.R.S32.HI R19, RZ, 0x1f, R18 ;  /* 0x0000001fff137819 */ /* 0x000fe20000011412 */
[----:B------:R-:W-:Y:S01]  /*19e0*/  IMAD.X R29, R8, 0x1, R5, P5 ;  /* 0x00000001081d7824 */ /* 0x000fe200028e0605 */
[----:B------:R-:W-:Y:S01]  /*19f0*/  LEA R124, R9, R124, 0x5 ;  /* 0x0000007c097c7211 */ /* 0x000fe200078e28ff */
[----:B------:R-:W-:Y:S01]  /*1a00*/  IMAD R5, R23, UR6, RZ ;  /* 0x0000000617057c24 */ /* 0x000fe2000f8e02ff */
[----:B------:R-:W-:Y:S01]  /*1a10*/  IADD3 R138, P5, R18, R138, RZ ;  /* 0x0000008a128a7210 */ /* 0x000fe20007fbe0ff */
[----:B------:R-:W1:Y:S01]  /*1a20*/  LDC.64 R8, c[0x0][0x3c8] ;  /* 0x0000f200ff087b82 */ /* 0x000e620000000a00 */
[----:B------:R-:W-:Y:S01]  /*1a30*/  IMAD.WIDE.U32 R28, R22, UR6, R28 ;  /* 0x00000006161c7c25 */ /* 0x000fe2000f8e001c */
[----:B------:R-:W-:-:S03]  /*1a40*/  LEA R124, R124, UR4, 0x1 ;  /* 0x000000047c7c7c11 */ /* 0x000fc6000f8e08ff */
[----:B------:R-:W-:Y:S02]  /*1a50*/  IMAD R7, R22, UR7, R5 ;  /* 0x0000000716077c24 */ /* 0x000fe4000f8e0205 */
[----:B------:R-:W-:Y:S01]  /*1a60*/  IMAD.X R5, R19, 0x1, R3, P5 ;  /* 0x0000000113057824 */ /* 0x000fe200028e0603 */
[----:B------:R-:W-:Y:S01]  /*1a70*/  ISETP.GE.AND P5, PT, R18, R102, PT ;  /* 0x000000661200720c */ /* 0x000fe20003fa6270 */
[----:B------:R-:W-:-:S04]  /*1a80*/  IMAD.WIDE.U32 R16, R16, UR8, R24 ;  /* 0x0000000810107c25 */ /* 0x000fc8000f8e0018 */
[----:B------:R-:W-:-:S04]  /*1a90*/  IMAD.WIDE R26, R12, 0x40, R18 ;  /* 0x000000400c1a7825 */ /* 0x000fc800078e0212 */
[----:B------:R-:W-:Y:S02]  /*1aa0*/  IMAD R3, R19, R76, RZ ;  /* 0x0000004c13037224 */ /* 0x000fe400078e02ff */
        /* <DEDUP_REMOVED lines=21> */
.L_x_4908:
[----:B------:R-:W-:Y:S05]  /*1c00*/  BSYNC B0 ;  /* 0x0000000000007941 */ /* 0x000fea0003800000 */
.L_x_4907:
        /* <DEDUP_REMOVED lines=21> */
.L_x_4910:
[----:B------:R-:W-:Y:S05]  /*1d60*/  BSYNC B0 ;  /* 0x0000000000007941 */ /* 0x000fea0003800000 */
.L_x_4909:
[C---:B------:R-:W-:Y:S01]  /*1d70*/  ISETP.GE.AND P6, PT, R18.reuse, R0, PT ;  /* 0x000000001200720c */ /* 0x040fe20003fc6270 */
[C---:B------:R-:W-:Y:S01]  /*1d80*/  IMAD R3, R18.reuse, R77, R3 ;  /* 0x0000004d12037224 */ /* 0x040fe200078e0203 */
[----:B------:R-:W-:Y:S01]  /*1d90*/  BSSY B0, `(.L_x_4911) ;  /* 0x0000014000007945 */ /* 0x000fe20003800000 */
[C---:B------:R-:W-:Y:S01]  /*1da0*/  IMAD.WIDE.U32 R100, R18.reuse, R76, R20 ;  /* 0x0000004c12647225 */ /* 0x040fe200078e0014 */
[C---:B------:R-:W-:Y:S02]  /*1db0*/  ISETP.GE.AND P5, PT, R18.reuse, R0, PT ;  /* 0x000000001200720c */ /* 0x040fe40003fa6270 */
[----:B------:R-:W-:Y:S01]  /*1dc0*/  LEA.HI R13, R13, R6, RZ, 0x4 ;  /* 0x000000060d0d7211 */ /* 0x000fe200078f20ff */
[----:B------:R-:W-:Y:S01]  /*1dd0*/  VIADD R19, R18, 0x60 ;  /* 0x0000006012137836 */ /* 0x000fe20000000000 */
        /* <DEDUP_REMOVED lines=15> */
.L_x_4912:
[----:B------:R-:W-:Y:S05]  /*1ed0*/  BSYNC B0 ;  /* 0x0000000000007941 */ /* 0x000fea0003800000 */
.L_x_4911:
[----:B------:R-:W-:Y:S01]  /*1ee0*/  SHF.R.S32.HI R7, RZ, 0x4, R13 ;  /* 0x00000004ff077819 */ /* 0x000fe2000001140d */
[----:B------:R-:W-:Y:S01]  /*1ef0*/  BSSY B0, `(.L_x_4913) ;  /* 0x0000016000007945 */ /* 0x000fe20003800000 */
[----:B------:R-:W-:Y:S01]  /*1f00*/  LEA.HI R15, R11, R10, RZ, 0x1 ;  /* 0x0000000a0b0f7211 */ /* 0x000fe200078f08ff */
[C---:B------:R-:W-:Y:S01]  /*1f10*/  IMAD.SHL.U32 R121, R76.reuse, 0x20, RZ ;  /* 0x000000204c797824 */ /* 0x040fe200078e00ff */
[----:B------:R-:W-:Y:S02]  /*1f20*/  ISETP.GE.AND P6, PT, R19, R0, PT ;  /* 0x000000001300720c */ /* 0x000fe40003fc6270 */
[----:B------:R-:W-:Y:S02]  /*1f30*/  SHF.L.U64.HI R120, R76, 0x5, R77 ;  /* 0x000000054c787819 */ /* 0x000fe4000001024d */
[----:B------:R-:W-:Y:S02]  /*1f40*/  LOP3.LUT R11, R11, 0xfffffff8, RZ, 0xc0, !PT ;  /* 0xfffffff80b0b7812 */ /* 0x000fe400078ec0ff */
[----:B------:R-:W-:-:S02]  /*1f50*/  LEA.HI R3, R7, R7, RZ, 0x1 ;  /* 0x0000000707037211 */ /* 0x000fc400078f08ff */
[----:B------:R-:W-:Y:S01]  /*1f60*/  LOP3.LUT R15, R15, 0xfffffffe, RZ, 0xc0, !PT ;  /* 0xfffffffe0f0f7812 */ /* 0x000fe200078ec0ff */
        /* <DEDUP_REMOVED lines=14> */
.L_x_4914:
[----:B------:R-:W-:Y:S05]  /*2050*/  BSYNC B0 ;  /* 0x0000000000007941 */ /* 0x000fea0003800000 */
.L_x_4913:
[----:B------:R-:W-:Y:S01]  /*2060*/  IMAD.IADD R11, R6, 0x1, -R11 ;  /* 0x00000001060b7824 */ /* 0x000fe200078e0a0b */
[----:B------:R-:W-:Y:S01]  /*2070*/  LOP3.LUT R12, R3, 0xfffffffe, RZ, 0xc0, !PT ;  /* 0xfffffffe030c7812 */ /* 0x000fe200078ec0ff */
[----:B------:R-:W-:Y:S01]  /*2080*/  BSSY B0, `(.L_x_4915) ;  /* 0x0000017000007945 */ /* 0x000fe20003800000 */
[----:B------:R-:W-:Y:S02]  /*2090*/  LOP3.LUT R13, R13, 0xfffffff0, RZ, 0xc0, !PT ;  /* 0xfffffff00d0d7812 */ /* 0x000fe400078ec0ff */
[----:B------:R-:W-:Y:S02]  /*20a0*/  LEA.HI R3, R11, R11, RZ, 0x1 ;  /* 0x0000000b0b037211 */ /* 0x000fe400078f08ff */
[----:B------:R-:W-:Y:S01]  /*20b0*/  ISETP.GE.AND P2, PT, R19, R0, PT ;  /* 0x000000001300720c */ /* 0x000fe20003f46270 */
[----:B------:R-:W-:Y:S01]  /*20c0*/  IMAD.IADD R0, R10, 0x1, -R15 ;  /* 0x000000010a007824 */ /* 0x000fe200078e0a0f */
[----:B------:R-:W-:Y:S01]  /*20d0*/  LOP3.LUT R24, R3, 0xfffffffe, RZ, 0xc0, !PT ;  /* 0xfffffffe03187812 */ /* 0x000fe200078ec0ff */
[----:B------:R-:W-:Y:S01]  /*20e0*/  IMAD.IADD R10, R7, 0x1, -R12 ;  /* 0x00000001070a7824 */ /* 0x000fe200078e0a0c */
[----:B------:R-:W-:Y:S01]  /*20f0*/  SHF.R.S32.HI R12, RZ, 0x1f, R127 ;  /* 0x0000001fff0c7819 */ /* 0x000fe2000001147f */
[----:B------:R-:W-:Y:S01]  /*2100*/  IMAD.IADD R18, R6, 0x1, -R13 ;  /* 0x0000000106127824 */ /* 0x000fe200078e0a0d */
        /* <DEDUP_REMOVED lines=14> */
.L_x_4916:
[----:B------:R-:W-:Y:S05]  /*21f0*/  BSYNC B0 ;  /* 0x0000000000007941 */ /* 0x000fea0003800000 */
.L_x_4915:
        /* <DEDUP_REMOVED lines=16> */
.L_x_4918:
[----:B------:R-:W-:Y:S05]  /*2300*/  BSYNC B0 ;  /* 0x0000000000007941 */ /* 0x000fea0003800000 */
.L_x_4917:
[----:B------:R-:W0:Y:S01]  /*2310*/  LDGDEPBAR ;  /* 0x00000000000079af */ /* 0x000e220000000000 */
[----:B------:R-:W-:Y:S01]  /*2320*/  ULDC.64 UR6, c[0x0][0x3d0] ;  /* 0x0000f40000067ab9 */ /* 0x000fe20000000a00 */
[----:B------:R-:W-:Y:S01]  /*2330*/  SHF.R.S32.HI R3, RZ, 0x1, R3 ;  /* 0x00000001ff037819 */ /* 0x000fe20000011403 */
[----:B------:R-:W-:Y:S01]  /*2340*/  IMAD R12, R12, UR6, RZ ;  /* 0x000000060c0c7c24 */ /* 0x000fe2000f8e02ff */
[----:B------:R-:W-:Y:S01]  /*2350*/  LEA.HI R95, R18, R18, RZ, 0x1 ;  /* 0x00000012125f7211 */ /* 0x000fe200078f08ff */
[----:B------:R-:W-:Y:S01]  /*2360*/  IMAD.WIDE.U32 R22, R127, UR6, R22 ;  /* 0x000000067f167c25 */ /* 0x000fe2000f8e0016 */
[----:B------:R-:W2:Y:S01]  /*2370*/  LDC.64 R78, c[0x0][0x250] ;  /* 0x00009400ff4e7b82 */ /* 0x000ea20000000a00 */
[----:B------:R-:W-:Y:S01]  /*2380*/  SHF.R.S32.HI R7, RZ, 0x1f, R18 ;  /* 0x0000001fff077819 */ /* 0x000fe20000011412 */
[----:B------:R-:W-:Y:S01]  /*2390*/  ULDC UR5, c[0x0][0x2e8] ;  /* 0x0000ba0000057ab9 */ /* 0x000fe20000000800 */
[----:B------:R-:W-:Y:S01]  /*23a0*/  IMAD.SHL.U32 R13, R3, 0x40, RZ ;  /* 0x00000040030d7824 */ /* 0x000fe200078e00ff */
[----:B-1----:R-:W-:Y:S01]  /*23b0*/  LEA R20, P0, R22, R8, 0x2 ;  /* 0x0000000816147211 */ /* 0x002fe200078010ff */
[----:B------:R-:W-:Y:S01]  /*23c0*/  IMAD R19, R127, UR7, R12 ;  /* 0x000000077f137c24 */ /* 0x000fe2000f8e020c */
[----:B------:R-:W-:Y:S01]  /*23d0*/  SHF.R.S32.HI R15, RZ, 0x1, R95 ;  /* 0x00000001ff0f7819 */ /* 0x000fe2000001145f */
[----:B------:R-:W-:Y:S01]  /*23e0*/  IMAD.SHL.U32 R0, R0, 0x8, RZ ;  /* 0x0000000800007824 */ /* 0x000fe200078e00ff */
[----:B------:R-:W-:Y:S01]  /*23f0*/  LOP3.LUT R13, R13, 0xc0, RZ, 0xc0, !PT ;  /* 0x000000c00d0d7812 */ /* 0x000fe200078ec0ff */
[----:B------:R-:W-:Y:S01]  /*2400*/  IMAD.IADD R8, R23, 0x1, R19 ;  /* 0x0000000117087824 */ /* 0x000fe200078e0213 */
[----:B------:R-:W-:Y:S01]  /*2410*/  SHF.R.S32.HI R12, RZ, 0x1f, R95 ;  /* 0x0000001fff0c7819 */ /* 0x000fe2000001145f */
[----:B------:R-:W-:Y:S01]  /*2420*/  IMAD.IADD R11, R11, 0x1, -R24 ;  /* 0x000000010b0b7824 */ /* 0x000fe200078e0a18 */
[----:B------:R-:W-:Y:S01]  /*2430*/  LOP3.LUT R0, R13, 0x8, R0, 0xf8, !PT ;  /* 0x000000080d007812 */ /* 0x000fe200078ef800 */
[----:B------:R-:W-:Y:S01]  /*2440*/  IMAD.IADD R17, R17, 0x1, R14 ;  /* 0x0000000111117824 */ /* 0x000fe200078e020e */
[----:B------:R-:W-:Y:S01]  /*2450*/  SHF.R.U32.HI R13, RZ, 0x3, R13 ;  /* 0x00000003ff0d7819 */ /* 0x000fe2000001160d */
[----:B------:R-:W-:Y:S01]  /*2460*/  ULDC.64 UR6, c[0x0][0x220] ;  /* 0x0000880000067ab9 */ /* 0x000fe20000000a00 */
[----:B------:R-:W-:-:S02]  /*2470*/  LEA.HI.X R21, R22, R9, R8, 0x2, P0 ;  /* 0x0000000916157211 */ /* 0x000fc400000f1408 */
[----:B------:R-:W-:Y:S01]  /*2480*/  LOP3.LUT R13, R0, R13, RZ, 0x3c, !PT ;  /* 0x0000000d000d7212 */ /* 0x000fe200078e3cff */
[----:B------:R-:W-:-:S04]  /*2490*/  DEPBAR.LE SB0, 0x0 ;  /* 0x000080000000791a */ /* 0x000fc80000000000 */
[----:B------:R1:W5:Y:S01]  /*24a0*/  LDG.E R0, desc[UR12][R20.64] ;  /* 0x0000000c14007981 */ /* 0x000362000c1e1900 */
[----:B------:R-:W-:Y:S02]  /*24b0*/  LEA.HI R12, R12, R15, RZ, 0x2 ;  /* 0x0000000f0c0c7211 */ /* 0x000fe400078f10ff */
[----:B------:R-:W-:Y:S01]  /*24c0*/  LEA.HI R7, R7, R18, RZ, 0x3 ;  /* 0x0000001207077211 */ /* 0x000fe200078f18ff */
[----:B------:R-:W-:Y:S01]  /*24d0*/  BAR.SYNC.DEFER_BLOCKING 0x0 ;  /* 0x0000000000007b1d */ /* 0x000fe20000010000 */
[----:B------:R-:W-:Y:S02]  /*24e0*/  LOP3.LUT R12, R12, 0xfffffffc, RZ, 0xc0, !PT ;  /* 0xfffffffc0c0c7812 */ /* 0x000fe400078ec0ff */
[----:B------:R-:W-:-:S03]  /*24f0*/  LOP3.LUT R95, R95, 0x7fffffe, RZ, 0xc0, !PT ;  /* 0x07fffffe5f5f7812 */ /* 0x000fc600078ec0ff */
[----:B------:R-:W-:Y:S02]  /*2500*/  IMAD.IADD R8, R15, 0x1, -R12 ;  /* 0x000000010f087824 */ /* 0x000fe400078e0a0c */
[----:B------:R-:W-:Y:S02]  /*2510*/  IMAD.SHL.U32 R7, R7, 0x20, RZ ;  /* 0x0000002007077824 */ /* 0x000fe400078e00ff */
[----:B------:R-:W-:Y:S02]  /*2520*/  IMAD.SHL.U32 R9, R8, 0x40, RZ ;  /* 0x0000004008097824 */ /* 0x000fe400078e00ff */
[C---:B------:R-:W-:Y:S01]  /*2530*/  IMAD R92, R10.reuse, 0x8, R11 ;  /* 0x000000080a5c7824 */ /* 0x040fe200078e020b */
[----:B------:R-:W-:Y:S01]  /*2540*/  LOP3.LUT R88, R7, 0xffffff00, RZ, 0xc0, !PT ;  /* 0xffffff0007587812 */ /* 0x000fe200078ec0ff */
[----:B------:R-:W-:Y:S01]  /*2550*/  IMAD.SHL.U32 R10, R10, 0x8, RZ ;  /* 0x000000080a0a7824 */ /* 0x000fe200078e00ff */
[----:B------:R-:W-:Y:S01]  /*2560*/  LOP3.LUT R9, R9, 0xc0, RZ, 0xc0, !PT ;  /* 0x000000c009097812 */ /* 0x000fe200078ec0ff */
[----:B--2---:R-:W-:-:S02]  /*2570*/  IMAD R5, R5, R78, RZ ;  /* 0x0000004e05057224 */ /* 0x004fc400078e02ff */
[----:B------:R-:W-:Y:S01]  /*2580*/  IMAD.IADD R95, R18, 0x1, -R95 ;  /* 0x00000001125f7824 */ /* 0x000fe200078e0a5f */
[----:B------:R1:W-:Y:S04]  /*2590*/  @P5 STS [R124+0x3000], RZ ;  /* 0x003000ff7c005388 */ /* 0x0003e80000000800 */
[----:B------:R1:W-:Y:S04]  /*25a0*/  @P5 STS [R124+0x3004], RZ ;  /* 0x003004ff7c005388 */ /* 0x0003e80000000800 */
[----:B------:R1:W-:Y:S01]  /*25b0*/  @P5 STS.64 [R124+0x3008], RZ ;  /* 0x003008ff7c005388 */ /* 0x0003e20000000a00 */
[----:B------:R-:W-:Y:S01]  /*25c0*/  LOP3.LUT R7, R9, 0x8, R10, 0xf8, !PT ;  /* 0x0000000809077812 */ /* 0x000fe200078ef80a */
[----:B------:R-:W-:Y:S01]  /*25d0*/  IMAD R10, R99, 0x200, R88 ;  /* 0x00000200630a7824 */ /* 0x000fe200078e0258 */
[----:B------:R-:W-:Y:S01]  /*25e0*/  SHF.R.U32.HI R12, RZ, 0x3, R9 ;  /* 0x00000003ff0c7819 */ /* 0x000fe20000011609 */
[----:B------:R-:W-:-:S02]  /*25f0*/  IMAD R131, R138, R79, R5 ;  /* 0x0000004f8a837224 */ /* 0x000fc400078e0205 */
[----:B------:R-:W-:Y:S01]  /*2600*/  IMAD.WIDE.U32 R138, R138, R78, R16 ;  /* 0x0000004e8a8a7225 */ /* 0x000fe200078e0010 */
[----:B------:R-:W-:-:S03]  /*2610*/  LOP3.LUT R7, R7, R12, RZ, 0x3c, !PT ;  /* 0x0000000c07077212 */ /* 0x000fc600078e3cff */
[----:B------:R-:W-:Y:S01]  /*2620*/  IMAD R10, R95, 0x20, R10 ;  /* 0x000000205f0a7824 */ /* 0x000fe200078e020a */
[----:B------:R-:W-:Y:S01]  /*2630*/  LEA R136, P0, R138, UR6, 0x1 ;  /* 0x000000068a887c11 */ /* 0x000fe2000f8008ff */
[----:B------:R-:W-:Y:S02]  /*2640*/  IMAD.U32 R92, R92, 0x20, R13 ;  /* 0x000000205c5c7824 */ /* 0x000fe400078e000d */
[----:B------:R-:W-:Y:S02]  /*2650*/  IMAD.IADD R131, R139, 0x1, R131 ;  /* 0x000000018b837824 */ /* 0x000fe400078e0283 */
[----:B------:R-:W-:Y:S01]  /*2660*/  IMAD.IADD R94, R7, 0x1, R10 ;  /* 0x00000001075e7824 */ /* 0x000fe200078e020a */
[----:B------:R-:W2:Y:S01]  /*2670*/  MUFU.RCP R5, UR5 ;  /* 0x0000000500057d08 */ /* 0x000ea20008001000 */
[----:B------:R-:W-:Y:S01]  /*2680*/  BSSY B0, `(.L_x_4919) ;  /* 0x0000011000007945 */ /* 0x000fe20003800000 */
[C---:B------:R-:W-:Y:S01]  /*2690*/  SHF.L.U64.HI R122, R78.reuse, 0x5, R79 ;  /* 0x000000054e7a7819 */ /* 0x040fe2000001024f */
[----:B------:R-:W-:Y:S01]  /*26a0*/  IMAD.SHL.U32 R123, R78, 0x20, RZ ;  /* 0x000000204e7b7824 */ /* 0x000fe200078e00ff */
[----:B------:R-:W-:-:S02]  /*26b0*/  LEA R92, R92, UR4, 0x1 ;  /* 0x000000045c5c7c11 */ /* 0x000fc4000f8e08ff */
[----:B------:R-:W-:Y:S02]  /*26c0*/  LEA.HI.X R137, R138, UR7, R131, 0x1, P0 ;  /* 0x000000078a897c11 */ /* 0x000fe400080f0c83 */
[----:B------:R-:W-:Y:S01]  /*26d0*/  LEA R94, R94, UR4, 0x1 ;  /* 0x000000045e5e7c11 */ /* 0x000fe2000f8e08ff */
[----:B-1----:R-:W-:Y:S06]  /*26e0*/  @P5 BRA `(.L_x_4920) ;  /* 0x0000000000285947 */ /* 0x002fec0003800000 */
        /* <DEDUP_REMOVED lines=10> */
.L_x_4920:
[----:B------:R-:W-:Y:S05]  /*2790*/  BSYNC B0 ;  /* 0x0000000000007941 */ /* 0x000fea0003800000 */
.L_x_4919:
        /* <DEDUP_REMOVED lines=13> */
.L_x_4922:
[----:B------:R-:W-:Y:S05]  /*2870*/  BSYNC B0 ;  /* 0x0000000000007941 */ /* 0x000fea0003800000 */
.L_x_4921:
        /* <DEDUP_REMOVED lines=13> */
.L_x_4924:
[----:B------:R-:W-:Y:S05]  /*2950*/  BSYNC B0 ;  /* 0x0000000000007941 */ /* 0x000fea0003800000 */
.L_x_4923:
        /* <DEDUP_REMOVED lines=14> */
.L_x_4926:
[----:B------:R-:W-:Y:S05]  /*2a40*/  BSYNC B0 ;  /* 0x0000000000007941 */ /* 0x000fea0003800000 */
.L_x_4925:
[----:B------:R-:W-:Y:S01]  /*2a50*/  LDSM.16.M88.4 R68, [R94] ;  /* 0x000000005e44783b */ /* 0x000fe20000000200 */
[----:B------:R-:W-:Y:S01]  /*2a60*/  LOP3.LUT P0, RZ, R3, 0x2, RZ, 0xc0, !PT ;  /* 0x0000000203ff7812 */ /* 0x000fe2000780c0ff */
[----:B------:R-:W-:Y:S01]  /*2a70*/  IMAD.MOV.U32 R3, RZ, RZ, 0x10 ;  /* 0x00000010ff037424 */ /* 0x000fe200078e00ff */
[----:B------:R-:W-:Y:S01]  /*2a80*/  LOP3.LUT P2, RZ, R8, 0x2, RZ, 0xc0, !PT ;  /* 0x0000000208ff7812 */ /* 0x000fe2000784c0ff */
[----:B------:R-:W2:Y:S01]  /*2a90*/  LDSM.16.M88.4 R80, [R92+0x1400] ;  /* 0x001400005c50783b */ /* 0x000ea20000000200 */
[C---:B------:R-:W-:Y:S01]  /*2aa0*/  VIADD R8, R92.reuse, 0x1000 ;  /* 0x000010005c087836 */ /* 0x040fe20000000000 */
[----:B------:R-:W-:Y:S01]  /*2ab0*/  ULDC UR10, c[0x0][0x39c] ;  /* 0x0000e700000a7ab9 */ /* 0x000fe20000000800 */
[----:B------:R-:W-:Y:S01]  /*2ac0*/  SEL R3, R3, 0xfffffff0, !P2 ;  /* 0xfffffff003037807 */ /* 0x000fe20005000000 */
[----:B------:R-:W3:Y:S01]  /*2ad0*/  LDSM.16.M88.4 R24, [R92+0x1000] ;  /* 0x001000005c18783b */ /* 0x000ee20000000200 */
[----:B------:R-:W-:Y:S02]  /*2ae0*/  VIADD R91, R92, 0x1020 ;  /* 0x000010205c5b7836 */ /* 0x000fe40000000000 */
[----:B------:R-:W-:Y:S01]  /*2af0*/  IMAD R99, R99, 0x10, R109 ;  /* 0x0000001063637824 */ /* 0x000fe200078e026d */
[----:B------:R-:W-:Y:S01]  /*2b00*/  LDSM.16.M88.4 R52, [R92+0x1800] ;  /* 0x001800005c34783b */ /* 0x000fe20000000200 */
[----:B------:R-:W-:-:S02]  /*2b10*/  IMAD R93, R3, 0x2, R94 ;  /* 0x00000002035d7824 */ /* 0x000fc400078e025e */
[----:B------:R-:W-:Y:S01]  /*2b20*/  @P0 VIADD R91, R8, 0xffffffe0 ;  /* 0xffffffe0085b0836 */ /* 0x000fe20000000000 */
[----:B------:R-:W-:Y:S01]  /*2b30*/  LDSM.16.M88.4 R44, [R92+0x1c00] ;  /* 0x001c00005c2c783b */ /* 0x000fe20000000200 */
[----:B------:R-:W-:Y:S02]  /*2b40*/  IMAD R126, R95, 0x20, R88 ;  /* 0x000000205f7e7824 */ /* 0x000fe400078e0258 */
[----:B------:R-:W-:Y:S01]  /*2b50*/  VIADD R88, R91, 0xc00 ;  /* 0x00000c005b587836 */ /* 0x000fe20000000000 */
[----:B-1----:R-:W-:Y:S01]  /*2b60*/  LDSM.16.M88.4 R8, [R93] ;  /* 0x000000005d08783b */ /* 0x002fe20000000200 */
[----:B------:R-:W-:-:S03]  /*2b70*/  IMAD.IADD R126, R7, 0x1, R126 ;  /* 0x00000001077e7824 */ /* 0x000fc600078e027e */
[----:B------:R-:W1:Y:S04]  /*2b80*/  LDSM.16.M88.4 R20, [R91+0x400] ;  /* 0x000400005b14783b */ /* 0x000e680000000200 */
[----:B------:R-:W4:Y:S04]  /*2b90*/  LDSM.16.M88.4 R12, [R91] ;  /* 0x000000005b0c783b */ /* 0x000f280000000200 */
[----:B------:R-:W-:Y:S04]  /*2ba0*/  LDSM.16.M88.4 R84, [R91+0x800] ;  /* 0x000800005b54783b */ /* 0x000fe80000000200 */
[----:B------:R-:W4:Y:S04]  /*2bb0*/  LDSM.16.M88.4 R36, [R92+0x2000] ;  /* 0x002000005c24783b */ /* 0x000f280000000200 */
[----:B------:R-:W4:Y:S01]  /*2bc0*/  LDSM.16.M88.4 R28, [R92+0x2400] ;  /* 0x002400005c1c783b */ /* 0x000f220000000200 */
[C---:B--2---:R-:W-:Y:S03]  /*2bd0*/  HMMA.16816.F32.BF16 R16, R68.reuse, R80, RZ ;  /* 0x000000504410723c */ /* 0x044fe600000418ff */
[----:B------:R-:W-:Y:S04]  /*2be0*/  LDSM.16.M88.4 R72, [R92+0x2c00] ;  /* 0x002c00005c48783b */ /* 0x000fe80000000200 */
[----:B------:R-:W2:Y:S01]  /*2bf0*/  LDSM.16.M88.4 R64, [R91+0xc00] ;  /* 0x000c00005b40783b */ /* 0x000ea20000000200 */
[C---:B------:R-:W-:Y:S03]  /*2c00*/  HMMA.16816.F32.BF16 R80, R68.reuse, R82, RZ ;  /* 0x000000524450723c */ /* 0x040fe600000418ff */
[----:B------:R-:W-:Y:S03]  /*2c10*/  LDSM.16.M88.4 R60, [R91+0x1000] ;  /* 0x001000005b3c783b */ /* 0x000fe60000000200 */
[C---:B---3--:R-:W-:Y:S01]  /*2c20*/  HMMA.16816.F32.BF16 R104, R68.reuse, R24, RZ ;  /* 0x000000184468723c */ /* 0x048fe200000418ff */
[----:B------:R-:W-:Y:S04]  /*2c30*/  LDSM.16.M88.4 R56, [R91+0x1400] ;  /* 0x001400005b38783b */ /* 0x000fe80000000200 */
[----:B------:R-:W0:Y:S01]  /*2c40*/  LDGDEPBAR ;  /* 0x00000000000079af */ /* 0x000e220000000000 */
[----:B------:R-:W-:Y:S06]  /*2c50*/  HMMA.16816.F32.BF16 R24, R68, R26, RZ ;  /* 0x0000001a4418723c */ /* 0x000fec00000418ff */
[C---:B-1----:R-:W-:Y:S06]  /*2c60*/  HMMA.16816.F32.BF16 R16, R8.reuse, R20, R16 ;  /* 0x000000140810723c */ /* 0x042fec0000041810 */
[C---:B------:R-:W-:Y:S01]  /*2c70*/  HMMA.16816.F32.BF16 R80, R8.reuse, R22, R80 ;  /* 0x000000160850723c */ /* 0x040fe20000041850 */
[----:B------:R-:W1:Y:S05]  /*2c80*/  LDSM.16.M88.4 R20, [R92+0x2800] ;  /* 0x002800005c14783b */ /* 0x000e6a0000000200 */
[C---:B----4-:R-:W-:Y:S06]  /*2c90*/  HMMA.16816.F32.BF16 R104, R8.reuse, R12, R104 ;  /* 0x0000000c0868723c */ /* 0x050fec0000041868 */
[----:B------:R-:W-:Y:S06]  /*2ca0*/  HMMA.16816.F32.BF16 R24, R8, R14, R24 ;  /* 0x0000000e0818723c */ /* 0x000fec0000041818 */
        /* <DEDUP_REMOVED lines=12> */
[----:B------:R-:W-:Y:S01]  /*2d70*/  MUFU.TANH R119, R17 ;  /* 0x0000001100777308 */ /* 0x000fe20000002400 */
        /* <DEDUP_REMOVED lines=8> */
[----:B------:R-:W-:Y:S01]  /*2e00*/  MUFU.TANH R111, R24 ;  /* 0x00000018006f7308 */ /* 0x000fe20000002400 */
[----:B------:R-:W-:Y:S06]  /*2e10*/  HMMA.16816.F32.BF16 R40, R68, R36, RZ ;  /* 0x000000244428723c */ /* 0x000fec00000418ff */
[----:B------:R-:W-:Y:S01]  /*2e20*/  HMMA.16816.F32.BF16 R12, R8, R84, R12 ;  /* 0x00000054080c723c */ /* 0x000fe2000004180c */
[----:B------:R-:W-:Y:S05]  /*2e30*/  MUFU.TANH R85, R25 ;  /* 0x0000001900557308 */ /* 0x000fea0000002400 */
[----:B------:R-:W-:Y:S01]  /*2e40*/  HMMA.16816.F32.BF16 R32, R68, R28, RZ ;  /* 0x0000001c4420723c */ /* 0x000fe200000418ff */
[----:B------:R-:W-:-:S02]  /*2e50*/  VIADD R84, R91, 0x1c00 ;  /* 0x00001c005b547836 */ /* 0x000fc40000000000 */
[----:B------:R-:W-:Y:S03]  /*2e60*/  MUFU.TANH R113, R26 ;  /* 0x0000001a00717308 */ /* 0x000fe60000002400 */
[C---:B------:R-:W-:Y:S05]  /*2e70*/  HMMA.16816.F32.BF16 R52, R68.reuse, R54, RZ ;  /* 0x000000364434723c */ /* 0x040fea00000418ff */
[----:B------:R1:W-:Y:S01]  /*2e80*/  MUFU.TANH R115, R27 ;  /* 0x0000001b00737308 */ /* 0x0003e20000002400 */
[C---:B------:R-:W-:Y:S06]  /*2e90*/  HMMA.16816.F32.BF16 R36, R68.reuse, R38, RZ ;  /* 0x000000264424723c */ /* 0x040fec00000418ff */
[----:B------:R-:W-:Y:S01]  /*2ea0*/  HMMA.16816.F32.BF16 R28, R68, R30, RZ ;  /* 0x0000001e441c723c */ /* 0x000fe200000418ff */
[----:B------:R3:W-:Y:S01]  /*2eb0*/  MUFU.TANH R133, R18 ;  /* 0x0000001200857308 */ /* 0x0007e20000002400 */
[----:B------:R-:W-:Y:S01]  /*2ec0*/  FMUL.FTZ R12, R12, UR10 ;  /* 0x0000000a0c0c7c20 */ /* 0x000fe20008410000 */
[----:B------:R-:W-:Y:S01]  /*2ed0*/  FMUL.FTZ R14, R14, UR10 ;  /* 0x0000000a0e0e7c20 */ /* 0x000fe20008410000 */
[----:B------:R-:W-:Y:S01]  /*2ee0*/  FMUL.FTZ R13, R13, UR10 ;  /* 0x0000000a0d0d7c20 */ /* 0x000fe20008410000 */
[----:B------:R-:W-:Y:S01]  /*2ef0*/  FMUL.FTZ R15, R15, UR10 ;  /* 0x0000000a0f0f7c20 */ /* 0x000fe20008410000 */
[----:B--2---:R-:W-:Y:S03]  /*2f00*/  HMMA.16816.F32.BF16 R48, R8, R64, R48 ;  /* 0x000000400830723c */ /* 0x004fe60000041830 */
[----:B------:R-:W-:Y:S03]  /*2f10*/  MUFU.TANH R143, R82 ;  /* 0x00000052008f7308 */ /* 0x000fe60000002400 */
[C---:B-1----:R-:W-:Y:S05]  /*2f20*/  HMMA.16816.F32.BF16 R24, R68.reuse, R20, RZ ;  /* 0x000000144418723c */ /* 0x042fea00000418ff */
[----:B------:R-:W-:Y:S01]  /*2f30*/  MUFU.TANH R105, R105 ;  /* 0x0000006900697308 */ /* 0x000fe20000002400 */
[C---:B------:R-:W-:Y:S06]  /*2f40*/  HMMA.16816.F32.BF16 R20, R68.reuse, R22, RZ ;  /* 0x000000164414723c */ /* 0x040fec00000418ff */
[C---:B---3--:R-:W-:Y:S01]  /*2f50*/  HMMA.16816.F32.BF16 R16, R68.reuse, R72, RZ ;  /* 0x000000484410723c */ /* 0x048fe200000418ff */
[----:B------:R-:W-:Y:S05]  /*2f60*/  MUFU.TANH R107, R107 ;  /* 0x0000006b006b7308 */ /* 0x000fea0000002400 */
[----:B------:R-:W-:Y:S01]  /*2f70*/  HMMA.16816.F32.BF16 R68, R68, R74, RZ ;  /* 0x0000004a4444723c */ /* 0x000fe200000418ff */
[----:B------:R-:W1:Y:S01]  /*2f80*/  LDSM.16.M88.4 R72, [R91+0x1800] ;  /* 0x001800005b48783b */ /* 0x000e620000000200 */
[----:B------:R-:W-:Y:S01]  /*2f90*/  FMUL.FTZ R49, R49, UR10 ;  /* 0x0000000a31317c20 */ /* 0x000fe20008410000 */
[----:B------:R-:W-:Y:S03]  /*2fa0*/  MUFU.TANH R81, R81 ;  /* 0x0000005100517308 */ /* 0x000fe60000002400 */
[----:B------:R-:W-:Y:S01]  /*2fb0*/  HMMA.16816.F32.BF16 R44, R8, R66, R44 ;  /* 0x00000042082c723c */ /* 0x000fe2000004182c */
[----:B------:R-:W2:Y:S01]  /*2fc0*/  LDSM.16.M88.4 R64, [R91+0x1c00] ;  /* 0x001c00005b40783b */ /* 0x000ea20000000200 */
[----:B------:R-:W-:-:S04]  /*2fd0*/  DEPBAR.LE SB0, 0x0 ;  /* 0x000080000000791a */ /* 0x000fc80000000000 */
[C---:B------:R-:W-:Y:S01]  /*2fe0*/  HMMA.16816.F32.BF16 R52, R8.reuse, R86, R52 ;  /* 0x000000560834723c */ /* 0x040fe20000041834 */
[----:B------:R3:W-:Y:S05]  /*2ff0*/  MUFU.TANH R87, R12 ;  /* 0x0000000c00577308 */ /* 0x0007ea0000002400 */
[C---:B------:R-:W-:Y:S01]  /*3000*/  HMMA.16816.F32.BF16 R36, R8.reuse, R62, R36 ;  /* 0x0000003e0824723c */ /* 0x040fe20000041824 */
[----:B------:R-:W-:Y:S02]  /*3010*/  VIADD R86, R91, 0x1400 ;  /* 0x000014005b567836 */ /* 0x000fe40000000000 */
[----:B------:R-:W-:Y:S03]  /*3020*/  MUFU.TANH R49, R49 ;  /* 0x0000003100317308 */ /* 0x000fe60000002400 */
[----:B------:R-:W-:Y:S01]  /*3030*/  HMMA.16816.F32.BF16 R32, R8, R56, R32 ;  /* 0x000000380820723c */ /* 0x000fe20000041820 */
[----:B------:R-:W-:Y:S01]  /*3040*/  LOP3.LUT R63, R96, 0xffffffe0, RZ, 0xc0, !PT ;  /* 0xffffffe0603f7812 */ /* 0x000fe200078ec0ff */
[----:B-----5:R-:W-:Y:S01]  /*3050*/  FMUL.FTZ R96, R0, R5 ;  /* 0x0000000500607220 */ /* 0x020fe20000410000 */
[----:B------:R-:W-:-:S02]  /*3060*/  IMAD.SHL.U32 R0, R6, 0x2, RZ ;  /* 0x0000000206007824 */ /* 0x000fc400078e00ff */
[----:B------:R-:W-:Y:S01]  /*3070*/  MUFU.TANH R83, R83 ;  /* 0x0000005300537308 */ /* 0x000fe20000002400 */
[----:B---3--:R-:W-:Y:S01]  /*3080*/  IMAD.IADD R12, R6, 0x1, -R63 ;  /* 0x00000001060c7824 */ /* 0x008fe200078e0a3f */
[C---:B------:R-:W-:Y:S01]  /*3090*/  HMMA.16816.F32.BF16 R28, R8.reuse, R58, R28 ;  /* 0x0000003a081c723c */ /* 0x040fe2000004181c */
[----:B------:R-:W-:Y:S01]  /*30a0*/  FMUL.FTZ R56, R44, UR10 ;  /* 0x0000000a2c387c20 */ /* 0x000fe20008410000 */
[----:B------:R-:W-:Y:S01]  /*30b0*/  FMUL.FTZ R63, R50, UR10 ;  /* 0x0000000a323f7c20 */ /* 0x000fe20008410000 */
[----:B------:R-:W-:Y:S01]  /*30c0*/  FMUL.FTZ R46, R46, UR10 ;  /* 0x0000000a2e2e7c20 */ /* 0x000fe20008410000 */
[----:B------:R-:W-:Y:S01]  /*30d0*/  SHF.R.S32.HI R57, RZ, 0x1f, R12 ;  /* 0x0000001fff397819 */ /* 0x000fe2000001140c */
[----:B------:R-:W-:Y:S01]  /*30e0*/  FMUL.FTZ R53, R53, UR10 ;  /* 0x0000000a35357c20 */ /* 0x000fe20008410000 */
[C---:B------:R-:W-:Y:S01]  /*30f0*/  HMMA.16816.F32.BF16 R40, R8.reuse, R60, R40 ;  /* 0x0000003c0828723c */ /* 0x040fe20000041828 */
[----:B------:R-:W-:Y:S01]  /*3100*/  FMUL.FTZ R55, R55, UR10 ;  /* 0x0000000a37377c20 */ /* 0x000fe20008410000 */
[----:B------:R-:W-:Y:S01]  /*3110*/  LEA.HI R12, R57, R12, RZ, 0x2 ;  /* 0x0000000c390c7211 */ /* 0x000fe200078f10ff */
[----:B------:R3:W-:Y:S01]  /*3120*/  MUFU.TANH R61, R14 ;  /* 0x0000000e003d7308 */ /* 0x0007e20000002400 */
[----:B------:R-:W-:Y:S01]  /*3130*/  FMUL.FTZ R52, R52, UR10 ;  /* 0x0000000a34347c20 */ /* 0x000fe20008410000 */
[----:B------:R-:W-:Y:S01]  /*3140*/  FMUL.FTZ R54, R54, UR10 ;  /* 0x0000000a36367c20 */ /* 0x000fe20008410000 */
[----:B-1----:R-:W-:Y:S01]  /*3150*/  HMMA.16816.F32.BF16 R24, R8, R72, R24 ;  /* 0x000000480818723c */ /* 0x002fe20000041818 */
[----:B------:R-:W-:Y:S01]  /*3160*/  SHF.R.S32.HI R12, RZ, 0x2, R12 ;  /* 0x00000002ff0c7819 */ /* 0x000fe2000001140c */
[----:B------:R-:W-:-:S03]  /*3170*/  FMUL.FTZ R50, R38, UR10 ;  /* 0x0000000a26327c20 */ /* 0x000fc60008410000 */
[----:B------:R-:W-:Y:S01]  /*3180*/  IADD3 R12, R99, 0x1, R12 ;  /* 0x00000001630c7810 */ /* 0x000fe20007ffe00c */
[C---:B------:R-:W-:Y:S01]  /*3190*/  HMMA.16816.F32.BF16 R20, R8.reuse, R74, R20 ;  /* 0x0000004a0814723c */ /* 0x040fe20000041814 */
[----:B------:R-:W-:Y:S01]  /*31a0*/  LOP3.LUT R99, R0, 0x6, RZ, 0xc0, !PT ;  /* 0x0000000600637812 */ /* 0x000fe200078ec0ff */
[----:B------:R-:W-:Y:S01]  /*31b0*/  MUFU.TANH R53, R53 ;  /* 0x0000003500357308 */ /* 0x000fe20000002400 */
[----:B------:R-:W-:Y:S01]  /*31c0*/  IADD3 R59, R89, R12, -R90 ;  /* 0x0000000c593b7210 */ /* 0x000fe20007ffe85a */
[----:B------:R-:W-:Y:S01]  /*31d0*/  FMUL.FTZ R12, R51, UR10 ;  /* 0x0000000a330c7c20 */ /* 0x000fe20008410000 */
[----:B------:R-:W-:Y:S01]  /*31e0*/  FMUL.FTZ R51, R36, UR10 ;  /* 0x0000000a24337c20 */ /* 0x000fe20008410000 */
[C---:B--2---:R-:W-:Y:S01]  /*31f0*/  HMMA.16816.F32.BF16 R16, R8.reuse, R64, R16 ;  /* 0x000000400810723c */ /* 0x044fe20000041810 */
[----:B------:R-:W-:Y:S02]  /*3200*/  IMAD.IADD R5, R4, 0x1, R99 ;  /* 0x0000000104057824 */ /* 0x000fe400078e0263 */
[----:B------:R-:W-:Y:S01]  /*3210*/  FMUL.FTZ R44, R34, UR10 ;  /* 0x0000000a222c7c20 */ /* 0x000fe20008410000 */
[----:B------:R-:W-:Y:S01]  /*3220*/  IMAD.IADD R2, R59, 0x1, R2 ;  /* 0x000000013b027824 */ /* 0x000fe200078e0202 */
[----:B------:R1:W2:Y:S01]  /*3230*/  MUFU.TANH R7, R55 ;  /* 0x0000003700077308 */ /* 0x0002a20000002400 */
[C---:B------:R-:W-:Y:S01]  /*3240*/  VIADD R75, R5.reuse, 0x21 ;  /* 0x00000021054b7836 */ /* 0x040fe20000000000 */
[----:B------:R-:W-:Y:S01]  /*3250*/  HMMA.16816.F32.BF16 R68, R8, R66, R68 ;  /* 0x000000420844723c */ /* 0x000fe20000041844 */
[----:B------:R-:W-:Y:S01]  /*3260*/  VIADD R65, R5, 0x58 ;  /* 0x0000005805417836 */ /* 0x000fe20000000000 */
[C---:B------:R-:W-:Y:S01]  /*3270*/  VIMNMX R64, R2.reuse, R89, PT ;  /* 0x0000005902407248 */ /* 0x040fe20003fe0100 */
[----:B------:R-:W-:Y:S01]  /*3280*/  FMUL.FTZ R43, R43, UR10 ;  /* 0x0000000a2b2b7c20 */ /* 0x000fe20008410000 */
[----:B------:R-:W-:Y:S01]  /*3290*/  VIADDMNMX R2, R2, 0x8, R89, PT ;  /* 0x0000000802027846 */ /* 0x000fe20003800159 */
[----:B------:R-:W-:-:S02]  /*32a0*/  VIADD R89, R5, 0x60 ;  /* 0x0000006005597836 */ /* 0x000fc40000000000 */
[----:B---3--:R-:W-:Y:S01]  /*32b0*/  FMUL.FTZ R14, R27, UR10 ;  /* 0x0000000a1b0e7c20 */ /* 0x008fe20008410000 */
[----:B------:R-:W-:Y:S01]  /*32c0*/  FMUL.FTZ R11, R48, UR10 ;  /* 0x0000000a300b7c20 */ /* 0x000fe20008410000 */
[----:B------:R-:W-:Y:S02]  /*32d0*/  VIADD R27, R5, 0x29 ;  /* 0x00000029051b7836 */ /* 0x000fe40000000000 */
[----:B------:R-:W-:Y:S01]  /*32e0*/  FMUL.FTZ R48, R32, UR10 ;  /* 0x0000000a20307c20 */ /* 0x000fe20008410000 */
[----:B------:R-:W-:Y:S01]  /*32f0*/  FMUL.FTZ R9, R29, UR10 ;  /* 0x0000000a1d097c20 */ /* 0x000fe20008410000 */
[----:B------:R3:W4:Y:S01]  /*3300*/  MUFU.TANH R57, R52 ;  /* 0x0000003400397308 */ /* 0x0007220000002400 */
[----:B------:R-:W-:Y:S01]  /*3310*/  FMUL.FTZ R32, R21, UR10 ;  /* 0x0000000a15207c20 */ /* 0x000fe20008410000 */
[----:B------:R-:W-:Y:S01]  /*3320*/  FMUL.FTZ R38, R25, UR10 ;  /* 0x0000000a19267c20 */ /* 0x000fe20008410000 */
[----:B------:R-:W-:Y:S01]  /*3330*/  FMUL.FTZ R8, R47, UR10 ;  /* 0x0000000a2f087c20 */ /* 0x000fe20008410000 */
[----:B-1----:R-:W-:Y:S01]  /*3340*/  FMUL.FTZ R55, R42, UR10 ;  /* 0x0000000a2a377c20 */ /* 0x002fe20008410000 */
[----:B------:R-:W-:-:S02]  /*3350*/  VIADD R25, R5, 0x30 ;  /* 0x0000003005197836 */ /* 0x000fc40000000000 */
[----:B------:R-:W-:Y:S01]  /*3360*/  FMUL.FTZ R47, R39, UR10 ;  /* 0x0000000a272f7c20 */ /* 0x000fe20008410000 */
[----:B------:R-:W-:Y:S01]  /*3370*/  FMUL.FTZ R42, R35, UR10 ;  /* 0x0000000a232a7c20 */ /* 0x000fe20008410000 */
[----:B------:R-:W1:Y:S01]  /*3380*/  MUFU.TANH R11, R11 ;  /* 0x0000000b000b7308 */ /* 0x000e620000002400 */
[----:B------:R-:W-:Y:S01]  /*3390*/  FMUL.FTZ R36, R26, UR10 ;  /* 0x0000000a1a247c20 */ /* 0x000fe20008410000 */
[----:B------:R-:W-:Y:S01]  /*33a0*/  FMUL.FTZ R35, R30, UR10 ;  /* 0x0000000a1e237c20 */ /* 0x000fe20008410000 */
[----:B------:R-:W-:Y:S01]  /*33b0*/  FMUL.FTZ R39, R31, UR10 ;  /* 0x0000000a1f277c20 */ /* 0x000fe20008410000 */
[----:B------:R-:W-:Y:S01]  /*33c0*/  FMUL.FTZ R34, R20, UR10 ;  /* 0x0000000a14227c20 */ /* 0x000fe20008410000 */
[----:B------:R-:W-:Y:S01]  /*33d0*/  FMUL.FTZ R26, R19, UR10 ;  /* 0x0000000a131a7c20 */ /* 0x000fe20008410000 */
[----:B------:R-:W-:Y:S01]  /*33e0*/  FMUL.FTZ R10, R45, UR10 ;  /* 0x0000000a2d0a7c20 */ /* 0x000fe20008410000 */
[----:B------:R-:W-:Y:S01]  /*33f0*/  FMUL.FTZ R20, R23, UR10 ;  /* 0x0000000a17147c20 */ /* 0x000fe20008410000 */
[----:B------:R1:W1:Y:S01]  /*3400*/  MUFU.TANH R29, R12 ;  /* 0x0000000c001d7308 */ /* 0x0002620000002400 */
[----:B------:R-:W-:Y:S01]  /*3410*/  FMUL.FTZ R30, R16, UR10 ;  /* 0x0000000a101e7c20 */ /* 0x000fe20008410000 */
[----:B------:R-:W-:-:S02]  /*3420*/  VIADD R19, R5, 0x28 ;  /* 0x0000002805137836 */ /* 0x000fc40000000000 */
[----:B---3--:R-:W-:Y:S01]  /*3430*/  FMUL.FTZ R52, R40, UR10 ;  /* 0x0000000a28347c20 */ /* 0x008fe20008410000 */
[----:B------:R-:W-:Y:S01]  /*3440*/  I2FP.F32.S32 R16, R27 ;  /* 0x0000001b00107245 */ /* 0x000fe20000201400 */
[----:B------:R-:W-:Y:S01]  /*3450*/  FMUL.FTZ R40, R28, UR10 ;  /* 0x0000000a1c287c20 */ /* 0x000fe20008410000 */
[----:B------:R-:W-:Y:S01]  /*3460*/  FMUL.FTZ R28, R17, UR10 ;  /* 0x0000000a111c7c20 */ /* 0x000fe20008410000 */
[----:B------:R-:W-:Y:S01]  /*3470*/  FMUL.FTZ R45, R33, UR10 ;  /* 0x0000000a212d7c20 */ /* 0x000fe20008410000 */
[----:B------:R3:W-:Y:S01]  /*3480*/  MUFU.TANH R21, R56 ;  /* 0x0000003800157308 */ /* 0x0007e20000002400 */
[----:B------:R-:W-:Y:S01]  /*3490*/  I2FP.F32.S32 R33, R19 ;  /* 0x0000001300217245 */ /* 0x000fe20000201400 */
[C---:B--2---:R-:W-:Y:S01]  /*34a0*/  FFMA.FTZ R16, R96.reuse, R16, R7 ;  /* 0x0000001060107223 */ /* 0x044fe20000010007 */
[----:B------:R-:W-:Y:S01]  /*34b0*/  ISETP.GE.AND P6, PT, R19, R64, PT ;  /* 0x000000401300720c */ /* 0x000fe20003fc6270 */
[----:B------:R-:W-:Y:S01]  /*34c0*/  FMUL.FTZ R6, R69, UR10 ;  /* 0x0000000a45067c20 */ /* 0x000fe20008410000 */
[----:B------:R-:W-:Y:S01]  /*34d0*/  ISETP.GE.AND P4, PT, R19, R2, PT ;  /* 0x000000021300720c */ /* 0x000fe20003f86270 */
[----:B----4-:R-:W-:Y:S01]  /*34e0*/  FFMA.FTZ R33, R96, R33, R57 ;  /* 0x0000002160217223 */ /* 0x010fe20000010039 */
[C---:B------:R-:W-:Y:S01]  /*34f0*/  ISETP.GE.AND P5, PT, R27.reuse, R64, PT ;  /* 0x000000401b00720c */ /* 0x040fe20003fa6270 */
[----:B------:R2:W-:Y:S01]  /*3500*/  MUFU.TANH R59, R54 ;  /* 0x00000036003b7308 */ /* 0x0005e20000002400 */
[----:B-1----:R-:W-:Y:S01]  /*3510*/  FMUL.FTZ R12, R68, UR10 ;  /* 0x0000000a440c7c20 */ /* 0x002fe20008410000 */
[----:B------:R-:W-:Y:S01]  /*3520*/  ISETP.GE.AND P3, PT, R27, R2, PT ;  /* 0x000000021b00720c */ /* 0x000fe20003f66270 */
[----:B------:R-:W-:Y:S01]  /*3530*/  VIADD R57, R5, 0x39 ;  /* 0x0000003905397836 */ /* 0x000fe20000000000 */
[C---:B------:R-:W-:Y:S01]  /*3540*/  ISETP.GE.AND P2, PT, R25.reuse, R64, PT ;  /* 0x000000401900720c */ /* 0x040fe20003f46270 */
[----:B------:R-:W-:Y:S01]  /*3550*/  FMUL.FTZ R22, R22, UR10 ;  /* 0x0000000a16167c20 */ /* 0x000fe20008410000 */
[----:B------:R-:W-:Y:S01]  /*3560*/  ISETP.GE.AND P0, PT, R25, R2, PT ;  /* 0x000000021900720c */ /* 0x000fe20003f06270 */
[----:B------:R-:W-:Y:S01]  /*3570*/  FMUL.FTZ R71, R71, UR10 ;  /* 0x0000000a47477c20 */ /* 0x000fe20008410000 */
[----:B------:R-:W1:Y:S01]  /*3580*/  MUFU.TANH R63, R63 ;  /* 0x0000003f003f7308 */ /* 0x000e620000002400 */
[----:B---3--:R-:W-:Y:S01]  /*3590*/  I2FP.F32.S32 R56, R27 ;  /* 0x0000001b00387245 */ /* 0x008fe20000201400 */
[----:B------:R-:W-:Y:S01]  /*35a0*/  VIADD R27, R5, 0x38 ;  /* 0x00000038051b7836 */ /* 0x000fe20000000000 */
[----:B------:R-:W-:Y:S01]  /*35b0*/  FSEL R33, R33, -INF , !P6 ;  /* 0xff80000021217808 */ /* 0x000fe20007000000 */
[----:B------:R-:W-:Y:S01]  /*35c0*/  FMUL.FTZ R0, R70, UR10 ;  /* 0x0000000a46007c20 */ /* 0x000fe20008410000 */
[----:B------:R-:W-:Y:S01]  /*35d0*/  FMUL.FTZ R41, R41, UR10 ;  /* 0x0000000a29297c20 */ /* 0x000fe20008410000 */
[----:B------:R-:W-:Y:S01]  /*35e0*/  FFMA.FTZ R31, R96, R56, R53 ;  /* 0x00000038601f7223 */ /* 0x000fe20000010035 */
[----:B------:R-:W-:Y:S01]  /*35f0*/  VIADD R53, R5, 0x31 ;  /* 0x0000003105357836 */ /* 0x000fe20000000000 */
[----:B------:R3:W-:Y:S01]  /*3600*/  MUFU.TANH R23, R46 ;  /* 0x0000002e00177308 */ /* 0x0007e20000002400 */
[----:B--2---:R-:W-:Y:S01]  /*3610*/  FMUL.FTZ R54, R37, UR10 ;  /* 0x0000000a25367c20 */ /* 0x004fe20008410000 */
[----:B------:R-:W-:Y:S01]  /*3620*/  FMUL.FTZ R37, R24, UR10 ;  /* 0x0000000a18257c20 */ /* 0x000fe20008410000 */
[----:B------:R-:W-:Y:S01]  /*3630*/  FMUL.FTZ R24, R18, UR10 ;  /* 0x0000000a12187c20 */ /* 0x000fe20008410000 */
[----:B------:R-:W-:Y:S01]  /*3640*/  I2FP.F32.S32 R18, R25 ;  /* 0x0000001900127245 */ /* 0x000fe20000201400 */
[----:B------:R-:W-:Y:S01]  /*3650*/  VIADD R90, R91, 0x400 ;  /* 0x000004005b5a7836 */ /* 0x000fe20000000000 */
[----:B------:R-:W-:-:S02]  /*3660*/  I2FP.F32.S32 R68, R53 ;  /* 0x0000003500447245 */ /* 0x000fc40000201400 */
[----:B------:R2:W-:Y:S01]  /*3670*/  MUFU.TANH R17, R10 ;  /* 0x0000000a00117308 */ /* 0x0005e20000002400 */
[C---:B------:R-:W-:Y:S01]  /*3680*/  FFMA.FTZ R11, R96.reuse, R18, R11 ;  /* 0x00000012600b7223 */ /* 0x040fe2000001000b */
[----:B------:R-:W-:Y:S01]  /*3690*/  I2FP.F32.S32 R25, R25 ;  /* 0x0000001900197245 */ /* 0x000fe20000201400 */
[C---:B------:R-:W-:Y:S01]  /*36a0*/  FFMA.FTZ R68, R96.reuse, R68, R29 ;  /* 0x0000004460447223 */ /* 0x040fe2000001001d */
[----:B------:R-:W-:Y:S02]  /*36b0*/  FSEL R31, R31, -INF , !P5 ;  /* 0xff8000001f1f7808 */ /* 0x000fe40006800000 */
[----:B------:R-:W-:Y:S01]  /*36c0*/  I2FP.F32.S32 R18, R27 ;  /* 0x0000001b00127245 */ /* 0x000fe20000201400 */
[C---:B-1----:R-:W-:Y:S01]  /*36d0*/  FFMA.FTZ R63, R96.reuse, R25, R63 ;  /* 0x00000019603f7223 */ /* 0x042fe2000001003f */
[----:B------:R-:W-:Y:S01]  /*36e0*/  MUFU.TANH R51, R51 ;  /* 0x0000003300337308 */ /* 0x000fe20000002400 */
[----:B---3--:R-:W-:Y:S02]  /*36f0*/  I2FP.F32.S32 R46, R53 ;  /* 0x00000035002e7245 */ /* 0x008fe40000201400 */
[----:B------:R-:W-:Y:S01]  /*3700*/  ISETP.GE.AND P5, PT, R27, R64, PT ;  /* 0x000000401b00720c */ /* 0x000fe20003fa6270 */
[----:B------:R-:W-:Y:S01]  /*3710*/  FFMA.FTZ R25, R96, R18, R21 ;  /* 0x0000001260197223 */ /* 0x000fe20000010015 */
[----:B------:R-:W-:-:S02]  /*3720*/  FSEL R29, R11, -INF , !P2 ;  /* 0xff8000000b1d7808 */ /* 0x000fc40005000000 */
[----:B------:R-:W-:Y:S01]  /*3730*/  I2FP.F32.S32 R18, R57 ;  /* 0x0000003900127245 */ /* 0x000fe20000201400 */
[----:B------:R-:W-:Y:S01]  /*3740*/  MUFU.TANH R11, R50 ;  /* 0x00000032000b7308 */ /* 0x000fe20000002400 */
[----:B--2---:R-:W-:Y:S02]  /*3750*/  I2FP.F32.S32 R10, R19 ;  /* 0x00000013000a7245 */ /* 0x004fe40000201400 */
[----:B------:R-:W-:Y:S02]  /*3760*/  ISETP.GE.AND P6, PT, R53, R64, PT ;  /* 0x000000403500720c */ /* 0x000fe40003fc6270 */
[----:B------:R-:W-:Y:S01]  /*3770*/  FSEL R25, R25, -INF , !P5 ;  /* 0xff80000019197808 */ /* 0x000fe20006800000 */
[----:B------:R-:W-:Y:S01]  /*3780*/  FFMA.FTZ R10, R96, R10, R59 ;  /* 0x0000000a600a7223 */ /* 0x000fe2000001003b */
[----:B------:R-:W-:Y:S01]  /*3790*/  FSEL R164, R63, -INF , !P0 ;  /* 0xff8000003fa47808 */ /* 0x000fe20004000000 */
[----:B------:R1:W2:Y:S01]  /*37a0*/  MUFU.TANH R19, R8 ;  /* 0x0000000800137308 */ /* 0x0002a20000002400 */
[----:B------:R-:W-:Y:S01]  /*37b0*/  ISETP.GE.AND P2, PT, R57, R64, PT ;  /* 0x000000403900720c */ /* 0x000fe20003f46270 */
[C---:B------:R-:W-:Y:S01]  /*37c0*/  VIADD R59, R5.reuse, 0x51 ;  /* 0x00000051053b7836 */ /* 0x040fe20000000000 */
[----:B------:R-:W-:Y:S01]  /*37d0*/  FSEL R10, R10, -INF , !P4 ;  /* 0xff8000000a0a7808 */ /* 0x000fe20006000000 */
[----:B------:R-:W-:Y:S01]  /*37e0*/  VIADD R63, R5, 0x18 ;  /* 0x00000018053f7836 */ /* 0x000fe20000000000 */
[-C--:B------:R-:W-:Y:S01]  /*37f0*/  ISETP.GE.AND P4, PT, R53, R2.reuse, PT ;  /* 0x000000023500720c */ /* 0x080fe20003f86270 */
[----:B------:R-:W-:Y:S01]  /*3800*/  VIADD R53, R5, 0x40 ;  /* 0x0000004005357836 */ /* 0x000fe20000000000 */
[----:B------:R-:W-:Y:S01]  /*3810*/  ISETP.GE.AND P0, PT, R57, R2, PT ;  /* 0x000000023900720c */ /* 0x000fe20003f06270 */
[----:B------:R-:W3:Y:S01]  /*3820*/  MUFU.TANH R7, R52 ;  /* 0x0000003400077308 */ /* 0x000ee20000002400 */
[----:B------:R-:W-:-:S02]  /*3830*/  FSEL R68, R68, -INF , !P4 ;  /* 0xff80000044447808 */ /* 0x000fc40006000000 */
[----:B------:R-:W-:-:S05]  /*3840*/  ISETP.GE.AND P4, PT, R53, R2, PT ;  /* 0x000000023500720c */ /* 0x000fca0003f86270 */
[----:B------:R4:W-:Y:S01]  /*3850*/  MUFU.TANH R21, R54 ;  /* 0x0000003600157308 */ /* 0x0009e20000002400 */
[----:B-1----:R-:W-:Y:S01]  /*3860*/  FSEL R8, R16, -INF , !P3 ;  /* 0xff80000010087808 */ /* 0x002fe20005800000 */
[C---:B--2---:R-:W-:Y:S01]  /*3870*/  FFMA.FTZ R18, R96.reuse, R18, R19 ;  /* 0x0000001260127223 */ /* 0x044fe20000010013 */
[----:B------:R-:W-:Y:S02]  /*3880*/  ISETP.GE.AND P3, PT, R27, R2, PT ;  /* 0x000000021b00720c */ /* 0x000fe40003f66270 */
[----:B------:R-:W-:Y:S01]  /*3890*/  I2FP.F32.S32 R16, R27 ;  /* 0x0000001b00107245 */ /* 0x000fe20000201400 */
[C---:B------:R-:W-:Y:S01]  /*38a0*/  FFMA.FTZ R27, R96.reuse, R46, R49 ;  /* 0x0000002e601b7223 */ /* 0x040fe20000010031 */
[----:B------:R-:W-:Y:S01]  /*38b0*/  VIADD R49, R5, 0x48 ;  /* 0x0000004805317836 */ /* 0x000fe20000000000 */
[----:B------:R-:W1:Y:S01]  /*38c0*/  MUFU.TANH R55, R55 ;  /* 0x0000003700377308 */ /* 0x000e620000002400 */
[----:B------:R-:W-:Y:S01]  /*38d0*/  I2FP.F32.S32 R46, R53 ;  /* 0x00000035002e7245 */ /* 0x000fe20000201400 */
[----:B------:R-:W-:Y:S01]  /*38e0*/  FFMA.FTZ R23, R96, R16, R23 ;  /* 0x0000001060177223 */ /* 0x000fe20000010017 */
[----:B------:R-:W-:-:S02]  /*38f0*/  I2FP.F32.S32 R16, R57 ;  /* 0x0000003900107245 */ /* 0x000fc40000201400 */
[----:B------:R-:W-:Y:S01]  /*3900*/  ISETP.GE.AND P5, PT, R49, R64, PT ;  /* 0x000000403100720c */ /* 0x000fe20003fa6270 */
[C---:B---3--:R-:W-:Y:S01]  /*3910*/  FFMA.FTZ R7, R96.reuse, R46, R7 ;  /* 0x0000002e60077223 */ /* 0x048fe20000010007 */
[----:B------:R-:W-:Y:S01]  /*3920*/  FSEL R82, R23, -INF , !P3 ;  /* 0xff80000017527808 */ /* 0x000fe20005800000 */
[----:B------:R-:W-:Y:S01]  /*3930*/  MUFU.TANH R57, R42 ;  /* 0x0000002a00397308 */ /* 0x000fe20000002400 */
[-C--:B----4-:R-:W-:Y:S01]  /*3940*/  I2FP.F32.S32 R54, R49.reuse ;  /* 0x0000003100367245 */ /* 0x090fe20000201400 */
[C---:B------:R-:W-:Y:S01]  /*3950*/  FFMA.FTZ R16, R96.reuse, R16, R17 ;  /* 0x0000001060107223 */ /* 0x040fe20000010011 */
[----:B------:R-:W-:Y:S01]  /*3960*/  ISETP.GE.AND P3, PT, R49, R2, PT ;  /* 0x000000023100720c */ /* 0x000fe20003f66270 */
[----:B------:R-:W-:Y:S01]  /*3970*/  VIADD R17, R5, 0x50 ;  /* 0x0000005005117836 */ /* 0x000fe20000000000 */
[----:B------:R-:W-:Y:S01]  /*3980*/  I2FP.F32.S32 R49, R49 ;  /* 0x0000003100317245 */ /* 0x000fe20000201400 */
[C---:B------:R-:W-:Y:S01]  /*3990*/  FFMA.FTZ R19, R96.reuse, R54, R51 ;  /* 0x0000003660137223 */ /* 0x040fe20000010033 */
[----:B------:R-:W-:Y:S01]  /*39a0*/  FSEL R27, R27, -INF , !P6 ;  /* 0xff8000001b1b7808 */ /* 0x000fe20007000000 */
[----:B------:R-:W2:Y:S01]  /*39b0*/  MUFU.TANH R51, R48 ;  /* 0x0000003000337308 */ /* 0x000ea20000002400 */
[----:B------:R-:W-:Y:S01]  /*39c0*/  ISETP.GE.AND P6, PT, R53, R64, PT ;  /* 0x000000403500720c */ /* 0x000fe20003fc6270 */
[----:B------:R-:W-:Y:S01]  /*39d0*/  FFMA.FTZ R11, R96, R49, R11 ;  /* 0x00000031600b7223 */ /* 0x000fe2000001000b */
[----:B------:R-:W-:Y:S01]  /*39e0*/  I2FP.F32.S32 R52, R53 ;  /* 0x0000003500347245 */ /* 0x000fe20000201400 */
[----:B------:R-:W-:Y:S01]  /*39f0*/  VIADD R53, R5, 0x49 ;  /* 0x0000004905357836 */ /* 0x000fe20000000000 */
[----:B------:R-:W-:-:S02]  /*3a00*/  FSEL R162, R18, -INF , !P0 ;  /* 0xff80000012a27808 */ /* 0x000fc40004000000 */
[----:B------:R-:W-:Y:S01]  /*3a10*/  I2FP.F32.S32 R18, R17 ;  /* 0x0000001100127245 */ /* 0x000fe20000201400 */
[----:B------:R-:W3:Y:S01]  /*3a20*/  MUFU.TANH R47, R47 ;  /* 0x0000002f002f7308 */ /* 0x000ee20000002400 */
[-C--:B------:R-:W-:Y:S01]  /*3a30*/  I2FP.F32.S32 R46, R53.reuse ;  /* 0x00000035002e7245 */ /* 0x080fe20000201400 */
[----:B-1----:R-:W-:Y:S01]  /*3a40*/  FFMA.FTZ R52, R96, R52, R55 ;  /* 0x0000003460347223 */ /* 0x002fe20000010037 */
[----:B------:R-:W-:Y:S01]  /*3a50*/  FSEL R23, R16, -INF , !P2 ;  /* 0xff80000010177808 */ /* 0x000fe20005000000 */
[----:B------:R-:W-:Y:S01]  /*3a60*/  VIADD R55, R5, 0x1 ;  /* 0x0000000105377836 */ /* 0x000fe20000000000 */
[----:B------:R-:W-:Y:S01]  /*3a70*/  ISETP.GE.AND P2, PT, R53, R64, PT ;  /* 0x000000403500720c */ /* 0x000fe20003f46270 */
[----:B------:R-:W-:Y:S01]  /*3a80*/  FFMA.FTZ R16, R96, R46, R21 ;  /* 0x0000002e60107223 */ /* 0x000fe20000010015 */
[----:B------:R-:W-:Y:S01]  /*3a90*/  FSEL R21, R7, -INF , !P6 ;  /* 0xff80000007157808 */ /* 0x000fe20007000000 */
[----:B------:R-:W1:Y:S01]  /*3aa0*/  MUFU.TANH R45, R45 ;  /* 0x0000002d002d7308 */ /* 0x000e620000002400 */
[----:B------:R-:W-:Y:S01]  /*3ab0*/  FSEL R132, R52, -INF , !P4 ;  /* 0xff80000034847808 */ /* 0x000fe20006000000 */
[----:B--2---:R-:W-:Y:S01]  /*3ac0*/  FFMA.FTZ R51, R96, R18, R51 ;  /* 0x0000001260337223 */ /* 0x004fe20000010033 */
[----:B------:R-:W-:-:S02]  /*3ad0*/  I2FP.F32.S32 R48, R53 ;  /* 0x0000003500307245 */ /* 0x000fc40000201400 */
[C---:B------:R-:W-:Y:S02]  /*3ae0*/  ISETP.GE.AND P6, PT, R17.reuse, R64, PT ;  /* 0x000000401100720c */ /* 0x040fe40003fc6270 */
[----:B------:R-:W-:Y:S01]  /*3af0*/  ISETP.GE.AND P4, PT, R17, R2, PT ;  /* 0x000000021100720c */ /* 0x000fe20003f86270 */
[----:B------:R-:W2:Y:S01]  /*3b00*/  MUFU.TANH R49, R44 ;  /* 0x0000002c00317308 */ /* 0x000ea20000002400 */
[----:B------:R-:W-:Y:S01]  /*3b10*/  I2FP.F32.S32 R17, R17 ;  /* 0x0000001100117245 */ /* 0x000fe20000201400 */
[C---:B---3--:R-:W-:Y:S01]  /*3b20*/  FFMA.FTZ R47, R96.reuse, R48, R47 ;  /* 0x00000030602f7223 */ /* 0x048fe2000001002f */
[----:B------:R-:W-:Y:S02]  /*3b30*/  I2FP.F32.S32 R18, R59 ;  /* 0x0000003b00127245 */ /* 0x000fe40000201400 */
[----:B------:R-:W-:Y:S02]  /*3b40*/  I2FP.F32.S32 R74, R55 ;  /* 0x00000037004a7245 */ /* 0x000fe40000201400 */
[----:B------:R-:W-:Y:S01]  /*3b50*/  FSEL R146, R11, -INF , !P3 ;  /* 0xff8000000b927808 */ /* 0x000fe20005800000 */
[----:B------:R-:W3:Y:S01]  /*3b60*/  MUFU.TANH R135, R135 ;  /* 0x0000008700877308 */ /* 0x000ee20000002400 */
[----:B------:R-:W-:Y:S01]  /*3b70*/  ISETP.GE.AND P0, PT, R53, R2, PT ;  /* 0x000000023500720c */ /* 0x000fe20003f06270 */
[----:B-1----:R-:W-:Y:S01]  /*3b80*/  FFMA.FTZ R18, R96, R18, R45 ;  /* 0x0000001260127223 */ /* 0x002fe2000001002d */
[----:B------:R-:W-:Y:S01]  /*3b90*/  FSEL R11, R16, -INF , !P2 ;  /* 0xff800000100b7808 */ /* 0x000fe20005000000 */
[----:B------:R-:W-:-:S02]  /*3ba0*/  VIADD R45, R5, 0x10 ;  /* 0x00000010052d7836 */ /* 0x000fc40000000000 */
[CC--:B------:R-:W-:Y:S01]  /*3bb0*/  FFMA.FTZ R105, R96.reuse, R74.reuse, R105 ;  /* 0x0000004a60697223 */ /* 0x0c0fe20000010069 */
[----:B------:R-:W-:Y:S01]  /*3bc0*/  FSEL R19, R19, -INF , !P5 ;  /* 0xff80000013137808 */ /* 0x000fe20006800000 */
[C---:B------:R-:W-:Y:S01]  /*3bd0*/  FFMA.FTZ R74, R96.reuse, R74, R107 ;  /* 0x0000004a604a7223 */ /* 0x040fe2000001006b */
[----:B------:R-:W-:Y:S01]  /*3be0*/  FSEL R158, R47, -INF , !P0 ;  /* 0xff8000002f9e7808 */ /* 0x000fe20004000000 */
[C---:B--2---:R-:W-:Y:S01]  /*3bf0*/  FFMA.FTZ R49, R96.reuse, R17, R49 ;  /* 0x0000001160317223 */ /* 0x044fe20000010031 */
[----:B------:R-:W-:Y:S01]  /*3c00*/  I2FP.F32.S32 R44, R59 ;  /* 0x0000003b002c7245 */ /* 0x000fe20000201400 */
[----:B------:R1:W-:Y:S01]  /*3c10*/  MUFU.TANH R53, R40 ;  /* 0x0000002800357308 */ /* 0x0003e20000002400 */
[-C--:B------:R-:W-:Y:S01]  /*3c20*/  ISETP.GE.AND P5, PT, R59, R64.reuse, PT ;  /* 0x000000403b00720c */ /* 0x080fe20003fa6270 */
[----:B------:R-:W-:Y:S01]  /*3c30*/  VIADD R47, R5, 0x9 ;  /* 0x00000009052f7836 */ /* 0x000fe20000000000 */
[----:B------:R-:W-:Y:S01]  /*3c40*/  ISETP.GE.AND P2, PT, R55, R64, PT ;  /* 0x000000403700720c */ /* 0x000fe20003f46270 */
[----:B------:R-:W-:Y:S01]  /*3c50*/  FFMA.FTZ R44, R96, R44, R57 ;  /* 0x0000002c602c7223 */ /* 0x000fe20000010039 */
[----:B------:R-:W-:Y:S01]  /*3c60*/  VIADD R57, R5, 0x8 ;  /* 0x0000000805397836 */ /* 0x000fe20000000000 */
[----:B------:R-:W-:-:S02]  /*3c70*/  ISETP.GE.AND P0, PT, R55, R2, PT ;  /* 0x000000023700720c */ /* 0x000fc40003f06270 */
[----:B------:R-:W-:Y:S01]  /*3c80*/  FSEL R150, R49, -INF , !P4 ;  /* 0xff80000031967808 */ /* 0x000fe20006000000 */
[----:B------:R-:W2:Y:S01]  /*3c90*/  MUFU.TANH R141, R80 ;  /* 0x00000050008d7308 */ /* 0x000ea20000002400 */
[----:B------:R-:W-:Y:S02]  /*3ca0*/  I2FP.F32.S32 R16, R57 ;  /* 0x0000003900107245 */ /* 0x000fe40000201400 */
[----:B------:R-:W-:Y:S01]  /*3cb0*/  ISETP.GE.AND P3, PT, R59, R2, PT ;  /* 0x000000023b00720c */ /* 0x000fe20003f66270 */
[----:B------:R-:W-:Y:S01]  /*3cc0*/  VIADD R59, R5, 0x11 ;  /* 0x00000011053b7836 */ /* 0x000fe20000000000 */
[----:B------:R-:W-:Y:S01]  /*3cd0*/  FSEL R17, R51, -INF , !P6 ;  /* 0xff80000033117808 */ /* 0x000fe20007000000 */
[CC--:B------:R-:W-:Y:S01]  /*3ce0*/  FFMA.FTZ R49, R96.reuse, R16.reuse, R111 ;  /* 0x0000001060317223 */ /* 0x0c0fe2000001006f */
[C---:B------:R-:W-:Y:S01]  /*3cf0*/  FFMA.FTZ R66, R96.reuse, R16, R113 ;  /* 0x0000001060427223 */ /* 0x040fe20000010071 */
[----:B-1----:R-:W-:Y:S01]  /*3d00*/  I2FP.F32.S32 R40, R45 ;  /* 0x0000002d00287245 */ /* 0x002fe20000201400 */
[----:B------:R1:W-:Y:S01]  /*3d10*/  MUFU.TANH R7, R9 ;  /* 0x0000000900077308 */ /* 0x0003e20000002400 */
[----:B------:R-:W-:Y:S01]  /*3d20*/  ISETP.GE.AND P6, PT, R57, R64, PT ;  /* 0x000000403900720c */ /* 0x000fe20003fc6270 */
[----:B------:R-:W-:Y:S01]  /*3d30*/  VIADD R51, R5, 0x19 ;  /* 0x0000001905337836 */ /* 0x000fe20000000000 */
[----:B------:R-:W-:Y:S01]  /*3d40*/  ISETP.GE.AND P4, PT, R57, R2, PT ;  /* 0x000000023900720c */ /* 0x000fe20003f86270 */
[----:B------:R-:W-:Y:S01]  /*3d50*/  FFMA.FTZ R16, R96, R40, R133 ;  /* 0x0000002860107223 */ /* 0x000fe20000010085 */
[----:B------:R-:W-:-:S02]  /*3d60*/  FSEL R74, R74, -INF , !P0 ;  /* 0xff8000004a4a7808 */ /* 0x000fc40004000000 */
[----:B------:R-:W-:Y:S01]  /*3d70*/  ISETP.GE.AND P0, PT, R45, R2, PT ;  /* 0x000000022d00720c */ /* 0x000fe20003f06270 */
[----:B------:R4:W-:Y:S01]  /*3d80*/  MUFU.TANH R55, R35 ;  /* 0x0000002300377308 */ /* 0x0009e20000002400 */
[----:B------:R-:W-:Y:S02]  /*3d90*/  FSEL R49, R49, -INF , !P6 ;  /* 0xff80000031317808 */ /* 0x000fe40007000000 */
[----:B------:R-:W-:Y:S02]  /*3da0*/  FSEL R66, R66, -INF , !P4 ;  /* 0xff80000042427808 */ /* 0x000fe40006000000 */
[C---:B------:R-:W-:Y:S02]  /*3db0*/  ISETP.GE.AND P6, PT, R59.reuse, R64, PT ;  /* 0x000000403b00720c */ /* 0x040fe40003fc6270 */
[----:B------:R-:W-:Y:S01]  /*3dc0*/  ISETP.GE.AND P4, PT, R59, R2, PT ;  /* 0x000000023b00720c */ /* 0x000fe20003f86270 */
[----:B------:R-:W2:Y:S01]  /*3dd0*/  MUFU.TANH R13, R13 ;  /* 0x0000000d000d7308 */ /* 0x000ea20000002400 */
[----:B-1----:R-:W-:-:S02]  /*3de0*/  FSEL R9, R18, -INF , !P5 ;  /* 0xff80000012097808 */ /* 0x002fc40006800000 */
[----:B------:R-:W-:Y:S02]  /*3df0*/  I2FP.F32.S32 R18, R47 ;  /* 0x0000002f00127245 */ /* 0x000fe40000201400 */
[----:B------:R-:W-:Y:S02]  /*3e00*/  FSEL R156, R44, -INF , !P3 ;  /* 0xff8000002c9c7808 */ /* 0x000fe40005800000 */
[-C--:B------:R-:W-:Y:S01]  /*3e10*/  ISETP.GE.AND P5, PT, R47, R64.reuse, PT ;  /* 0x000000402f00720c */ /* 0x080fe20003fa6270 */
[----:B------:R-:W1:Y:S01]  /*3e20*/  MUFU.TANH R15, R15 ;  /* 0x0000000f000f7308 */ /* 0x000e620000002400 */
[----:B----4-:R-:W-:Y:S02]  /*3e30*/  FSEL R35, R105, -INF , !P2 ;  /* 0xff80000069237808 */ /* 0x010fe40005000000 */
[----:B------:R-:W-:Y:S01]  /*3e40*/  ISETP.GE.AND P2, PT, R45, R64, PT ;  /* 0x000000402d00720c */ /* 0x000fe20003f46270 */
[----:B------:R-:W-:Y:S01]  /*3e50*/  FFMA.FTZ R45, R96, R40, R117 ;  /* 0x00000028602d7223 */ /* 0x000fe20000010075 */
[----:B------:R-:W-:-:S02]  /*3e60*/  I2FP.F32.S32 R40, R59 ;  /* 0x0000003b00287245 */ /* 0x000fc40000201400 */
[----:B------:R-:W-:Y:S01]  /*3e70*/  ISETP.GE.AND P3, PT, R47, R2, PT ;  /* 0x000000022f00720c */ /* 0x000fe20003f66270 */
[----:B------:R4:W-:Y:S01]  /*3e80*/  MUFU.TANH R59, R36 ;  /* 0x00000024003b7308 */ /* 0x0009e20000002400 */
[CC--:B------:R-:W-:Y:S01]  /*3e90*/  FFMA.FTZ R47, R96.reuse, R18.reuse, R85 ;  /* 0x00000012602f7223 */ /* 0x0c0fe20000010055 */
[C---:B------:R-:W-:Y:S01]  /*3ea0*/  FFMA.FTZ R18, R96.reuse, R18, R115 ;  /* 0x0000001260127223 */ /* 0x040fe20000010073 */
[----:B------:R-:W-:Y:S01]  /*3eb0*/  FSEL R45, R45, -INF , !P2 ;  /* 0xff8000002d2d7808 */ /* 0x000fe20005000000 */
[-C--:B------:R-:W-:Y:S01]  /*3ec0*/  FFMA.FTZ R69, R96, R40.reuse, R119 ;  /* 0x0000002860457223 */ /* 0x080fe20000010077 */
[----:B------:R-:W-:Y:S01]  /*3ed0*/  FSEL R16, R16, -INF , !P0 ;  /* 0xff80000010107808 */ /* 0x000fe20004000000 */
[----:B---3--:R-:W-:Y:S01]  /*3ee0*/  FFMA.FTZ R62, R96, R40, R135 ;  /* 0x00000028603e7223 */ /* 0x008fe20000010087 */
[C---:B------:R-:W-:Y:S01]  /*3ef0*/  ISETP.GE.AND P2, PT, R51.reuse, R64, PT ;  /* 0x000000403300720c */ /* 0x040fe20003f46270 */
[----:B------:R3:W-:Y:S01]  /*3f00*/  MUFU.TANH R57, R38 ;  /* 0x0000002600397308 */ /* 0x0007e20000002400 */
[----:B------:R-:W-:-:S02]  /*3f10*/  ISETP.GE.AND P0, PT, R51, R2, PT ;  /* 0x000000023300720c */ /* 0x000fc40003f06270 */
[----:B------:R-:W-:Y:S02]  /*3f20*/  FSEL R47, R47, -INF , !P5 ;  /* 0xff8000002f2f7808 */ /* 0x000fe40006800000 */
[----:B------:R-:W-:Y:S02]  /*3f30*/  FSEL R18, R18, -INF , !P3 ;  /* 0xff80000012127808 */ /* 0x000fe40005800000 */
[C---:B------:R-:W-:Y:S01]  /*3f40*/  ISETP.GE.AND P5, PT, R63.reuse, R64, PT ;  /* 0x000000403f00720c */ /* 0x040fe20003fa6270 */
[----:B------:R-:W1:Y:S01]  /*3f50*/  MUFU.TANH R39, R39 ;  /* 0x0000002700277308 */ /* 0x000e620000002400 */
[----:B----4-:R-:W-:Y:S02]  /*3f60*/  I2FP.F32.S32 R36, R51 ;  /* 0x0000003300247245 */ /* 0x010fe40000201400 */
[----:B------:R-:W-:Y:S02]  /*3f70*/  ISETP.GE.AND P3, PT, R63, R2, PT ;  /* 0x000000023f00720c */ /* 0x000fe40003f66270 */
[----:B------:R-:W-:Y:S01]  /*3f80*/  FSEL R69, R69, -INF , !P6 ;  /* 0xff80000045457808 */ /* 0x000fe20007000000 */
[CC--:B------:R-:W-:Y:S01]  /*3f90*/  FFMA.FTZ R51, R96.reuse, R36.reuse, R81 ;  /* 0x0000002460337223 */ /* 0x0c0fe20000010051 */
[----:B------:R-:W-:Y:S01]  /*3fa0*/  FFMA.FTZ R83, R96, R36, R83 ;  /* 0x0000002460537223 */ /* 0x000fe20000010053 */
[----:B------:R-:W4:Y:S01]  /*3fb0*/  MUFU.TANH R37, R37 ;  /* 0x0000002500257308 */ /* 0x000f220000002400 */
[----:B---3--:R-:W-:Y:S01]  /*3fc0*/  I2FP.F32.S32 R38, R63 ;  /* 0x0000003f00267245 */ /* 0x008fe20000201400 */
[----:B------:R-:W-:Y:S01]  /*3fd0*/  VIADD R81, R5, 0x20 ;  /* 0x0000002005517836 */ /* 0x000fe20000000000 */
[----:B------:R-:W-:-:S02]  /*3fe0*/  I2FP.F32.S32 R36, R75 ;  /* 0x0000004b00247245 */ /* 0x000fc40000201400 */
[----:B------:R-:W-:Y:S01]  /*3ff0*/  FSEL R51, R51, -INF , !P2 ;  /* 0xff80000033337808 */ /* 0x000fe20005000000 */
[CC--:B--2---:R-:W-:Y:S01]  /*4000*/  FFMA.FTZ R141, R96.reuse, R38.reuse, R141 ;  /* 0x00000026608d7223 */ /* 0x0c4fe2000001008d */
[----:B------:R-:W-:Y:S01]  /*4010*/  FFMA.FTZ R56, R96, R38, R143 ;  /* 0x0000002660387223 */ /* 0x000fe2000001008f */
[----:B------:R2:W-:Y:S01]  /*4020*/  MUFU.TANH R73, R32 ;  /* 0x0000002000497308 */ /* 0x0005e20000002400 */
[----:B------:R-:W-:Y:S01]  /*4030*/  FSEL R62, R62, -INF , !P4 ;  /* 0xff8000003e3e7808 */ /* 0x000fe20006000000 */
[C---:B------:R-:W-:Y:S01]  /*4040*/  FFMA.FTZ R13, R96.reuse, R36, R13 ;  /* 0x00000024600d7223 */ /* 0x040fe2000001000d */
[----:B------:R-:W-:Y:S01]  /*4050*/  ISETP.GE.AND P2, PT, R65, R64, PT ;  /* 0x000000404100720c */ /* 0x000fe20003f46270 */
[----:B-1----:R-:W-:Y:S01]  /*4060*/  FFMA.FTZ R36, R96, R36, R15 ;  /* 0x0000002460247223 */ /* 0x002fe2000001000f */
[C---:B------:R-:W-:Y:S02]  /*4070*/  ISETP.GE.AND P6, PT, R81.reuse, R64, PT ;  /* 0x000000405100720c */ /* 0x040fe40003fc6270 */
[----:B------:R-:W-:Y:S01]  /*4080*/  ISETP.GE.AND P4, PT, R81, R2, PT ;  /* 0x000000025100720c */ /* 0x000fe20003f86270 */
[----:B------:R1:W3:Y:S01]  /*4090*/  MUFU.TANH R63, R14 ;  /* 0x0000000e003f7308 */ /* 0x0002e20000002400 */
[----:B------:R-:W-:-:S02]  /*40a0*/  FSEL R56, R56, -INF , !P3 ;  /* 0xff80000038387808 */ /* 0x000fc40005800000 */
[----:B------:R-:W-:-:S05]  /*40b0*/  ISETP.GE.AND P3, PT, R75, R2, PT ;  /* 0x000000024b00720c */ /* 0x000fca0003f66270 */
[----:B------:R4:W3:Y:S01]  /*40c0*/  MUFU.TANH R67, R34 ;  /* 0x0000002200437308 */ /* 0x0008e20000002400 */
[----:B--2---:R-:W-:-:S05]  /*40d0*/  I2FP.F32.S32 R32, R65 ;  /* 0x0000004100207245 */ /* 0x004fca0000201400 */
[C---:B------:R-:W-:Y:S02]  /*40e0*/  FFMA.FTZ R55, R96.reuse, R32, R55 ;  /* 0x0000002060377223 */ /* 0x040fe40000010037 */
[----:B------:R2:W-:Y:S01]  /*40f0*/  MUFU.TANH R15, R30 ;  /* 0x0000001e000f7308 */ /* 0x0005e20000002400 */
[----:B-1----:R-:W-:Y:S01]  /*4100*/  FSEL R14, R83, -INF , !P0 ;  /* 0xff800000530e7808 */ /* 0x002fe20004000000 */
[----:B------:R-:W-:Y:S01]  /*4110*/  VIADD R83, R5, 0x59 ;  /* 0x0000005905537836 */ /* 0x000fe20000000000 */
[----:B------:R-:W-:Y:S01]  /*4120*/  BAR.SYNC.DEFER_BLOCKING 0x0 ;  /* 0x0000000000007b1d */ /* 0x000fe20000010000 */
[----:B------:R-:W-:Y:S01]  /*4130*/  ISETP.GE.AND P0, PT, R65, R2, PT ;  /* 0x000000024100720c */ /* 0x000fe20003f06270 */
[C---:B------:R-:W-:Y:S01]  /*4140*/  FFMA.FTZ R65, R96.reuse, R32, R53 ;  /* 0x0000002060417223 */ /* 0x040fe20000010035 */
[----:B------:R-:W-:Y:S01]  /*4150*/  VIADD R53, R5, 0x61 ;  /* 0x0000006105357836 */ /* 0x000fe20000000000 */
[----:B------:R-:W-:Y:S02]  /*4160*/  I2FP.F32.S32 R32, R83 ;  /* 0x0000005300207245 */ /* 0x000fe40000201400 */
[----:B----4-:R-:W-:Y:S01]  /*4170*/  I2FP.F32.S32 R34, R81 ;  /* 0x0000005100227245 */ /* 0x010fe20000201400 */
[----:B------:R1:W-:Y:S01]  /*4180*/  MUFU.TANH R85, R20 ;  /* 0x0000001400557308 */ /* 0x0003e20000002400 */
[----:B------:R-:W-:Y:S01]  /*4190*/  FSEL R81, R141, -INF , !P5 ;  /* 0xff8000008d517808 */ /* 0x000fe20006800000 */
[C---:B------:R-:W-:Y:S01]  /*41a0*/  FFMA.FTZ R39, R96.reuse, R32, R39 ;  /* 0x0000002060277223 */ /* 0x040fe20000010027 */
[----:B------:R-:W-:Y:S01]  /*41b0*/  ISETP.GE.AND P5, PT, R75, R64, PT ;  /* 0x000000404b00720c */ /* 0x000fe20003fa6270 */
[CC--:B------:R-:W-:Y:S01]  /*41c0*/  FFMA.FTZ R61, R96.reuse, R34.reuse, R61 ;  /* 0x00000022603d7223 */ /* 0x0c0fe2000001003d */
[----:B------:R-:W-:Y:S01]  /*41d0*/  FFMA.FTZ R87, R96, R34, R87 ;  /* 0x0000002260577223 */ /* 0x000fe20000010057 */
[----:B------:R-:W-:-:S02]  /*41e0*/  FSEL R65, R65, -INF , !P2 ;  /* 0xff80000041417808 */ /* 0x000fc40005000000 */
[----:B------:R4:W3:Y:S01]  /*41f0*/  MUFU.TANH R75, R22 ;  /* 0x00000016004b7308 */ /* 0x0008e20000002400 */
[----:B--2---:R-:W-:Y:S02]  /*4200*/  I2FP.F32.S32 R30, R89 ;  /* 0x00000059001e7245 */ /* 0x004fe40000201400 */
[----:B------:R-:W-:Y:S01]  /*4210*/  FSEL R152, R55, -INF , !P0 ;  /* 0xff80000037987808 */ /* 0x000fe20004000000 */
[----:B------:R-:W-:Y:S01]  /*4220*/  VIADD R55, R5, 0x70 ;  /* 0x0000007005377836 */ /* 0x000fe20000000000 */
[C---:B------:R-:W-:Y:S01]  /*4230*/  ISETP.GE.AND P2, PT, R53.reuse, R64, PT ;  /* 0x000000403500720c */ /* 0x040fe20003f46270 */
[----:B------:R-:W-:Y:S01]  /*4240*/  FFMA.FTZ R59, R96, R30, R59 ;  /* 0x0000001e603b7223 */ /* 0x000fe2000001003b */
[----:B------:R-:W-:Y:S01]  /*4250*/  ISETP.GE.AND P0, PT, R53, R2, PT ;  /* 0x000000023500720c */ /* 0x000fe20003f06270 */
[----:B------:R-:W-:Y:S01]  /*4260*/  MUFU.TANH R71, R71 ;  /* 0x0000004700477308 */ /* 0x000fe20000002400 */
[----:B------:R-:W-:Y:S02]  /*4270*/  I2FP.F32.S32 R34, R53 ;  /* 0x0000003500227245 */ /* 0x000fe40000201400 */
[----:B-1----:R-:W-:Y:S01]  /*4280*/  FSEL R20, R36, -INF , !P3 ;  /* 0xff80000024147808 */ /* 0x002fe20005800000 */
[C---:B------:R-:W-:Y:S01]  /*4290*/  FFMA.FTZ R36, R96.reuse, R32, R7 ;  /* 0x0000002060247223 */ /* 0x040fe20000010007 */
[----:B------:R-:W-:Y:S01]  /*42a0*/  FSEL R95, R87, -INF , !P6 ;  /* 0xff800000575f7808 */ /* 0x000fe20007000000 */
[----:B------:R-:W-:Y:S01]  /*42b0*/  VIADD R87, R5, 0x69 ;  /* 0x0000006905577836 */ /* 0x000fe20000000000 */
[----:B------:R-:W-:Y:S01]  /*42c0*/  ISETP.GE.AND P6, PT, R83, R64, PT ;  /* 0x000000405300720c */ /* 0x000fe20003fc6270 */
[----:B------:R1:W2:Y:S01]  /*42d0*/  MUFU.TANH R53, R24 ;  /* 0x0000001800357308 */ /* 0x0002a20000002400 */
[----:B----4-:R-:W-:Y:S01]  /*42e0*/  FSEL R22, R61, -INF , !P4 ;  /* 0xff8000003d167808 */ /* 0x010fe20006000000 */
[----:B------:R-:W-:Y:S01]  /*42f0*/  FFMA.FTZ R61, R96, R30, R37 ;  /* 0x0000001e603d7223 */ /* 0x000fe20000010025 */
[----:B------:R-:W-:Y:S01]  /*4300*/  ISETP.GE.AND P4, PT, R83, R2, PT ;  /* 0x000000025300720c */ /* 0x000fe20003f86270 */
[----:B------:R-:W-:-:S02]  /*4310*/  VIADD R37, R5, 0x68 ;  /* 0x0000006805257836 */ /* 0x000fc40000000000 */
[CC--:B---3--:R-:W-:Y:S01]  /*4320*/  FFMA.FTZ R58, R96.reuse, R34.reuse, R63 ;  /* 0x00000022603a7223 */ /* 0x0c8fe2000001003f */
[----:B------:R-:W-:Y:S01]  /*4330*/  FSEL R83, R13, -INF , !P5 ;  /* 0xff8000000d537808 */ /* 0x000fe20006800000 */
[----:B------:R-:W-:Y:S01]  /*4340*/  FFMA.FTZ R57, R96, R34, R57 ;  /* 0x0000002260397223 */ /* 0x000fe20000010039 */
[----:B------:R-:W-:Y:S01]  /*4350*/  ISETP.GE.AND P3, PT, R89, R2, PT ;  /* 0x000000025900720c */ /* 0x000fe20003f66270 */
[----:B------:R-:W3:Y:S01]  /*4360*/  MUFU.TANH R13, R28 ;  /* 0x0000001c000d7308 */ /* 0x000ee20000002400 */
[----:B------:R-:W-:Y:S02]  /*4370*/  FSEL R63, R36, -INF , !P6 ;  /* 0xff800000243f7808 */ /* 0x000fe40007000000 */
[----:B------:R-:W-:Y:S02]  /*4380*/  FSEL R140, R39, -INF , !P4 ;  /* 0xff800000278c7808 */ /* 0x000fe40006000000 */
[C---:B------:R-:W-:Y:S02]  /*4390*/  ISETP.GE.AND P6, PT, R37.reuse, R64, PT ;  /* 0x000000402500720c */ /* 0x040fe40003fc6270 */
[----:B------:R-:W-:Y:S01]  /*43a0*/  ISETP.GE.AND P4, PT, R37, R2, PT ;  /* 0x000000022500720c */ /* 0x000fe20003f86270 */
[----:B------:R4:W3:Y:S01]  /*43b0*/  MUFU.TANH R7, R26 ;  /* 0x0000001a00077308 */ /* 0x0008e20000002400 */
[----:B-1----:R-:W-:-:S02]  /*43c0*/  I2FP.F32.S32 R24, R37 ;  /* 0x0000002500187245 */ /* 0x002fc40000201400 */
[----:B------:R-:W-:Y:S02]  /*43d0*/  FSEL R70, R59, -INF , !P3 ;  /* 0xff8000003b467808 */ /* 0x000fe40005800000 */
[----:B------:R-:W-:Y:S01]  /*43e0*/  FSEL R59, R57, -INF , !P2 ;  /* 0xff800000393b7808 */ /* 0x000fe20005000000 */
[----:B------:R-:W-:Y:S01]  /*43f0*/  FFMA.FTZ R57, R96, R24, R67 ;  /* 0x0000001860397223 */ /* 0x000fe20000010043 */
[----:B------:R-:W-:Y:S01]  /*4400*/  FSEL R58, R58, -INF , !P0 ;  /* 0xff8000003a3a7808 */ /* 0x000fe20004000000 */
[----:B------:R1:W-:Y:S01]  /*4410*/  MUFU.TANH R37, R12 ;  /* 0x0000000c00257308 */ /* 0x0003e20000002400 */
[C---:B------:R-:W-:Y:S01]  /*4420*/  ISETP.GE.AND P2, PT, R55.reuse, R64, PT ;  /* 0x000000403700720c */ /* 0x040fe20003f46270 */
[----:B------:R-:W-:Y:S01]  /*4430*/  FFMA.FTZ R52, R96, R24, R75 ;  /* 0x0000001860347223 */ /* 0x000fe2000001004b */
[----:B------:R-:W-:Y:S02]  /*4440*/  ISETP.GE.AND P0, PT, R55, R2, PT ;  /* 0x000000023700720c */ /* 0x000fe40003f06270 */
[----:B------:R-:W-:Y:S01]  /*4450*/  ISETP.GE.AND P5, PT, R89, R64, PT ;  /* 0x000000405900720c */ /* 0x000fe20003fa6270 */
[----:B------:R-:W-:Y:S01]  /*4460*/  VIADD R89, R91, 0x800 ;  /* 0x000008005b597836 */ /* 0x000fe20000000000 */
[----:B------:R-:W-:Y:S01]  /*4470*/  ISETP.GE.AND P3, PT, R87, R2, PT ;  /* 0x000000025700720c */ /* 0x000fe20003f66270 */
[----:B------:R-:W3:Y:S01]  /*4480*/  MUFU.TANH R39, R6 ;  /* 0x0000000600277308 */ /* 0x000ee20000002400 */
[----:B----4-:R-:W-:-:S02]  /*4490*/  I2FP.F32.S32 R26, R87 ;  /* 0x00000057001a7245 */ /* 0x010fc40000201400 */
[----:B------:R-:W-:Y:S02]  /*44a0*/  FSEL R61, R61, -INF , !P5 ;  /* 0xff8000003d3d7808 */ /* 0x000fe40006800000 */
[----:B------:R-:W-:Y:S01]  /*44b0*/  ISETP.GE.AND P5, PT, R87, R64, PT ;  /* 0x000000405700720c */ /* 0x000fe20003fa6270 */
[CC--:B------:R-:W-:Y:S01]  /*44c0*/  FFMA.FTZ R48, R96.reuse, R26.reuse, R85 ;  /* 0x0000001a60307223 */ /* 0x0c0fe20000010055 */
[----:B------:R-:W-:Y:S01]  /*44d0*/  FSEL R57, R57, -INF , !P6 ;  /* 0xff80000039397808 */ /* 0x000fe20007000000 */
[----:B------:R4:W3:Y:S01]  /*44e0*/  MUFU.TANH R67, R0 ;  /* 0x0000000000437308 */ /* 0x0008e20000002400 */
[----:B-1----:R-:W-:Y:S01]  /*44f0*/  I2FP.F32.S32 R12, R55 ;  /* 0x00000037000c7245 */ /* 0x002fe20000201400 */
[----:B------:R-:W-:Y:S01]  /*4500*/  FFMA.FTZ R55, R96, R26, R73 ;  /* 0x0000001a60377223 */ /* 0x000fe20000010049 */
[----:B------:R-:W-:Y:S01]  /*4510*/  VIADD R73, R5, 0x71 ;  /* 0x0000007105497836 */ /* 0x000fe20000000000 */
[----:B------:R-:W-:Y:S01]  /*4520*/  FSEL R52, R52, -INF , !P4 ;  /* 0xff80000034347808 */ /* 0x000fe20006000000 */
[----:B------:R-:W-:-:S02]  /*4530*/  VIADD R87, R91, 0x1000 ;  /* 0x000010005b577836 */ /* 0x000fc40000000000 */
[CC--:B------:R-:W-:Y:S01]  /*4540*/  FFMA.FTZ R24, R96.reuse, R12.reuse, R15 ;  /* 0x0000000c60187223 */ /* 0x0c0fe2000001000f */
[C---:B------:R-:W-:Y:S02]  /*4550*/  VIADD R15, R5.reuse, 0x79 ;  /* 0x00000079050f7836 */ /* 0x040fe40000000000 */
[----:B--2---:R-:W-:Y:S01]  /*4560*/  FFMA.FTZ R44, R96, R12, R53 ;  /* 0x0000000c602c7223 */ /* 0x004fe20000010035 */
[----:B------:R-:W-:Y:S01]  /*4570*/  VIADD R53, R5, 0x78 ;  /* 0x0000007805357836 */ /* 0x000fe20000000000 */
[----:B------:R-:W-:Y:S01]  /*4580*/  ISETP.GE.AND P6, PT, R73, R64, PT ;  /* 0x000000404900720c */ /* 0x000fe20003fc6270 */
[----:B------:R-:W1:Y:S01]  /*4590*/  MUFU.TANH R97, R97 ;  /* 0x0000006100617308 */ /* 0x000e620000002400 */
[----:B------:R-:W-:Y:S01]  /*45a0*/  I2FP.F32.S32 R12, R15 ;  /* 0x0000000f000c7245 */ /* 0x000fe20000201400 */
[----:B------:R-:W-:Y:S01]  /*45b0*/  VIADD R85, R91, 0x1800 ;  /* 0x000018005b557836 */ /* 0x000fe20000000000 */
[----:B------:R-:W-:Y:S02]  /*45c0*/  ISETP.GE.AND P4, PT, R73, R2, PT ;  /* 0x000000024900720c */ /* 0x000fe40003f86270 */
[----:B------:R-:W-:-:S02]  /*45d0*/  FSEL R55, R55, -INF , !P5 ;  /* 0xff80000037377808 */ /* 0x000fc40006800000 */
[----:B----4-:R-:W-:Y:S01]  /*45e0*/  I2FP.F32.S32 R0, R73 ;  /* 0x0000004900007245 */ /* 0x010fe20000201400 */
[----:B------:R1:W-:Y:S01]  /*45f0*/  MUFU.TANH R75, R41 ;  /* 0x00000029004b7308 */ /* 0x0003e20000002400 */
[----:B------:R-:W-:Y:S02]  /*4600*/  FSEL R48, R48, -INF , !P3 ;  /* 0xff80000030307808 */ /* 0x000fe40005800000 */
[----:B------:R-:W-:Y:S01]  /*4610*/  I2FP.F32.S32 R6, R53 ;  /* 0x0000003500067245 */ /* 0x000fe20000201400 */
[C---:B---3--:R-:W-:Y:S01]  /*4620*/  FFMA.FTZ R13, R96.reuse, R0, R13 ;  /* 0x00000000600d7223 */ /* 0x048fe2000001000d */
[C---:B------:R-:W-:Y:S01]  /*4630*/  ISETP.GE.AND P5, PT, R53.reuse, R64, PT ;  /* 0x000000403500720c */ /* 0x040fe20003fa6270 */
[----:B------:R-:W-:Y:S01]  /*4640*/  FFMA.FTZ R7, R96, R0, R7 ;  /* 0x0000000060077223 */ /* 0x000fe20000010007 */
[----:B------:R-:W-:Y:S01]  /*4650*/  ISETP.GE.AND P3, PT, R53, R2, PT ;  /* 0x000000023500720c */ /* 0x000fe20003f66270 */
[----:B------:R-:W2:Y:S01]  /*4660*/  MUFU.TANH R73, R106 ;  /* 0x0000006a00497308 */ /* 0x000ea20000002400 */
[----:B------:R-:W-:Y:S01]  /*4670*/  FSEL R53, R24, -INF , !P2 ;  /* 0xff80000018357808 */ /* 0x000fe20005000000 */
[C---:B------:R-:W-:Y:S01]  /*4680*/  FFMA.FTZ R0, R96.reuse, R12, R39 ;  /* 0x0000000c60007223 */ /* 0x040fe20000010027 */
[----:B------:R-:W-:Y:S01]  /*4690*/  ISETP.GE.AND P2, PT, R15, R64, PT ;  /* 0x000000400f00720c */ /* 0x000fe20003f46270 */
[----:B------:R-:W-:Y:S01]  /*46a0*/  FFMA.FTZ R38, R96, R6, R67 ;  /* 0x0000000660267223 */ /* 0x000fe20000010043 */
[----:B------:R-:W-:Y:S01]  /*46b0*/  FSEL R44, R44, -INF , !P0 ;  /* 0xff8000002c2c7808 */ /* 0x000fe20004000000 */
[----:B------:R-:W-:Y:S01]  /*46c0*/  VIADD R67, R5, 0x41 ;  /* 0x0000004105437836 */ /* 0x000fe20000000000 */
[----:B------:R-:W-:Y:S01]  /*46d0*/  ISETP.GE.AND P0, PT, R15, R2, PT ;  /* 0x000000020f00720c */ /* 0x000fe20003f06270 */
[----:B------:R-:W3:Y:S01]  /*46e0*/  MUFU.TANH R43, R43 ;  /* 0x0000002b002b7308 */ /* 0x000ee20000002400 */
[C---:B------:R-:W-:Y:S01]  /*46f0*/  FFMA.FTZ R15, R96.reuse, R6, R37 ;  /* 0x00000006600f7223 */ /* 0x040fe20000010025 */
[----:B------:R-:W-:Y:S01]  /*4700*/  FFMA.FTZ R37, R96, R12, R71 ;  /* 0x0000000c60257223 */ /* 0x000fe20000010047 */
[----:B------:R-:W-:-:S02]  /*4710*/  FSEL R71, R0, -INF , !P2 ;  /* 0xff80000000477808 */ /* 0x000fc40005000000 */
[----:B------:R-:W-:Y:S02]  /*4720*/  ISETP.GT.AND P2, PT, R98, R103, PT ;  /* 0x000000676200720c */ /* 0x000fe40003f44270 */
[----:B------:R-:W-:Y:S02]  /*4730*/  FSEL R39, R13, -INF , !P6 ;  /* 0xff8000000d277808 */ /* 0x000fe40007000000 */
[----:B------:R-:W-:Y:S02]  /*4740*/  FSEL R42, R7, -INF , !P4 ;  /* 0xff800000072a7808 */ /* 0x000fe40006000000 */
[C---:B------:R-:W-:Y:S02]  /*4750*/  ISETP.GE.AND P6, PT, R5.reuse, R64, PT ;  /* 0x000000400500720c */ /* 0x040fe40003fc6270 */
[----:B------:R-:W-:Y:S02]  /*4760*/  ISETP.GE.AND P4, PT, R5, R2, PT ;  /* 0x000000020500720c */ /* 0x000fe40003f86270 */
[----:B------:R-:W-:-:S02]  /*4770*/  I2FP.F32.S32 R5, R5 ;  /* 0x0000000500057245 */ /* 0x000fc40000201400 */
[-C--:B------:R-:W-:Y:S02]  /*4780*/  I2FP.F32.S32 R6, R67.reuse ;  /* 0x0000004300067245 */ /* 0x080fe40000201400 */
[----:B------:R-:W-:Y:S01]  /*4790*/  I2FP.F32.S32 R160, R67 ;  /* 0x0000004300a07245 */ /* 0x000fe20000201400 */
[CC--:B-1----:R-:W-:Y:S01]  /*47a0*/  FFMA.FTZ R41, R96.reuse, R5.reuse, R97 ;  /* 0x0000000560297223 */ /* 0x0c2fe20000010061 */
[----:B------:R-:W-:Y:S01]  /*47b0*/  FSEL R15, R15, -INF , !P5 ;  /* 0xff8000000f0f7808 */ /* 0x000fe20006800000 */
[----:B--2---:R-:W-:Y:S01]  /*47c0*/  FFMA.FTZ R73, R96, R5, R73 ;  /* 0x0000000560497223 */ /* 0x004fe20000010049 */
[----:B------:R-:W-:Y:S01]  /*47d0*/  FSEL R38, R38, -INF , !P3 ;  /* 0xff80000026267808 */ /* 0x000fe20005800000 */
[C---:B------:R-:W-:Y:S01]  /*47e0*/  FFMA.FTZ R75, R96.reuse, R6, R75 ;  /* 0x00000006604b7223 */ /* 0x040fe2000001004b */
[----:B---3--:R-:W-:Y:S01]  /*47f0*/  FFMA.FTZ R160, R96, R160, R43 ;  /* 0x000000a060a07223 */ /* 0x008fe2000001002b */
        /* <DEDUP_REMOVED lines=68> */
.L_x_4928:
[----:B------:R-:W-:-:S04]  /*4c40*/  LEA R43, -R76, RZ, 0x7 ;  /* 0x000000ff4c2b7211 */ /* 0x000fc800078e39ff */
[----:B------:R-:W-:-:S07]  /*4c50*/  SHF.R.S32.HI R24, RZ, 0x1f, R43 ;  /* 0x0000001fff187819 */ /* 0x000fce000001142b */
.L_x_4929:
        /* <DEDUP_REMOVED lines=50> */
.L_x_4931:
[----:B------:R-:W-:Y:S05]  /*4f80*/  BSYNC B0 ;  /* 0x0000000000007941 */ /* 0x000fea0003800000 */
.L_x_4930:
[----:B------:R-:W0:Y:S01]  /*4f90*/  LDGDEPBAR ;  /* 0x00000000000079af */ /* 0x000e220000000000 */
[----:B------:R-:W-:-:S04]  /*4fa0*/  IADD3 R100, P0, R43, R100, RZ ;  /* 0x000000642b647210 */ /* 0x000fc80007f1e0ff */
[----:B------:R-:W-:-:S09]  /*4fb0*/  IADD3.X R101, R24, R101, RZ, P0, !PT ;  /* 0x0000006518657210 */ /* 0x000fd200007fe4ff */
.L_x_4927:
[----:B------:R-:W-:Y:S01]  /*4fc0*/  FMNMX.FTZ R0, R41, R35, !PT ;  /* 0x0000002329007209 */ /* 0x000fe20007810000 */
[----:B------:R-:W-:Y:S01]  /*4fd0*/  ULDC UR11, c[0x0][0x2ec] ;  /* 0x0000bb00000b7ab9 */ /* 0x000fe20000000800 */
[----:B------:R-:W3:Y:S01]  /*4fe0*/  S2UR UR4, SR_CgaCtaId ;  /* 0x00000000000479c3 */ /* 0x000ee20000008800 */
        /* <DEDUP_REMOVED lines=12> */
[----:B------:R-:W-:Y:S02]  /*50b0*/  FMNMX.FTZ R0, R33, R0, !PT ;  /* 0x0000000021007209 */ /* 0x000fe40007810000 */
[----:B------:R-:W-:Y:S01]  /*50c0*/  LEA R134, R3, R126, 0x1 ;  /* 0x0000007e03867211 */ /* 0x000fe200078e08ff */
        /* <DEDUP_REMOVED lines=21> */
[----:B-12---:R-:W-:-:S05]  /*5220*/  FMNMX.FTZ R5, R71, R0, !PT ;  /* 0x0000000047057209 */ /* 0x006fca0007810000 */
        /* <DEDUP_REMOVED lines=65> */
[----:B------:R-:W-:-:S02]  /*5640*/  FFMA.FTZ R71, R71, UR11, -R80 ;  /* 0x0000000b47477c23 */ /* 0x000fc40008010850 */
        /* <DEDUP_REMOVED lines=17> */
[----:B-1----:R-:W-:-:S02]  /*5760*/  FMNMX.FTZ R65, R0, R5, !PT ;  /* 0x0000000500417209 */ /* 0x002fc40007810000 */
[----:B------:R-:W-:Y:S05]  /*5770*/  LDSM.16.MT88.4 R4, [R134+0x3000] ;  /* 0x003000008604783b */ /* 0x000fea0000004200 */
        /* <DEDUP_REMOVED lines=18> */
[----:B------:R-:W1:Y:S01]  /*58a0*/  LDSM.16.MT88.4 R16, [R126+0x3400] ;  /* 0x003400007e10783b */ /* 0x000e620000004200 */
[----:B------:R-:W-:Y:S01]  /*58b0*/  MUFU.EX2 R142, R142 ;  /* 0x0000008e008e7308 */ /* 0x000fe20000000800 */
[----:B------:R-:W-:Y:S01]  /*58c0*/  F2FP.BF16.F32.PACK_AB R104, R97, R154 ;  /* 0x0000009a6168723e */ /* 0x000fe200000010ff */
        /* <DEDUP_REMOVED lines=11> */
[----:B------:R-:W5:Y:S01]  /*5980*/  LDSM.16.MT88.4 R8, [R134+0x3800] ;  /* 0x003800008608783b */ /* 0x000f620000004200 */
        /* <DEDUP_REMOVED lines=21> */
[----:B------:R-:W-:-:S05]  /*5ae0*/  FADD.FTZ R73, R73, R144 ;  /* 0x0000009049497221 */ /* 0x000fca0000010000 */
[----:B------:R-:W3:Y:S01]  /*5af0*/  MUFU.EX2 R59, R59 ;  /* 0x0000003b003b7308 */ /* 0x000ee20000000800 */
[----:B-1----:R-:W-:-:S07]  /*5b00*/  F2FP.BF16.F32.PACK_AB R107, R75, R148 ;  /* 0x000000944b6b723e */ /* 0x002fce00000010ff */
[----:B------:R-:W-:Y:S01]  /*5b10*/  MUFU.EX2 R66, R66 ;  /* 0x0000004200427308 */ /* 0x000fe20000000800 */
[C---:B------:R-:W-:Y:S06]  /*5b20*/  HMMA.16816.F32.BF16 R116, R104.reuse, R112, RZ ;  /* 0x000000706874723c */ /* 0x040fec00000418ff */
[C---:B------:R-:W-:Y:S01]  /*5b30*/  HMMA.16816.F32.BF16 R112, R104.reuse, R114, RZ ;  /* 0x000000726870723c */ /* 0x040fe200000418ff */
[----:B------:R-:W1:Y:S05]  /*5b40*/  MUFU.EX2 R55, R55 ;  /* 0x0000003700377308 */ /* 0x000e6a0000000800 */
[C---:B------:R-:W-:Y:S03]  /*5b50*/  HMMA.16816.F32.BF16 R108, R104.reuse, R4, RZ ;  /* 0x00000004686c723c */ /* 0x040fe600000418ff */
[----:B------:R-:W-:Y:S03]  /*5b60*/  MUFU.EX2 R56, R56 ;  /* 0x0000003800387308 */ /* 0x000fe60000000800 */
[----:B------:R-:W-:Y:S01]  /*5b70*/  HMMA.16816.F32.BF16 R104, R104, R6, RZ ;  /* 0x000000066868723c */ /* 0x000fe200000418ff */
[----:B------:R-:W-:Y:S01]  /*5b80*/  F2FP.BF16.F32.PACK_AB R4, R69, R72 ;  /* 0x000000484504723e */ /* 0x000fe200000010ff */
[----:B------:R-:W-:Y:S01]  /*5b90*/  FADD.FTZ R72, R72, R73 ;  /* 0x0000004948487221 */ /* 0x000fe20000010000 */
[----:B---3--:R-:W-:-:S02]  /*5ba0*/  F2FP.BF16.F32.PACK_AB R5, R59, R74 ;  /* 0x0000004a3b05723e */ /* 0x008fc400000010ff */
[----:B------:R-:W3:Y:S01]  /*5bb0*/  MUFU.EX2 R3, R3 ;  /* 0x0000000300037308 */ /* 0x000ee20000000800 */
[----:B------:R-:W-:Y:S01]  /*5bc0*/  FADD.FTZ R73, R69, R72 ;  /* 0x0000004845497221 */ /* 0x000fe20000010000 */
[----:B------:R-:W-:Y:S02]  /*5bd0*/  F2FP.BF16.F32.PACK_AB R6, R51, R60 ;  /* 0x0000003c3306723e */ /* 0x000fe400000010ff */
[----:B-1----:R-:W-:Y:S01]  /*5be0*/  F2FP.BF16.F32.PACK_AB R7, R55, R66 ;  /* 0x000000423707723e */ /* 0x002fe200000010ff */
[----:B------:R-:W-:-:S03]  /*5bf0*/  FADD.FTZ R60, R60, R73 ;  /* 0x000000493c3c7221 */ /* 0x000fc60000010000 */
[----:B------:R-:W-:Y:S03]  /*5c00*/  MUFU.EX2 R62, R62 ;  /* 0x0000003e003e7308 */ /* 0x000fe60000000800 */
[C---:B------:R-:W-:Y:S05]  /*5c10*/  HMMA.16816.F32.BF16 R116, R4.reuse, R16, R116 ;  /* 0x000000100474723c */ /* 0x040fea0000041874 */
[----:B------:R-:W1:Y:S01]  /*5c20*/  MUFU.EX2 R53, R53 ;  /* 0x0000003500357308 */ /* 0x000e620000000800 */
[C---:B------:R-:W-:Y:S01]  /*5c30*/  HMMA.16816.F32.BF16 R112, R4.reuse, R18, R112 ;  /* 0x000000120470723c */ /* 0x040fe20000041870 */
[----:B------:R-:W5:Y:S05]  /*5c40*/  LDSM.16.MT88.4 R16, [R126+0x3c00] ;  /* 0x003c00007e10783b */ /* 0x000f6a0000004200 */
[C---:B--2---:R-:W-:Y:S01]  /*5c50*/  HMMA.16816.F32.BF16 R108, R4.reuse, R12, R108 ;  /* 0x0000000c046c723c */ /* 0x044fe2000004186c */
[----:B------:R-:W-:Y:S05]  /*5c60*/  MUFU.EX2 R57, R57 ;  /* 0x0000003900397308 */ /* 0x000fea0000000800 */
[----:B------:R-:W-:Y:S01]  /*5c70*/  HMMA.16816.F32.BF16 R104, R4, R14, R104 ;  /* 0x0000000e0468723c */ /* 0x000fe20000041868 */
[----:B------:R-:W2:Y:S02]  /*5c80*/  LDSM.16.MT88.4 R12, [R134+0x3c00] ;  /* 0x003c0000860c783b */ /* 0x000ea40000004200 */
[----:B------:R-:W5:Y:S04]  /*5c90*/  MUFU.EX2 R68, R68 ;  /* 0x0000004400447308 */ /* 0x000f680000000800 */
[----:B------:R-:W-:-:S02]  /*5ca0*/  F2FP.BF16.F32.PACK_AB R4, R49, R54 ;  /* 0x000000363104723e */ /* 0x000fc400000010ff */
[----:B---3--:R-:W-:Y:S02]  /*5cb0*/  F2FP.BF16.F32.PACK_AB R5, R3, R56 ;  /* 0x000000380305723e */ /* 0x008fe400000010ff */
[----:B------:R-:W-:Y:S01]  /*5cc0*/  F2FP.BF16.F32.PACK_AB R6, R47, R50 ;  /* 0x000000322f06723e */ /* 0x000fe200000010ff */
[----:B------:R-:W-:Y:S01]  /*5cd0*/  MUFU.EX2 R82, R82 ;  /* 0x0000005200527308 */ /* 0x000fe20000000800 */
[----:B-1----:R-:W-:-:S07]  /*5ce0*/  F2FP.BF16.F32.PACK_AB R7, R53, R62 ;  /* 0x0000003e3507723e */ /* 0x002fce00000010ff */
[----:B------:R-:W1:Y:S01]  /*5cf0*/  MUFU.EX2 R61, R61 ;  /* 0x0000003d003d7308 */ /* 0x000e620000000800 */
[C---:B----4-:R-:W-:Y:S06]  /*5d00*/  HMMA.16816.F32.BF16 R116, R4.reuse, R20, R116 ;  /* 0x000000140474723c */ /* 0x050fec0000041874 */
[C---:B------:R-:W-:Y:S01]  /*5d10*/  HMMA.16816.F32.BF16 R112, R4.reuse, R22, R112 ;  /* 0x000000160470723c */ /* 0x040fe20000041870 */
[----:B------:R-:W-:Y:S01]  /*5d20*/  MUFU.EX2 R35, R35 ;  /* 0x0000002300237308 */ /* 0x000fe20000000800 */
[----:B------:R-:W-:Y:S04]  /*5d30*/  LDSM.16.MT88.4 R20, [R134+0x4000] ;  /* 0x004000008614783b */ /* 0x000fe80000004200 */
[C---:B-----5:R-:W-:Y:S03]  /*5d40*/  HMMA.16816.F32.BF16 R108, R4.reuse, R8, R108 ;  /* 0x00000008046c723c */ /* 0x060fe6000004186c */
[----:B------:R-:W-:Y:S03]  /*5d50*/  MUFU.EX2 R34, R34 ;  /* 0x0000002200227308 */ /* 0x000fe60000000800 */
[----:B------:R-:W-:Y:S01]  /*5d60*/  HMMA.16816.F32.BF16 R104, R4, R10, R104 ;  /* 0x0000000a0468723c */ /* 0x000fe20000041868 */
[----:B------:R-:W3:Y:S04]  /*5d70*/  LDSM.16.MT88.4 R8, [R126+0x4000] ;  /* 0x004000007e08783b */ /* 0x000ee80000004200 */
[----:B------:R-:W-:Y:S02]  /*5d80*/  MUFU.EX2 R63, R63 ;  /* 0x0000003f003f7308 */ /* 0x000fe40000000800 */
[----:B------:R-:W-:-:S02]  /*5d90*/  F2FP.BF16.F32.PACK_AB R4, R45, R46 ;  /* 0x0000002e2d04723e */ /* 0x000fc400000010ff */
[----:B------:R-:W-:Y:S02]  /*5da0*/  F2FP.BF16.F32.PACK_AB R5, R68, R57 ;  /* 0x000000394405723e */ /* 0x000fe400000010ff */
[----:B------:R-:W-:Y:S02]  /*5db0*/  F2FP.BF16.F32.PACK_AB R6, R40, R43 ;  /* 0x0000002b2806723e */ /* 0x000fe400000010ff */
[----:B-1----:R-:W-:Y:S01]  /*5dc0*/  F2FP.BF16.F32.PACK_AB R7, R61, R82 ;  /* 0x000000523d07723e */ /* 0x002fe200000010ff */
[----:B------:R-:W1:Y:S06]  /*5dd0*/  MUFU.EX2 R132, R132 ;  /* 0x0000008400847308 */ /* 0x000e6c0000000800 */
[C---:B------:R-:W-:Y:S02]  /*5de0*/  HMMA.16816.F32.BF16 R116, R4.reuse, R16, R116 ;  /* 0x000000100474723c */ /* 0x040fe40000041874 */
[----:B------:R-:W-:Y:S04]  /*5df0*/  MUFU.EX2 R146, R146 ;  /* 0x0000009200927308 */ /* 0x000fe80000000800 */
[C---:B------:R-:W-:Y:S01]  /*5e00*/  HMMA.16816.F32.BF16 R112, R4.reuse, R18, R112 ;  /* 0x000000120470723c */ /* 0x040fe20000041870 */
[----:B------:R-:W4:Y:S03]  /*5e10*/  LDSM.16.MT88.4 R16, [R126+0x4400] ;  /* 0x004400007e10783b */ /* 0x000f260000004200 */
[----:B------:R-:W5:Y:S02]  /*5e20*/  MUFU.EX2 R95, R95 ;  /* 0x0000005f005f7308 */ /* 0x000f640000000800 */
[C---:B--2---:R-:W-:Y:S06]  /*5e30*/  HMMA.16816.F32.BF16 R108, R4.reuse, R12, R108 ;  /* 0x0000000c046c723c */ /* 0x044fec000004186c */
[----:B------:R-:W-:Y:S01]  /*5e40*/  HMMA.16816.F32.BF16 R104, R4, R14, R104 ;  /* 0x0000000e0468723c */ /* 0x000fe20000041868 */
[----:B------:R-:W-:Y:S01]  /*5e50*/  FADD.FTZ R13, R142, R81 ;  /* 0x000000518e0d7221 */ /* 0x000fe20000010000 */
[----:B------:R-:W-:Y:S03]  /*5e60*/  MUFU.EX2 R33, R33 ;  /* 0x0000002100217308 */ /* 0x000fe60000000800 */
[----:B------:R-:W-:-:S02]  /*5e70*/  FADD.FTZ R148, R148, R13 ;  /* 0x0000000d94947221 */ /* 0x000fc40000010000 */
[----:B------:R-:W-:Y:S01]  /*5e80*/  F2FP.BF16.F32.PACK_AB R4, R36, R41 ;  /* 0x000000292404723e */ /* 0x000fe200000010ff */
[----:B------:R-:W2:Y:S01]  /*5e90*/  LDSM.16.MT88.4 R12, [R134+0x4400] ;  /* 0x00440000860c783b */ /* 0x000ea20000004200 */
[----:B-1----:R-:W-:Y:S01]  /*5ea0*/  F2FP.BF16.F32.PACK_AB R5, R132, R63 ;  /* 0x0000003f8405723e */ /* 0x002fe200000010ff */
[----:B------:R-:W1:Y:S01]  /*5eb0*/  MUFU.EX2 R32, R32 ;  /* 0x0000002000207308 */ /* 0x000e620000000800 */
[----:B------:R-:W-:Y:S01]  /*5ec0*/  F2FP.BF16.F32.PACK_AB R6, R34, R35 ;  /* 0x000000232206723e */ /* 0x000fe200000010ff */
[----:B------:R-:W-:Y:S01]  /*5ed0*/  FADD.FTZ R75, R75, R148 ;  /* 0x000000944b4b7221 */ /* 0x000fe20000010000 */
[----:B-----5:R-:W-:-:S03]  /*5ee0*/  F2FP.BF16.F32.PACK_AB R7, R95, R146 ;  /* 0x000000925f07723e */ /* 0x020fc600000010ff */
[----:B------:R-:W-:Y:S02]  /*5ef0*/  FADD.FTZ R74, R74, R75 ;  /* 0x0000004b4a4a7221 */ /* 0x000fe40000010000 */
[----:B------:R-:W-:Y:S02]  /*5f00*/  MUFU.EX2 R31, R31 ;  /* 0x0000001f001f7308 */ /* 0x000fe40000000800 */
[----:B---3--:R-:W-:Y:S01]  /*5f10*/  HMMA.16816.F32.BF16 R116, R4, R8, R116 ;  /* 0x000000080474723c */ /* 0x008fe20000041874 */
[----:B------:R-:W-:-:S04]  /*5f20*/  FADD.FTZ R59, R59, R74 ;  /* 0x0000004a3b3b7221 */ /* 0x000fc80000010000 */
[----:B------:R-:W-:Y:S01]  /*5f30*/  FADD.FTZ R66, R66, R59 ;  /* 0x0000003b42427221 */ /* 0x000fe20000010000 */
[----:B------:R-:W3:Y:S01]  /*5f40*/  MUFU.EX2 R30, R30 ;  /* 0x0000001e001e7308 */ /* 0x000ee20000000800 */
[----:B------:R-:W-:Y:S01]  /*5f50*/  HMMA.16816.F32.BF16 R112, R4, R10, R112 ;  /* 0x0000000a0470723c */ /* 0x000fe20000041870 */
[----:B-1----:R-:W-:Y:S01]  /*5f60*/  F2FP.BF16.F32.PACK_AB R8, R32, R33 ;  /* 0x000000212008723e */ /* 0x002fe200000010ff */
[----:B------:R-:W-:-:S04]  /*5f70*/  FADD.FTZ R55, R55, R66 ;  /* 0x0000004237377221 */ /* 0x000fc80000010000 */
[----:B------:R-:W-:Y:S01]  /*5f80*/  HMMA.16816.F32.BF16 R108, R4, R20, R108 ;  /* 0x00000014046c723c */ /* 0x000fe2000004186c */
[----:B------:R-:W-:Y:S01]  /*5f90*/  MUFU.EX2 R150, R150 ;  /* 0x0000009600967308 */ /* 0x000fe20000000800 */
[----:B------:R-:W-:-:S04]  /*5fa0*/  FADD.FTZ R56, R56, R55 ;  /* 0x0000003738387221 */ /* 0x000fc80000010000 */
[----:B------:R-:W-:Y:S01]  /*5fb0*/  HMMA.16816.F32.BF16 R104, R4, R22, R104 ;  /* 0x000000160468723c */ /* 0x000fe20000041868 */
[----:B------:R-:W1:Y:S01]  /*5fc0*/  LDSM.16.MT88.4 R4, [R126+0x4800] ;  /* 0x004800007e04783b */ /* 0x000e620000004200 */
[----:B------:R-:W-:Y:S01]  /*5fd0*/  FADD.FTZ R3, R3, R56 ;  /* 0x0000003803037221 */ /* 0x000fe20000010000 */
[----:B------:R-:W5:Y:S01]  /*5fe0*/  MUFU.EX2 R83, R83 ;  /* 0x0000005300537308 */ /* 0x000f620000000800 */
[----:B---3--:R-:W-:Y:S01]  /*5ff0*/  F2FP.BF16.F32.PACK_AB R10, R30, R31 ;  /* 0x0000001f1e0a723e */ /* 0x008fe200000010ff */
[----:B------:R-:W3:Y:S01]  /*6000*/  LDSM.16.MT88.4 R20, [R134+0x4800] ;  /* 0x004800008614783b */ /* 0x000ee20000004200 */
[----:B------:R-:W-:Y:S01]  /*6010*/  FADD.FTZ R62, R62, R3 ;  /* 0x000000033e3e7221 */ /* 0x000fe20000010000 */
[----:B------:R-:W-:-:S03]  /*6020*/  FFMA.FTZ R3, R44, UR11, -R39 ;  /* 0x0000000b2c037c23 */ /* 0x000fc60008010827 */
[----:B------:R-:W-:Y:S01]  /*6030*/  FADD.FTZ R62, R53, R62 ;  /* 0x0000003e353e7221 */ /* 0x000fe20000010000 */
[----:B------:R-:W-:Y:S08]  /*6040*/  MUFU.EX2 R152, R152 ;  /* 0x0000009800987308 */ /* 0x000ff00000000800 */
[----:B------:R-:W4:Y:S01]  /*6050*/  MUFU.EX2 R81, R140 ;  /* 0x0000008c00517308 */ /* 0x000f220000000800 */
[----:B-----5:R-:W-:-:S07]  /*6060*/  F2FP.BF16.F32.PACK_AB R9, R83, R150 ;  /* 0x000000965309723e */ /* 0x020fce00000010ff */
[----:B------:R-:W-:Y:S08]  /*6070*/  MUFU.EX2 R29, R29 ;  /* 0x0000001d001d7308 */ /* 0x000ff00000000800 */
[----:B------:R-:W5:Y:S01]  /*6080*/  MUFU.EX2 R28, R28 ;  /* 0x0000001c001c7308 */ /* 0x000f620000000800 */
[----:B----4-:R-:W-:-:S07]  /*6090*/  F2FP.BF16.F32.PACK_AB R11, R81, R152 ;  /* 0x00000098510b723e */ /* 0x010fce00000010ff */
[C---:B------:R-:W-:Y:S01]  /*60a0*/  HMMA.16816.F32.BF16 R116, R8.reuse, R16, R116 ;  /* 0x000000100874723c */ /* 0x040fe20000041874 */
[----:B------:R-:W-:Y:S05]  /*60b0*/  MUFU.EX2 R27, R27 ;  /* 0x0000001b001b7308 */ /* 0x000fea0000000800 */
[C---:B--2---:R-:W-:Y:S01]  /*60c0*/  HMMA.16816.F32.BF16 R108, R8.reuse, R12, R108 ;  /* 0x0000000c086c723c */ /* 0x044fe2000004186c */
[----:B------:R-:W-:Y:S01]  /*60d0*/  FADD.FTZ R17, R51, R60 ;  /* 0x0000003c33117221 */ /* 0x000fe20000010000 */
[----:B------:R-:W-:Y:S01]  /*60e0*/  FFMA.FTZ R51, R52, UR11, -R39 ;  /* 0x0000000b34337c23 */ /* 0x000fe20008010827 */
[----:B------:R-:W2:Y:S01]  /*60f0*/  MUFU.EX2 R26, R26 ;  /* 0x0000001a001a7308 */ /* 0x000ea20000000800 */
[----:B-----5:R-:W-:Y:S01]  /*6100*/  F2FP.BF16.F32.PACK_AB R16, R28, R29 ;  /* 0x0000001d1c10723e */ /* 0x020fe200000010ff */
[----:B------:R-:W-:Y:S01]  /*6110*/  FADD.FTZ R54, R54, R17 ;  /* 0x0000001136367221 */ /* 0x000fe20000010000 */
[----:B------:R-:W-:Y:S01]  /*6120*/  HMMA.16816.F32.BF16 R112, R8, R18, R112 ;  /* 0x000000120870723c */ /* 0x000fe20000041870 */
[----:B------:R-:W-:Y:S01]  /*6130*/  FADD.FTZ R13, R57, R62 ;  /* 0x0000003e390d7221 */ /* 0x000fe20000010000 */
[----:B------:R-:W-:Y:S01]  /*6140*/  FFMA.FTZ R39, R37, UR11, -R39 ;  /* 0x0000000b25277c23 */ /* 0x000fe20008010827 */
[----:B------:R-:W-:-:S02]  /*6150*/  FADD.FTZ R49, R49, R54 ;  /* 0x0000003631317221 */ /* 0x000fc40000010000 */
[----:B------:R-:W-:Y:S01]  /*6160*/  MUFU.EX2 R69, R70 ;  /* 0x0000004600457308 */ /* 0x000fe20000000800 */
[----:B------:R-:W-:Y:S01]  /*6170*/  FADD.FTZ R13, R68, R13 ;  /* 0x0000000d440d7221 */ /* 0x000fe20000010000 */
[----:B------:R-:W-:Y:S01]  /*6180*/  FADD.FTZ R50, R50, R49 ;  /* 0x0000003132327221 */ /* 0x000fe20000010000 */
[----:B------:R-:W-:Y:S03]  /*6190*/  HMMA.16816.F32.BF16 R104, R8, R14, R104 ;  /* 0x0000000e0868723c */ /* 0x000fe60000041868 */
[----:B------:R-:W-:Y:S02]  /*61a0*/  FADD.FTZ R47, R47, R50 ;  /* 0x000000322f2f7221 */ /* 0x000fe40000010000 */
[----:B------:R-:W4:Y:S01]  /*61b0*/  MUFU.EX2 R58, R58 ;  /* 0x0000003a003a7308 */ /* 0x000f220000000800 */
[----:B--2---:R-:W-:Y:S01]  /*61c0*/  F2FP.BF16.F32.PACK_AB R18, R26, R27 ;  /* 0x0000001b1a12723e */ /* 0x004fe200000010ff */
[----:B------:R-:W-:Y:S01]  /*61d0*/  FADD.FTZ R12, R46, R47 ;  /* 0x0000002f2e0c7221 */ /* 0x000fe20000010000 */
[----:B------:R-:W-:-:S03]  /*61e0*/  FADD.FTZ R8, R82, R13 ;  /* 0x0000000d52087221 */ /* 0x000fc60000010000 */
[----:B------:R-:W-:Y:S01]  /*61f0*/  FADD.FTZ R12, R45, R12 ;  /* 0x0000000c2d0c7221 */ /* 0x000fe20000010000 */
[----:B------:R-:W-:Y:S01]  /*6200*/  FADD.FTZ R8, R61, R8 ;  /* 0x000000083d087221 */ /* 0x000fe20000010000 */
[----:B------:R-:W-:Y:S02]  /*6210*/  MUFU.EX2 R51, R51 ;  /* 0x0000003300337308 */ /* 0x000fe40000000800 */
[----:B------:R-:W-:Y:S02]  /*6220*/  FADD.FTZ R43, R43, R12 ;  /* 0x0000000c2b2b7221 */ /* 0x000fe40000010000 */
[----:B------:R-:W2:Y:S02]  /*6230*/  LDSM.16.MT88.4 R12, [R126+0x4c00] ;  /* 0x004c00007e0c783b */ /* 0x000ea40000004200 */
[----:B------:R-:W-:Y:S02]  /*6240*/  FADD.FTZ R40, R40, R43 ;  /* 0x0000002b28287221 */ /* 0x000fe40000010000 */
[----:B------:R-:W5:Y:S01]  /*6250*/  MUFU.EX2 R48, R48 ;  /* 0x0000003000307308 */ /* 0x000f620000000800 */
[----:B----4-:R-:W-:Y:S01]  /*6260*/  F2FP.BF16.F32.PACK_AB R17, R58, R69 ;  /* 0x000000453a11723e */ /* 0x010fe200000010ff */
[----:B------:R-:W-:-:S06]  /*6270*/  FADD.FTZ R41, R41, R40 ;  /* 0x0000002829297221 */ /* 0x000fcc0000010000 */
[----:B------:R-:W-:Y:S08]  /*6280*/  MUFU.EX2 R25, R25 ;  /* 0x0000001900197308 */ /* 0x000ff00000000800 */
[----:B------:R-:W4:Y:S01]  /*6290*/  MUFU.EX2 R24, R24 ;  /* 0x0000001800187308 */ /* 0x000f220000000800 */
[----:B-----5:R-:W-:-:S07]  /*62a0*/  F2FP.BF16.F32.PACK_AB R19, R48, R51 ;  /* 0x000000333013723e */ /* 0x020fce00000010ff */
[C---:B-1----:R-:W-:Y:S01]  /*62b0*/  HMMA.16816.F32.BF16 R116, R16.reuse, R4, R116 ;  /* 0x000000041074723c */ /* 0x042fe20000041874 */
[----:B------:R-:W-:Y:S05]  /*62c0*/  MUFU.EX2 R3, R3 ;  /* 0x0000000300037308 */ /* 0x000fea0000000800 */
[C---:B------:R-:W-:Y:S01]  /*62d0*/  HMMA.16816.F32.BF16 R112, R16.reuse, R6, R112 ;  /* 0x000000061070723c */ /* 0x040fe20000041870 */
[----:B------:R-:W-:Y:S01]  /*62e0*/  FADD.FTZ R5, R63, R8 ;  /* 0x000000083f057221 */ /* 0x000fe20000010000 */
[----:B------:R-:W-:Y:S01]  /*62f0*/  FADD.FTZ R4, R36, R41 ;  /* 0x0000002924047221 */ /* 0x000fe20000010000 */
[----:B------:R-:W1:Y:S01]  /*6300*/  LDSM.16.MT88.4 R8, [R134+0x4c00] ;  /* 0x004c00008608783b */ /* 0x000e620000004200 */
[----:B------:R-:W5:Y:S01]  /*6310*/  MUFU.EX2 R42, R42 ;  /* 0x0000002a002a7308 */ /* 0x000f620000000800 */
[----:B------:R-:W-:Y:S01]  /*6320*/  FADD.FTZ R5, R132, R5 ;  /* 0x0000000584057221 */ /* 0x000fe20000010000 */
[----:B------:R-:W-:Y:S01]  /*6330*/  FADD.FTZ R35, R35, R4 ;  /* 0x0000000423237221 */ /* 0x000fe20000010000 */
[C---:B---3--:R-:W-:Y:S01]  /*6340*/  HMMA.16816.F32.BF16 R108, R16.reuse, R20, R108 ;  /* 0x00000014106c723c */ /* 0x048fe2000004186c */
[----:B----4-:R-:W-:Y:S01]  /*6350*/  F2FP.BF16.F32.PACK_AB R4, R24, R25 ;  /* 0x000000191804723e */ /* 0x010fe200000010ff */
[----:B------:R-:W-:Y:S01]  /*6360*/  FADD.FTZ R146, R146, R5 ;  /* 0x0000000592927221 */ /* 0x000fe20000010000 */
[----:B------:R-:W-:Y:S01]  /*6370*/  FADD.FTZ R34, R34, R35 ;  /* 0x0000002322227221 */ /* 0x000fe20000010000 */
[C---:B------:R-:W-:Y:S01]  /*6380*/  LEA R132, P0, R100.reuse, UR8, 0x1 ;  /* 0x0000000864847c11 */ /* 0x040fe2000f8008ff */
[----:B------:R-:W-:Y:S01]  /*6390*/  MUFU.EX2 R0, R0 ;  /* 0x0000000000007308 */ /* 0x000fe20000000800 */
[----:B------:R-:W-:Y:S01]  /*63a0*/  FADD.FTZ R95, R95, R146 ;  /* 0x000000925f5f7221 */ /* 0x000fe20000010000 */
[----:B------:R-:W-:Y:S01]  /*63b0*/  FADD.FTZ R33, R33, R34 ;  /* 0x0000002221217221 */ /* 0x000fe20000010000 */
[----:B------:R-:W-:Y:S01]  /*63c0*/  HMMA.16816.F32.BF16 R104, R16, R22, R104 ;  /* 0x000000161068723c */ /* 0x000fe20000041868 */
[----:B------:R-:W-:Y:S01]  /*63d0*/  LEA.HI.X R133, R100, UR9, R101, 0x1, P0 ;  /* 0x0000000964857c11 */ /* 0x000fe200080f0c65 */
[----:B------:R-:W-:Y:S01]  /*63e0*/  FADD.FTZ R150, R150, R95 ;  /* 0x0000005f96967221 */ /* 0x000fe20000010000 */
[----:B------:R-:W-:-:S02]  /*63f0*/  FADD.FTZ R32, R32, R33 ;  /* 0x0000002120207221 */ /* 0x000fc40000010000 */
[----:B------:R-:W3:Y:S01]  /*6400*/  MUFU.EX2 R71, R71 ;  /* 0x0000004700477308 */ /* 0x000ee20000000800 */
[----:B------:R-:W-:Y:S01]  /*6410*/  FADD.FTZ R83, R83, R150 ;  /* 0x0000009653537221 */ /* 0x000fe20000010000 */
[----:B------:R-:W-:Y:S01]  /*6420*/  FADD.FTZ R31, R31, R32 ;  /* 0x000000201f1f7221 */ /* 0x000fe20000010000 */
[----:B-----5:R-:W-:Y:S02]  /*6430*/  F2FP.BF16.F32.PACK_AB R5, R42, R3 ;  /* 0x000000032a05723e */ /* 0x020fe400000010ff */
[----:B------:R-:W-:Y:S01]  /*6440*/  FADD.FTZ R152, R152, R83 ;  /* 0x0000005398987221 */ /* 0x000fe20000010000 */
[----:B------:R-:W-:Y:S02]  /*6450*/  FADD.FTZ R30, R30, R31 ;  /* 0x0000001f1e1e7221 */ /* 0x000fe40000010000 */
[----:B------:R-:W-:Y:S01]  /*6460*/  MUFU.EX2 R37, R38 ;  /* 0x0000002600257308 */ /* 0x000fe20000000800 */
[----:B------:R-:W-:Y:S01]  /*6470*/  FADD.FTZ R152, R81, R152 ;  /* 0x0000009851987221 */ /* 0x000fe20000010000 */
[----:B------:R-:W-:-:S03]  /*6480*/  FADD.FTZ R29, R29, R30 ;  /* 0x0000001e1d1d7221 */ /* 0x000fc60000010000 */
[----:B------:R-:W-:Y:S01]  /*6490*/  FADD.FTZ R69, R69, R152 ;  /* 0x0000009845457221 */ /* 0x000fe20000010000 */
[----:B------:R-:W-:Y:S02]  /*64a0*/  FADD.FTZ R28, R28, R29 ;  /* 0x0000001d1c1c7221 */ /* 0x000fe40000010000 */
[----:B------:R-:W4:Y:S01]  /*64b0*/  MUFU.EX2 R36, R39 ;  /* 0x0000002700247308 */ /* 0x000f220000000800 */
[----:B------:R-:W-:Y:S01]  /*64c0*/  FADD.FTZ R58, R58, R69 ;  /* 0x000000453a3a7221 */ /* 0x000fe20000010000 */
[----:B------:R-:W-:Y:S01]  /*64d0*/  FADD.FTZ R27, R27, R28 ;  /* 0x0000001c1b1b7221 */ /* 0x000fe20000010000 */
[----:B---3--:R-:W-:Y:S02]  /*64e0*/  F2FP.BF16.F32.PACK_AB R6, R71, R0 ;  /* 0x000000004706723e */ /* 0x008fe400000010ff */
[----:B------:R-:W-:Y:S01]  /*64f0*/  FADD.FTZ R51, R51, R58 ;  /* 0x0000003a33337221 */ /* 0x000fe20000010000 */
[----:B------:R-:W-:-:S03]  /*6500*/  FADD.FTZ R26, R26, R27 ;  /* 0x0000001b1a1a7221 */ /* 0x000fc60000010000 */
        /* <DEDUP_REMOVED lines=80> */
.L_x_4933:
[----:B------:R-:W-:-:S04]  /*6a10*/  LEA R0, -R78, RZ, 0x7 ;  /* 0x000000ff4e007211 */ /* 0x000fc800078e39ff */
[----:B------:R-:W-:-:S07]  /*6a20*/  SHF.R.S32.HI R3, RZ, 0x1f, R0 ;  /* 0x0000001fff037819 */ /* 0x000fce0000011400 */
.L_x_4934:
[----:B------:R-:W-:Y:S01]  /*6a30*/  ULDC UR4, c[0x0][0x2d0] ;  /* 0x0000b40000047ab9 */ /* 0x000fe20000000800 */
[C---:B------:R-:W-:Y:S02]  /*6a40*/  LEA R136, P5, R0.reuse, R136, 0x1 ;  /* 0x0000008800887211 */ /* 0x040fe400078a08ff */
        /* <DEDUP_REMOVED lines=17> */
[----:B------:R-:W-:Y:S01]  /*6b60*/  @!P0 IADD3.X R6, R3, R11, R6, P2, !PT ;  /* 0x0000000b03068210 */ /* 0x000fe200017fe406 */
[----:B------:R-:W-:Y:S01]  /*6b70*/  IMAD.SHL.U32 R0, R98, 0x80, RZ ;  /* 0x0000008062007824 */ /* 0x000fe200078e00ff */
        /* <DEDUP_REMOVED lines=9> */
[----:B------:R-:W-:Y:S01]  /*6c10*/  LOP3.LUT R149, R0, 0x48, R99, 0xfe, !PT ;  /* 0x0000004800957812 */ /* 0x000fe200078efe63 */
        /* <DEDUP_REMOVED lines=18> */
[----:B------:R-:W5:Y:S04]  /*6d40*/  LDSM.16.M88.4 R20, [R91] ;  /* 0x000000005b14783b */ /* 0x000f680000000200 */
[----:B------:R-:W5:Y:S04]  /*6d50*/  LDSM.16.M88.4 R16, [R92+0x1800] ;  /* 0x001800005c10783b */ /* 0x000f680000000200 */
[----:B-1----:R-:W1:Y:S04]  /*6d60*/  LDSM.16.M88.4 R12, [R90] ;  /* 0x000000005a0c783b */ /* 0x002e680000000200 */
[----:B--2---:R-:W2:Y:S04]  /*6d70*/  LDSM.16.M88.4 R8, [R92+0x1c00] ;  /* 0x001c00005c08783b */ /* 0x004ea80000000200 */
[----:B------:R-:W2:Y:S04]  /*6d80*/  LDSM.16.M88.4 R36, [R89] ;  /* 0x000000005924783b */ /* 0x000ea80000000200 */
[----:B------:R-:W-:Y:S04]  /*6d90*/  LDSM.16.M88.4 R28, [R92+0x2000] ;  /* 0x002000005c1c783b */ /* 0x000fe80000000200 */
[----:B------:R-:W2:Y:S01]  /*6da0*/  LDSM.16.M88.4 R24, [R88] ;  /* 0x000000005818783b */ /* 0x000ea20000000200 */
[C---:B---3--:R-:W-:Y:S03]  /*6db0*/  HMMA.16816.F32.BF16 R4, R48.reuse, R32, RZ ;  /* 0x000000203004723c */ /* 0x048fe600000418ff */
[----:B------:R-:W-:Y:S04]  /*6dc0*/  LDSM.16.M88.4 R68, [R87] ;  /* 0x000000005744783b */ /* 0x000fe80000000200 */
[----:B------:R-:W-:Y:S01]  /*6dd0*/  LDSM.16.M88.4 R44, [R92+0x2800] ;  /* 0x002800005c2c783b */ /* 0x000fe20000000200 */
[C---:B------:R-:W-:Y:S03]  /*6de0*/  HMMA.16816.F32.BF16 R32, R48.reuse, R34, RZ ;  /* 0x000000223020723c */ /* 0x040fe600000418ff */
[----:B------:R-:W0:Y:S03]  /*6df0*/  LDGDEPBAR ;  /* 0x00000000000079af */ /* 0x000e260000000000 */
[C---:B----4-:R-:W-:Y:S06]  /*6e00*/  HMMA.16816.F32.BF16 R72, R48.reuse, R60, RZ ;  /* 0x0000003c3048723c */ /* 0x050fec00000418ff */
[----:B------:R-:W-:Y:S06]  /*6e10*/  HMMA.16816.F32.BF16 R60, R48, R62, RZ ;  /* 0x0000003e303c723c */ /* 0x000fec00000418ff */
[----:B-----5:R-:W-:Y:S06]  /*6e20*/  HMMA.16816.F32.BF16 R4, R40, R20, R4 ;  /* 0x000000142804723c */ /* 0x020fec0000041804 */
[----:B------:R-:W-:Y:S06]  /*6e30*/  HMMA.16816.F32.BF16 R52, R48, R16, RZ ;  /* 0x000000103034723c */ /* 0x000fec00000418ff */
[----:B------:R-:W-:Y:S01]  /*6e40*/  HMMA.16816.F32.BF16 R32, R40, R22, R32 ;  /* 0x000000162820723c */ /* 0x000fe20000041820 */
[----:B------:R-:W3:Y:S05]  /*6e50*/  LDSM.16.M88.4 R20, [R92+0x2400] ;  /* 0x002400005c14783b */ /* 0x000eea0000000200 */
[----:B------:R-:W-:Y:S06]  /*6e60*/  HMMA.16816.F32.BF16 R16, R48, R18, RZ ;  /* 0x000000123010723c */ /* 0x000fec00000418ff */
[C---:B-1----:R-:W-:Y:S01]  /*6e70*/  HMMA.16816.F32.BF16 R72, R40.reuse, R12, R72 ;  /* 0x0000000c2848723c */ /* 0x042fe20000041848 */
[----:B------:R-:W-:Y:S01]  /*6e80*/  FMUL.FTZ R4, R4, UR10 ;  /* 0x0000000a04047c20 */ /* 0x000fe20008410000 */
[----:B------:R-:W-:Y:S01]  /*6e90*/  FMUL.FTZ R5, R5, UR10 ;  /* 0x0000000a05057c20 */ /* 0x000fe20008410000 */
[----:B------:R-:W-:Y:S01]  /*6ea0*/  FMUL.FTZ R7, R7, UR10 ;  /* 0x0000000a07077c20 */ /* 0x000fe20008410000 */
[----:B------:R-:W-:Y:S01]  /*6eb0*/  FMUL.FTZ R3, R6, UR10 ;  /* 0x0000000a06037c20 */ /* 0x000fe20008410000 */
[----:B------:R-:W-:Y:S01]  /*6ec0*/  MUFU.TANH R131, R4 ;  /* 0x0000000400837308 */ /* 0x000fe20000002400 */
[----:B------:R-:W-:Y:S06]  /*6ed0*/  HMMA.16816.F32.BF16 R60, R40, R14, R60 ;  /* 0x0000000e283c723c */ /* 0x000fec000004183c */
[C---:B--2---:R-:W-:Y:S01]  /*6ee0*/  HMMA.16816.F32.BF16 R12, R48.reuse, R8, RZ ;  /* 0x00000008300c723c */ /* 0x044fe200000418ff */
[----:B------:R-:W-:Y:S01]  /*6ef0*/  MUFU.TANH R135, R5 ;  /* 0x0000000500877308 */ /* 0x000fe20000002400 */
[----:B------:R-:W-:Y:S01]  /*6f00*/  FMUL.FTZ R32, R32, UR10 ;  /* 0x0000000a20207c20 */ /* 0x000fe20008410000 */
[----:B------:R-:W-:Y:S01]  /*6f10*/  FMUL.FTZ R33, R33, UR10 ;  /* 0x0000000a21217c20 */ /* 0x000fe20008410000 */
[----:B------:R-:W-:Y:S01]  /*6f20*/  FMUL.FTZ R34, R34, UR10 ;  /* 0x0000000a22227c20 */ /* 0x000fe20008410000 */
[----:B------:R-:W-:Y:S01]  /*6f30*/  FMUL.FTZ R35, R35, UR10 ;  /* 0x0000000a23237c20 */ /* 0x000fe20008410000 */
[----:B------:R-:W-:Y:S03]  /*6f40*/  HMMA.16816.F32.BF16 R8, R48, R10, RZ ;  /* 0x0000000a3008723c */ /* 0x000fe600000418ff */
[----:B------:R1:W-:Y:S03]  /*6f50*/  MUFU.TANH R139, R7 ;  /* 0x00000007008b7308 */ /* 0x0003e60000002400 */
[C---:B------:R-:W-:Y:S01]  /*6f60*/  HMMA.16816.F32.BF16 R52, R40.reuse, R36, R52 ;  /* 0x000000242834723c */ /* 0x040fe20000041834 */
[----:B------:R-:W-:Y:S01]  /*6f70*/  FMUL.FTZ R73, R73, UR10 ;  /* 0x0000000a49497c20 */ /* 0x000fe20008410000 */
[----:B------:R-:W-:Y:S01]  /*6f80*/  FMUL.FTZ R75, R75, UR10 ;  /* 0x0000000a4b4b7c20 */ /* 0x000fe20008410000 */
[----:B------:R-:W-:Y:S01]  /*6f90*/  FMUL.FTZ R72, R72, UR10 ;  /* 0x0000000a48487c20 */ /* 0x000fe20008410000 */
        /* <DEDUP_REMOVED lines=8> */
[----:B------:R-:W-:Y:S01]  /*7020*/  HMMA.16816.F32.BF16 R12, R40, R24, R12 ;  /* 0x00000018280c723c */ /* 0x000fe2000004180c */
[----:B------:R-:W-:Y:S05]  /*7030*/  MUFU.TANH R141, R33 ;  /* 0x00000021008d7308 */ /* 0x000fea0000002400 */
[----:B-1----:R-:W-:Y:S03]  /*7040*/  HMMA.16816.F32.BF16 R4, R48, R28, RZ ;  /* 0x0000001c3004723c */ /* 0x002fe600000418ff */
[----:B------:R-:W-:Y:S03]  /*7050*/  MUFU.TANH R81, R34 ;  /* 0x0000002200517308 */ /* 0x000fe60000002400 */
[----:B------:R-:W-:Y:S01]  /*7060*/  HMMA.16816.F32.BF16 R8, R40, R26, R8 ;  /* 0x0000001a2808723c */ /* 0x000fe20000041808 */
[----:B------:R-:W-:-:S04]  /*7070*/  FMUL.FTZ R54, R54, UR10 ;  /* 0x0000000a36367c20 */ /* 0x000fc80008410000 */
[----:B------:R1:W4:Y:S01]  /*7080*/  MUFU.TANH R143, R35 ;  /* 0x00000023008f7308 */ /* 0x0003220000002400 */
[----:B---3--:R-:W-:Y:S01]  /*7090*/  HMMA.16816.F32.BF16 R24, R48, R20, RZ ;  /* 0x000000143018723c */ /* 0x008fe200000418ff */
[----:B------:R-:W-:Y:S01]  /*70a0*/  FMUL.FTZ R17, R17, UR10 ;  /* 0x0000000a11117c20 */ /* 0x000fe20008410000 */
[----:B------:R-:W-:-:S04]  /*70b0*/  FMUL.FTZ R19, R19, UR10 ;  /* 0x0000000a13137c20 */ /* 0x000fc80008410000 */
[----:B------:R-:W-:Y:S01]  /*70c0*/  HMMA.16816.F32.BF16 R20, R48, R22, RZ ;  /* 0x000000163014723c */ /* 0x000fe200000418ff */
[----:B------:R-:W3:Y:S01]  /*70d0*/  MUFU.TANH R73, R73 ;  /* 0x0000004900497308 */ /* 0x000ee20000002400 */
[----:B------:R-:W-:-:S04]  /*70e0*/  FMUL.FTZ R13, R13, UR10 ;  /* 0x0000000a0d0d7c20 */ /* 0x000fc80008410000 */
[----:B------:R-:W-:Y:S03]  /*70f0*/  HMMA.16816.F32.BF16 R28, R48, R30, RZ ;  /* 0x0000001e301c723c */ /* 0x000fe600000418ff */
[----:B------:R-:W-:Y:S01]  /*7100*/  MUFU.TANH R63, R63 ;  /* 0x0000003f003f7308 */ /* 0x000fe20000002400 */
[----:B-1----:R-:W1:Y:S02]  /*7110*/  LDSM.16.M88.4 R32, [R85] ;  /* 0x000000005520783b */ /* 0x002e640000000200 */
[----:B------:R-:W-:Y:S01]  /*7120*/  HMMA.16816.F32.BF16 R4, R40, R68, R4 ;  /* 0x000000442804723c */ /* 0x000fe20000041804 */
[----:B------:R-:W-:-:S04]  /*7130*/  FMUL.FTZ R10, R10, UR10 ;  /* 0x0000000a0a0a7c20 */ /* 0x000fc80008410000 */
[----:B------:R-:W5:Y:S01]  /*7140*/  MUFU.TANH R75, R75 ;  /* 0x0000004b004b7308 */ /* 0x000f620000002400 */
[----:B------:R-:W-:Y:S01]  /*7150*/  HMMA.16816.F32.BF16 R56, R48, R44, RZ ;  /* 0x0000002c3038723c */ /* 0x000fe200000418ff */
[----:B------:R-:W-:Y:S01]  /*7160*/  FMUL.FTZ R69, R53, UR10 ;  /* 0x0000000a35457c20 */ /* 0x000fe20008410000 */
[----:B------:R-:W-:-:S04]  /*7170*/  FMUL.FTZ R53, R55, UR10 ;  /* 0x0000000a37357c20 */ /* 0x000fc80008410000 */
[----:B------:R-:W-:Y:S01]  /*7180*/  HMMA.16816.F32.BF16 R44, R48, R46, RZ ;  /* 0x0000002e302c723c */ /* 0x000fe200000418ff */
[----:B------:R-:W-:Y:S05]  /*7190*/  MUFU.TANH R69, R69 ;  /* 0x0000004500457308 */ /* 0x000fea0000002400 */
[C---:B--2---:R-:W-:Y:S03]  /*71a0*/  HMMA.16816.F32.BF16 R20, R40.reuse, R38, R20 ;  /* 0x000000262814723c */ /* 0x044fe60000041814 */
[----:B------:R2:W-:Y:S03]  /*71b0*/  MUFU.TANH R55, R17 ;  /* 0x0000001100377308 */ /* 0x0005e60000002400 */
[C---:B------:R-:W-:Y:S01]  /*71c0*/  HMMA.16816.F32.BF16 R28, R40.reuse, R70, R28 ;  /* 0x00000046281c723c */ /* 0x040fe2000004181c */
[----:B------:R-:W-:Y:S01]  /*71d0*/  FMUL.FTZ R39, R9, UR10 ;  /* 0x0000000a09277c20 */ /* 0x000fe20008410000 */
[----:B------:R-:W-:Y:S01]  /*71e0*/  FMUL.FTZ R4, R4, UR10 ;  /* 0x0000000a04047c20 */ /* 0x000fe20008410000 */
[----:B------:R-:W-:Y:S01]  /*71f0*/  FMUL.FTZ R9, R11, UR10 ;  /* 0x0000000a0b097c20 */ /* 0x000fe20008410000 */
[----:B------:R-:W-:Y:S01]  /*7200*/  FMUL.FTZ R11, R7, UR10 ;  /* 0x0000000a070b7c20 */ /* 0x000fe20008410000 */
[----:B------:R-:W5:Y:S01]  /*7210*/  MUFU.TANH R61, R61 ;  /* 0x0000003d003d7308 */ /* 0x000f620000002400 */
[----:B------:R-:W-:Y:S01]  /*7220*/  HMMA.16816.F32.BF16 R24, R40, R36, R24 ;  /* 0x000000242818723c */ /* 0x000fe20000041818 */
[----:B------:R-:W-:-:S06]  /*7230*/  FMUL.FTZ R147, R6, UR10 ;  /* 0x0000000a06937c20 */ /* 0x000fcc0008410000 */
[----:B------:R-:W-:Y:S01]  /*7240*/  FMUL.FTZ R37, R15, UR10 ;  /* 0x0000000a0f257c20 */ /* 0x000fe20008410000 */
[----:B------:R-:W-:Y:S01]  /*7250*/  FMUL.FTZ R15, R5, UR10 ;  /* 0x0000000a050f7c20 */ /* 0x000fe20008410000 */
[----:B------:R-:W-:Y:S01]  /*7260*/  LOP3.LUT R5, R0, R99, RZ, 0xfc, !PT ;  /* 0x0000006300057212 */ /* 0x000fe200078efcff */
[C---:B-1----:R-:W-:Y:S01]  /*7270*/  HMMA.16816.F32.BF16 R44, R40.reuse, R34, R44 ;  /* 0x00000022282c723c */ /* 0x042fe2000004182c */
[----:B------:R1:W-:Y:S01]  /*7280*/  MUFU.TANH R145, R4 ;  /* 0x0000000400917308 */ /* 0x0003e20000002400 */
[----:B------:R-:W-:Y:S02]  /*7290*/  FMUL.FTZ R22, R22, UR10 ;  /* 0x0000000a16167c20 */ /* 0x000fe40008410000 */
[----:B--2---:R-:W-:Y:S02]  /*72a0*/  VIADD R17, R5, 0x9 ;  /* 0x0000000905117836 */ /* 0x004fe40000000000 */
[----:B------:R-:W-:Y:S02]  /*72b0*/  HMMA.16816.F32.BF16 R56, R40, R32, R56 ;  /* 0x000000202838723c */ /* 0x000fe40000041838 */
[----:B------:R-:W-:Y:S01]  /*72c0*/  FMUL.FTZ R28, R28, UR10 ;  /* 0x0000000a1c1c7c20 */ /* 0x000fe20008410000 */
[----:B------:R2:W-:Y:S01]  /*72d0*/  MUFU.TANH R35, R9 ;  /* 0x0000000900237308 */ /* 0x0005e20000002400 */
[----:B------:R-:W-:Y:S01]  /*72e0*/  I2FP.F32.S32 R130, R17 ;  /* 0x0000001100827245 */ /* 0x000fe20000201400 */
[----:B------:R-:W-:Y:S01]  /*72f0*/  FMUL.FTZ R30, R30, UR10 ;  /* 0x0000000a1e1e7c20 */ /* 0x000fe20008410000 */
[----:B------:R-:W-:Y:S01]  /*7300*/  ISETP.GE.AND P4, PT, R17, R64, PT ;  /* 0x000000401100720c */ /* 0x000fe20003f86270 */
[----:B------:R-:W-:-:S02]  /*7310*/  VIADD R33, R5, 0x31 ;  /* 0x0000003105217836 */ /* 0x000fc40000000000 */
[----:B------:R-:W-:Y:S01]  /*7320*/  FMUL.FTZ R7, R24, UR10 ;  /* 0x0000000a18077c20 */ /* 0x000fe20008410000 */
[----:B------:R-:W-:Y:S01]  /*7330*/  I2FP.F32.S32 R32, R17 ;  /* 0x0000001100207245 */ /* 0x000fe20000201400 */
[----:B------:R-:W-:Y:S01]  /*7340*/  FMUL.FTZ R24, R23, UR10 ;  /* 0x0000000a17187c20 */ /* 0x000fe20008410000 */
[----:B------:R-:W-:Y:S01]  /*7350*/  MUFU.TANH R19, R19 ;  /* 0x0000001300137308 */ /* 0x000fe20000002400 */
[----:B-1----:R-:W-:Y:S01]  /*7360*/  FMUL.FTZ R4, R20, UR10 ;  /* 0x0000000a14047c20 */ /* 0x002fe20008410000 */
[----:B------:R-:W-:Y:S01]  /*7370*/  FMUL.FTZ R20, R21, UR10 ;  /* 0x0000000a15147c20 */ /* 0x000fe20008410000 */
[----:B------:R-:W-:Y:S02]  /*7380*/  VIADD R21, R5, 0x11 ;  /* 0x0000001105157836 */ /* 0x000fe40000000000 */
[----:B------:R-:W-:Y:S01]  /*7390*/  FMUL.FTZ R66, R25, UR10 ;  /* 0x0000000a19427c20 */ /* 0x000fe20008410000 */
[----:B------:R-:W-:Y:S01]  /*73a0*/  VIADD R23, R5, 0x19 ;  /* 0x0000001905177836 */ /* 0x000fe20000000000 */
[----:B------:R-:W-:Y:S01]  /*73b0*/  ISETP.GE.AND P6, PT, R17, R2, PT ;  /* 0x000000021100720c */ /* 0x000fe20003fc6270 */
[C---:B----4-:R-:W-:Y:S01]  /*73c0*/  FFMA.FTZ R17, R96.reuse, R32, R143 ;  /* 0x0000002060117223 */ /* 0x050fe2000001008f */
[----:B------:R-:W1:Y:S01]  /*73d0*/  MUFU.TANH R13, R13 ;  /* 0x0000000d000d7308 */ /* 0x000e620000002400 */
[----:B--2---:R-:W-:Y:S01]  /*73e0*/  FMUL.FTZ R9, R31, UR10 ;  /* 0x0000000a1f097c20 */ /* 0x004fe20008410000 */
[----:B------:R-:W-:Y:S01]  /*73f0*/  I2FP.F32.S32 R25, R21 ;  /* 0x0000001500197245 */ /* 0x000fe20000201400 */
[----:B------:R-:W-:Y:S01]  /*7400*/  FMUL.FTZ R6, R27, UR10 ;  /* 0x0000000a1b067c20 */ /* 0x000fe20008410000 */
[C---:B------:R-:W-:Y:S01]  /*7410*/  FFMA.FTZ R130, R96.reuse, R130, R141 ;  /* 0x0000008260827223 */ /* 0x040fe2000001008d */
[----:B------:R-:W-:Y:S01]  /*7420*/  I2FP.F32.S32 R34, R23 ;  /* 0x0000001700227245 */ /* 0x000fe20000201400 */
[----:B------:R-:W-:Y:S01]  /*7430*/  VIADD R27, R5, 0x29 ;  /* 0x00000029051b7836 */ /* 0x000fe20000000000 */
[----:B------:R-:W-:Y:S01]  /*7440*/  I2FP.F32.S32 R36, R21 ;  /* 0x0000001500247245 */ /* 0x000fe20000201400 */
[----:B------:R2:W-:Y:S01]  /*7450*/  MUFU.TANH R31, R15 ;  /* 0x0000000f001f7308 */ /* 0x0005e20000002400 */
[----:B------:R-:W-:Y:S01]  /*7460*/  I2FP.F32.S32 R38, R23 ;  /* 0x0000001700267245 */ /* 0x000fe20000201400 */
[C---:B---3--:R-:W-:Y:S01]  /*7470*/  FFMA.FTZ R73, R96.reuse, R25, R73 ;  /* 0x0000001960497223 */ /* 0x048fe20000010049 */
[----:B------:R-:W-:Y:S01]  /*7480*/  ISETP.GE.AND P3, PT, R21, R64, PT ;  /* 0x000000401500720c */ /* 0x000fe20003f66270 */
[----:B-----5:R-:W-:Y:S01]  /*7490*/  FFMA.FTZ R75, R96, R36, R75 ;  /* 0x00000024604b7223 */ /* 0x020fe2000001004b */
[----:B------:R-:W-:Y:S01]  /*74a0*/  FSEL R130, R130, -INF , !P4 ;  /* 0xff80000082827808 */ /* 0x000fe20006000000 */
[----:B------:R-:W-:Y:S01]  /*74b0*/  FFMA.FTZ R61, R96, R38, R61 ;  /* 0x00000026603d7223 */ /* 0x000fe2000001003d */
[-C--:B------:R-:W-:Y:S01]  /*74c0*/  ISETP.GE.AND P4, PT, R23, R2.reuse, PT ;  /* 0x000000021700720c */ /* 0x080fe20003f86270 */
[----:B------:R-:W3:Y:S01]  /*74d0*/  MUFU.TANH R53, R53 ;  /* 0x0000003500357308 */ /* 0x000ee20000002400 */
[----:B------:R-:W-:Y:S01]  /*74e0*/  ISETP.GE.AND P2, PT, R21, R2, PT ;  /* 0x000000021500720c */ /* 0x000fe20003f46270 */
[----:B------:R-:W-:Y:S01]  /*74f0*/  FMUL.FTZ R29, R29, UR10 ;  /* 0x0000000a1d1d7c20 */ /* 0x000fe20008410000 */
[----:B------:R-:W-:Y:S01]  /*7500*/  ISETP.GE.AND P5, PT, R23, R64, PT ;  /* 0x000000401700720c */ /* 0x000fe20003fa6270 */
[----:B------:R-:W-:Y:S01]  /*7510*/  FMUL.FTZ R26, R26, UR10 ;  /* 0x0000000a1a1a7c20 */ /* 0x000fe20008410000 */
[----:B------:R-:W-:Y:S01]  /*7520*/  FSEL R17, R17, -INF , !P6 ;  /* 0xff80000011117808 */ /* 0x000fe20007000000 */
[----:B------:R-:W-:Y:S01]  /*7530*/  FMUL.FTZ R44, R44, UR10 ;  /* 0x0000000a2c2c7c20 */ /* 0x000fe20008410000 */
[----:B------:R-:W-:Y:S01]  /*7540*/  FSEL R142, R73, -INF , !P3 ;  /* 0xff800000498e7808 */ /* 0x000fe20005800000 */
[----:B------:R4:W-:Y:S01]  /*7550*/  MUFU.TANH R141, R11 ;  /* 0x0000000b008d7308 */ /* 0x0009e20000002400 */
[----:B--2---:R-:W-:Y:S01]  /*7560*/  VIADD R15, R5, 0x21 ;  /* 0x00000021050f7836 */ /* 0x004fe20000000000 */
[----:B------:R-:W-:Y:S01]  /*7570*/  I2FP.F32.S32 R68, R33 ;  /* 0x0000002100447245 */ /* 0x000fe20000201400 */
[----:B------:R-:W-:Y:S01]  /*7580*/  FMUL.FTZ R47, R47, UR10 ;  /* 0x0000000a2f2f7c20 */ /* 0x000fe20008410000 */
[----:B------:R-:W-:-:S02]  /*7590*/  FSEL R70, R61, -INF , !P5 ;  /* 0xff8000003d467808 */ /* 0x000fc40006800000 */
[----:B------:R-:W-:Y:S01]  /*75a0*/  I2FP.F32.S32 R32, R15 ;  /* 0x0000000f00207245 */ /* 0x000fe20000201400 */
[C---:B-1----:R-:W-:Y:S01]  /*75b0*/  FFMA.FTZ R68, R96.reuse, R68, R13 ;  /* 0x0000004460447223 */ /* 0x042fe2000001000d */
[----:B------:R1:W-:Y:S01]  /*75c0*/  MUFU.TANH R21, R28 ;  /* 0x0000001c00157308 */ /* 0x0003e20000002400 */
[C---:B------:R-:W-:Y:S02]  /*75d0*/  ISETP.GE.AND P6, PT, R15.reuse, R64, PT ;  /* 0x000000400f00720c */ /* 0x040fe40003fc6270 */
[C---:B------:R-:W-:Y:S01]  /*75e0*/  FFMA.FTZ R69, R96.reuse, R32, R69 ;  /* 0x0000002060457223 */ /* 0x040fe20000010045 */
[----:B------:R-:W-:Y:S02]  /*75f0*/  I2FP.F32.S32 R32, R27 ;  /* 0x0000001b00207245 */ /* 0x000fe40000201400 */
[----:B------:R-:W-:Y:S02]  /*7600*/  ISETP.GE.AND P3, PT, R15, R2, PT ;  /* 0x000000020f00720c */ /* 0x000fe40003f66270 */
[----:B------:R-:W-:Y:S01]  /*7610*/  I2FP.F32.S32 R36, R5 ;  /* 0x0000000500247245 */ /* 0x000fe20000201400 */
[C---:B----4-:R-:W-:Y:S01]  /*7620*/  FFMA.FTZ R11, R96.reuse, R34, R63 ;  /* 0x00000022600b7223 */ /* 0x050fe2000001003f */
[----:B------:R-:W-:Y:S01]  /*7630*/  I2FP.F32.S32 R34, R27 ;  /* 0x0000001b00227245 */ /* 0x000fe20000201400 */
[C---:B------:R-:W-:Y:S01]  /*7640*/  FFMA.FTZ R19, R96.reuse, R32, R19 ;  /* 0x0000002060137223 */ /* 0x040fe20000010013 */
[----:B------:R-:W-:Y:S01]  /*7650*/  ISETP.GE.AND P5, PT, R27, R2, PT ;  /* 0x000000021b00720c */ /* 0x000fe20003fa6270 */
[----:B------:R2:W-:Y:S01]  /*7660*/  MUFU.TANH R83, R72 ;  /* 0x0000004800537308 */ /* 0x0005e20000002400 */
[----:B------:R-:W-:Y:S01]  /*7670*/  FSEL R11, R11, -INF , !P4 ;  /* 0xff8000000b0b7808 */ /* 0x000fe20006000000 */
[C---:B------:R-:W-:Y:S01]  /*7680*/  FFMA.FTZ R55, R96.reuse, R34, R55 ;  /* 0x0000002260377223 */ /* 0x040fe20000010037 */
[C---:B------:R-:W-:Y:S01]  /*7690*/  ISETP.GE.AND P4, PT, R5.reuse, R64, PT ;  /* 0x000000400500720c */ /* 0x040fe20003f86270 */
[----:B------:R-:W-:Y:S01]  /*76a0*/  VIADD R5, R5, 0x1 ;  /* 0x0000000105057836 */ /* 0x000fe20000000000 */
[----:B-1----:R-:W-:Y:S01]  /*76b0*/  I2FP.F32.S32 R28, R15 ;  /* 0x0000000f001c7245 */ /* 0x002fe20000201400 */
[C---:B------:R-:W-:Y:S01]  /*76c0*/  FFMA.FTZ R131, R96.reuse, R36, R131 ;  /* 0x0000002460837223 */ /* 0x040fe20000010083 */
[----:B------:R-:W-:Y:S01]  /*76d0*/  FSEL R15, R75, -INF , !P2 ;  /* 0xff8000004b0f7808 */ /* 0x000fe20005000000 */
[----:B------:R-:W1:Y:S01]  /*76e0*/  MUFU.TANH R37, R37 ;  /* 0x0000002500257308 */ /* 0x000e620000002400 */
[----:B------:R-:W-:Y:S01]  /*76f0*/  ISETP.GE.AND P2, PT, R27, R64, PT ;  /* 0x000000401b00720c */ /* 0x000fe20003f46270 */
[----:B---3--:R-:W-:Y:S01]  /*7700*/  FFMA.FTZ R53, R96, R28, R53 ;  /* 0x0000001c60357223 */ /* 0x008fe20000010035 */
[----:B------:R-:W-:-:S02]  /*7710*/  FSEL R13, R19, -INF , !P5 ;  /* 0xff800000130d7808 */ /* 0x000fc40006800000 */
[----:B------:R-:W-:Y:S02]  /*7720*/  ISETP.GE.AND P5, PT, R5, R2, PT ;  /* 0x000000020500720c */ /* 0x000fe40003fa6270 */
[----:B------:R-:W-:Y:S01]  /*7730*/  I2FP.F32.S32 R28, R5 ;  /* 0x00000005001c7245 */ /* 0x000fe20000201400 */
[----:B------:R-:W3:Y:S01]  /*7740*/  MUFU.TANH R39, R39 ;  /* 0x0000002700277308 */ /* 0x000ee20000002400 */
[----:B--2---:R-:W-:Y:S02]  /*7750*/  FSEL R72, R55, -INF , !P2 ;  /* 0xff80000037487808 */ /* 0x004fe40005000000 */
[----:B------:R-:W-:Y:S01]  /*7760*/  ISETP.GE.AND P2, PT, R5, R64, PT ;  /* 0x000000400500720c */ /* 0x000fe20003f46270 */
[----:B------:R-:W-:Y:S01]  /*7770*/  FFMA.FTZ R19, R96, R28, R139 ;  /* 0x0000001c60137223 */ /* 0x000fe2000001008b */
[----:B------:R-:W-:Y:S02]  /*7780*/  FSEL R82, R69, -INF , !P6 ;  /* 0xff80000045527808 */ /* 0x000fe40007000000 */
[----:B------:R-:W-:Y:S01]  /*7790*/  ISETP.GE.AND P6, PT, R33, R64, PT ;  /* 0x000000402100720c */ /* 0x000fe20003fc6270 */
[----:B------:R2:W4:Y:S01]  /*77a0*/  MUFU.TANH R23, R30 ;  /* 0x0000001e00177308 */ /* 0x0005220000002400 */
[----:B------:R-:W-:-:S02]  /*77b0*/  FSEL R144, R131, -INF , !P4 ;  /* 0xff80000083907808 */ /* 0x000fc40006000000 */
[----:B------:R-:W-:Y:S02]  /*77c0*/  FSEL R68, R68, -INF , !P6 ;  /* 0xff80000044447808 */ /* 0x000fe40007000000 */
[----:B------:R-:W-:-:S03]  /*77d0*/  FSEL R19, R19, -INF , !P5 ;  /* 0xff80000013137808 */ /* 0x000fc60006800000 */
[----:B------:R5:W-:Y:S08]  /*77e0*/  MUFU.TANH R27, R9 ;  /* 0x00000009001b7308 */ /* 0x000bf00000002400 */
[----:B------:R1:W-:Y:S01]  /*77f0*/  MUFU.TANH R25, R29 ;  /* 0x0000001d00197308 */ /* 0x0003e20000002400 */
[----:B--2---:R-:W-:Y:S02]  /*7800*/  I2FP.F32.S32 R30, R5 ;  /* 0x00000005001e7245 */ /* 0x004fe40000201400 */
[----:B------:R-:W-:-:S03]  /*7810*/  LOP3.LUT R5, R0, R99, RZ, 0xfc, !PT ;  /* 0x0000006300057212 */ /* 0x000fc600078efcff */
[----:B------:R-:W-:Y:S02]  /*7820*/  FFMA.FTZ R135, R96, R30, R135 ;  /* 0x0000001e60877223 */ /* 0x000fe40000010087 */
[----:B------:R-:W-:Y:S01]  /*7830*/  VIADD R5, R5, 0x39 ;  /* 0x0000003905057836 */ /* 0x000fe20000000000 */
[----:B-----5:R-:W-:Y:S01]  /*7840*/  FSEL R9, R53, -INF , !P3 ;  /* 0xff80000035097808 */ /* 0x020fe20005800000 */
[----:B------:R2:W-:Y:S01]  /*7850*/  MUFU.TANH R73, R7 ;  /* 0x0000000700497308 */ /* 0x0005e20000002400 */
[----:B------:R-:W-:Y:S01]  /*7860*/  ISETP.GE.AND P3, PT, R33, R2, PT ;  /* 0x000000022100720c */ /* 0x000fe20003f66270 */
[----:B------:R-:W-:Y:S01]  /*7870*/  FMUL.FTZ R53, R58, UR10 ;  /* 0x0000000a3a357c20 */ /* 0x000fe20008410000 */
[----:B------:R-:W-:Y:S02]  /*7880*/  I2FP.F32.S32 R33, R33 ;  /* 0x0000002100217245 */ /* 0x000fe40000201400 */
[----:B------:R-:W-:Y:S02]  /*7890*/  I2FP.F32.S32 R30, R5 ;  /* 0x00000005001e7245 */ /* 0x000fe40000201400 */
[----:B-1----:R-:W-:Y:S01]  /*78a0*/  LOP3.LUT R29, R0, R99, RZ, 0xfc, !PT ;  /* 0x00000063001d7212 */ /* 0x002fe200078efcff */
[C---:B------:R-:W-:Y:S01]  /*78b0*/  FFMA.FTZ R33, R96.reuse, R33, R37 ;  /* 0x0000002160217223 */ /* 0x040fe20000010025 */
[C---:B------:R-:W-:Y:S01]  /*78c0*/  ISETP.GE.AND P4, PT, R5.reuse, R64, PT ;  /* 0x000000400500720c */ /* 0x040fe20003f86270 */
[C---:B---3--:R-:W-:Y:S01]  /*78d0*/  FFMA.FTZ R34, R96.reuse, R30, R39 ;  /* 0x0000001e60227223 */ /* 0x048fe20000010027 */
[----:B------:R-:W-:Y:S01]  /*78e0*/  ISETP.GE.AND P6, PT, R5, R2, PT ;  /* 0x000000020500720c */ /* 0x000fe20003fc6270 */
[----:B------:R-:W-:Y:S01]  /*78f0*/  VIADD R5, R29, 0x41 ;  /* 0x000000411d057836 */ /* 0x000fe20000000000 */
[----:B------:R1:W-:Y:S01]  /*7900*/  MUFU.TANH R71, R26 ;  /* 0x0000001a00477308 */ /* 0x0003e20000002400 */
[----:B------:R-:W-:Y:S01]  /*7910*/  FSEL R33, R33, -INF , !P3 ;  /* 0xff80000021217808 */ /* 0x000fe20005800000 */
[----:B------:R-:W-:Y:S01]  /*7920*/  FFMA.FTZ R35, R96, R30, R35 ;  /* 0x0000001e60237223 */ /* 0x000fe20000010023 */
[----:B------:R-:W-:Y:S01]  /*7930*/  FSEL R140, R135, -INF , !P2 ;  /* 0xff800000878c7808 */ /* 0x000fe20005000000 */
[----:B------:R-:W-:Y:S01]  /*7940*/  FMUL.FTZ R37, R56, UR10 ;  /* 0x0000000a38257c20 */ /* 0x000fe20008410000 */
[----:B--2---:R-:W-:-:S02]  /*7950*/  LOP3.LUT R7, R0, 0x40, R99, 0xfe, !PT ;  /* 0x0000004000077812 */ /* 0x004fc400078efe63 */
[----:B------:R-:W-:Y:S01]  /*7960*/  FSEL R34, R34, -INF , !P4 ;  /* 0xff80000022227808 */ /* 0x000fe20006000000 */
[----:B------:R-:W-:Y:S01]  /*7970*/  MUFU.TANH R63, R6 ;  /* 0x00000006003f7308 */ /* 0x000fe20000002400 */
[C---:B------:R-:W-:Y:S02]  /*7980*/  ISETP.GE.AND P3, PT, R7.reuse, R64, PT ;  /* 0x000000400700720c */ /* 0x040fe40003f66270 */
[----:B------:R-:W-:Y:S02]  /*7990*/  ISETP.GE.AND P2, PT, R7, R2, PT ;  /* 0x000000020700720c */ /* 0x000fe40003f46270 */
[----:B------:R-:W-:Y:S02]  /*79a0*/  I2FP.F32.S32 R28, R7 ;  /* 0x00000007001c7245 */ /* 0x000fe40000201400 */
[C---:B------:R-:W-:Y:S01]  /*79b0*/  ISETP.GE.AND P5, PT, R5.reuse, R64, PT ;  /* 0x000000400500720c */ /* 0x040fe20003fa6270 */
[----:B------:R2:W-:Y:S01]  /*79c0*/  MUFU.TANH R61, R4 ;  /* 0x00000004003d7308 */ /* 0x0005e20000002400 */
[----:B------:R-:W-:Y:S01]  /*79d0*/  ISETP.GE.AND P4, PT, R5, R2, PT ;  /* 0x000000020500720c */ /* 0x000fe20003f86270 */
[----:B------:R-:W-:Y:S01]  /*79e0*/  FFMA.FTZ R32, R96, R28, R145 ;  /* 0x0000001c60207223 */ /* 0x000fe20000010091 */
[----:B-1----:R-:W-:-:S02]  /*79f0*/  I2FP.F32.S32 R26, R5 ;  /* 0x00000005001a7245 */ /* 0x002fc40000201400 */
[----:B------:R-:W-:Y:S01]  /*7a00*/  FSEL R155, R35, -INF , !P6 ;  /* 0xff800000239b7808 */ /* 0x000fe20007000000 */
[----:B------:R-:W-:Y:S01]  /*7a10*/  VIADD R35, R29, 0x49 ;  /* 0x000000491d237836 */ /* 0x000fe20000000000 */
[----:B------:R-:W-:Y:S01]  /*7a20*/  FSEL R32, R32, -INF , !P3 ;  /* 0xff80000020207808 */ /* 0x000fe20005800000 */
[----:B------:R-:W1:Y:S01]  /*7a30*/  MUFU.TANH R147, R147 ;  /* 0x0000009300937308 */ /* 0x000e620000002400 */
[C---:B------:R-:W-:Y:S01]  /*7a40*/  ISETP.GE.AND P6, PT, R149.reuse, R64, PT ;  /* 0x000000409500720c */ /* 0x040fe20003fc6270 */
[C---:B------:R-:W-:Y:S01]  /*7a50*/  FFMA.FTZ R141, R96.reuse, R26, R141 ;  /* 0x0000001a608d7223 */ /* 0x040fe2000001008d */
[----:B------:R-:W-:Y:S02]  /*7a60*/  ISETP.GE.AND P3, PT, R149, R2, PT ;  /* 0x000000029500720c */ /* 0x000fe40003f66270 */
[----:B------:R-:W-:Y:S02]  /*7a70*/  I2FP.F32.S32 R149, R149 ;  /* 0x0000009500957245 */ /* 0x000fe40000201400 */
[----:B------:R-:W-:Y:S01]  /*7a80*/  FSEL R151, R141, -INF , !P4 ;  /* 0xff8000008d977808 */ /* 0x000fe20006000000 */
[----:B------:R-:W-:Y:S01]  /*7a90*/  MUFU.TANH R55, R20 ;  /* 0x0000001400377308 */ /* 0x000fe20000002400 */
[----:B--2---:R-:W2:Y:S01]  /*7aa0*/  LDSM.16.M88.4 R4, [R92+0x2c00] ;  /* 0x002c00005c04783b */ /* 0x004ea20000000200 */
[CC--:B------:R-:W-:Y:S01]  /*7ab0*/  FFMA.FTZ R30, R96.reuse, R149.reuse, R21 ;  /* 0x00000095601e7223 */ /* 0x0c0fe20000010015 */
[----:B----4-:R-:W-:Y:S01]  /*7ac0*/  FFMA.FTZ R149, R96, R149, R23 ;  /* 0x0000009560957223 */ /* 0x010fe20000010017 */
[----:B------:R-:W-:-:S03]  /*7ad0*/  LOP3.LUT R39, R0, 0x38, R99, 0xfe, !PT ;  /* 0x0000003800277812 */ /* 0x000fc600078efe63 */
[----:B------:R-:W-:Y:S01]  /*7ae0*/  FSEL R30, R30, -INF , !P6 ;  /* 0xff8000001e1e7808 */ /* 0x000fe20007000000 */
[----:B------:R3:W-:Y:S01]  /*7af0*/  MUFU.TANH R69, R22 ;  /* 0x0000001600457308 */ /* 0x0007e20000002400 */
[C---:B-1----:R-:W-:Y:S01]  /*7b00*/  FFMA.FTZ R147, R96.reuse, R28, R147 ;  /* 0x0000001c60937223 */ /* 0x042fe20000010093 */
[C---:B------:R-:W-:Y:S01]  /*7b10*/  FFMA.FTZ R28, R96.reuse, R26, R31 ;  /* 0x0000001a601c7223 */ /* 0x040fe2000001001f */
[----:B------:R-:W-:Y:S02]  /*7b20*/  I2FP.F32.S32 R26, R35 ;  /* 0x00000023001a7245 */ /* 0x000fe40000201400 */
[----:B------:R-:W-:Y:S02]  /*7b30*/  FSEL R149, R149, -INF , !P3 ;  /* 0xff80000095957808 */ /* 0x000fe40005800000 */
[----:B------:R-:W-:Y:S01]  /*7b40*/  FSEL R153, R147, -INF , !P2 ;  /* 0xff80000093997808 */ /* 0x000fe20005000000 */
[-C--:B------:R-:W-:Y:S01]  /*7b50*/  FFMA.FTZ R38, R96, R26.reuse, R25 ;  /* 0x0000001a60267223 */ /* 0x080fe20000010019 */
[----:B------:R-:W-:Y:S01]  /*7b60*/  LOP3.LUT R25, R0, 0x50, R99, 0xfe, !PT ;  /* 0x0000005000197812 */ /* 0x000fe200078efe63 */
[----:B------:R2:W-:Y:S01]  /*7b70*/  MUFU.TANH R31, R24 ;  /* 0x00000018001f7308 */ /* 0x0005e20000002400 */
[----:B------:R-:W-:Y:S01]  /*7b80*/  FFMA.FTZ R143, R96, R26, R27 ;  /* 0x0000001a608f7223 */ /* 0x000fe2000001001b */
[----:B------:R-:W-:-:S02]  /*7b90*/  FSEL R28, R28, -INF , !P5 ;  /* 0xff8000001c1c7808 */ /* 0x000fc40006800000 */
[C---:B------:R-:W-:Y:S02]  /*7ba0*/  ISETP.GE.AND P4, PT, R25.reuse, R64, PT ;  /* 0x000000401900720c */ /* 0x040fe40003f86270 */
[----:B------:R-:W-:Y:S01]  /*7bb0*/  ISETP.GE.AND P6, PT, R25, R2, PT ;  /* 0x000000021900720c */ /* 0x000fe20003fc6270 */
[----:B---3--:R-:W1:Y:S01]  /*7bc0*/  LDSM.16.M88.4 R20, [R84] ;  /* 0x000000005414783b */ /* 0x008e620000000200 */
[----:B------:R-:W-:Y:S01]  /*7bd0*/  I2FP.F32.S32 R56, R25 ;  /* 0x0000001900387245 */ /* 0x000fe20000201400 */
[----:B------:R-:W3:Y:S01]  /*7be0*/  MUFU.TANH R66, R66 ;  /* 0x0000004200427308 */ /* 0x000ee20000002400 */
[----:B------:R-:W-:Y:S01]  /*7bf0*/  ISETP.GE.AND P2, PT, R35, R64, PT ;  /* 0x000000402300720c */ /* 0x000fe20003f46270 */
[----:B------:R-:W-:-:S04]  /*7c00*/  DEPBAR.LE SB0, 0x0 ;  /* 0x000080000000791a */ /* 0x000fc80000000000 */
[----:B------:R-:W-:Y:S01]  /*7c10*/  ISETP.GE.AND P5, PT, R35, R2, PT ;  /* 0x000000022300720c */ /* 0x000fe20003fa6270 */
[----:B------:R-:W-:Y:S01]  /*7c20*/  FMUL.FTZ R35, R57, UR10 ;  /* 0x0000000a39237c20 */ /* 0x000fe20008410000 */
[CC--:B------:R-:W-:Y:S01]  /*7c30*/  FFMA.FTZ R36, R96.reuse, R56.reuse, R73 ;  /* 0x0000003860247223 */ /* 0x0c0fe20000010049 */
[----:B------:R-:W-:Y:S01]  /*7c40*/  VIADD R57, R29, 0x51 ;  /* 0x000000511d397836 */ /* 0x000fe20000000000 */
[----:B------:R-:W-:Y:S01]  /*7c50*/  MUFU.TANH R37, R37 ;  /* 0x0000002500257308 */ /* 0x000fe20000002400 */
[----:B------:R-:W-:Y:S01]  /*7c60*/  FSEL R143, R143, -INF , !P5 ;  /* 0xff8000008f8f7808 */ /* 0x000fe20006800000 */
[----:B------:R-:W-:Y:S01]  /*7c70*/  FFMA.FTZ R71, R96, R56, R71 ;  /* 0x0000003860477223 */ /* 0x000fe20000010047 */
[----:B------:R-:W-:Y:S01]  /*7c80*/  FSEL R36, R36, -INF , !P4 ;  /* 0xff80000024247808 */ /* 0x000fe20006000000 */
[C---:B--2---:R-:W-:Y:S01]  /*7c90*/  HMMA.16816.F32.BF16 R24, R48.reuse, R4, RZ ;  /* 0x000000043018723c */ /* 0x044fe200000418ff */
[C---:B------:R-:W-:Y:S02]  /*7ca0*/  ISETP.GE.AND P5, PT, R57.reuse, R64, PT ;  /* 0x000000403900720c */ /* 0x040fe40003fa6270 */
[----:B------:R-:W-:Y:S01]  /*7cb0*/  ISETP.GE.AND P4, PT, R57, R2, PT ;  /* 0x000000023900720c */ /* 0x000fe20003f86270 */
[----:B------:R-:W-:Y:S01]  /*7cc0*/  MUFU.TANH R35, R35 ;  /* 0x0000002300237308 */ /* 0x000fe20000002400 */
[----:B------:R-:W-:Y:S01]  /*7cd0*/  I2FP.F32.S32 R57, R57 ;  /* 0x0000003900397245 */ /* 0x000fe20000201400 */
[----:B------:R-:W-:Y:S01]  /*7ce0*/  HMMA.16816.F32.BF16 R4, R48, R6, RZ ;  /* 0x000000063004723c */ /* 0x000fe200000418ff */
[----:B------:R-:W-:-:S02]  /*7cf0*/  FSEL R38, R38, -INF , !P2 ;  /* 0xff80000026267808 */ /* 0x000fc40005000000 */
[C---:B------:R-:W-:Y:S01]  /*7d00*/  ISETP.GE.AND P3, PT, R39.reuse, R64, PT ;  /* 0x000000402700720c */ /* 0x040fe20003f66270 */
[-C--:B---3--:R-:W-:Y:S01]  /*7d10*/  FFMA.FTZ R66, R96, R57.reuse, R66 ;  /* 0x0000003960427223 */ /* 0x088fe20000010042 */
[----:B------:R-:W-:Y:S01]  /*7d20*/  ISETP.GE.AND P2, PT, R39, R2, PT ;  /* 0x000000022700720c */ /* 0x000fe20003f46270 */
[----:B------:R-:W2:Y:S01]  /*7d30*/  MUFU.TANH R53, R53 ;  /* 0x0000003500357308 */ /* 0x000ea20000002400 */
[----:B------:R-:W-:Y:S01]  /*7d40*/  FMUL.FTZ R39, R59, UR10 ;  /* 0x0000000a3b277c20 */ /* 0x000fe20008410000 */
[----:B------:R-:W-:Y:S01]  /*7d50*/  LOP3.LUT R59, R0, 0x58, R99, 0xfe, !PT ;  /* 0x00000058003b7812 */ /* 0x000fe200078efe63 */
[----:B------:R-:W-:Y:S01]  /*7d60*/  FMUL.FTZ R50, R45, UR10 ;  /* 0x0000000a2d327c20 */ /* 0x000fe20008410000 */
[----:B------:R-:W-:Y:S01]  /*7d70*/  FFMA.FTZ R63, R96, R57, R63 ;  /* 0x00000039603f7223 */ /* 0x000fe2000001003f */
[----:B------:R-:W-:Y:S02]  /*7d80*/  VIADD R51, R29, 0x59 ;  /* 0x000000591d337836 */ /* 0x000fe40000000000 */
[----:B------:R-:W-:Y:S01]  /*7d90*/  FMUL.FTZ R45, R46, UR10 ;  /* 0x0000000a2e2d7c20 */ /* 0x000fe20008410000 */
[----:B------:R-:W-:Y:S01]  /*7da0*/  LOP3.LUT R57, R0, 0x60, R99, 0xfe, !PT ;  /* 0x0000006000397812 */ /* 0x000fe200078efe63 */
[----:B------:R3:W-:Y:S01]  /*7db0*/  MUFU.TANH R49, R44 ;  /* 0x0000002c00317308 */ /* 0x0007e20000002400 */
[----:B------:R-:W-:-:S02]  /*7dc0*/  I2FP.F32.S32 R48, R59 ;  /* 0x0000003b00307245 */ /* 0x000fc40000201400 */
[----:B------:R-:W-:Y:S01]  /*7dd0*/  I2FP.F32.S32 R46, R57 ;  /* 0x00000039002e7245 */ /* 0x000fe20000201400 */
[C---:B-1----:R-:W-:Y:S01]  /*7de0*/  HMMA.16816.F32.BF16 R24, R40.reuse, R20, R24 ;  /* 0x000000142818723c */ /* 0x042fe20000041818 */
[----:B------:R-:W-:Y:S01]  /*7df0*/  FSEL R141, R71, -INF , !P6 ;  /* 0xff800000478d7808 */ /* 0x000fe20007000000 */
[C---:B------:R-:W-:Y:S01]  /*7e00*/  FFMA.FTZ R61, R96.reuse, R48, R61 ;  /* 0x00000030603d7223 */ /* 0x040fe2000001003d */
[-C--:B------:R-:W-:Y:S01]  /*7e10*/  ISETP.GE.AND P6, PT, R59, R64.reuse, PT ;  /* 0x000000403b00720c */ /* 0x080fe20003fc6270 */
[----:B------:R-:W1:Y:S01]  /*7e20*/  MUFU.TANH R39, R39 ;  /* 0x0000002700277308 */ /* 0x000e620000002400 */
[----:B------:R-:W-:Y:S01]  /*7e30*/  FSEL R139, R63, -INF , !P4 ;  /* 0xff8000003f8b7808 */ /* 0x000fe20006000000 */
[----:B------:R-:W-:Y:S01]  /*7e40*/  HMMA.16816.F32.BF16 R4, R40, R22, R4 ;  /* 0x000000162804723c */ /* 0x000fe20000041804 */
[----:B------:R-:W-:Y:S01]  /*7e50*/  ISETP.GE.AND P4, PT, R51, R64, PT ;  /* 0x000000403300720c */ /* 0x000fe20003f86270 */
[----:B------:R-:W-:Y:S01]  /*7e60*/  FFMA.FTZ R69, R96, R48, R69 ;  /* 0x0000003060457223 */ /* 0x000fe20000010045 */
[----:B------:R-:W-:Y:S01]  /*7e70*/  FSEL R138, R66, -INF , !P5 ;  /* 0xff800000428a7808 */ /* 0x000fe20006800000 */
[CC--:B--2---:R-:W-:Y:S01]  /*7e80*/  FFMA.FTZ R53, R96.reuse, R46.reuse, R53 ;  /* 0x0000002e60357223 */ /* 0x0c4fe20000010035 */
[----:B------:R-:W-:Y:S01]  /*7e90*/  FSEL R146, R61, -INF , !P6 ;  /* 0xff8000003d927808 */ /* 0x000fe20007000000 */
[----:B------:R-:W2:Y:S01]  /*7ea0*/  MUFU.TANH R45, R45 ;  /* 0x0000002d002d7308 */ /* 0x000ea20000002400 */
[----:B------:R-:W-:Y:S01]  /*7eb0*/  VIADD R23, R29, 0x61 ;  /* 0x000000611d177836 */ /* 0x000fe20000000000 */
[----:B---3--:R-:W-:Y:S01]  /*7ec0*/  I2FP.F32.S32 R44, R51 ;  /* 0x00000033002c7245 */ /* 0x008fe20000201400 */
[----:B------:R-:W-:Y:S01]  /*7ed0*/  FFMA.FTZ R42, R96, R46, R37 ;  /* 0x0000002e602a7223 */ /* 0x000fe20000010025 */
[----:B------:R-:W-:-:S02]  /*7ee0*/  LOP3.LUT R37, R0, 0x68, R99, 0xfe, !PT ;  /* 0x0000006800257812 */ /* 0x000fc400078efe63 */
[----:B------:R-:W-:Y:S01]  /*7ef0*/  I2FP.F32.S32 R22, R23 ;  /* 0x0000001700167245 */ /* 0x000fe20000201400 */
[CC--:B------:R-:W-:Y:S01]  /*7f00*/  FFMA.FTZ R20, R96.reuse, R44.reuse, R55 ;  /* 0x0000002c60147223 */ /* 0x0c0fe20000010037 */
[----:B------:R-:W3:Y:S01]  /*7f10*/  MUFU.TANH R21, R50 ;  /* 0x0000003200157308 */ /* 0x000ee20000002400 */
[C---:B------:R-:W-:Y:S01]  /*7f20*/  FFMA.FTZ R135, R96.reuse, R44, R31 ;  /* 0x0000002c60877223 */ /* 0x040fe2000001001f */
[----:B------:R-:W-:Y:S01]  /*7f30*/  ISETP.GE.AND P5, PT, R59, R2, PT ;  /* 0x000000023b00720c */ /* 0x000fe20003fa6270 */
[----:B-1----:R-:W-:Y:S01]  /*7f40*/  FFMA.FTZ R39, R96, R22, R39 ;  /* 0x0000001660277223 */ /* 0x002fe20000010027 */
[----:B------:R-:W-:Y:S01]  /*7f50*/  FMUL.FTZ R41, R25, UR10 ;  /* 0x0000000a19297c20 */ /* 0x000fe20008410000 */
[----:B------:R-:W-:Y:S01]  /*7f60*/  FMUL.FTZ R25, R26, UR10 ;  /* 0x0000000a1a197c20 */ /* 0x000fe20008410000 */
[----:B------:R-:W-:Y:S01]  /*7f70*/  FMUL.FTZ R31, R24, UR10 ;  /* 0x0000000a181f7c20 */ /* 0x000fe20008410000 */
[----:B------:R-:W-:Y:S01]  /*7f80*/  ISETP.GE.AND P6, PT, R51, R2, PT ;  /* 0x000000023300720c */ /* 0x000fe20003fc6270 */
[----:B------:R-:W-:Y:S01]  /*7f90*/  FFMA.FTZ R24, R96, R22, R35 ;  /* 0x0000001660187223 */ /* 0x000fe20000010023 */
[----:B------:R-:W-:Y:S01]  /*7fa0*/  FSEL R20, R20, -INF , !P4 ;  /* 0xff80000014147808 */ /* 0x000fe20006000000 */
[----:B------:R-:W-:Y:S01]  /*7fb0*/  VIADD R35, R29, 0x69 ;  /* 0x000000691d237836 */ /* 0x000fe20000000000 */
[----:B------:R-:W-:Y:S01]  /*7fc0*/  I2FP.F32.S32 R44, R37 ;  /* 0x00000025002c7245 */ /* 0x000fe20000201400 */
[----:B------:R-:W-:Y:S01]  /*7fd0*/  MUFU.TANH R25, R25 ;  /* 0x0000001900197308 */ /* 0x000fe20000002400 */
[----:B------:R-:W-:Y:S01]  /*7fe0*/  ISETP.GE.AND P4, PT, R57, R2, PT ;  /* 0x000000023900720c */ /* 0x000fe20003f86270 */
[----:B------:R-:W-:Y:S01]  /*7ff0*/  FMUL.FTZ R27, R27, UR10 ;  /* 0x0000000a1b1b7c20 */ /* 0x000fe20008410000 */
[----:B------:R-:W-:Y:S01]  /*8000*/  FSEL R131, R69, -INF , !P5 ;  /* 0xff80000045837808 */ /* 0x000fe20006800000 */
[CC--:B------:R-:W-:Y:S01]  /*8010*/  FFMA.FTZ R26, R96.reuse, R44.reuse, R49 ;  /* 0x0000002c601a7223 */ /* 0x0c0fe20000010031 */
[----:B------:R-:W-:Y:S01]  /*8020*/  FSEL R135, R135, -INF , !P6 ;  /* 0xff80000087877808 */ /* 0x000fe20007000000 */
[----:B--2---:R-:W-:Y:S01]  /*8030*/  FFMA.FTZ R45, R96, R44, R45 ;  /* 0x0000002c602d7223 */ /* 0x004fe2000001002d */
[-C--:B------:R-:W-:Y:S01]  /*8040*/  ISETP.GE.AND P5, PT, R57, R64.reuse, PT ;  /* 0x000000403900720c */ /* 0x080fe20003fa6270 */
[----:B------:R-:W1:Y:S01]  /*8050*/  MUFU.TANH R47, R47 ;  /* 0x0000002f002f7308 */ /* 0x000e620000002400 */
[----:B------:R-:W-:Y:S01]  /*8060*/  ISETP.GE.AND P6, PT, R23, R64, PT ;  /* 0x000000401700720c */ /* 0x000fe20003fc6270 */
[----:B------:R-:W-:Y:S01]  /*8070*/  FMUL.FTZ R7, R7, UR10 ;  /* 0x0000000a07077c20 */ /* 0x000fe20008410000 */
[----:B------:R-:W-:-:S02]  /*8080*/  FSEL R75, R53, -INF , !P4 ;  /* 0xff800000354b7808 */ /* 0x000fc40006000000 */
[----:B------:R-:W-:Y:S02]  /*8090*/  I2FP.F32.S32 R40, R35 ;  /* 0x0000002300287245 */ /* 0x000fe40000201400 */
[----:B------:R-:W-:Y:S01]  /*80a0*/  ISETP.GE.AND P4, PT, R37, R64, PT ;  /* 0x000000402500720c */ /* 0x000fe20003f86270 */
[----:B------:R-:W2:Y:S01]  /*80b0*/  MUFU.TANH R31, R31 ;  /* 0x0000001f001f7308 */ /* 0x000ea20000002400 */
[----:B------:R-:W-:Y:S01]  /*80c0*/  FSEL R42, R42, -INF , !P5 ;  /* 0xff8000002a2a7808 */ /* 0x000fe20006800000 */
[----:B---3--:R-:W-:Y:S01]  /*80d0*/  FFMA.FTZ R22, R96, R40, R21 ;  /* 0x0000002860167223 */ /* 0x008fe20000010015 */
[----:B------:R-:W-:Y:S01]  /*80e0*/  FSEL R24, R24, -INF , !P6 ;  /* 0xff80000018187808 */ /* 0x000fe20007000000 */
[----:B------:R-:W-:Y:S01]  /*80f0*/  FMUL.FTZ R21, R4, UR10 ;  /* 0x0000000a04157c20 */ /* 0x000fe20008410000 */
[-C--:B------:R-:W-:Y:S02]  /*8100*/  ISETP.GE.AND P5, PT, R23, R2.reuse, PT ;  /* 0x000000021700720c */ /* 0x080fe40003fa6270 */
[----:B------:R-:W-:Y:S01]  /*8110*/  ISETP.GE.AND P6, PT, R37, R2, PT ;  /* 0x000000022500720c */ /* 0x000fe20003fc6270 */
[----:B------:R3:W4:Y:S01]  /*8120*/  MUFU.TANH R23, R41 ;  /* 0x0000002900177308 */ /* 0x0007220000002400 */
[----:B------:R-:W-:Y:S01]  /*8130*/  LOP3.LUT R37, R0, 0x70, R99, 0xfe, !PT ;  /* 0x0000007000257812 */ /* 0x000fe200078efe63 */
[----:B-1----:R-:W-:Y:S01]  /*8140*/  FFMA.FTZ R47, R96, R40, R47 ;  /* 0x00000028602f7223 */ /* 0x002fe2000001002f */
[----:B------:R-:W-:-:S02]  /*8150*/  FSEL R26, R26, -INF , !P4 ;  /* 0xff8000001a1a7808 */ /* 0x000fc40006000000 */
[-C--:B------:R-:W-:Y:S02]  /*8160*/  ISETP.GE.AND P4, PT, R35, R64.reuse, PT ;  /* 0x000000402300720c */ /* 0x080fe40003f86270 */
[----:B------:R-:W-:Y:S01]  /*8170*/  FSEL R69, R39, -INF , !P5 ;  /* 0xff80000027457808 */ /* 0x000fe20006800000 */
[----:B------:R-:W1:Y:S01]  /*8180*/  MUFU.TANH R27, R27 ;  /* 0x0000001b001b7308 */ /* 0x000e620000002400 */
[----:B------:R-:W-:Y:S01]  /*8190*/  FSEL R61, R45, -INF , !P6 ;  /* 0xff8000002d3d7808 */ /* 0x000fe20007000000 */
[----:B------:R-:W-:Y:S01]  /*81a0*/  FMUL.FTZ R39, R6, UR10 ;  /* 0x0000000a06277c20 */ /* 0x000fe20008410000 */
[C---:B------:R-:W-:Y:S01]  /*81b0*/  ISETP.GE.AND P5, PT, R37.reuse, R64, PT ;  /* 0x000000402500720c */ /* 0x040fe20003fa6270 */
[----:B------:R-:W-:Y:S01]  /*81c0*/  BAR.SYNC.DEFER_BLOCKING 0x0 ;  /* 0x0000000000007b1d */ /* 0x000fe20000010000 */
[----:B------:R-:W-:Y:S02]  /*81d0*/  ISETP.GE.AND P6, PT, R37, R2, PT ;  /* 0x000000022500720c */ /* 0x000fe40003fc6270 */
[----:B------:R-:W-:-:S02]  /*81e0*/  I2FP.F32.S32 R37, R37 ;  /* 0x0000002500257245 */ /* 0x000fc40000201400 */
[----:B------:R-:W-:Y:S01]  /*81f0*/  FSEL R22, R22, -INF , !P4 ;  /* 0xff80000016167808 */ /* 0x000fe20006000000 */
[----:B------:R-:W5:Y:S01]  /*8200*/  MUFU.TANH R21, R21 ;  /* 0x0000001500157308 */ /* 0x000f620000002400 */
[----:B------:R-:W-:Y:S01]  /*8210*/  ISETP.GE.AND P4, PT, R35, R2, PT ;  /* 0x000000022300720c */ /* 0x000fe20003f86270 */
[----:B------:R-:W-:Y:S02]  /*8220*/  VIADD R35, R29, 0x71 ;  /* 0x000000711d237836 */ /* 0x000fe40000000000 */
[CC--:B------:R-:W-:Y:S01]  /*8230*/  FFMA.FTZ R25, R96.reuse, R37.reuse, R25 ;  /* 0x0000002560197223 */ /* 0x0c0fe20000010019 */
[----:B--2---:R-:W-:Y:S01]  /*8240*/  FFMA.FTZ R4, R96, R37, R31 ;  /* 0x0000002560047223 */ /* 0x004fe2000001001f */
[----:B------:R-:W-:Y:S01]  /*8250*/  FSEL R57, R47, -INF , !P4 ;  /* 0xff8000002f397808 */ /* 0x000fe20006000000 */
[----:B---3--:R-:W-:Y:S01]  /*8260*/  FMUL.FTZ R41, R16, UR10 ;  /* 0x0000000a10297c20 */ /* 0x008fe20008410000 */
[----:B------:R-:W-:Y:S01]  /*8270*/  I2FP.F32.S32 R6, R35 ;  /* 0x0000002300067245 */ /* 0x000fe20000201400 */
[----:B------:R2:W3:Y:S01]  /*8280*/  MUFU.TANH R31, R39 ;  /* 0x00000027001f7308 */ /* 0x0004e20000002400 */
[----:B------:R-:W-:Y:S01]  /*8290*/  FSEL R49, R25, -INF , !P6 ;  /* 0xff80000019317808 */ /* 0x000fe20007000000 */
[----:B------:R-:W-:Y:S01]  /*82a0*/  FMUL.FTZ R25, R52, UR10 ;  /* 0x0000000a34197c20 */ /* 0x000fe20008410000 */
[----:B------:R-:W-:Y:S01]  /*82b0*/  ISETP.GE.AND P4, PT, R35, R64, PT ;  /* 0x000000402300720c */ /* 0x000fe20003f86270 */
[CC--:B----4-:R-:W-:Y:S01]  /*82c0*/  FFMA.FTZ R37, R96.reuse, R6.reuse, R23 ;  /* 0x0000000660257223 */ /* 0x0d0fe20000010017 */
[----:B-1----:R-:W-:Y:S01]  /*82d0*/  FFMA.FTZ R51, R96, R6, R27 ;  /* 0x0000000660337223 */ /* 0x002fe2000001001b */
[----:B------:R-:W-:-:S02]  /*82e0*/  LOP3.LUT R27, R0, 0x78, R99, 0xfe, !PT ;  /* 0x00000078001b7812 */ /* 0x000fc400078efe63 */
[----:B------:R-:W1:Y:S01]  /*82f0*/  MUFU.TANH R23, R60 ;  /* 0x0000003c00177308 */ /* 0x000e620000002400 */
[----:B------:R-:W-:Y:S02]  /*8300*/  FSEL R4, R4, -INF , !P5 ;  /* 0xff80000004047808 */ /* 0x000fe40006800000 */
[----:B------:R-:W-:Y:S02]  /*8310*/  FSEL R6, R37, -INF , !P4 ;  /* 0xff80000025067808 */ /* 0x000fe40006000000 */
[----:B------:R-:W-:Y:S02]  /*8320*/  ISETP.GE.AND P5, PT, R35, R2, PT ;  /* 0x000000022300720c */ /* 0x000fe40003fa6270 */
[C---:B------:R-:W-:Y:S01]  /*8330*/  ISETP.GE.AND P6, PT, R27.reuse, R64, PT ;  /* 0x000000401b00720c */ /* 0x040fe20003fc6270 */
[----:B------:R-:W4:Y:S01]  /*8340*/  MUFU.TANH R25, R25 ;  /* 0x0000001900197308 */ /* 0x000f220000002400 */
[----:B------:R-:W-:Y:S01]  /*8350*/  ISETP.GE.AND P4, PT, R27, R2, PT ;  /* 0x000000021b00720c */ /* 0x000fe20003f86270 */
[----:B--2---:R-:W-:Y:S01]  /*8360*/  FMUL.FTZ R39, R8, UR10 ;  /* 0x0000000a08277c20 */ /* 0x004fe20008410000 */
[----:B------:R-:W-:-:S02]  /*8370*/  LOP3.LUT R35, R0, 0x8, R99, 0xfe, !PT ;  /* 0x0000000800237812 */ /* 0x000fc400078efe63 */
[----:B------:R-:W-:Y:S02]  /*8380*/  I2FP.F32.S32 R27, R27 ;  /* 0x0000001b001b7245 */ /* 0x000fe40000201400 */
[----:B------:R-:W-:Y:S01]  /*8390*/  FSEL R51, R51, -INF , !P5 ;  /* 0xff80000033337808 */ /* 0x000fe20006800000 */
[----:B------:R-:W-:Y:S01]  /*83a0*/  MUFU.TANH R3, R3 ;  /* 0x0000000300037308 */ /* 0x000fe20000002400 */
[----:B------:R-:W-:Y:S01]  /*83b0*/  ISETP.GE.AND P5, PT, R35, R64, PT ;  /* 0x000000402300720c */ /* 0x000fe20003fa6270 */
[----:B-----5:R-:W-:Y:S01]  /*83c0*/  FFMA.FTZ R80, R96, R27, R21 ;  /* 0x0000001b60507223 */ /* 0x020fe20000010015 */
[----:B------:R-:W-:Y:S01]  /*83d0*/  I2FP.F32.S32 R40, R35 ;  /* 0x0000002300287245 */ /* 0x000fe20000201400 */
[----:B------:R-:W-:Y:S01]  /*83e0*/  FMUL.FTZ R35, R12, UR10 ;  /* 0x0000000a0c237c20 */ /* 0x000fe20008410000 */
[----:B------:R-:W-:Y:S01]  /*83f0*/  LOP3.LUT R43, R0, 0x10, R99, 0xfe, !PT ;  /* 0x00000010002b7812 */ /* 0x000fe200078efe63 */
[----:B---3--:R-:W-:Y:S01]  /*8400*/  FFMA.FTZ R31, R96, R27, R31 ;  /* 0x0000001b601f7223 */ /* 0x008fe2000001001f */
[C-C-:B------:R-:W-:Y:S01]  /*8410*/  LOP3.LUT R37, R0.reuse, 0x18, R99.reuse, 0xfe, !PT ;  /* 0x0000001800257812 */ /* 0x140fe200078efe63 */
[----:B------:R2:W-:Y:S01]  /*8420*/  MUFU.TANH R27, R41 ;  /* 0x00000029001b7308 */ /* 0x0005e20000002400 */
[----:B------:R-:W-:Y:S01]  /*8430*/  LOP3.LUT R21, R0, 0x20, R99, 0xfe, !PT ;  /* 0x0000002000157812 */ /* 0x000fe200078efe63 */
[----:B------:R-:W-:Y:S01]  /*8440*/  FFMA.FTZ R40, R96, R40, R79 ;  /* 0x0000002860287223 */ /* 0x000fe2000001004f */
[----:B------:R-:W-:-:S02]  /*8450*/  I2FP.F32.S32 R16, R43 ;  /* 0x0000002b00107245 */ /* 0x000fc40000201400 */
[----:B------:R-:W-:Y:S02]  /*8460*/  I2FP.F32.S32 R12, R37 ;  /* 0x00000025000c7245 */ /* 0x000fe40000201400 */
[----:B------:R-:W-:Y:S01]  /*8470*/  I2FP.F32.S32 R8, R21 ;  /* 0x0000001500087245 */ /* 0x000fe20000201400 */
[----:B------:R-:W3:Y:S01]  /*8480*/  MUFU.TANH R35, R35 ;  /* 0x0000002300237308 */ /* 0x000ee20000002400 */
[----:B------:R-:W-:Y:S01]  /*8490*/  FSEL R44, R31, -INF , !P4 ;  /* 0xff8000001f2c7808 */ /* 0x000fe20006000000 */
[C---:B------:R-:W-:Y:S01]  /*84a0*/  FFMA.FTZ R16, R96.reuse, R16, R83 ;  /* 0x0000001060107223 */ /* 0x040fe20000010053 */
[----:B------:R-:W-:Y:S01]  /*84b0*/  ISETP.GE.AND P4, PT, R37, R64, PT ;  /* 0x000000402500720c */ /* 0x000fe20003f86270 */
[----:B-1----:R-:W-:Y:S01]  /*84c0*/  FFMA.FTZ R12, R96, R12, R23 ;  /* 0x0000000c600c7223 */ /* 0x002fe20000010017 */
[----:B------:R-:W-:Y:S01]  /*84d0*/  FSEL R80, R80, -INF , !P6 ;  /* 0xff80000050507808 */ /* 0x000fe20007000000 */
[----:B----4-:R-:W-:Y:S01]  /*84e0*/  FFMA.FTZ R8, R96, R8, R25 ;  /* 0x0000000860087223 */ /* 0x010fe20000010019 */
[----:B------:R-:W-:Y:S01]  /*84f0*/  ISETP.GE.AND P6, PT, R43, R64, PT ;  /* 0x000000402b00720c */ /* 0x000fe20003fc6270 */
[----:B------:R1:W4:Y:S01]  /*8500*/  MUFU.TANH R37, R10 ;  /* 0x0000000a00257308 */ /* 0x0003220000002400 */
[--C-:B------:R-:W-:Y:S01]  /*8510*/  LOP3.LUT R23, R0, 0x28, R99.reuse, 0xfe, !PT ;  /* 0x0000002800177812 */ /* 0x100fe200078efe63 */
[----:B------:R-:W-:Y:S01]  /*8520*/  FMUL.FTZ R43, R14, UR10 ;  /* 0x0000000a0e2b7c20 */ /* 0x000fe20008410000 */
[----:B------:R-:W-:Y:S01]  /*8530*/  LOP3.LUT R25, R0, 0x30, R99, 0xfe, !PT ;  /* 0x0000003000197812 */ /* 0x000fe200078efe63 */
[----:B--2---:R-:W-:Y:S01]  /*8540*/  FMUL.FTZ R41, R18, UR10 ;  /* 0x0000000a12297c20 */ /* 0x004fe20008410000 */
[----:B------:R-:W-:-:S02]  /*8550*/  FSEL R16, R16, -INF , !P6 ;  /* 0xff80000010107808 */ /* 0x000fc40007000000 */
[----:B------:R-:W-:Y:S01]  /*8560*/  FSEL R12, R12, -INF , !P4 ;  /* 0xff8000000c0c7808 */ /* 0x000fe20006000000 */
[----:B------:R-:W2:Y:S01]  /*8570*/  MUFU.TANH R31, R39 ;  /* 0x00000027001f7308 */ /* 0x000ea20000002400 */
[-C--:B------:R-:W-:Y:S02]  /*8580*/  ISETP.GE.AND P6, PT, R23, R64.reuse, PT ;  /* 0x000000401700720c */ /* 0x080fe40003fc6270 */
[----:B------:R-:W-:Y:S02]  /*8590*/  ISETP.GE.AND P4, PT, R25, R64, PT ;  /* 0x000000401900720c */ /* 0x000fe40003f86270 */
[----:B------:R-:W-:Y:S01]  /*85a0*/  I2FP.F32.S32 R14, R25 ;  /* 0x00000019000e7245 */ /* 0x000fe20000201400 */
[----:B------:R-:W-:Y:S01]  /*85b0*/  FMUL.FTZ R25, R5, UR10 ;  /* 0x0000000a05197c20 */ /* 0x000fe20008410000 */
[----:B------:R-:W-:Y:S01]  /*85c0*/  LOP3.LUT R18, R0, 0x38, R99, 0xfe, !PT ;  /* 0x0000003800127812 */ /* 0x000fe200078efe63 */
[----:B------:R-:W-:Y:S01]  /*85d0*/  MUFU.TANH R39, R74 ;  /* 0x0000004a00277308 */ /* 0x000fe20000002400 */
[----:B------:R-:W-:Y:S01]  /*85e0*/  I2FP.F32.S32 R23, R23 ;  /* 0x0000001700177245 */ /* 0x000fe20000201400 */
[----:B---3--:R-:W-:Y:S01]  /*85f0*/  FFMA.FTZ R14, R96, R14, R35 ;  /* 0x0000000e600e7223 */ /* 0x008fe20000010023 */
[----:B-1----:R-:W-:-:S02]  /*8600*/  I2FP.F32.S32 R10, R18 ;  /* 0x00000012000a7245 */ /* 0x002fc40000201400 */
[----:B------:R-:W-:Y:S01]  /*8610*/  LOP3.LUT R35, R0, 0x10, R99, 0xfe, !PT ;  /* 0x0000001000237812 */ /* 0x000fe200078efe63 */
[----:B------:R-:W-:Y:S01]  /*8620*/  FFMA.FTZ R18, R96, R23, R27 ;  /* 0x0000001760127223 */ /* 0x000fe2000001001b */
[----:B------:R-:W-:Y:S01]  /*8630*/  FSEL R40, R40, -INF , !P5 ;  /* 0xff80000028287808 */ /* 0x000fe20006800000 */
[----:B------:R-:W1:Y:S01]  /*8640*/  MUFU.TANH R5, R62 ;  /* 0x0000003e00057308 */ /* 0x000e620000002400 */
[----:B------:R-:W-:Y:S01]  /*8650*/  ISETP.GE.AND P5, PT, R21, R64, PT ;  /* 0x000000401500720c */ /* 0x000fe20003fa6270 */
[-C--:B----4-:R-:W-:Y:S01]  /*8660*/  FFMA.FTZ R37, R96, R10.reuse, R37 ;  /* 0x0000000a60257223 */ /* 0x090fe20000010025 */
[----:B------:R-:W-:Y:S01]  /*8670*/  LOP3.LUT R27, R0, 0x18, R99, 0xfe, !PT ;  /* 0x00000018001b7812 */ /* 0x000fe200078efe63 */
[C---:B------:R-:W-:Y:S01]  /*8680*/  VIADD R21, R29.reuse, 0x79 ;  /* 0x000000791d157836 */ /* 0x040fe20000000000 */
[----:B------:R-:W-:Y:S01]  /*8690*/  FSEL R18, R18, -INF , !P6 ;  /* 0xff80000012127808 */ /* 0x000fe20007000000 */
[----:B--2---:R-:W-:Y:S01]  /*86a0*/  FFMA.FTZ R23, R96, R10, R31 ;  /* 0x0000000a60177223 */ /* 0x004fe2000001001f */
[----:B------:R-:W-:Y:S01]  /*86b0*/  ISETP.GE.AND P6, PT, R29, R2, PT ;  /* 0x000000021d00720c */ /* 0x000fe20003fc6270 */
[----:B------:R-:W2:Y:S01]  /*86c0*/  MUFU.TANH R25, R25 ;  /* 0x0000001900197308 */ /* 0x000ea20000002400 */
[----:B------:R-:W-:-:S02]  /*86d0*/  I2FP.F32.S32 R29, R29 ;  /* 0x0000001d001d7245 */ /* 0x000fc40000201400 */
[----:B------:R-:W-:Y:S02]  /*86e0*/  I2FP.F32.S32 R48, R35 ;  /* 0x0000002300307245 */ /* 0x000fe40000201400 */
[----:B------:R-:W-:Y:S02]  /*86f0*/  I2FP.F32.S32 R50, R27 ;  /* 0x0000001b00327245 */ /* 0x000fe40000201400 */
[----:B------:R-:W-:Y:S01]  /*8700*/  LOP3.LUT R45, R0, 0x8, R99, 0xfe, !PT ;  /* 0x00000008002d7812 */ /* 0x000fe200078efe63 */
[----:B------:R-:W-:Y:S01]  /*8710*/  MUFU.TANH R31, R54 ;  /* 0x00000036001f7308 */ /* 0x000fe20000002400 */
[----:B------:R-:W-:Y:S01]  /*8720*/  FSEL R157, R37, -INF , !P2 ;  /* 0xff800000259d7808 */ /* 0x000fe20005000000 */
[C---:B-1----:R-:W-:Y:S01]  /*8730*/  FFMA.FTZ R5, R96.reuse, R50, R5 ;  /* 0x0000003260057223 */ /* 0x042fe20000010005 */
[----:B------:R-:W-:Y:S01]  /*8740*/  FSEL R10, R23, -INF , !P3 ;  /* 0xff800000170a7808 */ /* 0x000fe20005800000 */
[C---:B------:R-:W-:Y:S01]  /*8750*/  FFMA.FTZ R23, R96.reuse, R48, R39 ;  /* 0x0000003060177223 */ /* 0x040fe20000010027 */
[-C--:B------:R-:W-:Y:S01]  /*8760*/  ISETP.GE.AND P2, PT, R27, R2.reuse, PT ;  /* 0x000000021b00720c */ /* 0x080fe20003f46270 */
[----:B------:R-:W-:Y:S01]  /*8770*/  FFMA.FTZ R27, R96, R29, R3 ;  /* 0x0000001d601b7223 */ /* 0x000fe20000010003 */
[----:B------:R-:W-:Y:S01]  /*8780*/  ISETP.GE.AND P3, PT, R35, R2, PT ;  /* 0x000000022300720c */ /* 0x000fe20003f66270 */
[----:B------:R-:W-:Y:S01]  /*8790*/  MUFU.TANH R41, R41 ;  /* 0x0000002900297308 */ /* 0x000fe20000002400 */
[----:B------:R-:W-:-:S02]  /*87a0*/  I2FP.F32.S32 R3, R21 ;  /* 0x0000001500037245 */ /* 0x000fc40000201400 */
[----:B------:R-:W-:Y:S02]  /*87b0*/  I2FP.F32.S32 R46, R45 ;  /* 0x0000002d002e7245 */ /* 0x000fe40000201400 */
[----:B------:R-:W-:Y:S01]  /*87c0*/  FSEL R8, R8, -INF , !P5 ;  /* 0xff80000008087808 */ /* 0x000fe20006800000 */
[C---:B--2---:R-:W-:Y:S01]  /*87d0*/  FFMA.FTZ R25, R96.reuse, R3, R25 ;  /* 0x0000000360197223 */ /* 0x044fe20000010019 */
[----:B------:R-:W-:Y:S01]  /*87e0*/  FSEL R23, R23, -INF , !P3 ;  /* 0xff80000017177808 */ /* 0x000fe20005800000 */
[----:B------:R-:W-:Y:S01]  /*87f0*/  MUFU.TANH R43, R43 ;  /* 0x0000002b002b7308 */ /* 0x000fe20000002400 */
[C---:B------:R-:W-:Y:S01]  /*8800*/  ISETP.GE.AND P5, PT, R21.reuse, R64, PT ;  /* 0x000000401500720c */ /* 0x040fe20003fa6270 */
[----:B------:R-:W-:Y:S01]  /*8810*/  FFMA.FTZ R46, R96, R46, R81 ;  /* 0x0000002e602e7223 */ /* 0x000fe20000010051 */
[----:B------:R-:W-:Y:S02]  /*8820*/  ISETP.GE.AND P3, PT, R21, R2, PT ;  /* 0x000000021500720c */ /* 0x000fe40003f66270 */
[----:B------:R-:W-:-:S02]  /*8830*/  FSEL R14, R14, -INF , !P4 ;  /* 0xff8000000e0e7808 */ /* 0x000fc40006000000 */
[----:B------:R-:W-:Y:S01]  /*8840*/  FSEL R21, R5, -INF , !P2 ;  /* 0xff80000005157808 */ /* 0x000fe20005000000 */
[----:B------:R-:W1:Y:S01]  /*8850*/  MUFU.TANH R48, R7 ;  /* 0x0000000700307308 */ /* 0x000e620000002400 */
[----:B------:R-:W-:Y:S02]  /*8860*/  ISETP.GE.AND P4, PT, R45, R2, PT ;  /* 0x000000022d00720c */ /* 0x000fe40003f86270 */
[--C-:B------:R-:W-:Y:S02]  /*8870*/  LOP3.LUT R37, R0, 0x20, R99.reuse, 0xfe, !PT ;  /* 0x0000002000257812 */ /* 0x100fe400078efe63 */
[----:B------:R-:W-:Y:S02]  /*8880*/  ISETP.GT.AND P2, PT, R98, R103, PT ;  /* 0x000000676200720c */ /* 0x000fe40003f44270 */
[C-C-:B------:R-:W-:Y:S02]  /*8890*/  LOP3.LUT R29, R0.reuse, 0x28, R99.reuse, 0xfe, !PT ;  /* 0x00000028001d7812 */ /* 0x140fe400078efe63 */
[----:B------:R-:W-:-:S02]  /*88a0*/  LOP3.LUT R35, R0, 0x30, R99, 0xfe, !PT ;  /* 0x0000003000237812 */ /* 0x000fc400078efe63 */
[----:B------:R-:W-:Y:S02]  /*88b0*/  FSEL R27, R27, -INF , !P6 ;  /* 0xff8000001b1b7808 */ /* 0x000fe40007000000 */
[----:B------:R-:W-:Y:S02]  /*88c0*/  FSEL R66, R25, -INF , !P5 ;  /* 0xff80000019427808 */ /* 0x000fe40006800000 */
[----:B------:R-:W-:Y:S02]  /*88d0*/  ISETP.GE.AND P6, PT, R37, R2, PT ;  /* 0x000000022500720c */ /* 0x000fe40003fc6270 */
[----:B------:R-:W-:Y:S01]  /*88e0*/  FSEL R25, R46, -INF , !P4 ;  /* 0xff8000002e197808 */ /* 0x000fe20006000000 */
[----:B-1----:R-:W-:Y:S01]  /*88f0*/  FFMA.FTZ R48, R96, R3, R48 ;  /* 0x0000000360307223 */ /* 0x002fe20000010030 */
[----:B------:R-:W-:Y:S02]  /*8900*/  I2FP.F32.S32 R37, R37 ;  /* 0x0000002500257245 */ /* 0x000fe40000201400 */
[----:B------:R-:W-:-:S02]  /*8910*/  I2FP.F32.S32 R50, R29 ;  /* 0x0000001d00327245 */ /* 0x000fc40000201400 */
[----:B------:R-:W-:Y:S01]  /*8920*/  I2FP.F32.S32 R46, R35 ;  /* 0x00000023002e7245 */ /* 0x000fe20000201400 */
[C---:B------:R-:W-:Y:S01]  /*8930*/  FFMA.FTZ R31, R96.reuse, R37, R31 ;  /* 0x00000025601f7223 */ /* 0x040fe2000001001f */
[----:B------:R-:W-:Y:S01]  /*8940*/  ISETP.GE.AND P5, PT, R29, R2, PT ;  /* 0x000000021d00720c */ /* 0x000fe20003fa6270 */
[C---:B------:R-:W-:Y:S01]  /*8950*/  FFMA.FTZ R41, R96.reuse, R50, R41 ;  /* 0x0000003260297223 */ /* 0x040fe20000010029 */
[----:B------:R-:W-:Y:S01]  /*8960*/  ISETP.GE.AND P4, PT, R35, R2, PT ;  /* 0x000000022300720c */ /* 0x000fe20003f86270 */
[----:B------:R-:W-:Y:S01]  /*8970*/  FFMA.FTZ R29, R96, R46, R43 ;  /* 0x0000002e601d7223 */ /* 0x000fe2000001002b */
[----:B------:R-:W-:Y:S02]  /*8980*/  FSEL R7, R31, -INF , !P6 ;  /* 0xff8000001f077808 */ /* 0x000fe40007000000 */
[----:B------:R-:W-:Y:S02]  /*8990*/  FSEL R5, R41, -INF , !P5 ;  /* 0xff80000029057808 */ /* 0x000fe40006800000 */
[----:B------:R-:W-:-:S02]  /*89a0*/  FSEL R29, R29, -INF , !P4 ;  /* 0xff8000001d1d7808 */ /* 0x000fc40006000000 */
[----:B------:R-:W-:Y:S01]  /*89b0*/  FSEL R50, R48, -INF , !P3 ;  /* 0xff80000030327808 */ /* 0x000fe20005800000 */
[----:B------:R-:W-:Y:S06]  /*89c0*/  @!P2 BRA `(.L_x_4935) ;  /* 0x0000000400b8a947 */ /* 0x000fec0003800000 */
[----:B------:R-:W-:Y:S01]  /*89d0*/  ULDC.64 UR6, c[0x0][0x208] ;  /* 0x0000820000067ab9 */ /* 0x000fe20000000a00 */
        /* <DEDUP_REMOVED lines=9> */
[----:B-1----:R-:W-:Y:S01]  /*8a70*/  VIADD R46, R46, 0xffffffe ;  /* 0x0ffffffe2e2e7836 */ /* 0x002fe20000000000 */
[----:B------:R-:W-:-:S02]  /*8a80*/  IABS R35, R48 ;  /* 0x0000003000237213 */ /* 0x000fc40000000000 */
[----:B------:R-:W-:-:S03]  /*8a90*/  LOP3.LUT R48, R48, R31, RZ, 0x3c, !PT ;  /* 0x0000001f30307212 */ /* 0x000fc600078e3cff */
        /* <DEDUP_REMOVED lines=49> */
.L_x_4936:
[----:B------:R-:W-:-:S04]  /*8db0*/  LEA R3, -R76, RZ, 0x7 ;  /* 0x000000ff4c037211 */ /* 0x000fc800078e39ff */
[----:B------:R-:W-:-:S07]  /*8dc0*/  SHF.R.S32.HI R0, RZ, 0x1f, R3 ;  /* 0x0000001fff007819 */ /* 0x000fce0000011403 */
.L_x_4937:
        /* <DEDUP_REMOVED lines=42> */
.L_x_4939:
[----:B------:R-:W-:Y:S05]  /*9070*/  BSYNC B0 ;  /* 0x0000000000007941 */ /* 0x000fea0003800000 */
.L_x_4938:
[----:B------:R-:W0:Y:S01]  /*9080*/  LDGDEPBAR ;  /* 0x00000000000079af */ /* 0x000e220000000000 */
[----:B------:R-:W-:-:S04]  /*9090*/  LEA R132, P0, R3, R132, 0x1 ;  /* 0x0000008403847211 */ /* 0x000fc800078008ff */
[----:B------:R-:W-:-:S09]  /*90a0*/  LEA.HI.X R133, R3, R133, R0, 0x1, P0 ;  /* 0x0000008503857211 */ /* 0x000fd200000f0c00 */
.L_x_4935:
        /* <DEDUP_REMOVED lines=60> */
[----:B------:R-:W-:-:S05]  /*9470*/  FMNMX.FTZ R3, R66, R3, !PT ;  /* 0x0000000342037209 */ /* 0x000fca0007810000 */
[----:B------:R-:W3:Y:S02]  /*9480*/  SHFL.BFLY PT, R2, R3, 0x2, 0x1f ;  /* 0x0c401f0003027f89 */ /* 0x000ee400000e0000 */
[----:B---3--:R-:W-:Y:S02]  /*9490*/  FMNMX.FTZ R2, R3, R2, !PT ;  /* 0x0000000203027209 */ /* 0x008fe40007810000 */
[----:B------:R-:W-:-:S03]  /*94a0*/  FMNMX.FTZ R3, R51, R0, !PT ;  /* 0x0000000033037209 */ /* 0x000fc60007810000 */
[----:B------:R-:W3:Y:S01]  /*94b0*/  SHFL.BFLY PT, R43, R2, 0x1, 0x1f ;  /* 0x0c201f00022b7f89 */ /* 0x000ee200000e0000 */
[----:B------:R-:W-:Y:S02]  /*94c0*/  FMNMX.FTZ R3, R44, R3, !PT ;  /* 0x000000032c037209 */ /* 0x000fe40007810000 */
[----:B---3--:R-:W-:Y:S02]  /*94d0*/  FMNMX.FTZ R43, R2, R43, !PT ;  /* 0x0000002b022b7209 */ /* 0x008fe40007810000 */
[----:B------:R-:W-:Y:S02]  /*94e0*/  FMNMX.FTZ R2, R50, R3, !PT ;  /* 0x0000000332027209 */ /* 0x000fe40007810000 */
[C---:B------:R-:W-:Y:S01]  /*94f0*/  FSETP.NEU.FTZ.AND P3, PT, R43.reuse, -INF , PT ;  /* 0xff8000002b00780b */ /* 0x040fe20003f7d000 */
[----:B------:R-:W-:Y:S02]  /*9500*/  FMUL.FTZ R73, R43, UR11 ;  /* 0x0000000b2b497c20 */ /* 0x000fe40008410000 */
[----:B------:R-:W3:Y:S03]  /*9510*/  SHFL.BFLY PT, R3, R2, 0x2, 0x1f ;  /* 0x0c401f0002037f89 */ /* 0x000ee600000e0000 */
        /* <DEDUP_REMOVED lines=8> */
[--C-:B-1----:R-:W-:Y:S01]  /*95a0*/  FFMA.FTZ R55, R10, UR11, -R73.reuse ;  /* 0x0000000b0a377c23 */ /* 0x102fe20008010849 */
        /* <DEDUP_REMOVED lines=8> */
[----:B---3--:R-:W-:Y:S01]  /*9630*/  FMNMX.FTZ R0, R2, R3, !PT ;  /* 0x0000000302007209 */ /* 0x008fe20007810000 */
[--C-:B--2---:R-:W-:Y:S01]  /*9640*/  FFMA.FTZ R46, R38, UR11, -R73.reuse ;  /* 0x0000000b262e7c23 */ /* 0x104fe20008010849 */
[--C-:B------:R-:W-:Y:S01]  /*9650*/  FFMA.FTZ R36, R24, UR11, -R73.reuse ;  /* 0x0000000b18247c23 */ /* 0x100fe20008010849 */
[--C-:B------:R-:W-:Y:S01]  /*9660*/  FFMA.FTZ R37, R26, UR11, -R73.reuse ;  /* 0x0000000b1a257c23 */ /* 0x100fe20008010849 */
[--C-:B------:R-:W-:Y:S01]  /*9670*/  FFMA.FTZ R79, R12, UR11, -R73.reuse ;  /* 0x0000000b0c4f7c23 */ /* 0x100fe20008010849 */
[----:B------:R-:W1:Y:S01]  /*9680*/  SHFL.BFLY PT, R3, R0, 0x1, 0x1f ;  /* 0x0c201f0000037f89 */ /* 0x000e6200000e0000 */
        /* <DEDUP_REMOVED lines=11> */
[----:B------:R-:W3:Y:S01]  /*9740*/  MUFU.EX2 R130, R130 ;  /* 0x0000008200827308 */ /* 0x000ee20000000800 */
[----:B-1----:R-:W-:Y:S01]  /*9750*/  FMNMX.FTZ R42, R0, R3, !PT ;  /* 0x00000003002a7209 */ /* 0x002fe20007810000 */
[--C-:B------:R-:W-:Y:S01]  /*9760*/  FFMA.FTZ R3, R4, UR11, -R73.reuse ;  /* 0x0000000b04037c23 */ /* 0x100fe20008010849 */
[----:B------:R-:W-:Y:S01]  /*9770*/  FFMA.FTZ R0, R6, UR11, -R73 ;  /* 0x0000000b06007c23 */ /* 0x000fe20008010849 */
[----:B------:R-:W-:-:S04]  /*9780*/  FSEL R4, R43, RZ, P3 ;  /* 0x000000ff2b047208 */ /* 0x000fc80001800000 */
[----:B------:R-:W-:Y:S01]  /*9790*/  MUFU.EX2 R101, R101 ;  /* 0x0000006500657308 */ /* 0x000fe20000000800 */
[C---:B------:R-:W-:Y:S01]  /*97a0*/  FMUL.FTZ R52, R42.reuse, UR11 ;  /* 0x0000000b2a347c20 */ /* 0x040fe20008410000 */
[----:B------:R-:W-:Y:S01]  /*97b0*/  FSETP.NEU.FTZ.AND P0, PT, R42, -INF , PT ;  /* 0xff8000002a00780b */ /* 0x000fe20003f1d000 */
[----:B------:R-:W-:Y:S01]  /*97c0*/  FADD.FTZ R4, R67, -R4 ;  /* 0x8000000443047221 */ /* 0x000fe20000010000 */
[----:B--2---:R-:W-:Y:S02]  /*97d0*/  F2FP.BF16.F32.PACK_AB R12, R140, R144 ;  /* 0x000000908c0c723e */ /* 0x004fe400000010ff */
[----:B------:R-:W-:Y:S01]  /*97e0*/  FSEL R52, R52, RZ, P0 ;  /* 0x000000ff34347208 */ /* 0x000fe20000000000 */
[----:B------:R-:W-:Y:S01]  /*97f0*/  FMUL.FTZ R148, R4, UR11 ;  /* 0x0000000b04947c20 */ /* 0x000fe20008410000 */
[----:B------:R-:W-:Y:S01]  /*9800*/  FSEL R6, R42, RZ, P0 ;  /* 0x000000ff2a067208 */ /* 0x000fe20000000000 */
[----:B------:R-:W1:Y:S01]  /*9810*/  MUFU.EX2 R76, R76 ;  /* 0x0000004c004c7308 */ /* 0x000e620000000800 */
[----:B---3--:R-:W-:Y:S01]  /*9820*/  F2FP.BF16.F32.PACK_AB R14, R130, R147 ;  /* 0x00000093820e723e */ /* 0x008fe200000010ff */
[--C-:B------:R-:W-:Y:S01]  /*9830*/  FFMA.FTZ R138, R19, UR11, -R52.reuse ;  /* 0x0000000b138a7c23 */ /* 0x100fe20008010834 */
[----:B------:R-:W-:Y:S01]  /*9840*/  FFMA.FTZ R100, R17, UR11, -R52 ;  /* 0x0000000b11647c23 */ /* 0x000fe20008010834 */
[----:B------:R-:W-:Y:S01]  /*9850*/  FADD.FTZ R6, R65, -R6 ;  /* 0x8000000641067221 */ /* 0x000fe20000010000 */
[----:B------:R-:W2:Y:S01]  /*9860*/  LDSM.16.MT88.4 R16, [R126+0x3000] ;  /* 0x003000007e10783b */ /* 0x000ea20000004200 */
[--C-:B------:R-:W-:Y:S01]  /*9870*/  FFMA.FTZ R68, R11, UR11, -R52.reuse ;  /* 0x0000000b0b447c23 */ /* 0x100fe20008010834 */
[--C-:B------:R-:W-:Y:S01]  /*9880*/  FFMA.FTZ R64, R9, UR11, -R52.reuse ;  /* 0x0000000b09407c23 */ /* 0x100fe20008010834 */
[--C-:B------:R-:W-:Y:S01]  /*9890*/  FFMA.FTZ R142, R27, UR11, -R52.reuse ;  /* 0x0000000b1b8e7c23 */ /* 0x100fe20008010834 */
[----:B------:R-:W3:Y:S01]  /*98a0*/  LDSM.16.MT88.4 R8, [R134+0x3000] ;  /* 0x003000008608783b */ /* 0x000ee20000004200 */
[--C-:B------:R-:W-:Y:S01]  /*98b0*/  FFMA.FTZ R145, R25, UR11, -R52.reuse ;  /* 0x0000000b19917c23 */ /* 0x100fe20008010834 */
[----:B------:R-:W-:Y:S01]  /*98c0*/  FMUL.FTZ R146, R6, UR11 ;  /* 0x0000000b06927c20 */ /* 0x000fe20008410000 */
[----:B------:R-:W-:Y:S01]  /*98d0*/  MUFU.EX2 R138, R138 ;  /* 0x0000008a008a7308 */ /* 0x000fe20000000800 */
[--C-:B------:R-:W-:Y:S01]  /*98e0*/  FFMA.FTZ R67, R7, UR11, -R52.reuse ;  /* 0x0000000b07437c23 */ /* 0x100fe20008010834 */
[--C-:B------:R-:W-:Y:S01]  /*98f0*/  FFMA.FTZ R65, R5, UR11, -R52.reuse ;  /* 0x0000000b05417c23 */ /* 0x100fe20008010834 */
[--C-:B------:R-:W-:Y:S01]  /*9900*/  FFMA.FTZ R81, R23, UR11, -R52.reuse ;  /* 0x0000000b17517c23 */ /* 0x100fe20008010834 */
[----:B------:R-:W4:Y:S01]  /*9910*/  LDSM.16.MT88.4 R4, [R126+0x3400] ;  /* 0x003400007e04783b */ /* 0x000f220000004200 */
[--C-:B------:R-:W-:Y:S01]  /*9920*/  FFMA.FTZ R72, R15, UR11, -R52.reuse ;  /* 0x0000000b0f487c23 */ /* 0x100fe20008010834 */
[--C-:B------:R-:W-:Y:S01]  /*9930*/  FFMA.FTZ R77, R21, UR11, -R52.reuse ;  /* 0x0000000b154d7c23 */ /* 0x100fe20008010834 */
[--C-:B------:R-:W-:Y:S01]  /*9940*/  FFMA.FTZ R62, R13, UR11, -R52.reuse ;  /* 0x0000000b0d3e7c23 */ /* 0x100fe20008010834 */
[----:B------:R-:W5:Y:S01]  /*9950*/  MUFU.EX2 R142, R142 ;  /* 0x0000008e008e7308 */ /* 0x000f620000000800 */
[----:B------:R-:W4:Y:S01]  /*9960*/  LDSM.16.MT88.4 R24, [R134+0x3400] ;  /* 0x003400008618783b */ /* 0x000f220000004200 */
[--C-:B------:R-:W-:Y:S01]  /*9970*/  FFMA.FTZ R74, R29, UR11, -R52.reuse ;  /* 0x0000000b1d4a7c23 */ /* 0x100fe20008010834 */
[--C-:B------:R-:W-:Y:S01]  /*9980*/  FFMA.FTZ R83, R33, UR11, -R52.reuse ;  /* 0x0000000b21537c23 */ /* 0x100fe20008010834 */
[----:B-1----:R-:W-:Y:S01]  /*9990*/  F2FP.BF16.F32.PACK_AB R32, R76, R101 ;  /* 0x000000654c20723e */ /* 0x002fe200000010ff */
[----:B------:R-:W1:Y:S01]  /*99a0*/  LDSM.16.MT88.4 R28, [R126+0x3800] ;  /* 0x003800007e1c783b */ /* 0x000e620000004200 */
        /* <DEDUP_REMOVED lines=8> */
[----:B------:R-:W2:Y:S01]  /*9a30*/  MUFU.EX2 R100, R100 ;  /* 0x0000006400647308 */ /* 0x000ea20000000800 */
[----:B-----5:R-:W-:-:S07]  /*9a40*/  F2FP.BF16.F32.PACK_AB R13, R138, R142 ;  /* 0x0000008e8a0d723e */ /* 0x020fce00000010ff */
[----:B------:R-:W5:Y:S08]  /*9a50*/  MUFU.EX2 R148, R148 ;  /* 0x0000009400947308 */ /* 0x000f700000000800 */
[----:B------:R-:W3:Y:S01]  /*9a60*/  MUFU.EX2 R146, R146 ;  /* 0x0000009200927308 */ /* 0x000ee20000000800 */
[----:B--2---:R-:W-:-:S07]  /*9a70*/  F2FP.BF16.F32.PACK_AB R15, R100, R145 ;  /* 0x00000091640f723e */ /* 0x004fce00000010ff */
[----:B------:R-:W-:Y:S01]  /*9a80*/  MUFU.EX2 R79, R79 ;  /* 0x0000004f004f7308 */ /* 0x000fe20000000800 */
[-C--:B-----5:R-:W-:Y:S01]  /*9a90*/  FMUL.FTZ R20, R116, R148.reuse ;  /* 0x0000009474147220 */ /* 0x0a0fe20000410000 */
[-C--:B------:R-:W-:Y:S01]  /*9aa0*/  FMUL.FTZ R21, R117, R148.reuse ;  /* 0x0000009475157220 */ /* 0x080fe20000410000 */
[-C--:B------:R-:W-:Y:S01]  /*9ab0*/  FMUL.FTZ R112, R112, R148.reuse ;  /* 0x0000009470707220 */ /* 0x080fe20000410000 */
[-C--:B------:R-:W-:Y:S01]  /*9ac0*/  FMUL.FTZ R113, R113, R148.reuse ;  /* 0x0000009471717220 */ /* 0x080fe20000410000 */
[-C--:B------:R-:W-:Y:S01]  /*9ad0*/  FMUL.FTZ R108, R108, R148.reuse ;  /* 0x000000946c6c7220 */ /* 0x080fe20000410000 */
[-C--:B------:R-:W-:Y:S01]  /*9ae0*/  FMUL.FTZ R109, R109, R148.reuse ;  /* 0x000000946d6d7220 */ /* 0x080fe20000410000 */
[----:B------:R-:W-:Y:S01]  /*9af0*/  FMUL.FTZ R104, R104, R148 ;  /* 0x0000009468687220 */ /* 0x000fe20000410000 */
[----:B------:R-:W2:Y:S01]  /*9b00*/  MUFU.EX2 R70, R70 ;  /* 0x0000004600467308 */ /* 0x000ea20000000800 */
[-C--:B---3--:R-:W-:Y:S01]  /*9b10*/  FMUL.FTZ R22, R118, R146.reuse ;  /* 0x0000009276167220 */ /* 0x088fe20000410000 */
        /* <DEDUP_REMOVED lines=13> */
[----:B------:R-:W-:Y:S01]  /*9bf0*/  HMMA.16816.F32.BF16 R16, R12, R18, R112 ;  /* 0x000000120c10723c */ /* 0x000fe20000041870 */
[----:B------:R-:W3:Y:S01]  /*9c00*/  MUFU.EX2 R72, R72 ;  /* 0x0000004800487308 */ /* 0x000ee20000000800 */
[----:B--2---:R-:W-:Y:S01]  /*9c10*/  F2FP.BF16.F32.PACK_AB R34, R70, R79 ;  /* 0x0000004f4622723e */ /* 0x004fe200000010ff */
[----:B------:R-:W-:Y:S01]  /*9c20*/  FFMA.FTZ R118, R149, UR11, -R52 ;  /* 0x0000000b95767c23 */ /* 0x000fe20008010834 */
[----:B------:R-:W-:-:S02]  /*9c30*/  FFMA.FTZ R97, R97, R146, R142 ;  /* 0x0000009261617223 */ /* 0x000fc4000001008e */
[C---:B------:R-:W-:Y:S01]  /*9c40*/  HMMA.16816.F32.BF16 R108, R12.reuse, R8, R108 ;  /* 0x000000080c6c723c */ /* 0x040fe2000004186c */
[----:B------:R-:W-:Y:S01]  /*9c50*/  FFMA.FTZ R113, R95, R148, R144 ;  /* 0x000000945f717223 */ /* 0x000fe20000010090 */
[----:B------:R-:W-:Y:S01]  /*9c60*/  FADD.FTZ R138, R138, R97 ;  /* 0x000000618a8a7221 */ /* 0x000fe20000010000 */
[----:B------:R-:W-:Y:S01]  /*9c70*/  MUFU.EX2 R77, R77 ;  /* 0x0000004d004d7308 */ /* 0x000fe20000000800 */
[----:B------:R-:W-:Y:S01]  /*9c80*/  FFMA.FTZ R97, R50, UR11, -R52 ;  /* 0x0000000b32617c23 */ /* 0x000fe20008010834 */
[----:B------:R-:W-:Y:S01]  /*9c90*/  FADD.FTZ R140, R140, R113 ;  /* 0x000000718c8c7221 */ /* 0x000fe20000010000 */
[----:B------:R-:W-:Y:S01]  /*9ca0*/  HMMA.16816.F32.BF16 R104, R12, R10, R104 ;  /* 0x0000000a0c68723c */ /* 0x000fe20000041868 */
[----:B------:R-:W2:Y:S01]  /*9cb0*/  LDSM.16.MT88.4 R8, [R134+0x3800] ;  /* 0x003800008608783b */ /* 0x000ea20000004200 */
[----:B------:R-:W-:Y:S01]  /*9cc0*/  FADD.FTZ R145, R145, R138 ;  /* 0x0000008a91917221 */ /* 0x000fe20000010000 */
[----:B------:R-:W-:Y:S02]  /*9cd0*/  FADD.FTZ R147, R147, R140 ;  /* 0x0000008c93937221 */ /* 0x000fe40000010000 */
[----:B------:R-:W5:Y:S01]  /*9ce0*/  MUFU.EX2 R68, R68 ;  /* 0x0000004400447308 */ /* 0x000f620000000800 */
        /* <DEDUP_REMOVED lines=12> */
[----:B------:R-:W-:Y:S01]  /*9db0*/  FADD.FTZ R77, R77, R72 ;  /* 0x000000484d4d7221 */ /* 0x000fe20000010000 */
[----:B------:R-:W-:-:S03]  /*9dc0*/  FADD.FTZ R70, R70, R79 ;  /* 0x0000004f46467221 */ /* 0x000fc60000010000 */
[----:B------:R-:W-:Y:S02]  /*9dd0*/  FADD.FTZ R68, R68, R77 ;  /* 0x0000004d44447221 */ /* 0x000fe40000010000 */
[----:B------:R-:W-:Y:S01]  /*9de0*/  MUFU.EX2 R63, R63 ;  /* 0x0000003f003f7308 */ /* 0x000fe20000000800 */
[C---:B----4-:R-:W-:Y:S06]  /*9df0*/  HMMA.16816.F32.BF16 R20, R32.reuse, R4, R20 ;  /* 0x000000042014723c */ /* 0x050fec0000041814 */
[----:B------:R-:W-:Y:S01]  /*9e00*/  HMMA.16816.F32.BF16 R16, R32, R6, R16 ;  /* 0x000000062010723c */ /* 0x000fe20000041810 */
[----:B------:R-:W4:Y:S01]  /*9e10*/  MUFU.EX2 R58, R58 ;  /* 0x0000003a003a7308 */ /* 0x000f220000000800 */
[----:B------:R-:W5:Y:S01]  /*9e20*/  LDSM.16.MT88.4 R4, [R126+0x3c00] ;  /* 0x003c00007e04783b */ /* 0x000f620000004200 */
[----:B---3--:R-:W-:Y:S01]  /*9e30*/  F2FP.BF16.F32.PACK_AB R12, R60, R71 ;  /* 0x000000473c0c723e */ /* 0x008fe200000010ff */
[----:B------:R-:W-:-:S02]  /*9e40*/  FADD.FTZ R71, R71, R70 ;  /* 0x0000004647477221 */ /* 0x000fc40000010000 */
[C---:B------:R-:W-:Y:S02]  /*9e50*/  HMMA.16816.F32.BF16 R108, R32.reuse, R24, R108 ;  /* 0x00000018206c723c */ /* 0x040fe4000004186c */
[----:B------:R-:W-:Y:S01]  /*9e60*/  FADD.FTZ R60, R60, R71 ;  /* 0x000000473c3c7221 */ /* 0x000fe20000010000 */
[----:B------:R-:W-:Y:S03]  /*9e70*/  MUFU.EX2 R67, R67 ;  /* 0x0000004300437308 */ /* 0x000fe60000000800 */
[----:B------:R-:W-:Y:S01]  /*9e80*/  HMMA.16816.F32.BF16 R104, R32, R26, R104 ;  /* 0x0000001a2068723c */ /* 0x000fe20000041868 */
[----:B------:R-:W3:Y:S04]  /*9e90*/  LDSM.16.MT88.4 R24, [R134+0x3c00] ;  /* 0x003c00008618783b */ /* 0x000ee80000004200 */
[----:B------:R-:W1:Y:S01]  /*9ea0*/  MUFU.EX2 R64, R64 ;  /* 0x0000004000407308 */ /* 0x000e620000000800 */
[----:B----4-:R-:W-:Y:S01]  /*9eb0*/  F2FP.BF16.F32.PACK_AB R14, R58, R63 ;  /* 0x0000003f3a0e723e */ /* 0x010fe200000010ff */
[----:B------:R-:W-:-:S04]  /*9ec0*/  FADD.FTZ R63, R63, R60 ;  /* 0x0000003c3f3f7221 */ /* 0x000fc80000010000 */
[----:B------:R-:W-:Y:S02]  /*9ed0*/  FADD.FTZ R58, R58, R63 ;  /* 0x0000003f3a3a7221 */ /* 0x000fe40000010000 */
[----:B------:R-:W-:Y:S08]  /*9ee0*/  MUFU.EX2 R65, R65 ;  /* 0x0000004100417308 */ /* 0x000ff00000000800 */
[----:B------:R-:W4:Y:S01]  /*9ef0*/  MUFU.EX2 R62, R62 ;  /* 0x0000003e003e7308 */ /* 0x000f220000000800 */
[----:B-1----:R-:W-:Y:S01]  /*9f00*/  F2FP.BF16.F32.PACK_AB R13, R64, R67 ;  /* 0x00000043400d723e */ /* 0x002fe200000010ff */
[----:B------:R-:W-:-:S04]  /*9f10*/  FADD.FTZ R67, R67, R68 ;  /* 0x0000004443437221 */ /* 0x000fc80000010000 */
[----:B------:R-:W-:Y:S01]  /*9f20*/  FADD.FTZ R64, R64, R67 ;  /* 0x0000004340407221 */ /* 0x000fe20000010000 */
[----:B------:R-:W-:Y:S01]  /*9f30*/  MOV R67, R43 ;  /* 0x0000002b00437202 */ /* 0x000fe20000000f00 */
[----:B------:R-:W-:Y:S08]  /*9f40*/  MUFU.EX2 R59, R59 ;  /* 0x0000003b003b7308 */ /* 0x000ff00000000800 */
[----:B------:R-:W1:Y:S01]  /*9f50*/  MUFU.EX2 R56, R56 ;  /* 0x0000003800387308 */ /* 0x000e620000000800 */
[----:B----4-:R-:W-:Y:S01]  /*9f60*/  F2FP.BF16.F32.PACK_AB R15, R62, R65 ;  /* 0x000000413e0f723e */ /* 0x010fe200000010ff */
[----:B------:R-:W-:-:S04]  /*9f70*/  FADD.FTZ R65, R65, R64 ;  /* 0x0000004041417221 */ /* 0x000fc80000010000 */
[----:B------:R-:W-:Y:S02]  /*9f80*/  FADD.FTZ R65, R62, R65 ;  /* 0x000000413e417221 */ /* 0x000fe40000010000 */
[C---:B------:R-:W-:Y:S01]  /*9f90*/  HMMA.16816.F32.BF16 R20, R12.reuse, R28, R20 ;  /* 0x0000001c0c14723c */ /* 0x040fe20000041814 */
[----:B------:R-:W-:Y:S05]  /*9fa0*/  MUFU.EX2 R55, R55 ;  /* 0x0000003700377308 */ /* 0x000fea0000000800 */
[C---:B------:R-:W-:Y:S01]  /*9fb0*/  HMMA.16816.F32.BF16 R28, R12.reuse, R30, R16 ;  /* 0x0000001e0c1c723c */ /* 0x040fe20000041810 */
[----:B------:R-:W4:Y:S02]  /*9fc0*/  LDSM.16.MT88.4 R16, [R126+0x4000] ;  /* 0x004000007e10783b */ /* 0x000f240000004200 */
[----:B------:R-:W5:Y:S01]  /*9fd0*/  MUFU.EX2 R54, R54 ;  /* 0x0000003600367308 */ /* 0x000f620000000800 */
[C---:B-1----:R-:W-:Y:S01]  /*9fe0*/  F2FP.BF16.F32.PACK_AB R32, R56.reuse, R59 ;  /* 0x0000003b3820723e */ /* 0x042fe200000010ff */
[----:B------:R-:W-:Y:S01]  /*9ff0*/  FADD.FTZ R59, R59, R58 ;  /* 0x0000003a3b3b7221 */ /* 0x000fe20000010000 */
[----:B--2---:R-:W-:Y:S03]  /*a000*/  HMMA.16816.F32.BF16 R108, R12, R8, R108 ;  /* 0x000000080c6c723c */ /* 0x004fe6000004186c */
[----:B------:R-:W-:-:S02]  /*a010*/  FADD.FTZ R56, R56, R59 ;  /* 0x0000003b38387221 */ /* 0x000fc40000010000 */
[----:B------:R-:W-:Y:S01]  /*a020*/  MUFU.EX2 R74, R74 ;  /* 0x0000004a004a7308 */ /* 0x000fe20000000800 */
[----:B------:R-:W-:Y:S01]  /*a030*/  HMMA.16816.F32.BF16 R104, R12, R10, R104 ;  /* 0x0000000a0c68723c */ /* 0x000fe20000041868 */
[----:B------:R-:W1:Y:S06]  /*a040*/  LDSM.16.MT88.4 R8, [R134+0x4000] ;  /* 0x004000008608783b */ /* 0x000e6c0000004200 */
[----:B------:R-:W2:Y:S01]  /*a050*/  MUFU.EX2 R83, R83 ;  /* 0x0000005300537308 */ /* 0x000ea20000000800 */
[----:B-----5:R-:W-:Y:S01]  /*a060*/  F2FP.BF16.F32.PACK_AB R34, R54, R55 ;  /* 0x000000373622723e */ /* 0x020fe200000010ff */
[----:B------:R-:W-:-:S04]  /*a070*/  FADD.FTZ R55, R55, R56 ;  /* 0x0000003837377221 */ /* 0x000fc80000010000 */
[----:B------:R-:W-:Y:S02]  /*a080*/  FADD.FTZ R54, R54, R55 ;  /* 0x0000003736367221 */ /* 0x000fe40000010000 */
[----:B------:R-:W-:Y:S08]  /*a090*/  MUFU.EX2 R82, R82 ;  /* 0x0000005200527308 */ /* 0x000ff00000000800 */
[----:B------:R-:W5:Y:S01]  /*a0a0*/  MUFU.EX2 R117, R117 ;  /* 0x0000007500757308 */ /* 0x000f620000000800 */
[----:B--2---:R-:W-:Y:S01]  /*a0b0*/  F2FP.BF16.F32.PACK_AB R33, R83, R74 ;  /* 0x0000004a5321723e */ /* 0x004fe200000010ff */
[----:B------:R-:W-:Y:S01]  /*a0c0*/  FADD.FTZ R74, R74, R65 ;  /* 0x000000414a4a7221 */ /* 0x000fe20000010000 */
[----:B------:R-:W-:-:S03]  /*a0d0*/  MOV R65, R42 ;  /* 0x0000002a00417202 */ /* 0x000fc60000000f00 */
[----:B------:R-:W-:Y:S02]  /*a0e0*/  FADD.FTZ R83, R83, R74 ;  /* 0x0000004a53537221 */ /* 0x000fe40000010000 */
[----:B------:R-:W-:Y:S08]  /*a0f0*/  MUFU.EX2 R53, R53 ;  /* 0x0000003500357308 */ /* 0x000ff00000000800 */
[----:B------:R-:W2:Y:S01]  /*a100*/  MUFU.EX2 R48, R48 ;  /* 0x0000003000307308 */ /* 0x000ea20000000800 */
[----:B-----5:R-:W-:Y:S01]  /*a110*/  F2FP.BF16.F32.PACK_AB R35, R117, R82 ;  /* 0x000000527523723e */ /* 0x020fe200000010ff */
[----:B------:R-:W-:-:S04]  /*a120*/  FADD.FTZ R82, R82, R83 ;  /* 0x0000005352527221 */ /* 0x000fc80000010000 */
[----:B------:R-:W-:Y:S02]  /*a130*/  FADD.FTZ R117, R117, R82 ;  /* 0x0000005275757221 */ /* 0x000fe40000010000 */
[----:B------:R-:W-:Y:S01]  /*a140*/  MUFU.EX2 R47, R47 ;  /* 0x0000002f002f7308 */ /* 0x000fe20000000800 */
[C---:B------:R-:W-:Y:S06]  /*a150*/  HMMA.16816.F32.BF16 R20, R32.reuse, R4, R20 ;  /* 0x000000042014723c */ /* 0x040fec0000041814 */
[----:B------:R-:W-:Y:S01]  /*a160*/  HMMA.16816.F32.BF16 R28, R32, R6, R28 ;  /* 0x00000006201c723c */ /* 0x000fe2000004181c */
[----:B------:R-:W5:Y:S01]  /*a170*/  MUFU.EX2 R46, R46 ;  /* 0x0000002e002e7308 */ /* 0x000f620000000800 */
[----:B------:R-:W1:Y:S01]  /*a180*/  LDSM.16.MT88.4 R4, [R126+0x4400] ;  /* 0x004400007e04783b */ /* 0x000e620000004200 */
        /* <DEDUP_REMOVED lines=8> */
[----:B-----5:R-:W-:Y:S01]  /*a210*/  F2FP.BF16.F32.PACK_AB R14, R46, R47 ;  /* 0x0000002f2e0e723e */ /* 0x020fe200000010ff */
[--C-:B------:R-:W-:Y:S01]  /*a220*/  FFMA.FTZ R32, R80, UR11, -R73.reuse ;  /* 0x0000000b50207c23 */ /* 0x100fe20008010849 */
[--C-:B------:R-:W-:Y:S01]  /*a230*/  FFMA.FTZ R33, R75, UR11, -R52.reuse ;  /* 0x0000000b4b217c23 */ /* 0x100fe20008010834 */
[--C-:B------:R-:W-:Y:S01]  /*a240*/  FFMA.FTZ R80, R69, UR11, -R52.reuse ;  /* 0x0000000b45507c23 */ /* 0x100fe20008010834 */
[----:B------:R-:W-:Y:S01]  /*a250*/  FFMA.FTZ R35, R61, UR11, -R52 ;  /* 0x0000000b3d237c23 */ /* 0x000fe20008010834 */
[----:B------:R-:W-:Y:S01]  /*a260*/  FFMA.FTZ R73, R66, UR11, -R73 ;  /* 0x0000000b42497c23 */ /* 0x000fe20008010849 */
[----:B------:R-:W-:Y:S01]  /*a270*/  FADD.FTZ R47, R47, R48 ;  /* 0x000000302f2f7221 */ /* 0x000fe20000010000 */
[----:B------:R-:W-:Y:S03]  /*a280*/  MUFU.EX2 R118, R118 ;  /* 0x0000007600767308 */ /* 0x000fe60000000800 */
[----:B------:R-:W-:-:S05]  /*a290*/  FADD.FTZ R46, R46, R47 ;  /* 0x0000002f2e2e7221 */ /* 0x000fca0000010000 */
[----:B------:R-:W5:Y:S01]  /*a2a0*/  MUFU.EX2 R143, R143 ;  /* 0x0000008f008f7308 */ /* 0x000f620000000800 */
[----:B---3--:R-:W-:Y:S01]  /*a2b0*/  F2FP.BF16.F32.PACK_AB R13, R119, R116 ;  /* 0x00000074770d723e */ /* 0x008fe200000010ff */
[----:B------:R-:W-:-:S04]  /*a2c0*/  FADD.FTZ R116, R116, R117 ;  /* 0x0000007574747221 */ /* 0x000fc80000010000 */
[----:B------:R-:W-:Y:S02]  /*a2d0*/  FADD.FTZ R119, R119, R116 ;  /* 0x0000007477777221 */ /* 0x000fe40000010000 */
[----:B------:R-:W-:Y:S08]  /*a2e0*/  MUFU.EX2 R45, R45 ;  /* 0x0000002d002d7308 */ /* 0x000ff00000000800 */
[----:B------:R-:W3:Y:S01]  /*a2f0*/  MUFU.EX2 R40, R40 ;  /* 0x0000002800287308 */ /* 0x000ee20000000800 */
[----:B-----5:R-:W-:Y:S01]  /*a300*/  F2FP.BF16.F32.PACK_AB R15, R143, R118 ;  /* 0x000000768f0f723e */ /* 0x020fe200000010ff */
[----:B------:R-:W-:-:S04]  /*a310*/  FADD.FTZ R118, R118, R119 ;  /* 0x0000007776767221 */ /* 0x000fc80000010000 */
[----:B------:R-:W-:Y:S02]  /*a320*/  FADD.FTZ R118, R143, R118 ;  /* 0x000000768f767221 */ /* 0x000fe40000010000 */
[----:B------:R-:W-:Y:S01]  /*a330*/  MUFU.EX2 R41, R41 ;  /* 0x0000002900297308 */ /* 0x000fe20000000800 */
[C---:B----4-:R-:W-:Y:S06]  /*a340*/  HMMA.16816.F32.BF16 R20, R12.reuse, R16, R20 ;  /* 0x000000100c14723c */ /* 0x050fec0000041814 */
[----:B------:R-:W-:Y:S01]  /*a350*/  HMMA.16816.F32.BF16 R28, R12, R18, R28 ;  /* 0x000000120c1c723c */ /* 0x000fe2000004181c */
[----:B------:R-:W4:Y:S01]  /*a360*/  MUFU.EX2 R38, R38 ;  /* 0x0000002600267308 */ /* 0x000f220000000800 */
[----:B---3--:R-:W-:Y:S01]  /*a370*/  F2FP.BF16.F32.PACK_AB R16, R40, R45 ;  /* 0x0000002d2810723e */ /* 0x008fe200000010ff */
[----:B------:R-:W-:-:S03]  /*a380*/  FADD.FTZ R45, R45, R46 ;  /* 0x0000002e2d2d7221 */ /* 0x000fc60000010000 */
[C---:B-1----:R-:W-:Y:S01]  /*a390*/  HMMA.16816.F32.BF16 R108, R12.reuse, R8, R108 ;  /* 0x000000080c6c723c */ /* 0x042fe2000004186c */
[----:B------:R-:W-:Y:S02]  /*a3a0*/  FADD.FTZ R40, R40, R45 ;  /* 0x0000002d28287221 */ /* 0x000fe40000010000 */
[----:B------:R-:W-:Y:S03]  /*a3b0*/  MUFU.EX2 R141, R141 ;  /* 0x0000008d008d7308 */ /* 0x000fe60000000800 */
[----:B------:R-:W-:Y:S01]  /*a3c0*/  HMMA.16816.F32.BF16 R104, R12, R10, R104 ;  /* 0x0000000a0c68723c */ /* 0x000fe20000041868 */
[----:B------:R-:W1:Y:S04]  /*a3d0*/  LDSM.16.MT88.4 R8, [R126+0x4800] ;  /* 0x004800007e08783b */ /* 0x000e680000004200 */
[----:B------:R-:W3:Y:S01]  /*a3e0*/  MUFU.EX2 R150, R150 ;  /* 0x0000009600967308 */ /* 0x000ee20000000800 */
[----:B----4-:R-:W-:Y:S01]  /*a3f0*/  F2FP.BF16.F32.PACK_AB R18, R38, R41 ;  /* 0x000000292612723e */ /* 0x010fe200000010ff */
[----:B------:R-:W-:-:S04]  /*a400*/  FADD.FTZ R41, R41, R40 ;  /* 0x0000002829297221 */ /* 0x000fc80000010000 */
[----:B------:R-:W-:Y:S02]  /*a410*/  FADD.FTZ R38, R38, R41 ;  /* 0x0000002926267221 */ /* 0x000fe40000010000 */
[----:B------:R-:W-:Y:S08]  /*a420*/  MUFU.EX2 R95, R131 ;  /* 0x00000083005f7308 */ /* 0x000ff00000000800 */
[----:B------:R-:W4:Y:S01]  /*a430*/  MUFU.EX2 R34, R135 ;  /* 0x0000008700227308 */ /* 0x000f220000000800 */
[----:B---3--:R-:W-:Y:S01]  /*a440*/  F2FP.BF16.F32.PACK_AB R17, R150, R141 ;  /* 0x0000008d9611723e */ /* 0x008fe200000010ff */
[----:B------:R-:W-:-:S04]  /*a450*/  FADD.FTZ R141, R141, R118 ;  /* 0x000000768d8d7221 */ /* 0x000fc80000010000 */
[----:B------:R-:W-:Y:S02]  /*a460*/  FADD.FTZ R150, R150, R141 ;  /* 0x0000008d96967221 */ /* 0x000fe40000010000 */
[----:B------:R-:W-:Y:S08]  /*a470*/  MUFU.EX2 R39, R39 ;  /* 0x0000002700277308 */ /* 0x000ff00000000800 */
[----:B------:R-:W3:Y:S01]  /*a480*/  MUFU.EX2 R36, R36 ;  /* 0x0000002400247308 */ /* 0x000ee20000000800 */
        /* <DEDUP_REMOVED lines=8> */
[----:B---3--:R-:W-:Y:S01]  /*a510*/  F2FP.BF16.F32.PACK_AB R12, R36, R39 ;  /* 0x00000027240c723e */ /* 0x008fe200000010ff */
[----:B------:R-:W-:-:S02]  /*a520*/  FADD.FTZ R39, R39, R38 ;  /* 0x0000002627277221 */ /* 0x000fc40000010000 */
[C---:B--2---:R-:W-:Y:S02]  /*a530*/  HMMA.16816.F32.BF16 R108, R16.reuse, R24, R108 ;  /* 0x00000018106c723c */ /* 0x044fe4000004186c */
[----:B------:R-:W-:Y:S01]  /*a540*/  FADD.FTZ R36, R36, R39 ;  /* 0x0000002724247221 */ /* 0x000fe20000010000 */
[----:B------:R-:W-:Y:S03]  /*a550*/  MUFU.EX2 R33, R33 ;  /* 0x0000002100217308 */ /* 0x000fe60000000800 */
[----:B------:R-:W-:Y:S05]  /*a560*/  HMMA.16816.F32.BF16 R104, R16, R26, R104 ;  /* 0x0000001a1068723c */ /* 0x000fea0000041868 */
[----:B------:R-:W2:Y:S01]  /*a570*/  MUFU.EX2 R80, R80 ;  /* 0x0000005000507308 */ /* 0x000ea20000000800 */
[----:B----4-:R-:W-:Y:S01]  /*a580*/  F2FP.BF16.F32.PACK_AB R14, R2, R37 ;  /* 0x00000025020e723e */ /* 0x010fe200000010ff */
[--C-:B------:R-:W-:Y:S01]  /*a590*/  FFMA.FTZ R16, R49, UR11, -R52.reuse ;  /* 0x0000000b31107c23 */ /* 0x100fe20008010834 */
[--C-:B------:R-:W-:Y:S01]  /*a5a0*/  FFMA.FTZ R17, R51, UR11, -R52.reuse ;  /* 0x0000000b33117c23 */ /* 0x100fe20008010834 */
[----:B------:R-:W-:Y:S01]  /*a5b0*/  FFMA.FTZ R18, R44, UR11, -R52 ;  /* 0x0000000b2c127c23 */ /* 0x000fe20008010834 */
[----:B------:R-:W-:-:S03]  /*a5c0*/  FADD.FTZ R37, R37, R36 ;  /* 0x0000002425257221 */ /* 0x000fc60000010000 */
[----:B------:R-:W-:Y:S01]  /*a5d0*/  MUFU.EX2 R35, R35 ;  /* 0x0000002300237308 */ /* 0x000fe20000000800 */
[----:B------:R-:W-:-:S07]  /*a5e0*/  FADD.FTZ R2, R2, R37 ;  /* 0x0000002502027221 */ /* 0x000fce0000010000 */
[----:B------:R-:W3:Y:S01]  /*a5f0*/  MUFU.EX2 R66, R57 ;  /* 0x0000003900427308 */ /* 0x000ee20000000800 */
[----:B--2---:R-:W-:Y:S01]  /*a600*/  F2FP.BF16.F32.PACK_AB R13, R80, R33 ;  /* 0x00000021500d723e */ /* 0x004fe200000010ff */
[----:B------:R-:W-:-:S04]  /*a610*/  FADD.FTZ R33, R33, R34 ;  /* 0x0000002221217221 */ /* 0x000fc80000010000 */
[----:B------:R-:W-:Y:S02]  /*a620*/  FADD.FTZ R80, R80, R33 ;  /* 0x0000002150507221 */ /* 0x000fe40000010000 */
        /* <DEDUP_REMOVED lines=15> */
[----:B---3--:R-:W-:Y:S02]  /*a720*/  F2FP.BF16.F32.PACK_AB R6, R25, R32 ;  /* 0x000000201906723e */ /* 0x008fe400000010ff */
[----:B------:R-:W-:-:S04]  /*a730*/  FADD.FTZ R32, R32, R3 ;  /* 0x0000000320207221 */ /* 0x000fc80000010000 */
        /* <DEDUP_REMOVED lines=15> */
.L_x_4932:
[----:B------:R-:W-:Y:S01]  /*a830*/  ULDC.64 UR6, c[0x0][0x208] ;  /* 0x0000820000067ab9 */ /* 0x000fe20000000a00 */
        /* <DEDUP_REMOVED lines=8> */
.L_x_4944:
        /* <DEDUP_REMOVED lines=10> */
[-C--:B---3--:R-:W-:Y:S02]  /*a960*/  IABS R6, R3.reuse ;  /* 0x0000000300067213 */ /* 0x088fe40000000000 */
[-C--:B------:R-:W-:Y:S02]  /*a970*/  LOP3.LUT R2, RZ, R3.reuse, RZ, 0x33, !PT ;  /* 0x00000003ff027212 */ /* 0x080fe400078e33ff */
        /* <DEDUP_REMOVED lines=46> */
[CC--:B---3--:R-:W-:Y:S01]  /*ac60*/  IMAD.WIDE.U32 R142, R0.reuse, R10.reuse, RZ ;  /* 0x0000000a008e7225 */ /* 0x0c8fe200078e00ff */
[----:B------:R-:W-:Y:S01]  /*ac70*/  SHF.R.S32.HI R17, RZ, 0x1f, R0 ;  /* 0x0000001fff117819 */ /* 0x000fe20000011400 */
[----:B------:R-:W5:Y:S04]  /*ac80*/  LDG.E R15, desc[UR6][R18.64] ;  /* 0x00000006120f7981 */ /* 0x000f68000c1e1900 */
[----:B------:R-:W-:Y:S04]  /*ac90*/  IMAD R8, R17, R10, RZ ;  /* 0x0000000a11087224 */ /* 0x000fe800078e02ff */
[----:B------:R-:W-:Y:S04]  /*aca0*/  IMAD R8, R0, R11, R8 ;  /* 0x0000000b00087224 */ /* 0x000fe800078e0208 */
[----:B------:R-:W-:Y:S01]  /*acb0*/  IMAD.IADD R143, R143, 0x1, R8 ;  /* 0x000000018f8f7824 */ /* 0x000fe200078e0208 */
[----:B-----5:R-:W-:Y:S04]  /*acc0*/  IADD3 R15, -R15, R6, RZ ;  /* 0x000000060f0f7210 */ /* 0x020fe80007ffe1ff */
[----:B------:R-:W-:Y:S01]  /*acd0*/  SHF.R.S32.HI R11, RZ, 0x1f, R15 ;  /* 0x0000001fff0b7819 */ /* 0x000fe2000001140f */
[-C--:B----4-:R-:W-:Y:S04]  /*ace0*/  IMAD.WIDE.U32 R142, R15, R12.reuse, R142 ;  /* 0x0000000c0f8e7225 */ /* 0x090fe800078e008e */
[----:B------:R-:W-:Y:S04]  /*acf0*/  IMAD R6, R11, R12, RZ ;  /* 0x0000000c0b067224 */ /* 0x000fe800078e02ff */
[----:B------:R-:W-:Y:S05]  /*ad00*/  IMAD R6, R15, R13, R6 ;  /* 0x0000000d0f067224 */ /* 0x000fea00078e0206 */
[----:B------:R-:W-:Y:S07]  /*ad10*/  IADD3 R135, R143, R6, RZ ;  /* 0x000000068f877210 */ /* 0x000fee0007ffe0ff */
.L_x_4941:
[----:B------:R-:W-:Y:S01]  /*ad20*/  @P2 STS.64 [R124+0x3008], RZ ;  /* 0x003008ff7c002388 */ /* 0x000fe20000000a00 */
[----:B--2---:R-:W-:Y:S01]  /*ad30*/  @!P2 IMAD R139, R139, 0x60, RZ ;  /* 0x000000608b8ba824 */ /* 0x004fe200078e02ff */
[CC--:B-1----:R-:W-:Y:S02]  /*ad40*/  @!P2 LEA R144, P3, R140.reuse, R142.reuse, 0x6 ;  /* 0x0000008e8c90a211 */ /* 0x0c2fe400078630ff */
[----:B------:R-:W-:Y:S02]  /*ad50*/  @!P2 IADD3 R145, P0, R123, R142, RZ ;  /* 0x0000008e7b91a210 */ /* 0x000fe40007f1e0ff */
[----:B------:R-:W-:Y:S01]  /*ad60*/  @P2 STS [R124+0x3000], RZ ;  /* 0x003000ff7c002388 */ /* 0x000fe20000000800 */
[-C--:B------:R-:W-:Y:S02]  /*ad70*/  @!P2 LEA.HI.X R141, R140, R135.reuse, R141, 0x6, P3 ;  /* 0x000000878c8da211 */ /* 0x080fe400018f348d */
[CC--:B------:R-:W-:Y:S01]  /*ad80*/  @!P2 LEA R152, P4, R145.reuse, R136.reuse, 0x1 ;  /* 0x000000889198a211 */ /* 0x0c0fe200078808ff */
[----:B------:R-:W-:Y:S01]  /*ad90*/  @P2 STS [R124+0x3004], RZ ;  /* 0x003004ff7c002388 */ /* 0x000fe20000000800 */
[-C--:B------:R-:W-:Y:S02]  /*ada0*/  @!P2 LEA R150, P3, R144, R136.reuse, 0x1 ;  /* 0x000000889096a211 */ /* 0x080fe400078608ff */
[----:B------:R-:W-:Y:S02]  /*adb0*/  @!P2 IADD3.X R140, R122, R135, RZ, P0, !PT ;  /* 0x000000877a8ca210 */ /* 0x000fe400007fe4ff */
[-C--:B------:R-:W-:Y:S02]  /*adc0*/  @!P2 LEA.HI.X R151, R144, R137.reuse, R141, 0x1, P3 ;  /* 0x000000899097a211 */ /* 0x080fe400018f0c8d */
[----:B------:R-:W-:Y:S02]  /*add0*/  @!P2 LEA.HI.X R153, R145, R137, R140, 0x1, P4 ;  /* 0x000000899199a211 */ /* 0x000fe400020f0c8c */
[----:B------:R-:W-:Y:S03]  /*ade0*/  @!P2 MOV R143, R135 ;  /* 0x00000087008fa202 */ /* 0x000fe60000000f00 */
[----:B------:R-:W-:Y:S01]  /*adf0*/  @!P2 IMAD.WIDE.U32 R148, R138, 0x60, R142 ;  /* 0x000000608a94a825 */ /* 0x000fe200078e008e */
[-C--:B------:R-:W-:Y:S02]  /*ae00*/  LEA R138, P5, R142, R136.reuse, 0x1 ;  /* 0x000000888e8a7211 */ /* 0x080fe400078a08ff */
[----:B------:R-:W-:Y:S02]  /*ae10*/  @!P2 LEA R136, P0, R148, R136, 0x1 ;  /* 0x000000889488a211 */ /* 0x000fe400078008ff */
[----:B------:R-:W-:Y:S02]  /*ae20*/  @!P2 IADD3 R146, R139, R149, RZ ;  /* 0x000000958b92a210 */ /* 0x000fe40007ffe0ff */
[-C--:B------:R-:W-:Y:S02]  /*ae30*/  LEA.HI.X R139, R142, R137.reuse, R135, 0x1, P5 ;  /* 0x000000898e8b7211 */ /* 0x080fe400028f0c87 */
[----:B------:R-:W-:Y:S02]  /*ae40*/  @!P2 LEA.HI.X R137, R148, R137, R146, 0x1, P0 ;  /* 0x000000899489a211 */ /* 0x000fe400000f0c92 */
[----:B------:R-:W-:Y:S01]  /*ae50*/  ISETP.GT.AND P0, PT, R98, R103, PT ;  /* 0x000000676200720c */ /* 0x000fe20003f04270 */
        /* <DEDUP_REMOVED lines=29> */
[----:B------:R-:W-:Y:S08]  /*b030*/  LDSM.16.M88.4 R24, [R92+0x1800] ;  /* 0x001800005c18783b */ /* 0x000ff00000000200 */
[----:B------:R-:W5:Y:S08]  /*b040*/  LDSM.16.M88.4 R48, [R88] ;  /* 0x000000005830783b */ /* 0x000f700000000200 */
[----:B------:R-:W-:Y:S08]  /*b050*/  LDSM.16.M88.4 R36, [R89] ;  /* 0x000000005924783b */ /* 0x000ff00000000200 */
[----:B------:R-:W-:Y:S08]  /*b060*/  LDSM.16.M88.4 R40, [R92+0x2000] ;  /* 0x002000005c28783b */ /* 0x000ff00000000200 */
[----:B------:R-:W-:Y:S08]  /*b070*/  LDSM.16.M88.4 R44, [R87] ;  /* 0x00000000572c783b */ /* 0x000ff00000000200 */
[----:B------:R-:W-:Y:S08]  /*b080*/  LDSM.16.M88.4 R52, [R86] ;  /* 0x000000005634783b */ /* 0x000ff00000000200 */
[----:B------:R-:W-:Y:S08]  /*b090*/  LDSM.16.M88.4 R68, [R92+0x2800] ;  /* 0x002800005c44783b */ /* 0x000ff00000000200 */
[----:B------:R-:W5:Y:S08]  /*b0a0*/  LDSM.16.M88.4 R76, [R92+0x2c00] ;  /* 0x002c00005c4c783b */ /* 0x000f700000000200 */
[----:B------:R-:W-:Y:S08]  /*b0b0*/  LDSM.16.M88.4 R80, [R85] ;  /* 0x000000005550783b */ /* 0x000ff00000000200 */
[----:B------:R-:W5:Y:S01]  /*b0c0*/  LDSM.16.M88.4 R56, [R84] ;  /* 0x000000005438783b */ /* 0x000f620000000200 */
[C---:B--2---:R-:W-:Y:S06]  /*b0d0*/  HMMA.16816.F32.BF16 R12, R60.reuse, R16, RZ ;  /* 0x000000103c0c723c */ /* 0x044fec00000418ff */
[C---:B------:R-:W-:Y:S06]  /*b0e0*/  HMMA.16816.F32.BF16 R16, R60.reuse, R18, RZ ;  /* 0x000000123c10723c */ /* 0x040fec00000418ff */
[C---:B-1----:R-:W-:Y:S06]  /*b0f0*/  HMMA.16816.F32.BF16 R4, R60.reuse, R8, RZ ;  /* 0x000000083c04723c */ /* 0x042fec00000418ff */
[----:B------:R-:W-:Y:S06]  /*b100*/  HMMA.16816.F32.BF16 R8, R60, R10, RZ ;  /* 0x0000000a3c08723c */ /* 0x000fec00000418ff */
[C---:B---3--:R-:W-:Y:S06]  /*b110*/  HMMA.16816.F32.BF16 R12, R64.reuse, R28, R12 ;  /* 0x0000001c400c723c */ /* 0x048fec000004180c */
[----:B------:R-:W-:Y:S06]  /*b120*/  HMMA.16816.F32.BF16 R16, R64, R30, R16 ;  /* 0x0000001e4010723c */ /* 0x000fec0000041810 */
[C---:B----4-:R-:W-:Y:S06]  /*b130*/  HMMA.16816.F32.BF16 R28, R60.reuse, R32, RZ ;  /* 0x000000203c1c723c */ /* 0x050fec00000418ff */
[----:B------:R-:W-:Y:S06]  /*b140*/  HMMA.16816.F32.BF16 R32, R60, R34, RZ ;  /* 0x000000223c20723c */ /* 0x000fec00000418ff */
[C---:B-----5:R-:W-:Y:S06]  /*b150*/  HMMA.16816.F32.BF16 R4, R64.reuse, R20, R4 ;  /* 0x000000144004723c */ /* 0x060fec0000041804 */
[C---:B------:R-:W-:Y:S06]  /*b160*/  HMMA.16816.F32.BF16 R8, R64.reuse, R22, R8 ;  /* 0x000000164008723c */ /* 0x040fec0000041808 */
[C---:B------:R-:W-:Y:S06]  /*b170*/  HMMA.16816.F32.BF16 R28, R64.reuse, R48, R28 ;  /* 0x00000030401c723c */ /* 0x040fec000004181c */
[----:B------:R-:W-:Y:S01]  /*b180*/  HMMA.16816.F32.BF16 R32, R64, R50, R32 ;  /* 0x000000324020723c */ /* 0x000fe20000041820 */
[----:B------:R-:W1:Y:S01]  /*b190*/  LDSM.16.M88.4 R48, [R92+0x2400] ;  /* 0x002400005c30783b */ /* 0x000e620000000200 */
[----:B------:R-:W-:Y:S04]  /*b1a0*/  DEPBAR.LE SB0, 0x0 ;  /* 0x000080000000791a */ /* 0x000fe80000000000 */
[C---:B------:R-:W-:Y:S01]  /*b1b0*/  HMMA.16816.F32.BF16 R20, R60.reuse, R24, RZ ;  /* 0x000000183c14723c */ /* 0x040fe200000418ff */
[----:B------:R-:W-:Y:S04]  /*b1c0*/  BAR.SYNC.DEFER_BLOCKING 0x0 ;  /* 0x0000000000007b1d */ /* 0x000fe80000010000 */
[----:B------:R-:W-:Y:S01]  /*b1d0*/  FMUL.FTZ R0, R4, UR5 ;  /* 0x0000000504007c20 */ /* 0x000fe20008410000 */
[C---:B------:R-:W-:Y:S01]  /*b1e0*/  HMMA.16816.F32.BF16 R24, R60.reuse, R26, RZ ;  /* 0x0000001a3c18723c */ /* 0x040fe200000418ff */
[----:B------:R-:W-:Y:S01]  /*b1f0*/  FMUL.FTZ R3, R5, UR5 ;  /* 0x0000000505037c20 */ /* 0x000fe20008410000 */
[----:B------:R-:W-:Y:S03]  /*b200*/  FMUL.FTZ R4, R7, UR5 ;  /* 0x0000000507047c20 */ /* 0x000fe60008410000 */
[----:B------:R-:W2:Y:S01]  /*b210*/  MUFU.TANH R0, R0 ;  /* 0x0000000000007308 */ /* 0x000ea20000002400 */
[----:B------:R-:W-:Y:S01]  /*b220*/  HMMA.16816.F32.BF16 R72, R60, R76, RZ ;  /* 0x0000004c3c48723c */ /* 0x000fe200000418ff */
[----:B------:R-:W-:Y:S01]  /*b230*/  FMUL.FTZ R5, R8, UR5 ;  /* 0x0000000508057c20 */ /* 0x000fe20008410000 */
[----:B------:R-:W-:Y:S03]  /*b240*/  FMUL.FTZ R7, R9, UR5 ;  /* 0x0000000509077c20 */ /* 0x000fe60008410000 */
[----:B------:R-:W-:Y:S01]  /*b250*/  FMUL.FTZ R8, R11, UR5 ;  /* 0x000000050b087c20 */ /* 0x000fe20008410000 */
[----:B------:R-:W-:Y:S03]  /*b260*/  FMUL.FTZ R9, R12, UR5 ;  /* 0x000000050c097c20 */ /* 0x000fe60008410000 */
[----:B------:R-:W3:Y:S02]  /*b270*/  MUFU.TANH R3, R3 ;  /* 0x0000000300037308 */ /* 0x000ee40000002400 */
[----:B------:R-:W-:Y:S01]  /*b280*/  FMUL.FTZ R11, R13, UR5 ;  /* 0x000000050d0b7c20 */ /* 0x000fe20008410000 */
[----:B------:R-:W-:Y:S01]  /*b290*/  FMUL.FTZ R12, R15, UR5 ;  /* 0x000000050f0c7c20 */ /* 0x000fe20008410000 */
[C---:B------:R-:W-:Y:S06]  /*b2a0*/  HMMA.16816.F32.BF16 R20, R64.reuse, R36, R20 ;  /* 0x000000244014723c */ /* 0x040fec0000041814 */
[----:B------:R-:W4:Y:S01]  /*b2b0*/  MUFU.TANH R4, R4 ;  /* 0x0000000400047308 */ /* 0x000f220000002400 */
        /* <DEDUP_REMOVED lines=9> */
[C---:B------:R-:W-:Y:S06]  /*b350*/  HMMA.16816.F32.BF16 R72, R64.reuse, R56, R72 ;  /* 0x000000384048723c */ /* 0x040fec0000041848 */
[----:B------:R-:W1:Y:S01]  /*b360*/  MUFU.TANH R8, R8 ;  /* 0x0000000800087308 */ /* 0x000e620000002400 */
[----:B------:R-:W-:Y:S01]  /*b370*/  FMUL.FTZ R17, R20, UR5 ;  /* 0x0000000514117c20 */ /* 0x000fe20008410000 */
[----:B------:R-:W-:Y:S03]  /*b380*/  FMUL.FTZ R19, R21, UR5 ;  /* 0x0000000515137c20 */ /* 0x000fe60008410000 */
[----:B------:R-:W-:Y:S01]  /*b390*/  FMUL.FTZ R20, R23, UR5 ;  /* 0x0000000517147c20 */ /* 0x000fe20008410000 */
[----:B------:R-:W-:Y:S04]  /*b3a0*/  FMUL.FTZ R6, R10, UR5 ;  /* 0x000000050a067c20 */ /* 0x000fe80008410000 */
[----:B------:R-:W2:Y:S01]  /*b3b0*/  MUFU.TANH R2, R2 ;  /* 0x0000000200027308 */ /* 0x000ea20000002400 */
[C---:B------:R-:W-:Y:S03]  /*b3c0*/  HMMA.16816.F32.BF16 R36, R64.reuse, R44, R36 ;  /* 0x0000002c4024723c */ /* 0x040fe60000041824 */
[----:B------:R-:W-:Y:S01]  /*b3d0*/  FMUL.FTZ R21, R24, UR5 ;  /* 0x0000000518157c20 */ /* 0x000fe20008410000 */
[----:B------:R-:W-:Y:S01]  /*b3e0*/  FMUL.FTZ R23, R25, UR5 ;  /* 0x0000000519177c20 */ /* 0x000fe20008410000 */
[----:B------:R-:W-:Y:S01]  /*b3f0*/  FMUL.FTZ R10, R14, UR5 ;  /* 0x000000050e0a7c20 */ /* 0x000fe20008410000 */
[----:B------:R-:W-:Y:S03]  /*b400*/  HMMA.16816.F32.BF16 R40, R64, R46, R40 ;  /* 0x0000002e4028723c */ /* 0x000fe60000041828 */
[----:B------:R-:W2:Y:S02]  /*b410*/  MUFU.TANH R6, R6 ;  /* 0x0000000600067308 */ /* 0x000ea40000002400 */
[----:B------:R-:W-:Y:S01]  /*b420*/  FMUL.FTZ R24, R27, UR5 ;  /* 0x000000051b187c20 */ /* 0x000fe20008410000 */
[C---:B-1----:R-:W-:Y:S07]  /*b430*/  HMMA.16816.F32.BF16 R44, R60.reuse, R48, RZ ;  /* 0x000000303c2c723c */ /* 0x042fee00000418ff */
        /* <DEDUP_REMOVED lines=111> */
[----:B------:R-:W4:Y:S01]  /*bb30*/  @!P2 LDC R70, c[0x0][0x24c] ;  /* 0x00009300ff46ab82 */ /* 0x000f220000000800 */
[----:B--2---:R-:W-:Y:S04]  /*bb40*/  LEA R74, -R76, RZ, 0x7 ;  /* 0x000000ff4c4a7211 */ /* 0x004fe800078e39ff */
[----:B------:R-:W-:Y:S01]  /*bb50*/  SHF.R.S32.HI R75, RZ, 0x1f, R74 ;  /* 0x0000001fff4b7819 */ /* 0x000fe2000001144a */
        /* <DEDUP_REMOVED lines=33> */
[----:B------:R-:W2:Y:S01]  /*bd70*/  LDC R78, c[0x0][0x24c] ;  /* 0x00009300ff4e7b82 */ /* 0x000ea20000000800 */
[----:B------:R-:W-:Y:S02]  /*bd80*/  ISETP.GE.U32.AND P6, PT, R80, R74, PT ;  /* 0x0000004a5000720c */ /* 0x000fe40003fc6070 */
[----:B------:R-:W-:Y:S05]  /*bd90*/  ISETP.NE.AND P0, PT, R67, RZ, PT ;  /* 0x000000ff4300720c */ /* 0x000fea0003f05270 */
[----:B------:R-:W5:Y:S04]  /*bda0*/  LDC.64 R74, c[0x0][0x230] ;  /* 0x00008c00ff4a7b82 */ /* 0x000f680000000a00 */
        /* <DEDUP_REMOVED lines=12> */
[----:B------:R-:W3:Y:S02]  /*be70*/  LDG.E R77, desc[UR6][R140.64] ;  /* 0x000000068c4d7981 */ /* 0x000ee4000c1e1900 */
[-C--:B------:R-:W-:Y:S01]  /*be80*/  IMAD.WIDE.U32 R82, R65, R76.reuse, RZ ;  /* 0x0000004c41527225 */ /* 0x080fe200078e00ff */
[----:B------:R-:W-:Y:S01]  /*be90*/  SHF.R.S32.HI R79, RZ, 0x1f, R65 ;  /* 0x0000001fff4f7819 */ /* 0x000fe20000011441 */
[----:B------:R-:W3:Y:S04]  /*bea0*/  LDG.E R80, desc[UR6][R138.64] ;  /* 0x000000068a507981 */ /* 0x000ee8000c1e1900 */
[----:B------:R-:W-:Y:S04]  /*beb0*/  IMAD R79, R79, R76, RZ ;  /* 0x0000004c4f4f7224 */ /* 0x000fe800078e02ff */
[----:B--2---:R-:W-:Y:S05]  /*bec0*/  IMAD R79, R65, R78, R79 ;  /* 0x0000004e414f7224 */ /* 0x004fea00078e024f */
[----:B------:R-:W-:Y:S01]  /*bed0*/  IADD3 R83, R83, R79, RZ ;  /* 0x0000004f53537210 */ /* 0x000fe20007ffe0ff */
[----:B---3--:R-:W-:Y:S04]  /*bee0*/  IMAD.IADD R77, R77, 0x1, -R80 ;  /* 0x000000014d4d7824 */ /* 0x008fe800078e0a50 */
[-C--:B-----5:R-:W-:Y:S01]  /*bef0*/  IMAD.WIDE.U32 R82, R77, R74.reuse, R82 ;  /* 0x0000004a4d527225 */ /* 0x0a0fe200078e0052 */
[----:B------:R-:W-:Y:S05]  /*bf00*/  SHF.R.S32.HI R81, RZ, 0x1f, R77 ;  /* 0x0000001fff517819 */ /* 0x000fea000001144d */
[----:B------:R-:W-:Y:S01]  /*bf10*/  IMAD R78, R81, R74, RZ ;  /* 0x0000004a514e7224 */ /* 0x000fe200078e02ff */
[----:B------:R-:W-:Y:S03]  /*bf20*/  MOV R74, R82 ;  /* 0x00000052004a7202 */ /* 0x000fe60000000f00 */
[----:B------:R-:W-:Y:S04]  /*bf30*/  IMAD R78, R77, R75, R78 ;  /* 0x0000004b4d4e7224 */ /* 0x000fe800078e024e */
[----:B------:R-:W-:Y:S07]  /*bf40*/  IMAD.IADD R75, R83, 0x1, R78 ;  /* 0x00000001534b7824 */ /* 0x000fee00078e024e */
.L_x_4943:
[----:B------:R2:W-:Y:S01]  /*bf50*/  @P2 STS [R124+0x1000], RZ ;  /* 0x001000ff7c002388 */ /* 0x0005e20000000800 */
[----:B------:R-:W-:Y:S01]  /*bf60*/  LEA R80, P5, R74, R132, 0x1 ;  /* 0x000000844a507211 */ /* 0x000fe200078a08ff */
[----:B------:R-:W-:Y:S01]  /*bf70*/  @!P2 IMAD.WIDE.U32 R68, R76, 0x60, R74 ;  /* 0x000000604c44a825 */ /* 0x000fe200078e004a */
[----:B------:R-:W-:Y:S01]  /*bf80*/  @!P2 IADD3 R65, P0, R121, R74, RZ ;  /* 0x0000004a7941a210 */ /* 0x000fe20007f1e0ff */
[----:B------:R2:W-:Y:S01]  /*bf90*/  @P2 STS [R124+0x1004], RZ ;  /* 0x001004ff7c002388 */ /* 0x0005e20000000800 */
[-CC-:B------:R-:W-:Y:S01]  /*bfa0*/  LEA.HI.X R81, R74, R133.reuse, R75.reuse, 0x1, P5 ;  /* 0x000000854a517211 */ /* 0x180fe200028f0c4b */
[----:B----4-:R-:W-:Y:S01]  /*bfb0*/  @!P2 IMAD R67, R70, 0x60, RZ ;  /* 0x000000604643a824 */ /* 0x010fe200078e02ff */
[-C--:B------:R-:W-:Y:S01]  /*bfc0*/  @!P2 LEA R78, P4, R65, R132.reuse, 0x1 ;  /* 0x00000084414ea211 */ /* 0x080fe200078808ff */
[----:B------:R2:W-:Y:S01]  /*bfd0*/  @P2 STS.64 [R124+0x1008], RZ ;  /* 0x001008ff7c002388 */ /* 0x0005e20000000a00 */
[----:B------:R-:W-:Y:S01]  /*bfe0*/  @!P2 IMAD.X R70, R120, 0x1, R75, P0 ;  /* 0x000000017846a824 */ /* 0x000fe200000e064b */
[----:B------:R-:W-:Y:S01]  /*bff0*/  @!P2 LEA R82, P0, R68, R132, 0x1 ;  /* 0x000000844452a211 */ /* 0x000fe200078008ff */
[----:B------:R-:W-:Y:S01]  /*c000*/  @!P2 IMAD.IADD R67, R67, 0x1, R69 ;  /* 0x000000014343a824 */ /* 0x000fe200078e0245 */
[----:B------:R-:W-:Y:S01]  /*c010*/  @!PT LDS RZ, [RZ] ;  /* 0x00000000fffff984 */ /* 0x000fe20000000800 */
[----:B------:R-:W-:Y:S01]  /*c020*/  @!PT LDS RZ, [RZ] ;  /* 0x00000000fffff984 */ /* 0x000fe20000000800 */
[----:B------:R-:W-:Y:S01]  /*c030*/  @!PT LDS RZ, [RZ] ;  /* 0x00000000fffff984 */ /* 0x000fe20000000800 */
[----:B------:R2:W-:Y:S01]  /*c040*/  @!P2 LDGSTS.E.BYPASS.LTC128B.128 [R124+0x1000], desc[UR6][R80.64] ;  /* 0x01000000507cafae */ /* 0x0005e2000b901d46 */
[C---:B------:R-:W-:Y:S02]  /*c050*/  @!P2 LEA R66, P3, R76.reuse, R74, 0x6 ;  /* 0x0000004a4c42a211 */ /* 0x040fe400078630ff */
[----:B------:R-:W-:Y:S01]  /*c060*/  @!P2 LEA.HI.X R79, R65, R133, R70, 0x1, P4 ;  /* 0x00000085414fa211 */ /* 0x000fe200020f0c46 */
[----:B------:R2:W-:Y:S01]  /*c070*/  @P2 STS.128 [R124+0x1800], RZ ;  /* 0x001800ff7c002388 */ /* 0x0005e20000000c00 */
[----:B---3--:R-:W-:Y:S02]  /*c080*/  @!P2 LEA.HI.X R72, R76, R75, R72, 0x6, P3 ;  /* 0x0000004b4c48a211 */ /* 0x008fe400018f3448 */
[----:B------:R-:W-:Y:S01]  /*c090*/  @!P2 LEA R76, P3, R66, R132, 0x1 ;  /* 0x00000084424ca211 */ /* 0x000fe200078608ff */
        /* <DEDUP_REMOVED lines=19> */
.L_x_4942:
[----:B------:R-:W-:Y:S01]  /*c1d0*/  LEA R72, R98, R99, 0x7 ;  /* 0x0000006362487211 */ /* 0x000fe200078e38ff */
[----:B------:R-:W-:Y:S03]  /*c1e0*/  LDSM.16.MT88.4 R140, [R134+0x3000] ;  /* 0x00300000868c783b */ /* 0x000fe60000004200 */
[----:B------:R-:W-:Y:S02]  /*c1f0*/  I2FP.F32.S32 R69, R72 ;  /* 0x0000004800457245 */ /* 0x000fe40000201400 */
[C---:B------:R-:W-:Y:S02]  /*c200*/  IADD3 R71, R72.reuse, 0x1, RZ ;  /* 0x0000000148477810 */ /* 0x040fe40007ffe0ff */
[----:B------:R-:W-:Y:S01]  /*c210*/  IADD3 R73, R72, 0x8, RZ ;  /* 0x0000000848497810 */ /* 0x000fe20007ffe0ff */
[C---:B------:R-:W-:Y:S01]  /*c220*/  FFMA.FTZ R0, R96.reuse, R69, R0 ;  /* 0x0000004560007223 */ /* 0x040fe20000010000 */
[----:B------:R-:W-:Y:S01]  /*c230*/  I2FP.F32.S32 R71, R71 ;  /* 0x0000004700477245 */ /* 0x000fe20000201400 */
[----:B------:R-:W-:Y:S01]  /*c240*/  FFMA.FTZ R2, R96, R69, R2 ;  /* 0x0000004560027223 */ /* 0x000fe20000010002 */
[----:B------:R-:W-:Y:S01]  /*c250*/  I2FP.F32.S32 R69, R73 ;  /* 0x0000004900457245 */ /* 0x000fe20000201400 */
[----:B--2---:R-:W-:Y:S01]  /*c260*/  LDSM.16.MT88.4 R80, [R126+0x3400] ;  /* 0x003400007e50783b */ /* 0x004fe20000004200 */
[----:B------:R-:W-:Y:S01]  /*c270*/  IADD3 R74, R72, 0x9, RZ ;  /* 0x00000009484a7810 */ /* 0x000fe20007ffe0ff */
[CC--:B------:R-:W-:Y:S01]  /*c280*/  FFMA.FTZ R3, R96.reuse, R71.reuse, R3 ;  /* 0x0000004760037223 */ /* 0x0c0fe20000010003 */
[C---:B------:R-:W-:Y:S01]  /*c290*/  FFMA.FTZ R4, R96.reuse, R71, R4 ;  /* 0x0000004760047223 */ /* 0x040fe20000010004 */
[CC--:B------:R-:W-:Y:S01]  /*c2a0*/  FFMA.FTZ R5, R96.reuse, R69.reuse, R5 ;  /* 0x0000004560057223 */ /* 0x0c0fe20000010005 */
[----:B------:R-:W-:Y:S01]  /*c2b0*/  FFMA.FTZ R6, R96, R69, R6 ;  /* 0x0000004560067223 */ /* 0x000fe20000010006 */
[----:B------:R-:W-:Y:S02]  /*c2c0*/  I2FP.F32.S32 R71, R74 ;  /* 0x0000004a00477245 */ /* 0x000fe40000201400 */
[----:B------:R-:W-:Y:S01]  /*c2d0*/  LDSM.16.MT88.4 R148, [R134+0x3400] ;  /* 0x003400008694783b */ /* 0x000fe20000004200 */
[----:B------:R-:W-:Y:S02]  /*c2e0*/  FMNMX.FTZ R75, R2, R100, !PT ;  /* 0x00000064024b7209 */ /* 0x000fe40007810000 */
[CC--:B------:R-:W-:Y:S01]  /*c2f0*/  FFMA.FTZ R7, R96.reuse, R71.reuse, R7 ;  /* 0x0000004760077223 */ /* 0x0c0fe20000010007 */
[----:B------:R-:W-:Y:S01]  /*c300*/  FFMA.FTZ R8, R96, R71, R8 ;  /* 0x0000004760087223 */ /* 0x000fe20000010008 */
[----:B------:R-:W-:Y:S02]  /*c310*/  FMNMX.FTZ R75, R4, R75, !PT ;  /* 0x0000004b044b7209 */ /* 0x000fe40007810000 */
[----:B------:R-:W-:Y:S02]  /*c320*/  IADD3 R73, R72, 0x10, RZ ;  /* 0x0000001048497810 */ /* 0x000fe40007ffe0ff */
[----:B------:R-:W-:Y:S02]  /*c330*/  FMNMX.FTZ R75, R6, R75, !PT ;  /* 0x0000004b064b7209 */ /* 0x000fe40007810000 */
[----:B------:R-:W-:Y:S02]  /*c340*/  I2FP.F32.S32 R69, R73 ;  /* 0x0000004900457245 */ /* 0x000fe40000201400 */
[----:B------:R-:W-:Y:S02]  /*c350*/  FMNMX.FTZ R75, R8, R75, !PT ;  /* 0x0000004b084b7209 */ /* 0x000fe40007810000 */
[----:B------:R-:W-:Y:S01]  /*c360*/  IADD3 R74, R72, 0x11, RZ ;  /* 0x00000011484a7810 */ /* 0x000fe20007ffe0ff */
[CC--:B-1----:R-:W-:Y:S01]  /*c370*/  FFMA.FTZ R9, R96.reuse, R69.reuse, R9 ;  /* 0x0000004560097223 */ /* 0x0c2fe20000010009 */
[----:B------:R-:W-:Y:S01]  /*c380*/  FFMA.FTZ R10, R96, R69, R10 ;  /* 0x00000045600a7223 */ /* 0x000fe2000001000a */
[C---:B------:R-:W-:Y:S02]  /*c390*/  IADD3 R73, R72.reuse, 0x18, RZ ;  /* 0x0000001848497810 */ /* 0x040fe40007ffe0ff */
[----:B------:R-:W-:Y:S02]  /*c3a0*/  I2FP.F32.S32 R71, R74 ;  /* 0x0000004a00477245 */ /* 0x000fe40000201400 */
[----:B------:R-:W-:Y:S02]  /*c3b0*/  I2FP.F32.S32 R69, R73 ;  /* 0x0000004900457245 */ /* 0x000fe40000201400 */
[----:B------:R-:W-:Y:S01]  /*c3c0*/  IADD3 R74, R72, 0x19, RZ ;  /* 0x00000019484a7810 */ /* 0x000fe20007ffe0ff */
[-C--:B------:R-:W-:Y:S01]  /*c3d0*/  FFMA.FTZ R11, R96, R71.reuse, R11 ;  /* 0x00000047600b7223 */ /* 0x080fe2000001000b */
[----:B------:R-:W-:Y:S01]  /*c3e0*/  IADD3 R73, R72, 0x20, RZ ;  /* 0x0000002048497810 */ /* 0x000fe20007ffe0ff */
[C---:B------:R-:W-:Y:S01]  /*c3f0*/  FFMA.FTZ R12, R96.reuse, R71, R12 ;  /* 0x00000047600c7223 */ /* 0x040fe2000001000c */
[CC--:B------:R-:W-:Y:S01]  /*c400*/  FFMA.FTZ R13, R96.reuse, R69.reuse, R13 ;  /* 0x00000045600d7223 */ /* 0x0c0fe2000001000d */
[----:B------:R-:W-:Y:S01]  /*c410*/  FFMA.FTZ R14, R96, R69, R14 ;  /* 0x00000045600e7223 */ /* 0x000fe2000001000e */
[----:B------:R-:W-:Y:S02]  /*c420*/  I2FP.F32.S32 R71, R74 ;  /* 0x0000004a00477245 */ /* 0x000fe40000201400 */
[----:B------:R-:W-:Y:S02]  /*c430*/  IADD3 R74, R72, 0x21, RZ ;  /* 0x00000021484a7810 */ /* 0x000fe40007ffe0ff */
        /* <DEDUP_REMOVED lines=9> */
[CC--:B------:R-:W-:Y:S01]  /*c4d0*/  FFMA.FTZ R19, R96.reuse, R71.reuse, R19 ;  /* 0x0000004760137223 */ /* 0x0c0fe20000010013 */
[----:B------:R-:W-:Y:S01]  /*c4e0*/  I2FP.F32.S32 R65, R74 ;  /* 0x0000004a00417245 */ /* 0x000fe20000201400 */
[----:B------:R-:W-:Y:S01]  /*c4f0*/  FFMA.FTZ R20, R96, R71, R20 ;  /* 0x0000004760147223 */ /* 0x000fe20000010014 */
[----:B------:R-:W-:Y:S01]  /*c500*/  IADD3 R73, R72, 0x30, RZ ;  /* 0x0000003048497810 */ /* 0x000fe20007ffe0ff */
[CC--:B------:R-:W-:Y:S01]  /*c510*/  FFMA.FTZ R21, R96.reuse, R69.reuse, R21 ;  /* 0x0000004560157223 */ /* 0x0c0fe20000010015 */
[C---:B------:R-:W-:Y:S01]  /*c520*/  FFMA.FTZ R22, R96.reuse, R69, R22 ;  /* 0x0000004560167223 */ /* 0x040fe20000010016 */
[CC--:B------:R-:W-:Y:S01]  /*c530*/  FFMA.FTZ R23, R96.reuse, R65.reuse, R23 ;  /* 0x0000004160177223 */ /* 0x0c0fe20000010017 */
[----:B------:R-:W-:Y:S01]  /*c540*/  FFMA.FTZ R24, R96, R65, R24 ;  /* 0x0000004160187223 */ /* 0x000fe20000010018 */
[----:B------:R-:W-:Y:S02]  /*c550*/  I2FP.F32.S32 R66, R73 ;  /* 0x0000004900427245 */ /* 0x000fe40000201400 */
[C---:B------:R-:W-:Y:S02]  /*c560*/  IADD3 R71, R72.reuse, 0x31, RZ ;  /* 0x0000003148477810 */ /* 0x040fe40007ffe0ff */
[----:B------:R-:W-:Y:S01]  /*c570*/  IADD3 R65, R72, 0x38, RZ ;  /* 0x0000003848417810 */ /* 0x000fe20007ffe0ff */
[CC--:B------:R-:W-:Y:S01]  /*c580*/  FFMA.FTZ R25, R96.reuse, R66.reuse, R25 ;  /* 0x0000004260197223 */ /* 0x0c0fe20000010019 */
[----:B------:R-:W-:Y:S01]  /*c590*/  FFMA.FTZ R26, R96, R66, R26 ;  /* 0x00000042601a7223 */ /* 0x000fe2000001001a */
[----:B------:R-:W-:Y:S02]  /*c5a0*/  I2FP.F32.S32 R67, R71 ;  /* 0x0000004700437245 */ /* 0x000fe40000201400 */
[----:B------:R-:W-:Y:S02]  /*c5b0*/  I2FP.F32.S32 R65, R65 ;  /* 0x0000004100417245 */ /* 0x000fe40000201400 */
[----:B------:R-:W-:Y:S01]  /*c5c0*/  FMNMX.FTZ R66, R0, R101, !PT ;  /* 0x0000006500427209 */ /* 0x000fe20007810000 */
[CC--:B------:R-:W-:Y:S01]  /*c5d0*/  FFMA.FTZ R27, R96.reuse, R67.reuse, R27 ;  /* 0x00000043601b7223 */ /* 0x0c0fe2000001001b */
[C---:B------:R-:W-:Y:S01]  /*c5e0*/  FFMA.FTZ R28, R96.reuse, R67, R28 ;  /* 0x00000043601c7223 */ /* 0x040fe2000001001c */
[CC--:B------:R-:W-:Y:S01]  /*c5f0*/  FFMA.FTZ R29, R96.reuse, R65.reuse, R29 ;  /* 0x00000041601d7223 */ /* 0x0c0fe2000001001d */
[----:B------:R-:W-:Y:S01]  /*c600*/  FFMA.FTZ R30, R96, R65, R30 ;  /* 0x00000041601e7223 */ /* 0x000fe2000001001e */
        /* <DEDUP_REMOVED lines=16> */
[C---:B------:R-:W-:Y:S02]  /*c710*/  IADD3 R65, R72.reuse, 0x41, RZ ;  /* 0x0000004148417810 */ /* 0x040fe40007ffe0ff */
[----:B------:R-:W-:Y:S02]  /*c720*/  IADD3 R66, R72, 0x49, RZ ;  /* 0x0000004948427810 */ /* 0x000fe40007ffe0ff */
[----:B------:R-:W-:Y:S02]  /*c730*/  I2FP.F32.S32 R65, R65 ;  /* 0x0000004100417245 */ /* 0x000fe40000201400 */
[----:B------:R-:W-:Y:S02]  /*c740*/  FMNMX.FTZ R68, R15, R68, !PT ;  /* 0x000000440f447209 */ /* 0x000fe40007810000 */
[----:B------:R-:W-:Y:S01]  /*c750*/  FMNMX.FTZ R75, R10, R75, !PT ;  /* 0x0000004b0a4b7209 */ /* 0x000fe20007810000 */
        /* <DEDUP_REMOVED lines=16> */
[CC--:B------:R-:W-:Y:S01]  /*c860*/  FFMA.FTZ R43, R96.reuse, R67.reuse, R43 ;  /* 0x00000043602b7223 */ /* 0x0c0fe2000001002b */
[----:B------:R-:W-:Y:S01]  /*c870*/  FFMA.FTZ R44, R96, R67, R44 ;  /* 0x00000043602c7223 */ /* 0x000fe2000001002c */
[C---:B------:R-:W-:Y:S02]  /*c880*/  IADD3 R67, R72.reuse, 0x60, RZ ;  /* 0x0000006048437810 */ /* 0x040fe40007ffe0ff */
[----:B------:R-:W-:Y:S02]  /*c890*/  FMNMX.FTZ R68, R19, R68, !PT ;  /* 0x0000004413447209 */ /* 0x000fe40007810000 */
[----:B------:R-:W-:Y:S02]  /*c8a0*/  I2FP.F32.S32 R65, R66 ;  /* 0x0000004200417245 */ /* 0x000fe40000201400 */
[----:B------:R-:W-:Y:S02]  /*c8b0*/  FMNMX.FTZ R68, R21, R68, !PT ;  /* 0x0000004415447209 */ /* 0x000fe40007810000 */
[----:B------:R-:W-:Y:S01]  /*c8c0*/  IADD3 R66, R72, 0x61, RZ ;  /* 0x0000006148427810 */ /* 0x000fe20007ffe0ff */
[CC--:B------:R-:W-:Y:S01]  /*c8d0*/  FFMA.FTZ R45, R96.reuse, R65.reuse, R45 ;  /* 0x00000041602d7223 */ /* 0x0c0fe2000001002d */
        /* <DEDUP_REMOVED lines=9> */
[C---:B------:R-:W-:Y:S01]  /*c970*/  FFMA.FTZ R48, R96.reuse, R65, R48 ;  /* 0x0000004160307223 */ /* 0x040fe20000010030 */
[----:B------:R-:W-:Y:S01]  /*c980*/  I2FP.F32.S32 R65, R66 ;  /* 0x0000004200417245 */ /* 0x000fe20000201400 */
[CC--:B------:R-:W-:Y:S01]  /*c990*/  FFMA.FTZ R49, R96.reuse, R67.reuse, R49 ;  /* 0x0000004360317223 */ /* 0x0c0fe20000010031 */
[----:B------:R-:W-:Y:S01]  /*c9a0*/  FMNMX.FTZ R68, R31, R68, !PT ;  /* 0x000000441f447209 */ /* 0x000fe20007810000 */
[----:B------:R-:W-:Y:S01]  /*c9b0*/  FFMA.FTZ R50, R96, R67, R50 ;  /* 0x0000004360327223 */ /* 0x000fe20000010032 */
[----:B------:R-:W-:Y:S01]  /*c9c0*/  IADD3 R67, R72, 0x69, RZ ;  /* 0x0000006948437810 */ /* 0x000fe20007ffe0ff */
[CC--:B------:R-:W-:Y:S01]  /*c9d0*/  FFMA.FTZ R51, R96.reuse, R65.reuse, R51 ;  /* 0x0000004160337223 */ /* 0x0c0fe20000010033 */
[----:B------:R-:W-:Y:S01]  /*c9e0*/  FMNMX.FTZ R68, R33, R68, !PT ;  /* 0x0000004421447209 */ /* 0x000fe20007810000 */
[----:B------:R-:W-:Y:S01]  /*c9f0*/  FFMA.FTZ R52, R96, R65, R52 ;  /* 0x0000004160347223 */ /* 0x000fe20000010034 */
[C---:B------:R-:W-:Y:S02]  /*ca00*/  IADD3 R65, R72.reuse, 0x68, RZ ;  /* 0x0000006848417810 */ /* 0x040fe40007ffe0ff */
[----:B------:R-:W-:Y:S02]  /*ca10*/  FMNMX.FTZ R68, R35, R68, !PT ;  /* 0x0000004423447209 */ /* 0x000fe40007810000 */
[----:B------:R-:W-:Y:S02]  /*ca20*/  IADD3 R66, R72, 0x70, RZ ;  /* 0x0000007048427810 */ /* 0x000fe40007ffe0ff */
[----:B------:R-:W-:Y:S02]  /*ca30*/  FMNMX.FTZ R68, R37, R68, !PT ;  /* 0x0000004425447209 */ /* 0x000fe40007810000 */
[----:B------:R-:W-:Y:S02]  /*ca40*/  I2FP.F32.S32 R67, R67 ;  /* 0x0000004300437245 */ /* 0x000fe40000201400 */
[----:B------:R-:W-:Y:S02]  /*ca50*/  FMNMX.FTZ R68, R39, R68, !PT ;  /* 0x0000004427447209 */ /* 0x000fe40007810000 */
[----:B------:R-:W-:Y:S02]  /*ca60*/  I2FP.F32.S32 R65, R65 ;  /* 0x0000004100417245 */ /* 0x000fe40000201400 */
[----:B------:R-:W-:Y:S02]  /*ca70*/  FMNMX.FTZ R68, R41, R68, !PT ;  /* 0x0000004429447209 */ /* 0x000fe40007810000 */
[----:B------:R-:W-:Y:S01]  /*ca80*/  FMNMX.FTZ R75, R14, R75, !PT ;  /* 0x0000004b0e4b7209 */ /* 0x000fe20007810000 */
[CC--:B------:R-:W-:Y:S01]  /*ca90*/  FFMA.FTZ R53, R96.reuse, R65.reuse, R53 ;  /* 0x0000004160357223 */ /* 0x0c0fe20000010035 */
[----:B------:R-:W-:Y:S01]  /*caa0*/  FMNMX.FTZ R68, R43, R68, !PT ;  /* 0x000000442b447209 */ /* 0x000fe20007810000 */
[C---:B------:R-:W-:Y:S01]  /*cab0*/  FFMA.FTZ R54, R96.reuse, R65, R54 ;  /* 0x0000004160367223 */ /* 0x040fe20000010036 */
[----:B------:R-:W-:Y:S01]  /*cac0*/  FFMA.FTZ R55, R96, R67, R55 ;  /* 0x0000004360377223 */ /* 0x000fe20000010037 */
[----:B------:R-:W-:Y:S01]  /*cad0*/  FMNMX.FTZ R75, R16, R75, !PT ;  /* 0x0000004b104b7209 */ /* 0x000fe20007810000 */
[----:B------:R-:W-:Y:S01]  /*cae0*/  FFMA.FTZ R56, R96, R67, R56 ;  /* 0x0000004360387223 */ /* 0x000fe20000010038 */
        /* <DEDUP_REMOVED lines=33> */
[CC--:B------:R-:W-:Y:S01]  /*cd00*/  FFMA.FTZ R61, R96.reuse, R67.reuse, R61 ;  /* 0x00000043603d7223 */ /* 0x0c0fe2000001003d */
[C---:B------:R-:W-:Y:S01]  /*cd10*/  FFMA.FTZ R62, R96.reuse, R67, R62 ;  /* 0x00000043603e7223 */ /* 0x040fe2000001003e */
[----:B------:R-:W-:Y:S01]  /*cd20*/  FMNMX.FTZ R68, R59, R68, !PT ;  /* 0x000000443b447209 */ /* 0x000fe20007810000 */
[CC--:B------:R-:W-:Y:S01]  /*cd30*/  FFMA.FTZ R63, R96.reuse, R66.reuse, R63 ;  /* 0x00000042603f7223 */ /* 0x0c0fe2000001003f */
[----:B------:R-:W-:Y:S01]  /*cd40*/  FFMA.FTZ R64, R96, R66, R64 ;  /* 0x0000004260407223 */ /* 0x000fe20000010040 */
[----:B------:R-:W-:Y:S02]  /*cd50*/  FMNMX.FTZ R75, R48, R75, !PT ;  /* 0x0000004b304b7209 */ /* 0x000fe40007810000 */
[----:B------:R-:W-:Y:S02]  /*cd60*/  FMNMX.FTZ R68, R61, R68, !PT ;  /* 0x000000443d447209 */ /* 0x000fe40007810000 */
        /* <DEDUP_REMOVED lines=22> */
[----:B------:R-:W-:Y:S01]  /*ced0*/  MUFU.EX2 R68, R72 ;  /* 0x0000004800447308 */ /* 0x000fe20000000800 */
[----:B------:R-:W-:Y:S01]  /*cee0*/  FSEL R66, R66, RZ, P0 ;  /* 0x000000ff42427208 */ /* 0x000fe20000000000 */
[----:B------:R-:W-:Y:S01]  /*cef0*/  FMUL.FTZ R71, R69, UR4 ;  /* 0x0000000445477c20 */ /* 0x000fe20008410000 */
[----:B------:R-:W-:Y:S03]  /*cf00*/  FSETP.NEU.FTZ.AND P0, PT, R65, -INF , PT ;  /* 0xff8000004100780b */ /* 0x000fe60003f1d000 */
[--C-:B------:R-:W-:Y:S01]  /*cf10*/  FFMA.FTZ R76, R3, UR4, -R66.reuse ;  /* 0x00000004034c7c23 */ /* 0x100fe20008010842 */
[--C-:B------:R-:W-:Y:S03]  /*cf20*/  FFMA.FTZ R70, R7, UR4, -R66.reuse ;  /* 0x0000000407467c23 */ /* 0x100fe60008010842 */
[----:B------:R-:W1:Y:S01]  /*cf30*/  MUFU.EX2 R69, R71 ;  /* 0x0000004700457308 */ /* 0x000e620000000800 */
[--C-:B------:R-:W-:Y:S01]  /*cf40*/  FFMA.FTZ R139, R27, UR4, -R66.reuse ;  /* 0x000000041b8b7c23 */ /* 0x100fe20008010842 */
[--C-:B------:R-:W-:Y:S01]  /*cf50*/  FFMA.FTZ R164, R21, UR4, -R66.reuse ;  /* 0x0000000415a47c23 */ /* 0x100fe20008010842 */
[----:B------:R-:W-:Y:S01]  /*cf60*/  FMUL.FTZ R21, R65, UR4 ;  /* 0x0000000441157c20 */ /* 0x000fe20008410000 */
[--C-:B------:R-:W-:Y:S01]  /*cf70*/  FFMA.FTZ R162, R25, UR4, -R66.reuse ;  /* 0x0000000419a27c23 */ /* 0x100fe20008010842 */
        /* <DEDUP_REMOVED lines=18> */
[C---:B-1----:R-:W-:Y:S03]  /*d0a0*/  FMUL.FTZ R116, R69.reuse, R116 ;  /* 0x0000007445747220 */ /* 0x042fe60000410000 */
[----:B------:R1:W-:Y:S01]  /*d0b0*/  MUFU.EX2 R8, R25 ;  /* 0x0000001900087308 */ /* 0x0003e20000000800 */
[----:B--2---:R-:W2:Y:S01]  /*d0c0*/  LDSM.16.MT88.4 R76, [R126+0x3000] ;  /* 0x003000007e4c783b */ /* 0x004ea20000004200 */
[----:B------:R-:W-:Y:S01]  /*d0d0*/  FMUL.FTZ R117, R69, R117 ;  /* 0x0000007545757220 */ /* 0x000fe20000410000 */
[C---:B------:R-:W-:Y:S01]  /*d0e0*/  FMUL.FTZ R118, R68.reuse, R118 ;  /* 0x0000007644767220 */ /* 0x040fe20000410000 */
[C---:B------:R-:W-:Y:S01]  /*d0f0*/  FMUL.FTZ R119, R68.reuse, R119 ;  /* 0x0000007744777220 */ /* 0x040fe20000410000 */
[--C-:B------:R-:W-:Y:S01]  /*d100*/  FFMA.FTZ R157, R15, UR4, -R66.reuse ;  /* 0x000000040f9d7c23 */ /* 0x100fe20008010842 */
[C---:B------:R-:W-:Y:S01]  /*d110*/  FMUL.FTZ R112, R69.reuse, R112 ;  /* 0x0000007045707220 */ /* 0x040fe20000410000 */
[----:B------:R-:W-:Y:S03]  /*d120*/  FMUL.FTZ R113, R69, R113 ;  /* 0x0000007145717220 */ /* 0x000fe60000410000 */
[----:B------:R4:W5:Y:S01]  /*d130*/  MUFU.EX2 R5, R70 ;  /* 0x0000004600057308 */ /* 0x0009620000000800 */
[--C-:B---3--:R-:W-:Y:S01]  /*d140*/  FFMA.FTZ R75, R39, UR4, -R66.reuse ;  /* 0x00000004274b7c23 */ /* 0x108fe20008010842 */
[C---:B------:R-:W-:Y:S01]  /*d150*/  FMUL.FTZ R114, R68.reuse, R114 ;  /* 0x0000007244727220 */ /* 0x040fe20000410000 */
[C---:B------:R-:W-:Y:S01]  /*d160*/  FMUL.FTZ R115, R68.reuse, R115 ;  /* 0x0000007344737220 */ /* 0x040fe20000410000 */
[C---:B------:R-:W-:Y:S01]  /*d170*/  FMUL.FTZ R108, R69.reuse, R108 ;  /* 0x0000006c456c7220 */ /* 0x040fe20000410000 */
[C---:B------:R-:W-:Y:S01]  /*d180*/  FMUL.FTZ R109, R69.reuse, R109 ;  /* 0x0000006d456d7220 */ /* 0x040fe20000410000 */
[C---:B------:R-:W-:Y:S01]  /*d190*/  FMUL.FTZ R110, R68.reuse, R110 ;  /* 0x0000006e446e7220 */ /* 0x040fe20000410000 */
[----:B------:R-:W-:Y:S03]  /*d1a0*/  FMUL.FTZ R111, R68, R111 ;  /* 0x0000006f446f7220 */ /* 0x000fe60000410000 */
[----:B------:R3:W-:Y:S01]  /*d1b0*/  MUFU.EX2 R13, R33 ;  /* 0x00000021000d7308 */ /* 0x0007e20000000800 */
[--C-:B-1----:R-:W-:Y:S01]  /*d1c0*/  FFMA.FTZ R25, R20, UR4, -R21.reuse ;  /* 0x0000000414197c23 */ /* 0x102fe20008010815 */
[C---:B------:R-:W-:Y:S01]  /*d1d0*/  FMUL.FTZ R104, R69.reuse, R104 ;  /* 0x0000006845687220 */ /* 0x040fe20000410000 */
[----:B------:R-:W-:Y:S01]  /*d1e0*/  FMUL.FTZ R105, R69, R105 ;  /* 0x0000006945697220 */ /* 0x000fe20000410000 */
[C---:B------:R-:W-:Y:S01]  /*d1f0*/  FMUL.FTZ R106, R68.reuse, R106 ;  /* 0x0000006a446a7220 */ /* 0x040fe20000410000 */
[----:B------:R-:W-:Y:S01]  /*d200*/  FMUL.FTZ R107, R68, R107 ;  /* 0x0000006b446b7220 */ /* 0x000fe20000410000 */
[--C-:B------:R-:W-:Y:S01]  /*d210*/  FFMA.FTZ R159, R17, UR4, -R66.reuse ;  /* 0x00000004119f7c23 */ /* 0x100fe20008010842 */
[--C-:B------:R-:W-:Y:S03]  /*d220*/  FFMA.FTZ R155, R19, UR4, -R66.reuse ;  /* 0x00000004139b7c23 */ /* 0x100fe60008010842 */
[----:B------:R1:W-:Y:S01]  /*d230*/  MUFU.EX2 R11, R31 ;  /* 0x0000001f000b7308 */ /* 0x0003e20000000800 */
[--C-:B----4-:R-:W-:Y:S01]  /*d240*/  FFMA.FTZ R70, R37, UR4, -R66.reuse ;  /* 0x0000000425467c23 */ /* 0x110fe20008010842 */
[----:B-----5:R-:W-:Y:S01]  /*d250*/  F2FP.BF16.F32.PACK_AB R146, R5, R3 ;  /* 0x000000030592723e */ /* 0x020fe200000010ff */
[--C-:B------:R-:W-:Y:S01]  /*d260*/  FFMA.FTZ R153, R23, UR4, -R66.reuse ;  /* 0x0000000417997c23 */ /* 0x100fe20008010842 */
[--C-:B------:R-:W-:Y:S01]  /*d270*/  FFMA.FTZ R23, R35, UR4, -R66.reuse ;  /* 0x0000000423177c23 */ /* 0x100fe20008010842 */
[--C-:B------:R-:W-:Y:S01]  /*d280*/  FFMA.FTZ R100, R41, UR4, -R66.reuse ;  /* 0x0000000429647c23 */ /* 0x100fe20008010842 */
[--C-:B------:R-:W-:Y:S01]  /*d290*/  FFMA.FTZ R101, R43, UR4, -R66.reuse ;  /* 0x000000042b657c23 */ /* 0x100fe20008010842 */
[--C-:B------:R-:W-:Y:S03]  /*d2a0*/  FFMA.FTZ R45, R45, UR4, -R66.reuse ;  /* 0x000000042d2d7c23 */ /* 0x100fe60008010842 */
[----:B------:R4:W5:Y:S01]  /*d2b0*/  MUFU.EX2 R9, R29 ;  /* 0x0000001d00097308 */ /* 0x0009620000000800 */
[--C-:B---3--:R-:W-:Y:S01]  /*d2c0*/  FFMA.FTZ R33, R28, UR4, -R21.reuse ;  /* 0x000000041c217c23 */ /* 0x108fe20008010815 */
[--C-:B------:R-:W-:Y:S01]  /*d2d0*/  FFMA.FTZ R44, R44, UR4, -R21.reuse ;  /* 0x000000042c2c7c23 */ /* 0x100fe20008010815 */
[--C-:B------:R-:W-:Y:S01]  /*d2e0*/  FFMA.FTZ R46, R46, UR4, -R21.reuse ;  /* 0x000000042e2e7c23 */ /* 0x100fe20008010815 */
[--C-:B------:R-:W-:Y:S01]  /*d2f0*/  FFMA.FTZ R47, R49, UR4, -R66.reuse ;  /* 0x00000004312f7c23 */ /* 0x100fe20008010842 */
[--C-:B------:R-:W-:Y:S01]  /*d300*/  FFMA.FTZ R49, R53, UR4, -R66.reuse ;  /* 0x0000000435317c23 */ /* 0x100fe20008010842 */
[--C-:B------:R-:W-:Y:S01]  /*d310*/  FFMA.FTZ R53, R16, UR4, -R21.reuse ;  /* 0x0000000410357c23 */ /* 0x100fe20008010815 */
[--C-:B------:R-:W-:Y:S03]  /*d320*/  FFMA.FTZ R156, R59, UR4, -R66.reuse ;  /* 0x000000043b9c7c23 */ /* 0x100fe60008010842 */
[----:B------:R-:W-:Y:S01]  /*d330*/  MUFU.EX2 R4, R27 ;  /* 0x0000001b00047308 */ /* 0x000fe20000000800 */
[--C-:B-1----:R-:W-:Y:S01]  /*d340*/  FFMA.FTZ R31, R24, UR4, -R21.reuse ;  /* 0x00000004181f7c23 */ /* 0x102fe20008010815 */
[--C-:B------:R-:W-:Y:S01]  /*d350*/  FFMA.FTZ R59, R12, UR4, -R21.reuse ;  /* 0x000000040c3b7c23 */ /* 0x100fe20008010815 */
[--C-:B------:R-:W-:Y:S01]  /*d360*/  FFMA.FTZ R152, R51, UR4, -R66.reuse ;  /* 0x0000000433987c23 */ /* 0x100fe20008010842 */
[--C-:B------:R-:W-:Y:S01]  /*d370*/  FFMA.FTZ R51, R57, UR4, -R66.reuse ;  /* 0x0000000439337c23 */ /* 0x100fe20008010842 */
[--C-:B------:R-:W-:Y:S01]  /*d380*/  FFMA.FTZ R57, R18, UR4, -R21.reuse ;  /* 0x0000000412397c23 */ /* 0x100fe20008010815 */
[--C-:B------:R-:W-:Y:S01]  /*d390*/  FFMA.FTZ R50, R50, UR4, -R21.reuse ;  /* 0x0000000432327c23 */ /* 0x100fe20008010815 */
[--C-:B------:R-:W-:Y:S03]  /*d3a0*/  FFMA.FTZ R52, R52, UR4, -R21.reuse ;  /* 0x0000000434347c23 */ /* 0x100fe60008010815 */
[----:B------:R1:W-:Y:S01]  /*d3b0*/  MUFU.EX2 R22, R25 ;  /* 0x0000001900167308 */ /* 0x0003e20000000800 */
[--C-:B----4-:R-:W-:Y:S01]  /*d3c0*/  FFMA.FTZ R29, R26, UR4, -R21.reuse ;  /* 0x000000041a1d7c23 */ /* 0x110fe20008010815 */
[----:B-----5:R-:W-:Y:S01]  /*d3d0*/  F2FP.BF16.F32.PACK_AB R147, R9, R11 ;  /* 0x0000000b0993723e */ /* 0x020fe200000010ff */
[--C-:B------:R-:W-:Y:S01]  /*d3e0*/  FFMA.FTZ R54, R54, UR4, -R21.reuse ;  /* 0x0000000436367c23 */ /* 0x100fe20008010815 */
[----:B------:R-:W-:Y:S01]  /*d3f0*/  FFMA.FTZ R0, R0, UR4, -R66 ;  /* 0x0000000400007c23 */ /* 0x000fe20008010842 */
[--C-:B------:R-:W-:Y:S01]  /*d400*/  FFMA.FTZ R2, R2, UR4, -R21.reuse ;  /* 0x0000000402027c23 */ /* 0x100fe20008010815 */
[--C-:B------:R-:W-:Y:S01]  /*d410*/  FFMA.FTZ R58, R58, UR4, -R21.reuse ;  /* 0x000000043a3a7c23 */ /* 0x100fe20008010815 */
[----:B------:R-:W-:Y:S03]  /*d420*/  ISETP.GT.AND P0, PT, R98, R103, PT ;  /* 0x000000676200720c */ /* 0x000fe60003f04270 */
[----:B------:R-:W-:Y:S01]  /*d430*/  MUFU.EX2 R165, R165 ;  /* 0x000000a500a57308 */ /* 0x000fe20000000800 */
[--C-:B------:R-:W-:Y:S09]  /*d440*/  FFMA.FTZ R62, R62, UR4, -R21.reuse ;  /* 0x000000043e3e7c23 */ /* 0x100ff20008010815 */
[----:B------:R-:W3:Y:S01]  /*d450*/  MUFU.EX2 R0, R0 ;  /* 0x0000000000007308 */ /* 0x000ee20000000800 */
[----:B-1----:R-:W1:Y:S09]  /*d460*/  LDSM.16.MT88.4 R24, [R126+0x3800] ;  /* 0x003800007e18783b */ /* 0x002e720000004200 */
[----:B------:R-:W4:Y:S10]  /*d470*/  MUFU.EX2 R2, R2 ;  /* 0x0000000200027308 */ /* 0x000f340000000800 */
[----:B------:R-:W5:Y:S01]  /*d480*/  MUFU.EX2 R163, R163 ;  /* 0x000000a300a37308 */ /* 0x000f620000000800 */
[----:B---3--:R-:W-:Y:S01]  /*d490*/  F2FP.BF16.F32.PACK_AB R144, R74, R0 ;  /* 0x000000004a90723e */ /* 0x008fe200000010ff */
[----:B------:R-:W-:Y:S08]  /*d4a0*/  FFMA.FTZ R0, R95, R69, R0 ;  /* 0x000000455f007223 */ /* 0x000ff00000010000 */
[----:B------:R-:W-:Y:S01]  /*d4b0*/  MUFU.EX2 R161, R161 ;  /* 0x000000a100a17308 */ /* 0x000fe20000000800 */
[----:B----4-:R-:W-:Y:S01]  /*d4c0*/  F2FP.BF16.F32.PACK_AB R145, R13, R2 ;  /* 0x000000020d91723e */ /* 0x010fe200000010ff */
[----:B------:R-:W-:Y:S04]  /*d4d0*/  FFMA.FTZ R2, R97, R68, R2 ;  /* 0x0000004461027223 */ /* 0x000fe80000010002 */
[----:B------:R-:W-:Y:S04]  /*d4e0*/  FADD.FTZ R68, R13, R2 ;  /* 0x000000020d447221 */ /* 0x000fe80000010000 */
[----:B------:R-:W3:Y:S01]  /*d4f0*/  MUFU.EX2 R157, R157 ;  /* 0x0000009d009d7308 */ /* 0x000ee20000000800 */
[C---:B--2---:R-:W-:Y:S05]  /*d500*/  HMMA.16816.F32.BF16 R116, R144.reuse, R76, R116 ;  /* 0x0000004c9074723c */ /* 0x044fea0000041874 */
[----:B------:R-:W-:Y:S01]  /*d510*/  FADD.FTZ R68, R11, R68 ;  /* 0x000000440b447221 */ /* 0x000fe20000010000 */
[C---:B------:R-:W-:Y:S03]  /*d520*/  HMMA.16816.F32.BF16 R112, R144.reuse, R78, R112 ;  /* 0x0000004e9070723c */ /* 0x040fe60000041870 */
[----:B------:R-:W2:Y:S02]  /*d530*/  MUFU.EX2 R59, R59 ;  /* 0x0000003b003b7308 */ /* 0x000ea40000000800 */
[----:B-----5:R-:W-:Y:S01]  /*d540*/  F2FP.BF16.F32.PACK_AB R76, R163, R165 ;  /* 0x000000a5a34c723e */ /* 0x020fe200000010ff */
[C---:B------:R-:W-:Y:S07]  /*d550*/  HMMA.16816.F32.BF16 R108, R144.reuse, R140, R108 ;  /* 0x0000008c906c723c */ /* 0x040fee000004186c */
[----:B------:R-:W4:Y:S01]  /*d560*/  MUFU.EX2 R53, R53 ;  /* 0x0000003500357308 */ /* 0x000f220000000800 */
[----:B---3--:R-:W-:Y:S01]  /*d570*/  F2FP.BF16.F32.PACK_AB R78, R157, R161 ;  /* 0x000000a19d4e723e */ /* 0x008fe200000010ff */
[----:B------:R-:W-:Y:S08]  /*d580*/  HMMA.16816.F32.BF16 R104, R144, R142, R104 ;  /* 0x0000008e9068723c */ /* 0x000ff00000041868 */
[----:B------:R-:W-:Y:S03]  /*d590*/  MUFU.EX2 R6, R31 ;  /* 0x0000001f00067308 */ /* 0x000fe60000000800 */
[----:B--2---:R-:W-:Y:S01]  /*d5a0*/  F2FP.BF16.F32.PACK_AB R77, R59, R8 ;  /* 0x000000083b4d723e */ /* 0x004fe200000010ff */
[--C-:B------:R-:W-:Y:S01]  /*d5b0*/  FFMA.FTZ R141, R30, UR4, -R21.reuse ;  /* 0x000000041e8d7c23 */ /* 0x100fe20008010815 */
[--C-:B------:R-:W-:Y:S01]  /*d5c0*/  FFMA.FTZ R142, R32, UR4, -R21.reuse ;  /* 0x00000004208e7c23 */ /* 0x100fe20008010815 */
[--C-:B------:R-:W-:Y:S01]  /*d5d0*/  FFMA.FTZ R143, R34, UR4, -R21.reuse ;  /* 0x00000004228f7c23 */ /* 0x100fe20008010815 */
[--C-:B------:R-:W-:Y:S03]  /*d5e0*/  FFMA.FTZ R144, R36, UR4, -R21.reuse ;  /* 0x0000000424907c23 */ /* 0x100fe60008010815 */
[----:B------:R2:W-:Y:S01]  /*d5f0*/  MUFU.EX2 R7, R29 ;  /* 0x0000001d00077308 */ /* 0x0005e20000000800 */
[----:B----4-:R-:W-:Y:S01]  /*d600*/  F2FP.BF16.F32.PACK_AB R79, R53, R4 ;  /* 0x00000004354f723e */ /* 0x010fe200000010ff */
[--C-:B------:R-:W-:Y:S01]  /*d610*/  FFMA.FTZ R145, R38, UR4, -R21.reuse ;  /* 0x0000000426917c23 */ /* 0x100fe20008010815 */
[--C-:B------:R-:W-:Y:S01]  /*d620*/  FFMA.FTZ R146, R40, UR4, -R21.reuse ;  /* 0x0000000428927c23 */ /* 0x100fe20008010815 */
[--C-:B------:R-:W-:Y:S06]  /*d630*/  FFMA.FTZ R147, R42, UR4, -R21.reuse ;  /* 0x000000042a937c23 */ /* 0x100fec0008010815 */
[----:B------:R-:W-:Y:S01]  /*d640*/  MUFU.EX2 R159, R159 ;  /* 0x0000009f009f7308 */ /* 0x000fe20000000800 */
[C---:B------:R-:W-:Y:S06]  /*d650*/  HMMA.16816.F32.BF16 R116, R76.reuse, R80, R116 ;  /* 0x000000504c74723c */ /* 0x040fec0000041874 */
[C---:B------:R-:W-:Y:S03]  /*d660*/  HMMA.16816.F32.BF16 R112, R76.reuse, R82, R112 ;  /* 0x000000524c70723c */ /* 0x040fe60000041870 */
[----:B------:R-:W3:Y:S01]  /*d670*/  MUFU.EX2 R155, R155 ;  /* 0x0000009b009b7308 */ /* 0x000ee20000000800 */
[----:B--2---:R-:W2:Y:S02]  /*d680*/  LDSM.16.MT88.4 R28, [R134+0x3800] ;  /* 0x00380000861c783b */ /* 0x004ea40000004200 */
[C---:B------:R-:W-:Y:S07]  /*d690*/  HMMA.16816.F32.BF16 R108, R76.reuse, R148, R108 ;  /* 0x000000944c6c723c */ /* 0x040fee000004186c */
[----:B------:R-:W-:Y:S01]  /*d6a0*/  MUFU.EX2 R164, R164 ;  /* 0x000000a400a47308 */ /* 0x000fe20000000800 */
[----:B------:R-:W4:Y:S01]  /*d6b0*/  LDSM.16.MT88.4 R80, [R126+0x3c00] ;  /* 0x003c00007e50783b */ /* 0x000f220000004200 */
[----:B------:R-:W-:Y:S08]  /*d6c0*/  HMMA.16816.F32.BF16 R104, R76, R150, R104 ;  /* 0x000000964c68723c */ /* 0x000ff00000041868 */
[----:B------:R-:W5:Y:S01]  /*d6d0*/  MUFU.EX2 R153, R153 ;  /* 0x0000009900997308 */ /* 0x000f620000000800 */
[----:B------:R-:W4:Y:S02]  /*d6e0*/  LDSM.16.MT88.4 R76, [R134+0x3c00] ;  /* 0x003c0000864c783b */ /* 0x000f240000004200 */
[----:B---3--:R-:W-:Y:S07]  /*d6f0*/  F2FP.BF16.F32.PACK_AB R32, R155, R159 ;  /* 0x0000009f9b20723e */ /* 0x008fee00000010ff */
[----:B------:R-:W-:Y:S10]  /*d700*/  MUFU.EX2 R57, R57 ;  /* 0x0000003900397308 */ /* 0x000ff40000000800 */
[----:B------:R-:W3:Y:S01]  /*d710*/  MUFU.EX2 R55, R55 ;  /* 0x0000003700377308 */ /* 0x000ee20000000800 */
[----:B-----5:R-:W-:Y:S09]  /*d720*/  F2FP.BF16.F32.PACK_AB R34, R153, R164 ;  /* 0x000000a49922723e */ /* 0x020ff200000010ff */
[----:B------:R5:W1:Y:S10]  /*d730*/  MUFU.EX2 R140, R33 ;  /* 0x00000021008c7308 */ /* 0x000a740000000800 */
[----:B------:R-:W-:Y:S01]  /*d740*/  MUFU.EX2 R162, R162 ;  /* 0x000000a200a27308 */ /* 0x000fe20000000800 */
[----:B---3--:R-:W-:Y:S09]  /*d750*/  F2FP.BF16.F32.PACK_AB R35, R6, R55 ;  /* 0x000000370623723e */ /* 0x008ff200000010ff */
[----:B------:R-:W3:Y:S01]  /*d760*/  MUFU.EX2 R139, R139 ;  /* 0x0000008b008b7308 */ /* 0x000ee20000000800 */
[----:B-----5:R-:W-:Y:S02]  /*d770*/  F2FP.BF16.F32.PACK_AB R33, R22, R57 ;  /* 0x000000391621723e */ /* 0x020fe400000010ff */
[----:B-1----:R-:W-:Y:S07]  /*d780*/  F2FP.BF16.F32.PACK_AB R37, R140, R7 ;  /* 0x000000078c25723e */ /* 0x002fee00000010ff */
[----:B------:R-:W-:Y:S01]  /*d790*/  MUFU.EX2 R135, R135 ;  /* 0x0000008700877308 */ /* 0x000fe20000000800 */
[C---:B------:R-:W-:Y:S06]  /*d7a0*/  HMMA.16816.F32.BF16 R116, R32.reuse, R24, R116 ;  /* 0x000000182074723c */ /* 0x040fec0000041874 */
[C---:B------:R-:W-:Y:S03]  /*d7b0*/  HMMA.16816.F32.BF16 R112, R32.reuse, R26, R112 ;  /* 0x0000001a2070723c */ /* 0x040fe60000041870 */
[----:B------:R-:W1:Y:S01]  /*d7c0*/  MUFU.EX2 R160, R160 ;  /* 0x000000a000a07308 */ /* 0x000e620000000800 */
[----:B------:R-:W-:Y:S01]  /*d7d0*/  LDSM.16.MT88.4 R24, [R126+0x4000] ;  /* 0x004000007e18783b */ /* 0x000fe20000004200 */
[----:B---3--:R-:W-:Y:S01]  /*d7e0*/  F2FP.BF16.F32.PACK_AB R36, R139, R162 ;  /* 0x000000a28b24723e */ /* 0x008fe200000010ff */
[C---:B--2---:R-:W-:Y:S07]  /*d7f0*/  HMMA.16816.F32.BF16 R108, R32.reuse, R28, R108 ;  /* 0x0000001c206c723c */ /* 0x044fee000004186c */
[----:B------:R-:W-:Y:S01]  /*d800*/  MUFU.EX2 R141, R141 ;  /* 0x0000008d008d7308 */ /* 0x000fe20000000800 */
[----:B------:R-:W-:Y:S01]  /*d810*/  HMMA.16816.F32.BF16 R104, R32, R30, R104 ;  /* 0x0000001e2068723c */ /* 0x000fe20000041868 */
[----:B------:R-:W2:Y:S08]  /*d820*/  LDSM.16.MT88.4 R28, [R134+0x4000] ;  /* 0x00400000861c783b */ /* 0x000eb00000004200 */
[----:B------:R-:W3:Y:S02]  /*d830*/  MUFU.EX2 R142, R142 ;  /* 0x0000008e008e7308 */ /* 0x000ee40000000800 */
[----:B-1----:R-:W-:Y:S01]  /*d840*/  F2FP.BF16.F32.PACK_AB R38, R160, R135 ;  /* 0x00000087a026723e */ /* 0x002fe200000010ff */
[----:B------:R-:W1:Y:S07]  /*d850*/  LDSM.16.MT88.4 R32, [R126+0x4400] ;  /* 0x004400007e20783b */ /* 0x000e6e0000004200 */
[----:B------:R-:W-:Y:S10]  /*d860*/  MUFU.EX2 R158, R158 ;  /* 0x0000009e009e7308 */ /* 0x000ff40000000800 */
[----:B------:R-:W5:Y:S01]  /*d870*/  MUFU.EX2 R23, R23 ;  /* 0x0000001700177308 */ /* 0x000f620000000800 */
[----:B---3--:R-:W-:Y:S09]  /*d880*/  F2FP.BF16.F32.PACK_AB R39, R142, R141 ;  /* 0x0000008d8e27723e */ /* 0x008ff200000010ff */
[----:B------:R-:W-:Y:S01]  /*d890*/  MUFU.EX2 R70, R70 ;  /* 0x0000004600467308 */ /* 0x000fe20000000800 */
[C---:B----4-:R-:W-:Y:S06]  /*d8a0*/  HMMA.16816.F32.BF16 R116, R36.reuse, R80, R116 ;  /* 0x000000502474723c */ /* 0x050fec0000041874 */
[C---:B------:R-:W-:Y:S03]  /*d8b0*/  HMMA.16816.F32.BF16 R112, R36.reuse, R82, R112 ;  /* 0x000000522470723c */ /* 0x040fe60000041870 */
[----:B------:R-:W3:Y:S02]  /*d8c0*/  MUFU.EX2 R75, R75 ;  /* 0x0000004b004b7308 */ /* 0x000ee40000000800 */
[----:B-----5:R-:W-:Y:S01]  /*d8d0*/  F2FP.BF16.F32.PACK_AB R40, R23, R158 ;  /* 0x0000009e1728723e */ /* 0x020fe200000010ff */
[C---:B------:R-:W-:Y:S07]  /*d8e0*/  HMMA.16816.F32.BF16 R108, R36.reuse, R76, R108 ;  /* 0x0000004c246c723c */ /* 0x040fee000004186c */
[----:B------:R-:W-:Y:S01]  /*d8f0*/  MUFU.EX2 R143, R143 ;  /* 0x0000008f008f7308 */ /* 0x000fe20000000800 */
[----:B------:R-:W-:Y:S01]  /*d900*/  HMMA.16816.F32.BF16 R104, R36, R78, R104 ;  /* 0x0000004e2468723c */ /* 0x000fe20000041868 */
[----:B------:R-:W4:Y:S08]  /*d910*/  LDSM.16.MT88.4 R36, [R134+0x4400] ;  /* 0x004400008624783b */ /* 0x000f300000004200 */
[----:B------:R-:W5:Y:S02]  /*d920*/  MUFU.EX2 R144, R144 ;  /* 0x0000009000907308 */ /* 0x000f640000000800 */
[----:B---3--:R-:W-:Y:S01]  /*d930*/  F2FP.BF16.F32.PACK_AB R42, R75, R70 ;  /* 0x000000464b2a723e */ /* 0x008fe200000010ff */
[----:B------:R-:W-:Y:S01]  /*d940*/  FFMA.FTZ R77, R48, UR4, -R21 ;  /* 0x00000004304d7c23 */ /* 0x000fe20008010815 */
[----:B------:R-:W-:Y:S01]  /*d950*/  FADD.FTZ R48, R74, R0 ;  /* 0x000000004a307221 */ /* 0x000fe20000010000 */
[----:B------:R-:W-:Y:S01]  /*d960*/  FFMA.FTZ R76, R61, UR4, -R66 ;  /* 0x000000043d4c7c23 */ /* 0x000fe20008010842 */
[----:B------:R-:W-:Y:S04]  /*d970*/  FADD.FTZ R61, R9, R68 ;  /* 0x00000044093d7221 */ /* 0x000fe80000010000 */
[----:B------:R-:W-:Y:S01]  /*d980*/  MUFU.EX2 R145, R145 ;  /* 0x0000009100917308 */ /* 0x000fe20000000800 */
[----:B------:R-:W-:Y:S09]  /*d990*/  FFMA.FTZ R66, R63, UR4, -R66 ;  /* 0x000000043f427c23 */ /* 0x000ff20008010842 */
[----:B------:R-:W3:Y:S01]  /*d9a0*/  MUFU.EX2 R146, R146 ;  /* 0x0000009200927308 */ /* 0x000ee20000000800 */
[----:B-----5:R-:W-:Y:S09]  /*d9b0*/  F2FP.BF16.F32.PACK_AB R41, R144, R143 ;  /* 0x0000008f9029723e */ /* 0x020ff200000010ff */
[----:B------:R-:W-:Y:S10]  /*d9c0*/  MUFU.EX2 R100, R100 ;  /* 0x0000006400647308 */ /* 0x000ff40000000800 */
[----:B------:R-:W-:Y:S01]  /*d9d0*/  MUFU.EX2 R101, R101 ;  /* 0x0000006500657308 */ /* 0x000fe20000000800 */
[----:B---3--:R-:W-:Y:S09]  /*d9e0*/  F2FP.BF16.F32.PACK_AB R43, R146, R145 ;  /* 0x00000091922b723e */ /* 0x008ff200000010ff */
[----:B------:R-:W-:Y:S01]  /*d9f0*/  MUFU.EX2 R45, R45 ;  /* 0x0000002d002d7308 */ /* 0x000fe20000000800 */
[C---:B--2---:R-:W-:Y:S06]  /*da00*/  HMMA.16816.F32.BF16 R108, R40.reuse, R28, R108 ;  /* 0x0000001c286c723c */ /* 0x044fec000004186c */
[C---:B------:R-:W-:Y:S03]  /*da10*/  HMMA.16816.F32.BF16 R104, R40.reuse, R30, R104 ;  /* 0x0000001e2868723c */ /* 0x040fe60000041868 */
[----:B------:R-:W2:Y:S01]  /*da20*/  MUFU.EX2 R138, R138 ;  /* 0x0000008a008a7308 */ /* 0x000ea20000000800 */
[----:B------:R-:W3:Y:S02]  /*da30*/  LDSM.16.MT88.4 R28, [R126+0x4800] ;  /* 0x004800007e1c783b */ /* 0x000ee40000004200 */
[C---:B------:R-:W-:Y:S07]  /*da40*/  HMMA.16816.F32.BF16 R116, R40.reuse, R24, R116 ;  /* 0x000000182874723c */ /* 0x040fee0000041874 */
[----:B------:R-:W-:Y:S01]  /*da50*/  MUFU.EX2 R147, R147 ;  /* 0x0000009300937308 */ /* 0x000fe20000000800 */
[----:B------:R-:W-:Y:S09]  /*da60*/  HMMA.16816.F32.BF16 R112, R40, R26, R112 ;  /* 0x0000001a2870723c */ /* 0x000ff20000041870 */
[----:B------:R-:W5:Y:S02]  /*da70*/  MUFU.EX2 R44, R44 ;  /* 0x0000002c002c7308 */ /* 0x000f640000000800 */
[----:B------:R-:W-:Y:S01]  /*da80*/  FADD.FTZ R24, R3, R48 ;  /* 0x0000003003187221 */ /* 0x000fe20000010000 */
[----:B--2---:R-:W-:Y:S01]  /*da90*/  F2FP.BF16.F32.PACK_AB R26, R138, R45 ;  /* 0x0000002d8a1a723e */ /* 0x004fe200000010ff */
[----:B------:R-:W-:Y:S02]  /*daa0*/  FADD.FTZ R40, R8, R61 ;  /* 0x0000003d08287221 */ /* 0x000fe40000010000 */
[----:B------:R-:W-:Y:S02]  /*dab0*/  FADD.FTZ R24, R5, R24 ;  /* 0x0000001805187221 */ /* 0x000fe40000010000 */
[----:B------:R-:W-:Y:S02]  /*dac0*/  FADD.FTZ R59, R59, R40 ;  /* 0x000000283b3b7221 */ /* 0x000fe40000010000 */
[----:B------:R-:W-:Y:S01]  /*dad0*/  MUFU.EX2 R46, R46 ;  /* 0x0000002e002e7308 */ /* 0x000fe20000000800 */
[----:B------:R-:W-:Y:S01]  /*dae0*/  FFMA.FTZ R43, R56, UR4, -R21 ;  /* 0x00000004382b7c23 */ /* 0x000fe20008010815 */
[----:B------:R-:W-:Y:S01]  /*daf0*/  FADD.FTZ R68, R165, R24 ;  /* 0x00000018a5447221 */ /* 0x000fe20000010000 */
[----:B------:R-:W-:Y:S03]  /*db00*/  F2FP.BF16.F32.PACK_AB R24, R101, R100 ;  /* 0x000000646518723e */ /* 0x000fe600000010ff */
[----:B------:R-:W-:Y:S04]  /*db10*/  FADD.FTZ R68, R163, R68 ;  /* 0x00000044a3447221 */ /* 0x000fe80000010000 */
[----:B------:R-:W2:Y:S01]  /*db20*/  MUFU.EX2 R77, R77 ;  /* 0x0000004d004d7308 */ /* 0x000ea20000000800 */
[----:B-----5:R-:W-:Y:S01]  /*db30*/  F2FP.BF16.F32.PACK_AB R25, R44, R147 ;  /* 0x000000932c19723e */ /* 0x020fe200000010ff */
[----:B------:R-:W-:Y:S04]  /*db40*/  FADD.FTZ R68, R161, R68 ;  /* 0x00000044a1447221 */ /* 0x000fe80000010000 */
[----:B------:R-:W-:Y:S04]  /*db50*/  FADD.FTZ R42, R157, R68 ;  /* 0x000000449d2a7221 */ /* 0x000fe80000010000 */
[----:B------:R-:W-:Y:S01]  /*db60*/  MUFU.EX2 R47, R47 ;  /* 0x0000002f002f7308 */ /* 0x000fe20000000800 */
[----:B------:R-:W-:Y:S04]  /*db70*/  FADD.FTZ R42, R159, R42 ;  /* 0x0000002a9f2a7221 */ /* 0x000fe80000010000 */
[----:B------:R-:W-:Y:S05]  /*db80*/  FADD.FTZ R155, R155, R42 ;  /* 0x0000002a9b9b7221 */ /* 0x000fea0000010000 */
[----:B------:R-:W5:Y:S01]  /*db90*/  MUFU.EX2 R152, R152 ;  /* 0x0000009800987308 */ /* 0x000f620000000800 */
[----:B--2---:R-:W-:Y:S01]  /*dba0*/  F2FP.BF16.F32.PACK_AB R27, R77, R46 ;  /* 0x0000002e4d1b723e */ /* 0x004fe200000010ff */
[----:B------:R-:W-:Y:S04]  /*dbb0*/  FADD.FTZ R164, R164, R155 ;  /* 0x0000009ba4a47221 */ /* 0x000fe80000010000 */
[----:B------:R-:W-:Y:S04]  /*dbc0*/  FADD.FTZ R153, R153, R164 ;  /* 0x000000a499997221 */ /* 0x000fe80000010000 */
[----:B------:R-:W-:Y:S01]  /*dbd0*/  MUFU.EX2 R49, R49 ;  /* 0x0000003100317308 */ /* 0x000fe20000000800 */
[C---:B-1----:R-:W-:Y:S05]  /*dbe0*/  HMMA.16816.F32.BF16 R116, R24.reuse, R32, R116 ;  /* 0x000000201874723c */ /* 0x042fea0000041874 */
[----:B------:R-:W-:Y:S01]  /*dbf0*/  FADD.FTZ R42, R162, R153 ;  /* 0x00000099a22a7221 */ /* 0x000fe20000010000 */
[C---:B------:R-:W-:Y:S03]  /*dc00*/  HMMA.16816.F32.BF16 R112, R24.reuse, R34, R112 ;  /* 0x000000221870723c */ /* 0x040fe60000041870 */
[----:B------:R-:W1:Y:S02]  /*dc10*/  MUFU.EX2 R154, R154 ;  /* 0x0000009a009a7308 */ /* 0x000e640000000800 */
[----:B------:R-:W-:Y:S01]  /*dc20*/  FADD.FTZ R32, R4, R59 ;  /* 0x0000003b04207221 */ /* 0x000fe20000010000 */
[C---:B----4-:R-:W-:Y:S07]  /*dc30*/  HMMA.16816.F32.BF16 R108, R24.reuse, R36, R108 ;  /* 0x00000024186c723c */ /* 0x050fee000004186c */
[----:B------:R-:W-:Y:S01]  /*dc40*/  MUFU.EX2 R50, R50 ;  /* 0x0000003200327308 */ /* 0x000fe20000000800 */
[----:B------:R-:W-:Y:S01]  /*dc50*/  FADD.FTZ R32, R53, R32 ;  /* 0x0000002035207221 */ /* 0x000fe20000010000 */
[----:B------:R-:W-:Y:S08]  /*dc60*/  HMMA.16816.F32.BF16 R104, R24, R38, R104 ;  /* 0x000000261868723c */ /* 0x000ff00000041868 */
[----:B------:R-:W2:Y:S03]  /*dc70*/  MUFU.EX2 R41, R52 ;  /* 0x0000003400297308 */ /* 0x000ea60000000800 */
[----:B------:R-:W-:Y:S01]  /*dc80*/  FADD.FTZ R57, R57, R32 ;  /* 0x0000002039397221 */ /* 0x000fe20000010000 */
[----:B-----5:R-:W-:Y:S01]  /*dc90*/  F2FP.BF16.F32.PACK_AB R36, R152, R47 ;  /* 0x0000002f9824723e */ /* 0x020fe200000010ff */
[----:B------:R-:W4:Y:S01]  /*dca0*/  LDSM.16.MT88.4 R32, [R134+0x4800] ;  /* 0x004800008620783b */ /* 0x000f220000004200 */
[----:B-1----:R-:W-:Y:S01]  /*dcb0*/  F2FP.BF16.F32.PACK_AB R38, R154, R49 ;  /* 0x000000319a26723e */ /* 0x002fe200000010ff */
[----:B------:R-:W-:Y:S03]  /*dcc0*/  FADD.FTZ R22, R22, R57 ;  /* 0x0000003916167221 */ /* 0x000fe60000010000 */
[----:B------:R-:W-:Y:S01]  /*dcd0*/  MUFU.EX2 R40, R54 ;  /* 0x0000003600287308 */ /* 0x000fe20000000800 */
[----:B------:R-:W-:Y:S01]  /*dce0*/  FADD.FTZ R42, R139, R42 ;  /* 0x0000002a8b2a7221 */ /* 0x000fe20000010000 */
[--C-:B------:R-:W-:Y:S01]  /*dcf0*/  FFMA.FTZ R53, R60, UR4, -R21.reuse ;  /* 0x000000043c357c23 */ /* 0x100fe20008010815 */
[----:B------:R-:W-:Y:S01]  /*dd00*/  FADD.FTZ R55, R55, R22 ;  /* 0x0000001637377221 */ /* 0x000fe20000010000 */
[----:B------:R-:W-:Y:S03]  /*dd10*/  FFMA.FTZ R21, R64, UR4, -R21 ;  /* 0x0000000440157c23 */ /* 0x000fe60008010815 */
[----:B------:R-:W-:Y:S03]  /*dd20*/  FADD.FTZ R24, R6, R55 ;  /* 0x0000003706187221 */ /* 0x000fe60000010000 */
[----:B------:R-:W1:Y:S01]  /*dd30*/  MUFU.EX2 R43, R43 ;  /* 0x0000002b002b7308 */ /* 0x000e620000000800 */
[----:B--2---:R-:W-:Y:S01]  /*dd40*/  F2FP.BF16.F32.PACK_AB R37, R41, R50 ;  /* 0x000000322925723e */ /* 0x004fe200000010ff */
[----:B------:R-:W-:Y:S02]  /*dd50*/  FADD.FTZ R55, R7, R24 ;  /* 0x0000001807377221 */ /* 0x000fe40000010000 */
[----:B------:R-:W2:Y:S02]  /*dd60*/  LDSM.16.MT88.4 R24, [R126+0x4c00] ;  /* 0x004c00007e18783b */ /* 0x000ea40000004200 */
[----:B------:R-:W-:Y:S04]  /*dd70*/  FADD.FTZ R140, R140, R55 ;  /* 0x000000378c8c7221 */ /* 0x000fe80000010000 */
[----:B------:R-:W-:Y:S01]  /*dd80*/  MUFU.EX2 R51, R51 ;  /* 0x0000003300337308 */ /* 0x000fe20000000800 */
[----:B------:R-:W-:Y:S04]  /*dd90*/  FADD.FTZ R141, R141, R140 ;  /* 0x0000008c8d8d7221 */ /* 0x000fe80000010000 */
[----:B------:R-:W-:Y:S05]  /*dda0*/  FADD.FTZ R142, R142, R141 ;  /* 0x0000008d8e8e7221 */ /* 0x000fea0000010000 */
[----:B------:R-:W5:Y:S01]  /*ddb0*/  MUFU.EX2 R156, R156 ;  /* 0x0000009c009c7308 */ /* 0x000f620000000800 */
[----:B-1----:R-:W-:Y:S01]  /*ddc0*/  F2FP.BF16.F32.PACK_AB R39, R43, R40 ;  /* 0x000000282b27723e */ /* 0x002fe200000010ff */
[----:B------:R-:W-:Y:S04]  /*ddd0*/  FADD.FTZ R143, R143, R142 ;  /* 0x0000008e8f8f7221 */ /* 0x000fe80000010000 */
[----:B------:R-:W-:Y:S04]  /*dde0*/  FADD.FTZ R144, R144, R143 ;  /* 0x0000008f90907221 */ /* 0x000fe80000010000 */
[----:B------:R-:W-:Y:S01]  /*ddf0*/  MUFU.EX2 R48, R76 ;  /* 0x0000004c00307308 */ /* 0x000fe20000000800 */
[C---:B---3--:R-:W-:Y:S05]  /*de00*/  HMMA.16816.F32.BF16 R116, R36.reuse, R28, R116 ;  /* 0x0000001c2474723c */ /* 0x048fea0000041874 */
[----:B------:R-:W-:Y:S01]  /*de10*/  FADD.FTZ R145, R145, R144 ;  /* 0x0000009091917221 */ /* 0x000fe20000010000 */
[C---:B------:R-:W-:Y:S03]  /*de20*/  HMMA.16816.F32.BF16 R112, R36.reuse, R30, R112 ;  /* 0x0000001e2470723c */ /* 0x040fe60000041870 */
[----:B------:R-:W1:Y:S02]  /*de30*/  MUFU.EX2 R95, R66 ;  /* 0x00000042005f7308 */ /* 0x000e640000000800 */
[----:B------:R-:W-:Y:S01]  /*de40*/  FADD.FTZ R29, R135, R42 ;  /* 0x0000002a871d7221 */ /* 0x000fe20000010000 */
[C---:B----4-:R-:W-:Y:S07]  /*de50*/  HMMA.16816.F32.BF16 R108, R36.reuse, R32, R108 ;  /* 0x00000020246c723c */ /* 0x050fee000004186c */
[----:B------:R-:W-:Y:S01]  /*de60*/  MUFU.EX2 R22, R58 ;  /* 0x0000003a00167308 */ /* 0x000fe20000000800 */
[----:B------:R-:W-:Y:S01]  /*de70*/  FADD.FTZ R29, R160, R29 ;  /* 0x0000001da01d7221 */ /* 0x000fe20000010000 */
[----:B------:R-:W-:Y:S03]  /*de80*/  HMMA.16816.F32.BF16 R104, R36, R34, R104 ;  /* 0x000000222468723c */ /* 0x000fe60000041868 */
[----:B------:R-:W-:Y:S01]  /*de90*/  FADD.FTZ R158, R158, R29 ;  /* 0x0000001d9e9e7221 */ /* 0x000fe20000010000 */
[----:B------:R-:W-:Y:S01]  /*dea0*/  FADD.FTZ R146, R146, R145 ;  /* 0x0000009192927221 */ /* 0x000fe20000010000 */
[----:B------:R-:W3:Y:S01]  /*deb0*/  LDSM.16.MT88.4 R28, [R134+0x4c00] ;  /* 0x004c0000861c783b */ /* 0x000ee20000004200 */
[----:B-----5:R-:W-:Y:S02]  /*dec0*/  F2FP.BF16.F32.PACK_AB R32, R156, R51 ;  /* 0x000000339c20723e */ /* 0x020fe400000010ff */
[----:B------:R-:W4:Y:S03]  /*ded0*/  MUFU.EX2 R53, R53 ;  /* 0x0000003500357308 */ /* 0x000f260000000800 */
[----:B------:R-:W-:Y:S01]  /*dee0*/  FADD.FTZ R23, R23, R158 ;  /* 0x0000009e17177221 */ /* 0x000fe20000010000 */
[----:B-1----:R-:W-:Y:S03]  /*def0*/  F2FP.BF16.F32.PACK_AB R34, R95, R48 ;  /* 0x000000305f22723e */ /* 0x002fe600000010ff */
        /* <DEDUP_REMOVED lines=8> */
[----:B----4-:R-:W-:Y:S01]  /*df80*/  F2FP.BF16.F32.PACK_AB R33, R53, R22 ;  /* 0x000000163521723e */ /* 0x010fe200000010ff */
[----:B------:R-:W-:Y:S01]  /*df90*/  FADD.FTZ R36, R101, R36 ;  /* 0x0000002465247221 */ /* 0x000fe20000010000 */
[----:B------:R-:W-:Y:S01]  /*dfa0*/  FADD.FTZ R77, R77, R46 ;  /* 0x0000002e4d4d7221 */ /* 0x000fe20000010000 */
[----:B------:R-:W-:Y:S02]  /*dfb0*/  MOV R101, R67 ;  /* 0x0000004300657202 */ /* 0x000fe40000000f00 */
[----:B------:R-:W-:Y:S01]  /*dfc0*/  FADD.FTZ R45, R45, R36 ;  /* 0x000000242d2d7221 */ /* 0x000fe20000010000 */
[----:B------:R-:W-:Y:S01]  /*dfd0*/  FADD.FTZ R50, R50, R77 ;  /* 0x0000004d32327221 */ /* 0x000fe20000010000 */
[----:B------:R-:W-:Y:S02]  /*dfe0*/  MOV R100, R65 ;  /* 0x0000004100647202 */ /* 0x000fe40000000f00 */
[----:B------:R-:W-:Y:S01]  /*dff0*/  FADD.FTZ R138, R138, R45 ;  /* 0x0000002d8a8a7221 */ /* 0x000fe20000010000 */
[----:B------:R-:W-:Y:S03]  /*e000*/  FADD.FTZ R41, R41, R50 ;  /* 0x0000003229297221 */ /* 0x000fe60000010000 */
[----:B------:R-:W-:Y:S01]  /*e010*/  FADD.FTZ R47, R47, R138 ;  /* 0x0000008a2f2f7221 */ /* 0x000fe20000010000 */
[----:B------:R-:W-:Y:S01]  /*e020*/  FADD.FTZ R40, R40, R41 ;  /* 0x0000002928287221 */ /* 0x000fe20000010000 */
[----:B-1----:R-:W-:Y:S02]  /*e030*/  F2FP.BF16.F32.PACK_AB R35, R21, R42 ;  /* 0x0000002a1523723e */ /* 0x002fe400000010ff */
[----:B------:R-:W-:Y:S01]  /*e040*/  FADD.FTZ R152, R152, R47 ;  /* 0x0000002f98987221 */ /* 0x000fe20000010000 */
[----:B------:R-:W-:Y:S03]  /*e050*/  FADD.FTZ R43, R43, R40 ;  /* 0x000000282b2b7221 */ /* 0x000fe60000010000 */
[----:B------:R-:W-:Y:S01]  /*e060*/  FADD.FTZ R49, R49, R152 ;  /* 0x0000009831317221 */ /* 0x000fe20000010000 */
[----:B------:R-:W-:Y:S01]  /*e070*/  FADD.FTZ R22, R22, R43 ;  /* 0x0000002b16167221 */ /* 0x000fe20000010000 */
[C---:B--2---:R-:W-:Y:S05]  /*e080*/  HMMA.16816.F32.BF16 R116, R32.reuse, R24, R116 ;  /* 0x000000182074723c */ /* 0x044fea0000041874 */
        /* <DEDUP_REMOVED lines=9> */
[----:B------:R-:W-:Y:S03]  /*e120*/  FADD.FTZ R95, R95, R48 ;  /* 0x000000305f5f7221 */ /* 0x000fe60000010000 */
[----:B------:R-:W-:Y:S01]  /*e130*/  FADD.FTZ R97, R21, R42 ;  /* 0x0000002a15617221 */ /* 0x000fe20000010000 */
[----:B------:R-:W-:Y:S08]  /*e140*/  @P0 BRA `(.L_x_4944) ;  /* 0xffffffc400dc0947 */ /* 0x000ff0000383ffff */
.L_x_4940:
        /* <DEDUP_REMOVED lines=11> */
[----:B--2---:R-:W-:-:S06]  /*e200*/  ULEA UR5, UR5, UR4, 0x18 ;  /* 0x0000000405057291 */ /* 0x004fcc000f8ec03f */
[----:B------:R-:W1:Y:S01]  /*e210*/  S2UR UR4, SR_CTAID.Z ;  /* 0x00000000000479c3 */ /* 0x000e620000002700 */
[----:B------:R-:W2:Y:S01]  /*e220*/  SHFL.BFLY PT, R6, R3, 0x1, 0x1f ;  /* 0x0c201f0003067f89 */ /* 0x000ea200000e0000 */
[----:B---3--:R-:W-:Y:S01]  /*e230*/  SHF.R.S32.HI R4, RZ, 0x1f, R5 ;  /* 0x0000001fff047819 */ /* 0x008fe20000011405 */
[----:B-----5:R-:W-:-:S03]  /*e240*/  FADD.FTZ R0, R0, R95 ;  /* 0x0000005f00007221 */ /* 0x020fc60000010000 */
[----:B------:R-:W-:Y:S02]  /*e250*/  LEA.HI R13, R4, R5, RZ, 0x2 ;  /* 0x00000005040d7211 */ /* 0x000fe400078f10ff */
[----:B----4-:R-:W-:Y:S01]  /*e260*/  SHF.R.S32.HI R2, RZ, 0x1f, R17 ;  /* 0x0000001fff027819 */ /* 0x010fe20000011411 */
[----:B------:R-:W3:Y:S01]  /*e270*/  SHFL.BFLY PT, R7, R0, 0x1, 0x1f ;  /* 0x0c201f0000077f89 */ /* 0x000ee200000e0000 */
[----:B------:R-:W-:Y:S02]  /*e280*/  LOP3.LUT R14, R13, 0xfffffffc, RZ, 0xc0, !PT ;  /* 0xfffffffc0d0e7812 */ /* 0x000fe400078ec0ff */
[----:B------:R-:W-:Y:S02]  /*e290*/  LEA.HI R11, R2, R17, RZ, 0x3 ;  /* 0x00000011020b7211 */ /* 0x000fe400078f18ff */
[----:B------:R-:W-:Y:S01]  /*e2a0*/  SHF.R.S32.HI R18, RZ, 0x2, R13 ;  /* 0x00000002ff127819 */ /* 0x000fe2000001140d */
[----:B------:R-:W-:Y:S01]  /*e2b0*/  IMAD.IADD R15, R5, 0x1, -R14 ;  /* 0x00000001050f7824 */ /* 0x000fe200078e0a0e */
[----:B------:R-:W-:-:S02]  /*e2c0*/  SHF.R.S32.HI R13, RZ, 0x3, R11 ;  /* 0x00000003ff0d7819 */ /* 0x000fc4000001140b */
[----:B------:R-:W-:Y:S01]  /*e2d0*/  LOP3.LUT R10, R11, 0xfffffff8, RZ, 0xc0, !PT ;  /* 0xfffffff80b0a7812 */ /* 0x000fe200078ec0ff */
[----:B--2---:R-:W-:Y:S01]  /*e2e0*/  FADD.FTZ R6, R3, R6 ;  /* 0x0000000603067221 */ /* 0x004fe20000010000 */
[C---:B------:R-:W-:Y:S02]  /*e2f0*/  LEA.HI R3, R4.reuse, R5, RZ, 0x5 ;  /* 0x0000000504037211 */ /* 0x040fe400078f28ff */
[----:B------:R-:W-:Y:S01]  /*e300*/  LEA.HI R20, R11, R13, RZ, 0x1 ;  /* 0x0000000d0b147211 */ /* 0x000fe200078f08ff */
[----:B------:R-:W-:Y:S01]  /*e310*/  IMAD.IADD R10, R17, 0x1, -R10 ;  /* 0x00000001110a7824 */ /* 0x000fe200078e0a0a */
[----:B------:R-:W-:Y:S02]  /*e320*/  SHF.R.S32.HI R12, RZ, 0x5, R3 ;  /* 0x00000005ff0c7819 */ /* 0x000fe40000011403 */
[----:B------:R-:W-:Y:S02]  /*e330*/  LEA.HI R16, R4, R5, RZ, 0x6 ;  /* 0x0000000504107211 */ /* 0x000fe400078f30ff */
[----:B------:R-:W-:Y:S01]  /*e340*/  LEA.HI R2, R2, R17, RZ, 0x5 ;  /* 0x0000001102027211 */ /* 0x000fe200078f28ff */
[----:B------:R-:W-:Y:S01]  /*e350*/  IMAD R12, R12, 0x100, R15 ;  /* 0x000001000c0c7824 */ /* 0x000fe200078e020f */
[----:B------:R-:W-:-:S02]  /*e360*/  SHF.R.S32.HI R15, RZ, 0x1f, R18 ;  /* 0x0000001fff0f7819 */ /* 0x000fc40000011412 */
[----:B------:R-:W-:Y:S01]  /*e370*/  SHF.L.U32 R16, R16, 0x2, RZ ;  /* 0x0000000210107819 */ /* 0x000fe200000006ff */
[----:B---3--:R-:W-:Y:S01]  /*e380*/  FADD.FTZ R7, R0, R7 ;  /* 0x0000000700077221 */ /* 0x008fe20000010000 */
[----:B------:R-:W-:Y:S02]  /*e390*/  LEA.HI R11, R15, R18, RZ, 0x3 ;  /* 0x000000120f0b7211 */ /* 0x000fe400078f18ff */
[----:B------:R-:W-:Y:S02]  /*e3a0*/  LOP3.LUT R20, R20, 0xfffffffe, RZ, 0xc0, !PT ;  /* 0xfffffffe14147812 */ /* 0x000fe400078ec0ff */
[----:B------:R-:W-:Y:S02]  /*e3b0*/  LOP3.LUT R11, R11, 0xfffffff8, RZ, 0xc0, !PT ;  /* 0xfffffff80b0b7812 */ /* 0x000fe400078ec0ff */
[----:B------:R-:W-:Y:S01]  /*e3c0*/  LEA.HI R14, R4, R5, RZ, 0x4 ;  /* 0x00000005040e7211 */ /* 0x000fe200078f20ff */
[----:B------:R-:W-:Y:S01]  /*e3d0*/  IMAD.IADD R15, R13, 0x1, -R20 ;  /* 0x000000010d0f7824 */ /* 0x000fe200078e0a14 */
[----:B------:R-:W-:Y:S01]  /*e3e0*/  LOP3.LUT R0, R2, 0xffffffe0, RZ, 0xc0, !PT ;  /* 0xffffffe002007812 */ /* 0x000fe200078ec0ff */
[----:B------:R-:W-:Y:S01]  /*e3f0*/  IMAD.IADD R18, R18, 0x1, -R11 ;  /* 0x0000000112127824 */ /* 0x000fe200078e0a0b */
[----:B------:R-:W-:-:S02]  /*e400*/  LOP3.LUT R16, R16, 0x3fffff00, RZ, 0xc0, !PT ;  /* 0x3fffff0010107812 */ /* 0x000fc400078ec0ff */
[----:B------:R-:W-:Y:S01]  /*e410*/  SHF.R.S32.HI R14, RZ, 0x4, R14 ;  /* 0x00000004ff0e7819 */ /* 0x000fe2000001140e */
[----:B------:R-:W-:Y:S01]  /*e420*/  IMAD.IADD R0, R17, 0x1, -R0 ;  /* 0x0000000111007824 */ /* 0x000fe200078e0a00 */
[----:B------:R-:W-:Y:S01]  /*e430*/  LEA.HI R19, R18, R18, RZ, 0x1 ;  /* 0x0000001212137211 */ /* 0x000fe200078f08ff */
[----:B------:R-:W-:Y:S01]  /*e440*/  IMAD R15, R15, 0x20, R16 ;  /* 0x000000200f0f7824 */ /* 0x000fe200078e0210 */
[----:B------:R-:W-:Y:S01]  /*e450*/  LEA.HI R21, R10, R10, RZ, 0x1 ;  /* 0x0000000a0a157211 */ /* 0x000fe200078f08ff */
[----:B------:R-:W-:Y:S01]  /*e460*/  IMAD.SHL.U32 R14, R14, 0x40, RZ ;  /* 0x000000400e0e7824 */ /* 0x000fe200078e00ff */
[----:B------:R-:W-:Y:S02]  /*e470*/  SHF.R.S32.HI R11, RZ, 0x1, R19 ;  /* 0x00000001ff0b7819 */ /* 0x000fe40000011413 */
[----:B------:R-:W-:Y:S02]  /*e480*/  FSETP.NE.FTZ.AND P3, PT, R7, RZ, PT ;  /* 0x000000ff0700720b */ /* 0x000fe40003f75000 */
[----:B------:R-:W-:Y:S01]  /*e490*/  FSETP.NE.FTZ.AND P2, PT, R6, RZ, PT ;  /* 0x000000ff0600720b */ /* 0x000fe20003f55000 */
[----:B------:R-:W-:Y:S01]  /*e4a0*/  IMAD.SHL.U32 R16, R11, 0x40, RZ ;  /* 0x000000400b107824 */ /* 0x000fe200078e00ff */
[----:B------:R-:W-:-:S02]  /*e4b0*/  SHF.R.S32.HI R17, RZ, 0x1, R21 ;  /* 0x00000001ff117819 */ /* 0x000fc40000011415 */
[----:B------:R-:W-:Y:S02]  /*e4c0*/  LOP3.LUT R21, R21, 0xfffffffe, RZ, 0xc0, !PT ;  /* 0xfffffffe15157812 */ /* 0x000fe400078ec0ff */
[----:B------:R-:W-:Y:S01]  /*e4d0*/  LOP3.LUT R19, R19, 0x1fffffe, RZ, 0xc0, !PT ;  /* 0x01fffffe13137812 */ /* 0x000fe200078ec0ff */
[----:B------:R-:W-:Y:S01]  /*e4e0*/  IMAD.SHL.U32 R17, R17, 0x8, RZ ;  /* 0x0000000811117824 */ /* 0x000fe200078e00ff */
[----:B------:R-:W-:Y:S02]  /*e4f0*/  IADD3 R10, R10, -R21, RZ ;  /* 0x800000150a0a7210 */ /* 0x000fe40007ffe0ff */
[----:B------:R-:W-:Y:S01]  /*e500*/  LOP3.LUT R14, R14, 0xc0, RZ, 0xc0, !PT ;  /* 0x000000c00e0e7812 */ /* 0x000fe200078ec0ff */
[----:B------:R-:W-:Y:S01]  /*e510*/  IMAD.IADD R19, R18, 0x1, -R19 ;  /* 0x0000000112137824 */ /* 0x000fe200078e0a13 */
[----:B------:R-:W-:Y:S01]  /*e520*/  LOP3.LUT R16, R16, 0xc0, RZ, 0xc0, !PT ;  /* 0x000000c010107812 */ /* 0x000fe200078ec0ff */
[----:B------:R-:W-:Y:S01]  /*e530*/  IMAD R10, R10, 0x4, R15 ;  /* 0x000000040a0a7824 */ /* 0x000fe200078e020f */
[----:B------:R-:W-:Y:S01]  /*e540*/  LOP3.LUT R17, R14, 0x18, R17, 0xf8, !PT ;  /* 0x000000180e117812 */ /* 0x000fe200078ef811 */
[----:B------:R-:W2:Y:S01]  /*e550*/  @P3 MUFU.RCP R9, R7 ;  /* 0x0000000700093308 */ /* 0x000ea20000001000 */
[----:B------:R-:W-:Y:S01]  /*e560*/  SHF.R.U32.HI R14, RZ, 0x3, R14 ;  /* 0x00000003ff0e7819 */ /* 0x000fe2000001160e */
[----:B------:R-:W-:Y:S01]  /*e570*/  IMAD R12, R19, 0x10, R12 ;  /* 0x00000010130c7824 */ /* 0x000fe200078e020c */
[----:B------:R-:W-:Y:S01]  /*e580*/  LEA.HI R15, R16, R16, RZ, 0x1d ;  /* 0x00000010100f7211 */ /* 0x000fe200078fe8ff */
[----:B------:R-:W3:Y:S01]  /*e590*/  @P3 LDC R32, c[0x0][0x2e8] ;  /* 0x0000ba00ff203b82 */ /* 0x000ee20000000800 */
[----:B------:R-:W-:-:S02]  /*e5a0*/  LOP3.LUT P0, RZ, R11, 0x2, RZ, 0xc0, !PT ;  /* 0x000000020bff7812 */ /* 0x000fc4000780c0ff */
[----:B------:R-:W-:Y:S01]  /*e5b0*/  LOP3.LUT R17, R17, R14, RZ, 0x3c, !PT ;  /* 0x0000000e11117212 */ /* 0x000fe200078e3cff */
[----:B------:R-:W4:Y:S01]  /*e5c0*/  @P2 MUFU.RCP R8, R6 ;  /* 0x0000000600082308 */ /* 0x000f220000001000 */
[----:B------:R-:W-:Y:S01]  /*e5d0*/  LOP3.LUT R14, R11, 0x1, RZ, 0xc0, !PT ;  /* 0x000000010b0e7812 */ /* 0x000fe200078ec0ff */
[----:B------:R-:W-:Y:S01]  /*e5e0*/  IMAD.U32 R12, R12, 0x2, R15 ;  /* 0x000000020c0c7824 */ /* 0x000fe200078e000f */
[----:B------:R-:W-:Y:S01]  /*e5f0*/  MOV R11, 0xffffffe0 ;  /* 0xffffffe0000b7802 */ /* 0x000fe20000000f00 */
[----:B------:R-:W-:Y:S01]  /*e600*/  IMAD.IADD R17, R10, 0x1, R17 ;  /* 0x000000010a117824 */ /* 0x000fe200078e0211 */
[----:B------:R-:W-:Y:S01]  /*e610*/  ISETP.NE.U32.AND P1, PT, R14, 0x1, PT ;  /* 0x000000010e00780c */ /* 0x000fe20003f25070 */
[----:B------:R-:W5:Y:S01]  /*e620*/  S2R R10, SR_CTAID.Y ;  /* 0x00000000000a7919 */ /* 0x000f620000002600 */
[----:B------:R-:W-:Y:S01]  /*e630*/  LEA R12, R12, UR5, 0x2 ;  /* 0x000000050c0c7c11 */ /* 0x000fe2000f8e10ff */
[----:B------:R-:W-:Y:S01]  /*e640*/  @P3 MUFU.LG2 R7, R7 ;  /* 0x0000000700073308 */ /* 0x000fe20000000c00 */
[----:B------:R-:W-:Y:S01]  /*e650*/  SEL R11, R11, 0x20, !P1 ;  /* 0x000000200b0b7807 */ /* 0x000fe20004800000 */
[C---:B--2---:R-:W-:Y:S01]  /*e660*/  FMUL.FTZ R116, R9.reuse, R116 ;  /* 0x0000007409747220 */ /* 0x044fe20000410000 */
[----:B------:R-:W-:Y:S01]  /*e670*/  FMUL.FTZ R117, R9, R117 ;  /* 0x0000007509757220 */ /* 0x000fe20000410000 */
[----:B------:R-:W-:-:S02]  /*e680*/  VIADD R14, R12, 0x40 ;  /* 0x000000400c0e7836 */ /* 0x000fc40000000000 */
[C---:B------:R-:W-:Y:S01]  /*e690*/  FMUL.FTZ R112, R9.reuse, R112 ;  /* 0x0000007009707220 */ /* 0x040fe20000410000 */
[C---:B------:R-:W-:Y:S02]  /*e6a0*/  @P0 VIADD R14, R12.reuse, 0xffffffc0 ;  /* 0xffffffc00c0e0836 */ /* 0x040fe40000000000 */
[C---:B------:R-:W-:Y:S01]  /*e6b0*/  FMUL.FTZ R113, R9.reuse, R113 ;  /* 0x0000007109717220 */ /* 0x040fe20000410000 */
[----:B------:R-:W-:Y:S02]  /*e6c0*/  IMAD.IADD R15, R12, 0x1, R11 ;  /* 0x000000010c0f7824 */ /* 0x000fe400078e020b */
[C---:B----4-:R-:W-:Y:S01]  /*e6d0*/  FMUL.FTZ R119, R8.reuse, R119 ;  /* 0x0000007708777220 */ /* 0x050fe20000410000 */
[C---:B------:R-:W-:Y:S01]  /*e6e0*/  FMUL.FTZ R118, R8.reuse, R118 ;  /* 0x0000007608767220 */ /* 0x040fe20000410000 */
[C---:B------:R-:W-:Y:S01]  /*e6f0*/  FMUL.FTZ R115, R8.reuse, R115 ;  /* 0x0000007308737220 */ /* 0x040fe20000410000 */
        /* <DEDUP_REMOVED lines=9> */
[----:B------:R-:W-:Y:S01]  /*e790*/  IMAD.IADD R16, R11, 0x1, R14 ;  /* 0x000000010b107824 */ /* 0x000fe200078e020e */
[----:B------:R-:W-:Y:S01]  /*e7a0*/  STS.64 [R12], R116 ;  /* 0x000000740c007388 */ /* 0x000fe20000000a00 */
[----:B------:R-:W-:Y:S01]  /*e7b0*/  LEA R35, R17, UR5, 0x2 ;  /* 0x0000000511237c11 */ /* 0x000fe2000f8e10ff */
[----:B------:R-:W5:Y:S01]  /*e7c0*/  LDC.64 R8, c[0x0][0x2c0] ;  /* 0x0000b000ff087b82 */ /* 0x000f620000000a00 */
[----:B------:R-:W-:Y:S01]  /*e7d0*/  LOP3.LUT R34, R3, 0xffffffe0, RZ, 0xc0, !PT ;  /* 0xffffffe003227812 */ /* 0x000fe200078ec0ff */
[----:B------:R2:W-:Y:S01]  /*e7e0*/  STS.64 [R12+0x400], R118 ;  /* 0x000400760c007388 */ /* 0x0005e20000000a00 */
[----:B------:R-:W-:Y:S01]  /*e7f0*/  SHF.R.S32.HI R2, RZ, 0x5, R2 ;  /* 0x00000005ff027819 */ /* 0x000fe20000011402 */
[----:B------:R-:W4:Y:S01]  /*e800*/  @P2 MUFU.LG2 R6, R6 ;  /* 0x0000000600062308 */ /* 0x000f220000000c00 */
[----:B------:R-:W-:Y:S01]  /*e810*/  LEA.HI R4, R4, R5, RZ, 0x3 ;  /* 0x0000000504047211 */ /* 0x000fe200078f18ff */
[----:B------:R-:W-:Y:S01]  /*e820*/  STS.64 [R15], R112 ;  /* 0x000000700f007388 */ /* 0x000fe20000000a00 */
[----:B------:R-:W-:Y:S01]  /*e830*/  IMAD.IADD R34, R5, 0x1, -R34 ;  /* 0x0000000105227824 */ /* 0x000fe200078e0a22 */
[----:B------:R-:W-:Y:S01]  /*e840*/  SHF.R.S32.HI R33, RZ, 0x1f, R0 ;  /* 0x0000001fff217819 */ /* 0x000fe20000011400 */
[----:B------:R-:W-:Y:S01]  /*e850*/  IMAD.MOV R3, RZ, RZ, -R127 ;  /* 0x000000ffff037224 */ /* 0x000fe200078e0a7f */
[----:B------:R1:W-:Y:S01]  /*e860*/  STS.64 [R15+0x400], R114 ;  /* 0x000400720f007388 */ /* 0x0003e20000000a00 */
[----:B------:R-:W-:-:S02]  /*e870*/  LOP3.LUT R4, R4, 0xfffffff8, RZ, 0xc0, !PT ;  /* 0xfffffff804047812 */ /* 0x000fc400078ec0ff */
[----:B------:R-:W-:Y:S01]  /*e880*/  LOP3.LUT P0, RZ, R34, 0x3, RZ, 0xc0, !PT ;  /* 0x0000000322ff7812 */ /* 0x000fe2000780c0ff */
[----:B------:R-:W-:Y:S01]  /*e890*/  STS.64 [R14], R108 ;  /* 0x0000006c0e007388 */ /* 0x000fe20000000a00 */
[----:B------:R-:W-:Y:S01]  /*e8a0*/  LEA.HI R33, R33, R0, RZ, 0x2 ;  /* 0x0000000021217211 */ /* 0x000fe200078f10ff */
[----:B------:R-:W-:Y:S02]  /*e8b0*/  IMAD.IADD R4, R5, 0x1, -R4 ;  /* 0x0000000105047824 */ /* 0x000fe400078e0a04 */
[----:B------:R3:W-:Y:S01]  /*e8c0*/  STS.64 [R14+0x400], R110 ;  /* 0x0004006e0e007388 */ /* 0x0007e20000000a00 */
[----:B------:R-:W-:Y:S01]  /*e8d0*/  SHF.R.S32.HI R0, RZ, 0x2, R33 ;  /* 0x00000002ff007819 */ /* 0x000fe20000011421 */
[----:B------:R-:W-:Y:S02]  /*e8e0*/  IMAD.SHL.U32 R4, R4, 0x4, RZ ;  /* 0x0000000404047824 */ /* 0x000fe400078e00ff */
[----:B----4-:R-:W-:Y:S01]  /*e8f0*/  @P2 FMUL.FTZ R6, R6, 0.69314718246459960938 ;  /* 0x3f31721806062820 */ /* 0x010fe20000410000 */
[----:B------:R4:W-:Y:S01]  /*e900*/  STS.64 [R16], R104 ;  /* 0x0000006810007388 */ /* 0x0009e20000000a00 */
[----:B-----5:R-:W-:-:S02]  /*e910*/  IMAD R127, R10, R8, R127 ;  /* 0x000000080a7f7224 */ /* 0x020fc400078e027f */
[----:B------:R-:W-:Y:S01]  /*e920*/  @P3 FMUL.FTZ R10, R7, 0.69314718246459960938 ;  /* 0x3f317218070a3820 */ /* 0x000fe20000410000 */
[----:B------:R4:W-:Y:S01]  /*e930*/  STS.64 [R16+0x400], R106 ;  /* 0x0004006a10007388 */ /* 0x0009e20000000a00 */
[----:B------:R-:W-:Y:S01]  /*e940*/  SHF.R.S32.HI R5, RZ, 0x1f, R4 ;  /* 0x0000001fff057819 */ /* 0x000fe20000011404 */
[----:B--2---:R-:W2:Y:S08]  /*e950*/  LDC R12, c[0x0][0x270] ;  /* 0x00009c00ff0c7b82 */ /* 0x004eb00000000800 */
[----:B------:R-:W-:Y:S01]  /*e960*/  BAR.SYNC.DEFER_BLOCKING 0x0 ;  /* 0x0000000000007b1d */ /* 0x000fe20000010000 */
[----:B-1----:R-:W-:-:S05]  /*e970*/  SHF.R.S32.HI R15, RZ, 0x1f, R2 ;  /* 0x0000001fff0f7819 */ /* 0x002fca0000011402 */
[----:B------:R-:W1:Y:S01]  /*e980*/  S2R R11, SR_CTAID.X ;  /* 0x00000000000b7919 */ /* 0x000e620000002500 */
[----:B------:R-:W-:Y:S01]  /*e990*/  LEA.HI R15, R15, R2, RZ, 0x2 ;  /* 0x000000020f0f7211 */ /* 0x000fe200078f10ff */
[----:B---3--:R-:W3:Y:S03]  /*e9a0*/  @P2 LDC R14, c[0x0][0x2e8] ;  /* 0x0000ba00ff0e2b82 */ /* 0x008ee60000000800 */
[----:B------:R-:W-:-:S04]  /*e9b0*/  LOP3.LUT R15, R15, 0xfffffffc, RZ, 0xc0, !PT ;  /* 0xfffffffc0f0f7812 */ /* 0x000fc800078ec0ff */
[----:B------:R-:W-:Y:S01]  /*e9c0*/  IADD3 R15, R2, -R15, RZ ;  /* 0x8000000f020f7210 */ /* 0x000fe20007ffe0ff */
[----:B------:R-:W-:Y:S02]  /*e9d0*/  IMAD.MOV.U32 R2, RZ, RZ, -0x800000 ;  /* 0xff800000ff027424 */ /* 0x000fe400078e00ff */
[----:B--2---:R-:W-:Y:S01]  /*e9e0*/  IMAD R3, R12, R3, UR4 ;  /* 0x000000040c037e24 */ /* 0x004fe2000f8e0203 */
[----:B------:R4:W2:Y:S01]  /*e9f0*/  LDS.128 R28, [R35] ;  /* 0x00000000231c7984 */ /* 0x0008a20000000c00 */
[----:B------:R-:W-:Y:S01]  /*ea00*/  IMAD R15, R15, 0x10, R0 ;  /* 0x000000100f0f7824 */ /* 0x000fe200078e0200 */
[----:B------:R-:W-:Y:S01]  /*ea10*/  MOV R0, 0xff800000 ;  /* 0xff80000000007802 */ /* 0x000fe20000000f00 */
[----:B------:R-:W-:Y:S01]  /*ea20*/  IMAD R3, R127, R12, R3 ;  /* 0x0000000c7f037224 */ /* 0x000fe200078e0203 */
[----:B------:R4:W2:Y:S01]  /*ea30*/  LDS.128 R24, [R35+0x800] ;  /* 0x0008000023187984 */ /* 0x0008a20000000c00 */
[----:B------:R-:W-:-:S03]  /*ea40*/  @P3 FFMA.FTZ R0, R67, R32, R10 ;  /* 0x0000002043003223 */ /* 0x000fc6000001000a */
[----:B------:R4:W2:Y:S04]  /*ea50*/  LDS.128 R20, [R35+0x1000] ;  /* 0x0010000023147984 */ /* 0x0008a80000000c00 */
[----:B------:R4:W2:Y:S01]  /*ea60*/  LDS.128 R16, [R35+0x1800] ;  /* 0x0018000023107984 */ /* 0x0008a20000000c00 */
[----:B---3--:R-:W-:Y:S01]  /*ea70*/  @P2 FFMA.FTZ R2, R65, R14, R6 ;  /* 0x0000000e41022223 */ /* 0x008fe20000010006 */
[----:B-1----:R-:W-:-:S04]  /*ea80*/  IMAD.SHL.U32 R8, R11, 0x40, RZ ;  /* 0x000000400b087824 */ /* 0x002fc800078e00ff */
[----:B------:R-:W-:Y:S01]  /*ea90*/  IMAD R8, R3, R9, R8 ;  /* 0x0000000903087224 */ /* 0x000fe200078e0208 */
[----:B------:R-:W-:Y:S06]  /*eaa0*/  @P0 BRA `(.L_x_4946) ;  /* 0x00000000002c0947 */ /* 0x000fec0003800000 */
        /* <DEDUP_REMOVED lines=11> */
.L_x_4946:
[----:B------:R-:W-:Y:S05]  /*eb60*/  BSYNC B0 ;  /* 0x0000000000007941 */ /* 0x000fea0003800000 */
.L_x_4945:
[----:B------:R-:W-:Y:S01]  /*eb70*/  ULDC UR4, c[0x0][0x2d0] ;  /* 0x0000b40000047ab9 */ /* 0x000fe20000000800 */
[C---:B------:R-:W-:Y:S01]  /*eb80*/  IMAD.WIDE R6, R13.reuse, 0x20, R4 ;  /* 0x000000200d067825 */ /* 0x040fe200078e0204 */
[----:B------:R-:W-:Y:S01]  /*eb90*/  ISETP.GE.AND P1, PT, R4, UR4, PT ;  /* 0x0000000404007c0c */ /* 0x000fe2000bf26270 */
[----:B------:R-:W-:Y:S02]  /*eba0*/  ULDC UR4, c[0x0][0x2dc] ;  /* 0x0000b70000047ab9 */ /* 0x000fe40000000800 */
[----:B------:R-:W-:Y:S01]  /*ebb0*/  IMAD R8, R8, UR4, RZ ;  /* 0x0000000408087c24 */ /* 0x000fe2000f8e02ff */
[C---:B------:R-:W-:Y:S01]  /*ebc0*/  ISETP.GE.OR P4, PT, R13.reuse, R102, P1 ;  /* 0x000000660d00720c */ /* 0x040fe20000f86670 */
[C---:B------:R-:W-:Y:S01]  /*ebd0*/  VIADD R3, R13.reuse, 0x10 ;  /* 0x000000100d037836 */ /* 0x040fe20000000000 */
[----:B------:R-:W-:Y:S01]  /*ebe0*/  ULDC.64 UR4, c[0x0][0x288] ;  /* 0x0000a20000047ab9 */ /* 0x000fe20000000a00 */
[C---:B------:R-:W-:Y:S01]  /*ebf0*/  VIADD R5, R13.reuse, 0x20 ;  /* 0x000000200d057836 */ /* 0x040fe20000000000 */
[----:B-1----:R-:W-:Y:S01]  /*ec00*/  IADD3 R0, P0, R8, R6, RZ ;  /* 0x0000000608007210 */ /* 0x002fe20007f1e0ff */
[----:B------:R-:W-:Y:S01]  /*ec10*/  VIADD R13, R13, 0x30 ;  /* 0x000000300d0d7836 */ /* 0x000fe20000000000 */
[----:B------:R-:W-:-:S02]  /*ec20*/  ISETP.GE.OR P3, PT, R3, R102, P1 ;  /* 0x000000660300720c */ /* 0x000fc40000f66670 */
[-C--:B------:R-:W-:Y:S02]  /*ec30*/  ISETP.GE.OR P2, PT, R5, R102.reuse, P1 ;  /* 0x000000660500720c */ /* 0x080fe40000f46670 */
[----:B------:R-:W-:Y:S02]  /*ec40*/  ISETP.GE.OR P1, PT, R13, R102, P1 ;  /* 0x000000660d00720c */ /* 0x000fe40000f26670 */
[----:B------:R-:W-:Y:S02]  /*ec50*/  LEA.HI.X.SX32 R3, R8, R7, 0x1, P0 ;  /* 0x0000000708037211 */ /* 0x000fe400000f0eff */
[----:B------:R-:W-:-:S04]  /*ec60*/  LEA R2, P0, R0, UR4, 0x2 ;  /* 0x0000000400027c11 */ /* 0x000fc8000f8010ff */
[----:B------:R-:W-:-:S05]  /*ec70*/  LEA.HI.X R3, R0, UR5, R3, 0x2, P0 ;  /* 0x0000000500037c11 */ /* 0x000fca00080f1403 */
[----:B--2---:R1:W-:Y:S04]  /*ec80*/  @!P4 STG.E.64 desc[UR6][R2.64], R28 ;  /* 0x0000001c0200c986 */ /* 0x0043e8000c101b06 */
[----:B------:R1:W-:Y:S04]  /*ec90*/  @!P4 STG.E.64 desc[UR6][R2.64+0x8], R30 ;  /* 0x0000081e0200c986 */ /* 0x0003e8000c101b06 */
[----:B------:R1:W-:Y:S04]  /*eca0*/  @!P3 STG.E.128 desc[UR6][R2.64+0x800], R24 ;  /* 0x000800180200b986 */ /* 0x0003e8000c101d06 */
[----:B------:R1:W-:Y:S01]  /*ecb0*/  @!P2 STG.E.128 desc[UR6][R2.64+0x1000], R20 ;  /* 0x001000140200a986 */ /* 0x0003e2000c101d06 */
[----:B------:R-:W-:Y:S05]  /*ecc0*/  @P1 EXIT ;  /* 0x000000000000194d */ /* 0x000fea0003800000 */
[----:B------:R-:W-:Y:S01]  /*ecd0*/  STG.E.128 desc[UR6][R2.64+0x1800], R16 ;  /* 0x0018001002007986 */ /* 0x000fe2000c101d06 */
[----:B------:R-:W-:Y:S05]  /*ece0*/  EXIT ;  /* 0x000000000000794d */ /* 0x000fea0003800000 */
.L_x_4947:
        /* <DEDUP_REMOVED lines=9> */
.L_x_5383:


//--------------------- .text._ZN5flash24flash_fwd_splitkv_kernelI23Flash_fwd_kernel_traitsILi32ELi64ELi128ELi4ELb0ELb0EN7cutlass10bfloat16_tE19Flash_kernel_traitsILi32ELi64ELi128ELi4ES3_EELb1ELb0ELb0ELb0ELb1ELb0ELb1ELb1EEEvNS_16Flash_fwd_paramsE --------------------------
	.section	.text._ZN5flash24flash_fwd_splitkv_kernelI23Flash_fwd_kernel_traitsILi32ELi64ELi128ELi4ELb0ELb0EN7cutlass10bfloat16_tE19Flash_kernel_traitsILi32ELi64ELi128ELi4ES3_EELb1ELb0ELb0ELb0ELb1ELb0ELb1ELb1EEEvNS_16Flash_fwd_paramsE,"ax",@progbits
	.align	128
        .global         _ZN5flash24flash_fwd_splitkv_kernelI23Flash_fwd_kernel_traitsILi32ELi64ELi128ELi4ELb0ELb0EN7cutlass10bfloat16_tE19Flash_kernel_traitsILi32ELi64ELi128ELi4ES3_EELb1ELb0ELb0ELb0ELb1ELb0ELb1ELb1EEEvNS_16Flash_fwd_paramsE
        .type           _ZN5flash24flash_fwd_splitkv_kernelI23Flash_fwd_kernel_traitsILi32ELi64ELi128ELi4ELb0ELb0EN7cutlass10bfloat16_tE19Flash_kernel_traitsILi32ELi64ELi128ELi4ES3_EELb1ELb0ELb0ELb0ELb1ELb0ELb1ELb1EEEvNS_16Flash_fwd_paramsE,@function
        .size           _ZN5flash24flash_fwd_splitkv_kernelI23Flash_fwd_kernel_traitsILi32ELi64ELi128ELi4ELb0ELb0EN7cutlass10bfloat16_tE19Flash_kernel_traitsILi32ELi64ELi128ELi4ES3_EELb1ELb0ELb0ELb0ELb1ELb0ELb1ELb1EEEvNS_16Flash_fwd_paramsE,(.L_x_5384 - _ZN5flash24flash_fwd_splitkv_kernelI23Flash_fwd_kernel_traitsILi32ELi64ELi128ELi4ELb0ELb0EN7cutlass10bfloat16_tE19Flash_kernel_traitsILi32ELi64ELi128ELi4ES3_EELb1ELb0ELb0ELb0ELb1ELb0ELb1ELb1EEEvNS_16Flash_fwd_paramsE)
        .other          _ZN5flash24flash_fwd_splitkv_kernelI23Flash_fwd_kernel_traitsILi32ELi64ELi128ELi4ELb0ELb0EN7cutlass10bfloat16_tE19Flash_kernel_traitsILi32ELi64ELi128ELi4ES3_EELb1ELb0ELb0ELb0ELb1ELb0ELb1ELb1EEEvNS_16Flash_fwd_paramsE,@"STO_CUDA_ENTRY STV_DEFAULT"
_ZN5flash24flash_fwd_splitkv_kernelI23Flash_fwd_kernel_traitsILi32ELi64ELi128ELi4ELb0ELb0EN7cutlass10bfloat16_tE19Flash_kernel_traitsILi32ELi64ELi128ELi4ES3_EELb1ELb0ELb0ELb0ELb1ELb0ELb1ELb1EEEvNS_16Flash_fwd_paramsE:
.text._ZN5flash24flash_fwd_splitkv_kernelI23Flash_fwd_kernel_traitsILi32ELi64ELi128ELi4ELb0ELb0EN7cutlass10bfloat16_tE19Flash_kernel_traitsILi32ELi64ELi128ELi4ES3_EELb1ELb0ELb0ELb0ELb1ELb0ELb1ELb1EEEvNS_16Flash_fwd_paramsE:
[----:B------:R-:W-:Y:S08]  /*0000*/  LDC R1, c[0x0][0x28] ;  /* 0x00000a00ff017b82 */ /* 0x000ff00000000800 */
[----:B------:R-:W1:Y:S01]  /*0010*/  LDC R5, c[0x0][0x270] ;  /* 0x00009c00ff057b82 */ /* 0x000e620000000800 */
[----:B------:R-:W2:Y:S01]  /*0020*/  S2R R104, SR_CTAID.Z ;  /* 0x0000000000687919 */ /* 0x000ea20000002700 */
[----:B------:R-:W-:Y:S01]  /*0030*/  MOV R2, RZ ;  /* 0x000000ff00027202 */ /* 0x000fe20000000f00 */
[----:B------:R-:W-:Y:S01]  /*0040*/  ULDC.64 UR6, c[0x0][0x208] ;  /* 0x0000820000067ab9 */ /* 0x000fe20000000a00 */
[----:B------:R-:W-:-:S04]  /*0050*/  ULDC.64 UR4, c[0x0][0x300] ;  /* 0x0000c00000047ab9 */ /* 0x000fc80000000a00 */
[----:B------:R-:W3:Y:S08]  /*0060*/  LDC.64 R8, c[0x0][0x2f0] ;  /* 0x0000bc00ff087b82 */ /* 0x000ef00000000a00 */
[----:B------:R-:W4:Y:S01]  /*0070*/  LDC.64 R22, c[0x0][0x300] ;  /* 0x0000c000ff167b82 */ /* 0x000f220000000a00 */
[----:B-1----:R-:W1:Y:S01]  /*0080*/  I2F.U32.RP R6, R5 ;  /* 0x0000000500067306 */ /* 0x002e620000209000 */
[----:B------:R-:W-:-:S07]  /*0090*/  ISETP.NE.U32.AND P1, PT, R5, RZ, PT ;  /* 0x000000ff0500720c */ /* 0x000fce0003f25070 */
[----:B-1----:R-:W1:Y:S02]  /*00a0*/  MUFU.RCP R4, R6 ;  /* 0x0000000600047308 */ /* 0x002e640000001000 */
[----:B-1----:R-:W-:Y:S01]  /*00b0*/  VIADD R4, R4, 0xffffffe ;  /* 0x0ffffffe04047836 */ /* 0x002fe20000000000 */
[----:B------:R-:W-:-:S05]  /*00c0*/  MOV R6, 0xffffffff ;  /* 0xffffffff00067802 */ /* 0x000fca0000000f00 */
[----:B------:R-:W1:Y:S02]  /*00d0*/  F2I.FTZ.U32.TRUNC.NTZ R3, R4 ;  /* 0x0000000400037305 */ /* 0x000e64000021f000 */
[----:B-1----:R-:W-:-:S04]  /*00e0*/  IMAD.MOV R0, RZ, RZ, -R3 ;  /* 0x000000ffff007224 */ /* 0x002fc800078e0a03 */
        /* <DEDUP_REMOVED lines=16> */
[C---:B---3--:R-:W-:Y:S02]  /*01f0*/  IMAD.WIDE R10, R143.reuse, 0x4, R8 ;  /* 0x000000048f0a7825 */ /* 0x048fe400078e0208 */
[----:B------:R-:W3:Y:S03]  /*0200*/  LDC.64 R8, c[0x0][0x2f8] ;  /* 0x0000be00ff087b82 */ /* 0x000ee60000000a00 */
[----:B------:R-:W3:Y:S04]  /*0210*/  @P0 LDG.E R6, desc[UR6][R10.64] ;  /* 0x000000060a060981 */ /* 0x000ee8000c1e1900 */
[----:B------:R-:W3:Y:S01]  /*0220*/  @P0 LDG.E R7, desc[UR6][R10.64+0x4] ;  /* 0x000004060a070981 */ /* 0x000ee2000c1e1900 */
[----:B--2---:R-:W-:Y:S01]  /*0230*/  ISETP.NE.AND P1, PT, R0, RZ, PT ;  /* 0x000000ff0000720c */ /* 0x004fe20003f25270 */
[----:B------:R-:W-:Y:S01]  /*0240*/  IMAD.MOV.U32 R17, RZ, RZ, -0x1 ;  /* 0xffffffffff117424 */ /* 0x000fe200078e00ff */
[----:B-1----:R-:W-:Y:S01]  /*0250*/  ISETP.EQ.U32.AND P2, PT, R2, RZ, PT ;  /* 0x000000ff0200720c */ /* 0x002fe20003f42070 */
[----:B----4-:R-:W-:Y:S01]  /*0260*/  IMAD.WIDE R22, R143, 0x4, R22 ;  /* 0x000000048f167825 */ /* 0x010fe200078e0216 */
[----:B------:R-:W-:-:S02]  /*0270*/  ISETP.NE.U32.AND P5, PT, RZ, UR4, PT ;  /* 0x00000004ff007c0c */ /* 0x000fc4000bfa5070 */
[----:B------:R-:W-:Y:S02]  /*0280*/  ISETP.EQ.OR.EX P2, PT, R3, RZ, !P1, P2 ;  /* 0x000000ff0300720c */ /* 0x000fe40004f42720 */
[----:B------:R-:W-:Y:S02]  /*0290*/  ISETP.NE.AND.EX P5, PT, RZ, UR5, PT, P5 ;  /* 0x00000005ff007c0c */ /* 0x000fe4000bfa5350 */
[----:B------:R-:W-:Y:S01]  /*02a0*/  MOV R12, RZ ;  /* 0x000000ff000c7202 */ /* 0x000fe20000000f00 */
[----:B---3--:R-:W-:-:S08]  /*02b0*/  IMAD.WIDE R8, R143, 0x4, R8 ;  /* 0x000000048f087825 */ /* 0x008fd000078e0208 */
        /* <DEDUP_REMOVED lines=15> */
.L_x_4948:
[----:B------:R-:W1:Y:S02]  /*03b0*/  LDC R61, c[0x0][0x2c8] ;  /* 0x0000b200ff3d7b82 */ /* 0x000e640000000800 */
.L_x_4949:
        /* <DEDUP_REMOVED lines=10> */
[--C-:B-1---5:R-:W-:Y:S02]  /*0460*/  IMAD.IADD R61, R61, 0x1, -R12.reuse ;  /* 0x000000013d3d7824 */ /* 0x122fe400078e0a0c */
[----:B------:R-:W-:-:S05]  /*0470*/  @P3 IMAD.IADD R53, R53, 0x1, -R12 ;  /* 0x0000000135353824 */ /* 0x000fca00078e0a0c */
[----:B---3--:R-:W1:Y:S08]  /*0480*/  LDC R3, c[0x0][0x2c8] ;  /* 0x0000b200ff037b82 */ /* 0x008e700000000800 */
[----:B------:R-:W3:Y:S01]  /*0490*/  @!P3 LDC R8, c[0x0][0x2cc] ;  /* 0x0000b300ff08bb82 */ /* 0x000ee20000000800 */
[-C--:B--2---:R-:W-:Y:S02]  /*04a0*/  IABS R11, R9.reuse ;  /* 0x00000009000b7213 */ /* 0x084fe40000000000 */
[----:B------:R-:W-:-:S02]  /*04b0*/  IABS R15, R9 ;  /* 0x00000009000f7213 */ /* 0x000fc40000000000 */
[----:B------:R-:W2:Y:S03]  /*04c0*/  I2F.RP R4, R11 ;  /* 0x0000000b00047306 */ /* 0x000ea60000209400 */
[----:B------:R-:W-:Y:S02]  /*04d0*/  IMAD.MOV R15, RZ, RZ, -R15 ;  /* 0x000000ffff0f7224 */ /* 0x000fe400078e0a0f */
[----:B-1----:R-:W-:-:S05]  /*04e0*/  VIADD R3, R3, 0x7f ;  /* 0x0000007f03037836 */ /* 0x002fca0000000000 */
[----:B------:R-:W-:-:S04]  /*04f0*/  SHF.R.S32.HI R16, RZ, 0x1f, R3 ;  /* 0x0000001fff107819 */ /* 0x000fc80000011403 */
[----:B------:R-:W-:Y:S01]  /*0500*/  LEA.HI R16, R16, R3, RZ, 0x7 ;  /* 0x0000000310107211 */ /* 0x000fe200078f38ff */
[----:B--2---:R-:W1:Y:S03]  /*0510*/  MUFU.RCP R18, R4 ;  /* 0x0000000400127308 */ /* 0x004e660000001000 */
        /* <DEDUP_REMOVED lines=37> */
[----:B------:R-:W-:Y:S02]  /*0770*/  VIADDMNMX R3, R137, R10, R4, PT ;  /* 0x0000000a89037246 */ /* 0x000fe40003800104 */
[----:B------:R-:W1:Y:S02]  /*0780*/  S2R R10, SR_TID.X ;  /* 0x00000000000a7919 */ /* 0x000e640000002100 */
        /* <DEDUP_REMOVED lines=12> */
[----:B--2---:R-:W-:-:S03]  /*0850*/  IMAD R2, R0, R2, R143 ;  /* 0x0000000200027224 */ /* 0x004fc600078e028f */
        /* <DEDUP_REMOVED lines=42> */
.L_x_4950:
        /* <DEDUP_REMOVED lines=11> */
[----:B------:R-:W-:Y:S02]  /*0bb0*/  ISETP.NE.AND.EX P0, PT, RZ, UR5, PT, P0 ;  /* 0x00000005ff007c0c */ /* 0x000fe4000bf05300 */
[----:B------:R-:W-:-:S11]  /*0bc0*/  SHF.R.S32.HI R7, RZ, 0x1f, R143 ;  /* 0x0000001fff077819 */ /* 0x000fd6000001148f */
[----:B------:R-:W-:Y:S05]  /*0bd0*/  @!P0 BRA `(.L_x_4951) ;  /* 0x0000000000288947 */ /* 0x000fea0003800000 */
[----:B--2---:R-:W2:Y:S02]  /*0be0*/  LDC.64 R2, c[0x0][0x378] ;  /* 0x0000de00ff027b82 */ /* 0x004ea40000000a00 */
        /* <DEDUP_REMOVED lines=9> */
.L_x_4951:
[----:B------:R-:W-:Y:S05]  /*0c80*/  @!P1 BRA `(.L_x_4952) ;  /* 0x0000000400409947 */ /* 0x000fea0003800000 */
[----:B------:R-:W3:Y:S01]  /*0c90*/  LDC R15, c[0x0][0x380] ;  /* 0x0000e000ff0f7b82 */ /* 0x000ee20000000800 */
[----:B------:R-:W-:Y:S01]  /*0ca0*/  LEA R0, R52, 0xffffff80, 0x7 ;  /* 0xffffff8034007811 */ /* 0x000fe200078e38ff */
[----:B------:R-:W-:-:S06]  /*0cb0*/  ULDC.64 UR4, c[0x0][0x230] ;  /* 0x00008c0000047ab9 */ /* 0x000fcc0000000a00 */
[----:B------:R-:W4:Y:S01]  /*0cc0*/  LDC.64 R108, c[0x0][0x248] ;  /* 0x00009200ff6c7b82 */ /* 0x000f220000000a00 */
[----:B---3--:R-:W-:-:S04]  /*0cd0*/  IABS R4, R15 ;  /* 0x0000000f00047213 */ /* 0x008fc80000000000 */
[----:B------:R-:W3:Y:S08]  /*0ce0*/  I2F.RP R5, R4 ;  /* 0x0000000400057306 */ /* 0x000ef00000209400 */
[----:B---3--:R-:W3:Y:S02]  /*0cf0*/  MUFU.RCP R8, R5 ;  /* 0x0000000500087308 */ /* 0x008ee40000001000 */
[----:B---3--:R-:W-:Y:S01]  /*0d00*/  IADD3 R8, R8, 0xffffffe, RZ ;  /* 0x0ffffffe08087810 */ /* 0x008fe20007ffe0ff */
[----:B------:R-:W3:Y:S05]  /*0d10*/  LDC R5, c[0x0][0x278] ;  /* 0x00009e00ff057b82 */ /* 0x000eea0000000800 */
        /* <DEDUP_REMOVED lines=20> */
[----:B------:R2:W2:Y:S01]  /*0e60*/  LDG.E R8, desc[UR6][R8.64] ;  /* 0x0000000608087981 */ /* 0x0004a2000c1e1900 */
[----:B---3--:R-:W-:Y:S01]  /*0e70*/  IABS R2, R5 ;  /* 0x0000000500027213 */ /* 0x008fe20000000000 */
[----:B------:R-:W-:-:S03]  /*0e80*/  IMAD.MOV R17, RZ, RZ, -R17 ;  /* 0x000000ffff117224 */ /* 0x000fc600078e0a11 */
[----:B-----5:R-:W3:Y:S01]  /*0e90*/  I2F.RP R11, R2 ;  /* 0x00000002000b7306 */ /* 0x020ee20000209400 */
[----:B------:R-:W-:-:S05]  /*0ea0*/  IMAD R17, R15, R17, R0 ;  /* 0x000000110f117224 */ /* 0x000fca00078e0200 */
[----:B------:R-:W-:-:S05]  /*0eb0*/  SHF.R.S32.HI R15, RZ, 0x1f, R17 ;  /* 0x0000001fff0f7819 */ /* 0x000fca0000011411 */
[----:B----4-:R-:W-:Y:S01]  /*0ec0*/  IMAD R12, R15, R108, RZ ;  /* 0x0000006c0f0c7224 */ /* 0x010fe200078e02ff */
[----:B---3--:R-:W3:Y:S02]  /*0ed0*/  MUFU.RCP R18, R11 ;  /* 0x0000000b00127308 */ /* 0x008ee40000001000 */
[----:B---3--:R-:W-:-:S06]  /*0ee0*/  IADD3 R18, R18, 0xffffffe, RZ ;  /* 0x0ffffffe12127810 */ /* 0x008fcc0007ffe0ff */
[----:B------:R-:W3:Y:S02]  /*0ef0*/  F2I.FTZ.U32.TRUNC.NTZ R19, R18 ;  /* 0x0000001200137305 */ /* 0x000ee4000021f000 */
[----:B---3--:R-:W-:Y:S01]  /*0f00*/  IMAD.MOV R3, RZ, RZ, -R19 ;  /* 0x000000ffff037224 */ /* 0x008fe200078e0a13 */
[----:B------:R-:W-:-:S03]  /*0f10*/  MOV R18, RZ ;  /* 0x000000ff00127202 */ /* 0x000fc60000000f00 */
[----:B------:R-:W-:Y:S01]  /*0f20*/  IMAD R4, R3, R2, RZ ;  /* 0x0000000203047224 */ /* 0x000fe200078e02ff */
[----:B------:R-:W-:-:S03]  /*0f30*/  IABS R3, R104 ;  /* 0x0000006800037213 */ /* 0x000fc60000000000 */
[----:B------:R-:W-:-:S04]  /*0f40*/  IMAD.HI.U32 R4, R19, R4, R18 ;  /* 0x0000000413047227 */ /* 0x000fc800078e0012 */
[----:B--2---:R-:W-:-:S04]  /*0f50*/  IMAD.MOV.U32 R9, RZ, RZ, R3 ;  /* 0x000000ffff097224 */ /* 0x004fc800078e0003 */
        /* <DEDUP_REMOVED lines=15> */
[----:B------:R-:W-:Y:S01]  /*1050*/  SHF.R.S32.HI R9, RZ, 0x1f, R8 ;  /* 0x0000001fff097819 */ /* 0x000fe20000011408 */
        /* <DEDUP_REMOVED lines=8> */
[C---:B------:R-:W-:Y:S01]  /*10e0*/  IMAD R11, R17.reuse, R109, R12 ;  /* 0x0000006d110b7224 */ /* 0x040fe200078e020c */
[----:B------:R-:W-:Y:S01]  /*10f0*/  MOV R14, R8 ;  /* 0x00000008000e7202 */ /* 0x000fe20000000f00 */
[----:B------:R-:W-:-:S04]  /*1100*/  IMAD.WIDE.U32 R18, R17, R108, R18 ;  /* 0x0000006c11127225 */ /* 0x000fc800078e0012 */
[----:B------:R-:W-:Y:S02]  /*1110*/  IMAD.IADD R19, R19, 0x1, R11 ;  /* 0x0000000113137824 */ /* 0x000fe400078e020b */
[----:B------:R-:W-:Y:S02]  /*1120*/  IMAD R11, R5, UR4, RZ ;  /* 0x00000004050b7c24 */ /* 0x000fe4000f8e02ff */
[----:B------:R-:W-:-:S04]  /*1130*/  IMAD.WIDE.U32 R20, R4, UR4, R18 ;  /* 0x0000000404147c25 */ /* 0x000fc8000f8e0012 */
[----:B------:R-:W-:Y:S01]  /*1140*/  IMAD R11, R4, UR5, R11 ;  /* 0x00000005040b7c24 */ /* 0x000fe2000f8e020b */
[----:B------:R-:W-:Y:S01]  /*1150*/  MOV R16, R20 ;  /* 0x0000001400107202 */ /* 0x000fe20000000f00 */
[----:B------:R-:W-:-:S03]  /*1160*/  IMAD.IADD R19, R9, 0x1, R3 ;  /* 0x0000000109137824 */ /* 0x000fc600078e0203 */
[----:B------:R-:W-:Y:S01]  /*1170*/  IADD3 R21, R21, R11, RZ ;  /* 0x0000000b15157210 */ /* 0x000fe20007ffe0ff */
[----:B------:R-:W-:Y:S06]  /*1180*/  BRA `(.L_x_4953) ;  /* 0x0000000400487947 */ /* 0x000fec0003800000 */
.L_x_4952:
[----:B------:R-:W2:Y:S01]  /*1190*/  LDC R19, c[0x0][0x278] ;  /* 0x00009e00ff137b82 */ /* 0x000ea20000000800 */
[----:B------:R-:W-:-:S13]  /*11a0*/  ISETP.NE.AND P4, PT, R17, -0x1, PT ;  /* 0xffffffff1100780c */ /* 0x000fda0003f85270 */
[----:B------:R-:W3:Y:S01]  /*11b0*/  @P4 LDC.64 R108, c[0x0][0x248] ;  /* 0x00009200ff6c4b82 */ /* 0x000ee20000000a00 */
[----:B------:R-:W-:Y:S01]  /*11c0*/  @P4 IMAD.IADD R20, R12, 0x1, R17 ;  /* 0x000000010c144824 */ /* 0x000fe200078e0211 */
[----:B--2---:R-:W-:-:S04]  /*11d0*/  IABS R3, R19 ;  /* 0x0000001300037213 */ /* 0x004fc80000000000 */
[----:B------:R-:W2:Y:S08]  /*11e0*/  I2F.RP R8, R3 ;  /* 0x0000000300087306 */ /* 0x000eb00000209400 */
[----:B--2---:R-:W2:Y:S02]  /*11f0*/  MUFU.RCP R4, R8 ;  /* 0x0000000800047308 */ /* 0x004ea40000001000 */
[----:B--2---:R-:W-:Y:S01]  /*1200*/  VIADD R4, R4, 0xffffffe ;  /* 0x0ffffffe04047836 */ /* 0x004fe20000000000 */
[----:B------:R-:W2:Y:S05]  /*1210*/  @P4 LDC.64 R8, c[0x0][0x250] ;  /* 0x00009400ff084b82 */ /* 0x000eaa0000000a00 */
[----:B------:R-:W4:Y:S02]  /*1220*/  F2I.FTZ.U32.TRUNC.NTZ R5, R4 ;  /* 0x0000000400057305 */ /* 0x000f24000021f000 */
[----:B----4-:R-:W-:Y:S01]  /*1230*/  IMAD.MOV R0, RZ, RZ, -R5 ;  /* 0x000000ffff007224 */ /* 0x010fe200078e0a05 */
        /* <DEDUP_REMOVED lines=16> */
[----:B------:R-:W3:Y:S01]  /*1340*/  LDC.64 R2, c[0x0][0x260] ;  /* 0x00009800ff027b82 */ /* 0x000ee20000000a00 */
[----:B------:R-:W-:Y:S02]  /*1350*/  LOP3.LUT R0, R104, R19, RZ, 0x3c, !PT ;  /* 0x0000001368007212 */ /* 0x000fe400078e3cff */
[----:B------:R-:W-:Y:S02]  /*1360*/  ISETP.NE.AND P0, PT, R19, RZ, PT ;  /* 0x000000ff1300720c */ /* 0x000fe40003f05270 */
[----:B------:R-:W-:-:S02]  /*1370*/  ISETP.GE.AND P2, PT, R0, RZ, PT ;  /* 0x000000ff0000720c */ /* 0x000fc40003f46270 */
[----:B------:R-:W-:-:S04]  /*1380*/  LEA R0, R52, 0xffffff80, 0x7 ;  /* 0xffffff8034007811 */ /* 0x000fc800078e38ff */
[----:B------:R-:W-:Y:S01]  /*1390*/  @P3 VIADD R18, R18, 0x1 ;  /* 0x0000000112123836 */ /* 0x000fe20000000000 */
[----:B------:R-:W-:-:S06]  /*13a0*/  SHF.R.S32.HI R15, RZ, 0x1f, R0 ;  /* 0x0000001fff0f7819 */ /* 0x000fcc0000011400 */
[----:B------:R-:W-:Y:S01]  /*13b0*/  @!P2 IMAD.MOV R18, RZ, RZ, -R18 ;  /* 0x000000ffff12a224 */ /* 0x000fe200078e0a12 */
        /* <DEDUP_REMOVED lines=14> */
.L_x_4954:
        /* <DEDUP_REMOVED lines=10> */
[----:B---3--:R-:W-:Y:S01]  /*1540*/  IMAD R4, R5, R2, RZ ;  /* 0x0000000205047224 */ /* 0x008fe200078e02ff */
        /* <DEDUP_REMOVED lines=22> */
.L_x_4953:
[----:B------:R2:W5:Y:S02]  /*16b0*/  @P5 LDG.E R9, desc[UR6][R22.64] ;  /* 0x0000000616095981 */ /* 0x000564000c1e1900 */
[----:B-1---5:R-:W-:Y:S01]  /*16c0*/  SHF.R.S32.HI R11, RZ, 0x1f, R10 ;  /* 0x0000001fff0b7819 */ /* 0x022fe2000001140a */
[----:B------:R-:W1:Y:S01]  /*16d0*/  LDC.64 R106, c[0x0][0x250] ;  /* 0x00009400ff6a7b82 */ /* 0x000e620000000a00 */
[----:B------:R-:W-:Y:S01]  /*16e0*/  ISETP.NE.AND P0, PT, R6, -0x1, PT ;  /* 0xffffffff0600780c */ /* 0x000fe20003f05270 */
[----:B------:R-:W-:Y:S01]  /*16f0*/  ULDC.64 UR4, c[0x0][0x268] ;  /* 0x00009a0000047ab9 */ /* 0x000fe20000000a00 */
[CC--:B------:R-:W-:Y:S01]  /*1700*/  LEA.HI R27, R11.reuse, R10.reuse, RZ, 0x2 ;  /* 0x0000000a0b1b7211 */ /* 0x0c0fe200078f10ff */
[----:B------:R-:W-:Y:S01]  /*1710*/  ULDC.64 UR8, c[0x0][0x218] ;  /* 0x0000860000087ab9 */ /* 0x000fe20000000a00 */
[----:B------:R-:W-:Y:S01]  /*1720*/  LEA.HI R59, R11, R10, RZ, 0x4 ;  /* 0x0000000a0b3b7211 */ /* 0x000fe200078f20ff */
[----:B------:R-:W-:Y:S01]  /*1730*/  IMAD.SHL.U32 R55, R108, 0x20, RZ ;  /* 0x000000206c377824 */ /* 0x000fe200078e00ff */
[----:B------:R-:W-:Y:S01]  /*1740*/  LOP3.LUT R3, R27, 0xfffffffc, RZ, 0xc0, !PT ;  /* 0xfffffffc1b037812 */ /* 0x000fe200078ec0ff */
[----:B------:R-:W3:Y:S01]  /*1750*/  LDC R67, c[0x0][0x2e0] ;  /* 0x0000b800ff437b82 */ /* 0x000ee20000000800 */
[----:B------:R-:W-:-:S02]  /*1760*/  LOP3.LUT R59, R59, 0xfffffff0, RZ, 0xc0, !PT ;  /* 0xfffffff03b3b7812 */ /* 0x000fc400078ec0ff */
[CC--:B------:R-:W-:Y:S01]  /*1770*/  LEA.HI R2, R11.reuse, R10.reuse, RZ, 0x3 ;  /* 0x0000000a0b027211 */ /* 0x0c0fe200078f18ff */
[C---:B------:R-:W-:Y:S01]  /*1780*/  IMAD.IADD R8, R10.reuse, 0x1, -R3 ;  /* 0x000000010a087824 */ /* 0x040fe200078e0a03 */
[----:B------:R-:W-:Y:S01]  /*1790*/  LEA.HI R20, R11, R10, RZ, 0x5 ;  /* 0x0000000a0b147211 */ /* 0x000fe200078f28ff */
[----:B------:R-:W-:Y:S01]  /*17a0*/  IMAD.IADD R59, R10, 0x1, -R59 ;  /* 0x000000010a3b7824 */ /* 0x000fe200078e0a3b */
[----:B------:R-:W-:Y:S01]  /*17b0*/  SHF.R.S32.HI R102, RZ, 0x2, R27 ;  /* 0x00000002ff667819 */ /* 0x000fe2000001141b */
[----:B------:R-:W4:Y:S01]  /*17c0*/  @!P0 LDC.64 R10, c[0x0][0x228] ;  /* 0x00008a00ff0a8b82 */ /* 0x000f220000000a00 */
[----:B------:R-:W-:Y:S01]  /*17d0*/  IMAD.SHL.U32 R12, R8, 0x8, RZ ;  /* 0x00000008080c7824 */ /* 0x000fe200078e00ff */
[----:B------:R-:W-:Y:S02]  /*17e0*/  SHF.R.S32.HI R20, RZ, 0x5, R20 ;  /* 0x00000005ff147819 */ /* 0x000fe40000011414 */
[----:B------:R-:W-:Y:S02]  /*17f0*/  LEA.HI R27, R27, R102, RZ, 0x1 ;  /* 0x000000661b1b7211 */ /* 0x000fe400078f08ff */
[----:B------:R-:W-:-:S02]  /*1800*/  LEA.HI R59, R59, R59, RZ, 0x1 ;  /* 0x0000003b3b3b7211 */ /* 0x000fc400078f08ff */
[----:B--2---:R-:W-:Y:S01]  /*1810*/  SHF.R.S32.HI R23, RZ, 0x3, R2 ;  /* 0x00000003ff177819 */ /* 0x004fe20000011402 */
[----:B-1----:R-:W-:Y:S01]  /*1820*/  IMAD.SHL.U32 R57, R106, 0x20, RZ ;  /* 0x000000206a397824 */ /* 0x002fe200078e00ff */
[----:B------:R-:W1:Y:S01]  /*1830*/  LDC.64 R2, c[0x0][0x240] ;  /* 0x00009000ff027b82 */ /* 0x000e620000000a00 */
[----:B------:R-:W-:Y:S02]  /*1840*/  LOP3.LUT R27, R27, 0x7fffffe, RZ, 0xc0, !PT ;  /* 0x07fffffe1b1b7812 */ /* 0x000fe400078ec0ff */
[----:B------:R-:W-:Y:S01]  /*1850*/  IMAD.SHL.U32 R23, R23, 0x40, RZ ;  /* 0x0000004017177824 */ /* 0x000fe200078e00ff */
[--C-:B------:R-:W-:Y:S02]  /*1860*/  SHF.R.S32.HI R54, RZ, 0x1, R59.reuse ;  /* 0x00000001ff367819 */ /* 0x100fe4000001143b */
[----:B------:R-:W-:Y:S01]  /*1870*/  SHF.R.S32.HI R25, RZ, 0x1f, R59 ;  /* 0x0000001fff197819 */ /* 0x000fe2000001143b */
[----:B------:R-:W-:Y:S01]  /*1880*/  IMAD.IADD R27, R102, 0x1, -R27 ;  /* 0x00000001661b7824 */ /* 0x000fe200078e0a1b */
[----:B------:R-:W-:-:S02]  /*1890*/  LOP3.LUT R23, R23, 0xc0, RZ, 0xc0, !PT ;  /* 0x000000c017177812 */ /* 0x000fc400078ec0ff */
[----:B------:R-:W-:Y:S01]  /*18a0*/  SHF.R.S32.HI R103, RZ, 0x1f, R102 ;  /* 0x0000001fff677819 */ /* 0x000fe20000011466 */
[----:B------:R-:W-:Y:S01]  /*18b0*/  IMAD R20, R20, 0x8, R27 ;  /* 0x0000000814147824 */ /* 0x000fe200078e021b */
[----:B------:R-:W-:Y:S02]  /*18c0*/  LOP3.LUT R29, R23, 0x18, R12, 0xf8, !PT ;  /* 0x00000018171d7812 */ /* 0x000fe400078ef80c */
[----:B------:R-:W-:Y:S01]  /*18d0*/  SHF.R.U32.HI R18, RZ, 0x3, R23 ;  /* 0x00000003ff127819 */ /* 0x000fe20000011617 */
[----:B------:R-:W-:Y:S01]  /*18e0*/  IMAD.WIDE R22, R13, 0x40, R102 ;  /* 0x000000400d167825 */ /* 0x000fe200078e0266 */
[----:B------:R-:W-:Y:S02]  /*18f0*/  LEA.HI R25, R25, R54, RZ, 0x2 ;  /* 0x0000003619197211 */ /* 0x000fe400078f10ff */
[----:B------:R-:W-:Y:S01]  /*1900*/  LOP3.LUT R29, R29, R18, RZ, 0x3c, !PT ;  /* 0x000000121d1d7212 */ /* 0x000fe200078e3cff */
[----:B----4-:R-:W-:Y:S01]  /*1910*/  @!P0 IMAD R18, R7, R10, RZ ;  /* 0x0000000a07128224 */ /* 0x010fe200078e02ff */
[----:B------:R-:W-:Y:S01]  /*1920*/  IADD3 R26, P2, R12, R16, RZ ;  /* 0x000000100c1a7210 */ /* 0x000fe20007f5e0ff */
[----:B------:R-:W-:Y:S01]  /*1930*/  IMAD R16, R103, R108, RZ ;  /* 0x0000006c67107224 */ /* 0x000fe200078e02ff */
[----:B------:R-:W-:Y:S01]  /*1940*/  SHF.R.S32.HI R13, RZ, 0x1f, R12 ;  /* 0x0000001fff0d7819 */ /* 0x000fe2000001140c */
[----:B------:R-:W-:Y:S01]  /*1950*/  IMAD.U32 R101, R20, 0x20, R29 ;  /* 0x0000002014657824 */ /* 0x000fe200078e001d */
[----:B------:R-:W-:Y:S01]  /*1960*/  LOP3.LUT R25, R25, 0xfffffffc, RZ, 0xc0, !PT ;  /* 0xfffffffc19197812 */ /* 0x000fe200078ec0ff */
[----:B------:R-:W-:Y:S01]  /*1970*/  @!P0 IMAD R11, R143, R11, R18 ;  /* 0x0000000b8f0b8224 */ /* 0x000fe200078e0212 */
[----:B------:R-:W-:Y:S01]  /*1980*/  IADD3.X R27, R13, R21, RZ, P2, !PT ;  /* 0x000000150d1b7210 */ /* 0x000fe200017fe4ff */
[----:B-1----:R-:W-:Y:S01]  /*1990*/  @P0 IMAD.WIDE.U32 R20, R6, R2, RZ ;  /* 0x0000000206140225 */ /* 0x002fe200078e00ff */
[----:B------:R-:W-:-:S02]  /*19a0*/  SHF.R.S32.HI R74, RZ, 0x1f, R61 ;  /* 0x0000001fff4a7819 */ /* 0x000fc4000001143d */
[----:B---3--:R-:W-:Y:S01]  /*19b0*/  LEA.HI R67, R67, R67, RZ, 0x1 ;  /* 0x0000004343437211 */ /* 0x008fe200078f08ff */
[----:B------:R-:W-:Y:S01]  /*19c0*/  IMAD.IADD R54, R54, 0x1, -R25 ;  /* 0x0000000136367824 */ /* 0x000fe200078e0a19 */
[----:B------:R-:W-:Y:S01]  /*19d0*/  LEA.HI R74, R74, R61, RZ, 0x7 ;  /* 0x0000003d4a4a7211 */ /* 0x000fe200078f38ff */
[----:B------:R-:W-:Y:S01]  /*19e0*/  @!P0 IMAD.WIDE.U32 R24, R143, R10, RZ ;  /* 0x0000000a8f188225 */ /* 0x000fe200078e00ff */
[----:B------:R-:W-:Y:S02]  /*19f0*/  SHF.R.S32.HI R65, RZ, 0x1, R67 ;  /* 0x00000001ff417819 */ /* 0x000fe40000011443 */
[----:B------:R-:W-:Y:S01]  /*1a00*/  SHF.R.S32.HI R74, RZ, 0x7, R74 ;  /* 0x00000007ff4a7819 */ /* 0x000fe2000001144a */
[----:B------:R-:W-:Y:S01]  /*1a10*/  @P0 IMAD R21, R6, R3, R21 ;  /* 0x0000000306150224 */ /* 0x000fe200078e0215 */
[----:B------:R-:W-:Y:S01]  /*1a20*/  SHF.L.U64.HI R56, R108, 0x5, R109 ;  /* 0x000000056c387819 */ /* 0x000fe2000001026d */
[----:B------:R-:W-:Y:S01]  /*1a30*/  @P0 IMAD.MOV.U32 R6, RZ, RZ, R20 ;  /* 0x000000ffff060224 */ /* 0x000fe200078e0014 */
[----:B------:R-:W-:Y:S01]  /*1a40*/  VIMNMX R74, R137, R74, !PT ;  /* 0x0000004a894a7248 */ /* 0x000fe20007fe0100 */
[----:B------:R-:W-:Y:S01]  /*1a50*/  IMAD R16, R102, R109, R16 ;  /* 0x0000006d66107224 */ /* 0x000fe200078e0210 */
[----:B------:R-:W-:Y:S01]  /*1a60*/  SHF.L.U64.HI R58, R106, 0x5, R107 ;  /* 0x000000056a3a7819 */ /* 0x000fe2000001026b */
[----:B------:R-:W-:-:S04]  /*1a70*/  IMAD.WIDE.U32 R26, R102, R108, R26 ;  /* 0x0000006c661a7225 */ /* 0x000fc800078e001a */
[----:B------:R-:W-:Y:S01]  /*1a80*/  @!P0 IMAD.MOV.U32 R6, RZ, RZ, R24 ;  /* 0x000000ffff068224 */ /* 0x000fe200078e0018 */
[----:B------:R-:W-:Y:S01]  /*1a90*/  LEA R76, P2, R26, UR8, 0x1 ;  /* 0x000000081a4c7c11 */ /* 0x000fe2000f8408ff */
[----:B------:R-:W-:Y:S01]  /*1aa0*/  @!P0 IMAD.IADD R21, R25, 0x1, R11 ;  /* 0x0000000119158824 */ /* 0x000fe200078e020b */
[C---:B------:R-:W-:Y:S01]  /*1ab0*/  IADD3 R18, P0, R12.reuse, R14, RZ ;  /* 0x0000000e0c127210 */ /* 0x040fe20007f1e0ff */
[----:B------:R-:W-:Y:S01]  /*1ac0*/  IMAD.IADD R77, R27, 0x1, R16 ;  /* 0x000000011b4d7824 */ /* 0x000fe200078e0210 */
[----:B------:R-:W-:Y:S01]  /*1ad0*/  IADD3 R16, P3, R12, R6, RZ ;  /* 0x000000060c107210 */ /* 0x000fe20007f7e0ff */
[----:B------:R-:W-:Y:S01]  /*1ae0*/  IMAD R11, R5, UR4, RZ ;  /* 0x00000004050b7c24 */ /* 0x000fe2000f8e02ff */
[----:B------:R-:W-:Y:S01]  /*1af0*/  IADD3.X R19, R13, R19, RZ, P0, !PT ;  /* 0x000000130d137210 */ /* 0x000fe200007fe4ff */
[----:B------:R-:W-:Y:S01]  /*1b00*/  IMAD R6, R23, R2, RZ ;  /* 0x0000000217067224 */ /* 0x000fe200078e02ff */
[----:B------:R-:W-:Y:S01]  /*1b10*/  IADD3 R10, P0, R102, R17, RZ ;  /* 0x00000011660a7210 */ /* 0x000fe20007f1e0ff */
[----:B------:R-:W-:Y:S01]  /*1b20*/  IMAD.X R17, R13, 0x1, R21, P3 ;  /* 0x000000010d117824 */ /* 0x000fe200018e0615 */
[----:B------:R-:W-:Y:S01]  /*1b30*/  SHF.L.U64.HI R77, R26, 0x1, R77 ;  /* 0x000000011a4d7819 */ /* 0x000fe2000001024d */
[----:B------:R-:W-:-:S02]  /*1b40*/  IMAD R11, R4, UR5, R11 ;  /* 0x00000005040b7c24 */ /* 0x000fc4000f8e020b */
[----:B------:R-:W-:Y:S01]  /*1b50*/  IMAD.X R15, R103, 0x1, R15, P0 ;  /* 0x00000001670f7824 */ /* 0x000fe200000e060f */
[----:B------:R-:W-:Y:S01]  /*1b60*/  IADD3.X R77, R77, UR9, RZ, P2, !PT ;  /* 0x000000094d4d7c10 */ /* 0x000fe200097fe4ff */
[----:B------:R-:W-:Y:S01]  /*1b70*/  IMAD.WIDE.U32 R18, R4, UR4, R18 ;  /* 0x0000000404127c25 */ /* 0x000fe2000f8e0012 */
[----:B------:R-:W-:Y:S02]  /*1b80*/  ULDC.64 UR4, c[0x0][0x258] ;  /* 0x0000960000047ab9 */ /* 0x000fe40000000a00 */
[----:B------:R-:W-:Y:S01]  /*1b90*/  MOV R139, R77 ;  /* 0x0000004d008b7202 */ /* 0x000fe20000000f00 */
[----:B------:R-:W-:Y:S01]  /*1ba0*/  IMAD.WIDE.U32 R16, R22, R2, R16 ;  /* 0x0000000216107225 */ /* 0x000fe200078e0010 */
[----:B------:R-:W-:-:S03]  /*1bb0*/  SHF.R.S32.HI R2, RZ, 0x1f, R104 ;  /* 0x0000001fff027819 */ /* 0x000fc60000011468 */
[-C--:B------:R-:W-:Y:S02]  /*1bc0*/  IMAD R15, R15, R106.reuse, RZ ;  /* 0x0000006a0f0f7224 */ /* 0x080fe400078e02ff */
[----:B------:R-:W-:Y:S02]  /*1bd0*/  IMAD.IADD R19, R19, 0x1, R11 ;  /* 0x0000000113137824 */ /* 0x000fe400078e020b */
[----:B------:R-:W-:Y:S02]  /*1be0*/  IMAD R6, R22, R3, R6 ;  /* 0x0000000316067224 */ /* 0x000fe400078e0206 */
[----:B------:R-:W-:Y:S02]  /*1bf0*/  IMAD R3, R2, UR4, RZ ;  /* 0x0000000402037c24 */ /* 0x000fe4000f8e02ff */
[C---:B------:R-:W-:Y:S02]  /*1c00*/  IMAD R2, R10.reuse, R107, R15 ;  /* 0x0000006b0a027224 */ /* 0x040fe400078e020f */
[----:B------:R-:W-:-:S04]  /*1c10*/  IMAD.WIDE.U32 R10, R10, R106, R18 ;  /* 0x0000006a0a0a7225 */ /* 0x000fc800078e0012 */
[----:B------:R-:W-:Y:S02]  /*1c20*/  IMAD.IADD R17, R17, 0x1, R6 ;  /* 0x0000000111117824 */ /* 0x000fe400078e0206 */
[----:B------:R-:W-:Y:S01]  /*1c30*/  IMAD.IADD R2, R11, 0x1, R2 ;  /* 0x000000010b027824 */ /* 0x000fe200078e0202 */
[----:B------:R-:W-:Y:S01]  /*1c40*/  SHF.L.U32 R11, R8, 0x2, RZ ;  /* 0x00000002080b7819 */ /* 0x000fe200000006ff */
[C---:B------:R-:W-:Y:S02]  /*1c50*/  IMAD R3, R104.reuse, UR5, R3 ;  /* 0x0000000568037c24 */ /* 0x040fe4000f8e0203 */
[----:B------:R-:W-:Y:S01]  /*1c60*/  IMAD.WIDE.U32 R104, R104, UR4, R16 ;  /* 0x0000000468687c25 */ /* 0x000fe2000f8e0010 */
[----:B------:R-:W-:Y:S01]  /*1c70*/  ULDC.64 UR4, c[0x0][0x220] ;  /* 0x0000880000047ab9 */ /* 0x000fe20000000a00 */
[C---:B------:R-:W-:Y:S02]  /*1c80*/  SHF.L.U64.HI R79, R10.reuse, 0x1, R2 ;  /* 0x000000010a4f7819 */ /* 0x040fe40000010202 */
[----:B------:R-:W-:Y:S01]  /*1c90*/  LEA R78, P0, R10, UR4, 0x1 ;  /* 0x000000040a4e7c11 */ /* 0x000fe2000f8008ff */
[----:B------:R-:W-:-:S02]  /*1ca0*/  IMAD R66, R102, R65, R11 ;  /* 0x0000004166427224 */ /* 0x000fc400078e020b */
[----:B------:R-:W-:Y:S01]  /*1cb0*/  IMAD.MOV.U32 R138, RZ, RZ, R76 ;  /* 0x000000ffff8a7224 */ /* 0x000fe200078e004c */
[----:B------:R-:W-:Y:S01]  /*1cc0*/  IADD3.X R79, R79, UR5, RZ, P0, !PT ;  /* 0x000000054f4f7c10 */ /* 0x000fe200087fe4ff */
[--C-:B------:R-:W-:Y:S01]  /*1cd0*/  IMAD.IADD R64, R11, 0x1, R66.reuse ;  /* 0x000000010b407824 */ /* 0x100fe200078e0242 */
[----:B------:R-:W-:Y:S01]  /*1ce0*/  ISETP.GT.AND P0, PT, R52, R74, PT ;  /* 0x0000004a3400720c */ /* 0x000fe20003f04270 */
[----:B------:R-:W-:Y:S01]  /*1cf0*/  IMAD.IADD R60, R105, 0x1, R3 ;  /* 0x00000001693c7824 */ /* 0x000fe200078e0203 */
[----:B------:R-:W-:Y:S01]  /*1d00*/  SHF.R.S32.HI R63, RZ, 0x1f, R66 ;  /* 0x0000001fff3f7819 */ /* 0x000fe20000011442 */
[----:B------:R-:W-:Y:S01]  /*1d10*/  IMAD.MOV.U32 R140, RZ, RZ, R78 ;  /* 0x000000ffff8c7224 */ /* 0x000fe200078e004e */
[----:B------:R-:W-:Y:S01]  /*1d20*/  SHF.R.S32.HI R62, RZ, 0x1f, R64 ;  /* 0x0000001fff3e7819 */ /* 0x000fe20000011440 */
[----:B------:R-:W-:Y:S02]  /*1d30*/  IMAD.MOV.U32 R141, RZ, RZ, R79 ;  /* 0x000000ffff8d7224 */ /* 0x000fe400078e004f */
[----:B------:R-:W-:-:S06]  /*1d40*/  @!P5 IMAD.MOV.U32 R9, RZ, RZ, RZ ;  /* 0x000000ffff09d224 */ /* 0x000fcc00078e00ff */
        /* <DEDUP_REMOVED lines=18> */
[----:B------:R-:W-:Y:S01]  /*1e70*/  ULDC.U8 UR18, c[0x0][0x3c3] ;  /* 0x0000f0c000127ab9 */ /* 0x000fe20000000000 */
[----:B------:R-:W-:Y:S01]  /*1e80*/  IADD3 R100, R102, 0x20, RZ ;  /* 0x0000002066647810 */ /* 0x000fe20007ffe0ff */
        /* <DEDUP_REMOVED lines=27> */
[----:B------:R-:W-:Y:S01]  /*2040*/  IADD3 R98, R102, 0x60, RZ ;  /* 0x0000006066627810 */ /* 0x000fe20007ffe0ff */
[----:B------:R-:W-:Y:S01]  /*2050*/  IMAD.IADD R0, R9, 0x1, R0 ;  /* 0x0000000109007824 */ /* 0x000fe200078e0200 */
[----:B------:R-:W-:Y:S01]  /*2060*/  SHF.R.S32.HI R70, RZ, 0x1f, R71 ;  /* 0x0000001fff467819 */ /* 0x000fe20000011447 */
[C---:B------:R-:W-:Y:S01]  /*2070*/  IMAD R85, R4.reuse, UR11, R85 ;  /* 0x0000000b04557c24 */ /* 0x040fe2000f8e0255 */
        /* <DEDUP_REMOVED lines=14> */
[----:B------:R-:W-:Y:S01]  /*2160*/  IMAD.IADD R84, R9, 0x1, R84 ;  /* 0x0000000109547824 */ /* 0x000fe200078e0254 */
[----:B------:R-:W-:Y:S01]  /*2170*/  LEA R90, P0, R4, UR8, 0x1 ;  /* 0x00000008045a7c11 */ /* 0x000fe2000f8008ff */
[----:B------:R-:W-:Y:S01]  /*2180*/  IMAD.IADD R87, R5, 0x1, R87 ;  /* 0x0000000105577824 */ /* 0x000fe200078e0257 */
[C---:B------:R-:W-:Y:S01]  /*2190*/  SHF.L.U32 R83, R8.reuse, 0x1, RZ ;  /* 0x0000000108537819 */ /* 0x040fe200000006ff */
        /* <DEDUP_REMOVED lines=18> */
[----:B------:R-:W-:Y:S01]  /*22c0*/  UIADD3 UR23, UR25, UR23, URZ ;  /* 0x0000001719177290 */ /* 0x000fe2000fffe03f */
        /* <DEDUP_REMOVED lines=14> */
[----:B------:R-:W-:Y:S01]  /*23b0*/  IADD3.X R93, R95, UR9, RZ, P4, !PT ;  /* 0x000000095f5d7c10 */ /* 0x000fe2000a7fe4ff */
[----:B------:R-:W-:Y:S01]  /*23c0*/  ULDC.64 UR12, c[0x0][0x238] ;  /* 0x00008e00000c7ab9 */ /* 0x000fe20000000a00 */
[----:B------:R-:W-:Y:S01]  /*23d0*/  IADD3.X R9, R47, UR9, RZ, P2, !PT ;  /* 0x000000092f097c10 */ /* 0x000fe200097fe4ff */
[----:B------:R-:W-:Y:S01]  /*23e0*/  ULDC.64 UR8, c[0x0][0x248] ;  /* 0x0000920000087ab9 */ /* 0x000fe20000000a00 */
[----:B------:R-:W-:-:S02]  /*23f0*/  IADD3.X R95, R95, UR5, RZ, P3, !PT ;  /* 0x000000055f5f7c10 */ /* 0x000fc40009ffe4ff */
[----:B------:R-:W-:Y:S01]  /*2400*/  IADD3.X R47, R47, UR5, RZ, P0, !PT ;  /* 0x000000052f2f7c10 */ /* 0x000fe200087fe4ff */
[----:B------:R-:W-:-:S06]  /*2410*/  ULDC UR5, c[0x0][0x2e0] ;  /* 0x0000b80000057ab9 */ /* 0x000fcc0000000800 */
.L_x_4985:
        /* <DEDUP_REMOVED lines=43> */
[----:B------:R-:W-:Y:S02]  /*26d0*/  ISETP.GE.AND P0, PT, R12, UR4, PT ;  /* 0x000000040c007c0c */ /* 0x000fe4000bf06270 */
[----:B------:R-:W-:Y:S05]  /*26e0*/  MOV R91, R87 ;  /* 0x00000057005b7202 */ /* 0x000fea0000000f00 */
[----:B--2---:R-:W2:Y:S06]  /*26f0*/  LDG.E.128 R16, desc[UR6][R90.64] ;  /* 0x000000065a107981 */ /* 0x004eac000c1e1d00 */
        /* <DEDUP_REMOVED lines=46> */
.L_x_4959:
[----:B------:R-:W-:Y:S05]  /*29e0*/  BSYNC B0 ;  /* 0x0000000000007941 */ /* 0x000fea0003800000 */
.L_x_4958:
        /* <DEDUP_REMOVED lines=57> */
.L_x_4961:
[----:B------:R-:W-:Y:S05]  /*2d80*/  BSYNC B0 ;  /* 0x0000000000007941 */ /* 0x000fea0003800000 */
.L_x_4960:
        /* <DEDUP_REMOVED lines=57> */
.L_x_4963:
[----:B------:R-:W-:Y:S05]  /*3120*/  BSYNC B0 ;  /* 0x0000000000007941 */ /* 0x000fea0003800000 */
.L_x_4962:
[----:B------:R-:W-:Y:S04]  /*3130*/  BSSY B0, `(.L_x_4964) ;  /* 0x000003e000007945 */ /* 0x000fe80003800000 */
[----:B------:R-:W-:Y:S05]  /*3140*/  @!P2 BRA `(.L_x_4965) ;  /* 0x0000000000f0a947 */ /* 0x000fea0003800000 */
[----:B------:R-:W-:Y:S01]  /*3150*/  ISETP.GE.AND P0, PT, R12, UR4, PT ;  /* 0x000000040c007c0c */ /* 0x000fe2000bf06270 */
[----:B------:R-:W5:Y:S01]  /*3160*/  LDC.64 R32, c[0x0][0x338] ;  /* 0x0000ce00ff207b82 */ /* 0x000f620000000a00 */
[----:B------:R-:W-:Y:S11]  /*3170*/  MOV R91, R87 ;  /* 0x00000057005b7202 */ /* 0x000ff60000000f00 */
        /* <DEDUP_REMOVED lines=57> */
.L_x_4965:
[----:B------:R-:W-:Y:S05]  /*3510*/  BSYNC B0 ;  /* 0x0000000000007941 */ /* 0x000fea0003800000 */
.L_x_4964:
[C---:B------:R-:W-:Y:S01]  /*3520*/  LEA R46, P2, R31.reuse, R46, 0x1 ;  /* 0x0000002e1f2e7211 */ /* 0x040fe200078408ff */
[----:B------:R-:W-:Y:S01]  /*3530*/  IMAD.MOV.U32 R8, RZ, RZ, R10 ;  /* 0x000000ffff087224 */ /* 0x000fe200078e000a */
[----:B------:R-:W-:Y:S02]  /*3540*/  UMOV UR4, UR16 ;  /* 0x0000001000047c82 */ /* 0x000fe40008000000 */
[C---:B------:R-:W-:Y:S02]  /*3550*/  LEA.HI.X.SX32 R47, R31.reuse, R47, 0x1, P2 ;  /* 0x0000002f1f2f7211 */ /* 0x040fe400010f0eff */
[C---:B------:R-:W-:Y:S04]  /*3560*/  LEA R10, P0, R31.reuse, R8, 0x1 ;  /* 0x000000081f0a7211 */ /* 0x040fe800078008ff */
[----:B------:R-:W-:Y:S01]  /*3570*/  LEA.HI.X.SX32 R9, R31, R9, 0x1, P0 ;  /* 0x000000091f097211 */ /* 0x000fe200000f0eff */
[----:B------:R-:W-:Y:S08]  /*3580*/  BRA `(.L_x_4966) ;  /* 0x00000018005c7947 */ /* 0x000ff00003800000 */
.L_x_4957:
[----:B------:R-:W-:Y:S01]  /*3590*/  ULEA.HI UR17, UR4, UR4, URZ, 0x1 ;  /* 0x0000000404117291 */ /* 0x000fe2000f8f083f */
[----:B------:R-:W-:Y:S03]  /*35a0*/  BSSY B1, `(.L_x_4967) ;  /* 0x0000057000017945 */ /* 0x000fe60003800000 */
[----:B------:R-:W-:Y:S06]  /*35b0*/  USHF.R.S32.HI UR17, URZ, 0x1, UR17 ;  /* 0x000000013f117899 */ /* 0x000fec0008011411 */
[----:B------:R-:W-:Y:S01]  /*35c0*/  MOV R89, UR17 ;  /* 0x0000001100597c02 */ /* 0x000fe20008000f00 */
[----:B------:R-:W-:Y:S05]  /*35d0*/  @!P0 BRA `(.L_x_4968) ;  /* 0x00000004004c8947 */ /* 0x000fea0003800000 */
[----:B------:R-:W-:Y:S01]  /*35e0*/  MOV R91, R87 ;  /* 0x00000057005b7202 */ /* 0x000fe20000000f00 */
[----:B------:R-:W-:Y:S01]  /*35f0*/  BSSY B0, `(.L_x_4969) ;  /* 0x0000050000007945 */ /* 0x000fe20003800000 */
[----:B------:R-:W-:Y:S03]  /*3600*/  ISETP.GE.AND P0, PT, R12, UR4, PT ;  /* 0x000000040c007c0c */ /* 0x000fe6000bf06270 */
[----:B------:R1:W5:Y:S10]  /*3610*/  LDG.E.128 R40, desc[UR6][R90.64] ;  /* 0x000000065a287981 */ /* 0x000374000c1e1d00 */
        /* <DEDUP_REMOVED lines=77> */
.L_x_4970:
[----:B------:R-:W-:Y:S05]  /*3af0*/  BSYNC B0 ;  /* 0x0000000000007941 */ /* 0x000fea0003800000 */
.L_x_4969:
[----:B-----5:R3:W-:Y:S02]  /*3b00*/  STG.E.128 desc[UR6][R76.64], R40 ;  /* 0x000000284c007986 */ /* 0x0207e4000c101d06 */
.L_x_4968:
[----:B------:R-:W-:Y:S05]  /*3b10*/  BSYNC B1 ;  /* 0x0000000000017941 */ /* 0x000fea0003800000 */
.L_x_4967:
        /* <DEDUP_REMOVED lines=25> */
[----:B------:R-:W-:Y:S02]  /*3cb0*/  LEA R14, P0, R113, R114, 0x1 ;  /* 0x00000072710e7211 */ /* 0x000fe400078008ff */
[----:B-1----:R-:W-:Y:S02]  /*3cc0*/  IADD3 R91, P5, R73, R112, RZ ;  /* 0x00000070495b7210 */ /* 0x002fe40007fbe0ff */
        /* <DEDUP_REMOVED lines=63> */
.L_x_4974:
[----:B------:R-:W-:Y:S05]  /*40c0*/  BSYNC B0 ;  /* 0x0000000000007941 */ /* 0x000fea0003800000 */
.L_x_4973:
[----:B-----5:R4:W-:Y:S02]  /*40d0*/  STG.E.128 desc[UR6][R110.64], R40 ;  /* 0x000000286e007986 */ /* 0x0209e4000c101d06 */
.L_x_4972:
[----:B------:R-:W-:Y:S05]  /*40e0*/  BSYNC B1 ;  /* 0x0000000000017941 */ /* 0x000fea0003800000 */
.L_x_4971:
        /* <DEDUP_REMOVED lines=90> */
.L_x_4978:
[----:B------:R-:W-:Y:S05]  /*4690*/  BSYNC B0 ;  /* 0x0000000000007941 */ /* 0x000fea0003800000 */
.L_x_4977:
[----:B-----5:R4:W-:Y:S02]  /*46a0*/  STG.E.128 desc[UR6][R110.64], R40 ;  /* 0x000000286e007986 */ /* 0x0209e4000c101d06 */
.L_x_4976:
[----:B------:R-:W-:Y:S05]  /*46b0*/  BSYNC B1 ;  /* 0x0000000000017941 */ /* 0x000fea0003800000 */
.L_x_4975:
[----:B------:R-:W-:Y:S04]  /*46c0*/  BSSY B1, `(.L_x_4979) ;  /* 0x0000060000017945 */ /* 0x000fe80003800000 */
[----:B------:R-:W-:Y:S05]  /*46d0*/  @!P2 BRA `(.L_x_4980) ;  /* 0x000000040078a947 */ /* 0x000fea0003800000 */
[----:B--2---:R-:W3:Y:S01]  /*46e0*/  LDC.64 R2, c[0x0][0x338] ;  /* 0x0000ce00ff027b82 */ /* 0x004ee20000000a00 */
[----:B-1----:R-:W-:Y:S01]  /*46f0*/  MOV R91, R87 ;  /* 0x00000057005b7202 */ /* 0x002fe20000000f00 */
[----:B------:R-:W-:Y:S01]  /*4700*/  BSSY B0, `(.L_x_4981) ;  /* 0x000005a000007945 */ /* 0x000fe20003800000 */
[----:B------:R-:W-:Y:S01]  /*4710*/  ISETP.GE.AND P0, PT, R12, UR4, PT ;  /* 0x000000040c007c0c */ /* 0x000fe2000bf06270 */
        /* <DEDUP_REMOVED lines=88> */
.L_x_4982:
[----:B------:R-:W-:Y:S05]  /*4ca0*/  BSYNC B0 ;  /* 0x0000000000007941 */ /* 0x000fea0003800000 */
.L_x_4981:
[----:B-----5:R1:W-:Y:S02]  /*4cb0*/  STG.E.128 desc[UR6][R110.64], R40 ;  /* 0x000000286e007986 */ /* 0x0203e4000c101d06 */
.L_x_4980:
[----:B------:R-:W-:Y:S05]  /*4cc0*/  BSYNC B1 ;  /* 0x0000000000017941 */ /* 0x000fea0003800000 */
.L_x_4979:
        /* <DEDUP_REMOVED lines=8> */
.L_x_4956:
[--C-:B------:R-:W-:Y:S01]  /*4d50*/  @P0 IMAD.MOV.U32 R91, RZ, RZ, R87.reuse ;  /* 0x000000ffff5b0224 */ /* 0x100fe200078e0057 */
[----:B--2---:R-:W1:Y:S01]  /*4d60*/  @P2 LDC.64 R2, c[0x0][0x338] ;  /* 0x0000ce00ff022b82 */ /* 0x004e620000000a00 */
[C---:B------:R-:W-:Y:S01]  /*4d70*/  @P4 LEA R26, P5, R97.reuse, R90, 0x1 ;  /* 0x0000005a611a4211 */ /* 0x040fe200078a08ff */
[----:B------:R-:W-:Y:S02]  /*4d80*/  UMOV UR4, URZ ;  /* 0x0000003f00047c82 */ /* 0x000fe40008000000 */
        /* <DEDUP_REMOVED lines=10> */
[----:B------:R-:W-:Y:S04]  /*4e30*/  @P2 IMAD R3, R3, 0xc0, RZ ;  /* 0x000000c003032824 */ /* 0x000fe800078e02ff */
[----:B------:R-:W-:Y:S02]  /*4e40*/  @P2 IMAD.IADD R15, R15, 0x1, R3 ;  /* 0x000000010f0f2824 */ /* 0x000fe400078e0203 */
[----:B------:R-:W1:Y:S01]  /*4e50*/  @P2 LDC.64 R2, c[0x0][0x248] ;  /* 0x00009200ff022b82 */ /* 0x000e620000000a00 */
[C---:B--2---:R-:W-:Y:S01]  /*4e60*/  @P3 LEA R20, P0, R108.reuse, R76, 0x1 ;  /* 0x0000004c6c143211 */ /* 0x044fe200078008ff */
[----:B-1----:R-:W-:Y:S03]  /*4e70*/  @P2 IMAD R3, R3, 0xc0, RZ ;  /* 0x000000c003032824 */ /* 0x002fe600078e02ff */
[----:B------:R-:W-:Y:S01]  /*4e80*/  @P3 LEA.HI.X R21, R108, R77, R82, 0x1, P0 ;  /* 0x0000004d6c153211 */ /* 0x000fe200000f0c52 */
[----:B---3--:R1:W-:Y:S04]  /*4e90*/  @P4 STG.E.128 desc[UR6][R24.64], R4 ;  /* 0x0000000418004986 */ /* 0x0083e8000c101d06 */
[----:B------:R-:W2:Y:S04]  /*4ea0*/  @P3 LDG.E.128 R16, desc[UR6][R16.64] ;  /* 0x0000000610103981 */ /* 0x000ea8000c1e1d00 */
[----:B--2---:R2:W-:Y:S04]  /*4eb0*/  @P3 STG.E.128 desc[UR6][R20.64], R16 ;  /* 0x0000001014003986 */ /* 0x0045e8000c101d06 */
[----:B-1----:R1:W3:Y:S02]  /*4ec0*/  @P2 LDG.E.128 R4, desc[UR6][R14.64] ;  /* 0x000000060e042981 */ /* 0x0022e4000c1e1d00 */
[----:B-1----:R-:W-:Y:S04]  /*4ed0*/  @P2 IMAD.WIDE.U32 R14, R2, 0xc0, R76 ;  /* 0x000000c0020e2825 */ /* 0x002fe800078e004c */
[----:B------:R-:W-:Y:S05]  /*4ee0*/  @P2 IMAD.IADD R15, R15, 0x1, R3 ;  /* 0x000000010f0f2824 */ /* 0x000fea00078e0203 */
[----:B---3--:R2:W-:Y:S02]  /*4ef0*/  @P2 STG.E.128 desc[UR6][R14.64], R4 ;  /* 0x000000040e002986 */ /* 0x0085e4000c101d06 */
.L_x_4966:
        /* <DEDUP_REMOVED lines=84> */
.L_x_4983:
        /* <DEDUP_REMOVED lines=8> */
.L_x_4984:
[----:B------:R-:W-:Y:S04]  /*54c0*/  IADD3 R11, R11, -0x1, RZ ;  /* 0xffffffff0b0b7810 */ /* 0x000fe80007ffe0ff */
[----:B------:R-:W-:Y:S11]  /*54d0*/  ISETP.GT.AND P0, PT, R11, R74, PT ;  /* 0x0000004a0b00720c */ /* 0x000ff60003f04270 */
[----:B------:R-:W-:Y:S02]  /*54e0*/  @!UPT UIADD3 URZ, URZ, URZ, URZ ;  /* 0x0000003f3f3ff290 */ /* 0x000fe4000fffe03f */
[----:B------:R-:W-:Y:S05]  /*54f0*/  @P0 BRA `(.L_x_4985) ;  /* 0xffffffcc00c80947 */ /* 0x000fea000383ffff */
.L_x_4955:
[----:B------:R-:W1:Y:S01]  /*5500*/  S2UR UR4, SR_CgaCtaId ;  /* 0x00000000000479c3 */ /* 0x000e620000008800 */
[----:B------:R-:W-:Y:S01]  /*5510*/  ULDC UR5, c[0x0][0x2e0] ;  /* 0x0000b80000057ab9 */ /* 0x000fe20000000800 */
[----:B------:R-:W-:-:S06]  /*5520*/  UMOV UR10, 0x400 ;  /* 0x00000400000a7882 */ /* 0x000fcc0000000000 */
[----:B------:R-:W-:Y:S01]  /*5530*/  BAR.SYNC.DEFER_BLOCKING 0x0 ;  /* 0x0000000000007b1d */ /* 0x000fe20000010000 */
[----:B------:R-:W-:-:S05]  /*5540*/  ISETP.NE.AND P0, PT, RZ, UR5, PT ;  /* 0x00000005ff007c0c */ /* 0x000fca000bf05270 */
[----:B------:R-:W-:Y:S01]  /*5550*/  ULDC.64 UR8, c[0x0][0x240] ;  /* 0x0000900000087ab9 */ /* 0x000fe20000000a00 */
[----:B------:R-:W-:Y:S01]  /*5560*/  BSSY B2, `(.L_x_4986) ;  /* 0x000016c000027945 */ /* 0x000fe20003800000 */
[----:B-1----:R-:W-:Y:S02]  /*5570*/  ULEA UR4, UR4, UR10, 0x18 ;  /* 0x0000000a04047291 */ /* 0x002fe4000f8ec03f */
[----:B------:R-:W-:Y:S02]  /*5580*/  USHF.L.U64.HI UR10, UR8, 0x5, UR9 ;  /* 0x00000005080a7899 */ /* 0x000fe40008010209 */
[----:B------:R-:W-:Y:S02]  /*5590*/  USHF.L.U32 UR8, UR8, 0x5, URZ ;  /* 0x0000000508087899 */ /* 0x000fe4000800063f */
[----:B------:R-:W-:Y:S01]  /*55a0*/  LEA R147, R101, UR4, 0x1 ;  /* 0x0000000465937c11 */ /* 0x000fe2000f8e08ff */
[----:B------:R-:W-:Y:S09]  /*55b0*/  @!P0 BRA `(.L_x_4987) ;  /* 0x0000001400508947 */ /* 0x000ff20003800000 */
[----:B------:R-:W1:Y:S01]  /*55c0*/  LDC.64 R2, c[0x0][0x300] ;  /* 0x0000c000ff027b82 */ /* 0x000e620000000a00 */
[----:B------:R-:W-:Y:S01]  /*55d0*/  IMAD.MOV.U32 R0, RZ, RZ, RZ ;  /* 0x000000ffff007224 */ /* 0x000fe200078e00ff */
[----:B-1----:R-:W-:-:S04]  /*55e0*/  ISETP.NE.U32.AND P0, PT, R2, RZ, PT ;  /* 0x000000ff0200720c */ /* 0x002fc80003f05070 */
[----:B------:R-:W-:-:S13]  /*55f0*/  ISETP.NE.AND.EX P0, PT, R3, RZ, PT, P0 ;  /* 0x000000ff0300720c */ /* 0x000fda0003f05300 */
[----:B------:R-:W1:Y:S02]  /*5600*/  @P0 LDC.64 R6, c[0x0][0x300] ;  /* 0x0000c000ff060b82 */ /* 0x000e640000000a00 */
[----:B-1----:R-:W-:-:S05]  /*5610*/  @P0 IMAD.WIDE R6, R143, 0x4, R6 ;  /* 0x000000048f060825 */ /* 0x002fca00078e0206 */
[----:B------:R-:W2:Y:S01]  /*5620*/  @P0 LDG.E R0, desc[UR6][R6.64] ;  /* 0x0000000606000981 */ /* 0x000ea2000c1e1900 */
[----:B------:R-:W-:Y:S01]  /*5630*/  IADD3 R3, P0, R104, UR8, RZ ;  /* 0x0000000868037c10 */ /* 0x000fe2000ff1e0ff */
[----:B------:R-:W-:Y:S01]  /*5640*/  ULDC.U8 UR11, c[0x0][0x3c3] ;  /* 0x0000f0c0000b7ab9 */ /* 0x000fe20000000000 */
[----:B------:R-:W-:Y:S01]  /*5650*/  ULDC.64 UR8, c[0x0][0x210] ;  /* 0x0000840000087ab9 */ /* 0x000fe20000000a00 */
[----:B------:R-:W1:Y:S01]  /*5660*/  S2R R25, SR_CTAID.X ;  /* 0x0000000000197919 */ /* 0x000e620000002500 */
[----:B------:R-:W-:Y:S01]  /*5670*/  IADD3.X R2, R60, UR10, RZ, P0, !PT ;  /* 0x0000000a3c027c10 */ /* 0x000fe200087fe4ff */
[----:B------:R-:W-:Y:S01]  /*5680*/  IMAD.SHL.U32 R15, R65, 0x20, RZ ;  /* 0x00000020410f7824 */ /* 0x000fe200078e00ff */
[----:B------:R-:W-:Y:S02]  /*5690*/  ISETP.NE.AND P0, PT, RZ, UR11, PT ;  /* 0x0000000bff007c0c */ /* 0x000fe4000bf05270 */
[----:B------:R-:W-:Y:S02]  /*56a0*/  LEA R8, P3, R104, UR8, 0x1 ;  /* 0x0000000868087c11 */ /* 0x000fe4000f8608ff */
[----:B------:R-:W-:-:S02]  /*56b0*/  LEA R28, P2, R3, UR8, 0x1 ;  /* 0x00000008031c7c11 */ /* 0x000fc4000f8408ff */
[----:B------:R-:W-:Y:S02]  /*56c0*/  LEA.HI.X R9, R104, UR9, R60, 0x1, P3 ;  /* 0x0000000968097c11 */ /* 0x000fe400098f0c3c */
[----:B------:R-:W-:Y:S01]  /*56d0*/  LEA.HI.X R29, R3, UR9, R2, 0x1, P2 ;  /* 0x00000009031d7c11 */ /* 0x000fe200090f0c02 */
        /* <DEDUP_REMOVED lines=65> */
.L_x_4992:
[----:B------:R-:W-:Y:S05]  /*5af0*/  BSYNC B0 ;  /* 0x0000000000007941 */ /* 0x000fea0003800000 */
.L_x_4991:
[----:B-----5:R1:W-:Y:S04]  /*5b00*/  STS.64 [R147], R8 ;  /* 0x0000000893007388 */ /* 0x0203e80000000a00 */
[----:B------:R1:W-:Y:S02]  /*5b10*/  STS.64 [R147+0x8], R10 ;  /* 0x0000080a93007388 */ /* 0x0003e40000000a00 */
.L_x_4990:
[----:B------:R-:W-:Y:S05]  /*5b20*/  BSYNC B1 ;  /* 0x0000000000017941 */ /* 0x000fea0003800000 */
.L_x_4989:
[----:B-1----:R-:W-:-:S05]  /*5b30*/  VIADD R8, R102, 0x20 ;  /* 0x0000002066087836 */ /* 0x002fca0000000000 */
[----:B------:R-:W-:-:S04]  /*5b40*/  ISETP.GE.AND P0, PT, R8, R27, PT ;  /* 0x0000001b0800720c */ /* 0x000fc80003f06270 */
[----:B------:R-:W-:-:S13]  /*5b50*/  ISETP.LT.OR P0, PT, R0, -0x83, P0 ;  /* 0xffffff7d0000780c */ /* 0x000fda0000701670 */
        /* <DEDUP_REMOVED lines=28> */
[----:B---34-:R-:W-:Y:S01]  /*5d20*/  LOP3.LUT R17, R4, 0xffff0000, RZ, 0xc0, !PT ;  /* 0xffff000004117812 */ /* 0x018fe200078ec0ff */
        /* <DEDUP_REMOVED lines=24> */
.L_x_4995:
[----:B------:R-:W-:Y:S05]  /*5eb0*/  BSYNC B0 ;  /* 0x0000000000007941 */ /* 0x000fea0003800000 */
.L_x_4994:
[----:B-----5:R1:W-:Y:S01]  /*5ec0*/  STS.128 [R147+0x800], R28 ;  /* 0x0008001c93007388 */ /* 0x0203e20000000c00 */
[----:B------:R-:W-:Y:S05]  /*5ed0*/  BRA `(.L_x_4993) ;  /* 0x0000000c00507947 */ /* 0x000fea0003800000 */
.L_x_4988:
        /* <DEDUP_REMOVED lines=93> */
.L_x_4999:
[----:B------:R-:W-:Y:S05]  /*64b0*/  BSYNC B0 ;  /* 0x0000000000007941 */ /* 0x000fea0003800000 */
.L_x_4998:
[----:B-----5:R2:W-:Y:S04]  /*64c0*/  STS.64 [R147], R20 ;  /* 0x0000001493007388 */ /* 0x0205e80000000a00 */
[----:B------:R2:W-:Y:S02]  /*64d0*/  STS.64 [R147+0x8], R22 ;  /* 0x0000081693007388 */ /* 0x0005e40000000a00 */
.L_x_4997:
[----:B------:R-:W-:Y:S05]  /*64e0*/  BSYNC B1 ;  /* 0x0000000000017941 */ /* 0x000fea0003800000 */
.L_x_4996:
[----:B-1----:R-:W-:-:S05]  /*64f0*/  VIADD R8, R102, 0x20 ;  /* 0x0000002066087836 */ /* 0x002fca0000000000 */
        /* <DEDUP_REMOVED lines=10> */
[----:B------:R-:W-:-:S10]  /*65a0*/  ULDC.64 UR8, c[0x0][0x360] ;  /* 0x0000d80000087ab9 */ /* 0x000fd40000000a00 */
[--C-:B------:R-:W-:Y:S02]  /*65b0*/  @P0 SHF.R.S32.HI R2, RZ, 0x1, R67.reuse ;  /* 0x00000001ff020819 */ /* 0x100fe40000011443 */
[----:B------:R-:W-:-:S03]  /*65c0*/  @P0 SHF.R.S32.HI R3, RZ, 0x1, R67 ;  /* 0x00000001ff030819 */ /* 0x000fc60000011443 */
[----:B------:R-:W-:Y:S01]  /*65d0*/  @P0 IMAD.MOV R9, RZ, RZ, -R2 ;  /* 0x000000ffff090224 */ /* 0x000fe200078e0a02 */
[----:B------:R-:W-:Y:S02]  /*65e0*/  @P0 IADD3 R65, -R3, RZ, RZ ;  /* 0x000000ff03410210 */ /* 0x000fe40007ffe1ff */
[----:B------:R-:W-:Y:S02]  /*65f0*/  LEA.HI.X.SX32 R2, R15, R14, 0x1, P2 ;  /* 0x0000000e0f027211 */ /* 0x000fe400010f0eff */
[----:B------:R-:W-:Y:S01]  /*6600*/  IADD3 R3, P2, R9, R0, RZ ;  /* 0x0000000009037210 */ /* 0x000fe20007f5e0ff */
[----:B------:R-:W-:Y:S01]  /*6610*/  IMAD.WIDE R12, R65, 0x2, R28 ;  /* 0x00000002410c7825 */ /* 0x000fe200078e021c */
[----:B------:R-:W-:Y:S02]  /*6620*/  @P0 SHF.R.S32.HI R67, RZ, 0x1, R67 ;  /* 0x00000001ff430819 */ /* 0x000fe40000011443 */
[----:B------:R-:W-:Y:S02]  /*6630*/  LEA.HI.X.SX32 R10, R9, R2, 0x1, P2 ;  /* 0x00000002090a7211 */ /* 0x000fe400010f0eff */
[C---:B---34-:R-:W-:Y:S01]  /*6640*/  LEA R16, P2, R3.reuse, UR8, 0x1 ;  /* 0x0000000803107c11 */ /* 0x058fe2000f8408ff */
        /* <DEDUP_REMOVED lines=25> */
[----:B------:R-:W-:Y:S02]  /*67e0*/  LOP3.LUT R13, R14, 0xffff0000, RZ, 0xc0, !PT ;  /* 0xffff00000e0d7812 */ /* 0x000fe400078ec0ff */
[----:B-1----:R-:W-:Y:S01]  /*67f0*/  LOP3.LUT R29, R15, 0xffff0000, RZ, 0xc0, !PT ;  /* 0xffff00000f1d7812 */ /* 0x002fe200078ec0ff */
[C---:B----4-:R-:W-:Y:S01]  /*6800*/  IMAD.U32 R28, R16.reuse, 0x10000, RZ ;  /* 0x00010000101c7824 */ /* 0x050fe200078e00ff */
[----:B------:R-:W-:Y:S01]  /*6810*/  LOP3.LUT R14, R16, 0xffff0000, RZ, 0xc0, !PT ;  /* 0xffff0000100e7812 */ /* 0x000fe200078ec0ff */
[----:B------:R-:W-:Y:S01]  /*6820*/  IMAD.U32 R31, R18, 0x10000, RZ ;  /* 0x00010000121f7824 */ /* 0x000fe200078e00ff */
        /* <DEDUP_REMOVED lines=17> */
[----:B------:R-:W-:Y:S01]  /*6940*/  @!P0 FADD.FTZ R31, -R31, -RZ ;  /* 0x800000ff1f1f8221 */ /* 0x000fe20000010100 */
        /* <DEDUP_REMOVED lines=24> */
.L_x_5001:
[----:B------:R-:W-:Y:S05]  /*6ad0*/  BSYNC B0 ;  /* 0x0000000000007941 */ /* 0x000fea0003800000 */
.L_x_5000:
[----:B-----5:R1:W-:Y:S01]  /*6ae0*/  STS.128 [R147+0x800], R4 ;  /* 0x0008000493007388 */ /* 0x0203e20000000c00 */
[----:B------:R-:W-:Y:S05]  /*6af0*/  BRA `(.L_x_4993) ;  /* 0x0000000000487947 */ /* 0x000fea0003800000 */
.L_x_4987:
        /* <DEDUP_REMOVED lines=18> */
.L_x_4993:
[----:B------:R-:W-:Y:S05]  /*6c20*/  BSYNC B2 ;  /* 0x0000000000027941 */ /* 0x000fea0003800000 */
.L_x_4986:
[----:B------:R-:W-:Y:S01]  /*6c30*/  VIADD R146, R52, 0xffffffff ;  /* 0xffffffff34927836 */ /* 0x000fe20000000000 */
[----:B------:R-:W5:Y:S01]  /*6c40*/  S2R R24, SR_TID.X ;  /* 0x0000000000187919 */ /* 0x000f620000002100 */
[----:B-1----:R-:W-:Y:S01]  /*6c50*/  VIADD R7, R102, 0x40 ;  /* 0x0000004066077836 */ /* 0x002fe20000000000 */
        /* <DEDUP_REMOVED lines=8> */
[-C--:B------:R-:W-:Y:S02]  /*6ce0*/  ISETP.GE.AND P2, PT, R102, R11.reuse, PT ;  /* 0x0000000b6600720c */ /* 0x080fe40003f46270 */
[----:B------:R-:W-:-:S05]  /*6cf0*/  ISETP.GE.AND P4, PT, R8, R11, PT ;  /* 0x0000000b0800720c */ /* 0x000fca0003f86270 */
[----:B------:R-:W1:Y:S02]  /*6d00*/  @!P0 LDC.64 R4, c[0x0][0x248] ;  /* 0x00009200ff048b82 */ /* 0x000e640000000a00 */
[----:B------:R-:W-:-:S04]  /*6d10*/  @!P3 LEA R12, P5, R55, R138, 0x1 ;  /* 0x0000008a370cb211 */ /* 0x000fc800078a08ff */
[----:B------:R-:W-:Y:S01]  /*6d20*/  @!P3 LEA.HI.X R13, R55, R139, R56, 0x1, P5 ;  /* 0x0000008b370db211 */ /* 0x000fe200028f0c38 */
[----:B------:R-:W-:Y:S01]  /*6d30*/  @!PT LDS RZ, [RZ] ;  /* 0x00000000fffff984 */ /* 0x000fe20000000800 */
[----:B------:R-:W-:Y:S01]  /*6d40*/  @!PT LDS RZ, [RZ] ;  /* 0x00000000fffff984 */ /* 0x000fe20000000800 */
[----:B------:R-:W-:Y:S01]  /*6d50*/  @!PT LDS RZ, [RZ] ;  /* 0x00000000fffff984 */ /* 0x000fe20000000800 */
[----:B------:R-:W-:Y:S01]  /*6d60*/  @!P2 LDGSTS.E.BYPASS.LTC128B.128 [R147+0x1000], desc[UR6][R138.64] ;  /* 0x010000008a93afae */ /* 0x000fe2000b901d46 */
[----:B------:R-:W2:Y:S01]  /*6d70*/  @!P6 LDC.64 R2, c[0x0][0x248] ;  /* 0x00009200ff02eb82 */ /* 0x000ea20000000a00 */
[----:B-----5:R-:W-:Y:S01]  /*6d80*/  SHF.R.S32.HI R9, RZ, 0x1f, R24 ;  /* 0x0000001fff097819 */ /* 0x020fe20000011418 */
[----:B------:R-:W-:Y:S01]  /*6d90*/  IMAD.SHL.U32 R93, R24, 0x2, RZ ;  /* 0x00000002185d7824 */ /* 0x000fe200078e00ff */
[----:B------:R5:W-:Y:S01]  /*6da0*/  @!P3 LDGSTS.E.BYPASS.LTC128B.128 [R147+0x1800], desc[UR6][R12.64] ;  /* 0x018000000c93bfae */ /* 0x000be2000b901d46 */
[-C--:B------:R-:W-:Y:S02]  /*6db0*/  ISETP.GE.AND P3, PT, R7, R11.reuse, PT ;  /* 0x0000000b0700720c */ /* 0x080fe40003f66270 */
[----:B------:R-:W-:Y:S02]  /*6dc0*/  LEA.HI R7, R9, R24, RZ, 0x3 ;  /* 0x0000001809077211 */ /* 0x000fe400078f18ff */
[----:B------:R-:W-:-:S02]  /*6dd0*/  ISETP.GE.AND P5, PT, R102, R11, PT ;  /* 0x0000000b6600720c */ /* 0x000fc40003fa6270 */
[----:B---34-:R-:W-:Y:S02]  /*6de0*/  LOP3.LUT R19, R7, 0xfffffff8, RZ, 0xc0, !PT ;  /* 0xfffffff807137812 */ /* 0x018fe400078ec0ff */
[----:B------:R-:W-:Y:S02]  /*6df0*/  LOP3.LUT R93, R93, 0x6, RZ, 0xc0, !PT ;  /* 0x000000065d5d7812 */ /* 0x000fe400078ec0ff */
[----:B-1----:R-:W-:-:S03]  /*6e00*/  @!P0 LEA R16, P2, R4, R138, 0x7 ;  /* 0x0000008a04108211 */ /* 0x002fc600078438ff */
[----:B------:R-:W-:Y:S01]  /*6e10*/  IMAD.IADD R71, R0, 0x1, R93 ;  /* 0x0000000100477824 */ /* 0x000fe200078e025d */
[----:B------:R-:W-:-:S03]  /*6e20*/  @!P0 LEA.HI.X R17, R4, R139, R5, 0x7, P2 ;  /* 0x0000008b04118211 */ /* 0x000fc600010f3c05 */
[----:B------:R-:W-:Y:S01]  /*6e30*/  VIADD R55, R71, 0x39 ;  /* 0x0000003947377836 */ /* 0x000fe20000000000 */
[----:B------:R-:W-:Y:S02]  /*6e40*/  SHF.R.S32.HI R4, RZ, 0x3, R7 ;  /* 0x00000003ff047819 */ /* 0x000fe40000011407 */
[----:B------:R-:W-:Y:S01]  /*6e50*/  ISETP.GE.AND P2, PT, R6, R11, PT ;  /* 0x0000000b0600720c */ /* 0x000fe20003f46270 */
[----:B------:R1:W-:Y:S01]  /*6e60*/  @!P0 LDGSTS.E.BYPASS.LTC128B.128 [R147+0x2000], desc[UR6][R16.64] ;  /* 0x0200000010938fae */ /* 0x0003e2000b901d46 */
[----:B------:R-:W-:Y:S01]  /*6e70*/  LEA.HI R11, R7, R4, RZ, 0x1 ;  /* 0x00000004070b7211 */ /* 0x000fe200078f08ff */
[----:B------:R-:W-:Y:S01]  /*6e80*/  IMAD.IADD R7, R24, 0x1, -R19 ;  /* 0x0000000118077824 */ /* 0x000fe200078e0a13 */
[----:B------:R-:W-:Y:S01]  /*6e90*/  LEA.HI R6, R9, R24, RZ, 0x4 ;  /* 0x0000001809067211 */ /* 0x000fe200078f20ff */
[----:B--2---:R-:W-:Y:S01]  /*6ea0*/  @!P6 IMAD R10, R3, 0xc0, RZ ;  /* 0x000000c0030ae824 */ /* 0x004fe200078e02ff */
[----:B------:R-:W-:Y:S01]  /*6eb0*/  LOP3.LUT R11, R11, 0xfffffffe, RZ, 0xc0, !PT ;  /* 0xfffffffe0b0b7812 */ /* 0x000fe200078ec0ff */
[----:B-----5:R-:W-:Y:S01]  /*6ec0*/  @!P6 IMAD.WIDE.U32 R12, R2, 0xc0, R138 ;  /* 0x000000c0020ce825 */ /* 0x020fe200078e008a */
[----:B------:R-:W-:-:S02]  /*6ed0*/  LEA.HI R8, R7, R7, RZ, 0x1 ;  /* 0x0000000707087211 */ /* 0x000fc400078f08ff */
[----:B------:R-:W-:Y:S01]  /*6ee0*/  SHF.R.S32.HI R5, RZ, 0x4, R6 ;  /* 0x00000004ff057819 */ /* 0x000fe20000011406 */
[----:B------:R-:W-:Y:S01]  /*6ef0*/  IMAD.IADD R4, R4, 0x1, -R11 ;  /* 0x0000000104047824 */ /* 0x000fe200078e0a0b */
[----:B------:R-:W-:Y:S02]  /*6f00*/  SHF.R.S32.HI R3, RZ, 0x1, R8 ;  /* 0x00000001ff037819 */ /* 0x000fe40000011408 */
[----:B------:R-:W-:Y:S02]  /*6f10*/  LEA.HI R2, R5, R5, RZ, 0x1 ;  /* 0x0000000505027211 */ /* 0x000fe400078f08ff */
[----:B------:R-:W-:Y:S02]  /*6f20*/  LOP3.LUT R19, R6, 0xfffffff0, RZ, 0xc0, !PT ;  /* 0xfffffff006137812 */ /* 0x000fe400078ec0ff */
[----:B------:R-:W-:Y:S02]  /*6f30*/  LOP3.LUT R2, R2, 0xfffffffe, RZ, 0xc0, !PT ;  /* 0xfffffffe02027812 */ /* 0x000fe400078ec0ff */
[----:B------:R-:W-:-:S03]  /*6f40*/  @!P4 LEA R14, P0, R57, R140, 0x1 ;  /* 0x0000008c390ec211 */ /* 0x000fc600078008ff */
[----:B------:R-:W-:Y:S01]  /*6f50*/  IMAD.IADD R2, R5, 0x1, -R2 ;  /* 0x0000000105027824 */ /* 0x000fe200078e0a02 */
[----:B------:R-:W-:Y:S02]  /*6f60*/  @!P4 LEA.HI.X R15, R57, R141, R58, 0x1, P0 ;  /* 0x0000008d390fc211 */ /* 0x000fe400000f0c3a */
[----:B-1----:R-:W-:Y:S01]  /*6f70*/  LOP3.LUT R16, R8, 0xfffffffe, RZ, 0xc0, !PT ;  /* 0xfffffffe08107812 */ /* 0x002fe200078ec0ff */
[----:B------:R-:W-:Y:S02]  /*6f80*/  @!P6 IMAD.IADD R17, R10, 0x1, R13 ;  /* 0x000000010a11e824 */ /* 0x000fe400078e020d */
[----:B------:R-:W-:Y:S02]  /*6f90*/  IMAD.SHL.U32 R8, R3, 0x40, RZ ;  /* 0x0000004003087824 */ /* 0x000fe400078e00ff */
[----:B------:R-:W-:Y:S02]  /*6fa0*/  IMAD.IADD R7, R7, 0x1, -R16 ;  /* 0x0000000107077824 */ /* 0x000fe400078e0a10 */
[----:B------:R-:W-:Y:S01]  /*6fb0*/  @!P6 IMAD.MOV.U32 R16, RZ, RZ, R12 ;  /* 0x000000ffff10e224 */ /* 0x000fe200078e000c */
[----:B------:R-:W-:Y:S01]  /*6fc0*/  LOP3.LUT R11, R8, 0xc0, RZ, 0xc0, !PT ;  /* 0x000000c0080b7812 */ /* 0x000fe200078ec0ff */
[----:B------:R-:W-:Y:S01]  /*6fd0*/  IMAD.SHL.U32 R10, R4, 0x8, RZ ;  /* 0x00000008040a7824 */ /* 0x000fe200078e00ff */
[----:B------:R-:W-:Y:S01]  /*6fe0*/  LEA.HI R12, R9, R24, RZ, 0x5 ;  /* 0x00000018090c7211 */ /* 0x000fe200078f28ff */
[----:B------:R-:W1:Y:S01]  /*6ff0*/  @!P3 LDC.64 R4, c[0x0][0x250] ;  /* 0x00009400ff04bb82 */ /* 0x000e620000000a00 */
[----:B------:R2:W-:Y:S01]  /*7000*/  @!P6 LDGSTS.E.BYPASS.LTC128B.128 [R147+0x2800], desc[UR6][R16.64] ;  /* 0x028000001093efae */ /* 0x0005e2000b901d46 */
[----:B------:R-:W-:Y:S01]  /*7010*/  IMAD.IADD R8, R24, 0x1, -R19 ;  /* 0x0000000118087824 */ /* 0x000fe200078e0a13 */
[----:B------:R-:W-:Y:S01]  /*7020*/  SHF.R.S32.HI R26, RZ, 0x5, R12 ;  /* 0x00000005ff1a7819 */ /* 0x000fe2000001140c */
[----:B------:R-:W-:Y:S01]  /*7030*/  IMAD R134, R2, 0x8, R7 ;  /* 0x0000000802867824 */ /* 0x000fe200078e0207 */
[----:B------:R-:W0:Y:S01]  /*7040*/  LDGDEPBAR ;  /* 0x00000000000079af */ /* 0x000e220000000000 */
[----:B------:R-:W-:Y:S01]  /*7050*/  IMAD.IADD R49, R8, 0x1, -R49 ;  /* 0x0000000108317824 */ /* 0x000fe200078e0a31 */
[----:B------:R-:W-:Y:S01]  /*7060*/  LOP3.LUT R10, R11, 0x8, R10, 0xf8, !PT ;  /* 0x000000080b0a7812 */ /* 0x000fe200078ef80a */
[----:B------:R-:W3:Y:S01]  /*7070*/  @!P2 LDC.64 R6, c[0x0][0x250] ;  /* 0x00009400ff06ab82 */ /* 0x000ee20000000a00 */
[----:B------:R-:W-:Y:S01]  /*7080*/  IMAD.SHL.U32 R13, R54, 0x40, RZ ;  /* 0x00000040360d7824 */ /* 0x000fe200078e00ff */
[----:B------:R-:W-:Y:S01]  /*7090*/  SHF.R.U32.HI R11, RZ, 0x3, R11 ;  /* 0x00000003ff0b7819 */ /* 0x000fe2000001160b */
[----:B------:R-:W-:-:S03]  /*70a0*/  IMAD.SHL.U32 R2, R2, 0x8, RZ ;  /* 0x0000000802027824 */ /* 0x000fc600078e00ff */
[----:B------:R-:W-:Y:S02]  /*70b0*/  LOP3.LUT R13, R13, 0xc0, RZ, 0xc0, !PT ;  /* 0x000000c00d0d7812 */ /* 0x000fe400078ec0ff */
[----:B------:R-:W-:Y:S02]  /*70c0*/  LOP3.LUT R11, R10, R11, RZ, 0x3c, !PT ;  /* 0x0000000b0a0b7212 */ /* 0x000fe400078e3cff */
[----:B------:R-:W-:Y:S02]  /*70d0*/  LOP3.LUT R2, R13, 0x8, R2, 0xf8, !PT ;  /* 0x000000080d027812 */ /* 0x000fe400078ef802 */
[----:B------:R-:W-:Y:S01]  /*70e0*/  SHF.R.U32.HI R13, RZ, 0x3, R13 ;  /* 0x00000003ff0d7819 */ /* 0x000fe2000001160d */
[----:B------:R-:W-:Y:S01]  /*70f0*/  IMAD.U32 R134, R134, 0x20, R11 ;  /* 0x0000002086867824 */ /* 0x000fe200078e000b */
[----:B-1----:R-:W-:Y:S02]  /*7100*/  @!P3 LEA R20, P0, R4, R140, 0x7 ;  /* 0x0000008c0414b211 */ /* 0x002fe400078038ff */
[----:B------:R-:W-:-:S02]  /*7110*/  LOP3.LUT R2, R2, R13, RZ, 0x3c, !PT ;  /* 0x0000000d02027212 */ /* 0x000fc400078e3cff */
[----:B--2---:R-:W-:Y:S01]  /*7120*/  SHF.R.S32.HI R17, RZ, 0x1f, R8 ;  /* 0x0000001fff117819 */ /* 0x004fe20000011408 */
[----:B------:R-:W-:-:S04]  /*7130*/  DEPBAR.LE SB0, 0x0 ;  /* 0x000080000000791a */ /* 0x000fc80000000000 */
[----:B------:R-:W-:Y:S01]  /*7140*/  LEA.HI R8, R17, R8, RZ, 0x3 ;  /* 0x0000000811087211 */ /* 0x000fe200078f18ff */
[----:B------:R-:W-:Y:S01]  /*7150*/  BAR.SYNC.DEFER_BLOCKING 0x0 ;  /* 0x0000000000007b1d */ /* 0x000fe20000010000 */
[----:B------:R-:W-:Y:S01]  /*7160*/  @!P3 LEA.HI.X R21, R4, R141, R5, 0x7, P0 ;  /* 0x0000008d0415b211 */ /* 0x000fe200000f3c05 */
[----:B---3--:R-:W-:Y:S01]  /*7170*/  @!P2 IMAD R7, R7, 0xc0, RZ ;  /* 0x000000c00707a824 */ /* 0x008fe200078e02ff */
[----:B------:R-:W-:Y:S01]  /*7180*/  LEA R134, R134, UR4, 0x1 ;  /* 0x0000000486867c11 */ /* 0x000fe2000f8e08ff */
[----:B------:R-:W-:Y:S01]  /*7190*/  IMAD.SHL.U32 R8, R8, 0x20, RZ ;  /* 0x0000002008087824 */ /* 0x000fe200078e00ff */
[----:B------:R-:W-:Y:S01]  /*71a0*/  LOP3.LUT P0, RZ, R3, 0x2, RZ, 0xc0, !PT ;  /* 0x0000000203ff7812 */ /* 0x000fe2000780c0ff */
[----:B------:R-:W-:Y:S01]  /*71b0*/  IMAD.MOV.U32 R3, RZ, RZ, 0x20 ;  /* 0x00000020ff037424 */ /* 0x000fe200078e00ff */
[----:B------:R-:W-:Y:S01]  /*71c0*/  LOP3.LUT R13, R12, 0xffffffe0, RZ, 0xc0, !PT ;  /* 0xffffffe00c0d7812 */ /* 0x000fe200078ec0ff */
[----:B------:R-:W-:Y:S01]  /*71d0*/  VIADD R133, R134, 0x1020 ;  /* 0x0000102086857836 */ /* 0x000fe20000000000 */
[----:B------:R-:W-:Y:S01]  /*71e0*/  LOP3.LUT R48, R8, 0xffffff00, RZ, 0xc0, !PT ;  /* 0xffffff0008307812 */ /* 0x000fe200078ec0ff */
[----:B------:R-:W-:-:S04]  /*71f0*/  @!P2 IMAD.WIDE.U32 R8, R6, 0xc0, R140 ;  /* 0x000000c00608a825 */ /* 0x000fc800078e008c */
[----:B------:R-:W-:Y:S02]  /*7200*/  IMAD R4, R26, 0x200, R48 ;  /* 0x000002001a047824 */ /* 0x000fe400078e0230 */
[----:B------:R-:W-:Y:S02]  /*7210*/  @!P2 IMAD.IADD R7, R7, 0x1, R9 ;  /* 0x000000010707a824 */ /* 0x000fe400078e0209 */
[----:B------:R-:W-:Y:S02]  /*7220*/  IMAD R5, R49, 0x20, R4 ;  /* 0x0000002031057824 */ /* 0x000fe400078e0204 */
[----:B------:R-:W-:Y:S02]  /*7230*/  @!P2 IMAD.MOV.U32 R6, RZ, RZ, R8 ;  /* 0x000000ffff06a224 */ /* 0x000fe400078e0008 */
[----:B------:R-:W-:Y:S01]  /*7240*/  IMAD.IADD R136, R2, 0x1, R5 ;  /* 0x0000000102887824 */ /* 0x000fe200078e0205 */
[----:B------:R-:W-:Y:S01]  /*7250*/  @P5 STS [R147+0x3000], RZ ;  /* 0x003000ff93005388 */ /* 0x000fe20000000800 */
[----:B------:R-:W-:-:S03]  /*7260*/  VIADD R4, R134, 0x1000 ;  /* 0x0000100086047836 */ /* 0x000fc60000000000 */
[----:B------:R-:W-:Y:S01]  /*7270*/  LEA R136, R136, UR4, 0x1 ;  /* 0x0000000488887c11 */ /* 0x000fe2000f8e08ff */
[----:B------:R-:W-:Y:S01]  /*7280*/  @P5 STS [R147+0x3004], RZ ;  /* 0x003004ff93005388 */ /* 0x000fe20000000800 */
[----:B------:R-:W-:Y:S02]  /*7290*/  @P0 VIADD R133, R4, 0xffffffe0 ;  /* 0xffffffe004850836 */ /* 0x000fe40000000000 */
[----:B------:R-:W-:Y:S01]  /*72a0*/  IMAD.IADD R148, R24, 0x1, -R13 ;  /* 0x0000000118947824 */ /* 0x000fe200078e0a0d */
[----:B------:R-:W-:Y:S01]  /*72b0*/  @P5 STS.64 [R147+0x3008], RZ ;  /* 0x003008ff93005388 */ /* 0x000fe20000000a00 */
[----:B------:R-:W-:Y:S02]  /*72c0*/  IMAD R49, R49, 0x20, R48 ;  /* 0x0000002031317824 */ /* 0x000fe400078e0230 */
[C---:B------:R-:W-:Y:S01]  /*72d0*/  VIADD R130, R133.reuse, 0x400 ;  /* 0x0000040085827836 */ /* 0x040fe20000000000 */
[----:B------:R-:W-:Y:S01]  /*72e0*/  @!PT LDS RZ, [RZ] ;  /* 0x00000000fffff984 */ /* 0x000fe20000000800 */
[----:B------:R-:W-:Y:S01]  /*72f0*/  @!PT LDS RZ, [RZ] ;  /* 0x00000000fffff984 */ /* 0x000fe20000000800 */
[----:B------:R-:W-:Y:S01]  /*7300*/  @!PT LDS RZ, [RZ] ;  /* 0x00000000fffff984 */ /* 0x000fe20000000800 */
[----:B------:R-:W-:Y:S01]  /*7310*/  @!P5 LDGSTS.E.BYPASS.LTC128B.128 [R147+0x3000], desc[UR6][R140.64] ;  /* 0x030000008c93dfae */ /* 0x000fe2000b901d46 */
[----:B------:R-:W-:Y:S01]  /*7320*/  SHF.R.S32.HI R27, RZ, 0x1f, R148 ;  /* 0x0000001fff1b7819 */ /* 0x000fe20000011494 */
[----:B------:R-:W-:-:S02]  /*7330*/  VIADD R129, R133, 0x800 ;  /* 0x0000080085817836 */ /* 0x000fc40000000000 */
[----:B------:R-:W-:Y:S01]  /*7340*/  @P4 STS.128 [R147+0x3800], RZ ;  /* 0x003800ff93004388 */ /* 0x000fe20000000c00 */
[----:B------:R-:W-:Y:S01]  /*7350*/  LEA.HI R148, R27, R148, RZ, 0x2 ;  /* 0x000000941b947211 */ /* 0x000fe200078f10ff */
[C---:B------:R-:W-:Y:S02]  /*7360*/  VIADD R128, R133.reuse, 0xc00 ;  /* 0x00000c0085807836 */ /* 0x040fe40000000000 */
[----:B------:R-:W-:Y:S01]  /*7370*/  @!PT LDS RZ, [RZ] ;  /* 0x00000000fffff984 */ /* 0x000fe20000000800 */
[----:B------:R-:W-:Y:S01]  /*7380*/  @!PT LDS RZ, [RZ] ;  /* 0x00000000fffff984 */ /* 0x000fe20000000800 */
[----:B------:R-:W-:Y:S01]  /*7390*/  @!PT LDS RZ, [RZ] ;  /* 0x00000000fffff984 */ /* 0x000fe20000000800 */
[----:B------:R-:W-:Y:S01]  /*73a0*/  @!P4 LDGSTS.E.BYPASS.LTC128B.128 [R147+0x3800], desc[UR6][R14.64] ;  /* 0x038000000e93cfae */ /* 0x000fe2000b901d46 */
[----:B------:R-:W-:Y:S01]  /*73b0*/  SHF.R.S32.HI R148, RZ, 0x2, R148 ;  /* 0x00000002ff947819 */ /* 0x000fe20000011494 */
[C---:B------:R-:W-:Y:S02]  /*73c0*/  VIADD R127, R133.reuse, 0x1000 ;  /* 0x00001000857f7836 */ /* 0x040fe40000000000 */
[----:B------:R-:W-:Y:S01]  /*73d0*/  @P3 STS.128 [R147+0x4000], RZ ;  /* 0x004000ff93003388 */ /* 0x000fe20000000c00 */
[C---:B------:R-:W-:Y:S02]  /*73e0*/  VIADD R126, R133.reuse, 0x1400 ;  /* 0x00001400857e7836 */ /* 0x040fe40000000000 */
[C---:B------:R-:W-:Y:S01]  /*73f0*/  VIADD R125, R133.reuse, 0x1800 ;  /* 0x00001800857d7836 */ /* 0x040fe20000000000 */
[----:B------:R-:W-:Y:S01]  /*7400*/  @!PT LDS RZ, [RZ] ;  /* 0x00000000fffff984 */ /* 0x000fe20000000800 */
[----:B------:R-:W-:Y:S01]  /*7410*/  @!PT LDS RZ, [RZ] ;  /* 0x00000000fffff984 */ /* 0x000fe20000000800 */
[----:B------:R-:W-:Y:S01]  /*7420*/  @!PT LDS RZ, [RZ] ;  /* 0x00000000fffff984 */ /* 0x000fe20000000800 */
[----:B------:R-:W-:Y:S01]  /*7430*/  @!P3 LDGSTS.E.BYPASS.LTC128B.128 [R147+0x4000], desc[UR6][R20.64] ;  /* 0x040000001493bfae */ /* 0x000fe2000b901d46 */
[----:B------:R-:W-:-:S03]  /*7440*/  VIADD R124, R133, 0x1c00 ;  /* 0x00001c00857c7836 */ /* 0x000fc60000000000 */
        /* <DEDUP_REMOVED lines=8> */
[----:B------:R-:W2:Y:S02]  /*74d0*/  LDSM.16.M88.4 R16, [R134+0x1000] ;  /* 0x001000008610783b */ /* 0x000ea40000000200 */
[----:B------:R-:W-:Y:S02]  /*74e0*/  IMAD.IADD R135, R136, 0x1, R3 ;  /* 0x0000000188877824 */ /* 0x000fe400078e0203 */
[----:B------:R-:W3:Y:S04]  /*74f0*/  LDSM.16.M88.4 R36, [R134+0x1400] ;  /* 0x001400008624783b */ /* 0x000ee80000000200 */
[----:B------:R-:W-:Y:S04]  /*7500*/  LDSM.16.M88.4 R28, [R135] ;  /* 0x00000000871c783b */ /* 0x000fe80000000200 */
[----:B------:R-:W4:Y:S04]  /*7510*/  LDSM.16.M88.4 R44, [R133] ;  /* 0x00000000852c783b */ /* 0x000f280000000200 */
[----:B------:R-:W-:Y:S04]  /*7520*/  LDSM.16.M88.4 R40, [R134+0x1800] ;  /* 0x001800008628783b */ /* 0x000fe80000000200 */
[----:B-1----:R-:W1:Y:S04]  /*7530*/  LDSM.16.M88.4 R4, [R133+0x400] ;  /* 0x000400008504783b */ /* 0x002e680000000200 */
[----:B------:R-:W5:Y:S04]  /*7540*/  LDSM.16.M88.4 R32, [R134+0x1c00] ;  /* 0x001c00008620783b */ /* 0x000f680000000200 */
        /* <DEDUP_REMOVED lines=12> */
[----:B-1----:R-:W-:Y:S04]  /*7610*/  HMMA.16816.F32.BF16 R12, R28, R4, R12 ;  /* 0x000000041c0c723c */ /* 0x002fe8000004180c */
[----:B------:R-:W-:Y:S02]  /*7620*/  IADD3 R94, -R142, 0x1, R45 ;  /* 0x000000018e5e7810 */ /* 0x000fe40007ffe12d */
[----:B------:R-:W-:Y:S01]  /*7630*/  HMMA.16816.F32.BF16 R44, R8, R40, RZ ;  /* 0x00000028082c723c */ /* 0x000fe200000418ff */
[----:B------:R-:W-:Y:S01]  /*7640*/  VIADD R5, R71, 0x1 ;  /* 0x0000000147057836 */ /* 0x000fe20000000000 */
[----:B------:R-:W-:Y:S01]  /*7650*/  IADD3 R94, R94, UR5, R53 ;  /* 0x000000055e5e7c10 */ /* 0x000fe2000fffe035 */
[----:B------:R-:W-:-:S02]  /*7660*/  IMAD.IADD R4, R2, 0x1, R49 ;  /* 0x0000000102047824 */ /* 0x000fc400078e0231 */
[----:B------:R-:W1:Y:S01]  /*7670*/  LDSM.16.M88.4 R48, [R133+0xc00] ;  /* 0x000c00008530783b */ /* 0x000e620000000200 */
[C---:B------:R-:W-:Y:S01]  /*7680*/  VIMNMX R92, R94.reuse, R53, PT ;  /* 0x000000355e5c7248 */ /* 0x040fe20003fe0100 */
[----:B------:R-:W-:Y:S01]  /*7690*/  VIADD R41, R71, 0x8 ;  /* 0x0000000847297836 */ /* 0x000fe20000000000 */
[----:B------:R-:W-:Y:S01]  /*76a0*/  VIADDMNMX R94, R94, 0x8, R53, PT ;  /* 0x000000085e5e7846 */ /* 0x000fe20003800135 */
[----:B------:R-:W-:Y:S01]  /*76b0*/  HMMA.16816.F32.BF16 R36, R28, R6, R36 ;  /* 0x000000061c24723c */ /* 0x000fe20000041824 */
[C---:B------:R-:W-:Y:S02]  /*76c0*/  ISETP.GE.AND P5, PT, R5.reuse, R92, PT ;  /* 0x0000005c0500720c */ /* 0x040fe40003fa6270 */
[----:B------:R-:W-:Y:S01]  /*76d0*/  ISETP.GE.AND P6, PT, R5, R94, PT ;  /* 0x0000005e0500720c */ /* 0x000fe20003fc6270 */
[----:B------:R-:W-:Y:S01]  /*76e0*/  VIADD R5, R71, 0x9 ;  /* 0x0000000947057836 */ /* 0x000fe20000000000 */
[C---:B------:R-:W-:Y:S01]  /*76f0*/  ISETP.GE.AND P3, PT, R41.reuse, R92, PT ;  /* 0x0000005c2900720c */ /* 0x040fe20003f66270 */
[----:B-----5:R-:W-:Y:S01]  /*7700*/  HMMA.16816.F32.BF16 R60, R8, R32, RZ ;  /* 0x00000020083c723c */ /* 0x020fe200000418ff */
[----:B------:R-:W-:Y:S01]  /*7710*/  ISETP.GE.AND P2, PT, R41, R94, PT ;  /* 0x0000005e2900720c */ /* 0x000fe20003f46270 */
[----:B------:R-:W-:Y:S01]  /*7720*/  VIADD R7, R71, 0x11 ;  /* 0x0000001147077836 */ /* 0x000fe20000000000 */
[----:B------:R-:W-:-:S02]  /*7730*/  ISETP.GE.AND P0, PT, R5, R92, PT ;  /* 0x0000005c0500720c */ /* 0x000fc40003f06270 */
[----:B------:R-:W-:Y:S01]  /*7740*/  ISETP.GE.AND P4, PT, R5, R94, PT ;  /* 0x0000005e0500720c */ /* 0x000fe20003f86270 */
[----:B------:R-:W-:Y:S01]  /*7750*/  VIADD R5, R71, 0x10 ;  /* 0x0000001047057836 */ /* 0x000fe20000000000 */
[----:B------:R-:W-:Y:S01]  /*7760*/  FSEL R6, R21, -INF , !P5 ;  /* 0xff80000015067808 */ /* 0x000fe20006800000 */
[C---:B------:R-:W-:Y:S01]  /*7770*/  HMMA.16816.F32.BF16 R40, R8.reuse, R42, RZ ;  /* 0x0000002a0828723c */ /* 0x040fe200000418ff */
[----:B------:R-:W-:Y:S01]  /*7780*/  FSEL R68, R16, -INF , !P3 ;  /* 0xff80000010447808 */ /* 0x000fe20005800000 */
[----:B------:R-:W-:Y:S01]  /*7790*/  VIADD R21, R71, 0x18 ;  /* 0x0000001847157836 */ /* 0x000fe20000000000 */
[C---:B------:R-:W-:Y:S02]  /*77a0*/  ISETP.GE.AND P5, PT, R5.reuse, R92, PT ;  /* 0x0000005c0500720c */ /* 0x040fe40003fa6270 */
[----:B------:R-:W-:Y:S01]  /*77b0*/  ISETP.GE.AND P3, PT, R5, R94, PT ;  /* 0x0000005e0500720c */ /* 0x000fe20003f66270 */
[----:B------:R-:W-:Y:S01]  /*77c0*/  HMMA.16816.F32.BF16 R32, R8, R34, RZ ;  /* 0x000000220820723c */ /* 0x000fe200000418ff */
[----:B------:R-:W-:-:S02]  /*77d0*/  FSEL R5, R18, -INF , !P2 ;  /* 0xff80000012057808 */ /* 0x000fc40005000000 */
[----:B------:R-:W-:Y:S02]  /*77e0*/  FSEL R70, R17, -INF , !P0 ;  /* 0xff80000011467808 */ /* 0x000fe40004000000 */
[C---:B------:R-:W-:Y:S01]  /*77f0*/  ISETP.GE.AND P2, PT, R7.reuse, R92, PT ;  /* 0x0000005c0700720c */ /* 0x040fe20003f46270 */
[C---:B--2---:R-:W-:Y:S01]  /*7800*/  HMMA.16816.F32.BF16 R44, R28.reuse, R24, R44 ;  /* 0x000000181c2c723c */ /* 0x044fe2000004182c */
[----:B------:R-:W-:Y:S02]  /*7810*/  ISETP.GE.AND P0, PT, R7, R94, PT ;  /* 0x0000005e0700720c */ /* 0x000fe40003f06270 */
[----:B------:R-:W-:Y:S02]  /*7820*/  FSEL R7, R19, -INF , !P4 ;  /* 0xff80000013077808 */ /* 0x000fe40006000000 */
[----:B------:R-:W2:Y:S01]  /*7830*/  LDSM.16.M88.4 R16, [R134+0x2400] ;  /* 0x002400008610783b */ /* 0x000ea20000000200 */
[----:B------:R-:W-:Y:S01]  /*7840*/  FSEL R72, R12, -INF , !P5 ;  /* 0xff8000000c487808 */ /* 0x000fe20006800000 */
[----:B------:R-:W-:Y:S01]  /*7850*/  VIADD R25, R71, 0x19 ;  /* 0x0000001947197836 */ /* 0x000fe20000000000 */
[C---:B------:R-:W-:Y:S01]  /*7860*/  ISETP.GE.AND P4, PT, R21.reuse, R92, PT ;  /* 0x0000005c1500720c */ /* 0x040fe20003f86270 */
[----:B-1----:R-:W-:Y:S01]  /*7870*/  HMMA.16816.F32.BF16 R60, R28, R48, R60 ;  /* 0x000000301c3c723c */ /* 0x002fe2000004183c */
[----:B------:R-:W-:Y:S01]  /*7880*/  ISETP.GE.AND P5, PT, R21, R94, PT ;  /* 0x0000005e1500720c */ /* 0x000fe20003fa6270 */
[----:B------:R-:W-:Y:S01]  /*7890*/  VIADD R21, R71, 0x20 ;  /* 0x0000002047157836 */ /* 0x000fe20000000000 */
[----:B------:R-:W-:-:S02]  /*78a0*/  FSEL R69, R14, -INF , !P3 ;  /* 0xff8000000e457808 */ /* 0x000fc40005800000 */
[----:B------:R-:W-:Y:S01]  /*78b0*/  FSEL R74, R13, -INF , !P2 ;  /* 0xff8000000d4a7808 */ /* 0x000fe20005000000 */
[C---:B------:R-:W-:Y:S01]  /*78c0*/  HMMA.16816.F32.BF16 R40, R28.reuse, R26, R40 ;  /* 0x0000001a1c28723c */ /* 0x040fe20000041828 */
[-C--:B------:R-:W-:Y:S01]  /*78d0*/  ISETP.GE.AND P3, PT, R25, R92.reuse, PT ;  /* 0x0000005c1900720c */ /* 0x080fe20003f66270 */
[----:B------:R-:W-:Y:S01]  /*78e0*/  VIADD R13, R71, 0x21 ;  /* 0x00000021470d7836 */ /* 0x000fe20000000000 */
[----:B------:R-:W-:Y:S01]  /*78f0*/  FSEL R79, R15, -INF , !P0 ;  /* 0xff8000000f4f7808 */ /* 0x000fe20004000000 */
[----:B------:R-:W-:Y:S01]  /*7900*/  VIADD R49, R71, 0x29 ;  /* 0x0000002947317836 */ /* 0x000fe20000000000 */
[----:B------:R-:W-:Y:S01]  /*7910*/  FSEL R76, R36, -INF , !P4 ;  /* 0xff800000244c7808 */ /* 0x000fe20006000000 */
[----:B------:R-:W-:Y:S01]  /*7920*/  HMMA.16816.F32.BF16 R32, R28, R50, R32 ;  /* 0x000000321c20723c */ /* 0x000fe20000041820 */
[C---:B------:R-:W-:Y:S02]  /*7930*/  ISETP.GE.AND P0, PT, R21.reuse, R92, PT ;  /* 0x0000005c1500720c */ /* 0x040fe40003f06270 */
[-C--:B------:R-:W-:Y:S01]  /*7940*/  ISETP.GE.AND P4, PT, R21, R94.reuse, PT ;  /* 0x0000005e1500720c */ /* 0x080fe20003f86270 */
[----:B------:R-:W-:Y:S01]  /*7950*/  VIADD R21, R71, 0x28 ;  /* 0x0000002847157836 */ /* 0x000fe20000000000 */
[----:B------:R-:W-:-:S02]  /*7960*/  ISETP.GE.AND P2, PT, R25, R94, PT ;  /* 0x0000005e1900720c */ /* 0x000fc40003f46270 */
[----:B------:R-:W-:Y:S01]  /*7970*/  FSEL R81, R38, -INF , !P5 ;  /* 0xff80000026517808 */ /* 0x000fe20006800000 */
[----:B------:R-:W1:Y:S01]  /*7980*/  LDSM.16.M88.4 R24, [R133+0x1400] ;  /* 0x001400008518783b */ /* 0x000e620000000200 */
[----:B------:R-:W-:Y:S02]  /*7990*/  FSEL R78, R37, -INF , !P3 ;  /* 0xff800000254e7808 */ /* 0x000fe40005800000 */
[C---:B------:R-:W-:Y:S02]  /*79a0*/  ISETP.GE.AND P5, PT, R13.reuse, R92, PT ;  /* 0x0000005c0d00720c */ /* 0x040fe40003fa6270 */
[----:B------:R-:W-:Y:S02]  /*79b0*/  ISETP.GE.AND P3, PT, R13, R94, PT ;  /* 0x0000005e0d00720c */ /* 0x000fe40003f66270 */
[C---:B------:R-:W-:Y:S01]  /*79c0*/  HMMA.16816.F32.BF16 R12, R8.reuse, R56, RZ ;  /* 0x00000038080c723c */ /* 0x040fe200000418ff */
[----:B------:R-:W-:Y:S02]  /*79d0*/  FSEL R77, R39, -INF , !P2 ;  /* 0xff800000274d7808 */ /* 0x000fe40005000000 */
[----:B------:R-:W-:Y:S01]  /*79e0*/  FSEL R84, R44, -INF , !P0 ;  /* 0xff8000002c547808 */ /* 0x000fe20004000000 */
[----:B------:R-:W3:Y:S01]  /*79f0*/  LDSM.16.M88.4 R36, [R134+0x2800] ;  /* 0x002800008624783b */ /* 0x000ee20000000200 */
[C---:B------:R-:W-:Y:S01]  /*7a00*/  ISETP.GE.AND P2, PT, R21.reuse, R92, PT ;  /* 0x0000005c1500720c */ /* 0x040fe20003f46270 */
[----:B------:R-:W-:Y:S01]  /*7a10*/  HMMA.16816.F32.BF16 R56, R8, R58, RZ ;  /* 0x0000003a0838723c */ /* 0x000fe200000418ff */
[----:B------:R-:W-:Y:S01]  /*7a20*/  ISETP.GE.AND P0, PT, R21, R94, PT ;  /* 0x0000005e1500720c */ /* 0x000fe20003f06270 */
[----:B------:R-:W-:Y:S01]  /*7a30*/  VIADD R21, R71, 0x30 ;  /* 0x0000003047157836 */ /* 0x000fe20000000000 */
[----:B------:R-:W-:-:S02]  /*7a40*/  FSEL R89, R46, -INF , !P4 ;  /* 0xff8000002e597808 */ /* 0x000fc40006000000 */
[----:B------:R-:W-:Y:S02]  /*7a50*/  FSEL R86, R45, -INF , !P5 ;  /* 0xff8000002d567808 */ /* 0x000fe40006800000 */
[----:B------:R-:W-:Y:S02]  /*7a60*/  FSEL R97, R47, -INF , !P3 ;  /* 0xff8000002f617808 */ /* 0x000fe40005800000 */
[----:B--2---:R-:W-:Y:S01]  /*7a70*/  HMMA.16816.F32.BF16 R44, R8, R16, RZ ;  /* 0x00000010082c723c */ /* 0x004fe200000418ff */
[----:B------:R-:W-:Y:S02]  /*7a80*/  ISETP.GE.AND P5, PT, R49, R94, PT ;  /* 0x0000005e3100720c */ /* 0x000fe40003fa6270 */
[-C--:B------:R-:W-:Y:S02]  /*7a90*/  ISETP.GE.AND P3, PT, R21, R92.reuse, PT ;  /* 0x0000005c1500720c */ /* 0x080fe40003f66270 */
[-C--:B------:R-:W-:Y:S02]  /*7aa0*/  ISETP.GE.AND P4, PT, R49, R92.reuse, PT ;  /* 0x0000005c3100720c */ /* 0x080fe40003f86270 */
[----:B------:R-:W-:Y:S01]  /*7ab0*/  VIADD R17, R71, 0x38 ;  /* 0x0000003847117836 */ /* 0x000fe20000000000 */
[----:B------:R-:W-:Y:S01]  /*7ac0*/  FSEL R101, R43, -INF , !P5 ;  /* 0xff8000002b657808 */ /* 0x000fe20006800000 */
[----:B------:R-:W-:Y:S01]  /*7ad0*/  HMMA.16816.F32.BF16 R12, R28, R64, R12 ;  /* 0x000000401c0c723c */ /* 0x000fe2000004180c */
[----:B------:R-:W-:Y:S01]  /*7ae0*/  FSEL R53, R60, -INF , !P3 ;  /* 0xff8000003c357808 */ /* 0x000fe20005800000 */
[----:B------:R-:W2:Y:S01]  /*7af0*/  LDSM.16.M88.4 R48, [R133+0x1800] ;  /* 0x001800008530783b */ /* 0x000ea20000000200 */
[----:B------:R-:W-:-:S02]  /*7b00*/  ISETP.GE.AND P5, PT, R17, R92, PT ;  /* 0x0000005c1100720c */ /* 0x000fc40003fa6270 */
[-C--:B------:R-:W-:Y:S01]  /*7b10*/  ISETP.GE.AND P3, PT, R17, R94.reuse, PT ;  /* 0x0000005e1100720c */ /* 0x080fe20003f66270 */
[----:B------:R-:W-:Y:S01]  /*7b20*/  HMMA.16816.F32.BF16 R56, R28, R66, R56 ;  /* 0x000000421c38723c */ /* 0x000fe20000041838 */
[----:B------:R-:W-:Y:S02]  /*7b30*/  FSEL R88, R40, -INF , !P2 ;  /* 0xff80000028587808 */ /* 0x000fe40005000000 */
[----:B------:R-:W-:Y:S02]  /*7b40*/  FSEL R95, R42, -INF , !P0 ;  /* 0xff8000002a5f7808 */ /* 0x000fe40004000000 */
[----:B------:R-:W-:Y:S01]  /*7b50*/  FSEL R96, R41, -INF , !P4 ;  /* 0xff80000029607808 */ /* 0x000fe20006000000 */
[----:B------:R-:W-:Y:S01]  /*7b60*/  HMMA.16816.F32.BF16 R16, R8, R18, RZ ;  /* 0x000000120810723c */ /* 0x000fe200000418ff */
[----:B------:R-:W4:Y:S01]  /*7b70*/  LDSM.16.M88.4 R40, [R134+0x2c00] ;  /* 0x002c00008628783b */ /* 0x000f220000000200 */
[----:B------:R-:W-:Y:S01]  /*7b80*/  ISETP.GE.AND P2, PT, R21, R94, PT ;  /* 0x0000005e1500720c */ /* 0x000fe20003f46270 */
[----:B------:R-:W-:Y:S01]  /*7b90*/  VIADD R21, R71, 0x31 ;  /* 0x0000003147157836 */ /* 0x000fe20000000000 */
[----:B------:R-:W-:-:S02]  /*7ba0*/  FSEL R66, R32, -INF , !P5 ;  /* 0xff80000020427808 */ /* 0x000fc40006800000 */
[----:B------:R-:W-:Y:S01]  /*7bb0*/  FSEL R65, R62, -INF , !P2 ;  /* 0xff8000003e417808 */ /* 0x000fe20005000000 */
[----:B-1----:R-:W-:Y:S01]  /*7bc0*/  HMMA.16816.F32.BF16 R44, R28, R24, R44 ;  /* 0x000000181c2c723c */ /* 0x002fe2000004182c */
[C---:B------:R-:W-:Y:S02]  /*7bd0*/  ISETP.GE.AND P0, PT, R21.reuse, R92, PT ;  /* 0x0000005c1500720c */ /* 0x040fe40003f06270 */
[----:B------:R-:W-:Y:S01]  /*7be0*/  ISETP.GE.AND P4, PT, R21, R94, PT ;  /* 0x0000005e1500720c */ /* 0x000fe20003f86270 */
[----:B------:R-:W-:Y:S01]  /*7bf0*/  VIADD R21, R71, 0x40 ;  /* 0x0000004047157836 */ /* 0x000fe20000000000 */
[----:B------:R-:W-:Y:S02]  /*7c00*/  FSEL R64, R61, -INF , !P0 ;  /* 0xff8000003d407808 */ /* 0x000fe40004000000 */
[C---:B------:R-:W-:Y:S02]  /*7c10*/  ISETP.GE.AND P2, PT, R55.reuse, R92, PT ;  /* 0x0000005c3700720c */ /* 0x040fe40003f46270 */
[----:B------:R-:W-:Y:S01]  /*7c20*/  ISETP.GE.AND P0, PT, R55, R94, PT ;  /* 0x0000005e3700720c */ /* 0x000fe20003f06270 */
[----:B------:R-:W-:Y:S01]  /*7c30*/  VIADD R55, R71, 0x41 ;  /* 0x0000004147377836 */ /* 0x000fe20000000000 */
[----:B------:R-:W-:-:S02]  /*7c40*/  FSEL R87, R63, -INF , !P4 ;  /* 0xff8000003f577808 */ /* 0x000fc40006000000 */
[C---:B------:R-:W-:Y:S01]  /*7c50*/  ISETP.GE.AND P4, PT, R21.reuse, R92, PT ;  /* 0x0000005c1500720c */ /* 0x040fe20003f86270 */
[----:B---3--:R-:W-:Y:S01]  /*7c60*/  HMMA.16816.F32.BF16 R60, R8, R36, RZ ;  /* 0x00000024083c723c */ /* 0x008fe200000418ff */
[----:B------:R-:W-:Y:S01]  /*7c70*/  ISETP.GE.AND P5, PT, R21, R94, PT ;  /* 0x0000005e1500720c */ /* 0x000fe20003fa6270 */
[----:B------:R-:W-:Y:S01]  /*7c80*/  VIADD R21, R71, 0x48 ;  /* 0x0000004847157836 */ /* 0x000fe20000000000 */
[----:B------:R-:W-:Y:S02]  /*7c90*/  FSEL R91, R34, -INF , !P3 ;  /* 0xff800000225b7808 */ /* 0x000fe40005800000 */
[----:B------:R-:W-:Y:S01]  /*7ca0*/  ISETP.GE.AND P3, PT, R55, R92, PT ;  /* 0x0000005c3700720c */ /* 0x000fe20003f66270 */
[----:B------:R-:W-:Y:S01]  /*7cb0*/  HMMA.16816.F32.BF16 R16, R28, R26, R16 ;  /* 0x0000001a1c10723c */ /* 0x000fe20000041810 */
[----:B------:R-:W1:Y:S01]  /*7cc0*/  LDSM.16.M88.4 R24, [R133+0x1c00] ;  /* 0x001c00008518783b */ /* 0x000e620000000200 */
[----:B------:R-:W-:Y:S01]  /*7cd0*/  FSEL R90, R33, -INF , !P2 ;  /* 0xff800000215a7808 */ /* 0x000fe20005000000 */
[----:B------:R-:W-:-:S04]  /*7ce0*/  DEPBAR.LE SB0, 0x0 ;  /* 0x000080000000791a */ /* 0x000fc80000000000 */
[----:B------:R-:W-:Y:S01]  /*7cf0*/  FSEL R99, R35, -INF , !P0 ;  /* 0xff80000023637808 */ /* 0x000fe20004000000 */
[----:B------:R-:W-:Y:S01]  /*7d00*/  HMMA.16816.F32.BF16 R36, R8, R38, RZ ;  /* 0x000000260824723c */ /* 0x000fe200000418ff */
[----:B------:R-:W-:Y:S01]  /*7d10*/  FSEL R54, R13, -INF , !P3 ;  /* 0xff8000000d367808 */ /* 0x000fe20005800000 */
[----:B------:R-:W-:Y:S01]  /*7d20*/  VIADD R13, R71, 0x50 ;  /* 0x00000050470d7836 */ /* 0x000fe20000000000 */
[----:B------:R-:W-:Y:S01]  /*7d30*/  BAR.SYNC.DEFER_BLOCKING 0x0 ;  /* 0x0000000000007b1d */ /* 0x000fe20000010000 */
[----:B------:R-:W-:Y:S02]  /*7d40*/  ISETP.GE.AND P2, PT, R55, R94, PT ;  /* 0x0000005e3700720c */ /* 0x000fe40003f46270 */
[----:B------:R-:W-:Y:S02]  /*7d50*/  ISETP.GE.AND P0, PT, R21, R92, PT ;  /* 0x0000005c1500720c */ /* 0x000fe40003f06270 */
[----:B------:R-:W-:Y:S02]  /*7d60*/  FSEL R85, R15, -INF , !P2 ;  /* 0xff8000000f557808 */ /* 0x000fe40005000000 */
[----:B------:R-:W-:Y:S01]  /*7d70*/  FSEL R56, R56, -INF , !P0 ;  /* 0xff80000038387808 */ /* 0x000fe20004000000 */
[----:B--2---:R-:W-:Y:S01]  /*7d80*/  HMMA.16816.F32.BF16 R60, R28, R48, R60 ;  /* 0x000000301c3c723c */ /* 0x004fe2000004183c */
[----:B------:R-:W-:-:S02]  /*7d90*/  FSEL R33, R12, -INF , !P4 ;  /* 0xff8000000c217808 */ /* 0x000fc40006000000 */
[----:B------:R-:W-:Y:S02]  /*7da0*/  FSEL R55, R14, -INF , !P5 ;  /* 0xff8000000e377808 */ /* 0x000fe40006800000 */
[C---:B------:R-:W-:Y:S02]  /*7db0*/  ISETP.GE.AND P2, PT, R13.reuse, R92, PT ;  /* 0x0000005c0d00720c */ /* 0x040fe40003f46270 */
[-C--:B------:R-:W-:Y:S02]  /*7dc0*/  ISETP.GE.AND P0, PT, R13, R94.reuse, PT ;  /* 0x0000005e0d00720c */ /* 0x080fe40003f06270 */
[C---:B----4-:R-:W-:Y:S01]  /*7dd0*/  HMMA.16816.F32.BF16 R12, R8.reuse, R40, RZ ;  /* 0x00000028080c723c */ /* 0x050fe200000418ff */
[----:B------:R-:W-:Y:S01]  /*7de0*/  ISETP.GE.AND P4, PT, R21, R94, PT ;  /* 0x0000005e1500720c */ /* 0x000fe20003f86270 */
[----:B------:R-:W-:Y:S01]  /*7df0*/  VIADD R21, R71, 0x49 ;  /* 0x0000004947157836 */ /* 0x000fe20000000000 */
[----:B------:R-:W-:Y:S02]  /*7e00*/  FSEL R32, R44, -INF , !P2 ;  /* 0xff8000002c207808 */ /* 0x000fe40005000000 */
[----:B------:R-:W-:Y:S01]  /*7e10*/  FSEL R67, R58, -INF , !P4 ;  /* 0xff8000003a437808 */ /* 0x000fe20006000000 */
[----:B------:R-:W-:Y:S01]  /*7e20*/  HMMA.16816.F32.BF16 R8, R8, R42, RZ ;  /* 0x0000002a0808723c */ /* 0x000fe200000418ff */
[----:B------:R-:W-:Y:S01]  /*7e30*/  ISETP.GE.AND P5, PT, R21, R92, PT ;  /* 0x0000005c1500720c */ /* 0x000fe20003fa6270 */
[----:B------:R-:W-:Y:S01]  /*7e40*/  VIADD R41, R71, 0x59 ;  /* 0x0000005947297836 */ /* 0x000fe20000000000 */
        /* <DEDUP_REMOVED lines=10> */
[C---:B------:R-:W-:Y:S01]  /*7ef0*/  ISETP.GE.AND P2, PT, R21.reuse, R94, PT ;  /* 0x0000005e1500720c */ /* 0x040fe20003f46270 */
[C---:B-1----:R-:W-:Y:S01]  /*7f00*/  HMMA.16816.F32.BF16 R12, R28.reuse, R24, R12 ;  /* 0x000000181c0c723c */ /* 0x042fe2000004180c */
[----:B------:R-:W-:Y:S01]  /*7f10*/  ISETP.GE.AND P3, PT, R21, R92, PT ;  /* 0x0000005c1500720c */ /* 0x000fe20003f66270 */
[----:B------:R-:W-:Y:S01]  /*7f20*/  VIADD R21, R71, 0x60 ;  /* 0x0000006047157836 */ /* 0x000fe20000000000 */
[----:B------:R-:W-:Y:S01]  /*7f30*/  FSEL R34, R45, -INF , !P4 ;  /* 0xff8000002d227808 */ /* 0x000fe20006000000 */
[----:B------:R-:W-:Y:S01]  /*7f40*/  VIADD R45, R71, 0x61 ;  /* 0x00000061472d7836 */ /* 0x000fe20000000000 */
[----:B------:R-:W-:Y:S01]  /*7f50*/  ISETP.GE.AND P4, PT, R41, R94, PT ;  /* 0x0000005e2900720c */ /* 0x000fe20003f86270 */
[----:B------:R-:W-:Y:S01]  /*7f60*/  HMMA.16816.F32.BF16 R8, R28, R26, R8 ;  /* 0x0000001a1c08723c */ /* 0x000fe20000041808 */
[----:B------:R-:W-:Y:S01]  /*7f70*/  FSEL R43, R18, -INF , !P2 ;  /* 0xff800000122b7808 */ /* 0x000fe20005000000 */
[----:B------:R-:W-:Y:S01]  /*7f80*/  VIADD R25, R71, 0x78 ;  /* 0x0000007847197836 */ /* 0x000fe20000000000 */
[----:B------:R-:W-:Y:S01]  /*7f90*/  FSEL R18, R17, -INF , !P0 ;  /* 0xff80000011127808 */ /* 0x000fe20004000000 */
[----:B------:R-:W-:Y:S01]  /*7fa0*/  VIADD R17, R71, 0x68 ;  /* 0x0000006847117836 */ /* 0x000fe20000000000 */
[----:B------:R-:W-:-:S02]  /*7fb0*/  FSEL R41, R47, -INF , !P5 ;  /* 0xff8000002f297808 */ /* 0x000fc40006800000 */
[-C--:B------:R-:W-:Y:S02]  /*7fc0*/  ISETP.GE.AND P5, PT, R21, R92.reuse, PT ;  /* 0x0000005c1500720c */ /* 0x080fe40003fa6270 */
[C---:B------:R-:W-:Y:S02]  /*7fd0*/  ISETP.GE.AND P2, PT, R45.reuse, R92, PT ;  /* 0x0000005c2d00720c */ /* 0x040fe40003f46270 */
[-C--:B------:R-:W-:Y:S02]  /*7fe0*/  ISETP.GE.AND P0, PT, R45, R94.reuse, PT ;  /* 0x0000005e2d00720c */ /* 0x080fe40003f06270 */
[----:B------:R-:W-:Y:S02]  /*7ff0*/  FSEL R16, R16, -INF , !P3 ;  /* 0xff80000010107808 */ /* 0x000fe40005800000 */
[----:B------:R-:W-:Y:S01]  /*8000*/  FSEL R45, R19, -INF , !P4 ;  /* 0xff800000132d7808 */ /* 0x000fe20006000000 */
[----:B------:R-:W-:Y:S01]  /*8010*/  VIADD R19, R71, 0x69 ;  /* 0x0000006947137836 */ /* 0x000fe20000000000 */
[----:B------:R-:W-:Y:S01]  /*8020*/  ISETP.GE.AND P3, PT, R21, R94, PT ;  /* 0x0000005e1500720c */ /* 0x000fe20003f66270 */
[----:B------:R-:W-:Y:S01]  /*8030*/  VIADD R21, R71, 0x70 ;  /* 0x0000007047157836 */ /* 0x000fe20000000000 */
[----:B------:R-:W-:-:S02]  /*8040*/  ISETP.GE.AND P4, PT, R17, R92, PT ;  /* 0x0000005c1100720c */ /* 0x000fc40003f86270 */
[----:B------:R-:W-:Y:S02]  /*8050*/  FSEL R60, R60, -INF , !P5 ;  /* 0xff8000003c3c7808 */ /* 0x000fe40006800000 */
[----:B------:R-:W-:Y:S02]  /*8060*/  ISETP.GE.AND P5, PT, R17, R94, PT ;  /* 0x0000005e1100720c */ /* 0x000fe40003fa6270 */
[----:B------:R-:W-:Y:S02]  /*8070*/  FSEL R17, R62, -INF , !P3 ;  /* 0xff8000003e117808 */ /* 0x000fe40005800000 */
[----:B------:R-:W-:Y:S02]  /*8080*/  FSEL R40, R61, -INF , !P2 ;  /* 0xff8000003d287808 */ /* 0x000fe40005000000 */
[C---:B------:R-:W-:Y:S02]  /*8090*/  ISETP.GE.AND P3, PT, R19.reuse, R92, PT ;  /* 0x0000005c1300720c */ /* 0x040fe40003f66270 */
[----:B------:R-:W-:-:S02]  /*80a0*/  ISETP.GE.AND P2, PT, R19, R94, PT ;  /* 0x0000005e1300720c */ /* 0x000fc40003f46270 */
        /* <DEDUP_REMOVED lines=8> */
[----:B------:R-:W-:Y:S02]  /*8130*/  FSEL R26, R12, -INF , !P0 ;  /* 0xff8000000c1a7808 */ /* 0x000fe40004000000 */
[----:B------:R-:W-:Y:S02]  /*8140*/  FSEL R23, R14, -INF , !P4 ;  /* 0xff8000000e177808 */ /* 0x000fe40006000000 */
[C---:B------:R-:W-:Y:S02]  /*8150*/  ISETP.GE.AND P0, PT, R71.reuse, R92, PT ;  /* 0x0000005c4700720c */ /* 0x040fe40003f06270 */
[C---:B------:R-:W-:Y:S01]  /*8160*/  ISETP.GE.AND P4, PT, R71.reuse, R94, PT ;  /* 0x0000005e4700720c */ /* 0x040fe20003f86270 */
[----:B------:R-:W-:Y:S01]  /*8170*/  VIADD R71, R71, 0x79 ;  /* 0x0000007947477836 */ /* 0x000fe20000000000 */
[----:B------:R-:W-:-:S02]  /*8180*/  FSEL R12, R20, -INF , !P0 ;  /* 0xff800000140c7808 */ /* 0x000fc40004000000 */
[----:B------:R-:W-:Y:S02]  /*8190*/  ISETP.GE.AND P5, PT, R21, R92, PT ;  /* 0x0000005c1500720c */ /* 0x000fe40003fa6270 */
[----:B------:R-:W-:Y:S02]  /*81a0*/  ISETP.GE.AND P0, PT, R71, R94, PT ;  /* 0x0000005e4700720c */ /* 0x000fe40003f06270 */
[----:B------:R-:W-:Y:S02]  /*81b0*/  FSEL R39, R39, -INF , !P2 ;  /* 0xff80000027277808 */ /* 0x000fe40005000000 */
[----:B------:R-:W-:Y:S02]  /*81c0*/  FSEL R20, R11, -INF , !P0 ;  /* 0xff8000000b147808 */ /* 0x000fe40004000000 */
[----:B------:R-:W-:Y:S02]  /*81d0*/  ISETP.GT.AND P0, PT, R146, R137, PT ;  /* 0x000000899200720c */ /* 0x000fe40003f04270 */
[----:B------:R-:W-:-:S02]  /*81e0*/  FSEL R28, R13, -INF , !P5 ;  /* 0xff8000000d1c7808 */ /* 0x000fc40006800000 */
[----:B------:R-:W-:Y:S02]  /*81f0*/  ISETP.GE.AND P3, PT, R21, R94, PT ;  /* 0x0000005e1500720c */ /* 0x000fe40003f66270 */
[C---:B------:R-:W-:Y:S02]  /*8200*/  ISETP.GE.AND P6, PT, R25.reuse, R92, PT ;  /* 0x0000005c1900720c */ /* 0x040fe40003fc6270 */
[----:B------:R-:W-:Y:S02]  /*8210*/  ISETP.GE.AND P2, PT, R25, R94, PT ;  /* 0x0000005e1900720c */ /* 0x000fe40003f46270 */
[----:B------:R-:W-:Y:S02]  /*8220*/  ISETP.GE.AND P5, PT, R71, R92, PT ;  /* 0x0000005c4700720c */ /* 0x000fe40003fa6270 */
[----:B------:R-:W-:Y:S02]  /*8230*/  FSEL R47, R22, -INF , !P4 ;  /* 0xff800000162f7808 */ /* 0x000fe40006000000 */
[----:B------:R-:W-:-:S02]  /*8240*/  FSEL R25, R15, -INF , !P3 ;  /* 0xff8000000f197808 */ /* 0x000fc40005800000 */
        /* <DEDUP_REMOVED lines=64> */
.L_x_5003:
[----:B------:R-:W-:Y:S02]  /*8650*/  ULDC UR10, c[0x0][0x248] ;  /* 0x00009200000a7ab9 */ /* 0x000fe40000000800 */
[----:B------:R-:W-:-:S06]  /*8660*/  USHF.L.U32 UR5, UR10, 0x7, URZ ;  /* 0x000000070a057899 */ /* 0x000fcc000800063f */
[----:B------:R-:W-:-:S04]  /*8670*/  IADD3 R10, RZ, -UR5, RZ ;  /* 0x80000005ff0a7c10 */ /* 0x000fc8000fffe0ff */
[----:B------:R-:W-:-:S07]  /*8680*/  SHF.R.S32.HI R0, RZ, 0x1f, R10 ;  /* 0x0000001fff007819 */ /* 0x000fce000001140a */
.L_x_5004:
        /* <DEDUP_REMOVED lines=19> */
.L_x_5002:
        /* <DEDUP_REMOVED lines=127> */
[----:B------:R-:W-:Y:S01]  /*8fb0*/  FFMA.FTZ R54, R57, UR10, -R29 ;  /* 0x0000000a39367c23 */ /* 0x000fe2000801081d */
[--C-:B------:R-:W-:Y:S01]  /*8fc0*/  FFMA.FTZ R55, R55, UR10, -R22.reuse ;  /* 0x0000000a37377c23 */ /* 0x100fe20008010816 */
        /* <DEDUP_REMOVED lines=12> */
[----:B-1----:R-:W-:Y:S01]  /*9090*/  F2FP.BF16.F32.PACK_AB R81, R48, R47 ;  /* 0x0000002f3051723e */ /* 0x002fe200000010ff */
[----:B------:R-:W-:Y:S01]  /*90a0*/  FADD.FTZ R14, R15, R14 ;  /* 0x0000000e0f0e7221 */ /* 0x000fe20000010000 */
[----:B------:R-:W-:Y:S01]  /*90b0*/  FADD.FTZ R47, R47, R48 ;  /* 0x000000302f2f7221 */ /* 0x000fe20000010000 */
        /* <DEDUP_REMOVED lines=10> */
[----:B------:R-:W-:-:S02]  /*9160*/  FFMA.FTZ R152, R20, UR10, -R22 ;  /* 0x0000000a14987c23 */ /* 0x000fc40008010816 */
[----:B------:R-:W1:Y:S01]  /*9170*/  MUFU.EX2 R46, R46 ;  /* 0x0000002e002e7308 */ /* 0x000e620000000800 */
[----:B----4-:R-:W-:Y:S01]  /*9180*/  F2FP.BF16.F32.PACK_AB R83, R51, R50 ;  /* 0x000000323353723e */ /* 0x010fe200000010ff */
[----:B------:R-:W-:Y:S01]  /*9190*/  FADD.FTZ R50, R50, R47 ;  /* 0x0000002f32327221 */ /* 0x000fe20000010000 */
[--C-:B------:R-:W-:Y:S01]  /*91a0*/  FFMA.FTZ R47, R28, UR10, -R29.reuse ;  /* 0x0000000a1c2f7c23 */ /* 0x100fe2000801081d */
[----:B------:R-:W-:Y:S01]  /*91b0*/  FFMA.FTZ R28, R42, UR10, -R29 ;  /* 0x0000000a2a1c7c23 */ /* 0x000fe2000801081d */
[----:B------:R-:W-:Y:S01]  /*91c0*/  FFMA.FTZ R42, R39, UR10, -R22 ;  /* 0x0000000a272a7c23 */ /* 0x000fe20008010816 */
        /* <DEDUP_REMOVED lines=13> */
[----:B--2---:R-:W-:Y:S01]  /*92a0*/  F2FP.BF16.F32.PACK_AB R6, R30, R31 ;  /* 0x0000001f1e06723e */ /* 0x004fe200000010ff */
[----:B------:R-:W-:Y:S01]  /*92b0*/  FFMA.FTZ R49, R27, UR10, -R22 ;  /* 0x0000000a1b317c23 */ /* 0x000fe20008010816 */
[----:B------:R-:W-:-:S04]  /*92c0*/  FADD.FTZ R31, R31, R46 ;  /* 0x0000002e1f1f7221 */ /* 0x000fc80000010000 */
[----:B------:R-:W-:Y:S01]  /*92d0*/  FADD.FTZ R31, R30, R31 ;  /* 0x0000001f1e1f7221 */ /* 0x000fe20000010000 */
[----:B------:R-:W-:Y:S08]  /*92e0*/  MUFU.EX2 R44, R44 ;  /* 0x0000002c002c7308 */ /* 0x000ff00000000800 */
[----:B------:R-:W2:Y:S01]  /*92f0*/  MUFU.EX2 R3, R3 ;  /* 0x0000000300037308 */ /* 0x000ea20000000800 */
[----:B-1----:R-:W-:Y:S01]  /*9300*/  F2FP.BF16.F32.PACK_AB R5, R37, R58 ;  /* 0x0000003a2505723e */ /* 0x002fe200000010ff */
[----:B------:R-:W-:-:S06]  /*9310*/  FADD.FTZ R58, R58, R51 ;  /* 0x000000333a3a7221 */ /* 0x000fcc0000010000 */
        /* <DEDUP_REMOVED lines=45> */
[----:B-1----:R-:W-:-:S02]  /*95f0*/  F2FP.BF16.F32.PACK_AB R5, R87, R96 ;  /* 0x000000605705723e */ /* 0x002fc400000010ff */
[----:B------:R-:W-:Y:S01]  /*9600*/  F2FP.BF16.F32.PACK_AB R6, R53, R66 ;  /* 0x000000423506723e */ /* 0x000fe200000010ff */
[----:B------:R-:W-:Y:S01]  /*9610*/  FADD.FTZ R95, R64, R95 ;  /* 0x0000005f405f7221 */ /* 0x000fe20000010000 */
[----:B---3--:R-:W-:Y:S01]  /*9620*/  F2FP.BF16.F32.PACK_AB R7, R65, R90 ;  /* 0x0000005a4107723e */ /* 0x008fe200000010ff */
[----:B------:R-:W-:Y:S02]  /*9630*/  MUFU.EX2 R56, R56 ;  /* 0x0000003800387308 */ /* 0x000fe40000000800 */
[----:B------:R-:W-:-:S04]  /*9640*/  FADD.FTZ R66, R66, R95 ;  /* 0x0000005f42427221 */ /* 0x000fc80000010000 */
[----:B------:R-:W-:Y:S02]  /*9650*/  FADD.FTZ R53, R53, R66 ;  /* 0x0000004235357221 */ /* 0x000fe40000010000 */
[----:B------:R-:W1:Y:S08]  /*9660*/  MUFU.EX2 R33, R33 ;  /* 0x0000002100217308 */ /* 0x000e700000000800 */
[----:B------:R3:W-:Y:S08]  /*9670*/  MUFU.EX2 R48, R45 ;  /* 0x0000002d00307308 */ /* 0x0007f00000000800 */
[----:B------:R-:W-:Y:S01]  /*9680*/  MUFU.EX2 R59, R59 ;  /* 0x0000003b003b7308 */ /* 0x000fe20000000800 */
[C---:B--2---:R-:W-:Y:S07]  /*9690*/  HMMA.16816.F32.BF16 R68, R4.reuse, R8, R68 ;  /* 0x000000080444723c */ /* 0x044fee0000041844 */
[----:B------:R-:W2:Y:S01]  /*96a0*/  MUFU.EX2 R34, R34 ;  /* 0x0000002200227308 */ /* 0x000ea20000000800 */
[----:B------:R-:W-:Y:S01]  /*96b0*/  HMMA.16816.F32.BF16 R72, R4, R10, R72 ;  /* 0x0000000a0448723c */ /* 0x000fe20000041848 */
[----:B------:R-:W5:Y:S01]  /*96c0*/  LDSM.16.MT88.4 R8, [R131+0x3c00] ;  /* 0x003c00008308783b */ /* 0x000f620000004200 */
[----:B---3--:R-:W-:Y:S01]  /*96d0*/  FFMA.FTZ R45, R38, UR10, -R29 ;  /* 0x0000000a262d7c23 */ /* 0x008fe2000801081d */
[----:B------:R-:W-:Y:S01]  /*96e0*/  FFMA.FTZ R38, R17, UR10, -R22 ;  /* 0x0000000a11267c23 */ /* 0x000fe20008010816 */
[----:B------:R-:W-:-:S03]  /*96f0*/  FADD.FTZ R17, R37, R58 ;  /* 0x0000003a25117221 */ /* 0x000fc60000010000 */
[----:B------:R-:W-:Y:S01]  /*9700*/  MUFU.EX2 R57, R57 ;  /* 0x0000003900397308 */ /* 0x000fe20000000800 */
[----:B------:R-:W-:-:S04]  /*9710*/  FADD.FTZ R44, R44, R17 ;  /* 0x000000112c2c7221 */ /* 0x000fc80000010000 */
[----:B------:R-:W-:-:S03]  /*9720*/  FADD.FTZ R3, R3, R44 ;  /* 0x0000002c03037221 */ /* 0x000fc60000010000 */
[----:B------:R-:W-:Y:S01]  /*9730*/  MUFU.EX2 R32, R32 ;  /* 0x0000002000207308 */ /* 0x000fe20000000800 */
[----:B------:R-:W-:Y:S01]  /*9740*/  FADD.FTZ R88, R88, R3 ;  /* 0x0000000358587221 */ /* 0x000fe20000010000 */
[----:B------:R-:W-:-:S03]  /*9750*/  FFMA.FTZ R3, R23, UR10, -R22 ;  /* 0x0000000a17037c23 */ /* 0x000fc60008010816 */
[----:B------:R-:W-:-:S03]  /*9760*/  FADD.FTZ R89, R89, R88 ;  /* 0x0000005859597221 */ /* 0x000fc60000010000 */
[----:B------:R-:W-:Y:S01]  /*9770*/  MUFU.EX2 R102, R102 ;  /* 0x0000006600667308 */ /* 0x000fe20000000800 */
[----:B------:R-:W-:-:S04]  /*9780*/  FADD.FTZ R86, R86, R89 ;  /* 0x0000005956567221 */ /* 0x000fc80000010000 */
[----:B------:R-:W-:-:S03]  /*9790*/  FADD.FTZ R63, R63, R86 ;  /* 0x000000563f3f7221 */ /* 0x000fc60000010000 */
[----:B------:R-:W3:Y:S01]  /*97a0*/  MUFU.EX2 R41, R41 ;  /* 0x0000002900297308 */ /* 0x000ee20000000800 */
[----:B------:R-:W-:-:S04]  /*97b0*/  FADD.FTZ R96, R96, R63 ;  /* 0x0000003f60607221 */ /* 0x000fc80000010000 */
[----:B------:R-:W-:-:S03]  /*97c0*/  FADD.FTZ R87, R87, R96 ;  /* 0x0000006057577221 */ /* 0x000fc60000010000 */
[----:B------:R-:W3:Y:S01]  /*97d0*/  MUFU.EX2 R35, R35 ;  /* 0x0000002300237308 */ /* 0x000ee20000000800 */
[----:B------:R-:W-:Y:S01]  /*97e0*/  FADD.FTZ R90, R90, R87 ;  /* 0x000000575a5a7221 */ /* 0x000fe20000010000 */
[----:B-----5:R-:W-:Y:S03]  /*97f0*/  HMMA.16816.F32.BF16 R76, R4, R8, R76 ;  /* 0x00000008044c723c */ /* 0x020fe6000004184c */
[----:B------:R-:W-:-:S03]  /*9800*/  FADD.FTZ R90, R65, R90 ;  /* 0x0000005a415a7221 */ /* 0x000fc60000010000 */
[----:B------:R-:W-:Y:S01]  /*9810*/  HMMA.16816.F32.BF16 R80, R4, R10, R80 ;  /* 0x0000000a0450723c */ /* 0x000fe20000041850 */
[----:B------:R-:W5:Y:S01]  /*9820*/  LDSM.16.MT88.4 R8, [R132+0x4000] ;  /* 0x004000008408783b */ /* 0x000f620000004200 */
[----:B------:R2:W-:Y:S05]  /*9830*/  MUFU.EX2 R27, R19 ;  /* 0x00000013001b7308 */ /* 0x0005ea0000000800 */
[C---:B----4-:R-:W-:Y:S01]  /*9840*/  F2FP.BF16.F32.PACK_AB R4, R91.reuse, R98 ;  /* 0x000000625b04723e */ /* 0x050fe200000010ff */
[----:B------:R-:W-:Y:S01]  /*9850*/  FADD.FTZ R98, R98, R53 ;  /* 0x0000003562627221 */ /* 0x000fe20000010000 */
[----:B------:R-:W-:Y:S01]  /*9860*/  F2FP.BF16.F32.PACK_AB R5, R100, R55 ;  /* 0x000000376405723e */ /* 0x000fe200000010ff */
[----:B------:R-:W-:Y:S01]  /*9870*/  MUFU.EX2 R43, R43 ;  /* 0x0000002b002b7308 */ /* 0x000fe20000000800 */
[----:B------:R-:W-:Y:S01]  /*9880*/  F2FP.BF16.F32.PACK_AB R6, R54, R97 ;  /* 0x000000613606723e */ /* 0x000fe200000010ff */
[----:B------:R-:W-:Y:S01]  /*9890*/  FADD.FTZ R98, R91, R98 ;  /* 0x000000625b627221 */ /* 0x000fe20000010000 */
[----:B-1----:R-:W-:-:S03]  /*98a0*/  F2FP.BF16.F32.PACK_AB R7, R33, R56 ;  /* 0x000000382107723e */ /* 0x002fc600000010ff */
[----:B------:R-:W-:Y:S02]  /*98b0*/  FADD.FTZ R97, R97, R98 ;  /* 0x0000006261617221 */ /* 0x000fe40000010000 */
[----:B------:R-:W1:Y:S01]  /*98c0*/  MUFU.EX2 R40, R40 ;  /* 0x0000002800287308 */ /* 0x000e620000000800 */
[----:B--2---:R-:W-:Y:S01]  /*98d0*/  LDSM.16.MT88.4 R16, [R131+0x4800] ;  /* 0x004800008310783b */ /* 0x004fe20000004200 */
[----:B------:R-:W-:-:S06]  /*98e0*/  FADD.FTZ R54, R54, R97 ;  /* 0x0000006136367221 */ /* 0x000fcc0000010000 */
[----:B------:R-:W-:Y:S08]  /*98f0*/  MUFU.EX2 R36, R36 ;  /* 0x0000002400247308 */ /* 0x000ff00000000800 */
[----:B------:R-:W-:Y:S01]  /*9900*/  MUFU.EX2 R45, R45 ;  /* 0x0000002d002d7308 */ /* 0x000fe20000000800 */
[C---:B-----5:R-:W-:Y:S07]  /*9910*/  HMMA.16816.F32.BF16 R68, R4.reuse, R8, R68 ;  /* 0x000000080444723c */ /* 0x060fee0000041844 */
[----:B------:R-:W2:Y:S01]  /*9920*/  MUFU.EX2 R38, R38 ;  /* 0x0000002600267308 */ /* 0x000ea20000000800 */
[C---:B------:R-:W-:Y:S01]  /*9930*/  HMMA.16816.F32.BF16 R72, R4.reuse, R10, R72 ;  /* 0x0000000a0448723c */ /* 0x040fe20000041848 */
[----:B------:R-:W4:Y:S06]  /*9940*/  LDSM.16.MT88.4 R8, [R131+0x4000] ;  /* 0x004000008308783b */ /* 0x000f2c0000004200 */
[----:B------:R-:W-:Y:S08]  /*9950*/  MUFU.EX2 R37, R49 ;  /* 0x0000003100257308 */ /* 0x000ff00000000800 */
[----:B------:R-:W5:Y:S08]  /*9960*/  MUFU.EX2 R42, R42 ;  /* 0x0000002a002a7308 */ /* 0x000f700000000800 */
[----:B------:R-:W-:Y:S08]  /*9970*/  MUFU.EX2 R26, R26 ;  /* 0x0000001a001a7308 */ /* 0x000ff00000000800 */
[----:B------:R-:W5:Y:S08]  /*9980*/  MUFU.EX2 R47, R47 ;  /* 0x0000002f002f7308 */ /* 0x000f700000000800 */
[----:B------:R-:W-:Y:S01]  /*9990*/  MUFU.EX2 R3, R3 ;  /* 0x0000000300037308 */ /* 0x000fe20000000800 */
[C---:B----4-:R-:W-:Y:S07]  /*99a0*/  HMMA.16816.F32.BF16 R76, R4.reuse, R8, R76 ;  /* 0x00000008044c723c */ /* 0x050fee000004184c */
[----:B------:R-:W4:Y:S01]  /*99b0*/  MUFU.EX2 R24, R24 ;  /* 0x0000001800187308 */ /* 0x000f220000000800 */
[----:B------:R-:W-:Y:S01]  /*99c0*/  HMMA.16816.F32.BF16 R80, R4, R10, R80 ;  /* 0x0000000a0450723c */ /* 0x000fe20000041850 */
[----:B------:R-:W1:Y:S06]  /*99d0*/  LDSM.16.MT88.4 R8, [R132+0x4400] ;  /* 0x004400008408783b */ /* 0x000e6c0000004200 */
[----:B------:R-:W-:Y:S01]  /*99e0*/  MUFU.EX2 R28, R28 ;  /* 0x0000001c001c7308 */ /* 0x000fe20000000800 */
[----:B------:R-:W-:Y:S01]  /*99f0*/  F2FP.BF16.F32.PACK_AB R4, R34, R59 ;  /* 0x0000003b2204723e */ /* 0x000fe200000010ff */
[----:B------:R-:W-:Y:S01]  /*9a00*/  FADD.FTZ R59, R59, R54 ;  /* 0x000000363b3b7221 */ /* 0x000fe20000010000 */
[----:B---3--:R-:W-:-:S02]  /*9a10*/  F2FP.BF16.F32.PACK_AB R5, R41, R102 ;  /* 0x000000662905723e */ /* 0x008fc400000010ff */
[----:B------:R-:W-:Y:S01]  /*9a20*/  F2FP.BF16.F32.PACK_AB R6, R32, R57 ;  /* 0x000000392006723e */ /* 0x000fe200000010ff */
[----:B------:R-:W-:Y:S01]  /*9a30*/  FADD.FTZ R34, R34, R59 ;  /* 0x0000003b22227221 */ /* 0x000fe20000010000 */
[----:B------:R-:W-:Y:S01]  /*9a40*/  F2FP.BF16.F32.PACK_AB R7, R48, R35 ;  /* 0x000000233007723e */ /* 0x000fe200000010ff */
[----:B------:R-:W3:Y:S02]  /*9a50*/  MUFU.EX2 R151, R151 ;  /* 0x0000009700977308 */ /* 0x000ee40000000800 */
[----:B------:R-:W-:-:S04]  /*9a60*/  FADD.FTZ R57, R57, R34 ;  /* 0x0000002239397221 */ /* 0x000fc80000010000 */
[C---:B------:R-:W-:Y:S01]  /*9a70*/  HMMA.16816.F32.BF16 R76, R4.reuse, R12, R76 ;  /* 0x0000000c044c723c */ /* 0x040fe2000004184c */
[----:B------:R-:W-:Y:S01]  /*9a80*/  FADD.FTZ R32, R32, R57 ;  /* 0x0000003920207221 */ /* 0x000fe20000010000 */
[----:B------:R-:W-:Y:S04]  /*9a90*/  MUFU.EX2 R21, R21 ;  /* 0x0000001500157308 */ /* 0x000fe80000000800 */
[C---:B------:R-:W-:Y:S01]  /*9aa0*/  HMMA.16816.F32.BF16 R80, R4.reuse, R14, R80 ;  /* 0x0000000e0450723c */ /* 0x040fe20000041850 */
[----:B------:R-:W-:Y:S03]  /*9ab0*/  LDSM.16.MT88.4 R12, [R132+0x4c00] ;  /* 0x004c0000840c783b */ /* 0x000fe60000004200 */
[----:B------:R-:W3:Y:S02]  /*9ac0*/  MUFU.EX2 R152, R152 ;  /* 0x0000009800987308 */ /* 0x000ee40000000800 */
[C---:B-1----:R-:W-:Y:S06]  /*9ad0*/  HMMA.16816.F32.BF16 R68, R4.reuse, R8, R68 ;  /* 0x000000080444723c */ /* 0x042fec0000041844 */
[----:B------:R-:W-:Y:S01]  /*9ae0*/  HMMA.16816.F32.BF16 R72, R4, R10, R72 ;  /* 0x0000000a0448723c */ /* 0x000fe20000041848 */
[----:B------:R-:W1:Y:S06]  /*9af0*/  LDSM.16.MT88.4 R8, [R132+0x4800] ;  /* 0x004800008408783b */ /* 0x000e6c0000004200 */
[----:B------:R-:W-:Y:S01]  /*9b00*/  F2FP.BF16.F32.PACK_AB R4, R40, R43 ;  /* 0x0000002b2804723e */ /* 0x000fe200000010ff */
[----:B------:R-:W-:Y:S01]  /*9b10*/  FADD.FTZ R43, R43, R32 ;  /* 0x000000202b2b7221 */ /* 0x000fe20000010000 */
[----:B--2---:R-:W-:-:S02]  /*9b20*/  F2FP.BF16.F32.PACK_AB R5, R27, R38 ;  /* 0x000000261b05723e */ /* 0x004fc400000010ff */
[----:B------:R-:W-:Y:S01]  /*9b30*/  F2FP.BF16.F32.PACK_AB R6, R45, R36 ;  /* 0x000000242d06723e */ /* 0x000fe200000010ff */
[----:B------:R-:W-:Y:S01]  /*9b40*/  FADD.FTZ R43, R40, R43 ;  /* 0x0000002b282b7221 */ /* 0x000fe20000010000 */
[----:B-----5:R-:W-:-:S03]  /*9b50*/  F2FP.BF16.F32.PACK_AB R7, R42, R37 ;  /* 0x000000252a07723e */ /* 0x020fc600000010ff */
        /* <DEDUP_REMOVED lines=11> */
[----:B------:R-:W1:Y:S01]  /*9c10*/  LDSM.16.MT88.4 R8, [R131+0x4c00] ;  /* 0x004c00008308783b */ /* 0x000e620000004200 */
[----:B------:R-:W-:-:S04]  /*9c20*/  FADD.FTZ R102, R41, R102 ;  /* 0x0000006629667221 */ /* 0x000fc80000010000 */
[----:B------:R-:W-:Y:S01]  /*9c30*/  FADD.FTZ R35, R35, R102 ;  /* 0x0000006623237221 */ /* 0x000fe20000010000 */
[----:B------:R-:W-:Y:S01]  /*9c40*/  F2FP.BF16.F32.PACK_AB R4, R47, R26 ;  /* 0x0000001a2f04723e */ /* 0x000fe200000010ff */
[----:B------:R-:W-:Y:S01]  /*9c50*/  FADD.FTZ R26, R26, R45 ;  /* 0x0000002d1a1a7221 */ /* 0x000fe20000010000 */
[----:B----4-:R-:W-:Y:S01]  /*9c60*/  F2FP.BF16.F32.PACK_AB R5, R24, R3 ;  /* 0x000000031805723e */ /* 0x010fe200000010ff */
[----:B------:R-:W-:Y:S01]  /*9c70*/  FADD.FTZ R35, R48, R35 ;  /* 0x0000002330237221 */ /* 0x000fe20000010000 */
[----:B---3--:R-:W-:Y:S01]  /*9c80*/  F2FP.BF16.F32.PACK_AB R6, R151, R28 ;  /* 0x0000001c9706723e */ /* 0x008fe200000010ff */
[----:B------:R-:W-:Y:S01]  /*9c90*/  FADD.FTZ R47, R47, R26 ;  /* 0x0000001a2f2f7221 */ /* 0x000fe20000010000 */
[----:B------:R-:W-:Y:S01]  /*9ca0*/  F2FP.BF16.F32.PACK_AB R7, R152, R21 ;  /* 0x000000159807723e */ /* 0x000fe200000010ff */
        /* <DEDUP_REMOVED lines=80> */
.L_x_5006:
[----:B------:R-:W-:Y:S02]  /*a1b0*/  ULDC UR8, c[0x0][0x250] ;  /* 0x0000940000087ab9 */ /* 0x000fe40000000800 */
[----:B------:R-:W-:-:S06]  /*a1c0*/  USHF.L.U32 UR4, UR8, 0x7, URZ ;  /* 0x0000000708047899 */ /* 0x000fcc000800063f */
[----:B------:R-:W-:-:S04]  /*a1d0*/  IADD3 R8, RZ, -UR4, RZ ;  /* 0x80000004ff087c10 */ /* 0x000fc8000fffe0ff */
[----:B------:R-:W-:-:S07]  /*a1e0*/  SHF.R.S32.HI R4, RZ, 0x1f, R8 ;  /* 0x0000001fff047819 */ /* 0x000fce0000011408 */
.L_x_5007:
        /* <DEDUP_REMOVED lines=14> */
[----:B------:R-:W-:Y:S01]  /*a2d0*/  ISETP.GE.AND P6, PT, R3, R92, PT ;  /* 0x0000005c0300720c */ /* 0x000fe20003fc6270 */
[----:B------:R-:W-:Y:S01]  /*a2e0*/  LDGSTS.E.BYPASS.LTC128B.128 [R147+0x3800], desc[UR6][R12.64] ;  /* 0x038000000c937fae */ /* 0x000fe2000b901d46 */
[----:B------:R-:W-:Y:S02]  /*a2f0*/  IADD3.X R7, R13, UR4, RZ, P0, !PT ;  /* 0x000000040d077c10 */ /* 0x000fe400087fe4ff */
[----:B------:R-:W-:Y:S02]  /*a300*/  IADD3 R4, P0, R6, UR5, RZ ;  /* 0x0000000506047c10 */ /* 0x000fe4000ff1e0ff */
[----:B------:R-:W-:Y:S01]  /*a310*/  ISETP.GE.AND P5, PT, R3, R94, PT ;  /* 0x0000005e0300720c */ /* 0x000fe20003fa6270 */
[----:B------:R-:W-:Y:S01]  /*a320*/  LDGSTS.E.BYPASS.LTC128B.128 [R147+0x4000], desc[UR6][R6.64] ;  /* 0x0400000006937fae */ /* 0x000fe2000b901d46 */
[----:B------:R-:W-:-:S02]  /*a330*/  IADD3.X R5, R7, UR4, RZ, P0, !PT ;  /* 0x0000000407057c10 */ /* 0x000fc400087fe4ff */
[----:B------:R-:W-:-:S03]  /*a340*/  LOP3.LUT R3, R118, 0x10, R93, 0xfe, !PT ;  /* 0x0000001076037812 */ /* 0x000fc600078efe5d */
[----:B------:R1:W-:Y:S01]  /*a350*/  LDGSTS.E.BYPASS.LTC128B.128 [R147+0x4800], desc[UR6][R4.64] ;  /* 0x0480000004937fae */ /* 0x0003e2000b901d46 */
[C---:B------:R-:W-:Y:S02]  /*a360*/  ISETP.GE.AND P0, PT, R3.reuse, R92, PT ;  /* 0x0000005c0300720c */ /* 0x040fe40003f06270 */
[----:B------:R-:W-:Y:S01]  /*a370*/  ISETP.GE.AND P3, PT, R3, R94, PT ;  /* 0x0000005e0300720c */ /* 0x000fe20003f66270 */
[----:B------:R-:W-:Y:S01]  /*a380*/  LDSM.16.M88.4 R88, [R136] ;  /* 0x000000008858783b */ /* 0x000fe20000000200 */
[----:B------:R-:W-:-:S03]  /*a390*/  LOP3.LUT R3, R118, R93, RZ, 0xfc, !PT ;  /* 0x0000005d76037212 */ /* 0x000fc600078efcff */
[----:B------:R-:W2:Y:S01]  /*a3a0*/  LDSM.16.M88.4 R28, [R134+0x1400] ;  /* 0x00140000861c783b */ /* 0x000ea20000000200 */
[C---:B------:R-:W-:Y:S02]  /*a3b0*/  ISETP.GE.AND P4, PT, R3.reuse, R92, PT ;  /* 0x0000005c0300720c */ /* 0x040fe40003f86270 */
[----:B------:R-:W-:Y:S01]  /*a3c0*/  ISETP.GE.AND P2, PT, R3, R94, PT ;  /* 0x0000005e0300720c */ /* 0x000fe20003f46270 */
[----:B------:R-:W3:Y:S04]  /*a3d0*/  LDSM.16.M88.4 R20, [R134+0x1800] ;  /* 0x001800008614783b */ /* 0x000ee80000000200 */
[----:B------:R-:W-:Y:S04]  /*a3e0*/  LDSM.16.M88.4 R84, [R135] ;  /* 0x000000008754783b */ /* 0x000fe80000000200 */
[----:B------:R-:W4:Y:S04]  /*a3f0*/  LDSM.16.M88.4 R8, [R130] ;  /* 0x000000008208783b */ /* 0x000f280000000200 */
[----:B------:R-:W-:Y:S04]  /*a400*/  LDSM.16.M88.4 R36, [R134+0x1000] ;  /* 0x001000008624783b */ /* 0x000fe80000000200 */
[----:B-1----:R-:W1:Y:S04]  /*a410*/  LDSM.16.M88.4 R4, [R134+0x2000] ;  /* 0x002000008604783b */ /* 0x002e680000000200 */
[----:B------:R-:W5:Y:S04]  /*a420*/  LDSM.16.M88.4 R60, [R129] ;  /* 0x00000000813c783b */ /* 0x000f680000000200 */
[----:B------:R-:W5:Y:S04]  /*a430*/  LDSM.16.M88.4 R48, [R127] ;  /* 0x000000007f30783b */ /* 0x000f680000000200 */
[----:B------:R-:W5:Y:S04]  /*a440*/  LDSM.16.M88.4 R44, [R134+0x2800] ;  /* 0x00280000862c783b */ /* 0x000f680000000200 */
[----:B------:R-:W5:Y:S01]  /*a450*/  LDSM.16.M88.4 R16, [R133] ;  /* 0x000000008510783b */ /* 0x000f620000000200 */
[C---:B--2---:R-:W-:Y:S03]  /*a460*/  HMMA.16816.F32.BF16 R32, R88.reuse, R28, RZ ;  /* 0x0000001c5820723c */ /* 0x044fe600000418ff */
[----:B------:R-:W2:Y:S04]  /*a470*/  LDSM.16.M88.4 R12, [R134+0x1c00] ;  /* 0x001c0000860c783b */ /* 0x000ea80000000200 */
[----:B------:R-:W-:Y:S01]  /*a480*/  LDSM.16.M88.4 R56, [R128] ;  /* 0x000000008038783b */ /* 0x000fe20000000200 */
[C---:B------:R-:W-:Y:S03]  /*a490*/  HMMA.16816.F32.BF16 R28, R88.reuse, R30, RZ ;  /* 0x0000001e581c723c */ /* 0x040fe600000418ff */
[----:B------:R-:W-:Y:S03]  /*a4a0*/  LDSM.16.M88.4 R52, [R134+0x2400] ;  /* 0x002400008634783b */ /* 0x000fe60000000200 */
[C---:B---3--:R-:W-:Y:S01]  /*a4b0*/  HMMA.16816.F32.BF16 R24, R88.reuse, R20, RZ ;  /* 0x000000145818723c */ /* 0x048fe200000418ff */
[----:B------:R-:W-:Y:S04]  /*a4c0*/  LDSM.16.M88.4 R64, [R126] ;  /* 0x000000007e40783b */ /* 0x000fe80000000200 */
[----:B------:R-:W0:Y:S01]  /*a4d0*/  LDGDEPBAR ;  /* 0x00000000000079af */ /* 0x000e220000000000 */
[----:B------:R-:W-:Y:S06]  /*a4e0*/  HMMA.16816.F32.BF16 R20, R88, R22, RZ ;  /* 0x000000165814723c */ /* 0x000fec00000418ff */
[C---:B----4-:R-:W-:Y:S06]  /*a4f0*/  HMMA.16816.F32.BF16 R32, R84.reuse, R8, R32 ;  /* 0x000000085420723c */ /* 0x050fec0000041820 */
[----:B------:R-:W-:Y:S06]  /*a500*/  HMMA.16816.F32.BF16 R28, R84, R10, R28 ;  /* 0x0000000a541c723c */ /* 0x000fec000004181c */
[C---:B-1----:R-:W-:Y:S06]  /*a510*/  HMMA.16816.F32.BF16 R8, R88.reuse, R4, RZ ;  /* 0x000000045808723c */ /* 0x042fec00000418ff */
[C---:B------:R-:W-:Y:S06]  /*a520*/  HMMA.16816.F32.BF16 R4, R88.reuse, R6, RZ ;  /* 0x000000065804723c */ /* 0x040fec00000418ff */
[----:B------:R-:W-:Y:S01]  /*a530*/  HMMA.16816.F32.BF16 R40, R88, R36, RZ ;  /* 0x000000245828723c */ /* 0x000fe200000418ff */
[----:B------:R-:W-:-:S05]  /*a540*/  FSEL R114, R32, -INF , !P0 ;  /* 0xff80000020727808 */ /* 0x000fca0004000000 */
[C---:B-----5:R-:W-:Y:S06]  /*a550*/  HMMA.16816.F32.BF16 R24, R84.reuse, R60, R24 ;  /* 0x0000003c5418723c */ /* 0x060fec0000041818 */
[----:B------:R-:W-:Y:S01]  /*a560*/  HMMA.16816.F32.BF16 R20, R84, R62, R20 ;  /* 0x0000003e5414723c */ /* 0x000fe20000041814 */
[----:B------:R-:W1:Y:S05]  /*a570*/  LDSM.16.M88.4 R60, [R125] ;  /* 0x000000007d3c783b */ /* 0x000e6a0000000200 */
[----:B------:R-:W-:Y:S06]  /*a580*/  HMMA.16816.F32.BF16 R36, R88, R38, RZ ;  /* 0x000000265824723c */ /* 0x000fec00000418ff */
[C---:B------:R-:W-:Y:S06]  /*a590*/  HMMA.16816.F32.BF16 R8, R84.reuse, R48, R8 ;  /* 0x000000305408723c */ /* 0x040fec0000041808 */
[----:B------:R-:W-:Y:S06]  /*a5a0*/  HMMA.16816.F32.BF16 R4, R84, R50, R4 ;  /* 0x000000325404723c */ /* 0x000fec0000041804 */
[----:B------:R-:W-:Y:S06]  /*a5b0*/  HMMA.16816.F32.BF16 R48, R88, R44, RZ ;  /* 0x0000002c5830723c */ /* 0x000fec00000418ff */
[C---:B------:R-:W-:Y:S06]  /*a5c0*/  HMMA.16816.F32.BF16 R40, R84.reuse, R16, R40 ;  /* 0x000000105428723c */ /* 0x040fec0000041828 */
[----:B------:R-:W-:Y:S06]  /*a5d0*/  HMMA.16816.F32.BF16 R36, R84, R18, R36 ;  /* 0x000000125424723c */ /* 0x000fec0000041824 */
[C---:B--2---:R-:W-:Y:S06]  /*a5e0*/  HMMA.16816.F32.BF16 R16, R88.reuse, R12, RZ ;  /* 0x0000000c5810723c */ /* 0x044fec00000418ff */
[----:B------:R-:W-:Y:S06]  /*a5f0*/  HMMA.16816.F32.BF16 R12, R88, R14, RZ ;  /* 0x0000000e580c723c */ /* 0x000fec00000418ff */
[----:B-1----:R-:W-:Y:S01]  /*a600*/  HMMA.16816.F32.BF16 R48, R84, R60, R48 ;  /* 0x0000003c5430723c */ /* 0x002fe20000041830 */
[----:B------:R-:W-:-:S02]  /*a610*/  FSEL R150, R40, -INF , !P4 ;  /* 0xff80000028967808 */ /* 0x000fc40006000000 */
[----:B------:R-:W-:-:S03]  /*a620*/  FSEL R111, R42, -INF , !P2 ;  /* 0xff8000002a6f7808 */ /* 0x000fc60005000000 */
[----:B------:R-:W-:Y:S01]  /*a630*/  HMMA.16816.F32.BF16 R44, R88, R46, RZ ;  /* 0x0000002e582c723c */ /* 0x000fe200000418ff */
[----:B------:R-:W-:Y:S01]  /*a640*/  VIADD R61, R3, 0x1 ;  /* 0x00000001033d7836 */ /* 0x000fe20000000000 */
[----:B------:R-:W-:-:S04]  /*a650*/  FSEL R36, R36, -INF , !P6 ;  /* 0xff80000024247808 */ /* 0x000fc80007000000 */
[C---:B------:R-:W-:Y:S01]  /*a660*/  ISETP.GE.AND P4, PT, R61.reuse, R92, PT ;  /* 0x0000005c3d00720c */ /* 0x040fe20003f86270 */
[C---:B------:R-:W-:Y:S01]  /*a670*/  HMMA.16816.F32.BF16 R16, R84.reuse, R56, R16 ;  /* 0x000000385410723c */ /* 0x040fe20000041810 */
[----:B------:R-:W-:Y:S01]  /*a680*/  ISETP.GE.AND P2, PT, R61, R94, PT ;  /* 0x0000005e3d00720c */ /* 0x000fe20003f46270 */
[----:B------:R-:W-:Y:S01]  /*a690*/  VIADD R61, R3, 0x9 ;  /* 0x00000009033d7836 */ /* 0x000fe20000000000 */
[----:B------:R-:W-:Y:S01]  /*a6a0*/  FSEL R122, R41, -INF , !P4 ;  /* 0xff800000297a7808 */ /* 0x000fe20006000000 */
[----:B------:R-:W-:Y:S01]  /*a6b0*/  VIADD R41, R3, 0x11 ;  /* 0x0000001103297836 */ /* 0x000fe20000000000 */
[----:B------:R-:W-:Y:S01]  /*a6c0*/  FSEL R117, R43, -INF , !P2 ;  /* 0xff8000002b757808 */ /* 0x000fe20005000000 */
[----:B------:R-:W-:Y:S01]  /*a6d0*/  HMMA.16816.F32.BF16 R12, R84, R58, R12 ;  /* 0x0000003a540c723c */ /* 0x000fe2000004180c */
[C---:B------:R-:W-:Y:S02]  /*a6e0*/  ISETP.GE.AND P4, PT, R61.reuse, R92, PT ;  /* 0x0000005c3d00720c */ /* 0x040fe40003f86270 */
[----:B------:R-:W-:-:S02]  /*a6f0*/  ISETP.GE.AND P2, PT, R61, R94, PT ;  /* 0x0000005e3d00720c */ /* 0x000fc40003f46270 */
[----:B------:R-:W-:Y:S01]  /*a700*/  FSEL R120, R37, -INF , !P4 ;  /* 0xff80000025787808 */ /* 0x000fe20006000000 */
[----:B------:R-:W-:Y:S01]  /*a710*/  VIADD R37, R3, 0x19 ;  /* 0x0000001903257836 */ /* 0x000fe20000000000 */
[-C--:B------:R-:W-:Y:S01]  /*a720*/  ISETP.GE.AND P4, PT, R41, R92.reuse, PT ;  /* 0x0000005c2900720c */ /* 0x080fe20003f86270 */
[C---:B------:R-:W-:Y:S01]  /*a730*/  HMMA.16816.F32.BF16 R56, R88.reuse, R52, RZ ;  /* 0x000000345838723c */ /* 0x040fe200000418ff */
[----:B------:R-:W-:Y:S02]  /*a740*/  FSEL R113, R39, -INF , !P2 ;  /* 0xff80000027717808 */ /* 0x000fe40005000000 */
[----:B------:R-:W-:Y:S01]  /*a750*/  FSEL R110, R33, -INF , !P4 ;  /* 0xff800000216e7808 */ /* 0x000fe20006000000 */
[----:B------:R-:W-:Y:S01]  /*a760*/  VIADD R33, R3, 0x21 ;  /* 0x0000002103217836 */ /* 0x000fe20000000000 */
[----:B------:R-:W-:Y:S01]  /*a770*/  ISETP.GE.AND P4, PT, R37, R92, PT ;  /* 0x0000005c2500720c */ /* 0x000fe20003f86270 */
[----:B------:R-:W-:Y:S01]  /*a780*/  HMMA.16816.F32.BF16 R52, R88, R54, RZ ;  /* 0x000000365834723c */ /* 0x000fe200000418ff */
[----:B------:R-:W-:-:S02]  /*a790*/  ISETP.GE.AND P2, PT, R41, R94, PT ;  /* 0x0000005e2900720c */ /* 0x000fc40003f46270 */
[----:B------:R-:W-:Y:S01]  /*a7a0*/  FSEL R112, R29, -INF , !P4 ;  /* 0xff8000001d707808 */ /* 0x000fe20006000000 */
[----:B------:R-:W-:Y:S01]  /*a7b0*/  VIADD R29, R3, 0x29 ;  /* 0x00000029031d7836 */ /* 0x000fe20000000000 */
[-C--:B------:R-:W-:Y:S01]  /*a7c0*/  ISETP.GE.AND P4, PT, R33, R92.reuse, PT ;  /* 0x0000005c2100720c */ /* 0x080fe20003f86270 */
[----:B------:R-:W-:Y:S01]  /*a7d0*/  HMMA.16816.F32.BF16 R44, R84, R62, R44 ;  /* 0x0000003e542c723c */ /* 0x000fe2000004182c */
[----:B------:R-:W-:Y:S02]  /*a7e0*/  FSEL R105, R35, -INF , !P2 ;  /* 0xff80000023697808 */ /* 0x000fe40005000000 */
[----:B------:R-:W-:Y:S01]  /*a7f0*/  FSEL R106, R25, -INF , !P4 ;  /* 0xff800000196a7808 */ /* 0x000fe20006000000 */
[----:B------:R-:W-:Y:S01]  /*a800*/  VIADD R25, R3, 0x31 ;  /* 0x0000003103197836 */ /* 0x000fe20000000000 */
[----:B------:R-:W-:Y:S02]  /*a810*/  ISETP.GE.AND P4, PT, R29, R92, PT ;  /* 0x0000005c1d00720c */ /* 0x000fe40003f86270 */
[----:B------:R-:W-:-:S02]  /*a820*/  ISETP.GE.AND P2, PT, R37, R94, PT ;  /* 0x0000005e2500720c */ /* 0x000fc40003f46270 */
[----:B------:R-:W-:Y:S01]  /*a830*/  FSEL R108, R21, -INF , !P4 ;  /* 0xff800000156c7808 */ /* 0x000fe20006000000 */
[----:B------:R-:W-:Y:S01]  /*a840*/  VIADD R21, R3, 0x39 ;  /* 0x0000003903157836 */ /* 0x000fe20000000000 */
[----:B------:R-:W-:Y:S01]  /*a850*/  ISETP.GE.AND P4, PT, R25, R92, PT ;  /* 0x0000005c1900720c */ /* 0x000fe20003f86270 */
[C---:B------:R-:W-:Y:S01]  /*a860*/  HMMA.16816.F32.BF16 R56, R84.reuse, R64, R56 ;  /* 0x000000405438723c */ /* 0x040fe20000041838 */
[----:B------:R-:W-:Y:S02]  /*a870*/  FSEL R103, R31, -INF , !P2 ;  /* 0xff8000001f677808 */ /* 0x000fe40005000000 */
[----:B------:R-:W-:Y:S02]  /*a880*/  FSEL R62, R17, -INF , !P4 ;  /* 0xff800000113e7808 */ /* 0x000fe40006000000 */
[----:B------:R-:W-:Y:S01]  /*a890*/  ISETP.GE.AND P2, PT, R33, R94, PT ;  /* 0x0000005e2100720c */ /* 0x000fe20003f46270 */
[----:B------:R-:W-:Y:S01]  /*a8a0*/  HMMA.16816.F32.BF16 R52, R84, R66, R52 ;  /* 0x000000425434723c */ /* 0x000fe20000041834 */
[----:B------:R-:W-:-:S02]  /*a8b0*/  ISETP.GE.AND P4, PT, R21, R92, PT ;  /* 0x0000005c1500720c */ /* 0x000fc40003f86270 */
[----:B------:R-:W-:Y:S02]  /*a8c0*/  FSEL R31, R27, -INF , !P2 ;  /* 0xff8000001b1f7808 */ /* 0x000fe40005000000 */
[----:B------:R-:W-:Y:S01]  /*a8d0*/  FSEL R64, R13, -INF , !P4 ;  /* 0xff8000000d407808 */ /* 0x000fe20006000000 */
[----:B------:R-:W-:Y:S01]  /*a8e0*/  VIADD R13, R3, 0x41 ;  /* 0x00000041030d7836 */ /* 0x000fe20000000000 */
[-C--:B------:R-:W-:Y:S02]  /*a8f0*/  ISETP.GE.AND P2, PT, R29, R94.reuse, PT ;  /* 0x0000005e1d00720c */ /* 0x080fe40003f46270 */
[----:B------:R-:W-:Y:S02]  /*a900*/  LOP3.LUT R17, R118, 0x18, R93, 0xfe, !PT ;  /* 0x0000001876117812 */ /* 0x000fe400078efe5d */
[----:B------:R-:W-:Y:S02]  /*a910*/  FSEL R29, R23, -INF , !P2 ;  /* 0xff800000171d7808 */ /* 0x000fe40005000000 */
[----:B------:R-:W-:-:S02]  /*a920*/  ISETP.GE.AND P2, PT, R25, R94, PT ;  /* 0x0000005e1900720c */ /* 0x000fc40003f46270 */
[----:B------:R-:W-:Y:S02]  /*a930*/  ISETP.GE.AND P6, PT, R13, R92, PT ;  /* 0x0000005c0d00720c */ /* 0x000fe40003fc6270 */
[----:B------:R-:W-:Y:S02]  /*a940*/  FSEL R65, R19, -INF , !P2 ;  /* 0xff80000013417808 */ /* 0x000fe40005000000 */
[----:B------:R-:W-:Y:S02]  /*a950*/  FSEL R60, R9, -INF , !P6 ;  /* 0xff800000093c7808 */ /* 0x000fe40007000000 */
[-C--:B------:R-:W-:Y:S02]  /*a960*/  ISETP.GE.AND P0, PT, R13, R94.reuse, PT ;  /* 0x0000005e0d00720c */ /* 0x080fe40003f06270 */
[----:B------:R-:W-:Y:S02]  /*a970*/  ISETP.GE.AND P2, PT, R21, R94, PT ;  /* 0x0000005e1500720c */ /* 0x000fe40003f46270 */
[----:B------:R-:W-:-:S02]  /*a980*/  LOP3.LUT R9, R118, 0x28, R93, 0xfe, !PT ;  /* 0x0000002876097812 */ /* 0x000fc400078efe5d */
[----:B------:R-:W-:Y:S02]  /*a990*/  FSEL R25, R34, -INF , !P3 ;  /* 0xff80000022197808 */ /* 0x000fe40005800000 */
[----:B------:R-:W-:Y:S02]  /*a9a0*/  FSEL R61, R11, -INF , !P0 ;  /* 0xff8000000b3d7808 */ /* 0x000fe40004000000 */
[----:B------:R-:W-:Y:S02]  /*a9b0*/  FSEL R67, R15, -INF , !P2 ;  /* 0xff8000000f437808 */ /* 0x000fe40005000000 */
[C---:B------:R-:W-:Y:S02]  /*a9c0*/  ISETP.GE.AND P3, PT, R9.reuse, R92, PT ;  /* 0x0000005c0900720c */ /* 0x040fe40003f66270 */
[----:B------:R-:W-:Y:S01]  /*a9d0*/  ISETP.GE.AND P0, PT, R9, R94, PT ;  /* 0x0000005e0900720c */ /* 0x000fe20003f06270 */
[----:B------:R-:W-:Y:S01]  /*a9e0*/  VIADD R9, R3, 0x49 ;  /* 0x0000004903097836 */ /* 0x000fe20000000000 */
[----:B------:R-:W-:-:S02]  /*a9f0*/  ISETP.GE.AND P4, PT, R17, R92, PT ;  /* 0x0000005c1100720c */ /* 0x000fc40003f86270 */
[----:B------:R-:W-:Y:S02]  /*aa00*/  LOP3.LUT R15, R118, 0x20, R93, 0xfe, !PT ;  /* 0x00000020760f7812 */ /* 0x000fe400078efe5d */
[----:B------:R-:W-:Y:S02]  /*aa10*/  ISETP.GE.AND P2, PT, R17, R94, PT ;  /* 0x0000005e1100720c */ /* 0x000fe40003f46270 */
[----:B------:R-:W-:Y:S02]  /*aa20*/  FSEL R17, R38, -INF , !P5 ;  /* 0xff80000026117808 */ /* 0x000fe40006800000 */
[-C--:B------:R-:W-:Y:S02]  /*aa30*/  ISETP.GE.AND P5, PT, R15, R92.reuse, PT ;  /* 0x0000005c0f00720c */ /* 0x080fe40003fa6270 */
[----:B------:R-:W-:Y:S02]  /*aa40*/  FSEL R116, R28, -INF , !P4 ;  /* 0xff8000001c747808 */ /* 0x000fe40006000000 */
[----:B------:R-:W-:-:S02]  /*aa50*/  ISETP.GE.AND P4, PT, R9, R92, PT ;  /* 0x0000005c0900720c */ /* 0x000fc40003f86270 */
[----:B------:R-:W-:Y:S02]  /*aa60*/  FSEL R28, R24, -INF , !P5 ;  /* 0xff800000181c7808 */ /* 0x000fe40006800000 */
[-C--:B------:R-:W-:Y:S02]  /*aa70*/  ISETP.GE.AND P6, PT, R15, R94.reuse, PT ;  /* 0x0000005e0f00720c */ /* 0x080fe40003fc6270 */
[----:B------:R-:W-:Y:S02]  /*aa80*/  FSEL R38, R5, -INF , !P4 ;  /* 0xff80000005267808 */ /* 0x000fe40006000000 */
[----:B------:R-:W-:Y:S01]  /*aa90*/  ISETP.GE.AND P5, PT, R9, R94, PT ;  /* 0x0000005e0900720c */ /* 0x000fe20003fa6270 */
[----:B------:R-:W-:Y:S01]  /*aaa0*/  VIADD R9, R3, 0x69 ;  /* 0x0000006903097836 */ /* 0x000fe20000000000 */
[C-C-:B------:R-:W-:Y:S02]  /*aab0*/  LOP3.LUT R5, R118.reuse, 0x38, R93.reuse, 0xfe, !PT ;  /* 0x0000003876057812 */ /* 0x140fe400078efe5d */
        /* <DEDUP_REMOVED lines=8> */
[----:B------:R-:W-:Y:S02]  /*ab40*/  FSEL R30, R20, -INF , !P3 ;  /* 0xff800000141e7808 */ /* 0x000fe40005800000 */
[----:B------:R-:W-:Y:S02]  /*ab50*/  FSEL R100, R16, -INF , !P2 ;  /* 0xff80000010647808 */ /* 0x000fe40005000000 */
[----:B------:R-:W-:Y:S02]  /*ab60*/  ISETP.GE.AND P4, PT, R11, R94, PT ;  /* 0x0000005e0b00720c */ /* 0x000fe40003f86270 */
        /* <DEDUP_REMOVED lines=13> */
[----:B------:R-:W-:Y:S02]  /*ac40*/  FSEL R102, R8, -INF , !P0 ;  /* 0xff80000008667808 */ /* 0x000fe40004000000 */
        /* <DEDUP_REMOVED lines=9> */
[----:B------:R-:W-:Y:S01]  /*ace0*/  ISETP.GE.AND P0, PT, R5, R94, PT ;  /* 0x0000005e0500720c */ /* 0x000fe20003f06270 */
[----:B------:R-:W-:Y:S01]  /*acf0*/  VIADD R5, R3, 0x61 ;  /* 0x0000006103057836 */ /* 0x000fe20000000000 */
[----:B------:R-:W-:Y:S02]  /*ad00*/  ISETP.GE.AND P5, PT, R7, R92, PT ;  /* 0x0000005c0700720c */ /* 0x000fe40003fa6270 */
[----:B------:R-:W-:Y:S02]  /*ad10*/  FSEL R66, R53, -INF , !P6 ;  /* 0xff80000035427808 */ /* 0x000fe40007000000 */
[----:B------:R-:W-:Y:S02]  /*ad20*/  FSEL R98, R4, -INF , !P4 ;  /* 0xff80000004627808 */ /* 0x000fe40006000000 */
[----:B------:R-:W-:Y:S02]  /*ad30*/  FSEL R56, R56, -INF , !P5 ;  /* 0xff80000038387808 */ /* 0x000fe40006800000 */
[----:B------:R-:W-:-:S02]  /*ad40*/  ISETP.GE.AND P6, PT, R7, R94, PT ;  /* 0x0000005e0700720c */ /* 0x000fc40003fc6270 */
[C---:B------:R-:W-:Y:S02]  /*ad50*/  ISETP.GE.AND P4, PT, R5.reuse, R92, PT ;  /* 0x0000005c0500720c */ /* 0x040fe40003f86270 */
[----:B------:R-:W-:Y:S02]  /*ad60*/  ISETP.GE.AND P5, PT, R5, R94, PT ;  /* 0x0000005e0500720c */ /* 0x000fe40003fa6270 */
[----:B------:R-:W-:Y:S02]  /*ad70*/  LOP3.LUT R5, R118, 0x68, R93, 0xfe, !PT ;  /* 0x0000006876057812 */ /* 0x000fe400078efe5d */
[----:B------:R-:W-:Y:S02]  /*ad80*/  FSEL R53, R58, -INF , !P6 ;  /* 0xff8000003a357808 */ /* 0x000fe40007000000 */
[----:B------:R-:W-:Y:S02]  /*ad90*/  FSEL R39, R51, -INF , !P5 ;  /* 0xff80000033277808 */ /* 0x000fe40006800000 */
[----:B------:R-:W-:-:S02]  /*ada0*/  ISETP.GE.AND P6, PT, R5, R92, PT ;  /* 0x0000005c0500720c */ /* 0x000fc40003fc6270 */
[----:B------:R-:W-:Y:S02]  /*adb0*/  ISETP.GE.AND P5, PT, R5, R94, PT ;  /* 0x0000005e0500720c */ /* 0x000fe40003fa6270 */
[----:B------:R-:W-:Y:S02]  /*adc0*/  FSEL R58, R52, -INF , !P3 ;  /* 0xff800000343a7808 */ /* 0x000fe40005800000 */
[C-C-:B------:R-:W-:Y:S02]  /*add0*/  LOP3.LUT R7, R118.reuse, 0x60, R93.reuse, 0xfe, !PT ;  /* 0x0000006076077812 */ /* 0x140fe400078efe5d */
        /* <DEDUP_REMOVED lines=10> */
[----:B------:R-:W1:Y:S01]  /*ae80*/  LDSM.16.M88.4 R4, [R134+0x2c00] ;  /* 0x002c00008604783b */ /* 0x000e620000000200 */
[----:B------:R-:W-:Y:S02]  /*ae90*/  FSEL R54, R48, -INF , !P2 ;  /* 0xff80000030367808 */ /* 0x000fe40005000000 */
[----:B------:R-:W-:Y:S01]  /*aea0*/  ISETP.GE.AND P2, PT, R9, R94, PT ;  /* 0x0000005e0900720c */ /* 0x000fe20003f46270 */
[C---:B------:R-:W-:Y:S01]  /*aeb0*/  VIADD R9, R3.reuse, 0x71 ;  /* 0x0000007103097836 */ /* 0x040fe20000000000 */
[----:B------:R-:W-:Y:S01]  /*aec0*/  FSEL R43, R50, -INF , !P4 ;  /* 0xff800000322b7808 */ /* 0x000fe20006000000 */
[----:B------:R-:W-:Y:S01]  /*aed0*/  VIADD R3, R3, 0x79 ;  /* 0x0000007903037836 */ /* 0x000fe20000000000 */
[----:B------:R-:W-:Y:S02]  /*aee0*/  FSEL R33, R47, -INF , !P2 ;  /* 0xff8000002f217808 */ /* 0x000fe40005000000 */
[----:B------:R-:W-:-:S02]  /*aef0*/  ISETP.GE.AND P2, PT, R9, R92, PT ;  /* 0x0000005c0900720c */ /* 0x000fc40003f46270 */
[----:B------:R-:W-:Y:S02]  /*af00*/  ISETP.GE.AND P4, PT, R9, R94, PT ;  /* 0x0000005e0900720c */ /* 0x000fe40003f86270 */
[----:B------:R-:W2:Y:S01]  /*af10*/  LDSM.16.M88.4 R8, [R124] ;  /* 0x000000007c08783b */ /* 0x000ea20000000200 */
[----:B------:R-:W-:Y:S01]  /*af20*/  LOP3.LUT R93, R118, 0x78, R93, 0xfe, !PT ;  /* 0x00000078765d7812 */ /* 0x000fe200078efe5d */
[----:B------:R-:W-:-:S04]  /*af30*/  DEPBAR.LE SB0, 0x0 ;  /* 0x000080000000791a */ /* 0x000fc80000000000 */
[----:B------:R-:W-:Y:S02]  /*af40*/  FSEL R37, R46, -INF , !P5 ;  /* 0xff8000002e257808 */ /* 0x000fe40006800000 */
[----:B------:R-:W-:Y:S01]  /*af50*/  FSEL R50, R44, -INF , !P6 ;  /* 0xff8000002c327808 */ /* 0x000fe20007000000 */
[----:B------:R-:W-:Y:S01]  /*af60*/  BAR.SYNC.DEFER_BLOCKING 0x0 ;  /* 0x0000000000007b1d */ /* 0x000fe20000010000 */
[-C--:B------:R-:W-:Y:S02]  /*af70*/  ISETP.GE.AND P6, PT, R93, R92.reuse, PT ;  /* 0x0000005c5d00720c */ /* 0x080fe40003fc6270 */
        /* <DEDUP_REMOVED lines=8> */
[----:B------:R-:W-:Y:S02]  /*b000*/  ISETP.GT.AND P0, PT, R146, R137, PT ;  /* 0x000000899200720c */ /* 0x000fe40003f04270 */
[----:B------:R-:W-:Y:S02]  /*b010*/  FSEL R48, R12, -INF , !P3 ;  /* 0xff8000000c307808 */ /* 0x000fe40005800000 */
[----:B------:R-:W-:Y:S02]  /*b020*/  FSEL R46, R13, -INF , !P2 ;  /* 0xff8000000d2e7808 */ /* 0x000fe40005000000 */
        /* <DEDUP_REMOVED lines=58> */
[----:B------:R-:W-:Y:S01]  /*b3d0*/  IMAD R3, R3, UR8, RZ ;  /* 0x0000000803037c24 */ /* 0x000fe2000f8e02ff */
[----:B--2---:R-:W-:-:S03]  /*b3e0*/  IADD3 R4, -R7, R4, RZ ;  /* 0x0000000407047210 */ /* 0x004fc60007ffe1ff */
[----:B------:R-:W-:Y:S01]  /*b3f0*/  IMAD R7, R6, UR9, R3 ;  /* 0x0000000906077c24 */ /* 0x000fe2000f8e0203 */
[----:B------:R-:W-:Y:S02]  /*b400*/  MOV R6, R8 ;  /* 0x0000000800067202 */ /* 0x000fe40000000f00 */
[----:B------:R-:W-:Y:S01]  /*b410*/  SHF.R.S32.HI R3, RZ, 0x1f, R4 ;  /* 0x0000001fff037819 */ /* 0x000fe20000011404 */
[----:B------:R-:W-:-:S04]  /*b420*/  IMAD.IADD R7, R9, 0x1, R7 ;  /* 0x0000000109077824 */ /* 0x000fc800078e0207 */
[----:B------:R-:W-:Y:S02]  /*b430*/  IMAD R3, R3, UR4, RZ ;  /* 0x0000000403037c24 */ /* 0x000fe4000f8e02ff */
[----:B------:R-:W-:-:S04]  /*b440*/  IMAD.WIDE.U32 R6, R4, UR4, R6 ;  /* 0x0000000404067c25 */ /* 0x000fc8000f8e0006 */
[----:B------:R-:W-:-:S04]  /*b450*/  IMAD R3, R4, UR5, R3 ;  /* 0x0000000504037c24 */ /* 0x000fc8000f8e0203 */
[----:B------:R-:W-:Y:S01]  /*b460*/  IMAD.IADD R4, R7, 0x1, R3 ;  /* 0x0000000107047824 */ /* 0x000fe200078e0203 */
[----:B------:R-:W-:Y:S06]  /*b470*/  BRA `(.L_x_5010) ;  /* 0x0000000000107947 */ /* 0x000fec0003800000 */
.L_x_5009:
[----:B------:R-:W-:Y:S02]  /*b480*/  ULDC UR8, c[0x0][0x248] ;  /* 0x0000920000087ab9 */ /* 0x000fe40000000800 */
[----:B------:R-:W-:-:S06]  /*b490*/  USHF.L.U32 UR4, UR8, 0x7, URZ ;  /* 0x0000000708047899 */ /* 0x000fcc000800063f */
[----:B------:R-:W-:-:S04]  /*b4a0*/  IADD3 R6, RZ, -UR4, RZ ;  /* 0x80000004ff067c10 */ /* 0x000fc8000fffe0ff */
[----:B------:R-:W-:-:S07]  /*b4b0*/  SHF.R.S32.HI R4, RZ, 0x1f, R6 ;  /* 0x0000001fff047819 */ /* 0x000fce0000011406 */
.L_x_5010:
        /* <DEDUP_REMOVED lines=19> */
.L_x_5008:
[----:B------:R-:W-:Y:S01]  /*b5f0*/  FMNMX.FTZ R3, R2, R150, !PT ;  /* 0x0000009602037209 */ /* 0x000fe20007810000 */
[----:B-1----:R-:W-:Y:S01]  /*b600*/  LDSM.16.MT88.4 R8, [R132+0x3000] ;  /* 0x003000008408783b */ /* 0x002fe20000004200 */
        /* <DEDUP_REMOVED lines=72> */
[----:B------:R-:W-:Y:S01]  /*ba90*/  FMUL.FTZ R51, R32, UR10 ;  /* 0x0000000a20337c20 */ /* 0x000fe20008410000 */
[----:B--2---:R-:W-:Y:S02]  /*baa0*/  FMNMX.FTZ R3, R6, R3, !PT ;  /* 0x0000000306037209 */ /* 0x004fe40007810000 */
[----:B------:R-:W-:Y:S02]  /*bab0*/  FSEL R119, R32, RZ, P3 ;  /* 0x000000ff20777208 */ /* 0x000fe40001800000 */
[----:B------:R-:W-:Y:S01]  /*bac0*/  FSEL R51, R51, RZ, P3 ;  /* 0x000000ff33337208 */ /* 0x000fe20001800000 */
[C---:B------:R-:W-:Y:S01]  /*bad0*/  FMUL.FTZ R4, R3.reuse, UR10 ;  /* 0x0000000a03047c20 */ /* 0x040fe20008410000 */
[----:B------:R-:W-:Y:S01]  /*bae0*/  FSETP.NEU.FTZ.AND P2, PT, R3, -INF , PT ;  /* 0xff8000000300780b */ /* 0x000fe20003f5d000 */
[----:B------:R-:W-:Y:S02]  /*baf0*/  FADD.FTZ R119, R2, -R119 ;  /* 0x8000007702777221 */ /* 0x000fe40000010000 */
[--C-:B------:R-:W-:Y:S01]  /*bb00*/  FFMA.FTZ R109, R36, UR10, -R51.reuse ;  /* 0x0000000a246d7c23 */ /* 0x100fe20008010833 */
[----:B------:R-:W-:Y:S01]  /*bb10*/  FSEL R36, R4, RZ, P2 ;  /* 0x000000ff04247208 */ /* 0x000fe20001000000 */
[--C-:B------:R-:W-:Y:S01]  /*bb20*/  FFMA.FTZ R118, R150, UR10, -R51.reuse ;  /* 0x0000000a96767c23 */ /* 0x100fe20008010833 */
[--C-:B------:R-:W-:Y:S01]  /*bb30*/  FFMA.FTZ R94, R122, UR10, -R51.reuse ;  /* 0x0000000a7a5e7c23 */ /* 0x100fe20008010833 */
[----:B------:R-:W-:Y:S01]  /*bb40*/  FFMA.FTZ R84, R120, UR10, -R51 ;  /* 0x0000000a78547c23 */ /* 0x000fe20008010833 */
[----:B------:R-:W-:Y:S01]  /*bb50*/  FMUL.FTZ R119, R119, UR10 ;  /* 0x0000000a77777c20 */ /* 0x000fe20008410000 */
[--C-:B------:R-:W-:Y:S01]  /*bb60*/  FFMA.FTZ R92, R117, UR10, -R36.reuse ;  /* 0x0000000a755c7c23 */ /* 0x100fe20008010824 */
[----:B------:R-:W-:Y:S01]  /*bb70*/  FSEL R117, R3, RZ, P2 ;  /* 0x000000ff03757208 */ /* 0x000fe20001000000 */
[--C-:B------:R-:W-:Y:S01]  /*bb80*/  FFMA.FTZ R115, R111, UR10, -R36.reuse ;  /* 0x0000000a6f737c23 */ /* 0x100fe20008010824 */
[--C-:B------:R-:W-:Y:S01]  /*bb90*/  FFMA.FTZ R111, R17, UR10, -R36.reuse ;  /* 0x0000000a116f7c23 */ /* 0x100fe20008010824 */
[--C-:B------:R-:W-:Y:S01]  /*bba0*/  FFMA.FTZ R2, R113, UR10, -R36.reuse ;  /* 0x0000000a71027c23 */ /* 0x100fe20008010824 */
[----:B------:R-:W-:Y:S01]  /*bbb0*/  MUFU.EX2 R118, R118 ;  /* 0x0000007600767308 */ /* 0x000fe20000000800 */
[----:B------:R-:W-:Y:S01]  /*bbc0*/  FADD.FTZ R117, R0, -R117 ;  /* 0x8000007500757221 */ /* 0x000fe20000010000 */
        /* <DEDUP_REMOVED lines=28> */
[----:B------:R-:W-:Y:S01]  /*bd90*/  FFMA.FTZ R40, R40, UR10, -R51 ;  /* 0x0000000a28287c23 */ /* 0x000fe20008010833 */
[----:B------:R-:W-:Y:S01]  /*bda0*/  FFMA.FTZ R35, R35, UR10, -R36 ;  /* 0x0000000a23237c23 */ /* 0x000fe20008010824 */
[----:B------:R-:W-:Y:S08]  /*bdb0*/  MUFU.EX2 R115, R115 ;  /* 0x0000007300737308 */ /* 0x000ff00000000800 */
[----:B------:R-:W2:Y:S01]  /*bdc0*/  MUFU.EX2 R92, R92 ;  /* 0x0000005c005c7308 */ /* 0x000ea20000000800 */
[----:B---3--:R-:W-:-:S07]  /*bdd0*/  F2FP.BF16.F32.PACK_AB R18, R84, R109 ;  /* 0x0000006d5412723e */ /* 0x008fce00000010ff */
[----:B------:R-:W-:Y:S08]  /*bde0*/  MUFU.EX2 R111, R111 ;  /* 0x0000006f006f7308 */ /* 0x000ff00000000800 */
[----:B------:R-:W3:Y:S01]  /*bdf0*/  MUFU.EX2 R119, R119 ;  /* 0x0000007700777308 */ /* 0x000ee20000000800 */
[----:B--2---:R-:W-:-:S07]  /*be00*/  F2FP.BF16.F32.PACK_AB R17, R92, R115 ;  /* 0x000000735c11723e */ /* 0x004fce00000010ff */
[----:B------:R-:W2:Y:S08]  /*be10*/  MUFU.EX2 R117, R117 ;  /* 0x0000007500757308 */ /* 0x000eb00000000800 */
[----:B------:R-:W4:Y:S01]  /*be20*/  MUFU.EX2 R2, R2 ;  /* 0x0000000200027308 */ /* 0x000f220000000800 */
[-C--:B---3--:R-:W-:Y:S01]  /*be30*/  FMUL.FTZ R4, R68, R119.reuse ;  /* 0x0000007744047220 */ /* 0x088fe20000410000 */
        /* <DEDUP_REMOVED lines=15> */
[----:B----4-:R-:W-:Y:S01]  /*bf30*/  F2FP.BF16.F32.PACK_AB R19, R2, R111 ;  /* 0x0000006f0213723e */ /* 0x010fe200000010ff */
        /* <DEDUP_REMOVED lines=12> */
[----:B------:R-:W3:Y:S01]  /*c000*/  MUFU.EX2 R85, R85 ;  /* 0x0000005500557308 */ /* 0x000ee20000000800 */
[----:B------:R-:W-:Y:S02]  /*c010*/  FADD.FTZ R109, R109, R94 ;  /* 0x0000005e6d6d7221 */ /* 0x000fe40000010000 */
[C---:B------:R-:W-:Y:S01]  /*c020*/  HMMA.16816.F32.BF16 R12, R16.reuse, R20, R12 ;  /* 0x00000014100c723c */ /* 0x040fe2000004180c */
[----:B------:R-:W-:Y:S01]  /*c030*/  FADD.FTZ R111, R2, R111 ;  /* 0x0000006f026f7221 */ /* 0x000fe20000010000 */
[----:B------:R-:W-:Y:S01]  /*c040*/  FFMA.FTZ R2, R48, UR10, -R51 ;  /* 0x0000000a30027c23 */ /* 0x000fe20008010833 */
[--C-:B------:R-:W-:Y:S01]  /*c050*/  FFMA.FTZ R48, R49, UR10, -R36.reuse ;  /* 0x0000000a31307c23 */ /* 0x100fe20008010824 */
[----:B------:R-:W-:Y:S01]  /*c060*/  FFMA.FTZ R49, R55, UR10, -R36 ;  /* 0x0000000a37317c23 */ /* 0x000fe20008010824 */
        /* <DEDUP_REMOVED lines=9> */
[----:B------:R-:W-:Y:S03]  /*c100*/  MUFU.EX2 R87, R87 ;  /* 0x0000005700577308 */ /* 0x000fe60000000800 */
[----:B------:R-:W-:-:S05]  /*c110*/  FADD.FTZ R85, R85, R86 ;  /* 0x0000005655557221 */ /* 0x000fca0000010000 */
        /* <DEDUP_REMOVED lines=9> */
[C---:B-1----:R-:W-:Y:S01]  /*c1b0*/  HMMA.16816.F32.BF16 R4, R20.reuse, R24, R4 ;  /* 0x000000181404723c */ /* 0x042fe20000041804 */
        /* <DEDUP_REMOVED lines=32> */
[----:B--2---:R-:W-:Y:S01]  /*c3c0*/  HMMA.16816.F32.BF16 R4, R28, R24, R4 ;  /* 0x000000181c04723c */ /* 0x004fe20000041804 */
[--C-:B------:R-:W-:Y:S01]  /*c3d0*/  FFMA.FTZ R22, R64, UR10, -R51.reuse ;  /* 0x0000000a40167c23 */ /* 0x100fe20008010833 */
[----:B------:R-:W-:Y:S01]  /*c3e0*/  FFMA.FTZ R64, R65, UR10, -R36 ;  /* 0x0000000a41407c23 */ /* 0x000fe20008010824 */
[--C-:B------:R-:W-:Y:S01]  /*c3f0*/  FFMA.FTZ R65, R56, UR10, -R51.reuse ;  /* 0x0000000a38417c23 */ /* 0x100fe20008010833 */
[----:B------:R-:W-:-:S03]  /*c400*/  FFMA.FTZ R23, R54, UR10, -R51 ;  /* 0x0000000a36177c23 */ /* 0x000fc60008010833 */
[----:B------:R1:W-:Y:S01]  /*c410*/  MUFU.EX2 R0, R33 ;  /* 0x0000002100007308 */ /* 0x0003e20000000800 */
[C---:B------:R-:W-:Y:S01]  /*c420*/  HMMA.16816.F32.BF16 R8, R28.reuse, R26, R8 ;  /* 0x0000001a1c08723c */ /* 0x040fe20000041808 */
[--C-:B------:R-:W-:Y:S01]  /*c430*/  FFMA.FTZ R25, R60, UR10, -R51.reuse ;  /* 0x0000000a3c197c23 */ /* 0x100fe20008010833 */
[--C-:B------:R-:W-:Y:S01]  /*c440*/  FFMA.FTZ R60, R38, UR10, -R51.reuse ;  /* 0x0000000a263c7c23 */ /* 0x100fe20008010833 */
[--C-:B------:R-:W-:Y:S01]  /*c450*/  FFMA.FTZ R38, R42, UR10, -R51.reuse ;  /* 0x0000000a2a267c23 */ /* 0x100fe20008010833 */
[--C-:B------:R-:W-:Y:S01]  /*c460*/  FFMA.FTZ R42, R59, UR10, -R36.reuse ;  /* 0x0000000a3b2a7c23 */ /* 0x100fe20008010824 */
[--C-:B------:R-:W-:Y:S01]  /*c470*/  FFMA.FTZ R59, R46, UR10, -R51.reuse ;  /* 0x0000000a2e3b7c23 */ /* 0x100fe20008010833 */
        /* <DEDUP_REMOVED lines=20> */
[--C-:B------:R-:W-:Y:S01]  /*c5c0*/  FFMA.FTZ R44, R43, UR10, -R36.reuse ;  /* 0x0000000a2b2c7c23 */ /* 0x100fe20008010824 */
[--C-:B-1----:R-:W-:Y:S01]  /*c5d0*/  FFMA.FTZ R33, R45, UR10, -R36.reuse ;  /* 0x0000000a2d217c23 */ /* 0x102fe20008010824 */
[----:B------:R-:W-:-:S05]  /*c5e0*/  FFMA.FTZ R52, R47, UR10, -R36 ;  /* 0x0000000a2f347c23 */ /* 0x000fca0008010824 */
[----:B------:R-:W1:Y:S01]  /*c5f0*/  MUFU.EX2 R64, R64 ;  /* 0x0000004000407308 */ /* 0x000e620000000800 */
[----:B--2---:R-:W-:Y:S01]  /*c600*/  F2FP.BF16.F32.PACK_AB R80, R26, R101 ;  /* 0x000000651a50723e */ /* 0x004fe200000010ff */
[----:B------:R-:W-:-:S04]  /*c610*/  FADD.FTZ R101, R101, R90 ;  /* 0x0000005a65657221 */ /* 0x000fc80000010000 */
[----:B------:R-:W-:Y:S02]  /*c620*/  FADD.FTZ R26, R26, R101 ;  /* 0x000000651a1a7221 */ /* 0x000fe40000010000 */
[----:B------:R-:W-:Y:S01]  /*c630*/  MUFU.EX2 R27, R27 ;  /* 0x0000001b001b7308 */ /* 0x000fe20000000800 */
[----:B---3--:R-:W-:-:S07]  /*c640*/  F2FP.BF16.F32.PACK_AB R82, R22, R21 ;  /* 0x000000151652723e */ /* 0x008fce00000010ff */
        /* <DEDUP_REMOVED lines=8> */
[----:B------:R-:W-:Y:S02]  /*c6d0*/  FADD.FTZ R27, R30, R27 ;  /* 0x0000001b1e1b7221 */ /* 0x000fe40000010000 */
        /* <DEDUP_REMOVED lines=11> */
[----:B------:R-:W-:Y:S01]  /*c790*/  MUFU.EX2 R65, R65 ;  /* 0x0000004100417308 */ /* 0x000fe20000000800 */
[----:B------:R-:W-:Y:S01]  /*c7a0*/  HMMA.16816.F32.BF16 R80, R80, R6, R16 ;  /* 0x000000065050723c */ /* 0x000fe20000041810 */
[----:B------:R-:W2:Y:S01]  /*c7b0*/  LDSM.16.MT88.4 R16, [R132+0x4400] ;  /* 0x004400008410783b */ /* 0x000ea20000004200 */
[----:B-1----:R-:W-:-:S02]  /*c7c0*/  F2FP.BF16.F32.PACK_AB R4, R25, R62 ;  /* 0x0000003e1904723e */ /* 0x002fc400000010ff */
[----:B----4-:R-:W-:-:S03]  /*c7d0*/  F2FP.BF16.F32.PACK_AB R5, R61, R42 ;  /* 0x0000002a3d05723e */ /* 0x010fc600000010ff */
[----:B------:R-:W1:Y:S01]  /*c7e0*/  MUFU.EX2 R38, R38 ;  /* 0x0000002600267308 */ /* 0x000e620000000800 */
        /* <DEDUP_REMOVED lines=8> */
[----:B------:R-:W3:Y:S01]  /*c870*/  MUFU.EX2 R29, R29 ;  /* 0x0000001d001d7308 */ /* 0x000ee20000000800 */
[C---:B------:R-:W-:Y:S01]  /*c880*/  HMMA.16816.F32.BF16 R80, R4.reuse, R10, R80 ;  /* 0x0000000a0450723c */ /* 0x040fe20000041850 */
[----:B------:R-:W-:Y:S06]  /*c890*/  LDSM.16.MT88.4 R8, [R132+0x4800] ;  /* 0x004800008408783b */ /* 0x000fec0000004200 */
[----:B------:R-:W-:Y:S01]  /*c8a0*/  MUFU.EX2 R46, R46 ;  /* 0x0000002e002e7308 */ /* 0x000fe20000000800 */
[C---:B--2---:R-:W-:Y:S07]  /*c8b0*/  HMMA.16816.F32.BF16 R68, R4.reuse, R12, R68 ;  /* 0x0000000c0444723c */ /* 0x044fee0000041844 */
[----:B------:R-:W2:Y:S01]  /*c8c0*/  MUFU.EX2 R53, R53 ;  /* 0x0000003500357308 */ /* 0x000ea20000000800 */
[----:B------:R-:W-:Y:S01]  /*c8d0*/  HMMA.16816.F32.BF16 R72, R4, R14, R72 ;  /* 0x0000000e0448723c */ /* 0x000fe20000041848 */
[----:B------:R-:W4:Y:S06]  /*c8e0*/  LDSM.16.MT88.4 R12, [R131+0x4400] ;  /* 0x00440000830c783b */ /* 0x000f2c0000004200 */
[----:B------:R-:W-:Y:S01]  /*c8f0*/  MUFU.EX2 R23, R23 ;  /* 0x0000001700177308 */ /* 0x000fe20000000800 */
[----:B-1----:R-:W-:-:S02]  /*c900*/  F2FP.BF16.F32.PACK_AB R4, R38, R65 ;  /* 0x000000412604723e */ /* 0x002fc400000010ff */
[----:B---3--:R-:W-:Y:S02]  /*c910*/  F2FP.BF16.F32.PACK_AB R6, R29, R28 ;  /* 0x0000001c1d06723e */ /* 0x008fe400000010ff */
[----:B------:R-:W-:-:S03]  /*c920*/  F2FP.BF16.F32.PACK_AB R7, R49, R48 ;  /* 0x000000303107723e */ /* 0x000fc600000010ff */
        /* <DEDUP_REMOVED lines=9> */
[----:B------:R-:W-:Y:S01]  /*c9c0*/  MUFU.EX2 R57, R57 ;  /* 0x0000003900397308 */ /* 0x000fe20000000800 */
[----:B------:R-:W2:Y:S07]  /*c9d0*/  LDSM.16.MT88.4 R16, [R131+0x4800] ;  /* 0x004800008310783b */ /* 0x000eae0000004200 */
[----:B------:R-:W3:Y:S01]  /*c9e0*/  MUFU.EX2 R44, R44 ;  /* 0x0000002c002c7308 */ /* 0x000ee20000000800 */
[C---:B----4-:R-:W-:Y:S07]  /*c9f0*/  HMMA.16816.F32.BF16 R76, R4.reuse, R12, R76 ;  /* 0x0000000c044c723c */ /* 0x050fee000004184c */
[----:B------:R-:W-:Y:S01]  /*ca00*/  MUFU.EX2 R2, R2 ;  /* 0x0000000200027308 */ /* 0x000fe20000000800 */
[----:B------:R-:W-:Y:S01]  /*ca10*/  HMMA.16816.F32.BF16 R80, R4, R14, R80 ;  /* 0x0000000e0450723c */ /* 0x000fe20000041850 */
[----:B------:R-:W4:Y:S06]  /*ca20*/  LDSM.16.MT88.4 R12, [R132+0x4c00] ;  /* 0x004c0000840c783b */ /* 0x000f2c0000004200 */
[----:B------:R-:W5:Y:S01]  /*ca30*/  MUFU.EX2 R59, R59 ;  /* 0x0000003b003b7308 */ /* 0x000f620000000800 */
[----:B-1----:R-:W-:-:S02]  /*ca40*/  F2FP.BF16.F32.PACK_AB R4, R24, R23 ;  /* 0x000000171804723e */ /* 0x002fc400000010ff */
[----:B---3--:R-:W-:Y:S02]  /*ca50*/  F2FP.BF16.F32.PACK_AB R5, R39, R44 ;  /* 0x0000002c2705723e */ /* 0x008fe400000010ff */
[----:B------:R-:W-:Y:S02]  /*ca60*/  F2FP.BF16.F32.PACK_AB R6, R57, R20 ;  /* 0x000000143906723e */ /* 0x000fe400000010ff */
[----:B------:R-:W-:Y:S01]  /*ca70*/  F2FP.BF16.F32.PACK_AB R7, R0, R37 ;  /* 0x000000250007723e */ /* 0x000fe200000010ff */
[----:B------:R-:W-:Y:S06]  /*ca80*/  MUFU.EX2 R41, R41 ;  /* 0x0000002900297308 */ /* 0x000fec0000000800 */
[C---:B------:R-:W-:Y:S02]  /*ca90*/  HMMA.16816.F32.BF16 R68, R4.reuse, R8, R68 ;  /* 0x000000080444723c */ /* 0x040fe40000041844 */
[----:B------:R-:W1:Y:S04]  /*caa0*/  MUFU.EX2 R40, R40 ;  /* 0x0000002800287308 */ /* 0x000e680000000800 */
[----:B------:R-:W-:Y:S01]  /*cab0*/  HMMA.16816.F32.BF16 R72, R4, R10, R72 ;  /* 0x0000000a0448723c */ /* 0x000fe20000041848 */
[----:B------:R-:W-:-:S03]  /*cac0*/  FADD.FTZ R9, R21, R26 ;  /* 0x0000001a15097221 */ /* 0x000fc60000010000 */
[----:B------:R-:W-:Y:S01]  /*cad0*/  MUFU.EX2 R33, R33 ;  /* 0x0000002100217308 */ /* 0x000fe20000000800 */
[----:B------:R-:W-:Y:S01]  /*cae0*/  FADD.FTZ R9, R22, R9 ;  /* 0x0000000916097221 */ /* 0x000fe20000010000 */
[C---:B--2---:R-:W-:Y:S03]  /*caf0*/  HMMA.16816.F32.BF16 R76, R4.reuse, R16, R76 ;  /* 0x00000010044c723c */ /* 0x044fe6000004184c */
[----:B------:R-:W-:Y:S02]  /*cb00*/  FADD.FTZ R22, R62, R9 ;  /* 0x000000093e167221 */ /* 0x000fe40000010000 */
[----:B------:R-:W2:Y:S01]  /*cb10*/  LDSM.16.MT88.4 R8, [R131+0x4c00] ;  /* 0x004c00008308783b */ /* 0x000ea20000004200 */
[----:B------:R-:W3:Y:S01]  /*cb20*/  MUFU.EX2 R52, R52 ;  /* 0x0000003400347308 */ /* 0x000ee20000000800 */
[----:B------:R-:W-:Y:S01]  /*cb30*/  FADD.FTZ R22, R25, R22 ;  /* 0x0000001619167221 */ /* 0x000fe20000010000 */
[----:B------:R-:W-:Y:S03]  /*cb40*/  HMMA.16816.F32.BF16 R80, R4, R18, R80 ;  /* 0x000000120450723c */ /* 0x000fe60000041850 */
[----:B------:R-:W-:-:S03]  /*cb50*/  FADD.FTZ R31, R31, R22 ;  /* 0x000000161f1f7221 */ /* 0x000fc60000010000 */
[----:B------:R-:W-:Y:S01]  /*cb60*/  MUFU.EX2 R21, R35 ;  /* 0x0000002300157308 */ /* 0x000fe20000000800 */
[----:B------:R-:W-:Y:S01]  /*cb70*/  FADD.FTZ R60, R60, R31 ;  /* 0x0000001f3c3c7221 */ /* 0x000fe20000010000 */
[----:B-----5:R-:W-:Y:S02]  /*cb80*/  F2FP.BF16.F32.PACK_AB R4, R59, R2 ;  /* 0x000000023b04723e */ /* 0x020fe400000010ff */
[----:B-1----:R-:W-:Y:S01]  /*cb90*/  F2FP.BF16.F32.PACK_AB R6, R40, R41 ;  /* 0x000000292806723e */ /* 0x002fe200000010ff */
[----:B------:R-:W-:-:S03]  /*cba0*/  FADD.FTZ R17, R65, R60 ;  /* 0x0000003c41117221 */ /* 0x000fc60000010000 */
[----:B------:R-:W1:Y:S01]  /*cbb0*/  MUFU.EX2 R152, R152 ;  /* 0x0000009800987308 */ /* 0x000e620000000800 */
[----:B---3--:R-:W-:Y:S01]  /*cbc0*/  F2FP.BF16.F32.PACK_AB R5, R52, R33 ;  /* 0x000000213405723e */ /* 0x008fe200000010ff */
[----:B------:R-:W-:Y:S01]  /*cbd0*/  FADD.FTZ R17, R38, R17 ;  /* 0x0000001126117221 */ /* 0x000fe20000010000 */
[----:B-1----:R-:W-:-:S07]  /*cbe0*/  F2FP.BF16.F32.PACK_AB R7, R152, R21 ;  /* 0x000000159807723e */ /* 0x002fce00000010ff */
[C---:B----4-:R-:W-:Y:S06]  /*cbf0*/  HMMA.16816.F32.BF16 R68, R4.reuse, R12, R68 ;  /* 0x0000000c0444723c */ /* 0x050fec0000041844 */
        /* <DEDUP_REMOVED lines=23> */
.L_x_5005:
        /* <DEDUP_REMOVED lines=16> */
.L_x_5015:
        /* <DEDUP_REMOVED lines=67> */
.L_x_5012:
        /* <DEDUP_REMOVED lines=138> */
.L_x_5014:
        /* <DEDUP_REMOVED lines=16> */
.L_x_5013:
        /* <DEDUP_REMOVED lines=74> */
[----:B------:R-:W-:Y:S01]  /*e0e0*/  FADD.FTZ R3, -R0, R3 ;  /* 0x0000000300037221 */ /* 0x000fe20000010100 */
[C---:B------:R-:W-:Y:S01]  /*e0f0*/  FSETP.NEU.FTZ.AND P0, PT, R2.reuse, -INF , PT ;  /* 0xff8000000200780b */ /* 0x040fe20003f1d000 */
[C---:B------:R-:W-:Y:S01]  /*e100*/  FMUL.FTZ R96, R2.reuse, UR4 ;  /* 0x0000000402607c20 */ /* 0x040fe20008410000 */
[----:B------:R-:W-:Y:S01]  /*e110*/  FADD.FTZ R84, -R2, R85 ;  /* 0x0000005502547221 */ /* 0x000fe20000010100 */
[----:B------:R-:W-:Y:S03]  /*e120*/  FMUL.FTZ R86, R3, UR4 ;  /* 0x0000000403567c20 */ /* 0x000fe60008410000 */
[----:B------:R-:W-:Y:S01]  /*e130*/  FSEL R96, R96, RZ, P0 ;  /* 0x000000ff60607208 */ /* 0x000fe20000000000 */
[----:B------:R-:W2:Y:S01]  /*e140*/  MUFU.EX2 R3, R86 ;  /* 0x0000005600037308 */ /* 0x000ea20000000800 */
[----:B------:R-:W-:Y:S01]  /*e150*/  FSETP.NEU.FTZ.AND P0, PT, R0, -INF , PT ;  /* 0xff8000000000780b */ /* 0x000fe20003f1d000 */
[----:B------:R-:W-:Y:S02]  /*e160*/  FMUL.FTZ R85, R84, UR4 ;  /* 0x0000000454557c20 */ /* 0x000fe40008410000 */
[--C-:B------:R-:W-:Y:S01]  /*e170*/  FFMA.FTZ R52, R52, UR4, -R96.reuse ;  /* 0x0000000434347c23 */ /* 0x100fe20008010860 */
[--C-:B------:R-:W-:Y:S01]  /*e180*/  FFMA.FTZ R56, R56, UR4, -R96.reuse ;  /* 0x0000000438387c23 */ /* 0x100fe20008010860 */
[--C-:B------:R-:W-:Y:S01]  /*e190*/  FFMA.FTZ R60, R60, UR4, -R96.reuse ;  /* 0x000000043c3c7c23 */ /* 0x100fe20008010860 */
[--C-:B------:R-:W-:Y:S03]  /*e1a0*/  FFMA.FTZ R61, R61, UR4, -R96.reuse ;  /* 0x000000043d3d7c23 */ /* 0x100fe60008010860 */
[----:B------:R-:W3:Y:S01]  /*e1b0*/  MUFU.EX2 R84, R85 ;  /* 0x0000005500547308 */ /* 0x000ee20000000800 */
[----:B------:R-:W-:Y:S01]  /*e1c0*/  FSEL R87, R87, RZ, P0 ;  /* 0x000000ff57577208 */ /* 0x000fe20000000000 */
[--C-:B------:R-:W-:Y:S01]  /*e1d0*/  FFMA.FTZ R115, R4, UR4, -R96.reuse ;  /* 0x0000000404737c23 */ /* 0x100fe20008010860 */
[--C-:B------:R-:W-:Y:S01]  /*e1e0*/  FFMA.FTZ R117, R5, UR4, -R96.reuse ;  /* 0x0000000405757c23 */ /* 0x100fe20008010860 */
[--C-:B------:R-:W-:Y:S01]  /*e1f0*/  FFMA.FTZ R164, R8, UR4, -R96.reuse ;  /* 0x0000000408a47c23 */ /* 0x100fe20008010860 */
[--C-:B------:R-:W-:Y:S01]  /*e200*/  FFMA.FTZ R161, R9, UR4, -R96.reuse ;  /* 0x0000000409a17c23 */ /* 0x100fe20008010860 */
[--C-:B------:R-:W-:Y:S01]  /*e210*/  FFMA.FTZ R116, R6, UR4, -R87.reuse ;  /* 0x0000000406747c23 */ /* 0x100fe20008010857 */
[----:B------:R-:W-:Y:S03]  /*e220*/  FFMA.FTZ R119, R7, UR4, -R87 ;  /* 0x0000000407777c23 */ /* 0x000fe60008010857 */
[----:B------:R-:W4:Y:S01]  /*e230*/  MUFU.EX2 R115, R115 ;  /* 0x0000007300737308 */ /* 0x000f220000000800 */
        /* <DEDUP_REMOVED lines=18> */
[----:B----4-:R-:W-:Y:S01]  /*e360*/  FFMA.FTZ R122, R84, R151, R115 ;  /* 0x00000097547a7223 */ /* 0x010fe20000010073 */
        /* <DEDUP_REMOVED lines=10> */
[----:B------:R-:W-:Y:S01]  /*e410*/  FFMA.FTZ R109, R41, UR4, -R96 ;  /* 0x00000004296d7c23 */ /* 0x000fe20008010860 */
[--C-:B------:R-:W-:Y:S03]  /*e420*/  FFMA.FTZ R110, R42, UR4, -R87.reuse ;  /* 0x000000042a6e7c23 */ /* 0x100fe60008010857 */
[----:B------:R-:W-:Y:S01]  /*e430*/  MUFU.EX2 R164, R164 ;  /* 0x000000a400a47308 */ /* 0x000fe20000000800 */
[----:B---3--:R-:W-:Y:S01]  /*e440*/  FFMA.FTZ R152, R3, R152, R116 ;  /* 0x0000009803987223 */ /* 0x008fe20000010074 */
        /* <DEDUP_REMOVED lines=10> */
[----:B------:R-:W-:Y:S01]  /*e4f0*/  LDSM.16.MT88.4 R44, [R132+0x3800] ;  /* 0x00380000842c783b */ /* 0x000fe20000004200 */
        /* <DEDUP_REMOVED lines=25> */
[----:B------:R-:W-:Y:S01]  /*e690*/  ISETP.GT.AND P0, PT, R146, R137, PT ;  /* 0x000000899200720c */ /* 0x000fe20003f04270 */
[----:B------:R-:W-:Y:S03]  /*e6a0*/  FFMA.FTZ R66, R66, UR4, -R87 ;  /* 0x0000000442427c23 */ /* 0x000fe60008010857 */
[----:B------:R-:W2:Y:S01]  /*e6b0*/  MUFU.EX2 R157, R157 ;  /* 0x0000009d009d7308 */ /* 0x000ea20000000800 */
[----:B---3--:R-:W-:Y:S02]  /*e6c0*/  F2FP.BF16.F32.PACK_AB R91, R162, R163 ;  /* 0x000000a3a25b723e */ /* 0x008fe400000010ff */
[----:B------:R-:W-:Y:S02]  /*e6d0*/  MOV R3, R0 ;  /* 0x0000000000037202 */ /* 0x000fe40000000f00 */
[----:B------:R-:W-:Y:S05]  /*e6e0*/  MOV R85, R2 ;  /* 0x0000000200557202 */ /* 0x000fea0000000f00 */
[----:B------:R-:W-:Y:S01]  /*e6f0*/  MUFU.EX2 R159, R159 ;  /* 0x0000009f009f7308 */ /* 0x000fe20000000800 */
[C---:B-1----:R-:W-:Y:S06]  /*e700*/  HMMA.16816.F32.BF16 R68, R88.reuse, R92, R68 ;  /* 0x0000005c5844723c */ /* 0x042fec0000041844 */
        /* <DEDUP_REMOVED lines=8> */
[----:B------:R-:W1:Y:S01]  /*e790*/  MUFU.EX2 R155, R155 ;  /* 0x0000009b009b7308 */ /* 0x000e620000000800 */
[----:B--2---:R-:W-:Y:S09]  /*e7a0*/  F2FP.BF16.F32.PACK_AB R42, R153, R158 ;  /* 0x0000009e992a723e */ /* 0x004ff200000010ff */
[----:B------:R-:W-:Y:S01]  /*e7b0*/  MUFU.EX2 R123, R123 ;  /* 0x0000007b007b7308 */ /* 0x000fe20000000800 */
[C---:B---3--:R-:W-:Y:S06]  /*e7c0*/  HMMA.16816.F32.BF16 R76, R88.reuse, R92, R76 ;  /* 0x0000005c584c723c */ /* 0x048fec000004184c */
[----:B------:R-:W-:Y:S03]  /*e7d0*/  HMMA.16816.F32.BF16 R80, R88, R94, R80 ;  /* 0x0000005e5850723c */ /* 0x000fe60000041850 */
[----:B------:R-:W2:Y:S01]  /*e7e0*/  MUFU.EX2 R120, R120 ;  /* 0x0000007800787308 */ /* 0x000ea20000000800 */
[----:B------:R-:W3:Y:S01]  /*e7f0*/  LDSM.16.MT88.4 R88, [R132+0x3400] ;  /* 0x003400008458783b */ /* 0x000ee20000004200 */
[----:B-1----:R-:W-:Y:S08]  /*e800*/  F2FP.BF16.F32.PACK_AB R43, R155, R154 ;  /* 0x0000009a9b2b723e */ /* 0x002ff000000010ff */
[----:B------:R-:W-:Y:S01]  /*e810*/  MUFU.EX2 R121, R121 ;  /* 0x0000007900797308 */ /* 0x000fe20000000800 */
[----:B------:R-:W1:Y:S09]  /*e820*/  LDSM.16.MT88.4 R92, [R131+0x3400] ;  /* 0x00340000835c783b */ /* 0x000e720000004200 */
[----:B------:R-:W4:Y:S10]  /*e830*/  MUFU.EX2 R114, R114 ;  /* 0x0000007200727308 */ /* 0x000f340000000800 */
[----:B------:R-:W-:Y:S10]  /*e840*/  MUFU.EX2 R107, R107 ;  /* 0x0000006b006b7308 */ /* 0x000ff40000000800 */
[----:B------:R-:W5:Y:S10]  /*e850*/  MUFU.EX2 R102, R102 ;  /* 0x0000006600667308 */ /* 0x000f740000000800 */
[----:B------:R-:W-:Y:S01]  /*e860*/  MUFU.EX2 R112, R112 ;  /* 0x0000007000707308 */ /* 0x000fe20000000800 */
[C---:B---3--:R-:W-:Y:S06]  /*e870*/  HMMA.16816.F32.BF16 R68, R40.reuse, R88, R68 ;  /* 0x000000582844723c */ /* 0x048fec0000041844 */
[C---:B------:R-:W-:Y:S03]  /*e880*/  HMMA.16816.F32.BF16 R72, R40.reuse, R90, R72 ;  /* 0x0000005a2848723c */ /* 0x040fe60000041848 */
[----:B------:R-:W3:Y:S02]  /*e890*/  MUFU.EX2 R105, R105 ;  /* 0x0000006900697308 */ /* 0x000ee40000000800 */
[----:B------:R-:W-:Y:S01]  /*e8a0*/  FADD.FTZ R89, R117, R122 ;  /* 0x0000007a75597221 */ /* 0x000fe20000010000 */
[----:B------:R-:W-:Y:S01]  /*e8b0*/  FADD.FTZ R88, R119, R152 ;  /* 0x0000009877587221 */ /* 0x000fe20000010000 */
[--C-:B------:R-:W-:Y:S01]  /*e8c0*/  FFMA.FTZ R122, R48, UR4, -R96.reuse ;  /* 0x00000004307a7c23 */ /* 0x100fe20008010860 */
[----:B------:R-:W-:Y:S05]  /*e8d0*/  FFMA.FTZ R119, R49, UR4, -R96 ;  /* 0x0000000431777c23 */ /* 0x000fea0008010860 */
[----:B------:R2:W-:Y:S01]  /*e8e0*/  MUFU.EX2 R117, R151 ;  /* 0x0000009700757308 */ /* 0x0005e20000000800 */
[C---:B-1----:R-:W-:Y:S03]  /*e8f0*/  HMMA.16816.F32.BF16 R76, R40.reuse, R92, R76 ;  /* 0x0000005c284c723c */ /* 0x042fe6000004184c */
[----:B------:R-:W-:Y:S01]  /*e900*/  FADD.FTZ R164, R164, R89 ;  /* 0x00000059a4a47221 */ /* 0x000fe20000010000 */
[----:B------:R-:W-:Y:S01]  /*e910*/  FADD.FTZ R163, R163, R88 ;  /* 0x00000058a3a37221 */ /* 0x000fe20000010000 */
[--C-:B------:R-:W-:Y:S01]  /*e920*/  FFMA.FTZ R152, R54, UR4, -R87.reuse ;  /* 0x0000000436987c23 */ /* 0x100fe20008010857 */
[----:B------:R-:W1:Y:S03]  /*e930*/  LDSM.16.MT88.4 R88, [R131+0x3800] ;  /* 0x003800008358783b */ /* 0x000e660000004200 */
[----:B------:R-:W-:Y:S02]  /*e940*/  MUFU.EX2 R100, R100 ;  /* 0x0000006400647308 */ /* 0x000fe40000000800 */
[--C-:B------:R-:W-:Y:S01]  /*e950*/  FFMA.FTZ R93, R50, UR4, -R87.reuse ;  /* 0x00000004325d7c23 */ /* 0x100fe20008010857 */
[----:B------:R-:W-:Y:S03]  /*e960*/  HMMA.16816.F32.BF16 R80, R40, R94, R80 ;  /* 0x0000005e2850723c */ /* 0x000fe60000041850 */
[--C-:B------:R-:W-:Y:S01]  /*e970*/  FFMA.FTZ R92, R51, UR4, -R87.reuse ;  /* 0x00000004335c7c23 */ /* 0x100fe20008010857 */
[----:B------:R-:W-:Y:S01]  /*e980*/  FADD.FTZ R161, R161, R164 ;  /* 0x000000a4a1a17221 */ /* 0x000fe20000010000 */
[----:B------:R-:W1:Y:S02]  /*e990*/  LDSM.16.MT88.4 R48, [R132+0x3c00] ;  /* 0x003c00008430783b */ /* 0x000e640000004200 */
[----:B------:R3:W-:Y:S01]  /*e9a0*/  MUFU.EX2 R94, R52 ;  /* 0x00000034005e7308 */ /* 0x0007e20000000800 */
[----:B------:R-:W-:Y:S03]  /*e9b0*/  FFMA.FTZ R95, R53, UR4, -R96 ;  /* 0x00000004355f7c23 */ /* 0x000fe60008010860 */
[----:B--2---:R-:W-:Y:S01]  /*e9c0*/  FFMA.FTZ R151, R55, UR4, -R87 ;  /* 0x0000000437977c23 */ /* 0x004fe20008010857 */
[----:B------:R-:W-:Y:S01]  /*e9d0*/  F2FP.BF16.F32.PACK_AB R40, R120, R123 ;  /* 0x0000007b7828723e */ /* 0x000fe200000010ff */
[----:B------:R-:W-:Y:S01]  /*e9e0*/  FADD.FTZ R160, R160, R161 ;  /* 0x000000a1a0a07221 */ /* 0x000fe20000010000 */
[----:B------:R-:W-:Y:S03]  /*e9f0*/  FFMA.FTZ R161, R58, UR4, -R87 ;  /* 0x000000043aa17c23 */ /* 0x000fe60008010857 */
[----:B------:R-:W2:Y:S01]  /*ea00*/  MUFU.EX2 R97, R97 ;  /* 0x0000006100617308 */ /* 0x000ea20000000800 */
[----:B----4-:R-:W-:Y:S01]  /*ea10*/  F2FP.BF16.F32.PACK_AB R41, R114, R121 ;  /* 0x000000797229723e */ /* 0x010fe200000010ff */
[----:B------:R-:W-:Y:S01]  /*ea20*/  FADD.FTZ R162, R162, R163 ;  /* 0x000000a3a2a27221 */ /* 0x000fe20000010000 */
[----:B-----5:R-:W-:Y:S02]  /*ea30*/  F2FP.BF16.F32.PACK_AB R42, R102, R107 ;  /* 0x0000006b662a723e */ /* 0x020fe400000010ff */
[----:B---3--:R-:W-:Y:S01]  /*ea40*/  F2FP.BF16.F32.PACK_AB R43, R105, R112 ;  /* 0x00000070692b723e */ /* 0x008fe200000010ff */
[----:B------:R-:W-:Y:S04]  /*ea50*/  FADD.FTZ R159, R159, R162 ;  /* 0x000000a29f9f7221 */ /* 0x000fe80000010000 */
[----:B------:R-:W-:Y:S01]  /*ea60*/  MUFU.EX2 R113, R113 ;  /* 0x0000007100717308 */ /* 0x000fe20000000800 */
[----:B------:R-:W-:Y:S01]  /*ea70*/  LDSM.16.MT88.4 R52, [R132+0x4000] ;  /* 0x004000008434783b */ /* 0x000fe20000004200 */
[----:B------:R-:W-:Y:S01]  /*ea80*/  FADD.FTZ R159, R156, R159 ;  /* 0x0000009f9c9f7221 */ /* 0x000fe20000010000 */
[C---:B------:R-:W-:Y:S07]  /*ea90*/  HMMA.16816.F32.BF16 R68, R40.reuse, R44, R68 ;  /* 0x0000002c2844723c */ /* 0x040fee0000041844 */
[----:B------:R-:W3:Y:S01]  /*eaa0*/  MUFU.EX2 R86, R86 ;  /* 0x0000005600567308 */ /* 0x000ee20000000800 */
[C---:B------:R-:W-:Y:S01]  /*eab0*/  HMMA.16816.F32.BF16 R72, R40.reuse, R46, R72 ;  /* 0x0000002e2848723c */ /* 0x040fe20000041848 */
[----:B------:R-:W4:Y:S08]  /*eac0*/  LDSM.16.MT88.4 R44, [R131+0x3c00] ;  /* 0x003c0000832c783b */ /* 0x000f300000004200 */
[----:B------:R-:W-:Y:S01]  /*ead0*/  MUFU.EX2 R104, R104 ;  /* 0x0000006800687308 */ /* 0x000fe20000000800 */
[C---:B-1----:R-:W-:Y:S06]  /*eae0*/  HMMA.16816.F32.BF16 R76, R40.reuse, R88, R76 ;  /* 0x00000058284c723c */ /* 0x042fec000004184c */
[----:B------:R-:W-:Y:S03]  /*eaf0*/  HMMA.16816.F32.BF16 R80, R40, R90, R80 ;  /* 0x0000005a2850723c */ /* 0x000fe60000041850 */
[----:B------:R-:W1:Y:S02]  /*eb00*/  MUFU.EX2 R101, R101 ;  /* 0x0000006500657308 */ /* 0x000e640000000800 */
[----:B------:R-:W-:Y:S01]  /*eb10*/  FADD.FTZ R89, R157, R160 ;  /* 0x000000a09d597221 */ /* 0x000fe20000010000 */
[--C-:B------:R-:W-:Y:S01]  /*eb20*/  FFMA.FTZ R160, R57, UR4, -R96.reuse ;  /* 0x0000000439a07c23 */ /* 0x100fe20008010860 */
[----:B--2---:R-:W-:Y:S01]  /*eb30*/  F2FP.BF16.F32.PACK_AB R40, R97, R100 ;  /* 0x000000646128723e */ /* 0x004fe200000010ff */
[----:B------:R-:W-:Y:S05]  /*eb40*/  FFMA.FTZ R96, R65, UR4, -R96 ;  /* 0x0000000441607c23 */ /* 0x000fea0008010860 */
[----:B------:R-:W-:Y:S01]  /*eb50*/  MUFU.EX2 R103, R103 ;  /* 0x0000006700677308 */ /* 0x000fe20000000800 */
[----:B------:R-:W-:Y:S01]  /*eb60*/  FADD.FTZ R158, R158, R89 ;  /* 0x000000599e9e7221 */ /* 0x000fe20000010000 */
[----:B---3--:R-:W-:Y:S01]  /*eb70*/  F2FP.BF16.F32.PACK_AB R41, R86, R113 ;  /* 0x000000715629723e */ /* 0x008fe200000010ff */
[----:B------:R-:W2:Y:S02]  /*eb80*/  LDSM.16.MT88.4 R88, [R131+0x4000] ;  /* 0x004000008358783b */ /* 0x000ea40000004200 */
[----:B------:R-:W-:Y:S05]  /*eb90*/  FADD.FTZ R158, R153, R158 ;  /* 0x0000009e999e7221 */ /* 0x000fea0000010000 */
[----:B------:R-:W3:Y:S01]  /*eba0*/  MUFU.EX2 R106, R106 ;  /* 0x0000006a006a7308 */ /* 0x000ee20000000800 */
[----:B-1----:R-:W-:Y:S09]  /*ebb0*/  F2FP.BF16.F32.PACK_AB R42, R101, R104 ;  /* 0x00000068652a723e */ /* 0x002ff200000010ff */
[----:B------:R1:W-:Y:S10]  /*ebc0*/  MUFU.EX2 R157, R56 ;  /* 0x00000038009d7308 */ /* 0x0003f40000000800 */
[----:B------:R-:W-:Y:S01]  /*ebd0*/  MUFU.EX2 R98, R98 ;  /* 0x0000006200627308 */ /* 0x000fe20000000800 */
[----:B---3--:R-:W-:Y:S09]  /*ebe0*/  F2FP.BF16.F32.PACK_AB R43, R106, R103 ;  /* 0x000000676a2b723e */ /* 0x008ff200000010ff */
[----:B------:R-:W3:Y:S01]  /*ebf0*/  MUFU.EX2 R99, R99 ;  /* 0x0000006300637308 */ /* 0x000ee20000000800 */
[C---:B------:R-:W-:Y:S06]  /*ec00*/  HMMA.16816.F32.BF16 R68, R40.reuse, R48, R68 ;  /* 0x000000302844723c */ /* 0x040fec0000041844 */
[C---:B------:R-:W-:Y:S03]  /*ec10*/  HMMA.16816.F32.BF16 R72, R40.reuse, R50, R72 ;  /* 0x000000322848723c */ /* 0x040fe60000041848 */
[----:B------:R-:W-:Y:S02]  /*ec20*/  MUFU.EX2 R108, R108 ;  /* 0x0000006c006c7308 */ /* 0x000fe40000000800 */
[----:B------:R-:W-:Y:S01]  /*ec30*/  FADD.FTZ R49, R123, R158 ;  /* 0x0000009e7b317221 */ /* 0x000fe20000010000 */
[----:B------:R-:W-:Y:S01]  /*ec40*/  FFMA.FTZ R123, R59, UR4, -R87 ;  /* 0x000000043b7b7c23 */ /* 0x000fe20008010857 */
[C---:B----4-:R-:W-:Y:S01]  /*ec50*/  HMMA.16816.F32.BF16 R76, R40.reuse, R44, R76 ;  /* 0x0000002c284c723c */ /* 0x050fe2000004184c */
[----:B-1----:R-:W1:Y:S05]  /*ec60*/  LDSM.16.MT88.4 R56, [R132+0x4400] ;  /* 0x004400008438783b */ /* 0x002e6a0000004200 */
[----:B------:R-:W4:Y:S01]  /*ec70*/  MUFU.EX2 R39, R39 ;  /* 0x0000002700277308 */ /* 0x000f220000000800 */
[----:B------:R-:W-:Y:S01]  /*ec80*/  FADD.FTZ R48, R154, R159 ;  /* 0x0000009f9a307221 */ /* 0x000fe20000010000 */
[----:B------:R-:W-:Y:S01]  /*ec90*/  FADD.FTZ R154, R120, R49 ;  /* 0x00000031789a7221 */ /* 0x000fe20000010000 */
[----:B------:R-:W-:Y:S01]  /*eca0*/  HMMA.16816.F32.BF16 R80, R40, R46, R80 ;  /* 0x0000002e2850723c */ /* 0x000fe20000041850 */
[----:B------:R-:W5:Y:S06]  /*ecb0*/  LDSM.16.MT88.4 R44, [R131+0x4400] ;  /* 0x00440000832c783b */ /* 0x000f6c0000004200 */
[----:B------:R-:W-:Y:S01]  /*ecc0*/  MUFU.EX2 R118, R118 ;  /* 0x0000007600767308 */ /* 0x000fe20000000800 */
[----:B------:R-:W-:Y:S03]  /*ecd0*/  FADD.FTZ R48, R155, R48 ;  /* 0x000000309b307221 */ /* 0x000fe60000010000 */
[----:B------:R-:W-:Y:S01]  /*ece0*/  FADD.FTZ R107, R107, R154 ;  /* 0x0000009a6b6b7221 */ /* 0x000fe20000010000 */
[----:B------:R-:W-:Y:S05]  /*ecf0*/  FADD.FTZ R121, R121, R48 ;  /* 0x0000003079797221 */ /* 0x000fea0000010000 */
[----:B------:R-:W2:Y:S01]  /*ed00*/  MUFU.EX2 R109, R109 ;  /* 0x0000006d006d7308 */ /* 0x000ea20000000800 */
[----:B---3--:R-:W-:Y:S01]  /*ed10*/  F2FP.BF16.F32.PACK_AB R48, R99, R98 ;  /* 0x000000626330723e */ /* 0x008fe200000010ff */
[----:B------:R-:W-:Y:S01]  /*ed20*/  FADD.FTZ R107, R102, R107 ;  /* 0x0000006b666b7221 */ /* 0x000fe20000010000 */
[----:B----4-:R-:W-:Y:S01]  /*ed30*/  F2FP.BF16.F32.PACK_AB R49, R39, R108 ;  /* 0x0000006c2731723e */ /* 0x010fe200000010ff */
[----:B------:R-:W-:Y:S02]  /*ed40*/  FADD.FTZ R121, R114, R121 ;  /* 0x0000007972797221 */ /* 0x000fe40000010000 */
[----:B------:R-:W-:Y:S01]  /*ed50*/  FADD.FTZ R40, R100, R107 ;  /* 0x0000006b64287221 */ /* 0x000fe20000010000 */
[----:B------:R-:W-:Y:S03]  /*ed60*/  FFMA.FTZ R100, R62, UR4, -R87 ;  /* 0x000000043e647c23 */ /* 0x000fe60008010857 */
        /* <DEDUP_REMOVED lines=15> */
[----:B---3--:R-:W-:Y:S01]  /*ee60*/  F2FP.BF16.F32.PACK_AB R51, R111, R110 ;  /* 0x0000006e6f33723e */ /* 0x008fe200000010ff */
[----:B------:R-:W-:Y:S08]  /*ee70*/  FADD.FTZ R109, R109, R118 ;  /* 0x000000766d6d7221 */ /* 0x000ff00000010000 */
[----:B------:R-:W3:Y:S01]  /*ee80*/  MUFU.EX2 R116, R116 ;  /* 0x0000007400747308 */ /* 0x000ee20000000800 */
[C---:B------:R-:W-:Y:S06]  /*ee90*/  HMMA.16816.F32.BF16 R68, R48.reuse, R52, R68 ;  /* 0x000000343044723c */ /* 0x040fec0000041844 */
[C---:B------:R-:W-:Y:S03]  /*eea0*/  HMMA.16816.F32.BF16 R72, R48.reuse, R54, R72 ;  /* 0x000000363048723c */ /* 0x040fe60000041848 */
[----:B------:R-:W-:Y:S01]  /*eeb0*/  MUFU.EX2 R122, R122 ;  /* 0x0000007a007a7308 */ /* 0x000fe20000000800 */
[----:B------:R-:W4:Y:S01]  /*eec0*/  LDSM.16.MT88.4 R52, [R132+0x4800] ;  /* 0x004800008434783b */ /* 0x000f220000004200 */
[----:B--2---:R-:W-:Y:S01]  /*eed0*/  F2FP.BF16.F32.PACK_AB R40, R115, R84 ;  /* 0x000000547328723e */ /* 0x004fe200000010ff */
[C---:B------:R-:W-:Y:S07]  /*eee0*/  HMMA.16816.F32.BF16 R76, R48.reuse, R88, R76 ;  /* 0x00000058304c723c */ /* 0x040fee000004184c */
[----:B------:R-:W2:Y:S01]  /*eef0*/  MUFU.EX2 R119, R119 ;  /* 0x0000007700777308 */ /* 0x000ea20000000800 */
[----:B---3--:R-:W-:Y:S01]  /*ef00*/  F2FP.BF16.F32.PACK_AB R41, R117, R116 ;  /* 0x000000747529723e */ /* 0x008fe200000010ff */
[----:B------:R-:W-:Y:S08]  /*ef10*/  HMMA.16816.F32.BF16 R80, R48, R90, R80 ;  /* 0x0000005a3050723c */ /* 0x000ff00000041850 */
[----:B------:R-:W-:Y:S03]  /*ef20*/  MUFU.EX2 R93, R93 ;  /* 0x0000005d005d7308 */ /* 0x000fe60000000800 */
[--C-:B------:R-:W-:Y:S01]  /*ef30*/  FFMA.FTZ R89, R63, UR4, -R87.reuse ;  /* 0x000000043f597c23 */ /* 0x100fe20008010857 */
[----:B------:R-:W-:Y:S01]  /*ef40*/  FADD.FTZ R49, R103, R86 ;  /* 0x0000005667317221 */ /* 0x000fe20000010000 */
[----:B------:R-:W-:Y:S03]  /*ef50*/  FFMA.FTZ R87, R67, UR4, -R87 ;  /* 0x0000000443577c23 */ /* 0x000fe60008010857 */
[----:B------:R-:W-:Y:S01]  /*ef60*/  FADD.FTZ R49, R106, R49 ;  /* 0x000000316a317221 */ /* 0x000fe20000010000 */
[----:B------:R-:W-:Y:S01]  /*ef70*/  FADD.FTZ R84, R84, R109 ;  /* 0x0000006d54547221 */ /* 0x000fe20000010000 */
[----:B------:R-:W3:Y:S01]  /*ef80*/  MUFU.EX2 R92, R92 ;  /* 0x0000005c005c7308 */ /* 0x000ee20000000800 */
[----:B--2---:R-:W-:Y:S01]  /*ef90*/  F2FP.BF16.F32.PACK_AB R42, R119, R122 ;  /* 0x0000007a772a723e */ /* 0x004fe200000010ff */
[----:B------:R-:W-:Y:S01]  /*efa0*/  FADD.FTZ R108, R108, R49 ;  /* 0x000000316c6c7221 */ /* 0x000fe20000010000 */
[----:B------:R-:W-:Y:S04]  /*efb0*/  FADD.FTZ R115, R115, R84 ;  /* 0x0000005473737221 */ /* 0x000fe80000010000 */
[----:B------:R-:W-:Y:S03]  /*efc0*/  FADD.FTZ R122, R122, R115 ;  /* 0x000000737a7a7221 */ /* 0x000fe60000010000 */
[----:B------:R-:W-:Y:S01]  /*efd0*/  MUFU.EX2 R114, R60 ;  /* 0x0000003c00727308 */ /* 0x000fe20000000800 */
[----:B------:R-:W-:Y:S09]  /*efe0*/  FADD.FTZ R119, R119, R122 ;  /* 0x0000007a77777221 */ /* 0x000ff20000010000 */
[----:B------:R2:W-:Y:S01]  /*eff0*/  MUFU.EX2 R105, R61 ;  /* 0x0000003d00697308 */ /* 0x0005e20000000800 */
[----:B---3--:R-:W-:Y:S09]  /*f000*/  F2FP.BF16.F32.PACK_AB R43, R92, R93 ;  /* 0x0000005d5c2b723e */ /* 0x008ff200000010ff */
[----:B------:R-:W3:Y:S01]  /*f010*/  MUFU.EX2 R95, R95 ;  /* 0x0000005f005f7308 */ /* 0x000ee20000000800 */
[C---:B-1----:R-:W-:Y:S06]  /*f020*/  HMMA.16816.F32.BF16 R68, R40.reuse, R56, R68 ;  /* 0x000000382844723c */ /* 0x042fec0000041844 */
[C---:B------:R-:W-:Y:S03]  /*f030*/  HMMA.16816.F32.BF16 R72, R40.reuse, R58, R72 ;  /* 0x0000003a2848723c */ /* 0x040fe60000041848 */
[----:B------:R-:W-:Y:S01]  /*f040*/  MUFU.EX2 R152, R152 ;  /* 0x0000009800987308 */ /* 0x000fe20000000800 */
[----:B--2---:R-:W1:Y:S02]  /*f050*/  LDSM.16.MT88.4 R60, [R131+0x4800] ;  /* 0x00480000833c783b */ /* 0x004e640000004200 */
[C---:B-----5:R-:W-:Y:S07]  /*f060*/  HMMA.16816.F32.BF16 R76, R40.reuse, R44, R76 ;  /* 0x0000002c284c723c */ /* 0x060fee000004184c */
[----:B------:R-:W2:Y:S01]  /*f070*/  MUFU.EX2 R151, R151 ;  /* 0x0000009700977308 */ /* 0x000ea20000000800 */
[----:B------:R-:W5:Y:S03]  /*f080*/  LDSM.16.MT88.4 R56, [R132+0x4c00] ;  /* 0x004c00008438783b */ /* 0x000f660000004200 */
[----:B---3--:R-:W-:Y:S01]  /*f090*/  F2FP.BF16.F32.PACK_AB R48, R95, R94 ;  /* 0x0000005e5f30723e */ /* 0x008fe200000010ff */
[----:B------:R-:W-:Y:S05]  /*f0a0*/  HMMA.16816.F32.BF16 R80, R40, R46, R80 ;  /* 0x0000002e2850723c */ /* 0x000fea0000041850 */
[----:B------:R-:W3:Y:S01]  /*f0b0*/  MUFU.EX2 R156, R160 ;  /* 0x000000a0009c7308 */ /* 0x000ee20000000800 */
[----:B------:R-:W5:Y:S01]  /*f0c0*/  LDSM.16.MT88.4 R44, [R131+0x4c00] ;  /* 0x004c0000832c783b */ /* 0x000f620000004200 */
[----:B------:R-:W-:Y:S01]  /*f0d0*/  FADD.FTZ R41, R39, R108 ;  /* 0x0000006c27297221 */ /* 0x000fe20000010000 */
[----:B------:R-:W-:Y:S03]  /*f0e0*/  F2FP.BF16.F32.PACK_AB R40, R105, R114 ;  /* 0x000000726928723e */ /* 0x000fe600000010ff */
[----:B------:R-:W-:Y:S01]  /*f0f0*/  FADD.FTZ R110, R110, R41 ;  /* 0x000000296e6e7221 */ /* 0x000fe20000010000 */
[----:B------:R-:W-:Y:S03]  /*f100*/  FADD.FTZ R94, R94, R119 ;  /* 0x000000775e5e7221 */ /* 0x000fe60000010000 */
[----:B------:R-:W-:Y:S01]  /*f110*/  MUFU.EX2 R153, R161 ;  /* 0x000000a100997308 */ /* 0x000fe20000000800 */
[----:B--2---:R-:W-:Y:S01]  /*f120*/  F2FP.BF16.F32.PACK_AB R49, R151, R152 ;  /* 0x000000989731723e */ /* 0x004fe200000010ff */
[----:B------:R-:W-:Y:S01]  /*f130*/  FADD.FTZ R111, R111, R110 ;  /* 0x0000006e6f6f7221 */ /* 0x000fe20000010000 */
[----:B------:R-:W-:Y:S03]  /*f140*/  FADD.FTZ R94, R95, R94 ;  /* 0x0000005e5f5e7221 */ /* 0x000fe60000010000 */
[----:B------:R-:W-:Y:S04]  /*f150*/  FADD.FTZ R116, R116, R111 ;  /* 0x0000006f74747221 */ /* 0x000fe80000010000 */
[----:B------:R-:W2:Y:S01]  /*f160*/  MUFU.EX2 R120, R123 ;  /* 0x0000007b00787308 */ /* 0x000ea20000000800 */
[C---:B---3--:R-:W-:Y:S01]  /*f170*/  F2FP.BF16.F32.PACK_AB R50, R156.reuse, R157 ;  /* 0x0000009d9c32723e */ /* 0x048fe200000010ff */
        /* <DEDUP_REMOVED lines=10> */
[C---:B--2---:R-:W-:Y:S01]  /*f220*/  F2FP.BF16.F32.PACK_AB R51, R120.reuse, R153 ;  /* 0x000000997833723e */ /* 0x044fe200000010ff */
[----:B------:R-:W-:Y:S04]  /*f230*/  FADD.FTZ R152, R151, R152 ;  /* 0x0000009897987221 */ /* 0x000fe80000010000 */
[----:B------:R-:W-:Y:S02]  /*f240*/  FADD.FTZ R153, R153, R152 ;  /* 0x0000009899997221 */ /* 0x000fe40000010000 */
[C---:B----4-:R-:W-:Y:S02]  /*f250*/  HMMA.16816.F32.BF16 R68, R48.reuse, R52, R68 ;  /* 0x000000343044723c */ /* 0x050fe40000041844 */
[----:B------:R-:W-:Y:S03]  /*f260*/  MUFU.EX2 R64, R64 ;  /* 0x0000004000407308 */ /* 0x000fe60000000800 */
[----:B------:R-:W-:Y:S01]  /*f270*/  FADD.FTZ R153, R120, R153 ;  /* 0x0000009978997221 */ /* 0x000fe20000010000 */
[C---:B------:R-:W-:Y:S06]  /*f280*/  HMMA.16816.F32.BF16 R72, R48.reuse, R54, R72 ;  /* 0x000000363048723c */ /* 0x040fec0000041848 */
[----:B------:R-:W2:Y:S01]  /*f290*/  MUFU.EX2 R65, R96 ;  /* 0x0000006000417308 */ /* 0x000ea20000000800 */
[----:B---3--:R-:W-:Y:S01]  /*f2a0*/  F2FP.BF16.F32.PACK_AB R41, R89, R88 ;  /* 0x000000585929723e */ /* 0x008fe200000010ff */
[C---:B-1----:R-:W-:Y:S08]  /*f2b0*/  HMMA.16816.F32.BF16 R76, R48.reuse, R60, R76 ;  /* 0x0000003c304c723c */ /* 0x042ff0000004184c */
[----:B------:R-:W-:Y:S01]  /*f2c0*/  MUFU.EX2 R39, R66 ;  /* 0x0000004200277308 */ /* 0x000fe20000000800 */
[----:B------:R-:W-:Y:S03]  /*f2d0*/  HMMA.16816.F32.BF16 R80, R48, R62, R80 ;  /* 0x0000003e3050723c */ /* 0x000fe60000041850 */
[----:B------:R-:W-:Y:S06]  /*f2e0*/  FADD.FTZ R88, R88, R153 ;  /* 0x0000009958587221 */ /* 0x000fec0000010000 */
[----:B------:R-:W1:Y:S02]  /*f2f0*/  MUFU.EX2 R52, R87 ;  /* 0x0000005700347308 */ /* 0x000e640000000800 */
[----:B--2---:R-:W-:Y:S01]  /*f300*/  F2FP.BF16.F32.PACK_AB R42, R65, R64 ;  /* 0x00000040412a723e */ /* 0x004fe200000010ff */
[----:B------:R-:W-:Y:S01]  /*f310*/  FADD.FTZ R88, R89, R88 ;  /* 0x0000005859587221 */ /* 0x000fe20000010000 */
[----:B------:R-:W-:Y:S04]  /*f320*/  FADD.FTZ R64, R64, R105 ;  /* 0x0000006940407221 */ /* 0x000fe80000010000 */
[----:B------:R-:W-:Y:S01]  /*f330*/  FADD.FTZ R151, R65, R64 ;  /* 0x0000004041977221 */ /* 0x000fe20000010000 */
[C---:B-1----:R-:W-:Y:S01]  /*f340*/  F2FP.BF16.F32.PACK_AB R43, R52.reuse, R39 ;  /* 0x00000027342b723e */ /* 0x042fe200000010ff */
[----:B------:R-:W-:Y:S04]  /*f350*/  FADD.FTZ R39, R39, R88 ;  /* 0x0000005827277221 */ /* 0x000fe80000010000 */
[----:B------:R-:W-:Y:S02]  /*f360*/  FADD.FTZ R152, R52, R39 ;  /* 0x0000002734987221 */ /* 0x000fe40000010000 */
[C---:B-----5:R-:W-:Y:S06]  /*f370*/  HMMA.16816.F32.BF16 R68, R40.reuse, R56, R68 ;  /* 0x000000382844723c */ /* 0x060fec0000041844 */
[C---:B------:R-:W-:Y:S06]  /*f380*/  HMMA.16816.F32.BF16 R72, R40.reuse, R58, R72 ;  /* 0x0000003a2848723c */ /* 0x040fec0000041848 */
[C---:B------:R-:W-:Y:S06]  /*f390*/  HMMA.16816.F32.BF16 R76, R40.reuse, R44, R76 ;  /* 0x0000002c284c723c */ /* 0x040fec000004184c */
[----:B------:R-:W-:Y:S01]  /*f3a0*/  HMMA.16816.F32.BF16 R80, R40, R46, R80 ;  /* 0x0000002e2850723c */ /* 0x000fe20000041850 */
[----:B------:R-:W-:Y:S11]  /*f3b0*/  @!UPT UIADD3 URZ, URZ, URZ, URZ ;  /* 0x0000003f3f3ff290 */ /* 0x000ff6000fffe03f */
[----:B------:R-:W-:Y:S01]  /*f3c0*/  @!UPT UIADD3 URZ, URZ, URZ, URZ ;  /* 0x0000003f3f3ff290 */ /* 0x000fe2000fffe03f */
[----:B------:R-:W-:Y:S11]  /*f3d0*/  @P0 BRA `(.L_x_5015) ;  /* 0xffffffd800a40947 */ /* 0x000ff6000383ffff */
.L_x_5011:
        /* <DEDUP_REMOVED lines=107> */
[----:B------:R-:W-:Y:S01]  /*fa90*/  @P3 FMUL.FTZ R39, R6, 0.69314718246459960938 ;  /* 0x3f31721806273820 */ /* 0x000fe20000410000 */
[----:B------:R-:W-:Y:S01]  /*faa0*/  STS.64 [R13+0x400], R74 ;  /* 0x0004004a0d007388 */ /* 0x000fe20000000a00 */
[----:B------:R-:W-:Y:S01]  /*fab0*/  LOP3.LUT P0, RZ, R37, 0x3, RZ, 0xc0, !PT ;  /* 0x0000000325ff7812 */ /* 0x000fe2000780c0ff */
[----:B------:R-:W-:Y:S01]  /*fac0*/  IMAD.MOV.U32 R4, RZ, RZ, -0x800000 ;  /* 0xff800000ff047424 */ /* 0x000fe200078e00ff */
[----:B------:R-:W-:Y:S01]  /*fad0*/  LEA.HI R30, R30, R7, RZ, 0x2 ;  /* 0x000000071e1e7211 */ /* 0x000fe200078f10ff */
[----:B------:R-:W-:Y:S01]  /*fae0*/  STS.64 [R14], R76 ;  /* 0x0000004c0e007388 */ /* 0x000fe20000000a00 */
[----:B------:R-:W-:Y:S01]  /*faf0*/  IADD3 R6, -R143, RZ, RZ ;  /* 0x000000ff8f067210 */ /* 0x000fe20007ffe1ff */
[----:B---3--:R-:W-:Y:S01]  /*fb00*/  @P3 FFMA.FTZ R4, R2, R33, R39 ;  /* 0x0000002102043223 */ /* 0x008fe20000010027 */
[----:B------:R-:W-:Y:S01]  /*fb10*/  LOP3.LUT R30, R30, 0xffffffc, RZ, 0xc0, !PT ;  /* 0x0ffffffc1e1e7812 */ /* 0x000fe200078ec0ff */
[----:B------:R-:W-:Y:S01]  /*fb20*/  STS.64 [R14+0x400], R78 ;  /* 0x0004004e0e007388 */ /* 0x000fe20000000a00 */
[----:B-----5:R-:W-:Y:S01]  /*fb30*/  SHF.L.U32 R8, R31, 0x6, RZ ;  /* 0x000000061f087819 */ /* 0x020fe200000006ff */
[----:B------:R-:W-:-:S02]  /*fb40*/  IMAD.MOV.U32 R2, RZ, RZ, -0x800000 ;  /* 0xff800000ff027424 */ /* 0x000fc400078e00ff */
[----:B----4-:R-:W-:Y:S01]  /*fb50*/  @P2 FMUL.FTZ R5, R5, 0.69314718246459960938 ;  /* 0x3f31721805052820 */ /* 0x010fe20000410000 */
[----:B------:R-:W-:Y:S01]  /*fb60*/  STS.64 [R29], R80 ;  /* 0x000000501d007388 */ /* 0x000fe20000000a00 */
[----:B------:R-:W-:Y:S02]  /*fb70*/  IMAD.IADD R7, R7, 0x1, -R30 ;  /* 0x0000000107077824 */ /* 0x000fe400078e0a1e */
[----:B-1----:R-:W-:Y:S01]  /*fb80*/  @P2 FFMA.FTZ R2, R0, R35, R5 ;  /* 0x0000002300022223 */ /* 0x002fe20000010005 */
[----:B------:R1:W-:Y:S01]  /*fb90*/  STS.64 [R29+0x400], R82 ;  /* 0x000400521d007388 */ /* 0x0003e20000000a00 */
[----:B------:R-:W-:Y:S02]  /*fba0*/  IMAD R7, R7, 0x10, R148 ;  /* 0x0000001007077824 */ /* 0x000fe400078e0294 */
[----:B------:R-:W-:Y:S01]  /*fbb0*/  IMAD R0, R31, -0x40, R142 ;  /* 0xffffffc01f007824 */ /* 0x000fe200078e028e */
[----:B------:R-:W-:Y:S01]  /*fbc0*/  BAR.SYNC.DEFER_BLOCKING 0x0 ;  /* 0x0000000000007b1d */ /* 0x000fe20000010000 */
[----:B--2---:R-:W-:-:S02]  /*fbd0*/  IMAD R10, R28, R10, R143 ;  /* 0x0000000a1c0a7224 */ /* 0x004fc400078e028f */
[----:B------:R-:W-:-:S05]  /*fbe0*/  IMAD.SHL.U32 R28, R9, 0x4, RZ ;  /* 0x00000004091c7824 */ /* 0x000fca00078e00ff */
[----:B-1----:R-:W1:Y:S01]  /*fbf0*/  LDC R29, c[0x0][0x270] ;  /* 0x00009c00ff1d7b82 */ /* 0x002e620000000800 */
[----:B------:R2:W3:Y:S04]  /*fc00*/  LDS.128 R24, [R32] ;  /* 0x0000000020187984 */ /* 0x0004e80000000c00 */
[----:B------:R2:W4:Y:S04]  /*fc10*/  LDS.128 R20, [R32+0x800] ;  /* 0x0008000020147984 */ /* 0x0005280000000c00 */
[----:B------:R2:W2:Y:S04]  /*fc20*/  LDS.128 R16, [R32+0x1000] ;  /* 0x0010000020107984 */ /* 0x0004a80000000c00 */
[----:B------:R1:W2:Y:S02]  /*fc30*/  LDS.128 R12, [R32+0x1800] ;  /* 0x00180000200c7984 */ /* 0x0002a40000000c00 */
[----:B-1----:R-:W-:-:S04]  /*fc40*/  IMAD R6, R29, R6, UR4 ;  /* 0x000000041d067e24 */ /* 0x002fc8000f8e0206 */
[----:B------:R-:W-:Y:S01]  /*fc50*/  IMAD R6, R10, R29, R6 ;  /* 0x0000001d0a067224 */ /* 0x000fe200078e0206 */
[----:B------:R-:W-:-:S03]  /*fc60*/  SHF.R.S32.HI R29, RZ, 0x1f, R28 ;  /* 0x0000001fff1d7819 */ /* 0x000fc6000001141c */
        /* <DEDUP_REMOVED lines=14> */
.L_x_5017:
[----:B------:R-:W-:Y:S05]  /*fd50*/  BSYNC B0 ;  /* 0x0000000000007941 */ /* 0x000fea0003800000 */
.L_x_5016:
[----:B------:R-:W-:Y:S01]  /*fd60*/  ULDC UR4, c[0x0][0x2dc] ;  /* 0x0000b70000047ab9 */ /* 0x000fe20000000800 */
[C---:B------:R-:W-:Y:S01]  /*fd70*/  IMAD.WIDE R28, R3.reuse, 0x20, R28 ;  /* 0x00000020031c7825 */ /* 0x040fe200078e021c */
[----:B------:R-:W-:-:S03]  /*fd80*/  ISETP.GE.AND P3, PT, R3, R0, PT ;  /* 0x000000000300720c */ /* 0x000fc60003f66270 */
[----:B------:R-:W-:Y:S01]  /*fd90*/  IMAD R6, R6, UR4, RZ ;  /* 0x0000000406067c24 */ /* 0x000fe2000f8e02ff */
[----:B------:R-:W-:Y:S01]  /*fda0*/  ULDC.64 UR4, c[0x0][0x288] ;  /* 0x0000a20000047ab9 */ /* 0x000fe20000000a00 */
[C---:B------:R-:W-:Y:S02]  /*fdb0*/  VIADD R5, R3.reuse, 0x10 ;  /* 0x0000001003057836 */ /* 0x040fe40000000000 */
[C---:B------:R-:W-:Y:S01]  /*fdc0*/  VIADD R7, R3.reuse, 0x20 ;  /* 0x0000002003077836 */ /* 0x040fe20000000000 */
[C---:B-1----:R-:W-:Y:S01]  /*fdd0*/  IADD3 R2, P0, R6.reuse, R28, RZ ;  /* 0x0000001c06027210 */ /* 0x042fe20007f1e0ff */
[----:B------:R-:W-:Y:S01]  /*fde0*/  VIADD R3, R3, 0x30 ;  /* 0x0000003003037836 */ /* 0x000fe20000000000 */
[----:B------:R-:W-:Y:S02]  /*fdf0*/  ISETP.GE.AND P2, PT, R5, R0, PT ;  /* 0x000000000500720c */ /* 0x000fe40003f46270 */
        /* <DEDUP_REMOVED lines=12> */
.L_x_5018:
        /* <DEDUP_REMOVED lines=12> */
.L_x_5384:


//--------------------- .text._ZN5flash24flash_fwd_splitkv_kernelI23Flash_fwd_kernel_traitsILi32ELi64ELi128ELi4ELb0ELb0EN7cutlass10bfloat16_tE19Flash_kernel_traitsILi32ELi64ELi128ELi4ES3_EELb1ELb0ELb0ELb0ELb1ELb1ELb1ELb1EEEvNS_16Flash_fwd_paramsE --------------------------
	.section	.text._ZN5flash24flash_fwd_splitkv_kernelI23Flash_fwd_kernel_traitsILi32ELi64ELi128ELi4ELb0ELb0EN7cutlass10bfloat16_tE19Flash_kernel_traitsILi32ELi64ELi128ELi4ES3_EELb1ELb0ELb0ELb0ELb1ELb1ELb1ELb1EEEvNS_16Flash_fwd_paramsE,"ax",@progbits
	.align	128
        .global         _ZN5flash24flash_fwd_splitkv_kernelI23Flash_fwd_kernel_traitsILi32ELi64ELi128ELi4ELb0ELb0EN7cutlass10bfloat16_tE19Flash_kernel_traitsILi32ELi64ELi128ELi4ES3_EELb1ELb0ELb0ELb0ELb1ELb1ELb1ELb1EEEvNS_16Flash_fwd_paramsE
        .type           _ZN5flash24flash_fwd_splitkv_kernelI23Flash_fwd_kernel_traitsILi32ELi64ELi128ELi4ELb0ELb0EN7cutlass10bfloat16_tE19Flash_kernel_traitsILi32ELi64ELi128ELi4ES3_EELb1ELb0ELb0ELb0ELb1ELb1ELb1ELb1EEEvNS_16Flash_fwd_paramsE,@function
        .size           _ZN5flash24flash_fwd_splitkv_kernelI23Flash_fwd_kernel_traitsILi32ELi64ELi128ELi4ELb0ELb0EN7cutlass10bfloat16_tE19Flash_kernel_traitsILi32ELi64ELi128ELi4ES3_EELb1ELb0ELb0ELb0ELb1ELb1ELb1ELb1EEEvNS_16Flash_fwd_paramsE,(.L_x_5385 - _ZN5flash24flash_fwd_splitkv_kernelI23Flash_fwd_kernel_traitsILi32ELi64ELi128ELi4ELb0ELb0EN7cutlass10bfloat16_tE19Flash_kernel_traitsILi32ELi64ELi128ELi4ES3_EELb1ELb0ELb0ELb0ELb1ELb1ELb1ELb1EEEvNS_16Flash_fwd_paramsE)
        .other          _ZN5flash24flash_fwd_splitkv_kernelI23Flash_fwd_kernel_traitsILi32ELi64ELi128ELi4ELb0ELb0EN7cutlass10bfloat16_tE19Flash_kernel_traitsILi32ELi64ELi128ELi4ES3_EELb1ELb0ELb0ELb0ELb1ELb1ELb1ELb1EEEvNS_16Flash_fwd_paramsE,@"STO_CUDA_ENTRY STV_DEFAULT"
_ZN5flash24flash_fwd_splitkv_kernelI23Flash_fwd_kernel_traitsILi32ELi64ELi128ELi4ELb0ELb0EN7cutlass10bfloat16_tE19Flash_kernel_traitsILi32ELi64ELi128ELi4ES3_EELb1ELb0ELb0ELb0ELb1ELb1ELb1ELb1EEEvNS_16Flash_fwd_paramsE:
.text._ZN5flash24flash_fwd_splitkv_kernelI23Flash_fwd_kernel_traitsILi32ELi64ELi128ELi4ELb0ELb0EN7cutlass10bfloat16_tE19Flash_kernel_traitsILi32ELi64ELi128ELi4ES3_EELb1ELb0ELb0ELb0ELb1ELb1ELb1ELb1EEEvNS_16Flash_fwd_paramsE:
        /* <DEDUP_REMOVED lines=59> */
.L_x_5019:
[----:B------:R-:W1:Y:S02]  /*03b0*/  LDC R61, c[0x0][0x2c8] ;  /* 0x0000b200ff3d7b82 */ /* 0x000e640000000800 */
.L_x_5020:
        /* <DEDUP_REMOVED lines=116> */
.L_x_5021:
        /* <DEDUP_REMOVED lines=24> */
.L_x_5022:
        /* <DEDUP_REMOVED lines=81> */
.L_x_5023:
        /* <DEDUP_REMOVED lines=49> */
.L_x_5025:
        /* <DEDUP_REMOVED lines=33> */
.L_x_5024:
        /* <DEDUP_REMOVED lines=215> */
.L_x_5056:
        /* <DEDUP_REMOVED lines=92> */
.L_x_5030:
[----:B------:R-:W-:Y:S05]  /*29e0*/  BSYNC B0 ;  /* 0x0000000000007941 */ /* 0x000fea0003800000 */
.L_x_5029:
        /* <DEDUP_REMOVED lines=57> */
.L_x_5032:
[----:B------:R-:W-:Y:S05]  /*2d80*/  BSYNC B0 ;  /* 0x0000000000007941 */ /* 0x000fea0003800000 */
.L_x_5031:
        /* <DEDUP_REMOVED lines=57> */
.L_x_5034:
[----:B------:R-:W-:Y:S05]  /*3120*/  BSYNC B0 ;  /* 0x0000000000007941 */ /* 0x000fea0003800000 */
.L_x_5033:
        /* <DEDUP_REMOVED lines=62> */
.L_x_5036:
[----:B------:R-:W-:Y:S05]  /*3510*/  BSYNC B0 ;  /* 0x0000000000007941 */ /* 0x000fea0003800000 */
.L_x_5035:
[C---:B------:R-:W-:Y:S01]  /*3520*/  LEA R46, P2, R31.reuse, R46, 0x1 ;  /* 0x0000002e1f2e7211 */ /* 0x040fe200078408ff */
[----:B------:R-:W-:Y:S01]  /*3530*/  IMAD.MOV.U32 R8, RZ, RZ, R10 ;  /* 0x000000ffff087224 */ /* 0x000fe200078e000a */
[----:B------:R-:W-:Y:S02]  /*3540*/  UMOV UR4, UR16 ;  /* 0x0000001000047c82 */ /* 0x000fe40008000000 */
[C---:B------:R-:W-:Y:S02]  /*3550*/  LEA.HI.X.SX32 R47, R31.reuse, R47, 0x1, P2 ;  /* 0x0000002f1f2f7211 */ /* 0x040fe400010f0eff */
[C---:B------:R-:W-:Y:S04]  /*3560*/  LEA R10, P0, R31.reuse, R8, 0x1 ;  /* 0x000000081f0a7211 */ /* 0x040fe800078008ff */
[----:B------:R-:W-:Y:S01]  /*3570*/  LEA.HI.X.SX32 R9, R31, R9, 0x1, P0 ;  /* 0x000000091f097211 */ /* 0x000fe200000f0eff */
[----:B------:R-:W-:Y:S08]  /*3580*/  BRA `(.L_x_5037) ;  /* 0x00000018005c7947 */ /* 0x000ff00003800000 */
.L_x_5028:
        /* <DEDUP_REMOVED lines=86> */
.L_x_5041:
[----:B------:R-:W-:Y:S05]  /*3af0*/  BSYNC B0 ;  /* 0x0000000000007941 */ /* 0x000fea0003800000 */
.L_x_5040:
[----:B-----5:R3:W-:Y:S02]  /*3b00*/  STG.E.128 desc[UR6][R76.64], R40 ;  /* 0x000000284c007986 */ /* 0x0207e4000c101d06 */
.L_x_5039:
[----:B------:R-:W-:Y:S05]  /*3b10*/  BSYNC B1 ;  /* 0x0000000000017941 */ /* 0x000fea0003800000 */
.L_x_5038:
        /* <DEDUP_REMOVED lines=90> */
.L_x_5045:
[----:B------:R-:W-:Y:S05]  /*40c0*/  BSYNC B0 ;  /* 0x0000000000007941 */ /* 0x000fea0003800000 */
.L_x_5044:
[----:B-----5:R4:W-:Y:S02]  /*40d0*/  STG.E.128 desc[UR6][R110.64], R40 ;  /* 0x000000286e007986 */ /* 0x0209e4000c101d06 */
.L_x_5043:
[----:B------:R-:W-:Y:S05]  /*40e0*/  BSYNC B1 ;  /* 0x0000000000017941 */ /* 0x000fea0003800000 */
.L_x_5042:
        /* <DEDUP_REMOVED lines=90> */
.L_x_5049:
[----:B------:R-:W-:Y:S05]  /*4690*/  BSYNC B0 ;  /* 0x0000000000007941 */ /* 0x000fea0003800000 */
.L_x_5048:
[----:B-----5:R4:W-:Y:S02]  /*46a0*/  STG.E.128 desc[UR6][R110.64], R40 ;  /* 0x000000286e007986 */ /* 0x0209e4000c101d06 */
.L_x_5047:
[----:B------:R-:W-:Y:S05]  /*46b0*/  BSYNC B1 ;  /* 0x0000000000017941 */ /* 0x000fea0003800000 */
.L_x_5046:
        /* <DEDUP_REMOVED lines=94> */
.L_x_5053:
[----:B------:R-:W-:Y:S05]  /*4ca0*/  BSYNC B0 ;  /* 0x0000000000007941 */ /* 0x000fea0003800000 */
.L_x_5052:
[----:B-----5:R1:W-:Y:S02]  /*4cb0*/  STG.E.128 desc[UR6][R110.64], R40 ;  /* 0x000000286e007986 */ /* 0x0203e4000c101d06 */
.L_x_5051:
[----:B------:R-:W-:Y:S05]  /*4cc0*/  BSYNC B1 ;  /* 0x0000000000017941 */ /* 0x000fea0003800000 */
.L_x_5050:
        /* <DEDUP_REMOVED lines=8> */
.L_x_5027:
        /* <DEDUP_REMOVED lines=27> */
.L_x_5037:
        /* <DEDUP_REMOVED lines=84> */
.L_x_5054:
        /* <DEDUP_REMOVED lines=8> */
.L_x_5055:
[----:B------:R-:W-:Y:S04]  /*54c0*/  IADD3 R11, R11, -0x1, RZ ;  /* 0xffffffff0b0b7810 */ /* 0x000fe80007ffe0ff */
[----:B------:R-:W-:Y:S11]  /*54d0*/  ISETP.GT.AND P0, PT, R11, R74, PT ;  /* 0x0000004a0b00720c */ /* 0x000ff60003f04270 */
[----:B------:R-:W-:Y:S02]  /*54e0*/  @!UPT UIADD3 URZ, URZ, URZ, URZ ;  /* 0x0000003f3f3ff290 */ /* 0x000fe4000fffe03f */
[----:B------:R-:W-:Y:S05]  /*54f0*/  @P0 BRA `(.L_x_5056) ;  /* 0xffffffcc00c80947 */ /* 0x000fea000383ffff */
.L_x_5026:
        /* <DEDUP_REMOVED lines=22> */
[----:B---34-:R-:W1:Y:S01]  /*5660*/  S2R R41, SR_CTAID.X ;  /* 0x0000000000297919 */ /* 0x018e620000002500 */
        /* <DEDUP_REMOVED lines=72> */
.L_x_5063:
[----:B------:R-:W-:Y:S05]  /*5af0*/  BSYNC B0 ;  /* 0x0000000000007941 */ /* 0x000fea0003800000 */
.L_x_5062:
[----:B-----5:R1:W-:Y:S04]  /*5b00*/  STS.64 [R153], R8 ;  /* 0x0000000899007388 */ /* 0x0203e80000000a00 */
[----:B------:R1:W-:Y:S02]  /*5b10*/  STS.64 [R153+0x8], R10 ;  /* 0x0000080a99007388 */ /* 0x0003e40000000a00 */
.L_x_5061:
[----:B------:R-:W-:Y:S05]  /*5b20*/  BSYNC B1 ;  /* 0x0000000000017941 */ /* 0x000fea0003800000 */
.L_x_5060:
        /* <DEDUP_REMOVED lines=56> */
.L_x_5066:
[----:B------:R-:W-:Y:S05]  /*5eb0*/  BSYNC B0 ;  /* 0x0000000000007941 */ /* 0x000fea0003800000 */
.L_x_5065:
[----:B-----5:R1:W-:Y:S01]  /*5ec0*/  STS.128 [R153+0x800], R24 ;  /* 0x0008001899007388 */ /* 0x0203e20000000c00 */
[----:B------:R-:W-:Y:S05]  /*5ed0*/  BRA `(.L_x_5064) ;  /* 0x0000000c00547947 */ /* 0x000fea0003800000 */
.L_x_5059:
        /* <DEDUP_REMOVED lines=94> */
.L_x_5070:
[----:B------:R-:W-:Y:S05]  /*64c0*/  BSYNC B0 ;  /* 0x0000000000007941 */ /* 0x000fea0003800000 */
.L_x_5069:
[----:B-----5:R2:W-:Y:S04]  /*64d0*/  STS.64 [R153], R20 ;  /* 0x0000001499007388 */ /* 0x0205e80000000a00 */
[----:B------:R2:W-:Y:S02]  /*64e0*/  STS.64 [R153+0x8], R22 ;  /* 0x0000081699007388 */ /* 0x0005e40000000a00 */
.L_x_5068:
[----:B------:R-:W-:Y:S05]  /*64f0*/  BSYNC B1 ;  /* 0x0000000000017941 */ /* 0x000fea0003800000 */
.L_x_5067:
        /* <DEDUP_REMOVED lines=44> */
[----:B-1----:R-:W-:Y:S01]  /*67c0*/  LOP3.LUT R26, R13, 0xffff0000, RZ, 0xc0, !PT ;  /* 0xffff00000d1a7812 */ /* 0x002fe200078ec0ff */
[----:B------:R-:W-:Y:S01]  /*67d0*/  IMAD.U32 R12, R15, 0x10000, RZ ;  /* 0x000100000f0c7824 */ /* 0x000fe200078e00ff */
[----:B------:R-:W-:-:S02]  /*67e0*/  SHF.L.U32 R25, R14, 0x10, RZ ;  /* 0x000000100e197819 */ /* 0x000fc400000006ff */
[----:B------:R-:W-:Y:S02]  /*67f0*/  LOP3.LUT R13, R14, 0xffff0000, RZ, 0xc0, !PT ;  /* 0xffff00000e0d7812 */ /* 0x000fe400078ec0ff */
[----:B------:R-:W-:Y:S01]  /*6800*/  LOP3.LUT R27, R15, 0xffff0000, RZ, 0xc0, !PT ;  /* 0xffff00000f1b7812 */ /* 0x000fe200078ec0ff */
        /* <DEDUP_REMOVED lines=45> */
.L_x_5072:
[----:B------:R-:W-:Y:S05]  /*6ae0*/  BSYNC B0 ;  /* 0x0000000000007941 */ /* 0x000fea0003800000 */
.L_x_5071:
[----:B-----5:R3:W-:Y:S01]  /*6af0*/  STS.128 [R153+0x800], R4 ;  /* 0x0008000499007388 */ /* 0x0207e20000000c00 */
[----:B------:R-:W-:Y:S05]  /*6b00*/  BRA `(.L_x_5064) ;  /* 0x0000000000487947 */ /* 0x000fea0003800000 */
.L_x_5058:
[----:B---34-:R-:W1:Y:S01]  /*6b10*/  S2R R41, SR_CTAID.X ;  /* 0x0000000000297919 */ /* 0x018e620000002500 */
        /* <DEDUP_REMOVED lines=17> */
.L_x_5064:
[----:B------:R-:W-:Y:S05]  /*6c30*/  BSYNC B2 ;  /* 0x0000000000027941 */ /* 0x000fea0003800000 */
.L_x_5057:
[----:B------:R-:W-:Y:S01]  /*6c40*/  VIADD R152, R52, 0xffffffff ;  /* 0xffffffff34987836 */ /* 0x000fe20000000000 */
[----:B------:R-:W5:Y:S01]  /*6c50*/  S2R R43, SR_TID.X ;  /* 0x00000000002b7919 */ /* 0x000f620000002100 */
[----:B---3--:R-:W-:Y:S01]  /*6c60*/  VIADD R7, R102, 0x40 ;  /* 0x0000004066077836 */ /* 0x008fe20000000000 */
[----:B------:R-:W-:Y:S01]  /*6c70*/  ULDC.64 UR12, c[0x0][0x398] ;  /* 0x0000e600000c7ab9 */ /* 0x000fe20000000a00 */
[----:B------:R-:W-:Y:S02]  /*6c80*/  IMAD.SHL.U32 R0, R152, 0x80, RZ ;  /* 0x0000008098007824 */ /* 0x000fe400078e00ff */
[----:B------:R-:W-:Y:S02]  /*6c90*/  VIADD R6, R102, 0x60 ;  /* 0x0000006066067836 */ /* 0x000fe40000000000 */
[----:B------:R-:W-:-:S05]  /*6ca0*/  IMAD.IADD R9, R53, 0x1, -R0 ;  /* 0x0000000135097824 */ /* 0x000fca00078e0a00 */
[-C--:B------:R-:W-:Y:S02]  /*6cb0*/  ISETP.GE.AND P0, PT, R7, R9.reuse, PT ;  /* 0x000000090700720c */ /* 0x080fe40003f06270 */
[-C--:B------:R-:W-:Y:S02]  /*6cc0*/  ISETP.GE.AND P6, PT, R6, R9.reuse, PT ;  /* 0x000000090600720c */ /* 0x080fe40003fc6270 */
[-C--:B------:R-:W-:Y:S02]  /*6cd0*/  ISETP.GE.AND P2, PT, R102, R9.reuse, PT ;  /* 0x000000096600720c */ /* 0x080fe40003f46270 */
[CC--:B------:R-:W-:Y:S02]  /*6ce0*/  ISETP.GE.AND P3, PT, R8.reuse, R9.reuse, PT ;  /* 0x000000090800720c */ /* 0x0c0fe40003f66270 */
[----:B------:R-:W-:-:S05]  /*6cf0*/  ISETP.GE.AND P4, PT, R8, R9, PT ;  /* 0x000000090800720c */ /* 0x000fca0003f86270 */
[----:B----4-:R-:W3:Y:S04]  /*6d00*/  @!P0 LDC.64 R4, c[0x0][0x248] ;  /* 0x00009200ff048b82 */ /* 0x010ee80000000a00 */
[----:B------:R-:W-:Y:S01]  /*6d10*/  @!PT LDS RZ, [RZ] ;  /* 0x00000000fffff984 */ /* 0x000fe20000000800 */
[----:B------:R-:W-:Y:S01]  /*6d20*/  @!PT LDS RZ, [RZ] ;  /* 0x00000000fffff984 */ /* 0x000fe20000000800 */
[----:B------:R-:W-:Y:S01]  /*6d30*/  @!PT LDS RZ, [RZ] ;  /* 0x00000000fffff984 */ /* 0x000fe20000000800 */
[----:B------:R-:W-:Y:S02]  /*6d40*/  @!P2 LDGSTS.E.BYPASS.LTC128B.128 [R153+0x1000], desc[UR6][R144.64] ;  /* 0x010000009099afae */ /* 0x000fe4000b901d46 */
[----:B------:R-:W-:Y:S01]  /*6d50*/  @!P3 LEA R14, P5, R55, R144, 0x1 ;  /* 0x00000090370eb211 */ /* 0x000fe200078a08ff */
[----:B-----5:R-:W-:Y:S01]  /*6d60*/  IMAD.SHL.U32 R66, R43, 0x2, RZ ;  /* 0x000000022b427824 */ /* 0x020fe200078e00ff */
[----:B------:R-:W4:Y:S01]  /*6d70*/  @!P6 LDC.64 R2, c[0x0][0x248] ;  /* 0x00009200ff02eb82 */ /* 0x000f220000000a00 */
[----:B------:R-:W-:Y:S02]  /*6d80*/  SHF.R.S32.HI R10, RZ, 0x1f, R43 ;  /* 0x0000001fff0a7819 */ /* 0x000fe4000001142b */
[----:B------:R-:W-:-:S02]  /*6d90*/  @!P3 LEA.HI.X R15, R55, R145, R56, 0x1, P5 ;  /* 0x00000091370fb211 */ /* 0x000fc400028f0c38 */
[----:B------:R-:W-:Y:S02]  /*6da0*/  LEA.HI R47, R10, R43, RZ, 0x5 ;  /* 0x0000002b0a2f7211 */ /* 0x000fe400078f28ff */
[-C--:B------:R-:W-:Y:S01]  /*6db0*/  ISETP.GE.AND P5, PT, R102, R9.reuse, PT ;  /* 0x000000096600720c */ /* 0x080fe20003fa6270 */
[----:B------:R4:W-:Y:S01]  /*6dc0*/  @!P3 LDGSTS.E.BYPASS.LTC128B.128 [R153+0x1800], desc[UR6][R14.64] ;  /* 0x018000000e99bfae */ /* 0x0009e2000b901d46 */
[----:B------:R-:W-:Y:S02]  /*6dd0*/  ISETP.GE.AND P3, PT, R7, R9, PT ;  /* 0x000000090700720c */ /* 0x000fe40003f66270 */
[----:B------:R-:W-:Y:S02]  /*6de0*/  SHF.R.S32.HI R46, RZ, 0x5, R47 ;  /* 0x00000005ff2e7819 */ /* 0x000fe4000001142f */
[----:B------:R-:W-:Y:S02]  /*6df0*/  LOP3.LUT R154, R47, 0xffffffe0, RZ, 0xc0, !PT ;  /* 0xffffffe02f9a7812 */ /* 0x000fe400078ec0ff */
[----:B------:R-:W-:-:S02]  /*6e00*/  LOP3.LUT R66, R66, 0x6, RZ, 0xc0, !PT ;  /* 0x0000000642427812 */ /* 0x000fc400078ec0ff */
[----:B---3--:R-:W-:Y:S01]  /*6e10*/  @!P0 LEA R12, P2, R4, R144, 0x7 ;  /* 0x00000090040c8211 */ /* 0x008fe200078438ff */
[----:B------:R-:W-:-:S03]  /*6e20*/  IMAD.IADD R154, R43, 0x1, -R154 ;  /* 0x000000012b9a7824 */ /* 0x000fc600078e0a9a */
[----:B------:R-:W-:Y:S02]  /*6e30*/  @!P0 LEA.HI.X R13, R4, R145, R5, 0x7, P2 ;  /* 0x00000091040d8211 */ /* 0x000fe400010f3c05 */
[----:B------:R-:W-:Y:S02]  /*6e40*/  ISETP.GE.AND P2, PT, R6, R9, PT ;  /* 0x000000090600720c */ /* 0x000fe40003f46270 */
[CC--:B------:R-:W-:Y:S01]  /*6e50*/  LEA.HI R6, R10.reuse, R43.reuse, RZ, 0x3 ;  /* 0x0000002b0a067211 */ /* 0x0c0fe200078f18ff */
[----:B------:R3:W-:Y:S01]  /*6e60*/  @!P0 LDGSTS.E.BYPASS.LTC128B.128 [R153+0x2000], desc[UR6][R12.64] ;  /* 0x020000000c998fae */ /* 0x0007e2000b901d46 */
[----:B------:R-:W-:Y:S02]  /*6e70*/  LEA.HI R4, R10, R43, RZ, 0x4 ;  /* 0x0000002b0a047211 */ /* 0x000fe400078f20ff */
[----:B------:R-:W-:Y:S02]  /*6e80*/  SHF.R.S32.HI R5, RZ, 0x3, R6 ;  /* 0x00000003ff057819 */ /* 0x000fe40000011406 */
[----:B------:R-:W-:-:S02]  /*6e90*/  LOP3.LUT R16, R6, 0xfffffff8, RZ, 0xc0, !PT ;  /* 0xfffffff806107812 */ /* 0x000fc400078ec0ff */
[----:B------:R-:W-:Y:S01]  /*6ea0*/  LEA.HI R6, R6, R5, RZ, 0x1 ;  /* 0x0000000506067211 */ /* 0x000fe200078f08ff */
[----:B----4-:R-:W-:Y:S01]  /*6eb0*/  @!P6 IMAD.WIDE.U32 R14, R2, 0xc0, R144 ;  /* 0x000000c0020ee825 */ /* 0x010fe200078e0090 */
[----:B------:R-:W-:Y:S02]  /*6ec0*/  SHF.R.S32.HI R42, RZ, 0x4, R4 ;  /* 0x00000004ff2a7819 */ /* 0x000fe40000011404 */
[----:B------:R-:W-:Y:S01]  /*6ed0*/  LOP3.LUT R6, R6, 0xfffffffe, RZ, 0xc0, !PT ;  /* 0xfffffffe06067812 */ /* 0x000fe200078ec0ff */
[----:B------:R-:W-:Y:S01]  /*6ee0*/  IMAD.IADD R7, R43, 0x1, -R16 ;  /* 0x000000012b077824 */ /* 0x000fe200078e0a10 */
[----:B------:R-:W-:Y:S02]  /*6ef0*/  LEA.HI R2, R42, R42, RZ, 0x1 ;  /* 0x0000002a2a027211 */ /* 0x000fe400078f08ff */
[----:B------:R-:W-:Y:S02]  /*6f00*/  LOP3.LUT R4, R4, 0xfffffff0, RZ, 0xc0, !PT ;  /* 0xfffffff004047812 */ /* 0x000fe400078ec0ff */
[----:B------:R-:W-:-:S02]  /*6f10*/  LEA.HI R11, R7, R7, RZ, 0x1 ;  /* 0x00000007070b7211 */ /* 0x000fc400078f08ff */
[----:B------:R-:W-:Y:S02]  /*6f20*/  @!P4 LEA R8, P0, R57, R146, 0x1 ;  /* 0x000000923908c211 */ /* 0x000fe400078008ff */
[----:B------:R-:W-:Y:S02]  /*6f30*/  LOP3.LUT R16, R11, 0xfffffffe, RZ, 0xc0, !PT ;  /* 0xfffffffe0b107812 */ /* 0x000fe400078ec0ff */
[----:B------:R-:W-:Y:S01]  /*6f40*/  @!P4 LEA.HI.X R9, R57, R147, R58, 0x1, P0 ;  /* 0x000000933909c211 */ /* 0x000fe200000f0c3a */
[----:B---3--:R-:W-:Y:S02]  /*6f50*/  @!P6 IMAD R12, R3, 0xc0, RZ ;  /* 0x000000c0030ce824 */ /* 0x008fe400078e02ff */
[----:B------:R-:W-:Y:S01]  /*6f60*/  IMAD.IADD R3, R5, 0x1, -R6 ;  /* 0x0000000105037824 */ /* 0x000fe200078e0a06 */
[----:B------:R-:W-:Y:S01]  /*6f70*/  SHF.R.S32.HI R6, RZ, 0x1, R11 ;  /* 0x00000001ff067819 */ /* 0x000fe2000001140b */
[----:B------:R-:W-:Y:S01]  /*6f80*/  @!P6 IMAD.IADD R15, R12, 0x1, R15 ;  /* 0x000000010c0fe824 */ /* 0x000fe200078e020f */
[----:B------:R-:W-:Y:S01]  /*6f90*/  LOP3.LUT R5, R2, 0xfffffffe, RZ, 0xc0, !PT ;  /* 0xfffffffe02057812 */ /* 0x000fe200078ec0ff */
[----:B------:R-:W-:-:S02]  /*6fa0*/  IMAD.IADD R11, R43, 0x1, -R4 ;  /* 0x000000012b0b7824 */ /* 0x000fc400078e0a04 */
[----:B------:R-:W-:Y:S01]  /*6fb0*/  IMAD.SHL.U32 R2, R6, 0x40, RZ ;  /* 0x0000004006027824 */ /* 0x000fe200078e00ff */
[----:B------:R3:W-:Y:S01]  /*6fc0*/  @!P6 LDGSTS.E.BYPASS.LTC128B.128 [R153+0x2800], desc[UR6][R14.64] ;  /* 0x028000000e99efae */ /* 0x0007e2000b901d46 */
[----:B------:R-:W-:Y:S02]  /*6fd0*/  IMAD.IADD R42, R42, 0x1, -R5 ;  /* 0x000000012a2a7824 */ /* 0x000fe400078e0a05 */
[----:B------:R-:W-:Y:S01]  /*6fe0*/  IMAD.IADD R5, R7, 0x1, -R16 ;  /* 0x0000000107057824 */ /* 0x000fe200078e0a10 */
[----:B------:R-:W0:Y:S01]  /*6ff0*/  LDGDEPBAR ;  /* 0x00000000000079af */ /* 0x000e220000000000 */
[----:B------:R-:W-:Y:S01]  /*7000*/  IMAD.SHL.U32 R7, R3, 0x8, RZ ;  /* 0x0000000803077824 */ /* 0x000fe200078e00ff */
[----:B------:R-:W-:Y:S01]  /*7010*/  LOP3.LUT R12, R2, 0xc0, RZ, 0xc0, !PT ;  /* 0x000000c0020c7812 */ /* 0x000fe200078ec0ff */
[----:B------:R-:W-:Y:S01]  /*7020*/  IMAD R140, R42, 0x8, R5 ;  /* 0x000000082a8c7824 */ /* 0x000fe200078e0205 */
[----:B------:R-:W4:Y:S01]  /*7030*/  @!P3 LDC.64 R2, c[0x0][0x250] ;  /* 0x00009400ff02bb82 */ /* 0x000f220000000a00 */
[----:B------:R-:W-:Y:S01]  /*7040*/  IMAD.SHL.U32 R13, R54, 0x40, RZ ;  /* 0x00000040360d7824 */ /* 0x000fe200078e00ff */
[----:B------:R-:W-:Y:S01]  /*7050*/  LOP3.LUT R7, R12, 0x8, R7, 0xf8, !PT ;  /* 0x000000080c077812 */ /* 0x000fe200078ef807 */
[----:B------:R-:W-:Y:S01]  /*7060*/  IMAD.SHL.U32 R42, R42, 0x8, RZ ;  /* 0x000000082a2a7824 */ /* 0x000fe200078e00ff */
[----:B------:R-:W-:-:S02]  /*7070*/  SHF.R.U32.HI R12, RZ, 0x3, R12 ;  /* 0x00000003ff0c7819 */ /* 0x000fc4000001160c */
[----:B------:R-:W-:Y:S02]  /*7080*/  LOP3.LUT R13, R13, 0xc0, RZ, 0xc0, !PT ;  /* 0x000000c00d0d7812 */ /* 0x000fe400078ec0ff */
[----:B------:R-:W-:Y:S01]  /*7090*/  LOP3.LUT R7, R7, R12, RZ, 0x3c, !PT ;  /* 0x0000000c07077212 */ /* 0x000fe200078e3cff */
[----:B------:R-:W5:Y:S01]  /*70a0*/  @!P2 LDC.64 R4, c[0x0][0x250] ;  /* 0x00009400ff04ab82 */ /* 0x000f620000000a00 */
[----:B------:R-:W-:Y:S02]  /*70b0*/  SHF.R.S32.HI R12, RZ, 0x1f, R11 ;  /* 0x0000001fff0c7819 */ /* 0x000fe4000001140b */
[----:B------:R-:W-:Y:S01]  /*70c0*/  LOP3.LUT R42, R13, 0x8, R42, 0xf8, !PT ;  /* 0x000000080d2a7812 */ /* 0x000fe200078ef82a */
[----:B------:R-:W-:Y:S01]  /*70d0*/  IMAD.U32 R140, R140, 0x20, R7 ;  /* 0x000000208c8c7824 */ /* 0x000fe200078e0007 */
[----:B------:R-:W-:-:S04]  /*70e0*/  SHF.R.U32.HI R13, RZ, 0x3, R13 ;  /* 0x00000003ff0d7819 */ /* 0x000fc8000001160d */
[----:B------:R-:W-:Y:S02]  /*70f0*/  LOP3.LUT R42, R42, R13, RZ, 0x3c, !PT ;  /* 0x0000000d2a2a7212 */ /* 0x000fe400078e3cff */
[----:B---3--:R-:W-:Y:S01]  /*7100*/  LOP3.LUT R14, R59, 0x7fffffe, RZ, 0xc0, !PT ;  /* 0x07fffffe3b0e7812 */ /* 0x008fe200078ec0ff */
[----:B------:R-:W-:-:S04]  /*7110*/  DEPBAR.LE SB0, 0x0 ;  /* 0x000080000000791a */ /* 0x000fc80000000000 */
[----:B------:R-:W-:Y:S01]  /*7120*/  IMAD.IADD R45, R11, 0x1, -R14 ;  /* 0x000000010b2d7824 */ /* 0x000fe200078e0a0e */
[----:B------:R-:W-:Y:S01]  /*7130*/  LEA.HI R11, R12, R11, RZ, 0x3 ;  /* 0x0000000b0c0b7211 */ /* 0x000fe200078f18ff */
[----:B------:R-:W-:Y:S01]  /*7140*/  BAR.SYNC.DEFER_BLOCKING 0x0 ;  /* 0x0000000000007b1d */ /* 0x000fe20000010000 */
[----:B----4-:R-:W-:Y:S02]  /*7150*/  @!P3 LEA R10, P0, R2, R146, 0x7 ;  /* 0x00000092020ab211 */ /* 0x010fe400078038ff */
[----:B------:R-:W-:Y:S01]  /*7160*/  LEA R140, R140, UR4, 0x1 ;  /* 0x000000048c8c7c11 */ /* 0x000fe2000f8e08ff */
[----:B------:R-:W-:Y:S02]  /*7170*/  IMAD.SHL.U32 R11, R11, 0x20, RZ ;  /* 0x000000200b0b7824 */ /* 0x000fe400078e00ff */
[----:B-----5:R-:W-:-:S03]  /*7180*/  @!P2 IMAD.WIDE.U32 R12, R4, 0xc0, R146 ;  /* 0x000000c0040ca825 */ /* 0x020fc600078e0092 */
[----:B------:R-:W-:Y:S01]  /*7190*/  LOP3.LUT R44, R11, 0xffffff00, RZ, 0xc0, !PT ;  /* 0xffffff000b2c7812 */ /* 0x000fe200078ec0ff */
[----:B------:R-:W-:Y:S01]  /*71a0*/  @!P2 IMAD R5, R5, 0xc0, RZ ;  /* 0x000000c00505a824 */ /* 0x000fe200078e02ff */
[----:B------:R-:W-:Y:S01]  /*71b0*/  @!P3 LEA.HI.X R11, R2, R147, R3, 0x7, P0 ;  /* 0x00000093020bb211 */ /* 0x000fe200000f3c03 */
[----:B------:R-:W-:Y:S01]  /*71c0*/  @!P2 IMAD.MOV.U32 R4, RZ, RZ, R12 ;  /* 0x000000ffff04a224 */ /* 0x000fe200078e000c */
[----:B------:R-:W-:Y:S01]  /*71d0*/  LOP3.LUT P0, RZ, R6, 0x2, RZ, 0xc0, !PT ;  /* 0x0000000206ff7812 */ /* 0x000fe2000780c0ff */
[----:B------:R-:W-:Y:S02]  /*71e0*/  IMAD R2, R46, 0x200, R44 ;  /* 0x000002002e027824 */ /* 0x000fe400078e022c */
[----:B------:R-:W-:Y:S02]  /*71f0*/  @!P2 IMAD.IADD R5, R5, 0x1, R13 ;  /* 0x000000010505a824 */ /* 0x000fe400078e020d */
[----:B------:R-:W-:Y:S02]  /*7200*/  IMAD R3, R45, 0x20, R2 ;  /* 0x000000202d037824 */ /* 0x000fe400078e0202 */
[----:B------:R-:W-:-:S02]  /*7210*/  VIADD R2, R140, 0x1000 ;  /* 0x000010008c027836 */ /* 0x000fc40000000000 */
[----:B------:R-:W-:Y:S01]  /*7220*/  IMAD.IADD R142, R42, 0x1, R3 ;  /* 0x000000012a8e7824 */ /* 0x000fe200078e0203 */
[----:B------:R-:W-:Y:S01]  /*7230*/  @P5 STS [R153+0x3000], RZ ;  /* 0x003000ff99005388 */ /* 0x000fe20000000800 */
[----:B------:R-:W-:-:S03]  /*7240*/  IMAD.MOV.U32 R3, RZ, RZ, 0x20 ;  /* 0x00000020ff037424 */ /* 0x000fc600078e00ff */
[----:B------:R-:W-:Y:S01]  /*7250*/  LEA R142, R142, UR4, 0x1 ;  /* 0x000000048e8e7c11 */ /* 0x000fe2000f8e08ff */
[----:B------:R-:W-:Y:S01]  /*7260*/  @P5 STS [R153+0x3004], RZ ;  /* 0x003004ff99005388 */ /* 0x000fe20000000800 */
[----:B------:R-:W-:Y:S02]  /*7270*/  VIADD R139, R140, 0x1020 ;  /* 0x000010208c8b7836 */ /* 0x000fe40000000000 */
[----:B------:R-:W-:Y:S01]  /*7280*/  @P0 VIADD R139, R2, 0xffffffe0 ;  /* 0xffffffe0028b0836 */ /* 0x000fe20000000000 */
[----:B------:R-:W-:Y:S01]  /*7290*/  @P5 STS.64 [R153+0x3008], RZ ;  /* 0x003008ff99005388 */ /* 0x000fe20000000a00 */
[----:B------:R-:W-:Y:S02]  /*72a0*/  IMAD R45, R45, 0x20, R44 ;  /* 0x000000202d2d7824 */ /* 0x000fe400078e022c */
[C---:B------:R-:W-:Y:S01]  /*72b0*/  VIADD R136, R139.reuse, 0x400 ;  /* 0x000004008b887836 */ /* 0x040fe20000000000 */
[----:B------:R-:W-:Y:S01]  /*72c0*/  @!PT LDS RZ, [RZ] ;  /* 0x00000000fffff984 */ /* 0x000fe20000000800 */
[----:B------:R-:W-:Y:S01]  /*72d0*/  @!PT LDS RZ, [RZ] ;  /* 0x00000000fffff984 */ /* 0x000fe20000000800 */
[----:B------:R-:W-:Y:S01]  /*72e0*/  @!PT LDS RZ, [RZ] ;  /* 0x00000000fffff984 */ /* 0x000fe20000000800 */
[----:B------:R-:W-:Y:S01]  /*72f0*/  @!P5 LDGSTS.E.BYPASS.LTC128B.128 [R153+0x3000], desc[UR6][R146.64] ;  /* 0x030000009299dfae */ /* 0x000fe2000b901d46 */
[----:B------:R-:W-:-:S02]  /*7300*/  VIADD R135, R139, 0x800 ;  /* 0x000008008b877836 */ /* 0x000fc40000000000 */
[C---:B------:R-:W-:Y:S01]  /*7310*/  VIADD R134, R139.reuse, 0xc00 ;  /* 0x00000c008b867836 */ /* 0x040fe20000000000 */
[----:B------:R-:W-:Y:S01]  /*7320*/  @P4 STS.128 [R153+0x3800], RZ ;  /* 0x003800ff99004388 */ /* 0x000fe20000000c00 */
[C---:B------:R-:W-:Y:S02]  /*7330*/  VIADD R133, R139.reuse, 0x1000 ;  /* 0x000010008b857836 */ /* 0x040fe40000000000 */
[C---:B------:R-:W-:Y:S01]  /*7340*/  VIADD R132, R139.reuse, 0x1400 ;  /* 0x000014008b847836 */ /* 0x040fe20000000000 */
[----:B------:R-:W-:Y:S01]  /*7350*/  @!PT LDS RZ, [RZ] ;  /* 0x00000000fffff984 */ /* 0x000fe20000000800 */
[----:B------:R-:W-:Y:S01]  /*7360*/  @!PT LDS RZ, [RZ] ;  /* 0x00000000fffff984 */ /* 0x000fe20000000800 */
[----:B------:R-:W-:Y:S01]  /*7370*/  @!PT LDS RZ, [RZ] ;  /* 0x00000000fffff984 */ /* 0x000fe20000000800 */
[----:B------:R-:W-:Y:S01]  /*7380*/  @!P4 LDGSTS.E.BYPASS.LTC128B.128 [R153+0x3800], desc[UR6][R8.64] ;  /* 0x038000000899cfae */ /* 0x000fe2000b901d46 */
[C---:B------:R-:W-:Y:S02]  /*7390*/  VIADD R86, R139.reuse, 0x1800 ;  /* 0x000018008b567836 */ /* 0x040fe40000000000 */
[----:B------:R-:W-:Y:S01]  /*73a0*/  VIADD R84, R139, 0x1c00 ;  /* 0x00001c008b547836 */ /* 0x000fe20000000000 */
        /* <DEDUP_REMOVED lines=13> */
[----:B------:R-:W5:Y:S02]  /*7480*/  LDSM.16.M88.4 R12, [R140+0x1000] ;  /* 0x001000008c0c783b */ /* 0x000f640000000200 */
[----:B------:R-:W-:Y:S02]  /*7490*/  IMAD.IADD R141, R142, 0x1, R3 ;  /* 0x000000018e8d7824 */ /* 0x000fe400078e0203 */
[----:B--2---:R-:W-:Y:S04]  /*74a0*/  LDSM.16.M88.4 R20, [R139] ;  /* 0x000000008b14783b */ /* 0x004fe80000000200 */
[----:B-1----:R-:W-:Y:S04]  /*74b0*/  LDSM.16.M88.4 R24, [R139+0x400] ;  /* 0x000400008b18783b */ /* 0x002fe80000000200 */
[----:B---3--:R-:W-:Y:S04]  /*74c0*/  LDSM.16.M88.4 R8, [R141] ;  /* 0x000000008d08783b */ /* 0x008fe80000000200 */
[----:B------:R-:W-:Y:S04]  /*74d0*/  LDSM.16.M88.4 R36, [R139+0x1000] ;  /* 0x001000008b24783b */ /* 0x000fe80000000200 */
[----:B----4-:R-:W1:Y:S04]  /*74e0*/  LDSM.16.M88.4 R4, [R140+0x1400] ;  /* 0x001400008c04783b */ /* 0x010e680000000200 */
[----:B------:R-:W0:Y:S01]  /*74f0*/  LDGDEPBAR ;  /* 0x00000000000079af */ /* 0x000e220000000000 */
[C---:B-----5:R-:W-:Y:S06]  /*7500*/  HMMA.16816.F32.BF16 R28, R16.reuse, R12, RZ ;  /* 0x0000000c101c723c */ /* 0x060fec00000418ff */
        /* <DEDUP_REMOVED lines=16> */
[----:B------:R-:W-:Y:S01]  /*7610*/  HMMA.16816.F32.BF16 R4, R8, R26, R4 ;  /* 0x0000001a0804723c */ /* 0x000fe20000041804 */
[----:B------:R-:W3:Y:S01]  /*7620*/  LDSM.16.M88.4 R24, [R140+0x1c00] ;  /* 0x001c00008c18783b */ /* 0x000ee20000000200 */
[----:B------:R-:W4:Y:S04]  /*7630*/  MUFU.TANH R50, R50 ;  /* 0x0000003200327308 */ /* 0x000f280000002400 */
[----:B------:R-:W-:Y:S01]  /*7640*/  FMUL.FTZ R32, R32, UR13 ;  /* 0x0000000d20207c20 */ /* 0x000fe20008410000 */
[----:B------:R-:W-:Y:S01]  /*7650*/  FMUL.FTZ R55, R33, UR13 ;  /* 0x0000000d21377c20 */ /* 0x000fe20008410000 */
[----:B------:R-:W-:Y:S01]  /*7660*/  FMUL.FTZ R58, R34, UR13 ;  /* 0x0000000d223a7c20 */ /* 0x000fe20008410000 */
[----:B--2---:R-:W2:Y:S01]  /*7670*/  LDSM.16.M88.4 R28, [R139+0x800] ;  /* 0x000800008b1c783b */ /* 0x004ea20000000200 */
[----:B------:R5:W-:Y:S01]  /*7680*/  MUFU.TANH R56, R32 ;  /* 0x0000002000387308 */ /* 0x000be20000002400 */
[----:B-1----:R-:W-:Y:S01]  /*7690*/  HMMA.16816.F32.BF16 R12, R16, R20, RZ ;  /* 0x00000014100c723c */ /* 0x002fe200000418ff */
[----:B------:R-:W-:-:S05]  /*76a0*/  FMUL.FTZ R69, R35, UR13 ;  /* 0x0000000d23457c20 */ /* 0x000fca0008410000 */
[C---:B------:R-:W-:Y:S01]  /*76b0*/  HMMA.16816.F32.BF16 R20, R16.reuse, R22, RZ ;  /* 0x000000161014723c */ /* 0x040fe200000418ff */
[----:B------:R-:W-:Y:S06]  /*76c0*/  MUFU.TANH R49, R49 ;  /* 0x0000003100317308 */ /* 0x000fec0000002400 */
[----:B------:R-:W-:Y:S01]  /*76d0*/  FMUL.FTZ R68, R4, UR13 ;  /* 0x0000000d04447c20 */ /* 0x000fe20008410000 */
[----:B------:R-:W-:Y:S01]  /*76e0*/  FMUL.FTZ R57, R5, UR13 ;  /* 0x0000000d05397c20 */ /* 0x000fe20008410000 */
[----:B------:R-:W-:Y:S01]  /*76f0*/  FMUL.FTZ R73, R6, UR13 ;  /* 0x0000000d06497c20 */ /* 0x000fe20008410000 */
[----:B-----5:R-:W1:Y:S01]  /*7700*/  LDSM.16.M88.4 R32, [R139+0xc00] ;  /* 0x000c00008b20783b */ /* 0x020e620000000200 */
[----:B------:R-:W-:Y:S01]  /*7710*/  FMUL.FTZ R59, R7, UR13 ;  /* 0x0000000d073b7c20 */ /* 0x000fe20008410000 */
[----:B------:R-:W5:Y:S08]  /*7720*/  MUFU.TANH R51, R51 ;  /* 0x0000003300337308 */ /* 0x000f700000002400 */
[----:B------:R-:W5:Y:S01]  /*7730*/  MUFU.TANH R54, R54 ;  /* 0x0000003600367308 */ /* 0x000f620000002400 */
[C---:B---3--:R-:W-:Y:S07]  /*7740*/  HMMA.16816.F32.BF16 R4, R16.reuse, R24, RZ ;  /* 0x000000181004723c */ /* 0x048fee00000418ff */
[----:B------:R-:W3:Y:S01]  /*7750*/  MUFU.TANH R58, R58 ;  /* 0x0000003a003a7308 */ /* 0x000ee20000002400 */
[----:B------:R-:W-:Y:S06]  /*7760*/  HMMA.16816.F32.BF16 R24, R16, R26, RZ ;  /* 0x0000001a1018723c */ /* 0x000fec00000418ff */
[C---:B--2---:R-:W-:Y:S01]  /*7770*/  HMMA.16816.F32.BF16 R12, R8.reuse, R28, R12 ;  /* 0x0000001c080c723c */ /* 0x044fe2000004180c */
[----:B------:R-:W2:Y:S05]  /*7780*/  MUFU.TANH R48, R48 ;  /* 0x0000003000307308 */ /* 0x000eaa0000002400 */
[C---:B------:R-:W-:Y:S01]  /*7790*/  HMMA.16816.F32.BF16 R20, R8.reuse, R30, R20 ;  /* 0x0000001e0814723c */ /* 0x040fe20000041814 */
[----:B------:R-:W4:Y:S02]  /*77a0*/  LDSM.16.M88.4 R28, [R140+0x2000] ;  /* 0x002000008c1c783b */ /* 0x000f240000000200 */
[----:B------:R-:W2:Y:S03]  /*77b0*/  MUFU.TANH R71, R71 ;  /* 0x0000004700477308 */ /* 0x000ea60000002400 */
[C---:B-1----:R-:W-:Y:S05]  /*77c0*/  HMMA.16816.F32.BF16 R4, R8.reuse, R32, R4 ;  /* 0x000000200804723c */ /* 0x042fea0000041804 */
[----:B------:R-:W1:Y:S01]  /*77d0*/  MUFU.TANH R55, R55 ;  /* 0x0000003700377308 */ /* 0x000e620000002400 */
[----:B------:R-:W-:Y:S01]  /*77e0*/  HMMA.16816.F32.BF16 R24, R8, R34, R24 ;  /* 0x000000220818723c */ /* 0x000fe20000041818 */
[----:B------:R-:W-:Y:S05]  /*77f0*/  LDSM.16.M88.4 R32, [R139+0x1400] ;  /* 0x001400008b20783b */ /* 0x000fea0000000200 */
        /* <DEDUP_REMOVED lines=19> */
[----:B------:R5:W-:Y:S08]  /*7930*/  MUFU.TANH R76, R20 ;  /* 0x00000014004c7308 */ /* 0x000bf00000002400 */
[----:B------:R3:W-:Y:S01]  /*7940*/  MUFU.TANH R96, R4 ;  /* 0x0000000400607308 */ /* 0x0007e20000002400 */
[C---:B----4-:R-:W-:Y:S07]  /*7950*/  HMMA.16816.F32.BF16 R12, R16.reuse, R28, RZ ;  /* 0x0000001c100c723c */ /* 0x050fee00000418ff */
[----:B------:R-:W-:Y:S01]  /*7960*/  MUFU.TANH R92, R24 ;  /* 0x00000018005c7308 */ /* 0x000fe20000002400 */
[----:B-----5:R-:W4:Y:S07]  /*7970*/  LDSM.16.M88.4 R20, [R140+0x2400] ;  /* 0x002400008c14783b */ /* 0x020f2e0000000200 */
[----:B------:R-:W-:Y:S01]  /*7980*/  MUFU.TANH R90, R25 ;  /* 0x00000019005a7308 */ /* 0x000fe20000002400 */
[----:B---3--:R-:W-:Y:S07]  /*7990*/  HMMA.16816.F32.BF16 R4, R16, R30, RZ ;  /* 0x0000001e1004723c */ /* 0x008fee00000418ff */
[----:B------:R-:W-:Y:S01]  /*79a0*/  MUFU.TANH R93, R26 ;  /* 0x0000001a005d7308 */ /* 0x000fe20000002400 */
[----:B------:R-:W-:Y:S07]  /*79b0*/  HMMA.16816.F32.BF16 R12, R8, R36, R12 ;  /* 0x00000024080c723c */ /* 0x000fee000004180c */
[----:B------:R3:W-:Y:S01]  /*79c0*/  MUFU.TANH R36, R27 ;  /* 0x0000001b00247308 */ /* 0x0007e20000002400 */
[----:B------:R-:W-:-:S07]  /*79d0*/  IMAD.IADD R37, R0, 0x1, R66 ;  /* 0x0000000100257824 */ /* 0x000fce00078e0242 */
[----:B------:R-:W5:Y:S01]  /*79e0*/  MUFU.TANH R69, R69 ;  /* 0x0000004500457308 */ /* 0x000f620000002400 */
[----:B------:R-:W-:Y:S07]  /*79f0*/  HMMA.16816.F32.BF16 R4, R8, R38, R4 ;  /* 0x000000260804723c */ /* 0x000fee0000041804 */
[----:B------:R-:W5:Y:S01]  /*7a00*/  MUFU.TANH R68, R68 ;  /* 0x0000004400447308 */ /* 0x000f620000002400 */
[C---:B----4-:R-:W-:Y:S01]  /*7a10*/  HMMA.16816.F32.BF16 R28, R16.reuse, R20, RZ ;  /* 0x00000014101c723c */ /* 0x050fe200000418ff */
[----:B------:R-:W-:Y:S01]  /*7a20*/  FMUL.FTZ R102, R13, UR13 ;  /* 0x0000000d0d667c20 */ /* 0x000fe20008410000 */
[----:B------:R-:W-:Y:S01]  /*7a30*/  SHF.R.S32.HI R13, RZ, 0x1f, R154 ;  /* 0x0000001fff0d7819 */ /* 0x000fe2000001149a */
[----:B---3--:R-:W3:Y:S01]  /*7a40*/  LDSM.16.M88.4 R24, [R140+0x2800] ;  /* 0x002800008c18783b */ /* 0x008ee20000000200 */
[----:B------:R-:W-:Y:S01]  /*7a50*/  FMUL.FTZ R12, R12, UR13 ;  /* 0x0000000d0c0c7c20 */ /* 0x000fe20008410000 */
[----:B------:R-:W-:Y:S01]  /*7a60*/  FMUL.FTZ R14, R14, UR13 ;  /* 0x0000000d0e0e7c20 */ /* 0x000fe20008410000 */
[----:B------:R-:W-:Y:S01]  /*7a70*/  LEA.HI R154, R13, R154, RZ, 0x2 ;  /* 0x0000009a0d9a7211 */ /* 0x000fe200078f10ff */
[----:B------:R-:W-:Y:S01]  /*7a80*/  IMAD R13, R41, 0x4, R46 ;  /* 0x00000004290d7824 */ /* 0x000fe200078e022e */
[----:B------:R-:W-:Y:S01]  /*7a90*/  HMMA.16816.F32.BF16 R20, R16, R22, RZ ;  /* 0x000000161014723c */ /* 0x000fe200000418ff */
[----:B------:R4:W-:Y:S01]  /*7aa0*/  MUFU.TANH R104, R12 ;  /* 0x0000000c00687308 */ /* 0x0009e20000002400 */
[----:B------:R-:W-:Y:S01]  /*7ab0*/  SHF.R.S32.HI R154, RZ, 0x2, R154 ;  /* 0x00000002ff9a7819 */ /* 0x000fe2000001149a */
[----:B------:R-:W-:Y:S01]  /*7ac0*/  FMUL.FTZ R15, R15, UR13 ;  /* 0x0000000d0f0f7c20 */ /* 0x000fe20008410000 */
[----:B------:R-:W-:-:S02]  /*7ad0*/  VIADD R39, R37, 0x18 ;  /* 0x0000001825277836 */ /* 0x000fc40000000000 */
[----:B------:R-:W-:Y:S02]  /*7ae0*/  VIADD R41, R37, 0x40 ;  /* 0x0000004025297836 */ /* 0x000fe40000000000 */
[----:B------:R-:W-:Y:S01]  /*7af0*/  IMAD.U32 R13, R13, 0x10, R154 ;  /* 0x000000100d0d7824 */ /* 0x000fe200078e009a */
[----:B------:R-:W-:Y:S01]  /*7b00*/  MUFU.TANH R91, R14 ;  /* 0x0000000e005b7308 */ /* 0x000fe20000002400 */
[----:B------:R-:W-:Y:S01]  /*7b10*/  FMUL.FTZ R87, R6, UR13 ;  /* 0x0000000d06577c20 */ /* 0x000fe20008410000 */
[----:B------:R-:W-:Y:S02]  /*7b20*/  VIADD R6, R37, 0x9 ;  /* 0x0000000925067836 */ /* 0x000fe40000000000 */
[----:B------:R-:W-:Y:S01]  /*7b30*/  FMUL.FTZ R5, R5, UR13 ;  /* 0x0000000d05057c20 */ /* 0x000fe20008410000 */
[----:B------:R-:W-:Y:S01]  /*7b40*/  IADD3 R64, -R148, 0x1, R13 ;  /* 0x0000000194407810 */ /* 0x000fe20007ffe10d */
[----:B------:R-:W-:Y:S02]  /*7b50*/  VIADD R13, R37, 0x8 ;  /* 0x00000008250d7836 */ /* 0x000fe40000000000 */
[----:B------:R-:W-:Y:S01]  /*7b60*/  FMUL.FTZ R85, R7, UR13 ;  /* 0x0000000d07557c20 */ /* 0x000fe20008410000 */
[C---:B------:R-:W-:Y:S01]  /*7b70*/  HMMA.16816.F32.BF16 R28, R8.reuse, R32, R28 ;  /* 0x00000020081c723c */ /* 0x040fe2000004181c */
[----:B------:R-:W-:Y:S01]  /*7b80*/  IADD3 R64, R64, UR12, R53 ;  /* 0x0000000c40407c10 */ /* 0x000fe2000fffe035 */
[C---:B----4-:R-:W-:Y:S01]  /*7b90*/  VIADD R12, R37.reuse, 0x1 ;  /* 0x00000001250c7836 */ /* 0x050fe20000000000 */
[----:B------:R4:W-:Y:S01]  /*7ba0*/  MUFU.TANH R89, R15 ;  /* 0x0000000f00597308 */ /* 0x0009e20000002400 */
[----:B------:R-:W-:Y:S01]  /*7bb0*/  FMUL.FTZ R100, R4, UR13 ;  /* 0x0000000d04647c20 */ /* 0x000fe20008410000 */
[----:B------:R-:W-:Y:S01]  /*7bc0*/  VIMNMX R65, R64, R53, PT ;  /* 0x0000003540417248 */ /* 0x000fe20003fe0100 */
[----:B------:R-:W-:Y:S01]  /*7bd0*/  IMAD.IADD R4, R42, 0x1, R45 ;  /* 0x000000012a047824 */ /* 0x000fe200078e022d */
[----:B------:R-:W-:Y:S01]  /*7be0*/  VIADDMNMX R64, R64, 0x8, R53, PT ;  /* 0x0000000840407846 */ /* 0x000fe20003800135 */
[----:B------:R-:W-:Y:S01]  /*7bf0*/  VIADD R32, R37, 0x10 ;  /* 0x0000001025207836 */ /* 0x000fe20000000000 */
[CC--:B------:R-:W-:Y:S01]  /*7c00*/  ISETP.GE.AND P6, PT, R12.reuse, R65.reuse, PT ;  /* 0x000000410c00720c */ /* 0x0c0fe20003fc6270 */
[----:B------:R-:W-:Y:S01]  /*7c10*/  HMMA.16816.F32.BF16 R20, R8, R34, R20 ;  /* 0x000000220814723c */ /* 0x000fe20000041814 */
[-C--:B------:R-:W-:Y:S01]  /*7c20*/  ISETP.GE.AND P4, PT, R12, R64.reuse, PT ;  /* 0x000000400c00720c */ /* 0x080fe20003f86270 */
[----:B------:R2:W-:Y:S01]  /*7c30*/  MUFU.TANH R98, R5 ;  /* 0x0000000500627308 */ /* 0x0005e20000002400 */
[----:B------:R-:W-:Y:S01]  /*7c40*/  ISETP.GE.AND P5, PT, R13, R65, PT ;  /* 0x000000410d00720c */ /* 0x000fe20003fa6270 */
[----:B------:R-:W-:Y:S01]  /*7c50*/  VIADD R42, R37, 0x39 ;  /* 0x00000039252a7836 */ /* 0x000fe20000000000 */
[----:B------:R-:W-:-:S02]  /*7c60*/  ISETP.GE.AND P2, PT, R13, R64, PT ;  /* 0x000000400d00720c */ /* 0x000fc40003f46270 */
[CC--:B------:R-:W-:Y:S02]  /*7c70*/  ISETP.GE.AND P0, PT, R6.reuse, R65.reuse, PT ;  /* 0x000000410600720c */ /* 0x0c0fe40003f06270 */
[-C--:B------:R-:W-:Y:S01]  /*7c80*/  ISETP.GE.AND P3, PT, R6, R64.reuse, PT ;  /* 0x000000400600720c */ /* 0x080fe20003f66270 */
[----:B----4-:R-:W4:Y:S01]  /*7c90*/  LDSM.16.M88.4 R12, [R139+0x1800] ;  /* 0x001800008b0c783b */ /* 0x010f220000000200 */
[----:B------:R-:W-:Y:S01]  /*7ca0*/  FSEL R6, R50, -INF , !P6 ;  /* 0xff80000032067808 */ /* 0x000fe20007000000 */
[----:B------:R-:W5:Y:S01]  /*7cb0*/  MUFU.TANH R73, R73 ;  /* 0x0000004900497308 */ /* 0x000f620000002400 */
[-C--:B------:R-:W-:Y:S01]  /*7cc0*/  ISETP.GE.AND P6, PT, R32, R65.reuse, PT ;  /* 0x000000412000720c */ /* 0x080fe20003fc6270 */
[----:B------:R-:W-:Y:S01]  /*7cd0*/  FMUL.FTZ R38, R28, UR13 ;  /* 0x0000000d1c267c20 */ /* 0x000fe20008410000 */
[----:B------:R-:W-:Y:S02]  /*7ce0*/  VIADD R28, R37, 0x19 ;  /* 0x00000019251c7836 */ /* 0x000fe40000000000 */
[----:B------:R-:W-:Y:S01]  /*7cf0*/  FMUL.FTZ R29, R29, UR13 ;  /* 0x0000000d1d1d7c20 */ /* 0x000fe20008410000 */
[----:B------:R-:W-:Y:S01]  /*7d00*/  FMUL.FTZ R30, R30, UR13 ;  /* 0x0000000d1e1e7c20 */ /* 0x000fe20008410000 */
[----:B------:R-:W-:Y:S01]  /*7d10*/  FSEL R44, R51, -INF , !P5 ;  /* 0xff800000332c7808 */ /* 0x000fe20006800000 */
[----:B------:R-:W-:Y:S01]  /*7d20*/  FMUL.FTZ R47, R31, UR13 ;  /* 0x0000000d1f2f7c20 */ /* 0x000fe20008410000 */
[----:B--2---:R-:W-:Y:S01]  /*7d30*/  FSEL R5, R49, -INF , !P4 ;  /* 0xff80000031057808 */ /* 0x004fe20006000000 */
[----:B------:R-:W2:Y:S01]  /*7d40*/  MUFU.TANH R57, R57 ;  /* 0x0000003900397308 */ /* 0x000ea20000002400 */
[-C--:B------:R-:W-:Y:S01]  /*7d50*/  ISETP.GE.AND P4, PT, R32, R64.reuse, PT ;  /* 0x000000402000720c */ /* 0x080fe20003f86270 */
[----:B------:R-:W-:Y:S01]  /*7d60*/  VIADD R32, R37, 0x11 ;  /* 0x0000001125207836 */ /* 0x000fe20000000000 */
        /* <DEDUP_REMOVED lines=8> */
[----:B---3--:R-:W-:Y:S01]  /*7df0*/  HMMA.16816.F32.BF16 R32, R16, R24, RZ ;  /* 0x000000181020723c */ /* 0x008fe200000418ff */
[----:B------:R-:W-:-:S02]  /*7e00*/  FSEL R43, R58, -INF , !P4 ;  /* 0xff8000003a2b7808 */ /* 0x000fc40006000000 */
[CC--:B------:R-:W-:Y:S02]  /*7e10*/  ISETP.GE.AND P6, PT, R28.reuse, R65.reuse, PT ;  /* 0x000000411c00720c */ /* 0x0c0fe40003fc6270 */
[-C--:B------:R-:W-:Y:S01]  /*7e20*/  ISETP.GE.AND P4, PT, R28, R64.reuse, PT ;  /* 0x000000401c00720c */ /* 0x080fe20003f86270 */
[----:B------:R3:W-:Y:S01]  /*7e30*/  MUFU.TANH R49, R30 ;  /* 0x0000001e00317308 */ /* 0x0007e20000002400 */
[----:B------:R-:W-:Y:S01]  /*7e40*/  FSEL R46, R48, -INF , !P0 ;  /* 0xff800000302e7808 */ /* 0x000fe20004000000 */
[----:B------:R-:W-:Y:S01]  /*7e50*/  VIADD R25, R37, 0x20 ;  /* 0x0000002025197836 */ /* 0x000fe20000000000 */
[----:B------:R-:W-:Y:S01]  /*7e60*/  FSEL R71, R71, -INF , !P3 ;  /* 0xff80000047477808 */ /* 0x000fe20005800000 */
[----:B------:R-:W-:Y:S01]  /*7e70*/  VIADD R24, R37, 0x21 ;  /* 0x0000002125187836 */ /* 0x000fe20000000000 */
[C---:B------:R-:W-:Y:S02]  /*7e80*/  ISETP.GE.AND P0, PT, R39.reuse, R65, PT ;  /* 0x000000412700720c */ /* 0x040fe40003f06270 */
[----:B------:R-:W-:Y:S01]  /*7e90*/  ISETP.GE.AND P3, PT, R39, R64, PT ;  /* 0x000000402700720c */ /* 0x000fe20003f66270 */
[----:B------:R-:W2:Y:S01]  /*7ea0*/  MUFU.TANH R59, R59 ;  /* 0x0000003b003b7308 */ /* 0x000ea20000002400 */
[----:B-1----:R-:W-:Y:S01]  /*7eb0*/  FSEL R74, R55, -INF , !P5 ;  /* 0xff800000374a7808 */ /* 0x002fe20006800000 */
[----:B------:R-:W-:Y:S01]  /*7ec0*/  FMUL.FTZ R39, R23, UR13 ;  /* 0x0000000d17277c20 */ /* 0x000fe20008410000 */
[----:B-----5:R-:W-:-:S02]  /*7ed0*/  FSEL R69, R69, -INF , !P2 ;  /* 0xff80000045457808 */ /* 0x020fc40005000000 */
[----:B------:R-:W-:Y:S02]  /*7ee0*/  FSEL R68, R68, -INF , !P0 ;  /* 0xff80000044447808 */ /* 0x000fe40004000000 */
[----:B------:R-:W-:Y:S01]  /*7ef0*/  FSEL R53, R73, -INF , !P3 ;  /* 0xff80000049357808 */ /* 0x000fe20005800000 */
[----:B------:R-:W1:Y:S01]  /*7f00*/  MUFU.TANH R61, R61 ;  /* 0x0000003d003d7308 */ /* 0x000e620000002400 */
[----:B---3--:R-:W3:Y:S01]  /*7f10*/  LDSM.16.M88.4 R28, [R140+0x2c00] ;  /* 0x002c00008c1c783b */ /* 0x008ee20000000200 */
[CC--:B------:R-:W-:Y:S01]  /*7f20*/  ISETP.GE.AND P5, PT, R25.reuse, R65.reuse, PT ;  /* 0x000000411900720c */ /* 0x0c0fe20003fa6270 */
[----:B----4-:R-:W-:Y:S01]  /*7f30*/  HMMA.16816.F32.BF16 R32, R8, R12, R32 ;  /* 0x0000000c0820723c */ /* 0x010fe20000041820 */
[-C--:B------:R-:W-:Y:S02]  /*7f40*/  ISETP.GE.AND P2, PT, R25, R64.reuse, PT ;  /* 0x000000401900720c */ /* 0x080fe40003f46270 */
[C---:B------:R-:W-:Y:S02]  /*7f50*/  ISETP.GE.AND P0, PT, R24.reuse, R65, PT ;  /* 0x000000411800720c */ /* 0x040fe40003f06270 */
[----:B------:R-:W-:Y:S01]  /*7f60*/  ISETP.GE.AND P3, PT, R24, R64, PT ;  /* 0x000000401800720c */ /* 0x000fe20003f66270 */
[----:B------:R-:W4:Y:S01]  /*7f70*/  MUFU.TANH R75, R75 ;  /* 0x0000004b004b7308 */ /* 0x000f220000002400 */
[----:B------:R-:W-:Y:S01]  /*7f80*/  HMMA.16816.F32.BF16 R24, R16, R26, RZ ;  /* 0x0000001a1018723c */ /* 0x000fe200000418ff */
[----:B------:R-:W-:Y:S01]  /*7f90*/  VIADD R12, R37, 0x29 ;  /* 0x00000029250c7836 */ /* 0x000fe20000000000 */
[----:B--2---:R-:W-:Y:S01]  /*7fa0*/  FSEL R78, R57, -INF , !P6 ;  /* 0xff800000394e7808 */ /* 0x004fe20007000000 */
[----:B------:R-:W-:Y:S01]  /*7fb0*/  VIADD R13, R37, 0x28 ;  /* 0x00000028250d7836 */ /* 0x000fe20000000000 */
[----:B------:R-:W-:-:S02]  /*7fc0*/  FSEL R62, R62, -INF , !P5 ;  /* 0xff8000003e3e7808 */ /* 0x000fc40006800000 */
[----:B------:R-:W-:Y:S01]  /*7fd0*/  FSEL R67, R67, -INF , !P2 ;  /* 0xff80000043437808 */ /* 0x000fe20005000000 */
[----:B------:R-:W2:Y:S01]  /*7fe0*/  MUFU.TANH R106, R106 ;  /* 0x0000006a006a7308 */ /* 0x000ea20000002400 */
[----:B------:R-:W-:Y:S02]  /*7ff0*/  FSEL R57, R59, -INF , !P4 ;  /* 0xff8000003b397808 */ /* 0x000fe40006000000 */
[CC--:B------:R-:W-:Y:S02]  /*8000*/  ISETP.GE.AND P5, PT, R12.reuse, R65.reuse, PT ;  /* 0x000000410c00720c */ /* 0x0c0fe40003fa6270 */
[-C--:B------:R-:W-:Y:S01]  /*8010*/  ISETP.GE.AND P2, PT, R12, R64.reuse, PT ;  /* 0x000000400c00720c */ /* 0x080fe20003f46270 */
[----:B------:R-:W-:Y:S01]  /*8020*/  VIADD R12, R37, 0x31 ;  /* 0x00000031250c7836 */ /* 0x000fe20000000000 */
[CC--:B------:R-:W-:Y:S01]  /*8030*/  ISETP.GE.AND P6, PT, R13.reuse, R65.reuse, PT ;  /* 0x000000410d00720c */ /* 0x0c0fe20003fc6270 */
[----:B------:R-:W5:Y:S01]  /*8040*/  MUFU.TANH R63, R63 ;  /* 0x0000003f003f7308 */ /* 0x000f620000002400 */
[-C--:B------:R-:W-:Y:S01]  /*8050*/  ISETP.GE.AND P4, PT, R13, R64.reuse, PT ;  /* 0x000000400d00720c */ /* 0x080fe20003f86270 */
[----:B------:R-:W-:Y:S01]  /*8060*/  VIADD R13, R37, 0x30 ;  /* 0x00000030250d7836 */ /* 0x000fe20000000000 */
[----:B-1----:R-:W-:Y:S01]  /*8070*/  FSEL R55, R61, -INF , !P3 ;  /* 0xff8000003d377808 */ /* 0x002fe20005800000 */
[----:B------:R-:W-:Y:S01]  /*8080*/  FMUL.FTZ R56, R33, UR13 ;  /* 0x0000000d21387c20 */ /* 0x000fe20008410000 */
[----:B------:R-:W-:Y:S01]  /*8090*/  FSEL R58, R76, -INF , !P6 ;  /* 0xff8000004c3a7808 */ /* 0x000fe20007000000 */
[----:B------:R-:W-:Y:S01]  /*80a0*/  FMUL.FTZ R33, R34, UR13 ;  /* 0x0000000d22217c20 */ /* 0x000fe20008410000 */
[----:B----4-:R-:W-:Y:S01]  /*80b0*/  FSEL R61, R75, -INF , !P4 ;  /* 0xff8000004b3d7808 */ /* 0x010fe20006000000 */
[----:B------:R-:W-:Y:S01]  /*80c0*/  MUFU.TANH R50, R20 ;  /* 0x0000001400327308 */ /* 0x000fe20000002400 */
[CC--:B------:R-:W-:Y:S01]  /*80d0*/  ISETP.GE.AND P6, PT, R12.reuse, R65.reuse, PT ;  /* 0x000000410c00720c */ /* 0x0c0fe20003fc6270 */
[----:B------:R-:W-:Y:S01]  /*80e0*/  HMMA.16816.F32.BF16 R24, R8, R14, R24 ;  /* 0x0000000e0818723c */ /* 0x000fe20000041818 */
[-C--:B------:R-:W-:Y:S01]  /*80f0*/  ISETP.GE.AND P4, PT, R12, R64.reuse, PT ;  /* 0x000000400c00720c */ /* 0x080fe20003f86270 */
[C---:B------:R-:W-:Y:S01]  /*8100*/  VIADD R12, R37.reuse, 0x38 ;  /* 0x00000038250c7836 */ /* 0x040fe20000000000 */
[----:B------:R-:W-:Y:S01]  /*8110*/  FSEL R60, R60, -INF , !P0 ;  /* 0xff8000003c3c7808 */ /* 0x000fe20004000000 */
[----:B------:R-:W-:Y:S01]  /*8120*/  VIADD R34, R37, 0x48 ;  /* 0x0000004825227836 */ /* 0x000fe20000000000 */
[----:B--2---:R-:W-:Y:S01]  /*8130*/  FSEL R106, R106, -INF , !P5 ;  /* 0xff8000006a6a7808 */ /* 0x004fe20006800000 */
[----:B------:R1:W-:Y:S01]  /*8140*/  MUFU.TANH R48, R21 ;  /* 0x0000001500307308 */ /* 0x0003e20000002400 */
[----:B-----5:R-:W-:Y:S01]  /*8150*/  FSEL R51, R63, -INF , !P2 ;  /* 0xff8000003f337808 */ /* 0x020fe20005000000 */
[----:B------:R-:W-:Y:S01]  /*8160*/  FMUL.FTZ R35, R35, UR13 ;  /* 0x0000000d23237c20 */ /* 0x000fe20008410000 */
[C---:B------:R-:W-:Y:S01]  /*8170*/  ISETP.GE.AND P0, PT, R13.reuse, R65, PT ;  /* 0x000000410d00720c */ /* 0x040fe20003f06270 */
[----:B------:R-:W-:Y:S01]  /*8180*/  FMUL.FTZ R32, R32, UR13 ;  /* 0x0000000d20207c20 */ /* 0x000fe20008410000 */
[----:B------:R-:W-:-:S02]  /*8190*/  ISETP.GE.AND P3, PT, R13, R64, PT ;  /* 0x000000400d00720c */ /* 0x000fc40003f66270 */
[CC--:B------:R-:W-:Y:S01]  /*81a0*/  ISETP.GE.AND P5, PT, R12.reuse, R65.reuse, PT ;  /* 0x000000410c00720c */ /* 0x0c0fe20003fa6270 */
[----:B------:R-:W2:Y:S01]  /*81b0*/  MUFU.TANH R95, R95 ;  /* 0x0000005f005f7308 */ /* 0x000ea20000002400 */
[----:B------:R-:W-:Y:S02]  /*81c0*/  ISETP.GE.AND P2, PT, R12, R64, PT ;  /* 0x000000400c00720c */ /* 0x000fe40003f46270 */
[C---:B---3--:R-:W-:Y:S01]  /*81d0*/  HMMA.16816.F32.BF16 R12, R16.reuse, R28, RZ ;  /* 0x0000001c100c723c */ /* 0x048fe200000418ff */
[----:B------:R-:W-:Y:S02]  /*81e0*/  FSEL R96, R96, -INF , !P0 ;  /* 0xff80000060607808 */ /* 0x000fe40004000000 */
[-C--:B------:R-:W-:Y:S02]  /*81f0*/  ISETP.GE.AND P0, PT, R42, R65.reuse, PT ;  /* 0x000000412a00720c */ /* 0x080fe40003f06270 */
[----:B------:R-:W3:Y:S01]  /*8200*/  MUFU.TANH R94, R94 ;  /* 0x0000005e005e7308 */ /* 0x000ee20000002400 */
[----:B-1----:R-:W1:Y:S01]  /*8210*/  LDSM.16.M88.4 R20, [R139+0x1c00] ;  /* 0x001c00008b14783b */ /* 0x002e620000000200 */
[----:B------:R-:W-:Y:S01]  /*8220*/  HMMA.16816.F32.BF16 R16, R16, R30, RZ ;  /* 0x0000001e1010723c */ /* 0x000fe200000418ff */
[----:B------:R-:W-:Y:S01]  /*8230*/  VIADD R29, R37, 0x41 ;  /* 0x00000041251d7836 */ /* 0x000fe20000000000 */
[----:B------:R-:W-:Y:S01]  /*8240*/  FSEL R90, R90, -INF , !P0 ;  /* 0xff8000005a5a7808 */ /* 0x000fe20004000000 */
[----:B------:R-:W-:Y:S01]  /*8250*/  FMUL.FTZ R25, R25, UR13 ;  /* 0x0000000d19197c20 */ /* 0x000fe20008410000 */
[----:B------:R-:W-:Y:S01]  /*8260*/  ISETP.GE.AND P0, PT, R34, R65, PT ;  /* 0x000000412200720c */ /* 0x000fe20003f06270 */
[----:B------:R-:W-:-:S04]  /*8270*/  DEPBAR.LE SB0, 0x0 ;  /* 0x000080000000791a */ /* 0x000fc80000000000 */
[----:B------:R-:W4:Y:S01]  /*8280*/  MUFU.TANH R102, R102 ;  /* 0x0000006600667308 */ /* 0x000f220000002400 */
[----:B--2---:R-:W-:Y:S01]  /*8290*/  FSEL R95, R95, -INF , !P3 ;  /* 0xff8000005f5f7808 */ /* 0x004fe20005800000 */
[----:B------:R-:W-:Y:S01]  /*82a0*/  VIADD R30, R37, 0x51 ;  /* 0x00000051251e7836 */ /* 0x000fe20000000000 */
[-C--:B------:R-:W-:Y:S02]  /*82b0*/  ISETP.GE.AND P3, PT, R42, R64.reuse, PT ;  /* 0x000000402a00720c */ /* 0x080fe40003f66270 */
[----:B------:R-:W-:Y:S02]  /*82c0*/  FSEL R92, R92, -INF , !P5 ;  /* 0xff8000005c5c7808 */ /* 0x000fe40006800000 */
[----:B------:R-:W-:Y:S01]  /*82d0*/  FSEL R59, R36, -INF , !P3 ;  /* 0xff800000243b7808 */ /* 0x000fe20005800000 */
[----:B------:R-:W2:Y:S01]  /*82e0*/  MUFU.TANH R72, R72 ;  /* 0x0000004800487308 */ /* 0x000ea20000002400 */
[----:B------:R-:W-:Y:S01]  /*82f0*/  ISETP.GE.AND P3, PT, R34, R64, PT ;  /* 0x000000402200720c */ /* 0x000fe20003f66270 */
[----:B------:R-:W-:Y:S01]  /*8300*/  FMUL.FTZ R34, R24, UR13 ;  /* 0x0000000d18227c20 */ /* 0x000fe20008410000 */
[----:B------:R-:W-:Y:S01]  /*8310*/  FSEL R93, R93, -INF , !P2 ;  /* 0xff8000005d5d7808 */ /* 0x000fe20005000000 */
[----:B------:R-:W-:Y:S01]  /*8320*/  VIADD R24, R37, 0x50 ;  /* 0x0000005025187836 */ /* 0x000fe20000000000 */
[----:B------:R-:W-:-:S02]  /*8330*/  ISETP.GE.AND P5, PT, R29, R65, PT ;  /* 0x000000411d00720c */ /* 0x000fc40003fa6270 */
[----:B------:R-:W-:Y:S01]  /*8340*/  ISETP.GE.AND P2, PT, R29, R64, PT ;  /* 0x000000401d00720c */ /* 0x000fe20003f46270 */
[----:B------:R-:W5:Y:S01]  /*8350*/  MUFU.TANH R100, R100 ;  /* 0x0000006400647308 */ /* 0x000f620000002400 */
[----:B---3--:R-:W-:Y:S02]  /*8360*/  FSEL R94, R94, -INF , !P6 ;  /* 0xff8000005e5e7808 */ /* 0x008fe40007000000 */
[-C--:B------:R-:W-:Y:S02]  /*8370*/  ISETP.GE.AND P6, PT, R41, R65.reuse, PT ;  /* 0x000000412900720c */ /* 0x080fe40003fc6270 */
[----:B----4-:R-:W-:Y:S02]  /*8380*/  FSEL R102, R102, -INF , !P5 ;  /* 0xff80000066667808 */ /* 0x010fe40006800000 */
[----:B------:R-:W-:Y:S01]  /*8390*/  FSEL R89, R89, -INF , !P2 ;  /* 0xff80000059597808 */ /* 0x000fe20005000000 */
[----:B------:R-:W3:Y:S01]  /*83a0*/  MUFU.TANH R87, R87 ;  /* 0x0000005700577308 */ /* 0x000ee20000002400 */
[----:B------:R-:W-:-:S02]  /*83b0*/  ISETP.GE.AND P5, PT, R24, R65, PT ;  /* 0x000000411800720c */ /* 0x000fc40003fa6270 */
[-C--:B------:R-:W-:Y:S01]  /*83c0*/  ISETP.GE.AND P2, PT, R24, R64.reuse, PT ;  /* 0x000000401800720c */ /* 0x080fe20003f46270 */
[----:B------:R-:W-:Y:S01]  /*83d0*/  FMUL.FTZ R24, R26, UR13 ;  /* 0x0000000d1a187c20 */ /* 0x000fe20008410000 */
[----:B------:R-:W-:Y:S01]  /*83e0*/  FSEL R104, R104, -INF , !P6 ;  /* 0xff80000068687808 */ /* 0x000fe20007000000 */
[C---:B-1----:R-:W-:Y:S01]  /*83f0*/  HMMA.16816.F32.BF16 R12, R8.reuse, R20, R12 ;  /* 0x00000014080c723c */ /* 0x042fe2000004180c */
[C---:B------:R-:W-:Y:S01]  /*8400*/  VIADD R26, R37.reuse, 0x58 ;  /* 0x00000058251a7836 */ /* 0x040fe20000000000 */
[----:B------:R-:W1:Y:S01]  /*8410*/  MUFU.TANH R85, R85 ;  /* 0x0000005500557308 */ /* 0x000e620000002400 */
[----:B--2---:R-:W-:Y:S02]  /*8420*/  FSEL R63, R72, -INF , !P4 ;  /* 0xff800000483f7808 */ /* 0x004fe40006000000 */
[----:B-----5:R-:W-:Y:S01]  /*8430*/  FSEL R100, R100, -INF , !P0 ;  /* 0xff80000064647808 */ /* 0x020fe20004000000 */
[----:B------:R-:W-:Y:S01]  /*8440*/  HMMA.16816.F32.BF16 R8, R8, R22, R16 ;  /* 0x000000160808723c */ /* 0x000fe20000041810 */
[----:B------:R-:W-:Y:S01]  /*8450*/  VIADD R21, R37, 0x49 ;  /* 0x0000004925157836 */ /* 0x000fe20000000000 */
[----:B------:R-:W-:-:S02]  /*8460*/  ISETP.GE.AND P4, PT, R41, R64, PT ;  /* 0x000000402900720c */ /* 0x000fc40003f86270 */
[----:B------:R-:W2:Y:S01]  /*8470*/  MUFU.TANH R28, R56 ;  /* 0x00000038001c7308 */ /* 0x000ea20000002400 */
[----:B---3--:R-:W-:Y:S02]  /*8480*/  FSEL R87, R87, -INF , !P3 ;  /* 0xff80000057577808 */ /* 0x008fe40005800000 */
[-C--:B------:R-:W-:Y:S01]  /*8490*/  ISETP.GE.AND P6, PT, R21, R65.reuse, PT ;  /* 0x000000411500720c */ /* 0x080fe20003fc6270 */
[----:B------:R-:W-:Y:S01]  /*84a0*/  VIADD R17, R37, 0x68 ;  /* 0x0000006825117836 */ /* 0x000fe20000000000 */
[CC--:B------:R-:W-:Y:S02]  /*84b0*/  ISETP.GE.AND P0, PT, R30.reuse, R65.reuse, PT ;  /* 0x000000411e00720c */ /* 0x0c0fe40003f06270 */
[----:B------:R-:W-:Y:S01]  /*84c0*/  ISETP.GE.AND P3, PT, R30, R64, PT ;  /* 0x000000401e00720c */ /* 0x000fe20003f66270 */
[----:B------:R-:W3:Y:S01]  /*84d0*/  MUFU.TANH R38, R38 ;  /* 0x0000002600267308 */ /* 0x000ee20000002400 */
[----:B------:R-:W-:Y:S02]  /*84e0*/  FSEL R98, R98, -INF , !P6 ;  /* 0xff80000062627808 */ /* 0x000fe40007000000 */
[----:B------:R-:W-:-:S02]  /*84f0*/  ISETP.GE.AND P6, PT, R26, R65, PT ;  /* 0x000000411a00720c */ /* 0x000fc40003fc6270 */
[----:B------:R-:W-:Y:S01]  /*8500*/  FSEL R91, R91, -INF , !P4 ;  /* 0xff8000005b5b7808 */ /* 0x000fe20006000000 */
[----:B------:R-:W-:Y:S01]  /*8510*/  FMUL.FTZ R30, R13, UR13 ;  /* 0x0000000d0d1e7c20 */ /* 0x000fe20008410000 */
[----:B------:R-:W-:Y:S01]  /*8520*/  VIADD R13, R37, 0x61 ;  /* 0x00000061250d7836 */ /* 0x000fe20000000000 */
[----:B------:R-:W4:Y:S01]  /*8530*/  MUFU.TANH R45, R45 ;  /* 0x0000002d002d7308 */ /* 0x000f220000002400 */
[-C--:B------:R-:W-:Y:S01]  /*8540*/  ISETP.GE.AND P4, PT, R21, R64.reuse, PT ;  /* 0x000000401500720c */ /* 0x080fe20003f86270 */
[----:B------:R-:W-:Y:S01]  /*8550*/  FMUL.FTZ R12, R12, UR13 ;  /* 0x0000000d0c0c7c20 */ /* 0x000fe20008410000 */
[----:B------:R-:W-:Y:S01]  /*8560*/  FSEL R50, R50, -INF , !P6 ;  /* 0xff80000032327808 */ /* 0x000fe20007000000 */
[----:B------:R-:W-:Y:S01]  /*8570*/  FMUL.FTZ R16, R14, UR13 ;  /* 0x0000000d0e107c20 */ /* 0x000fe20008410000 */
[-C--:B------:R-:W-:Y:S01]  /*8580*/  ISETP.GE.AND P6, PT, R13, R65.reuse, PT ;  /* 0x000000410d00720c */ /* 0x080fe20003fc6270 */
[----:B------:R-:W-:Y:S01]  /*8590*/  VIADD R14, R37, 0x69 ;  /* 0x00000069250e7836 */ /* 0x000fe20000000000 */
[----:B-1----:R-:W-:Y:S01]  /*85a0*/  FSEL R85, R85, -INF , !P4 ;  /* 0xff80000055557808 */ /* 0x002fe20006000000 */
[----:B------:R-:W1:Y:S01]  /*85b0*/  MUFU.TANH R47, R47 ;  /* 0x0000002f002f7308 */ /* 0x000e620000002400 */
[-C--:B------:R-:W-:Y:S01]  /*85c0*/  ISETP.GE.AND P4, PT, R26, R64.reuse, PT ;  /* 0x000000401a00720c */ /* 0x080fe20003f86270 */
[----:B------:R-:W-:Y:S01]  /*85d0*/  VIADD R26, R37, 0x59 ;  /* 0x00000059251a7836 */ /* 0x000fe20000000000 */
[----:B--2---:R-:W-:Y:S01]  /*85e0*/  FSEL R36, R28, -INF , !P6 ;  /* 0xff8000001c247808 */ /* 0x004fe20007000000 */
[----:B------:R-:W-:Y:S01]  /*85f0*/  FMUL.FTZ R28, R8, UR13 ;  /* 0x0000000d081c7c20 */ /* 0x000fe20008410000 */
[----:B---3--:R-:W-:Y:S01]  /*8600*/  FSEL R56, R38, -INF , !P5 ;  /* 0xff80000026387808 */ /* 0x008fe20006800000 */
[----:B------:R-:W-:Y:S01]  /*8610*/  FMUL.FTZ R15, R15, UR13 ;  /* 0x0000000d0f0f7c20 */ /* 0x000fe20008410000 */
[----:B------:R-:W-:Y:S01]  /*8620*/  FSEL R49, R49, -INF , !P2 ;  /* 0xff80000031317808 */ /* 0x000fe20005000000 */
[----:B------:R-:W2:Y:S01]  /*8630*/  MUFU.TANH R29, R35 ;  /* 0x00000023001d7308 */ /* 0x000ea20000002400 */
[C---:B------:R-:W-:Y:S01]  /*8640*/  ISETP.GE.AND P5, PT, R26.reuse, R65, PT ;  /* 0x000000411a00720c */ /* 0x040fe20003fa6270 */
[----:B------:R-:W-:Y:S01]  /*8650*/  VIADD R8, R37, 0x78 ;  /* 0x0000007825087836 */ /* 0x000fe20000000000 */
[-C--:B------:R-:W-:Y:S01]  /*8660*/  ISETP.GE.AND P2, PT, R26, R64.reuse, PT ;  /* 0x000000401a00720c */ /* 0x080fe20003f46270 */
[----:B------:R-:W-:Y:S01]  /*8670*/  FMUL.FTZ R9, R9, UR13 ;  /* 0x0000000d09097c20 */ /* 0x000fe20008410000 */
[----:B----4-:R-:W-:Y:S01]  /*8680*/  FSEL R45, R45, -INF , !P4 ;  /* 0xff8000002d2d7808 */ /* 0x010fe20006000000 */
[----:B------:R-:W-:Y:S01]  /*8690*/  FMUL.FTZ R10, R10, UR13 ;  /* 0x0000000d0a0a7c20 */ /* 0x000fe20008410000 */
[----:B------:R-:W-:Y:S01]  /*86a0*/  ISETP.GE.AND P4, PT, R13, R64, PT ;  /* 0x000000400d00720c */ /* 0x000fe20003f86270 */
[----:B------:R-:W3:Y:S01]  /*86b0*/  MUFU.TANH R39, R39 ;  /* 0x0000002700277308 */ /* 0x000ee20000002400 */
[----:B------:R-:W-:Y:S01]  /*86c0*/  FSEL R54, R54, -INF , !P0 ;  /* 0xff80000036367808 */ /* 0x000fe20004000000 */
[----:B------:R-:W-:Y:S01]  /*86d0*/  FMUL.FTZ R11, R11, UR13 ;  /* 0x0000000d0b0b7c20 */ /* 0x000fe20008410000 */
[----:B-1----:R-:W-:-:S02]  /*86e0*/  FSEL R47, R47, -INF , !P3 ;  /* 0xff8000002f2f7808 */ /* 0x002fc40005800000 */
[----:B------:R-:W-:Y:S02]  /*86f0*/  FSEL R48, R48, -INF , !P5 ;  /* 0xff80000030307808 */ /* 0x000fe40006800000 */
[----:B------:R-:W-:Y:S01]  /*8700*/  ISETP.GE.AND P5, PT, R17, R65, PT ;  /* 0x000000411100720c */ /* 0x000fe20003fa6270 */
[----:B------:R-:W-:Y:S01]  /*8710*/  MUFU.TANH R32, R32 ;  /* 0x0000002000207308 */ /* 0x000fe20000002400 */
[----:B--2---:R-:W-:-:S07]  /*8720*/  FSEL R31, R29, -INF , !P4 ;  /* 0xff8000001d1f7808 */ /* 0x004fce0006000000 */
[----:B------:R-:W-:Y:S01]  /*8730*/  MUFU.TANH R33, R33 ;  /* 0x0000002100217308 */ /* 0x000fe20000002400 */
[----:B---3--:R-:W-:Y:S02]  /*8740*/  FSEL R13, R39, -INF , !P2 ;  /* 0xff800000270d7808 */ /* 0x008fe40005000000 */
[----:B------:R-:W-:-:S05]  /*8750*/  ISETP.GE.AND P2, PT, R17, R64, PT ;  /* 0x000000401100720c */ /* 0x000fca0003f46270 */
[----:B------:R-:W-:Y:S08]  /*8760*/  MUFU.TANH R20, R34 ;  /* 0x0000002200147308 */ /* 0x000ff00000002400 */
[----:B------:R-:W1:Y:S08]  /*8770*/  MUFU.TANH R24, R24 ;  /* 0x0000001800187308 */ /* 0x000e700000002400 */
[----:B------:R2:W3:Y:S08]  /*8780*/  MUFU.TANH R21, R25 ;  /* 0x0000001900157308 */ /* 0x0004f00000002400 */
[----:B------:R4:W-:Y:S01]  /*8790*/  MUFU.TANH R26, R12 ;  /* 0x0000000c001a7308 */ /* 0x0009e20000002400 */
[----:B-1----:R-:W-:-:S07]  /*87a0*/  FSEL R29, R24, -INF , !P2 ;  /* 0xff800000181d7808 */ /* 0x002fce0005000000 */
[----:B------:R-:W-:Y:S01]  /*87b0*/  MUFU.TANH R28, R28 ;  /* 0x0000001c001c7308 */ /* 0x000fe20000002400 */
[----:B--2---:R-:W-:Y:S01]  /*87c0*/  FMUL.FTZ R25, R27, UR13 ;  /* 0x0000000d1b197c20 */ /* 0x004fe20008410000 */
[----:B------:R-:W-:-:S05]  /*87d0*/  VIADD R27, R37, 0x60 ;  /* 0x00000060251b7836 */ /* 0x000fca0000000000 */
[-C--:B------:R-:W-:Y:S01]  /*87e0*/  ISETP.GE.AND P0, PT, R27, R65.reuse, PT ;  /* 0x000000411b00720c */ /* 0x080fe20003f06270 */
[----:B------:R-:W1:Y:S01]  /*87f0*/  MUFU.TANH R25, R25 ;  /* 0x0000001900197308 */ /* 0x000e620000002400 */
[----:B----4-:R-:W-:Y:S01]  /*8800*/  VIADD R12, R37, 0x70 ;  /* 0x00000070250c7836 */ /* 0x010fe20000000000 */
[-C--:B------:R-:W-:Y:S02]  /*8810*/  ISETP.GE.AND P3, PT, R27, R64.reuse, PT ;  /* 0x000000401b00720c */ /* 0x080fe40003f66270 */
[----:B------:R-:W-:Y:S02]  /*8820*/  FSEL R38, R32, -INF , !P0 ;  /* 0xff80000020267808 */ /* 0x000fe40004000000 */
[CC--:B------:R-:W-:Y:S02]  /*8830*/  ISETP.GE.AND P6, PT, R12.reuse, R65.reuse, PT ;  /* 0x000000410c00720c */ /* 0x0c0fe40003fc6270 */
[----:B------:R-:W2:Y:S01]  /*8840*/  MUFU.TANH R16, R16 ;  /* 0x0000001000107308 */ /* 0x000ea20000002400 */
[----:B------:R-:W-:Y:S01]  /*8850*/  ISETP.GE.AND P4, PT, R12, R64, PT ;  /* 0x000000400c00720c */ /* 0x000fe20003f86270 */
[----:B------:R-:W-:Y:S01]  /*8860*/  VIADD R12, R37, 0x71 ;  /* 0x00000071250c7836 */ /* 0x000fe20000000000 */
[----:B------:R-:W-:-:S02]  /*8870*/  ISETP.GE.AND P0, PT, R14, R65, PT ;  /* 0x000000410e00720c */ /* 0x000fc40003f06270 */
[----:B------:R-:W-:Y:S01]  /*8880*/  FSEL R33, R33, -INF , !P3 ;  /* 0xff80000021217808 */ /* 0x000fe20005800000 */
[----:B------:R-:W-:Y:S01]  /*8890*/  BAR.SYNC.DEFER_BLOCKING 0x0 ;  /* 0x0000000000007b1d */ /* 0x000fe20000010000 */
[-C--:B------:R-:W-:Y:S02]  /*88a0*/  ISETP.GE.AND P3, PT, R14, R64.reuse, PT ;  /* 0x000000400e00720c */ /* 0x080fe40003f66270 */
[----:B------:R-:W-:Y:S02]  /*88b0*/  FSEL R14, R20, -INF , !P5 ;  /* 0xff800000140e7808 */ /* 0x000fe40006800000 */
[C---:B------:R-:W-:Y:S01]  /*88c0*/  ISETP.GE.AND P5, PT, R12.reuse, R65, PT ;  /* 0x000000410c00720c */ /* 0x040fe20003fa6270 */
[----:B------:R-:W4:Y:S01]  /*88d0*/  MUFU.TANH R30, R30 ;  /* 0x0000001e001e7308 */ /* 0x000f220000002400 */
[----:B------:R-:W-:Y:S02]  /*88e0*/  ISETP.GE.AND P2, PT, R12, R64, PT ;  /* 0x000000400c00720c */ /* 0x000fe40003f46270 */
[----:B---3--:R-:W-:-:S02]  /*88f0*/  FSEL R12, R21, -INF , !P0 ;  /* 0xff800000150c7808 */ /* 0x008fc40004000000 */
[----:B------:R-:W-:Y:S02]  /*8900*/  ISETP.GE.AND P0, PT, R8, R65, PT ;  /* 0x000000410800720c */ /* 0x000fe40003f06270 */
[----:B-1----:R-:W-:Y:S01]  /*8910*/  FSEL R17, R25, -INF , !P3 ;  /* 0xff80000019117808 */ /* 0x002fe20005800000 */
[----:B------:R-:W1:Y:S01]  /*8920*/  MUFU.TANH R23, R15 ;  /* 0x0000000f00177308 */ /* 0x000e620000002400 */
[----:B------:R-:W-:Y:S02]  /*8930*/  FSEL R28, R28, -INF , !P0 ;  /* 0xff8000001c1c7808 */ /* 0x000fe40004000000 */
[----:B------:R-:W-:Y:S02]  /*8940*/  ISETP.GT.AND P0, PT, R152, R143, PT ;  /* 0x0000008f9800720c */ /* 0x000fe40003f04270 */
[----:B------:R-:W-:Y:S02]  /*8950*/  FSEL R32, R26, -INF , !P6 ;  /* 0xff8000001a207808 */ /* 0x000fe40007000000 */
[----:B--2---:R-:W-:Y:S01]  /*8960*/  FSEL R25, R16, -INF , !P4 ;  /* 0xff80000010197808 */ /* 0x004fe20006000000 */
[----:B------:R-:W2:Y:S01]  /*8970*/  MUFU.TANH R2, R2 ;  /* 0x0000000200027308 */ /* 0x000ea20000002400 */
[----:B------:R-:W-:-:S02]  /*8980*/  ISETP.GE.AND P6, PT, R37, R65, PT ;  /* 0x000000412500720c */ /* 0x000fc40003fc6270 */
[CC--:B------:R-:W-:Y:S01]  /*8990*/  ISETP.GE.AND P4, PT, R37.reuse, R64.reuse, PT ;  /* 0x000000402500720c */ /* 0x0c0fe20003f86270 */
[----:B------:R-:W-:Y:S01]  /*89a0*/  VIADD R37, R37, 0x79 ;  /* 0x0000007925257836 */ /* 0x000fe20000000000 */
[----:B----4-:R-:W-:Y:S02]  /*89b0*/  FSEL R30, R30, -INF , !P5 ;  /* 0xff8000001e1e7808 */ /* 0x010fe40006800000 */
[-C--:B------:R-:W-:Y:S01]  /*89c0*/  ISETP.GE.AND P3, PT, R8, R64.reuse, PT ;  /* 0x000000400800720c */ /* 0x080fe20003f66270 */
[----:B------:R2:W3:Y:S01]  /*89d0*/  MUFU.TANH R24, R9 ;  /* 0x0000000900187308 */ /* 0x0004e20000002400 */
[----:B-1----:R-:W-:Y:S02]  /*89e0*/  FSEL R23, R23, -INF , !P2 ;  /* 0xff80000017177808 */ /* 0x002fe40005000000 */
[C---:B------:R-:W-:Y:S02]  /*89f0*/  ISETP.GE.AND P5, PT, R37.reuse, R65, PT ;  /* 0x000000412500720c */ /* 0x040fe40003fa6270 */
[----:B------:R-:W-:-:S02]  /*8a00*/  ISETP.GE.AND P2, PT, R37, R64, PT ;  /* 0x000000402500720c */ /* 0x000fc40003f46270 */
[----:B------:R-:W-:Y:S01]  /*8a10*/  FSEL R40, R40, -INF , !P6 ;  /* 0xff80000028287808 */ /* 0x000fe20007000000 */
[----:B------:R-:W1:Y:S08]  /*8a20*/  MUFU.TANH R21, R10 ;  /* 0x0000000a00157308 */ /* 0x000e700000002400 */
[----:B------:R-:W4:Y:S01]  /*8a30*/  MUFU.TANH R20, R11 ;  /* 0x0000000b00147308 */ /* 0x000f220000002400 */
[----:B--2---:R-:W-:-:S02]  /*8a40*/  FSEL R9, R2, -INF , !P4 ;  /* 0xff80000002097808 */ /* 0x004fc40006000000 */
[----:B---3--:R-:W-:Y:S02]  /*8a50*/  FSEL R24, R24, -INF , !P5 ;  /* 0xff80000018187808 */ /* 0x008fe40006800000 */
[----:B-1----:R-:W-:Y:S02]  /*8a60*/  FSEL R21, R21, -INF , !P3 ;  /* 0xff80000015157808 */ /* 0x002fe40005800000 */
[----:B----4-:R-:W-:Y:S01]  /*8a70*/  FSEL R20, R20, -INF , !P2 ;  /* 0xff80000014147808 */ /* 0x010fe20005000000 */
        /* <DEDUP_REMOVED lines=61> */
.L_x_5074:
[----:B------:R-:W-:Y:S02]  /*8e50*/  ULDC UR10, c[0x0][0x248] ;  /* 0x00009200000a7ab9 */ /* 0x000fe40000000800 */
[----:B------:R-:W-:-:S06]  /*8e60*/  USHF.L.U32 UR5, UR10, 0x7, URZ ;  /* 0x000000070a057899 */ /* 0x000fcc000800063f */
[----:B------:R-:W-:-:S04]  /*8e70*/  IADD3 R18, RZ, -UR5, RZ ;  /* 0x80000005ff127c10 */ /* 0x000fc8000fffe0ff */
[----:B------:R-:W-:-:S07]  /*8e80*/  SHF.R.S32.HI R0, RZ, 0x1f, R18 ;  /* 0x0000001fff007819 */ /* 0x000fce0000011412 */
.L_x_5075:
        /* <DEDUP_REMOVED lines=19> */
.L_x_5073:
        /* <DEDUP_REMOVED lines=137> */
[----:B------:R-:W-:Y:S01]  /*9850*/  FFMA.FTZ R42, R13, UR10, -R22 ;  /* 0x0000000a0d2a7c23 */ /* 0x000fe20008010816 */
        /* <DEDUP_REMOVED lines=8> */
[----:B------:R-:W-:Y:S01]  /*98e0*/  FFMA.FTZ R50, R49, UR10, -R22 ;  /* 0x0000000a31327c23 */ /* 0x000fe20008010816 */
        /* <DEDUP_REMOVED lines=9> */
[----:B------:R-:W5:Y:S01]  /*9980*/  MUFU.EX2 R34, R34 ;  /* 0x0000002200227308 */ /* 0x000f620000000800 */
[C---:B----4-:R-:W-:Y:S01]  /*9990*/  F2FP.BF16.F32.PACK_AB R71, R46.reuse, R41 ;  /* 0x000000292e47723e */ /* 0x050fe200000010ff */
[----:B------:R-:W-:Y:S01]  /*99a0*/  FADD.FTZ R41, R41, R44 ;  /* 0x0000002c29297221 */ /* 0x000fe20000010000 */
[--C-:B------:R-:W-:Y:S01]  /*99b0*/  FFMA.FTZ R27, R25, UR10, -R22.reuse ;  /* 0x0000000a191b7c23 */ /* 0x100fe20008010816 */
[--C-:B------:R-:W-:Y:S01]  /*99c0*/  FFMA.FTZ R25, R23, UR10, -R22.reuse ;  /* 0x0000000a17197c23 */ /* 0x100fe20008010816 */
[--C-:B------:R-:W-:Y:S01]  /*99d0*/  FFMA.FTZ R21, R21, UR10, -R22.reuse ;  /* 0x0000000a15157c23 */ /* 0x100fe20008010816 */
[----:B------:R-:W-:Y:S01]  /*99e0*/  FADD.FTZ R46, R46, R41 ;  /* 0x000000292e2e7221 */ /* 0x000fe20000010000 */
[----:B------:R-:W-:Y:S01]  /*99f0*/  FFMA.FTZ R20, R20, UR10, -R22 ;  /* 0x0000000a14147c23 */ /* 0x000fe20008010816 */
[----:B--2---:R-:W-:Y:S01]  /*9a00*/  HMMA.16816.F32.BF16 R80, R68, R76, RZ ;  /* 0x0000004c4450723c */ /* 0x004fe200000418ff */
[----:B------:R-:W-:Y:S01]  /*9a10*/  MUFU.EX2 R19, R19 ;  /* 0x0000001300137308 */ /* 0x000fe20000000800 */
[----:B-1----:R-:W-:Y:S01]  /*9a20*/  FADD.FTZ R41, R35, R40 ;  /* 0x0000002823297221 */ /* 0x002fe20000010000 */
[--C-:B------:R-:W-:Y:S01]  /*9a30*/  FFMA.FTZ R40, R31, UR10, -R22.reuse ;  /* 0x0000000a1f287c23 */ /* 0x100fe20008010816 */
[----:B------:R-:W-:-:S02]  /*9a40*/  FFMA.FTZ R31, R17, UR10, -R22 ;  /* 0x0000000a111f7c23 */ /* 0x000fc40008010816 */
[C---:B------:R-:W-:Y:S03]  /*9a50*/  HMMA.16816.F32.BF16 R76, R68.reuse, R78, RZ ;  /* 0x0000004e444c723c */ /* 0x040fe600000418ff */
[----:B------:R-:W1:Y:S03]  /*9a60*/  MUFU.EX2 R16, R16 ;  /* 0x0000001000107308 */ /* 0x000e660000000800 */
[C---:B---3--:R-:W-:Y:S05]  /*9a70*/  HMMA.16816.F32.BF16 R72, R68.reuse, R4, RZ ;  /* 0x000000044448723c */ /* 0x048fea00000418ff */
[----:B------:R-:W-:Y:S01]  /*9a80*/  MUFU.EX2 R43, R43 ;  /* 0x0000002b002b7308 */ /* 0x000fe20000000800 */
[----:B------:R-:W-:Y:S01]  /*9a90*/  HMMA.16816.F32.BF16 R68, R68, R6, RZ ;  /* 0x000000064444723c */ /* 0x000fe200000418ff */
[C---:B-----5:R-:W-:Y:S01]  /*9aa0*/  F2FP.BF16.F32.PACK_AB R4, R34.reuse, R35 ;  /* 0x000000232204723e */ /* 0x060fe200000010ff */
        /* <DEDUP_REMOVED lines=240> */
.L_x_5077:
[----:B------:R-:W-:Y:S02]  /*a9b0*/  ULDC UR8, c[0x0][0x250] ;  /* 0x0000940000087ab9 */ /* 0x000fe40000000800 */
[----:B------:R-:W-:-:S06]  /*a9c0*/  USHF.L.U32 UR4, UR8, 0x7, URZ ;  /* 0x0000000708047899 */ /* 0x000fcc000800063f */
[----:B------:R-:W-:-:S04]  /*a9d0*/  IADD3 R8, RZ, -UR4, RZ ;  /* 0x80000004ff087c10 */ /* 0x000fc8000fffe0ff */
[----:B------:R-:W-:-:S07]  /*a9e0*/  SHF.R.S32.HI R4, RZ, 0x1f, R8 ;  /* 0x0000001fff047819 */ /* 0x000fce0000011408 */
.L_x_5078:
        /* <DEDUP_REMOVED lines=17> */
[----:B------:R-:W-:-:S05]  /*ab00*/  IADD3.X R5, R7, UR4, RZ, P0, !PT ;  /* 0x0000000407057c10 */ /* 0x000fca00087fe4ff */
[----:B------:R1:W-:Y:S04]  /*ab10*/  LDGSTS.E.BYPASS.LTC128B.128 [R153+0x4800], desc[UR6][R4.64] ;  /* 0x0480000004997fae */ /* 0x0003e8000b901d46 */
[----:B------:R-:W-:Y:S04]  /*ab20*/  LDSM.16.M88.4 R52, [R142] ;  /* 0x000000008e34783b */ /* 0x000fe80000000200 */
[----:B------:R-:W2:Y:S04]  /*ab30*/  LDSM.16.M88.4 R36, [R140+0x1000] ;  /* 0x001000008c24783b */ /* 0x000ea80000000200 */
[----:B------:R-:W3:Y:S04]  /*ab40*/  LDSM.16.M88.4 R20, [R140+0x1400] ;  /* 0x001400008c14783b */ /* 0x000ee80000000200 */
[----:B------:R-:W-:Y:S04]  /*ab50*/  LDSM.16.M88.4 R44, [R141] ;  /* 0x000000008d2c783b */ /* 0x000fe80000000200 */
[----:B------:R-:W4:Y:S04]  /*ab60*/  LDSM.16.M88.4 R16, [R139] ;  /* 0x000000008b10783b */ /* 0x000f280000000200 */
[----:B------:R-:W5:Y:S04]  /*ab70*/  LDSM.16.M88.4 R12, [R140+0x1800] ;  /* 0x001800008c0c783b */ /* 0x000f680000000200 */
[----:B------:R-:W5:Y:S04]  /*ab80*/  LDSM.16.M88.4 R8, [R136] ;  /* 0x000000008808783b */ /* 0x000f680000000200 */
[----:B-1----:R-:W1:Y:S04]  /*ab90*/  LDSM.16.M88.4 R4, [R140+0x1c00] ;  /* 0x001c00008c04783b */ /* 0x002e680000000200 */
[----:B------:R-:W1:Y:S04]  /*aba0*/  LDSM.16.M88.4 R32, [R135] ;  /* 0x000000008720783b */ /* 0x000e680000000200 */
[----:B------:R-:W1:Y:S04]  /*abb0*/  LDSM.16.M88.4 R28, [R140+0x2000] ;  /* 0x002000008c1c783b */ /* 0x000e680000000200 */
[----:B------:R-:W1:Y:S01]  /*abc0*/  LDSM.16.M88.4 R24, [R134] ;  /* 0x000000008618783b */ /* 0x000e620000000200 */
[C---:B--2---:R-:W-:Y:S03]  /*abd0*/  HMMA.16816.F32.BF16 R40, R52.reuse, R36, RZ ;  /* 0x000000243428723c */ /* 0x044fe600000418ff */
[----:B------:R-:W2:Y:S04]  /*abe0*/  LDSM.16.M88.4 R56, [R140+0x2400] ;  /* 0x002400008c38783b */ /* 0x000ea80000000200 */
[----:B------:R-:W-:Y:S01]  /*abf0*/  LDSM.16.M88.4 R48, [R140+0x2800] ;  /* 0x002800008c30783b */ /* 0x000fe20000000200 */
[C---:B------:R-:W-:Y:S03]  /*ac00*/  HMMA.16816.F32.BF16 R36, R52.reuse, R38, RZ ;  /* 0x000000263424723c */ /* 0x040fe600000418ff */
[----:B------:R-:W0:Y:S03]  /*ac10*/  LDGDEPBAR ;  /* 0x00000000000079af */ /* 0x000e260000000000 */
[C---:B---3--:R-:W-:Y:S06]  /*ac20*/  HMMA.16816.F32.BF16 R60, R52.reuse, R20, RZ ;  /* 0x00000014343c723c */ /* 0x048fec00000418ff */
[----:B------:R-:W-:Y:S06]  /*ac30*/  HMMA.16816.F32.BF16 R20, R52, R22, RZ ;  /* 0x000000163414723c */ /* 0x000fec00000418ff */
[C---:B----4-:R-:W-:Y:S06]  /*ac40*/  HMMA.16816.F32.BF16 R40, R44.reuse, R16, R40 ;  /* 0x000000102c28723c */ /* 0x050fec0000041828 */
[----:B------:R-:W-:Y:S06]  /*ac50*/  HMMA.16816.F32.BF16 R36, R44, R18, R36 ;  /* 0x000000122c24723c */ /* 0x000fec0000041824 */
[C---:B-----5:R-:W-:Y:S06]  /*ac60*/  HMMA.16816.F32.BF16 R16, R52.reuse, R12, RZ ;  /* 0x0000000c3410723c */ /* 0x060fec00000418ff */
[----:B------:R-:W-:Y:S06]  /*ac70*/  HMMA.16816.F32.BF16 R12, R52, R14, RZ ;  /* 0x0000000e340c723c */ /* 0x000fec00000418ff */
        /* <DEDUP_REMOVED lines=10> */
[----:B------:R-:W-:-:S02]  /*ad20*/  FMUL.FTZ R91, R39, UR13 ;  /* 0x0000000d275b7c20 */ /* 0x000fc40008410000 */
[C---:B-1----:R-:W-:Y:S01]  /*ad30*/  HMMA.16816.F32.BF16 R8, R52.reuse, R4, RZ ;  /* 0x000000043408723c */ /* 0x042fe200000418ff */
[----:B------:R-:W-:Y:S01]  /*ad40*/  LDSM.16.M88.4 R36, [R132] ;  /* 0x000000008424783b */ /* 0x000fe20000000200 */
[----:B------:R-:W1:Y:S04]  /*ad50*/  MUFU.TANH R87, R87 ;  /* 0x0000005700577308 */ /* 0x000e680000002400 */
[----:B------:R-:W-:Y:S01]  /*ad60*/  HMMA.16816.F32.BF16 R4, R52, R6, RZ ;  /* 0x000000063404723c */ /* 0x000fe200000418ff */
[----:B---3--:R-:W3:Y:S03]  /*ad70*/  LDSM.16.M88.4 R40, [R133] ;  /* 0x000000008528783b */ /* 0x008ee60000000200 */
[----:B------:R-:W-:Y:S02]  /*ad80*/  MUFU.TANH R85, R85 ;  /* 0x0000005500557308 */ /* 0x000fe40000002400 */
[----:B------:R-:W-:Y:S01]  /*ad90*/  HMMA.16816.F32.BF16 R16, R44, R32, R16 ;  /* 0x000000202c10723c */ /* 0x000fe20000041810 */
[----:B------:R-:W-:Y:S01]  /*ada0*/  FMUL.FTZ R114, R61, UR13 ;  /* 0x0000000d3d727c20 */ /* 0x000fe20008410000 */
[----:B------:R-:W-:Y:S01]  /*adb0*/  FMUL.FTZ R63, R63, UR13 ;  /* 0x0000000d3f3f7c20 */ /* 0x000fe20008410000 */
[----:B------:R-:W-:Y:S01]  /*adc0*/  FMUL.FTZ R60, R60, UR13 ;  /* 0x0000000d3c3c7c20 */ /* 0x000fe20008410000 */
[----:B------:R-:W-:-:S02]  /*add0*/  FMUL.FTZ R61, R62, UR13 ;  /* 0x0000000d3e3d7c20 */ /* 0x000fc40008410000 */
[----:B------:R-:W-:Y:S01]  /*ade0*/  HMMA.16816.F32.BF16 R12, R44, R34, R12 ;  /* 0x000000222c0c723c */ /* 0x000fe2000004180c */
[----:B------:R-:W4:Y:S01]  /*adf0*/  MUFU.TANH R88, R88 ;  /* 0x0000005800587308 */ /* 0x000f220000002400 */
[----:B------:R-:W-:Y:S01]  /*ae00*/  FMUL.FTZ R21, R21, UR13 ;  /* 0x0000000d15157c20 */ /* 0x000fe20008410000 */
[----:B------:R-:W-:Y:S01]  /*ae10*/  FMUL.FTZ R99, R23, UR13 ;  /* 0x0000000d17637c20 */ /* 0x000fe20008410000 */
[----:B------:R-:W-:Y:S01]  /*ae20*/  FMUL.FTZ R120, R20, UR13 ;  /* 0x0000000d14787c20 */ /* 0x000fe20008410000 */
[----:B------:R-:W-:Y:S01]  /*ae30*/  FMUL.FTZ R103, R22, UR13 ;  /* 0x0000000d16677c20 */ /* 0x000fe20008410000 */
[C---:B------:R-:W-:Y:S03]  /*ae40*/  HMMA.16816.F32.BF16 R32, R52.reuse, R28, RZ ;  /* 0x0000001c3420723c */ /* 0x040fe600000418ff */
[----:B------:R-:W-:Y:S03]  /*ae50*/  MUFU.TANH R90, R90 ;  /* 0x0000005a005a7308 */ /* 0x000fe60000002400 */
[----:B------:R-:W-:Y:S05]  /*ae60*/  HMMA.16816.F32.BF16 R28, R52, R30, RZ ;  /* 0x0000001e341c723c */ /* 0x000fea00000418ff */
[----:B------:R-:W5:Y:S01]  /*ae70*/  MUFU.TANH R91, R91 ;  /* 0x0000005b005b7308 */ /* 0x000f620000002400 */
[----:B------:R-:W-:Y:S01]  /*ae80*/  HMMA.16816.F32.BF16 R8, R44, R24, R8 ;  /* 0x000000182c08723c */ /* 0x000fe20000041808 */
[----:B------:R-:W-:Y:S01]  /*ae90*/  FMUL.FTZ R19, R19, UR13 ;  /* 0x0000000d13137c20 */ /* 0x000fe20008410000 */
[----:B------:R-:W-:Y:S01]  /*aea0*/  FMUL.FTZ R16, R16, UR13 ;  /* 0x0000000d10107c20 */ /* 0x000fe20008410000 */
[----:B------:R-:W-:Y:S01]  /*aeb0*/  FMUL.FTZ R17, R17, UR13 ;  /* 0x0000000d11117c20 */ /* 0x000fe20008410000 */
[----:B------:R-:W-:-:S02]  /*aec0*/  FMUL.FTZ R18, R18, UR13 ;  /* 0x0000000d12127c20 */ /* 0x000fc40008410000 */
[----:B------:R-:W-:Y:S01]  /*aed0*/  HMMA.16816.F32.BF16 R4, R44, R26, R4 ;  /* 0x0000001a2c04723c */ /* 0x000fe20000041804 */
[----:B------:R-:W-:Y:S01]  /*aee0*/  MUFU.TANH R114, R114 ;  /* 0x0000007200727308 */ /* 0x000fe20000002400 */
[----:B------:R-:W-:Y:S01]  /*aef0*/  FMUL.FTZ R14, R14, UR13 ;  /* 0x0000000d0e0e7c20 */ /* 0x000fe20008410000 */
[----:B------:R-:W-:Y:S01]  /*af00*/  FMUL.FTZ R108, R13, UR13 ;  /* 0x0000000d0d6c7c20 */ /* 0x000fe20008410000 */
[----:B------:R-:W-:Y:S01]  /*af10*/  FMUL.FTZ R13, R15, UR13 ;  /* 0x0000000d0f0d7c20 */ /* 0x000fe20008410000 */
[----:B------:R-:W-:Y:S01]  /*af20*/  FMUL.FTZ R12, R12, UR13 ;  /* 0x0000000d0c0c7c20 */ /* 0x000fe20008410000 */
[C---:B--2---:R-:W-:Y:S03]  /*af30*/  HMMA.16816.F32.BF16 R24, R52.reuse, R56, RZ ;  /* 0x000000383418723c */ /* 0x044fe600000418ff */
[----:B------:R-:W2:Y:S03]  /*af40*/  MUFU.TANH R101, R63 ;  /* 0x0000003f00657308 */ /* 0x000ea60000002400 */
[----:B------:R-:W-:Y:S05]  /*af50*/  HMMA.16816.F32.BF16 R56, R52, R58, RZ ;  /* 0x0000003a3438723c */ /* 0x000fea00000418ff */
[----:B------:R1:W2:Y:S01]  /*af60*/  MUFU.TANH R110, R21 ;  /* 0x00000015006e7308 */ /* 0x0002a20000002400 */
[C---:B---3--:R-:W-:Y:S01]  /*af70*/  HMMA.16816.F32.BF16 R32, R44.reuse, R40, R32 ;  /* 0x000000282c20723c */ /* 0x048fe20000041820 */
[----:B------:R-:W-:Y:S01]  /*af80*/  FMUL.FTZ R94, R9, UR13 ;  /* 0x0000000d095e7c20 */ /* 0x000fe20008410000 */
[----:B------:R-:W-:Y:S01]  /*af90*/  FMUL.FTZ R9, R11, UR13 ;  /* 0x0000000d0b097c20 */ /* 0x000fe20008410000 */
[----:B------:R-:W-:Y:S01]  /*afa0*/  FMUL.FTZ R11, R10, UR13 ;  /* 0x0000000d0a0b7c20 */ /* 0x000fe20008410000 */
[--C-:B------:R-:W-:Y:S01]  /*afb0*/  LOP3.LUT R10, R95, 0x10, R66.reuse, 0xfe, !PT ;  /* 0x000000105f0a7812 */ /* 0x100fe200078efe42 */
[----:B------:R-:W-:Y:S01]  /*afc0*/  FMUL.FTZ R102, R8, UR13 ;  /* 0x0000000d08667c20 */ /* 0x000fe20008410000 */
[C---:B------:R-:W-:Y:S01]  /*afd0*/  HMMA.16816.F32.BF16 R28, R44.reuse, R42, R28 ;  /* 0x0000002a2c1c723c */ /* 0x040fe2000004181c */
[----:B------:R-:W3:Y:S01]  /*afe0*/  LDSM.16.M88.4 R40, [R86] ;  /* 0x000000005628783b */ /* 0x000ee20000000200 */
[----:B------:R-:W-:Y:S01]  /*aff0*/  FMUL.FTZ R96, R5, UR13 ;  /* 0x0000000d05607c20 */ /* 0x000fe20008410000 */
[C---:B------:R-:W-:Y:S01]  /*b000*/  LOP3.LUT R5, R95.reuse, R66, RZ, 0xfc, !PT ;  /* 0x000000425f057212 */ /* 0x040fe200078efcff */
[----:B------:R-:W2:Y:S01]  /*b010*/  MUFU.TANH R99, R99 ;  /* 0x0000006300637308 */ /* 0x000ea20000002400 */
[----:B------:R-:W-:Y:S01]  /*b020*/  LOP3.LUT R8, R95, 0x8, R66, 0xfe, !PT ;  /* 0x000000085f087812 */ /* 0x000fe200078efe42 */
[C---:B------:R-:W-:Y:S01]  /*b030*/  HMMA.16816.F32.BF16 R24, R44.reuse, R36, R24 ;  /* 0x000000242c18723c */ /* 0x040fe20000041818 */
[CC--:B------:R-:W-:Y:S01]  /*b040*/  ISETP.GE.AND P3, PT, R10.reuse, R65.reuse, PT ;  /* 0x000000410a00720c */ /* 0x0c0fe20003f66270 */
[C---:B------:R-:W-:Y:S01]  /*b050*/  VIADD R15, R5.reuse, 0x21 ;  /* 0x00000021050f7836 */ /* 0x040fe20000000000 */
[-C--:B------:R-:W-:Y:S01]  /*b060*/  ISETP.GE.AND P5, PT, R10, R64.reuse, PT ;  /* 0x000000400a00720c */ /* 0x080fe20003fa6270 */
[C---:B------:R-:W-:Y:S01]  /*b070*/  VIADD R10, R5.reuse, 0x1 ;  /* 0x00000001050a7836 */ /* 0x040fe20000000000 */
[CC--:B------:R-:W-:Y:S01]  /*b080*/  ISETP.GE.AND P2, PT, R5.reuse, R65.reuse, PT ;  /* 0x000000410500720c */ /* 0x0c0fe20003f46270 */
[----:B------:R-:W-:Y:S01]  /*b090*/  HMMA.16816.F32.BF16 R56, R44, R38, R56 ;  /* 0x000000262c38723c */ /* 0x000fe20000041838 */
[-C--:B------:R-:W-:Y:S01]  /*b0a0*/  ISETP.GE.AND P4, PT, R5, R64.reuse, PT ;  /* 0x000000400500720c */ /* 0x080fe20003f86270 */
[----:B------:R4:W-:Y:S01]  /*b0b0*/  MUFU.TANH R37, R19 ;  /* 0x0000001300257308 */ /* 0x0009e20000002400 */
[CC--:B------:R-:W-:Y:S01]  /*b0c0*/  ISETP.GE.AND P0, PT, R8.reuse, R65.reuse, PT ;  /* 0x000000410800720c */ /* 0x0c0fe20003f06270 */
[----:B------:R-:W-:Y:S01]  /*b0d0*/  FMUL.FTZ R7, R7, UR13 ;  /* 0x0000000d07077c20 */ /* 0x000fe20008410000 */
[-C--:B------:R-:W-:Y:S01]  /*b0e0*/  ISETP.GE.AND P6, PT, R8, R64.reuse, PT ;  /* 0x000000400800720c */ /* 0x080fe20003fc6270 */
[C---:B-1----:R-:W-:Y:S01]  /*b0f0*/  HMMA.16816.F32.BF16 R20, R52.reuse, R48, RZ ;  /* 0x000000303414723c */ /* 0x042fe200000418ff */
[----:B------:R-:W-:Y:S01]  /*b100*/  FMUL.FTZ R33, R33, UR13 ;  /* 0x0000000d21217c20 */ /* 0x000fe20008410000 */
[----:B------:R-:W-:Y:S01]  /*b110*/  FMUL.FTZ R35, R35, UR13 ;  /* 0x0000000d23237c20 */ /* 0x000fe20008410000 */
[----:B------:R-:W-:Y:S01]  /*b120*/  FMUL.FTZ R104, R4, UR13 ;  /* 0x0000000d04687c20 */ /* 0x000fe20008410000 */
[----:B------:R1:W-:Y:S01]  /*b130*/  MUFU.TANH R38, R16 ;  /* 0x0000001000267308 */ /* 0x0003e20000002400 */
[----:B------:R-:W-:Y:S01]  /*b140*/  VIADD R4, R5, 0x69 ;  /* 0x0000006905047836 */ /* 0x000fe20000000000 */
[----:B------:R-:W-:Y:S01]  /*b150*/  HMMA.16816.F32.BF16 R48, R52, R50, RZ ;  /* 0x000000323430723c */ /* 0x000fe200000418ff */
[----:B------:R-:W-:Y:S01]  /*b160*/  FMUL.FTZ R31, R31, UR13 ;  /* 0x0000000d1f1f7c20 */ /* 0x000fe20008410000 */
[----:B------:R-:W-:Y:S01]  /*b170*/  FMUL.FTZ R29, R29, UR13 ;  /* 0x0000000d1d1d7c20 */ /* 0x000fe20008410000 */
[----:B------:R-:W-:Y:S01]  /*b180*/  FMUL.FTZ R32, R32, UR13 ;  /* 0x0000000d20207c20 */ /* 0x000fe20008410000 */
[----:B------:R-:W-:Y:S01]  /*b190*/  FMUL.FTZ R34, R34, UR13 ;  /* 0x0000000d22227c20 */ /* 0x000fe20008410000 */
[----:B------:R-:W-:Y:S01]  /*b1a0*/  FMUL.FTZ R98, R28, UR13 ;  /* 0x0000000d1c627c20 */ /* 0x000fe20008410000 */
[----:B------:R5:W-:Y:S01]  /*b1b0*/  MUFU.TANH R8, R11 ;  /* 0x0000000b00087308 */ /* 0x000be20000002400 */
[----:B----4-:R-:W-:Y:S01]  /*b1c0*/  FSEL R19, R87, -INF , !P4 ;  /* 0xff80000057137808 */ /* 0x010fe20006000000 */
[----:B------:R-:W-:Y:S01]  /*b1d0*/  FMUL.FTZ R25, R25, UR13 ;  /* 0x0000000d19197c20 */ /* 0x000fe20008410000 */
[----:B------:R-:W-:Y:S01]  /*b1e0*/  ISETP.GE.AND P4, PT, R10, R64, PT ;  /* 0x000000400a00720c */ /* 0x000fe20003f86270 */
[----:B------:R-:W-:Y:S01]  /*b1f0*/  FMUL.FTZ R27, R27, UR13 ;  /* 0x0000000d1b1b7c20 */ /* 0x000fe20008410000 */
[----:B------:R-:W-:Y:S01]  /*b200*/  FMUL.FTZ R63, R30, UR13 ;  /* 0x0000000d1e3f7c20 */ /* 0x000fe20008410000 */
[----:B------:R-:W-:Y:S01]  /*b210*/  FMUL.FTZ R57, R57, UR13 ;  /* 0x0000000d39397c20 */ /* 0x000fe20008410000 */
[----:B------:R-:W-:Y:S01]  /*b220*/  FSEL R105, R88, -INF , !P4 ;  /* 0xff80000058697808 */ /* 0x000fe20006000000 */
[----:B------:R4:W-:Y:S01]  /*b230*/  MUFU.TANH R97, R14 ;  /* 0x0000000e00617308 */ /* 0x0009e20000002400 */
[----:B-1----:R-:W-:Y:S01]  /*b240*/  FSEL R16, R67, -INF , !P2 ;  /* 0xff80000043107808 */ /* 0x002fe20005000000 */
[----:B------:R-:W-:Y:S01]  /*b250*/  FMUL.FTZ R24, R24, UR13 ;  /* 0x0000000d18187c20 */ /* 0x000fe20008410000 */
[-C--:B------:R-:W-:Y:S01]  /*b260*/  ISETP.GE.AND P2, PT, R10, R65.reuse, PT ;  /* 0x000000410a00720c */ /* 0x080fe20003f46270 */
[C---:B---3--:R-:W-:Y:S01]  /*b270*/  HMMA.16816.F32.BF16 R20, R44.reuse, R40, R20 ;  /* 0x000000282c14723c */ /* 0x048fe20000041814 */
[----:B------:R-:W-:Y:S01]  /*b280*/  FMUL.FTZ R26, R26, UR13 ;  /* 0x0000000d1a1a7c20 */ /* 0x000fe20008410000 */
[----:B------:R-:W-:Y:S01]  /*b290*/  FMUL.FTZ R56, R56, UR13 ;  /* 0x0000000d38387c20 */ /* 0x000fe20008410000 */
[----:B------:R-:W-:Y:S01]  /*b2a0*/  FSEL R36, R85, -INF , !P2 ;  /* 0xff80000055247808 */ /* 0x000fe20005000000 */
[----:B------:R1:W3:Y:S01]  /*b2b0*/  MUFU.TANH R106, R17 ;  /* 0x00000011006a7308 */ /* 0x0002e20000002400 */
[----:B-----5:R-:W-:Y:S01]  /*b2c0*/  VIADD R11, R5, 0x9 ;  /* 0x00000009050b7836 */ /* 0x020fe20000000000 */
[----:B------:R-:W-:Y:S04]  /*b2d0*/  HMMA.16816.F32.BF16 R48, R44, R42, R48 ;  /* 0x0000002a2c30723c */ /* 0x000fe80000041830 */
[----:B------:R-:W-:-:S02]  /*b2e0*/  ISETP.GE.AND P2, PT, R11, R65, PT ;  /* 0x000000410b00720c */ /* 0x000fc40003f46270 */
[----:B------:R-:W-:Y:S01]  /*b2f0*/  ISETP.GE.AND P4, PT, R11, R64, PT ;  /* 0x000000400b00720c */ /* 0x000fe20003f86270 */
[----:B----4-:R-:W-:Y:S01]  /*b300*/  VIADD R14, R5, 0x11 ;  /* 0x00000011050e7836 */ /* 0x010fe20000000000 */
[----:B------:R4:W-:Y:S01]  /*b310*/  MUFU.TANH R93, R18 ;  /* 0x00000012005d7308 */ /* 0x0009e20000002400 */
[----:B------:R-:W-:Y:S01]  /*b320*/  FMUL.FTZ R43, R59, UR13 ;  /* 0x0000000d3b2b7c20 */ /* 0x000fe20008410000 */
[----:B-1----:R-:W-:-:S06]  /*b330*/  FSEL R17, R91, -INF , !P4 ;  /* 0xff8000005b117808 */ /* 0x002fcc0006000000 */
[----:B------:R-:W1:Y:S01]  /*b340*/  MUFU.TANH R108, R108 ;  /* 0x0000006c006c7308 */ /* 0x000e620000002400 */
[----:B------:R-:W-:Y:S01]  /*b350*/  ISETP.GE.AND P4, PT, R14, R64, PT ;  /* 0x000000400e00720c */ /* 0x000fe20003f86270 */
[----:B------:R-:W-:Y:S01]  /*b360*/  FMUL.FTZ R21, R21, UR13 ;  /* 0x0000000d15157c20 */ /* 0x000fe20008410000 */
[----:B------:R-:W-:Y:S01]  /*b370*/  FMUL.FTZ R23, R23, UR13 ;  /* 0x0000000d17177c20 */ /* 0x000fe20008410000 */
[----:B------:R-:W-:Y:S01]  /*b380*/  FMUL.FTZ R20, R20, UR13 ;  /* 0x0000000d14147c20 */ /* 0x000fe20008410000 */
[----:B--2---:R-:W-:Y:S01]  /*b390*/  FSEL R101, R101, -INF , !P4 ;  /* 0xff80000065657808 */ /* 0x004fe20006000000 */
[----:B------:R-:W-:Y:S02]  /*b3a0*/  FMUL.FTZ R22, R22, UR13 ;  /* 0x0000000d16167c20 */ /* 0x000fe40008410000 */
[----:B------:R-:W-:Y:S01]  /*b3b0*/  MUFU.TANH R13, R13 ;  /* 0x0000000d000d7308 */ /* 0x000fe20000002400 */
[----:B----4-:R-:W-:Y:S01]  /*b3c0*/  FSEL R18, R90, -INF , !P2 ;  /* 0xff8000005a127808 */ /* 0x010fe20005000000 */
[----:B------:R-:W-:Y:S01]  /*b3d0*/  FMUL.FTZ R40, R49, UR13 ;  /* 0x0000000d31287c20 */ /* 0x000fe20008410000 */
[----:B------:R-:W-:Y:S01]  /*b3e0*/  ISETP.GE.AND P2, PT, R14, R65, PT ;  /* 0x000000410e00720c */ /* 0x000fe20003f46270 */
[----:B------:R-:W-:-:S02]  /*b3f0*/  VIADD R14, R5, 0x19 ;  /* 0x00000019050e7836 */ /* 0x000fc40000000000 */
[----:B------:R-:W-:Y:S01]  /*b400*/  FMUL.FTZ R48, R48, UR13 ;  /* 0x0000000d30307c20 */ /* 0x000fe20008410000 */
[----:B------:R-:W-:Y:S01]  /*b410*/  FMUL.FTZ R39, R50, UR13 ;  /* 0x0000000d32277c20 */ /* 0x000fe20008410000 */
[----:B------:R-:W-:Y:S01]  /*b420*/  FSEL R114, R114, -INF , !P2 ;  /* 0xff80000072727808 */ /* 0x000fe20005000000 */
[----:B------:R-:W2:Y:S01]  /*b430*/  MUFU.TANH R94, R94 ;  /* 0x0000005e005e7308 */ /* 0x000ea20000002400 */
[CC--:B------:R-:W-:Y:S02]  /*b440*/  ISETP.GE.AND P2, PT, R14.reuse, R65.reuse, PT ;  /* 0x000000410e00720c */ /* 0x0c0fe40003f46270 */
[----:B------:R-:W-:Y:S02]  /*b450*/  ISETP.GE.AND P4, PT, R14, R64, PT ;  /* 0x000000400e00720c */ /* 0x000fe40003f86270 */
[----:B------:R-:W-:Y:S02]  /*b460*/  FSEL R110, R110, -INF , !P2 ;  /* 0xff8000006e6e7808 */ /* 0x000fe40005000000 */
[----:B------:R-:W-:Y:S01]  /*b470*/  FSEL R99, R99, -INF , !P4 ;  /* 0xff80000063637808 */ /* 0x000fe20006000000 */
[----:B------:R-:W4:Y:S01]  /*b480*/  MUFU.TANH R9, R9 ;  /* 0x0000000900097308 */ /* 0x000f220000002400 */
[----:B------:R-:W-:-:S02]  /*b490*/  ISETP.GE.AND P2, PT, R15, R65, PT ;  /* 0x000000410f00720c */ /* 0x000fc40003f46270 */
[----:B------:R-:W-:Y:S01]  /*b4a0*/  ISETP.GE.AND P4, PT, R15, R64, PT ;  /* 0x000000400f00720c */ /* 0x000fe20003f86270 */
[----:B------:R-:W-:Y:S01]  /*b4b0*/  VIADD R15, R5, 0x29 ;  /* 0x00000029050f7836 */ /* 0x000fe20000000000 */
[----:B---3--:R-:W-:-:S03]  /*b4c0*/  FSEL R106, R106, -INF , !P2 ;  /* 0xff8000006a6a7808 */ /* 0x008fc60005000000 */
[----:B------:R-:W3:Y:S01]  /*b4d0*/  MUFU.TANH R96, R96 ;  /* 0x0000006000607308 */ /* 0x000ee20000002400 */
[----:B------:R-:W-:-:S04]  /*b4e0*/  ISETP.GE.AND P2, PT, R15, R65, PT ;  /* 0x000000410f00720c */ /* 0x000fc80003f46270 */
[----:B-1----:R-:W-:-:S03]  /*b4f0*/  FSEL R108, R108, -INF , !P2 ;  /* 0xff8000006c6c7808 */ /* 0x002fc60005000000 */
[----:B------:R-:W1:Y:S08]  /*b500*/  MUFU.TANH R7, R7 ;  /* 0x0000000700077308 */ /* 0x000e700000002400 */
[----:B------:R5:W-:Y:S08]  /*b510*/  MUFU.TANH R14, R31 ;  /* 0x0000001f000e7308 */ /* 0x000bf00000002400 */
[----:B------:R2:W1:Y:S08]  /*b520*/  MUFU.TANH R10, R33 ;  /* 0x00000021000a7308 */ /* 0x0004700000002400 */
[----:B------:R-:W-:Y:S01]  /*b530*/  MUFU.TANH R11, R35 ;  /* 0x00000023000b7308 */ /* 0x000fe20000002400 */
[----:B-----5:R-:W-:-:S02]  /*b540*/  FSEL R31, R37, -INF , !P4 ;  /* 0xff800000251f7808 */ /* 0x020fc40006000000 */
[----:B------:R-:W-:Y:S01]  /*b550*/  ISETP.GE.AND P4, PT, R15, R64, PT ;  /* 0x000000400f00720c */ /* 0x000fe20003f86270 */
[----:B------:R-:W-:-:S04]  /*b560*/  VIADD R15, R5, 0x31 ;  /* 0x00000031050f7836 */ /* 0x000fc80000000000 */
[----:B------:R5:W-:Y:S01]  /*b570*/  MUFU.TANH R42, R29 ;  /* 0x0000001d002a7308 */ /* 0x000be20000002400 */
[----:B------:R-:W-:Y:S01]  /*b580*/  ISETP.GE.AND P2, PT, R15, R65, PT ;  /* 0x000000410f00720c */ /* 0x000fe20003f46270 */
[----:B--2---:R-:W-:Y:S01]  /*b590*/  FMUL.FTZ R33, R51, UR13 ;  /* 0x0000000d33217c20 */ /* 0x004fe20008410000 */
[----:B------:R-:W-:Y:S02]  /*b5a0*/  FMUL.FTZ R51, R58, UR13 ;  /* 0x0000000d3a337c20 */ /* 0x000fe40008410000 */
[----:B------:R-:W-:-:S03]  /*b5b0*/  FSEL R94, R94, -INF , !P2 ;  /* 0xff8000005e5e7808 */ /* 0x000fc60005000000 */
[----:B------:R-:W2:Y:S08]  /*b5c0*/  MUFU.TANH R112, R60 ;  /* 0x0000003c00707308 */ /* 0x000eb00000002400 */
[----:B------:R-:W2:Y:S01]  /*b5d0*/  MUFU.TANH R60, R25 ;  /* 0x00000019003c7308 */ /* 0x000ea20000002400 */
[----:B-----5:R-:W-:Y:S01]  /*b5e0*/  FSEL R29, R13, -INF , !P4 ;  /* 0xff8000000d1d7808 */ /* 0x020fe20006000000 */
[----:B------:R-:W-:Y:S01]  /*b5f0*/  VIADD R13, R5, 0x39 ;  /* 0x00000039050d7836 */ /* 0x000fe20000000000 */
[----:B------:R-:W-:-:S04]  /*b600*/  ISETP.GE.AND P4, PT, R15, R64, PT ;  /* 0x000000400f00720c */ /* 0x000fc80003f86270 */
[----:B----4-:R-:W-:Y:S01]  /*b610*/  FSEL R85, R9, -INF , !P4 ;  /* 0xff80000009557808 */ /* 0x010fe20006000000 */
[----:B------:R-:W-:Y:S01]  /*b620*/  VIADD R9, R5, 0x41 ;  /* 0x0000004105097836 */ /* 0x000fe20000000000 */
[CC--:B------:R-:W-:Y:S01]  /*b630*/  ISETP.GE.AND P2, PT, R13.reuse, R65.reuse, PT ;  /* 0x000000410d00720c */ /* 0x0c0fe20003f46270 */
[----:B------:R-:W4:Y:S01]  /*b640*/  MUFU.TANH R41, R27 ;  /* 0x0000001b00297308 */ /* 0x000f220000002400 */
[-C--:B------:R-:W-:Y:S02]  /*b650*/  ISETP.GE.AND P4, PT, R13, R64.reuse, PT ;  /* 0x000000400d00720c */ /* 0x080fe40003f86270 */
[----:B---3--:R-:W-:Y:S02]  /*b660*/  FSEL R96, R96, -INF , !P2 ;  /* 0xff80000060607808 */ /* 0x008fe40005000000 */
[----:B-1----:R-:W-:Y:S01]  /*b670*/  FSEL R87, R7, -INF , !P4 ;  /* 0xff80000007577808 */ /* 0x002fe20006000000 */
[----:B------:R-:W-:Y:S01]  /*b680*/  VIADD R7, R5, 0x49 ;  /* 0x0000004905077836 */ /* 0x000fe20000000000 */
[C---:B------:R-:W-:Y:S01]  /*b690*/  ISETP.GE.AND P2, PT, R9.reuse, R65, PT ;  /* 0x000000410900720c */ /* 0x040fe20003f46270 */
[----:B------:R1:W3:Y:S01]  /*b6a0*/  MUFU.TANH R62, R57 ;  /* 0x00000039003e7308 */ /* 0x0002e20000002400 */
[----:B------:R-:W-:-:S02]  /*b6b0*/  ISETP.GE.AND P4, PT, R9, R64, PT ;  /* 0x000000400900720c */ /* 0x000fc40003f86270 */
[----:B------:R-:W-:Y:S02]  /*b6c0*/  FSEL R90, R10, -INF , !P2 ;  /* 0xff8000000a5a7808 */ /* 0x000fe40005000000 */
[----:B------:R-:W-:Y:S02]  /*b6d0*/  ISETP.GE.AND P2, PT, R7, R65, PT ;  /* 0x000000410700720c */ /* 0x000fe40003f46270 */
[----:B--2---:R-:W-:Y:S01]  /*b6e0*/  FSEL R112, R112, -INF , !P3 ;  /* 0xff80000070707808 */ /* 0x004fe20005800000 */
[----:B------:R-:W2:Y:S01]  /*b6f0*/  MUFU.TANH R43, R43 ;  /* 0x0000002b002b7308 */ /* 0x000ea20000002400 */
[----:B------:R-:W-:-:S07]  /*b700*/  FSEL R42, R42, -INF , !P2 ;  /* 0xff8000002a2a7808 */ /* 0x000fce0005000000 */
[----:B------:R-:W5:Y:S01]  /*b710*/  MUFU.TANH R88, R21 ;  /* 0x0000001500587308 */ /* 0x000f620000002400 */
[----:B-1----:R-:W-:Y:S02]  /*b720*/  FSEL R57, R11, -INF , !P4 ;  /* 0xff8000000b397808 */ /* 0x002fe40006000000 */
[----:B------:R-:W-:Y:S01]  /*b730*/  ISETP.GE.AND P4, PT, R7, R64, PT ;  /* 0x000000400700720c */ /* 0x000fe20003f86270 */
[----:B------:R-:W-:-:S03]  /*b740*/  VIADD R7, R5, 0x51 ;  /* 0x0000005105077836 */ /* 0x000fc60000000000 */
[----:B------:R-:W-:Y:S01]  /*b750*/  FSEL R59, R14, -INF , !P4 ;  /* 0xff8000000e3b7808 */ /* 0x000fe20006000000 */
[----:B------:R-:W1:Y:S01]  /*b760*/  MUFU.TANH R37, R23 ;  /* 0x0000001700257308 */ /* 0x000e620000002400 */
[CC--:B------:R-:W-:Y:S02]  /*b770*/  ISETP.GE.AND P2, PT, R7.reuse, R65.reuse, PT ;  /* 0x000000410700720c */ /* 0x0c0fe40003f46270 */
[----:B------:R-:W-:Y:S01]  /*b780*/  ISETP.GE.AND P4, PT, R7, R64, PT ;  /* 0x000000400700720c */ /* 0x000fe20003f86270 */
[----:B------:R-:W-:Y:S01]  /*b790*/  VIADD R7, R5, 0x59 ;  /* 0x0000005905077836 */ /* 0x000fe20000000000 */
[----:B------:R-:W-:Y:S02]  /*b7a0*/  FSEL R60, R60, -INF , !P2 ;  /* 0xff8000003c3c7808 */ /* 0x000fe40005000000 */
[----:B----4-:R-:W-:Y:S01]  /*b7b0*/  FSEL R41, R41, -INF , !P4 ;  /* 0xff80000029297808 */ /* 0x010fe20006000000 */
[----:B------:R-:W4:Y:S01]  /*b7c0*/  MUFU.TANH R3, R3 ;  /* 0x0000000300037308 */ /* 0x000f220000002400 */
[----:B------:R-:W-:-:S02]  /*b7d0*/  ISETP.GE.AND P2, PT, R7, R65, PT ;  /* 0x000000410700720c */ /* 0x000fc40003f46270 */
[-C--:B------:R-:W-:Y:S01]  /*b7e0*/  ISETP.GE.AND P4, PT, R7, R64.reuse, PT ;  /* 0x000000400700720c */ /* 0x080fe20003f86270 */
[----:B------:R-:W-:Y:S01]  /*b7f0*/  VIADD R7, R5, 0x61 ;  /* 0x0000006105077836 */ /* 0x000fe20000000000 */
[----:B---3--:R-:W-:Y:S02]  /*b800*/  FSEL R62, R62, -INF , !P2 ;  /* 0xff8000003e3e7808 */ /* 0x008fe40005000000 */
[----:B--2---:R-:W-:Y:S01]  /*b810*/  FSEL R43, R43, -INF , !P4 ;  /* 0xff8000002b2b7808 */ /* 0x004fe20006000000 */
[----:B------:R-:W2:Y:S01]  /*b820*/  MUFU.TANH R61, R61 ;  /* 0x0000003d003d7308 */ /* 0x000ea20000002400 */
[C---:B------:R-:W-:Y:S02]  /*b830*/  ISETP.GE.AND P2, PT, R7.reuse, R65, PT ;  /* 0x000000410700720c */ /* 0x040fe40003f46270 */
[----:B------:R-:W-:Y:S01]  /*b840*/  ISETP.GE.AND P4, PT, R7, R64, PT ;  /* 0x000000400700720c */ /* 0x000fe20003f86270 */
[----:B------:R-:W-:Y:S01]  /*b850*/  FMUL.FTZ R7, R6, UR13 ;  /* 0x0000000d06077c20 */ /* 0x000fe20008410000 */
[----:B-----5:R-:W-:-:S02]  /*b860*/  FSEL R88, R88, -INF , !P2 ;  /* 0xff80000058587808 */ /* 0x020fc40005000000 */
[----:B-1----:R-:W-:Y:S01]  /*b870*/  FSEL R37, R37, -INF , !P4 ;  /* 0xff80000025257808 */ /* 0x002fe20006000000 */
[----:B------:R-:W1:Y:S01]  /*b880*/  MUFU.TANH R40, R40 ;  /* 0x0000002800287308 */ /* 0x000e620000002400 */
[C---:B------:R-:W-:Y:S02]  /*b890*/  ISETP.GE.AND P2, PT, R4.reuse, R65, PT ;  /* 0x000000410400720c */ /* 0x040fe40003f46270 */
[----:B------:R-:W-:Y:S02]  /*b8a0*/  ISETP.GE.AND P4, PT, R4, R64, PT ;  /* 0x000000400400720c */ /* 0x000fe40003f86270 */
[----:B----4-:R-:W-:Y:S02]  /*b8b0*/  FSEL R116, R3, -INF , !P0 ;  /* 0xff80000003747808 */ /* 0x010fe40004000000 */
[C-C-:B------:R-:W-:Y:S01]  /*b8c0*/  LOP3.LUT R6, R95.reuse, 0x18, R66.reuse, 0xfe, !PT ;  /* 0x000000185f067812 */ /* 0x140fe200078efe42 */
[----:B------:R-:W3:Y:S01]  /*b8d0*/  MUFU.TANH R33, R33 ;  /* 0x0000002100217308 */ /* 0x000ee20000002400 */
[----:B------:R-:W-:-:S02]  /*b8e0*/  LOP3.LUT R3, R95, 0x28, R66, 0xfe, !PT ;  /* 0x000000285f037812 */ /* 0x000fc400078efe42 */
[----:B--2---:R-:W-:Y:S02]  /*b8f0*/  FSEL R25, R61, -INF , !P5 ;  /* 0xff8000003d197808 */ /* 0x004fe40006800000 */
[CC--:B------:R-:W-:Y:S02]  /*b900*/  ISETP.GE.AND P3, PT, R3.reuse, R65.reuse, PT ;  /* 0x000000410300720c */ /* 0x0c0fe40003f66270 */
[----:B------:R-:W-:Y:S01]  /*b910*/  ISETP.GE.AND P5, PT, R3, R64, PT ;  /* 0x000000400300720c */ /* 0x000fe20003fa6270 */
[----:B------:R-:W2:Y:S01]  /*b920*/  MUFU.TANH R89, R89 ;  /* 0x0000005900597308 */ /* 0x000ea20000002400 */
[----:B-1----:R-:W-:Y:S02]  /*b930*/  FSEL R40, R40, -INF , !P2 ;  /* 0xff80000028287808 */ /* 0x002fe40005000000 */
[----:B------:R-:W-:Y:S02]  /*b940*/  ISETP.GE.AND P2, PT, R6, R65, PT ;  /* 0x000000410600720c */ /* 0x000fe40003f46270 */
[----:B------:R-:W-:-:S02]  /*b950*/  LOP3.LUT R3, R95, 0x30, R66, 0xfe, !PT ;  /* 0x000000305f037812 */ /* 0x000fc400078efe42 */
[----:B------:R-:W-:Y:S01]  /*b960*/  FSEL R97, R97, -INF , !P5 ;  /* 0xff80000061617808 */ /* 0x000fe20006800000 */
[----:B------:R-:W1:Y:S01]  /*b970*/  MUFU.TANH R120, R120 ;  /* 0x0000007800787308 */ /* 0x000e620000002400 */
[----:B---3--:R-:W-:Y:S02]  /*b980*/  FSEL R33, R33, -INF , !P4 ;  /* 0xff80000021217808 */ /* 0x008fe40006000000 */
[----:B------:R-:W-:Y:S02]  /*b990*/  ISETP.GE.AND P4, PT, R6, R64, PT ;  /* 0x000000400600720c */ /* 0x000fe40003f86270 */
[----:B------:R-:W-:-:S03]  /*b9a0*/  LOP3.LUT R6, R95, 0x20, R66, 0xfe, !PT ;  /* 0x000000205f067812 */ /* 0x000fc600078efe42 */
[----:B------:R-:W3:Y:S01]  /*b9b0*/  MUFU.TANH R103, R103 ;  /* 0x0000006700677308 */ /* 0x000ee20000002400 */
[----:B--2---:R-:W-:Y:S02]  /*b9c0*/  FSEL R21, R89, -INF , !P6 ;  /* 0xff80000059157808 */ /* 0x004fe40007000000 */
[C---:B------:R-:W-:Y:S02]  /*b9d0*/  ISETP.GE.AND P6, PT, R6.reuse, R64, PT ;  /* 0x000000400600720c */ /* 0x040fe40003fc6270 */
[-C--:B------:R-:W-:Y:S02]  /*b9e0*/  ISETP.GE.AND P0, PT, R6, R65.reuse, PT ;  /* 0x000000410600720c */ /* 0x080fe40003f06270 */
[----:B------:R-:W-:Y:S01]  /*b9f0*/  FSEL R93, R93, -INF , !P6 ;  /* 0xff8000005d5d7808 */ /* 0x000fe20007000000 */
[----:B------:R-:W2:Y:S01]  /*ba00*/  MUFU.TANH R12, R12 ;  /* 0x0000000c000c7308 */ /* 0x000ea20000002400 */
[----:B-1----:R-:W-:Y:S02]  /*ba10*/  FSEL R120, R120, -INF , !P2 ;  /* 0xff80000078787808 */ /* 0x002fe40005000000 */
[----:B------:R-:W-:-:S02]  /*ba20*/  ISETP.GE.AND P2, PT, R3, R65, PT ;  /* 0x000000410300720c */ /* 0x000fc40003f46270 */
[----:B------:R-:W-:Y:S02]  /*ba30*/  FSEL R28, R38, -INF , !P0 ;  /* 0xff800000261c7808 */ /* 0x000fe40004000000 */
[--C-:B------:R-:W-:Y:S01]  /*ba40*/  LOP3.LUT R6, R95, 0x40, R66.reuse, 0xfe, !PT ;  /* 0x000000405f067812 */ /* 0x100fe200078efe42 */
[----:B------:R-:W1:Y:S01]  /*ba50*/  MUFU.TANH R4, R7 ;  /* 0x0000000700047308 */ /* 0x000e620000002400 */
[----:B---3--:R-:W-:Y:S02]  /*ba60*/  FSEL R103, R103, -INF , !P4 ;  /* 0xff80000067677808 */ /* 0x008fe40006000000 */
[-C--:B------:R-:W-:Y:S02]  /*ba70*/  ISETP.GE.AND P4, PT, R3, R64.reuse, PT ;  /* 0x000000400300720c */ /* 0x080fe40003f86270 */
[----:B------:R-:W-:Y:S02]  /*ba80*/  LOP3.LUT R3, R95, 0x38, R66, 0xfe, !PT ;  /* 0x000000385f037812 */ /* 0x000fe400078efe42 */
[----:B------:R-:W-:Y:S01]  /*ba90*/  ISETP.GE.AND P5, PT, R6, R64, PT ;  /* 0x000000400600720c */ /* 0x000fe20003fa6270 */
[----:B------:R-:W3:Y:S01]  /*baa0*/  MUFU.TANH R102, R102 ;  /* 0x0000006600667308 */ /* 0x000ee20000002400 */
[----:B--2---:R-:W-:-:S02]  /*bab0*/  FSEL R30, R12, -INF , !P3 ;  /* 0xff8000000c1e7808 */ /* 0x004fc40005800000 */
[----:B------:R-:W2:Y:S01]  /*bac0*/  LDSM.16.M88.4 R12, [R140+0x2c00] ;  /* 0x002c00008c0c783b */ /* 0x000ea20000000200 */
[C---:B------:R-:W-:Y:S02]  /*bad0*/  ISETP.GE.AND P6, PT, R3.reuse, R64, PT ;  /* 0x000000400300720c */ /* 0x040fe40003fc6270 */
[-C--:B------:R-:W-:Y:S02]  /*bae0*/  ISETP.GE.AND P0, PT, R3, R65.reuse, PT ;  /* 0x000000410300720c */ /* 0x080fe40003f06270 */
[----:B------:R-:W4:Y:S01]  /*baf0*/  MUFU.TANH R100, R32 ;  /* 0x0000002000647308 */ /* 0x000f220000002400 */
[----:B------:R-:W-:Y:S02]  /*bb00*/  ISETP.GE.AND P3, PT, R6, R65, PT ;  /* 0x000000410600720c */ /* 0x000fe40003f66270 */
[----:B-1----:R-:W-:Y:S02]  /*bb10*/  FSEL R89, R4, -INF , !P6 ;  /* 0xff80000004597808 */ /* 0x002fe40007000000 */
[----:B------:R-:W-:-:S02]  /*bb20*/  LOP3.LUT R6, R95, 0x48, R66, 0xfe, !PT ;  /* 0x000000485f067812 */ /* 0x000fc400078efe42 */
[----:B------:R-:W-:Y:S01]  /*bb30*/  LOP3.LUT R4, R95, 0x58, R66, 0xfe, !PT ;  /* 0x000000585f047812 */ /* 0x000fe200078efe42 */
[----:B------:R-:W1:Y:S01]  /*bb40*/  MUFU.TANH R67, R34 ;  /* 0x0000002200437308 */ /* 0x000e620000002400 */
[----:B---3--:R-:W-:Y:S02]  /*bb50*/  FSEL R102, R102, -INF , !P2 ;  /* 0xff80000066667808 */ /* 0x008fe40005000000 */
[----:B------:R-:W-:Y:S02]  /*bb60*/  FSEL R91, R8, -INF , !P4 ;  /* 0xff800000085b7808 */ /* 0x000fe40006000000 */
[C---:B------:R-:W-:Y:S01]  /*bb70*/  ISETP.GE.AND P2, PT, R6.reuse, R65, PT ;  /* 0x000000410600720c */ /* 0x040fe20003f46270 */
[----:B------:R-:W3:Y:S01]  /*bb80*/  LDSM.16.M88.4 R8, [R84] ;  /* 0x000000005408783b */ /* 0x000ee20000000200 */
[----:B------:R-:W-:Y:S01]  /*bb90*/  ISETP.GE.AND P4, PT, R6, R64, PT ;  /* 0x000000400600720c */ /* 0x000fe20003f86270 */
[----:B------:R-:W5:Y:S01]  /*bba0*/  MUFU.TANH R98, R98 ;  /* 0x0000006200627308 */ /* 0x000f620000002400 */
[----:B----4-:R-:W-:Y:S01]  /*bbb0*/  FSEL R100, R100, -INF , !P3 ;  /* 0xff80000064647808 */ /* 0x010fe20005800000 */
[----:B------:R-:W-:-:S04]  /*bbc0*/  DEPBAR.LE SB0, 0x0 ;  /* 0x000080000000791a */ /* 0x000fc80000000000 */
[C---:B------:R-:W-:Y:S02]  /*bbd0*/  ISETP.GE.AND P3, PT, R4.reuse, R65, PT ;  /* 0x000000410400720c */ /* 0x040fe40003f66270 */
[----:B------:R-:W4:Y:S01]  /*bbe0*/  MUFU.TANH R63, R63 ;  /* 0x0000003f003f7308 */ /* 0x000f220000002400 */
[----:B-1----:R-:W-:Y:S02]  /*bbf0*/  FSEL R67, R67, -INF , !P5 ;  /* 0xff80000043437808 */ /* 0x002fe40006800000 */
[----:B------:R-:W-:Y:S02]  /*bc00*/  ISETP.GE.AND P5, PT, R4, R64, PT ;  /* 0x000000400400720c */ /* 0x000fe40003fa6270 */
[C-C-:B------:R-:W-:Y:S02]  /*bc10*/  LOP3.LUT R4, R95.reuse, 0x60, R66.reuse, 0xfe, !PT ;  /* 0x000000605f047812 */ /* 0x140fe400078efe42 */
[----:B------:R-:W-:Y:S01]  /*bc20*/  LOP3.LUT R6, R95, 0x50, R66, 0xfe, !PT ;  /* 0x000000505f067812 */ /* 0x000fe200078efe42 */
[----:B------:R-:W1:Y:S01]  /*bc30*/  MUFU.TANH R104, R104 ;  /* 0x0000006800687308 */ /* 0x000e620000002400 */
[----:B-----5:R-:W-:-:S02]  /*bc40*/  FSEL R98, R98, -INF , !P2 ;  /* 0xff80000062627808 */ /* 0x020fc40005000000 */
[----:B------:R-:W-:Y:S02]  /*bc50*/  ISETP.GE.AND P2, PT, R4, R65, PT ;  /* 0x000000410400720c */ /* 0x000fe40003f46270 */
[----:B------:R-:W-:-:S03]  /*bc60*/  ISETP.GE.AND P6, PT, R6, R64, PT ;  /* 0x000000400600720c */ /* 0x000fc60003fc6270 */
[----:B------:R-:W-:Y:S01]  /*bc70*/  MUFU.TANH R3, R24 ;  /* 0x0000001800037308 */ /* 0x000fe20000002400 */
[----:B----4-:R-:W-:Y:S02]  /*bc80*/  FSEL R63, R63, -INF , !P4 ;  /* 0xff8000003f3f7808 */ /* 0x010fe40006000000 */
[----:B------:R-:W-:Y:S02]  /*bc90*/  ISETP.GE.AND P4, PT, R4, R64, PT ;  /* 0x000000400400720c */ /* 0x000fe40003f86270 */
[----:B------:R-:W-:-:S03]  /*bca0*/  LOP3.LUT R4, R95, 0x68, R66, 0xfe, !PT ;  /* 0x000000685f047812 */ /* 0x000fc600078efe42 */
[----:B------:R-:W4:Y:S01]  /*bcb0*/  MUFU.TANH R61, R26 ;  /* 0x0000001a003d7308 */ /* 0x000f220000002400 */
[----:B-1----:R-:W-:Y:S01]  /*bcc0*/  FSEL R104, R104, -INF , !P0 ;  /* 0xff80000068687808 */ /* 0x002fe20004000000 */
[----:B------:R-:W-:Y:S01]  /*bcd0*/  BAR.SYNC.DEFER_BLOCKING 0x0 ;  /* 0x0000000000007b1d */ /* 0x000fe20000010000 */
[----:B------:R-:W-:-:S05]  /*bce0*/  ISETP.GE.AND P0, PT, R6, R65, PT ;  /* 0x000000410600720c */ /* 0x000fca0003f06270 */
[----:B------:R1:W5:Y:S08]  /*bcf0*/  MUFU.TANH R92, R56 ;  /* 0x00000038005c7308 */ /* 0x0003700000002400 */
[----:B------:R-:W2:Y:S01]  /*bd00*/  MUFU.TANH R51, R51 ;  /* 0x0000003300337308 */ /* 0x000ea20000002400 */
[----:B----4-:R-:W-:Y:S02]  /*bd10*/  FSEL R61, R61, -INF , !P6 ;  /* 0xff8000003d3d7808 */ /* 0x010fe40007000000 */
[----:B------:R-:W-:-:S05]  /*bd20*/  ISETP.GE.AND P6, PT, R4, R64, PT ;  /* 0x000000400400720c */ /* 0x000fca0003fc6270 */
[----:B------:R-:W4:Y:S01]  /*bd30*/  MUFU.TANH R58, R20 ;  /* 0x00000014003a7308 */ /* 0x000f220000002400 */
[----:B-1----:R-:W-:Y:S02]  /*bd40*/  FSEL R56, R3, -INF , !P0 ;  /* 0xff80000003387808 */ /* 0x002fe40004000000 */
[-C--:B------:R-:W-:Y:S02]  /*bd50*/  ISETP.GE.AND P0, PT, R4, R65.reuse, PT ;  /* 0x000000410400720c */ /* 0x080fe40003f06270 */
[----:B------:R-:W-:Y:S02]  /*bd60*/  LOP3.LUT R3, R95, 0x70, R66, 0xfe, !PT ;  /* 0x000000705f037812 */ /* 0x000fe400078efe42 */
[----:B-----5:R-:W-:Y:S01]  /*bd70*/  FSEL R92, R92, -INF , !P3 ;  /* 0xff8000005c5c7808 */ /* 0x020fe20005800000 */
[----:B------:R-:W1:Y:S01]  /*bd80*/  MUFU.TANH R49, R22 ;  /* 0x0000001600317308 */ /* 0x000e620000002400 */
[----:B--2---:R-:W-:Y:S02]  /*bd90*/  FSEL R51, R51, -INF , !P5 ;  /* 0xff80000033337808 */ /* 0x004fe40006800000 */
[----:B------:R-:W-:-:S02]  /*bda0*/  ISETP.GE.AND P3, PT, R3, R65, PT ;  /* 0x000000410300720c */ /* 0x000fc40003f66270 */
[----:B------:R-:W-:Y:S01]  /*bdb0*/  ISETP.GE.AND P5, PT, R3, R64, PT ;  /* 0x000000400300720c */ /* 0x000fe20003fa6270 */
[----:B------:R-:W-:Y:S02]  /*bdc0*/  VIADD R3, R5, 0x71 ;  /* 0x0000007105037836 */ /* 0x000fe40000000000 */
[----:B------:R-:W2:Y:S01]  /*bdd0*/  MUFU.TANH R4, R48 ;  /* 0x0000003000047308 */ /* 0x000ea20000002400 */
[----:B----4-:R-:W-:Y:S02]  /*bde0*/  FSEL R58, R58, -INF , !P2 ;  /* 0xff8000003a3a7808 */ /* 0x010fe40005000000 */
[----:B------:R-:W-:Y:S02]  /*bdf0*/  ISETP.GE.AND P2, PT, R3, R65, PT ;  /* 0x000000410300720c */ /* 0x000fe40003f46270 */
[----:B------:R-:W-:-:S03]  /*be00*/  LOP3.LUT R20, R95, 0x78, R66, 0xfe, !PT ;  /* 0x000000785f147812 */ /* 0x000fc600078efe42 */
[----:B------:R-:W4:Y:S01]  /*be10*/  MUFU.TANH R39, R39 ;  /* 0x0000002700277308 */ /* 0x000f220000002400 */
[----:B-1----:R-:W-:Y:S02]  /*be20*/  FSEL R49, R49, -INF , !P4 ;  /* 0xff80000031317808 */ /* 0x002fe40006000000 */
[----:B------:R-:W-:Y:S01]  /*be30*/  ISETP.GE.AND P4, PT, R3, R64, PT ;  /* 0x000000400300720c */ /* 0x000fe20003f86270 */
[----:B------:R-:W-:Y:S01]  /*be40*/  VIADD R3, R5, 0x79 ;  /* 0x0000007905037836 */ /* 0x000fe20000000000 */
[----:B--2---:R-:W-:Y:S02]  /*be50*/  FSEL R66, R4, -INF , !P0 ;  /* 0xff80000004427808 */ /* 0x004fe40004000000 */
[----:B------:R-:W-:Y:S01]  /*be60*/  HMMA.16816.F32.BF16 R4, R52, R12, RZ ;  /* 0x0000000c3404723c */ /* 0x000fe200000418ff */
[----:B------:R-:W-:-:S05]  /*be70*/  ISETP.GE.AND P0, PT, R20, R65, PT ;  /* 0x000000411400720c */ /* 0x000fca0003f06270 */
[----:B------:R-:W-:Y:S01]  /*be80*/  HMMA.16816.F32.BF16 R12, R52, R14, RZ ;  /* 0x0000000e340c723c */ /* 0x000fe200000418ff */
[----:B----4-:R-:W-:Y:S02]  /*be90*/  FSEL R39, R39, -INF , !P6 ;  /* 0xff80000027277808 */ /* 0x010fe40007000000 */
[----:B------:R-:W-:-:S15]  /*bea0*/  ISETP.GE.AND P6, PT, R3, R65, PT ;  /* 0x000000410300720c */ /* 0x000fde0003fc6270 */
[C---:B---3--:R-:W-:Y:S06]  /*beb0*/  HMMA.16816.F32.BF16 R4, R44.reuse, R8, R4 ;  /* 0x000000082c04723c */ /* 0x048fec0000041804 */
        /* <DEDUP_REMOVED lines=17> */
[----:B------:R-:W-:-:S05]  /*bfd0*/  ISETP.GT.AND P0, PT, R152, R143, PT ;  /* 0x0000008f9800720c */ /* 0x000fca0003f04270 */
[----:B------:R-:W2:Y:S01]  /*bfe0*/  MUFU.TANH R47, R6 ;  /* 0x00000006002f7308 */ /* 0x000ea20000002400 */
[----:B---3--:R-:W-:Y:S02]  /*bff0*/  FSEL R48, R48, -INF , !P2 ;  /* 0xff80000030307808 */ /* 0x008fe40005000000 */
[----:B------:R-:W-:-:S05]  /*c000*/  ISETP.GE.AND P2, PT, R3, R64, PT ;  /* 0x000000400300720c */ /* 0x000fca0003f46270 */
        /* <DEDUP_REMOVED lines=11> */
[----:B------:R-:W-:Y:S01]  /*c0c0*/  MOV R6, RZ ;  /* 0x000000ff00067202 */ /* 0x000fe20000000f00 */
[----:B------:R-:W-:Y:S01]  /*c0d0*/  VIADD R11, R95, 0xffffff80 ;  /* 0xffffff805f0b7836 */ /* 0x000fe20000000000 */
[----:B------:R-:W-:Y:S01]  /*c0e0*/  ULDC.64 UR8, c[0x0][0x248] ;  /* 0x0000920000087ab9 */ /* 0x000fe20000000a00 */
        /* <DEDUP_REMOVED lines=11> */
[-C--:B------:R-:W-:Y:S01]  /*c1a0*/  LOP3.LUT R95, R95, R4.reuse, RZ, 0x3c, !PT ;  /* 0x000000045f5f7212 */ /* 0x080fe200078e3cff */
[C---:B------:R-:W-:Y:S01]  /*c1b0*/  IMAD.HI.U32 R10, R6.reuse, R7, RZ ;  /* 0x00000007060a7227 */ /* 0x040fe200078e00ff */
[----:B------:R-:W-:Y:S02]  /*c1c0*/  LOP3.LUT R11, R11, R4, RZ, 0x3c, !PT ;  /* 0x000000040b0b7212 */ /* 0x000fe400078e3cff */
[----:B------:R-:W-:Y:S01]  /*c1d0*/  ISETP.GE.AND P4, PT, R95, RZ, PT ;  /* 0x000000ff5f00720c */ /* 0x000fe20003f86270 */
        /* <DEDUP_REMOVED lines=40> */
.L_x_5080:
[----:B------:R-:W-:Y:S02]  /*c460*/  ULDC UR8, c[0x0][0x248] ;  /* 0x0000920000087ab9 */ /* 0x000fe40000000800 */
[----:B------:R-:W-:-:S06]  /*c470*/  USHF.L.U32 UR4, UR8, 0x7, URZ ;  /* 0x0000000708047899 */ /* 0x000fcc000800063f */
[----:B------:R-:W-:-:S04]  /*c480*/  IADD3 R6, RZ, -UR4, RZ ;  /* 0x80000004ff067c10 */ /* 0x000fc8000fffe0ff */
[----:B------:R-:W-:-:S07]  /*c490*/  SHF.R.S32.HI R4, RZ, 0x1f, R6 ;  /* 0x0000001fff047819 */ /* 0x000fce0000011406 */
.L_x_5081:
        /* <DEDUP_REMOVED lines=19> */
.L_x_5079:
        /* <DEDUP_REMOVED lines=76> */
[----:B------:R-:W-:Y:S02]  /*ca90*/  FSEL R53, R53, RZ, P3 ;  /* 0x000000ff35357208 */ /* 0x000fe40001800000 */
[C---:B------:R-:W-:Y:S01]  /*caa0*/  FSETP.NEU.FTZ.AND P2, PT, R3.reuse, -INF , PT ;  /* 0xff8000000300780b */ /* 0x040fe20003f5d000 */
[----:B------:R-:W-:Y:S02]  /*cab0*/  FADD.FTZ R118, R2, -R5 ;  /* 0x8000000502767221 */ /* 0x000fe40000010000 */
[--C-:B------:R-:W-:Y:S01]  /*cac0*/  FFMA.FTZ R109, R36, UR10, -R53.reuse ;  /* 0x0000000a246d7c23 */ /* 0x100fe20008010835 */
[C---:B------:R-:W-:Y:S01]  /*cad0*/  FMUL.FTZ R36, R3.reuse, UR10 ;  /* 0x0000000a03247c20 */ /* 0x040fe20008410000 */
[----:B------:R-:W-:Y:S01]  /*cae0*/  FSEL R117, R3, RZ, P2 ;  /* 0x000000ff03757208 */ /* 0x000fe20001000000 */
[--C-:B------:R-:W-:Y:S01]  /*caf0*/  FFMA.FTZ R107, R116, UR10, -R53.reuse ;  /* 0x0000000a746b7c23 */ /* 0x100fe20008010835 */
[--C-:B------:R-:W-:Y:S01]  /*cb00*/  FFMA.FTZ R115, R16, UR10, -R53.reuse ;  /* 0x0000000a10737c23 */ /* 0x100fe20008010835 */
[----:B------:R-:W-:Y:S01]  /*cb10*/  FFMA.FTZ R46, R18, UR10, -R53 ;  /* 0x0000000a122e7c23 */ /* 0x000fe20008010835 */
[----:B------:R-:W-:Y:S01]  /*cb20*/  FSEL R36, R36, RZ, P2 ;  /* 0x000000ff24247208 */ /* 0x000fe20001000000 */
[----:B------:R-:W-:Y:S01]  /*cb30*/  FADD.FTZ R117, R0, -R117 ;  /* 0x8000007500757221 */ /* 0x000fe20000010000 */
[----:B------:R-:W-:Y:S01]  /*cb40*/  FMUL.FTZ R118, R118, UR10 ;  /* 0x0000000a76767c20 */ /* 0x000fe20008410000 */
[----:B------:R-:W-:Y:S01]  /*cb50*/  MUFU.EX2 R109, R109 ;  /* 0x0000006d006d7308 */ /* 0x000fe20000000800 */
[--C-:B------:R-:W-:Y:S01]  /*cb60*/  FFMA.FTZ R112, R112, UR10, -R53.reuse ;  /* 0x0000000a70707c23 */ /* 0x100fe20008010835 */
[--C-:B------:R-:W-:Y:S01]  /*cb70*/  FFMA.FTZ R116, R19, UR10, -R36.reuse ;  /* 0x0000000a13747c23 */ /* 0x100fe20008010824 */
[--C-:B------:R-:W-:Y:S01]  /*cb80*/  FFMA.FTZ R105, R105, UR10, -R36.reuse ;  /* 0x0000000a69697c23 */ /* 0x100fe20008010824 */
[--C-:B------:R-:W-:Y:S01]  /*cb90*/  FFMA.FTZ R111, R21, UR10, -R36.reuse ;  /* 0x0000000a156f7c23 */ /* 0x100fe20008010824 */
[----:B------:R-:W-:Y:S01]  /*cba0*/  FMUL.FTZ R117, R117, UR10 ;  /* 0x0000000a75757c20 */ /* 0x000fe20008410000 */
[--C-:B------:R-:W-:Y:S01]  /*cbb0*/  FFMA.FTZ R2, R17, UR10, -R36.reuse ;  /* 0x0000000a11027c23 */ /* 0x100fe20008010824 */
[----:B------:R-:W1:Y:S01]  /*cbc0*/  LDSM.16.MT88.4 R20, [R137+0x3000] ;  /* 0x003000008914783b */ /* 0x000e620000004200 */
[----:B------:R-:W2:Y:S01]  /*cbd0*/  MUFU.EX2 R115, R115 ;  /* 0x0000007300737308 */ /* 0x000ea20000000800 */
        /* <DEDUP_REMOVED lines=44> */
[-C--:B--2---:R-:W-:Y:S01]  /*cea0*/  FMUL.FTZ R6, R82, R117.reuse ;  /* 0x0000007552067220 */ /* 0x084fe20000410000 */
[-C--:B------:R-:W-:Y:S01]  /*ceb0*/  FMUL.FTZ R7, R83, R117.reuse ;  /* 0x0000007553077220 */ /* 0x080fe20000410000 */
[-C--:B------:R-:W-:Y:S01]  /*cec0*/  FMUL.FTZ R78, R78, R117.reuse ;  /* 0x000000754e4e7220 */ /* 0x080fe20000410000 */
[-C--:B------:R-:W-:Y:S01]  /*ced0*/  FMUL.FTZ R79, R79, R117.reuse ;  /* 0x000000754f4f7220 */ /* 0x080fe20000410000 */
[-C--:B------:R-:W-:Y:S01]  /*cee0*/  FMUL.FTZ R14, R74, R117.reuse ;  /* 0x000000754a0e7220 */ /* 0x080fe20000410000 */
[----:B------:R-:W-:Y:S01]  /*cef0*/  FMUL.FTZ R15, R75, R117 ;  /* 0x000000754b0f7220 */ /* 0x000fe20000410000 */
[-C--:B------:R-:W-:Y:S01]  /*cf00*/  FMUL.FTZ R69, R69, R118.reuse ;  /* 0x0000007645457220 */ /* 0x080fe20000410000 */
[----:B------:R-:W2:Y:S01]  /*cf10*/  MUFU.EX2 R95, R95 ;  /* 0x0000005f005f7308 */ /* 0x000ea20000000800 */
[----:B-----5:R-:W-:Y:S01]  /*cf20*/  F2FP.BF16.F32.PACK_AB R19, R2, R111 ;  /* 0x0000006f0213723e */ /* 0x020fe200000010ff */
[-C--:B------:R-:W-:Y:S01]  /*cf30*/  FMUL.FTZ R70, R70, R117.reuse ;  /* 0x0000007546467220 */ /* 0x080fe20000410000 */
[-C--:B------:R-:W-:Y:S01]  /*cf40*/  FMUL.FTZ R71, R71, R117.reuse ;  /* 0x0000007547477220 */ /* 0x080fe20000410000 */
[----:B------:R-:W-:Y:S01]  /*cf50*/  FFMA.FTZ R118, R158, R118, R115 ;  /* 0x000000769e767223 */ /* 0x000fe20000010073 */
[----:B------:R-:W-:Y:S01]  /*cf60*/  FFMA.FTZ R116, R157, R117, R116 ;  /* 0x000000759d747223 */ /* 0x000fe20000010074 */
[----:B------:R-:W-:Y:S01]  /*cf70*/  FFMA.FTZ R158, R38, UR10, -R53 ;  /* 0x0000000a269e7c23 */ /* 0x000fe20008010835 */
[----:B------:R-:W-:Y:S01]  /*cf80*/  FFMA.FTZ R38, R45, UR10, -R36 ;  /* 0x0000000a2d267c23 */ /* 0x000fe20008010824 */
        /* <DEDUP_REMOVED lines=8> */
[----:B------:R-:W-:Y:S02]  /*d010*/  FADD.FTZ R111, R111, R116 ;  /* 0x000000746f6f7221 */ /* 0x000fe40000010000 */
[C---:B-1----:R-:W-:Y:S01]  /*d020*/  HMMA.16816.F32.BF16 R12, R16.reuse, R20, R12 ;  /* 0x00000014100c723c */ /* 0x042fe2000004180c */
[----:B------:R-:W-:Y:S01]  /*d030*/  FADD.FTZ R107, R46, R107 ;  /* 0x0000006b2e6b7221 */ /* 0x000fe20000010000 */
[----:B------:R-:W-:Y:S01]  /*d040*/  FFMA.FTZ R46, R51, UR10, -R36 ;  /* 0x0000000a332e7c23 */ /* 0x000fe20008010824 */
[----:B------:R-:W-:Y:S02]  /*d050*/  FADD.FTZ R2, R2, R111 ;  /* 0x0000006f02027221 */ /* 0x000fe40000010000 */
[----:B------:R-:W-:Y:S01]  /*d060*/  MUFU.EX2 R113, R113 ;  /* 0x0000007100717308 */ /* 0x000fe20000000800 */
[----:B------:R-:W-:Y:S01]  /*d070*/  HMMA.16816.F32.BF16 R16, R16, R22, R68 ;  /* 0x000000161010723c */ /* 0x000fe20000041844 */
[----:B--2---:R-:W-:Y:S01]  /*d080*/  F2FP.BF16.F32.PACK_AB R20, R95, R112 ;  /* 0x000000705f14723e */ /* 0x004fe200000010ff */
[----:B------:R-:W-:-:S04]  /*d090*/  FADD.FTZ R112, R112, R107 ;  /* 0x0000006b70707221 */ /* 0x000fc80000010000 */
[----:B------:R-:W-:Y:S01]  /*d0a0*/  FADD.FTZ R112, R95, R112 ;  /* 0x000000705f707221 */ /* 0x000fe20000010000 */
[----:B------:R-:W1:Y:S01]  /*d0b0*/  MUFU.EX2 R64, R64 ;  /* 0x0000004000407308 */ /* 0x000e620000000800 */
[----:B----4-:R-:W-:Y:S02]  /*d0c0*/  F2FP.BF16.F32.PACK_AB R22, R52, R65 ;  /* 0x000000413416723e */ /* 0x010fe400000010ff */
[----:B------:R-:W-:-:S04]  /*d0d0*/  FADD.FTZ R65, R65, R112 ;  /* 0x0000007041417221 */ /* 0x000fc80000010000 */
[----:B------:R-:W-:Y:S01]  /*d0e0*/  FADD.FTZ R65, R52, R65 ;  /* 0x0000004134417221 */ /* 0x000fe20000010000 */
[----:B------:R-:W-:Y:S08]  /*d0f0*/  MUFU.EX2 R55, R55 ;  /* 0x0000003700377308 */ /* 0x000ff00000000800 */
        /* <DEDUP_REMOVED lines=9> */
[C---:B---3--:R-:W-:Y:S01]  /*d190*/  HMMA.16816.F32.BF16 R4, R20.reuse, R24, R4 ;  /* 0x000000181404723c */ /* 0x048fe20000041804 */
        /* <DEDUP_REMOVED lines=34> */
[--C-:B------:R-:W-:Y:S01]  /*d3c0*/  FFMA.FTZ R96, R91, UR10, -R36.reuse ;  /* 0x0000000a5b607c23 */ /* 0x100fe20008010824 */
[----:B------:R-:W-:Y:S01]  /*d3d0*/  FFMA.FTZ R23, R58, UR10, -R53 ;  /* 0x0000000a3a177c23 */ /* 0x000fe20008010835 */
        /* <DEDUP_REMOVED lines=27> */
[----:B------:R-:W-:Y:S01]  /*d590*/  FFMA.FTZ R20, R66, UR10, -R53 ;  /* 0x0000000a42147c23 */ /* 0x000fe20008010835 */
[--C-:B------:R-:W-:Y:S01]  /*d5a0*/  FFMA.FTZ R44, R49, UR10, -R36.reuse ;  /* 0x0000000a312c7c23 */ /* 0x100fe20008010824 */
[----:B-1----:R-:W-:-:S04]  /*d5b0*/  FFMA.FTZ R33, R47, UR10, -R36 ;  /* 0x0000000a2f217c23 */ /* 0x002fc80008010824 */
        /* <DEDUP_REMOVED lines=21> */
[----:B------:R-:W-:Y:S08]  /*d710*/  MUFU.EX2 R56, R56 ;  /* 0x0000003800387308 */ /* 0x000ff00000000800 */
[----:B------:R-:W4:Y:S08]  /*d720*/  MUFU.EX2 R67, R67 ;  /* 0x0000004300437308 */ /* 0x000f300000000800 */
        /* <DEDUP_REMOVED lines=57> */
[----:B------:R-:W-:Y:S01]  /*dac0*/  FFMA.FTZ R22, R34, UR10, -R36 ;  /* 0x0000000a22167c23 */ /* 0x000fe20008010824 */
[C---:B--2---:R-:W-:Y:S02]  /*dad0*/  HMMA.16816.F32.BF16 R72, R4.reuse, R16, R72 ;  /* 0x000000100448723c */ /* 0x044fe40000041848 */
        /* <DEDUP_REMOVED lines=39> */
.L_x_5076:
        /* <DEDUP_REMOVED lines=17> */
.L_x_5086:
        /* <DEDUP_REMOVED lines=67> */
.L_x_5083:
        /* <DEDUP_REMOVED lines=261> */
[-C--:B---3--:R-:W-:Y:S04]  /*f2e0*/  IMAD.WIDE.U32 R44, R7, R4.reuse, R44 ;  /* 0x00000004072c7225 */ /* 0x088fe800078e002c */
[----:B------:R-:W-:Y:S04]  /*f2f0*/  IMAD R0, R21, R4, RZ ;  /* 0x0000000415007224 */ /* 0x000fe800078e02ff */
[----:B------:R-:W-:Y:S05]  /*f300*/  IMAD R0, R7, R5, R0 ;  /* 0x0000000507007224 */ /* 0x000fea00078e0200 */
[----:B------:R-:W-:Y:S07]  /*f310*/  IADD3 R0, R45, R0, RZ ;  /* 0x000000002d007210 */ /* 0x000fee0007ffe0ff */
.L_x_5085:
        /* <DEDUP_REMOVED lines=16> */
.L_x_5084:
[----:B-1----:R-:W-:Y:S02]  /*f420*/  FMNMX.FTZ R0, R99, R87, !PT ;  /* 0x0000005763007209 */ /* 0x002fe40007810000 */
        /* <DEDUP_REMOVED lines=91> */
[----:B------:R-:W2:Y:S01]  /*f9e0*/  LDSM.16.MT88.4 R12, [R138+0x3000] ;  /* 0x003000008a0c783b */ /* 0x000ea20000004200 */
        /* <DEDUP_REMOVED lines=10> */
[----:B------:R-:W-:Y:S01]  /*fa90*/  FMUL.FTZ R16, R21, R68 ;  /* 0x0000004415107220 */ /* 0x000fe20000410000 */
[--C-:B------:R-:W-:Y:S01]  /*faa0*/  FFMA.FTZ R68, R39, UR4, -R34.reuse ;  /* 0x0000000427447c23 */ /* 0x100fe20008010822 */
[--C-:B------:R-:W-:Y:S01]  /*fab0*/  FFMA.FTZ R50, R99, UR4, -R34.reuse ;  /* 0x0000000463327c23 */ /* 0x100fe20008010822 */
[--C-:B------:R-:W-:Y:S03]  /*fac0*/  FFMA.FTZ R125, R102, UR4, -R33.reuse ;  /* 0x00000004667d7c23 */ /* 0x100fe60008010821 */
[----:B------:R1:W-:Y:S01]  /*fad0*/  MUFU.EX2 R81, R30 ;  /* 0x0000001e00517308 */ /* 0x0003e20000000800 */
[--C-:B------:R-:W-:Y:S01]  /*fae0*/  FFMA.FTZ R61, R114, UR4, -R33.reuse ;  /* 0x00000004723d7c23 */ /* 0x100fe20008010821 */
[----:B------:R-:W-:Y:S01]  /*faf0*/  FMUL.FTZ R20, R4, UR4 ;  /* 0x0000000404147c20 */ /* 0x000fe20008410000 */
        /* <DEDUP_REMOVED lines=11> */
[----:B------:R-:W-:Y:S01]  /*fbb0*/  FMUL.FTZ R17, R21, R69 ;  /* 0x0000004515117220 */ /* 0x000fe20000410000 */
[--C-:B------:R-:W-:Y:S03]  /*fbc0*/  FFMA.FTZ R59, R18, UR4, -R33.reuse ;  /* 0x00000004123b7c23 */ /* 0x100fe60008010821 */
[----:B------:R-:W4:Y:S01]  /*fbd0*/  MUFU.EX2 R50, R50 ;  /* 0x0000003200327308 */ /* 0x000f220000000800 */
[----:B-1----:R-:W1:Y:S01]  /*fbe0*/  LDSM.16.MT88.4 R28, [R137+0x3000] ;  /* 0x00300000891c783b */ /* 0x002e620000004200 */
[--C-:B------:R-:W-:Y:S01]  /*fbf0*/  FFMA.FTZ R55, R19, UR4, -R34.reuse ;  /* 0x0000000413377c23 */ /* 0x100fe20008010822 */
[--C-:B------:R-:W-:Y:S01]  /*fc00*/  FFMA.FTZ R97, R117, UR4, -R34.reuse ;  /* 0x0000000475617c23 */ /* 0x100fe20008010822 */
[--C-:B------:R-:W-:Y:S01]  /*fc10*/  FFMA.FTZ R56, R23, UR4, -R34.reuse ;  /* 0x0000000417387c23 */ /* 0x100fe20008010822 */
[--C-:B------:R-:W-:Y:S01]  /*fc20*/  FFMA.FTZ R60, R35, UR4, -R33.reuse ;  /* 0x00000004233c7c23 */ /* 0x100fe20008010821 */
[--C-:B------:R-:W-:Y:S01]  /*fc30*/  FFMA.FTZ R35, R36, UR4, -R33.reuse ;  /* 0x0000000424237c23 */ /* 0x100fe20008010821 */
[----:B------:R-:W-:Y:S03]  /*fc40*/  FFMA.FTZ R49, R111, UR4, -R34 ;  /* 0x000000046f317c23 */ /* 0x000fe60008010822 */
[----:B------:R-:W5:Y:S01]  /*fc50*/  MUFU.EX2 R57, R57 ;  /* 0x0000003900397308 */ /* 0x000f620000000800 */
[C---:B---3--:R-:W-:Y:S01]  /*fc60*/  FMUL.FTZ R10, R20.reuse, R78 ;  /* 0x0000004e140a7220 */ /* 0x048fe20000410000 */
[C---:B------:R-:W-:Y:S01]  /*fc70*/  FMUL.FTZ R11, R20.reuse, R79 ;  /* 0x0000004f140b7220 */ /* 0x040fe20000410000 */
[C---:B------:R-:W-:Y:S01]  /*fc80*/  FMUL.FTZ R6, R20.reuse, R82 ;  /* 0x0000005214067220 */ /* 0x040fe20000410000 */
[C---:B------:R-:W-:Y:S01]  /*fc90*/  FMUL.FTZ R7, R20.reuse, R83 ;  /* 0x0000005314077220 */ /* 0x040fe20000410000 */
[C---:B------:R-:W-:Y:S01]  /*fca0*/  FMUL.FTZ R18, R20.reuse, R70 ;  /* 0x0000004614127220 */ /* 0x040fe20000410000 */
[----:B------:R-:W-:Y:S01]  /*fcb0*/  FMUL.FTZ R19, R20, R71 ;  /* 0x0000004714137220 */ /* 0x000fe20000410000 */
[--C-:B------:R-:W-:Y:S03]  /*fcc0*/  FFMA.FTZ R71, R38, UR4, -R33.reuse ;  /* 0x0000000426477c23 */ /* 0x100fe60008010821 */
[----:B------:R-:W-:Y:S01]  /*fcd0*/  MUFU.EX2 R125, R125 ;  /* 0x0000007d007d7308 */ /* 0x000fe20000000800 */
[----:B----4-:R-:W-:Y:S01]  /*fce0*/  FFMA.FTZ R158, R21, R158, R50 ;  /* 0x0000009e159e7223 */ /* 0x010fe20000010032 */
[--C-:B------:R-:W-:Y:S01]  /*fcf0*/  FFMA.FTZ R54, R109, UR4, -R34.reuse ;  /* 0x000000046d367c23 */ /* 0x100fe20008010822 */
[--C-:B------:R-:W-:Y:S01]  /*fd00*/  FFMA.FTZ R100, R119, UR4, -R33.reuse ;  /* 0x0000000477647c23 */ /* 0x100fe20008010821 */
[--C-:B------:R-:W-:Y:S01]  /*fd10*/  FFMA.FTZ R95, R123, UR4, -R33.reuse ;  /* 0x000000047b5f7c23 */ /* 0x100fe20008010821 */
[--C-:B------:R-:W-:Y:S01]  /*fd20*/  FFMA.FTZ R89, R112, UR4, -R34.reuse ;  /* 0x0000000470597c23 */ /* 0x100fe20008010822 */
[--C-:B------:R-:W-:Y:S01]  /*fd30*/  FFMA.FTZ R88, R108, UR4, -R34.reuse ;  /* 0x000000046c587c23 */ /* 0x100fe20008010822 */
[----:B------:R-:W-:Y:S03]  /*fd40*/  FFMA.FTZ R67, R116, UR4, -R34 ;  /* 0x0000000474437c23 */ /* 0x000fe60008010822 */
[----:B------:R-:W3:Y:S01]  /*fd50*/  MUFU.EX2 R61, R61 ;  /* 0x0000003d003d7308 */ /* 0x000ee20000000800 */
[C---:B-----5:R-:W-:Y:S01]  /*fd60*/  F2FP.BF16.F32.PACK_AB R24, R57.reuse, R50 ;  /* 0x000000323918723e */ /* 0x060fe200000010ff */
[----:B------:R-:W-:Y:S01]  /*fd70*/  FADD.FTZ R69, R57, R158 ;  /* 0x0000009e39457221 */ /* 0x000fe20000010000 */
        /* <DEDUP_REMOVED lines=8> */
[----:B------:R-:W-:Y:S01]  /*fe00*/  ISETP.GT.AND P0, PT, R152, R143, PT ;  /* 0x0000008f9800720c */ /* 0x000fe20003f04270 */
[--C-:B------:R-:W-:Y:S01]  /*fe10*/  FFMA.FTZ R165, R165, UR4, -R34.reuse ;  /* 0x00000004a5a57c23 */ /* 0x100fe20008010822 */
[--C-:B------:R-:W-:Y:S01]  /*fe20*/  FFMA.FTZ R164, R164, UR4, -R33.reuse ;  /* 0x00000004a4a47c23 */ /* 0x100fe20008010821 */
[----:B------:R-:W-:Y:S01]  /*fe30*/  FFMA.FTZ R162, R162, UR4, -R33 ;  /* 0x00000004a2a27c23 */ /* 0x000fe20008010821 */
[--C-:B------:R-:W-:Y:S03]  /*fe40*/  FFMA.FTZ R163, R163, UR4, -R34.reuse ;  /* 0x00000004a3a37c23 */ /* 0x100fe60008010822 */
[----:B------:R-:W4:Y:S01]  /*fe50*/  MUFU.EX2 R99, R99 ;  /* 0x0000006300637308 */ /* 0x000f220000000800 */
[----:B---3--:R-:W-:Y:S01]  /*fe60*/  F2FP.BF16.F32.PACK_AB R25, R61, R125 ;  /* 0x0000007d3d19723e */ /* 0x008fe200000010ff */
[----:B------:R-:W-:Y:S01]  /*fe70*/  FFMA.FTZ R125, R20, R157, R125 ;  /* 0x0000009d147d7223 */ /* 0x000fe2000001007d */
[--C-:B------:R-:W-:Y:S03]  /*fe80*/  FFMA.FTZ R161, R161, UR4, -R34.reuse ;  /* 0x00000004a1a17c23 */ /* 0x100fe60008010822 */
[----:B------:R-:W-:Y:S01]  /*fe90*/  FADD.FTZ R36, R61, R125 ;  /* 0x0000007d3d247221 */ /* 0x000fe20000010000 */
[----:B------:R-:W-:Y:S03]  /*fea0*/  FFMA.FTZ R61, R37, UR4, -R34 ;  /* 0x00000004253d7c23 */ /* 0x000fe60008010822 */
[----:B------:R-:W3:Y:S10]  /*feb0*/  MUFU.EX2 R65, R65 ;  /* 0x0000004100417308 */ /* 0x000ef40000000800 */
[----:B------:R-:W5:Y:S01]  /*fec0*/  MUFU.EX2 R102, R102 ;  /* 0x0000006600667308 */ /* 0x000f620000000800 */
[C---:B----4-:R-:W-:Y:S01]  /*fed0*/  F2FP.BF16.F32.PACK_AB R26, R99.reuse, R114 ;  /* 0x00000072631a723e */ /* 0x050fe200000010ff */
[----:B------:R-:W-:Y:S04]  /*fee0*/  FADD.FTZ R114, R114, R69 ;  /* 0x0000004572727221 */ /* 0x000fe80000010000 */
[----:B------:R-:W-:Y:S04]  /*fef0*/  FADD.FTZ R99, R99, R114 ;  /* 0x0000007263637221 */ /* 0x000fe80000010000 */
[----:B------:R-:W4:Y:S01]  /*ff00*/  MUFU.EX2 R97, R97 ;  /* 0x0000006100617308 */ /* 0x000f220000000800 */
[----:B---3--:R-:W-:Y:S02]  /*ff10*/  FADD.FTZ R69, R65, R36 ;  /* 0x0000002441457221 */ /* 0x008fe40000010000 */
[----:B------:R-:W-:Y:S07]  /*ff20*/  LDSM.16.MT88.4 R36, [R137+0x3800] ;  /* 0x003800008924783b */ /* 0x000fee0000004200 */
[----:B------:R-:W-:Y:S01]  /*ff30*/  MUFU.EX2 R100, R100 ;  /* 0x0000006400647308 */ /* 0x000fe20000000800 */
[----:B-----5:R-:W-:Y:S01]  /*ff40*/  F2FP.BF16.F32.PACK_AB R27, R102, R65 ;  /* 0x00000041661b723e */ /* 0x020fe200000010ff */
[----:B------:R-:W-:Y:S01]  /*ff50*/  FFMA.FTZ R65, R106, UR4, -R33 ;  /* 0x000000046a417c23 */ /* 0x000fe20008010821 */
[----:B------:R-:W-:Y:S07]  /*ff60*/  FADD.FTZ R69, R102, R69 ;  /* 0x0000004566457221 */ /* 0x000fee0000010000 */
[----:B------:R-:W3:Y:S01]  /*ff70*/  MUFU.EX2 R95, R95 ;  /* 0x0000005f005f7308 */ /* 0x000ee20000000800 */
[C---:B--2---:R-:W-:Y:S06]  /*ff80*/  HMMA.16816.F32.BF16 R4, R24.reuse, R12, R4 ;  /* 0x0000000c1804723c */ /* 0x044fec0000041804 */
[C---:B------:R-:W-:Y:S03]  /*ff90*/  HMMA.16816.F32.BF16 R8, R24.reuse, R14, R8 ;  /* 0x0000000e1808723c */ /* 0x040fe60000041808 */
[----:B------:R-:W2:Y:S02]  /*ffa0*/  MUFU.EX2 R93, R93 ;  /* 0x0000005d005d7308 */ /* 0x000ea40000000800 */
[C---:B------:R-:W-:Y:S01]  /*ffb0*/  FMUL.FTZ R12, R21.reuse, R72 ;  /* 0x00000048150c7220 */ /* 0x040fe20000410000 */
[----:B------:R-:W-:Y:S01]  /*ffc0*/  FMUL.FTZ R13, R21, R73 ;  /* 0x00000049150d7220 */ /* 0x000fe20000410000 */
[C---:B------:R-:W-:Y:S01]  /*ffd0*/  FMUL.FTZ R14, R20.reuse, R74 ;  /* 0x0000004a140e7220 */ /* 0x040fe20000410000 */
[----:B------:R-:W-:Y:S05]  /*ffe0*/  FFMA.FTZ R74, R43, UR4, -R34 ;  /* 0x000000042b4a7c23 */ /* 0x000fea0008010822 */
[----:B------:R-:W-:Y:S01]  /*fff0*/  MUFU.EX2 R94, R94 ;  /* 0x0000005e005e7308 */ /* 0x000fe20000000800 */
[----:B------:R-:W-:Y:S01]  /*10000*/  FMUL.FTZ R15, R20, R75 ;  /* 0x0000004b140f7220 */ /* 0x000fe20000410000 */
[----:B----4-:R-:W-:Y:S01]  /*10010*/  F2FP.BF16.F32.PACK_AB R20, R97, R40 ;  /* 0x000000286114723e */ /* 0x010fe200000010ff */
[--C-:B------:R-:W-:Y:S01]  /*10020*/  FFMA.FTZ R75, R42, UR4, -R33.reuse ;  /* 0x000000042a4b7c23 */ /* 0x100fe20008010821 */
[----:B---3--:R-:W-:Y:S01]  /*10030*/  F2FP.BF16.F32.PACK_AB R21, R95, R100 ;  /* 0x000000645f15723e */ /* 0x008fe200000010ff */
[----:B------:R-:W-:Y:S01]  /*10040*/  FFMA.FTZ R72, R110, UR4, -R33 ;  /* 0x000000046e487c23 */ /* 0x000fe20008010821 */
[----:B------:R-:W-:Y:S04]  /*10050*/  FADD.FTZ R100, R100, R69 ;  /* 0x0000004564647221 */ /* 0x000fe80000010000 */
[----:B------:R-:W3:Y:S01]  /*10060*/  MUFU.EX2 R47, R47 ;  /* 0x0000002f002f7308 */ /* 0x000ee20000000800 */
[C---:B-1----:R-:W-:Y:S03]  /*10070*/  HMMA.16816.F32.BF16 R12, R24.reuse, R28, R12 ;  /* 0x0000001c180c723c */ /* 0x042fe6000004180c */
[----:B--2---:R-:W-:Y:S01]  /*10080*/  F2FP.BF16.F32.PACK_AB R22, R93, R96 ;  /* 0x000000605d16723e */ /* 0x004fe200000010ff */
[----:B------:R-:W-:Y:S01]  /*10090*/  FADD.FTZ R69, R95, R100 ;  /* 0x000000645f457221 */ /* 0x000fe20000010000 */
[----:B------:R-:W-:Y:S01]  /*100a0*/  FFMA.FTZ R73, R101, UR4, -R34 ;  /* 0x0000000465497c23 */ /* 0x000fe20008010822 */
[----:B------:R-:W-:Y:S03]  /*100b0*/  HMMA.16816.F32.BF16 R16, R24, R30, R16 ;  /* 0x0000001e1810723c */ /* 0x000fe60000041810 */
[----:B------:R-:W-:Y:S01]  /*100c0*/  MUFU.EX2 R45, R45 ;  /* 0x0000002d002d7308 */ /* 0x000fe20000000800 */
[----:B------:R-:W1:Y:S09]  /*100d0*/  LDSM.16.MT88.4 R24, [R138+0x3400] ;  /* 0x003400008a18783b */ /* 0x000e720000004200 */
[----:B------:R-:W-:Y:S01]  /*100e0*/  MUFU.EX2 R92, R92 ;  /* 0x0000005c005c7308 */ /* 0x000fe20000000800 */
[----:B------:R-:W2:Y:S01]  /*100f0*/  LDSM.16.MT88.4 R28, [R137+0x3400] ;  /* 0x00340000891c783b */ /* 0x000ea20000004200 */
[C---:B---3--:R-:W-:Y:S01]  /*10100*/  F2FP.BF16.F32.PACK_AB R23, R47.reuse, R94 ;  /* 0x0000005e2f17723e */ /* 0x048fe200000010ff */
[----:B------:R-:W-:Y:S04]  /*10110*/  FADD.FTZ R94, R94, R69 ;  /* 0x000000455e5e7221 */ /* 0x000fe80000010000 */
[----:B------:R-:W-:Y:S03]  /*10120*/  FADD.FTZ R47, R47, R94 ;  /* 0x0000005e2f2f7221 */ /* 0x000fe60000010000 */
[----:B------:R-:W3:Y:S10]  /*10130*/  MUFU.EX2 R44, R44 ;  /* 0x0000002c002c7308 */ /* 0x000ef40000000800 */
[----:B------:R-:W4:Y:S10]  /*10140*/  MUFU.EX2 R91, R91 ;  /* 0x0000005b005b7308 */ /* 0x000f340000000800 */
[----:B------:R-:W-:Y:S01]  /*10150*/  MUFU.EX2 R89, R89 ;  /* 0x0000005900597308 */ /* 0x000fe20000000800 */
[----:B---3--:R-:W-:Y:S09]  /*10160*/  FADD.FTZ R76, R44, R47 ;  /* 0x0000002f2c4c7221 */ /* 0x008ff20000010000 */
[----:B------:R-:W3:Y:S01]  /*10170*/  MUFU.EX2 R88, R88 ;  /* 0x0000005800587308 */ /* 0x000ee20000000800 */
[C---:B-1----:R-:W-:Y:S06]  /*10180*/  HMMA.16816.F32.BF16 R4, R20.reuse, R24, R4 ;  /* 0x000000181404723c */ /* 0x042fec0000041804 */
[C---:B------:R-:W-:Y:S03]  /*10190*/  HMMA.16816.F32.BF16 R8, R20.reuse, R26, R8 ;  /* 0x0000001a1408723c */ /* 0x040fe60000041808 */
[----:B------:R-:W-:Y:S01]  /*101a0*/  MUFU.EX2 R90, R90 ;  /* 0x0000005a005a7308 */ /* 0x000fe20000000800 */
[----:B------:R-:W1:Y:S02]  /*101b0*/  LDSM.16.MT88.4 R24, [R138+0x3800] ;  /* 0x003800008a18783b */ /* 0x000e640000004200 */
[C---:B--2---:R-:W-:Y:S07]  /*101c0*/  HMMA.16816.F32.BF16 R12, R20.reuse, R28, R12 ;  /* 0x0000001c140c723c */ /* 0x044fee000004180c */
[----:B------:R-:W2:Y:S01]  /*101d0*/  MUFU.EX2 R85, R85 ;  /* 0x0000005500557308 */ /* 0x000ea20000000800 */
[----:B------:R-:W-:Y:S01]  /*101e0*/  HMMA.16816.F32.BF16 R16, R20, R30, R16 ;  /* 0x0000001e1410723c */ /* 0x000fe20000041810 */
[----:B------:R-:W5:Y:S08]  /*101f0*/  LDSM.16.MT88.4 R28, [R138+0x3c00] ;  /* 0x003c00008a1c783b */ /* 0x000f700000004200 */
[----:B------:R-:W-:Y:S02]  /*10200*/  MUFU.EX2 R67, R67 ;  /* 0x0000004300437308 */ /* 0x000fe40000000800 */
[----:B------:R-:W-:Y:S02]  /*10210*/  F2FP.BF16.F32.PACK_AB R20, R92, R45 ;  /* 0x0000002d5c14723e */ /* 0x000fe400000010ff */
[----:B----4-:R-:W-:Y:S06]  /*10220*/  F2FP.BF16.F32.PACK_AB R21, R91, R44 ;  /* 0x0000002c5b15723e */ /* 0x010fec00000010ff */
[----:B------:R-:W4:Y:S01]  /*10230*/  MUFU.EX2 R64, R64 ;  /* 0x0000004000407308 */ /* 0x000f220000000800 */
[----:B---3--:R-:W-:Y:S02]  /*10240*/  F2FP.BF16.F32.PACK_AB R22, R88, R89 ;  /* 0x000000595816723e */ /* 0x008fe400000010ff */
[----:B--2---:R-:W-:Y:S07]  /*10250*/  F2FP.BF16.F32.PACK_AB R23, R85, R90 ;  /* 0x0000005a5517723e */ /* 0x004fee00000010ff */
[----:B------:R-:W2:Y:S10]  /*10260*/  MUFU.EX2 R48, R48 ;  /* 0x0000003000307308 */ /* 0x000eb40000000800 */
[----:B------:R-:W-:Y:S01]  /*10270*/  MUFU.EX2 R66, R66 ;  /* 0x0000004200427308 */ /* 0x000fe20000000800 */
[C---:B-1----:R-:W-:Y:S06]  /*10280*/  HMMA.16816.F32.BF16 R4, R20.reuse, R24, R4 ;  /* 0x000000181404723c */ /* 0x042fec0000041804 */
[C---:B------:R-:W-:Y:S03]  /*10290*/  HMMA.16816.F32.BF16 R8, R20.reuse, R26, R8 ;  /* 0x0000001a1408723c */ /* 0x040fe60000041808 */
[----:B------:R-:W1:Y:S01]  /*102a0*/  MUFU.EX2 R63, R63 ;  /* 0x0000003f003f7308 */ /* 0x000e620000000800 */
[----:B------:R-:W3:Y:S02]  /*102b0*/  LDSM.16.MT88.4 R24, [R137+0x3c00] ;  /* 0x003c00008918783b */ /* 0x000ee40000004200 */
[C---:B------:R-:W-:Y:S07]  /*102c0*/  HMMA.16816.F32.BF16 R12, R20.reuse, R36, R12 ;  /* 0x00000024140c723c */ /* 0x040fee000004180c */
[----:B------:R-:W-:Y:S01]  /*102d0*/  MUFU.EX2 R62, R62 ;  /* 0x0000003e003e7308 */ /* 0x000fe20000000800 */
[----:B------:R-:W-:Y:S09]  /*102e0*/  HMMA.16816.F32.BF16 R16, R20, R38, R16 ;  /* 0x000000261410723c */ /* 0x000ff20000041810 */
[----:B------:R-:W5:Y:S02]  /*102f0*/  MUFU.EX2 R59, R59 ;  /* 0x0000003b003b7308 */ /* 0x000f640000000800 */
[----:B------:R-:W-:Y:S01]  /*10300*/  FADD.FTZ R36, R40, R99 ;  /* 0x0000006328247221 */ /* 0x000fe20000010000 */
[----:B----4-:R-:W-:Y:S01]  /*10310*/  F2FP.BF16.F32.PACK_AB R20, R64, R67 ;  /* 0x000000434014723e */ /* 0x010fe200000010ff */
[----:B------:R-:W4:Y:S02]  /*10320*/  LDSM.16.MT88.4 R40, [R138+0x4000] ;  /* 0x004000008a28783b */ /* 0x000f240000004200 */
[----:B------:R-:W-:Y:S01]  /*10330*/  FADD.FTZ R97, R97, R36 ;  /* 0x0000002461617221 */ /* 0x000fe20000010000 */
[----:B--2---:R-:W-:Y:S03]  /*10340*/  F2FP.BF16.F32.PACK_AB R21, R48, R81 ;  /* 0x000000513015723e */ /* 0x004fe600000010ff */
[----:B------:R2:W-:Y:S01]  /*10350*/  MUFU.EX2 R57, R71 ;  /* 0x0000004700397308 */ /* 0x0005e20000000800 */
[----:B-1----:R-:W-:Y:S01]  /*10360*/  F2FP.BF16.F32.PACK_AB R22, R63, R66 ;  /* 0x000000423f16723e */ /* 0x002fe200000010ff */
[----:B------:R-:W-:Y:S01]  /*10370*/  FADD.FTZ R96, R96, R97 ;  /* 0x0000006160607221 */ /* 0x000fe20000010000 */
[----:B------:R-:W1:Y:S03]  /*10380*/  LDSM.16.MT88.4 R36, [R137+0x4000] ;  /* 0x004000008924783b */ /* 0x000e660000004200 */
[----:B------:R-:W-:Y:S04]  /*10390*/  FADD.FTZ R96, R93, R96 ;  /* 0x000000605d607221 */ /* 0x000fe80000010000 */
[----:B------:R-:W-:Y:S01]  /*103a0*/  MUFU.EX2 R56, R56 ;  /* 0x0000003800387308 */ /* 0x000fe20000000800 */
[----:B-----5:R-:W-:Y:S09]  /*103b0*/  F2FP.BF16.F32.PACK_AB R23, R59, R62 ;  /* 0x0000003e3b17723e */ /* 0x020ff200000010ff */
[----:B------:R-:W5:Y:S01]  /*103c0*/  MUFU.EX2 R55, R55 ;  /* 0x0000003700377308 */ /* 0x000f620000000800 */
[----:B--2---:R-:W-:Y:S01]  /*103d0*/  FFMA.FTZ R71, R46, UR4, -R33 ;  /* 0x000000042e477c23 */ /* 0x004fe20008010821 */
[C---:B------:R-:W-:Y:S08]  /*103e0*/  HMMA.16816.F32.BF16 R4, R20.reuse, R28, R4 ;  /* 0x0000001c1404723c */ /* 0x040ff00000041804 */
[----:B------:R-:W-:Y:S03]  /*103f0*/  MUFU.EX2 R60, R60 ;  /* 0x0000003c003c7308 */ /* 0x000fe60000000800 */
[----:B------:R-:W-:Y:S01]  /*10400*/  FADD.FTZ R29, R45, R96 ;  /* 0x000000602d1d7221 */ /* 0x000fe20000010000 */
[C---:B------:R-:W-:Y:S01]  /*10410*/  HMMA.16816.F32.BF16 R8, R20.reuse, R30, R8 ;  /* 0x0000001e1408723c */ /* 0x040fe20000041808 */
[----:B------:R-:W2:Y:S02]  /*10420*/  LDSM.16.MT88.4 R44, [R138+0x4400] ;  /* 0x004400008a2c783b */ /* 0x000ea40000004200 */
[----:B------:R-:W-:Y:S03]  /*10430*/  FADD.FTZ R92, R92, R29 ;  /* 0x0000001d5c5c7221 */ /* 0x000fe60000010000 */
[----:B------:R-:W4:Y:S01]  /*10440*/  MUFU.EX2 R35, R35 ;  /* 0x0000002300237308 */ /* 0x000f220000000800 */
[C---:B---3--:R-:W-:Y:S04]  /*10450*/  HMMA.16816.F32.BF16 R12, R20.reuse, R24, R12 ;  /* 0x00000018140c723c */ /* 0x048fe8000004180c */
[----:B-----5:R-:W-:Y:S01]  /*10460*/  F2FP.BF16.F32.PACK_AB R28, R55, R56 ;  /* 0x00000038371c723e */ /* 0x020fe200000010ff */
[----:B------:R-:W-:Y:S01]  /*10470*/  FADD.FTZ R89, R89, R92 ;  /* 0x0000005c59597221 */ /* 0x000fe20000010000 */
[----:B------:R-:W-:Y:S03]  /*10480*/  HMMA.16816.F32.BF16 R16, R20, R26, R16 ;  /* 0x0000001a1410723c */ /* 0x000fe60000041810 */
[----:B------:R-:W-:Y:S01]  /*10490*/  MUFU.EX2 R70, R70 ;  /* 0x0000004600467308 */ /* 0x000fe20000000800 */
[----:B------:R-:W3:Y:S03]  /*104a0*/  LDSM.16.MT88.4 R24, [R137+0x4400] ;  /* 0x004400008918783b */ /* 0x000ee60000004200 */
[----:B------:R-:W-:Y:S01]  /*104b0*/  FADD.FTZ R21, R91, R76 ;  /* 0x0000004c5b157221 */ /* 0x000fe20000010000 */
[----:B------:R-:W-:Y:S05]  /*104c0*/  FADD.FTZ R20, R88, R89 ;  /* 0x0000005958147221 */ /* 0x000fea0000010000 */
[----:B------:R-:W5:Y:S01]  /*104d0*/  MUFU.EX2 R53, R53 ;  /* 0x0000003500357308 */ /* 0x000f620000000800 */
[----:B------:R-:W-:Y:S01]  /*104e0*/  LDSM.16.MT88.4 R76, [R138+0x4c00] ;  /* 0x004c00008a4c783b */ /* 0x000fe20000004200 */
[----:B----4-:R-:W-:Y:S01]  /*104f0*/  F2FP.BF16.F32.PACK_AB R29, R35, R60 ;  /* 0x0000003c231d723e */ /* 0x010fe200000010ff */
[----:B------:R-:W-:Y:S01]  /*10500*/  FADD.FTZ R90, R90, R21 ;  /* 0x000000155a5a7221 */ /* 0x000fe20000010000 */
[----:B------:R-:W-:Y:S03]  /*10510*/  FADD.FTZ R67, R67, R20 ;  /* 0x0000001443437221 */ /* 0x000fe60000010000 */
[----:B------:R-:W-:Y:S03]  /*10520*/  FADD.FTZ R90, R85, R90 ;  /* 0x0000005a555a7221 */ /* 0x000fe60000010000 */
[----:B------:R-:W-:Y:S01]  /*10530*/  MUFU.EX2 R52, R52 ;  /* 0x0000003400347308 */ /* 0x000fe20000000800 */
[----:B------:R-:W-:Y:S01]  /*10540*/  MOV R85, R0 ;  /* 0x0000000000557202 */ /* 0x000fe20000000f00 */
[----:B------:R-:W-:Y:S01]  /*10550*/  FADD.FTZ R67, R64, R67 ;  /* 0x0000004340437221 */ /* 0x000fe20000010000 */
[----:B------:R-:W-:Y:S03]  /*10560*/  FADD.FTZ R81, R81, R90 ;  /* 0x0000005a51517221 */ /* 0x000fe60000010000 */
[----:B------:R-:W-:Y:S01]  /*10570*/  FADD.FTZ R66, R66, R67 ;  /* 0x0000004342427221 */ /* 0x000fe20000010000 */
[----:B------:R-:W-:Y:S03]  /*10580*/  FADD.FTZ R81, R48, R81 ;  /* 0x0000005130517221 */ /* 0x000fe60000010000 */
[----:B------:R-:W4:Y:S01]  /*10590*/  MUFU.EX2 R51, R51 ;  /* 0x0000003300337308 */ /* 0x000f220000000800 */
        /* <DEDUP_REMOVED lines=11> */
[----:B----4-:R-:W-:Y:S01]  /*10650*/  F2FP.BF16.F32.PACK_AB R31, R51, R52 ;  /* 0x00000034331f723e */ /* 0x010fe200000010ff */
[----:B------:R-:W-:Y:S01]  /*10660*/  FADD.FTZ R70, R53, R70 ;  /* 0x0000004635467221 */ /* 0x000fe20000010000 */
[----:B------:R-:W-:Y:S04]  /*10670*/  FADD.FTZ R52, R52, R35 ;  /* 0x0000002334347221 */ /* 0x000fe80000010000 */
[----:B------:R-:W-:Y:S03]  /*10680*/  FADD.FTZ R51, R51, R52 ;  /* 0x0000003433337221 */ /* 0x000fe60000010000 */
[----:B------:R-:W4:Y:S01]  /*10690*/  MUFU.EX2 R50, R50 ;  /* 0x0000003200327308 */ /* 0x000f220000000800 */
[C---:B------:R-:W-:Y:S06]  /*106a0*/  HMMA.16816.F32.BF16 R4, R28.reuse, R40, R4 ;  /* 0x000000281c04723c */ /* 0x040fec0000041804 */
[C---:B------:R-:W-:Y:S03]  /*106b0*/  HMMA.16816.F32.BF16 R8, R28.reuse, R42, R8 ;  /* 0x0000002a1c08723c */ /* 0x040fe60000041808 */
[----:B------:R-:W-:Y:S01]  /*106c0*/  MUFU.EX2 R68, R68 ;  /* 0x0000004400447308 */ /* 0x000fe20000000800 */
[----:B------:R-:W3:Y:S01]  /*106d0*/  LDSM.16.MT88.4 R40, [R138+0x4800] ;  /* 0x004800008a28783b */ /* 0x000ee20000004200 */
[----:B-----5:R-:W-:Y:S01]  /*106e0*/  F2FP.BF16.F32.PACK_AB R20, R54, R49 ;  /* 0x000000313614723e */ /* 0x020fe200000010ff */
[C---:B-1----:R-:W-:Y:S07]  /*106f0*/  HMMA.16816.F32.BF16 R12, R28.reuse, R36, R12 ;  /* 0x000000241c0c723c */ /* 0x042fee000004180c */
[----:B------:R-:W1:Y:S01]  /*10700*/  MUFU.EX2 R61, R61 ;  /* 0x0000003d003d7308 */ /* 0x000e620000000800 */
[C---:B----4-:R-:W-:Y:S01]  /*10710*/  F2FP.BF16.F32.PACK_AB R21, R57.reuse, R50 ;  /* 0x000000323915723e */ /* 0x050fe200000010ff */
[----:B------:R-:W-:Y:S01]  /*10720*/  HMMA.16816.F32.BF16 R16, R28, R38, R16 ;  /* 0x000000261c10723c */ /* 0x000fe20000041810 */
[----:B------:R-:W4:Y:S07]  /*10730*/  LDSM.16.MT88.4 R36, [R137+0x4800] ;  /* 0x004800008924783b */ /* 0x000f2e0000004200 */
[----:B------:R-:W-:Y:S03]  /*10740*/  MUFU.EX2 R72, R72 ;  /* 0x0000004800487308 */ /* 0x000fe60000000800 */
[----:B------:R-:W-:Y:S04]  /*10750*/  FADD.FTZ R50, R50, R51 ;  /* 0x0000003332327221 */ /* 0x000fe80000010000 */
[----:B------:R-:W-:Y:S03]  /*10760*/  FADD.FTZ R57, R57, R50 ;  /* 0x0000003239397221 */ /* 0x000fe60000010000 */
[----:B------:R-:W5:Y:S01]  /*10770*/  MUFU.EX2 R65, R65 ;  /* 0x0000004100417308 */ /* 0x000f620000000800 */
[----:B-1----:R-:W-:Y:S09]  /*10780*/  F2FP.BF16.F32.PACK_AB R22, R61, R68 ;  /* 0x000000443d16723e */ /* 0x002ff200000010ff */
[----:B------:R-:W-:Y:S10]  /*10790*/  MUFU.EX2 R73, R73 ;  /* 0x0000004900497308 */ /* 0x000ff40000000800 */
[----:B------:R-:W1:Y:S01]  /*107a0*/  MUFU.EX2 R74, R74 ;  /* 0x0000004a004a7308 */ /* 0x000e620000000800 */
[C---:B-----5:R-:W-:Y:S01]  /*107b0*/  F2FP.BF16.F32.PACK_AB R23, R65.reuse, R72 ;  /* 0x000000484117723e */ /* 0x060fe200000010ff */
[----:B------:R-:W-:Y:S04]  /*107c0*/  FADD.FTZ R72, R72, R57 ;  /* 0x0000003948487221 */ /* 0x000fe80000010000 */
[----:B------:R-:W-:Y:S04]  /*107d0*/  FADD.FTZ R65, R65, R72 ;  /* 0x0000004841417221 */ /* 0x000fe80000010000 */
[----:B------:R-:W-:Y:S01]  /*107e0*/  MUFU.EX2 R80, R80 ;  /* 0x0000005000507308 */ /* 0x000fe20000000800 */
[C---:B--2---:R-:W-:Y:S06]  /*107f0*/  HMMA.16816.F32.BF16 R4, R20.reuse, R44, R4 ;  /* 0x0000002c1404723c */ /* 0x044fec0000041804 */
[C---:B------:R-:W-:Y:S03]  /*10800*/  HMMA.16816.F32.BF16 R8, R20.reuse, R46, R8 ;  /* 0x0000002e1408723c */ /* 0x040fe60000041808 */
[----:B------:R-:W2:Y:S02]  /*10810*/  MUFU.EX2 R75, R75 ;  /* 0x0000004b004b7308 */ /* 0x000ea40000000800 */
[----:B-1----:R-:W-:Y:S01]  /*10820*/  F2FP.BF16.F32.PACK_AB R28, R74, R73 ;  /* 0x000000494a1c723e */ /* 0x002fe200000010ff */
[C---:B---3--:R-:W-:Y:S07]  /*10830*/  HMMA.16816.F32.BF16 R12, R20.reuse, R24, R12 ;  /* 0x00000018140c723c */ /* 0x048fee000004180c */
[----:B------:R-:W-:Y:S01]  /*10840*/  MUFU.EX2 R98, R98 ;  /* 0x0000006200627308 */ /* 0x000fe20000000800 */
[--C-:B------:R-:W-:Y:S01]  /*10850*/  FFMA.FTZ R44, R160, UR4, -R34.reuse ;  /* 0x00000004a02c7c23 */ /* 0x100fe20008010822 */
[----:B------:R-:W-:Y:S01]  /*10860*/  HMMA.16816.F32.BF16 R16, R20, R26, R16 ;  /* 0x0000001a1410723c */ /* 0x000fe20000041810 */
[----:B------:R-:W1:Y:S07]  /*10870*/  LDSM.16.MT88.4 R20, [R137+0x4c00] ;  /* 0x004c00008914783b */ /* 0x000e6e0000004200 */
[----:B------:R-:W3:Y:S03]  /*10880*/  MUFU.EX2 R95, R165 ;  /* 0x000000a5005f7308 */ /* 0x000ee60000000800 */
[----:B--2---:R-:W-:Y:S01]  /*10890*/  F2FP.BF16.F32.PACK_AB R29, R75, R80 ;  /* 0x000000504b1d723e */ /* 0x004fe200000010ff */
[--C-:B------:R-:W-:Y:S01]  /*108a0*/  FFMA.FTZ R24, R32, UR4, -R33.reuse ;  /* 0x0000000420187c23 */ /* 0x100fe20008010821 */
[----:B------:R-:W-:Y:S01]  /*108b0*/  FFMA.FTZ R33, R3, UR4, -R33 ;  /* 0x0000000403217c23 */ /* 0x000fe20008010821 */
[----:B------:R-:W-:Y:S01]  /*108c0*/  FFMA.FTZ R34, R159, UR4, -R34 ;  /* 0x000000049f227c23 */ /* 0x000fe20008010822 */
[----:B------:R-:W-:Y:S03]  /*108d0*/  FADD.FTZ R3, R49, R70 ;  /* 0x0000004631037221 */ /* 0x000fe60000010000 */
[----:B------:R-:W-:Y:S01]  /*108e0*/  MUFU.EX2 R93, R71 ;  /* 0x00000047005d7308 */ /* 0x000fe20000000800 */
[----:B------:R-:W-:Y:S04]  /*108f0*/  FADD.FTZ R3, R54, R3 ;  /* 0x0000000336037221 */ /* 0x000fe80000010000 */
[----:B------:R-:W-:Y:S05]  /*10900*/  FADD.FTZ R68, R68, R3 ;  /* 0x0000000344447221 */ /* 0x000fea0000010000 */
[----:B------:R-:W2:Y:S01]  /*10910*/  MUFU.EX2 R58, R58 ;  /* 0x0000003a003a7308 */ /* 0x000ea20000000800 */
[----:B---3--:R-:W-:Y:S01]  /*10920*/  F2FP.BF16.F32.PACK_AB R30, R95, R98 ;  /* 0x000000625f1e723e */ /* 0x008fe200000010ff */
[----:B------:R-:W-:Y:S04]  /*10930*/  FADD.FTZ R26, R61, R68 ;  /* 0x000000443d1a7221 */ /* 0x000fe80000010000 */
[----:B------:R-:W-:Y:S04]  /*10940*/  FADD.FTZ R73, R73, R26 ;  /* 0x0000001a49497221 */ /* 0x000fe80000010000 */
[----:B------:R-:W-:Y:S01]  /*10950*/  MUFU.EX2 R91, R163 ;  /* 0x000000a3005b7308 */ /* 0x000fe20000000800 */
[----:B------:R-:W-:Y:S01]  /*10960*/  FADD.FTZ R26, R80, R65 ;  /* 0x00000041501a7221 */ /* 0x000fe20000010000 */
[----:B------:R-:W-:Y:S03]  /*10970*/  FADD.FTZ R73, R74, R73 ;  /* 0x000000494a497221 */ /* 0x000fe60000010000 */
[----:B------:R-:W-:Y:S01]  /*10980*/  FADD.FTZ R26, R75, R26 ;  /* 0x0000001a4b1a7221 */ /* 0x000fe20000010000 */
[----:B------:R-:W-:Y:S04]  /*10990*/  FADD.FTZ R98, R98, R73 ;  /* 0x0000004962627221 */ /* 0x000fe80000010000 */
[----:B------:R-:W3:Y:S01]  /*109a0*/  MUFU.EX2 R88, R161 ;  /* 0x000000a100587308 */ /* 0x000ee20000000800 */
[C---:B--2---:R-:W-:Y:S01]  /*109b0*/  F2FP.BF16.F32.PACK_AB R31, R58.reuse, R93 ;  /* 0x0000005d3a1f723e */ /* 0x044fe200000010ff */
[----:B------:R-:W-:Y:S01]  /*109c0*/  FADD.FTZ R93, R93, R26 ;  /* 0x0000001a5d5d7221 */ /* 0x000fe20000010000 */
[----:B------:R-:W-:Y:S03]  /*109d0*/  FADD.FTZ R98, R95, R98 ;  /* 0x000000625f627221 */ /* 0x000fe60000010000 */
[----:B------:R-:W-:Y:S04]  /*109e0*/  FADD.FTZ R93, R58, R93 ;  /* 0x0000005d3a5d7221 */ /* 0x000fe80000010000 */
[----:B------:R-:W-:Y:S01]  /*109f0*/  MUFU.EX2 R64, R164 ;  /* 0x000000a400407308 */ /* 0x000fe20000000800 */
[C---:B------:R-:W-:Y:S06]  /*10a00*/  HMMA.16816.F32.BF16 R4, R28.reuse, R40, R4 ;  /* 0x000000281c04723c */ /* 0x040fec0000041804 */
[C---:B------:R-:W-:Y:S03]  /*10a10*/  HMMA.16816.F32.BF16 R8, R28.reuse, R42, R8 ;  /* 0x0000002a1c08723c */ /* 0x040fe60000041808 */
[----:B------:R-:W2:Y:S02]  /*10a20*/  MUFU.EX2 R67, R162 ;  /* 0x000000a200437308 */ /* 0x000ea40000000800 */
[----:B---3--:R-:W-:Y:S01]  /*10a30*/  F2FP.BF16.F32.PACK_AB R68, R88, R91 ;  /* 0x0000005b5844723e */ /* 0x008fe200000010ff */
[C---:B----4-:R-:W-:Y:S07]  /*10a40*/  HMMA.16816.F32.BF16 R12, R28.reuse, R36, R12 ;  /* 0x000000241c0c723c */ /* 0x050fee000004180c */
[----:B------:R-:W-:Y:S01]  /*10a50*/  MUFU.EX2 R44, R44 ;  /* 0x0000002c002c7308 */ /* 0x000fe20000000800 */
[----:B------:R-:W-:Y:S01]  /*10a60*/  FADD.FTZ R91, R91, R98 ;  /* 0x000000625b5b7221 */ /* 0x000fe20000010000 */
[----:B------:R-:W-:Y:S08]  /*10a70*/  HMMA.16816.F32.BF16 R16, R28, R38, R16 ;  /* 0x000000261c10723c */ /* 0x000ff00000041810 */
[----:B------:R-:W3:Y:S03]  /*10a80*/  MUFU.EX2 R25, R34 ;  /* 0x0000002200197308 */ /* 0x000ee60000000800 */
[C---:B--2---:R-:W-:Y:S01]  /*10a90*/  F2FP.BF16.F32.PACK_AB R69, R67.reuse, R64 ;  /* 0x000000404345723e */ /* 0x044fe200000010ff */
[----:B------:R-:W-:Y:S01]  /*10aa0*/  FADD.FTZ R64, R64, R93 ;  /* 0x0000005d40407221 */ /* 0x000fe20000010000 */
[----:B------:R-:W-:Y:S03]  /*10ab0*/  FADD.FTZ R91, R88, R91 ;  /* 0x0000005b585b7221 */ /* 0x000fe60000010000 */
[----:B------:R-:W-:Y:S02]  /*10ac0*/  FADD.FTZ R67, R67, R64 ;  /* 0x0000004043437221 */ /* 0x000fe40000010000 */
[----:B------:R-:W-:Y:S10]  /*10ad0*/  MUFU.EX2 R24, R24 ;  /* 0x0000001800187308 */ /* 0x000ff40000000800 */
[----:B------:R-:W2:Y:S01]  /*10ae0*/  MUFU.EX2 R33, R33 ;  /* 0x0000002100217308 */ /* 0x000ea20000000800 */
[C---:B---3--:R-:W-:Y:S01]  /*10af0*/  F2FP.BF16.F32.PACK_AB R70, R25.reuse, R44 ;  /* 0x0000002c1946723e */ /* 0x048fe200000010ff */
[----:B------:R-:W-:Y:S04]  /*10b00*/  FADD.FTZ R44, R44, R91 ;  /* 0x0000005b2c2c7221 */ /* 0x000fe80000010000 */
[----:B------:R-:W-:Y:S01]  /*10b10*/  FADD.FTZ R158, R25, R44 ;  /* 0x0000002c199e7221 */ /* 0x000fe20000010000 */
[C---:B--2---:R-:W-:Y:S01]  /*10b20*/  F2FP.BF16.F32.PACK_AB R71, R33.reuse, R24 ;  /* 0x000000182147723e */ /* 0x044fe200000010ff */
        /* <DEDUP_REMOVED lines=9> */
.L_x_5082:
        /* <DEDUP_REMOVED lines=8> */
[----:B------:R-:W-:Y:S06]  /*10c40*/  BAR.SYNC.DEFER_BLOCKING 0x0 ;  /* 0x0000000000007b1d */ /* 0x000fec0000010000 */
[----:B------:R-:W5:Y:S01]  /*10c50*/  S2R R28, SR_CTAID.Y ;  /* 0x00000000001c7919 */ /* 0x000f620000002600 */
[----:B-1----:R-:W-:Y:S01]  /*10c60*/  FADD.FTZ R8, R8, R157 ;  /* 0x0000009d08087221 */ /* 0x002fe20000010000 */
[----:B--2---:R-:W-:Y:S01]  /*10c70*/  ULEA UR5, UR5, UR4, 0x18 ;  /* 0x0000000405057291 */ /* 0x004fe2000f8ec03f */
[----:B------:R-:W1:Y:S01]  /*10c80*/  S2R R31, SR_CTAID.X ;  /* 0x00000000001f7919 */ /* 0x000e620000002500 */
[----:B------:R-:W2:Y:S01]  /*10c90*/  S2UR UR4, SR_CTAID.Z ;  /* 0x00000000000479c3 */ /* 0x000ea20000002700 */
[----:B---3--:R-:W-:Y:S01]  /*10ca0*/  FADD.FTZ R3, R3, R158 ;  /* 0x0000009e03037221 */ /* 0x008fe20000010000 */
[----:B------:R-:W3:Y:S04]  /*10cb0*/  SHFL.BFLY PT, R5, R8, 0x1, 0x1f ;  /* 0x0c201f0008057f89 */ /* 0x000ee800000e0000 */
[----:B------:R-:W5:Y:S01]  /*10cc0*/  SHFL.BFLY PT, R6, R3, 0x1, 0x1f ;  /* 0x0c201f0003067f89 */ /* 0x000f6200000e0000 */
[----:B----4-:R-:W-:-:S04]  /*10cd0*/  SHF.R.S32.HI R13, RZ, 0x1f, R4 ;  /* 0x0000001fff0d7819 */ /* 0x010fc80000011404 */
[CC--:B------:R-:W-:Y:S02]  /*10ce0*/  LEA.HI R7, R13.reuse, R4.reuse, RZ, 0x2 ;  /* 0x000000040d077211 */ /* 0x0c0fe400078f10ff */
[----:B------:R-:W-:Y:S02]  /*10cf0*/  LEA.HI R15, R13, R4, RZ, 0x6 ;  /* 0x000000040d0f7211 */ /* 0x000fe400078f30ff */
[----:B------:R-:W-:-:S04]  /*10d00*/  SHF.R.S32.HI R9, RZ, 0x2, R7 ;  /* 0x00000002ff097819 */ /* 0x000fc80000011407 */
[----:B------:R-:W-:Y:S01]  /*10d10*/  SHF.R.S32.HI R14, RZ, 0x1f, R9 ;  /* 0x0000001fff0e7819 */ /* 0x000fe20000011409 */
[----:B---3--:R-:W-:Y:S01]  /*10d20*/  FADD.FTZ R5, R8, R5 ;  /* 0x0000000508057221 */ /* 0x008fe20000010000 */
[----:B------:R-:W-:Y:S02]  /*10d30*/  LEA.HI R8, R13, R4, RZ, 0x3 ;  /* 0x000000040d087211 */ /* 0x000fe400078f18ff */
[----:B------:R-:W-:Y:S01]  /*10d40*/  LEA.HI R14, R14, R9, RZ, 0x3 ;  /* 0x000000090e0e7211 */ /* 0x000fe200078f18ff */
[----:B-----5:R-:W-:Y:S01]  /*10d50*/  FADD.FTZ R6, R3, R6 ;  /* 0x0000000603067221 */ /* 0x020fe20000010000 */
[----:B------:R-:W-:Y:S02]  /*10d60*/  SHF.R.S32.HI R3, RZ, 0x3, R8 ;  /* 0x00000003ff037819 */ /* 0x000fe40000011408 */
[----:B------:R-:W-:Y:S02]  /*10d70*/  LOP3.LUT R14, R14, 0xfffffff8, RZ, 0xc0, !PT ;  /* 0xfffffff80e0e7812 */ /* 0x000fe400078ec0ff */
[----:B------:R-:W-:-:S02]  /*10d80*/  LEA.HI R12, R8, R3, RZ, 0x1 ;  /* 0x00000003080c7211 */ /* 0x000fc400078f08ff */
[----:B------:R-:W-:Y:S01]  /*10d90*/  LOP3.LUT R17, R8, 0xfffffff8, RZ, 0xc0, !PT ;  /* 0xfffffff808117812 */ /* 0x000fe200078ec0ff */
[----:B------:R-:W-:Y:S01]  /*10da0*/  IMAD.IADD R14, R9, 0x1, -R14 ;  /* 0x00000001090e7824 */ /* 0x000fe200078e0a0e */
[----:B------:R-:W-:Y:S02]  /*10db0*/  SHF.L.U32 R9, R15, 0x2, RZ ;  /* 0x000000020f097819 */ /* 0x000fe400000006ff */
[----:B------:R-:W-:Y:S02]  /*10dc0*/  LOP3.LUT R12, R12, 0xfffffffe, RZ, 0xc0, !PT ;  /* 0xfffffffe0c0c7812 */ /* 0x000fe400078ec0ff */
[----:B------:R-:W-:Y:S02]  /*10dd0*/  LOP3.LUT R9, R9, 0x3fffff00, RZ, 0xc0, !PT ;  /* 0x3fffff0009097812 */ /* 0x000fe400078ec0ff */
[----:B------:R-:W-:Y:S01]  /*10de0*/  LEA.HI R8, R13, R4, RZ, 0x4 ;  /* 0x000000040d087211 */ /* 0x000fe200078f20ff */
[----:B------:R-:W-:Y:S01]  /*10df0*/  IMAD.IADD R12, R3, 0x1, -R12 ;  /* 0x00000001030c7824 */ /* 0x000fe200078e0a0c */
[----:B------:R-:W-:-:S02]  /*10e00*/  LEA.HI R16, R14, R14, RZ, 0x1 ;  /* 0x0000000e0e107211 */ /* 0x000fc400078f08ff */
[----:B------:R-:W-:Y:S01]  /*10e10*/  FSETP.NE.FTZ.AND P3, PT, R6, RZ, PT ;  /* 0x000000ff0600720b */ /* 0x000fe20003f75000 */
[----:B------:R-:W-:Y:S01]  /*10e20*/  IMAD R12, R12, 0x20, R9 ;  /* 0x000000200c0c7824 */ /* 0x000fe200078e0209 */
[----:B------:R-:W-:Y:S01]  /*10e30*/  LOP3.LUT R15, R16, 0x1fffffe, RZ, 0xc0, !PT ;  /* 0x01fffffe100f7812 */ /* 0x000fe200078ec0ff */
[----:B------:R-:W-:Y:S01]  /*10e40*/  IMAD.IADD R9, R4, 0x1, -R17 ;  /* 0x0000000104097824 */ /* 0x000fe200078e0a11 */
[----:B------:R-:W-:Y:S02]  /*10e50*/  SHF.R.S32.HI R17, RZ, 0x4, R8 ;  /* 0x00000004ff117819 */ /* 0x000fe40000011408 */
[----:B------:R-:W-:Y:S02]  /*10e60*/  LEA.HI R8, R13, R4, RZ, 0x5 ;  /* 0x000000040d087211 */ /* 0x000fe400078f28ff */
[----:B------:R-:W-:Y:S01]  /*10e70*/  LEA.HI R22, R9, R9, RZ, 0x1 ;  /* 0x0000000909167211 */ /* 0x000fe200078f08ff */
[----:B------:R-:W-:Y:S01]  /*10e80*/  IMAD.SHL.U32 R17, R17, 0x40, RZ ;  /* 0x0000004011117824 */ /* 0x000fe200078e00ff */
[----:B------:R-:W-:-:S02]  /*10e90*/  LOP3.LUT R13, R7, 0xfffffffc, RZ, 0xc0, !PT ;  /* 0xfffffffc070d7812 */ /* 0x000fc400078ec0ff */
[----:B------:R-:W-:Y:S01]  /*10ea0*/  SHF.R.S32.HI R16, RZ, 0x1, R16 ;  /* 0x00000001ff107819 */ /* 0x000fe20000011410 */
[----:B------:R-:W3:Y:S01]  /*10eb0*/  @P3 MUFU.RCP R11, R6 ;  /* 0x00000006000b3308 */ /* 0x000ee20000001000 */
[----:B------:R-:W-:Y:S01]  /*10ec0*/  FSETP.NE.FTZ.AND P2, PT, R5, RZ, PT ;  /* 0x000000ff0500720b */ /* 0x000fe20003f55000 */
[----:B------:R-:W-:Y:S01]  /*10ed0*/  IMAD.IADD R20, R4, 0x1, -R13 ;  /* 0x0000000104147824 */ /* 0x000fe200078e0a0d */
[----:B------:R-:W-:Y:S01]  /*10ee0*/  SHF.R.S32.HI R18, RZ, 0x1, R22 ;  /* 0x00000001ff127819 */ /* 0x000fe20000011416 */
[----:B------:R-:W-:Y:S01]  /*10ef0*/  IMAD.SHL.U32 R19, R16, 0x40, RZ ;  /* 0x0000004010137824 */ /* 0x000fe200078e00ff */
[----:B------:R-:W-:Y:S01]  /*10f00*/  SHF.R.S32.HI R7, RZ, 0x5, R8 ;  /* 0x00000005ff077819 */ /* 0x000fe20000011408 */
[----:B------:R-:W4:Y:S01]  /*10f10*/  @P3 LDC R33, c[0x0][0x2e8] ;  /* 0x0000ba00ff213b82 */ /* 0x000f220000000800 */
[----:B------:R-:W-:Y:S01]  /*10f20*/  IADD3 R14, R14, -R15, RZ ;  /* 0x8000000f0e0e7210 */ /* 0x000fe20007ffe0ff */
[----:B------:R-:W-:Y:S01]  /*10f30*/  IMAD.SHL.U32 R18, R18, 0x8, RZ ;  /* 0x0000000812127824 */ /* 0x000fe200078e00ff */
[----:B------:R-:W-:Y:S01]  /*10f40*/  LOP3.LUT R17, R17, 0xc0, RZ, 0xc0, !PT ;  /* 0x000000c011117812 */ /* 0x000fe200078ec0ff */
[----:B------:R-:W-:Y:S01]  /*10f50*/  IMAD R15, R7, 0x100, R20 ;  /* 0x00000100070f7824 */ /* 0x000fe200078e0214 */
[----:B------:R-:W-:Y:S01]  /*10f60*/  LOP3.LUT R22, R22, 0xfffffffe, RZ, 0xc0, !PT ;  /* 0xfffffffe16167812 */ /* 0x000fe200078ec0ff */
[----:B------:R-:W-:Y:S01]  /*10f70*/  @P3 MUFU.LG2 R6, R6 ;  /* 0x0000000600063308 */ /* 0x000fe20000000c00 */
[----:B------:R-:W-:Y:S01]  /*10f80*/  LOP3.LUT R19, R19, 0xc0, RZ, 0xc0, !PT ;  /* 0x000000c013137812 */ /* 0x000fe200078ec0ff */
[----:B------:R-:W-:Y:S01]  /*10f90*/  IMAD R14, R14, 0x10, R15 ;  /* 0x000000100e0e7824 */ /* 0x000fe200078e020f */
[----:B------:R-:W-:Y:S01]  /*10fa0*/  IADD3 R13, R9, -R22, RZ ;  /* 0x80000016090d7210 */ /* 0x000fe20007ffe0ff */
[----:B------:R-:W5:Y:S01]  /*10fb0*/  @P2 LDC R35, c[0x0][0x2e8] ;  /* 0x0000ba00ff232b82 */ /* 0x000f620000000800 */
[----:B------:R-:W-:Y:S01]  /*10fc0*/  LOP3.LUT R18, R17, 0x18, R18, 0xf8, !PT ;  /* 0x0000001811127812 */ /* 0x000fe200078ef812 */
[----:B---3--:R-:W-:Y:S01]  /*10fd0*/  FMUL.FTZ R80, R11, R80 ;  /* 0x000000500b507220 */ /* 0x008fe20000410000 */
[----:B------:R-:W-:Y:S01]  /*10fe0*/  LEA.HI R15, R19, R19, RZ, 0x1d ;  /* 0x00000013130f7211 */ /* 0x000fe200078fe8ff */
[----:B------:R-:W3:Y:S01]  /*10ff0*/  @P2 MUFU.RCP R10, R5 ;  /* 0x00000005000a2308 */ /* 0x000ee20000001000 */
[----:B------:R-:W-:Y:S01]  /*11000*/  SHF.R.U32.HI R17, RZ, 0x3, R17 ;  /* 0x00000003ff117819 */ /* 0x000fe20000011611 */
[----:B------:R-:W-:Y:S01]  /*11010*/  FMUL.FTZ R81, R11, R81 ;  /* 0x000000510b517220 */ /* 0x000fe20000410000 */
[----:B------:R-:W-:Y:S01]  /*11020*/  LOP3.LUT P0, RZ, R16, 0x2, RZ, 0xc0, !PT ;  /* 0x0000000210ff7812 */ /* 0x000fe2000780c0ff */
[----:B------:R-:W-:Y:S01]  /*11030*/  IMAD.U32 R15, R14, 0x2, R15 ;  /* 0x000000020e0f7824 */ /* 0x000fe200078e000f */
[----:B------:R-:W-:Y:S01]  /*11040*/  LEA R13, R13, R12, 0x2 ;  /* 0x0000000c0d0d7211 */ /* 0x000fe200078e10ff */
[C---:B------:R-:W-:Y:S01]  /*11050*/  FMUL.FTZ R76, R11.reuse, R76 ;  /* 0x0000004c0b4c7220 */ /* 0x040fe20000410000 */
[----:B------:R-:W-:Y:S01]  /*11060*/  LOP3.LUT R12, R18, R17, RZ, 0x3c, !PT ;  /* 0x00000011120c7212 */ /* 0x000fe200078e3cff */
[C---:B------:R-:W-:Y:S01]  /*11070*/  FMUL.FTZ R77, R11.reuse, R77 ;  /* 0x0000004d0b4d7220 */ /* 0x040fe20000410000 */
[----:B------:R-:W-:Y:S01]  /*11080*/  LOP3.LUT R17, R16, 0x1, RZ, 0xc0, !PT ;  /* 0x0000000110117812 */ /* 0x000fe200078ec0ff */
[C---:B------:R-:W-:Y:S01]  /*11090*/  FMUL.FTZ R72, R11.reuse, R72 ;  /* 0x000000480b487220 */ /* 0x040fe20000410000 */
[----:B------:R-:W-:Y:S01]  /*110a0*/  MOV R14, 0x20 ;  /* 0x00000020000e7802 */ /* 0x000fe20000000f00 */
[----:B------:R-:W-:Y:S01]  /*110b0*/  FMUL.FTZ R73, R11, R73 ;  /* 0x000000490b497220 */ /* 0x000fe20000410000 */
[----:B------:R-:W-:Y:S01]  /*110c0*/  ISETP.NE.U32.AND P1, PT, R17, 0x1, PT ;  /* 0x000000011100780c */ /* 0x000fe20003f25070 */
[----:B------:R-:W-:Y:S01]  /*110d0*/  FMUL.FTZ R68, R11, R68 ;  /* 0x000000440b447220 */ /* 0x000fe20000410000 */
[----:B------:R-:W-:Y:S01]  /*110e0*/  LEA R15, R15, UR5, 0x2 ;  /* 0x000000050f0f7c11 */ /* 0x000fe2000f8e10ff */
[----:B------:R-:W-:Y:S01]  /*110f0*/  FMUL.FTZ R69, R11, R69 ;  /* 0x000000450b457220 */ /* 0x000fe20000410000 */
[----:B------:R-:W-:Y:S01]  /*11100*/  SEL R11, R14, 0xffffffe0, P1 ;  /* 0xffffffe00e0b7807 */ /* 0x000fe20000800000 */
[C---:B---3--:R-:W-:Y:S01]  /*11110*/  FMUL.FTZ R83, R10.reuse, R83 ;  /* 0x000000530a537220 */ /* 0x048fe20000410000 */
[----:B------:R-:W-:Y:S01]  /*11120*/  FMUL.FTZ R82, R10, R82 ;  /* 0x000000520a527220 */ /* 0x000fe20000410000 */
[----:B------:R-:W-:-:S02]  /*11130*/  VIADD R14, R15, 0x40 ;  /* 0x000000400f0e7836 */ /* 0x000fc40000000000 */
[C---:B------:R-:W-:Y:S01]  /*11140*/  FMUL.FTZ R79, R10.reuse, R79 ;  /* 0x0000004f0a4f7220 */ /* 0x040fe20000410000 */
[----:B------:R-:W-:Y:S02]  /*11150*/  @P0 VIADD R14, R15, 0xffffffc0 ;  /* 0xffffffc00f0e0836 */ /* 0x000fe40000000000 */
[C---:B------:R-:W-:Y:S01]  /*11160*/  FMUL.FTZ R78, R10.reuse, R78 ;  /* 0x0000004e0a4e7220 */ /* 0x040fe20000410000 */
[----:B------:R-:W-:Y:S01]  /*11170*/  IMAD.IADD R12, R13, 0x1, R12 ;  /* 0x000000010d0c7824 */ /* 0x000fe200078e020c */
[----:B------:R-:W-:Y:S01]  /*11180*/  IADD3 R13, R15, R11, RZ ;  /* 0x0000000b0f0d7210 */ /* 0x000fe20007ffe0ff */
[C---:B------:R-:W-:Y:S01]  /*11190*/  FMUL.FTZ R75, R10.reuse, R75 ;  /* 0x0000004b0a4b7220 */ /* 0x040fe20000410000 */
[C---:B------:R-:W-:Y:S01]  /*111a0*/  FMUL.FTZ R74, R10.reuse, R74 ;  /* 0x0000004a0a4a7220 */ /* 0x040fe20000410000 */
[C---:B------:R-:W-:Y:S01]  /*111b0*/  FMUL.FTZ R71, R10.reuse, R71 ;  /* 0x000000470a477220 */ /* 0x040fe20000410000 */
[----:B------:R-:W-:Y:S01]  /*111c0*/  FMUL.FTZ R70, R10, R70 ;  /* 0x000000460a467220 */ /* 0x000fe20000410000 */
[----:B------:R-:W-:Y:S01]  /*111d0*/  IMAD.IADD R29, R11, 0x1, R14 ;  /* 0x000000010b1d7824 */ /* 0x000fe200078e020e */
[----:B------:R-:W-:Y:S01]  /*111e0*/  STS.64 [R15], R80 ;  /* 0x000000500f007388 */ /* 0x000fe20000000a00 */
[----:B------:R-:W-:Y:S01]  /*111f0*/  LEA R32, R12, UR5, 0x2 ;  /* 0x000000050c207c11 */ /* 0x000fe2000f8e10ff */
[----:B------:R-:W3:Y:S01]  /*11200*/  LDC.64 R10, c[0x0][0x2c0] ;  /* 0x0000b000ff0a7b82 */ /* 0x000ee20000000a00 */
[----:B------:R-:W-:Y:S01]  /*11210*/  LOP3.LUT R37, R8, 0xffffffe0, RZ, 0xc0, !PT ;  /* 0xffffffe008257812 */ /* 0x000fe200078ec0ff */
[----:B------:R-:W-:Y:S01]  /*11220*/  STS.64 [R15+0x400], R82 ;  /* 0x000400520f007388 */ /* 0x000fe20000000a00 */
[----:B------:R-:W2:Y:S01]  /*11230*/  @P2 MUFU.LG2 R5, R5 ;  /* 0x0000000500052308 */ /* 0x000ea20000000c00 */
[----:B------:R-:W-:Y:S01]  /*11240*/  SHF.R.S32.HI R30, RZ, 0x1f, R7 ;  /* 0x0000001fff1e7819 */ /* 0x000fe20000011407 */
[----:B------:R-:W-:Y:S01]  /*11250*/  @P3 FMUL.FTZ R39, R6, 0.69314718246459960938 ;  /* 0x3f31721806273820 */ /* 0x000fe20000410000 */
[----:B------:R-:W-:Y:S01]  /*11260*/  STS.64 [R13], R76 ;  /* 0x0000004c0d007388 */ /* 0x000fe20000000a00 */
[----:B------:R-:W-:Y:S01]  /*11270*/  IADD3 R37, -R37, R4, RZ ;  /* 0x0000000425257210 */ /* 0x000fe20007ffe1ff */
[----:B------:R-:W-:Y:S01]  /*11280*/  IMAD.MOV.U32 R4, RZ, RZ, -0x800000 ;  /* 0xff800000ff047424 */ /* 0x000fe200078e00ff */
[----:B------:R-:W-:Y:S01]  /*11290*/  LEA.HI R30, R30, R7, RZ, 0x2 ;  /* 0x000000071e1e7211 */ /* 0x000fe200078f10ff */
[----:B------:R-:W-:Y:S01]  /*112a0*/  STS.64 [R13+0x400], R78 ;  /* 0x0004004e0d007388 */ /* 0x000fe20000000a00 */
[----:B------:R-:W-:Y:S01]  /*112b0*/  LOP3.LUT P0, RZ, R37, 0x3, RZ, 0xc0, !PT ;  /* 0x0000000325ff7812 */ /* 0x000fe2000780c0ff */
[----:B----4-:R-:W-:Y:S01]  /*112c0*/  @P3 FFMA.FTZ R4, R2, R33, R39 ;  /* 0x0000002102043223 */ /* 0x010fe20000010027 */
[----:B------:R-:W-:Y:S01]  /*112d0*/  IADD3 R6, -R149, RZ, RZ ;  /* 0x000000ff95067210 */ /* 0x000fe20007ffe1ff */
[----:B------:R-:W-:Y:S01]  /*112e0*/  STS.64 [R14], R72 ;  /* 0x000000480e007388 */ /* 0x000fe20000000a00 */
[----:B------:R-:W-:Y:S01]  /*112f0*/  LOP3.LUT R30, R30, 0xffffffc, RZ, 0xc0, !PT ;  /* 0x0ffffffc1e1e7812 */ /* 0x000fe200078ec0ff */
[----:B------:R-:W-:Y:S01]  /*11300*/  IMAD.MOV.U32 R2, RZ, RZ, -0x800000 ;  /* 0xff800000ff027424 */ /* 0x000fe200078e00ff */
[----:B-1----:R-:W-:Y:S01]  /*11310*/  SHF.L.U32 R8, R31, 0x6, RZ ;  /* 0x000000061f087819 */ /* 0x002fe200000006ff */
[----:B------:R-:W-:Y:S01]  /*11320*/  STS.64 [R14+0x400], R74 ;  /* 0x0004004a0e007388 */ /* 0x000fe20000000a00 */
[----:B--2---:R-:W-:Y:S01]  /*11330*/  @P2 FMUL.FTZ R5, R5, 0.69314718246459960938 ;  /* 0x3f31721805052820 */ /* 0x004fe20000410000 */
[----:B------:R-:W-:-:S02]  /*11340*/  IMAD.IADD R7, R7, 0x1, -R30 ;  /* 0x0000000107077824 */ /* 0x000fc400078e0a1e */
[----:B------:R-:W-:Y:S01]  /*11350*/  STS.64 [R29], R68 ;  /* 0x000000441d007388 */ /* 0x000fe20000000a00 */
[----:B---3--:R-:W-:Y:S02]  /*11360*/  IMAD R10, R28, R10, R149 ;  /* 0x0000000a1c0a7224 */ /* 0x008fe400078e0295 */
[----:B-----5:R-:W-:Y:S01]  /*11370*/  @P2 FFMA.FTZ R2, R0, R35, R5 ;  /* 0x0000002300022223 */ /* 0x020fe20000010005 */
[----:B------:R1:W-:Y:S01]  /*11380*/  STS.64 [R29+0x400], R70 ;  /* 0x000400461d007388 */ /* 0x0003e20000000a00 */
[----:B------:R-:W-:Y:S02]  /*11390*/  IMAD.SHL.U32 R28, R9, 0x4, RZ ;  /* 0x00000004091c7824 */ /* 0x000fe400078e00ff */
[----:B------:R-:W-:Y:S01]  /*113a0*/  IMAD R7, R7, 0x10, R154 ;  /* 0x0000001007077824 */ /* 0x000fe200078e029a */
[----:B------:R-:W-:Y:S01]  /*113b0*/  BAR.SYNC.DEFER_BLOCKING 0x0 ;  /* 0x0000000000007b1d */ /* 0x000fe20000010000 */
[----:B------:R-:W-:-:S07]  /*113c0*/  IMAD R0, R31, -0x40, R148 ;  /* 0xffffffc01f007824 */ /* 0x000fce00078e0294 */
        /* <DEDUP_REMOVED lines=22> */
.L_x_5088:
[----:B------:R-:W-:Y:S05]  /*11530*/  BSYNC B0 ;  /* 0x0000000000007941 */ /* 0x000fea0003800000 */
.L_x_5087:
        /* <DEDUP_REMOVED lines=22> */
.L_x_5089:
        /* <DEDUP_REMOVED lines=14> */
.L_x_5385:


//--------------------- .text._ZN5flash24flash_fwd_splitkv_kernelI23Flash_fwd_kernel_traitsILi32ELi64ELi128ELi4ELb0ELb0EN7cutlass10bfloat16_tE19Flash_kernel_traitsILi32ELi64ELi128ELi4ES3_EELb1ELb0ELb1ELb0ELb0ELb0ELb1ELb1EEEvNS_16Flash_fwd_paramsE --------------------------
	.section	.text._ZN5flash24flash_fwd_splitkv_kernelI23Flash_fwd_kernel_traitsILi32ELi64ELi128ELi4ELb0ELb0EN7cutlass10bfloat16_tE19Flash_kernel_traitsILi32ELi64ELi128ELi4ES3_EELb1ELb0ELb1ELb0ELb0ELb0ELb1ELb1EEEvNS_16Flash_fwd_paramsE,"ax",@progbits
	.align	128
        .global         _ZN5flash24flash_fwd_splitkv_kernelI23Flash_fwd_kernel_traitsILi32ELi64ELi128ELi4ELb0ELb0EN7cutlass10bfloat16_tE19Flash_kernel_traitsILi32ELi64ELi128ELi4ES3_EELb1ELb0ELb1ELb0ELb0ELb0ELb1ELb1EEEvNS_16Flash_fwd_paramsE
        .type           _ZN5flash24flash_fwd_splitkv_kernelI23Flash_fwd_kernel_traitsILi32ELi64ELi128ELi4ELb0ELb0EN7cutlass10bfloat16_tE19Flash_kernel_traitsILi32ELi64ELi128ELi4ES3_EELb1ELb0ELb1ELb0ELb0ELb0ELb1ELb1EEEvNS_16Flash_fwd_paramsE,@function
        .size           _ZN5flash24flash_fwd_splitkv_kernelI23Flash_fwd_kernel_traitsILi32ELi64ELi128ELi4ELb0ELb0EN7cutlass10bfloat16_tE19Flash_kernel_traitsILi32ELi64ELi128ELi4ES3_EELb1ELb0ELb1ELb0ELb0ELb0ELb1ELb1EEEvNS_16Flash_fwd_paramsE,(.L_x_5386 - _ZN5flash24flash_fwd_splitkv_kernelI23Flash_fwd_kernel_traitsILi32ELi64ELi128ELi4ELb0ELb0EN7cutlass10bfloat16_tE19Flash_kernel_traitsILi32ELi64ELi128ELi4ES3_EELb1ELb0ELb1ELb0ELb0ELb0ELb1ELb1EEEvNS_16Flash_fwd_paramsE)
        .other          _ZN5flash24flash_fwd_splitkv_kernelI23Flash_fwd_kernel_traitsILi32ELi64ELi128ELi4ELb0ELb0EN7cutlass10bfloat16_tE19Flash_kernel_traitsILi32ELi64ELi128ELi4ES3_EELb1ELb0ELb1ELb0ELb0ELb0ELb1ELb1EEEvNS_16Flash_fwd_paramsE,@"STO_CUDA_ENTRY STV_DEFAULT"
_ZN5flash24flash_fwd_splitkv_kernelI23Flash_fwd_kernel_traitsILi32ELi64ELi128ELi4ELb0ELb0EN7cutlass10bfloat16_tE19Flash_kernel_traitsILi32ELi64ELi128ELi4ES3_EELb1ELb0ELb1ELb0ELb0ELb0ELb1ELb1EEEvNS_16Flash_fwd_paramsE:
.text._ZN5flash24flash_fwd_splitkv_kernelI23Flash_fwd_kernel_traitsILi32ELi64ELi128ELi4ELb0ELb0EN7cutlass10bfloat16_tE19Flash_kernel_traitsILi32ELi64ELi128ELi4ES3_EELb1ELb0ELb1ELb0ELb0ELb0ELb1ELb1EEEvNS_16Flash_fwd_paramsE:
        /* <DEDUP_REMOVED lines=46> */
[----:B------:R-:W-:Y:S01]  /*02e0*/  IADD3 R103, -R149, RZ, RZ ;  /* 0x000000ff95677210 */ /* 0x000fe20007ffe1ff */
[----:B------:R-:W2:Y:S04]  /*02f0*/  S2R R17, SR_CTAID.X ;  /* 0x0000000000117919 */ /* 0x000ea80000002500 */
[----:B------:R-:W-:Y:S01]  /*0300*/  IMAD R102, R5, R103, R102 ;  /* 0x0000006705667224 */ /* 0x000fe200078e0266 */
[----:B------:R-:W3:Y:S01]  /*0310*/  S2R R0, SR_CTAID.Y ;  /* 0x0000000000007919 */ /* 0x000ee20000002600 */
[----:B------:R-:W-:-:S06]  /*0320*/  @P0 IMAD.IADD R148, R9, 0x1, -R12 ;  /* 0x0000000109940824 */ /* 0x000fcc00078e0a0c */
[----:B------:R-:W4:Y:S01]  /*0330*/  @!P0 LDC R148, c[0x0][0x2c4] ;  /* 0x0000b100ff948b82 */ /* 0x000f220000000800 */
[----:B------:R-:W-:-:S04]  /*0340*/  ISETP.NE.U32.AND P0, PT, R2, RZ, PT ;  /* 0x000000ff0200720c */ /* 0x000fc80003f05070 */
[----:B------:R-:W-:-:S13]  /*0350*/  ISETP.NE.AND.EX P0, PT, R3, RZ, PT, P0 ;  /* 0x000000ff0300720c */ /* 0x000fda0003f05300 */
[----:B-123--:R-:W-:Y:S05]  /*0360*/  @!P0 BRA `(.L_x_5090) ;  /* 0x0000000000108947 */ /* 0x00efea0003800000 */
[----:B------:R-:W2:Y:S02]  /*0370*/  @P1 LDG.E R3, desc[UR6][R6.64+0x4] ;  /* 0x0000040606031981 */ /* 0x000ea4000c1e1900 */
[----:B--2--5:R-:W-:-:S06]  /*0380*/  @P1 IADD3 R14, R3, -R8, RZ ;  /* 0x80000008030e1210 */ /* 0x024fcc0007ffe0ff */
[----:B------:R2:W5:Y:S01]  /*0390*/  @!P1 LDG.E R14, desc[UR6][R6.64] ;  /* 0x00000006060e9981 */ /* 0x000562000c1e1900 */
[----:B------:R-:W-:Y:S05]  /*03a0*/  BRA `(.L_x_5091) ;  /* 0x0000000000047947 */ /* 0x000fea0003800000 */
.L_x_5090:
[----:B------:R-:W1:Y:S02]  /*03b0*/  LDC R14, c[0x0][0x2c8] ;  /* 0x0000b200ff0e7b82 */ /* 0x000e640000000800 */
.L_x_5091:
        /* <DEDUP_REMOVED lines=121> */
.L_x_5092:
        /* <DEDUP_REMOVED lines=24> */
.L_x_5093:
[----:B------:R-:W-:Y:S05]  /*0cd0*/  @!P1 BRA `(.L_x_5094) ;  /* 0x00000004003c9947 */ /* 0x000fea0003800000 */
[----:B------:R-:W2:Y:S01]  /*0ce0*/  LDC R11, c[0x0][0x380] ;  /* 0x0000e000ff0b7b82 */ /* 0x000ea20000000800 */
        /* <DEDUP_REMOVED lines=28> */
[----:B------:R1:W4:Y:S01]  /*0eb0*/  LDG.E R6, desc[UR6][R6.64] ;  /* 0x0000000606067981 */ /* 0x000322000c1e1900 */
[----:B--2---:R-:W-:Y:S02]  /*0ec0*/  IABS R2, R5 ;  /* 0x0000000500027213 */ /* 0x004fe40000000000 */
[----:B------:R-:W-:Y:S02]  /*0ed0*/  IADD3 R19, -R19, RZ, RZ ;  /* 0x000000ff13137210 */ /* 0x000fe40007ffe1ff */
[----:B-----5:R-:W2:Y:S03]  /*0ee0*/  I2F.RP R10, R2 ;  /* 0x00000002000a7306 */ /* 0x020ea60000209400 */
[----:B------:R-:W-:-:S05]  /*0ef0*/  IMAD R19, R11, R19, R0 ;  /* 0x000000130b137224 */ /* 0x000fca00078e0200 */
[----:B------:R-:W-:Y:S01]  /*0f00*/  SHF.R.S32.HI R15, RZ, 0x1f, R19 ;  /* 0x0000001fff0f7819 */ /* 0x000fe20000011413 */
[----:B--2---:R-:W2:Y:S01]  /*0f10*/  MUFU.RCP R8, R10 ;  /* 0x0000000a00087308 */ /* 0x004ea20000001000 */
[----:B-1----:R-:W-:Y:S02]  /*0f20*/  IABS R7, R102 ;  /* 0x0000006600077213 */ /* 0x002fe40000000000 */
[----:B--2---:R-:W-:-:S05]  /*0f30*/  IADD3 R8, R8, 0xffffffe, RZ ;  /* 0x0ffffffe08087810 */ /* 0x004fca0007ffe0ff */
        /* <DEDUP_REMOVED lines=41> */
.L_x_5094:
[----:B------:R-:W2:Y:S01]  /*11d0*/  LDC R9, c[0x0][0x278] ;  /* 0x00009e00ff097b82 */ /* 0x000ea20000000800 */
[----:B-1----:R-:W-:Y:S02]  /*11e0*/  IABS R2, R102 ;  /* 0x0000006600027213 */ /* 0x002fe40000000000 */
[----:B------:R-:W-:-:S13]  /*11f0*/  ISETP.NE.AND P4, PT, R8, -0x1, PT ;  /* 0xffffffff0800780c */ /* 0x000fda0003f85270 */
[----:B------:R-:W1:Y:S01]  /*1200*/  @P4 LDC.64 R110, c[0x0][0x248] ;  /* 0x00009200ff6e4b82 */ /* 0x000e620000000a00 */
[----:B------:R-:W-:Y:S01]  /*1210*/  @P4 IMAD.IADD R18, R11, 0x1, R8 ;  /* 0x000000010b124824 */ /* 0x000fe200078e0208 */
        /* <DEDUP_REMOVED lines=8> */
[----:B------:R-:W-:Y:S02]  /*12a0*/  IMAD.HI.U32 R5, R7, R5, R6 ;  /* 0x0000000507057227 */ /* 0x000fe400078e0006 */
[----:B------:R-:W2:Y:S04]  /*12b0*/  @P4 LDC.64 R6, c[0x0][0x250] ;  /* 0x00009400ff064b82 */ /* 0x000ea80000000a00 */
[----:B------:R-:W-:-:S04]  /*12c0*/  IMAD.HI.U32 R16, R5, R2, RZ ;  /* 0x0000000205107227 */ /* 0x000fc800078e00ff */
[----:B------:R-:W-:Y:S02]  /*12d0*/  IMAD.MOV R0, RZ, RZ, -R16 ;  /* 0x000000ffff007224 */ /* 0x000fe400078e0a10 */
[C---:B-1----:R-:W-:Y:S02]  /*12e0*/  @P4 IMAD R5, R18.reuse, R111, RZ ;  /* 0x0000006f12054224 */ /* 0x042fe400078e02ff */
        /* <DEDUP_REMOVED lines=30> */
.L_x_5096:
        /* <DEDUP_REMOVED lines=33> */
.L_x_5095:
[----:B------:R1:W5:Y:S01]  /*16e0*/  @P5 LDG.E R11, desc[UR6][R24.64] ;  /* 0x00000006180b5981 */ /* 0x000362000c1e1900 */
[----:B------:R-:W-:Y:S01]  /*16f0*/  ISETP.NE.AND P0, PT, R12, -0x1, PT ;  /* 0xffffffff0c00780c */ /* 0x000fe20003f05270 */
[----:B------:R-:W1:Y:S01]  /*1700*/  LDC.64 R2, c[0x0][0x240] ;  /* 0x00009000ff027b82 */ /* 0x000e620000000a00 */
[----:B------:R-:W-:Y:S01]  /*1710*/  SHF.R.S32.HI R29, RZ, 0x1f, R56 ;  /* 0x0000001fff1d7819 */ /* 0x000fe20000011438 */
[----:B------:R-:W-:Y:S01]  /*1720*/  ULDC.64 UR4, c[0x0][0x268] ;  /* 0x00009a0000047ab9 */ /* 0x000fe20000000a00 */
[----:B------:R-:W-:Y:S01]  /*1730*/  SHF.R.S32.HI R103, RZ, 0x1f, R102 ;  /* 0x0000001fff677819 */ /* 0x000fe20000011466 */
[----:B------:R-:W-:Y:S01]  /*1740*/  IMAD.SHL.U32 R145, R110, 0x20, RZ ;  /* 0x000000206e917824 */ /* 0x000fe200078e00ff */
[CC--:B------:R-:W-:Y:S02]  /*1750*/  LEA.HI R23, R29.reuse, R56.reuse, RZ, 0x2 ;  /* 0x000000381d177211 */ /* 0x0c0fe400078f10ff */
[CC--:B------:R-:W-:Y:S01]  /*1760*/  LEA.HI R27, R29.reuse, R56.reuse, RZ, 0x4 ;  /* 0x000000381d1b7211 */ /* 0x0c0fe200078f20ff */
[----:B------:R-:W2:Y:S01]  /*1770*/  LDC.64 R106, c[0x0][0x250] ;  /* 0x00009400ff6a7b82 */ /* 0x000ea20000000a00 */
[----:B------:R-:W-:-:S02]  /*1780*/  LEA.HI R18, R29, R56, RZ, 0x5 ;  /* 0x000000381d127211 */ /* 0x000fc400078f28ff */
[----:B------:R-:W-:Y:S02]  /*1790*/  LEA.HI R29, R29, R56, RZ, 0x3 ;  /* 0x000000381d1d7211 */ /* 0x000fe400078f18ff */
[----:B------:R-:W-:Y:S02]  /*17a0*/  LOP3.LUT R31, R23, 0xfffffffc, RZ, 0xc0, !PT ;  /* 0xfffffffc171f7812 */ /* 0x000fe400078ec0ff */
[----:B------:R-:W-:Y:S01]  /*17b0*/  SHF.R.S32.HI R29, RZ, 0x3, R29 ;  /* 0x00000003ff1d7819 */ /* 0x000fe2000001141d */
[----:B------:R-:W3:Y:S01]  /*17c0*/  @!P0 LDC.64 R6, c[0x0][0x228] ;  /* 0x00008a00ff068b82 */ /* 0x000ee20000000a00 */
[----:B------:R-:W-:Y:S01]  /*17d0*/  SHF.R.S32.HI R100, RZ, 0x2, R23 ;  /* 0x00000002ff647819 */ /* 0x000fe20000011417 */
[----:B-----5:R-:W-:Y:S01]  /*17e0*/  IMAD.IADD R10, R56, 0x1, -R31 ;  /* 0x00000001380a7824 */ /* 0x020fe200078e0a1f */
[----:B------:R-:W-:Y:S01]  /*17f0*/  LOP3.LUT R27, R27, 0xfffffff0, RZ, 0xc0, !PT ;  /* 0xfffffff01b1b7812 */ /* 0x000fe200078ec0ff */
[----:B------:R-:W-:Y:S01]  /*1800*/  IMAD.SHL.U32 R29, R29, 0x40, RZ ;  /* 0x000000401d1d7824 */ /* 0x000fe200078e00ff */
[----:B------:R-:W-:-:S02]  /*1810*/  SHF.R.S32.HI R101, RZ, 0x1f, R100 ;  /* 0x0000001fff657819 */ /* 0x000fc40000011464 */
[----:B------:R-:W-:Y:S01]  /*1820*/  SHF.L.U32 R108, R10, 0x3, RZ ;  /* 0x000000030a6c7819 */ /* 0x000fe200000006ff */
[----:B-1----:R-:W-:Y:S01]  /*1830*/  @P0 IMAD.WIDE.U32 R24, R12, R2, RZ ;  /* 0x000000020c180225 */ /* 0x002fe200078e00ff */
[----:B------:R-:W-:Y:S01]  /*1840*/  LOP3.LUT R29, R29, 0xc0, RZ, 0xc0, !PT ;  /* 0x000000c01d1d7812 */ /* 0x000fe200078ec0ff */
[----:B------:R-:W1:Y:S01]  /*1850*/  LDC R67, c[0x0][0x2e0] ;  /* 0x0000b800ff437b82 */ /* 0x000e620000000800 */
[----:B------:R-:W-:Y:S01]  /*1860*/  SHF.R.S32.HI R109, RZ, 0x1f, R108 ;  /* 0x0000001fff6d7819 */ /* 0x000fe2000001146c */
[----:B------:R-:W-:Y:S01]  /*1870*/  IMAD.IADD R56, R56, 0x1, -R27 ;  /* 0x0000000138387824 */ /* 0x000fe200078e0a1b */
[----:B------:R-:W-:Y:S01]  /*1880*/  SHF.R.U32.HI R16, RZ, 0x3, R29 ;  /* 0x00000003ff107819 */ /* 0x000fe2000001161d */
[----:B------:R-:W-:Y:S01]  /*1890*/  IMAD.WIDE R26, R17, 0x40, R100 ;  /* 0x00000040111a7825 */ /* 0x000fe200078e0264 */
[----:B------:R-:W-:Y:S02]  /*18a0*/  LEA.HI R23, R23, R100, RZ, 0x1 ;  /* 0x0000006417177211 */ /* 0x000fe400078f08ff */
[----:B------:R-:W-:Y:S01]  /*18b0*/  SHF.R.S32.HI R18, RZ, 0x5, R18 ;  /* 0x00000005ff127819 */ /* 0x000fe20000011412 */
[----:B------:R-:W-:Y:S01]  /*18c0*/  @P0 IMAD R17, R12, R3, R25 ;  /* 0x000000030c110224 */ /* 0x000fe200078e0219 */
[----:B------:R-:W-:Y:S01]  /*18d0*/  LOP3.LUT R25, R29, 0x18, R108, 0xf8, !PT ;  /* 0x000000181d197812 */ /* 0x000fe200078ef86c */
[----:B------:R-:W-:Y:S01]  /*18e0*/  @P0 IMAD.MOV.U32 R12, RZ, RZ, R24 ;  /* 0x000000ffff0c0224 */ /* 0x000fe200078e0018 */
[----:B------:R-:W-:Y:S01]  /*18f0*/  LOP3.LUT R23, R23, 0x7fffffe, RZ, 0xc0, !PT ;  /* 0x07fffffe17177812 */ /* 0x000fe200078ec0ff */
[----:B------:R-:W-:Y:S01]  /*1900*/  IMAD R125, R101, R110, RZ ;  /* 0x0000006e657d7224 */ /* 0x000fe200078e02ff */
[----:B------:R-:W-:Y:S01]  /*1910*/  LOP3.LUT R25, R25, R16, RZ, 0x3c, !PT ;  /* 0x0000001019197212 */ /* 0x000fe200078e3cff */
[-C--:B---3--:R-:W-:Y:S01]  /*1920*/  @!P0 IMAD R20, R13, R6.reuse, RZ ;  /* 0x000000060d148224 */ /* 0x088fe200078e02ff */
[----:B------:R-:W-:Y:S01]  /*1930*/  SHF.L.U64.HI R144, R110, 0x5, R111 ;  /* 0x000000056e907819 */ /* 0x000fe2000001026f */
[----:B------:R-:W-:Y:S01]  /*1940*/  @!P0 IMAD.WIDE.U32 R28, R149, R6, RZ ;  /* 0x00000006951c8225 */ /* 0x000fe200078e00ff */
[----:B--2---:R-:W-:-:S02]  /*1950*/  SHF.L.U64.HI R146, R106, 0x5, R107 ;  /* 0x000000056a927819 */ /* 0x004fc4000001026b */
[----:B------:R-:W-:Y:S01]  /*1960*/  SHF.L.U32 R147, R106, 0x5, RZ ;  /* 0x000000056a937819 */ /* 0x000fe200000006ff */
[----:B------:R-:W-:Y:S01]  /*1970*/  @!P0 IMAD R7, R149, R7, R20 ;  /* 0x0000000795078224 */ /* 0x000fe200078e0214 */
[----:B------:R-:W-:Y:S01]  /*1980*/  LEA.HI R56, R56, R56, RZ, 0x1 ;  /* 0x0000003838387211 */ /* 0x000fe200078f08ff */
[----:B------:R-:W-:Y:S02]  /*1990*/  @!P0 IMAD.MOV.U32 R12, RZ, RZ, R28 ;  /* 0x000000ffff0c8224 */ /* 0x000fe400078e001c */
[----:B------:R-:W-:Y:S01]  /*19a0*/  IMAD R6, R27, R2, RZ ;  /* 0x000000021b067224 */ /* 0x000fe200078e02ff */
[----:B------:R-:W-:Y:S01]  /*19b0*/  @!P0 IADD3 R17, R29, R7, RZ ;  /* 0x000000071d118210 */ /* 0x000fe20007ffe0ff */
[----:B------:R-:W-:Y:S01]  /*19c0*/  IMAD R7, R5, UR4, RZ ;  /* 0x0000000405077c24 */ /* 0x000fe2000f8e02ff */
[----:B------:R-:W-:Y:S01]  /*19d0*/  IADD3 R20, P0, R108, R14, RZ ;  /* 0x0000000e6c147210 */ /* 0x000fe20007f1e0ff */
[----:B------:R-:W-:Y:S01]  /*19e0*/  IMAD R6, R26, R3, R6 ;  /* 0x000000031a067224 */ /* 0x000fe200078e0206 */
[----:B------:R-:W-:Y:S01]  /*19f0*/  IADD3 R16, P2, R108, R12, RZ ;  /* 0x0000000c6c107210 */ /* 0x000fe20007f5e0ff */
[----:B------:R-:W-:Y:S01]  /*1a00*/  IMAD R7, R4, UR5, R7 ;  /* 0x0000000504077c24 */ /* 0x000fe2000f8e0207 */
[----:B-1----:R-:W-:Y:S01]  /*1a10*/  LEA.HI R67, R67, R67, RZ, 0x1 ;  /* 0x0000004343437211 */ /* 0x002fe200078f08ff */
[C---:B------:R-:W-:Y:S01]  /*1a20*/  IMAD.X R21, R109.reuse, 0x1, R21, P0 ;  /* 0x000000016d157824 */ /* 0x040fe200000e0615 */
[----:B------:R-:W-:Y:S01]  /*1a30*/  IADD3 R54, P0, R100, R19, RZ ;  /* 0x0000001364367210 */ /* 0x000fe20007f1e0ff */
[----:B------:R-:W-:Y:S01]  /*1a40*/  IMAD.X R17, R109, 0x1, R17, P2 ;  /* 0x000000016d117824 */ /* 0x000fe200010e0611 */
[----:B------:R-:W-:Y:S01]  /*1a50*/  SHF.R.S32.HI R65, RZ, 0x1, R67 ;  /* 0x00000001ff417819 */ /* 0x000fe20000011443 */
[----:B------:R-:W-:Y:S01]  /*1a60*/  IMAD.WIDE.U32 R20, R4, UR4, R20 ;  /* 0x0000000404147c25 */ /* 0x000fe2000f8e0014 */
[----:B------:R-:W-:Y:S01]  /*1a70*/  IADD3.X R15, R101, R15, RZ, P0, !PT ;  /* 0x0000000f650f7210 */ /* 0x000fe200007fe4ff */
[----:B------:R-:W-:Y:S01]  /*1a80*/  ULDC.64 UR4, c[0x0][0x258] ;  /* 0x0000960000047ab9 */ /* 0x000fe20000000a00 */
[----:B------:R-:W-:Y:S01]  /*1a90*/  IADD3 R58, P0, R108, R8, RZ ;  /* 0x000000086c3a7210 */ /* 0x000fe20007f1e0ff */
[----:B------:R-:W-:Y:S01]  /*1aa0*/  IMAD.WIDE.U32 R16, R26, R2, R16 ;  /* 0x000000021a107225 */ /* 0x000fe200078e0010 */
[----:B------:R-:W-:-:S03]  /*1ab0*/  SHF.R.S32.HI R2, RZ, 0x1f, R61 ;  /* 0x0000001fff027819 */ /* 0x000fc6000001143d */
[----:B------:R-:W-:Y:S02]  /*1ac0*/  IMAD R15, R15, R106, RZ ;  /* 0x0000006a0f0f7224 */ /* 0x000fe400078e02ff */
[----:B------:R-:W-:Y:S02]  /*1ad0*/  IMAD.X R59, R109, 0x1, R9, P0 ;  /* 0x000000016d3b7824 */ /* 0x000fe400000e0609 */
[----:B------:R-:W-:Y:S01]  /*1ae0*/  IMAD R57, R54, R107, R15 ;  /* 0x0000006b36397224 */ /* 0x000fe200078e020f */
[----:B------:R-:W-:Y:S01]  /*1af0*/  LEA.HI R15, R2, R61, RZ, 0x7 ;  /* 0x0000003d020f7211 */ /* 0x000fe200078f38ff */
[----:B------:R-:W-:Y:S02]  /*1b00*/  IMAD.IADD R21, R21, 0x1, R7 ;  /* 0x0000000115157824 */ /* 0x000fe400078e0207 */
[----:B------:R-:W-:Y:S01]  /*1b10*/  IMAD.SHL.U32 R7, R10, 0x4, RZ ;  /* 0x000000040a077824 */ /* 0x000fe200078e00ff */
[----:B------:R-:W-:Y:S01]  /*1b20*/  SHF.R.S32.HI R15, RZ, 0x7, R15 ;  /* 0x00000007ff0f7819 */ /* 0x000fe2000001140f */
[----:B------:R-:W-:-:S02]  /*1b30*/  IMAD.IADD R17, R17, 0x1, R6 ;  /* 0x0000000111117824 */ /* 0x000fc400078e0206 */
[----:B------:R-:W-:Y:S01]  /*1b40*/  IMAD R3, R103, UR4, RZ ;  /* 0x0000000467037c24 */ /* 0x000fe2000f8e02ff */
[----:B------:R-:W-:Y:S01]  /*1b50*/  VIMNMX R74, R126, R15, !PT ;  /* 0x0000000f7e4a7248 */ /* 0x000fe20007fe0100 */
[C---:B------:R-:W-:Y:S02]  /*1b60*/  IMAD R66, R100.reuse, R65, R7 ;  /* 0x0000004164427224 */ /* 0x040fe400078e0207 */
[----:B------:R-:W-:Y:S01]  /*1b70*/  IMAD.IADD R23, R100, 0x1, -R23 ;  /* 0x0000000164177824 */ /* 0x000fe200078e0a17 */
[----:B------:R-:W-:Y:S01]  /*1b80*/  ISETP.GT.AND P0, PT, R53, R74, PT ;  /* 0x0000004a3500720c */ /* 0x000fe20003f04270 */
[C---:B------:R-:W-:Y:S01]  /*1b90*/  IMAD R3, R102.reuse, UR5, R3 ;  /* 0x0000000566037c24 */ /* 0x040fe2000f8e0203 */
[----:B------:R-:W-:Y:S01]  /*1ba0*/  SHF.R.S32.HI R63, RZ, 0x1f, R66 ;  /* 0x0000001fff3f7819 */ /* 0x000fe20000011442 */
[----:B------:R-:W-:-:S04]  /*1bb0*/  IMAD.WIDE.U32 R104, R102, UR4, R16 ;  /* 0x0000000466687c25 */ /* 0x000fc8000f8e0010 */
[----:B------:R-:W-:Y:S01]  /*1bc0*/  IMAD.IADD R64, R7, 0x1, R66 ;  /* 0x0000000107407824 */ /* 0x000fe200078e0242 */
[----:B------:R-:W-:Y:S01]  /*1bd0*/  IADD3 R60, R105, R3, RZ ;  /* 0x00000003693c7210 */ /* 0x000fe20007ffe0ff */
        /* <DEDUP_REMOVED lines=37> */
[C---:B------:R-:W-:Y:S01]  /*1e30*/  IMAD R8, R9.reuse, UR5, R8 ;  /* 0x0000000509087c24 */ /* 0x040fe2000f8e0208 */
[----:B------:R-:W-:Y:S01]  /*1e40*/  UIMAD.WIDE.U32 UR16, UR4, 0xc0, URZ ;  /* 0x000000c0041078a5 */ /* 0x000fe2000f8e003f */
[----:B------:R-:W-:Y:S01]  /*1e50*/  IMAD.WIDE.U32 R14, R9, UR4, R14 ;  /* 0x00000004090e7c25 */ /* 0x000fe2000f8e000e */
[C-C-:B-1----:R-:W-:Y:S01]  /*1e60*/  SHF.L.U64.HI R76, R2.reuse, 0x6, R3.reuse ;  /* 0x00000006024c7819 */ /* 0x142fe20000010203 */
[----:B------:R-:W-:Y:S01]  /*1e70*/  USHF.L.U64.HI UR21, UR18, 0x1, UR13 ;  /* 0x0000000112157899 */ /* 0x000fe2000801020d */
[C---:B------:R-:W-:Y:S01]  /*1e80*/  SHF.L.U64.HI R94, R2.reuse, 0x5, R3 ;  /* 0x00000005025e7819 */ /* 0x040fe20000010203 */
[----:B------:R-:W-:Y:S01]  /*1e90*/  IMAD R6, R7, R2, RZ ;  /* 0x0000000207067224 */ /* 0x000fe200078e02ff */
[----:B------:R-:W-:Y:S01]  /*1ea0*/  IADD3 R15, R15, R8, RZ ;  /* 0x000000080f0f7210 */ /* 0x000fe20007ffe0ff */
[C---:B------:R-:W-:Y:S01]  /*1eb0*/  IMAD.WIDE.U32 R12, R9.reuse, R2, R12 ;  /* 0x00000002090c7225 */ /* 0x040fe200078e000c */
[----:B------:R-:W-:Y:S01]  /*1ec0*/  SHF.L.U32 R77, R2, 0x6, RZ ;  /* 0x00000006024d7819 */ /* 0x000fe200000006ff */
[----:B------:R-:W-:Y:S01]  /*1ed0*/  USHF.L.U32 UR24, UR12, 0x1, URZ ;  /* 0x000000010c187899 */ /* 0x000fe2000800063f */
[----:B------:R-:W-:Y:S01]  /*1ee0*/  IADD3 R96, R100, 0x60, RZ ;  /* 0x0000006064607810 */ /* 0x000fe20007ffe0ff */
[----:B------:R-:W-:Y:S01]  /*1ef0*/  IMAD R6, R9, R3, R6 ;  /* 0x0000000309067224 */ /* 0x000fe200078e0206 */
[----:B------:R-:W-:Y:S01]  /*1f00*/  MOV R10, R12 ;  /* 0x0000000c000a7202 */ /* 0x000fe20000000f00 */
[----:B------:R-:W-:Y:S01]  /*1f10*/  IMAD R87, R5, UR10, RZ ;  /* 0x0000000a05577c24 */ /* 0x000fe2000f8e02ff */
[----:B------:R-:W-:Y:S01]  /*1f20*/  SHF.R.S32.HI R70, RZ, 0x1f, R71 ;  /* 0x0000001fff467819 */ /* 0x000fe20000011447 */
[----:B------:R-:W-:Y:S01]  /*1f30*/  IMAD.IADD R0, R11, 0x1, R0 ;  /* 0x000000010b007824 */ /* 0x000fe200078e0200 */
[----:B--2---:R-:W-:Y:S01]  /*1f40*/  LEA R75, -R75, RZ, 0x7 ;  /* 0x000000ff4b4b7211 */ /* 0x004fe200078e39ff */
[----:B------:R-:W-:Y:S01]  /*1f50*/  IMAD.IADD R11, R13, 0x1, R6 ;  /* 0x000000010d0b7824 */ /* 0x000fe200078e0206 */
[----:B------:R-:W-:Y:S01]  /*1f60*/  ULDC UR19, c[0x0][0x2e0] ;  /* 0x0000b80000137ab9 */ /* 0x000fe20000000800 */
[C---:B------:R-:W-:Y:S01]  /*1f70*/  IMAD R87, R4.reuse, UR11, R87 ;  /* 0x0000000b04577c24 */ /* 0x040fe2000f8e0257 */
[----:B------:R-:W-:Y:S01]  /*1f80*/  ULDC.64 UR14, c[0x0][0x250] ;  /* 0x00009400000e7ab9 */ /* 0x000fe20000000a00 */
[----:B------:R-:W-:Y:S01]  /*1f90*/  IMAD.WIDE.U32 R6, R4, UR10, R14 ;  /* 0x0000000a04067c25 */ /* 0x000fe2000f8e000e */
[----:B------:R-:W-:Y:S01]  /*1fa0*/  ULDC.64 UR10, c[0x0][0x320] ;  /* 0x0000c800000a7ab9 */ /* 0x000fe20000000a00 */
[----:B------:R-:W-:-:S02]  /*1fb0*/  USHF.L.U32 UR18, UR18, 0x1, URZ ;  /* 0x0000000112127899 */ /* 0x000fc4000800063f */
[----:B------:R-:W-:Y:S01]  /*1fc0*/  IMAD R89, R5, UR8, RZ ;  /* 0x0000000805597c24 */ /* 0x000fe2000f8e02ff */
[----:B------:R-:W-:Y:S01]  /*1fd0*/  IADD3 R87, R7, R87, RZ ;  /* 0x0000005707577210 */ /* 0x000fe20007ffe0ff */
[----:B------:R-:W-:Y:S01]  /*1fe0*/  IMAD R7, R65, R0, RZ ;  /* 0x0000000041077224 */ /* 0x000fe200078e02ff */
[----:B------:R-:W-:Y:S01]  /*1ff0*/  LEA R86, P2, R6, UR10, 0x1 ;  /* 0x0000000a06567c11 */ /* 0x000fe2000f8408ff */
[C---:B------:R-:W-:Y:S01]  /*2000*/  IMAD R89, R4.reuse, UR9, R89 ;  /* 0x0000000904597c24 */ /* 0x040fe2000f8e0259 */
[----:B------:R-:W-:Y:S01]  /*2010*/  UIMAD UR10, UR5, 0xc0, URZ ;  /* 0x000000c0050a78a4 */ /* 0x000fe2000f8e023f */
[----:B------:R-:W-:Y:S01]  /*2020*/  IMAD.WIDE.U32 R4, R4, UR8, R10 ;  /* 0x0000000804047c25 */ /* 0x000fe2000f8e000a */
[----:B------:R-:W-:Y:S01]  /*2030*/  SHF.R.S32.HI R45, RZ, 0x1f, R7 ;  /* 0x0000001fff2d7819 */ /* 0x000fe20000011407 */
[----:B------:R-:W-:Y:S01]  /*2040*/  ULDC.64 UR8, c[0x0][0x318] ;  /* 0x0000c60000087ab9 */ /* 0x000fe20000000a00 */
[-C--:B------:R-:W-:Y:S01]  /*2050*/  IADD3 R92, P3, R64, R7.reuse, RZ ;  /* 0x00000007405c7210 */ /* 0x080fe20007f7e0ff */
[----:B------:R-:W-:Y:S01]  /*2060*/  IMAD.IADD R89, R5, 0x1, R89 ;  /* 0x0000000105597824 */ /* 0x000fe200078e0259 */
[----:B------:R-:W-:Y:S01]  /*2070*/  IADD3 R44, P4, R66, R7, RZ ;  /* 0x00000007422c7210 */ /* 0x000fe20007f9e0ff */
[----:B------:R-:W-:Y:S01]  /*2080*/  IMAD.SHL.U32 R79, R107, 0x40, RZ ;  /* 0x000000406b4f7824 */ /* 0x000fe200078e00ff */
[----:B------:R-:W-:Y:S01]  /*2090*/  LEA R88, P0, R4, UR8, 0x1 ;  /* 0x0000000804587c11 */ /* 0x000fe2000f8008ff */
[----:B------:R-:W-:Y:S01]  /*20a0*/  IMAD.X R93, R62, 0x1, R45, P3 ;  /* 0x000000013e5d7824 */ /* 0x000fe200018e062d */
[----:B------:R-:W-:Y:S01]  /*20b0*/  LEA.HI.X R87, R6, UR11, R87, 0x1, P2 ;  /* 0x0000000b06577c11 */ /* 0x000fe200090f0c57 */
[----:B------:R-:W-:Y:S01]  /*20c0*/  IMAD.X R45, R63, 0x1, R45, P4 ;  /* 0x000000013f2d7824 */ /* 0x000fe200020e062d */
[----:B------:R-:W-:Y:S01]  /*20d0*/  LEA.HI.X R89, R4, UR9, R89, 0x1, P0 ;  /* 0x0000000904597c11 */ /* 0x000fe200080f0c59 */
[----:B------:R-:W-:Y:S01]  /*20e0*/  ULDC.64 UR8, c[0x0][0x218] ;  /* 0x0000860000087ab9 */ /* 0x000fe20000000a00 */
        /* <DEDUP_REMOVED lines=8> */
[----:B------:R-:W-:Y:S01]  /*2170*/  IMAD.IADD R79, R9, 0x1, R79 ;  /* 0x00000001094f7824 */ /* 0x000fe200078e024f */
[----:B------:R-:W-:Y:S01]  /*2180*/  LEA.HI.X R83, R58, UR9, R125, 0x1, P2 ;  /* 0x000000093a537c11 */ /* 0x000fe200090f0c7d */
[----:B------:R-:W-:Y:S01]  /*2190*/  ULDC.64 UR8, c[0x0][0x360] ;  /* 0x0000d80000087ab9 */ /* 0x000fe20000000a00 */
[C---:B------:R-:W-:Y:S01]  /*21a0*/  SHF.L.U64.HI R93, R92.reuse, 0x1, R93 ;  /* 0x000000015c5d7819 */ /* 0x040fe2000001025d */
[----:B------:R-:W-:Y:S01]  /*21b0*/  IMAD R81, R107, 0xc0, RZ ;  /* 0x000000c06b517824 */ /* 0x000fe200078e02ff */
[----:B------:R-:W-:Y:S01]  /*21c0*/  SHF.L.U32 R92, R92, 0x1, RZ ;  /* 0x000000015c5c7819 */ /* 0x000fe200000006ff */
[----:B------:R-:W-:Y:S01]  /*21d0*/  IMAD.SHL.U32 R73, R65, 0x20, RZ ;  /* 0x0000002041497824 */ /* 0x000fe200078e00ff */
[----:B------:R-:W-:Y:S01]  /*21e0*/  SHF.L.U32 R5, R111, 0x6, RZ ;  /* 0x000000066f057819 */ /* 0x000fe200000006ff */
[----:B------:R-:W-:Y:S01]  /*21f0*/  IMAD.WIDE.U32 R110, R110, 0x40, RZ ;  /* 0x000000406e6e7825 */ /* 0x000fe200078e00ff */
[----:B------:R-:W-:Y:S01]  /*2200*/  LEA.HI.X R84, R54, UR5, R57, 0x1, P0 ;  /* 0x0000000536547c11 */ /* 0x000fe200080f0c39 */
[----:B------:R-:W-:Y:S01]  /*2210*/  ULDC.64 UR4, c[0x0][0x358] ;  /* 0x0000d60000047ab9 */ /* 0x000fe20000000a00 */
[----:B------:R-:W-:Y:S01]  /*2220*/  IADD3 R10, P2, R44, UR8, RZ ;  /* 0x000000082c0a7c10 */ /* 0x000fe2000ff5e0ff */
[----:B------:R-:W-:Y:S01]  /*2230*/  IMAD R69, R65, 0x60, RZ ;  /* 0x0000006041457824 */ /* 0x000fe200078e02ff */
[----:B------:R-:W-:Y:S01]  /*2240*/  IADD3 R90, P4, R92, UR8, RZ ;  /* 0x000000085c5a7c10 */ /* 0x000fe2000ff9e0ff */
[----:B------:R-:W-:Y:S01]  /*2250*/  IMAD.WIDE.U32 R106, R106, 0xc0, RZ ;  /* 0x000000c06a6a7825 */ /* 0x000fe200078e00ff */
[----:B------:R-:W-:Y:S01]  /*2260*/  IADD3 R92, P3, R92, UR4, RZ ;  /* 0x000000045c5c7c10 */ /* 0x000fe2000ff7e0ff */
[----:B------:R-:W-:Y:S01]  /*2270*/  UIADD3 UR25, UR17, UR10, URZ ;  /* 0x0000000a11197290 */ /* 0x000fe2000fffe03f */
[----:B------:R-:W-:Y:S01]  /*2280*/  IADD3 R44, P0, R44, UR4, RZ ;  /* 0x000000042c2c7c10 */ /* 0x000fe2000ff1e0ff */
[----:B------:R-:W-:Y:S01]  /*2290*/  IMAD.SHL.U32 R80, R8, 0x2, RZ ;  /* 0x0000000208507824 */ /* 0x000fe200078e00ff */
        /* <DEDUP_REMOVED lines=18> */
.L_x_5127:
        /* <DEDUP_REMOVED lines=49> */
[----:B------:R-:W-:Y:S01]  /*26d0*/  @!P0 IMAD.MOV.U32 R27, RZ, RZ, R45 ;  /* 0x000000ffff1b8224 */ /* 0x000fe200078e002d */
[----:B------:R-:W-:Y:S03]  /*26e0*/  @!P0 MOV R26, R44 ;  /* 0x0000002c001a8202 */ /* 0x000fe60000000f00 */
[----:B------:R1:W3:Y:S06]  /*26f0*/  @!P0 LDG.E.64 R6, desc[UR6][R8.64] ;  /* 0x0000000608068981 */ /* 0x0002ec000c1e1b00 */
[----:B------:R-:W4:Y:S01]  /*2700*/  @!P0 LDG.E.64 R22, desc[UR6][R26.64] ;  /* 0x000000061a168981 */ /* 0x000f22000c1e1b00 */
[C---:B--2---:R-:W-:Y:S01]  /*2710*/  @!P0 LOP3.LUT R19, R12.reuse, 0xffff0000, RZ, 0xc0, !PT ;  /* 0xffff00000c138812 */ /* 0x044fe200078ec0ff */
[----:B------:R-:W-:Y:S02]  /*2720*/  @!P0 IMAD.U32 R17, R12, 0x10000, RZ ;  /* 0x000100000c118824 */ /* 0x000fe400078e00ff */
[----:B-1----:R-:W-:Y:S01]  /*2730*/  @!P0 IMAD.U32 R8, R14, 0x10000, RZ ;  /* 0x000100000e088824 */ /* 0x002fe200078e00ff */
        /* <DEDUP_REMOVED lines=9> */
[----:B------:R-:W-:Y:S01]  /*27d0*/  @!P0 FMUL.FTZ R3, R8, R5 ;  /* 0x0000000508038220 */ /* 0x000fe20000410000 */
        /* <DEDUP_REMOVED lines=28> */
.L_x_5101:
[----:B------:R-:W-:Y:S05]  /*29a0*/  BSYNC B0 ;  /* 0x0000000000007941 */ /* 0x000fea0003800000 */
.L_x_5100:
        /* <DEDUP_REMOVED lines=57> */
.L_x_5103:
[----:B------:R-:W-:Y:S05]  /*2d40*/  BSYNC B0 ;  /* 0x0000000000007941 */ /* 0x000fea0003800000 */
.L_x_5102:
        /* <DEDUP_REMOVED lines=57> */
.L_x_5105:
[----:B------:R-:W-:Y:S05]  /*30e0*/  BSYNC B0 ;  /* 0x0000000000007941 */ /* 0x000fea0003800000 */
.L_x_5104:
[----:B------:R-:W-:Y:S04]  /*30f0*/  BSSY B0, `(.L_x_5106) ;  /* 0x000003e000007945 */ /* 0x000fe80003800000 */
[----:B------:R-:W-:Y:S05]  /*3100*/  @P3 BRA `(.L_x_5107) ;  /* 0x0000000000f03947 */ /* 0x000fea0003800000 */
[----:B------:R-:W-:Y:S01]  /*3110*/  ISETP.GE.AND P0, PT, R108, UR4, PT ;  /* 0x000000046c007c0c */ /* 0x000fe2000bf06270 */
[----:B------:R-:W5:Y:S11]  /*3120*/  LDC.64 R30, c[0x0][0x338] ;  /* 0x0000ce00ff1e7b82 */ /* 0x000f760000000a00 */
[----:B------:R-:W-:Y:S01]  /*3130*/  @!UPT UIADD3 URZ, URZ, URZ, URZ ;  /* 0x0000003f3f3ff290 */ /* 0x000fe2000fffe03f */
        /* <DEDUP_REMOVED lines=16> */
[C---:B--2---:R-:W-:Y:S02]  /*3240*/  @!P0 SHF.L.U32 R5, R6.reuse, 0x10, RZ ;  /* 0x0000001006058819 */ /* 0x044fe400000006ff */
[----:B------:R-:W-:Y:S02]  /*3250*/  @!P0 LOP3.LUT R8, R6, 0xffff0000, RZ, 0xc0, !PT ;  /* 0xffff000006088812 */ /* 0x000fe400078ec0ff */
[C---:B---3--:R-:W-:Y:S01]  /*3260*/  @!P0 LOP3.LUT R18, R24.reuse, 0xffff0000, RZ, 0xc0, !PT ;  /* 0xffff000018128812 */ /* 0x048fe200078ec0ff */
[----:B------:R-:W-:Y:S01]  /*3270*/  @!P0 IMAD.U32 R21, R24, 0x10000, RZ ;  /* 0x0001000018158824 */ /* 0x000fe200078e00ff */
[C---:B------:R-:W-:Y:S02]  /*3280*/  @!P0 SHF.L.U32 R23, R25.reuse, 0x10, RZ ;  /* 0x0000001019178819 */ /* 0x040fe400000006ff */
[----:B------:R-:W-:Y:S02]  /*3290*/  @!P0 LOP3.LUT R25, R25, 0xffff0000, RZ, 0xc0, !PT ;  /* 0xffff000019198812 */ /* 0x000fe400078ec0ff */
[C---:B-----5:R-:W-:Y:S01]  /*32a0*/  @!P0 LOP3.LUT R19, R12.reuse, 0xffff0000, RZ, 0xc0, !PT ;  /* 0xffff00000c138812 */ /* 0x060fe200078ec0ff */
[----:B------:R-:W-:Y:S01]  /*32b0*/  @!P0 IMAD.U32 R6, R15, 0x10000, RZ ;  /* 0x000100000f068824 */ /* 0x000fe200078e00ff */
[----:B------:R-:W-:Y:S02]  /*32c0*/  @!P0 SHF.L.U32 R16, R12, 0x10, RZ ;  /* 0x000000100c108819 */ /* 0x000fe400000006ff */
[----:B------:R-:W-:Y:S01]  /*32d0*/  @!P0 SHF.L.U32 R17, R13, 0x10, RZ ;  /* 0x000000100d118819 */ /* 0x000fe200000006ff */
        /* <DEDUP_REMOVED lines=31> */
.L_x_5107:
[----:B------:R-:W-:Y:S05]  /*34d0*/  BSYNC B0 ;  /* 0x0000000000007941 */ /* 0x000fea0003800000 */
.L_x_5106:
[C---:B------:R-:W-:Y:S01]  /*34e0*/  LEA R44, P3, R29.reuse, R44, 0x1 ;  /* 0x0000002c1d2c7211 */ /* 0x040fe200078608ff */
[----:B------:R-:W-:Y:S01]  /*34f0*/  IMAD.MOV.U32 R8, RZ, RZ, R10 ;  /* 0x000000ffff087224 */ /* 0x000fe200078e000a */
[----:B------:R-:W-:Y:S02]  /*3500*/  UMOV UR4, UR19 ;  /* 0x0000001300047c82 */ /* 0x000fe40008000000 */
[C---:B------:R-:W-:Y:S02]  /*3510*/  LEA.HI.X.SX32 R45, R29.reuse, R45, 0x1, P3 ;  /* 0x0000002d1d2d7211 */ /* 0x040fe400018f0eff */
[C---:B------:R-:W-:Y:S04]  /*3520*/  LEA R10, P0, R29.reuse, R8, 0x1 ;  /* 0x000000081d0a7211 */ /* 0x040fe800078008ff */
[----:B------:R-:W-:Y:S01]  /*3530*/  LEA.HI.X.SX32 R9, R29, R9, 0x1, P0 ;  /* 0x000000091d097211 */ /* 0x000fe200000f0eff */
[----:B------:R-:W-:Y:S08]  /*3540*/  BRA `(.L_x_5108) ;  /* 0x0000001800507947 */ /* 0x000ff00003800000 */
.L_x_5099:
        /* <DEDUP_REMOVED lines=25> */
[C---:B------:R-:W-:Y:S03]  /*36e0*/  LEA R118, P0, R115.reuse, R90, 0x1 ;  /* 0x0000005a73767211 */ /* 0x040fe600078008ff */
[----:B------:R-:W2:Y:S01]  /*36f0*/  LDG.E.128 R20, desc[UR6][R12.64] ;  /* 0x000000060c147981 */ /* 0x000ea2000c1e1d00 */
        /* <DEDUP_REMOVED lines=59> */
.L_x_5112:
[----:B------:R-:W-:Y:S05]  /*3ab0*/  BSYNC B0 ;  /* 0x0000000000007941 */ /* 0x000fea0003800000 */
.L_x_5111:
[----:B-----5:R3:W-:Y:S02]  /*3ac0*/  STG.E.128 desc[UR6][R82.64], R40 ;  /* 0x0000002852007986 */ /* 0x0207e4000c101d06 */
.L_x_5110:
[----:B------:R-:W-:Y:S05]  /*3ad0*/  BSYNC B1 ;  /* 0x0000000000017941 */ /* 0x000fea0003800000 */
.L_x_5109:
        /* <DEDUP_REMOVED lines=23> */
[C---:B--2---:R-:W-:Y:S02]  /*3c50*/  LEA R12, P0, R116.reuse, R118, 0x1 ;  /* 0x00000076740c7211 */ /* 0x044fe400078008ff */
        /* <DEDUP_REMOVED lines=66> */
.L_x_5116:
[----:B------:R-:W-:Y:S05]  /*4080*/  BSYNC B0 ;  /* 0x0000000000007941 */ /* 0x000fea0003800000 */
.L_x_5115:
[----:B-----5:R4:W-:Y:S02]  /*4090*/  STG.E.128 desc[UR6][R114.64], R40 ;  /* 0x0000002872007986 */ /* 0x0209e4000c101d06 */
.L_x_5114:
[----:B------:R-:W-:Y:S05]  /*40a0*/  BSYNC B1 ;  /* 0x0000000000017941 */ /* 0x000fea0003800000 */
.L_x_5113:
        /* <DEDUP_REMOVED lines=90> */
.L_x_5120:
[----:B------:R-:W-:Y:S05]  /*4650*/  BSYNC B0 ;  /* 0x0000000000007941 */ /* 0x000fea0003800000 */
.L_x_5119:
[----:B-----5:R4:W-:Y:S02]  /*4660*/  STG.E.128 desc[UR6][R114.64], R40 ;  /* 0x0000002872007986 */ /* 0x0209e4000c101d06 */
.L_x_5118:
[----:B------:R-:W-:Y:S05]  /*4670*/  BSYNC B1 ;  /* 0x0000000000017941 */ /* 0x000fea0003800000 */
.L_x_5117:
        /* <DEDUP_REMOVED lines=26> */
[----:B------:R-:W-:Y:S01]  /*4820*/  LEA R12, P0, R113, R118, 0x1 ;  /* 0x00000076710c7211 */ /* 0x000fe200078008ff */
[----:B------:R-:W-:Y:S01]  /*4830*/  IMAD.MOV.U32 R118, RZ, RZ, RZ ;  /* 0x000000ffff767224 */ /* 0x000fe200078e00ff */
[----:B------:R-:W-:Y:S01]  /*4840*/  IADD3 R112, P4, R69, R114, RZ ;  /* 0x0000007245707210 */ /* 0x000fe20007f9e0ff */
[----:B------:R-:W-:Y:S01]  /*4850*/  @P3 IMAD R118, RZ, RZ, -UR23 ;  /* 0x80000017ff763e24 */ /* 0x000fe2000f8e02ff */
[----:B------:R-:W-:Y:S02]  /*4860*/  LEA.HI.X.SX32 R13, R113, R119, 0x1, P0 ;  /* 0x00000077710d7211 */ /* 0x000fe400000f0eff */
[----:B------:R-:W-:Y:S02]  /*4870*/  LEA.HI.X.SX32 R113, R114, R68, 0x1, P4 ;  /* 0x0000004472717211 */ /* 0x000fe400020f0eff */
[C---:B------:R-:W-:Y:S01]  /*4880*/  LEA R120, P0, R112.reuse, R90, 0x1 ;  /* 0x0000005a70787211 */ /* 0x040fe200078008ff */
[----:B------:R-:W2:Y:S03]  /*4890*/  LDG.E.128 R20, desc[UR6][R12.64] ;  /* 0x000000060c147981 */ /* 0x000ea6000c1e1d00 */
[----:B------:R-:W-:Y:S02]  /*48a0*/  LEA.HI.X R121, R112, R91, R113, 0x1, P0 ;  /* 0x0000005b70797211 */ /* 0x000fe400000f0c71 */
[----:B------:R-:W-:Y:S03]  /*48b0*/  IADD3 R119, P0, R69, R118, RZ ;  /* 0x0000007645777210 */ /* 0x000fe60007f1e0ff */
[----:B------:R-:W3:Y:S01]  /*48c0*/  LDG.E.128 R112, desc[UR6][R120.64] ;  /* 0x0000000678707981 */ /* 0x000ee2000c1e1d00 */
        /* <DEDUP_REMOVED lines=10> */
[----:B------:R-:W-:Y:S01]  /*4970*/  IMAD.U32 R20, R21, 0x10000, RZ ;  /* 0x0001000015147824 */ /* 0x000fe200078e00ff */
        /* <DEDUP_REMOVED lines=45> */
.L_x_5124:
[----:B------:R-:W-:Y:S05]  /*4c50*/  BSYNC B0 ;  /* 0x0000000000007941 */ /* 0x000fea0003800000 */
.L_x_5123:
[----:B-----5:R2:W-:Y:S02]  /*4c60*/  STG.E.128 desc[UR6][R116.64], R40 ;  /* 0x0000002874007986 */ /* 0x0205e4000c101d06 */
.L_x_5122:
[----:B------:R-:W-:Y:S05]  /*4c70*/  BSYNC B1 ;  /* 0x0000000000017941 */ /* 0x000fea0003800000 */
.L_x_5121:
        /* <DEDUP_REMOVED lines=8> */
.L_x_5098:
        /* <DEDUP_REMOVED lines=25> */
.L_x_5108:
        /* <DEDUP_REMOVED lines=14> */
[----:B---34-:R-:W-:Y:S01]  /*4f70*/  IABS R13, R2 ;  /* 0x00000002000d7213 */ /* 0x018fe20000000000 */
[----:B------:R-:W-:Y:S01]  /*4f80*/  IMAD.IADD R0, R2, 0x1, -R3 ;  /* 0x0000000102007824 */ /* 0x000fe200078e0a03 */
[----:B------:R-:W-:Y:S02]  /*4f90*/  IABS R15, R3 ;  /* 0x00000003000f7213 */ /* 0x000fe40000000000 */
        /* <DEDUP_REMOVED lines=25> */
[----:B------:R-:W-:Y:S02]  /*5130*/  LOP3.LUT R7, R2, R4, RZ, 0x3c, !PT ;  /* 0x0000000402077212 */ /* 0x000fe400078e3cff */
[----:B------:R-:W-:Y:S02]  /*5140*/  ISETP.NE.AND P0, PT, R4, RZ, PT ;  /* 0x000000ff0400720c */ /* 0x000fe40003f05270 */
[----:B------:R-:W-:Y:S05]  /*5150*/  ISETP.GE.AND P3, PT, R7, RZ, PT ;  /* 0x000000ff0700720c */ /* 0x000fea0003f66270 */
        /* <DEDUP_REMOVED lines=12> */
[----:B------:R-:W-:Y:S01]  /*5220*/  IMAD R0, R5, R4, R0 ;  /* 0x0000000405007224 */ /* 0x000fe200078e0200 */
[----:B------:R-:W2:Y:S03]  /*5230*/  LDG.E R12, desc[UR6][R20.64] ;  /* 0x00000006140c7981 */ /* 0x000ea6000c1e1900 */
[----:B------:R-:W-:Y:S01]  /*5240*/  IMAD.WIDE.U32 R18, R0, UR14, RZ ;  /* 0x0000000e00127c25 */ /* 0x000fe2000f8e00ff */
[----:B------:R-:W-:Y:S03]  /*5250*/  SHF.R.S32.HI R13, RZ, 0x1f, R0 ;  /* 0x0000001fff0d7819 */ /* 0x000fe60000011400 */
[----:B--2---:R-:W-:Y:S02]  /*5260*/  IMAD.IADD R16, R7, 0x1, -R12 ;  /* 0x0000000107107824 */ /* 0x004fe400078e0a0c */
[C---:B------:R-:W-:Y:S02]  /*5270*/  IMAD R12, R13.reuse, UR14, RZ ;  /* 0x0000000e0d0c7c24 */ /* 0x040fe4000f8e02ff */
[----:B------:R-:W-:Y:S01]  /*5280*/  IMAD.WIDE.U32 R20, R16, UR10, RZ ;  /* 0x0000000a10147c25 */ /* 0x000fe2000f8e00ff */
[----:B------:R-:W-:Y:S03]  /*5290*/  SHF.R.S32.HI R14, RZ, 0x1f, R16 ;  /* 0x0000001fff0e7819 */ /* 0x000fe60000011410 */
[----:B------:R-:W-:Y:S02]  /*52a0*/  IMAD R12, R0, UR15, R12 ;  /* 0x0000000f000c7c24 */ /* 0x000fe4000f8e020c */
[----:B------:R-:W-:Y:S02]  /*52b0*/  IMAD R7, R14, UR10, RZ ;  /* 0x0000000a0e077c24 */ /* 0x000fe4000f8e02ff */
[----:B------:R-:W-:Y:S01]  /*52c0*/  IMAD R13, R13, UR8, RZ ;  /* 0x000000080d0d7c24 */ /* 0x000fe2000f8e02ff */
[----:B------:R-:W-:Y:S01]  /*52d0*/  IADD3 R19, R19, R12, RZ ;  /* 0x0000000c13137210 */ /* 0x000fe20007ffe0ff */
[----:B------:R-:W-:Y:S02]  /*52e0*/  IMAD R7, R16, UR11, R7 ;  /* 0x0000000b10077c24 */ /* 0x000fe4000f8e0207 */
[----:B------:R-:W-:Y:S02]  /*52f0*/  IMAD R13, R0, UR9, R13 ;  /* 0x00000009000d7c24 */ /* 0x000fe4000f8e020d */
[----:B------:R-:W-:Y:S02]  /*5300*/  IMAD.IADD R15, R21, 0x1, R7 ;  /* 0x00000001150f7824 */ /* 0x000fe400078e0207 */
[----:B------:R-:W-:Y:S01]  /*5310*/  IMAD R7, R14, UR12, RZ ;  /* 0x0000000c0e077c24 */ /* 0x000fe2000f8e02ff */
[----:B------:R-:W-:Y:S01]  /*5320*/  MOV R14, R20 ;  /* 0x00000014000e7202 */ /* 0x000fe20000000f00 */
        /* <DEDUP_REMOVED lines=10> */
.L_x_5125:
        /* <DEDUP_REMOVED lines=10> */
.L_x_5126:
[----:B------:R-:W-:Y:S04]  /*5470*/  IADD3 R11, R11, -0x1, RZ ;  /* 0xffffffff0b0b7810 */ /* 0x000fe80007ffe0ff */
[----:B------:R-:W-:Y:S11]  /*5480*/  ISETP.GT.AND P0, PT, R11, R74, PT ;  /* 0x0000004a0b00720c */ /* 0x000ff60003f04270 */
[----:B------:R-:W-:Y:S02]  /*5490*/  @!UPT UIADD3 URZ, URZ, URZ, URZ ;  /* 0x0000003f3f3ff290 */ /* 0x000fe4000fffe03f */
[----:B------:R-:W-:Y:S05]  /*54a0*/  @P0 BRA `(.L_x_5127) ;  /* 0xffffffcc00c40947 */ /* 0x000fea000383ffff */
.L_x_5097:
        /* <DEDUP_REMOVED lines=21> */
[C---:B------:R-:W-:Y:S01]  /*5600*/  IADD3 R3, P0, R104.reuse, UR11, RZ ;  /* 0x0000000b68037c10 */ /* 0x040fe2000ff1e0ff */
[----:B--2---:R-:W-:Y:S01]  /*5610*/  IMAD R61, R111, 0x40, R61 ;  /* 0x000000406f3d7824 */ /* 0x004fe200078e023d */
[----:B------:R-:W-:Y:S01]  /*5620*/  ULDC.U8 UR11, c[0x0][0x3c3] ;  /* 0x0000f0c0000b7ab9 */ /* 0x000fe20000000000 */
[----:B------:R-:W-:Y:S01]  /*5630*/  LEA R10, P3, R104, UR8, 0x1 ;  /* 0x00000008680a7c11 */ /* 0x000fe2000f8608ff */
[----:B------:R-:W-:Y:S01]  /*5640*/  IMAD.SHL.U32 R21, R65, 0x20, RZ ;  /* 0x0000002041157824 */ /* 0x000fe200078e00ff */
[----:B------:R-:W-:Y:S01]  /*5650*/  IADD3.X R2, R60, UR10, RZ, P0, !PT ;  /* 0x0000000a3c027c10 */ /* 0x000fe200087fe4ff */
[----:B------:R-:W-:Y:S01]  /*5660*/  IMAD R23, R111, -0x40, R148 ;  /* 0xffffffc06f177824 */ /* 0x000fe200078e0294 */
[----:B------:R-:W-:Y:S02]  /*5670*/  ISETP.NE.AND P0, PT, RZ, UR11, PT ;  /* 0x0000000bff007c0c */ /* 0x000fe4000bf05270 */
[----:B------:R-:W-:-:S02]  /*5680*/  LEA R30, P2, R3, UR8, 0x1 ;  /* 0x00000008031e7c11 */ /* 0x000fc4000f8408ff */
[----:B------:R-:W-:Y:S02]  /*5690*/  LEA.HI.X R11, R104, UR9, R60, 0x1, P3 ;  /* 0x00000009680b7c11 */ /* 0x000fe400098f0c3c */
[----:B------:R-:W-:Y:S01]  /*56a0*/  LEA.HI.X R31, R3, UR9, R2, 0x1, P2 ;  /* 0x00000009031f7c11 */ /* 0x000fe200090f0c02 */
[----:B-----5:R-:W-:-:S04]  /*56b0*/  IMAD.IADD R0, R61, 0x1, R0 ;  /* 0x000000013d007824 */ /* 0x020fc800078e0200 */
        /* <DEDUP_REMOVED lines=42> */
[----:B------:R-:W-:Y:S01]  /*5960*/  LOP3.LUT R17, R4, 0xffff0000, RZ, 0xc0, !PT ;  /* 0xffff000004117812 */ /* 0x000fe200078ec0ff */
        /* <DEDUP_REMOVED lines=25> */
.L_x_5134:
[----:B------:R-:W-:Y:S05]  /*5b00*/  BSYNC B0 ;  /* 0x0000000000007941 */ /* 0x000fea0003800000 */
.L_x_5133:
[----:B-----5:R2:W-:Y:S04]  /*5b10*/  STS.64 [R154], R8 ;  /* 0x000000089a007388 */ /* 0x0205e80000000a00 */
[----:B------:R2:W-:Y:S02]  /*5b20*/  STS.64 [R154+0x8], R10 ;  /* 0x0000080a9a007388 */ /* 0x0005e40000000a00 */
.L_x_5132:
[----:B------:R-:W-:Y:S05]  /*5b30*/  BSYNC B1 ;  /* 0x0000000000017941 */ /* 0x000fea0003800000 */
.L_x_5131:
        /* <DEDUP_REMOVED lines=23> */
[----:B------:R-:W3:Y:S01]  /*5cb0*/  LDG.E.64 R4, desc[UR6][R4.64] ;  /* 0x0000000604047981 */ /* 0x000ee2000c1e1b00 */
[----:B-----5:R-:W-:Y:S01]  /*5cc0*/  LOP3.LUT R0, R29, 0xffff0000, RZ, 0xc0, !PT ;  /* 0xffff00001d007812 */ /* 0x020fe200078ec0ff */
[C---:B--2---:R-:W-:Y:S01]  /*5cd0*/  IMAD.U32 R11, R31.reuse, 0x10000, RZ ;  /* 0x000100001f0b7824 */ /* 0x044fe200078e00ff */
[----:B------:R-:W-:Y:S01]  /*5ce0*/  LOP3.LUT R10, R31, 0xffff0000, RZ, 0xc0, !PT ;  /* 0xffff00001f0a7812 */ /* 0x000fe200078ec0ff */
[----:B------:R-:W-:Y:S01]  /*5cf0*/  IMAD.U32 R7, R29, 0x10000, RZ ;  /* 0x000100001d077824 */ /* 0x000fe200078e00ff */
[C---:B------:R-:W-:Y:S02]  /*5d00*/  SHF.L.U32 R8, R28.reuse, 0x10, RZ ;  /* 0x000000101c087819 */ /* 0x040fe400000006ff */
[----:B------:R-:W-:-:S02]  /*5d10*/  LOP3.LUT R28, R28, 0xffff0000, RZ, 0xc0, !PT ;  /* 0xffff00001c1c7812 */ /* 0x000fc400078ec0ff */
[C---:B---34-:R-:W-:Y:S02]  /*5d20*/  SHF.L.U32 R12, R30.reuse, 0x10, RZ ;  /* 0x000000101e0c7819 */ /* 0x058fe400000006ff */
[----:B------:R-:W-:Y:S02]  /*5d30*/  LOP3.LUT R30, R30, 0xffff0000, RZ, 0xc0, !PT ;  /* 0xffff00001e1e7812 */ /* 0x000fe400078ec0ff */
[----:B------:R-:W-:Y:S02]  /*5d40*/  LOP3.LUT R9, R2, 0xffff0000, RZ, 0xc0, !PT ;  /* 0xffff000002097812 */ /* 0x000fe400078ec0ff */
[----:B------:R-:W-:Y:S02]  /*5d50*/  LOP3.LUT R13, R3, 0xffff0000, RZ, 0xc0, !PT ;  /* 0xffff0000030d7812 */ /* 0x000fe400078ec0ff */
[----:B------:R-:W-:Y:S01]  /*5d60*/  LOP3.LUT R17, R4, 0xffff0000, RZ, 0xc0, !PT ;  /* 0xffff000004117812 */ /* 0x000fe200078ec0ff */
[----:B------:R-:W-:Y:S01]  /*5d70*/  FMUL.FTZ R14, R0, R9 ;  /* 0x00000009000e7220 */ /* 0x000fe20000410000 */
[----:B------:R-:W-:Y:S01]  /*5d80*/  LOP3.LUT R15, R5, 0xffff0000, RZ, 0xc0, !PT ;  /* 0xffff0000050f7812 */ /* 0x000fe200078ec0ff */
[-C--:B------:R-:W-:Y:S01]  /*5d90*/  FMUL.FTZ R16, R10, R13.reuse ;  /* 0x0000000d0a107220 */ /* 0x080fe20000410000 */
[----:B------:R-:W-:Y:S01]  /*5da0*/  FMUL.FTZ R13, R11, R13 ;  /* 0x0000000d0b0d7220 */ /* 0x000fe20000410000 */
[C---:B------:R-:W-:Y:S01]  /*5db0*/  FMUL.FTZ R9, R7.reuse, R9 ;  /* 0x0000000907097220 */ /* 0x040fe20000410000 */
[----:B------:R-:W-:Y:S01]  /*5dc0*/  FFMA.FTZ R14, R7, R17, -R14 ;  /* 0x00000011070e7223 */ /* 0x000fe2000001080e */
[----:B------:R-:W-:Y:S01]  /*5dd0*/  IMAD.U32 R7, R2, 0x10000, RZ ;  /* 0x0001000002077824 */ /* 0x000fe200078e00ff */
[----:B------:R-:W-:Y:S01]  /*5de0*/  SHF.L.U32 R3, R3, 0x10, RZ ;  /* 0x0000001003037819 */ /* 0x000fe200000006ff */
[-C--:B------:R-:W-:Y:S01]  /*5df0*/  FFMA.FTZ R16, R11, R15.reuse, -R16 ;  /* 0x0000000f0b107223 */ /* 0x080fe20000010810 */
[----:B------:R-:W-:Y:S01]  /*5e00*/  FFMA.FTZ R13, R10, R15, R13 ;  /* 0x0000000f0a0d7223 */ /* 0x000fe2000001000d */
[----:B------:R-:W-:Y:S01]  /*5e10*/  FFMA.FTZ R9, R0, R17, R9 ;  /* 0x0000001100097223 */ /* 0x000fe20000010009 */
[----:B------:R-:W-:Y:S01]  /*5e20*/  SHF.L.U32 R15, R5, 0x10, RZ ;  /* 0x00000010050f7819 */ /* 0x000fe200000006ff */
[-C--:B------:R-:W-:Y:S01]  /*5e30*/  FMUL.FTZ R5, R28, R7.reuse ;  /* 0x000000071c057220 */ /* 0x080fe20000410000 */
[----:B------:R-:W-:Y:S01]  /*5e40*/  FMUL.FTZ R17, R8, R7 ;  /* 0x0000000708117220 */ /* 0x000fe20000410000 */
[----:B------:R-:W-:Y:S01]  /*5e50*/  FMUL.FTZ R7, R30, R3 ;  /* 0x000000031e077220 */ /* 0x000fe20000410000 */
[----:B------:R-:W-:-:S02]  /*5e60*/  IMAD.U32 R11, R4, 0x10000, RZ ;  /* 0x00010000040b7824 */ /* 0x000fc400078e00ff */
[C---:B------:R-:W-:Y:S01]  /*5e70*/  FMUL.FTZ R3, R12.reuse, R3 ;  /* 0x000000030c037220 */ /* 0x040fe20000410000 */
[----:B------:R-:W-:Y:S01]  /*5e80*/  F2FP.BF16.F32.PACK_AB R29, R9, R14 ;  /* 0x0000000e091d723e */ /* 0x000fe200000010ff */
[----:B------:R-:W-:Y:S01]  /*5e90*/  FFMA.FTZ R7, R12, R15, -R7 ;  /* 0x0000000f0c077223 */ /* 0x000fe20000010807 */
[-C--:B------:R-:W-:Y:S01]  /*5ea0*/  FFMA.FTZ R5, R8, R11.reuse, -R5 ;  /* 0x0000000b08057223 */ /* 0x080fe20000010805 */
[----:B------:R-:W-:Y:S01]  /*5eb0*/  FFMA.FTZ R28, R28, R11, R17 ;  /* 0x0000000b1c1c7223 */ /* 0x000fe20000010011 */
[----:B------:R-:W-:Y:S01]  /*5ec0*/  FFMA.FTZ R30, R30, R15, R3 ;  /* 0x0000000f1e1e7223 */ /* 0x000fe20000010003 */
[----:B------:R-:W-:-:S03]  /*5ed0*/  F2FP.BF16.F32.PACK_AB R31, R13, R16 ;  /* 0x000000100d1f723e */ /* 0x000fc600000010ff */
[----:B------:R-:W-:Y:S02]  /*5ee0*/  F2FP.BF16.F32.PACK_AB R28, R28, R5 ;  /* 0x000000051c1c723e */ /* 0x000fe400000010ff */
[----:B------:R-:W-:Y:S02]  /*5ef0*/  F2FP.BF16.F32.PACK_AB R30, R30, R7 ;  /* 0x000000071e1e723e */ /* 0x000fe400000010ff */
.L_x_5137:
[----:B------:R-:W-:Y:S05]  /*5f00*/  BSYNC B0 ;  /* 0x0000000000007941 */ /* 0x000fea0003800000 */
.L_x_5136:
[----:B-----5:R1:W-:Y:S01]  /*5f10*/  STS.128 [R154+0x800], R28 ;  /* 0x0008001c9a007388 */ /* 0x0203e20000000c00 */
[----:B------:R-:W-:Y:S05]  /*5f20*/  BRA `(.L_x_5135) ;  /* 0x0000000c00bc7947 */ /* 0x000fea0003800000 */
.L_x_5130:
        /* <DEDUP_REMOVED lines=100> */
.L_x_5141:
[----:B------:R-:W-:Y:S05]  /*6570*/  BSYNC B0 ;  /* 0x0000000000007941 */ /* 0x000fea0003800000 */
.L_x_5140:
[----:B-----5:R1:W-:Y:S04]  /*6580*/  STS.64 [R154], R16 ;  /* 0x000000109a007388 */ /* 0x0203e80000000a00 */
[----:B------:R1:W-:Y:S02]  /*6590*/  STS.64 [R154+0x8], R18 ;  /* 0x000008129a007388 */ /* 0x0003e40000000a00 */
.L_x_5139:
[----:B------:R-:W-:Y:S05]  /*65a0*/  BSYNC B1 ;  /* 0x0000000000017941 */ /* 0x000fea0003800000 */
.L_x_5138:
        /* <DEDUP_REMOVED lines=23> */
[----:B---34-:R-:W-:-:S03]  /*6720*/  IMAD.WIDE R12, R65, 0x2, R30 ;  /* 0x00000002410c7825 */ /* 0x018fc600078e021e */
[----:B------:R-:W-:Y:S02]  /*6730*/  LEA.HI.X.SX32 R3, R3, R20, 0x1, P2 ;  /* 0x0000001403037211 */ /* 0x000fe400010f0eff */
[C---:B-1----:R-:W-:Y:S01]  /*6740*/  LEA R16, P2, R2.reuse, UR8, 0x1 ;  /* 0x0000000802107c11 */ /* 0x042fe2000f8408ff */
        /* <DEDUP_REMOVED lines=16> */
[----:B------:R-:W-:Y:S02]  /*6850*/  LOP3.LUT R4, R11, 0xffff0000, RZ, 0xc0, !PT ;  /* 0xffff00000b047812 */ /* 0x000fe400078ec0ff */
[C---:B------:R-:W-:Y:S02]  /*6860*/  LOP3.LUT R0, R9.reuse, 0xffff0000, RZ, 0xc0, !PT ;  /* 0xffff000009007812 */ /* 0x040fe400078ec0ff */
[----:B------:R-:W-:-:S02]  /*6870*/  SHF.L.U32 R8, R9, 0x10, RZ ;  /* 0x0000001009087819 */ /* 0x000fc400000006ff */
[C---:B---3--:R-:W-:Y:S01]  /*6880*/  SHF.L.U32 R11, R12.reuse, 0x10, RZ ;  /* 0x000000100c0b7819 */ /* 0x048fe200000006ff */
[C---:B------:R-:W-:Y:S01]  /*6890*/  IMAD.U32 R9, R13.reuse, 0x10000, RZ ;  /* 0x000100000d097824 */ /* 0x040fe200078e00ff */
[----:B------:R-:W-:Y:S01]  /*68a0*/  LOP3.LUT R10, R12, 0xffff0000, RZ, 0xc0, !PT ;  /* 0xffff00000c0a7812 */ /* 0x000fe200078ec0ff */
[----:B------:R-:W-:Y:S01]  /*68b0*/  IMAD.U32 R25, R14, 0x10000, RZ ;  /* 0x000100000e197824 */ /* 0x000fe200078e00ff */
[----:B------:R-:W-:Y:S02]  /*68c0*/  LOP3.LUT R26, R13, 0xffff0000, RZ, 0xc0, !PT ;  /* 0xffff00000d1a7812 */ /* 0x000fe400078ec0ff */
[C---:B------:R-:W-:Y:S02]  /*68d0*/  SHF.L.U32 R12, R15.reuse, 0x10, RZ ;  /* 0x000000100f0c7819 */ /* 0x040fe400000006ff */
[----:B------:R-:W-:Y:S01]  /*68e0*/  LOP3.LUT R27, R15, 0xffff0000, RZ, 0xc0, !PT ;  /* 0xffff00000f1b7812 */ /* 0x000fe200078ec0ff */
[----:B----4-:R-:W-:Y:S01]  /*68f0*/  IMAD.U32 R28, R16, 0x10000, RZ ;  /* 0x00010000101c7824 */ /* 0x010fe200078e00ff */
[----:B------:R-:W-:Y:S01]  /*6900*/  LOP3.LUT R13, R14, 0xffff0000, RZ, 0xc0, !PT ;  /* 0xffff00000e0d7812 */ /* 0x000fe200078ec0ff */
[C---:B------:R-:W-:Y:S01]  /*6910*/  IMAD.U32 R14, R17.reuse, 0x10000, RZ ;  /* 0x00010000110e7824 */ /* 0x040fe200078e00ff */
[----:B------:R-:W-:Y:S01]  /*6920*/  LOP3.LUT R15, R16, 0xffff0000, RZ, 0xc0, !PT ;  /* 0xffff0000100f7812 */ /* 0x000fe200078ec0ff */
[----:B------:R-:W-:Y:S01]  /*6930*/  @!P0 FADD.FTZ R28, -R28, -RZ ;  /* 0x800000ff1c1c8221 */ /* 0x000fe20000010100 */
[----:B------:R-:W-:Y:S01]  /*6940*/  LOP3.LUT R29, R17, 0xffff0000, RZ, 0xc0, !PT ;  /* 0xffff0000111d7812 */ /* 0x000fe200078ec0ff */
[----:B------:R-:W-:Y:S01]  /*6950*/  IMAD.U32 R17, R19, 0x10000, RZ ;  /* 0x0001000013117824 */ /* 0x000fe200078e00ff */
[C---:B--2---:R-:W-:Y:S01]  /*6960*/  SHF.L.U32 R30, R18.reuse, 0x10, RZ ;  /* 0x00000010121e7819 */ /* 0x044fe200000006ff */
        /* <DEDUP_REMOVED lines=37> */
.L_x_5143:
[----:B------:R-:W-:Y:S05]  /*6bc0*/  BSYNC B0 ;  /* 0x0000000000007941 */ /* 0x000fea0003800000 */
.L_x_5142:
[----:B-----5:R1:W-:Y:S01]  /*6bd0*/  STS.128 [R154+0x800], R8 ;  /* 0x000800089a007388 */ /* 0x0203e20000000c00 */
[----:B------:R-:W-:Y:S05]  /*6be0*/  BRA `(.L_x_5135) ;  /* 0x00000000008c7947 */ /* 0x000fea0003800000 */
.L_x_5129:
        /* <DEDUP_REMOVED lines=20> */
.L_x_5145:
[----:B------:R-:W-:Y:S05]  /*6d30*/  BSYNC B0 ;  /* 0x0000000000007941 */ /* 0x000fea0003800000 */
.L_x_5144:
        /* <DEDUP_REMOVED lines=14> */
.L_x_5135:
[----:B------:R-:W-:Y:S05]  /*6e20*/  BSYNC B2 ;  /* 0x0000000000027941 */ /* 0x000fea0003800000 */
.L_x_5128:
[----:B------:R-:W-:Y:S01]  /*6e30*/  VIADD R127, R53, 0xffffffff ;  /* 0xffffffff357f7836 */ /* 0x000fe20000000000 */
[----:B------:R-:W3:Y:S01]  /*6e40*/  LDC.64 R4, c[0x0][0x3c8] ;  /* 0x0000f200ff047b82 */ /* 0x000ee20000000a00 */
[----:B------:R-:W-:Y:S01]  /*6e50*/  ULDC.64 UR12, c[0x0][0x218] ;  /* 0x00008600000c7ab9 */ /* 0x000fe20000000a00 */
[----:B------:R-:W-:Y:S01]  /*6e60*/  VIADD R0, R100, 0x40 ;  /* 0x0000004064007836 */ /* 0x000fe20000000000 */
[----:B------:R-:W-:Y:S01]  /*6e70*/  LEA R152, P0, R58, UR12, 0x1 ;  /* 0x0000000c3a987c11 */ /* 0x000fe2000f8008ff */
[----:B-12---:R-:W-:Y:S01]  /*6e80*/  IMAD R9, R127, -0x80, R52 ;  /* 0xffffff807f097824 */ /* 0x006fe200078e0234 */
[----:B------:R-:W-:Y:S01]  /*6e90*/  BSSY B0, `(.L_x_5146) ;  /* 0x0000013000007945 */ /* 0x000fe20003800000 */
[C---:B------:R-:W-:Y:S01]  /*6ea0*/  VIADD R7, R100.reuse, 0x60 ;  /* 0x0000006064077836 */ /* 0x040fe20000000000 */
[----:B------:R-:W-:Y:S02]  /*6eb0*/  SHF.R.S32.HI R8, RZ, 0x1f, R149 ;  /* 0x0000001fff087819 */ /* 0x000fe40000011495 */
[----:B------:R-:W-:-:S02]  /*6ec0*/  ISETP.GE.AND P5, PT, R100, R9, PT ;  /* 0x000000096400720c */ /* 0x000fc40003fa6270 */
[-C--:B------:R-:W-:Y:S02]  /*6ed0*/  ISETP.GE.AND P4, PT, R6, R9.reuse, PT ;  /* 0x000000090600720c */ /* 0x080fe40003f86270 */
[-C--:B------:R-:W-:Y:S02]  /*6ee0*/  ISETP.GE.AND P3, PT, R0, R9.reuse, PT ;  /* 0x000000090000720c */ /* 0x080fe40003f66270 */
[----:B------:R-:W-:Y:S02]  /*6ef0*/  ISETP.GE.AND P2, PT, R7, R9, PT ;  /* 0x000000090700720c */ /* 0x000fe40003f46270 */
[----:B------:R-:W-:-:S05]  /*6f00*/  LEA.HI.X R153, R58, UR13, R125, 0x1, P0 ;  /* 0x0000000d3a997c11 */ /* 0x000fca00080f0c7d */
        /* <DEDUP_REMOVED lines=11> */
.L_x_5147:
[----:B------:R-:W-:Y:S05]  /*6fc0*/  BSYNC B0 ;  /* 0x0000000000007941 */ /* 0x000fea0003800000 */
.L_x_5146:
        /* <DEDUP_REMOVED lines=12> */
.L_x_5149:
[----:B------:R-:W-:Y:S05]  /*7090*/  BSYNC B0 ;  /* 0x0000000000007941 */ /* 0x000fea0003800000 */
.L_x_5148:
        /* <DEDUP_REMOVED lines=13> */
.L_x_5151:
[----:B------:R-:W-:Y:S05]  /*7170*/  BSYNC B0 ;  /* 0x0000000000007941 */ /* 0x000fea0003800000 */
.L_x_5150:
        /* <DEDUP_REMOVED lines=14> */
.L_x_5153:
[----:B------:R-:W-:Y:S05]  /*7260*/  BSYNC B0 ;  /* 0x0000000000007941 */ /* 0x000fea0003800000 */
.L_x_5152:
[----:B------:R-:W2:Y:S01]  /*7270*/  S2R R128, SR_TID.X ;  /* 0x0000000000807919 */ /* 0x000ea20000002100 */
[----:B------:R-:W-:Y:S01]  /*7280*/  ULDC.64 UR8, c[0x0][0x3d0] ;  /* 0x0000f40000087ab9 */ /* 0x000fe20000000a00 */
[----:B------:R-:W0:Y:S01]  /*7290*/  LDGDEPBAR ;  /* 0x00000000000079af */ /* 0x000e220000000000 */
[----:B------:R-:W-:Y:S01]  /*72a0*/  IMAD R8, R8, UR8, RZ ;  /* 0x0000000808087c24 */ /* 0x000fe2000f8e02ff */
[-C--:B------:R-:W-:Y:S01]  /*72b0*/  ISETP.GE.AND P3, PT, R0, R9.reuse, PT ;  /* 0x000000090000720c */ /* 0x080fe20003f66270 */
[C---:B------:R-:W-:Y:S01]  /*72c0*/  IMAD.WIDE.U32 R102, R149.reuse, UR8, R102 ;  /* 0x0000000895667c25 */ /* 0x040fe2000f8e0066 */
[----:B------:R-:W-:Y:S01]  /*72d0*/  LOP3.LUT R130, R56, 0x7fffffe, RZ, 0xc0, !PT ;  /* 0x07fffffe38827812 */ /* 0x000fe200078ec0ff */
[----:B------:R-:W-:Y:S01]  /*72e0*/  ULDC.64 UR10, c[0x0][0x220] ;  /* 0x00008800000a7ab9 */ /* 0x000fe20000000a00 */
[----:B------:R-:W-:Y:S01]  /*72f0*/  ISETP.GE.AND P4, PT, R6, R9, PT ;  /* 0x000000090600720c */ /* 0x000fe20003f86270 */
[----:B------:R-:W-:Y:S01]  /*7300*/  IMAD R8, R149, UR9, R8 ;  /* 0x0000000995087c24 */ /* 0x000fe2000f8e0208 */
[----:B-1-3--:R-:W-:Y:S01]  /*7310*/  LEA R10, P0, R102, R4, 0x2 ;  /* 0x00000004660a7211 */ /* 0x00afe200078010ff */
[----:B------:R-:W-:-:S02]  /*7320*/  ULDC UR5, c[0x0][0x2e8] ;  /* 0x0000ba0000057ab9 */ /* 0x000fc40000000800 */
[----:B------:R-:W-:Y:S01]  /*7330*/  IMAD.IADD R8, R103, 0x1, R8 ;  /* 0x0000000167087824 */ /* 0x000fe200078e0208 */
[----:B------:R-:W-:-:S04]  /*7340*/  SHF.R.S32.HI R4, RZ, 0x1, R56 ;  /* 0x00000001ff047819 */ /* 0x000fc80000011438 */
[----:B------:R-:W-:Y:S02]  /*7350*/  LEA.HI.X R11, R102, R5, R8, 0x2, P0 ;  /* 0x00000005660b7211 */ /* 0x000fe400000f1408 */
[----:B------:R-:W-:-:S03]  /*7360*/  SHF.R.S32.HI R5, RZ, 0x1f, R56 ;  /* 0x0000001fff057819 */ /* 0x000fc60000011438 */
[----:B------:R1:W5:Y:S01]  /*7370*/  LDG.E R2, desc[UR6][R10.64] ;  /* 0x000000060a027981 */ /* 0x000362000c1e1900 */
[----:B------:R-:W-:Y:S01]  /*7380*/  LEA.HI R5, R5, R4, RZ, 0x2 ;  /* 0x0000000405057211 */ /* 0x000fe200078f10ff */
[----:B------:R-:W-:Y:S01]  /*7390*/  BSSY B0, `(.L_x_5154) ;  /* 0x0000045000007945 */ /* 0x000fe20003800000 */
[----:B------:R-:W-:-:S04]  /*73a0*/  DEPBAR.LE SB0, 0x0 ;  /* 0x000080000000791a */ /* 0x000fc80000000000 */
[----:B--2---:R-:W-:Y:S02]  /*73b0*/  SHF.R.S32.HI R131, RZ, 0x1f, R128 ;  /* 0x0000001fff837819 */ /* 0x004fe40000011480 */
[----:B----4-:R-:W-:Y:S02]  /*73c0*/  LOP3.LUT R13, R5, 0xfffffffc, RZ, 0xc0, !PT ;  /* 0xfffffffc050d7812 */ /* 0x010fe400078ec0ff */
[CC--:B------:R-:W-:Y:S02]  /*73d0*/  LEA.HI R3, R131.reuse, R128.reuse, RZ, 0x4 ;  /* 0x0000008083037211 */ /* 0x0c0fe400078f20ff */
[----:B------:R-:W-:Y:S01]  /*73e0*/  LEA.HI R5, R131, R128, RZ, 0x3 ;  /* 0x0000008083057211 */ /* 0x000fe200078f18ff */
[----:B------:R-:W-:Y:S01]  /*73f0*/  IMAD.IADD R0, R4, 0x1, -R13 ;  /* 0x0000000104007824 */ /* 0x000fe200078e0a0d */
[----:B------:R-:W-:Y:S02]  /*7400*/  LOP3.LUT R129, R3, 0xfffffff0, RZ, 0xc0, !PT ;  /* 0xfffffff003817812 */ /* 0x000fe400078ec0ff */
[----:B------:R-:W-:-:S02]  /*7410*/  LOP3.LUT R117, R5, 0xfffffff8, RZ, 0xc0, !PT ;  /* 0xfffffff805757812 */ /* 0x000fc400078ec0ff */
[----:B------:R-:W-:Y:S01]  /*7420*/  SHF.R.S32.HI R110, RZ, 0x4, R3 ;  /* 0x00000004ff6e7819 */ /* 0x000fe20000011403 */
[C---:B------:R-:W-:Y:S01]  /*7430*/  IMAD.IADD R129, R128.reuse, 0x1, -R129 ;  /* 0x0000000180817824 */ /* 0x040fe200078e0a81 */
[----:B------:R-:W-:Y:S01]  /*7440*/  SHF.R.S32.HI R4, RZ, 0x3, R5 ;  /* 0x00000003ff047819 */ /* 0x000fe20000011405 */
[----:B------:R-:W-:Y:S01]  /*7450*/  IMAD.IADD R117, R128, 0x1, -R117 ;  /* 0x0000000180757824 */ /* 0x000fe200078e0a75 */
[----:B------:R-:W-:Y:S01]  /*7460*/  ISETP.GE.AND P5, PT, R100, R9, PT ;  /* 0x000000096400720c */ /* 0x000fe20003fa6270 */
[----:B------:R-:W-:Y:S01]  /*7470*/  BAR.SYNC.DEFER_BLOCKING 0x0 ;  /* 0x0000000000007b1d */ /* 0x000fe20000010000 */
[----:B------:R-:W-:Y:S01]  /*7480*/  SHF.R.S32.HI R8, RZ, 0x1f, R129 ;  /* 0x0000001fff087819 */ /* 0x000fe20000011481 */
[----:B------:R-:W-:Y:S01]  /*7490*/  IMAD.IADD R130, R129, 0x1, -R130 ;  /* 0x0000000181827824 */ /* 0x000fe200078e0a82 */
[----:B-1----:R-:W-:Y:S02]  /*74a0*/  LEA.HI R11, R110, R110, RZ, 0x1 ;  /* 0x0000006e6e0b7211 */ /* 0x002fe400078f08ff */
[----:B------:R-:W-:Y:S01]  /*74b0*/  LEA.HI R3, R5, R4, RZ, 0x1 ;  /* 0x0000000405037211 */ /* 0x000fe200078f08ff */
[----:B------:R-:W-:Y:S01]  /*74c0*/  IMAD.SHL.U32 R5, R0, 0x40, RZ ;  /* 0x0000004000057824 */ /* 0x000fe200078e00ff */
[----:B------:R-:W-:-:S02]  /*74d0*/  LEA.HI R6, R117, R117, RZ, 0x1 ;  /* 0x0000007575067211 */ /* 0x000fc400078f08ff */
[----:B------:R-:W-:Y:S02]  /*74e0*/  LEA.HI R129, R8, R129, RZ, 0x3 ;  /* 0x0000008108817211 */ /* 0x000fe400078f18ff */
[----:B------:R-:W-:Y:S02]  /*74f0*/  LOP3.LUT R11, R11, 0xfffffffe, RZ, 0xc0, !PT ;  /* 0xfffffffe0b0b7812 */ /* 0x000fe400078ec0ff */
[----:B------:R-:W-:Y:S01]  /*7500*/  LOP3.LUT R3, R3, 0xfffffffe, RZ, 0xc0, !PT ;  /* 0xfffffffe03037812 */ /* 0x000fe200078ec0ff */
[----:B------:R-:W-:Y:S01]  /*7510*/  IMAD.SHL.U32 R129, R129, 0x20, RZ ;  /* 0x0000002081817824 */ /* 0x000fe200078e00ff */
[----:B------:R-:W-:Y:S01]  /*7520*/  LOP3.LUT R8, R6, 0xfffffffe, RZ, 0xc0, !PT ;  /* 0xfffffffe06087812 */ /* 0x000fe200078ec0ff */
[----:B------:R-:W-:Y:S01]  /*7530*/  IMAD.IADD R110, R110, 0x1, -R11 ;  /* 0x000000016e6e7824 */ /* 0x000fe200078e0a0b */
[----:B------:R-:W-:Y:S01]  /*7540*/  SHF.R.S32.HI R6, RZ, 0x1, R6 ;  /* 0x00000001ff067819 */ /* 0x000fe20000011406 */
[----:B------:R-:W-:Y:S01]  /*7550*/  IMAD.IADD R4, R4, 0x1, -R3 ;  /* 0x0000000104047824 */ /* 0x000fe200078e0a03 */
[----:B------:R-:W-:Y:S01]  /*7560*/  LEA.HI R131, R131, R128, RZ, 0x5 ;  /* 0x0000008083837211 */ /* 0x000fe200078f28ff */
[----:B------:R-:W-:Y:S01]  /*7570*/  IMAD.IADD R117, R117, 0x1, -R8 ;  /* 0x0000000175757824 */ /* 0x000fe200078e0a08 */
[----:B------:R-:W-:Y:S01]  /*7580*/  LOP3.LUT R5, R5, 0xc0, RZ, 0xc0, !PT ;  /* 0x000000c005057812 */ /* 0x000fe200078ec0ff */
[----:B------:R-:W-:Y:S01]  /*7590*/  IMAD.SHL.U32 R3, R6, 0x40, RZ ;  /* 0x0000004006037824 */ /* 0x000fe200078e00ff */
[----:B------:R-:W-:Y:S01]  /*75a0*/  SHF.R.S32.HI R132, RZ, 0x5, R131 ;  /* 0x00000005ff847819 */ /* 0x000fe20000011483 */
[C---:B------:R-:W-:Y:S01]  /*75b0*/  IMAD R117, R110.reuse, 0x8, R117 ;  /* 0x000000086e757824 */ /* 0x040fe200078e0275 */
[----:B------:R1:W-:Y:S01]  /*75c0*/  @P5 STS [R154+0x3000], RZ ;  /* 0x003000ff9a005388 */ /* 0x0003e20000000800 */
[----:B------:R-:W-:Y:S01]  /*75d0*/  IMAD.SHL.U32 R110, R110, 0x8, RZ ;  /* 0x000000086e6e7824 */ /* 0x000fe200078e00ff */
[----:B------:R-:W-:Y:S01]  /*75e0*/  LOP3.LUT R3, R3, 0xc0, RZ, 0xc0, !PT ;  /* 0x000000c003037812 */ /* 0x000fe200078ec0ff */
[----:B------:R-:W-:Y:S01]  /*75f0*/  IMAD.SHL.U32 R4, R4, 0x8, RZ ;  /* 0x0000000804047824 */ /* 0x000fe200078e00ff */
[----:B------:R1:W-:Y:S01]  /*7600*/  @P5 STS [R154+0x3004], RZ ;  /* 0x003004ff9a005388 */ /* 0x0003e20000000800 */
[----:B------:R-:W-:-:S02]  /*7610*/  LOP3.LUT R129, R129, 0xffffff00, RZ, 0xc0, !PT ;  /* 0xffffff0081817812 */ /* 0x000fc400078ec0ff */
[----:B------:R-:W-:Y:S01]  /*7620*/  LOP3.LUT R110, R5, 0x8, R110, 0xf8, !PT ;  /* 0x00000008056e7812 */ /* 0x000fe200078ef86e */
[----:B------:R1:W-:Y:S01]  /*7630*/  @P5 STS.64 [R154+0x3008], RZ ;  /* 0x003008ff9a005388 */ /* 0x0003e20000000a00 */
[----:B------:R-:W-:Y:S01]  /*7640*/  LOP3.LUT R4, R3, 0x8, R4, 0xf8, !PT ;  /* 0x0000000803047812 */ /* 0x000fe200078ef804 */
[----:B------:R-:W-:Y:S01]  /*7650*/  IMAD R119, R132, 0x200, R129 ;  /* 0x0000020084777824 */ /* 0x000fe200078e0281 */
[----:B------:R-:W-:Y:S02]  /*7660*/  SHF.R.U32.HI R5, RZ, 0x3, R5 ;  /* 0x00000003ff057819 */ /* 0x000fe40000011605 */
[----:B------:R-:W-:Y:S01]  /*7670*/  SHF.R.U32.HI R3, RZ, 0x3, R3 ;  /* 0x00000003ff037819 */ /* 0x000fe20000011603 */
[----:B------:R-:W-:Y:S01]  /*7680*/  IMAD R119, R130, 0x20, R119 ;  /* 0x0000002082777824 */ /* 0x000fe200078e0277 */
[----:B------:R-:W-:Y:S02]  /*7690*/  LOP3.LUT R110, R110, R5, RZ, 0x3c, !PT ;  /* 0x000000056e6e7212 */ /* 0x000fe400078e3cff */
[----:B------:R-:W-:-:S02]  /*76a0*/  LOP3.LUT R4, R4, R3, RZ, 0x3c, !PT ;  /* 0x0000000304047212 */ /* 0x000fc400078e3cff */
[----:B------:R-:W-:Y:S01]  /*76b0*/  LEA R158, P0, R54, UR10, 0x1 ;  /* 0x0000000a369e7c11 */ /* 0x000fe2000f8008ff */
[----:B------:R-:W-:Y:S01]  /*76c0*/  IMAD.IADD R119, R110, 0x1, R119 ;  /* 0x000000016e777824 */ /* 0x000fe200078e0277 */
[----:B------:R-:W2:Y:S01]  /*76d0*/  MUFU.RCP R3, UR5 ;  /* 0x0000000500037d08 */ /* 0x000ea20008001000 */
[----:B------:R-:W-:Y:S01]  /*76e0*/  IMAD.U32 R117, R117, 0x20, R4 ;  /* 0x0000002075757824 */ /* 0x000fe200078e0004 */
[----:B------:R-:W-:Y:S02]  /*76f0*/  ISETP.GE.AND P2, PT, R7, R9, PT ;  /* 0x000000090700720c */ /* 0x000fe40003f46270 */
        /* <DEDUP_REMOVED lines=14> */
.L_x_5155:
[----:B------:R-:W-:Y:S05]  /*77e0*/  BSYNC B0 ;  /* 0x0000000000007941 */ /* 0x000fea0003800000 */
.L_x_5154:
        /* <DEDUP_REMOVED lines=13> */
.L_x_5157:
[----:B------:R-:W-:Y:S05]  /*78c0*/  BSYNC B0 ;  /* 0x0000000000007941 */ /* 0x000fea0003800000 */
.L_x_5156:
        /* <DEDUP_REMOVED lines=14> */
.L_x_5159:
[----:B------:R-:W-:Y:S05]  /*79b0*/  BSYNC B0 ;  /* 0x0000000000007941 */ /* 0x000fea0003800000 */
.L_x_5158:
        /* <DEDUP_REMOVED lines=15> */
.L_x_5161:
[----:B------:R-:W-:Y:S05]  /*7ab0*/  BSYNC B0 ;  /* 0x0000000000007941 */ /* 0x000fea0003800000 */
.L_x_5160:
[----:B------:R-:W-:Y:S01]  /*7ac0*/  LOP3.LUT P0, RZ, R6, 0x2, RZ, 0xc0, !PT ;  /* 0x0000000206ff7812 */ /* 0x000fe2000780c0ff */
[----:B------:R-:W-:Y:S01]  /*7ad0*/  LDSM.16.M88.4 R12, [R119] ;  /* 0x00000000770c783b */ /* 0x000fe20000000200 */
[----:B------:R-:W-:Y:S01]  /*7ae0*/  LOP3.LUT P2, RZ, R0, 0x2, RZ, 0xc0, !PT ;  /* 0x0000000200ff7812 */ /* 0x000fe2000784c0ff */
[----:B------:R-:W-:Y:S01]  /*7af0*/  IMAD.MOV.U32 R0, RZ, RZ, 0x20 ;  /* 0x00000020ff007424 */ /* 0x000fe200078e00ff */
[----:B------:R-:W-:Y:S01]  /*7b00*/  LOP3.LUT R131, R131, 0xffffffe0, RZ, 0xc0, !PT ;  /* 0xffffffe083837812 */ /* 0x000fe200078ec0ff */
[----:B-1----:R-:W1:Y:S01]  /*7b10*/  LDSM.16.M88.4 R4, [R117+0x2800] ;  /* 0x002800007504783b */ /* 0x002e620000000200 */
[C---:B------:R-:W-:Y:S01]  /*7b20*/  VIADD R16, R117.reuse, 0x1000 ;  /* 0x0000100075107836 */ /* 0x040fe20000000000 */
[----:B------:R-:W-:Y:S01]  /*7b30*/  ULDC UR5, c[0x0][0x398] ;  /* 0x0000e60000057ab9 */ /* 0x000fe20000000800 */
[----:B------:R-:W-:Y:S01]  /*7b40*/  SEL R0, R0, 0xffffffe0, !P2 ;  /* 0xffffffe000007807 */ /* 0x000fe20005000000 */
[----:B------:R-:W2:Y:S01]  /*7b50*/  LDSM.16.M88.4 R72, [R117+0x1400] ;  /* 0x001400007548783b */ /* 0x000ea20000000200 */
[----:B------:R-:W-:-:S02]  /*7b60*/  VIADD R116, R117, 0x1020 ;  /* 0x0000102075747836 */ /* 0x000fc40000000000 */
[----:B------:R-:W-:Y:S01]  /*7b70*/  IMAD.IADD R131, R128, 0x1, -R131 ;  /* 0x0000000180837824 */ /* 0x000fe200078e0a83 */
[----:B------:R-:W3:Y:S01]  /*7b80*/  LDSM.16.M88.4 R64, [R117+0x1800] ;  /* 0x001800007540783b */ /* 0x000ee20000000200 */
[----:B------:R-:W-:Y:S02]  /*7b90*/  IMAD.IADD R118, R119, 0x1, R0 ;  /* 0x0000000177767824 */ /* 0x000fe400078e0200 */
[----:B------:R-:W-:Y:S01]  /*7ba0*/  @P0 VIADD R116, R16, 0xffffffe0 ;  /* 0xffffffe010740836 */ /* 0x000fe20000000000 */
[----:B------:R-:W4:Y:S01]  /*7bb0*/  LDSM.16.M88.4 R48, [R117+0x1c00] ;  /* 0x001c00007530783b */ /* 0x000f220000000200 */
[----:B------:R-:W-:Y:S02]  /*7bc0*/  IMAD R132, R111, 0x4, R132 ;  /* 0x000000046f847824 */ /* 0x000fe400078e0284 */
[----:B------:R-:W-:Y:S01]  /*7bd0*/  IMAD R157, R130, 0x20, R129 ;  /* 0x00000020829d7824 */ /* 0x000fe200078e0281 */
[----:B------:R-:W4:Y:S01]  /*7be0*/  LDSM.16.M88.4 R80, [R117+0x1000] ;  /* 0x001000007550783b */ /* 0x000f220000000200 */
[----:B------:R-:W-:-:S02]  /*7bf0*/  VIADD R111, R116, 0x1400 ;  /* 0x00001400746f7836 */ /* 0x000fc40000000000 */
[----:B------:R-:W-:Y:S01]  /*7c00*/  IMAD.IADD R157, R110, 0x1, R157 ;  /* 0x000000016e9d7824 */ /* 0x000fe200078e029d */
[----:B------:R-:W4:Y:S01]  /*7c10*/  LDSM.16.M88.4 R40, [R117+0x2000] ;  /* 0x002000007528783b */ /* 0x000f220000000200 */
[----:B------:R-:W-:-:S03]  /*7c20*/  VIADD R110, R116, 0x1800 ;  /* 0x00001800746e7836 */ /* 0x000fc60000000000 */
[----:B------:R-:W4:Y:S04]  /*7c30*/  LDSM.16.M88.4 R32, [R117+0x2400] ;  /* 0x002400007520783b */ /* 0x000f280000000200 */
[----:B------:R-:W4:Y:S04]  /*7c40*/  LDSM.16.M88.4 R120, [R117+0x2c00] ;  /* 0x002c00007578783b */ /* 0x000f280000000200 */
[----:B------:R-:W-:Y:S04]  /*7c50*/  LDSM.16.M88.4 R16, [R118] ;  /* 0x000000007610783b */ /* 0x000fe80000000200 */
[----:B------:R-:W4:Y:S04]  /*7c60*/  LDSM.16.M88.4 R84, [R116+0x1800] ;  /* 0x001800007454783b */ /* 0x000f280000000200 */
[----:B------:R-:W4:Y:S01]  /*7c70*/  LDSM.16.M88.4 R104, [R116+0x400] ;  /* 0x000400007468783b */ /* 0x000f220000000200 */
[C---:B-1----:R-:W-:Y:S03]  /*7c80*/  HMMA.16816.F32.BF16 R28, R12.reuse, R4, RZ ;  /* 0x000000040c1c723c */ /* 0x042fe600000418ff */
[----:B------:R-:W1:Y:S03]  /*7c90*/  LDSM.16.M88.4 R100, [R116+0x800] ;  /* 0x000800007464783b */ /* 0x000e660000000200 */
[C---:B--2---:R-:W-:Y:S01]  /*7ca0*/  HMMA.16816.F32.BF16 R76, R12.reuse, R72, RZ ;  /* 0x000000480c4c723c */ /* 0x044fe200000418ff */
[----:B------:R-:W2:Y:S04]  /*7cb0*/  LDSM.16.M88.4 R96, [R116+0xc00] ;  /* 0x000c00007460783b */ /* 0x000ea80000000200 */
[----:B------:R-:W2:Y:S01]  /*7cc0*/  LDSM.16.M88.4 R112, [R116] ;  /* 0x000000007470783b */ /* 0x000ea20000000200 */
[C---:B------:R-:W-:Y:S03]  /*7cd0*/  HMMA.16816.F32.BF16 R4, R12.reuse, R6, RZ ;  /* 0x000000060c04723c */ /* 0x040fe600000418ff */
[----:B------:R-:W2:Y:S03]  /*7ce0*/  LDSM.16.M88.4 R92, [R116+0x1000] ;  /* 0x00100000745c783b */ /* 0x000ea60000000200 */
[C---:B------:R-:W-:Y:S01]  /*7cf0*/  HMMA.16816.F32.BF16 R72, R12.reuse, R74, RZ ;  /* 0x0000004a0c48723c */ /* 0x040fe200000418ff */
[----:B------:R-:W2:Y:S04]  /*7d00*/  LDSM.16.M88.4 R88, [R116+0x1400] ;  /* 0x001400007458783b */ /* 0x000ea80000000200 */
[----:B------:R-:W2:Y:S01]  /*7d10*/  LDSM.16.M88.4 R20, [R116+0x1c00] ;  /* 0x001c00007414783b */ /* 0x000ea20000000200 */
[C---:B---3--:R-:W-:Y:S03]  /*7d20*/  HMMA.16816.F32.BF16 R68, R12.reuse, R64, RZ ;  /* 0x000000400c44723c */ /* 0x048fe600000418ff */
[----:B------:R-:W0:Y:S03]  /*7d30*/  LDGDEPBAR ;  /* 0x00000000000079af */ /* 0x000e260000000000 */
[C---:B----4-:R-:W-:Y:S06]  /*7d40*/  HMMA.16816.F32.BF16 R60, R12.reuse, R48, RZ ;  /* 0x000000300c3c723c */ /* 0x050fec00000418ff */
[C---:B------:R-:W-:Y:S06]  /*7d50*/  HMMA.16816.F32.BF16 R48, R12.reuse, R50, RZ ;  /* 0x000000320c30723c */ /* 0x040fec00000418ff */
[C---:B------:R-:W-:Y:S06]  /*7d60*/  HMMA.16816.F32.BF16 R8, R12.reuse, R80, RZ ;  /* 0x000000500c08723c */ /* 0x040fec00000418ff */
[----:B------:R-:W-:Y:S01]  /*7d70*/  HMMA.16816.F32.BF16 R44, R12, R40, RZ ;  /* 0x000000280c2c723c */ /* 0x000fe200000418ff */
[----:B------:R-:W-:-:S05]  /*7d80*/  DEPBAR.LE SB0, 0x0 ;  /* 0x000080000000791a */ /* 0x000fca0000000000 */
[C---:B------:R-:W-:Y:S06]  /*7d90*/  HMMA.16816.F32.BF16 R36, R12.reuse, R32, RZ ;  /* 0x000000200c24723c */ /* 0x040fec00000418ff */
[C---:B------:R-:W-:Y:S06]  /*7da0*/  HMMA.16816.F32.BF16 R80, R12.reuse, R82, RZ ;  /* 0x000000520c50723c */ /* 0x040fec00000418ff */
[C---:B------:R-:W-:Y:S06]  /*7db0*/  HMMA.16816.F32.BF16 R64, R12.reuse, R66, RZ ;  /* 0x000000420c40723c */ /* 0x040fec00000418ff */
[C---:B------:R-:W-:Y:S06]  /*7dc0*/  HMMA.16816.F32.BF16 R40, R12.reuse, R42, RZ ;  /* 0x0000002a0c28723c */ /* 0x040fec00000418ff */
[C---:B------:R-:W-:Y:S06]  /*7dd0*/  HMMA.16816.F32.BF16 R32, R12.reuse, R34, RZ ;  /* 0x000000220c20723c */ /* 0x040fec00000418ff */
[C---:B------:R-:W-:Y:S06]  /*7de0*/  HMMA.16816.F32.BF16 R24, R12.reuse, R120, RZ ;  /* 0x000000780c18723c */ /* 0x040fec00000418ff */
[----:B------:R-:W-:Y:S01]  /*7df0*/  HMMA.16816.F32.BF16 R12, R12, R122, RZ ;  /* 0x0000007a0c0c723c */ /* 0x000fe200000418ff */
[----:B-----5:R-:W-:-:S05]  /*7e00*/  FMUL.FTZ R120, R2, R3 ;  /* 0x0000000302787220 */ /* 0x020fca0000410000 */
[C---:B------:R-:W-:Y:S06]  /*7e10*/  HMMA.16816.F32.BF16 R28, R16.reuse, R84, R28 ;  /* 0x00000054101c723c */ /* 0x040fec000004181c */
[----:B------:R-:W-:Y:S01]  /*7e20*/  HMMA.16816.F32.BF16 R72, R16, R106, R72 ;  /* 0x0000006a1048723c */ /* 0x000fe20000041848 */
[----:B------:R-:W-:-:S04]  /*7e30*/  SHF.R.S32.HI R84, RZ, 0x1f, R131 ;  /* 0x0000001fff547819 */ /* 0x000fc80000011483 */
[----:B------:R-:W-:Y:S01]  /*7e40*/  LEA.HI R155, R84, R131, RZ, 0x2 ;  /* 0x00000083549b7211 */ /* 0x000fe200078f10ff */
[----:B-1----:R-:W-:Y:S03]  /*7e50*/  HMMA.16816.F32.BF16 R68, R16, R100, R68 ;  /* 0x000000641044723c */ /* 0x002fe60000041844 */
[----:B------:R-:W-:-:S03]  /*7e60*/  SHF.R.S32.HI R155, RZ, 0x2, R155 ;  /* 0x00000002ff9b7819 */ /* 0x000fc6000001149b */
[C---:B------:R-:W-:Y:S06]  /*7e70*/  HMMA.16816.F32.BF16 R84, R16.reuse, R86, R4 ;  /* 0x000000561054723c */ /* 0x040fec0000041804 */
[----:B--2---:R-:W-:Y:S01]  /*7e80*/  HMMA.16816.F32.BF16 R48, R16, R98, R48 ;  /* 0x000000621030723c */ /* 0x004fe20000041830 */
[----:B------:R-:W-:Y:S02]  /*7e90*/  IMAD.SHL.U32 R4, R128, 0x2, RZ ;  /* 0x0000000280047824 */ /* 0x000fe400078e00ff */
[----:B------:R-:W-:-:S03]  /*7ea0*/  IMAD.U32 R5, R132, 0x10, R155 ;  /* 0x0000001084057824 */ /* 0x000fc600078e009b */
[----:B------:R-:W-:Y:S01]  /*7eb0*/  LOP3.LUT R122, R4, 0x6, RZ, 0xc0, !PT ;  /* 0x00000006047a7812 */ /* 0x000fe200078ec0ff */
[----:B------:R-:W-:Y:S01]  /*7ec0*/  HMMA.16816.F32.BF16 R8, R16, R112, R8 ;  /* 0x000000701008723c */ /* 0x000fe20000041808 */
[----:B------:R-:W-:-:S03]  /*7ed0*/  IADD3 R5, -R148, 0x1, R5 ;  /* 0x0000000194057810 */ /* 0x000fc60007ffe105 */
[----:B------:R-:W-:Y:S02]  /*7ee0*/  IMAD R99, R127, 0x80, R122 ;  /* 0x000000807f637824 */ /* 0x000fe400078e027a */
[C---:B------:R-:W-:Y:S01]  /*7ef0*/  HMMA.16816.F32.BF16 R80, R16.reuse, R114, R80 ;  /* 0x000000721050723c */ /* 0x040fe20000041850 */
[C---:B------:R-:W-:Y:S02]  /*7f00*/  VIADD R113, R116.reuse, 0xc00 ;  /* 0x00000c0074717836 */ /* 0x040fe40000000000 */
[C---:B------:R-:W-:Y:S02]  /*7f10*/  VIADD R3, R99.reuse, 0x18 ;  /* 0x0000001863037836 */ /* 0x040fe40000000000 */
[----:B------:R-:W-:Y:S01]  /*7f20*/  VIADD R7, R99, 0x19 ;  /* 0x0000001963077836 */ /* 0x000fe20000000000 */
[C---:B------:R-:W-:Y:S01]  /*7f30*/  HMMA.16816.F32.BF16 R76, R16.reuse, R104, R76 ;  /* 0x00000068104c723c */ /* 0x040fe2000004184c */
[C---:B------:R-:W-:Y:S02]  /*7f40*/  VIADD R115, R116.reuse, 0x400 ;  /* 0x0000040074737836 */ /* 0x040fe40000000000 */
[C---:B------:R-:W-:Y:S01]  /*7f50*/  VIADD R114, R116.reuse, 0x800 ;  /* 0x0000080074727836 */ /* 0x040fe20000000000 */
[----:B------:R-:W-:Y:S01]  /*7f60*/  I2FP.F32.S32 R6, R7 ;  /* 0x0000000700067245 */ /* 0x000fe20000201400 */
[----:B------:R-:W-:Y:S01]  /*7f70*/  VIADD R112, R116, 0x1000 ;  /* 0x0000100074707836 */ /* 0x000fe20000000000 */
[----:B------:R-:W-:Y:S03]  /*7f80*/  HMMA.16816.F32.BF16 R64, R16, R102, R64 ;  /* 0x000000661040723c */ /* 0x000fe60000041840 */
[----:B------:R-:W-:-:S03]  /*7f90*/  FFMA.FTZ R6, R120, R6, R73 ;  /* 0x0000000678067223 */ /* 0x000fc60000010049 */
[C---:B------:R-:W-:Y:S06]  /*7fa0*/  HMMA.16816.F32.BF16 R60, R16.reuse, R96, R60 ;  /* 0x00000060103c723c */ /* 0x040fec000004183c */
[C---:B------:R-:W-:Y:S06]  /*7fb0*/  HMMA.16816.F32.BF16 R44, R16.reuse, R92, R44 ;  /* 0x0000005c102c723c */ /* 0x040fec000004182c */
[C---:B------:R-:W-:Y:S06]  /*7fc0*/  HMMA.16816.F32.BF16 R40, R16.reuse, R94, R40 ;  /* 0x0000005e1028723c */ /* 0x040fec0000041828 */
[C---:B------:R-:W-:Y:S06]  /*7fd0*/  HMMA.16816.F32.BF16 R36, R16.reuse, R88, R36 ;  /* 0x000000581024723c */ /* 0x040fec0000041824 */
[C---:B------:R-:W-:Y:S06]  /*7fe0*/  HMMA.16816.F32.BF16 R32, R16.reuse, R90, R32 ;  /* 0x0000005a1020723c */ /* 0x040fec0000041820 */
[C---:B------:R-:W-:Y:S06]  /*7ff0*/  HMMA.16816.F32.BF16 R24, R16.reuse, R20, R24 ;  /* 0x000000141018723c */ /* 0x040fec0000041818 */
[----:B------:R-:W-:Y:S01]  /*8000*/  HMMA.16816.F32.BF16 R12, R16, R22, R12 ;  /* 0x00000016100c723c */ /* 0x000fe2000004180c */
[----:B------:R-:W-:-:S06]  /*8010*/  VIADD R21, R99, 0x20 ;  /* 0x0000002063157836 */ /* 0x000fcc0000000000 */
[--C-:B------:R-:W-:Y:S02]  /*8020*/  IADD3 R19, R5, UR5, R52.reuse ;  /* 0x0000000505137c10 */ /* 0x100fe4000fffe034 */
[----:B------:R-:W-:Y:S02]  /*8030*/  I2FP.F32.S32 R5, R3 ;  /* 0x0000000300057245 */ /* 0x000fe40000201400 */
[C---:B------:R-:W-:Y:S02]  /*8040*/  VIMNMX R2, R19.reuse, R52, PT ;  /* 0x0000003413027248 */ /* 0x040fe40003fe0100 */
[----:B------:R-:W-:Y:S01]  /*8050*/  VIADDMNMX R104, R19, 0x8, R52, PT ;  /* 0x0000000813687846 */ /* 0x000fe20003800134 */
[----:B------:R-:W-:Y:S01]  /*8060*/  FFMA.FTZ R4, R120, R5, R72 ;  /* 0x0000000578047223 */ /* 0x000fe20000010048 */
[----:B------:R-:W-:Y:S01]  /*8070*/  I2FP.F32.S32 R17, R3 ;  /* 0x0000000300117245 */ /* 0x000fe20000201400 */
[----:B------:R-:W-:Y:S01]  /*8080*/  VIADD R5, R99, 0x21 ;  /* 0x0000002163057836 */ /* 0x000fe20000000000 */
[----:B------:R-:W-:-:S02]  /*8090*/  ISETP.GE.AND P6, PT, R3, R2, PT ;  /* 0x000000020300720c */ /* 0x000fc40003fc6270 */
[----:B------:R-:W-:Y:S01]  /*80a0*/  ISETP.GE.AND P4, PT, R3, R104, PT ;  /* 0x000000680300720c */ /* 0x000fe20003f86270 */
[C---:B------:R-:W-:Y:S01]  /*80b0*/  FFMA.FTZ R17, R120.reuse, R17, R74 ;  /* 0x0000001178117223 */ /* 0x040fe2000001004a */
[----:B------:R-:W-:Y:S02]  /*80c0*/  I2FP.F32.S32 R16, R7 ;  /* 0x0000000700107245 */ /* 0x000fe40000201400 */
[-C--:B------:R-:W-:Y:S02]  /*80d0*/  I2FP.F32.S32 R3, R21.reuse ;  /* 0x0000001500037245 */ /* 0x080fe40000201400 */
[----:B------:R-:W-:Y:S01]  /*80e0*/  I2FP.F32.S32 R23, R21 ;  /* 0x0000001500177245 */ /* 0x000fe20000201400 */
[C---:B------:R-:W-:Y:S01]  /*80f0*/  FFMA.FTZ R19, R120.reuse, R16, R75 ;  /* 0x0000001078137223 */ /* 0x040fe2000001004b */
[----:B------:R-:W-:Y:S01]  /*8100*/  I2FP.F32.S32 R18, R5 ;  /* 0x0000000500127245 */ /* 0x000fe20000201400 */
[----:B------:R-:W-:Y:S01]  /*8110*/  FFMA.FTZ R70, R120, R3, R70 ;  /* 0x0000000378467223 */ /* 0x000fe20000010046 */
[----:B------:R-:W-:-:S02]  /*8120*/  VIADD R3, R99, 0x28 ;  /* 0x0000002863037836 */ /* 0x000fc40000000000 */
[C---:B------:R-:W-:Y:S01]  /*8130*/  FFMA.FTZ R16, R120.reuse, R23, R68 ;  /* 0x0000001778107223 */ /* 0x040fe20000010044 */
[----:B------:R-:W-:Y:S01]  /*8140*/  ISETP.GE.AND P5, PT, R7, R2, PT ;  /* 0x000000020700720c */ /* 0x000fe20003fa6270 */
[----:B------:R-:W-:Y:S01]  /*8150*/  VIADD R23, R99, 0x29 ;  /* 0x0000002963177836 */ /* 0x000fe20000000000 */
[----:B------:R-:W-:Y:S01]  /*8160*/  ISETP.GE.AND P3, PT, R7, R104, PT ;  /* 0x000000680700720c */ /* 0x000fe20003f66270 */
[C---:B------:R-:W-:Y:S01]  /*8170*/  FFMA.FTZ R18, R120.reuse, R18, R69 ;  /* 0x0000001278127223 */ /* 0x040fe20000010045 */
[----:B------:R-:W-:Y:S02]  /*8180*/  I2FP.F32.S32 R20, R5 ;  /* 0x0000000500147245 */ /* 0x000fe40000201400 */
[C---:B------:R-:W-:Y:S02]  /*8190*/  ISETP.GE.AND P2, PT, R21.reuse, R2, PT ;  /* 0x000000021500720c */ /* 0x040fe40003f46270 */
[----:B------:R-:W-:Y:S01]  /*81a0*/  ISETP.GE.AND P0, PT, R21, R104, PT ;  /* 0x000000681500720c */ /* 0x000fe20003f06270 */
[----:B------:R-:W-:Y:S01]  /*81b0*/  FFMA.FTZ R7, R120, R20, R71 ;  /* 0x0000001478077223 */ /* 0x000fe20000010047 */
[----:B------:R-:W-:-:S02]  /*81c0*/  I2FP.F32.S32 R21, R3 ;  /* 0x0000000300157245 */ /* 0x000fc40000201400 */
[----:B------:R-:W-:Y:S02]  /*81d0*/  FSEL R6, R6, -INF , !P5 ;  /* 0xff80000006067808 */ /* 0x000fe40006800000 */
[----:B------:R-:W-:Y:S02]  /*81e0*/  FSEL R19, R19, -INF , !P3 ;  /* 0xff80000013137808 */ /* 0x000fe40005800000 */
[----:B------:R-:W-:Y:S02]  /*81f0*/  I2FP.F32.S32 R69, R3 ;  /* 0x0000000300457245 */ /* 0x000fe40000201400 */
[----:B------:R-:W-:Y:S02]  /*8200*/  I2FP.F32.S32 R22, R23 ;  /* 0x0000001700167245 */ /* 0x000fe40000201400 */
[C---:B------:R-:W-:Y:S01]  /*8210*/  ISETP.GE.AND P5, PT, R3.reuse, R2, PT ;  /* 0x000000020300720c */ /* 0x040fe20003fa6270 */
[----:B------:R-:W-:Y:S01]  /*8220*/  FFMA.FTZ R20, R120, R69, R64 ;  /* 0x0000004578147223 */ /* 0x000fe20000010040 */
[----:B------:R-:W-:Y:S01]  /*8230*/  BAR.SYNC.DEFER_BLOCKING 0x0 ;  /* 0x0000000000007b1d */ /* 0x000fe20000010000 */
[----:B------:R-:W-:Y:S01]  /*8240*/  ISETP.GE.AND P3, PT, R3, R104, PT ;  /* 0x000000680300720c */ /* 0x000fe20003f66270 */
[----:B------:R-:W-:Y:S01]  /*8250*/  VIADD R3, R99, 0x30 ;  /* 0x0000003063037836 */ /* 0x000fe20000000000 */
[----:B------:R-:W-:Y:S01]  /*8260*/  FSEL R4, R4, -INF , !P6 ;  /* 0xff80000004047808 */ /* 0x000fe20007000000 */
[----:B------:R-:W-:Y:S01]  /*8270*/  FFMA.FTZ R22, R120, R22, R65 ;  /* 0x0000001678167223 */ /* 0x000fe20000010041 */
[----:B------:R-:W-:-:S02]  /*8280*/  FSEL R17, R17, -INF , !P4 ;  /* 0xff80000011117808 */ /* 0x000fc40006000000 */
[C---:B------:R-:W-:Y:S02]  /*8290*/  ISETP.GE.AND P6, PT, R5.reuse, R2, PT ;  /* 0x000000020500720c */ /* 0x040fe40003fc6270 */
[----:B------:R-:W-:Y:S01]  /*82a0*/  ISETP.GE.AND P4, PT, R5, R104, PT ;  /* 0x000000680500720c */ /* 0x000fe20003f86270 */
[----:B------:R-:W-:Y:S01]  /*82b0*/  FFMA.FTZ R5, R120, R21, R66 ;  /* 0x0000001578057223 */ /* 0x000fe20000010042 */
[----:B------:R-:W-:Y:S01]  /*82c0*/  I2FP.F32.S32 R52, R23 ;  /* 0x0000001700347245 */ /* 0x000fe20000201400 */
[----:B------:R-:W-:Y:S01]  /*82d0*/  VIADD R21, R99, 0x31 ;  /* 0x0000003163157836 */ /* 0x000fe20000000000 */
[----:B------:R-:W-:Y:S02]  /*82e0*/  I2FP.F32.S32 R65, R3 ;  /* 0x0000000300417245 */ /* 0x000fe40000201400 */
[----:B------:R-:W-:Y:S01]  /*82f0*/  FSEL R18, R18, -INF , !P6 ;  /* 0xff80000012127808 */ /* 0x000fe20007000000 */
[C---:B------:R-:W-:Y:S01]  /*8300*/  FFMA.FTZ R73, R120.reuse, R52, R67 ;  /* 0x0000003478497223 */ /* 0x040fe20000010043 */
[----:B------:R-:W-:Y:S01]  /*8310*/  FSEL R7, R7, -INF , !P4 ;  /* 0xff80000007077808 */ /* 0x000fe20006000000 */
[----:B------:R-:W-:Y:S01]  /*8320*/  FFMA.FTZ R52, R120, R65, R60 ;  /* 0x0000004178347223 */ /* 0x000fe2000001003c */
[----:B------:R-:W-:Y:S01]  /*8330*/  I2FP.F32.S32 R89, R3 ;  /* 0x0000000300597245 */ /* 0x000fe20000201400 */
[----:B------:R-:W-:Y:S01]  /*8340*/  VIADD R65, R99, 0x39 ;  /* 0x0000003963417836 */ /* 0x000fe20000000000 */
[----:B------:R-:W-:-:S02]  /*8350*/  ISETP.GE.AND P6, PT, R3, R2, PT ;  /* 0x000000020300720c */ /* 0x000fc40003fc6270 */
[----:B------:R-:W-:Y:S01]  /*8360*/  ISETP.GE.AND P4, PT, R3, R104, PT ;  /* 0x000000680300720c */ /* 0x000fe20003f86270 */
[----:B------:R-:W-:Y:S01]  /*8370*/  VIADD R3, R99, 0x38 ;  /* 0x0000003863037836 */ /* 0x000fe20000000000 */
[----:B------:R-:W-:Y:S01]  /*8380*/  FSEL R16, R16, -INF , !P2 ;  /* 0xff80000010107808 */ /* 0x000fe20005000000 */
[----:B------:R-:W-:Y:S01]  /*8390*/  FFMA.FTZ R89, R120, R89, R62 ;  /* 0x0000005978597223 */ /* 0x000fe2000001003e */
[----:B------:R-:W-:Y:S02]  /*83a0*/  FSEL R67, R70, -INF , !P0 ;  /* 0xff80000046437808 */ /* 0x000fe40004000000 */
[C---:B------:R-:W-:Y:S02]  /*83b0*/  ISETP.GE.AND P2, PT, R23.reuse, R2, PT ;  /* 0x000000021700720c */ /* 0x040fe40003f46270 */
[----:B------:R-:W-:Y:S02]  /*83c0*/  ISETP.GE.AND P0, PT, R23, R104, PT ;  /* 0x000000681700720c */ /* 0x000fe40003f06270 */
[----:B------:R-:W-:-:S02]  /*83d0*/  I2FP.F32.S32 R23, R21 ;  /* 0x0000001500177245 */ /* 0x000fc40000201400 */
[----:B------:R-:W-:Y:S02]  /*83e0*/  I2FP.F32.S32 R60, R21 ;  /* 0x00000015003c7245 */ /* 0x000fe40000201400 */
[----:B------:R-:W-:Y:S01]  /*83f0*/  I2FP.F32.S32 R69, R3 ;  /* 0x0000000300457245 */ /* 0x000fe20000201400 */
[----:B------:R-:W-:Y:S01]  /*8400*/  FFMA.FTZ R61, R120, R23, R61 ;  /* 0x00000017783d7223 */ /* 0x000fe2000001003d */
[----:B------:R-:W-:Y:S01]  /*8410*/  FSEL R22, R22, -INF , !P2 ;  /* 0xff80000016167808 */ /* 0x000fe20005000000 */
[C---:B------:R-:W-:Y:S01]  /*8420*/  FFMA.FTZ R63, R120.reuse, R60, R63 ;  /* 0x0000003c783f7223 */ /* 0x040fe2000001003f */
[----:B------:R-:W-:Y:S01]  /*8430*/  FSEL R73, R73, -INF , !P0 ;  /* 0xff80000049497808 */ /* 0x000fe20004000000 */
[----:B------:R-:W-:Y:S01]  /*8440*/  FFMA.FTZ R60, R120, R69, R48 ;  /* 0x00000045783c7223 */ /* 0x000fe20000010030 */
[----:B------:R-:W-:Y:S02]  /*8450*/  I2FP.F32.S32 R23, R3 ;  /* 0x0000000300177245 */ /* 0x000fe40000201400 */
[----:B------:R-:W-:-:S02]  /*8460*/  ISETP.GE.AND P2, PT, R3, R2, PT ;  /* 0x000000020300720c */ /* 0x000fc40003f46270 */
[----:B------:R-:W-:Y:S01]  /*8470*/  ISETP.GE.AND P0, PT, R3, R104, PT ;  /* 0x000000680300720c */ /* 0x000fe20003f06270 */
[----:B------:R-:W-:Y:S01]  /*8480*/  VIADD R3, R99, 0x40 ;  /* 0x0000004063037836 */ /* 0x000fe20000000000 */
[----:B------:R-:W-:Y:S01]  /*8490*/  I2FP.F32.S32 R62, R65 ;  /* 0x00000041003e7245 */ /* 0x000fe20000201400 */
[----:B------:R-:W-:Y:S01]  /*84a0*/  FFMA.FTZ R23, R120, R23, R50 ;  /* 0x0000001778177223 */ /* 0x000fe20000010032 */
[----:B------:R-:W-:Y:S02]  /*84b0*/  I2FP.F32.S32 R48, R65 ;  /* 0x0000004100307245 */ /* 0x000fe40000201400 */
[----:B------:R-:W-:Y:S01]  /*84c0*/  FSEL R20, R20, -INF , !P5 ;  /* 0xff80000014147808 */ /* 0x000fe20006800000 */
[----:B------:R-:W-:Y:S01]  /*84d0*/  FFMA.FTZ R62, R120, R62, R49 ;  /* 0x0000003e783e7223 */ /* 0x000fe20000010031 */
[----:B------:R-:W-:Y:S02]  /*84e0*/  FSEL R5, R5, -INF , !P3 ;  /* 0xff80000005057808 */ /* 0x000fe40005800000 */
[----:B------:R-:W-:-:S02]  /*84f0*/  I2FP.F32.S32 R123, R3 ;  /* 0x00000003007b7245 */ /* 0x000fc40000201400 */
[C---:B------:R-:W-:Y:S02]  /*8500*/  ISETP.GE.AND P5, PT, R21.reuse, R2, PT ;  /* 0x000000021500720c */ /* 0x040fe40003fa6270 */
[----:B------:R-:W-:Y:S01]  /*8510*/  ISETP.GE.AND P3, PT, R21, R104, PT ;  /* 0x000000681500720c */ /* 0x000fe20003f66270 */
[----:B------:R-:W-:Y:S01]  /*8520*/  FFMA.FTZ R21, R120, R48, R51 ;  /* 0x0000003078157223 */ /* 0x000fe20000010033 */
[----:B------:R-:W-:Y:S01]  /*8530*/  I2FP.F32.S32 R49, R3 ;  /* 0x0000000300317245 */ /* 0x000fe20000201400 */
[----:B------:R-:W-:Y:S01]  /*8540*/  VIADD R51, R99, 0x41 ;  /* 0x0000004163337836 */ /* 0x000fe20000000000 */
[----:B------:R-:W-:Y:S01]  /*8550*/  FSEL R48, R52, -INF , !P6 ;  /* 0xff80000034307808 */ /* 0x000fe20007000000 */
[C---:B------:R-:W-:Y:S01]  /*8560*/  FFMA.FTZ R123, R120.reuse, R123, R46 ;  /* 0x0000007b787b7223 */ /* 0x040fe2000001002e */
[----:B------:R-:W-:Y:S01]  /*8570*/  FSEL R89, R89, -INF , !P4 ;  /* 0xff80000059597808 */ /* 0x000fe20006000000 */
[----:B------:R-:W-:Y:S01]  /*8580*/  FFMA.FTZ R44, R120, R49, R44 ;  /* 0x00000031782c7223 */ /* 0x000fe2000001002c */
[----:B------:R-:W-:-:S02]  /*8590*/  ISETP.GE.AND P6, PT, R65, R2, PT ;  /* 0x000000024100720c */ /* 0x000fc40003fc6270 */
[----:B------:R-:W-:Y:S02]  /*85a0*/  ISETP.GE.AND P4, PT, R65, R104, PT ;  /* 0x000000684100720c */ /* 0x000fe40003f86270 */
[----:B------:R-:W-:Y:S02]  /*85b0*/  FSEL R46, R61, -INF , !P5 ;  /* 0xff8000003d2e7808 */ /* 0x000fe40006800000 */
[----:B------:R-:W-:Y:S02]  /*85c0*/  FSEL R65, R63, -INF , !P3 ;  /* 0xff8000003f417808 */ /* 0x000fe40005800000 */
[C---:B------:R-:W-:Y:S02]  /*85d0*/  ISETP.GE.AND P5, PT, R3.reuse, R2, PT ;  /* 0x000000020300720c */ /* 0x040fe40003fa6270 */
[----:B------:R-:W-:Y:S01]  /*85e0*/  ISETP.GE.AND P3, PT, R3, R104, PT ;  /* 0x000000680300720c */ /* 0x000fe20003f66270 */
[----:B------:R-:W-:Y:S01]  /*85f0*/  VIADD R3, R99, 0x1 ;  /* 0x0000000163037836 */ /* 0x000fe20000000000 */
[----:B------:R-:W-:-:S02]  /*8600*/  I2FP.F32.S32 R49, R51 ;  /* 0x0000003300317245 */ /* 0x000fc40000201400 */
[----:B------:R-:W-:Y:S02]  /*8610*/  I2FP.F32.S32 R50, R51 ;  /* 0x0000003300327245 */ /* 0x000fe40000201400 */
[----:B------:R-:W-:Y:S01]  /*8620*/  I2FP.F32.S32 R97, R3 ;  /* 0x0000000300617245 */ /* 0x000fe20000201400 */
[----:B------:R-:W-:Y:S01]  /*8630*/  FFMA.FTZ R45, R120, R49, R45 ;  /* 0x00000031782d7223 */ /* 0x000fe2000001002d */
[----:B------:R-:W-:Y:S01]  /*8640*/  VIADD R49, R99, 0x8 ;  /* 0x0000000863317836 */ /* 0x000fe20000000000 */
[----:B------:R-:W-:Y:S01]  /*8650*/  FSEL R62, R62, -INF , !P6 ;  /* 0xff8000003e3e7808 */ /* 0x000fe20007000000 */
[C---:B------:R-:W-:Y:S01]  /*8660*/  FFMA.FTZ R91, R120.reuse, R50, R47 ;  /* 0x00000032785b7223 */ /* 0x040fe2000001002f */
[----:B------:R-:W-:Y:S01]  /*8670*/  FSEL R21, R21, -INF , !P4 ;  /* 0xff80000015157808 */ /* 0x000fe20006000000 */
[-C--:B------:R-:W-:Y:S01]  /*8680*/  FFMA.FTZ R50, R120, R97.reuse, R9 ;  /* 0x0000006178327223 */ /* 0x080fe20000010009 */
[----:B------:R-:W-:Y:S01]  /*8690*/  FSEL R60, R60, -INF , !P2 ;  /* 0xff8000003c3c7808 */ /* 0x000fe20005000000 */
[----:B------:R-:W-:Y:S01]  /*86a0*/  FFMA.FTZ R97, R120, R97, R11 ;  /* 0x0000006178617223 */ /* 0x000fe2000001000b */
[----:B------:R-:W-:Y:S01]  /*86b0*/  FSEL R23, R23, -INF , !P0 ;  /* 0xff80000017177808 */ /* 0x000fe20004000000 */
[----:B------:R-:W-:Y:S01]  /*86c0*/  VIADD R47, R99, 0x10 ;  /* 0x00000010632f7836 */ /* 0x000fe20000000000 */
[----:B------:R-:W-:-:S02]  /*86d0*/  ISETP.GE.AND P6, PT, R3, R2, PT ;  /* 0x000000020300720c */ /* 0x000fc40003fc6270 */
[----:B------:R-:W-:Y:S01]  /*86e0*/  ISETP.GE.AND P4, PT, R3, R104, PT ;  /* 0x000000680300720c */ /* 0x000fe20003f86270 */
[----:B------:R-:W-:Y:S01]  /*86f0*/  VIADD R3, R99, 0x9 ;  /* 0x0000000963037836 */ /* 0x000fe20000000000 */
[C---:B------:R-:W-:Y:S02]  /*8700*/  ISETP.GE.AND P2, PT, R51.reuse, R2, PT ;  /* 0x000000023300720c */ /* 0x040fe40003f46270 */
[----:B------:R-:W-:Y:S02]  /*8710*/  ISETP.GE.AND P0, PT, R51, R104, PT ;  /* 0x000000683300720c */ /* 0x000fe40003f06270 */
[----:B------:R-:W-:Y:S02]  /*8720*/  I2FP.F32.S32 R9, R49 ;  /* 0x0000003100097245 */ /* 0x000fe40000201400 */
[----:B------:R-:W-:Y:S01]  /*8730*/  FSEL R72, R45, -INF , !P2 ;  /* 0xff8000002d487808 */ /* 0x000fe20005000000 */
[----:B------:R-:W-:Y:S01]  /*8740*/  VIADD R45, R99, 0x49 ;  /* 0x00000049632d7836 */ /* 0x000fe20000000000 */
[----:B------:R-:W-:Y:S01]  /*8750*/  FSEL R91, R91, -INF , !P0 ;  /* 0xff8000005b5b7808 */ /* 0x000fe20004000000 */
[C---:B------:R-:W-:Y:S01]  /*8760*/  FFMA.FTZ R52, R120.reuse, R9, R80 ;  /* 0x0000000978347223 */ /* 0x040fe20000010050 */
[----:B------:R-:W-:Y:S01]  /*8770*/  I2FP.F32.S32 R11, R3 ;  /* 0x00000003000b7245 */ /* 0x000fe20000201400 */
[----:B------:R-:W-:Y:S01]  /*8780*/  FFMA.FTZ R82, R120, R9, R82 ;  /* 0x0000000978527223 */ /* 0x000fe20000010052 */
[----:B------:R-:W-:-:S02]  /*8790*/  ISETP.GE.AND P2, PT, R3, R2, PT ;  /* 0x000000020300720c */ /* 0x000fc40003f46270 */
[----:B------:R-:W-:Y:S01]  /*87a0*/  ISETP.GE.AND P0, PT, R3, R104, PT ;  /* 0x000000680300720c */ /* 0x000fe20003f06270 */
[----:B------:R-:W-:Y:S01]  /*87b0*/  VIADD R3, R99, 0x11 ;  /* 0x0000001163037836 */ /* 0x000fe20000000000 */
[----:B------:R-:W-:Y:S01]  /*87c0*/  FSEL R68, R44, -INF , !P5 ;  /* 0xff8000002c447808 */ /* 0x000fe20006800000 */
[CC--:B------:R-:W-:Y:S01]  /*87d0*/  FFMA.FTZ R66, R120.reuse, R11.reuse, R81 ;  /* 0x0000000b78427223 */ /* 0x0c0fe20000010051 */
[----:B------:R-:W-:Y:S01]  /*87e0*/  FSEL R123, R123, -INF , !P3 ;  /* 0xff8000007b7b7808 */ /* 0x000fe20005800000 */
[----:B------:R-:W-:Y:S01]  /*87f0*/  FFMA.FTZ R11, R120, R11, R83 ;  /* 0x0000000b780b7223 */ /* 0x000fe20000010053 */
[C---:B------:R-:W-:Y:S02]  /*8800*/  ISETP.GE.AND P5, PT, R49.reuse, R2, PT ;  /* 0x000000023100720c */ /* 0x040fe40003fa6270 */
[----:B------:R-:W-:Y:S02]  /*8810*/  ISETP.GE.AND P3, PT, R49, R104, PT ;  /* 0x000000683100720c */ /* 0x000fe40003f66270 */
[----:B------:R-:W-:-:S02]  /*8820*/  I2FP.F32.S32 R44, R3 ;  /* 0x00000003002c7245 */ /* 0x000fc40000201400 */
[----:B------:R-:W-:Y:S02]  /*8830*/  FSEL R52, R52, -INF , !P5 ;  /* 0xff80000034347808 */ /* 0x000fe40006800000 */
[----:B------:R-:W-:Y:S01]  /*8840*/  FSEL R81, R82, -INF , !P3 ;  /* 0xff80000052517808 */ /* 0x000fe20005800000 */
[C---:B------:R-:W-:Y:S01]  /*8850*/  FFMA.FTZ R77, R120.reuse, R44, R77 ;  /* 0x0000002c784d7223 */ /* 0x040fe2000001004d */
[C---:B------:R-:W-:Y:S01]  /*8860*/  ISETP.GE.AND P5, PT, R3.reuse, R2, PT ;  /* 0x000000020300720c */ /* 0x040fe20003fa6270 */
[----:B------:R-:W-:Y:S01]  /*8870*/  FFMA.FTZ R79, R120, R44, R79 ;  /* 0x0000002c784f7223 */ /* 0x000fe2000001004f */
[----:B------:R-:W-:Y:S01]  /*8880*/  ISETP.GE.AND P3, PT, R3, R104, PT ;  /* 0x000000680300720c */ /* 0x000fe20003f66270 */
[----:B------:R-:W-:Y:S01]  /*8890*/  VIADD R3, R99, 0x50 ;  /* 0x0000005063037836 */ /* 0x000fe20000000000 */
[----:B------:R-:W-:Y:S02]  /*88a0*/  I2FP.F32.S32 R9, R47 ;  /* 0x0000002f00097245 */ /* 0x000fe40000201400 */
[----:B------:R-:W-:-:S02]  /*88b0*/  FSEL R50, R50, -INF , !P6 ;  /* 0xff80000032327808 */ /* 0x000fc40007000000 */
[----:B------:R-:W-:Y:S01]  /*88c0*/  FSEL R97, R97, -INF , !P4 ;  /* 0xff80000061617808 */ /* 0x000fe20006000000 */
[CC--:B------:R-:W-:Y:S01]  /*88d0*/  FFMA.FTZ R76, R120.reuse, R9.reuse, R76 ;  /* 0x00000009784c7223 */ /* 0x0c0fe2000001004c */
[C---:B------:R-:W-:Y:S01]  /*88e0*/  ISETP.GE.AND P6, PT, R47.reuse, R2, PT ;  /* 0x000000022f00720c */ /* 0x040fe20003fc6270 */
[----:B------:R-:W-:Y:S01]  /*88f0*/  FFMA.FTZ R9, R120, R9, R78 ;  /* 0x0000000978097223 */ /* 0x000fe2000001004e */
[----:B------:R-:W-:Y:S01]  /*8900*/  ISETP.GE.AND P4, PT, R47, R104, PT ;  /* 0x000000682f00720c */ /* 0x000fe20003f86270 */
[----:B------:R-:W-:Y:S01]  /*8910*/  VIADD R47, R99, 0x51 ;  /* 0x00000051632f7836 */ /* 0x000fe20000000000 */
[----:B------:R-:W-:Y:S02]  /*8920*/  FSEL R66, R66, -INF , !P2 ;  /* 0xff80000042427808 */ /* 0x000fe40005000000 */
[----:B------:R-:W-:Y:S02]  /*8930*/  FSEL R11, R11, -INF , !P0 ;  /* 0xff8000000b0b7808 */ /* 0x000fe40004000000 */
[----:B------:R-:W-:-:S02]  /*8940*/  I2FP.F32.S32 R44, R45 ;  /* 0x0000002d002c7245 */ /* 0x000fc40000201400 */
[C---:B------:R-:W-:Y:S02]  /*8950*/  ISETP.GE.AND P2, PT, R45.reuse, R2, PT ;  /* 0x000000022d00720c */ /* 0x040fe40003f46270 */
[----:B------:R-:W-:Y:S01]  /*8960*/  ISETP.GE.AND P0, PT, R45, R104, PT ;  /* 0x000000682d00720c */ /* 0x000fe20003f06270 */
[----:B------:R-:W-:Y:S01]  /*8970*/  VIADD R45, R99, 0x58 ;  /* 0x00000058632d7836 */ /* 0x000fe20000000000 */
[----:B------:R-:W-:Y:S01]  /*8980*/  I2FP.F32.S32 R107, R3 ;  /* 0x00000003006b7245 */ /* 0x000fe20000201400 */
[CC--:B------:R-:W-:Y:S01]  /*8990*/  FFMA.FTZ R41, R120.reuse, R44.reuse, R41 ;  /* 0x0000002c78297223 */ /* 0x0c0fe20000010029 */
[----:B------:R-:W-:Y:S01]  /*89a0*/  I2FP.F32.S32 R103, R47 ;  /* 0x0000002f00677245 */ /* 0x000fe20000201400 */
[C---:B------:R-:W-:Y:S01]  /*89b0*/  FFMA.FTZ R43, R120.reuse, R44, R43 ;  /* 0x0000002c782b7223 */ /* 0x040fe2000001002b */
[----:B------:R-:W-:Y:S01]  /*89c0*/  I2FP.F32.S32 R95, R45 ;  /* 0x0000002d005f7245 */ /* 0x000fe20000201400 */
[-C--:B------:R-:W-:Y:S01]  /*89d0*/  FFMA.FTZ R44, R120, R107.reuse, R36 ;  /* 0x0000006b782c7223 */ /* 0x080fe20000010024 */
[----:B------:R-:W-:Y:S01]  /*89e0*/  FSEL R36, R76, -INF , !P6 ;  /* 0xff8000004c247808 */ /* 0x000fe20007000000 */
[----:B------:R-:W-:Y:S01]  /*89f0*/  FFMA.FTZ R107, R120, R107, R38 ;  /* 0x0000006b786b7223 */ /* 0x000fe20000010026 */
[----:B------:R-:W-:-:S02]  /*8a00*/  FSEL R9, R9, -INF , !P4 ;  /* 0xff80000009097808 */ /* 0x000fc40006000000 */
[C---:B------:R-:W-:Y:S02]  /*8a10*/  ISETP.GE.AND P6, PT, R3.reuse, R2, PT ;  /* 0x000000020300720c */ /* 0x040fe40003fc6270 */
[----:B------:R-:W-:Y:S01]  /*8a20*/  ISETP.GE.AND P4, PT, R3, R104, PT ;  /* 0x000000680300720c */ /* 0x000fe20003f86270 */
[CC--:B------:R-:W-:Y:S01]  /*8a30*/  FFMA.FTZ R3, R120.reuse, R103.reuse, R37 ;  /* 0x0000006778037223 */ /* 0x0c0fe20000010025 */
[C---:B------:R-:W-:Y:S01]  /*8a40*/  FFMA.FTZ R103, R120.reuse, R103, R39 ;  /* 0x0000006778677223 */ /* 0x040fe20000010027 */
[CC--:B------:R-:W-:Y:S01]  /*8a50*/  FFMA.FTZ R39, R120.reuse, R95.reuse, R32 ;  /* 0x0000005f78277223 */ /* 0x0c0fe20000010020 */
[----:B------:R-:W-:Y:S01]  /*8a60*/  VIADD R37, R99, 0x59 ;  /* 0x0000005963257836 */ /* 0x000fe20000000000 */
[----:B------:R-:W-:Y:S01]  /*8a70*/  FSEL R32, R41, -INF , !P2 ;  /* 0xff80000029207808 */ /* 0x000fe20005000000 */
[----:B------:R-:W-:Y:S01]  /*8a80*/  VIADD R41, R99, 0x61 ;  /* 0x0000006163297836 */ /* 0x000fe20000000000 */
[----:B------:R-:W-:Y:S01]  /*8a90*/  FSEL R121, R43, -INF , !P0 ;  /* 0xff8000002b797808 */ /* 0x000fe20004000000 */
[----:B------:R-:W-:Y:S01]  /*8aa0*/  FFMA.FTZ R95, R120, R95, R34 ;  /* 0x0000005f785f7223 */ /* 0x000fe20000010022 */
[----:B------:R-:W-:Y:S01]  /*8ab0*/  VIADD R43, R99, 0x60 ;  /* 0x00000060632b7836 */ /* 0x000fe20000000000 */
[----:B------:R-:W-:-:S02]  /*8ac0*/  I2FP.F32.S32 R34, R37 ;  /* 0x0000002500227245 */ /* 0x000fc40000201400 */
[----:B------:R-:W-:Y:S02]  /*8ad0*/  I2FP.F32.S32 R83, R41 ;  /* 0x0000002900537245 */ /* 0x000fe40000201400 */
[C---:B------:R-:W-:Y:S01]  /*8ae0*/  ISETP.GE.AND P2, PT, R45.reuse, R2, PT ;  /* 0x000000022d00720c */ /* 0x040fe20003f46270 */
[C---:B------:R-:W-:Y:S01]  /*8af0*/  FFMA.FTZ R35, R120.reuse, R34, R35 ;  /* 0x0000002278237223 */ /* 0x040fe20000010023 */
[----:B------:R-:W-:Y:S01]  /*8b00*/  ISETP.GE.AND P0, PT, R45, R104, PT ;  /* 0x000000682d00720c */ /* 0x000fe20003f06270 */
[C---:B------:R-:W-:Y:S01]  /*8b10*/  FFMA.FTZ R29, R120.reuse, R83, R29 ;  /* 0x00000053781d7223 */ /* 0x040fe2000001001d */
[----:B------:R-:W-:Y:S01]  /*8b20*/  I2FP.F32.S32 R45, R43 ;  /* 0x0000002b002d7245 */ /* 0x000fe20000201400 */
[C---:B------:R-:W-:Y:S01]  /*8b30*/  FFMA.FTZ R83, R120.reuse, R83, R31 ;  /* 0x0000005378537223 */ /* 0x040fe2000001001f */
[----:B------:R-:W-:Y:S01]  /*8b40*/  FSEL R38, R77, -INF , !P5 ;  /* 0xff8000004d267808 */ /* 0x000fe20006800000 */
[----:B------:R-:W-:Y:S01]  /*8b50*/  VIADD R31, R99, 0x69 ;  /* 0x00000069631f7836 */ /* 0x000fe20000000000 */
[----:B------:R-:W-:Y:S01]  /*8b60*/  FSEL R107, R107, -INF , !P4 ;  /* 0xff8000006b6b7808 */ /* 0x000fe20006000000 */
[C---:B------:R-:W-:Y:S01]  /*8b70*/  FFMA.FTZ R33, R120.reuse, R34, R33 ;  /* 0x0000002278217223 */ /* 0x040fe20000010021 */
[----:B------:R-:W-:Y:S01]  /*8b80*/  ISETP.GE.AND P5, PT, R47, R2, PT ;  /* 0x000000022f00720c */ /* 0x000fe20003fa6270 */
[----:B------:R-:W-:Y:S01]  /*8b90*/  FFMA.FTZ R78, R120, R45, R28 ;  /* 0x0000002d784e7223 */ /* 0x000fe2000001001c */
[----:B------:R-:W-:-:S02]  /*8ba0*/  ISETP.GE.AND P4, PT, R37, R104, PT ;  /* 0x000000682500720c */ /* 0x000fc40003f86270 */
[----:B------:R-:W-:Y:S02]  /*8bb0*/  FSEL R79, R79, -INF , !P3 ;  /* 0xff8000004f4f7808 */ /* 0x000fe40005800000 */
[----:B------:R-:W-:Y:S02]  /*8bc0*/  ISETP.GE.AND P3, PT, R47, R104, PT ;  /* 0x000000682f00720c */ /* 0x000fe40003f66270 */
[----:B------:R-:W-:Y:S02]  /*8bd0*/  FSEL R34, R44, -INF , !P6 ;  /* 0xff8000002c227808 */ /* 0x000fe40007000000 */
[----:B------:R-:W-:Y:S01]  /*8be0*/  FSEL R28, R3, -INF , !P5 ;  /* 0xff800000031c7808 */ /* 0x000fe20006800000 */
[----:B------:R-:W-:Y:S01]  /*8bf0*/  VIADD R3, R99, 0x68 ;  /* 0x0000006863037836 */ /* 0x000fe20000000000 */
[----:B------:R-:W-:Y:S01]  /*8c00*/  FSEL R93, R35, -INF , !P4 ;  /* 0xff800000235d7808 */ /* 0x000fe20006000000 */
[----:B------:R-:W-:Y:S01]  /*8c10*/  VIADD R35, R99, 0x70 ;  /* 0x0000007063237836 */ /* 0x000fe20000000000 */
[----:B------:R-:W-:Y:S01]  /*8c20*/  ISETP.GE.AND P6, PT, R37, R2, PT ;  /* 0x000000022500720c */ /* 0x000fe20003fc6270 */
[----:B------:R-:W-:Y:S01]  /*8c30*/  FFMA.FTZ R37, R120, R45, R30 ;  /* 0x0000002d78257223 */ /* 0x000fe2000001001e */
[----:B------:R-:W-:-:S02]  /*8c40*/  I2FP.F32.S32 R63, R31 ;  /* 0x0000001f003f7245 */ /* 0x000fc40000201400 */
[----:B------:R-:W-:Y:S02]  /*8c50*/  FSEL R103, R103, -INF , !P3 ;  /* 0xff80000067677808 */ /* 0x000fe40005800000 */
[C---:B------:R-:W-:Y:S02]  /*8c60*/  ISETP.GE.AND P5, PT, R43.reuse, R2, PT ;  /* 0x000000022b00720c */ /* 0x040fe40003fa6270 */
[----:B------:R-:W-:Y:S02]  /*8c70*/  ISETP.GE.AND P3, PT, R43, R104, PT ;  /* 0x000000682b00720c */ /* 0x000fe40003f66270 */
[----:B------:R-:W-:Y:S01]  /*8c80*/  FSEL R74, R33, -INF , !P6 ;  /* 0xff800000214a7808 */ /* 0x000fe20007000000 */
[C---:B------:R-:W-:Y:S01]  /*8c90*/  FFMA.FTZ R33, R120.reuse, R63, R85 ;  /* 0x0000003f78217223 */ /* 0x040fe20000010055 */
[----:B------:R-:W-:Y:S01]  /*8ca0*/  I2FP.F32.S32 R71, R3 ;  /* 0x0000000300477245 */ /* 0x000fe20000201400 */
[----:B------:R-:W-:Y:S01]  /*8cb0*/  FFMA.FTZ R63, R120, R63, R87 ;  /* 0x0000003f783f7223 */ /* 0x000fe20000010057 */
[----:B------:R-:W-:-:S02]  /*8cc0*/  ISETP.GE.AND P6, PT, R3, R2, PT ;  /* 0x000000020300720c */ /* 0x000fc40003fc6270 */
[----:B------:R-:W-:Y:S01]  /*8cd0*/  ISETP.GE.AND P4, PT, R3, R104, PT ;  /* 0x000000680300720c */ /* 0x000fe20003f86270 */
[----:B------:R-:W-:Y:S01]  /*8ce0*/  VIADD R3, R99, 0x71 ;  /* 0x0000007163037836 */ /* 0x000fe20000000000 */
[----:B------:R-:W-:Y:S01]  /*8cf0*/  I2FP.F32.S32 R49, R35 ;  /* 0x0000002300317245 */ /* 0x000fe20000201400 */
[CC--:B------:R-:W-:Y:S01]  /*8d00*/  FFMA.FTZ R84, R120.reuse, R71.reuse, R84 ;  /* 0x0000004778547223 */ /* 0x0c0fe20000010054 */
[----:B------:R-:W-:Y:S01]  /*8d10*/  FSEL R30, R39, -INF , !P2 ;  /* 0xff800000271e7808 */ /* 0x000fe20005000000 */
[----:B------:R-:W-:Y:S01]  /*8d20*/  FFMA.FTZ R71, R120, R71, R86 ;  /* 0x0000004778477223 */ /* 0x000fe20000010056 */
[----:B------:R-:W-:Y:S02]  /*8d30*/  FSEL R95, R95, -INF , !P0 ;  /* 0xff8000005f5f7808 */ /* 0x000fe40004000000 */
[C---:B------:R-:W-:Y:S02]  /*8d40*/  ISETP.GE.AND P2, PT, R41.reuse, R2, PT ;  /* 0x000000022900720c */ /* 0x040fe40003f46270 */
[----:B------:R-:W-:-:S02]  /*8d50*/  ISETP.GE.AND P0, PT, R41, R104, PT ;  /* 0x000000682900720c */ /* 0x000fc40003f06270 */
[----:B------:R-:W-:Y:S02]  /*8d60*/  FSEL R78, R78, -INF , !P5 ;  /* 0xff8000004e4e7808 */ /* 0x000fe40006800000 */
[----:B------:R-:W-:Y:S02]  /*8d70*/  FSEL R85, R37, -INF , !P3 ;  /* 0xff80000025557808 */ /* 0x000fe40005800000 */
[C---:B------:R-:W-:Y:S02]  /*8d80*/  ISETP.GE.AND P5, PT, R31.reuse, R2, PT ;  /* 0x000000021f00720c */ /* 0x040fe40003fa6270 */
[----:B------:R-:W-:Y:S01]  /*8d90*/  ISETP.GE.AND P3, PT, R31, R104, PT ;  /* 0x000000681f00720c */ /* 0x000fe20003f66270 */
[C---:B------:R-:W-:Y:S01]  /*8da0*/  FFMA.FTZ R31, R120.reuse, R49, R24 ;  /* 0x00000031781f7223 */ /* 0x040fe20000010018 */
[----:B------:R-:W-:Y:S01]  /*8db0*/  I2FP.F32.S32 R51, R3 ;  /* 0x0000000300337245 */ /* 0x000fe20000201400 */
[----:B------:R-:W-:Y:S01]  /*8dc0*/  FFMA.FTZ R49, R120, R49, R26 ;  /* 0x0000003178317223 */ /* 0x000fe2000001001a */
[----:B------:R-:W-:-:S02]  /*8dd0*/  FSEL R24, R29, -INF , !P2 ;  /* 0xff8000001d187808 */ /* 0x000fc40005000000 */
[----:B------:R-:W-:Y:S01]  /*8de0*/  FSEL R83, R83, -INF , !P0 ;  /* 0xff80000053537808 */ /* 0x000fe20004000000 */
[CC--:B------:R-:W-:Y:S01]  /*8df0*/  FFMA.FTZ R29, R120.reuse, R51.reuse, R25 ;  /* 0x00000033781d7223 */ /* 0x0c0fe20000010019 */
[C---:B------:R-:W-:Y:S01]  /*8e00*/  ISETP.GE.AND P2, PT, R35.reuse, R2, PT ;  /* 0x000000022300720c */ /* 0x040fe20003f46270 */
[----:B------:R-:W-:Y:S01]  /*8e10*/  FFMA.FTZ R51, R120, R51, R27 ;  /* 0x0000003378337223 */ /* 0x000fe2000001001b */
        /* <DEDUP_REMOVED lines=8> */
[C---:B------:R-:W-:Y:S01]  /*8ea0*/  FFMA.FTZ R3, R120.reuse, R27, R12 ;  /* 0x0000001b78037223 */ /* 0x040fe2000001000c */
[----:B------:R-:W-:Y:S01]  /*8eb0*/  I2FP.F32.S32 R12, R25 ;  /* 0x00000019000c7245 */ /* 0x000fe20000201400 */
[C---:B------:R-:W-:Y:S01]  /*8ec0*/  FFMA.FTZ R44, R120.reuse, R27, R14 ;  /* 0x0000001b782c7223 */ /* 0x040fe2000001000e */
[----:B------:R-:W-:Y:S01]  /*8ed0*/  VIADD R27, R99, 0x48 ;  /* 0x00000048631b7836 */ /* 0x000fe20000000000 */
[----:B------:R-:W-:Y:S02]  /*8ee0*/  FSEL R14, R33, -INF , !P5 ;  /* 0xff800000210e7808 */ /* 0x000fe40006800000 */
[CC--:B------:R-:W-:Y:S01]  /*8ef0*/  FFMA.FTZ R64, R120.reuse, R12.reuse, R13 ;  /* 0x0000000c78407223 */ /* 0x0c0fe2000001000d */
[----:B------:R-:W-:Y:S01]  /*8f00*/  FFMA.FTZ R15, R120, R12, R15 ;  /* 0x0000000c780f7223 */ /* 0x000fe2000001000f */
[----:B------:R-:W-:-:S02]  /*8f10*/  FSEL R12, R31, -INF , !P2 ;  /* 0xff8000001f0c7808 */ /* 0x000fc40005000000 */
[----:B------:R-:W-:Y:S02]  /*8f20*/  ISETP.GE.AND P2, PT, R25, R2, PT ;  /* 0x000000021900720c */ /* 0x000fe40003f46270 */
[----:B------:R-:W-:Y:S02]  /*8f30*/  I2FP.F32.S32 R13, R99 ;  /* 0x00000063000d7245 */ /* 0x000fe40000201400 */
[----:B------:R-:W-:Y:S02]  /*8f40*/  FSEL R64, R64, -INF , !P2 ;  /* 0xff80000040407808 */ /* 0x000fe40005000000 */
[----:B------:R-:W-:Y:S02]  /*8f50*/  ISETP.GT.AND P2, PT, R127, R126, PT ;  /* 0x0000007e7f00720c */ /* 0x000fe40003f44270 */
[----:B------:R-:W-:Y:S02]  /*8f60*/  FSEL R63, R63, -INF , !P3 ;  /* 0xff8000003f3f7808 */ /* 0x000fe40005800000 */
[----:B------:R-:W-:-:S02]  /*8f70*/  I2FP.F32.S32 R31, R27 ;  /* 0x0000001b001f7245 */ /* 0x000fc40000201400 */
[----:B------:R-:W-:Y:S02]  /*8f80*/  I2FP.F32.S32 R161, R27 ;  /* 0x0000001b00a17245 */ /* 0x000fe40000201400 */
[C---:B------:R-:W-:Y:S01]  /*8f90*/  ISETP.GE.AND P5, PT, R35.reuse, R2, PT ;  /* 0x000000022300720c */ /* 0x040fe20003fa6270 */
[C---:B------:R-:W-:Y:S01]  /*8fa0*/  FFMA.FTZ R40, R120.reuse, R31, R40 ;  /* 0x0000001f78287223 */ /* 0x040fe20000010028 */
[-C--:B------:R-:W-:Y:S01]  /*8fb0*/  ISETP.GE.AND P3, PT, R35, R104.reuse, PT ;  /* 0x000000682300720c */ /* 0x080fe20003f66270 */
[C---:B------:R-:W-:Y:S01]  /*8fc0*/  FFMA.FTZ R161, R120.reuse, R161, R42 ;  /* 0x000000a178a17223 */ /* 0x040fe2000001002a */
[----:B------:R-:W-:Y:S02]  /*8fd0*/  FSEL R49, R49, -INF , !P0 ;  /* 0xff80000031317808 */ /* 0x000fe40004000000 */
[----:B------:R-:W-:Y:S01]  /*8fe0*/  ISETP.GE.AND P0, PT, R25, R104, PT ;  /* 0x000000681900720c */ /* 0x000fe20003f06270 */
[CC--:B------:R-:W-:Y:S01]  /*8ff0*/  FFMA.FTZ R25, R120.reuse, R13.reuse, R8 ;  /* 0x0000000d78197223 */ /* 0x0c0fe20000010008 */
[----:B------:R-:W-:Y:S01]  /*9000*/  FFMA.FTZ R13, R120, R13, R10 ;  /* 0x0000000d780d7223 */ /* 0x000fe2000001000a */
        /* <DEDUP_REMOVED lines=17> */
[----:B------:R-:W-:Y:S01]  /*9120*/  IMAD.SHL.U32 R70, R127, 0x80, RZ ;  /* 0x000000807f467824 */ /* 0x000fe200078e00ff */
[----:B------:R-:W-:-:S04]  /*9130*/  ULDC.64 UR8, c[0x0][0x248] ;  /* 0x0000920000087ab9 */ /* 0x000fc80000000a00 */
        /* <DEDUP_REMOVED lines=59> */
.L_x_5163:
[----:B------:R-:W1:Y:S02]  /*94f0*/  LDC R15, c[0x0][0x248] ;  /* 0x00009200ff0f7b82 */ /* 0x000e640000000800 */
[----:B-1----:R-:W-:-:S05]  /*9500*/  IMAD.SHL.U32 R70, R15, 0x80, RZ ;  /* 0x000000800f467824 */ /* 0x002fca00078e00ff */
[----:B------:R-:W-:-:S04]  /*9510*/  IADD3 R70, -R70, RZ, RZ ;  /* 0x000000ff46467210 */ /* 0x000fc80007ffe1ff */
[----:B------:R-:W-:-:S07]  /*9520*/  SHF.R.S32.HI R25, RZ, 0x1f, R70 ;  /* 0x0000001fff197819 */ /* 0x000fce0000011446 */
.L_x_5164:
        /* <DEDUP_REMOVED lines=10> */
[----:B------:R-:W-:Y:S01]  /*95d0*/  @!P0 LEA R98, P6, R76, UR12, 0x1 ;  /* 0x0000000c4c628c11 */ /* 0x000fe2000f8c08ff */
[----:B------:R2:W-:Y:S01]  /*95e0*/  @P0 STS.64 [R154+0x1008], RZ ;  /* 0x001008ff9a000388 */ /* 0x0005e20000000a00 */
[----:B------:R-:W-:-:S02]  /*95f0*/  @!P0 LEA R86, P5, R29, UR12, 0x1 ;  /* 0x0000000c1d568c11 */ /* 0x000fc4000f8a08ff */
[----:B------:R-:W-:Y:S02]  /*9600*/  @!P0 LEA.HI.X R99, R76, UR13, R27, 0x1, P6 ;  /* 0x0000000d4c638c11 */ /* 0x000fe4000b0f0c1b */
[----:B-1----:R-:W-:Y:S02]  /*9610*/  @!P0 LEA.HI.X R80, R15, R125, R80, 0x6, P4 ;  /* 0x0000007d0f508211 */ /* 0x002fe400020f3450 */
[----:B------:R-:W-:-:S03]  /*9620*/  @!P0 LEA R100, P4, R70, R152, 0x1 ;  /* 0x0000009846648211 */ /* 0x000fc600078808ff */
[----:B------:R-:W-:Y:S01]  /*9630*/  @!P0 IMAD.X R80, R25, 0x1, R80, P3 ;  /* 0x0000000119508824 */ /* 0x000fe200018e0650 */
[----:B------:R-:W-:-:S04]  /*9640*/  @!P0 LEA.HI.X R101, R70, R153, R25, 0x1, P4 ;  /* 0x0000009946658211 */ /* 0x000fc800020f0c19 */
        /* <DEDUP_REMOVED lines=29> */
.L_x_5166:
[----:B------:R-:W-:Y:S05]  /*9820*/  BSYNC B0 ;  /* 0x0000000000007941 */ /* 0x000fea0003800000 */
.L_x_5165:
[----:B------:R-:W0:Y:S01]  /*9830*/  LDGDEPBAR ;  /* 0x00000000000079af */ /* 0x000e220000000000 */
[----:B------:R-:W-:-:S04]  /*9840*/  LEA R152, P0, R70, R152, 0x1 ;  /* 0x0000009846987211 */ /* 0x000fc800078008ff */
[----:B------:R-:W-:-:S09]  /*9850*/  LEA.HI.X R153, R70, R153, R25, 0x1, P0 ;  /* 0x0000009946997211 */ /* 0x000fd200000f0c19 */
.L_x_5162:
[----:B------:R-:W-:Y:S01]  /*9860*/  FMNMX.FTZ R15, R42, R50, !PT ;  /* 0x000000322a0f7209 */ /* 0x000fe20007810000 */
[----:B------:R-:W-:Y:S01]  /*9870*/  ULDC UR8, c[0x0][0x2ec] ;  /* 0x0000bb0000087ab9 */ /* 0x000fe20000000800 */
[----:B------:R-:W-:Y:S02]  /*9880*/  LEA R157, R157, UR4, 0x1 ;  /* 0x000000049d9d7c11 */ /* 0x000fe4000f8e08ff */
[----:B------:R-:W-:Y:S02]  /*9890*/  FMNMX.FTZ R15, R52, R15, !PT ;  /* 0x0000000f340f7209 */ /* 0x000fe40007810000 */
[----:B------:R-:W-:Y:S01]  /*98a0*/  IADD3 R156, R0, R157, RZ ;  /* 0x0000009d009c7210 */ /* 0x000fe20007ffe0ff */
[----:B------:R-:W-:Y:S01]  /*98b0*/  LDSM.16.MT88.4 R136, [R157+0x3000] ;  /* 0x003000009d88783b */ /* 0x000fe20000004200 */
[----:B------:R-:W-:Y:S02]  /*98c0*/  FMNMX.FTZ R15, R66, R15, !PT ;  /* 0x0000000f420f7209 */ /* 0x000fe40007810000 */
[----:B------:R-:W-:-:S02]  /*98d0*/  MOV R125, R127 ;  /* 0x0000007f007d7202 */ /* 0x000fc40000000f00 */
        /* <DEDUP_REMOVED lines=37> */
[--C-:B--2---:R-:W-:Y:S01]  /*9b30*/  FFMA.FTZ R87, R36, UR8, -R75.reuse ;  /* 0x0000000824577c23 */ /* 0x104fe2000801084b */
[--C-:B-1----:R-:W-:Y:S01]  /*9b40*/  FFMA.FTZ R77, R4, UR8, -R75.reuse ;  /* 0x00000008044d7c23 */ /* 0x102fe2000801084b */
        /* <DEDUP_REMOVED lines=39> */
[----:B------:R-:W-:Y:S01]  /*9dc0*/  LDSM.16.MT88.4 R24, [R156+0x3800] ;  /* 0x003800009c18783b */ /* 0x000fe20000004200 */
[--C-:B------:R-:W-:Y:S01]  /*9dd0*/  FFMA.FTZ R35, R74, UR8, -R75.reuse ;  /* 0x000000084a237c23 */ /* 0x100fe2000801084b */
[--C-:B------:R-:W-:Y:S01]  /*9de0*/  FFMA.FTZ R38, R34, UR8, -R75.reuse ;  /* 0x0000000822267c23 */ /* 0x100fe2000801084b */
[----:B------:R-:W-:Y:S01]  /*9df0*/  FMNMX.FTZ R4, R89, R4, !PT ;  /* 0x0000000459047209 */ /* 0x000fe20007810000 */
[----:B------:R-:W-:Y:S01]  /*9e00*/  MUFU.EX2 R87, R87 ;  /* 0x0000005700577308 */ /* 0x000fe20000000800 */
[--C-:B------:R-:W-:Y:S01]  /*9e10*/  FFMA.FTZ R34, R78, UR8, -R75.reuse ;  /* 0x000000084e227c23 */ /* 0x100fe2000801084b */
[----:B------:R-:W-:Y:S01]  /*9e20*/  FFMA.FTZ R40, R40, UR8, -R75 ;  /* 0x0000000828287c23 */ /* 0x000fe2000801084b */
[----:B------:R-:W-:Y:S01]  /*9e30*/  FMNMX.FTZ R4, R65, R4, !PT ;  /* 0x0000000441047209 */ /* 0x000fe20007810000 */
[----:B------:R-:W-:-:S03]  /*9e40*/  FADD.FTZ R86, R105, R86 ;  /* 0x0000005669567221 */ /* 0x000fc60000010000 */
[----:B------:R-:W-:Y:S01]  /*9e50*/  FMNMX.FTZ R4, R23, R4, !PT ;  /* 0x0000000417047209 */ /* 0x000fe20007810000 */
[----:B------:R-:W-:Y:S01]  /*9e60*/  MUFU.EX2 R76, R76 ;  /* 0x0000004c004c7308 */ /* 0x000fe20000000800 */
[----:B--2---:R-:W-:Y:S01]  /*9e70*/  F2FP.BF16.F32.PACK_AB R130, R82, R101 ;  /* 0x000000655282723e */ /* 0x004fe200000010ff */
[----:B------:R-:W-:Y:S01]  /*9e80*/  FADD.FTZ R101, R101, R86 ;  /* 0x0000005665657221 */ /* 0x000fe20000010000 */
[----:B------:R-:W-:-:S03]  /*9e90*/  FMNMX.FTZ R4, R21, R4, !PT ;  /* 0x0000000415047209 */ /* 0x000fc60007810000 */
[----:B------:R-:W-:Y:S01]  /*9ea0*/  FADD.FTZ R82, R82, R101 ;  /* 0x0000006552527221 */ /* 0x000fe20000010000 */
        /* <DEDUP_REMOVED lines=10> */
[----:B------:R-:W1:Y:S03]  /*9f50*/  MUFU.EX2 R58, R58 ;  /* 0x0000003a003a7308 */ /* 0x000e660000000800 */
[----:B------:R-:W-:-:S04]  /*9f60*/  FMNMX.FTZ R4, R93, R4, !PT ;  /* 0x000000045d047209 */ /* 0x000fc80007810000 */
[----:B------:R-:W-:Y:S01]  /*9f70*/  FMNMX.FTZ R4, R85, R4, !PT ;  /* 0x0000000455047209 */ /* 0x000fe20007810000 */
[----:B------:R-:W-:Y:S03]  /*9f80*/  MUFU.EX2 R59, R59 ;  /* 0x0000003b003b7308 */ /* 0x000fe60000000800 */
[----:B------:R-:W-:-:S04]  /*9f90*/  FMNMX.FTZ R4, R83, R4, !PT ;  /* 0x0000000453047209 */ /* 0x000fc80007810000 */
[----:B------:R-:W-:Y:S01]  /*9fa0*/  FMNMX.FTZ R4, R71, R4, !PT ;  /* 0x0000000447047209 */ /* 0x000fe20007810000 */
[----:B------:R-:W2:Y:S01]  /*9fb0*/  MUFU.EX2 R52, R52 ;  /* 0x0000003400347308 */ /* 0x000ea20000000800 */
[----:B-1----:R-:W-:Y:S02]  /*9fc0*/  F2FP.BF16.F32.PACK_AB R20, R58, R61 ;  /* 0x0000003d3a14723e */ /* 0x002fe400000010ff */
[----:B------:R-:W-:-:S04]  /*9fd0*/  FMNMX.FTZ R4, R63, R4, !PT ;  /* 0x000000043f047209 */ /* 0x000fc80007810000 */
[----:B------:R-:W-:Y:S01]  /*9fe0*/  FMNMX.FTZ R4, R49, R4, !PT ;  /* 0x0000000431047209 */ /* 0x000fe20007810000 */
[----:B------:R-:W-:Y:S03]  /*9ff0*/  MUFU.EX2 R50, R50 ;  /* 0x0000003200327308 */ /* 0x000fe60000000800 */
[----:B------:R-:W-:-:S04]  /*a000*/  FMNMX.FTZ R15, R51, R4, !PT ;  /* 0x00000004330f7209 */ /* 0x000fc80007810000 */
[----:B------:R-:W-:Y:S01]  /*a010*/  FMNMX.FTZ R6, R44, R15, !PT ;  /* 0x0000000f2c067209 */ /* 0x000fe20007810000 */
[----:B------:R-:W-:Y:S01]  /*a020*/  MUFU.EX2 R47, R47 ;  /* 0x0000002f002f7308 */ /* 0x000fe20000000800 */
[----:B--2---:R-:W-:Y:S02]  /*a030*/  F2FP.BF16.F32.PACK_AB R22, R52, R59 ;  /* 0x0000003b3416723e */ /* 0x004fe400000010ff */
        /* <DEDUP_REMOVED lines=26> */
[--C-:B------:R-:W-:Y:S01]  /*a1e0*/  FFMA.FTZ R68, R19, UR8, -R46.reuse ;  /* 0x0000000813447c23 */ /* 0x100fe2000801082e */
[----:B------:R-:W-:Y:S01]  /*a1f0*/  LDSM.16.MT88.4 R12, [R156+0x3400] ;  /* 0x003400009c0c783b */ /* 0x000fe20000004200 */
        /* <DEDUP_REMOVED lines=22> */
[----:B------:R-:W-:-:S06]  /*a360*/  FFMA.FTZ R44, R44, UR8, -R46 ;  /* 0x000000082c2c7c23 */ /* 0x000fcc000801082e */
[----:B------:R-:W-:Y:S08]  /*a370*/  MUFU.EX2 R81, R81 ;  /* 0x0000005100517308 */ /* 0x000ff00000000800 */
[----:B------:R-:W3:Y:S01]  /*a380*/  MUFU.EX2 R72, R72 ;  /* 0x0000004800487308 */ /* 0x000ee20000000800 */
[----:B-----5:R-:W-:-:S07]  /*a390*/  F2FP.BF16.F32.PACK_AB R131, R80, R97 ;  /* 0x000000615083723e */ /* 0x020fce00000010ff */
[----:B------:R-:W-:Y:S01]  /*a3a0*/  MUFU.EX2 R79, R79 ;  /* 0x0000004f004f7308 */ /* 0x000fe20000000800 */
[C---:B------:R-:W-:Y:S06]  /*a3b0*/  HMMA.16816.F32.BF16 R140, R128.reuse, R136, RZ ;  /* 0x00000088808c723c */ /* 0x040fec00000418ff */
[C---:B------:R-:W-:Y:S01]  /*a3c0*/  HMMA.16816.F32.BF16 R136, R128.reuse, R138, RZ ;  /* 0x0000008a8088723c */ /* 0x040fe200000418ff */
[----:B------:R-:W5:Y:S05]  /*a3d0*/  MUFU.EX2 R68, R68 ;  /* 0x0000004400447308 */ /* 0x000f6a0000000800 */
[C---:B-1----:R-:W-:Y:S03]  /*a3e0*/  HMMA.16816.F32.BF16 R132, R128.reuse, R8, RZ ;  /* 0x000000088084723c */ /* 0x042fe600000418ff */
[----:B------:R-:W-:Y:S03]  /*a3f0*/  MUFU.EX2 R62, R62 ;  /* 0x0000003e003e7308 */ /* 0x000fe60000000800 */
[----:B------:R-:W-:Y:S01]  /*a400*/  HMMA.16816.F32.BF16 R128, R128, R10, RZ ;  /* 0x0000000a8080723c */ /* 0x000fe200000418ff */
[----:B------:R-:W-:Y:S01]  /*a410*/  F2FP.BF16.F32.PACK_AB R8, R76, R87 ;  /* 0x000000574c08723e */ /* 0x000fe200000010ff */
[----:B------:R-:W-:Y:S01]  /*a420*/  FADD.FTZ R87, R87, R82 ;  /* 0x0000005257577221 */ /* 0x000fe20000010000 */
[----:B---3--:R-:W-:-:S02]  /*a430*/  F2FP.BF16.F32.PACK_AB R9, R72, R81 ;  /* 0x000000514809723e */ /* 0x008fc400000010ff */
[----:B------:R-:W1:Y:S01]  /*a440*/  MUFU.EX2 R67, R67 ;  /* 0x0000004300437308 */ /* 0x000e620000000800 */
[----:B------:R-:W-:Y:S01]  /*a450*/  FADD.FTZ R76, R76, R87 ;  /* 0x000000574c4c7221 */ /* 0x000fe20000010000 */
[----:B------:R-:W-:Y:S02]  /*a460*/  F2FP.BF16.F32.PACK_AB R10, R66, R77 ;  /* 0x0000004d420a723e */ /* 0x000fe400000010ff */
[----:B-----5:R-:W-:Y:S01]  /*a470*/  F2FP.BF16.F32.PACK_AB R11, R68, R79 ;  /* 0x0000004f440b723e */ /* 0x020fe200000010ff */
[----:B------:R-:W-:-:S03]  /*a480*/  FADD.FTZ R77, R77, R76 ;  /* 0x0000004c4d4d7221 */ /* 0x000fc60000010000 */
[----:B------:R-:W-:Y:S01]  /*a490*/  MUFU.EX2 R60, R60 ;  /* 0x0000003c003c7308 */ /* 0x000fe20000000800 */
[----:B------:R-:W-:Y:S02]  /*a4a0*/  FADD.FTZ R66, R66, R77 ;  /* 0x0000004d42427221 */ /* 0x000fe40000010000 */
[----:B--2---:R-:W-:Y:S02]  /*a4b0*/  HMMA.16816.F32.BF16 R140, R8, R16, R140 ;  /* 0x00000010088c723c */ /* 0x004fe4000004188c */
[----:B------:R-:W-:-:S03]  /*a4c0*/  FADD.FTZ R61, R61, R66 ;  /* 0x000000423d3d7221 */ /* 0x000fc60000010000 */
[----:B------:R-:W2:Y:S01]  /*a4d0*/  MUFU.EX2 R73, R73 ;  /* 0x0000004900497308 */ /* 0x000ea20000000800 */
[----:B------:R-:W-:Y:S01]  /*a4e0*/  HMMA.16816.F32.BF16 R136, R8, R18, R136 ;  /* 0x000000120888723c */ /* 0x000fe20000041888 */
[----:B------:R-:W3:Y:S01]  /*a4f0*/  LDSM.16.MT88.4 R16, [R157+0x3c00] ;  /* 0x003c00009d10783b */ /* 0x000ee20000004200 */
[----:B-1----:R-:W-:Y:S01]  /*a500*/  F2FP.BF16.F32.PACK_AB R21, R67, R62 ;  /* 0x0000003e4315723e */ /* 0x002fe200000010ff */
[----:B------:R-:W-:-:S03]  /*a510*/  FADD.FTZ R58, R58, R61 ;  /* 0x0000003d3a3a7221 */ /* 0x000fc60000010000 */
[----:B------:R-:W-:Y:S01]  /*a520*/  HMMA.16816.F32.BF16 R132, R8, R12, R132 ;  /* 0x0000000c0884723c */ /* 0x000fe20000041884 */
[----:B------:R-:W-:Y:S01]  /*a530*/  MUFU.EX2 R0, R0 ;  /* 0x0000000000007308 */ /* 0x000fe20000000800 */
[----:B------:R-:W-:-:S04]  /*a540*/  FADD.FTZ R59, R59, R58 ;  /* 0x0000003a3b3b7221 */ /* 0x000fc80000010000 */
[----:B------:R-:W-:Y:S01]  /*a550*/  HMMA.16816.F32.BF16 R128, R8, R14, R128 ;  /* 0x0000000e0880723c */ /* 0x000fe20000041880 */
[----:B------:R-:W1:Y:S02]  /*a560*/  LDSM.16.MT88.4 R12, [R156+0x3c00] ;  /* 0x003c00009c0c783b */ /* 0x000e640000004200 */
[----:B------:R-:W5:Y:S01]  /*a570*/  MUFU.EX2 R65, R65 ;  /* 0x0000004100417308 */ /* 0x000f620000000800 */
[----:B--2---:R-:W-:-:S03]  /*a580*/  F2FP.BF16.F32.PACK_AB R23, R73, R60 ;  /* 0x0000003c4917723e */ /* 0x004fc600000010ff */
[----:B------:R-:W-:Y:S02]  /*a590*/  F2FP.BF16.F32.PACK_AB R8, R47, R50 ;  /* 0x000000322f08723e */ /* 0x000fe400000010ff */
[----:B------:R-:W-:Y:S02]  /*a5a0*/  F2FP.BF16.F32.PACK_AB R10, R45, R48 ;  /* 0x000000302d0a723e */ /* 0x000fe400000010ff */
[----:B------:R-:W-:Y:S01]  /*a5b0*/  MUFU.EX2 R74, R74 ;  /* 0x0000004a004a7308 */ /* 0x000fe20000000800 */
[C---:B----4-:R-:W-:Y:S06]  /*a5c0*/  HMMA.16816.F32.BF16 R140, R20.reuse, R4, R140 ;  /* 0x00000004148c723c */ /* 0x050fec000004188c */
[----:B------:R-:W-:Y:S01]  /*a5d0*/  HMMA.16816.F32.BF16 R136, R20, R6, R136 ;  /* 0x000000061488723c */ /* 0x000fe20000041888 */
[----:B------:R-:W2:Y:S01]  /*a5e0*/  MUFU.EX2 R89, R89 ;  /* 0x0000005900597308 */ /* 0x000ea20000000800 */
[----:B------:R-:W4:Y:S01]  /*a5f0*/  LDSM.16.MT88.4 R4, [R157+0x4000] ;  /* 0x004000009d04783b */ /* 0x000f220000004200 */
[----:B-----5:R-:W-:-:S03]  /*a600*/  F2FP.BF16.F32.PACK_AB R9, R65, R0 ;  /* 0x000000004109723e */ /* 0x020fc600000010ff */
[C---:B------:R-:W-:Y:S03]  /*a610*/  HMMA.16816.F32.BF16 R132, R20.reuse, R24, R132 ;  /* 0x000000181484723c */ /* 0x040fe60000041884 */
[----:B------:R-:W-:Y:S03]  /*a620*/  MUFU.EX2 R78, R78 ;  /* 0x0000004e004e7308 */ /* 0x000fe60000000800 */
[----:B------:R-:W-:Y:S01]  /*a630*/  HMMA.16816.F32.BF16 R128, R20, R26, R128 ;  /* 0x0000001a1480723c */ /* 0x000fe20000041880 */
[--C-:B------:R-:W-:Y:S01]  /*a640*/  FFMA.FTZ R25, R121, UR8, -R46.reuse ;  /* 0x0000000879197c23 */ /* 0x100fe2000801082e */
[----:B------:R-:W5:Y:S01]  /*a650*/  LDSM.16.MT88.4 R20, [R156+0x4000] ;  /* 0x004000009c14783b */ /* 0x000f620000004200 */
[----:B------:R-:W-:Y:S02]  /*a660*/  FFMA.FTZ R121, R64, UR8, -R75 ;  /* 0x0000000840797c23 */ /* 0x000fe4000801084b */
[----:B------:R-:W4:Y:S01]  /*a670*/  MUFU.EX2 R91, R91 ;  /* 0x0000005b005b7308 */ /* 0x000f220000000800 */
[----:B--2---:R-:W-:Y:S01]  /*a680*/  F2FP.BF16.F32.PACK_AB R11, R89, R74 ;  /* 0x0000004a590b723e */ /* 0x004fe200000010ff */
[--C-:B------:R-:W-:Y:S01]  /*a690*/  FFMA.FTZ R26, R107, UR8, -R46.reuse ;  /* 0x000000086b1a7c23 */ /* 0x100fe2000801082e */
[----:B------:R-:W-:-:S05]  /*a6a0*/  FFMA.FTZ R27, R103, UR8, -R46 ;  /* 0x00000008671b7c23 */ /* 0x000fca000801082e */
[----:B------:R-:W-:Y:S01]  /*a6b0*/  MUFU.EX2 R24, R161 ;  /* 0x000000a100187308 */ /* 0x000fe20000000800 */
[C---:B---3--:R-:W-:Y:S06]  /*a6c0*/  HMMA.16816.F32.BF16 R140, R8.reuse, R16, R140 ;  /* 0x00000010088c723c */ /* 0x048fec000004188c */
[C---:B------:R-:W-:Y:S01]  /*a6d0*/  HMMA.16816.F32.BF16 R136, R8.reuse, R18, R136 ;  /* 0x000000120888723c */ /* 0x040fe20000041888 */
[----:B------:R-:W2:Y:S01]  /*a6e0*/  MUFU.EX2 R25, R25 ;  /* 0x0000001900197308 */ /* 0x000ea20000000800 */
[----:B------:R-:W3:Y:S04]  /*a6f0*/  LDSM.16.MT88.4 R16, [R157+0x4400] ;  /* 0x004400009d10783b */ /* 0x000ee80000004200 */
[C---:B-1----:R-:W-:Y:S03]  /*a700*/  HMMA.16816.F32.BF16 R132, R8.reuse, R12, R132 ;  /* 0x0000000c0884723c */ /* 0x042fe60000041884 */
[----:B------:R-:W-:Y:S03]  /*a710*/  MUFU.EX2 R35, R35 ;  /* 0x0000002300237308 */ /* 0x000fe60000000800 */
[----:B------:R-:W-:Y:S01]  /*a720*/  HMMA.16816.F32.BF16 R128, R8, R14, R128 ;  /* 0x0000000e0880723c */ /* 0x000fe20000041880 */
[----:B------:R-:W1:Y:S04]  /*a730*/  LDSM.16.MT88.4 R12, [R156+0x4400] ;  /* 0x004400009c0c783b */ /* 0x000e680000004200 */
[----:B------:R-:W-:Y:S02]  /*a740*/  MUFU.EX2 R26, R26 ;  /* 0x0000001a001a7308 */ /* 0x000fe40000000800 */
[----:B------:R-:W-:-:S02]  /*a750*/  F2FP.BF16.F32.PACK_AB R8, R41, R42 ;  /* 0x0000002a2908723e */ /* 0x000fc400000010ff */
[----:B----4-:R-:W-:Y:S02]  /*a760*/  F2FP.BF16.F32.PACK_AB R9, R91, R78 ;  /* 0x0000004e5b09723e */ /* 0x010fe400000010ff */
[----:B------:R-:W-:Y:S02]  /*a770*/  F2FP.BF16.F32.PACK_AB R10, R39, R40 ;  /* 0x00000028270a723e */ /* 0x000fe400000010ff */
[----:B--2---:R-:W-:Y:S01]  /*a780*/  F2FP.BF16.F32.PACK_AB R11, R25, R24 ;  /* 0x00000018190b723e */ /* 0x004fe200000010ff */
[----:B------:R-:W2:Y:S06]  /*a790*/  MUFU.EX2 R27, R27 ;  /* 0x0000001b001b7308 */ /* 0x000eac0000000800 */
[C---:B------:R-:W-:Y:S02]  /*a7a0*/  HMMA.16816.F32.BF16 R140, R8.reuse, R4, R140 ;  /* 0x00000004088c723c */ /* 0x040fe4000004188c */
[----:B------:R-:W-:Y:S04]  /*a7b0*/  MUFU.EX2 R95, R95 ;  /* 0x0000005f005f7308 */ /* 0x000fe80000000800 */
[----:B------:R-:W-:Y:S01]  /*a7c0*/  HMMA.16816.F32.BF16 R136, R8, R6, R136 ;  /* 0x000000060888723c */ /* 0x000fe20000041888 */
[----:B------:R-:W-:-:S03]  /*a7d0*/  FADD.FTZ R4, R99, R84 ;  /* 0x0000005463047221 */ /* 0x000fc60000010000 */
[----:B------:R-:W4:Y:S01]  /*a7e0*/  MUFU.EX2 R88, R88 ;  /* 0x0000005800587308 */ /* 0x000f220000000800 */
[----:B------:R-:W-:Y:S01]  /*a7f0*/  FADD.FTZ R97, R97, R4 ;  /* 0x0000000461617221 */ /* 0x000fe20000010000 */
[C---:B-----5:R-:W-:Y:S01]  /*a800*/  HMMA.16816.F32.BF16 R132, R8.reuse, R20, R132 ;  /* 0x000000140884723c */ /* 0x060fe20000041884 */
[----:B------:R-:W-:Y:S02]  /*a810*/  F2FP.BF16.F32.PACK_AB R4, R37, R38 ;  /* 0x000000262504723e */ /* 0x000fe400000010ff */
[----:B------:R-:W-:Y:S01]  /*a820*/  FADD.FTZ R80, R80, R97 ;  /* 0x0000006150507221 */ /* 0x000fe20000010000 */
[----:B--2---:R-:W-:Y:S02]  /*a830*/  F2FP.BF16.F32.PACK_AB R5, R27, R26 ;  /* 0x0000001a1b05723e */ /* 0x004fe400000010ff */
[----:B------:R-:W-:Y:S01]  /*a840*/  HMMA.16816.F32.BF16 R128, R8, R22, R128 ;  /* 0x000000160880723c */ /* 0x000fe20000041880 */
[----:B------:R-:W-:Y:S01]  /*a850*/  FADD.FTZ R81, R81, R80 ;  /* 0x0000005051517221 */ /* 0x000fe20000010000 */
[----:B------:R-:W2:Y:S01]  /*a860*/  LDSM.16.MT88.4 R8, [R157+0x4800] ;  /* 0x004800009d08783b */ /* 0x000ea20000004200 */
[----:B------:R-:W-:Y:S01]  /*a870*/  F2FP.BF16.F32.PACK_AB R6, R35, R36 ;  /* 0x000000242306723e */ /* 0x000fe200000010ff */
[--C-:B------:R-:W-:Y:S01]  /*a880*/  FFMA.FTZ R20, R71, UR8, -R46.reuse ;  /* 0x0000000847147c23 */ /* 0x100fe2000801082e */
[----:B------:R-:W-:Y:S01]  /*a890*/  FADD.FTZ R72, R72, R81 ;  /* 0x0000005148487221 */ /* 0x000fe20000010000 */
[----:B------:R-:W-:Y:S01]  /*a8a0*/  MUFU.EX2 R34, R34 ;  /* 0x0000002200227308 */ /* 0x000fe20000000800 */
[--C-:B------:R-:W-:Y:S01]  /*a8b0*/  FFMA.FTZ R22, R49, UR8, -R46.reuse ;  /* 0x0000000831167c23 */ /* 0x100fe2000801082e */
[----:B------:R-:W-:Y:S01]  /*a8c0*/  FFMA.FTZ R49, R51, UR8, -R46 ;  /* 0x0000000833317c23 */ /* 0x000fe2000801082e */
[----:B------:R-:W-:Y:S01]  /*a8d0*/  FADD.FTZ R79, R79, R72 ;  /* 0x000000484f4f7221 */ /* 0x000fe20000010000 */
[----:B------:R-:W-:Y:S01]  /*a8e0*/  FADD.FTZ R51, R52, R59 ;  /* 0x0000003b34337221 */ /* 0x000fe20000010000 */
[----:B----4-:R-:W-:Y:S01]  /*a8f0*/  F2FP.BF16.F32.PACK_AB R7, R88, R95 ;  /* 0x0000005f5807723e */ /* 0x010fe200000010ff */
[----:B------:R-:W-:Y:S01]  /*a900*/  FFMA.FTZ R23, R63, UR8, -R46 ;  /* 0x000000083f177c23 */ /* 0x000fe2000801082e */
[----:B------:R-:W-:Y:S01]  /*a910*/  FADD.FTZ R79, R68, R79 ;  /* 0x0000004f444f7221 */ /* 0x000fe20000010000 */
[----:B------:R-:W-:Y:S01]  /*a920*/  FADD.FTZ R50, R50, R51 ;  /* 0x0000003332327221 */ /* 0x000fe20000010000 */
[----:B------:R-:W4:Y:S02]  /*a930*/  MUFU.EX2 R33, R33 ;  /* 0x0000002100217308 */ /* 0x000f240000000800 */
[----:B------:R-:W-:Y:S01]  /*a940*/  FADD.FTZ R62, R62, R79 ;  /* 0x0000004f3e3e7221 */ /* 0x000fe20000010000 */
[----:B------:R-:W-:Y:S01]  /*a950*/  FADD.FTZ R47, R47, R50 ;  /* 0x000000322f2f7221 */ /* 0x000fe20000010000 */
[C---:B---3--:R-:W-:Y:S02]  /*a960*/  HMMA.16816.F32.BF16 R140, R4.reuse, R16, R140 ;  /* 0x00000010048c723c */ /* 0x048fe4000004188c */
[----:B------:R-:W-:Y:S01]  /*a970*/  FADD.FTZ R67, R67, R62 ;  /* 0x0000003e43437221 */ /* 0x000fe20000010000 */
[----:B------:R-:W-:Y:S01]  /*a980*/  FADD.FTZ R48, R48, R47 ;  /* 0x0000002f30307221 */ /* 0x000fe20000010000 */
[----:B------:R-:W-:Y:S02]  /*a990*/  MUFU.EX2 R32, R32 ;  /* 0x0000002000207308 */ /* 0x000fe40000000800 */
[----:B------:R-:W-:Y:S01]  /*a9a0*/  FADD.FTZ R60, R60, R67 ;  /* 0x000000433c3c7221 */ /* 0x000fe20000010000 */
[----:B------:R-:W-:Y:S01]  /*a9b0*/  HMMA.16816.F32.BF16 R136, R4, R18, R136 ;  /* 0x000000120488723c */ /* 0x000fe20000041888 */
[----:B------:R-:W3:Y:S01]  /*a9c0*/  LDSM.16.MT88.4 R16, [R156+0x4800] ;  /* 0x004800009c10783b */ /* 0x000ee20000004200 */
[----:B------:R-:W-:Y:S01]  /*a9d0*/  FADD.FTZ R45, R45, R48 ;  /* 0x000000302d2d7221 */ /* 0x000fe20000010000 */
[----:B------:R-:W-:-:S02]  /*a9e0*/  FADD.FTZ R73, R73, R60 ;  /* 0x0000003c49497221 */ /* 0x000fc40000010000 */
[----:B------:R-:W5:Y:S01]  /*a9f0*/  MUFU.EX2 R31, R31 ;  /* 0x0000001f001f7308 */ /* 0x000f620000000800 */
[----:B------:R-:W-:Y:S01]  /*aa00*/  FADD.FTZ R42, R42, R45 ;  /* 0x0000002d2a2a7221 */ /* 0x000fe20000010000 */
[----:B------:R-:W-:Y:S01]  /*aa10*/  FADD.FTZ R0, R0, R73 ;  /* 0x0000004900007221 */ /* 0x000fe20000010000 */
[C---:B-1----:R-:W-:Y:S02]  /*aa20*/  HMMA.16816.F32.BF16 R132, R4.reuse, R12, R132 ;  /* 0x0000000c0484723c */ /* 0x042fe40000041884 */
[----:B------:R-:W-:Y:S01]  /*aa30*/  FADD.FTZ R41, R41, R42 ;  /* 0x0000002a29297221 */ /* 0x000fe20000010000 */
[----:B------:R-:W-:Y:S02]  /*aa40*/  FADD.FTZ R65, R65, R0 ;  /* 0x0000000041417221 */ /* 0x000fe40000010000 */
[----:B------:R-:W-:Y:S01]  /*aa50*/  MUFU.EX2 R84, R85 ;  /* 0x0000005500547308 */ /* 0x000fe20000000800 */
[----:B------:R-:W-:Y:S01]  /*aa60*/  HMMA.16816.F32.BF16 R128, R4, R14, R128 ;  /* 0x0000000e0480723c */ /* 0x000fe20000041880 */
[----:B------:R-:W-:Y:S01]  /*aa70*/  FADD.FTZ R74, R74, R65 ;  /* 0x000000414a4a7221 */ /* 0x000fe20000010000 */
[----:B------:R-:W-:Y:S01]  /*aa80*/  FADD.FTZ R40, R40, R41 ;  /* 0x0000002928287221 */ /* 0x000fe20000010000 */
[----:B------:R-:W1:Y:S02]  /*aa90*/  LDSM.16.MT88.4 R12, [R157+0x4c00] ;  /* 0x004c00009d0c783b */ /* 0x000e640000004200 */
[----:B------:R-:W-:Y:S01]  /*aaa0*/  FADD.FTZ R89, R89, R74 ;  /* 0x0000004a59597221 */ /* 0x000fe20000010000 */
[----:B------:R-:W-:Y:S01]  /*aab0*/  FADD.FTZ R39, R39, R40 ;  /* 0x0000002827277221 */ /* 0x000fe20000010000 */
[----:B------:R-:W2:Y:S01]  /*aac0*/  MUFU.EX2 R21, R83 ;  /* 0x0000005300157308 */ /* 0x000ea20000000800 */
[----:B----4-:R-:W-:Y:S01]  /*aad0*/  F2FP.BF16.F32.PACK_AB R4, R33, R34 ;  /* 0x000000222104723e */ /* 0x010fe200000010ff */
[----:B------:R-:W-:Y:S01]  /*aae0*/  FADD.FTZ R78, R78, R89 ;  /* 0x000000594e4e7221 */ /* 0x000fe20000010000 */
[----:B-----5:R-:W-:Y:S01]  /*aaf0*/  F2FP.BF16.F32.PACK_AB R6, R31, R32 ;  /* 0x000000201f06723e */ /* 0x020fe200000010ff */
[----:B------:R-:W-:-:S02]  /*ab00*/  FADD.FTZ R38, R38, R39 ;  /* 0x0000002726267221 */ /* 0x000fc40000010000 */
[----:B------:R-:W-:Y:S02]  /*ab10*/  FADD.FTZ R91, R91, R78 ;  /* 0x0000004e5b5b7221 */ /* 0x000fe40000010000 */
[----:B------:R-:W-:Y:S01]  /*ab20*/  MUFU.EX2 R20, R20 ;  /* 0x0000001400147308 */ /* 0x000fe20000000800 */
[----:B------:R-:W-:Y:S01]  /*ab30*/  FADD.FTZ R37, R37, R38 ;  /* 0x0000002625257221 */ /* 0x000fe20000010000 */
[----:B------:R-:W-:-:S03]  /*ab40*/  FADD.FTZ R24, R24, R91 ;  /* 0x0000005b18187221 */ /* 0x000fc60000010000 */
[----:B------:R-:W-:Y:S01]  /*ab50*/  FADD.FTZ R36, R36, R37 ;  /* 0x0000002524247221 */ /* 0x000fe20000010000 */
        /* <DEDUP_REMOVED lines=16> */
[----:B------:R-:W-:Y:S02]  /*ac60*/  FADD.FTZ R21, R21, R84 ;  /* 0x0000005415157221 */ /* 0x000fe40000010000 */
[----:B------:R-:W-:Y:S01]  /*ac70*/  HMMA.16816.F32.BF16 R140, R4, R8, R140 ;  /* 0x00000008048c723c */ /* 0x000fe2000004188c */
[----:B------:R-:W-:Y:S01]  /*ac80*/  MUFU.EX2 R22, R22 ;  /* 0x0000001600167308 */ /* 0x000fe20000000800 */
[----:B------:R-:W-:-:S04]  /*ac90*/  FADD.FTZ R20, R20, R21 ;  /* 0x0000001514147221 */ /* 0x000fc80000010000 */
[C---:B------:R-:W-:Y:S01]  /*aca0*/  HMMA.16816.F32.BF16 R136, R4.reuse, R10, R136 ;  /* 0x0000000a0488723c */ /* 0x040fe20000041888 */
[----:B------:R-:W4:Y:S01]  /*acb0*/  LDSM.16.MT88.4 R8, [R156+0x4c00] ;  /* 0x004c00009c08783b */ /* 0x000f220000004200 */
[----:B------:R-:W-:Y:S01]  /*acc0*/  FADD.FTZ R23, R23, R20 ;  /* 0x0000001417177221 */ /* 0x000fe20000010000 */
[----:B------:R-:W5:Y:S03]  /*acd0*/  MUFU.EX2 R49, R49 ;  /* 0x0000003100317308 */ /* 0x000f660000000800 */
[C---:B---3--:R-:W-:Y:S05]  /*ace0*/  HMMA.16816.F32.BF16 R132, R4.reuse, R16, R132 ;  /* 0x000000100484723c */ /* 0x048fea0000041884 */
[----:B------:R-:W-:Y:S01]  /*acf0*/  MUFU.EX2 R28, R28 ;  /* 0x0000001c001c7308 */ /* 0x000fe20000000800 */
[----:B------:R-:W-:Y:S07]  /*ad00*/  HMMA.16816.F32.BF16 R128, R4, R18, R128 ;  /* 0x000000120480723c */ /* 0x000fee0000041880 */
[----:B------:R-:W3:Y:S01]  /*ad10*/  MUFU.EX2 R121, R121 ;  /* 0x0000007900797308 */ /* 0x000ee20000000800 */
[----:B--2---:R-:W-:Y:S01]  /*ad20*/  F2FP.BF16.F32.PACK_AB R4, R29, R30 ;  /* 0x0000001e1d04723e */ /* 0x004fe200000010ff */
[----:B------:R-:W-:Y:S01]  /*ad30*/  FADD.FTZ R30, R30, R31 ;  /* 0x0000001f1e1e7221 */ /* 0x000fe20000010000 */
[----:B-----5:R-:W-:Y:S01]  /*ad40*/  F2FP.BF16.F32.PACK_AB R5, R49, R22 ;  /* 0x000000163105723e */ /* 0x020fe200000010ff */
[----:B------:R-:W-:-:S02]  /*ad50*/  FADD.FTZ R22, R22, R23 ;  /* 0x0000001716167221 */ /* 0x000fc40000010000 */
[----:B------:R-:W-:Y:S02]  /*ad60*/  FADD.FTZ R29, R29, R30 ;  /* 0x0000001e1d1d7221 */ /* 0x000fe40000010000 */
[----:B------:R-:W-:Y:S01]  /*ad70*/  MUFU.EX2 R0, R44 ;  /* 0x0000002c00007308 */ /* 0x000fe20000000800 */
[----:B------:R-:W-:-:S07]  /*ad80*/  FADD.FTZ R49, R49, R22 ;  /* 0x0000001631317221 */ /* 0x000fce0000010000 */
[----:B------:R-:W2:Y:S01]  /*ad90*/  MUFU.EX2 R123, R123 ;  /* 0x0000007b007b7308 */ /* 0x000ea20000000800 */
[----:B---3--:R-:W-:Y:S01]  /*ada0*/  F2FP.BF16.F32.PACK_AB R6, R121, R28 ;  /* 0x0000001c7906723e */ /* 0x008fe200000010ff */
[----:B------:R-:W-:-:S04]  /*adb0*/  FADD.FTZ R28, R28, R29 ;  /* 0x0000001d1c1c7221 */ /* 0x000fc80000010000 */
[----:B------:R-:W-:Y:S01]  /*adc0*/  FADD.FTZ R121, R121, R28 ;  /* 0x0000001c79797221 */ /* 0x000fe20000010000 */
[----:B--2---:R-:W-:Y:S01]  /*add0*/  F2FP.BF16.F32.PACK_AB R7, R123, R0 ;  /* 0x000000007b07723e */ /* 0x004fe200000010ff */
[----:B------:R-:W-:-:S04]  /*ade0*/  FADD.FTZ R0, R0, R49 ;  /* 0x0000003100007221 */ /* 0x000fc80000010000 */
[----:B------:R-:W-:Y:S02]  /*adf0*/  FADD.FTZ R123, R123, R0 ;  /* 0x000000007b7b7221 */ /* 0x000fe40000010000 */
[C---:B-1----:R-:W-:Y:S06]  /*ae00*/  HMMA.16816.F32.BF16 R140, R4.reuse, R12, R140 ;  /* 0x0000000c048c723c */ /* 0x042fec000004188c */
[C---:B------:R-:W-:Y:S06]  /*ae10*/  HMMA.16816.F32.BF16 R136, R4.reuse, R14, R136 ;  /* 0x0000000e0488723c */ /* 0x040fec0000041888 */
[C---:B----4-:R-:W-:Y:S06]  /*ae20*/  HMMA.16816.F32.BF16 R132, R4.reuse, R8, R132 ;  /* 0x000000080484723c */ /* 0x050fec0000041884 */
        /* <DEDUP_REMOVED lines=68> */
.L_x_5168:
[----:B------:R-:W1:Y:S02]  /*b270*/  LDC R7, c[0x0][0x250] ;  /* 0x00009400ff077b82 */ /* 0x000e640000000800 */
[----:B-1----:R-:W-:-:S05]  /*b280*/  IMAD.SHL.U32 R4, R7, 0x80, RZ ;  /* 0x0000008007047824 */ /* 0x002fca00078e00ff */
[----:B------:R-:W-:-:S04]  /*b290*/  IADD3 R4, -R4, RZ, RZ ;  /* 0x000000ff04047210 */ /* 0x000fc80007ffe1ff */
[----:B------:R-:W-:-:S07]  /*b2a0*/  SHF.R.S32.HI R9, RZ, 0x1f, R4 ;  /* 0x0000001fff097819 */ /* 0x000fce0000011404 */
.L_x_5169:
        /* <DEDUP_REMOVED lines=50> */
[----:B------:R-:W1:Y:S04]  /*b5d0*/  LDSM.16.M88.4 R48, [R117+0x1400] ;  /* 0x001400007530783b */ /* 0x000e680000000200 */
[----:B------:R-:W2:Y:S04]  /*b5e0*/  LDSM.16.M88.4 R40, [R117+0x1800] ;  /* 0x001800007528783b */ /* 0x000ea80000000200 */
[----:B------:R-:W-:Y:S04]  /*b5f0*/  LDSM.16.M88.4 R92, [R118] ;  /* 0x00000000765c783b */ /* 0x000fe80000000200 */
[----:B------:R-:W2:Y:S04]  /*b600*/  LDSM.16.M88.4 R72, [R112] ;  /* 0x000000007048783b */ /* 0x000ea80000000200 */
[----:B------:R-:W2:Y:S04]  /*b610*/  LDSM.16.M88.4 R76, [R113] ;  /* 0x00000000714c783b */ /* 0x000ea80000000200 */
[----:B------:R-:W2:Y:S04]  /*b620*/  LDSM.16.M88.4 R84, [R115] ;  /* 0x000000007354783b */ /* 0x000ea80000000200 */
[----:B------:R-:W2:Y:S04]  /*b630*/  LDSM.16.M88.4 R88, [R116] ;  /* 0x000000007458783b */ /* 0x000ea80000000200 */
[----:B------:R-:W2:Y:S01]  /*b640*/  LDSM.16.M88.4 R16, [R117+0x2400] ;  /* 0x002400007510783b */ /* 0x000ea20000000200 */
[C---:B---3--:R-:W-:Y:S03]  /*b650*/  HMMA.16816.F32.BF16 R28, R96.reuse, R24, RZ ;  /* 0x00000018601c723c */ /* 0x048fe600000418ff */
[----:B------:R-:W3:Y:S03]  /*b660*/  LDSM.16.M88.4 R80, [R114] ;  /* 0x000000007250783b */ /* 0x000ee60000000200 */
[C---:B----4-:R-:W-:Y:S01]  /*b670*/  HMMA.16816.F32.BF16 R36, R96.reuse, R32, RZ ;  /* 0x000000206024723c */ /* 0x050fe200000418ff */
[----:B------:R-:W4:Y:S04]  /*b680*/  LDSM.16.M88.4 R8, [R117+0x2800] ;  /* 0x002800007508783b */ /* 0x000f280000000200 */
[----:B------:R-:W4:Y:S01]  /*b690*/  LDSM.16.M88.4 R64, [R111] ;  /* 0x000000006f40783b */ /* 0x000f220000000200 */
[C---:B-----5:R-:W-:Y:S03]  /*b6a0*/  HMMA.16816.F32.BF16 R60, R96.reuse, R56, RZ ;  /* 0x00000038603c723c */ /* 0x060fe600000418ff */
[----:B------:R-:W-:Y:S03]  /*b6b0*/  LDSM.16.M88.4 R100, [R117+0x2c00] ;  /* 0x002c00007564783b */ /* 0x000fe60000000200 */
[C---:B-1----:R-:W-:Y:S01]  /*b6c0*/  HMMA.16816.F32.BF16 R52, R96.reuse, R48, RZ ;  /* 0x000000306034723c */ /* 0x042fe200000418ff */
[----:B------:R-:W0:Y:S05]  /*b6d0*/  LDGDEPBAR ;  /* 0x00000000000079af */ /* 0x000e2a0000000000 */
[C---:B------:R-:W-:Y:S06]  /*b6e0*/  HMMA.16816.F32.BF16 R24, R96.reuse, R26, RZ ;  /* 0x0000001a6018723c */ /* 0x040fec00000418ff */
[C---:B------:R-:W-:Y:S06]  /*b6f0*/  HMMA.16816.F32.BF16 R56, R96.reuse, R58, RZ ;  /* 0x0000003a6038723c */ /* 0x040fec00000418ff */
[C---:B------:R-:W-:Y:S06]  /*b700*/  HMMA.16816.F32.BF16 R32, R96.reuse, R34, RZ ;  /* 0x000000226020723c */ /* 0x040fec00000418ff */
[C---:B------:R-:W-:Y:S06]  /*b710*/  HMMA.16816.F32.BF16 R48, R96.reuse, R50, RZ ;  /* 0x000000326030723c */ /* 0x040fec00000418ff */
[----:B--2---:R-:W-:Y:S06]  /*b720*/  HMMA.16816.F32.BF16 R44, R96, R40, RZ ;  /* 0x00000028602c723c */ /* 0x004fec00000418ff */
[C---:B------:R-:W-:Y:S06]  /*b730*/  HMMA.16816.F32.BF16 R28, R92.reuse, R72, R28 ;  /* 0x000000485c1c723c */ /* 0x040fec000004181c */
[----:B------:R-:W-:Y:S01]  /*b740*/  HMMA.16816.F32.BF16 R36, R92, R76, R36 ;  /* 0x0000004c5c24723c */ /* 0x000fe20000041824 */
[----:B------:R-:W-:-:S04]  /*b750*/  LOP3.LUT R73, R71, 0x8, R122, 0xfe, !PT ;  /* 0x0000000847497812 */ /* 0x000fc800078efe7a */
[C---:B------:R-:W-:Y:S01]  /*b760*/  ISETP.GE.AND P4, PT, R73.reuse, R2, PT ;  /* 0x000000024900720c */ /* 0x040fe20003f86270 */
[----:B------:R-:W-:Y:S01]  /*b770*/  HMMA.16816.F32.BF16 R52, R92, R84, R52 ;  /* 0x000000545c34723c */ /* 0x000fe20000041834 */
[----:B------:R-:W-:Y:S02]  /*b780*/  I2FP.F32.S32 R77, R73 ;  /* 0x00000049004d7245 */ /* 0x000fe40000201400 */
[----:B------:R-:W-:-:S03]  /*b790*/  ISETP.GE.AND P3, PT, R73, R104, PT ;  /* 0x000000684900720c */ /* 0x000fc60003f66270 */
[C---:B------:R-:W-:Y:S01]  /*b7a0*/  HMMA.16816.F32.BF16 R24, R92.reuse, R74, R24 ;  /* 0x0000004a5c18723c */ /* 0x040fe20000041818 */
[----:B------:R-:W1:Y:S05]  /*b7b0*/  LDSM.16.M88.4 R72, [R110] ;  /* 0x000000006e48783b */ /* 0x000e6a0000000200 */
[----:B------:R-:W-:Y:S06]  /*b7c0*/  HMMA.16816.F32.BF16 R56, R92, R90, R56 ;  /* 0x0000005a5c38723c */ /* 0x000fec0000041838 */
[C---:B------:R-:W-:Y:S06]  /*b7d0*/  HMMA.16816.F32.BF16 R20, R96.reuse, R16, RZ ;  /* 0x000000106014723c */ /* 0x040fec00000418ff */
[----:B------:R-:W-:Y:S06]  /*b7e0*/  HMMA.16816.F32.BF16 R16, R96, R18, RZ ;  /* 0x000000126010723c */ /* 0x000fec00000418ff */
[----:B------:R-:W-:Y:S06]  /*b7f0*/  HMMA.16816.F32.BF16 R32, R92, R78, R32 ;  /* 0x0000004e5c20723c */ /* 0x000fec0000041820 */
[----:B------:R-:W-:Y:S01]  /*b800*/  HMMA.16816.F32.BF16 R40, R96, R42, RZ ;  /* 0x0000002a6028723c */ /* 0x000fe200000418ff */
[----:B------:R-:W-:Y:S01]  /*b810*/  LOP3.LUT R79, R71, 0x9, R122, 0xfe, !PT ;  /* 0x00000009474f7812 */ /* 0x000fe200078efe7a */
[CC--:B------:R-:W-:Y:S01]  /*b820*/  FFMA.FTZ R58, R120.reuse, R77.reuse, R58 ;  /* 0x0000004d783a7223 */ /* 0x0c0fe2000001003a */
[----:B------:R-:W-:-:S02]  /*b830*/  FFMA.FTZ R56, R120, R77, R56 ;  /* 0x0000004d78387223 */ /* 0x000fc40000010038 */
[C---:B------:R-:W-:Y:S01]  /*b840*/  ISETP.GE.AND P6, PT, R79.reuse, R2, PT ;  /* 0x000000024f00720c */ /* 0x040fe20003fc6270 */
[----:B------:R-:W-:Y:S01]  /*b850*/  HMMA.16816.F32.BF16 R48, R92, R86, R48 ;  /* 0x000000565c30723c */ /* 0x000fe20000041830 */
[----:B------:R-:W-:Y:S02]  /*b860*/  ISETP.GE.AND P5, PT, R79, R104, PT ;  /* 0x000000684f00720c */ /* 0x000fe40003fa6270 */
[----:B------:R-:W-:-:S03]  /*b870*/  I2FP.F32.S32 R0, R79 ;  /* 0x0000004f00007245 */ /* 0x000fc60000201400 */
[----:B---3--:R-:W-:Y:S02]  /*b880*/  HMMA.16816.F32.BF16 R44, R92, R80, R44 ;  /* 0x000000505c2c723c */ /* 0x008fe4000004182c */
[CC--:B------:R-:W-:Y:S01]  /*b890*/  FFMA.FTZ R57, R120.reuse, R0.reuse, R57 ;  /* 0x0000000078397223 */ /* 0x0c0fe20000010039 */
[----:B------:R-:W-:Y:S01]  /*b8a0*/  FFMA.FTZ R68, R120, R0, R59 ;  /* 0x0000000078447223 */ /* 0x000fe2000001003b */
[C-C-:B------:R-:W-:Y:S02]  /*b8b0*/  LOP3.LUT R59, R71.reuse, 0x19, R122.reuse, 0xfe, !PT ;  /* 0x00000019473b7812 */ /* 0x140fe400078efe7a */
[----:B----4-:R-:W-:Y:S01]  /*b8c0*/  HMMA.16816.F32.BF16 R12, R96, R8, RZ ;  /* 0x00000008600c723c */ /* 0x010fe200000418ff */
[----:B------:R-:W-:Y:S02]  /*b8d0*/  LOP3.LUT R81, R71, 0x10, R122, 0xfe, !PT ;  /* 0x0000001047517812 */ /* 0x000fe400078efe7a */
[----:B------:R-:W-:Y:S02]  /*b8e0*/  FSEL R77, R57, -INF , !P6 ;  /* 0xff800000394d7808 */ /* 0x000fe40007000000 */
[----:B------:R-:W-:Y:S01]  /*b8f0*/  I2FP.F32.S32 R79, R81 ;  /* 0x00000051004f7245 */ /* 0x000fe20000201400 */
[----:B------:R-:W-:Y:S01]  /*b900*/  HMMA.16816.F32.BF16 R16, R92, R66, R16 ;  /* 0x000000425c10723c */ /* 0x000fe20000041810 */
[----:B------:R-:W-:-:S02]  /*b910*/  ISETP.GE.AND P2, PT, R81, R2, PT ;  /* 0x000000025100720c */ /* 0x000fc40003f46270 */
[----:B------:R-:W-:Y:S01]  /*b920*/  FSEL R68, R68, -INF , !P5 ;  /* 0xff80000044447808 */ /* 0x000fe20006800000 */
[CC--:B------:R-:W-:Y:S01]  /*b930*/  FFMA.FTZ R52, R120.reuse, R79.reuse, R52 ;  /* 0x0000004f78347223 */ /* 0x0c0fe20000010034 */
[----:B------:R-:W-:Y:S01]  /*b940*/  FFMA.FTZ R54, R120, R79, R54 ;  /* 0x0000004f78367223 */ /* 0x000fe20000010036 */
[C-C-:B------:R-:W-:Y:S01]  /*b950*/  LOP3.LUT R79, R71.reuse, 0x11, R122.reuse, 0xfe, !PT ;  /* 0x00000011474f7812 */ /* 0x140fe200078efe7a */
[C---:B------:R-:W-:Y:S01]  /*b960*/  HMMA.16816.F32.BF16 R60, R92.reuse, R88, R60 ;  /* 0x000000585c3c723c */ /* 0x040fe2000004183c */
[----:B------:R-:W-:Y:S02]  /*b970*/  LOP3.LUT R67, R71, 0x18, R122, 0xfe, !PT ;  /* 0x0000001847437812 */ /* 0x000fe400078efe7a */
[----:B------:R-:W-:Y:S02]  /*b980*/  I2FP.F32.S32 R0, R79 ;  /* 0x0000004f00007245 */ /* 0x000fe40000201400 */
[----:B------:R-:W-:Y:S01]  /*b990*/  FSEL R57, R52, -INF , !P2 ;  /* 0xff80000034397808 */ /* 0x000fe20005000000 */
[----:B------:R-:W-:Y:S01]  /*b9a0*/  HMMA.16816.F32.BF16 R20, R92, R64, R20 ;  /* 0x000000405c14723c */ /* 0x000fe20000041814 */
[----:B------:R-:W-:Y:S01]  /*b9b0*/  FSEL R88, R58, -INF , !P3 ;  /* 0xff8000003a587808 */ /* 0x000fe20005800000 */
[----:B------:R-:W-:Y:S01]  /*b9c0*/  FFMA.FTZ R55, R120, R0, R55 ;  /* 0x0000000078377223 */ /* 0x000fe20000010037 */
[----:B------:R-:W-:-:S02]  /*b9d0*/  ISETP.GE.AND P5, PT, R67, R2, PT ;  /* 0x000000024300720c */ /* 0x000fc40003fa6270 */
[----:B------:R-:W-:Y:S01]  /*b9e0*/  ISETP.GE.AND P2, PT, R67, R104, PT ;  /* 0x000000684300720c */ /* 0x000fe20003f46270 */
[C---:B------:R-:W-:Y:S01]  /*b9f0*/  HMMA.16816.F32.BF16 R40, R92.reuse, R82, R40 ;  /* 0x000000525c28723c */ /* 0x040fe20000041828 */
[C---:B------:R-:W-:Y:S02]  /*ba00*/  ISETP.GE.AND P3, PT, R79.reuse, R2, PT ;  /* 0x000000024f00720c */ /* 0x040fe40003f66270 */
[----:B------:R-:W-:Y:S01]  /*ba10*/  ISETP.GE.AND P6, PT, R79, R104, PT ;  /* 0x000000684f00720c */ /* 0x000fe20003fc6270 */
[----:B------:R-:W-:Y:S01]  /*ba20*/  FFMA.FTZ R79, R120, R0, R53 ;  /* 0x00000000784f7223 */ /* 0x000fe20000010035 */
[----:B------:R-:W-:Y:S01]  /*ba30*/  I2FP.F32.S32 R67, R67 ;  /* 0x0000004300437245 */ /* 0x000fe20000201400 */
[----:B-1----:R-:W-:Y:S01]  /*ba40*/  HMMA.16816.F32.BF16 R12, R92, R72, R12 ;  /* 0x000000485c0c723c */ /* 0x002fe2000004180c */
[----:B------:R-:W-:Y:S02]  /*ba50*/  FSEL R65, R56, -INF , !P4 ;  /* 0xff80000038417808 */ /* 0x000fe40006000000 */
[----:B------:R-:W-:Y:S01]  /*ba60*/  I2FP.F32.S32 R0, R59 ;  /* 0x0000003b00007245 */ /* 0x000fe20000201400 */
[CC--:B------:R-:W-:Y:S01]  /*ba70*/  FFMA.FTZ R48, R120.reuse, R67.reuse, R48 ;  /* 0x0000004378307223 */ /* 0x0c0fe20000010030 */
[----:B------:R-:W-:Y:S01]  /*ba80*/  ISETP.GE.AND P4, PT, R81, R104, PT ;  /* 0x000000685100720c */ /* 0x000fe20003f86270 */
[C---:B------:R-:W-:Y:S01]  /*ba90*/  FFMA.FTZ R67, R120.reuse, R67, R50 ;  /* 0x0000004378437223 */ /* 0x040fe20000010032 */
[----:B------:R-:W-:Y:S01]  /*baa0*/  LOP3.LUT R53, R71, 0x20, R122, 0xfe, !PT ;  /* 0x0000002047357812 */ /* 0x000fe200078efe7a */
[-C--:B------:R-:W-:Y:S01]  /*bab0*/  FFMA.FTZ R49, R120, R0.reuse, R49 ;  /* 0x0000000078317223 */ /* 0x080fe20000010031 */
[----:B------:R-:W-:Y:S01]  /*bac0*/  FSEL R86, R54, -INF , !P4 ;  /* 0xff80000036567808 */ /* 0x000fe20006000000 */
[----:B------:R-:W-:Y:S01]  /*bad0*/  FFMA.FTZ R51, R120, R0, R51 ;  /* 0x0000000078337223 */ /* 0x000fe20000010033 */
[----:B------:R-:W-:Y:S01]  /*bae0*/  FSEL R79, R79, -INF , !P3 ;  /* 0xff8000004f4f7808 */ /* 0x000fe20005800000 */
[----:B------:R-:W-:Y:S01]  /*baf0*/  HMMA.16816.F32.BF16 R8, R96, R10, RZ ;  /* 0x0000000a6008723c */ /* 0x000fe200000418ff */
[----:B------:R-:W-:-:S02]  /*bb00*/  ISETP.GE.AND P4, PT, R59, R2, PT ;  /* 0x000000023b00720c */ /* 0x000fc40003f86270 */
[----:B------:R-:W-:Y:S02]  /*bb10*/  ISETP.GE.AND P3, PT, R59, R104, PT ;  /* 0x000000683b00720c */ /* 0x000fe40003f66270 */
[----:B------:R-:W-:Y:S01]  /*bb20*/  LOP3.LUT R73, R71, 0x21, R122, 0xfe, !PT ;  /* 0x0000002147497812 */ /* 0x000fe200078efe7a */
[C---:B------:R-:W-:Y:S01]  /*bb30*/  HMMA.16816.F32.BF16 R4, R96.reuse, R100, RZ ;  /* 0x000000646004723c */ /* 0x040fe200000418ff */
[----:B------:R-:W-:Y:S02]  /*bb40*/  FSEL R82, R55, -INF , !P6 ;  /* 0xff80000037527808 */ /* 0x000fe40007000000 */
[----:B------:R-:W-:Y:S02]  /*bb50*/  FSEL R59, R48, -INF , !P5 ;  /* 0xff800000303b7808 */ /* 0x000fe40006800000 */
[C---:B------:R-:W-:Y:S01]  /*bb60*/  ISETP.GE.AND P6, PT, R53.reuse, R2, PT ;  /* 0x000000023500720c */ /* 0x040fe20003fc6270 */
[----:B------:R-:W-:Y:S01]  /*bb70*/  HMMA.16816.F32.BF16 R96, R96, R102, RZ ;  /* 0x000000666060723c */ /* 0x000fe200000418ff */
[----:B------:R-:W-:-:S02]  /*bb80*/  ISETP.GE.AND P5, PT, R53, R104, PT ;  /* 0x000000683500720c */ /* 0x000fc40003fa6270 */
[----:B------:R-:W-:Y:S02]  /*bb90*/  I2FP.F32.S32 R53, R53 ;  /* 0x0000003500357245 */ /* 0x000fe40000201400 */
[----:B------:R-:W-:Y:S02]  /*bba0*/  FSEL R87, R49, -INF , !P4 ;  /* 0xff80000031577808 */ /* 0x000fe40006000000 */
[----:B------:R-:W-:Y:S01]  /*bbb0*/  FSEL R164, R51, -INF , !P3 ;  /* 0xff80000033a47808 */ /* 0x000fe20005800000 */
[C---:B------:R-:W-:Y:S01]  /*bbc0*/  FFMA.FTZ R44, R120.reuse, R53, R44 ;  /* 0x00000035782c7223 */ /* 0x040fe2000001002c */
[----:B------:R-:W-:Y:S01]  /*bbd0*/  I2FP.F32.S32 R0, R73 ;  /* 0x0000004900007245 */ /* 0x000fe20000201400 */
[----:B------:R-:W1:Y:S01]  /*bbe0*/  LDSM.16.M88.4 R48, [R3] ;  /* 0x000000000330783b */ /* 0x000e620000000200 */
[C---:B------:R-:W-:Y:S01]  /*bbf0*/  FFMA.FTZ R46, R120.reuse, R53, R46 ;  /* 0x00000035782e7223 */ /* 0x040fe2000001002e */
[----:B------:R-:W-:Y:S01]  /*bc00*/  FSEL R67, R67, -INF , !P2 ;  /* 0xff80000043437808 */ /* 0x000fe20005000000 */
[----:B------:R-:W-:Y:S01]  /*bc10*/  HMMA.16816.F32.BF16 R8, R92, R74, R8 ;  /* 0x0000004a5c08723c */ /* 0x000fe20000041808 */
[CC--:B------:R-:W-:Y:S01]  /*bc20*/  FFMA.FTZ R45, R120.reuse, R0.reuse, R45 ;  /* 0x00000000782d7223 */ /* 0x0c0fe2000001002d */
[----:B------:R-:W-:Y:S01]  /*bc30*/  LOP3.LUT R53, R71, 0x28, R122, 0xfe, !PT ;  /* 0x0000002847357812 */ /* 0x000fe200078efe7a */
[----:B------:R-:W-:Y:S01]  /*bc40*/  FFMA.FTZ R47, R120, R0, R47 ;  /* 0x00000000782f7223 */ /* 0x000fe2000001002f */
[----:B------:R-:W-:Y:S01]  /*bc50*/  ISETP.GE.AND P2, PT, R73, R2, PT ;  /* 0x000000024900720c */ /* 0x000fe20003f46270 */
[----:B------:R-:W-:-:S04]  /*bc60*/  DEPBAR.LE SB0, 0x0 ;  /* 0x000080000000791a */ /* 0x000fc80000000000 */
[----:B------:R-:W-:Y:S01]  /*bc70*/  LOP3.LUT R55, R71, 0x50, R122, 0xfe, !PT ;  /* 0x0000005047377812 */ /* 0x000fe200078efe7a */
[----:B------:R-:W-:Y:S01]  /*bc80*/  BAR.SYNC.DEFER_BLOCKING 0x0 ;  /* 0x0000000000007b1d */ /* 0x000fe20000010000 */
[----:B------:R-:W-:Y:S02]  /*bc90*/  ISETP.GE.AND P4, PT, R73, R104, PT ;  /* 0x000000684900720c */ /* 0x000fe40003f86270 */
[----:B------:R-:W-:Y:S02]  /*bca0*/  FSEL R73, R44, -INF , !P6 ;  /* 0xff8000002c497808 */ /* 0x000fe40007000000 */
[C---:B------:R-:W-:Y:S02]  /*bcb0*/  ISETP.GE.AND P3, PT, R53.reuse, R2, PT ;  /* 0x000000023500720c */ /* 0x040fe40003f66270 */
[----:B------:R-:W-:Y:S02]  /*bcc0*/  ISETP.GE.AND P6, PT, R53, R104, PT ;  /* 0x000000683500720c */ /* 0x000fe40003fc6270 */
[----:B------:R-:W-:-:S02]  /*bcd0*/  FSEL R85, R45, -INF , !P2 ;  /* 0xff8000002d557808 */ /* 0x000fc40005000000 */
[----:B------:R-:W-:Y:S02]  /*bce0*/  I2FP.F32.S32 R53, R53 ;  /* 0x0000003500357245 */ /* 0x000fe40000201400 */
[----:B------:R-:W-:Y:S02]  /*bcf0*/  I2FP.F32.S32 R45, R55 ;  /* 0x00000037002d7245 */ /* 0x000fe40000201400 */
[----:B------:R-:W-:Y:S01]  /*bd00*/  FSEL R160, R46, -INF , !P5 ;  /* 0xff8000002ea07808 */ /* 0x000fe20006800000 */
[CC--:B------:R-:W-:Y:S01]  /*bd10*/  FFMA.FTZ R40, R120.reuse, R53.reuse, R40 ;  /* 0x0000003578287223 */ /* 0x0c0fe20000010028 */
[C---:B------:R-:W-:Y:S01]  /*bd20*/  FFMA.FTZ R42, R120.reuse, R53, R42 ;  /* 0x00000035782a7223 */ /* 0x040fe2000001002a */
[CC--:B------:R-:W-:Y:S01]  /*bd30*/  FFMA.FTZ R0, R120.reuse, R45.reuse, R20 ;  /* 0x0000002d78007223 */ /* 0x0c0fe20000010014 */
[----:B------:R-:W-:Y:S01]  /*bd40*/  ISETP.GE.AND P5, PT, R55, R2, PT ;  /* 0x000000023700720c */ /* 0x000fe20003fa6270 */
[----:B------:R-:W-:Y:S01]  /*bd50*/  FFMA.FTZ R80, R120, R45, R22 ;  /* 0x0000002d78507223 */ /* 0x000fe20000010016 */
[----:B------:R-:W-:-:S02]  /*bd60*/  LOP3.LUT R53, R71, 0x51, R122, 0xfe, !PT ;  /* 0x0000005147357812 */ /* 0x000fc400078efe7a */
[----:B------:R-:W-:Y:S02]  /*bd70*/  LOP3.LUT R45, R71, 0x58, R122, 0xfe, !PT ;  /* 0x00000058472d7812 */ /* 0x000fe400078efe7a */
[----:B------:R-:W-:Y:S02]  /*bd80*/  FSEL R22, R47, -INF , !P4 ;  /* 0xff8000002f167808 */ /* 0x000fe40006000000 */
[----:B------:R-:W-:Y:S01]  /*bd90*/  FSEL R91, R40, -INF , !P3 ;  /* 0xff800000285b7808 */ /* 0x000fe20005800000 */
[C---:B-1----:R-:W-:Y:S01]  /*bda0*/  HMMA.16816.F32.BF16 R4, R92.reuse, R48, R4 ;  /* 0x000000305c04723c */ /* 0x042fe20000041804 */
[----:B------:R-:W-:Y:S02]  /*bdb0*/  FSEL R20, R42, -INF , !P6 ;  /* 0xff8000002a147808 */ /* 0x000fe40007000000 */
[----:B------:R-:W-:Y:S02]  /*bdc0*/  FSEL R47, R0, -INF , !P5 ;  /* 0xff800000002f7808 */ /* 0x000fe40006800000 */
[----:B------:R-:W-:Y:S01]  /*bdd0*/  I2FP.F32.S32 R40, R53 ;  /* 0x0000003500287245 */ /* 0x000fe20000201400 */
[----:B------:R-:W-:Y:S01]  /*bde0*/  HMMA.16816.F32.BF16 R96, R92, R50, R96 ;  /* 0x000000325c60723c */ /* 0x000fe20000041860 */
[----:B------:R-:W-:-:S02]  /*bdf0*/  ISETP.GE.AND P6, PT, R45, R2, PT ;  /* 0x000000022d00720c */ /* 0x000fc40003fc6270 */
[----:B------:R-:W-:Y:S01]  /*be00*/  ISETP.GE.AND P5, PT, R45, R104, PT ;  /* 0x000000682d00720c */ /* 0x000fe20003fa6270 */
[CC--:B------:R-:W-:Y:S01]  /*be10*/  FFMA.FTZ R21, R120.reuse, R40.reuse, R21 ;  /* 0x0000002878157223 */ /* 0x0c0fe20000010015 */
[----:B------:R-:W-:Y:S01]  /*be20*/  I2FP.F32.S32 R45, R45 ;  /* 0x0000002d002d7245 */ /* 0x000fe20000201400 */
[C---:B------:R-:W-:Y:S01]  /*be30*/  FFMA.FTZ R74, R120.reuse, R40, R23 ;  /* 0x00000028784a7223 */ /* 0x040fe20000010017 */
[----:B------:R-:W-:Y:S02]  /*be40*/  ISETP.GE.AND P4, PT, R53, R2, PT ;  /* 0x000000023500720c */ /* 0x000fe40003f86270 */
[-C--:B------:R-:W-:Y:S01]  /*be50*/  ISETP.GE.AND P2, PT, R55, R104.reuse, PT ;  /* 0x000000683700720c */ /* 0x080fe20003f46270 */
[CC--:B------:R-:W-:Y:S01]  /*be60*/  FFMA.FTZ R16, R120.reuse, R45.reuse, R16 ;  /* 0x0000002d78107223 */ /* 0x0c0fe20000010010 */
[----:B------:R-:W-:Y:S01]  /*be70*/  ISETP.GE.AND P3, PT, R53, R104, PT ;  /* 0x000000683500720c */ /* 0x000fe20003f66270 */
[----:B------:R-:W-:Y:S01]  /*be80*/  FFMA.FTZ R18, R120, R45, R18 ;  /* 0x0000002d78127223 */ /* 0x000fe20000010012 */
[----:B------:R-:W-:-:S02]  /*be90*/  LOP3.LUT R55, R71, 0x59, R122, 0xfe, !PT ;  /* 0x0000005947377812 */ /* 0x000fc400078efe7a */
[----:B------:R-:W-:Y:S02]  /*bea0*/  LOP3.LUT R53, R71, 0x60, R122, 0xfe, !PT ;  /* 0x0000006047357812 */ /* 0x000fe400078efe7a */
[----:B------:R-:W-:Y:S02]  /*beb0*/  FSEL R23, R21, -INF , !P4 ;  /* 0xff80000015177808 */ /* 0x000fe40006000000 */
[----:B------:R-:W-:Y:S02]  /*bec0*/  FSEL R74, R74, -INF , !P3 ;  /* 0xff8000004a4a7808 */ /* 0x000fe40005800000 */
[----:B------:R-:W-:Y:S02]  /*bed0*/  FSEL R21, R16, -INF , !P6 ;  /* 0xff80000010157808 */ /* 0x000fe40007000000 */
[----:B------:R-:W-:Y:S02]  /*bee0*/  I2FP.F32.S32 R0, R55 ;  /* 0x0000003700007245 */ /* 0x000fe40000201400 */
[----:B------:R-:W-:-:S02]  /*bef0*/  ISETP.GE.AND P3, PT, R53, R2, PT ;  /* 0x000000023500720c */ /* 0x000fc40003f66270 */
[----:B------:R-:W-:Y:S01]  /*bf00*/  ISETP.GE.AND P6, PT, R53, R104, PT ;  /* 0x000000683500720c */ /* 0x000fe20003fc6270 */
[CC--:B------:R-:W-:Y:S01]  /*bf10*/  FFMA.FTZ R17, R120.reuse, R0.reuse, R17 ;  /* 0x0000000078117223 */ /* 0x0c0fe20000010011 */
[----:B------:R-:W-:Y:S01]  /*bf20*/  I2FP.F32.S32 R53, R53 ;  /* 0x0000003500357245 */ /* 0x000fe20000201400 */
[----:B------:R-:W-:Y:S01]  /*bf30*/  FFMA.FTZ R72, R120, R0, R19 ;  /* 0x0000000078487223 */ /* 0x000fe20000010013 */
[----:B------:R-:W-:Y:S02]  /*bf40*/  FSEL R80, R80, -INF , !P2 ;  /* 0xff80000050507808 */ /* 0x000fe40005000000 */
[C---:B------:R-:W-:Y:S01]  /*bf50*/  ISETP.GE.AND P2, PT, R55.reuse, R2, PT ;  /* 0x000000023700720c */ /* 0x040fe20003f46270 */
[CC--:B------:R-:W-:Y:S01]  /*bf60*/  FFMA.FTZ R12, R120.reuse, R53.reuse, R12 ;  /* 0x00000035780c7223 */ /* 0x0c0fe2000001000c */
[----:B------:R-:W-:Y:S01]  /*bf70*/  ISETP.GE.AND P4, PT, R55, R104, PT ;  /* 0x000000683700720c */ /* 0x000fe20003f86270 */
[----:B------:R-:W-:Y:S01]  /*bf80*/  FFMA.FTZ R14, R120, R53, R14 ;  /* 0x00000035780e7223 */ /* 0x000fe2000001000e */
[----:B------:R-:W-:-:S02]  /*bf90*/  LOP3.LUT R49, R71, 0x61, R122, 0xfe, !PT ;  /* 0x0000006147317812 */ /* 0x000fc400078efe7a */
[----:B------:R-:W-:Y:S02]  /*bfa0*/  LOP3.LUT R45, R71, 0x68, R122, 0xfe, !PT ;  /* 0x00000068472d7812 */ /* 0x000fe400078efe7a */
[----:B------:R-:W-:Y:S02]  /*bfb0*/  FSEL R19, R17, -INF , !P2 ;  /* 0xff80000011137808 */ /* 0x000fe40005000000 */
[----:B------:R-:W-:Y:S02]  /*bfc0*/  I2FP.F32.S32 R0, R49 ;  /* 0x0000003100007245 */ /* 0x000fe40000201400 */
[----:B------:R-:W-:Y:S02]  /*bfd0*/  FSEL R72, R72, -INF , !P4 ;  /* 0xff80000048487808 */ /* 0x000fe40006000000 */
[----:B------:R-:W-:Y:S01]  /*bfe0*/  FSEL R17, R12, -INF , !P3 ;  /* 0xff8000000c117808 */ /* 0x000fe20005800000 */
[C---:B------:R-:W-:Y:S01]  /*bff0*/  FFMA.FTZ R13, R120.reuse, R0, R13 ;  /* 0x00000000780d7223 */ /* 0x040fe2000001000d */
[C---:B------:R-:W-:Y:S01]  /*c000*/  ISETP.GE.AND P4, PT, R45.reuse, R2, PT ;  /* 0x000000022d00720c */ /* 0x040fe20003f86270 */
[----:B------:R-:W-:Y:S01]  /*c010*/  FFMA.FTZ R12, R120, R0, R15 ;  /* 0x00000000780c7223 */ /* 0x000fe2000001000f */
[----:B------:R-:W-:-:S02]  /*c020*/  ISETP.GE.AND P3, PT, R45, R104, PT ;  /* 0x000000682d00720c */ /* 0x000fc40003f66270 */
[----:B------:R-:W-:Y:S02]  /*c030*/  I2FP.F32.S32 R45, R45 ;  /* 0x0000002d002d7245 */ /* 0x000fe40000201400 */
[----:B------:R-:W-:Y:S02]  /*c040*/  FSEL R78, R18, -INF , !P5 ;  /* 0xff800000124e7808 */ /* 0x000fe40006800000 */
[----:B------:R-:W-:Y:S01]  /*c050*/  ISETP.GE.AND P5, PT, R49, R2, PT ;  /* 0x000000023100720c */ /* 0x000fe20003fa6270 */
[CC--:B------:R-:W-:Y:S01]  /*c060*/  FFMA.FTZ R8, R120.reuse, R45.reuse, R8 ;  /* 0x0000002d78087223 */ /* 0x0c0fe20000010008 */
[----:B------:R-:W-:Y:S01]  /*c070*/  LOP3.LUT R53, R71, 0x69, R122, 0xfe, !PT ;  /* 0x0000006947357812 */ /* 0x000fe200078efe7a */
[----:B------:R-:W-:Y:S01]  /*c080*/  FFMA.FTZ R10, R120, R45, R10 ;  /* 0x0000002d780a7223 */ /* 0x000fe2000001000a */
[----:B------:R-:W-:Y:S02]  /*c090*/  ISETP.GE.AND P2, PT, R49, R104, PT ;  /* 0x000000683100720c */ /* 0x000fe40003f46270 */
        /* <DEDUP_REMOVED lines=8> */
[C---:B------:R-:W-:Y:S01]  /*c120*/  FFMA.FTZ R11, R120.reuse, R0, R11 ;  /* 0x00000000780b7223 */ /* 0x040fe2000001000b */
[C---:B------:R-:W-:Y:S01]  /*c130*/  ISETP.GE.AND P2, PT, R49.reuse, R2, PT ;  /* 0x000000023100720c */ /* 0x040fe20003f46270 */
[C---:B------:R-:W-:Y:S01]  /*c140*/  FFMA.FTZ R9, R120.reuse, R0, R9 ;  /* 0x0000000078097223 */ /* 0x040fe20000010009 */
[----:B------:R-:W-:Y:S02]  /*c150*/  ISETP.GE.AND P4, PT, R49, R104, PT ;  /* 0x000000683100720c */ /* 0x000fe40003f86270 */
[----:B------:R-:W-:Y:S02]  /*c160*/  I2FP.F32.S32 R49, R49 ;  /* 0x0000003100317245 */ /* 0x000fe40000201400 */
[C-C-:B------:R-:W-:Y:S02]  /*c170*/  LOP3.LUT R55, R71.reuse, 0x71, R122.reuse, 0xfe, !PT ;  /* 0x0000007147377812 */ /* 0x140fe400078efe7a */
[----:B------:R-:W-:Y:S01]  /*c180*/  LOP3.LUT R45, R71, 0x1, R122, 0xfe, !PT ;  /* 0x00000001472d7812 */ /* 0x000fe200078efe7a */
[CC--:B------:R-:W-:Y:S01]  /*c190*/  FFMA.FTZ R4, R120.reuse, R49.reuse, R4 ;  /* 0x0000003178047223 */ /* 0x0c0fe20000010004 */
[----:B------:R-:W-:Y:S01]  /*c1a0*/  FSEL R52, R11, -INF , !P5 ;  /* 0xff8000000b347808 */ /* 0x000fe20006800000 */
[----:B------:R-:W-:Y:S01]  /*c1b0*/  FFMA.FTZ R6, R120, R49, R6 ;  /* 0x0000003178067223 */ /* 0x000fe20000010006 */
[----:B------:R-:W-:-:S02]  /*c1c0*/  I2FP.F32.S32 R0, R55 ;  /* 0x0000003700007245 */ /* 0x000fc40000201400 */
[----:B------:R-:W-:Y:S02]  /*c1d0*/  FSEL R11, R4, -INF , !P2 ;  /* 0xff800000040b7808 */ /* 0x000fe40005000000 */
[----:B------:R-:W-:Y:S01]  /*c1e0*/  I2FP.F32.S32 R4, R45 ;  /* 0x0000002d00047245 */ /* 0x000fe20000201400 */
[CC--:B------:R-:W-:Y:S01]  /*c1f0*/  FFMA.FTZ R7, R120.reuse, R0.reuse, R7 ;  /* 0x0000000078077223 */ /* 0x0c0fe20000010007 */
[----:B------:R-:W-:Y:S01]  /*c200*/  LOP3.LUT R51, R71, 0x78, R122, 0xfe, !PT ;  /* 0x0000007847337812 */ /* 0x000fe200078efe7a */
[C---:B------:R-:W-:Y:S01]  /*c210*/  FFMA.FTZ R5, R120.reuse, R0, R5 ;  /* 0x0000000078057223 */ /* 0x040fe20000010005 */
[----:B------:R-:W-:Y:S01]  /*c220*/  FSEL R93, R9, -INF , !P6 ;  /* 0xff800000095d7808 */ /* 0x000fe20007000000 */
[----:B------:R-:W-:Y:S01]  /*c230*/  FFMA.FTZ R75, R120, R4, R61 ;  /* 0x00000004784b7223 */ /* 0x000fe2000001003d */
[----:B------:R-:W-:Y:S02]  /*c240*/  LOP3.LUT R49, R71, R122, RZ, 0xfc, !PT ;  /* 0x0000007a47317212 */ /* 0x000fe400078efcff */
[----:B------:R-:W-:-:S02]  /*c250*/  ISETP.GE.AND P6, PT, R55, R104, PT ;  /* 0x000000683700720c */ /* 0x000fc40003fc6270 */
[C---:B------:R-:W-:Y:S02]  /*c260*/  ISETP.GE.AND P5, PT, R51.reuse, R2, PT ;  /* 0x000000023300720c */ /* 0x040fe40003fa6270 */
[----:B------:R-:W-:Y:S02]  /*c270*/  ISETP.GE.AND P2, PT, R51, R104, PT ;  /* 0x000000683300720c */ /* 0x000fe40003f46270 */
[----:B------:R-:W-:Y:S02]  /*c280*/  FSEL R58, R10, -INF , !P3 ;  /* 0xff8000000a3a7808 */ /* 0x000fe40005800000 */
[----:B------:R-:W-:Y:S02]  /*c290*/  I2FP.F32.S32 R51, R51 ;  /* 0x0000003300337245 */ /* 0x000fe40000201400 */
[----:B------:R-:W-:Y:S02]  /*c2a0*/  LOP3.LUT R61, R71, 0x29, R122, 0xfe, !PT ;  /* 0x00000029473d7812 */ /* 0x000fe400078efe7a */
[-C--:B------:R-:W-:Y:S01]  /*c2b0*/  ISETP.GE.AND P3, PT, R55, R2.reuse, PT ;  /* 0x000000023700720c */ /* 0x080fe20003f66270 */
[-C--:B------:R-:W-:Y:S01]  /*c2c0*/  FFMA.FTZ R81, R120, R51.reuse, R96 ;  /* 0x0000003378517223 */ /* 0x080fe20000010060 */
[----:B------:R-:W-:Y:S01]  /*c2d0*/  FSEL R46, R6, -INF , !P4 ;  /* 0xff800000062e7808 */ /* 0x000fe20006000000 */
[----:B------:R-:W-:Y:S01]  /*c2e0*/  FFMA.FTZ R0, R120, R51, R98 ;  /* 0x0000003378007223 */ /* 0x000fe20000010062 */
[----:B------:R-:W-:-:S02]  /*c2f0*/  ISETP.GE.AND P4, PT, R49, R2, PT ;  /* 0x000000023100720c */ /* 0x000fc40003f86270 */
[----:B------:R-:W-:Y:S02]  /*c300*/  FSEL R48, R7, -INF , !P6 ;  /* 0xff80000007307808 */ /* 0x000fe40007000000 */
[----:B------:R-:W-:Y:S02]  /*c310*/  I2FP.F32.S32 R49, R49 ;  /* 0x0000003100317245 */ /* 0x000fe40000201400 */
[-C--:B------:R-:W-:Y:S02]  /*c320*/  ISETP.GE.AND P6, PT, R61, R2.reuse, PT ;  /* 0x000000023d00720c */ /* 0x080fe40003fc6270 */
[----:B------:R-:W-:Y:S01]  /*c330*/  FSEL R9, R5, -INF , !P3 ;  /* 0xff80000005097808 */ /* 0x000fe20005800000 */
[----:B------:R-:W-:Y:S01]  /*c340*/  FFMA.FTZ R60, R120, R49, R60 ;  /* 0x00000031783c7223 */ /* 0x000fe2000001003c */
[----:B------:R-:W-:Y:S02]  /*c350*/  I2FP.F32.S32 R61, R61 ;  /* 0x0000003d003d7245 */ /* 0x000fe40000201400 */
[----:B------:R-:W-:-:S02]  /*c360*/  ISETP.GE.AND P3, PT, R45, R2, PT ;  /* 0x000000022d00720c */ /* 0x000fc40003f66270 */
[C-C-:B------:R-:W-:Y:S01]  /*c370*/  LOP3.LUT R51, R71.reuse, 0x30, R122.reuse, 0xfe, !PT ;  /* 0x0000003047337812 */ /* 0x140fe200078efe7a */
[C---:B------:R-:W-:Y:S01]  /*c380*/  FFMA.FTZ R61, R120.reuse, R61, R41 ;  /* 0x0000003d783d7223 */ /* 0x040fe20000010029 */
[C-C-:B------:R-:W-:Y:S02]  /*c390*/  LOP3.LUT R45, R71.reuse, 0x39, R122.reuse, 0xfe, !PT ;  /* 0x00000039472d7812 */ /* 0x140fe400078efe7a */
[--C-:B------:R-:W-:Y:S02]  /*c3a0*/  LOP3.LUT R49, R71, 0x31, R122.reuse, 0xfe, !PT ;  /* 0x0000003147317812 */ /* 0x100fe400078efe7a */
[----:B------:R-:W-:Y:S02]  /*c3b0*/  I2FP.F32.S32 R7, R51 ;  /* 0x0000003300077245 */ /* 0x000fe40000201400 */
[----:B------:R-:W-:Y:S02]  /*c3c0*/  FSEL R75, R75, -INF , !P3 ;  /* 0xff8000004b4b7808 */ /* 0x000fe40005800000 */
[----:B------:R-:W-:Y:S01]  /*c3d0*/  LOP3.LUT R5, R71, 0x38, R122, 0xfe, !PT ;  /* 0x0000003847057812 */ /* 0x000fe200078efe7a */
[----:B------:R-:W-:Y:S01]  /*c3e0*/  FFMA.FTZ R36, R120, R7, R36 ;  /* 0x0000000778247223 */ /* 0x000fe20000010024 */
[----:B------:R-:W-:-:S02]  /*c3f0*/  ISETP.GE.AND P3, PT, R45, R2, PT ;  /* 0x000000022d00720c */ /* 0x000fc40003f66270 */
[----:B------:R-:W-:Y:S02]  /*c400*/  I2FP.F32.S32 R4, R45 ;  /* 0x0000002d00047245 */ /* 0x000fe40000201400 */
[----:B------:R-:W-:Y:S02]  /*c410*/  LOP3.LUT R45, R71, 0x40, R122, 0xfe, !PT ;  /* 0x00000040472d7812 */ /* 0x000fe400078efe7a */
[----:B------:R-:W-:Y:S01]  /*c420*/  FSEL R0, R0, -INF , !P2 ;  /* 0xff80000000007808 */ /* 0x000fe20005000000 */
[----:B------:R-:W-:Y:S01]  /*c430*/  FFMA.FTZ R7, R120, R4, R33 ;  /* 0x0000000478077223 */ /* 0x000fe20000010021 */
[----:B------:R-:W-:Y:S02]  /*c440*/  I2FP.F32.S32 R6, R49 ;  /* 0x0000003100067245 */ /* 0x000fe40000201400 */
[----:B------:R-:W-:Y:S02]  /*c450*/  FSEL R83, R60, -INF , !P4 ;  /* 0xff8000003c537808 */ /* 0x000fe40006000000 */
[----:B------:R-:W-:Y:S01]  /*c460*/  FSEL R81, R81, -INF , !P5 ;  /* 0xff80000051517808 */ /* 0x000fe20006800000 */
[----:B------:R-:W-:Y:S01]  /*c470*/  FFMA.FTZ R41, R120, R6, R37 ;  /* 0x0000000678297223 */ /* 0x000fe20000010025 */
[----:B------:R-:W-:-:S02]  /*c480*/  ISETP.GE.AND P2, PT, R49, R2, PT ;  /* 0x000000023100720c */ /* 0x000fc40003f46270 */
[-C--:B------:R-:W-:Y:S02]  /*c490*/  ISETP.GE.AND P4, PT, R5, R2.reuse, PT ;  /* 0x000000020500720c */ /* 0x080fe40003f86270 */
[----:B------:R-:W-:Y:S02]  /*c4a0*/  FSEL R61, R61, -INF , !P6 ;  /* 0xff8000003d3d7808 */ /* 0x000fe40007000000 */
[-C--:B------:R-:W-:Y:S02]  /*c4b0*/  ISETP.GE.AND P5, PT, R51, R2.reuse, PT ;  /* 0x000000023300720c */ /* 0x080fe40003fa6270 */
[----:B------:R-:W-:Y:S02]  /*c4c0*/  I2FP.F32.S32 R5, R5 ;  /* 0x0000000500057245 */ /* 0x000fe40000201400 */
[----:B------:R-:W-:Y:S02]  /*c4d0*/  LOP3.LUT R49, R71, 0x41, R122, 0xfe, !PT ;  /* 0x0000004147317812 */ /* 0x000fe400078efe7a */
[----:B------:R-:W-:Y:S01]  /*c4e0*/  ISETP.GE.AND P6, PT, R45, R2, PT ;  /* 0x000000022d00720c */ /* 0x000fe20003fc6270 */
[----:B------:R-:W-:Y:S01]  /*c4f0*/  FFMA.FTZ R32, R120, R5, R32 ;  /* 0x0000000578207223 */ /* 0x000fe20000010020 */
[----:B------:R-:W-:-:S02]  /*c500*/  I2FP.F32.S32 R45, R45 ;  /* 0x0000002d002d7245 */ /* 0x000fc40000201400 */
[----:B------:R-:W-:Y:S02]  /*c510*/  LOP3.LUT R33, R71, 0x48, R122, 0xfe, !PT ;  /* 0x0000004847217812 */ /* 0x000fe400078efe7a */
[----:B------:R-:W-:Y:S01]  /*c520*/  FSEL R51, R36, -INF , !P5 ;  /* 0xff80000024337808 */ /* 0x000fe20006800000 */
[C---:B------:R-:W-:Y:S01]  /*c530*/  FFMA.FTZ R28, R120.reuse, R45, R28 ;  /* 0x0000002d781c7223 */ /* 0x040fe2000001001c */
[----:B------:R-:W-:Y:S02]  /*c540*/  I2FP.F32.S32 R4, R49 ;  /* 0x0000003100047245 */ /* 0x000fe40000201400 */
[----:B------:R-:W-:Y:S02]  /*c550*/  ISETP.GE.AND P5, PT, R49, R2, PT ;  /* 0x000000023100720c */ /* 0x000fe40003fa6270 */
[----:B------:R-:W-:Y:S01]  /*c560*/  I2FP.F32.S32 R49, R33 ;  /* 0x0000002100317245 */ /* 0x000fe20000201400 */
[----:B------:R-:W-:Y:S01]  /*c570*/  FFMA.FTZ R4, R120, R4, R29 ;  /* 0x0000000478047223 */ /* 0x000fe2000001001d */
[----:B------:R-:W-:-:S02]  /*c580*/  LOP3.LUT R45, R71, 0x31, R122, 0xfe, !PT ;  /* 0x00000031472d7812 */ /* 0x000fc400078efe7a */
[C---:B------:R-:W-:Y:S01]  /*c590*/  LOP3.LUT R37, R71.reuse, 0x49, R122, 0xfe, !PT ;  /* 0x0000004947257812 */ /* 0x040fe200078efe7a */
[----:B------:R-:W-:Y:S01]  /*c5a0*/  FFMA.FTZ R24, R120, R49, R24 ;  /* 0x0000003178187223 */ /* 0x000fe20000010018 */
        /* <DEDUP_REMOVED lines=8> */
[----:B------:R-:W-:Y:S01]  /*c630*/  ISETP.GE.AND P3, PT, R5, R2, PT ;  /* 0x000000020500720c */ /* 0x000fe20003f66270 */
[----:B------:R-:W-:Y:S01]  /*c640*/  FFMA.FTZ R32, R120, R32, R39 ;  /* 0x0000002078207223 */ /* 0x000fe20000010027 */
[----:B------:R-:W-:Y:S02]  /*c650*/  LOP3.LUT R55, R71, R122, RZ, 0xfc, !PT ;  /* 0x0000007a47377212 */ /* 0x000fe400078efcff */
[----:B------:R-:W-:-:S02]  /*c660*/  I2FP.F32.S32 R2, R37 ;  /* 0x0000002500027245 */ /* 0x000fc40000201400 */
[----:B------:R-:W-:Y:S02]  /*c670*/  FSEL R37, R4, -INF , !P5 ;  /* 0xff80000004257808 */ /* 0x000fe40006800000 */
[----:B------:R-:W-:Y:S01]  /*c680*/  ISETP.GE.AND P5, PT, R29, R104, PT ;  /* 0x000000681d00720c */ /* 0x000fe20003fa6270 */
[----:B------:R-:W-:Y:S01]  /*c690*/  FFMA.FTZ R25, R120, R2, R25 ;  /* 0x0000000278197223 */ /* 0x000fe20000010019 */
[----:B------:R-:W-:Y:S02]  /*c6a0*/  I2FP.F32.S32 R6, R29 ;  /* 0x0000001d00067245 */ /* 0x000fe40000201400 */
[----:B------:R-:W-:Y:S02]  /*c6b0*/  FSEL R49, R28, -INF , !P6 ;  /* 0xff8000001c317808 */ /* 0x000fe40007000000 */
[----:B------:R-:W-:Y:S01]  /*c6c0*/  FSEL R29, R24, -INF , !P2 ;  /* 0xff800000181d7808 */ /* 0x000fe20005000000 */
[----:B------:R-:W-:Y:S01]  /*c6d0*/  FFMA.FTZ R6, R120, R6, R63 ;  /* 0x0000000678067223 */ /* 0x000fe2000001003f */
[----:B------:R-:W-:-:S02]  /*c6e0*/  ISETP.GE.AND P6, PT, R55, R104, PT ;  /* 0x000000683700720c */ /* 0x000fc40003fc6270 */
[-C--:B------:R-:W-:Y:S02]  /*c6f0*/  ISETP.GE.AND P2, PT, R45, R104.reuse, PT ;  /* 0x000000682d00720c */ /* 0x080fe40003f46270 */
[----:B------:R-:W-:Y:S02]  /*c700*/  I2FP.F32.S32 R55, R55 ;  /* 0x0000003700377245 */ /* 0x000fe40000201400 */
[C---:B------:R-:W-:Y:S02]  /*c710*/  LOP3.LUT R39, R71.reuse, 0x48, R122, 0xfe, !PT ;  /* 0x0000004847277812 */ /* 0x040fe400078efe7a */
[----:B------:R-:W-:Y:S01]  /*c720*/  FSEL R32, R32, -INF , !P2 ;  /* 0xff80000020207808 */ /* 0x000fe20005000000 */
[----:B------:R-:W-:Y:S01]  /*c730*/  FFMA.FTZ R8, R120, R55, R62 ;  /* 0x0000003778087223 */ /* 0x000fe2000001003e */
[----:B------:R-:W-:Y:S02]  /*c740*/  LOP3.LUT R89, R71, 0x40, R122, 0xfe, !PT ;  /* 0x0000004047597812 */ /* 0x000fe400078efe7a */
[----:B------:R-:W-:-:S02]  /*c750*/  ISETP.GE.AND P2, PT, R39, R104, PT ;  /* 0x000000682700720c */ /* 0x000fc40003f46270 */
[----:B------:R-:W-:Y:S02]  /*c760*/  I2FP.F32.S32 R39, R39 ;  /* 0x0000002700277245 */ /* 0x000fe40000201400 */
[C-C-:B------:R-:W-:Y:S02]  /*c770*/  LOP3.LUT R63, R71.reuse, 0x39, R122.reuse, 0xfe, !PT ;  /* 0x00000039473f7812 */ /* 0x140fe400078efe7a */
[----:B------:R-:W-:Y:S01]  /*c780*/  LOP3.LUT R55, R71, 0x41, R122, 0xfe, !PT ;  /* 0x0000004147377812 */ /* 0x000fe200078efe7a */
[----:B------:R-:W-:Y:S01]  /*c790*/  FFMA.FTZ R26, R120, R39, R26 ;  /* 0x00000027781a7223 */ /* 0x000fe2000001001a */
[----:B------:R-:W-:Y:S02]  /*c7a0*/  FSEL R6, R6, -INF , !P5 ;  /* 0xff80000006067808 */ /* 0x000fe40006800000 */
[----:B------:R-:W-:Y:S02]  /*c7b0*/  ISETP.GE.AND P5, PT, R89, R104, PT ;  /* 0x000000685900720c */ /* 0x000fe40003fa6270 */
[----:B------:R-:W-:-:S02]  /*c7c0*/  I2FP.F32.S32 R89, R89 ;  /* 0x0000005900597245 */ /* 0x000fc40000201400 */
[----:B------:R-:W-:Y:S02]  /*c7d0*/  LOP3.LUT R45, R71, 0x38, R122, 0xfe, !PT ;  /* 0x00000038472d7812 */ /* 0x000fe400078efe7a */
[----:B------:R-:W-:Y:S01]  /*c7e0*/  I2FP.F32.S32 R4, R63 ;  /* 0x0000003f00047245 */ /* 0x000fe20000201400 */
[C---:B------:R-:W-:Y:S01]  /*c7f0*/  FFMA.FTZ R30, R120.reuse, R89, R30 ;  /* 0x00000059781e7223 */ /* 0x040fe2000001001e */
[----:B------:R-:W-:Y:S02]  /*c800*/  I2FP.F32.S32 R10, R55 ;  /* 0x00000037000a7245 */ /* 0x000fe40000201400 */
[----:B------:R-:W-:Y:S01]  /*c810*/  I2FP.F32.S32 R2, R5 ;  /* 0x0000000500027245 */ /* 0x000fe20000201400 */
[C---:B------:R-:W-:Y:S01]  /*c820*/  FFMA.FTZ R4, R120.reuse, R4, R35 ;  /* 0x0000000478047223 */ /* 0x040fe20000010023 */
[----:B------:R-:W-:Y:S01]  /*c830*/  FSEL R25, R25, -INF , !P4 ;  /* 0xff80000019197808 */ /* 0x000fe20006000000 */
[----:B------:R-:W-:Y:S01]  /*c840*/  FFMA.FTZ R10, R120, R10, R31 ;  /* 0x0000000a780a7223 */ /* 0x000fe2000001001f */
[----:B------:R-:W-:-:S02]  /*c850*/  ISETP.GE.AND P4, PT, R45, R104, PT ;  /* 0x000000682d00720c */ /* 0x000fc40003f86270 */
[----:B------:R-:W-:Y:S02]  /*c860*/  FSEL R8, R8, -INF , !P6 ;  /* 0xff80000008087808 */ /* 0x000fe40007000000 */
[----:B------:R-:W-:Y:S02]  /*c870*/  I2FP.F32.S32 R45, R45 ;  /* 0x0000002d002d7245 */ /* 0x000fe40000201400 */
[----:B------:R-:W-:Y:S01]  /*c880*/  ISETP.GE.AND P6, PT, R63, R104, PT ;  /* 0x000000683f00720c */ /* 0x000fe20003fc6270 */
[----:B------:R-:W-:Y:S01]  /*c890*/  FFMA.FTZ R63, R120, R2, R97 ;  /* 0x00000002783f7223 */ /* 0x000fe20000010061 */
[----:B------:R-:W-:Y:S01]  /*c8a0*/  FSEL R106, R26, -INF , !P2 ;  /* 0xff8000001a6a7808 */ /* 0x000fe20005000000 */
[----:B------:R-:W-:Y:S01]  /*c8b0*/  FFMA.FTZ R34, R120, R45, R34 ;  /* 0x0000002d78227223 */ /* 0x000fe20000010022 */
[C-C-:B------:R-:W-:Y:S02]  /*c8c0*/  LOP3.LUT R39, R71.reuse, 0x49, R122.reuse, 0xfe, !PT ;  /* 0x0000004947277812 */ /* 0x140fe400078efe7a */
[----:B------:R-:W-:-:S02]  /*c8d0*/  LOP3.LUT R31, R71, 0x30, R122, 0xfe, !PT ;  /* 0x00000030471f7812 */ /* 0x000fc400078efe7a */
[----:B------:R-:W-:Y:S02]  /*c8e0*/  ISETP.GT.AND P2, PT, R125, R126, PT ;  /* 0x0000007e7d00720c */ /* 0x000fe40003f44270 */
[----:B------:R-:W-:Y:S02]  /*c8f0*/  LOP3.LUT R35, R71, 0x29, R122, 0xfe, !PT ;  /* 0x0000002947237812 */ /* 0x000fe400078efe7a */
[----:B------:R-:W-:Y:S02]  /*c900*/  FSEL R124, R30, -INF , !P5 ;  /* 0xff8000001e7c7808 */ /* 0x000fe40006800000 */
[----:B------:R-:W-:Y:S02]  /*c910*/  I2FP.F32.S32 R12, R39 ;  /* 0x00000027000c7245 */ /* 0x000fe40000201400 */
[----:B------:R-:W-:Y:S02]  /*c920*/  FSEL R92, R4, -INF , !P6 ;  /* 0xff800000045c7808 */ /* 0x000fe40007000000 */
[----:B------:R-:W-:Y:S01]  /*c930*/  ISETP.GE.AND P5, PT, R31, R104, PT ;  /* 0x000000681f00720c */ /* 0x000fe20003fa6270 */
[----:B------:R-:W-:Y:S01]  /*c940*/  FFMA.FTZ R12, R120, R12, R27 ;  /* 0x0000000c780c7223 */ /* 0x000fe2000001001b */
[----:B------:R-:W-:-:S02]  /*c950*/  FSEL R63, R63, -INF , !P3 ;  /* 0xff8000003f3f7808 */ /* 0x000fc40005800000 */
[----:B------:R-:W-:Y:S02]  /*c960*/  I2FP.F32.S32 R4, R35 ;  /* 0x0000002300047245 */ /* 0x000fe40000201400 */
[----:B------:R-:W-:Y:S02]  /*c970*/  I2FP.F32.S32 R31, R31 ;  /* 0x0000001f001f7245 */ /* 0x000fe40000201400 */
[----:B------:R-:W-:Y:S01]  /*c980*/  ISETP.GE.AND P3, PT, R55, R104, PT ;  /* 0x000000683700720c */ /* 0x000fe20003f66270 */
[----:B------:R-:W-:Y:S01]  /*c990*/  FFMA.FTZ R4, R120, R4, R43 ;  /* 0x0000000478047223 */ /* 0x000fe2000001002b */
[----:B------:R-:W-:Y:S01]  /*c9a0*/  FSEL R162, R34, -INF , !P4 ;  /* 0xff80000022a27808 */ /* 0x000fe20006000000 */
[C---:B------:R-:W-:Y:S01]  /*c9b0*/  FFMA.FTZ R28, R120.reuse, R31, R38 ;  /* 0x0000001f781c7223 */ /* 0x040fe20000010026 */
[----:B------:R-:W-:Y:S01]  /*c9c0*/  ISETP.GE.AND P4, PT, R39, R104, PT ;  /* 0x000000682700720c */ /* 0x000fe20003f86270 */
[----:B------:R-:W-:Y:S01]  /*c9d0*/  FFMA.FTZ R55, R120, R2, R99 ;  /* 0x0000000278377223 */ /* 0x000fe20000010063 */
[----:B------:R-:W-:-:S02]  /*c9e0*/  FSEL R98, R10, -INF , !P3 ;  /* 0xff8000000a627808 */ /* 0x000fc40005800000 */
        /* <DEDUP_REMOVED lines=52> */
[----:B------:R-:W-:Y:S02]  /*cd30*/  IADD3 R35, R35, -R4, RZ ;  /* 0x8000000423237210 */ /* 0x000fe40007ffe0ff */
[----:B------:R-:W1:Y:S03]  /*cd40*/  LDC.64 R4, c[0x0][0x230] ;  /* 0x00008c00ff047b82 */ /* 0x000e660000000a00 */
[----:B------:R-:W-:-:S02]  /*cd50*/  IMAD R35, R35, R2, -0x80 ;  /* 0xffffff8023237424 */ /* 0x000fc400078e0202 */
[----:B------:R-:W-:-:S03]  /*cd60*/  IMAD.U32 R2, RZ, RZ, UR4 ;  /* 0x00000004ff027e24 */ /* 0x000fc6000f8e00ff */
[----:B------:R-:W-:-:S05]  /*cd70*/  SHF.R.S32.HI R31, RZ, 0x1f, R35 ;  /* 0x0000001fff1f7819 */ /* 0x000fca0000011423 */
[-C--:B------:R-:W-:Y:S02]  /*cd80*/  IMAD R14, R31, R2.reuse, RZ ;  /* 0x000000021f0e7224 */ /* 0x080fe400078e02ff */
[----:B------:R-:W-:-:S04]  /*cd90*/  IMAD.WIDE.U32 R30, R35, R2, RZ ;  /* 0x00000002231e7225 */ /* 0x000fc800078e00ff */
[----:B------:R-:W-:-:S04]  /*cda0*/  IMAD R14, R35, UR5, R14 ;  /* 0x00000005230e7c24 */ /* 0x000fc8000f8e020e */
[----:B------:R-:W-:Y:S01]  /*cdb0*/  IMAD.IADD R31, R31, 0x1, R14 ;  /* 0x000000011f1f7824 */ /* 0x000fe200078e020e */
[----:B--2---:R-:W-:-:S04]  /*cdc0*/  IADD3 R10, -R27, R10, RZ ;  /* 0x0000000a1b0a7210 */ /* 0x004fc80007ffe1ff */
[----:B------:R-:W-:Y:S01]  /*cdd0*/  SHF.R.S32.HI R27, RZ, 0x1f, R10 ;  /* 0x0000001fff1b7819 */ /* 0x000fe2000001140a */
[----:B-1----:R-:W-:-:S04]  /*cde0*/  IMAD.WIDE.U32 R30, R10, R4, R30 ;  /* 0x000000040a1e7225 */ /* 0x002fc800078e001e */
[----:B------:R-:W-:-:S04]  /*cdf0*/  IMAD R27, R27, R4, RZ ;  /* 0x000000041b1b7224 */ /* 0x000fc800078e02ff */
[----:B------:R-:W-:Y:S02]  /*ce00*/  IMAD R5, R10, R5, R27 ;  /* 0x000000050a057224 */ /* 0x000fe400078e021b */
[----:B------:R-:W-:-:S03]  /*ce10*/  IMAD.MOV.U32 R27, RZ, RZ, R30 ;  /* 0x000000ffff1b7224 */ /* 0x000fc600078e001e */
[----:B------:R-:W-:Y:S01]  /*ce20*/  IADD3 R4, R31, R5, RZ ;  /* 0x000000051f047210 */ /* 0x000fe20007ffe0ff */
[----:B------:R-:W-:Y:S06]  /*ce30*/  BRA `(.L_x_5172) ;  /* 0x0000000000107947 */ /* 0x000fec0003800000 */
.L_x_5171:
[----:B------:R-:W1:Y:S02]  /*ce40*/  LDC R2, c[0x0][0x248] ;  /* 0x00009200ff027b82 */ /* 0x000e640000000800 */
[----:B-1----:R-:W-:-:S05]  /*ce50*/  IMAD.SHL.U32 R27, R2, 0x80, RZ ;  /* 0x00000080021b7824 */ /* 0x002fca00078e00ff */
[----:B------:R-:W-:-:S04]  /*ce60*/  IADD3 R27, -R27, RZ, RZ ;  /* 0x000000ff1b1b7210 */ /* 0x000fc80007ffe1ff */
[----:B------:R-:W-:-:S07]  /*ce70*/  SHF.R.S32.HI R4, RZ, 0x1f, R27 ;  /* 0x0000001fff047819 */ /* 0x000fce000001141b */
.L_x_5172:
[----:B------:R-:W1:Y:S01]  /*ce80*/  @!P0 LDC R5, c[0x0][0x24c] ;  /* 0x00009300ff058b82 */ /* 0x000e620000000800 */
[-C--:B------:R-:W-:Y:S01]  /*ce90*/  @!P0 IADD3 R31, P2, R145, R27.reuse, RZ ;  /* 0x0000001b911f8210 */ /* 0x080fe20007f5e0ff */
[----:B------:R2:W-:Y:S01]  /*cea0*/  @P0 STS [R154+0x1000], RZ ;  /* 0x001000ff9a000388 */ /* 0x0005e20000000800 */
[----:B------:R-:W-:Y:S01]  /*ceb0*/  @!P0 LEA R14, P3, R2, R27, 0x6 ;  /* 0x0000001b020e8211 */ /* 0x000fe200078630ff */
[----:B------:R-:W-:Y:S01]  /*cec0*/  BSSY B0, `(.L_x_5173) ;  /* 0x0000027000007945 */ /* 0x000fe20003800000 */
[-C--:B------:R-:W-:Y:S01]  /*ced0*/  @!P0 LEA R38, P5, R27, R152.reuse, 0x1 ;  /* 0x000000981b268211 */ /* 0x080fe200078a08ff */
[--C-:B------:R-:W-:Y:S01]  /*cee0*/  @!P0 IMAD.X R10, R144, 0x1, R4.reuse, P2 ;  /* 0x00000001900a8824 */ /* 0x100fe200010e0604 */
[-C--:B------:R-:W-:Y:S01]  /*cef0*/  @!P0 LEA R34, P4, R31, R152.reuse, 0x1 ;  /* 0x000000981f228211 */ /* 0x080fe200078808ff */
[----:B------:R2:W-:Y:S01]  /*cf00*/  @P0 STS [R154+0x1004], RZ ;  /* 0x001004ff9a000388 */ /* 0x0005e20000000800 */
[----:B------:R-:W-:Y:S02]  /*cf10*/  @!P0 LEA R30, P2, R14, R152, 0x1 ;  /* 0x000000980e1e8211 */ /* 0x000fe400078408ff */
[-C--:B------:R-:W-:Y:S01]  /*cf20*/  @!P0 LEA.HI.X R39, R27, R153.reuse, R4, 0x1, P5 ;  /* 0x000000991b278211 */ /* 0x080fe200028f0c04 */
[----:B------:R2:W-:Y:S01]  /*cf30*/  @P0 STS.64 [R154+0x1008], RZ ;  /* 0x001008ff9a000388 */ /* 0x0005e20000000a00 */
[----:B------:R-:W-:-:S03]  /*cf40*/  @!P0 LEA.HI.X R35, R31, R153, R10, 0x1, P4 ;  /* 0x000000991f238211 */ /* 0x000fc600020f0c0a */
[----:B------:R-:W-:Y:S01]  /*cf50*/  @!PT LDS RZ, [RZ] ;  /* 0x00000000fffff984 */ /* 0x000fe20000000800 */
[----:B------:R-:W-:Y:S01]  /*cf60*/  @!PT LDS RZ, [RZ] ;  /* 0x00000000fffff984 */ /* 0x000fe20000000800 */
[----:B------:R-:W-:Y:S01]  /*cf70*/  @!PT LDS RZ, [RZ] ;  /* 0x00000000fffff984 */ /* 0x000fe20000000800 */
[----:B------:R2:W-:Y:S04]  /*cf80*/  @!P0 LDGSTS.E.BYPASS.LTC128B.128 [R154+0x1000], desc[UR6][R38.64] ;  /* 0x01000000269a8fae */ /* 0x0005e8000b901d46 */
[----:B------:R2:W-:Y:S01]  /*cf90*/  @P0 STS.128 [R154+0x1800], RZ ;  /* 0x001800ff9a000388 */ /* 0x0005e20000000c00 */
[----:B-1----:R-:W-:-:S03]  /*cfa0*/  @!P0 LEA.HI.X R5, R2, R4, R5, 0x6, P3 ;  /* 0x0000000402058211 */ /* 0x002fc600018f3405 */
        /* <DEDUP_REMOVED lines=12> */
[----:B--2---:R-:W-:Y:S01]  /*d070*/  MOV R31, R4 ;  /* 0x00000004001f7202 */ /* 0x004fe20000000f00 */
        /* <DEDUP_REMOVED lines=11> */
.L_x_5174:
[----:B------:R-:W-:Y:S05]  /*d130*/  BSYNC B0 ;  /* 0x0000000000007941 */ /* 0x000fea0003800000 */
.L_x_5173:
[----:B------:R-:W0:Y:S01]  /*d140*/  LDGDEPBAR ;  /* 0x00000000000079af */ /* 0x000e220000000000 */
[----:B------:R-:W-:-:S04]  /*d150*/  LEA R152, P0, R27, R152, 0x1 ;  /* 0x000000981b987211 */ /* 0x000fc800078008ff */
[----:B------:R-:W-:-:S09]  /*d160*/  LEA.HI.X R153, R27, R153, R4, 0x1, P0 ;  /* 0x000000991b997211 */ /* 0x000fd200000f0c04 */
.L_x_5170:
        /* <DEDUP_REMOVED lines=76> */
[----:B------:R-:W-:Y:S01]  /*d630*/  MUFU.EX2 R102, R102 ;  /* 0x0000006600667308 */ /* 0x000fe20000000800 */
[----:B------:R-:W-:Y:S01]  /*d640*/  FMNMX.FTZ R5, R124, R5, !PT ;  /* 0x000000057c057209 */ /* 0x000fe20007810000 */
[--C-:B------:R-:W-:Y:S01]  /*d650*/  FFMA.FTZ R43, R21, UR8, -R76.reuse ;  /* 0x00000008152b7c23 */ /* 0x100fe2000801084c */
[--C-:B--2---:R-:W-:Y:S01]  /*d660*/  FFMA.FTZ R38, R15, UR8, -R76.reuse ;  /* 0x000000080f267c23 */ /* 0x104fe2000801084c */
        /* <DEDUP_REMOVED lines=14> */
[----:B------:R-:W-:-:S03]  /*d750*/  FFMA.FTZ R47, R47, UR8, -R76 ;  /* 0x000000082f2f7c23 */ /* 0x000fc6000801084c */
        /* <DEDUP_REMOVED lines=11> */
[----:B------:R-:W2:Y:S01]  /*d810*/  MUFU.EX2 R75, R75 ;  /* 0x0000004b004b7308 */ /* 0x000ea20000000800 */
[----:B------:R-:W-:-:S04]  /*d820*/  FMNMX.FTZ R5, R46, R5, !PT ;  /* 0x000000052e057209 */ /* 0x000fc80007810000 */
[----:B------:R-:W-:-:S03]  /*d830*/  FMNMX.FTZ R5, R48, R5, !PT ;  /* 0x0000000530057209 */ /* 0x000fc60007810000 */
[----:B------:R-:W-:Y:S01]  /*d840*/  MUFU.EX2 R73, R73 ;  /* 0x0000004900497308 */ /* 0x000fe20000000800 */
[----:B------:R-:W-:-:S04]  /*d850*/  FMNMX.FTZ R4, R0, R5, !PT ;  /* 0x0000000500047209 */ /* 0x000fc80007810000 */
[----:B------:R-:W-:-:S03]  /*d860*/  FMNMX.FTZ R4, R55, R4, !PT ;  /* 0x0000000437047209 */ /* 0x000fc60007810000 */
[----:B------:R-:W-:Y:S01]  /*d870*/  MUFU.EX2 R66, R66 ;  /* 0x0000004200427308 */ /* 0x000fe20000000800 */
[----:B--2---:R-:W-:Y:S01]  /*d880*/  F2FP.BF16.F32.PACK_AB R34, R75, R84 ;  /* 0x000000544b22723e */ /* 0x004fe200000010ff */
        /* <DEDUP_REMOVED lines=9> */
[----:B--2---:R-:W-:Y:S01]  /*d920*/  FMNMX.FTZ R44, R2, R5, !PT ;  /* 0x00000005022c7209 */ /* 0x004fe20007810000 */
[----:B------:R-:W-:Y:S01]  /*d930*/  FFMA.FTZ R2, R9, UR8, -R76 ;  /* 0x0000000809027c23 */ /* 0x000fe2000801084c */
[----:B------:R-:W-:-:S05]  /*d940*/  FSEL R5, R45, RZ, P2 ;  /* 0x000000ff2d057208 */ /* 0x000fca0001000000 */
[----:B------:R-:W-:Y:S01]  /*d950*/  MUFU.EX2 R54, R54 ;  /* 0x0000003600367308 */ /* 0x000fe20000000800 */
[C---:B------:R-:W-:Y:S01]  /*d960*/  FSETP.NEU.FTZ.AND P0, PT, R44.reuse, -INF , PT ;  /* 0xff8000002c00780b */ /* 0x040fe20003f1d000 */
[----:B------:R-:W-:Y:S01]  /*d970*/  FMUL.FTZ R57, R44, UR8 ;  /* 0x000000082c397c20 */ /* 0x000fe20008410000 */
[----:B------:R-:W-:-:S04]  /*d980*/  FADD.FTZ R4, R70, -R5 ;  /* 0x8000000546047221 */ /* 0x000fc80000010000 */
[----:B------:R-:W-:Y:S01]  /*d990*/  FSEL R57, R57, RZ, P0 ;  /* 0x000000ff39397208 */ /* 0x000fe20000000000 */
[----:B------:R-:W-:Y:S01]  /*d9a0*/  FMUL.FTZ R101, R4, UR8 ;  /* 0x0000000804657c20 */ /* 0x000fe20008410000 */
[----:B------:R-:W-:Y:S03]  /*d9b0*/  MUFU.EX2 R51, R51 ;  /* 0x0000003300337308 */ /* 0x000fe60000000800 */
[--C-:B------:R-:W-:Y:S01]  /*d9c0*/  FFMA.FTZ R93, R6, UR8, -R57.reuse ;  /* 0x00000008065d7c23 */ /* 0x100fe20008010839 */
[----:B------:R-:W-:Y:S01]  /*d9d0*/  FSEL R6, R44, RZ, P0 ;  /* 0x000000ff2c067208 */ /* 0x000fe20000000000 */
[--C-:B------:R-:W-:Y:S01]  /*d9e0*/  FFMA.FTZ R100, R8, UR8, -R57.reuse ;  /* 0x0000000808647c23 */ /* 0x100fe20008010839 */
[--C-:B------:R-:W-:Y:S01]  /*d9f0*/  FFMA.FTZ R94, R88, UR8, -R57.reuse ;  /* 0x00000008585e7c23 */ /* 0x100fe20008010839 */
[----:B------:R-:W2:Y:S01]  /*da00*/  LDSM.16.MT88.4 R8, [R156+0x3000] ;  /* 0x003000009c08783b */ /* 0x000ea20000004200 */
[--C-:B------:R-:W-:Y:S01]  /*da10*/  FFMA.FTZ R87, R68, UR8, -R57.reuse ;  /* 0x0000000844577c23 */ /* 0x100fe20008010839 */
[----:B------:R-:W-:Y:S01]  /*da20*/  FADD.FTZ R6, R69, -R6 ;  /* 0x8000000645067221 */ /* 0x000fe20000010000 */
[----:B------:R-:W-:Y:S01]  /*da30*/  MUFU.EX2 R93, R93 ;  /* 0x0000005d005d7308 */ /* 0x000fe20000000800 */
[--C-:B------:R-:W-:Y:S01]  /*da40*/  FFMA.FTZ R77, R82, UR8, -R57.reuse ;  /* 0x00000008524d7c23 */ /* 0x100fe20008010839 */
[--C-:B------:R-:W-:Y:S01]  /*da50*/  FFMA.FTZ R82, R67, UR8, -R57.reuse ;  /* 0x0000000843527c23 */ /* 0x100fe20008010839 */
[----:B------:R-:W-:Y:S01]  /*da60*/  FMUL.FTZ R99, R6, UR8 ;  /* 0x0000000806637c20 */ /* 0x000fe20008410000 */
[--C-:B------:R-:W-:Y:S01]  /*da70*/  FFMA.FTZ R69, R22, UR8, -R57.reuse ;  /* 0x0000000816457c23 */ /* 0x100fe20008010839 */
[----:B------:R-:W3:Y:S01]  /*da80*/  LDSM.16.MT88.4 R4, [R157+0x3400] ;  /* 0x003400009d04783b */ /* 0x000ee20000004200 */
[--C-:B------:R-:W-:Y:S01]  /*da90*/  FFMA.FTZ R68, R20, UR8, -R57.reuse ;  /* 0x0000000814447c23 */ /* 0x100fe20008010839 */
[--C-:B------:R-:W-:Y:S01]  /*daa0*/  FFMA.FTZ R67, R12, UR8, -R57.reuse ;  /* 0x000000080c437c23 */ /* 0x100fe20008010839 */
[----:B------:R-:W4:Y:S01]  /*dab0*/  MUFU.EX2 R100, R100 ;  /* 0x0000006400647308 */ /* 0x000f220000000800 */
[----:B------:R-:W-:Y:S01]  /*dac0*/  F2FP.BF16.F32.PACK_AB R12, R95, R102 ;  /* 0x000000665f0c723e */ /* 0x000fe200000010ff */
[--C-:B------:R-:W-:Y:S01]  /*dad0*/  FFMA.FTZ R86, R86, UR8, -R57.reuse ;  /* 0x0000000856567c23 */ /* 0x100fe20008010839 */
[--C-:B------:R-:W-:Y:S01]  /*dae0*/  FFMA.FTZ R71, R164, UR8, -R57.reuse ;  /* 0x00000008a4477c23 */ /* 0x100fe20008010839 */
[--C-:B------:R-:W-:Y:S01]  /*daf0*/  FFMA.FTZ R79, R28, UR8, -R57.reuse ;  /* 0x000000081c4f7c23 */ /* 0x100fe20008010839 */
[--C-:B------:R-:W-:Y:S01]  /*db00*/  FFMA.FTZ R88, R32, UR8, -R57.reuse ;  /* 0x0000000820587c23 */ /* 0x100fe20008010839 */
[----:B-1----:R-:W1:Y:S01]  /*db10*/  LDSM.16.MT88.4 R28, [R157+0x3800] ;  /* 0x003800009d1c783b */ /* 0x002e620000004200 */
[----:B------:R-:W-:Y:S01]  /*db20*/  F2FP.BF16.F32.PACK_AB R32, R83, R90 ;  /* 0x0000005a5320723e */ /* 0x000fe200000010ff */
        /* <DEDUP_REMOVED lines=15> */
[----:B------:R-:W-:Y:S01]  /*dc20*/  FFMA.FTZ R0, R0, UR8, -R57 ;  /* 0x0000000800007c23 */ /* 0x000fe20008010839 */
[----:B------:R-:W4:Y:S08]  /*dc30*/  MUFU.EX2 R101, R101 ;  /* 0x0000006500657308 */ /* 0x000f300000000800 */
[----:B------:R-:W2:Y:S01]  /*dc40*/  MUFU.EX2 R99, R99 ;  /* 0x0000006300637308 */ /* 0x000ea20000000800 */
[----:B-----5:R-:W-:-:S07]  /*dc50*/  F2FP.BF16.F32.PACK_AB R15, R87, R94 ;  /* 0x0000005e570f723e */ /* 0x020fce00000010ff */
[----:B------:R-:W-:Y:S01]  /*dc60*/  MUFU.EX2 R86, R86 ;  /* 0x0000005600567308 */ /* 0x000fe20000000800 */
[-C--:B----4-:R-:W-:Y:S01]  /*dc70*/  FMUL.FTZ R20, R140, R101.reuse ;  /* 0x000000658c147220 */ /* 0x090fe20000410000 */
[-C--:B------:R-:W-:Y:S01]  /*dc80*/  FMUL.FTZ R21, R141, R101.reuse ;  /* 0x000000658d157220 */ /* 0x080fe20000410000 */
[-C--:B------:R-:W-:Y:S01]  /*dc90*/  FMUL.FTZ R136, R136, R101.reuse ;  /* 0x0000006588887220 */ /* 0x080fe20000410000 */
[-C--:B------:R-:W-:Y:S01]  /*dca0*/  FMUL.FTZ R137, R137, R101.reuse ;  /* 0x0000006589897220 */ /* 0x080fe20000410000 */
[-C--:B------:R-:W-:Y:S01]  /*dcb0*/  FMUL.FTZ R132, R132, R101.reuse ;  /* 0x0000006584847220 */ /* 0x080fe20000410000 */
[-C--:B------:R-:W-:Y:S01]  /*dcc0*/  FMUL.FTZ R133, R133, R101.reuse ;  /* 0x0000006585857220 */ /* 0x080fe20000410000 */
[----:B------:R-:W-:Y:S01]  /*dcd0*/  FMUL.FTZ R128, R128, R101 ;  /* 0x0000006580807220 */ /* 0x000fe20000410000 */
[----:B------:R-:W4:Y:S01]  /*dce0*/  MUFU.EX2 R77, R77 ;  /* 0x0000004d004d7308 */ /* 0x000f220000000800 */
        /* <DEDUP_REMOVED lines=11> */
[----:B------:R-:W-:Y:S01]  /*dda0*/  FFMA.FTZ R102, R121, R101, R102 ;  /* 0x0000006579667223 */ /* 0x000fe20000010066 */
[----:B------:R-:W-:Y:S01]  /*ddb0*/  FFMA.FTZ R100, R123, R99, R100 ;  /* 0x000000637b647223 */ /* 0x000fe20000010064 */
[----:B------:R-:W-:Y:S01]  /*ddc0*/  FFMA.FTZ R121, R63, UR8, -R76 ;  /* 0x000000083f797c23 */ /* 0x000fe2000801084c */
[C---:B------:R-:W-:Y:S01]  /*ddd0*/  HMMA.16816.F32.BF16 R16, R12.reuse, R18, R136 ;  /* 0x000000120c10723c */ /* 0x040fe20000041888 */
[----:B------:R-:W2:Y:S01]  /*dde0*/  MUFU.EX2 R71, R71 ;  /* 0x0000004700477308 */ /* 0x000ea20000000800 */
[----:B----4-:R-:W-:Y:S01]  /*ddf0*/  F2FP.BF16.F32.PACK_AB R33, R77, R86 ;  /* 0x000000564d21723e */ /* 0x010fe200000010ff */
[----:B------:R-:W-:Y:S01]  /*de00*/  FADD.FTZ R95, R95, R102 ;  /* 0x000000665f5f7221 */ /* 0x000fe20000010000 */
[----:B------:R-:W-:Y:S01]  /*de10*/  FADD.FTZ R93, R93, R100 ;  /* 0x000000645d5d7221 */ /* 0x000fe20000010000 */
[----:B------:R-:W-:Y:S01]  /*de20*/  LDSM.16.MT88.4 R136, [R157+0x4c00] ;  /* 0x004c00009d88783b */ /* 0x000fe20000004200 */
[C---:B------:R-:W-:Y:S01]  /*de30*/  HMMA.16816.F32.BF16 R132, R12.reuse, R8, R132 ;  /* 0x000000080c84723c */ /* 0x040fe20000041884 */
[----:B------:R-:W-:Y:S01]  /*de40*/  FADD.FTZ R96, R96, R95 ;  /* 0x0000005f60607221 */ /* 0x000fe20000010000 */
[----:B------:R-:W-:Y:S01]  /*de50*/  FADD.FTZ R94, R94, R93 ;  /* 0x0000005d5e5e7221 */ /* 0x000fe20000010000 */
[----:B------:R-:W-:Y:S01]  /*de60*/  MUFU.EX2 R70, R70 ;  /* 0x0000004600467308 */ /* 0x000fe20000000800 */
[----:B------:R-:W-:Y:S01]  /*de70*/  FFMA.FTZ R123, R55, UR8, -R57 ;  /* 0x00000008377b7c23 */ /* 0x000fe20008010839 */
[----:B------:R-:W-:Y:S01]  /*de80*/  FADD.FTZ R89, R89, R96 ;  /* 0x0000006059597221 */ /* 0x000fe20000010000 */
[----:B------:R-:W-:Y:S01]  /*de90*/  HMMA.16816.F32.BF16 R128, R12, R10, R128 ;  /* 0x0000000a0c80723c */ /* 0x000fe20000041880 */
[----:B------:R-:W4:Y:S01]  /*dea0*/  LDSM.16.MT88.4 R8, [R156+0x3800] ;  /* 0x003800009c08783b */ /* 0x000f220000004200 */
[----:B------:R-:W-:Y:S01]  /*deb0*/  FADD.FTZ R87, R87, R94 ;  /* 0x0000005e57577221 */ /* 0x000fe20000010000 */
[----:B------:R-:W-:-:S02]  /*dec0*/  FADD.FTZ R90, R90, R89 ;  /* 0x000000595a5a7221 */ /* 0x000fc40000010000 */
[----:B------:R-:W5:Y:S01]  /*ded0*/  MUFU.EX2 R69, R69 ;  /* 0x0000004500457308 */ /* 0x000f620000000800 */
[----:B--2---:R-:W-:Y:S01]  /*dee0*/  F2FP.BF16.F32.PACK_AB R35, R71, R82 ;  /* 0x000000524723723e */ /* 0x004fe200000010ff */
[----:B------:R-:W-:Y:S01]  /*def0*/  FADD.FTZ R86, R86, R87 ;  /* 0x0000005756567221 */ /* 0x000fe20000010000 */
[----:B------:R-:W-:Y:S01]  /*df00*/  F2FP.BF16.F32.PACK_AB R12, R66, R73 ;  /* 0x00000049420c723e */ /* 0x000fe200000010ff */
[----:B------:R-:W-:Y:S01]  /*df10*/  FADD.FTZ R83, R83, R90 ;  /* 0x0000005a53537221 */ /* 0x000fe20000010000 */
[----:B------:R-:W-:Y:S01]  /*df20*/  F2FP.BF16.F32.PACK_AB R14, R62, R65 ;  /* 0x000000413e0e723e */ /* 0x000fe200000010ff */
[----:B------:R-:W-:Y:S02]  /*df30*/  FADD.FTZ R77, R77, R86 ;  /* 0x000000564d4d7221 */ /* 0x000fe40000010000 */
[----:B------:R-:W-:Y:S01]  /*df40*/  MUFU.EX2 R68, R68 ;  /* 0x0000004400447308 */ /* 0x000fe20000000800 */
[----:B---3--:R-:W-:Y:S01]  /*df50*/  HMMA.16816.F32.BF16 R20, R32, R4, R20 ;  /* 0x000000042014723c */ /* 0x008fe20000041814 */
[----:B------:R-:W-:Y:S01]  /*df60*/  FADD.FTZ R84, R84, R83 ;  /* 0x0000005354547221 */ /* 0x000fe20000010000 */
[----:B------:R-:W-:-:S03]  /*df70*/  FADD.FTZ R82, R82, R77 ;  /* 0x0000004d52527221 */ /* 0x000fc60000010000 */
[----:B------:R-:W-:Y:S01]  /*df80*/  FADD.FTZ R84, R75, R84 ;  /* 0x000000544b547221 */ /* 0x000fe20000010000 */
[C---:B------:R-:W-:Y:S01]  /*df90*/  HMMA.16816.F32.BF16 R16, R32.reuse, R6, R16 ;  /* 0x000000062010723c */ /* 0x040fe20000041810 */
[----:B------:R-:W2:Y:S01]  /*dfa0*/  MUFU.EX2 R67, R67 ;  /* 0x0000004300437308 */ /* 0x000ea20000000800 */
[----:B------:R-:W3:Y:S01]  /*dfb0*/  LDSM.16.MT88.4 R4, [R157+0x3c00] ;  /* 0x003c00009d04783b */ /* 0x000ee20000004200 */
        /* <DEDUP_REMOVED lines=9> */
[----:B------:R-:W-:Y:S01]  /*e050*/  FADD.FTZ R69, R69, R70 ;  /* 0x0000004645457221 */ /* 0x000fe20000010000 */
[----:B------:R-:W-:Y:S01]  /*e060*/  FADD.FTZ R65, R65, R66 ;  /* 0x0000004241417221 */ /* 0x000fe20000010000 */
[----:B------:R-:W-:Y:S01]  /*e070*/  MOV R70, R45 ;  /* 0x0000002d00467202 */ /* 0x000fe20000000f00 */
[----:B------:R-:W4:Y:S01]  /*e080*/  MUFU.EX2 R88, R88 ;  /* 0x0000005800587308 */ /* 0x000f220000000800 */
[C---:B--2---:R-:W-:Y:S01]  /*e090*/  F2FP.BF16.F32.PACK_AB R15, R67.reuse, R68 ;  /* 0x00000044430f723e */ /* 0x044fe200000010ff */
[----:B------:R-:W-:Y:S01]  /*e0a0*/  FADD.FTZ R68, R68, R69 ;  /* 0x0000004544447221 */ /* 0x000fe20000010000 */
[----:B------:R-:W-:Y:S01]  /*e0b0*/  F2FP.BF16.F32.PACK_AB R32, R60, R61 ;  /* 0x0000003d3c20723e */ /* 0x000fe200000010ff */
[----:B------:R-:W-:Y:S01]  /*e0c0*/  FADD.FTZ R62, R62, R65 ;  /* 0x000000413e3e7221 */ /* 0x000fe20000010000 */
[----:B------:R-:W-:Y:S01]  /*e0d0*/  F2FP.BF16.F32.PACK_AB R34, R56, R59 ;  /* 0x0000003b3822723e */ /* 0x000fe200000010ff */
[----:B------:R-:W-:Y:S01]  /*e0e0*/  FADD.FTZ R68, R67, R68 ;  /* 0x0000004443447221 */ /* 0x000fe20000010000 */
[----:B------:R-:W-:Y:S01]  /*e0f0*/  MOV R69, R44 ;  /* 0x0000002c00457202 */ /* 0x000fe20000000f00 */
[----:B------:R-:W-:Y:S01]  /*e100*/  MUFU.EX2 R85, R85 ;  /* 0x0000005500557308 */ /* 0x000fe20000000800 */
[----:B-1----:R-:W-:Y:S01]  /*e110*/  HMMA.16816.F32.BF16 R20, R12, R28, R20 ;  /* 0x0000001c0c14723c */ /* 0x002fe20000041814 */
[----:B------:R-:W-:-:S04]  /*e120*/  FADD.FTZ R61, R61, R62 ;  /* 0x0000003e3d3d7221 */ /* 0x000fc80000010000 */
[----:B------:R-:W-:Y:S01]  /*e130*/  FADD.FTZ R60, R60, R61 ;  /* 0x0000003d3c3c7221 */ /* 0x000fe20000010000 */
[C---:B------:R-:W-:Y:S01]  /*e140*/  HMMA.16816.F32.BF16 R28, R12.reuse, R30, R16 ;  /* 0x0000001e0c1c723c */ /* 0x040fe20000041810 */
[----:B------:R-:W1:Y:S01]  /*e150*/  MUFU.EX2 R92, R92 ;  /* 0x0000005c005c7308 */ /* 0x000e620000000800 */
[----:B------:R-:W2:Y:S01]  /*e160*/  LDSM.16.MT88.4 R16, [R157+0x4000] ;  /* 0x004000009d10783b */ /* 0x000ea20000004200 */
[C---:B----4-:R-:W-:Y:S01]  /*e170*/  F2FP.BF16.F32.PACK_AB R33, R88.reuse, R79 ;  /* 0x0000004f5821723e */ /* 0x050fe200000010ff */
[----:B------:R-:W-:Y:S02]  /*e180*/  FADD.FTZ R79, R79, R68 ;  /* 0x000000444f4f7221 */ /* 0x000fe40000010000 */
[C---:B------:R-:W-:Y:S02]  /*e190*/  HMMA.16816.F32.BF16 R132, R12.reuse, R8, R132 ;  /* 0x000000080c84723c */ /* 0x040fe40000041884 */
[----:B------:R-:W-:Y:S01]  /*e1a0*/  FADD.FTZ R88, R88, R79 ;  /* 0x0000004f58587221 */ /* 0x000fe20000010000 */
[----:B------:R-:W-:Y:S03]  /*e1b0*/  MUFU.EX2 R50, R50 ;  /* 0x0000003200327308 */ /* 0x000fe60000000800 */
[----:B------:R-:W-:Y:S01]  /*e1c0*/  HMMA.16816.F32.BF16 R128, R12, R10, R128 ;  /* 0x0000000a0c80723c */ /* 0x000fe20000041880 */
[----:B------:R-:W4:Y:S04]  /*e1d0*/  LDSM.16.MT88.4 R8, [R156+0x4000] ;  /* 0x004000009c08783b */ /* 0x000f280000004200 */
[----:B------:R-:W5:Y:S01]  /*e1e0*/  MUFU.EX2 R49, R49 ;  /* 0x0000003100317308 */ /* 0x000f620000000800 */
        /* <DEDUP_REMOVED lines=16> */
[--C-:B------:R-:W-:Y:S01]  /*e2f0*/  FFMA.FTZ R35, R53, UR8, -R57.reuse ;  /* 0x0000000835237c23 */ /* 0x100fe20008010839 */
[--C-:B------:R-:W-:Y:S01]  /*e300*/  FFMA.FTZ R34, R64, UR8, -R57.reuse ;  /* 0x0000000840227c23 */ /* 0x100fe20008010839 */
[----:B------:R-:W-:Y:S01]  /*e310*/  FFMA.FTZ R53, R58, UR8, -R57 ;  /* 0x000000083a357c23 */ /* 0x000fe20008010839 */
[----:B------:R-:W-:Y:S01]  /*e320*/  FADD.FTZ R91, R91, R92 ;  /* 0x0000005c5b5b7221 */ /* 0x000fe20000010000 */
[----:B------:R-:W-:-:S02]  /*e330*/  FFMA.FTZ R32, R81, UR8, -R76 ;  /* 0x0000000851207c23 */ /* 0x000fc4000801084c */
[----:B------:R-:W-:Y:S01]  /*e340*/  MUFU.EX2 R47, R47 ;  /* 0x0000002f002f7308 */ /* 0x000fe20000000800 */
[----:B------:R-:W-:-:S07]  /*e350*/  FADD.FTZ R98, R98, R91 ;  /* 0x0000005b62627221 */ /* 0x000fce0000010000 */
[----:B------:R-:W1:Y:S01]  /*e360*/  MUFU.EX2 R42, R42 ;  /* 0x0000002a002a7308 */ /* 0x000e620000000800 */
[----:B--2---:R-:W-:Y:S01]  /*e370*/  F2FP.BF16.F32.PACK_AB R15, R104, R97 ;  /* 0x00000061680f723e */ /* 0x004fe200000010ff */
[----:B------:R-:W-:-:S04]  /*e380*/  FADD.FTZ R97, R97, R98 ;  /* 0x0000006261617221 */ /* 0x000fc80000010000 */
[----:B------:R-:W-:Y:S02]  /*e390*/  FADD.FTZ R97, R104, R97 ;  /* 0x0000006168617221 */ /* 0x000fe40000010000 */
[----:B------:R-:W-:Y:S01]  /*e3a0*/  MUFU.EX2 R43, R43 ;  /* 0x0000002b002b7308 */ /* 0x000fe20000000800 */
[C---:B------:R-:W-:Y:S06]  /*e3b0*/  HMMA.16816.F32.BF16 R20, R12.reuse, R16, R20 ;  /* 0x000000100c14723c */ /* 0x040fec0000041814 */
[----:B------:R-:W-:Y:S01]  /*e3c0*/  HMMA.16816.F32.BF16 R28, R12, R18, R28 ;  /* 0x000000120c1c723c */ /* 0x000fe2000004181c */
[----:B------:R-:W2:Y:S01]  /*e3d0*/  MUFU.EX2 R40, R40 ;  /* 0x0000002800287308 */ /* 0x000ea20000000800 */
[----:B-1----:R-:W-:-:S04]  /*e3e0*/  F2FP.BF16.F32.PACK_AB R16, R42, R47 ;  /* 0x0000002f2a10723e */ /* 0x002fc800000010ff */
[C---:B----4-:R-:W-:Y:S03]  /*e3f0*/  HMMA.16816.F32.BF16 R132, R12.reuse, R8, R132 ;  /* 0x000000080c84723c */ /* 0x050fe60000041884 */
[----:B------:R-:W-:Y:S03]  /*e400*/  MUFU.EX2 R80, R80 ;  /* 0x0000005000507308 */ /* 0x000fe60000000800 */
[----:B------:R-:W-:Y:S01]  /*e410*/  HMMA.16816.F32.BF16 R128, R12, R10, R128 ;  /* 0x0000000a0c80723c */ /* 0x000fe20000041880 */
[----:B------:R-:W1:Y:S04]  /*e420*/  LDSM.16.MT88.4 R8, [R157+0x4800] ;  /* 0x004800009d08783b */ /* 0x000e680000004200 */
[----:B------:R-:W4:Y:S01]  /*e430*/  MUFU.EX2 R103, R103 ;  /* 0x0000006700677308 */ /* 0x000f220000000800 */
[----:B--2---:R-:W-:-:S07]  /*e440*/  F2FP.BF16.F32.PACK_AB R18, R40, R43 ;  /* 0x0000002b2812723e */ /* 0x004fce00000010ff */
[----:B------:R-:W-:Y:S08]  /*e450*/  MUFU.EX2 R74, R74 ;  /* 0x0000004a004a7308 */ /* 0x000ff00000000800 */
[----:B------:R-:W2:Y:S01]  /*e460*/  MUFU.EX2 R33, R72 ;  /* 0x0000004800217308 */ /* 0x000ea20000000800 */
[----:B----4-:R-:W-:Y:S01]  /*e470*/  F2FP.BF16.F32.PACK_AB R17, R103, R80 ;  /* 0x000000506711723e */ /* 0x010fe200000010ff */
[----:B------:R-:W-:-:S04]  /*e480*/  FADD.FTZ R80, R80, R97 ;  /* 0x0000006150507221 */ /* 0x000fc80000010000 */
[----:B------:R-:W-:Y:S02]  /*e490*/  FADD.FTZ R103, R103, R80 ;  /* 0x0000005067677221 */ /* 0x000fe40000010000 */
[----:B------:R-:W-:Y:S08]  /*e4a0*/  MUFU.EX2 R41, R41 ;  /* 0x0000002900297308 */ /* 0x000ff00000000800 */
[----:B------:R-:W4:Y:S01]  /*e4b0*/  MUFU.EX2 R38, R38 ;  /* 0x0000002600267308 */ /* 0x000f220000000800 */
[----:B--2---:R-:W-:Y:S01]  /*e4c0*/  F2FP.BF16.F32.PACK_AB R19, R33, R74 ;  /* 0x0000004a2113723e */ /* 0x004fe200000010ff */
[----:B------:R-:W-:-:S04]  /*e4d0*/  FADD.FTZ R74, R74, R103 ;  /* 0x000000674a4a7221 */ /* 0x000fc80000010000 */
[----:B------:R-:W-:Y:S02]  /*e4e0*/  FADD.FTZ R33, R33, R74 ;  /* 0x0000004a21217221 */ /* 0x000fe40000010000 */
[----:B------:R-:W-:Y:S01]  /*e4f0*/  MUFU.EX2 R39, R39 ;  /* 0x0000002700277308 */ /* 0x000fe20000000800 */
[C---:B---3--:R-:W-:Y:S06]  /*e500*/  HMMA.16816.F32.BF16 R20, R16.reuse, R4, R20 ;  /* 0x000000041014723c */ /* 0x048fec0000041814 */
[----:B------:R-:W-:Y:S01]  /*e510*/  HMMA.16816.F32.BF16 R28, R16, R6, R28 ;  /* 0x00000006101c723c */ /* 0x000fe2000004181c */
[----:B------:R-:W2:Y:S01]  /*e520*/  MUFU.EX2 R36, R36 ;  /* 0x0000002400247308 */ /* 0x000ea20000000800 */
[----:B------:R-:W3:Y:S01]  /*e530*/  LDSM.16.MT88.4 R4, [R156+0x4800] ;  /* 0x004800009c04783b */ /* 0x000ee20000004200 */
[----:B----4-:R-:W-:-:S03]  /*e540*/  F2FP.BF16.F32.PACK_AB R12, R38, R41 ;  /* 0x00000029260c723e */ /* 0x010fc600000010ff */
[C---:B-----5:R-:W-:Y:S03]  /*e550*/  HMMA.16816.F32.BF16 R132, R16.reuse, R24, R132 ;  /* 0x000000181084723c */ /* 0x060fe60000041884 */
[----:B------:R-:W-:Y:S03]  /*e560*/  MUFU.EX2 R34, R34 ;  /* 0x0000002200227308 */ /* 0x000fe60000000800 */
[----:B------:R-:W-:Y:S05]  /*e570*/  HMMA.16816.F32.BF16 R128, R16, R26, R128 ;  /* 0x0000001a1080723c */ /* 0x000fea0000041880 */
[----:B------:R-:W4:Y:S01]  /*e580*/  MUFU.EX2 R35, R35 ;  /* 0x0000002300237308 */ /* 0x000f220000000800 */
[----:B--2---:R-:W-:Y:S01]  /*e590*/  F2FP.BF16.F32.PACK_AB R14, R36, R39 ;  /* 0x00000027240e723e */ /* 0x004fe200000010ff */
[--C-:B------:R-:W-:Y:S01]  /*e5a0*/  FFMA.FTZ R16, R46, UR8, -R57.reuse ;  /* 0x000000082e107c23 */ /* 0x100fe20008010839 */
[----:B------:R-:W-:-:S05]  /*e5b0*/  FFMA.FTZ R17, R48, UR8, -R57 ;  /* 0x0000000830117c23 */ /* 0x000fca0008010839 */
[----:B------:R-:W-:Y:S08]  /*e5c0*/  MUFU.EX2 R53, R53 ;  /* 0x0000003500357308 */ /* 0x000ff00000000800 */
[----:B------:R-:W2:Y:S01]  /*e5d0*/  MUFU.EX2 R52, R52 ;  /* 0x0000003400347308 */ /* 0x000ea20000000800 */
[----:B----4-:R-:W-:-:S07]  /*e5e0*/  F2FP.BF16.F32.PACK_AB R13, R35, R34 ;  /* 0x00000022230d723e */ /* 0x010fce00000010ff */
[----:B------:R-:W-:Y:S08]  /*e5f0*/  MUFU.EX2 R37, R37 ;  /* 0x0000002500257308 */ /* 0x000ff00000000800 */
[----:B------:R-:W-:Y:S01]  /*e600*/  MUFU.EX2 R2, R2 ;  /* 0x0000000200027308 */ /* 0x000fe20000000800 */
[----:B--2---:R-:W-:-:S07]  /*e610*/  F2FP.BF16.F32.PACK_AB R15, R52, R53 ;  /* 0x00000035340f723e */ /* 0x004fce00000010ff */
[C---:B-1----:R-:W-:Y:S01]  /*e620*/  HMMA.16816.F32.BF16 R20, R12.reuse, R8, R20 ;  /* 0x000000080c14723c */ /* 0x042fe20000041814 */
[----:B------:R-:W-:Y:S05]  /*e630*/  MUFU.EX2 R32, R32 ;  /* 0x0000002000207308 */ /* 0x000fea0000000800 */
[C---:B------:R-:W-:Y:S01]  /*e640*/  HMMA.16816.F32.BF16 R28, R12.reuse, R10, R28 ;  /* 0x0000000a0c1c723c */ /* 0x040fe2000004181c */
[----:B------:R-:W-:Y:S02]  /*e650*/  FADD.FTZ R9, R59, R60 ;  /* 0x0000003c3b097221 */ /* 0x000fe40000010000 */
[----:B------:R-:W1:Y:S02]  /*e660*/  MUFU.EX2 R121, R121 ;  /* 0x0000007900797308 */ /* 0x000e640000000800 */
[----:B------:R-:W-:Y:S01]  /*e670*/  FADD.FTZ R9, R56, R9 ;  /* 0x0000000938097221 */ /* 0x000fe20000010000 */
[----:B---3--:R-:W-:Y:S03]  /*e680*/  HMMA.16816.F32.BF16 R132, R12, R4, R132 ;  /* 0x000000040c84723c */ /* 0x008fe60000041884 */
[----:B------:R-:W-:-:S02]  /*e690*/  FADD.FTZ R54, R54, R9 ;  /* 0x0000000936367221 */ /* 0x000fc40000010000 */
[----:B------:R-:W2:Y:S01]  /*e6a0*/  LDSM.16.MT88.4 R8, [R156+0x4c00] ;  /* 0x004c00009c08783b */ /* 0x000ea20000004200 */
[----:B------:R-:W-:Y:S01]  /*e6b0*/  MUFU.EX2 R16, R16 ;  /* 0x0000001000107308 */ /* 0x000fe20000000800 */
[----:B------:R-:W-:Y:S01]  /*e6c0*/  FADD.FTZ R51, R51, R54 ;  /* 0x0000003633337221 */ /* 0x000fe20000010000 */
[----:B------:R-:W-:Y:S03]  /*e6d0*/  HMMA.16816.F32.BF16 R128, R12, R6, R128 ;  /* 0x000000060c80723c */ /* 0x000fe60000041880 */
[----:B------:R-:W-:-:S03]  /*e6e0*/  FADD.FTZ R4, R50, R51 ;  /* 0x0000003332047221 */ /* 0x000fc60000010000 */
[----:B------:R-:W3:Y:S01]  /*e6f0*/  MUFU.EX2 R17, R17 ;  /* 0x0000001100117308 */ /* 0x000ee20000000800 */
[----:B------:R-:W-:Y:S01]  /*e700*/  FADD.FTZ R4, R49, R4 ;  /* 0x0000000431047221 */ /* 0x000fe20000010000 */
[----:B-1----:R-:W-:Y:S01]  /*e710*/  F2FP.BF16.F32.PACK_AB R6, R121, R32 ;  /* 0x000000207906723e */ /* 0x002fe200000010ff */
[----:B------:R-:W-:Y:S02]  /*e720*/  FADD.FTZ R12, R34, R33 ;  /* 0x00000021220c7221 */ /* 0x000fe40000010000 */
[----:B------:R-:W-:Y:S01]  /*e730*/  FADD.FTZ R47, R47, R4 ;  /* 0x000000042f2f7221 */ /* 0x000fe20000010000 */
[----:B------:R-:W-:Y:S01]  /*e740*/  F2FP.BF16.F32.PACK_AB R4, R2, R37 ;  /* 0x000000250204723e */ /* 0x000fe200000010ff */
[----:B------:R-:W-:Y:S01]  /*e750*/  FADD.FTZ R12, R35, R12 ;  /* 0x0000000c230c7221 */ /* 0x000fe20000010000 */
[----:B------:R-:W-:Y:S01]  /*e760*/  MUFU.EX2 R0, R0 ;  /* 0x0000000000007308 */ /* 0x000fe20000000800 */
[----:B------:R-:W-:-:S04]  /*e770*/  FADD.FTZ R42, R42, R47 ;  /* 0x0000002f2a2a7221 */ /* 0x000fc80000010000 */
[----:B------:R-:W-:-:S03]  /*e780*/  FADD.FTZ R43, R43, R42 ;  /* 0x0000002a2b2b7221 */ /* 0x000fc60000010000 */
[----:B------:R-:W1:Y:S01]  /*e790*/  MUFU.EX2 R123, R123 ;  /* 0x0000007b007b7308 */ /* 0x000e620000000800 */
[----:B------:R-:W-:Y:S01]  /*e7a0*/  FADD.FTZ R40, R40, R43 ;  /* 0x0000002b28287221 */ /* 0x000fe20000010000 */
[----:B---3--:R-:W-:-:S03]  /*e7b0*/  F2FP.BF16.F32.PACK_AB R5, R17, R16 ;  /* 0x000000101105723e */ /* 0x008fc600000010ff */
[----:B------:R-:W-:-:S04]  /*e7c0*/  FADD.FTZ R41, R41, R40 ;  /* 0x0000002829297221 */ /* 0x000fc80000010000 */
[----:B------:R-:W-:-:S04]  /*e7d0*/  FADD.FTZ R38, R38, R41 ;  /* 0x0000002926267221 */ /* 0x000fc80000010000 */
[----:B------:R-:W-:Y:S01]  /*e7e0*/  FADD.FTZ R39, R39, R38 ;  /* 0x0000002627277221 */ /* 0x000fe20000010000 */
[----:B-1----:R-:W-:-:S03]  /*e7f0*/  F2FP.BF16.F32.PACK_AB R7, R123, R0 ;  /* 0x000000007b07723e */ /* 0x002fc600000010ff */
[----:B------:R-:W-:-:S04]  /*e800*/  FADD.FTZ R36, R36, R39 ;  /* 0x0000002724247221 */ /* 0x000fc80000010000 */
[----:B------:R-:W-:Y:S01]  /*e810*/  FADD.FTZ R37, R37, R36 ;  /* 0x0000002425257221 */ /* 0x000fe20000010000 */
[----:B--2---:R-:W-:Y:S03]  /*e820*/  HMMA.16816.F32.BF16 R132, R4, R8, R132 ;  /* 0x000000080484723c */ /* 0x004fe60000041884 */
[----:B------:R-:W-:-:S03]  /*e830*/  FADD.FTZ R37, R2, R37 ;  /* 0x0000002502257221 */ /* 0x000fc60000010000 */
[----:B------:R-:W-:Y:S01]  /*e840*/  HMMA.16816.F32.BF16 R140, R4, R136, R20 ;  /* 0x00000088048c723c */ /* 0x000fe20000041814 */
[----:B------:R-:W-:Y:S01]  /*e850*/  FADD.FTZ R9, R53, R12 ;  /* 0x0000000c35097221 */ /* 0x000fe20000010000 */
[----:B------:R-:W-:-:S03]  /*e860*/  FADD.FTZ R32, R32, R37 ;  /* 0x0000002520207221 */ /* 0x000fc60000010000 */
[----:B------:R-:W-:Y:S01]  /*e870*/  FADD.FTZ R9, R52, R9 ;  /* 0x0000000934097221 */ /* 0x000fe20000010000 */
[----:B------:R-:W-:Y:S01]  /*e880*/  HMMA.16816.F32.BF16 R136, R4, R138, R28 ;  /* 0x0000008a0488723c */ /* 0x000fe2000004181c */
[----:B------:R-:W-:Y:S02]  /*e890*/  FADD.FTZ R121, R121, R32 ;  /* 0x0000002079797221 */ /* 0x000fe40000010000 */
[----:B------:R-:W-:-:S03]  /*e8a0*/  FADD.FTZ R16, R16, R9 ;  /* 0x0000000910107221 */ /* 0x000fc60000010000 */
[----:B------:R-:W-:Y:S01]  /*e8b0*/  HMMA.16816.F32.BF16 R128, R4, R10, R128 ;  /* 0x0000000a0480723c */ /* 0x000fe20000041880 */
[----:B------:R-:W-:-:S04]  /*e8c0*/  FADD.FTZ R17, R17, R16 ;  /* 0x0000001011117221 */ /* 0x000fc80000010000 */
[----:B------:R-:W-:-:S04]  /*e8d0*/  FADD.FTZ R0, R0, R17 ;  /* 0x0000001100007221 */ /* 0x000fc80000010000 */
[----:B------:R-:W-:-:S15]  /*e8e0*/  FADD.FTZ R123, R123, R0 ;  /* 0x000000007b7b7221 */ /* 0x000fde0000010000 */
.L_x_5167:
[----:B------:R-:W-:-:S13]  /*e8f0*/  ISETP.GT.AND P0, PT, R125, R126, PT ;  /* 0x0000007e7d00720c */ /* 0x000fda0003f04270 */
        /* <DEDUP_REMOVED lines=10> */
.L_x_5179:
        /* <DEDUP_REMOVED lines=21> */
[----:B------:R-:W-:Y:S02]  /*eaf0*/  LOP3.LUT R14, R14, R5, RZ, 0x3c, !PT ;  /* 0x000000050e0e7212 */ /* 0x000fe400078e3cff */
        /* <DEDUP_REMOVED lines=48> */
.L_x_5176:
[----:B------:R-:W-:Y:S01]  /*ee00*/  @P2 STS [R154+0x3000], RZ ;  /* 0x003000ff9a002388 */ /* 0x000fe20000000800 */
[----:B--2---:R-:W-:Y:S01]  /*ee10*/  @!P2 IMAD.WIDE.U32 R78, R162, 0x60, R16 ;  /* 0x00000060a24ea825 */ /* 0x004fe200078e0010 */
[----:B------:R-:W-:Y:S02]  /*ee20*/  LEA R162, P5, R16, R158, 0x1 ;  /* 0x0000009e10a27211 */ /* 0x000fe400078a08ff */
[----:B------:R-:W-:Y:S01]  /*ee30*/  @P2 STS [R154+0x3004], RZ ;  /* 0x003004ff9a002388 */ /* 0x000fe20000000800 */
[CC--:B-1----:R-:W-:Y:S01]  /*ee40*/  @!P2 LEA R0, P3, R164.reuse, R16.reuse, 0x6 ;  /* 0x00000010a400a211 */ /* 0x0c2fe200078630ff */
[----:B------:R-:W-:Y:S01]  /*ee50*/  @!P2 IMAD R163, R163, 0x60, RZ ;  /* 0x00000060a3a3a824 */ /* 0x000fe200078e02ff */
[----:B------:R-:W-:Y:S01]  /*ee60*/  @!P2 IADD3 R2, P0, R147, R16, RZ ;  /* 0x000000109302a210 */ /* 0x000fe20007f1e0ff */
[----:B------:R-:W-:Y:S01]  /*ee70*/  @P2 STS.64 [R154+0x3008], RZ ;  /* 0x003008ff9a002388 */ /* 0x000fe20000000a00 */
[----:B------:R-:W-:Y:S01]  /*ee80*/  @!P2 LEA.HI.X R165, R164, R17, R165, 0x6, P3 ;  /* 0x00000011a4a5a211 */ /* 0x000fe200018f34a5 */
[----:B------:R-:W-:Y:S01]  /*ee90*/  @!P2 IMAD.IADD R74, R163, 0x1, R79 ;  /* 0x00000001a34aa824 */ /* 0x000fe200078e024f */
[-CC-:B------:R-:W-:Y:S01]  /*eea0*/  LEA.HI.X R163, R16, R159.reuse, R17.reuse, 0x1, P5 ;  /* 0x0000009f10a37211 */ /* 0x180fe200028f0c11 */
[----:B------:R-:W-:Y:S01]  /*eeb0*/  @!P2 IMAD.X R164, R146, 0x1, R17, P0 ;  /* 0x0000000192a4a824 */ /* 0x000fe200000e0611 */
[-C--:B------:R-:W-:Y:S02]  /*eec0*/  @!P2 LEA R86, P4, R2, R158.reuse, 0x1 ;  /* 0x0000009e0256a211 */ /* 0x080fe400078808ff */
[-C--:B------:R-:W-:Y:S01]  /*eed0*/  @!P2 LEA R82, P3, R0, R158.reuse, 0x1 ;  /* 0x0000009e0052a211 */ /* 0x080fe200078608ff */
[----:B------:R-:W-:Y:S01]  /*eee0*/  @!PT LDS RZ, [RZ] ;  /* 0x00000000fffff984 */ /* 0x000fe20000000800 */
[----:B------:R-:W-:Y:S01]  /*eef0*/  @!PT LDS RZ, [RZ] ;  /* 0x00000000fffff984 */ /* 0x000fe20000000800 */
[----:B------:R-:W-:Y:S01]  /*ef00*/  @!PT LDS RZ, [RZ] ;  /* 0x00000000fffff984 */ /* 0x000fe20000000800 */
[----:B------:R-:W-:Y:S01]  /*ef10*/  @!P2 LDGSTS.E.BYPASS.LTC128B.128 [R154+0x3000], desc[UR6][R162.64] ;  /* 0x03000000a29aafae */ /* 0x000fe2000b901d46 */
[-C--:B------:R-:W-:Y:S02]  /*ef20*/  @!P2 LEA.HI.X R87, R2, R159.reuse, R164, 0x1, P4 ;  /* 0x0000009f0257a211 */ /* 0x080fe400020f0ca4 */
[-C--:B------:R-:W-:Y:S01]  /*ef30*/  @!P2 LEA.HI.X R83, R0, R159.reuse, R165, 0x1, P3 ;  /* 0x0000009f0053a211 */ /* 0x080fe200018f0ca5 */
[----:B------:R-:W-:Y:S01]  /*ef40*/  @P2 STS.128 [R154+0x3800], RZ ;  /* 0x003800ff9a002388 */ /* 0x000fe20000000c00 */
[C---:B------:R-:W-:Y:S03]  /*ef50*/  @!P2 LEA R158, P0, R78.reuse, R158, 0x1 ;  /* 0x0000009e4e9ea211 */ /* 0x040fe600078008ff */
[----:B------:R-:W-:Y:S01]  /*ef60*/  @!PT LDS RZ, [RZ] ;  /* 0x00000000fffff984 */ /* 0x000fe20000000800 */
[----:B------:R-:W-:Y:S01]  /*ef70*/  @!PT LDS RZ, [RZ] ;  /* 0x00000000fffff984 */ /* 0x000fe20000000800 */
[----:B------:R-:W-:Y:S01]  /*ef80*/  @!PT LDS RZ, [RZ] ;  /* 0x00000000fffff984 */ /* 0x000fe20000000800 */
[----:B------:R-:W-:Y:S01]  /*ef90*/  @!P2 LDGSTS.E.BYPASS.LTC128B.128 [R154+0x3800], desc[UR6][R86.64] ;  /* 0x03800000569aafae */ /* 0x000fe2000b901d46 */
[----:B------:R-:W-:Y:S02]  /*efa0*/  @!P2 LEA.HI.X R159, R78, R159, R74, 0x1, P0 ;  /* 0x0000009f4e9fa211 */ /* 0x000fe400000f0c4a */
[----:B------:R-:W-:Y:S01]  /*efb0*/  ISETP.GT.AND P0, PT, R125, R126, PT ;  /* 0x0000007e7d00720c */ /* 0x000fe20003f04270 */
        /* <DEDUP_REMOVED lines=15> */
[----:B------:R-:W5:Y:S01]  /*f0b0*/  LDSM.16.M88.4 R32, [R117+0x1c00] ;  /* 0x001c00007520783b */ /* 0x000f620000000200 */
[----:B-1----:R-:W-:Y:S03]  /*f0c0*/  IMAD.MOV.U32 R158, RZ, RZ, R162 ;  /* 0x000000ffff9e7224 */ /* 0x002fe600078e00a2 */
[----:B------:R-:W1:Y:S01]  /*f0d0*/  LDSM.16.M88.4 R40, [R117+0x2000] ;  /* 0x002000007528783b */ /* 0x000e620000000200 */
[----:B------:R-:W-:Y:S03]  /*f0e0*/  IMAD.MOV.U32 R159, RZ, RZ, R163 ;  /* 0x000000ffff9f7224 */ /* 0x000fe600078e00a3 */
[----:B------:R-:W1:Y:S04]  /*f0f0*/  LDSM.16.M88.4 R48, [R117+0x2400] ;  /* 0x002400007530783b */ /* 0x000e680000000200 */
[----:B------:R-:W1:Y:S04]  /*f100*/  LDSM.16.M88.4 R56, [R117+0x2800] ;  /* 0x002800007538783b */ /* 0x000e680000000200 */
[----:B------:R-:W1:Y:S04]  /*f110*/  LDSM.16.M88.4 R104, [R117+0x2c00] ;  /* 0x002c00007568783b */ /* 0x000e680000000200 */
[----:B------:R-:W-:Y:S04]  /*f120*/  LDSM.16.M88.4 R68, [R118] ;  /* 0x000000007644783b */ /* 0x000fe80000000200 */
[----:B------:R-:W1:Y:S01]  /*f130*/  LDSM.16.M88.4 R100, [R116] ;  /* 0x000000007464783b */ /* 0x000e620000000200 */
[C---:B--2---:R-:W-:Y:S03]  /*f140*/  HMMA.16816.F32.BF16 R4, R64.reuse, R8, RZ ;  /* 0x000000084004723c */ /* 0x044fe600000418ff */
[----:B------:R-:W2:Y:S04]  /*f150*/  LDSM.16.M88.4 R96, [R115] ;  /* 0x000000007360783b */ /* 0x000ea80000000200 */
[----:B------:R-:W2:Y:S01]  /*f160*/  LDSM.16.M88.4 R92, [R114] ;  /* 0x00000000725c783b */ /* 0x000ea20000000200 */
[C---:B---3--:R-:W-:Y:S03]  /*f170*/  HMMA.16816.F32.BF16 R12, R64.reuse, R16, RZ ;  /* 0x00000010400c723c */ /* 0x048fe600000418ff */
[----:B------:R-:W3:Y:S03]  /*f180*/  LDSM.16.M88.4 R88, [R113] ;  /* 0x000000007158783b */ /* 0x000ee60000000200 */
[C---:B----4-:R-:W-:Y:S01]  /*f190*/  HMMA.16816.F32.BF16 R20, R64.reuse, R24, RZ ;  /* 0x000000184014723c */ /* 0x050fe200000418ff */
[----:B------:R-:W4:Y:S04]  /*f1a0*/  LDSM.16.M88.4 R84, [R112] ;  /* 0x000000007054783b */ /* 0x000f280000000200 */
[----:B------:R-:W4:Y:S01]  /*f1b0*/  LDSM.16.M88.4 R80, [R111] ;  /* 0x000000006f50783b */ /* 0x000f220000000200 */
[C---:B-----5:R-:W-:Y:S03]  /*f1c0*/  HMMA.16816.F32.BF16 R28, R64.reuse, R32, RZ ;  /* 0x00000020401c723c */ /* 0x060fe600000418ff */
[----:B------:R-:W5:Y:S03]  /*f1d0*/  LDSM.16.M88.4 R76, [R110] ;  /* 0x000000006e4c783b */ /* 0x000f660000000200 */
[C---:B-1----:R-:W-:Y:S01]  /*f1e0*/  HMMA.16816.F32.BF16 R36, R64.reuse, R40, RZ ;  /* 0x000000284024723c */ /* 0x042fe200000418ff */
[----:B------:R-:W1:Y:S01]  /*f1f0*/  LDSM.16.M88.4 R72, [R3] ;  /* 0x000000000348783b */ /* 0x000e620000000200 */
        /* <DEDUP_REMOVED lines=21> */
[C---:B----4-:R-:W-:Y:S06]  /*f350*/  HMMA.16816.F32.BF16 R36, R68.reuse, R84, R36 ;  /* 0x000000544424723c */ /* 0x050fec0000041824 */
[C---:B------:R-:W-:Y:S06]  /*f360*/  HMMA.16816.F32.BF16 R40, R68.reuse, R86, R40 ;  /* 0x000000564428723c */ /* 0x040fec0000041828 */
[C---:B------:R-:W-:Y:S06]  /*f370*/  HMMA.16816.F32.BF16 R44, R68.reuse, R80, R44 ;  /* 0x00000050442c723c */ /* 0x040fec000004182c */
[C---:B------:R-:W-:Y:S06]  /*f380*/  HMMA.16816.F32.BF16 R48, R68.reuse, R82, R48 ;  /* 0x000000524430723c */ /* 0x040fec0000041830 */
[C---:B-----5:R-:W-:Y:S06]  /*f390*/  HMMA.16816.F32.BF16 R52, R68.reuse, R76, R52 ;  /* 0x0000004c4434723c */ /* 0x060fec0000041834 */
        /* <DEDUP_REMOVED lines=12> */
[----:B------:R-:W1:Y:S02]  /*f460*/  LDC R69, c[0x0][0x380] ;  /* 0x0000e000ff457b82 */ /* 0x000e640000000800 */
[-C--:B-1----:R-:W-:Y:S02]  /*f470*/  IABS R74, R69.reuse ;  /* 0x00000045004a7213 */ /* 0x082fe40000000000 */
[-C--:B------:R-:W-:Y:S02]  /*f480*/  LOP3.LUT R2, RZ, R69.reuse, RZ, 0x33, !PT ;  /* 0x00000045ff027212 */ /* 0x080fe400078e33ff */
        /* <DEDUP_REMOVED lines=9> */
[----:B------:R-:W-:Y:S04]  /*f520*/  LOP3.LUT R82, R82, R69, RZ, 0x3c, !PT ;  /* 0x0000004552527212 */ /* 0x000fe800078e3cff */
[----:B------:R-:W-:Y:S01]  /*f530*/  ISETP.GE.AND P3, PT, R82, RZ, PT ;  /* 0x000000ff5200720c */ /* 0x000fe20003f66270 */
        /* <DEDUP_REMOVED lines=19> */
[----:B------:R-:W4:Y:S01]  /*f670*/  LDC.64 R76, c[0x0][0x230] ;  /* 0x00008c00ff4c7b82 */ /* 0x000f220000000a00 */
        /* <DEDUP_REMOVED lines=28> */
.L_x_5178:
[----:B------:R1:W-:Y:S01]  /*f840*/  @P2 STS [R154+0x1000], RZ ;  /* 0x001000ff9a002388 */ /* 0x0003e20000000800 */
[C---:B------:R-:W-:Y:S01]  /*f850*/  LEA R80, P5, R76.reuse, R152, 0x1 ;  /* 0x000000984c507211 */ /* 0x040fe200078a08ff */
[----:B------:R-:W-:Y:S01]  /*f860*/  @!P2 IMAD.WIDE.U32 R68, R79, 0x60, R76 ;  /* 0x000000604f44a825 */ /* 0x000fe200078e004c */
        /* <DEDUP_REMOVED lines=37> */
.L_x_5177:
[----:B-1----:R-:W-:Y:S01]  /*fac0*/  LDSM.16.MT88.4 R80, [R157+0x3000] ;  /* 0x003000009d50783b */ /* 0x002fe20000004200 */
[----:B------:R-:W-:Y:S04]  /*fad0*/  LEA R74, R125, R122, 0x7 ;  /* 0x0000007a7d4a7211 */ /* 0x000fe800078e38ff */
[C---:B------:R-:W-:Y:S02]  /*fae0*/  IADD3 R2, R74.reuse, 0x28, RZ ;  /* 0x000000284a027810 */ /* 0x040fe40007ffe0ff */
[C---:B------:R-:W-:Y:S01]  /*faf0*/  IADD3 R70, R74.reuse, 0x29, RZ ;  /* 0x000000294a467810 */ /* 0x040fe20007ffe0ff */
[----:B------:R-:W-:Y:S01]  /*fb00*/  LDSM.16.MT88.4 R88, [R156+0x3000] ;  /* 0x003000009c58783b */ /* 0x000fe20000004200 */
[----:B------:R-:W-:Y:S02]  /*fb10*/  I2FP.F32.S32 R75, R74 ;  /* 0x0000004a004b7245 */ /* 0x000fe40000201400 */
[C---:B------:R-:W-:Y:S02]  /*fb20*/  IADD3 R72, R74.reuse, 0x1, RZ ;  /* 0x000000014a487810 */ /* 0x040fe40007ffe0ff */
[----:B------:R-:W-:Y:S01]  /*fb30*/  IADD3 R77, R74, 0x9, RZ ;  /* 0x000000094a4d7810 */ /* 0x000fe20007ffe0ff */
[CC--:B------:R-:W-:Y:S01]  /*fb40*/  FFMA.FTZ R4, R120.reuse, R75.reuse, R4 ;  /* 0x0000004b78047223 */ /* 0x0c0fe20000010004 */
[----:B------:R-:W-:Y:S01]  /*fb50*/  I2FP.F32.S32 R72, R72 ;  /* 0x0000004800487245 */ /* 0x000fe20000201400 */
[----:B------:R-:W-:Y:S01]  /*fb60*/  LDSM.16.MT88.4 R84, [R157+0x3400] ;  /* 0x003400009d54783b */ /* 0x000fe20000004200 */
[----:B------:R-:W-:Y:S01]  /*fb70*/  FFMA.FTZ R6, R120, R75, R6 ;  /* 0x0000004b78067223 */ /* 0x000fe20000010006 */
[----:B------:R-:W-:Y:S02]  /*fb80*/  IADD3 R68, R74, 0x30, RZ ;  /* 0x000000304a447810 */ /* 0x000fe40007ffe0ff */
[CC--:B------:R-:W-:Y:S01]  /*fb90*/  FFMA.FTZ R5, R120.reuse, R72.reuse, R5 ;  /* 0x0000004878057223 */ /* 0x0c0fe20000010005 */
[----:B------:R-:W-:Y:S01]  /*fba0*/  FFMA.FTZ R7, R120, R72, R7 ;  /* 0x0000004878077223 */ /* 0x000fe20000010007 */
[----:B------:R-:W-:Y:S02]  /*fbb0*/  FMNMX.FTZ R78, R6, R124, !PT ;  /* 0x0000007c064e7209 */ /* 0x000fe40007810000 */
[----:B------:R-:W-:Y:S02]  /*fbc0*/  I2FP.F32.S32 R72, R77 ;  /* 0x0000004d00487245 */ /* 0x000fe40000201400 */
[----:B------:R-:W-:Y:S02]  /*fbd0*/  FMNMX.FTZ R71, R7, R78, !PT ;  /* 0x0000004e07477209 */ /* 0x000fe40007810000 */
[C---:B------:R-:W-:Y:S02]  /*fbe0*/  IADD3 R76, R74.reuse, 0x8, RZ ;  /* 0x000000084a4c7810 */ /* 0x040fe40007ffe0ff */
[C---:B------:R-:W-:Y:S02]  /*fbf0*/  IADD3 R77, R74.reuse, 0x11, RZ ;  /* 0x000000114a4d7810 */ /* 0x040fe40007ffe0ff */
[----:B------:R-:W-:Y:S02]  /*fc00*/  I2FP.F32.S32 R75, R76 ;  /* 0x0000004c004b7245 */ /* 0x000fe40000201400 */
[----:B------:R-:W-:Y:S03]  /*fc10*/  IADD3 R76, R74, 0x10, RZ ;  /* 0x000000104a4c7810 */ /* 0x000fe60007ffe0ff */
[CC--:B------:R-:W-:Y:S01]  /*fc20*/  FFMA.FTZ R8, R120.reuse, R75.reuse, R8 ;  /* 0x0000004b78087223 */ /* 0x0c0fe20000010008 */
[C---:B------:R-:W-:Y:S01]  /*fc30*/  FFMA.FTZ R10, R120.reuse, R75, R10 ;  /* 0x0000004b780a7223 */ /* 0x040fe2000001000a */
[CC--:B------:R-:W-:Y:S01]  /*fc40*/  FFMA.FTZ R9, R120.reuse, R72.reuse, R9 ;  /* 0x0000004878097223 */ /* 0x0c0fe20000010009 */
[----:B------:R-:W-:Y:S01]  /*fc50*/  FFMA.FTZ R11, R120, R72, R11 ;  /* 0x00000048780b7223 */ /* 0x000fe2000001000b */
        /* <DEDUP_REMOVED lines=8> */
[----:B------:R-:W-:Y:S01]  /*fce0*/  IADD3 R76, R74, 0x20, RZ ;  /* 0x000000204a4c7810 */ /* 0x000fe20007ffe0ff */
[CC--:B------:R-:W-:Y:S01]  /*fcf0*/  FFMA.FTZ R16, R120.reuse, R75.reuse, R16 ;  /* 0x0000004b78107223 */ /* 0x0c0fe20000010010 */
[----:B------:R-:W-:Y:S01]  /*fd00*/  FFMA.FTZ R18, R120, R75, R18 ;  /* 0x0000004b78127223 */ /* 0x000fe20000010012 */
[C---:B------:R-:W-:Y:S02]  /*fd10*/  IADD3 R75, R74.reuse, 0x21, RZ ;  /* 0x000000214a4b7810 */ /* 0x040fe40007ffe0ff */
[----:B------:R-:W-:Y:S02]  /*fd20*/  I2FP.F32.S32 R69, R76 ;  /* 0x0000004c00457245 */ /* 0x000fe40000201400 */
[----:B------:R-:W-:Y:S02]  /*fd30*/  I2FP.F32.S32 R0, R75 ;  /* 0x0000004b00007245 */ /* 0x000fe40000201400 */
[----:B------:R-:W-:Y:S04]  /*fd40*/  IADD3 R77, R74, 0x19, RZ ;  /* 0x000000194a4d7810 */ /* 0x000fe80007ffe0ff */
[----:B------:R-:W-:Y:S05]  /*fd50*/  I2FP.F32.S32 R72, R77 ;  /* 0x0000004d00487245 */ /* 0x000fea0000201400 */
[CC--:B------:R-:W-:Y:S01]  /*fd60*/  FFMA.FTZ R17, R120.reuse, R72.reuse, R17 ;  /* 0x0000004878117223 */ /* 0x0c0fe20000010011 */
[C---:B------:R-:W-:Y:S01]  /*fd70*/  FFMA.FTZ R19, R120.reuse, R72, R19 ;  /* 0x0000004878137223 */ /* 0x040fe20000010013 */
[CC--:B------:R-:W-:Y:S01]  /*fd80*/  FFMA.FTZ R20, R120.reuse, R69.reuse, R20 ;  /* 0x0000004578147223 */ /* 0x0c0fe20000010014 */
[C---:B------:R-:W-:Y:S01]  /*fd90*/  FFMA.FTZ R22, R120.reuse, R69, R22 ;  /* 0x0000004578167223 */ /* 0x040fe20000010016 */
[----:B------:R-:W-:Y:S01]  /*fda0*/  I2FP.F32.S32 R69, R2 ;  /* 0x0000000200457245 */ /* 0x000fe20000201400 */
[CC--:B------:R-:W-:Y:S01]  /*fdb0*/  FFMA.FTZ R21, R120.reuse, R0.reuse, R21 ;  /* 0x0000000078157223 */ /* 0x0c0fe20000010015 */
[C---:B------:R-:W-:Y:S01]  /*fdc0*/  FFMA.FTZ R23, R120.reuse, R0, R23 ;  /* 0x0000000078177223 */ /* 0x040fe20000010017 */
[----:B------:R-:W-:Y:S02]  /*fdd0*/  I2FP.F32.S32 R0, R70 ;  /* 0x0000004600007245 */ /* 0x000fe40000201400 */
[CC--:B------:R-:W-:Y:S01]  /*fde0*/  FFMA.FTZ R24, R120.reuse, R69.reuse, R24 ;  /* 0x0000004578187223 */ /* 0x0c0fe20000010018 */
[C---:B------:R-:W-:Y:S01]  /*fdf0*/  FFMA.FTZ R26, R120.reuse, R69, R26 ;  /* 0x00000045781a7223 */ /* 0x040fe2000001001a */
[----:B------:R-:W-:Y:S01]  /*fe00*/  I2FP.F32.S32 R69, R68 ;  /* 0x0000004400457245 */ /* 0x000fe20000201400 */
[CC--:B------:R-:W-:Y:S01]  /*fe10*/  FFMA.FTZ R25, R120.reuse, R0.reuse, R25 ;  /* 0x0000000078197223 */ /* 0x0c0fe20000010019 */
[----:B------:R-:W-:Y:S01]  /*fe20*/  FFMA.FTZ R27, R120, R0, R27 ;  /* 0x00000000781b7223 */ /* 0x000fe2000001001b */
[----:B------:R-:W-:Y:S02]  /*fe30*/  IADD3 R0, R74, 0x38, RZ ;  /* 0x000000384a007810 */ /* 0x000fe40007ffe0ff */
[CC--:B------:R-:W-:Y:S01]  /*fe40*/  FFMA.FTZ R28, R120.reuse, R69.reuse, R28 ;  /* 0x00000045781c7223 */ /* 0x0c0fe2000001001c */
[----:B------:R-:W-:Y:S01]  /*fe50*/  FFMA.FTZ R30, R120, R69, R30 ;  /* 0x00000045781e7223 */ /* 0x000fe2000001001e */
[----:B------:R-:W-:Y:S02]  /*fe60*/  I2FP.F32.S32 R69, R0 ;  /* 0x0000000000457245 */ /* 0x000fe40000201400 */
[C---:B------:R-:W-:Y:S02]  /*fe70*/  IADD3 R68, R74.reuse, 0x39, RZ ;  /* 0x000000394a447810 */ /* 0x040fe40007ffe0ff */
[----:B------:R-:W-:Y:S02]  /*fe80*/  IADD3 R2, R74, 0x31, RZ ;  /* 0x000000314a027810 */ /* 0x000fe40007ffe0ff */
[----:B------:R-:W-:Y:S02]  /*fe90*/  I2FP.F32.S32 R0, R68 ;  /* 0x0000004400007245 */ /* 0x000fe40000201400 */
[----:B------:R-:W-:Y:S02]  /*fea0*/  I2FP.F32.S32 R2, R2 ;  /* 0x0000000200027245 */ /* 0x000fe40000201400 */
[----:B------:R-:W-:Y:S03]  /*feb0*/  FMNMX.FTZ R70, R4, R127, !PT ;  /* 0x0000007f04467209 */ /* 0x000fe60007810000 */
[CC--:B------:R-:W-:Y:S01]  /*fec0*/  FFMA.FTZ R29, R120.reuse, R2.reuse, R29 ;  /* 0x00000002781d7223 */ /* 0x0c0fe2000001001d */
[C---:B------:R-:W-:Y:S01]  /*fed0*/  FFMA.FTZ R31, R120.reuse, R2, R31 ;  /* 0x00000002781f7223 */ /* 0x040fe2000001001f */
[CC--:B------:R-:W-:Y:S01]  /*fee0*/  FFMA.FTZ R32, R120.reuse, R69.reuse, R32 ;  /* 0x0000004578207223 */ /* 0x0c0fe20000010020 */
[C---:B------:R-:W-:Y:S01]  /*fef0*/  FFMA.FTZ R34, R120.reuse, R69, R34 ;  /* 0x0000004578227223 */ /* 0x040fe20000010022 */
[CC--:B------:R-:W-:Y:S01]  /*ff00*/  FFMA.FTZ R33, R120.reuse, R0.reuse, R33 ;  /* 0x0000000078217223 */ /* 0x0c0fe20000010021 */
[----:B------:R-:W-:Y:S01]  /*ff10*/  FFMA.FTZ R35, R120, R0, R35 ;  /* 0x0000000078237223 */ /* 0x000fe20000010023 */
[----:B------:R-:W-:Y:S02]  /*ff20*/  FMNMX.FTZ R73, R5, R70, !PT ;  /* 0x0000004605497209 */ /* 0x000fe40007810000 */
[----:B------:R-:W-:Y:S02]  /*ff30*/  IADD3 R2, R74, 0x40, RZ ;  /* 0x000000404a027810 */ /* 0x000fe40007ffe0ff */
        /* <DEDUP_REMOVED lines=20> */
[----:B------:R-:W-:Y:S03]  /*10080*/  I2FP.F32.S32 R69, R69 ;  /* 0x0000004500457245 */ /* 0x000fe60000201400 */
[CC--:B------:R-:W-:Y:S01]  /*10090*/  FFMA.FTZ R37, R120.reuse, R0.reuse, R37 ;  /* 0x0000000078257223 */ /* 0x0c0fe20000010025 */
[C---:B------:R-:W-:Y:S01]  /*100a0*/  FFMA.FTZ R39, R120.reuse, R0, R39 ;  /* 0x0000000078277223 */ /* 0x040fe20000010027 */
[CC--:B------:R-:W-:Y:S01]  /*100b0*/  FFMA.FTZ R40, R120.reuse, R69.reuse, R40 ;  /* 0x0000004578287223 */ /* 0x0c0fe20000010028 */
[----:B------:R-:W-:Y:S01]  /*100c0*/  FFMA.FTZ R42, R120, R69, R42 ;  /* 0x00000045782a7223 */ /* 0x000fe2000001002a */
[----:B------:R-:W-:Y:S02]  /*100d0*/  I2FP.F32.S32 R0, R2 ;  /* 0x0000000200007245 */ /* 0x000fe40000201400 */
[----:B------:R-:W-:Y:S02]  /*100e0*/  FMNMX.FTZ R2, R20, R71, !PT ;  /* 0x0000004714027209 */ /* 0x000fe40007810000 */
[----:B------:R-:W-:Y:S01]  /*100f0*/  FMNMX.FTZ R71, R23, R68, !PT ;  /* 0x0000004417477209 */ /* 0x000fe20007810000 */
[C---:B------:R-:W-:Y:S01]  /*10100*/  FFMA.FTZ R41, R120.reuse, R0, R41 ;  /* 0x0000000078297223 */ /* 0x040fe20000010029 */
[----:B------:R-:W-:Y:S01]  /*10110*/  FMNMX.FTZ R69, R21, R2, !PT ;  /* 0x0000000215457209 */ /* 0x000fe20007810000 */
[----:B------:R-:W-:Y:S01]  /*10120*/  FFMA.FTZ R43, R120, R0, R43 ;  /* 0x00000000782b7223 */ /* 0x000fe2000001002b */
        /* <DEDUP_REMOVED lines=8> */
[----:B------:R-:W-:Y:S01]  /*101b0*/  IADD3 R0, R74, 0x51, RZ ;  /* 0x000000514a007810 */ /* 0x000fe20007ffe0ff */
[CC--:B------:R-:W-:Y:S01]  /*101c0*/  FFMA.FTZ R44, R120.reuse, R69.reuse, R44 ;  /* 0x00000045782c7223 */ /* 0x0c0fe2000001002c */
[----:B------:R-:W-:Y:S01]  /*101d0*/  FFMA.FTZ R46, R120, R69, R46 ;  /* 0x00000045782e7223 */ /* 0x000fe2000001002e */
        /* <DEDUP_REMOVED lines=24> */
[C---:B------:R-:W-:Y:S01]  /*10360*/  FFMA.FTZ R51, R120.reuse, R0, R51 ;  /* 0x0000000078337223 */ /* 0x040fe20000010033 */
[----:B------:R-:W-:Y:S01]  /*10370*/  I2FP.F32.S32 R0, R2 ;  /* 0x0000000200007245 */ /* 0x000fe20000201400 */
[----:B------:R-:W-:Y:S01]  /*10380*/  FFMA.FTZ R52, R120, R69, R52 ;  /* 0x0000004578347223 */ /* 0x000fe20000010034 */
[----:B------:R-:W-:Y:S01]  /*10390*/  FMNMX.FTZ R2, R40, R71, !PT ;  /* 0x0000004728027209 */ /* 0x000fe20007810000 */
[C---:B------:R-:W-:Y:S01]  /*103a0*/  FFMA.FTZ R54, R120.reuse, R69, R54 ;  /* 0x0000004578367223 */ /* 0x040fe20000010036 */
[----:B------:R-:W-:Y:S01]  /*103b0*/  FMNMX.FTZ R71, R43, R68, !PT ;  /* 0x000000442b477209 */ /* 0x000fe20007810000 */
[C---:B------:R-:W-:Y:S01]  /*103c0*/  FFMA.FTZ R53, R120.reuse, R0, R53 ;  /* 0x0000000078357223 */ /* 0x040fe20000010035 */
[----:B------:R-:W-:Y:S01]  /*103d0*/  FMNMX.FTZ R69, R41, R2, !PT ;  /* 0x0000000229457209 */ /* 0x000fe20007810000 */
[----:B------:R-:W-:Y:S01]  /*103e0*/  FFMA.FTZ R55, R120, R0, R55 ;  /* 0x0000000078377223 */ /* 0x000fe20000010037 */
[----:B------:R-:W-:Y:S02]  /*103f0*/  IADD3 R2, R74, 0x68, RZ ;  /* 0x000000684a027810 */ /* 0x000fe40007ffe0ff */
[----:B------:R-:W-:Y:S02]  /*10400*/  FMNMX.FTZ R70, R44, R69, !PT ;  /* 0x000000452c467209 */ /* 0x000fe40007810000 */
[----:B------:R-:W-:Y:S02]  /*10410*/  FMNMX.FTZ R68, R46, R71, !PT ;  /* 0x000000472e447209 */ /* 0x000fe40007810000 */
[----:B------:R-:W-:Y:S02]  /*10420*/  FMNMX.FTZ R73, R45, R70, !PT ;  /* 0x000000462d497209 */ /* 0x000fe40007810000 */
[----:B------:R-:W-:Y:S02]  /*10430*/  FMNMX.FTZ R71, R47, R68, !PT ;  /* 0x000000442f477209 */ /* 0x000fe40007810000 */
[----:B------:R-:W-:Y:S02]  /*10440*/  FMNMX.FTZ R68, R48, R73, !PT ;  /* 0x0000004930447209 */ /* 0x000fe40007810000 */
[C---:B------:R-:W-:Y:S02]  /*10450*/  IADD3 R0, R74.reuse, 0x69, RZ ;  /* 0x000000694a007810 */ /* 0x040fe40007ffe0ff */
[----:B------:R-:W-:Y:S02]  /*10460*/  I2FP.F32.S32 R69, R2 ;  /* 0x0000000200457245 */ /* 0x000fe40000201400 */
[----:B------:R-:W-:Y:S02]  /*10470*/  IADD3 R2, R74, 0x70, RZ ;  /* 0x000000704a027810 */ /* 0x000fe40007ffe0ff */
[----:B------:R-:W-:Y:S01]  /*10480*/  I2FP.F32.S32 R0, R0 ;  /* 0x0000000000007245 */ /* 0x000fe20000201400 */
[CC--:B------:R-:W-:Y:S01]  /*10490*/  FFMA.FTZ R56, R120.reuse, R69.reuse, R56 ;  /* 0x0000004578387223 */ /* 0x0c0fe20000010038 */
[----:B------:R-:W-:Y:S01]  /*104a0*/  FFMA.FTZ R58, R120, R69, R58 ;  /* 0x00000045783a7223 */ /* 0x000fe2000001003a */
[----:B------:R-:W-:Y:S02]  /*104b0*/  I2FP.F32.S32 R69, R2 ;  /* 0x0000000200457245 */ /* 0x000fe40000201400 */
[----:B------:R-:W-:Y:S01]  /*104c0*/  FMNMX.FTZ R2, R50, R71, !PT ;  /* 0x0000004732027209 */ /* 0x000fe20007810000 */
[C---:B------:R-:W-:Y:S01]  /*104d0*/  FFMA.FTZ R57, R120.reuse, R0, R57 ;  /* 0x0000000078397223 */ /* 0x040fe20000010039 */
[----:B------:R-:W-:Y:S01]  /*104e0*/  FMNMX.FTZ R71, R49, R68, !PT ;  /* 0x0000004431477209 */ /* 0x000fe20007810000 */
[C---:B------:R-:W-:Y:S01]  /*104f0*/  FFMA.FTZ R59, R120.reuse, R0, R59 ;  /* 0x00000000783b7223 */ /* 0x040fe2000001003b */
[----:B------:R-:W-:Y:S01]  /*10500*/  FMNMX.FTZ R73, R51, R2, !PT ;  /* 0x0000000233497209 */ /* 0x000fe20007810000 */
[----:B------:R-:W-:Y:S01]  /*10510*/  FFMA.FTZ R60, R120, R69, R60 ;  /* 0x00000045783c7223 */ /* 0x000fe2000001003c */
        /* <DEDUP_REMOVED lines=54> */
[----:B------:R-:W-:Y:S01]  /*10880*/  FMUL.FTZ R4, R69, UR4 ;  /* 0x0000000445047c20 */ /* 0x000fe20008410000 */
[----:B------:R-:W-:Y:S03]  /*10890*/  FFMA.FTZ R105, R5, UR4, -R68 ;  /* 0x0000000405697c23 */ /* 0x000fe60008010844 */
[----:B------:R-:W-:Y:S01]  /*108a0*/  MUFU.EX2 R106, R106 ;  /* 0x0000006a006a7308 */ /* 0x000fe20000000800 */
[C---:B-1----:R-:W-:Y:S01]  /*108b0*/  FMUL.FTZ R142, R71.reuse, R142 ;  /* 0x0000008e478e7220 */ /* 0x042fe20000410000 */
[C---:B------:R-:W-:Y:S01]  /*108c0*/  FMUL.FTZ R143, R71.reuse, R143 ;  /* 0x0000008f478f7220 */ /* 0x040fe20000410000 */
[----:B------:R-:W-:Y:S01]  /*108d0*/  FSEL R4, R4, RZ, P0 ;  /* 0x000000ff04047208 */ /* 0x000fe20000000000 */
[C---:B------:R-:W-:Y:S01]  /*108e0*/  FMUL.FTZ R138, R71.reuse, R138 ;  /* 0x0000008a478a7220 */ /* 0x040fe20000410000 */
        /* <DEDUP_REMOVED lines=8> */
[----:B------:R-:W-:Y:S01]  /*10970*/  FFMA.FTZ R162, R22, UR4, -R4 ;  /* 0x0000000416a27c23 */ /* 0x000fe20008010804 */
[C---:B--2---:R-:W-:Y:S01]  /*10980*/  FMUL.FTZ R140, R72.reuse, R140 ;  /* 0x0000008c488c7220 */ /* 0x044fe20000410000 */
[C---:B------:R-:W-:Y:S03]  /*10990*/  FMUL.FTZ R141, R72.reuse, R141 ;  /* 0x0000008d488d7220 */ /* 0x040fe60000410000 */
[----:B------:R1:W-:Y:S01]  /*109a0*/  MUFU.EX2 R9, R24 ;  /* 0x0000001800097308 */ /* 0x0003e20000000800 */
[C---:B------:R-:W-:Y:S01]  /*109b0*/  FMUL.FTZ R136, R72.reuse, R136 ;  /* 0x0000008848887220 */ /* 0x040fe20000410000 */
        /* <DEDUP_REMOVED lines=8> */
[----:B------:R-:W-:Y:S01]  /*10a40*/  FFMA.FTZ R103, R8, UR4, -R68 ;  /* 0x0000000408677c23 */ /* 0x000fe20008010844 */
[----:B------:R-:W-:Y:S01]  /*10a50*/  FFMA.FTZ R2, R6, UR4, -R4 ;  /* 0x0000000406027c23 */ /* 0x000fe20008010804 */
[----:B------:R-:W-:Y:S01]  /*10a60*/  FFMA.FTZ R100, R20, UR4, -R68 ;  /* 0x0000000414647c23 */ /* 0x000fe20008010844 */
[----:B------:R-:W-:Y:S01]  /*10a70*/  FFMA.FTZ R20, R11, UR4, -R4 ;  /* 0x000000040b147c23 */ /* 0x000fe20008010804 */
[----:B------:R-:W-:Y:S01]  /*10a80*/  FFMA.FTZ R97, R21, UR4, -R68 ;  /* 0x0000000415617c23 */ /* 0x000fe20008010844 */
[--C-:B------:R-:W-:Y:S03]  /*10a90*/  FFMA.FTZ R21, R10, UR4, -R4.reuse ;  /* 0x000000040a157c23 */ /* 0x100fe60008010804 */
[----:B------:R-:W2:Y:S01]  /*10aa0*/  MUFU.EX2 R103, R103 ;  /* 0x0000006700677308 */ /* 0x000ea20000000800 */
[----:B-1----:R-:W1:Y:S01]  /*10ab0*/  LDSM.16.MT88.4 R24, [R156+0x3400] ;  /* 0x003400009c18783b */ /* 0x002e620000004200 */
[--C-:B------:R-:W-:Y:S01]  /*10ac0*/  FFMA.FTZ R107, R19, UR4, -R4.reuse ;  /* 0x00000004136b7c23 */ /* 0x100fe20008010804 */
[----:B------:R-:W-:Y:S01]  /*10ad0*/  FFMA.FTZ R19, R23, UR4, -R4 ;  /* 0x0000000417137c23 */ /* 0x000fe20008010804 */
[--C-:B------:R-:W-:Y:S01]  /*10ae0*/  FFMA.FTZ R104, R12, UR4, -R68.reuse ;  /* 0x000000040c687c23 */ /* 0x100fe20008010844 */
[--C-:B------:R-:W-:Y:S01]  /*10af0*/  FFMA.FTZ R101, R13, UR4, -R68.reuse ;  /* 0x000000040d657c23 */ /* 0x100fe20008010844 */
[--C-:B------:R-:W-:Y:S01]  /*10b00*/  FFMA.FTZ R102, R16, UR4, -R68.reuse ;  /* 0x0000000410667c23 */ /* 0x100fe20008010844 */
[----:B------:R-:W-:Y:S03]  /*10b10*/  FFMA.FTZ R99, R17, UR4, -R68 ;  /* 0x0000000411637c23 */ /* 0x000fe60008010844 */
[----:B------:R-:W3:Y:S01]  /*10b20*/  MUFU.EX2 R2, R2 ;  /* 0x0000000200027308 */ /* 0x000ee20000000800 */
[--C-:B------:R-:W-:Y:S01]  /*10b30*/  FFMA.FTZ R165, R14, UR4, -R4.reuse ;  /* 0x000000040ea57c23 */ /* 0x100fe20008010804 */
[--C-:B------:R-:W-:Y:S01]  /*10b40*/  FFMA.FTZ R127, R15, UR4, -R4.reuse ;  /* 0x000000040f7f7c23 */ /* 0x100fe20008010804 */
[----:B------:R-:W-:Y:S01]  /*10b50*/  FFMA.FTZ R164, R18, UR4, -R4 ;  /* 0x0000000412a47c23 */ /* 0x000fe20008010804 */
[----:B------:R-:W-:Y:S01]  /*10b60*/  FFMA.FTZ R93, R29, UR4, -R68 ;  /* 0x000000041d5d7c23 */ /* 0x000fe20008010844 */
[--C-:B------:R-:W-:Y:S01]  /*10b70*/  FFMA.FTZ R29, R30, UR4, -R4.reuse ;  /* 0x000000041e1d7c23 */ /* 0x100fe20008010804 */
[----:B------:R-:W-:Y:S01]  /*10b80*/  FFMA.FTZ R39, R39, UR4, -R4 ;  /* 0x0000000427277c23 */ /* 0x000fe20008010804 */
[--C-:B------:R-:W-:Y:S03]  /*10b90*/  FFMA.FTZ R92, R36, UR4, -R68.reuse ;  /* 0x00000004245c7c23 */ /* 0x100fe60008010844 */
[----:B------:R3:W-:Y:S01]  /*10ba0*/  MUFU.EX2 R10, R21 ;  /* 0x00000015000a7308 */ /* 0x0007e20000000800 */
[----:B--2---:R-:W-:Y:S01]  /*10bb0*/  F2FP.BF16.F32.PACK_AB R22, R106, R103 ;  /* 0x000000676a16723e */ /* 0x004fe200000010ff */
[--C-:B------:R-:W-:Y:S01]  /*10bc0*/  FFMA.FTZ R73, R37, UR4, -R68.reuse ;  /* 0x0000000425497c23 */ /* 0x100fe20008010844 */
[--C-:B------:R-:W-:Y:S01]  /*10bd0*/  FFMA.FTZ R17, R40, UR4, -R68.reuse ;  /* 0x0000000428117c23 */ /* 0x100fe20008010844 */
[--C-:B------:R-:W-:Y:S01]  /*10be0*/  FFMA.FTZ R78, R41, UR4, -R68.reuse ;  /* 0x00000004294e7c23 */ /* 0x100fe20008010844 */
[--C-:B------:R-:W-:Y:S01]  /*10bf0*/  FFMA.FTZ R44, R44, UR4, -R68.reuse ;  /* 0x000000042c2c7c23 */ /* 0x100fe20008010844 */
[--C-:B------:R-:W-:Y:S01]  /*10c00*/  FFMA.FTZ R45, R45, UR4, -R68.reuse ;  /* 0x000000042d2d7c23 */ /* 0x100fe20008010844 */
[--C-:B------:R-:W-:Y:S03]  /*10c10*/  FFMA.FTZ R48, R48, UR4, -R68.reuse ;  /* 0x0000000430307c23 */ /* 0x100fe60008010844 */
[----:B------:R2:W4:Y:S01]  /*10c20*/  MUFU.EX2 R7, R20 ;  /* 0x0000001400077308 */ /* 0x0005220000000800 */
[----:B------:R-:W-:Y:S01]  /*10c30*/  FFMA.FTZ R49, R49, UR4, -R68 ;  /* 0x0000000431317c23 */ /* 0x000fe20008010844 */
[--C-:B------:R-:W-:Y:S01]  /*10c40*/  FFMA.FTZ R46, R46, UR4, -R4.reuse ;  /* 0x000000042e2e7c23 */ /* 0x100fe20008010804 */
[--C-:B------:R-:W-:Y:S01]  /*10c50*/  FFMA.FTZ R47, R47, UR4, -R4.reuse ;  /* 0x000000042f2f7c23 */ /* 0x100fe20008010804 */
[--C-:B------:R-:W-:Y:S01]  /*10c60*/  FFMA.FTZ R50, R50, UR4, -R4.reuse ;  /* 0x0000000432327c23 */ /* 0x100fe20008010804 */
[----:B------:R-:W-:Y:S01]  /*10c70*/  FFMA.FTZ R51, R51, UR4, -R4 ;  /* 0x0000000433337c23 */ /* 0x000fe20008010804 */
[--C-:B------:R-:W-:Y:S01]  /*10c80*/  FFMA.FTZ R52, R52, UR4, -R68.reuse ;  /* 0x0000000434347c23 */ /* 0x100fe20008010844 */
[--C-:B------:R-:W-:Y:S03]  /*10c90*/  FFMA.FTZ R53, R53, UR4, -R68.reuse ;  /* 0x0000000435357c23 */ /* 0x100fe60008010844 */
[----:B------:R-:W-:Y:S01]  /*10ca0*/  MUFU.EX2 R104, R104 ;  /* 0x0000006800687308 */ /* 0x000fe20000000800 */
[----:B---3--:R-:W-:Y:S01]  /*10cb0*/  F2FP.BF16.F32.PACK_AB R21, R9, R2 ;  /* 0x000000020915723e */ /* 0x008fe200000010ff */
[--C-:B------:R-:W-:Y:S01]  /*10cc0*/  FFMA.FTZ R56, R56, UR4, -R68.reuse ;  /* 0x0000000438387c23 */ /* 0x100fe20008010844 */
[----:B------:R-:W-:Y:S01]  /*10cd0*/  FFMA.FTZ R57, R57, UR4, -R68 ;  /* 0x0000000439397c23 */ /* 0x000fe20008010844 */
[----:B------:R-:W-:Y:S01]  /*10ce0*/  FFMA.FTZ R58, R58, UR4, -R4 ;  /* 0x000000043a3a7c23 */ /* 0x000fe20008010804 */
[--C-:B------:R-:W-:Y:S01]  /*10cf0*/  FFMA.FTZ R60, R60, UR4, -R68.reuse ;  /* 0x000000043c3c7c23 */ /* 0x100fe20008010844 */
[----:B------:R-:W-:Y:S01]  /*10d00*/  ISETP.GT.AND P0, PT, R125, R126, PT ;  /* 0x0000007e7d00720c */ /* 0x000fe20003f04270 */
[----:B------:R-:W-:Y:S03]  /*10d10*/  FFMA.FTZ R61, R61, UR4, -R68 ;  /* 0x000000043d3d7c23 */ /* 0x000fe60008010844 */
[----:B------:R-:W3:Y:S01]  /*10d20*/  MUFU.EX2 R101, R101 ;  /* 0x0000006500657308 */ /* 0x000ee20000000800 */
[----:B--2---:R-:W-:Y:S01]  /*10d30*/  F2FP.BF16.F32.PACK_AB R20, R105, R0 ;  /* 0x000000006914723e */ /* 0x004fe200000010ff */
[----:B------:R-:W-:Y:S01]  /*10d40*/  FFMA.FTZ R0, R121, R72, R0 ;  /* 0x0000004879007223 */ /* 0x000fe20000010000 */
[----:B----4-:R-:W-:Y:S01]  /*10d50*/  F2FP.BF16.F32.PACK_AB R23, R7, R10 ;  /* 0x0000000a0717723e */ /* 0x010fe200000010ff */
[----:B------:R-:W-:Y:S01]  /*10d60*/  FFMA.FTZ R2, R123, R71, R2 ;  /* 0x000000477b027223 */ /* 0x000fe20000010002 */
[----:B------:R-:W-:Y:S01]  /*10d70*/  FFMA.FTZ R64, R64, UR4, -R68 ;  /* 0x0000000440407c23 */ /* 0x000fe20008010844 */
[----:B------:R-:W-:Y:S01]  /*10d80*/  FADD.FTZ R0, R105, R0 ;  /* 0x0000000069007221 */ /* 0x000fe20000010000 */
[--C-:B------:R-:W-:Y:S03]  /*10d90*/  FFMA.FTZ R62, R62, UR4, -R4.reuse ;  /* 0x000000043e3e7c23 */ /* 0x100fe60008010804 */
[----:B------:R-:W-:Y:S01]  /*10da0*/  MUFU.EX2 R102, R102 ;  /* 0x0000006600667308 */ /* 0x000fe20000000800 */
[----:B------:R-:W-:Y:S01]  /*10db0*/  FFMA.FTZ R66, R66, UR4, -R4 ;  /* 0x0000000442427c23 */ /* 0x000fe20008010804 */
[C---:B------:R-:W-:Y:S05]  /*10dc0*/  HMMA.16816.F32.BF16 R140, R20.reuse, R80, R140 ;  /* 0x00000050148c723c */ /* 0x040fea000004188c */
[----:B------:R-:W-:Y:S03]  /*10dd0*/  FFMA.FTZ R68, R65, UR4, -R68 ;  /* 0x0000000441447c23 */ /* 0x000fe60008010844 */
[----:B------:R-:W2:Y:S01]  /*10de0*/  MUFU.EX2 R99, R99 ;  /* 0x0000006300637308 */ /* 0x000ea20000000800 */
[C---:B------:R-:W-:Y:S01]  /*10df0*/  HMMA.16816.F32.BF16 R136, R20.reuse, R82, R136 ;  /* 0x000000521488723c */ /* 0x040fe20000041888 */
[----:B------:R-:W-:Y:S02]  /*10e00*/  LDSM.16.MT88.4 R80, [R157+0x3800] ;  /* 0x003800009d50783b */ /* 0x000fe40000004200 */
[----:B---3--:R-:W-:Y:S03]  /*10e10*/  F2FP.BF16.F32.PACK_AB R28, R101, R104 ;  /* 0x00000068651c723e */ /* 0x008fe600000010ff */
[C---:B------:R-:W-:Y:S03]  /*10e20*/  HMMA.16816.F32.BF16 R132, R20.reuse, R88, R132 ;  /* 0x000000581484723c */ /* 0x040fe60000041884 */
[----:B------:R-:W-:Y:S03]  /*10e30*/  MUFU.EX2 R165, R165 ;  /* 0x000000a500a57308 */ /* 0x000fe60000000800 */
[----:B------:R-:W-:Y:S01]  /*10e40*/  HMMA.16816.F32.BF16 R128, R20, R90, R128 ;  /* 0x0000005a1480723c */ /* 0x000fe20000041880 */
[----:B------:R-:W3:Y:S06]  /*10e50*/  LDSM.16.MT88.4 R20, [R156+0x3800] ;  /* 0x003800009c14783b */ /* 0x000eec0000004200 */
[----:B------:R-:W-:Y:S01]  /*10e60*/  MUFU.EX2 R127, R127 ;  /* 0x0000007f007f7308 */ /* 0x000fe20000000800 */
[--C-:B------:R-:W-:Y:S03]  /*10e70*/  FFMA.FTZ R89, R34, UR4, -R4.reuse ;  /* 0x0000000422597c23 */ /* 0x100fe60008010804 */
[----:B--2---:R-:W-:Y:S01]  /*10e80*/  F2FP.BF16.F32.PACK_AB R30, R99, R102 ;  /* 0x00000066631e723e */ /* 0x004fe200000010ff */
[--C-:B------:R-:W-:Y:S01]  /*10e90*/  FFMA.FTZ R90, R35, UR4, -R4.reuse ;  /* 0x00000004235a7c23 */ /* 0x100fe20008010804 */
[--C-:B------:R-:W-:Y:S04]  /*10ea0*/  FFMA.FTZ R91, R38, UR4, -R4.reuse ;  /* 0x00000004265b7c23 */ /* 0x100fe80008010804 */
[----:B------:R-:W-:Y:S10]  /*10eb0*/  MUFU.EX2 R164, R164 ;  /* 0x000000a400a47308 */ /* 0x000ff40000000800 */
[----:B------:R-:W2:Y:S10]  /*10ec0*/  MUFU.EX2 R107, R107 ;  /* 0x0000006b006b7308 */ /* 0x000eb40000000800 */
[----:B------:R4:W-:Y:S10]  /*10ed0*/  MUFU.EX2 R5, R29 ;  /* 0x0000001d00057308 */ /* 0x0009f40000000800 */
[----:B------:R5:W1:Y:S01]  /*10ee0*/  MUFU.EX2 R88, R32 ;  /* 0x0000002000587308 */ /* 0x000a620000000800 */
[----:B--2---:R-:W-:Y:S09]  /*10ef0*/  F2FP.BF16.F32.PACK_AB R31, R107, R164 ;  /* 0x000000a46b1f723e */ /* 0x004ff200000010ff */
[----:B------:R-:W-:Y:S01]  /*10f00*/  MUFU.EX2 R100, R100 ;  /* 0x0000006400647308 */ /* 0x000fe20000000800 */
[----:B----4-:R-:W-:Y:S09]  /*10f10*/  F2FP.BF16.F32.PACK_AB R29, R127, R165 ;  /* 0x000000a57f1d723e */ /* 0x010ff200000010ff */
[----:B------:R-:W2:Y:S01]  /*10f20*/  MUFU.EX2 R97, R97 ;  /* 0x0000006100617308 */ /* 0x000ea20000000800 */
[----:B-----5:R-:W4:Y:S01]  /*10f30*/  LDSM.16.MT88.4 R32, [R157+0x3c00] ;  /* 0x003c00009d20783b */ /* 0x020f220000004200 */
[C---:B------:R-:W-:Y:S05]  /*10f40*/  HMMA.16816.F32.BF16 R140, R28.reuse, R84, R140 ;  /* 0x000000541c8c723c */ /* 0x040fea000004188c */
[----:B-1----:R-:W-:Y:S03]  /*10f50*/  F2FP.BF16.F32.PACK_AB R37, R88, R5 ;  /* 0x000000055825723e */ /* 0x002fe600000010ff */
[----:B------:R-:W-:Y:S01]  /*10f60*/  MUFU.EX2 R98, R98 ;  /* 0x0000006200627308 */ /* 0x000fe20000000800 */
[C---:B------:R-:W-:Y:S06]  /*10f70*/  HMMA.16816.F32.BF16 R136, R28.reuse, R86, R136 ;  /* 0x000000561c88723c */ /* 0x040fec0000041888 */
[C---:B------:R-:W-:Y:S03]  /*10f80*/  HMMA.16816.F32.BF16 R132, R28.reuse, R24, R132 ;  /* 0x000000181c84723c */ /* 0x040fe60000041884 */
[----:B------:R-:W1:Y:S02]  /*10f90*/  MUFU.EX2 R95, R95 ;  /* 0x0000005f005f7308 */ /* 0x000e640000000800 */
[----:B--2---:R-:W-:Y:S01]  /*10fa0*/  F2FP.BF16.F32.PACK_AB R84, R97, R100 ;  /* 0x000000646154723e */ /* 0x004fe200000010ff */
[----:B------:R-:W-:Y:S01]  /*10fb0*/  HMMA.16816.F32.BF16 R128, R28, R26, R128 ;  /* 0x0000001a1c80723c */ /* 0x000fe20000041880 */
[----:B------:R-:W2:Y:S06]  /*10fc0*/  LDSM.16.MT88.4 R24, [R156+0x3c00] ;  /* 0x003c00009c18783b */ /* 0x000eac0000004200 */
[----:B------:R-:W-:Y:S02]  /*10fd0*/  MUFU.EX2 R162, R162 ;  /* 0x000000a200a27308 */ /* 0x000fe40000000800 */
[----:B------:R-:W-:Y:S08]  /*10fe0*/  LDSM.16.MT88.4 R28, [R157+0x4000] ;  /* 0x004000009d1c783b */ /* 0x000ff00000004200 */
[----:B------:R-:W5:Y:S01]  /*10ff0*/  MUFU.EX2 R19, R19 ;  /* 0x0000001300137308 */ /* 0x000f620000000800 */
[----:B-1----:R-:W-:Y:S09]  /*11000*/  F2FP.BF16.F32.PACK_AB R86, R95, R98 ;  /* 0x000000625f56723e */ /* 0x002ff200000010ff */
[----:B------:R-:W-:Y:S10]  /*11010*/  MUFU.EX2 R124, R124 ;  /* 0x0000007c007c7308 */ /* 0x000ff40000000800 */
        /* <DEDUP_REMOVED lines=11> */
[C---:B------:R-:W-:Y:S07]  /*110d0*/  HMMA.16816.F32.BF16 R140, R84.reuse, R80, R140 ;  /* 0x00000050548c723c */ /* 0x040fee000004188c */
[----:B------:R-:W-:Y:S01]  /*110e0*/  MUFU.EX2 R89, R89 ;  /* 0x0000005900597308 */ /* 0x000fe20000000800 */
[----:B------:R-:W-:Y:S09]  /*110f0*/  HMMA.16816.F32.BF16 R136, R84, R82, R136 ;  /* 0x000000525488723c */ /* 0x000ff20000041888 */
[----:B------:R-:W5:Y:S02]  /*11100*/  MUFU.EX2 R90, R90 ;  /* 0x0000005a005a7308 */ /* 0x000f640000000800 */
[----:B-1----:R-:W-:Y:S01]  /*11110*/  F2FP.BF16.F32.PACK_AB R38, R94, R79 ;  /* 0x0000004f5e26723e */ /* 0x002fe200000010ff */
[--C-:B------:R-:W-:Y:S01]  /*11120*/  FFMA.FTZ R80, R42, UR4, -R4.reuse ;  /* 0x000000042a507c23 */ /* 0x100fe20008010804 */
[----:B------:R-:W-:Y:S06]  /*11130*/  FFMA.FTZ R81, R43, UR4, -R4 ;  /* 0x000000042b517c23 */ /* 0x000fec0008010804 */
[----:B------:R5:W-:Y:S10]  /*11140*/  MUFU.EX2 R14, R39 ;  /* 0x00000027000e7308 */ /* 0x000bf40000000800 */
[----:B------:R-:W-:Y:S10]  /*11150*/  MUFU.EX2 R92, R92 ;  /* 0x0000005c005c7308 */ /* 0x000ff40000000800 */
[----:B------:R-:W1:Y:S01]  /*11160*/  MUFU.EX2 R73, R73 ;  /* 0x0000004900497308 */ /* 0x000e620000000800 */
[----:B-----5:R-:W-:Y:S09]  /*11170*/  F2FP.BF16.F32.PACK_AB R39, R90, R89 ;  /* 0x000000595a27723e */ /* 0x020ff200000010ff */
[----:B------:R-:W-:Y:S01]  /*11180*/  MUFU.EX2 R17, R17 ;  /* 0x0000001100117308 */ /* 0x000fe20000000800 */
[C---:B----4-:R-:W-:Y:S06]  /*11190*/  HMMA.16816.F32.BF16 R140, R36.reuse, R32, R140 ;  /* 0x00000020248c723c */ /* 0x050fec000004188c */
[C---:B------:R-:W-:Y:S03]  /*111a0*/  HMMA.16816.F32.BF16 R136, R36.reuse, R34, R136 ;  /* 0x000000222488723c */ /* 0x040fe60000041888 */
[----:B------:R-:W4:Y:S01]  /*111b0*/  MUFU.EX2 R78, R78 ;  /* 0x0000004e004e7308 */ /* 0x000f220000000800 */
[----:B------:R-:W5:Y:S01]  /*111c0*/  LDSM.16.MT88.4 R32, [R157+0x4400] ;  /* 0x004400009d20783b */ /* 0x000f620000004200 */
[----:B-1----:R-:W-:Y:S01]  /*111d0*/  F2FP.BF16.F32.PACK_AB R40, R73, R92 ;  /* 0x0000005c4928723e */ /* 0x002fe200000010ff */
[C---:B--2---:R-:W-:Y:S07]  /*111e0*/  HMMA.16816.F32.BF16 R132, R36.reuse, R24, R132 ;  /* 0x000000182484723c */ /* 0x044fee0000041884 */
[----:B------:R-:W1:Y:S01]  /*111f0*/  MUFU.EX2 R91, R91 ;  /* 0x0000005b005b7308 */ /* 0x000e620000000800 */
[----:B------:R-:W-:Y:S01]  /*11200*/  HMMA.16816.F32.BF16 R128, R36, R26, R128 ;  /* 0x0000001a2480723c */ /* 0x000fe20000041880 */
[----:B------:R-:W2:Y:S08]  /*11210*/  LDSM.16.MT88.4 R24, [R156+0x4400] ;  /* 0x004400009c18783b */ /* 0x000eb00000004200 */
[----:B------:R-:W-:Y:S02]  /*11220*/  MUFU.EX2 R80, R80 ;  /* 0x0000005000507308 */ /* 0x000fe40000000800 */
[----:B----4-:R-:W-:Y:S01]  /*11230*/  F2FP.BF16.F32.PACK_AB R42, R78, R17 ;  /* 0x000000114e2a723e */ /* 0x010fe200000010ff */
[----:B------:R-:W-:Y:S01]  /*11240*/  FADD.FTZ R39, R9, R2 ;  /* 0x0000000209277221 */ /* 0x000fe20000010000 */
[--C-:B------:R-:W-:Y:S03]  /*11250*/  FFMA.FTZ R2, R54, UR4, -R4.reuse ;  /* 0x0000000436027c23 */ /* 0x100fe60008010804 */
[----:B------:R-:W-:Y:S01]  /*11260*/  FADD.FTZ R36, R10, R39 ;  /* 0x000000270a247221 */ /* 0x000fe20000010000 */
[----:B------:R-:W-:Y:S02]  /*11270*/  FFMA.FTZ R39, R55, UR4, -R4 ;  /* 0x0000000437277c23 */ /* 0x000fe40008010804 */
[----:B------:R-:W4:Y:S01]  /*11280*/  MUFU.EX2 R81, R81 ;  /* 0x0000005100517308 */ /* 0x000f220000000800 */
[----:B-1----:R-:W-:Y:S01]  /*11290*/  F2FP.BF16.F32.PACK_AB R41, R14, R91 ;  /* 0x0000005b0e29723e */ /* 0x002fe200000010ff */
[----:B------:R-:W-:Y:S01]  /*112a0*/  FADD.FTZ R36, R7, R36 ;  /* 0x0000002407247221 */ /* 0x000fe20000010000 */
[----:B------:R-:W-:Y:S03]  /*112b0*/  FFMA.FTZ R38, R63, UR4, -R4 ;  /* 0x000000043f267c23 */ /* 0x000fe60008010804 */
[----:B------:R-:W-:Y:S04]  /*112c0*/  FADD.FTZ R36, R165, R36 ;  /* 0x00000024a5247221 */ /* 0x000fe80000010000 */
[----:B------:R-:W-:Y:S01]  /*112d0*/  MUFU.EX2 R44, R44 ;  /* 0x0000002c002c7308 */ /* 0x000fe20000000800 */
[----:B------:R-:W-:Y:S04]  /*112e0*/  FADD.FTZ R127, R127, R36 ;  /* 0x000000247f7f7221 */ /* 0x000fe80000010000 */
[----:B------:R-:W-:Y:S01]  /*112f0*/  FADD.FTZ R164, R164, R127 ;  /* 0x0000007fa4a47221 */ /* 0x000fe20000010000 */
[----:B------:R-:W-:Y:S04]  /*11300*/  MOV R127, R70 ;  /* 0x00000046007f7202 */ /* 0x000fe80000000f00 */
[----:B------:R-:W1:Y:S01]  /*11310*/  MUFU.EX2 R45, R45 ;  /* 0x0000002d002d7308 */ /* 0x000e620000000800 */
[----:B----4-:R-:W-:Y:S01]  /*11320*/  F2FP.BF16.F32.PACK_AB R43, R81, R80 ;  /* 0x00000050512b723e */ /* 0x010fe200000010ff */
[----:B------:R-:W-:Y:S04]  /*11330*/  FADD.FTZ R107, R107, R164 ;  /* 0x000000a46b6b7221 */ /* 0x000fe80000010000 */
[----:B------:R-:W-:Y:S04]  /*11340*/  FADD.FTZ R162, R162, R107 ;  /* 0x0000006ba2a27221 */ /* 0x000fe80000010000 */
[----:B------:R-:W-:Y:S01]  /*11350*/  MUFU.EX2 R48, R48 ;  /* 0x0000003000307308 */ /* 0x000fe20000000800 */
[C---:B---3--:R-:W-:Y:S05]  /*11360*/  HMMA.16816.F32.BF16 R132, R40.reuse, R20, R132 ;  /* 0x000000142884723c */ /* 0x048fea0000041884 */
[----:B------:R-:W-:Y:S01]  /*11370*/  FADD.FTZ R19, R19, R162 ;  /* 0x000000a213137221 */ /* 0x000fe20000010000 */
[C---:B------:R-:W-:Y:S03]  /*11380*/  HMMA.16816.F32.BF16 R128, R40.reuse, R22, R128 ;  /* 0x000000162880723c */ /* 0x040fe60000041880 */
[----:B------:R-:W3:Y:S01]  /*11390*/  MUFU.EX2 R49, R49 ;  /* 0x0000003100317308 */ /* 0x000ee20000000800 */
[----:B------:R-:W4:Y:S01]  /*113a0*/  LDSM.16.MT88.4 R20, [R157+0x4800] ;  /* 0x004800009d14783b */ /* 0x000f220000004200 */
[----:B------:R-:W-:Y:S01]  /*113b0*/  FADD.FTZ R124, R124, R19 ;  /* 0x000000137c7c7221 */ /* 0x000fe20000010000 */
[C---:B------:R-:W-:Y:S07]  /*113c0*/  HMMA.16816.F32.BF16 R140, R40.reuse, R28, R140 ;  /* 0x0000001c288c723c */ /* 0x040fee000004188c */
[----:B------:R-:W-:Y:S01]  /*113d0*/  MUFU.EX2 R46, R46 ;  /* 0x0000002e002e7308 */ /* 0x000fe20000000800 */
[----:B------:R-:W-:Y:S01]  /*113e0*/  FADD.FTZ R124, R163, R124 ;  /* 0x0000007ca37c7221 */ /* 0x000fe20000010000 */
[----:B------:R-:W-:Y:S08]  /*113f0*/  HMMA.16816.F32.BF16 R136, R40, R30, R136 ;  /* 0x0000001e2888723c */ /* 0x000ff00000041888 */
[----:B------:R-:W5:Y:S03]  /*11400*/  MUFU.EX2 R47, R47 ;  /* 0x0000002f002f7308 */ /* 0x000f660000000800 */
[----:B-1----:R-:W-:Y:S01]  /*11410*/  F2FP.BF16.F32.PACK_AB R28, R45, R44 ;  /* 0x0000002c2d1c723e */ /* 0x002fe200000010ff */
[----:B------:R-:W-:Y:S01]  /*11420*/  FADD.FTZ R29, R103, R0 ;  /* 0x00000000671d7221 */ /* 0x000fe20000010000 */
[----:B---3--:R-:W-:Y:S03]  /*11430*/  F2FP.BF16.F32.PACK_AB R30, R49, R48 ;  /* 0x00000030311e723e */ /* 0x008fe600000010ff */
[----:B------:R-:W-:Y:S01]  /*11440*/  FADD.FTZ R29, R106, R29 ;  /* 0x0000001d6a1d7221 */ /* 0x000fe20000010000 */
[----:B------:R-:W-:Y:S01]  /*11450*/  FFMA.FTZ R41, R59, UR4, -R4 ;  /* 0x000000043b297c23 */ /* 0x000fe20008010804 */
[----:B------:R-:W-:Y:S01]  /*11460*/  MUFU.EX2 R50, R50 ;  /* 0x0000003200327308 */ /* 0x000fe20000000800 */
[----:B------:R-:W-:Y:S01]  /*11470*/  FADD.FTZ R43, R5, R124 ;  /* 0x0000007c052b7221 */ /* 0x000fe20000010000 */
[----:B------:R-:W-:Y:S01]  /*11480*/  FADD.FTZ R104, R104, R29 ;  /* 0x0000001d68687221 */ /* 0x000fe20000010000 */
[----:B------:R-:W-:Y:S01]  /*11490*/  FFMA.FTZ R4, R67, UR4, -R4 ;  /* 0x0000000443047c23 */ /* 0x000fe20008010804 */
[----:B------:R-:W-:Y:S01]  /*114a0*/  MOV R124, R69 ;  /* 0x00000045007c7202 */ /* 0x000fe20000000f00 */
        /* <DEDUP_REMOVED lines=26> */
[C---:B--2---:R-:W-:Y:S07]  /*11650*/  HMMA.16816.F32.BF16 R132, R28.reuse, R24, R132 ;  /* 0x000000181c84723c */ /* 0x044fee0000041884 */
[----:B------:R-:W-:Y:S01]  /*11660*/  MUFU.EX2 R2, R2 ;  /* 0x0000000200027308 */ /* 0x000fe20000000800 */
[----:B------:R-:W-:Y:S01]  /*11670*/  FADD.FTZ R46, R46, R81 ;  /* 0x000000512e2e7221 */ /* 0x000fe20000010000 */
[----:B------:R-:W-:Y:S01]  /*11680*/  HMMA.16816.F32.BF16 R128, R28, R26, R128 ;  /* 0x0000001a1c80723c */ /* 0x000fe20000041880 */
[----:B------:R-:W2:Y:S07]  /*11690*/  LDSM.16.MT88.4 R24, [R157+0x4c00] ;  /* 0x004c00009d18783b */ /* 0x000eae0000004200 */
[----:B------:R-:W4:Y:S03]  /*116a0*/  MUFU.EX2 R39, R39 ;  /* 0x0000002700277308 */ /* 0x000f260000000800 */
[----:B------:R-:W-:Y:S01]  /*116b0*/  FADD.FTZ R47, R47, R46 ;  /* 0x0000002e2f2f7221 */ /* 0x000fe20000010000 */
[----:B---3--:R-:W-:Y:S02]  /*116c0*/  F2FP.BF16.F32.PACK_AB R28, R53, R52 ;  /* 0x00000034351c723e */ /* 0x008fe400000010ff */
[----:B-1----:R-:W-:Y:S01]  /*116d0*/  F2FP.BF16.F32.PACK_AB R30, R57, R56 ;  /* 0x00000038391e723e */ /* 0x002fe200000010ff */
[----:B------:R-:W-:Y:S03]  /*116e0*/  FADD.FTZ R50, R50, R47 ;  /* 0x0000002f32327221 */ /* 0x000fe60000010000 */
[----:B------:R-:W1:Y:S01]  /*116f0*/  MUFU.EX2 R36, R58 ;  /* 0x0000003a00247308 */ /* 0x000e620000000800 */
[----:B------:R-:W-:Y:S09]  /*11700*/  FADD.FTZ R37, R37, R50 ;  /* 0x0000003225257221 */ /* 0x000ff20000010000 */
[----:B------:R-:W3:Y:S01]  /*11710*/  MUFU.EX2 R41, R41 ;  /* 0x0000002900297308 */ /* 0x000ee20000000800 */
[C---:B----4-:R-:W-:Y:S01]  /*11720*/  F2FP.BF16.F32.PACK_AB R29, R39.reuse, R2 ;  /* 0x00000002271d723e */ /* 0x050fe200000010ff */
        /* <DEDUP_REMOVED lines=10> */
[----:B------:R-:W3:Y:S02]  /*117d0*/  MUFU.EX2 R121, R68 ;  /* 0x0000004400797308 */ /* 0x000ee40000000800 */
[----:B------:R-:W-:Y:S01]  /*117e0*/  FADD.FTZ R21, R79, R40 ;  /* 0x000000284f157221 */ /* 0x000fe20000010000 */
[C---:B-----5:R-:W-:Y:S07]  /*117f0*/  HMMA.16816.F32.BF16 R132, R28.reuse, R32, R132 ;  /* 0x000000201c84723c */ /* 0x060fee0000041884 */
[----:B------:R-:W-:Y:S01]  /*11800*/  MUFU.EX2 R19, R62 ;  /* 0x0000003e00137308 */ /* 0x000fe20000000800 */
[----:B------:R-:W-:Y:S01]  /*11810*/  FADD.FTZ R21, R94, R21 ;  /* 0x000000155e157221 */ /* 0x000fe20000010000 */
[----:B------:R-:W-:Y:S08]  /*11820*/  HMMA.16816.F32.BF16 R128, R28, R34, R128 ;  /* 0x000000221c80723c */ /* 0x000ff00000041880 */
[----:B------:R-:W4:Y:S03]  /*11830*/  MUFU.EX2 R38, R38 ;  /* 0x0000002600267308 */ /* 0x000f260000000800 */
[----:B------:R-:W-:Y:S01]  /*11840*/  FADD.FTZ R42, R92, R21 ;  /* 0x000000155c2a7221 */ /* 0x000fe20000010000 */
[----:B-1----:R-:W-:Y:S01]  /*11850*/  F2FP.BF16.F32.PACK_AB R28, R61, R60 ;  /* 0x0000003c3d1c723e */ /* 0x002fe200000010ff */
[----:B------:R-:W1:Y:S02]  /*11860*/  LDSM.16.MT88.4 R20, [R156+0x4c00] ;  /* 0x004c00009c14783b */ /* 0x000e640000004200 */
[----:B------:R-:W-:Y:S01]  /*11870*/  FADD.FTZ R42, R73, R42 ;  /* 0x0000002a492a7221 */ /* 0x000fe20000010000 */
[----:B---3--:R-:W-:Y:S02]  /*11880*/  F2FP.BF16.F32.PACK_AB R30, R121, R0 ;  /* 0x00000000791e723e */ /* 0x008fe400000010ff */
[----:B------:R-:W-:Y:S01]  /*11890*/  MUFU.EX2 R40, R66 ;  /* 0x0000004200287308 */ /* 0x000fe20000000800 */
[----:B------:R-:W-:Y:S04]  /*118a0*/  FADD.FTZ R17, R17, R42 ;  /* 0x0000002a11117221 */ /* 0x000fe80000010000 */
[----:B------:R-:W-:Y:S05]  /*118b0*/  FADD.FTZ R17, R78, R17 ;  /* 0x000000114e117221 */ /* 0x000fea0000010000 */
[----:B------:R-:W3:Y:S01]  /*118c0*/  MUFU.EX2 R123, R4 ;  /* 0x00000004007b7308 */ /* 0x000ee20000000800 */
[----:B----4-:R-:W-:Y:S01]  /*118d0*/  F2FP.BF16.F32.PACK_AB R29, R38, R19 ;  /* 0x00000013261d723e */ /* 0x010fe200000010ff */
[----:B------:R-:W-:Y:S01]  /*118e0*/  FADD.FTZ R44, R44, R17 ;  /* 0x000000112c2c7221 */ /* 0x000fe20000010000 */
[----:B------:R-:W-:Y:S03]  /*118f0*/  FADD.FTZ R19, R19, R2 ;  /* 0x0000000213137221 */ /* 0x000fe60000010000 */
[----:B------:R-:W-:Y:S01]  /*11900*/  FADD.FTZ R45, R45, R44 ;  /* 0x0000002c2d2d7221 */ /* 0x000fe20000010000 */
[----:B------:R-:W-:Y:S03]  /*11910*/  FADD.FTZ R19, R38, R19 ;  /* 0x0000001326137221 */ /* 0x000fe60000010000 */
[----:B------:R-:W-:Y:S04]  /*11920*/  FADD.FTZ R48, R48, R45 ;  /* 0x0000002d30307221 */ /* 0x000fe80000010000 */
[----:B------:R-:W-:Y:S01]  /*11930*/  FADD.FTZ R49, R49, R48 ;  /* 0x0000003031317221 */ /* 0x000fe20000010000 */
[----:B---3--:R-:W-:Y:S03]  /*11940*/  F2FP.BF16.F32.PACK_AB R31, R123, R40 ;  /* 0x000000287b1f723e */ /* 0x008fe600000010ff */
[----:B------:R-:W-:Y:S01]  /*11950*/  FADD.FTZ R52, R52, R49 ;  /* 0x0000003134347221 */ /* 0x000fe20000010000 */
[----:B------:R-:W-:Y:S03]  /*11960*/  FADD.FTZ R40, R40, R19 ;  /* 0x0000001328287221 */ /* 0x000fe60000010000 */
[----:B------:R-:W-:Y:S01]  /*11970*/  FADD.FTZ R53, R53, R52 ;  /* 0x0000003435357221 */ /* 0x000fe20000010000 */
[----:B------:R-:W-:Y:S01]  /*11980*/  FADD.FTZ R123, R123, R40 ;  /* 0x000000287b7b7221 */ /* 0x000fe20000010000 */
[C---:B--2---:R-:W-:Y:S03]  /*11990*/  HMMA.16816.F32.BF16 R140, R28.reuse, R24, R140 ;  /* 0x000000181c8c723c */ /* 0x044fe6000004188c */
[----:B------:R-:W-:Y:S03]  /*119a0*/  FADD.FTZ R56, R56, R53 ;  /* 0x0000003538387221 */ /* 0x000fe60000010000 */
[C---:B------:R-:W-:Y:S05]  /*119b0*/  HMMA.16816.F32.BF16 R136, R28.reuse, R26, R136 ;  /* 0x0000001a1c88723c */ /* 0x040fea0000041888 */
[----:B------:R-:W-:Y:S01]  /*119c0*/  FADD.FTZ R57, R57, R56 ;  /* 0x0000003839397221 */ /* 0x000fe20000010000 */
[C---:B-1----:R-:W-:Y:S05]  /*119d0*/  HMMA.16816.F32.BF16 R132, R28.reuse, R20, R132 ;  /* 0x000000141c84723c */ /* 0x042fea0000041884 */
[----:B------:R-:W-:Y:S01]  /*119e0*/  FADD.FTZ R60, R60, R57 ;  /* 0x000000393c3c7221 */ /* 0x000fe20000010000 */
[----:B------:R-:W-:Y:S05]  /*119f0*/  HMMA.16816.F32.BF16 R128, R28, R22, R128 ;  /* 0x000000161c80723c */ /* 0x000fea0000041880 */
[----:B------:R-:W-:Y:S06]  /*11a00*/  FADD.FTZ R61, R61, R60 ;  /* 0x0000003c3d3d7221 */ /* 0x000fec0000010000 */
[----:B------:R-:W-:Y:S04]  /*11a10*/  FADD.FTZ R0, R0, R61 ;  /* 0x0000003d00007221 */ /* 0x000fe80000010000 */
[----:B------:R-:W-:Y:S01]  /*11a20*/  FADD.FTZ R121, R121, R0 ;  /* 0x0000000079797221 */ /* 0x000fe20000010000 */
[----:B------:R-:W-:Y:S08]  /*11a30*/  @P0 BRA `(.L_x_5179) ;  /* 0xffffffcc00d80947 */ /* 0x000ff0000383ffff */
.L_x_5175:
        /* <DEDUP_REMOVED lines=8> */
[----:B------:R-:W4:Y:S01]  /*11ac0*/  LDC R28, c[0x0][0x270] ;  /* 0x00009c00ff1c7b82 */ /* 0x000f220000000800 */
[----:B-1----:R-:W-:Y:S01]  /*11ad0*/  FADD.FTZ R5, R2, R121 ;  /* 0x0000007902057221 */ /* 0x002fe20000010000 */
[----:B--2---:R-:W-:Y:S01]  /*11ae0*/  ULEA UR5, UR5, UR4, 0x18 ;  /* 0x0000000405057291 */ /* 0x004fe2000f8ec03f */
[----:B------:R-:W1:Y:S05]  /*11af0*/  S2R R2, SR_TID.X ;  /* 0x0000000000027919 */ /* 0x000e6a0000002100 */
[----:B------:R-:W4:Y:S01]  /*11b00*/  S2UR UR4, SR_CTAID.Z ;  /* 0x00000000000479c3 */ /* 0x000f220000002700 */
[----:B---3--:R-:W-:Y:S01]  /*11b10*/  FADD.FTZ R0, R0, R123 ;  /* 0x0000007b00007221 */ /* 0x008fe20000010000 */
[----:B------:R-:W2:Y:S04]  /*11b20*/  SHFL.BFLY PT, R4, R5, 0x1, 0x1f ;  /* 0x0c201f0005047f89 */ /* 0x000ea800000e0000 */
[----:B------:R-:W3:Y:S01]  /*11b30*/  SHFL.BFLY PT, R3, R0, 0x1, 0x1f ;  /* 0x0c201f0000037f89 */ /* 0x000ee200000e0000 */
[----:B--2---:R-:W-:Y:S01]  /*11b40*/  FADD.FTZ R4, R5, R4 ;  /* 0x0000000405047221 */ /* 0x004fe20000010000 */
[----:B-1----:R-:W-:Y:S01]  /*11b50*/  SHF.R.S32.HI R11, RZ, 0x1f, R2 ;  /* 0x0000001fff0b7819 */ /* 0x002fe20000011402 */
[----:B---3--:R-:W-:-:S03]  /*11b60*/  FADD.FTZ R3, R0, R3 ;  /* 0x0000000300037221 */ /* 0x008fc60000010000 */
        /* <DEDUP_REMOVED lines=8> */
[----:B------:R-:W-:Y:S01]  /*11bf0*/  LEA.HI R15, R15, R6, RZ, 0x3 ;  /* 0x000000060f0f7211 */ /* 0x000fe200078f18ff */
[----:B------:R-:W2:Y:S01]  /*11c00*/  @P3 LDC R29, c[0x0][0x2e8] ;  /* 0x0000ba00ff1d3b82 */ /* 0x000ea20000000800 */
[----:B------:R-:W-:Y:S02]  /*11c10*/  LOP3.LUT R13, R13, 0xfffffffe, RZ, 0xc0, !PT ;  /* 0xfffffffe0d0d7812 */ /* 0x000fe400078ec0ff */
[----:B------:R-:W-:Y:S02]  /*11c20*/  LOP3.LUT R15, R15, 0xfffffff8, RZ, 0xc0, !PT ;  /* 0xfffffff80f0f7812 */ /* 0x000fe400078ec0ff */
[----:B------:R-:W-:Y:S01]  /*11c30*/  LOP3.LUT R7, R7, 0xfffffff8, RZ, 0xc0, !PT ;  /* 0xfffffff807077812 */ /* 0x000fe200078ec0ff */
[----:B------:R-:W-:Y:S01]  /*11c40*/  IMAD.IADD R17, R0, 0x1, -R13 ;  /* 0x0000000100117824 */ /* 0x000fe200078e0a0d */
[CC--:B------:R-:W-:Y:S01]  /*11c50*/  LEA.HI R10, R11.reuse, R2.reuse, RZ, 0x6 ;  /* 0x000000020b0a7211 */ /* 0x0c0fe200078f30ff */
[----:B------:R-:W-:Y:S01]  /*11c60*/  IMAD.IADD R6, R6, 0x1, -R15 ;  /* 0x0000000106067824 */ /* 0x000fe200078e0a0f */
[----:B------:R-:W-:Y:S01]  /*11c70*/  LEA.HI R13, R11, R2, RZ, 0x4 ;  /* 0x000000020b0d7211 */ /* 0x000fe200078f20ff */
[----:B------:R-:W-:Y:S01]  /*11c80*/  IMAD.IADD R7, R2, 0x1, -R7 ;  /* 0x0000000102077824 */ /* 0x000fe200078e0a07 */
[----:B------:R-:W-:Y:S01]  /*11c90*/  SHF.L.U32 R10, R10, 0x2, RZ ;  /* 0x000000020a0a7819 */ /* 0x000fe200000006ff */
[----:B------:R-:W-:Y:S01]  /*11ca0*/  @P3 MUFU.LG2 R4, R4 ;  /* 0x0000000400043308 */ /* 0x000fe20000000c00 */
[----:B------:R-:W-:-:S02]  /*11cb0*/  LEA.HI R14, R6, R6, RZ, 0x1 ;  /* 0x00000006060e7211 */ /* 0x000fc400078f08ff */
[----:B------:R-:W-:Y:S01]  /*11cc0*/  LOP3.LUT R10, R10, 0x3fffff00, RZ, 0xc0, !PT ;  /* 0x3fffff000a0a7812 */ /* 0x000fe200078ec0ff */
[C---:B-1----:R-:W-:Y:S01]  /*11cd0*/  FMUL.FTZ R140, R9.reuse, R140 ;  /* 0x0000008c098c7220 */ /* 0x042fe20000410000 */
[----:B------:R-:W-:Y:S01]  /*11ce0*/  LOP3.LUT R15, R14, 0x1fffffe, RZ, 0xc0, !PT ;  /* 0x01fffffe0e0f7812 */ /* 0x000fe200078ec0ff */
[----:B------:R-:W-:Y:S01]  /*11cf0*/  FMUL.FTZ R141, R9, R141 ;  /* 0x0000008d098d7220 */ /* 0x000fe20000410000 */
[----:B------:R-:W-:Y:S01]  /*11d00*/  SHF.R.S32.HI R13, RZ, 0x4, R13 ;  /* 0x00000004ff0d7819 */ /* 0x000fe2000001140d */
[----:B------:R-:W-:Y:S01]  /*11d10*/  IMAD R10, R17, 0x20, R10 ;  /* 0x00000020110a7824 */ /* 0x000fe200078e020a */
[----:B------:R-:W-:Y:S01]  /*11d20*/  IADD3 R12, R6, -R15, RZ ;  /* 0x8000000f060c7210 */ /* 0x000fe20007ffe0ff */
[----:B------:R-:W-:Y:S01]  /*11d30*/  FMUL.FTZ R136, R9, R136 ;  /* 0x0000008809887220 */ /* 0x000fe20000410000 */
[----:B------:R-:W-:Y:S01]  /*11d40*/  LEA.HI R6, R11, R2, RZ, 0x5 ;  /* 0x000000020b067211 */ /* 0x000fe200078f28ff */
[----:B------:R-:W-:Y:S01]  /*11d50*/  IMAD.SHL.U32 R15, R13, 0x40, RZ ;  /* 0x000000400d0f7824 */ /* 0x000fe200078e00ff */
[----:B------:R-:W-:Y:S01]  /*11d60*/  LEA.HI R20, R7, R7, RZ, 0x1 ;  /* 0x0000000707147211 */ /* 0x000fe200078f08ff */
[----:B------:R-:W-:Y:S01]  /*11d70*/  FMUL.FTZ R137, R9, R137 ;  /* 0x0000008909897220 */ /* 0x000fe20000410000 */
[----:B------:R-:W-:Y:S01]  /*11d80*/  LOP3.LUT R11, R5, 0xfffffffc, RZ, 0xc0, !PT ;  /* 0xfffffffc050b7812 */ /* 0x000fe200078ec0ff */
[C---:B------:R-:W-:Y:S01]  /*11d90*/  FMUL.FTZ R132, R9.reuse, R132 ;  /* 0x0000008409847220 */ /* 0x040fe20000410000 */
[----:B------:R-:W-:Y:S01]  /*11da0*/  SHF.R.S32.HI R14, RZ, 0x1, R14 ;  /* 0x00000001ff0e7819 */ /* 0x000fe2000001140e */
[----:B------:R-:W-:Y:S01]  /*11db0*/  FMUL.FTZ R133, R9, R133 ;  /* 0x0000008509857220 */ /* 0x000fe20000410000 */
[----:B------:R-:W-:Y:S01]  /*11dc0*/  FSETP.NE.FTZ.AND P2, PT, R3, RZ, PT ;  /* 0x000000ff0300720b */ /* 0x000fe20003f55000 */
[----:B------:R-:W-:Y:S01]  /*11dd0*/  IMAD.IADD R18, R2, 0x1, -R11 ;  /* 0x0000000102127824 */ /* 0x000fe200078e0a0b */
[----:B------:R-:W-:Y:S01]  /*11de0*/  SHF.R.S32.HI R16, RZ, 0x1, R20 ;  /* 0x00000001ff107819 */ /* 0x000fe20000011414 */
[----:B------:R-:W-:Y:S01]  /*11df0*/  IMAD.SHL.U32 R17, R14, 0x40, RZ ;  /* 0x000000400e117824 */ /* 0x000fe200078e00ff */
[----:B------:R-:W-:Y:S01]  /*11e00*/  SHF.R.S32.HI R5, RZ, 0x5, R6 ;  /* 0x00000005ff057819 */ /* 0x000fe20000011406 */
[----:B------:R-:W-:Y:S01]  /*11e10*/  FMUL.FTZ R128, R9, R128 ;  /* 0x0000008009807220 */ /* 0x000fe20000410000 */
[----:B------:R-:W-:Y:S01]  /*11e20*/  LOP3.LUT R15, R15, 0xc0, RZ, 0xc0, !PT ;  /* 0x000000c00f0f7812 */ /* 0x000fe200078ec0ff */
[----:B------:R-:W-:Y:S01]  /*11e30*/  IMAD.SHL.U32 R16, R16, 0x8, RZ ;  /* 0x0000000810107824 */ /* 0x000fe200078e00ff */
[----:B------:R-:W-:Y:S01]  /*11e40*/  LOP3.LUT R20, R20, 0xfffffffe, RZ, 0xc0, !PT ;  /* 0xfffffffe14147812 */ /* 0x000fe200078ec0ff */
[----:B------:R-:W-:Y:S01]  /*11e50*/  IMAD R13, R5, 0x100, R18 ;  /* 0x00000100050d7824 */ /* 0x000fe200078e0212 */
[----:B------:R-:W-:Y:S01]  /*11e60*/  LOP3.LUT R17, R17, 0xc0, RZ, 0xc0, !PT ;  /* 0x000000c011117812 */ /* 0x000fe200078ec0ff */
[----:B------:R-:W-:Y:S01]  /*11e70*/  FMUL.FTZ R129, R9, R129 ;  /* 0x0000008109817220 */ /* 0x000fe20000410000 */
[----:B------:R-:W-:Y:S01]  /*11e80*/  IADD3 R11, R7, -R20, RZ ;  /* 0x80000014070b7210 */ /* 0x000fe20007ffe0ff */
[----:B------:R-:W-:Y:S01]  /*11e90*/  IMAD R12, R12, 0x10, R13 ;  /* 0x000000100c0c7824 */ /* 0x000fe200078e020d */
[----:B------:R-:W1:Y:S01]  /*11ea0*/  @P2 MUFU.RCP R8, R3 ;  /* 0x0000000300082308 */ /* 0x000e620000001000 */
[----:B------:R-:W-:Y:S01]  /*11eb0*/  LOP3.LUT R16, R15, 0x18, R16, 0xf8, !PT ;  /* 0x000000180f107812 */ /* 0x000fe200078ef810 */
[----:B------:R-:W3:Y:S01]  /*11ec0*/  @P2 LDC R30, c[0x0][0x2e8] ;  /* 0x0000ba00ff1e2b82 */ /* 0x000ee20000000800 */
[----:B------:R-:W-:-:S02]  /*11ed0*/  LEA.HI R13, R17, R17, RZ, 0x1d ;  /* 0x00000011110d7211 */ /* 0x000fc400078fe8ff */
[----:B------:R-:W-:Y:S02]  /*11ee0*/  SHF.R.U32.HI R15, RZ, 0x3, R15 ;  /* 0x00000003ff0f7819 */ /* 0x000fe4000001160f */
[----:B------:R-:W-:Y:S01]  /*11ef0*/  LOP3.LUT P0, RZ, R14, 0x2, RZ, 0xc0, !PT ;  /* 0x000000020eff7812 */ /* 0x000fe2000780c0ff */
[----:B------:R-:W-:Y:S01]  /*11f00*/  IMAD.U32 R13, R12, 0x2, R13 ;  /* 0x000000020c0d7824 */ /* 0x000fe200078e000d */
[----:B------:R-:W-:Y:S01]  /*11f10*/  LEA R11, R11, R10, 0x2 ;  /* 0x0000000a0b0b7211 */ /* 0x000fe200078e10ff */
[----:B------:R-:W5:Y:S01]  /*11f20*/  @P2 MUFU.LG2 R3, R3 ;  /* 0x0000000300032308 */ /* 0x000f620000000c00 */
[----:B------:R-:W-:Y:S02]  /*11f30*/  LOP3.LUT R10, R16, R15, RZ, 0x3c, !PT ;  /* 0x0000000f100a7212 */ /* 0x000fe400078e3cff */
[----:B------:R-:W-:Y:S02]  /*11f40*/  LOP3.LUT R15, R14, 0x1, RZ, 0xc0, !PT ;  /* 0x000000010e0f7812 */ /* 0x000fe400078ec0ff */
[----:B------:R-:W-:Y:S01]  /*11f50*/  MOV R12, 0x20 ;  /* 0x00000020000c7802 */ /* 0x000fe20000000f00 */
[----:B------:R-:W-:Y:S01]  /*11f60*/  IMAD.IADD R11, R11, 0x1, R10 ;  /* 0x000000010b0b7824 */ /* 0x000fe200078e020a */
[----:B------:R-:W-:Y:S01]  /*11f70*/  ISETP.NE.U32.AND P1, PT, R15, 0x1, PT ;  /* 0x000000010f00780c */ /* 0x000fe20003f25070 */
[C---:B-1----:R-:W-:Y:S01]  /*11f80*/  FMUL.FTZ R143, R8.reuse, R143 ;  /* 0x0000008f088f7220 */ /* 0x042fe20000410000 */
[----:B------:R-:W-:Y:S01]  /*11f90*/  LEA R13, R13, UR5, 0x2 ;  /* 0x000000050d0d7c11 */ /* 0x000fe2000f8e10ff */
[----:B------:R-:W-:Y:S01]  /*11fa0*/  FMUL.FTZ R142, R8, R142 ;  /* 0x0000008e088e7220 */ /* 0x000fe20000410000 */
[----:B------:R-:W-:Y:S01]  /*11fb0*/  SEL R9, R12, 0xffffffe0, P1 ;  /* 0xffffffe00c097807 */ /* 0x000fe20000800000 */
[C---:B------:R-:W-:Y:S01]  /*11fc0*/  FMUL.FTZ R139, R8.reuse, R139 ;  /* 0x0000008b088b7220 */ /* 0x040fe20000410000 */
[----:B------:R-:W-:Y:S01]  /*11fd0*/  FMUL.FTZ R138, R8, R138 ;  /* 0x0000008a088a7220 */ /* 0x000fe20000410000 */
[C---:B------:R-:W-:Y:S01]  /*11fe0*/  VIADD R12, R13.reuse, 0x40 ;  /* 0x000000400d0c7836 */ /* 0x040fe20000000000 */
[C---:B------:R-:W-:Y:S01]  /*11ff0*/  IADD3 R14, R13.reuse, R9, RZ ;  /* 0x000000090d0e7210 */ /* 0x040fe20007ffe0ff */
[----:B------:R-:W-:-:S02]  /*12000*/  @P0 VIADD R12, R13, 0xffffffc0 ;  /* 0xffffffc00d0c0836 */ /* 0x000fc40000000000 */
[C---:B------:R-:W-:Y:S01]  /*12010*/  FMUL.FTZ R135, R8.reuse, R135 ;  /* 0x0000008708877220 */ /* 0x040fe20000410000 */
[C---:B------:R-:W-:Y:S01]  /*12020*/  FMUL.FTZ R134, R8.reuse, R134 ;  /* 0x0000008608867220 */ /* 0x040fe20000410000 */
[C---:B------:R-:W-:Y:S01]  /*12030*/  FMUL.FTZ R131, R8.reuse, R131 ;  /* 0x0000008308837220 */ /* 0x040fe20000410000 */
[----:B------:R-:W-:Y:S01]  /*12040*/  FMUL.FTZ R130, R8, R130 ;  /* 0x0000008208827220 */ /* 0x000fe20000410000 */
[----:B------:R-:W-:Y:S01]  /*12050*/  IMAD.IADD R15, R9, 0x1, R12 ;  /* 0x00000001090f7824 */ /* 0x000fe200078e020c */
[----:B------:R1:W-:Y:S01]  /*12060*/  STS.64 [R13], R140 ;  /* 0x0000008c0d007388 */ /* 0x0003e20000000a00 */
[----:B------:R-:W-:Y:S01]  /*12070*/  LEA R34, R11, UR5, 0x2 ;  /* 0x000000050b227c11 */ /* 0x000fe2000f8e10ff */
[----:B------:R-:W5:Y:S01]  /*12080*/  LDC.64 R8, c[0x0][0x2c0] ;  /* 0x0000b000ff087b82 */ /* 0x000f620000000a00 */
[----:B------:R-:W-:Y:S01]  /*12090*/  LOP3.LUT R33, R6, 0xffffffe0, RZ, 0xc0, !PT ;  /* 0xffffffe006217812 */ /* 0x000fe200078ec0ff */
[----:B------:R1:W-:Y:S01]  /*120a0*/  STS.64 [R13+0x400], R142 ;  /* 0x0004008e0d007388 */ /* 0x0003e20000000a00 */
[----:B------:R-:W-:-:S02]  /*120b0*/  SHF.R.S32.HI R32, RZ, 0x1f, R5 ;  /* 0x0000001fff207819 */ /* 0x000fc40000011405 */
[----:B------:R-:W-:Y:S01]  /*120c0*/  IADD3 R33, -R33, R2, RZ ;  /* 0x0000000221217210 */ /* 0x000fe20007ffe1ff */
[----:B------:R1:W-:Y:S01]  /*120d0*/  STS.64 [R14], R136 ;  /* 0x000000880e007388 */ /* 0x0003e20000000a00 */
[----:B------:R-:W-:Y:S01]  /*120e0*/  LEA.HI R31, R32, R5, RZ, 0x2 ;  /* 0x00000005201f7211 */ /* 0x000fe200078f10ff */
[----:B------:R-:W-:Y:S01]  /*120f0*/  IMAD.SHL.U32 R32, R7, 0x4, RZ ;  /* 0x0000000407207824 */ /* 0x000fe200078e00ff */
[----:B------:R-:W-:Y:S01]  /*12100*/  LOP3.LUT P0, RZ, R33, 0x3, RZ, 0xc0, !PT ;  /* 0x0000000321ff7812 */ /* 0x000fe2000780c0ff */
[----:B------:R1:W-:Y:S01]  /*12110*/  STS.64 [R14+0x400], R138 ;  /* 0x0004008a0e007388 */ /* 0x0003e20000000a00 */
[----:B------:R-:W-:Y:S01]  /*12120*/  LOP3.LUT R6, R31, 0xffffffc, RZ, 0xc0, !PT ;  /* 0x0ffffffc1f067812 */ /* 0x000fe200078ec0ff */
[----:B------:R-:W-:Y:S01]  /*12130*/  IMAD.MOV.U32 R2, RZ, RZ, -0x800000 ;  /* 0xff800000ff027424 */ /* 0x000fe200078e00ff */
[----:B------:R-:W-:Y:S01]  /*12140*/  IADD3 R31, -R149, RZ, RZ ;  /* 0x000000ff951f7210 */ /* 0x000fe20007ffe1ff */
[----:B------:R1:W-:Y:S01]  /*12150*/  STS.64 [R12], R132 ;  /* 0x000000840c007388 */ /* 0x0003e20000000a00 */
[----:B------:R-:W-:Y:S01]  /*12160*/  SHF.R.S32.HI R33, RZ, 0x1f, R32 ;  /* 0x0000001fff217819 */ /* 0x000fe20000011420 */
[----:B------:R-:W-:-:S02]  /*12170*/  IMAD.IADD R6, R5, 0x1, -R6 ;  /* 0x0000000105067824 */ /* 0x000fc400078e0a06 */
[----:B------:R-:W-:Y:S01]  /*12180*/  @P3 FMUL.FTZ R5, R4, 0.69314718246459960938 ;  /* 0x3f31721804053820 */ /* 0x000fe20000410000 */
[----:B------:R1:W-:Y:S01]  /*12190*/  STS.64 [R12+0x400], R134 ;  /* 0x000400860c007388 */ /* 0x0003e20000000a00 */
[----:B----4-:R-:W-:Y:S02]  /*121a0*/  IMAD R31, R28, R31, UR4 ;  /* 0x000000041c1f7e24 */ /* 0x010fe4000f8e021f */
[----:B------:R-:W-:Y:S01]  /*121b0*/  IMAD.MOV.U32 R4, RZ, RZ, -0x800000 ;  /* 0xff800000ff047424 */ /* 0x000fe200078e00ff */
[----:B------:R1:W-:Y:S01]  /*121c0*/  STS.64 [R15], R128 ;  /* 0x000000800f007388 */ /* 0x0003e20000000a00 */
[----:B------:R-:W-:Y:S02]  /*121d0*/  IMAD R6, R6, 0x10, R155 ;  /* 0x0000001006067824 */ /* 0x000fe400078e029b */
[----:B--2---:R-:W-:Y:S01]  /*121e0*/  @P3 FFMA.FTZ R2, R70, R29, R5 ;  /* 0x0000001d46023223 */ /* 0x004fe20000010005 */
[----:B------:R1:W-:Y:S01]  /*121f0*/  STS.64 [R15+0x400], R130 ;  /* 0x000400820f007388 */ /* 0x0003e20000000a00 */
[----:B------:R-:W-:Y:S06]  /*12200*/  BAR.SYNC.DEFER_BLOCKING 0x0 ;  /* 0x0000000000007b1d */ /* 0x000fec0000010000 */
[----:B------:R-:W5:Y:S01]  /*12210*/  S2R R10, SR_CTAID.Y ;  /* 0x00000000000a7919 */ /* 0x000f620000002600 */
[----:B------:R-:W2:Y:S01]  /*12220*/  S2R R11, SR_CTAID.X ;  /* 0x00000000000b7919 */ /* 0x000ea20000002500 */
[----:B------:R1:W4:Y:S04]  /*12230*/  LDS.128 R24, [R34] ;  /* 0x0000000022187984 */ /* 0x0003280000000c00 */
[----:B------:R1:W1:Y:S04]  /*12240*/  LDS.128 R20, [R34+0x800] ;  /* 0x0008000022147984 */ /* 0x0002680000000c00 */
[----:B------:R1:W1:Y:S04]  /*12250*/  LDS.128 R16, [R34+0x1000] ;  /* 0x0010000022107984 */ /* 0x0002680000000c00 */
[----:B------:R1:W1:Y:S01]  /*12260*/  LDS.128 R12, [R34+0x1800] ;  /* 0x00180000220c7984 */ /* 0x0002620000000c00 */
[----:B-----5:R-:W-:-:S02]  /*12270*/  IMAD R149, R10, R8, R149 ;  /* 0x000000080a957224 */ /* 0x020fc400078e0295 */
[----:B------:R-:W-:Y:S01]  /*12280*/  @P2 FMUL.FTZ R10, R3, 0.69314718246459960938 ;  /* 0x3f317218030a2820 */ /* 0x000fe20000410000 */
[----:B--2---:R-:W-:Y:S01]  /*12290*/  SHF.L.U32 R8, R11, 0x6, RZ ;  /* 0x000000060b087819 */ /* 0x004fe200000006ff */
[----:B------:R-:W-:Y:S02]  /*122a0*/  IMAD R31, R149, R28, R31 ;  /* 0x0000001c951f7224 */ /* 0x000fe400078e021f */
[----:B---3--:R-:W-:Y:S01]  /*122b0*/  @P2 FFMA.FTZ R4, R69, R30, R10 ;  /* 0x0000001e45042223 */ /* 0x008fe2000001000a */
        /* <DEDUP_REMOVED lines=15> */
.L_x_5181:
[----:B------:R-:W-:Y:S05]  /*123b0*/  BSYNC B0 ;  /* 0x0000000000007941 */ /* 0x000fea0003800000 */
.L_x_5180:
[----:B------:R-:W-:Y:S01]  /*123c0*/  ULDC UR4, c[0x0][0x2d0] ;  /* 0x0000b40000047ab9 */ /* 0x000fe20000000800 */
[----:B--2---:R-:W-:Y:S01]  /*123d0*/  VIADD R2, R0, 0x10 ;  /* 0x0000001000027836 */ /* 0x004fe20000000000 */
        /* <DEDUP_REMOVED lines=17> */
[----:B-1----:R2:W-:Y:S04]  /*124f0*/  @!P3 STG.E.128 desc[UR6][R4.64+0x800], R20 ;  /* 0x000800140400b986 */ /* 0x0025e8000c101d06 */
[----:B------:R2:W-:Y:S01]  /*12500*/  @!P2 STG.E.128 desc[UR6][R4.64+0x1000], R16 ;  /* 0x001000100400a986 */ /* 0x0005e2000c101d06 */
[----:B------:R-:W-:Y:S05]  /*12510*/  @P1 EXIT ;  /* 0x000000000000194d */ /* 0x000fea0003800000 */
[----:B------:R-:W-:Y:S01]  /*12520*/  STG.E.128 desc[UR6][R4.64+0x1800], R12 ;  /* 0x0018000c04007986 */ /* 0x000fe2000c101d06 */
[----:B------:R-:W-:Y:S05]  /*12530*/  EXIT ;  /* 0x000000000000794d */ /* 0x000fea0003800000 */
.L_x_5182:
        /* <DEDUP_REMOVED lines=12> */
.L_x_5386:


//--------------------- .text._ZN5flash24flash_fwd_splitkv_kernelI23Flash_fwd_kernel_traitsILi32ELi64ELi128ELi4ELb0ELb0EN7cutlass10bfloat16_tE19Flash_kernel_traitsILi32ELi64ELi128ELi4ES3_EELb1ELb0ELb1ELb0ELb0ELb1ELb1ELb1EEEvNS_16Flash_fwd_paramsE --------------------------
	.section	.text._ZN5flash24flash_fwd_splitkv_kernelI23Flash_fwd_kernel_traitsILi32ELi64ELi128ELi4ELb0ELb0EN7cutlass10bfloat16_tE19Flash_kernel_traitsILi32ELi64ELi128ELi4ES3_EELb1ELb0ELb1ELb0ELb0ELb1ELb1ELb1EEEvNS_16Flash_fwd_paramsE,"ax",@progbits
	.align	128
        .global         _ZN5flash24flash_fwd_splitkv_kernelI23Flash_fwd_kernel_traitsILi32ELi64ELi128ELi4ELb0ELb0EN7cutlass10bfloat16_tE19Flash_kernel_traitsILi32ELi64ELi128ELi4ES3_EELb1ELb0ELb1ELb0ELb0ELb1ELb1ELb1EEEvNS_16Flash_fwd_paramsE
        .type           _ZN5flash24flash_fwd_splitkv_kernelI23Flash_fwd_kernel_traitsILi32ELi64ELi128ELi4ELb0ELb0EN7cutlass10bfloat16_tE19Flash_kernel_traitsILi32ELi64ELi128ELi4ES3_EELb1ELb0ELb1ELb0ELb0ELb1ELb1ELb1EEEvNS_16Flash_fwd_paramsE,@function
        .size           _ZN5flash24flash_fwd_splitkv_kernelI23Flash_fwd_kernel_traitsILi32ELi64ELi128ELi4ELb0ELb0EN7cutlass10bfloat16_tE19Flash_kernel_traitsILi32ELi64ELi128ELi4ES3_EELb1ELb0ELb1ELb0ELb0ELb1ELb1ELb1EEEvNS_16Flash_fwd_paramsE,(.L_x_5387 - _ZN5flash24flash_fwd_splitkv_kernelI23Flash_fwd_kernel_traitsILi32ELi64ELi128ELi4ELb0ELb0EN7cutlass10bfloat16_tE19Flash_kernel_traitsILi32ELi64ELi128ELi4ES3_EELb1ELb0ELb1ELb0ELb0ELb1ELb1ELb1EEEvNS_16Flash_fwd_paramsE)
        .other          _ZN5flash24flash_fwd_splitkv_kernelI23Flash_fwd_kernel_traitsILi32ELi64ELi128ELi4ELb0ELb0EN7cutlass10bfloat16_tE19Flash_kernel_traitsILi32ELi64ELi128ELi4ES3_EELb1ELb0ELb1ELb0ELb0ELb1ELb1ELb1EEEvNS_16Flash_fwd_paramsE,@"STO_CUDA_ENTRY STV_DEFAULT"
_ZN5flash24flash_fwd_splitkv_kernelI23Flash_fwd_kernel_traitsILi32ELi64ELi128ELi4ELb0ELb0EN7cutlass10bfloat16_tE19Flash_kernel_traitsILi32ELi64ELi128ELi4ES3_EELb1ELb0ELb1ELb0ELb0ELb1ELb1ELb1EEEvNS_16Flash_fwd_paramsE:
.text._ZN5flash24flash_fwd_splitkv_kernelI23Flash_fwd_kernel_traitsILi32ELi64ELi128ELi4ELb0ELb0EN7cutlass10bfloat16_tE19Flash_kernel_traitsILi32ELi64ELi128ELi4ES3_EELb1ELb0ELb1ELb0ELb0ELb1ELb1ELb1EEEvNS_16Flash_fwd_paramsE:
        /* <DEDUP_REMOVED lines=59> */
.L_x_5183:
[----:B------:R-:W1:Y:S02]  /*03b0*/  LDC R11, c[0x0][0x2c8] ;  /* 0x0000b200ff0b7b82 */ /* 0x000e640000000800 */
.L_x_5184:
        /* <DEDUP_REMOVED lines=10> */
[--C-:B-1---5:R-:W-:Y:S01]  /*0460*/  IMAD.IADD R56, R11, 0x1, -R14.reuse ;  /* 0x000000010b387824 */ /* 0x122fe200078e0a0e */
[----:B------:R-:W1:Y:S01]  /*0470*/  S2R R54, SR_TID.X ;  /* 0x0000000000367919 */ /* 0x000e620000002100 */
[----:B------:R-:W-:-:S05]  /*0480*/  @P3 IMAD.IADD R52, R15, 0x1, -R14 ;  /* 0x000000010f343824 */ /* 0x000fca00078e0a0e */
[----:B---3--:R-:W3:Y:S08]  /*0490*/  LDC R3, c[0x0][0x2c8] ;  /* 0x0000b200ff037b82 */ /* 0x008ef00000000800 */
[----:B--2---:R-:W2:Y:S01]  /*04a0*/  LDC R7, c[0x0][0x398] ;  /* 0x0000e600ff077b82 */ /* 0x004ea20000000800 */
[-C--:B----4-:R-:W-:Y:S02]  /*04b0*/  IABS R12, R9.reuse ;  /* 0x00000009000c7213 */ /* 0x090fe40000000000 */
[----:B------:R-:W-:-:S02]  /*04c0*/  IABS R19, R9 ;  /* 0x0000000900137213 */ /* 0x000fc40000000000 */
[----:B------:R-:W4:Y:S03]  /*04d0*/  I2F.RP R2, R12 ;  /* 0x0000000c00027306 */ /* 0x000f260000209400 */
[----:B------:R-:W-:Y:S02]  /*04e0*/  IMAD.MOV R19, RZ, RZ, -R19 ;  /* 0x000000ffff137224 */ /* 0x000fe400078e0a13 */
[----:B---3--:R-:W-:-:S05]  /*04f0*/  VIADD R3, R3, 0x7f ;  /* 0x0000007f03037836 */ /* 0x008fca0000000000 */
[----:B------:R-:W-:-:S04]  /*0500*/  SHF.R.S32.HI R16, RZ, 0x1f, R3 ;  /* 0x0000001fff107819 */ /* 0x000fc80000011403 */
[----:B------:R-:W-:Y:S01]  /*0510*/  LEA.HI R16, R16, R3, RZ, 0x7 ;  /* 0x0000000310107211 */ /* 0x000fe200078f38ff */
[----:B----4-:R-:W3:Y:S03]  /*0520*/  MUFU.RCP R20, R2 ;  /* 0x0000000200147308 */ /* 0x010ee60000001000 */
        /* <DEDUP_REMOVED lines=11> */
[----:B------:R-:W-:Y:S02]  /*05e0*/  IMAD.HI.U32 R10, R3, R6, RZ ;  /* 0x00000006030a7227 */ /* 0x000fe400078e00ff */
[----:B------:R-:W3:Y:S02]  /*05f0*/  @!P3 LDC.64 R2, c[0x0][0x318] ;  /* 0x0000c600ff02bb82 */ /* 0x000ee40000000a00 */
[----:B------:R-:W-:-:S05]  /*0600*/  IMAD R19, R10, R19, R6 ;  /* 0x000000130a137224 */ /* 0x000fca00078e0206 */
[----:B------:R-:W-:Y:S01]  /*0610*/  ISETP.GT.U32.AND P1, PT, R12, R19, PT ;  /* 0x000000130c00720c */ /* 0x000fe20003f24070 */
[----:B------:R-:W4:-:S12]  /*0620*/  @!P3 LDC R6, c[0x0][0x2cc] ;  /* 0x0000b300ff06bb82 */ /* 0x000f180000000800 */
[----:B------:R-:W-:Y:S02]  /*0630*/  @!P1 IMAD.IADD R19, R19, 0x1, -R12 ;  /* 0x0000000113139824 */ /* 0x000fe400078e0a0c */
[----:B------:R-:W-:Y:S01]  /*0640*/  @!P1 VIADD R10, R10, 0x1 ;  /* 0x000000010a0a9836 */ /* 0x000fe20000000000 */
[----:B------:R-:W-:Y:S02]  /*0650*/  ISETP.NE.AND P1, PT, R9, RZ, PT ;  /* 0x000000ff0900720c */ /* 0x000fe40003f25270 */
[----:B---3--:R-:W-:Y:S02]  /*0660*/  @!P3 ISETP.NE.U32.AND P2, PT, R2, RZ, PT ;  /* 0x000000ff0200b20c */ /* 0x008fe40003f45070 */
[----:B------:R-:W-:Y:S02]  /*0670*/  ISETP.GE.U32.AND P4, PT, R19, R12, PT ;  /* 0x0000000c1300720c */ /* 0x000fe40003f86070 */
[----:B------:R-:W-:Y:S02]  /*0680*/  @!P3 ISETP.NE.AND.EX P2, PT, R3, RZ, PT, P2 ;  /* 0x000000ff0300b20c */ /* 0x000fe40003f45320 */
[----:B------:R-:W-:-:S02]  /*0690*/  IADD3 R2, -R125, 0xbf, R4 ;  /* 0x000000bf7d027810 */ /* 0x000fc40007ffe104 */
[----:B----4-:R-:W-:-:S05]  /*06a0*/  @!P3 SEL R3, R6, RZ, P2 ;  /* 0x000000ff0603b207 */ /* 0x010fca0001000000 */
[----:B------:R-:W-:Y:S02]  /*06b0*/  @!P3 IMAD.IADD R52, R56, 0x1, R3 ;  /* 0x000000013834b824 */ /* 0x000fe400078e0203 */
[----:B------:R-:W-:Y:S02]  /*06c0*/  @P4 VIADD R10, R10, 0x1 ;  /* 0x000000010a0a4836 */ /* 0x000fe40000000000 */
[----:B------:R-:W-:Y:S01]  /*06d0*/  VIADD R3, R52, 0x7f ;  /* 0x0000007f34037836 */ /* 0x000fe20000000000 */
[----:B--2---:R-:W-:Y:S01]  /*06e0*/  IADD3 R7, R2, R7, R52 ;  /* 0x0000000702077210 */ /* 0x004fe20007ffe034 */
        /* <DEDUP_REMOVED lines=24> */
[--C-:B------:R-:W-:Y:S02]  /*0870*/  IMAD R0, R0, R3, R4.reuse ;  /* 0x0000000300007224 */ /* 0x100fe400078e0204 */
[----:B------:R-:W-:Y:S01]  /*0880*/  IMAD.IADD R4, R125, 0x1, -R4 ;  /* 0x000000017d047824 */ /* 0x000fe200078e0a04 */
[--C-:B------:R-:W-:Y:S01]  /*0890*/  SHF.R.S32.HI R3, RZ, 0x1f, R2.reuse ;  /* 0x0000001fff037819 */ /* 0x100fe20000011402 */
[----:B------:R-:W-:Y:S01]  /*08a0*/  IMAD R6, R0, UR4, RZ ;  /* 0x0000000400067c24 */ /* 0x000fe2000f8e02ff */
[----:B------:R-:W-:Y:S01]  /*08b0*/  ULDC UR4, c[0x0][0x2d0] ;  /* 0x0000b40000047ab9 */ /* 0x000fe20000000800 */
[C---:B------:R-:W-:Y:S01]  /*08c0*/  VIADD R11, R5.reuse, 0x10 ;  /* 0x00000010050b7836 */ /* 0x040fe20000000000 */
[----:B------:R-:W-:Y:S01]  /*08d0*/  ISETP.GE.AND P6, PT, R2, UR4, PT ;  /* 0x0000000402007c0c */ /* 0x000fe2000bfc6270 */
[C---:B------:R-:W-:Y:S01]  /*08e0*/  IMAD.WIDE R8, R5.reuse, 0x20, R2 ;  /* 0x0000002005087825 */ /* 0x040fe200078e0202 */
[----:B------:R-:W-:Y:S01]  /*08f0*/  ULDC.64 UR4, c[0x0][0x288] ;  /* 0x0000a20000047ab9 */ /* 0x000fe20000000a00 */
[----:B------:R-:W-:-:S02]  /*0900*/  ISETP.GE.OR P3, PT, R5, R4, P3 ;  /* 0x000000040500720c */ /* 0x000fc40001f66670 */
[----:B------:R-:W-:Y:S02]  /*0910*/  ISETP.GE.OR P5, PT, R5, R4, P6 ;  /* 0x000000040500720c */ /* 0x000fe400037a6670 */
[C---:B------:R-:W-:Y:S02]  /*0920*/  IADD3 R3, P0, R6.reuse, R8, RZ ;  /* 0x0000000806037210 */ /* 0x040fe40007f1e0ff */
[-C--:B------:R-:W-:Y:S02]  /*0930*/  ISETP.GE.AND P1, PT, R11, R4.reuse, PT ;  /* 0x000000040b00720c */ /* 0x080fe40003f26270 */
[----:B------:R-:W-:Y:S01]  /*0940*/  LEA.HI.X.SX32 R6, R6, R9, 0x1, P0 ;  /* 0x0000000906067211 */ /* 0x000fe200000f0eff */
[----:B------:R-:W-:Y:S01]  /*0950*/  VIADD R9, R5, 0x20 ;  /* 0x0000002005097836 */ /* 0x000fe20000000000 */
[----:B------:R-:W-:Y:S02]  /*0960*/  LEA R2, P0, R3, UR4, 0x2 ;  /* 0x0000000403027c11 */ /* 0x000fe4000f8010ff */
[-C--:B------:R-:W-:Y:S01]  /*0970*/  ISETP.GE.OR P4, PT, R11, R4.reuse, P6 ;  /* 0x000000040b00720c */ /* 0x080fe20003786670 */
[----:B------:R-:W-:Y:S01]  /*0980*/  VIADD R11, R5, 0x30 ;  /* 0x00000030050b7836 */ /* 0x000fe20000000000 */
[----:B------:R-:W-:Y:S01]  /*0990*/  LEA.HI.X R3, R3, UR5, R6, 0x2, P0 ;  /* 0x0000000503037c11 */ /* 0x000fe200080f1406 */
[----:B------:R-:W-:Y:S01]  /*09a0*/  ULDC.64 UR4, c[0x0][0x2b8] ;  /* 0x0000ae0000047ab9 */ /* 0x000fe20000000a00 */
[----:B------:R-:W-:-:S02]  /*09b0*/  ISETP.GE.AND P0, PT, R9, R4, PT ;  /* 0x000000040900720c */ /* 0x000fc40003f06270 */
[----:B------:R-:W-:Y:S01]  /*09c0*/  SHF.R.S32.HI R6, RZ, 0x1f, R0 ;  /* 0x0000001fff067819 */ /* 0x000fe20000011400 */
[----:B------:R1:W-:Y:S01]  /*09d0*/  @!P5 STG.E.128 desc[UR6][R2.64], RZ ;  /* 0x000000ff0200d986 */ /* 0x0003e2000c101d06 */
[----:B------:R-:W-:Y:S02]  /*09e0*/  ISETP.NE.OR P0, PT, R7, RZ, P0 ;  /* 0x000000ff0700720c */ /* 0x000fe40000705670 */
[----:B------:R-:W-:Y:S02]  /*09f0*/  IADD3 R0, P2, R0, R5, RZ ;  /* 0x0000000500007210 */ /* 0x000fe40007f5e0ff */
[-C--:B------:R-:W-:Y:S01]  /*0a00*/  ISETP.GE.OR P5, PT, R9, R4.reuse, P6 ;  /* 0x000000040900720c */ /* 0x080fe200037a6670 */
[----:B------:R1:W-:Y:S01]  /*0a10*/  @!P4 STG.E.128 desc[UR6][R2.64+0x800], RZ ;  /* 0x000800ff0200c986 */ /* 0x0003e2000c101d06 */
[----:B------:R-:W-:Y:S02]  /*0a20*/  ISETP.GE.OR P6, PT, R11, R4, P6 ;  /* 0x000000040b00720c */ /* 0x000fe400037c6670 */
[----:B------:R-:W-:Y:S01]  /*0a30*/  LEA.HI.X.SX32 R5, R5, R6, 0x1, P2 ;  /* 0x0000000605057211 */ /* 0x000fe200010f0eff */
[----:B------:R-:W-:Y:S01]  /*0a40*/  @!P3 IMAD.MOV.U32 R6, RZ, RZ, -0x800000 ;  /* 0xff800000ff06b424 */ /* 0x000fe200078e00ff */
        /* <DEDUP_REMOVED lines=16> */
.L_x_5185:
        /* <DEDUP_REMOVED lines=24> */
.L_x_5186:
        /* <DEDUP_REMOVED lines=68> */
[----:B-----5:R-:W-:-:S04]  /*1110*/  IMAD.WIDE.U32 R12, R19, R112, R20 ;  /* 0x00000070130c7225 */ /* 0x020fc800078e0014 */
        /* <DEDUP_REMOVED lines=12> */
.L_x_5187:
        /* <DEDUP_REMOVED lines=48> */
.L_x_5189:
        /* <DEDUP_REMOVED lines=32> */
.L_x_5188:
[----:B------:R1:W5:Y:S01]  /*16e0*/  @P5 LDG.E R44, desc[UR6][R44.64] ;  /* 0x000000062c2c5981 */ /* 0x000362000c1e1900 */
[----:B------:R-:W-:Y:S01]  /*16f0*/  ISETP.NE.AND P0, PT, R8, -0x1, PT ;  /* 0xffffffff0800780c */ /* 0x000fe20003f05270 */
[----:B------:R-:W2:Y:S01]  /*1700*/  LDC.64 R2, c[0x0][0x240] ;  /* 0x00009000ff027b82 */ /* 0x000ea20000000a00 */
[----:B------:R-:W-:Y:S01]  /*1710*/  SHF.R.S32.HI R29, RZ, 0x1f, R54 ;  /* 0x0000001fff1d7819 */ /* 0x000fe20000011436 */
[----:B------:R-:W-:Y:S01]  /*1720*/  ULDC.64 UR4, c[0x0][0x268] ;  /* 0x00009a0000047ab9 */ /* 0x000fe20000000a00 */
[----:B------:R-:W-:Y:S01]  /*1730*/  SHF.R.S32.HI R99, RZ, 0x1f, R98 ;  /* 0x0000001fff637819 */ /* 0x000fe20000011462 */
[----:B------:R-:W-:Y:S01]  /*1740*/  IMAD.SHL.U32 R122, R112, 0x20, RZ ;  /* 0x00000020707a7824 */ /* 0x000fe200078e00ff */
[CC--:B------:R-:W-:Y:S02]  /*1750*/  LEA.HI R23, R29.reuse, R54.reuse, RZ, 0x2 ;  /* 0x000000361d177211 */ /* 0x0c0fe400078f10ff */
[CC--:B------:R-:W-:Y:S01]  /*1760*/  LEA.HI R25, R29.reuse, R54.reuse, RZ, 0x4 ;  /* 0x000000361d197211 */ /* 0x0c0fe200078f20ff */
[----:B------:R-:W3:Y:S01]  /*1770*/  LDC R62, c[0x0][0x2e0] ;  /* 0x0000b800ff3e7b82 */ /* 0x000ee20000000800 */
[----:B------:R-:W-:-:S02]  /*1780*/  LEA.HI R14, R29, R54, RZ, 0x5 ;  /* 0x000000361d0e7211 */ /* 0x000fc400078f28ff */
[----:B------:R-:W-:Y:S02]  /*1790*/  LEA.HI R29, R29, R54, RZ, 0x3 ;  /* 0x000000361d1d7211 */ /* 0x000fe400078f18ff */
[----:B------:R-:W-:Y:S02]  /*17a0*/  LOP3.LUT R27, R23, 0xfffffffc, RZ, 0xc0, !PT ;  /* 0xfffffffc171b7812 */ /* 0x000fe400078ec0ff */
[----:B------:R-:W-:Y:S01]  /*17b0*/  SHF.R.S32.HI R29, RZ, 0x3, R29 ;  /* 0x00000003ff1d7819 */ /* 0x000fe2000001141d */
[----:B------:R-:W4:Y:S01]  /*17c0*/  @!P0 LDC.64 R6, c[0x0][0x228] ;  /* 0x00008a00ff068b82 */ /* 0x000f220000000a00 */
[----:B------:R-:W-:Y:S01]  /*17d0*/  SHF.R.S32.HI R100, RZ, 0x2, R23 ;  /* 0x00000002ff647819 */ /* 0x000fe20000011417 */
[----:B------:R-:W-:Y:S01]  /*17e0*/  IMAD.IADD R60, R54, 0x1, -R27 ;  /* 0x00000001363c7824 */ /* 0x000fe200078e0a1b */
[----:B------:R-:W-:Y:S01]  /*17f0*/  LOP3.LUT R25, R25, 0xfffffff0, RZ, 0xc0, !PT ;  /* 0xfffffff019197812 */ /* 0x000fe200078ec0ff */
[----:B------:R-:W-:Y:S01]  /*1800*/  IMAD.SHL.U32 R29, R29, 0x40, RZ ;  /* 0x000000401d1d7824 */ /* 0x000fe200078e00ff */
[----:B------:R-:W-:-:S02]  /*1810*/  SHF.R.S32.HI R101, RZ, 0x1f, R100 ;  /* 0x0000001fff657819 */ /* 0x000fc40000011464 */
[----:B------:R-:W-:Y:S01]  /*1820*/  SHF.L.U32 R84, R60, 0x3, RZ ;  /* 0x000000033c547819 */ /* 0x000fe200000006ff */
[----:B------:R-:W-:Y:S01]  /*1830*/  IMAD.IADD R54, R54, 0x1, -R25 ;  /* 0x0000000136367824 */ /* 0x000fe200078e0a19 */
[----:B------:R-:W-:Y:S01]  /*1840*/  LOP3.LUT R29, R29, 0xc0, RZ, 0xc0, !PT ;  /* 0x000000c01d1d7812 */ /* 0x000fe200078ec0ff */
[----:B--2---:R-:W-:Y:S01]  /*1850*/  @P0 IMAD.WIDE.U32 R24, R8, R2, RZ ;  /* 0x0000000208180225 */ /* 0x004fe200078e00ff */
[----:B------:R-:W2:Y:S01]  /*1860*/  LDC.64 R110, c[0x0][0x250] ;  /* 0x00009400ff6e7b82 */ /* 0x000ea20000000a00 */
[----:B------:R-:W-:Y:S02]  /*1870*/  SHF.R.S32.HI R85, RZ, 0x1f, R84 ;  /* 0x0000001fff557819 */ /* 0x000fe40000011454 */
[----:B------:R-:W-:Y:S01]  /*1880*/  IMAD.WIDE R26, R17, 0x40, R100 ;  /* 0x00000040111a7825 */ /* 0x000fe200078e0264 */
[----:B-----5:R-:W-:Y:S02]  /*1890*/  SHF.R.U32.HI R12, RZ, 0x3, R29 ;  /* 0x00000003ff0c7819 */ /* 0x020fe4000001161d */
[----:B---3--:R-:W-:Y:S01]  /*18a0*/  LEA.HI R62, R62, R62, RZ, 0x1 ;  /* 0x0000003e3e3e7211 */ /* 0x008fe200078f08ff */
[----:B------:R-:W-:Y:S01]  /*18b0*/  @P0 IMAD R17, R8, R3, R25 ;  /* 0x0000000308110224 */ /* 0x000fe200078e0219 */
[----:B------:R-:W-:Y:S01]  /*18c0*/  LOP3.LUT R25, R29, 0x18, R84, 0xf8, !PT ;  /* 0x000000181d197812 */ /* 0x000fe200078ef854 */
[----:B------:R-:W-:Y:S01]  /*18d0*/  @P0 IMAD.MOV.U32 R8, RZ, RZ, R24 ;  /* 0x000000ffff080224 */ /* 0x000fe200078e0018 */
[----:B------:R-:W-:Y:S01]  /*18e0*/  LEA.HI R23, R23, R100, RZ, 0x1 ;  /* 0x0000006417177211 */ /* 0x000fe200078f08ff */
[----:B------:R-:W-:Y:S01]  /*18f0*/  IMAD.SHL.U32 R60, R60, 0x4, RZ ;  /* 0x000000043c3c7824 */ /* 0x000fe200078e00ff */
[----:B------:R-:W-:Y:S01]  /*1900*/  SHF.R.S32.HI R59, RZ, 0x1, R62 ;  /* 0x00000001ff3b7819 */ /* 0x000fe2000001143e */
[-C--:B----4-:R-:W-:Y:S01]  /*1910*/  @!P0 IMAD R16, R11, R6.reuse, RZ ;  /* 0x000000060b108224 */ /* 0x090fe200078e02ff */
[----:B------:R-:W-:Y:S01]  /*1920*/  LOP3.LUT R23, R23, 0x7fffffe, RZ, 0xc0, !PT ;  /* 0x07fffffe17177812 */ /* 0x000fe200078ec0ff */
[----:B------:R-:W-:Y:S01]  /*1930*/  @!P0 IMAD.WIDE.U32 R28, R127, R6, RZ ;  /* 0x000000067f1c8225 */ /* 0x000fe200078e00ff */
[----:B------:R-:W-:-:S02]  /*1940*/  SHF.R.S32.HI R14, RZ, 0x5, R14 ;  /* 0x00000005ff0e7819 */ /* 0x000fc4000001140e */
[----:B------:R-:W-:Y:S01]  /*1950*/  LOP3.LUT R25, R25, R12, RZ, 0x3c, !PT ;  /* 0x0000000c19197212 */ /* 0x000fe200078e3cff */
[----:B------:R-:W-:Y:S01]  /*1960*/  @!P0 IMAD R7, R127, R7, R16 ;  /* 0x000000077f078224 */ /* 0x000fe200078e0210 */
[----:B------:R-:W-:Y:S01]  /*1970*/  SHF.L.U64.HI R121, R112, 0x5, R113 ;  /* 0x0000000570797819 */ /* 0x000fe20000010271 */
[----:B------:R-:W-:Y:S01]  /*1980*/  IMAD R6, R27, R2, RZ ;  /* 0x000000021b067224 */ /* 0x000fe200078e02ff */
[----:B------:R-:W-:Y:S01]  /*1990*/  LEA.HI R54, R54, R54, RZ, 0x1 ;  /* 0x0000003636367211 */ /* 0x000fe200078f08ff */
[----:B------:R-:W-:Y:S01]  /*19a0*/  @!P0 IMAD.MOV.U32 R8, RZ, RZ, R28 ;  /* 0x000000ffff088224 */ /* 0x000fe200078e001c */
[----:B------:R-:W-:Y:S01]  /*19b0*/  @!P0 IADD3 R17, R29, R7, RZ ;  /* 0x000000071d118210 */ /* 0x000fe20007ffe0ff */
[----:B------:R-:W-:Y:S01]  /*19c0*/  IMAD R6, R26, R3, R6 ;  /* 0x000000031a067224 */ /* 0x000fe200078e0206 */
[----:B------:R-:W-:Y:S01]  /*19d0*/  IADD3 R20, P0, R84, R10, RZ ;  /* 0x0000000a54147210 */ /* 0x000fe20007f1e0ff */
[----:B------:R-:W-:Y:S01]  /*19e0*/  IMAD R7, R5, UR4, RZ ;  /* 0x0000000405077c24 */ /* 0x000fe2000f8e02ff */
[----:B------:R-:W-:Y:S01]  /*19f0*/  SHF.R.S32.HI R3, RZ, 0x1f, R56 ;  /* 0x0000001fff037819 */ /* 0x000fe20000011438 */
[----:B------:R-:W-:Y:S01]  /*1a00*/  IMAD R61, R100, R59, R60 ;  /* 0x0000003b643d7224 */ /* 0x000fe200078e023c */
[----:B------:R-:W-:Y:S01]  /*1a10*/  IADD3 R16, P2, R84, R8, RZ ;  /* 0x0000000854107210 */ /* 0x000fe20007f5e0ff */
[----:B------:R-:W-:Y:S01]  /*1a20*/  IMAD.X R21, R85, 0x1, R21, P0 ;  /* 0x0000000155157824 */ /* 0x000fe200000e0615 */
[----:B------:R-:W-:Y:S01]  /*1a30*/  LEA.HI R3, R3, R56, RZ, 0x7 ;  /* 0x0000003803037211 */ /* 0x000fe200078f38ff */
[----:B------:R-:W-:Y:S01]  /*1a40*/  IMAD R7, R0, UR5, R7 ;  /* 0x0000000500077c24 */ /* 0x000fe2000f8e0207 */
        /* <DEDUP_REMOVED lines=8> */
[----:B------:R-:W-:-:S02]  /*1ad0*/  VIMNMX R70, R120, R3, !PT ;  /* 0x0000000378467248 */ /* 0x000fc40007fe0100 */
[C---:B--2---:R-:W-:Y:S01]  /*1ae0*/  SHF.L.U64.HI R123, R110.reuse, 0x5, R111 ;  /* 0x000000056e7b7819 */ /* 0x044fe2000001026f */
[----:B------:R-:W-:Y:S01]  /*1af0*/  IMAD.X R105, R85, 0x1, R13, P0 ;  /* 0x0000000155697824 */ /* 0x000fe200000e060d */
[----:B------:R-:W-:Y:S01]  /*1b00*/  ISETP.GT.AND P0, PT, R53, R70, PT ;  /* 0x000000463500720c */ /* 0x000fe20003f04270 */
[----:B------:R-:W-:Y:S01]  /*1b10*/  IMAD.IADD R17, R17, 0x1, R6 ;  /* 0x0000000111117824 */ /* 0x000fe200078e0206 */
[----:B------:R-:W-:Y:S01]  /*1b20*/  SHF.L.U32 R124, R110, 0x5, RZ ;  /* 0x000000056e7c7819 */ /* 0x000fe200000006ff */
[----:B------:R-:W-:Y:S01]  /*1b30*/  IMAD R15, R15, R110, RZ ;  /* 0x0000006e0f0f7224 */ /* 0x000fe200078e02ff */
[----:B------:R-:W-:Y:S01]  /*1b40*/  SHF.R.S32.HI R58, RZ, 0x1f, R61 ;  /* 0x0000001fff3a7819 */ /* 0x000fe2000001143d */
[----:B------:R-:W-:Y:S02]  /*1b50*/  IMAD R55, R99, UR4, RZ ;  /* 0x0000000463377c24 */ /* 0x000fe4000f8e02ff */
[----:B------:R-:W-:Y:S02]  /*1b60*/  IMAD.IADD R23, R100, 0x1, -R23 ;  /* 0x0000000164177824 */ /* 0x000fe400078e0a17 */
[----:B------:R-:W-:-:S02]  /*1b70*/  IMAD.IADD R21, R21, 0x1, R7 ;  /* 0x0000000115157824 */ /* 0x000fc400078e0207 */
[----:B------:R-:W-:Y:S02]  /*1b80*/  IMAD R107, R101, R112, RZ ;  /* 0x00000070656b7224 */ /* 0x000fe400078e02ff */
[----:B------:R-:W-:Y:S02]  /*1b90*/  IMAD R139, R102, R111, R15 ;  /* 0x0000006f668b7224 */ /* 0x000fe400078e020f */
[C---:B------:R-:W-:Y:S02]  /*1ba0*/  IMAD R55, R98.reuse, UR5, R55 ;  /* 0x0000000562377c24 */ /* 0x040fe4000f8e0237 */
        /* <DEDUP_REMOVED lines=128> */
.L_x_5220:
        /* <DEDUP_REMOVED lines=92> */
.L_x_5194:
[----:B------:R-:W-:Y:S05]  /*2970*/  BSYNC B0 ;  /* 0x0000000000007941 */ /* 0x000fea0003800000 */
.L_x_5193:
        /* <DEDUP_REMOVED lines=57> */
.L_x_5196:
[----:B------:R-:W-:Y:S05]  /*2d10*/  BSYNC B0 ;  /* 0x0000000000007941 */ /* 0x000fea0003800000 */
.L_x_5195:
        /* <DEDUP_REMOVED lines=57> */
.L_x_5198:
[----:B------:R-:W-:Y:S05]  /*30b0*/  BSYNC B0 ;  /* 0x0000000000007941 */ /* 0x000fea0003800000 */
.L_x_5197:
        /* <DEDUP_REMOVED lines=62> */
.L_x_5200:
[----:B------:R-:W-:Y:S05]  /*34a0*/  BSYNC B0 ;  /* 0x0000000000007941 */ /* 0x000fea0003800000 */
.L_x_5199:
[C---:B------:R-:W-:Y:S01]  /*34b0*/  LEA R44, P3, R29.reuse, R44, 0x1 ;  /* 0x0000002c1d2c7211 */ /* 0x040fe200078608ff */
[----:B------:R-:W-:Y:S01]  /*34c0*/  IMAD.MOV.U32 R8, RZ, RZ, R10 ;  /* 0x000000ffff087224 */ /* 0x000fe200078e000a */
[----:B------:R-:W-:Y:S02]  /*34d0*/  UMOV UR4, UR19 ;  /* 0x0000001300047c82 */ /* 0x000fe40008000000 */
[C---:B------:R-:W-:Y:S02]  /*34e0*/  LEA.HI.X.SX32 R45, R29.reuse, R45, 0x1, P3 ;  /* 0x0000002d1d2d7211 */ /* 0x040fe400018f0eff */
[C---:B------:R-:W-:Y:S04]  /*34f0*/  LEA R10, P0, R29.reuse, R8, 0x1 ;  /* 0x000000081d0a7211 */ /* 0x040fe800078008ff */
[----:B------:R-:W-:Y:S01]  /*3500*/  LEA.HI.X.SX32 R9, R29, R9, 0x1, P0 ;  /* 0x000000091d097211 */ /* 0x000fe200000f0eff */
[----:B------:R-:W-:Y:S08]  /*3510*/  BRA `(.L_x_5201) ;  /* 0x00000018005c7947 */ /* 0x000ff00003800000 */
.L_x_5192:
        /* <DEDUP_REMOVED lines=86> */
.L_x_5205:
[----:B------:R-:W-:Y:S05]  /*3a80*/  BSYNC B0 ;  /* 0x0000000000007941 */ /* 0x000fea0003800000 */
.L_x_5204:
[----:B-----5:R3:W-:Y:S02]  /*3a90*/  STG.E.128 desc[UR6][R78.64], R40 ;  /* 0x000000284e007986 */ /* 0x0207e4000c101d06 */
.L_x_5203:
[----:B------:R-:W-:Y:S05]  /*3aa0*/  BSYNC B1 ;  /* 0x0000000000017941 */ /* 0x000fea0003800000 */
.L_x_5202:
        /* <DEDUP_REMOVED lines=90> */
.L_x_5209:
[----:B------:R-:W-:Y:S05]  /*4050*/  BSYNC B0 ;  /* 0x0000000000007941 */ /* 0x000fea0003800000 */
.L_x_5208:
[----:B-----5:R4:W-:Y:S02]  /*4060*/  STG.E.128 desc[UR6][R130.64], R40 ;  /* 0x0000002882007986 */ /* 0x0209e4000c101d06 */
.L_x_5207:
[----:B------:R-:W-:Y:S05]  /*4070*/  BSYNC B1 ;  /* 0x0000000000017941 */ /* 0x000fea0003800000 */
.L_x_5206:
        /* <DEDUP_REMOVED lines=90> */
.L_x_5213:
[----:B------:R-:W-:Y:S05]  /*4620*/  BSYNC B0 ;  /* 0x0000000000007941 */ /* 0x000fea0003800000 */
.L_x_5212:
[----:B-----5:R4:W-:Y:S02]  /*4630*/  STG.E.128 desc[UR6][R130.64], R40 ;  /* 0x0000002882007986 */ /* 0x0209e4000c101d06 */
.L_x_5211:
[----:B------:R-:W-:Y:S05]  /*4640*/  BSYNC B1 ;  /* 0x0000000000017941 */ /* 0x000fea0003800000 */
.L_x_5210:
        /* <DEDUP_REMOVED lines=94> */
.L_x_5217:
[----:B------:R-:W-:Y:S05]  /*4c30*/  BSYNC B0 ;  /* 0x0000000000007941 */ /* 0x000fea0003800000 */
.L_x_5216:
[----:B-----5:R2:W-:Y:S02]  /*4c40*/  STG.E.128 desc[UR6][R130.64], R40 ;  /* 0x0000002882007986 */ /* 0x0205e4000c101d06 */
.L_x_5215:
[----:B------:R-:W-:Y:S05]  /*4c50*/  BSYNC B1 ;  /* 0x0000000000017941 */ /* 0x000fea0003800000 */
.L_x_5214:
        /* <DEDUP_REMOVED lines=8> */
.L_x_5191:
        /* <DEDUP_REMOVED lines=27> */
.L_x_5201:
        /* <DEDUP_REMOVED lines=83> */
.L_x_5218:
        /* <DEDUP_REMOVED lines=9> */
.L_x_5219:
[----:B------:R-:W-:Y:S04]  /*5450*/  IADD3 R11, R11, -0x1, RZ ;  /* 0xffffffff0b0b7810 */ /* 0x000fe80007ffe0ff */
[----:B------:R-:W-:Y:S11]  /*5460*/  ISETP.GT.AND P0, PT, R11, R70, PT ;  /* 0x000000460b00720c */ /* 0x000ff60003f04270 */
[----:B------:R-:W-:Y:S02]  /*5470*/  @!UPT UIADD3 URZ, URZ, URZ, URZ ;  /* 0x0000003f3f3ff290 */ /* 0x000fe4000fffe03f */
[----:B------:R-:W-:Y:S05]  /*5480*/  @P0 BRA `(.L_x_5220) ;  /* 0xffffffcc00c80947 */ /* 0x000fea000383ffff */
.L_x_5190:
        /* <DEDUP_REMOVED lines=19> */
[----:B------:R-:W2:Y:S01]  /*55c0*/  @P0 LDG.E R0, desc[UR6][R6.64] ;  /* 0x0000000606000981 */ /* 0x000ea2000c1e1900 */
[C---:B------:R-:W-:Y:S01]  /*55d0*/  IADD3 R4, P0, R108.reuse, UR11, RZ ;  /* 0x0000000b6c047c10 */ /* 0x040fe2000ff1e0ff */
[----:B------:R-:W-:Y:S01]  /*55e0*/  ULDC.U8 UR11, c[0x0][0x3c3] ;  /* 0x0000f0c0000b7ab9 */ /* 0x000fe20000000000 */
[----:B------:R-:W-:Y:S01]  /*55f0*/  LEA R10, P3, R108, UR8, 0x1 ;  /* 0x000000086c0a7c11 */ /* 0x000fe2000f8608ff */
[----:B------:R-:W1:Y:S01]  /*5600*/  S2R R2, SR_CTAID.X ;  /* 0x0000000000027919 */ /* 0x000e620000002500 */
[----:B---34-:R-:W-:Y:S02]  /*5610*/  LEA R32, P2, R4, UR8, 0x1 ;  /* 0x0000000804207c11 */ /* 0x018fe4000f8408ff */
[----:B------:R-:W-:Y:S01]  /*5620*/  LEA.HI.X R11, R108, UR9, R55, 0x1, P3 ;  /* 0x000000096c0b7c11 */ /* 0x000fe200098f0c37 */
[C---:B-1----:R-:W-:Y:S02]  /*5630*/  IMAD R3, R2.reuse, 0x40, R56 ;  /* 0x0000004002037824 */ /* 0x042fe400078e0238 */
[----:B------:R-:W-:-:S02]  /*5640*/  IMAD R21, R2, -0x40, R125 ;  /* 0xffffffc002157824 */ /* 0x000fc400078e027d */
[----:B--2---:R-:W-:Y:S01]  /*5650*/  IMAD.IADD R0, R3, 0x1, R0 ;  /* 0x0000000103007824 */ /* 0x004fe200078e0200 */
[----:B------:R-:W-:Y:S02]  /*5660*/  IADD3.X R3, R55, UR10, RZ, P0, !PT ;  /* 0x0000000a37037c10 */ /* 0x000fe400087fe4ff */
[----:B------:R-:W-:Y:S01]  /*5670*/  ISETP.NE.AND P0, PT, RZ, UR11, PT ;  /* 0x0000000bff007c0c */ /* 0x000fe2000bf05270 */
[C---:B------:R-:W-:Y:S01]  /*5680*/  IMAD R5, R59.reuse, R0, RZ ;  /* 0x000000003b057224 */ /* 0x040fe200078e02ff */
[----:B------:R-:W-:Y:S01]  /*5690*/  LEA.HI.X R33, R4, UR9, R3, 0x1, P2 ;  /* 0x0000000904217c11 */ /* 0x000fe200090f0c03 */
[----:B------:R-:W-:-:S03]  /*56a0*/  IMAD.SHL.U32 R3, R59, 0x20, RZ ;  /* 0x000000203b037824 */ /* 0x000fc600078e00ff */
        /* <DEDUP_REMOVED lines=32> */
[C---:B------:R-:W-:Y:S01]  /*58b0*/  IMAD.U32 R14, R8.reuse, 0x10000, RZ ;  /* 0x00010000080e7824 */ /* 0x040fe200078e00ff */
[----:B------:R-:W-:Y:S01]  /*58c0*/  LOP3.LUT R17, R8, 0xffff0000, RZ, 0xc0, !PT ;  /* 0xffff000008117812 */ /* 0x000fe200078ec0ff */
[----:B------:R-:W-:Y:S01]  /*58d0*/  IMAD.U32 R16, R10, 0x10000, RZ ;  /* 0x000100000a107824 */ /* 0x000fe200078e00ff */
        /* <DEDUP_REMOVED lines=10> */
[----:B------:R-:W-:Y:S01]  /*5980*/  LOP3.LUT R20, R7, 0xffff0000, RZ, 0xc0, !PT ;  /* 0xffff000007147812 */ /* 0x000fe200078ec0ff */
[-C--:B------:R-:W-:Y:S01]  /*5990*/  FMUL.FTZ R8, R11, R18.reuse ;  /* 0x000000120b087220 */ /* 0x080fe20000410000 */
[----:B------:R-:W-:Y:S01]  /*59a0*/  SHF.L.U32 R4, R4, 0x10, RZ ;  /* 0x0000001004047819 */ /* 0x000fe200000006ff */
[----:B------:R-:W-:Y:S01]  /*59b0*/  FMUL.FTZ R18, R15, R18 ;  /* 0x000000120f127220 */ /* 0x000fe20000410000 */
[----:B------:R-:W-:Y:S01]  /*59c0*/  FFMA.FTZ R10, R13, R22, -R10 ;  /* 0x000000160d0a7223 */ /* 0x000fe2000001080a */
[----:B------:R-:W-:-:S02]  /*59d0*/  IMAD.U32 R13, R7, 0x10000, RZ ;  /* 0x00010000070d7824 */ /* 0x000fc400078e00ff */
[-C--:B------:R-:W-:Y:S01]  /*59e0*/  FFMA.FTZ R8, R15, R20.reuse, -R8 ;  /* 0x000000140f087223 */ /* 0x080fe20000010808 */
[----:B------:R-:W-:Y:S01]  /*59f0*/  FFMA.FTZ R11, R11, R20, R18 ;  /* 0x000000140b0b7223 */ /* 0x000fe20000010012 */
        /* <DEDUP_REMOVED lines=14> */
.L_x_5227:
[----:B------:R-:W-:Y:S05]  /*5ae0*/  BSYNC B0 ;  /* 0x0000000000007941 */ /* 0x000fea0003800000 */
.L_x_5226:
[----:B-----5:R2:W-:Y:S04]  /*5af0*/  STS.64 [R126], R8 ;  /* 0x000000087e007388 */ /* 0x0205e80000000a00 */
[----:B------:R2:W-:Y:S02]  /*5b00*/  STS.64 [R126+0x8], R10 ;  /* 0x0000080a7e007388 */ /* 0x0005e40000000a00 */
.L_x_5225:
[----:B------:R-:W-:Y:S05]  /*5b10*/  BSYNC B1 ;  /* 0x0000000000017941 */ /* 0x000fea0003800000 */
.L_x_5224:
        /* <DEDUP_REMOVED lines=26> */
[C---:B------:R-:W-:Y:S01]  /*5cc0*/  SHF.L.U32 R9, R32.reuse, 0x10, RZ ;  /* 0x0000001020097819 */ /* 0x040fe200000006ff */
[----:B------:R-:W-:Y:S01]  /*5cd0*/  IMAD.U32 R12, R35, 0x10000, RZ ;  /* 0x00010000230c7824 */ /* 0x000fe200078e00ff */
        /* <DEDUP_REMOVED lines=32> */
.L_x_5230:
[----:B------:R-:W-:Y:S05]  /*5ee0*/  BSYNC B0 ;  /* 0x0000000000007941 */ /* 0x000fea0003800000 */
.L_x_5229:
[----:B-----5:R3:W-:Y:S01]  /*5ef0*/  STS.128 [R126+0x800], R32 ;  /* 0x000800207e007388 */ /* 0x0207e20000000c00 */
[----:B------:R-:W-:Y:S05]  /*5f00*/  BRA `(.L_x_5228) ;  /* 0x0000000c00c07947 */ /* 0x000fea0003800000 */
.L_x_5223:
        /* <DEDUP_REMOVED lines=23> */
[C---:B------:R-:W-:Y:S02]  /*6080*/  IADD3 R9, P2, R5.reuse, R0, RZ ;  /* 0x0000000005097210 */ /* 0x040fe40007f5e0ff */
        /* <DEDUP_REMOVED lines=51> */
[C---:B----4-:R-:W-:Y:S01]  /*63c0*/  IMAD.U32 R10, R12.reuse, 0x10000, RZ ;  /* 0x000100000c0a7824 */ /* 0x050fe200078e00ff */
        /* <DEDUP_REMOVED lines=23> */
.L_x_5234:
[----:B------:R-:W-:Y:S05]  /*6540*/  BSYNC B0 ;  /* 0x0000000000007941 */ /* 0x000fea0003800000 */
.L_x_5233:
[----:B-----5:R3:W-:Y:S04]  /*6550*/  STS.64 [R126], R16 ;  /* 0x000000107e007388 */ /* 0x0207e80000000a00 */
[----:B------:R3:W-:Y:S02]  /*6560*/  STS.64 [R126+0x8], R18 ;  /* 0x000008127e007388 */ /* 0x0007e40000000a00 */
.L_x_5232:
[----:B------:R-:W-:Y:S05]  /*6570*/  BSYNC B1 ;  /* 0x0000000000017941 */ /* 0x000fea0003800000 */
.L_x_5231:
        /* <DEDUP_REMOVED lines=23> */
[----:B------:R-:W-:Y:S01]  /*66f0*/  IMAD.WIDE R12, R59, 0x2, R32 ;  /* 0x000000023b0c7825 */ /* 0x000fe200078e0220 */
[----:B------:R-:W-:Y:S02]  /*6700*/  LEA.HI.X.SX32 R10, R10, R3, 0x1, P2 ;  /* 0x000000030a0a7211 */ /* 0x000fe400010f0eff */
[----:B---3--:R-:W-:-:S03]  /*6710*/  LEA R16, P2, R9, UR8, 0x1 ;  /* 0x0000000809107c11 */ /* 0x008fc6000f8408ff */
[----:B------:R-:W2:Y:S01]  /*6720*/  LDG.E.128 R12, desc[UR6][R12.64] ;  /* 0x000000060c0c7981 */ /* 0x000ea2000c1e1d00 */
[----:B------:R-:W-:Y:S01]  /*6730*/  LEA.HI.X R17, R9, UR9, R10, 0x1, P2 ;  /* 0x0000000909117c11 */ /* 0x000fe200090f0c0a */
[----:B------:R-:W-:Y:S01]  /*6740*/  IMAD.MOV.U32 R9, RZ, RZ, RZ ;  /* 0x000000ffff097224 */ /* 0x000fe200078e00ff */
[----:B------:R-:W-:Y:S01]  /*6750*/  ULDC.64 UR8, c[0x0][0x358] ;  /* 0x0000d60000087ab9 */ /* 0x000fe20000000a00 */
[----:B------:R-:W-:-:S03]  /*6760*/  @P0 IMAD.MOV R9, RZ, RZ, -R62 ;  /* 0x000000ffff090224 */ /* 0x000fc600078e0a3e */
[----:B------:R-:W3:Y:S02]  /*6770*/  LDG.E.128 R16, desc[UR6][R16.64] ;  /* 0x0000000610107981 */ /* 0x000ee4000c1e1d00 */
        /* <DEDUP_REMOVED lines=18> */
[C---:B---3--:R-:W-:Y:S01]  /*68a0*/  LOP3.LUT R14, R16.reuse, 0xffff0000, RZ, 0xc0, !PT ;  /* 0xffff0000100e7812 */ /* 0x048fe200078ec0ff */
[----:B------:R-:W-:Y:S01]  /*68b0*/  IMAD.U32 R29, R16, 0x10000, RZ ;  /* 0x00010000101d7824 */ /* 0x000fe200078e00ff */
[----:B------:R-:W-:Y:S01]  /*68c0*/  LOP3.LUT R7, R12, 0xffff0000, RZ, 0xc0, !PT ;  /* 0xffff00000c077812 */ /* 0x000fe200078ec0ff */
[C---:B------:R-:W-:Y:S01]  /*68d0*/  IMAD.U32 R12, R15.reuse, 0x10000, RZ ;  /* 0x000100000f0c7824 */ /* 0x040fe200078e00ff */
[----:B------:R-:W-:Y:S01]  /*68e0*/  LOP3.LUT R28, R15, 0xffff0000, RZ, 0xc0, !PT ;  /* 0xffff00000f1c7812 */ /* 0x000fe200078ec0ff */
[----:B------:R-:W-:Y:S01]  /*68f0*/  @!P0 FADD.FTZ R14, -R14, -RZ ;  /* 0x800000ff0e0e8221 */ /* 0x000fe20000010100 */
[C---:B------:R-:W-:Y:S01]  /*6900*/  SHF.L.U32 R15, R17.reuse, 0x10, RZ ;  /* 0x00000010110f7819 */ /* 0x040fe200000006ff */
[C---:B------:R-:W-:Y:S01]  /*6910*/  IMAD.U32 R31, R18.reuse, 0x10000, RZ ;  /* 0x00010000121f7824 */ /* 0x040fe200078e00ff */
        /* <DEDUP_REMOVED lines=10> */
[C---:B----4-:R-:W-:Y:S01]  /*69c0*/  IMAD.U32 R7, R21.reuse, 0x10000, RZ ;  /* 0x0001000015077824 */ /* 0x050fe200078e00ff */
[----:B------:R-:W-:Y:S01]  /*69d0*/  LOP3.LUT R21, R21, 0xffff0000, RZ, 0xc0, !PT ;  /* 0xffff000015157812 */ /* 0x000fe200078ec0ff */
[----:B------:R-:W-:Y:S01]  /*69e0*/  FMUL.FTZ R27, R27, R30 ;  /* 0x0000001e1b1b7220 */ /* 0x000fe20000410000 */
[----:B------:R-:W-:Y:S01]  /*69f0*/  @!P0 FADD.FTZ R17, -R17, -RZ ;  /* 0x800000ff11118221 */ /* 0x000fe20000010100 */
        /* <DEDUP_REMOVED lines=27> */
.L_x_5236:
[----:B------:R-:W-:Y:S05]  /*6bb0*/  BSYNC B0 ;  /* 0x0000000000007941 */ /* 0x000fea0003800000 */
.L_x_5235:
[----:B-----5:R1:W-:Y:S01]  /*6bc0*/  STS.128 [R126+0x800], R4 ;  /* 0x000800047e007388 */ /* 0x0203e20000000c00 */
[----:B------:R-:W-:Y:S05]  /*6bd0*/  BRA `(.L_x_5228) ;  /* 0x00000000008c7947 */ /* 0x000fea0003800000 */
.L_x_5222:
        /* <DEDUP_REMOVED lines=20> */
.L_x_5238:
[----:B------:R-:W-:Y:S05]  /*6d20*/  BSYNC B0 ;  /* 0x0000000000007941 */ /* 0x000fea0003800000 */
.L_x_5237:
        /* <DEDUP_REMOVED lines=14> */
.L_x_5228:
[----:B------:R-:W-:Y:S05]  /*6e10*/  BSYNC B2 ;  /* 0x0000000000027941 */ /* 0x000fea0003800000 */
.L_x_5221:
[----:B-12---:R-:W1:Y:S01]  /*6e20*/  S2R R4, SR_TID.X ;  /* 0x0000000000047919 */ /* 0x006e620000002100 */
[----:B------:R-:W-:Y:S01]  /*6e30*/  VIADD R101, R53, 0xffffffff ;  /* 0xffffffff35657836 */ /* 0x000fe20000000000 */
[----:B------:R-:W2:Y:S01]  /*6e40*/  LDC.64 R6, c[0x0][0x3c8] ;  /* 0x0000f200ff067b82 */ /* 0x000ea20000000a00 */
[----:B------:R-:W-:Y:S01]  /*6e50*/  VIADD R0, R100, 0x40 ;  /* 0x0000004064007836 */ /* 0x000fe20000000000 */
[----:B------:R-:W-:Y:S01]  /*6e60*/  SHF.R.S32.HI R3, RZ, 0x1f, R54 ;  /* 0x0000001fff037819 */ /* 0x000fe20000011436 */
[----:B------:R-:W-:Y:S01]  /*6e70*/  IMAD R5, R101, -0x80, R52 ;  /* 0xffffff8065057824 */ /* 0x000fe200078e0234 */
[----:B------:R-:W-:Y:S01]  /*6e80*/  ULDC.64 UR12, c[0x0][0x218] ;  /* 0x00008600000c7ab9 */ /* 0x000fe20000000a00 */
[----:B------:R-:W-:Y:S01]  /*6e90*/  BSSY B0, `(.L_x_5239) ;  /* 0x000001f000007945 */ /* 0x000fe20003800000 */
[----:B----4-:R-:W-:Y:S02]  /*6ea0*/  LEA R130, P4, R104, UR12, 0x1 ;  /* 0x0000000c68827c11 */ /* 0x010fe4000f8808ff */
[----:B------:R-:W-:-:S02]  /*6eb0*/  ISETP.GE.AND P5, PT, R100, R5, PT ;  /* 0x000000056400720c */ /* 0x000fc40003fa6270 */
[CC--:B------:R-:W-:Y:S02]  /*6ec0*/  ISETP.GE.AND P0, PT, R8.reuse, R5.reuse, PT ;  /* 0x000000050800720c */ /* 0x0c0fe40003f06270 */
[-C--:B------:R-:W-:Y:S02]  /*6ed0*/  ISETP.GE.AND P3, PT, R8, R5.reuse, PT ;  /* 0x000000050800720c */ /* 0x080fe40003f66270 */
[CC--:B------:R-:W-:Y:S02]  /*6ee0*/  ISETP.GE.AND P6, PT, R0.reuse, R5.reuse, PT ;  /* 0x000000050000720c */ /* 0x0c0fe40003fc6270 */
[----:B------:R-:W-:Y:S02]  /*6ef0*/  ISETP.GE.AND P2, PT, R0, R5, PT ;  /* 0x000000050000720c */ /* 0x000fe40003f46270 */
[----:B------:R-:W-:Y:S02]  /*6f00*/  SHF.R.S32.HI R8, RZ, 0x1, R54 ;  /* 0x00000001ff087819 */ /* 0x000fe40000011436 */
[----:B------:R-:W-:-:S02]  /*6f10*/  LEA.HI.X R131, R104, UR13, R107, 0x1, P4 ;  /* 0x0000000d68837c11 */ /* 0x000fc4000a0f0c6b */
[----:B------:R-:W-:Y:S02]  /*6f20*/  LEA.HI R3, R3, R8, RZ, 0x2 ;  /* 0x0000000803037211 */ /* 0x000fe400078f10ff */
[C---:B------:R-:W-:Y:S01]  /*6f30*/  ISETP.GE.AND P4, PT, R100.reuse, R5, PT ;  /* 0x000000056400720c */ /* 0x040fe20003f86270 */
[----:B------:R-:W-:Y:S01]  /*6f40*/  VIADD R100, R100, 0x60 ;  /* 0x0000006064647836 */ /* 0x000fe20000000000 */
[----:B------:R-:W-:Y:S02]  /*6f50*/  LOP3.LUT R3, R3, 0xfffffffc, RZ, 0xc0, !PT ;  /* 0xfffffffc03037812 */ /* 0x000fe400078ec0ff */
[----:B-1----:R-:W-:-:S03]  /*6f60*/  SHF.R.S32.HI R87, RZ, 0x1f, R4 ;  /* 0x0000001fff577819 */ /* 0x002fc60000011404 */
[----:B------:R-:W-:Y:S01]  /*6f70*/  IMAD.IADD R3, R8, 0x1, -R3 ;  /* 0x0000000108037824 */ /* 0x000fe200078e0a03 */
[----:B---3--:R-:W-:-:S04]  /*6f80*/  LEA.HI R15, R87, R4, RZ, 0x4 ;  /* 0x00000004570f7211 */ /* 0x008fc800078f20ff */
[----:B------:R-:W-:-:S04]  /*6f90*/  SHF.R.S32.HI R0, RZ, 0x4, R15 ;  /* 0x00000004ff007819 */ /* 0x000fc8000001140f */
[----:B------:R-:W-:-:S04]  /*6fa0*/  LEA.HI R11, R0, R0, RZ, 0x1 ;  /* 0x00000000000b7211 */ /* 0x000fc800078f08ff */
[----:B------:R-:W-:-:S05]  /*6fb0*/  LOP3.LUT R11, R11, 0xfffffffe, RZ, 0xc0, !PT ;  /* 0xfffffffe0b0b7812 */ /* 0x000fca00078ec0ff */
[----:B------:R-:W-:Y:S01]  /*6fc0*/  IMAD.IADD R11, R0, 0x1, -R11 ;  /* 0x00000001000b7824 */ /* 0x000fe200078e0a0b */
[----:B--2---:R-:W-:Y:S06]  /*6fd0*/  @P5 BRA `(.L_x_5240) ;  /* 0x0000000000285947 */ /* 0x004fec0003800000 */
        /* <DEDUP_REMOVED lines=10> */
.L_x_5240:
[----:B------:R-:W-:Y:S05]  /*7080*/  BSYNC B0 ;  /* 0x0000000000007941 */ /* 0x000fea0003800000 */
.L_x_5239:
[----:B------:R-:W-:Y:S01]  /*7090*/  LEA.HI R13, R87, R4, RZ, 0x3 ;  /* 0x00000004570d7211 */ /* 0x000fe200078f18ff */
[----:B------:R-:W-:Y:S01]  /*70a0*/  BSSY B0, `(.L_x_5241) ;  /* 0x0000012000007945 */ /* 0x000fe20003800000 */
[----:B------:R-:W-:Y:S02]  /*70b0*/  ISETP.GE.AND P5, PT, R100, R5, PT ;  /* 0x000000056400720c */ /* 0x000fe40003fa6270 */
[----:B------:R-:W-:Y:S02]  /*70c0*/  LOP3.LUT R54, R54, 0x7fffffe, RZ, 0xc0, !PT ;  /* 0x07fffffe36367812 */ /* 0x000fe400078ec0ff */
[----:B------:R-:W-:Y:S02]  /*70d0*/  SHF.R.S32.HI R10, RZ, 0x1f, R127 ;  /* 0x0000001fff0a7819 */ /* 0x000fe4000001147f */
[----:B------:R-:W-:Y:S02]  /*70e0*/  LOP3.LUT R15, R15, 0xfffffff0, RZ, 0xc0, !PT ;  /* 0xfffffff00f0f7812 */ /* 0x000fe400078ec0ff */
[----:B------:R-:W-:-:S02]  /*70f0*/  LOP3.LUT R17, R13, 0xfffffff8, RZ, 0xc0, !PT ;  /* 0xfffffff80d117812 */ /* 0x000fc400078ec0ff */
[----:B------:R-:W-:Y:S01]  /*7100*/  SHF.R.S32.HI R0, RZ, 0x3, R13 ;  /* 0x00000003ff007819 */ /* 0x000fe2000001140d */
        /* <DEDUP_REMOVED lines=11> */
.L_x_5242:
[----:B------:R-:W-:Y:S05]  /*71c0*/  BSYNC B0 ;  /* 0x0000000000007941 */ /* 0x000fea0003800000 */
.L_x_5241:
        /* <DEDUP_REMOVED lines=13> */
.L_x_5244:
[----:B------:R-:W-:Y:S05]  /*72a0*/  BSYNC B0 ;  /* 0x0000000000007941 */ /* 0x000fea0003800000 */
.L_x_5243:
        /* <DEDUP_REMOVED lines=14> */
.L_x_5246:
[----:B------:R-:W-:Y:S05]  /*7390*/  BSYNC B0 ;  /* 0x0000000000007941 */ /* 0x000fea0003800000 */
.L_x_5245:
[----:B------:R-:W0:Y:S01]  /*73a0*/  LDGDEPBAR ;  /* 0x00000000000079af */ /* 0x000e220000000000 */
[----:B------:R-:W-:Y:S01]  /*73b0*/  ULDC.64 UR8, c[0x0][0x3d0] ;  /* 0x0000f40000087ab9 */ /* 0x000fe20000000a00 */
[----:B------:R-:W-:Y:S01]  /*73c0*/  LEA.HI R13, R13, R0, RZ, 0x1 ;  /* 0x000000000d0d7211 */ /* 0x000fe200078f08ff */
[----:B------:R-:W-:Y:S01]  /*73d0*/  IMAD R10, R10, UR8, RZ ;  /* 0x000000080a0a7c24 */ /* 0x000fe2000f8e02ff */
[----:B------:R-:W-:Y:S01]  /*73e0*/  LEA.HI R87, R87, R4, RZ, 0x5 ;  /* 0x0000000457577211 */ /* 0x000fe200078f28ff */
[----:B------:R-:W-:Y:S01]  /*73f0*/  IMAD.WIDE.U32 R98, R127, UR8, R98 ;  /* 0x000000087f627c25 */ /* 0x000fe2000f8e0062 */
[----:B------:R-:W-:Y:S01]  /*7400*/  LOP3.LUT R13, R13, 0xfffffffe, RZ, 0xc0, !PT ;  /* 0xfffffffe0d0d7812 */ /* 0x000fe200078ec0ff */
[----:B------:R-:W-:Y:S01]  /*7410*/  ULDC.64 UR10, c[0x0][0x220] ;  /* 0x00008800000a7ab9 */ /* 0x000fe20000000a00 */
[----:B------:R-:W-:Y:S01]  /*7420*/  ULDC UR5, c[0x0][0x2e8] ;  /* 0x0000ba0000057ab9 */ /* 0x000fe20000000800 */
[----:B------:R-:W-:Y:S01]  /*7430*/  IMAD R10, R127, UR9, R10 ;  /* 0x000000097f0a7c24 */ /* 0x000fe2000f8e020a */
[----:B----4-:R-:W-:Y:S01]  /*7440*/  LEA R18, P0, R98, R6, 0x2 ;  /* 0x0000000662127211 */ /* 0x010fe200078010ff */
[----:B------:R-:W-:-:S02]  /*7450*/  IMAD.IADD R13, R0, 0x1, -R13 ;  /* 0x00000001000d7824 */ /* 0x000fc400078e0a0d */
[----:B------:R-:W-:Y:S02]  /*7460*/  IMAD.IADD R10, R99, 0x1, R10 ;  /* 0x00000001630a7824 */ /* 0x000fe400078e020a */
[C---:B------:R-:W-:Y:S02]  /*7470*/  IMAD.IADD R17, R4.reuse, 0x1, -R17 ;  /* 0x0000000104117824 */ /* 0x040fe400078e0a11 */
[----:B------:R-:W-:Y:S01]  /*7480*/  IMAD.IADD R15, R4, 0x1, -R15 ;  /* 0x00000001040f7824 */ /* 0x000fe200078e0a0f */
[----:B------:R-:W-:Y:S01]  /*7490*/  LEA.HI.X R19, R98, R7, R10, 0x2, P0 ;  /* 0x0000000762137211 */ /* 0x000fe200000f140a */
[----:B------:R-:W-:Y:S01]  /*74a0*/  IMAD.SHL.U32 R7, R3, 0x40, RZ ;  /* 0x0000004003077824 */ /* 0x000fe200078e00ff */
[----:B------:R-:W-:Y:S01]  /*74b0*/  LEA.HI R8, R17, R17, RZ, 0x1 ;  /* 0x0000001111087211 */ /* 0x000fe200078f08ff */
[----:B------:R-:W-:Y:S01]  /*74c0*/  IMAD.IADD R54, R15, 0x1, -R54 ;  /* 0x000000010f367824 */ /* 0x000fe200078e0a36 */
[----:B------:R-:W-:Y:S01]  /*74d0*/  SHF.R.S32.HI R12, RZ, 0x1f, R15 ;  /* 0x0000001fff0c7819 */ /* 0x000fe2000001140f */
[----:B------:R4:W5:Y:S01]  /*74e0*/  LDG.E R0, desc[UR6][R18.64] ;  /* 0x0000000612007981 */ /* 0x000962000c1e1900 */
[----:B------:R-:W-:-:S04]  /*74f0*/  DEPBAR.LE SB0, 0x0 ;  /* 0x000080000000791a */ /* 0x000fc80000000000 */
[----:B------:R-:W-:Y:S01]  /*7500*/  BAR.SYNC.DEFER_BLOCKING 0x0 ;  /* 0x0000000000007b1d */ /* 0x000fe20000010000 */
[----:B------:R-:W-:Y:S02]  /*7510*/  LOP3.LUT R6, R8, 0xfffffffe, RZ, 0xc0, !PT ;  /* 0xfffffffe08067812 */ /* 0x000fe400078ec0ff */
[----:B------:R-:W-:Y:S02]  /*7520*/  SHF.R.S32.HI R10, RZ, 0x1, R8 ;  /* 0x00000001ff0a7819 */ /* 0x000fe40000011408 */
[----:B------:R-:W-:Y:S01]  /*7530*/  LEA.HI R15, R12, R15, RZ, 0x3 ;  /* 0x0000000f0c0f7211 */ /* 0x000fe200078f18ff */
[----:B------:R-:W-:Y:S01]  /*7540*/  IMAD.IADD R6, R17, 0x1, -R6 ;  /* 0x0000000111067824 */ /* 0x000fe200078e0a06 */
[----:B------:R-:W-:Y:S01]  /*7550*/  LOP3.LUT R8, R7, 0xc0, RZ, 0xc0, !PT ;  /* 0x000000c007087812 */ /* 0x000fe200078ec0ff */
[----:B------:R-:W-:Y:S02]  /*7560*/  IMAD.SHL.U32 R7, R10, 0x40, RZ ;  /* 0x000000400a077824 */ /* 0x000fe400078e00ff */
[----:B------:R-:W-:-:S02]  /*7570*/  IMAD.SHL.U32 R15, R15, 0x20, RZ ;  /* 0x000000200f0f7824 */ /* 0x000fc400078e00ff */
[----:B------:R-:W-:Y:S01]  /*7580*/  IMAD R94, R11, 0x8, R6 ;  /* 0x000000080b5e7824 */ /* 0x000fe200078e0206 */
[----:B------:R-:W-:Y:S01]  /*7590*/  LOP3.LUT R6, R7, 0xc0, RZ, 0xc0, !PT ;  /* 0x000000c007067812 */ /* 0x000fe200078ec0ff */
[----:B------:R-:W-:Y:S01]  /*75a0*/  IMAD.SHL.U32 R11, R11, 0x8, RZ ;  /* 0x000000080b0b7824 */ /* 0x000fe200078e00ff */
[----:B------:R-:W-:Y:S01]  /*75b0*/  SHF.R.S32.HI R86, RZ, 0x5, R87 ;  /* 0x00000005ff567819 */ /* 0x000fe20000011457 */
[----:B------:R-:W-:Y:S01]  /*75c0*/  IMAD.SHL.U32 R13, R13, 0x8, RZ ;  /* 0x000000080d0d7824 */ /* 0x000fe200078e00ff */
[----:B------:R-:W-:Y:S02]  /*75d0*/  LOP3.LUT R7, R15, 0xffffff00, RZ, 0xc0, !PT ;  /* 0xffffff000f077812 */ /* 0x000fe400078ec0ff */
[----:B------:R-:W-:Y:S01]  /*75e0*/  LOP3.LUT R11, R8, 0x8, R11, 0xf8, !PT ;  /* 0x00000008080b7812 */ /* 0x000fe200078ef80b */
[----:B------:R4:W-:Y:S04]  /*75f0*/  @P4 STS [R126+0x3000], RZ ;  /* 0x003000ff7e004388 */ /* 0x0009e80000000800 */
[----:B------:R4:W-:Y:S04]  /*7600*/  @P4 STS [R126+0x3004], RZ ;  /* 0x003004ff7e004388 */ /* 0x0009e80000000800 */
[----:B------:R4:W-:Y:S01]  /*7610*/  @P4 STS.64 [R126+0x3008], RZ ;  /* 0x003008ff7e004388 */ /* 0x0009e20000000a00 */
[----:B------:R-:W-:Y:S01]  /*7620*/  SHF.R.U32.HI R8, RZ, 0x3, R8 ;  /* 0x00000003ff087819 */ /* 0x000fe20000011608 */
[----:B------:R-:W-:Y:S01]  /*7630*/  IMAD R9, R86, 0x200, R7 ;  /* 0x0000020056097824 */ /* 0x000fe200078e0207 */
[----:B------:R-:W-:-:S02]  /*7640*/  LOP3.LUT R13, R6, 0x8, R13, 0xf8, !PT ;  /* 0x00000008060d7812 */ /* 0x000fc400078ef80d */
[----:B------:R-:W-:Y:S01]  /*7650*/  SHF.R.U32.HI R12, RZ, 0x3, R6 ;  /* 0x00000003ff0c7819 */ /* 0x000fe20000011606 */
[----:B------:R-:W-:Y:S01]  /*7660*/  IMAD R9, R54, 0x20, R9 ;  /* 0x0000002036097824 */ /* 0x000fe200078e0209 */
[----:B------:R-:W-:Y:S02]  /*7670*/  LOP3.LUT R6, R11, R8, RZ, 0x3c, !PT ;  /* 0x000000080b067212 */ /* 0x000fe400078e3cff */
[----:B------:R-:W-:Y:S01]  /*7680*/  LOP3.LUT R13, R13, R12, RZ, 0x3c, !PT ;  /* 0x0000000c0d0d7212 */ /* 0x000fe200078e3cff */
[----:B------:R-:W-:Y:S01]  /*7690*/  BSSY B0, `(.L_x_5247) ;  /* 0x0000015000007945 */ /* 0x000fe20003800000 */
[----:B------:R-:W-:Y:S01]  /*76a0*/  LEA R140, P0, R102, UR10, 0x1 ;  /* 0x0000000a668c7c11 */ /* 0x000fe2000f8008ff */
[----:B------:R-:W-:Y:S01]  /*76b0*/  IMAD.IADD R96, R6, 0x1, R9 ;  /* 0x0000000106607824 */ /* 0x000fe200078e0209 */
[----:B------:R-:W-:Y:S01]  /*76c0*/  ISETP.GE.AND P5, PT, R100, R5, PT ;  /* 0x000000056400720c */ /* 0x000fe20003fa6270 */
[----:B------:R-:W-:Y:S01]  /*76d0*/  IMAD.U32 R94, R94, 0x20, R13 ;  /* 0x000000205e5e7824 */ /* 0x000fe200078e000d */
[----:B------:R-:W1:Y:S01]  /*76e0*/  MUFU.RCP R5, UR5 ;  /* 0x0000000500057d08 */ /* 0x000e620008001000 */
[----:B------:R-:W-:-:S02]  /*76f0*/  LEA.HI.X R137, R102, UR11, R139, 0x1, P0 ;  /* 0x0000000b66897c11 */ /* 0x000fc400080f0c8b */
        /* <DEDUP_REMOVED lines=14> */
.L_x_5248:
[----:B------:R-:W-:Y:S05]  /*77e0*/  BSYNC B0 ;  /* 0x0000000000007941 */ /* 0x000fea0003800000 */
.L_x_5247:
        /* <DEDUP_REMOVED lines=13> */
.L_x_5250:
[----:B------:R-:W-:Y:S05]  /*78c0*/  BSYNC B0 ;  /* 0x0000000000007941 */ /* 0x000fea0003800000 */
.L_x_5249:
        /* <DEDUP_REMOVED lines=14> */
.L_x_5252:
[----:B------:R-:W-:Y:S05]  /*79b0*/  BSYNC B0 ;  /* 0x0000000000007941 */ /* 0x000fea0003800000 */
.L_x_5251:
        /* <DEDUP_REMOVED lines=16> */
.L_x_5254:
[----:B------:R-:W-:Y:S05]  /*7ac0*/  BSYNC B0 ;  /* 0x0000000000007941 */ /* 0x000fea0003800000 */
.L_x_5253:
[----:B----4-:R-:W-:Y:S01]  /*7ad0*/  LDSM.16.M88.4 R16, [R96] ;  /* 0x000000006010783b */ /* 0x010fe20000000200 */
[----:B------:R-:W-:Y:S01]  /*7ae0*/  LOP3.LUT P0, RZ, R10, 0x2, RZ, 0xc0, !PT ;  /* 0x000000020aff7812 */ /* 0x000fe2000780c0ff */
[C---:B-1----:R-:W-:Y:S01]  /*7af0*/  VIADD R8, R94.reuse, 0x1000 ;  /* 0x000010005e087836 */ /* 0x042fe20000000000 */
[----:B------:R-:W-:Y:S01]  /*7b00*/  LOP3.LUT P2, RZ, R3, 0x2, RZ, 0xc0, !PT ;  /* 0x0000000203ff7812 */ /* 0x000fe2000784c0ff */
[----:B------:R-:W1:Y:S01]  /*7b10*/  LDSM.16.M88.4 R24, [R94+0x1000] ;  /* 0x001000005e18783b */ /* 0x000e620000000200 */
[----:B------:R-:W-:Y:S01]  /*7b20*/  IMAD.MOV.U32 R3, RZ, RZ, 0x20 ;  /* 0x00000020ff037424 */ /* 0x000fe200078e00ff */
[----:B------:R-:W-:Y:S01]  /*7b30*/  ULDC.64 UR14, c[0x0][0x398] ;  /* 0x0000e600000e7ab9 */ /* 0x000fe20000000a00 */
[----:B------:R-:W-:Y:S01]  /*7b40*/  VIADD R93, R94, 0x1020 ;  /* 0x000010205e5d7836 */ /* 0x000fe20000000000 */
[----:B------:R-:W4:Y:S01]  /*7b50*/  LDSM.16.M88.4 R36, [R94+0x1800] ;  /* 0x001800005e24783b */ /* 0x000f220000000200 */
[----:B------:R-:W-:Y:S01]  /*7b60*/  LOP3.LUT R87, R87, 0xffffffe0, RZ, 0xc0, !PT ;  /* 0xffffffe057577812 */ /* 0x000fe200078ec0ff */
[----:B-----5:R-:W-:Y:S01]  /*7b70*/  FMUL.FTZ R98, R0, R5 ;  /* 0x0000000500627220 */ /* 0x020fe20000410000 */
[----:B------:R-:W-:Y:S01]  /*7b80*/  SEL R3, R3, 0xffffffe0, !P2 ;  /* 0xffffffe003037807 */ /* 0x000fe20005000000 */
[----:B------:R-:W2:Y:S02]  /*7b90*/  LDSM.16.M88.4 R80, [R94+0x1400] ;  /* 0x001400005e50783b */ /* 0x000ea40000000200 */
[----:B------:R-:W-:-:S02]  /*7ba0*/  @P0 VIADD R93, R8, 0xffffffe0 ;  /* 0xffffffe0085d0836 */ /* 0x000fc40000000000 */
[----:B------:R-:W-:Y:S01]  /*7bb0*/  IMAD.IADD R95, R96, 0x1, R3 ;  /* 0x00000001605f7824 */ /* 0x000fe200078e0203 */
[----:B------:R-:W-:Y:S01]  /*7bc0*/  LDSM.16.M88.4 R8, [R94+0x1c00] ;  /* 0x001c00005e08783b */ /* 0x000fe20000000200 */
[----:B------:R-:W-:-:S03]  /*7bd0*/  VIADD R92, R93, 0x400 ;  /* 0x000004005d5c7836 */ /* 0x000fc60000000000 */
[----:B------:R-:W-:Y:S04]  /*7be0*/  LDSM.16.M88.4 R20, [R95] ;  /* 0x000000005f14783b */ /* 0x000fe80000000200 */
[----:B------:R-:W3:Y:S04]  /*7bf0*/  LDSM.16.M88.4 R32, [R93] ;  /* 0x000000005d20783b */ /* 0x000ee80000000200 */
[----:B------:R-:W3:Y:S04]  /*7c00*/  LDSM.16.M88.4 R88, [R93+0x800] ;  /* 0x000800005d58783b */ /* 0x000ee80000000200 */
[----:B------:R-:W3:Y:S04]  /*7c10*/  LDSM.16.M88.4 R12, [R93+0x400] ;  /* 0x000400005d0c783b */ /* 0x000ee80000000200 */
[----:B------:R-:W3:Y:S04]  /*7c20*/  LDSM.16.M88.4 R60, [R94+0x2000] ;  /* 0x002000005e3c783b */ /* 0x000ee80000000200 */
[----:B------:R-:W3:Y:S01]  /*7c30*/  LDSM.16.M88.4 R48, [R94+0x2400] ;  /* 0x002400005e30783b */ /* 0x000ee20000000200 */
[C---:B-1----:R-:W-:Y:S03]  /*7c40*/  HMMA.16816.F32.BF16 R108, R16.reuse, R24, RZ ;  /* 0x00000018106c723c */ /* 0x042fe600000418ff */
[----:B------:R-:W-:Y:S04]  /*7c50*/  LDSM.16.M88.4 R40, [R94+0x2c00] ;  /* 0x002c00005e28783b */ /* 0x000fe80000000200 */
[----:B------:R-:W-:Y:S01]  /*7c60*/  LDSM.16.M88.4 R68, [R93+0x1400] ;  /* 0x001400005d44783b */ /* 0x000fe20000000200 */
[C---:B------:R-:W-:Y:S03]  /*7c70*/  HMMA.16816.F32.BF16 R24, R16.reuse, R26, RZ ;  /* 0x0000001a1018723c */ /* 0x040fe600000418ff */
[----:B------:R-:W-:Y:S03]  /*7c80*/  LDSM.16.M88.4 R72, [R93+0x1000] ;  /* 0x001000005d48783b */ /* 0x000fe60000000200 */
[C---:B----4-:R-:W-:Y:S01]  /*7c90*/  HMMA.16816.F32.BF16 R76, R16.reuse, R36, RZ ;  /* 0x00000024104c723c */ /* 0x050fe200000418ff */
[----:B------:R-:W0:Y:S05]  /*7ca0*/  LDGDEPBAR ;  /* 0x00000000000079af */ /* 0x000e2a0000000000 */
[----:B--2---:R-:W-:Y:S06]  /*7cb0*/  HMMA.16816.F32.BF16 R28, R16, R80, RZ ;  /* 0x00000050101c723c */ /* 0x004fec00000418ff */
[C---:B---3--:R-:W-:Y:S06]  /*7cc0*/  HMMA.16816.F32.BF16 R108, R20.reuse, R32, R108 ;  /* 0x00000020146c723c */ /* 0x048fec000004186c */
[----:B------:R-:W-:Y:S01]  /*7cd0*/  HMMA.16816.F32.BF16 R24, R20, R34, R24 ;  /* 0x000000221418723c */ /* 0x000fe20000041818 */
[----:B------:R-:W1:Y:S05]  /*7ce0*/  LDSM.16.M88.4 R32, [R94+0x2800] ;  /* 0x002800005e20783b */ /* 0x000e6a0000000200 */
[----:B------:R-:W-:Y:S06]  /*7cf0*/  HMMA.16816.F32.BF16 R80, R16, R82, RZ ;  /* 0x000000521050723c */ /* 0x000fec00000418ff */
[C---:B------:R-:W-:Y:S06]  /*7d00*/  HMMA.16816.F32.BF16 R76, R20.reuse, R88, R76 ;  /* 0x00000058144c723c */ /* 0x040fec000004184c */
[----:B------:R-:W-:Y:S01]  /*7d10*/  FMUL.FTZ R97, R109, UR15 ;  /* 0x0000000f6d617c20 */ /* 0x000fe20008410000 */
[----:B------:R-:W-:Y:S01]  /*7d20*/  FMUL.FTZ R99, R111, UR15 ;  /* 0x0000000f6f637c20 */ /* 0x000fe20008410000 */
[----:B------:R-:W-:Y:S01]  /*7d30*/  HMMA.16816.F32.BF16 R28, R20, R12, R28 ;  /* 0x0000000c141c723c */ /* 0x000fe2000004181c */
[----:B------:R-:W-:Y:S01]  /*7d40*/  FMUL.FTZ R55, R108, UR15 ;  /* 0x0000000f6c377c20 */ /* 0x000fe20008410000 */
[----:B------:R-:W-:Y:S01]  /*7d50*/  FMUL.FTZ R110, R110, UR15 ;  /* 0x0000000f6e6e7c20 */ /* 0x000fe20008410000 */
[----:B------:R-:W-:-:S02]  /*7d60*/  VIADD R88, R93, 0x1400 ;  /* 0x000014005d587836 */ /* 0x000fc40000000000 */
[----:B------:R-:W-:Y:S01]  /*7d70*/  FMUL.FTZ R24, R24, UR15 ;  /* 0x0000000f18187c20 */ /* 0x000fe20008410000 */
[----:B------:R-:W-:Y:S01]  /*7d80*/  FMUL.FTZ R25, R25, UR15 ;  /* 0x0000000f19197c20 */ /* 0x000fe20008410000 */
[----:B------:R-:W-:Y:S01]  /*7d90*/  FMUL.FTZ R111, R26, UR15 ;  /* 0x0000000f1a6f7c20 */ /* 0x000fe20008410000 */
[----:B------:R-:W-:Y:S01]  /*7da0*/  FMUL.FTZ R113, R27, UR15 ;  /* 0x0000000f1b717c20 */ /* 0x000fe20008410000 */
[----:B------:R-:W-:Y:S01]  /*7db0*/  MUFU.TANH R89, R24 ;  /* 0x0000001800597308 */ /* 0x000fe20000002400 */
[----:B------:R-:W-:Y:S06]  /*7dc0*/  HMMA.16816.F32.BF16 R64, R16, R60, RZ ;  /* 0x0000003c1040723c */ /* 0x000fec00000418ff */
[----:B------:R-:W-:Y:S01]  /*7dd0*/  HMMA.16816.F32.BF16 R80, R20, R14, R80 ;  /* 0x0000000e1450723c */ /* 0x000fe20000041850 */
[----:B------:R2:W-:Y:S01]  /*7de0*/  MUFU.TANH R109, R25 ;  /* 0x00000019006d7308 */ /* 0x0005e20000002400 */
[----:B------:R-:W-:-:S04]  /*7df0*/  FMUL.FTZ R76, R76, UR15 ;  /* 0x0000000f4c4c7c20 */ /* 0x000fc80008410000 */
[C---:B------:R-:W-:Y:S02]  /*7e00*/  HMMA.16816.F32.BF16 R12, R16.reuse, R8, RZ ;  /* 0x00000008100c723c */ /* 0x040fe400000418ff */
[----:B------:R-:W-:Y:S01]  /*7e10*/  FMUL.FTZ R28, R28, UR15 ;  /* 0x0000000f1c1c7c20 */ /* 0x000fe20008410000 */
[----:B------:R-:W-:Y:S01]  /*7e20*/  FMUL.FTZ R117, R29, UR15 ;  /* 0x0000000f1d757c20 */ /* 0x000fe20008410000 */
[----:B------:R-:W-:Y:S02]  /*7e30*/  FMUL.FTZ R119, R30, UR15 ;  /* 0x0000000f1e777c20 */ /* 0x000fe40008410000 */
[C---:B------:R-:W-:Y:S01]  /*7e40*/  HMMA.16816.F32.BF16 R8, R16.reuse, R10, RZ ;  /* 0x0000000a1008723c */ /* 0x040fe200000418ff */
[----:B------:R3:W-:Y:S01]  /*7e50*/  MUFU.TANH R115, R28 ;  /* 0x0000001c00737308 */ /* 0x0007e20000002400 */
[----:B------:R-:W-:Y:S01]  /*7e60*/  FMUL.FTZ R135, R31, UR15 ;  /* 0x0000000f1f877c20 */ /* 0x000fe20008410000 */
[----:B--2---:R-:W2:Y:S03]  /*7e70*/  LDSM.16.M88.4 R24, [R93+0xc00] ;  /* 0x000c00005d18783b */ /* 0x004ea60000000200 */
[C---:B------:R-:W-:Y:S03]  /*7e80*/  HMMA.16816.F32.BF16 R56, R16.reuse, R48, RZ ;  /* 0x000000301038723c */ /* 0x040fe600000418ff */
[----:B------:R-:W-:Y:S03]  /*7e90*/  MUFU.TANH R143, R76 ;  /* 0x0000004c008f7308 */ /* 0x000fe60000002400 */
[----:B------:R-:W-:Y:S01]  /*7ea0*/  FMUL.FTZ R83, R83, UR15 ;  /* 0x0000000f53537c20 */ /* 0x000fe20008410000 */
[C---:B-1----:R-:W-:Y:S01]  /*7eb0*/  HMMA.16816.F32.BF16 R44, R16.reuse, R32, RZ ;  /* 0x00000020102c723c */ /* 0x042fe200000418ff */
[----:B------:R-:W-:Y:S01]  /*7ec0*/  FMUL.FTZ R81, R81, UR15 ;  /* 0x0000000f51517c20 */ /* 0x000fe20008410000 */
[----:B------:R-:W-:Y:S01]  /*7ed0*/  FMUL.FTZ R80, R80, UR15 ;  /* 0x0000000f50507c20 */ /* 0x000fe20008410000 */
[----:B------:R-:W-:Y:S01]  /*7ee0*/  FMUL.FTZ R82, R82, UR15 ;  /* 0x0000000f52527c20 */ /* 0x000fe20008410000 */
[----:B------:R-:W-:Y:S02]  /*7ef0*/  MUFU.TANH R97, R97 ;  /* 0x0000006100617308 */ /* 0x000fe40000002400 */
[C---:B------:R-:W-:Y:S06]  /*7f00*/  HMMA.16816.F32.BF16 R36, R16.reuse, R38, RZ ;  /* 0x000000261024723c */ /* 0x040fec00000418ff */
[C---:B------:R-:W-:Y:S01]  /*7f10*/  HMMA.16816.F32.BF16 R60, R16.reuse, R62, RZ ;  /* 0x0000003e103c723c */ /* 0x040fe200000418ff */
[----:B------:R-:W-:Y:S05]  /*7f20*/  MUFU.TANH R83, R83 ;  /* 0x0000005300537308 */ /* 0x000fea0000002400 */
[C---:B------:R-:W-:Y:S03]  /*7f30*/  HMMA.16816.F32.BF16 R48, R16.reuse, R50, RZ ;  /* 0x000000321030723c */ /* 0x040fe600000418ff */
[----:B------:R-:W1:Y:S03]  /*7f40*/  MUFU.TANH R81, R81 ;  /* 0x0000005100517308 */ /* 0x000e660000002400 */
[C---:B------:R-:W-:Y:S05]  /*7f50*/  HMMA.16816.F32.BF16 R32, R16.reuse, R34, RZ ;  /* 0x000000221020723c */ /* 0x040fea00000418ff */
[----:B------:R-:W-:Y:S01]  /*7f60*/  MUFU.TANH R99, R99 ;  /* 0x0000006300637308 */ /* 0x000fe20000002400 */
[C---:B---3--:R-:W-:Y:S06]  /*7f70*/  HMMA.16816.F32.BF16 R28, R16.reuse, R40, RZ ;  /* 0x00000028101c723c */ /* 0x048fec00000418ff */
[----:B------:R-:W-:Y:S01]  /*7f80*/  HMMA.16816.F32.BF16 R16, R16, R42, RZ ;  /* 0x0000002a1010723c */ /* 0x000fe200000418ff */
[----:B------:R-:W3:Y:S01]  /*7f90*/  LDSM.16.M88.4 R40, [R93+0x1800] ;  /* 0x001800005d28783b */ /* 0x000ee20000000200 */
[----:B------:R-:W-:Y:S04]  /*7fa0*/  MUFU.TANH R111, R111 ;  /* 0x0000006f006f7308 */ /* 0x000fe80000002400 */
[C---:B--2---:R-:W-:Y:S04]  /*7fb0*/  HMMA.16816.F32.BF16 R12, R20.reuse, R24, R12 ;  /* 0x00000018140c723c */ /* 0x044fe8000004180c */
[----:B------:R-:W-:Y:S02]  /*7fc0*/  MUFU.TANH R113, R113 ;  /* 0x0000007100717308 */ /* 0x000fe40000002400 */
[----:B------:R-:W-:Y:S01]  /*7fd0*/  HMMA.16816.F32.BF16 R8, R20, R26, R8 ;  /* 0x0000001a1408723c */ /* 0x000fe20000041808 */
[----:B------:R-:W2:Y:S01]  /*7fe0*/  LDSM.16.M88.4 R24, [R93+0x1c00] ;  /* 0x001c00005d18783b */ /* 0x000ea20000000200 */
[----:B------:R-:W-:-:S04]  /*7ff0*/  DEPBAR.LE SB0, 0x0 ;  /* 0x000080000000791a */ /* 0x000fc80000000000 */
[C---:B------:R-:W-:Y:S01]  /*8000*/  HMMA.16816.F32.BF16 R56, R20.reuse, R68, R56 ;  /* 0x000000441438723c */ /* 0x040fe20000041838 */
[----:B------:R-:W-:Y:S05]  /*8010*/  MUFU.TANH R119, R119 ;  /* 0x0000007700777308 */ /* 0x000fea0000002400 */
[C---:B------:R-:W-:Y:S01]  /*8020*/  HMMA.16816.F32.BF16 R64, R20.reuse, R72, R64 ;  /* 0x000000481440723c */ /* 0x040fe20000041840 */
[----:B------:R-:W-:Y:S02]  /*8030*/  IMAD.IADD R68, R4, 0x1, -R87 ;  /* 0x0000000104447824 */ /* 0x000fe400078e0a57 */
[----:B------:R-:W-:Y:S01]  /*8040*/  FMUL.FTZ R69, R79, UR15 ;  /* 0x0000000f4f457c20 */ /* 0x000fe20008410000 */
[----:B------:R-:W-:Y:S02]  /*8050*/  MUFU.TANH R117, R117 ;  /* 0x0000007500757308 */ /* 0x000fe40000002400 */
[----:B------:R-:W-:Y:S01]  /*8060*/  HMMA.16816.F32.BF16 R36, R20, R90, R36 ;  /* 0x0000005a1424723c */ /* 0x000fe20000041824 */
[----:B------:R-:W-:Y:S01]  /*8070*/  FMUL.FTZ R73, R77, UR15 ;  /* 0x0000000f4d497c20 */ /* 0x000fe20008410000 */
[----:B------:R-:W-:Y:S01]  /*8080*/  SHF.R.S32.HI R77, RZ, 0x1f, R68 ;  /* 0x0000001fff4d7819 */ /* 0x000fe20000011444 */
[----:B------:R-:W-:-:S03]  /*8090*/  FMUL.FTZ R0, R12, UR15 ;  /* 0x0000000f0c007c20 */ /* 0x000fc60008410000 */
[----:B------:R-:W-:Y:S01]  /*80a0*/  MUFU.TANH R69, R69 ;  /* 0x0000004500457308 */ /* 0x000fe20000002400 */
[----:B------:R-:W-:Y:S01]  /*80b0*/  LEA.HI R132, R77, R68, RZ, 0x2 ;  /* 0x000000444d847211 */ /* 0x000fe200078f10ff */
[C---:B------:R-:W-:Y:S01]  /*80c0*/  HMMA.16816.F32.BF16 R48, R20.reuse, R70, R48 ;  /* 0x000000461430723c */ /* 0x040fe20000041830 */
[----:B------:R-:W-:Y:S01]  /*80d0*/  FMUL.FTZ R12, R11, UR15 ;  /* 0x0000000f0b0c7c20 */ /* 0x000fe20008410000 */
[----:B------:R-:W-:Y:S01]  /*80e0*/  VIADD R90, R93, 0xc00 ;  /* 0x00000c005d5a7836 */ /* 0x000fe20000000000 */
[----:B------:R-:W-:Y:S01]  /*80f0*/  SHF.R.S32.HI R132, RZ, 0x2, R132 ;  /* 0x00000002ff847819 */ /* 0x000fe20000011484 */
[----:B------:R-:W-:Y:S02]  /*8100*/  FMUL.FTZ R59, R59, UR15 ;  /* 0x0000000f3b3b7c20 */ /* 0x000fe40008410000 */
[----:B---3--:R-:W-:Y:S01]  /*8110*/  HMMA.16816.F32.BF16 R32, R20, R42, R32 ;  /* 0x0000002a1420723c */ /* 0x008fe20000041820 */
[----:B------:R-:W-:Y:S01]  /*8120*/  MUFU.TANH R73, R73 ;  /* 0x0000004900497308 */ /* 0x000fe20000002400 */
[----:B------:R-:W-:Y:S01]  /*8130*/  FMUL.FTZ R5, R56, UR15 ;  /* 0x0000000f38057c20 */ /* 0x000fe20008410000 */
[----:B------:R-:W-:Y:S01]  /*8140*/  FMUL.FTZ R57, R57, UR15 ;  /* 0x0000000f39397c20 */ /* 0x000fe20008410000 */
[----:B------:R-:W-:-:S02]  /*8150*/  FMUL.FTZ R64, R64, UR15 ;  /* 0x0000000f40407c20 */ /* 0x000fc40008410000 */
[C---:B------:R-:W-:Y:S01]  /*8160*/  HMMA.16816.F32.BF16 R44, R20.reuse, R40, R44 ;  /* 0x00000028142c723c */ /* 0x040fe2000004182c */
[----:B------:R-:W-:Y:S02]  /*8170*/  IMAD R43, R54, 0x20, R7 ;  /* 0x00000020362b7824 */ /* 0x000fe400078e0207 */
[----:B------:R-:W-:Y:S01]  /*8180*/  FMUL.FTZ R67, R67, UR15 ;  /* 0x0000000f43437c20 */ /* 0x000fe20008410000 */
[----:B------:R-:W-:Y:S01]  /*8190*/  MUFU.TANH R79, R64 ;  /* 0x00000040004f7308 */ /* 0x000fe20000002400 */
[----:B------:R-:W-:Y:S01]  /*81a0*/  FMUL.FTZ R65, R65, UR15 ;  /* 0x0000000f41417c20 */ /* 0x000fe20008410000 */
[----:B------:R-:W-:Y:S01]  /*81b0*/  IMAD.IADD R134, R6, 0x1, R43 ;  /* 0x0000000106867824 */ /* 0x000fe200078e022b */
[C---:B--2---:R-:W-:Y:S01]  /*81c0*/  HMMA.16816.F32.BF16 R16, R20.reuse, R26, R16 ;  /* 0x0000001a1410723c */ /* 0x044fe20000041810 */
[----:B------:R-:W-:Y:S02]  /*81d0*/  IMAD R41, R2, 0x4, R86 ;  /* 0x0000000402297824 */ /* 0x000fe400078e0256 */
[----:B------:R-:W-:Y:S01]  /*81e0*/  FMUL.FTZ R43, R15, UR15 ;  /* 0x0000000f0f2b7c20 */ /* 0x000fe20008410000 */
[----:B------:R-:W-:Y:S01]  /*81f0*/  FMUL.FTZ R36, R36, UR15 ;  /* 0x0000000f24247c20 */ /* 0x000fe20008410000 */
[----:B------:R-:W-:Y:S01]  /*8200*/  FMUL.FTZ R6, R10, UR15 ;  /* 0x0000000f0a067c20 */ /* 0x000fe20008410000 */
[----:B------:R2:W-:Y:S01]  /*8210*/  MUFU.TANH R15, R0 ;  /* 0x00000000000f7308 */ /* 0x0005e20000002400 */
[----:B------:R-:W-:Y:S01]  /*8220*/  HMMA.16816.F32.BF16 R28, R20, R24, R28 ;  /* 0x00000018141c723c */ /* 0x000fe2000004181c */
[----:B------:R-:W-:-:S02]  /*8230*/  IMAD.U32 R2, R41, 0x10, R132 ;  /* 0x0000001029027824 */ /* 0x000fc400078e0084 */
[----:B------:R-:W-:Y:S01]  /*8240*/  FMUL.FTZ R10, R49, UR15 ;  /* 0x0000000f310a7c20 */ /* 0x000fe20008410000 */
[----:B------:R-:W-:Y:S01]  /*8250*/  FMUL.FTZ R37, R37, UR15 ;  /* 0x0000000f25257c20 */ /* 0x000fe20008410000 */
[----:B------:R-:W-:Y:S01]  /*8260*/  FMUL.FTZ R27, R14, UR15 ;  /* 0x0000000f0e1b7c20 */ /* 0x000fe20008410000 */
[----:B------:R-:W-:Y:S01]  /*8270*/  FMUL.FTZ R14, R9, UR15 ;  /* 0x0000000f090e7c20 */ /* 0x000fe20008410000 */
[----:B------:R-:W-:Y:S01]  /*8280*/  HMMA.16816.F32.BF16 R60, R20, R74, R60 ;  /* 0x0000004a143c723c */ /* 0x000fe2000004183c */
[----:B------:R-:W-:Y:S01]  /*8290*/  IADD3 R41, -R125, 0x1, R2 ;  /* 0x000000017d297810 */ /* 0x000fe20007ffe102 */
[----:B------:R3:W-:Y:S01]  /*82a0*/  MUFU.TANH R71, R36 ;  /* 0x0000002400477308 */ /* 0x0007e20000002400 */
[----:B------:R-:W-:Y:S01]  /*82b0*/  FMUL.FTZ R39, R39, UR15 ;  /* 0x0000000f27277c20 */ /* 0x000fe20008410000 */
[----:B------:R-:W-:Y:S01]  /*82c0*/  FMUL.FTZ R38, R38, UR15 ;  /* 0x0000000f26267c20 */ /* 0x000fe20008410000 */
[--C-:B------:R-:W-:Y:S01]  /*82d0*/  IADD3 R41, R41, UR14, R52.reuse ;  /* 0x0000000e29297c10 */ /* 0x100fe2000fffe034 */
[----:B------:R-:W-:Y:S01]  /*82e0*/  FMUL.FTZ R26, R47, UR15 ;  /* 0x0000000f2f1a7c20 */ /* 0x000fe20008410000 */
[----:B------:R-:W-:Y:S01]  /*82f0*/  FMUL.FTZ R75, R78, UR15 ;  /* 0x0000000f4e4b7c20 */ /* 0x000fe20008410000 */
[----:B------:R-:W-:Y:S01]  /*8300*/  FMUL.FTZ R20, R13, UR15 ;  /* 0x0000000f0d147c20 */ /* 0x000fe20008410000 */
[C---:B------:R-:W-:Y:S01]  /*8310*/  VIMNMX R2, R41.reuse, R52, PT ;  /* 0x0000003429027248 */ /* 0x040fe20003fe0100 */
[----:B--2---:R-:W-:Y:S01]  /*8320*/  IMAD.SHL.U32 R0, R4, 0x2, RZ ;  /* 0x0000000204007824 */ /* 0x004fe200078e00ff */
[----:B------:R-:W-:Y:S01]  /*8330*/  VIADDMNMX R133, R41, 0x8, R52, PT ;  /* 0x0000000829857846 */ /* 0x000fe20003800134 */
[----:B------:R2:W-:Y:S01]  /*8340*/  MUFU.TANH R11, R20 ;  /* 0x00000014000b7308 */ /* 0x0005e20000002400 */
[----:B------:R-:W-:Y:S01]  /*8350*/  FMUL.FTZ R13, R8, UR15 ;  /* 0x0000000f080d7c20 */ /* 0x000fe20008410000 */
[----:B------:R-:W-:Y:S01]  /*8360*/  FMUL.FTZ R25, R16, UR15 ;  /* 0x0000000f10197c20 */ /* 0x000fe20008410000 */
[----:B------:R-:W-:Y:S01]  /*8370*/  LOP3.LUT R100, R0, 0x6, RZ, 0xc0, !PT ;  /* 0x0000000600647812 */ /* 0x000fe200078ec0ff */
[----:B------:R-:W-:Y:S01]  /*8380*/  FMUL.FTZ R8, R32, UR15 ;  /* 0x0000000f20087c20 */ /* 0x000fe20008410000 */
[----:B------:R-:W-:Y:S01]  /*8390*/  FMUL.FTZ R32, R35, UR15 ;  /* 0x0000000f23207c20 */ /* 0x000fe20008410000 */
[----:B------:R-:W-:Y:S01]  /*83a0*/  FMUL.FTZ R9, R19, UR15 ;  /* 0x0000000f13097c20 */ /* 0x000fe20008410000 */
[----:B---3--:R-:W-:Y:S01]  /*83b0*/  FMUL.FTZ R36, R33, UR15 ;  /* 0x0000000f21247c20 */ /* 0x008fe20008410000 */
[----:B------:R-:W-:Y:S01]  /*83c0*/  IMAD R0, R101, 0x80, R100 ;  /* 0x0000008065007824 */ /* 0x000fe200078e0264 */
[----:B------:R-:W3:Y:S01]  /*83d0*/  MUFU.TANH R75, R75 ;  /* 0x0000004b004b7308 */ /* 0x000ee20000002400 */
[----:B------:R-:W-:Y:S01]  /*83e0*/  FMUL.FTZ R33, R28, UR15 ;  /* 0x0000000f1c217c20 */ /* 0x000fe20008410000 */
[----:B------:R-:W-:Y:S01]  /*83f0*/  FMUL.FTZ R28, R31, UR15 ;  /* 0x0000000f1f1c7c20 */ /* 0x000fe20008410000 */
[----:B------:R-:W-:-:S02]  /*8400*/  VIADD R4, R0, 0x19 ;  /* 0x0000001900047836 */ /* 0x000fc40000000000 */
[----:B------:R-:W-:Y:S01]  /*8410*/  FMUL.FTZ R60, R60, UR15 ;  /* 0x0000000f3c3c7c20 */ /* 0x000fe20008410000 */
[----:B------:R-:W-:Y:S02]  /*8420*/  VIADD R16, R0, 0x21 ;  /* 0x0000002100107836 */ /* 0x000fe40000000000 */
[----:B------:R-:W-:Y:S01]  /*8430*/  FMUL.FTZ R62, R62, UR15 ;  /* 0x0000000f3e3e7c20 */ /* 0x000fe20008410000 */
[C---:B------:R-:W-:Y:S01]  /*8440*/  VIADD R40, R0.reuse, 0x31 ;  /* 0x0000003100287836 */ /* 0x040fe20000000000 */
[----:B------:R-:W-:Y:S01]  /*8450*/  I2FP.F32.S32 R49, R4 ;  /* 0x0000000400317245 */ /* 0x000fe20000201400 */
[----:B--2---:R-:W-:Y:S01]  /*8460*/  VIADD R20, R0, 0x20 ;  /* 0x0000002000147836 */ /* 0x004fe20000000000 */
[C---:B------:R-:W-:Y:S01]  /*8470*/  ISETP.GE.AND P6, PT, R4.reuse, R2, PT ;  /* 0x000000020400720c */ /* 0x040fe20003fc6270 */
[----:B------:R2:W-:Y:S01]  /*8480*/  MUFU.TANH R77, R13 ;  /* 0x0000000d004d7308 */ /* 0x0005e20000002400 */
[----:B------:R-:W-:Y:S01]  /*8490*/  ISETP.GE.AND P4, PT, R4, R133, PT ;  /* 0x000000850400720c */ /* 0x000fe20003f86270 */
[----:B-1----:R-:W-:Y:S01]  /*84a0*/  FFMA.FTZ R49, R98, R49, R81 ;  /* 0x0000003162317223 */ /* 0x002fe20000010051 */
[----:B------:R-:W-:Y:S01]  /*84b0*/  I2FP.F32.S32 R4, R4 ;  /* 0x0000000400047245 */ /* 0x000fe20000201400 */
[----:B------:R-:W-:Y:S01]  /*84c0*/  FMUL.FTZ R66, R66, UR15 ;  /* 0x0000000f42427c20 */ /* 0x000fe20008410000 */
[----:B------:R-:W-:Y:S01]  /*84d0*/  I2FP.F32.S32 R47, R20 ;  /* 0x00000014002f7245 */ /* 0x000fe20000201400 */
[----:B------:R-:W-:Y:S01]  /*84e0*/  FMUL.FTZ R63, R63, UR15 ;  /* 0x0000000f3f3f7c20 */ /* 0x000fe20008410000 */
[C---:B------:R-:W-:Y:S01]  /*84f0*/  ISETP.GE.AND P5, PT, R20.reuse, R2, PT ;  /* 0x000000021400720c */ /* 0x040fe20003fa6270 */
[----:B------:R1:W-:Y:S01]  /*8500*/  MUFU.TANH R31, R14 ;  /* 0x0000000e001f7308 */ /* 0x0003e20000002400 */
[----:B------:R-:W-:Y:S01]  /*8510*/  ISETP.GE.AND P3, PT, R20, R133, PT ;  /* 0x000000851400720c */ /* 0x000fe20003f66270 */
[----:B------:R-:W-:Y:S01]  /*8520*/  FFMA.FTZ R47, R98, R47, R143 ;  /* 0x0000002f622f7223 */ /* 0x000fe2000001008f */
[----:B------:R-:W-:Y:S01]  /*8530*/  I2FP.F32.S32 R20, R20 ;  /* 0x0000001400147245 */ /* 0x000fe20000201400 */
[----:B------:R-:W-:Y:S01]  /*8540*/  FMUL.FTZ R61, R61, UR15 ;  /* 0x0000000f3d3d7c20 */ /* 0x000fe20008410000 */
[----:B------:R-:W-:Y:S01]  /*8550*/  ISETP.GE.AND P2, PT, R16, R2, PT ;  /* 0x000000021000720c */ /* 0x000fe20003f46270 */
[----:B------:R-:W-:Y:S01]  /*8560*/  FMUL.FTZ R23, R58, UR15 ;  /* 0x0000000f3a177c20 */ /* 0x000fe20008410000 */
[----:B------:R-:W-:Y:S01]  /*8570*/  ISETP.GE.AND P0, PT, R16, R133, PT ;  /* 0x000000851000720c */ /* 0x000fe20003f06270 */
[----:B------:R-:W4:Y:S01]  /*8580*/  MUFU.TANH R37, R37 ;  /* 0x0000002500257308 */ /* 0x000f220000002400 */
[----:B--2---:R-:W-:Y:S01]  /*8590*/  FMUL.FTZ R13, R18, UR15 ;  /* 0x0000000f120d7c20 */ /* 0x004fe20008410000 */
[----:B------:R-:W-:Y:S01]  /*85a0*/  I2FP.F32.S32 R18, R16 ;  /* 0x0000001000127245 */ /* 0x000fe20000201400 */
[C---:B---3--:R-:W-:Y:S01]  /*85b0*/  FFMA.FTZ R75, R98.reuse, R20, R75 ;  /* 0x00000014624b7223 */ /* 0x048fe2000001004b */
[----:B------:R-:W-:Y:S01]  /*85c0*/  FSEL R47, R47, -INF , !P5 ;  /* 0xff8000002f2f7808 */ /* 0x000fe20006800000 */
[----:B------:R-:W-:Y:S01]  /*85d0*/  FMUL.FTZ R51, R51, UR15 ;  /* 0x0000000f33337c20 */ /* 0x000fe20008410000 */
[----:B------:R-:W-:Y:S01]  /*85e0*/  FSEL R49, R49, -INF , !P6 ;  /* 0xff80000031317808 */ /* 0x000fe20007000000 */
[C---:B------:R-:W-:Y:S01]  /*85f0*/  FFMA.FTZ R41, R98.reuse, R18, R73 ;  /* 0x0000001262297223 */ /* 0x040fe20000010049 */
[----:B------:R-:W2:Y:S01]  /*8600*/  MUFU.TANH R21, R39 ;  /* 0x0000002700157308 */ /* 0x000ea20000002400 */
[----:B-1----:R-:W-:Y:S01]  /*8610*/  FFMA.FTZ R14, R98, R4, R83 ;  /* 0x00000004620e7223 */ /* 0x002fe20000010053 */
[----:B------:R-:W-:-:S02]  /*8620*/  VIADD R4, R0, 0x28 ;  /* 0x0000002800047836 */ /* 0x000fc40000000000 */
[----:B------:R-:W-:Y:S01]  /*8630*/  FMUL.FTZ R48, R48, UR15 ;  /* 0x0000000f30307c20 */ /* 0x000fe20008410000 */
[----:B------:R-:W-:Y:S01]  /*8640*/  VIADD R18, R0, 0x29 ;  /* 0x0000002900127836 */ /* 0x000fe20000000000 */
[----:B------:R-:W-:Y:S01]  /*8650*/  FSEL R41, R41, -INF , !P2 ;  /* 0xff80000029297808 */ /* 0x000fe20005000000 */
[----:B------:R-:W-:Y:S01]  /*8660*/  FMUL.FTZ R50, R50, UR15 ;  /* 0x0000000f32327c20 */ /* 0x000fe20008410000 */
[----:B------:R-:W-:Y:S01]  /*8670*/  FSEL R14, R14, -INF , !P4 ;  /* 0xff8000000e0e7808 */ /* 0x000fe20006000000 */
[----:B------:R1:W-:Y:S01]  /*8680*/  MUFU.TANH R35, R6 ;  /* 0x0000000600237308 */ /* 0x0003e20000002400 */
[----:B------:R-:W-:Y:S01]  /*8690*/  I2FP.F32.S32 R20, R18 ;  /* 0x0000001200147245 */ /* 0x000fe20000201400 */
[----:B------:R-:W-:Y:S01]  /*86a0*/  FMUL.FTZ R45, R45, UR15 ;  /* 0x0000000f2d2d7c20 */ /* 0x000fe20008410000 */
[-C--:B------:R-:W-:Y:S01]  /*86b0*/  ISETP.GE.AND P5, PT, R18, R2.reuse, PT ;  /* 0x000000021200720c */ /* 0x080fe20003fa6270 */
[----:B------:R-:W-:Y:S01]  /*86c0*/  FMUL.FTZ R44, R44, UR15 ;  /* 0x0000000f2c2c7c20 */ /* 0x000fe20008410000 */
[----:B------:R-:W-:Y:S01]  /*86d0*/  ISETP.GE.AND P6, PT, R4, R2, PT ;  /* 0x000000020400720c */ /* 0x000fe20003fc6270 */
[----:B----4-:R-:W-:Y:S01]  /*86e0*/  FFMA.FTZ R37, R98, R20, R37 ;  /* 0x0000001462257223 */ /* 0x010fe20000010025 */
[----:B------:R-:W-:Y:S01]  /*86f0*/  ISETP.GE.AND P4, PT, R4, R133, PT ;  /* 0x000000850400720c */ /* 0x000fe20003f86270 */
[----:B------:R3:W-:Y:S01]  /*8700*/  MUFU.TANH R19, R12 ;  /* 0x0000000c00137308 */ /* 0x0007e20000002400 */
[----:B------:R-:W-:Y:S01]  /*8710*/  I2FP.F32.S32 R20, R40 ;  /* 0x0000002800147245 */ /* 0x000fe20000201400 */
[----:B------:R-:W-:Y:S01]  /*8720*/  FMUL.FTZ R46, R46, UR15 ;  /* 0x0000000f2e2e7c20 */ /* 0x000fe20008410000 */
[----:B------:R-:W-:Y:S01]  /*8730*/  FSEL R37, R37, -INF , !P5 ;  /* 0xff80000025257808 */ /* 0x000fe20006800000 */
[----:B------:R-:W-:Y:S01]  /*8740*/  FMUL.FTZ R34, R34, UR15 ;  /* 0x0000000f22227c20 */ /* 0x000fe20008410000 */
[----:B------:R-:W-:Y:S01]  /*8750*/  FMUL.FTZ R30, R30, UR15 ;  /* 0x0000000f1e1e7c20 */ /* 0x000fe20008410000 */
[----:B------:R-:W-:Y:S01]  /*8760*/  FFMA.FTZ R20, R98, R20, R11 ;  /* 0x0000001462147223 */ /* 0x000fe2000001000b */
[----:B------:R-:W-:Y:S01]  /*8770*/  VIADD R11, R0, 0x41 ;  /* 0x00000041000b7836 */ /* 0x000fe20000000000 */
[----:B------:R-:W4:Y:S01]  /*8780*/  MUFU.TANH R27, R27 ;  /* 0x0000001b001b7308 */ /* 0x000f220000002400 */
[----:B-1----:R-:W-:Y:S01]  /*8790*/  I2FP.F32.S32 R6, R16 ;  /* 0x0000001000067245 */ /* 0x002fe20000201400 */
[----:B------:R-:W-:Y:S01]  /*87a0*/  FMUL.FTZ R29, R29, UR15 ;  /* 0x0000000f1d1d7c20 */ /* 0x000fe20008410000 */
[-C--:B------:R-:W-:Y:S01]  /*87b0*/  I2FP.F32.S32 R16, R4.reuse ;  /* 0x0000000400107245 */ /* 0x080fe20000201400 */
[----:B------:R-:W-:Y:S01]  /*87c0*/  FMUL.FTZ R17, R17, UR15 ;  /* 0x0000000f11117c20 */ /* 0x000fe20008410000 */
[----:B------:R-:W-:Y:S01]  /*87d0*/  I2FP.F32.S32 R4, R4 ;  /* 0x0000000400047245 */ /* 0x000fe20000201400 */
[----:B------:R-:W-:Y:S01]  /*87e0*/  FFMA.FTZ R6, R98, R6, R69 ;  /* 0x0000000662067223 */ /* 0x000fe20000010045 */
[----:B------:R-:W-:-:S02]  /*87f0*/  VIADD R86, R93, 0x1c00 ;  /* 0x00001c005d567836 */ /* 0x000fc40000000000 */
[----:B------:R-:W-:Y:S01]  /*8800*/  FFMA.FTZ R39, R98, R16, R71 ;  /* 0x0000001062277223 */ /* 0x000fe20000010047 */
[----:B---3--:R-:W-:Y:S01]  /*8810*/  FSEL R12, R75, -INF , !P3 ;  /* 0xff8000004b0c7808 */ /* 0x008fe20005800000 */
[----:B------:R-:W-:Y:S01]  /*8820*/  VIADD R16, R0, 0x30 ;  /* 0x0000003000107836 */ /* 0x000fe20000000000 */
[-C--:B------:R-:W-:Y:S01]  /*8830*/  ISETP.GE.AND P3, PT, R18, R133.reuse, PT ;  /* 0x000000851200720c */ /* 0x080fe20003f66270 */
[----:B------:R1:W3:Y:S01]  /*8840*/  MUFU.TANH R7, R38 ;  /* 0x0000002600077308 */ /* 0x0002e20000002400 */
[----:B------:R-:W-:Y:S02]  /*8850*/  I2FP.F32.S32 R18, R18 ;  /* 0x0000001200127245 */ /* 0x000fe40000201400 */
[----:B------:R-:W-:Y:S02]  /*8860*/  I2FP.F32.S32 R22, R16 ;  /* 0x0000001000167245 */ /* 0x000fe40000201400 */
[----:B------:R-:W-:Y:S01]  /*8870*/  FSEL R6, R6, -INF , !P0 ;  /* 0xff80000006067808 */ /* 0x000fe20004000000 */
[----:B--2---:R-:W-:Y:S01]  /*8880*/  FFMA.FTZ R21, R98, R18, R21 ;  /* 0x0000001262157223 */ /* 0x004fe20000010015 */
[----:B------:R-:W-:Y:S01]  /*8890*/  ISETP.GE.AND P2, PT, R16, R2, PT ;  /* 0x000000021000720c */ /* 0x000fe20003f46270 */
[----:B------:R-:W-:Y:S01]  /*88a0*/  FFMA.FTZ R18, R98, R22, R15 ;  /* 0x0000001662127223 */ /* 0x000fe2000001000f */
[----:B------:R-:W-:Y:S01]  /*88b0*/  ISETP.GE.AND P0, PT, R16, R133, PT ;  /* 0x000000851000720c */ /* 0x000fe20003f06270 */
[----:B------:R-:W2:Y:S01]  /*88c0*/  MUFU.TANH R43, R43 ;  /* 0x0000002b002b7308 */ /* 0x000ea20000002400 */
[----:B------:R-:W-:-:S02]  /*88d0*/  FSEL R24, R21, -INF , !P3 ;  /* 0xff80000015187808 */ /* 0x000fc40005800000 */
[----:B------:R-:W-:Y:S02]  /*88e0*/  I2FP.F32.S32 R16, R16 ;  /* 0x0000001000107245 */ /* 0x000fe40000201400 */
[----:B------:R-:W-:Y:S01]  /*88f0*/  FSEL R39, R39, -INF , !P6 ;  /* 0xff80000027277808 */ /* 0x000fe20007000000 */
[----:B-1----:R-:W-:Y:S02]  /*8900*/  VIADD R38, R0, 0x38 ;  /* 0x0000003800267836 */ /* 0x002fe40000000000 */
[----:B----4-:R-:W-:Y:S01]  /*8910*/  FFMA.FTZ R27, R98, R16, R27 ;  /* 0x00000010621b7223 */ /* 0x010fe2000001001b */
[----:B------:R-:W-:Y:S02]  /*8920*/  VIADD R16, R0, 0x39 ;  /* 0x0000003900107836 */ /* 0x000fe40000000000 */
[----:B---3--:R-:W-:Y:S01]  /*8930*/  FFMA.FTZ R4, R98, R4, R7 ;  /* 0x0000000462047223 */ /* 0x008fe20000010007 */
[----:B------:R-:W1:Y:S01]  /*8940*/  MUFU.TANH R69, R65 ;  /* 0x0000004100457308 */ /* 0x000e620000002400 */
[----:B------:R-:W-:-:S02]  /*8950*/  I2FP.F32.S32 R22, R38 ;  /* 0x0000002600167245 */ /* 0x000fc40000201400 */
[C---:B------:R-:W-:Y:S02]  /*8960*/  ISETP.GE.AND P5, PT, R38.reuse, R2, PT ;  /* 0x000000022600720c */ /* 0x040fe40003fa6270 */
[----:B------:R-:W-:Y:S01]  /*8970*/  ISETP.GE.AND P3, PT, R38, R133, PT ;  /* 0x000000852600720c */ /* 0x000fe20003f66270 */
[C---:B------:R-:W-:Y:S01]  /*8980*/  FFMA.FTZ R77, R98.reuse, R22, R77 ;  /* 0x00000016624d7223 */ /* 0x040fe2000001004d */
[----:B------:R-:W-:Y:S01]  /*8990*/  I2FP.F32.S32 R38, R38 ;  /* 0x0000002600267245 */ /* 0x000fe20000201400 */
[----:B------:R-:W3:Y:S01]  /*89a0*/  MUFU.TANH R67, R67 ;  /* 0x0000004300437308 */ /* 0x000ee20000002400 */
[----:B------:R-:W-:Y:S02]  /*89b0*/  FSEL R72, R27, -INF , !P0 ;  /* 0xff8000001b487808 */ /* 0x000fe40004000000 */
[----:B------:R-:W-:Y:S01]  /*89c0*/  I2FP.F32.S32 R42, R16 ;  /* 0x00000010002a7245 */ /* 0x000fe20000201400 */
[----:B------:R-:W-:Y:S01]  /*89d0*/  FFMA.FTZ R22, R98, R38, R35 ;  /* 0x0000002662167223 */ /* 0x000fe20000010023 */
[----:B------:R-:W-:Y:S01]  /*89e0*/  VIADD R38, R0, 0x40 ;  /* 0x0000004000267836 */ /* 0x000fe20000000000 */
[----:B------:R-:W-:-:S02]  /*89f0*/  FSEL R35, R18, -INF , !P2 ;  /* 0xff80000012237808 */ /* 0x000fc40005000000 */
[----:B------:R-:W4:Y:S01]  /*8a00*/  MUFU.TANH R7, R60 ;  /* 0x0000003c00077308 */ /* 0x000f220000002400 */
[----:B------:R-:W-:Y:S01]  /*8a10*/  ISETP.GE.AND P2, PT, R16, R2, PT ;  /* 0x000000021000720c */ /* 0x000fe20003f46270 */
[----:B------:R-:W-:Y:S01]  /*8a20*/  FFMA.FTZ R21, R98, R42, R31 ;  /* 0x0000002a62157223 */ /* 0x000fe2000001001f */
[-C--:B------:R-:W-:Y:S01]  /*8a30*/  ISETP.GE.AND P0, PT, R16, R133.reuse, PT ;  /* 0x000000851000720c */ /* 0x080fe20003f06270 */
[----:B------:R-:W-:Y:S01]  /*8a40*/  VIADD R42, R0, 0x59 ;  /* 0x00000059002a7836 */ /* 0x000fe20000000000 */
[----:B------:R-:W-:Y:S02]  /*8a50*/  I2FP.F32.S32 R18, R16 ;  /* 0x0000001000127245 */ /* 0x000fe40000201400 */
[----:B------:R-:W-:Y:S01]  /*8a60*/  I2FP.F32.S32 R16, R38 ;  /* 0x0000002600107245 */ /* 0x000fe20000201400 */
[----:B------:R-:W4:Y:S01]  /*8a70*/  MUFU.TANH R15, R62 ;  /* 0x0000003e000f7308 */ /* 0x000f220000002400 */
[----:B------:R-:W-:Y:S01]  /*8a80*/  FSEL R4, R4, -INF , !P4 ;  /* 0xff80000004047808 */ /* 0x000fe20006000000 */
[----:B------:R-:W-:Y:S01]  /*8a90*/  FFMA.FTZ R19, R98, R18, R19 ;  /* 0x0000001262137223 */ /* 0x000fe20000010013 */
[----:B------:R-:W-:Y:S01]  /*8aa0*/  ISETP.GE.AND P6, PT, R40, R2, PT ;  /* 0x000000022800720c */ /* 0x000fe20003fc6270 */
[----:B------:R-:W-:Y:S01]  /*8ab0*/  FFMA.FTZ R79, R98, R16, R79 ;  /* 0x00000010624f7223 */ /* 0x000fe2000001004f */
[----:B------:R-:W-:Y:S01]  /*8ac0*/  ISETP.GE.AND P4, PT, R40, R133, PT ;  /* 0x000000852800720c */ /* 0x000fe20003f86270 */
[----:B------:R-:W-:Y:S01]  /*8ad0*/  VIADD R16, R0, 0x48 ;  /* 0x0000004800107836 */ /* 0x000fe20000000000 */
[----:B------:R-:W-:Y:S01]  /*8ae0*/  I2FP.F32.S32 R40, R40 ;  /* 0x0000002800287245 */ /* 0x000fe20000201400 */
[----:B------:R-:W4:Y:S01]  /*8af0*/  MUFU.TANH R71, R66 ;  /* 0x0000004200477308 */ /* 0x000f220000002400 */
[----:B------:R-:W-:-:S02]  /*8b00*/  FSEL R31, R20, -INF , !P6 ;  /* 0xff800000141f7808 */ /* 0x000fc40007000000 */
[----:B------:R-:W-:Y:S01]  /*8b10*/  FSEL R27, R77, -INF , !P5 ;  /* 0xff8000004d1b7808 */ /* 0x000fe20006800000 */
[----:B--2---:R-:W-:Y:S01]  /*8b20*/  FFMA.FTZ R43, R98, R40, R43 ;  /* 0x00000028622b7223 */ /* 0x004fe2000001002b */
[----:B------:R-:W-:Y:S01]  /*8b30*/  FSEL R22, R22, -INF , !P3 ;  /* 0xff80000016167808 */ /* 0x000fe20005800000 */
[----:B------:R-:W-:Y:S01]  /*8b40*/  VIADD R40, R0, 0x9 ;  /* 0x0000000900287836 */ /* 0x000fe20000000000 */
[----:B------:R-:W-:Y:S01]  /*8b50*/  I2FP.F32.S32 R20, R11 ;  /* 0x0000000b00147245 */ /* 0x000fe20000201400 */
[----:B------:R-:W2:Y:S01]  /*8b60*/  MUFU.TANH R63, R63 ;  /* 0x0000003f003f7308 */ /* 0x000ea20000002400 */
[C---:B------:R-:W-:Y:S02]  /*8b70*/  ISETP.GE.AND P5, PT, R11.reuse, R2, PT ;  /* 0x000000020b00720c */ /* 0x040fe40003fa6270 */
[----:B------:R-:W-:Y:S01]  /*8b80*/  ISETP.GE.AND P3, PT, R11, R133, PT ;  /* 0x000000850b00720c */ /* 0x000fe20003f66270 */
[----:B-1----:R-:W-:Y:S01]  /*8b90*/  FFMA.FTZ R69, R98, R20, R69 ;  /* 0x0000001462457223 */ /* 0x002fe20000010045 */
[----:B------:R-:W-:-:S02]  /*8ba0*/  I2FP.F32.S32 R11, R11 ;  /* 0x0000000b000b7245 */ /* 0x000fc40000201400 */
[-C--:B------:R-:W-:Y:S01]  /*8bb0*/  I2FP.F32.S32 R18, R16.reuse ;  /* 0x0000001000127245 */ /* 0x080fe20000201400 */
[----:B------:R-:W1:Y:S01]  /*8bc0*/  MUFU.TANH R65, R61 ;  /* 0x0000003d00417308 */ /* 0x000e620000002400 */
[----:B------:R-:W-:Y:S01]  /*8bd0*/  I2FP.F32.S32 R160, R16 ;  /* 0x0000001000a07245 */ /* 0x000fe20000201400 */
[C---:B---3--:R-:W-:Y:S01]  /*8be0*/  FFMA.FTZ R67, R98.reuse, R11, R67 ;  /* 0x0000000b62437223 */ /* 0x048fe20000010043 */
[----:B------:R-:W-:Y:S01]  /*8bf0*/  FSEL R58, R43, -INF , !P4 ;  /* 0xff8000002b3a7808 */ /* 0x000fe20006000000 */
[----:B----4-:R-:W-:Y:S01]  /*8c00*/  FFMA.FTZ R7, R98, R18, R7 ;  /* 0x0000001262077223 */ /* 0x010fe20000010007 */
[----:B------:R-:W-:Y:S01]  /*8c10*/  ISETP.GE.AND P6, PT, R38, R2, PT ;  /* 0x000000022600720c */ /* 0x000fe20003fc6270 */
[----:B------:R-:W-:Y:S01]  /*8c20*/  VIADD R11, R0, 0x49 ;  /* 0x00000049000b7836 */ /* 0x000fe20000000000 */
[-C--:B------:R-:W-:Y:S01]  /*8c30*/  ISETP.GE.AND P4, PT, R38, R133.reuse, PT ;  /* 0x000000852600720c */ /* 0x080fe20003f86270 */
[----:B------:R-:W-:Y:S01]  /*8c40*/  FFMA.FTZ R160, R98, R160, R15 ;  /* 0x000000a062a07223 */ /* 0x000fe2000001000f */
[----:B------:R-:W-:Y:S01]  /*8c50*/  I2FP.F32.S32 R38, R38 ;  /* 0x0000002600267245 */ /* 0x000fe20000201400 */
[C---:B------:R-:W-:Y:S01]  /*8c60*/  VIADD R18, R0.reuse, 0x8 ;  /* 0x0000000800127836 */ /* 0x040fe20000000000 */
[----:B------:R-:W-:Y:S01]  /*8c70*/  FSEL R21, R21, -INF , !P2 ;  /* 0xff80000015157808 */ /* 0x000fe20005000000 */
[----:B------:R3:W-:Y:S01]  /*8c80*/  MUFU.TANH R43, R10 ;  /* 0x0000000a002b7308 */ /* 0x0007e20000002400 */
[----:B------:R-:W-:Y:S01]  /*8c90*/  FSEL R20, R19, -INF , !P0 ;  /* 0xff80000013147808 */ /* 0x000fe20004000000 */
[----:B------:R-:W-:Y:S01]  /*8ca0*/  VIADD R19, R0, 0x1 ;  /* 0x0000000100137836 */ /* 0x000fe20000000000 */
[----:B------:R-:W-:Y:S01]  /*8cb0*/  ISETP.GE.AND P2, PT, R16, R2, PT ;  /* 0x000000021000720c */ /* 0x000fe20003f46270 */
[----:B------:R-:W-:Y:S01]  /*8cc0*/  FFMA.FTZ R71, R98, R38, R71 ;  /* 0x0000002662477223 */ /* 0x000fe20000010047 */
[----:B------:R-:W-:-:S02]  /*8cd0*/  ISETP.GE.AND P0, PT, R16, R133, PT ;  /* 0x000000851000720c */ /* 0x000fc40003f06270 */
[----:B------:R-:W-:Y:S01]  /*8ce0*/  FSEL R7, R7, -INF , !P2 ;  /* 0xff80000007077808 */ /* 0x000fe20005000000 */
[----:B------:R-:W4:Y:S01]  /*8cf0*/  MUFU.TANH R135, R135 ;  /* 0x0000008700877308 */ /* 0x000f220000002400 */
[----:B------:R-:W-:Y:S02]  /*8d00*/  FSEL R160, R160, -INF , !P0 ;  /* 0xff800000a0a07808 */ /* 0x000fe40004000000 */
[----:B------:R-:W-:Y:S02]  /*8d10*/  I2FP.F32.S32 R38, R19 ;  /* 0x0000001300267245 */ /* 0x000fe40000201400 */
[C---:B------:R-:W-:Y:S02]  /*8d20*/  ISETP.GE.AND P2, PT, R18.reuse, R2, PT ;  /* 0x000000021200720c */ /* 0x040fe40003f46270 */
[----:B------:R-:W-:Y:S01]  /*8d30*/  ISETP.GE.AND P0, PT, R18, R133, PT ;  /* 0x000000851200720c */ /* 0x000fe20003f06270 */
[----:B------:R-:W-:Y:S01]  /*8d40*/  MUFU.TANH R61, R59 ;  /* 0x0000003b003d7308 */ /* 0x000fe20000002400 */
[-C--:B---3--:R-:W-:Y:S01]  /*8d50*/  I2FP.F32.S32 R10, R11.reuse ;  /* 0x0000000b000a7245 */ /* 0x088fe20000201400 */
[----:B------:R-:W-:Y:S01]  /*8d60*/  FFMA.FTZ R56, R98, R38, R99 ;  /* 0x0000002662387223 */ /* 0x000fe20000010063 */
[----:B------:R-:W-:-:S02]  /*8d70*/  I2FP.F32.S32 R16, R11 ;  /* 0x0000000b00107245 */ /* 0x000fc40000201400 */
[----:B------:R-:W-:Y:S01]  /*8d80*/  I2FP.F32.S32 R18, R18 ;  /* 0x0000001200127245 */ /* 0x000fe20000201400 */
[C---:B--2---:R-:W-:Y:S01]  /*8d90*/  FFMA.FTZ R10, R98.reuse, R10, R63 ;  /* 0x0000000a620a7223 */ /* 0x044fe2000001003f */
[----:B------:R-:W-:Y:S01]  /*8da0*/  FSEL R15, R79, -INF , !P6 ;  /* 0xff8000004f0f7808 */ /* 0x000fe20007000000 */
[----:B------:R2:W-:Y:S01]  /*8db0*/  MUFU.TANH R59, R51 ;  /* 0x00000033003b7308 */ /* 0x0005e20000002400 */
[----:B------:R-:W-:Y:S01]  /*8dc0*/  FSEL R162, R71, -INF , !P4 ;  /* 0xff80000047a27808 */ /* 0x000fe20006000000 */
[C---:B------:R-:W-:Y:S01]  /*8dd0*/  FFMA.FTZ R63, R98.reuse, R38, R97 ;  /* 0x00000026623f7223 */ /* 0x040fe20000010061 */
[C---:B------:R-:W-:Y:S01]  /*8de0*/  ISETP.GE.AND P6, PT, R11.reuse, R2, PT ;  /* 0x000000020b00720c */ /* 0x040fe20003fc6270 */
[C---:B-1----:R-:W-:Y:S01]  /*8df0*/  FFMA.FTZ R16, R98.reuse, R16, R65 ;  /* 0x0000001062107223 */ /* 0x042fe20000010041 */
[----:B------:R-:W-:Y:S01]  /*8e00*/  ISETP.GE.AND P4, PT, R11, R133, PT ;  /* 0x000000850b00720c */ /* 0x000fe20003f86270 */
[----:B------:R-:W-:Y:S01]  /*8e10*/  FFMA.FTZ R111, R98, R18, R111 ;  /* 0x00000012626f7223 */ /* 0x000fe2000001006f */
[----:B------:R-:W-:Y:S01]  /*8e20*/  FSEL R11, R69, -INF , !P5 ;  /* 0xff800000450b7808 */ /* 0x000fe20006800000 */
[----:B------:R-:W-:Y:S01]  /*8e30*/  VIADD R38, R0, 0x10 ;  /* 0x0000001000267836 */ /* 0x000fe20000000000 */
[----:B------:R-:W-:Y:S01]  /*8e40*/  FSEL R78, R67, -INF , !P3 ;  /* 0xff800000434e7808 */ /* 0x000fe20005800000 */
[----:B------:R-:W-:Y:S01]  /*8e50*/  MUFU.TANH R57, R57 ;  /* 0x0000003900397308 */ /* 0x000fe20000002400 */
[----:B------:R-:W-:-:S02]  /*8e60*/  ISETP.GE.AND P5, PT, R19, R2, PT ;  /* 0x000000021300720c */ /* 0x000fc40003fa6270 */
[----:B------:R-:W-:Y:S02]  /*8e70*/  ISETP.GE.AND P3, PT, R19, R133, PT ;  /* 0x000000851300720c */ /* 0x000fe40003f66270 */
[----:B------:R-:W-:Y:S01]  /*8e80*/  FSEL R158, R10, -INF , !P4 ;  /* 0xff8000000a9e7808 */ /* 0x000fe20006000000 */
[----:B--2---:R-:W-:Y:S01]  /*8e90*/  FFMA.FTZ R51, R98, R18, R89 ;  /* 0x0000001262337223 */ /* 0x004fe20000010059 */
[----:B------:R-:W-:Y:S01]  /*8ea0*/  VIADD R18, R0, 0x11 ;  /* 0x0000001100127836 */ /* 0x000fe20000000000 */
[----:B------:R-:W-:Y:S01]  /*8eb0*/  FSEL R63, R63, -INF , !P5 ;  /* 0xff8000003f3f7808 */ /* 0x000fe20006800000 */
[----:B------:R-:W-:Y:S01]  /*8ec0*/  MUFU.TANH R73, R48 ;  /* 0x0000003000497308 */ /* 0x000fe20000002400 */
[----:B------:R-:W-:Y:S02]  /*8ed0*/  FSEL R56, R56, -INF , !P3 ;  /* 0xff80000038387808 */ /* 0x000fe40005800000 */
[----:B------:R-:W-:Y:S02]  /*8ee0*/  FSEL R19, R16, -INF , !P6 ;  /* 0xff80000010137808 */ /* 0x000fe40007000000 */
[----:B------:R-:W-:-:S02]  /*8ef0*/  ISETP.GE.AND P5, PT, R38, R2, PT ;  /* 0x000000022600720c */ /* 0x000fc40003fa6270 */
[-C--:B------:R-:W-:Y:S01]  /*8f00*/  ISETP.GE.AND P3, PT, R38, R133.reuse, PT ;  /* 0x000000852600720c */ /* 0x080fe20003f66270 */
[----:B------:R-:W1:Y:S01]  /*8f10*/  MUFU.TANH R75, R50 ;  /* 0x00000032004b7308 */ /* 0x000e620000002400 */
[----:B------:R-:W-:Y:S02]  /*8f20*/  FSEL R51, R51, -INF , !P2 ;  /* 0xff80000033337808 */ /* 0x000fe40005000000 */
[----:B------:R-:W-:Y:S02]  /*8f30*/  FSEL R10, R111, -INF , !P0 ;  /* 0xff8000006f0a7808 */ /* 0x000fe40004000000 */
[----:B------:R-:W-:Y:S02]  /*8f40*/  I2FP.F32.S32 R16, R40 ;  /* 0x0000002800107245 */ /* 0x000fe40000201400 */
[----:B------:R-:W-:Y:S01]  /*8f50*/  I2FP.F32.S32 R38, R38 ;  /* 0x0000002600267245 */ /* 0x000fe20000201400 */
[----:B------:R-:W2:Y:S01]  /*8f60*/  MUFU.TANH R141, R80 ;  /* 0x00000050008d7308 */ /* 0x000ea20000002400 */
[----:B------:R-:W-:Y:S01]  /*8f70*/  ISETP.GE.AND P2, PT, R18, R2, PT ;  /* 0x000000021200720c */ /* 0x000fe20003f46270 */
[-C--:B------:R-:W-:Y:S01]  /*8f80*/  FFMA.FTZ R71, R98, R16.reuse, R109 ;  /* 0x0000001062477223 */ /* 0x080fe2000001006d */
[-C--:B------:R-:W-:Y:S01]  /*8f90*/  ISETP.GE.AND P0, PT, R18, R133.reuse, PT ;  /* 0x000000851200720c */ /* 0x080fe20003f06270 */
[C---:B------:R-:W-:Y:S01]  /*8fa0*/  FFMA.FTZ R113, R98.reuse, R16, R113 ;  /* 0x0000001062717223 */ /* 0x040fe20000010071 */
[----:B------:R-:W-:Y:S01]  /*8fb0*/  I2FP.F32.S32 R18, R18 ;  /* 0x0000001200127245 */ /* 0x000fe20000201400 */
[----:B------:R-:W-:Y:S01]  /*8fc0*/  FFMA.FTZ R69, R98, R38, R115 ;  /* 0x0000002662457223 */ /* 0x000fe20000010073 */
[----:B------:R-:W-:Y:S01]  /*8fd0*/  ISETP.GE.AND P6, PT, R40, R2, PT ;  /* 0x000000022800720c */ /* 0x000fe20003fc6270 */
[----:B------:R-:W-:Y:S01]  /*8fe0*/  FFMA.FTZ R119, R98, R38, R119 ;  /* 0x0000002662777223 */ /* 0x000fe20000010077 */
[----:B------:R-:W-:Y:S01]  /*8ff0*/  ISETP.GE.AND P4, PT, R40, R133, PT ;  /* 0x000000852800720c */ /* 0x000fe20003f86270 */
[CC--:B------:R-:W-:Y:S01]  /*9000*/  FFMA.FTZ R65, R98.reuse, R18.reuse, R117 ;  /* 0x0000001262417223 */ /* 0x0c0fe20000010075 */
[----:B----4-:R-:W-:Y:S01]  /*9010*/  FFMA.FTZ R16, R98, R18, R135 ;  /* 0x0000001262107223 */ /* 0x010fe20000010087 */
[C---:B------:R-:W-:Y:S01]  /*9020*/  VIADD R40, R0.reuse, 0x51 ;  /* 0x0000005100287836 */ /* 0x040fe20000000000 */
[----:B------:R-:W3:Y:S01]  /*9030*/  MUFU.TANH R91, R82 ;  /* 0x00000052005b7308 */ /* 0x000ee20000002400 */
[C---:B------:R-:W-:Y:S01]  /*9040*/  VIADD R18, R0.reuse, 0x58 ;  /* 0x0000005800127836 */ /* 0x040fe20000000000 */
[----:B------:R-:W-:Y:S01]  /*9050*/  FSEL R69, R69, -INF , !P5 ;  /* 0xff80000045457808 */ /* 0x000fe20006800000 */
[----:B------:R-:W-:Y:S01]  /*9060*/  VIADD R38, R0, 0x18 ;  /* 0x0000001800267836 */ /* 0x000fe20000000000 */
[----:B------:R-:W-:-:S02]  /*9070*/  ISETP.GE.AND P5, PT, R40, R2, PT ;  /* 0x000000022800720c */ /* 0x000fc40003fa6270 */
[----:B------:R-:W-:Y:S02]  /*9080*/  FSEL R65, R65, -INF , !P2 ;  /* 0xff80000041417808 */ /* 0x000fe40005000000 */
[----:B------:R4:W-:Y:S01]  /*9090*/  MUFU.TANH R77, R8 ;  /* 0x00000008004d7308 */ /* 0x0009e20000002400 */
[----:B------:R-:W-:Y:S02]  /*90a0*/  FSEL R16, R16, -INF , !P0 ;  /* 0xff80000010107808 */ /* 0x000fe40004000000 */
[C---:B------:R-:W-:Y:S02]  /*90b0*/  ISETP.GE.AND P2, PT, R18.reuse, R2, PT ;  /* 0x000000021200720c */ /* 0x040fe40003f46270 */
[----:B------:R-:W-:Y:S02]  /*90c0*/  ISETP.GE.AND P0, PT, R18, R133, PT ;  /* 0x000000851200720c */ /* 0x000fe40003f06270 */
[----:B------:R-:W-:Y:S01]  /*90d0*/  I2FP.F32.S32 R18, R18 ;  /* 0x0000001200127245 */ /* 0x000fe20000201400 */
[----:B------:R-:W-:Y:S01]  /*90e0*/  MUFU.TANH R45, R45 ;  /* 0x0000002d002d7308 */ /* 0x000fe20000002400 */
[----:B------:R-:W-:-:S02]  /*90f0*/  FSEL R71, R71, -INF , !P6 ;  /* 0xff80000047477808 */ /* 0x000fc40007000000 */
[----:B------:R-:W-:Y:S01]  /*9100*/  ISETP.GE.AND P6, PT, R38, R2, PT ;  /* 0x000000022600720c */ /* 0x000fe20003fc6270 */
[----:B-1----:R-:W-:Y:S01]  /*9110*/  FFMA.FTZ R152, R98, R18, R75 ;  /* 0x0000001262987223 */ /* 0x002fe2000001004b */
[----:B------:R-:W-:-:S03]  /*9120*/  I2FP.F32.S32 R60, R0 ;  /* 0x00000000003c7245 */ /* 0x000fc60000201400 */
[----:B------:R1:W3:Y:S01]  /*9130*/  MUFU.TANH R81, R26 ;  /* 0x0000001a00517308 */ /* 0x0002e20000002400 */
[----:B----4-:R-:W-:Y:S02]  /*9140*/  FSEL R8, R119, -INF , !P3 ;  /* 0xff80000077087808 */ /* 0x010fe40005800000 */
[----:B------:R-:W-:Y:S02]  /*9150*/  ISETP.GE.AND P3, PT, R40, R133, PT ;  /* 0x000000852800720c */ /* 0x000fe40003f66270 */
[----:B------:R-:W-:Y:S02]  /*9160*/  I2FP.F32.S32 R40, R40 ;  /* 0x0000002800287245 */ /* 0x000fe40000201400 */
[----:B------:R-:W-:Y:S01]  /*9170*/  FSEL R152, R152, -INF , !P0 ;  /* 0xff80000098987808 */ /* 0x000fe20004000000 */
[----:B------:R-:W4:Y:S02]  /*9180*/  MUFU.TANH R67, R44 ;  /* 0x0000002c00437308 */ /* 0x000f240000002400 */
[----:B------:R-:W-:-:S05]  /*9190*/  FFMA.FTZ R154, R98, R40, R61 ;  /* 0x00000028629a7223 */ /* 0x000fca000001003d */
[----:B------:R-:W-:Y:S01]  /*91a0*/  FSEL R154, R154, -INF , !P3 ;  /* 0xff8000009a9a7808 */ /* 0x000fe20005800000 */
[----:B------:R-:W4:Y:S01]  /*91b0*/  MUFU.TANH R79, R46 ;  /* 0x0000002e004f7308 */ /* 0x000f220000002400 */
[----:B-1----:R-:W-:Y:S01]  /*91c0*/  FSEL R26, R113, -INF , !P4 ;  /* 0xff800000711a7808 */ /* 0x002fe20006000000 */
[----:B------:R-:W-:Y:S01]  /*91d0*/  BAR.SYNC.DEFER_BLOCKING 0x0 ;  /* 0x0000000000007b1d */ /* 0x000fe20000010000 */
[----:B------:R-:W-:Y:S02]  /*91e0*/  ISETP.GE.AND P4, PT, R38, R133, PT ;  /* 0x000000852600720c */ /* 0x000fe40003f86270 */
[----:B------:R-:W-:-:S03]  /*91f0*/  I2FP.F32.S32 R38, R38 ;  /* 0x0000002600267245 */ /* 0x000fc60000201400 */
[----:B------:R1:W-:Y:S02]  /*9200*/  MUFU.TANH R83, R36 ;  /* 0x0000002400537308 */ /* 0x0003e40000002400 */
[CC--:B--2---:R-:W-:Y:S01]  /*9210*/  FFMA.FTZ R141, R98.reuse, R38.reuse, R141 ;  /* 0x00000026628d7223 */ /* 0x0c4fe2000001008d */
[----:B---3--:R-:W-:-:S04]  /*9220*/  FFMA.FTZ R38, R98, R38, R91 ;  /* 0x0000002662267223 */ /* 0x008fc8000001005b */
[----:B------:R-:W-:Y:S01]  /*9230*/  FSEL R75, R141, -INF , !P6 ;  /* 0xff8000008d4b7808 */ /* 0x000fe20007000000 */
[----:B------:R2:W3:Y:S01]  /*9240*/  MUFU.TANH R87, R34 ;  /* 0x0000002200577308 */ /* 0x0004e20000002400 */
[----:B------:R-:W-:-:S07]  /*9250*/  ISETP.GE.AND P6, PT, R42, R2, PT ;  /* 0x000000022a00720c */ /* 0x000fce0003fc6270 */
[----:B------:R4:W-:Y:S01]  /*9260*/  MUFU.TANH R89, R32 ;  /* 0x0000002000597308 */ /* 0x0009e20000002400 */
[C---:B-1----:R-:W-:Y:S01]  /*9270*/  FFMA.FTZ R36, R98.reuse, R40, R57 ;  /* 0x0000002862247223 */ /* 0x042fe20000010039 */
[----:B------:R-:W-:Y:S01]  /*9280*/  FFMA.FTZ R57, R98, R18, R73 ;  /* 0x0000001262397223 */ /* 0x000fe20000010049 */
[----:B------:R-:W-:Y:S01]  /*9290*/  VIADD R40, R0, 0x60 ;  /* 0x0000006000287836 */ /* 0x000fe20000000000 */
[----:B------:R-:W-:Y:S01]  /*92a0*/  FSEL R18, R38, -INF , !P4 ;  /* 0xff80000026127808 */ /* 0x000fe20006000000 */
[----:B------:R-:W-:Y:S01]  /*92b0*/  VIADD R38, R0, 0x68 ;  /* 0x0000006800267836 */ /* 0x000fe20000000000 */
[----:B------:R-:W-:Y:S02]  /*92c0*/  FSEL R61, R36, -INF , !P5 ;  /* 0xff800000243d7808 */ /* 0x000fe40006800000 */
[----:B------:R-:W-:Y:S01]  /*92d0*/  FSEL R57, R57, -INF , !P2 ;  /* 0xff80000039397808 */ /* 0x000fe20005000000 */
[----:B--2---:R-:W-:Y:S01]  /*92e0*/  VIADD R34, R0, 0x61 ;  /* 0x0000006100227836 */ /* 0x004fe20000000000 */
[----:B------:R1:W2:Y:S01]  /*92f0*/  MUFU.TANH R91, R33 ;  /* 0x00000021005b7308 */ /* 0x0002a20000002400 */
[----:B------:R-:W-:-:S02]  /*9300*/  ISETP.GE.AND P5, PT, R40, R2, PT ;  /* 0x000000022800720c */ /* 0x000fc40003fa6270 */
[-C--:B------:R-:W-:Y:S02]  /*9310*/  ISETP.GE.AND P3, PT, R40, R133.reuse, PT ;  /* 0x000000852800720c */ /* 0x080fe40003f66270 */
[C---:B------:R-:W-:Y:S02]  /*9320*/  ISETP.GE.AND P2, PT, R34.reuse, R2, PT ;  /* 0x000000022200720c */ /* 0x040fe40003f46270 */
[-C--:B------:R-:W-:Y:S01]  /*9330*/  ISETP.GE.AND P0, PT, R34, R133.reuse, PT ;  /* 0x000000852200720c */ /* 0x080fe20003f06270 */
[----:B------:R-:W2:Y:S01]  /*9340*/  MUFU.TANH R97, R30 ;  /* 0x0000001e00617308 */ /* 0x000ea20000002400 */
[----:B----4-:R-:W-:Y:S02]  /*9350*/  I2FP.F32.S32 R32, R42 ;  /* 0x0000002a00207245 */ /* 0x010fe40000201400 */
[----:B------:R-:W-:Y:S02]  /*9360*/  I2FP.F32.S32 R34, R34 ;  /* 0x0000002200227245 */ /* 0x000fe40000201400 */
[----:B------:R-:W-:Y:S01]  /*9370*/  I2FP.F32.S32 R40, R40 ;  /* 0x0000002800287245 */ /* 0x000fe20000201400 */
[CC--:B------:R-:W-:Y:S01]  /*9380*/  FFMA.FTZ R36, R98.reuse, R32.reuse, R43 ;  /* 0x0000002062247223 */ /* 0x0c0fe2000001002b */
[C---:B------:R-:W-:Y:S01]  /*9390*/  FFMA.FTZ R59, R98.reuse, R32, R59 ;  /* 0x00000020623b7223 */ /* 0x040fe2000001003b */
[----:B------:R4:W2:Y:S01]  /*93a0*/  MUFU.TANH R73, R29 ;  /* 0x0000001d00497308 */ /* 0x0008a20000002400 */
[C---:B------:R-:W-:Y:S01]  /*93b0*/  FFMA.FTZ R80, R98.reuse, R34, R81 ;  /* 0x0000002262507223 */ /* 0x040fe20000010051 */
[CC--:B-1----:R-:W-:Y:S01]  /*93c0*/  FFMA.FTZ R33, R98.reuse, R40.reuse, R67 ;  /* 0x0000002862217223 */ /* 0x0c2fe20000010043 */
[----:B------:R-:W-:Y:S01]  /*93d0*/  FFMA.FTZ R79, R98, R40, R79 ;  /* 0x00000028624f7223 */ /* 0x000fe2000001004f */
[----:B------:R-:W-:Y:S01]  /*93e0*/  VIADD R32, R0, 0x70 ;  /* 0x0000007000207836 */ /* 0x000fe20000000000 */
[----:B------:R-:W-:-:S02]  /*93f0*/  ISETP.GE.AND P4, PT, R42, R133, PT ;  /* 0x000000852a00720c */ /* 0x000fc40003f86270 */
[----:B------:R-:W-:Y:S01]  /*9400*/  FSEL R80, R80, -INF , !P0 ;  /* 0xff80000050507808 */ /* 0x000fe20004000000 */
[----:B------:R1:W2:Y:S01]  /*9410*/  MUFU.TANH R43, R28 ;  /* 0x0000001c002b7308 */ /* 0x0002a20000002400 */
[----:B------:R-:W-:Y:S02]  /*9420*/  FSEL R33, R33, -INF , !P5 ;  /* 0xff80000021217808 */ /* 0x000fe40006800000 */
[----:B------:R-:W-:Y:S02]  /*9430*/  FSEL R82, R79, -INF , !P3 ;  /* 0xff8000004f527808 */ /* 0x000fe40005800000 */
[----:B------:R-:W-:Y:S02]  /*9440*/  ISETP.GE.AND P0, PT, R32, R133, PT ;  /* 0x000000852000720c */ /* 0x000fe40003f06270 */
[----:B------:R-:W-:Y:S01]  /*9450*/  FSEL R148, R59, -INF , !P4 ;  /* 0xff8000003b947808 */ /* 0x000fe20006000000 */
[----:B------:R-:W-:Y:S01]  /*9460*/  MUFU.TANH R67, R17 ;  /* 0x0000001100437308 */ /* 0x000fe20000002400 */
[----:B----4-:R-:W-:Y:S01]  /*9470*/  FFMA.FTZ R29, R98, R34, R45 ;  /* 0x00000022621d7223 */ /* 0x010fe2000001002d */
[----:B------:R-:W-:Y:S01]  /*9480*/  VIADD R34, R0, 0x69 ;  /* 0x0000006900227836 */ /* 0x000fe20000000000 */
[----:B------:R-:W-:-:S02]  /*9490*/  I2FP.F32.S32 R30, R38 ;  /* 0x00000026001e7245 */ /* 0x000fc40000201400 */
[----:B------:R-:W-:Y:S02]  /*94a0*/  FSEL R45, R36, -INF , !P6 ;  /* 0xff800000242d7808 */ /* 0x000fe40007000000 */
[----:B------:R-:W-:Y:S01]  /*94b0*/  FSEL R29, R29, -INF , !P2 ;  /* 0xff8000001d1d7808 */ /* 0x000fe20005000000 */
[----:B------:R4:W4:Y:S01]  /*94c0*/  MUFU.TANH R59, R25 ;  /* 0x00000019003b7308 */ /* 0x0009220000002400 */
[----:B------:R-:W-:Y:S01]  /*94d0*/  ISETP.GE.AND P2, PT, R32, R2, PT ;  /* 0x000000022000720c */ /* 0x000fe20003f46270 */
[----:B---3--:R-:W-:Y:S01]  /*94e0*/  FFMA.FTZ R68, R98, R30, R87 ;  /* 0x0000001e62447223 */ /* 0x008fe20000010057 */
[----:B------:R-:W-:Y:S01]  /*94f0*/  ISETP.GE.AND P5, PT, R34, R2, PT ;  /* 0x000000022200720c */ /* 0x000fe20003fa6270 */
[----:B-1----:R-:W-:Y:S01]  /*9500*/  VIADD R28, R0, 0x79 ;  /* 0x00000079001c7836 */ /* 0x002fe20000000000 */
[----:B------:R-:W-:Y:S01]  /*9510*/  ISETP.GE.AND P3, PT, R34, R133, PT ;  /* 0x000000852200720c */ /* 0x000fe20003f66270 */
[----:B------:R-:W-:Y:S01]  /*9520*/  VIADD R87, R93, 0x1800 ;  /* 0x000018005d577836 */ /* 0x000fe20000000000 */
[----:B------:R-:W-:Y:S01]  /*9530*/  I2FP.F32.S32 R32, R32 ;  /* 0x0000002000207245 */ /* 0x000fe20000201400 */
[----:B------:R-:W-:Y:S01]  /*9540*/  MUFU.TANH R9, R9 ;  /* 0x0000000900097308 */ /* 0x000fe20000002400 */
[----:B------:R-:W-:-:S02]  /*9550*/  I2FP.F32.S32 R34, R34 ;  /* 0x0000002200227245 */ /* 0x000fc40000201400 */
[----:B------:R-:W-:Y:S01]  /*9560*/  ISETP.GE.AND P6, PT, R38, R2, PT ;  /* 0x000000022600720c */ /* 0x000fe20003fc6270 */
[CC--:B--2---:R-:W-:Y:S01]  /*9570*/  FFMA.FTZ R91, R98.reuse, R32.reuse, R91 ;  /* 0x00000020625b7223 */ /* 0x0c4fe2000001005b */
[----:B------:R-:W-:Y:S01]  /*9580*/  FFMA.FTZ R50, R98, R32, R97 ;  /* 0x0000002062327223 */ /* 0x000fe20000010061 */
[----:B------:R-:W-:Y:S01]  /*9590*/  ISETP.GE.AND P4, PT, R38, R133, PT ;  /* 0x000000852600720c */ /* 0x000fe20003f86270 */
[CC--:B------:R-:W-:Y:S01]  /*95a0*/  FFMA.FTZ R83, R98.reuse, R34.reuse, R83 ;  /* 0x0000002262537223 */ /* 0x0c0fe20000010053 */
[C---:B------:R-:W-:Y:S01]  /*95b0*/  FFMA.FTZ R62, R98.reuse, R34, R89 ;  /* 0x00000022623e7223 */ /* 0x040fe20000010059 */
[----:B----4-:R-:W-:Y:S01]  /*95c0*/  FFMA.FTZ R25, R98, R30, R77 ;  /* 0x0000001e62197223 */ /* 0x010fe2000001004d */
[----:B------:R-:W-:Y:S01]  /*95d0*/  VIADD R32, R0, 0x71 ;  /* 0x0000007100207836 */ /* 0x000fe20000000000 */
[----:B------:R-:W-:Y:S01]  /*95e0*/  FSEL R68, R68, -INF , !P4 ;  /* 0xff80000044447808 */ /* 0x000fe20006000000 */
[----:B------:R-:W-:Y:S01]  /*95f0*/  VIADD R30, R0, 0x78 ;  /* 0x00000078001e7836 */ /* 0x000fe20000000000 */
[----:B------:R1:W2:Y:S01]  /*9600*/  MUFU.TANH R77, R13 ;  /* 0x0000000d004d7308 */ /* 0x0002a20000002400 */
[----:B------:R-:W-:Y:S01]  /*9610*/  FSEL R25, R25, -INF , !P6 ;  /* 0xff80000019197808 */ /* 0x000fe20007000000 */
[----:B------:R-:W-:Y:S01]  /*9620*/  VIADD R89, R93, 0x1000 ;  /* 0x000010005d597836 */ /* 0x000fe20000000000 */
[----:B------:R-:W-:-:S02]  /*9630*/  ISETP.GE.AND P6, PT, R32, R2, PT ;  /* 0x000000022000720c */ /* 0x000fc40003fc6270 */
[-C--:B------:R-:W-:Y:S02]  /*9640*/  ISETP.GE.AND P4, PT, R32, R133.reuse, PT ;  /* 0x000000852000720c */ /* 0x080fe40003f86270 */
[----:B------:R-:W-:Y:S01]  /*9650*/  FSEL R17, R83, -INF , !P5 ;  /* 0xff80000053117808 */ /* 0x000fe20006800000 */
[----:B------:R-:W3:Y:S01]  /*9660*/  MUFU.TANH R55, R55 ;  /* 0x0000003700377308 */ /* 0x000ee20000002400 */
[----:B------:R-:W-:Y:S02]  /*9670*/  FSEL R62, R62, -INF , !P3 ;  /* 0xff8000003e3e7808 */ /* 0x000fe40005800000 */
[----:B------:R-:W-:Y:S02]  /*9680*/  I2FP.F32.S32 R32, R32 ;  /* 0x0000002000207245 */ /* 0x000fe40000201400 */
[C---:B------:R-:W-:Y:S02]  /*9690*/  ISETP.GE.AND P5, PT, R30.reuse, R2, PT ;  /* 0x000000021e00720c */ /* 0x040fe40003fa6270 */
[----:B------:R-:W-:Y:S01]  /*96a0*/  ISETP.GE.AND P3, PT, R30, R133, PT ;  /* 0x000000851e00720c */ /* 0x000fe20003f66270 */
[CC--:B------:R-:W-:Y:S01]  /*96b0*/  FFMA.FTZ R34, R98.reuse, R32.reuse, R73 ;  /* 0x0000002062227223 */ /* 0x0c0fe20000010049 */
[----:B-1----:R-:W-:Y:S01]  /*96c0*/  FSEL R13, R91, -INF , !P2 ;  /* 0xff8000005b0d7808 */ /* 0x002fe20005000000 */
[----:B------:R-:W-:Y:S01]  /*96d0*/  FFMA.FTZ R43, R98, R32, R43 ;  /* 0x00000020622b7223 */ /* 0x000fe2000001002b */
[----:B------:R-:W-:Y:S01]  /*96e0*/  FSEL R50, R50, -INF , !P0 ;  /* 0xff80000032327808 */ /* 0x000fe20004000000 */
[----:B------:R-:W1:Y:S01]  /*96f0*/  MUFU.TANH R79, R110 ;  /* 0x0000006e004f7308 */ /* 0x000e620000002400 */
[----:B------:R-:W-:Y:S01]  /*9700*/  I2FP.F32.S32 R30, R30 ;  /* 0x0000001e001e7245 */ /* 0x000fe20000201400 */
[----:B------:R-:W-:Y:S01]  /*9710*/  VIADD R91, R93, 0x800 ;  /* 0x000008005d5b7836 */ /* 0x000fe20000000000 */
[----:B------:R-:W-:-:S02]  /*9720*/  ISETP.GE.AND P2, PT, R28, R2, PT ;  /* 0x000000021c00720c */ /* 0x000fc40003f46270 */
[-C--:B------:R-:W-:Y:S01]  /*9730*/  ISETP.GE.AND P0, PT, R28, R133.reuse, PT ;  /* 0x000000851c00720c */ /* 0x080fe20003f06270 */
[C---:B------:R-:W-:Y:S01]  /*9740*/  FFMA.FTZ R32, R98.reuse, R30, R59 ;  /* 0x0000001e62207223 */ /* 0x040fe2000001003b */
[----:B------:R-:W-:Y:S01]  /*9750*/  I2FP.F32.S32 R28, R28 ;  /* 0x0000001c001c7245 */ /* 0x000fe20000201400 */
[----:B------:R4:W4:Y:S01]  /*9760*/  MUFU.TANH R73, R5 ;  /* 0x0000000500497308 */ /* 0x0009220000002400 */
[----:B------:R-:W-:Y:S01]  /*9770*/  FSEL R48, R43, -INF , !P4 ;  /* 0xff8000002b307808 */ /* 0x000fe20006000000 */
[----:B--2---:R-:W-:Y:S01]  /*9780*/  FFMA.FTZ R77, R98, R30, R77 ;  /* 0x0000001e624d7223 */ /* 0x004fe2000001004d */
[----:B------:R-:W-:Y:S01]  /*9790*/  ISETP.GE.AND P4, PT, R0, R133, PT ;  /* 0x000000850000720c */ /* 0x000fe20003f86270 */
[CC--:B------:R-:W-:Y:S01]  /*97a0*/  FFMA.FTZ R59, R98.reuse, R28.reuse, R67 ;  /* 0x0000001c623b7223 */ /* 0x0c0fe20000010043 */
[----:B------:R-:W-:Y:S01]  /*97b0*/  FFMA.FTZ R42, R98, R28, R9 ;  /* 0x0000001c622a7223 */ /* 0x000fe20000010009 */
[----:B------:R-:W-:Y:S01]  /*97c0*/  VIADD R28, R0, 0x50 ;  /* 0x00000050001c7836 */ /* 0x000fe20000000000 */
[----:B------:R-:W-:Y:S01]  /*97d0*/  FSEL R9, R34, -INF , !P6 ;  /* 0xff80000022097808 */ /* 0x000fe20007000000 */
[----:B------:R2:W2:Y:S01]  /*97e0*/  MUFU.TANH R67, R23 ;  /* 0x0000001700437308 */ /* 0x0004a20000002400 */
[----:B------:R-:W-:Y:S01]  /*97f0*/  FSEL R59, R59, -INF , !P2 ;  /* 0xff8000003b3b7808 */ /* 0x000fe20005000000 */
[C---:B---3--:R-:W-:Y:S01]  /*9800*/  FFMA.FTZ R55, R98.reuse, R60, R55 ;  /* 0x0000003c62377223 */ /* 0x048fe20000010037 */
[----:B------:R-:W-:Y:S01]  /*9810*/  ISETP.GT.AND P2, PT, R101, R120, PT ;  /* 0x000000786500720c */ /* 0x000fe20003f44270 */
[----:B-1----:R-:W-:Y:S01]  /*9820*/  FFMA.FTZ R60, R98, R60, R79 ;  /* 0x0000003c623c7223 */ /* 0x002fe2000001004f */
[----:B------:R-:W-:-:S02]  /*9830*/  ISETP.GE.AND P6, PT, R0, R2, PT ;  /* 0x000000020000720c */ /* 0x000fc40003fc6270 */
[-C--:B------:R-:W-:Y:S02]  /*9840*/  I2FP.F32.S32 R0, R28.reuse ;  /* 0x0000001c00007245 */ /* 0x080fe40000201400 */
[----:B------:R-:W-:Y:S02]  /*9850*/  I2FP.F32.S32 R156, R28 ;  /* 0x0000001c009c7245 */ /* 0x000fe40000201400 */
[----:B----4-:R-:W-:Y:S02]  /*9860*/  FSEL R5, R32, -INF , !P5 ;  /* 0xff80000020057808 */ /* 0x010fe40006800000 */
[----:B------:R-:W-:Y:S02]  /*9870*/  FSEL R43, R77, -INF , !P3 ;  /* 0xff8000004d2b7808 */ /* 0x000fe40005800000 */
[----:B------:R-:W-:Y:S01]  /*9880*/  ISETP.GE.AND P5, PT, R28, R2, PT ;  /* 0x000000021c00720c */ /* 0x000fe20003fa6270 */
[C---:B--2---:R-:W-:Y:S01]  /*9890*/  FFMA.FTZ R23, R98.reuse, R0, R73 ;  /* 0x0000000062177223 */ /* 0x044fe20000010049 */
[----:B------:R-:W-:Y:S01]  /*98a0*/  FFMA.FTZ R156, R98, R156, R67 ;  /* 0x0000009c629c7223 */ /* 0x000fe20000010043 */
        /* <DEDUP_REMOVED lines=70> */
.L_x_5256:
[----:B------:R-:W1:Y:S02]  /*9d10*/  LDC R67, c[0x0][0x248] ;  /* 0x00009200ff437b82 */ /* 0x000e640000000800 */
[----:B-1----:R-:W-:-:S05]  /*9d20*/  IMAD.SHL.U32 R73, R67, 0x80, RZ ;  /* 0x0000008043497824 */ /* 0x002fca00078e00ff */
[----:B------:R-:W-:-:S04]  /*9d30*/  IADD3 R73, -R73, RZ, RZ ;  /* 0x000000ff49497210 */ /* 0x000fc80007ffe1ff */
[----:B------:R-:W-:-:S07]  /*9d40*/  SHF.R.S32.HI R0, RZ, 0x1f, R73 ;  /* 0x0000001fff007819 */ /* 0x000fce0000011449 */
.L_x_5257:
        /* <DEDUP_REMOVED lines=47> */
.L_x_5259:
[----:B------:R-:W-:Y:S05]  /*a040*/  BSYNC B0 ;  /* 0x0000000000007941 */ /* 0x000fea0003800000 */
.L_x_5258:
[----:B------:R-:W0:Y:S01]  /*a050*/  LDGDEPBAR ;  /* 0x00000000000079af */ /* 0x000e220000000000 */
[----:B------:R-:W-:-:S04]  /*a060*/  LEA R130, P0, R73, R130, 0x1 ;  /* 0x0000008249827211 */ /* 0x000fc800078008ff */
[----:B------:R-:W-:-:S09]  /*a070*/  LEA.HI.X R131, R73, R131, R0, 0x1, P0 ;  /* 0x0000008349837211 */ /* 0x000fd200000f0c00 */
.L_x_5255:
[----:B------:R-:W-:Y:S01]  /*a080*/  FMNMX.FTZ R0, R55, R63, !PT ;  /* 0x0000003f37007209 */ /* 0x000fe20007810000 */
[----:B------:R-:W-:Y:S01]  /*a090*/  ULDC UR8, c[0x0][0x2ec] ;  /* 0x0000bb0000087ab9 */ /* 0x000fe20000000800 */
[----:B------:R-:W-:Y:S02]  /*a0a0*/  LEA R134, R134, UR4, 0x1 ;  /* 0x0000000486867c11 */ /* 0x000fe4000f8e08ff */
[----:B------:R-:W-:Y:S02]  /*a0b0*/  FMNMX.FTZ R0, R51, R0, !PT ;  /* 0x0000000033007209 */ /* 0x000fe40007810000 */
[----:B------:R-:W-:Y:S01]  /*a0c0*/  IADD3 R136, R3, R134, RZ ;  /* 0x0000008603887210 */ /* 0x000fe20007ffe0ff */
        /* <DEDUP_REMOVED lines=57> */
[--C-:B--2---:R-:W-:Y:S01]  /*a460*/  FFMA.FTZ R76, R69, UR8, -R64.reuse ;  /* 0x00000008454c7c23 */ /* 0x104fe20008010840 */
        /* <DEDUP_REMOVED lines=10> */
[----:B------:R-:W-:-:S02]  /*a510*/  FFMA.FTZ R33, R33, UR8, -R64 ;  /* 0x0000000821217c23 */ /* 0x000fc40008010840 */
[----:B------:R-:W-:Y:S02]  /*a520*/  FMNMX.FTZ R51, R6, R51, !PT ;  /* 0x0000003306337209 */ /* 0x000fe40007810000 */
[----:B------:R-:W-:Y:S02]  /*a530*/  MUFU.EX2 R146, R146 ;  /* 0x0000009200927308 */ /* 0x000fe40000000800 */
[----:B------:R-:W-:-:S04]  /*a540*/  FMNMX.FTZ R51, R4, R51, !PT ;  /* 0x0000003304337209 */ /* 0x000fc80007810000 */
[----:B------:R-:W-:Y:S02]  /*a550*/  FMNMX.FTZ R51, R24, R51, !PT ;  /* 0x0000003318337209 */ /* 0x000fe40007810000 */
[----:B------:R-:W2:Y:S01]  /*a560*/  MUFU.EX2 R81, R81 ;  /* 0x0000005100517308 */ /* 0x000ea20000000800 */
[----:B-1----:R-:W-:Y:S01]  /*a570*/  F2FP.BF16.F32.PACK_AB R104, R97, R150 ;  /* 0x000000966168723e */ /* 0x002fe200000010ff */
[----:B------:R-:W-:Y:S01]  /*a580*/  FADD.FTZ R97, R150, R97 ;  /* 0x0000006196617221 */ /* 0x000fe20000010000 */
[----:B------:R-:W-:Y:S01]  /*a590*/  FMNMX.FTZ R49, R72, R51, !PT ;  /* 0x0000003348317209 */ /* 0x000fe20007810000 */
[----:B------:R-:W-:-:S03]  /*a5a0*/  FFMA.FTZ R51, R37, UR8, -R64 ;  /* 0x0000000825337c23 */ /* 0x000fc60008010840 */
[----:B------:R-:W-:Y:S01]  /*a5b0*/  FMNMX.FTZ R49, R58, R49, !PT ;  /* 0x000000313a317209 */ /* 0x000fe20007810000 */
[----:B------:R-:W-:Y:S03]  /*a5c0*/  MUFU.EX2 R76, R76 ;  /* 0x0000004c004c7308 */ /* 0x000fe60000000800 */
[----:B------:R-:W-:Y:S01]  /*a5d0*/  FMNMX.FTZ R47, R22, R49, !PT ;  /* 0x00000031162f7209 */ /* 0x000fe20007810000 */
[----:B------:R-:W-:-:S03]  /*a5e0*/  FFMA.FTZ R49, R35, UR8, -R64 ;  /* 0x0000000823317c23 */ /* 0x000fc60008010840 */
[----:B------:R-:W-:Y:S01]  /*a5f0*/  FMNMX.FTZ R47, R20, R47, !PT ;  /* 0x0000002f142f7209 */ /* 0x000fe20007810000 */
[----:B------:R-:W-:Y:S01]  /*a600*/  MUFU.EX2 R73, R73 ;  /* 0x0000004900497308 */ /* 0x000fe20000000800 */
[----:B--2---:R-:W-:Y:S01]  /*a610*/  F2FP.BF16.F32.PACK_AB R106, R81, R146 ;  /* 0x00000092516a723e */ /* 0x004fe200000010ff */
[----:B------:R-:W-:Y:S01]  /*a620*/  FADD.FTZ R146, R146, R97 ;  /* 0x0000006192927221 */ /* 0x000fe20000010000 */
[----:B------:R-:W-:Y:S01]  /*a630*/  FMNMX.FTZ R41, R162, R47, !PT ;  /* 0x0000002fa2297209 */ /* 0x000fe20007810000 */
[--C-:B------:R-:W-:Y:S01]  /*a640*/  FFMA.FTZ R47, R27, UR8, -R64.reuse ;  /* 0x000000081b2f7c23 */ /* 0x100fe20008010840 */
[----:B------:R-:W-:Y:S01]  /*a650*/  FFMA.FTZ R97, R59, UR8, -R64 ;  /* 0x000000083b617c23 */ /* 0x000fe20008010840 */
[----:B------:R-:W-:Y:S01]  /*a660*/  FADD.FTZ R81, R81, R146 ;  /* 0x0000009251517221 */ /* 0x000fe20000010000 */
[----:B------:R-:W-:Y:S01]  /*a670*/  FMNMX.FTZ R41, R78, R41, !PT ;  /* 0x000000294e297209 */ /* 0x000fe20007810000 */
[----:B------:R-:W-:Y:S03]  /*a680*/  MUFU.EX2 R70, R70 ;  /* 0x0000004600467308 */ /* 0x000fe60000000800 */
[----:B------:R-:W-:Y:S01]  /*a690*/  FMNMX.FTZ R39, R160, R41, !PT ;  /* 0x00000029a0277209 */ /* 0x000fe20007810000 */
[----:B------:R-:W-:-:S03]  /*a6a0*/  FFMA.FTZ R41, R15, UR8, -R64 ;  /* 0x000000080f297c23 */ /* 0x000fc60008010840 */
        /* <DEDUP_REMOVED lines=9> */
[----:B------:R-:W1:Y:S03]  /*a740*/  MUFU.EX2 R54, R54 ;  /* 0x0000003600367308 */ /* 0x000e660000000800 */
[----:B------:R-:W-:Y:S01]  /*a750*/  FMNMX.FTZ R31, R82, R35, !PT ;  /* 0x00000023521f7209 */ /* 0x000fe20007810000 */
[----:B------:R-:W-:-:S03]  /*a760*/  FFMA.FTZ R35, R57, UR8, -R64 ;  /* 0x0000000839237c23 */ /* 0x000fc60008010840 */
[----:B------:R-:W-:Y:S01]  /*a770*/  FMNMX.FTZ R31, R80, R31, !PT ;  /* 0x0000001f501f7209 */ /* 0x000fe20007810000 */
[----:B------:R-:W-:Y:S03]  /*a780*/  MUFU.EX2 R52, R52 ;  /* 0x0000003400347308 */ /* 0x000fe60000000800 */
[----:B------:R-:W-:Y:S01]  /*a790*/  FMNMX.FTZ R27, R68, R31, !PT ;  /* 0x0000001f441b7209 */ /* 0x000fe20007810000 */
[----:B------:R-:W-:-:S03]  /*a7a0*/  FFMA.FTZ R31, R25, UR8, -R64 ;  /* 0x00000008191f7c23 */ /* 0x000fc60008010840 */
[----:B------:R-:W-:Y:S01]  /*a7b0*/  FMNMX.FTZ R27, R62, R27, !PT ;  /* 0x0000001b3e1b7209 */ /* 0x000fe20007810000 */
[----:B------:R-:W2:Y:S03]  /*a7c0*/  MUFU.EX2 R51, R51 ;  /* 0x0000003300337308 */ /* 0x000ea60000000800 */
[----:B------:R-:W-:-:S04]  /*a7d0*/  FMNMX.FTZ R21, R50, R27, !PT ;  /* 0x0000001b32157209 */ /* 0x000fc80007810000 */
[----:B------:R-:W-:Y:S01]  /*a7e0*/  FMNMX.FTZ R0, R48, R21, !PT ;  /* 0x0000001530007209 */ /* 0x000fe20007810000 */
[----:B------:R-:W-:Y:S03]  /*a7f0*/  MUFU.EX2 R49, R49 ;  /* 0x0000003100317308 */ /* 0x000fe60000000800 */
[----:B------:R-:W-:-:S04]  /*a800*/  FMNMX.FTZ R15, R43, R0, !PT ;  /* 0x000000002b0f7209 */ /* 0x000fc80007810000 */
[----:B------:R-:W-:Y:S01]  /*a810*/  FMNMX.FTZ R15, R42, R15, !PT ;  /* 0x0000000f2a0f7209 */ /* 0x000fe20007810000 */
[----:B------:R-:W-:Y:S04]  /*a820*/  MUFU.EX2 R46, R46 ;  /* 0x0000002e002e7308 */ /* 0x000fe80000000800 */
[----:B------:R-:W3:Y:S04]  /*a830*/  SHFL.BFLY PT, R0, R15, 0x2, 0x1f ;  /* 0x0c401f000f007f89 */ /* 0x000ee800000e0000 */
[----:B------:R-:W-:Y:S08]  /*a840*/  MUFU.EX2 R47, R47 ;  /* 0x0000002f002f7308 */ /* 0x000ff00000000800 */
[----:B------:R-:W-:Y:S08]  /*a850*/  MUFU.EX2 R44, R44 ;  /* 0x0000002c002c7308 */ /* 0x000ff00000000800 */
[----:B------:R-:W-:Y:S01]  /*a860*/  MUFU.EX2 R41, R41 ;  /* 0x0000002900297308 */ /* 0x000fe20000000800 */
[----:B---3--:R-:W-:-:S07]  /*a870*/  FMNMX.FTZ R0, R15, R0, !PT ;  /* 0x000000000f007209 */ /* 0x008fce0007810000 */
[----:B------:R-:W-:Y:S01]  /*a880*/  MUFU.EX2 R40, R40 ;  /* 0x0000002800287308 */ /* 0x000fe20000000800 */
[----:B------:R-:W3:Y:S07]  /*a890*/  SHFL.BFLY PT, R65, R0, 0x1, 0x1f ;  /* 0x0c201f0000417f89 */ /* 0x000eee00000e0000 */
[----:B------:R-:W-:Y:S08]  /*a8a0*/  MUFU.EX2 R39, R39 ;  /* 0x0000002700277308 */ /* 0x000ff00000000800 */
[----:B------:R-:W-:Y:S08]  /*a8b0*/  MUFU.EX2 R38, R38 ;  /* 0x0000002600267308 */ /* 0x000ff00000000800 */
[----:B------:R-:W-:Y:S01]  /*a8c0*/  MUFU.EX2 R37, R37 ;  /* 0x0000002500257308 */ /* 0x000fe20000000800 */
[----:B---3--:R-:W-:Y:S01]  /*a8d0*/  FMNMX.FTZ R65, R0, R65, !PT ;  /* 0x0000004100417209 */ /* 0x008fe20007810000 */
[----:B------:R-:W-:-:S03]  /*a8e0*/  FFMA.FTZ R0, R5, UR8, -R64 ;  /* 0x0000000805007c23 */ /* 0x000fc60008010840 */
[C---:B------:R-:W-:Y:S01]  /*a8f0*/  FSETP.NEU.FTZ.AND P0, PT, R65.reuse, -INF , PT ;  /* 0xff8000004100780b */ /* 0x040fe20003f1d000 */
[----:B------:R-:W-:Y:S02]  /*a900*/  FMUL.FTZ R45, R65, UR8 ;  /* 0x00000008412d7c20 */ /* 0x000fe40008410000 */
[----:B------:R-:W-:Y:S03]  /*a910*/  MUFU.EX2 R36, R36 ;  /* 0x0000002400247308 */ /* 0x000fe60000000800 */
[----:B------:R-:W-:-:S05]  /*a920*/  FSEL R45, R45, RZ, P0 ;  /* 0x000000ff2d2d7208 */ /* 0x000fca0000000000 */
[--C-:B------:R-:W-:Y:S01]  /*a930*/  FFMA.FTZ R142, R10, UR8, -R45.reuse ;  /* 0x000000080a8e7c23 */ /* 0x100fe2000801082d */
[--C-:B------:R-:W-:Y:S01]  /*a940*/  FFMA.FTZ R74, R8, UR8, -R45.reuse ;  /* 0x00000008084a7c23 */ /* 0x100fe2000801082d */
[--C-:B------:R-:W-:Y:S01]  /*a950*/  FFMA.FTZ R144, R60, UR8, -R45.reuse ;  /* 0x000000083c907c23 */ /* 0x100fe2000801082d */
[----:B------:R-:W3:Y:S01]  /*a960*/  LDSM.16.MT88.4 R8, [R136+0x3000] ;  /* 0x003000008808783b */ /* 0x000ee20000004200 */
[--C-:B------:R-:W-:Y:S01]  /*a970*/  FFMA.FTZ R83, R56, UR8, -R45.reuse ;  /* 0x0000000838537c23 */ /* 0x100fe2000801082d */
[--C-:B------:R-:W-:Y:S01]  /*a980*/  FFMA.FTZ R79, R26, UR8, -R45.reuse ;  /* 0x000000081a4f7c23 */ /* 0x100fe2000801082d */
        /* <DEDUP_REMOVED lines=13> */
[----:B------:R-:W5:Y:S01]  /*aa60*/  LDSM.16.MT88.4 R4, [R134+0x3800] ;  /* 0x003800008604783b */ /* 0x000f620000004200 */
[--C-:B------:R-:W-:Y:S01]  /*aa70*/  FFMA.FTZ R77, R20, UR8, -R45.reuse ;  /* 0x00000008144d7c23 */ /* 0x100fe2000801082d */
[----:B-1----:R-:W-:Y:S01]  /*aa80*/  F2FP.BF16.F32.PACK_AB R20, R54, R55 ;  /* 0x000000373614723e */ /* 0x002fe200000010ff */
[----:B------:R-:W1:Y:S01]  /*aa90*/  MUFU.EX2 R83, R83 ;  /* 0x0000005300537308 */ /* 0x000e620000000800 */
        /* <DEDUP_REMOVED lines=12> */
[----:B------:R-:W-:-:S03]  /*ab60*/  FFMA.FTZ R43, R43, UR8, -R45 ;  /* 0x000000082b2b7c23 */ /* 0x000fc6000801082d */
[----:B------:R-:W-:Y:S01]  /*ab70*/  MUFU.EX2 R74, R74 ;  /* 0x0000004a004a7308 */ /* 0x000fe20000000800 */
[----:B-1----:R-:W-:Y:S01]  /*ab80*/  F2FP.BF16.F32.PACK_AB R105, R83, R144 ;  /* 0x000000905369723e */ /* 0x002fe200000010ff */
[----:B------:R-:W-:-:S06]  /*ab90*/  FADD.FTZ R83, R144, R83 ;  /* 0x0000005390537221 */ /* 0x000fcc0000010000 */
[----:B------:R-:W1:Y:S01]  /*aba0*/  MUFU.EX2 R71, R71 ;  /* 0x0000004700477308 */ /* 0x000e620000000800 */
[----:B--2---:R-:W-:Y:S01]  /*abb0*/  F2FP.BF16.F32.PACK_AB R107, R79, R142 ;  /* 0x0000008e4f6b723e */ /* 0x004fe200000010ff */
[----:B------:R-:W-:-:S04]  /*abc0*/  FADD.FTZ R142, R142, R83 ;  /* 0x000000538e8e7221 */ /* 0x000fc80000010000 */
[----:B------:R-:W-:Y:S02]  /*abd0*/  FADD.FTZ R79, R79, R142 ;  /* 0x0000008e4f4f7221 */ /* 0x000fe40000010000 */
[C---:B------:R-:W-:Y:S01]  /*abe0*/  HMMA.16816.F32.BF16 R116, R104.reuse, R112, RZ ;  /* 0x000000706874723c */ /* 0x040fe200000418ff */
[----:B------:R-:W-:Y:S05]  /*abf0*/  MUFU.EX2 R69, R69 ;  /* 0x0000004500457308 */ /* 0x000fea0000000800 */
[C---:B------:R-:W-:Y:S03]  /*ac00*/  HMMA.16816.F32.BF16 R112, R104.reuse, R114, RZ ;  /* 0x000000726870723c */ /* 0x040fe600000418ff */
[----:B------:R-:W2:Y:S03]  /*ac10*/  MUFU.EX2 R66, R66 ;  /* 0x0000004200427308 */ /* 0x000ea60000000800 */
[C---:B---3--:R-:W-:Y:S05]  /*ac20*/  HMMA.16816.F32.BF16 R108, R104.reuse, R8, RZ ;  /* 0x00000008686c723c */ /* 0x048fea00000418ff */
[----:B------:R-:W-:Y:S01]  /*ac30*/  MUFU.EX2 R57, R57 ;  /* 0x0000003900397308 */ /* 0x000fe20000000800 */
[----:B------:R-:W-:Y:S01]  /*ac40*/  HMMA.16816.F32.BF16 R104, R104, R10, RZ ;  /* 0x0000000a6868723c */ /* 0x000fe200000418ff */
[----:B------:R-:W-:Y:S01]  /*ac50*/  F2FP.BF16.F32.PACK_AB R8, R73, R76 ;  /* 0x0000004c4908723e */ /* 0x000fe200000010ff */
[----:B------:R-:W-:Y:S01]  /*ac60*/  FADD.FTZ R76, R76, R81 ;  /* 0x000000514c4c7221 */ /* 0x000fe20000010000 */
[----:B-1----:R-:W-:Y:S01]  /*ac70*/  F2FP.BF16.F32.PACK_AB R9, R71, R74 ;  /* 0x0000004a4709723e */ /* 0x002fe200000010ff */
[----:B------:R-:W-:-:S02]  /*ac80*/  FADD.FTZ R74, R74, R79 ;  /* 0x0000004f4a4a7221 */ /* 0x000fc40000010000 */
[----:B------:R-:W-:Y:S01]  /*ac90*/  FADD.FTZ R73, R73, R76 ;  /* 0x0000004c49497221 */ /* 0x000fe20000010000 */
[----:B------:R-:W-:Y:S01]  /*aca0*/  F2FP.BF16.F32.PACK_AB R10, R63, R70 ;  /* 0x000000463f0a723e */ /* 0x000fe200000010ff */
[----:B------:R-:W1:Y:S01]  /*acb0*/  MUFU.EX2 R60, R60 ;  /* 0x0000003c003c7308 */ /* 0x000e620000000800 */
[----:B--2---:R-:W-:Y:S01]  /*acc0*/  F2FP.BF16.F32.PACK_AB R11, R66, R69 ;  /* 0x00000045420b723e */ /* 0x004fe200000010ff */
[----:B------:R-:W-:Y:S01]  /*acd0*/  FADD.FTZ R74, R71, R74 ;  /* 0x0000004a474a7221 */ /* 0x000fe20000010000 */
[----:B------:R-:W-:-:S03]  /*ace0*/  FADD.FTZ R70, R70, R73 ;  /* 0x0000004946467221 */ /* 0x000fc60000010000 */
[----:B------:R-:W-:Y:S01]  /*acf0*/  FADD.FTZ R69, R69, R74 ;  /* 0x0000004a45457221 */ /* 0x000fe20000010000 */
[----:B------:R-:W-:Y:S01]  /*ad00*/  FADD.FTZ R70, R63, R70 ;  /* 0x000000463f467221 */ /* 0x000fe20000010000 */
[----:B------:R-:W-:Y:S01]  /*ad10*/  MUFU.EX2 R56, R56 ;  /* 0x0000003800387308 */ /* 0x000fe20000000800 */
[----:B----4-:R-:W-:Y:S01]  /*ad20*/  HMMA.16816.F32.BF16 R116, R8, R16, R116 ;  /* 0x000000100874723c */ /* 0x010fe20000041874 */
[----:B------:R-:W-:-:S05]  /*ad30*/  FADD.FTZ R66, R66, R69 ;  /* 0x0000004542427221 */ /* 0x000fca0000010000 */
[----:B------:R-:W-:Y:S01]  /*ad40*/  HMMA.16816.F32.BF16 R112, R8, R18, R112 ;  /* 0x000000120870723c */ /* 0x000fe20000041870 */
[----:B------:R-:W2:Y:S01]  /*ad50*/  MUFU.EX2 R61, R61 ;  /* 0x0000003d003d7308 */ /* 0x000ea20000000800 */
[----:B------:R-:W3:Y:S01]  /*ad60*/  LDSM.16.MT88.4 R16, [R134+0x3c00] ;  /* 0x003c00008610783b */ /* 0x000ee20000004200 */
[----:B-1----:R-:W-:-:S03]  /*ad70*/  F2FP.BF16.F32.PACK_AB R21, R60, R57 ;  /* 0x000000393c15723e */ /* 0x002fc600000010ff */
[C---:B-----5:R-:W-:Y:S03]  /*ad80*/  HMMA.16816.F32.BF16 R108, R8.reuse, R12, R108 ;  /* 0x0000000c086c723c */ /* 0x060fe6000004186c */
[----:B------:R-:W-:Y:S03]  /*ad90*/  MUFU.EX2 R3, R3 ;  /* 0x0000000300037308 */ /* 0x000fe60000000800 */
[----:B------:R-:W-:Y:S01]  /*ada0*/  HMMA.16816.F32.BF16 R104, R8, R14, R104 ;  /* 0x0000000e0868723c */ /* 0x000fe20000041868 */
[----:B------:R-:W1:Y:S04]  /*adb0*/  LDSM.16.MT88.4 R12, [R136+0x3c00] ;  /* 0x003c0000880c783b */ /* 0x000e680000004200 */
[----:B------:R-:W4:Y:S01]  /*adc0*/  MUFU.EX2 R58, R58 ;  /* 0x0000003a003a7308 */ /* 0x000f220000000800 */
[----:B--2---:R-:W-:-:S02]  /*add0*/  F2FP.BF16.F32.PACK_AB R23, R61, R56 ;  /* 0x000000383d17723e */ /* 0x004fc400000010ff */
[----:B------:R-:W-:Y:S02]  /*ade0*/  F2FP.BF16.F32.PACK_AB R8, R46, R49 ;  /* 0x000000312e08723e */ /* 0x000fe400000010ff */
[----:B------:R-:W-:-:S03]  /*adf0*/  F2FP.BF16.F32.PACK_AB R10, R44, R47 ;  /* 0x0000002f2c0a723e */ /* 0x000fc600000010ff */
[----:B------:R-:W-:Y:S01]  /*ae00*/  MUFU.EX2 R72, R72 ;  /* 0x0000004800487308 */ /* 0x000fe20000000800 */
[C---:B------:R-:W-:Y:S06]  /*ae10*/  HMMA.16816.F32.BF16 R116, R20.reuse, R4, R116 ;  /* 0x000000041474723c */ /* 0x040fec0000041874 */
[----:B------:R-:W-:Y:S01]  /*ae20*/  HMMA.16816.F32.BF16 R112, R20, R6, R112 ;  /* 0x000000061470723c */ /* 0x000fe20000041870 */
[----:B------:R-:W2:Y:S01]  /*ae30*/  MUFU.EX2 R77, R77 ;  /* 0x0000004d004d7308 */ /* 0x000ea20000000800 */
[----:B------:R-:W5:Y:S01]  /*ae40*/  LDSM.16.MT88.4 R4, [R134+0x4000] ;  /* 0x004000008604783b */ /* 0x000f620000004200 */
[----:B----4-:R-:W-:-:S03]  /*ae50*/  F2FP.BF16.F32.PACK_AB R9, R58, R3 ;  /* 0x000000033a09723e */ /* 0x010fc600000010ff */
[C---:B------:R-:W-:Y:S03]  /*ae60*/  HMMA.16816.F32.BF16 R108, R20.reuse, R24, R108 ;  /* 0x00000018146c723c */ /* 0x040fe6000004186c */
[----:B------:R-:W-:Y:S03]  /*ae70*/  MUFU.EX2 R75, R75 ;  /* 0x0000004b004b7308 */ /* 0x000fe60000000800 */
[----:B------:R-:W-:Y:S01]  /*ae80*/  HMMA.16816.F32.BF16 R104, R20, R26, R104 ;  /* 0x0000001a1468723c */ /* 0x000fe20000041868 */
[----:B------:R-:W4:Y:S01]  /*ae90*/  LDSM.16.MT88.4 R20, [R136+0x4000] ;  /* 0x004000008814783b */ /* 0x000f220000004200 */
[----:B------:R-:W-:-:S03]  /*aea0*/  FFMA.FTZ R25, R158, UR8, -R45 ;  /* 0x000000089e197c23 */ /* 0x000fc6000801082d */
[----:B------:R-:W5:Y:S01]  /*aeb0*/  MUFU.EX2 R78, R78 ;  /* 0x0000004e004e7308 */ /* 0x000f620000000800 */
        /* <DEDUP_REMOVED lines=12> */
[----:B------:R-:W4:Y:S02]  /*af80*/  MUFU.EX2 R34, R34 ;  /* 0x0000002200227308 */ /* 0x000f240000000800 */
[----:B------:R-:W-:-:S02]  /*af90*/  F2FP.BF16.F32.PACK_AB R8, R40, R41 ;  /* 0x000000292808723e */ /* 0x000fc400000010ff */
[----:B-----5:R-:W-:Y:S02]  /*afa0*/  F2FP.BF16.F32.PACK_AB R9, R78, R75 ;  /* 0x0000004b4e09723e */ /* 0x020fe400000010ff */
[----:B------:R-:W-:Y:S02]  /*afb0*/  F2FP.BF16.F32.PACK_AB R10, R38, R39 ;  /* 0x00000027260a723e */ /* 0x000fe400000010ff */
[----:B--2---:R-:W-:Y:S01]  /*afc0*/  F2FP.BF16.F32.PACK_AB R11, R25, R24 ;  /* 0x00000018190b723e */ /* 0x004fe200000010ff */
[----:B------:R-:W-:Y:S06]  /*afd0*/  MUFU.EX2 R26, R26 ;  /* 0x0000001a001a7308 */ /* 0x000fec0000000800 */
[C---:B------:R-:W-:Y:S02]  /*afe0*/  HMMA.16816.F32.BF16 R116, R8.reuse, R4, R116 ;  /* 0x000000040874723c */ /* 0x040fe40000041874 */
[----:B------:R-:W2:Y:S04]  /*aff0*/  MUFU.EX2 R27, R27 ;  /* 0x0000001b001b7308 */ /* 0x000ea80000000800 */
[----:B------:R-:W-:Y:S01]  /*b000*/  HMMA.16816.F32.BF16 R112, R8, R6, R112 ;  /* 0x000000060870723c */ /* 0x000fe20000041870 */
[----:B------:R-:W-:-:S03]  /*b010*/  F2FP.BF16.F32.PACK_AB R4, R36, R37 ;  /* 0x000000252404723e */ /* 0x000fc600000010ff */
[----:B------:R-:W-:Y:S02]  /*b020*/  MUFU.EX2 R152, R152 ;  /* 0x0000009800987308 */ /* 0x000fe40000000800 */
[----:B----4-:R-:W-:Y:S01]  /*b030*/  HMMA.16816.F32.BF16 R108, R8, R20, R108 ;  /* 0x00000014086c723c */ /* 0x010fe2000004186c */
[----:B------:R-:W-:-:S05]  /*b040*/  F2FP.BF16.F32.PACK_AB R6, R34, R35 ;  /* 0x000000232206723e */ /* 0x000fca00000010ff */
[----:B------:R-:W4:Y:S01]  /*b050*/  MUFU.EX2 R99, R99 ;  /* 0x0000006300637308 */ /* 0x000f220000000800 */
[----:B------:R-:W-:Y:S01]  /*b060*/  HMMA.16816.F32.BF16 R104, R8, R22, R104 ;  /* 0x000000160868723c */ /* 0x000fe20000041868 */
[----:B------:R-:W5:Y:S01]  /*b070*/  LDSM.16.MT88.4 R8, [R134+0x4800] ;  /* 0x004800008608783b */ /* 0x000f620000004200 */
[----:B--2---:R-:W-:Y:S01]  /*b080*/  F2FP.BF16.F32.PACK_AB R5, R27, R26 ;  /* 0x0000001a1b05723e */ /* 0x004fe200000010ff */
[----:B------:R-:W-:-:S04]  /*b090*/  FFMA.FTZ R20, R68, UR8, -R45 ;  /* 0x0000000844147c23 */ /* 0x000fc8000801082d */
[--C-:B------:R-:W-:Y:S01]  /*b0a0*/  FFMA.FTZ R23, R62, UR8, -R45.reuse ;  /* 0x000000083e177c23 */ /* 0x100fe2000801082d */
[----:B------:R-:W-:Y:S01]  /*b0b0*/  MUFU.EX2 R33, R33 ;  /* 0x0000002100217308 */ /* 0x000fe20000000800 */
[----:B------:R-:W-:Y:S01]  /*b0c0*/  FFMA.FTZ R22, R50, UR8, -R45 ;  /* 0x0000000832167c23 */ /* 0x000fe2000801082d */
[----:B----4-:R-:W-:-:S06]  /*b0d0*/  F2FP.BF16.F32.PACK_AB R7, R99, R152 ;  /* 0x000000986307723e */ /* 0x010fcc00000010ff */
[----:B------:R-:W2:Y:S01]  /*b0e0*/  MUFU.EX2 R32, R32 ;  /* 0x0000002000207308 */ /* 0x000ea20000000800 */
[C---:B---3--:R-:W-:Y:S07]  /*b0f0*/  HMMA.16816.F32.BF16 R116, R4.reuse, R16, R116 ;  /* 0x000000100474723c */ /* 0x048fee0000041874 */
[----:B------:R-:W-:Y:S01]  /*b100*/  MUFU.EX2 R31, R31 ;  /* 0x0000001f001f7308 */ /* 0x000fe20000000800 */
[C---:B------:R-:W-:Y:S01]  /*b110*/  HMMA.16816.F32.BF16 R112, R4.reuse, R18, R112 ;  /* 0x000000120470723c */ /* 0x040fe20000041870 */
[----:B------:R-:W3:Y:S06]  /*b120*/  LDSM.16.MT88.4 R16, [R136+0x4800] ;  /* 0x004800008810783b */ /* 0x000eec0000004200 */
[----:B------:R-:W4:Y:S01]  /*b130*/  MUFU.EX2 R30, R30 ;  /* 0x0000001e001e7308 */ /* 0x000f220000000800 */
[C---:B-1----:R-:W-:Y:S07]  /*b140*/  HMMA.16816.F32.BF16 R108, R4.reuse, R12, R108 ;  /* 0x0000000c046c723c */ /* 0x042fee000004186c */
        /* <DEDUP_REMOVED lines=9> */
[----:B------:R-:W-:Y:S01]  /*b1e0*/  FFMA.FTZ R52, R48, UR8, -R45 ;  /* 0x0000000830347c23 */ /* 0x000fe2000801082d */
[----:B--2---:R-:W-:Y:S01]  /*b1f0*/  F2FP.BF16.F32.PACK_AB R4, R32, R33 ;  /* 0x000000212004723e */ /* 0x004fe200000010ff */
[----:B------:R-:W-:Y:S01]  /*b200*/  FADD.FTZ R50, R51, R50 ;  /* 0x0000003233327221 */ /* 0x000fe20000010000 */
[----:B----4-:R-:W-:Y:S01]  /*b210*/  F2FP.BF16.F32.PACK_AB R6, R30, R31 ;  /* 0x0000001f1e06723e */ /* 0x010fe200000010ff */
[----:B------:R-:W-:Y:S01]  /*b220*/  FADD.FTZ R48, R61, R56 ;  /* 0x000000383d307221 */ /* 0x000fe20000010000 */
[----:B------:R-:W-:Y:S01]  /*b230*/  MUFU.EX2 R20, R20 ;  /* 0x0000001400147308 */ /* 0x000fe20000000800 */
[----:B------:R-:W-:Y:S01]  /*b240*/  FADD.FTZ R49, R49, R50 ;  /* 0x0000003231317221 */ /* 0x000fe20000010000 */
[----:B------:R-:W2:Y:S01]  /*b250*/  LDSM.16.MT88.4 R12, [R134+0x4c00] ;  /* 0x004c0000860c783b */ /* 0x000ea20000004200 */
[----:B------:R-:W-:-:S02]  /*b260*/  FADD.FTZ R3, R3, R48 ;  /* 0x0000003003037221 */ /* 0x000fc40000010000 */
[----:B------:R-:W-:-:S03]  /*b270*/  FADD.FTZ R46, R46, R49 ;  /* 0x000000312e2e7221 */ /* 0x000fc60000010000 */
        /* <DEDUP_REMOVED lines=11> */
[----:B-----5:R-:W-:Y:S01]  /*b330*/  HMMA.16816.F32.BF16 R116, R4, R8, R116 ;  /* 0x000000080474723c */ /* 0x020fe20000041874 */
[----:B------:R-:W-:Y:S01]  /*b340*/  MUFU.EX2 R22, R22 ;  /* 0x0000001600167308 */ /* 0x000fe20000000800 */
[----:B------:R-:W-:-:S04]  /*b350*/  FADD.FTZ R37, R37, R38 ;  /* 0x0000002625257221 */ /* 0x000fc80000010000 */
[C---:B---3--:R-:W-:Y:S01]  /*b360*/  HMMA.16816.F32.BF16 R108, R4.reuse, R16, R108 ;  /* 0x00000010046c723c */ /* 0x048fe2000004186c */
[----:B------:R-:W-:Y:S01]  /*b370*/  FADD.FTZ R9, R58, R3 ;  /* 0x000000033a097221 */ /* 0x000fe20000010000 */
[----:B------:R-:W-:Y:S01]  /*b380*/  FADD.FTZ R36, R36, R37 ;  /* 0x0000002524247221 */ /* 0x000fe20000010000 */
[----:B------:R-:W3:Y:S02]  /*b390*/  MUFU.EX2 R51, R52 ;  /* 0x0000003400337308 */ /* 0x000ee40000000800 */
[----:B------:R-:W-:Y:S01]  /*b3a0*/  FADD.FTZ R72, R72, R9 ;  /* 0x0000000948487221 */ /* 0x000fe20000010000 */
[C---:B------:R-:W-:Y:S01]  /*b3b0*/  HMMA.16816.F32.BF16 R112, R4.reuse, R10, R112 ;  /* 0x0000000a0470723c */ /* 0x040fe20000041870 */
[----:B------:R-:W4:Y:S01]  /*b3c0*/  LDSM.16.MT88.4 R8, [R136+0x4c00] ;  /* 0x004c00008808783b */ /* 0x000f220000004200 */
        /* <DEDUP_REMOVED lines=11> */
[----:B-1----:R-:W-:Y:S02]  /*b480*/  F2FP.BF16.F32.PACK_AB R4, R28, R29 ;  /* 0x0000001d1c04723e */ /* 0x002fe400000010ff */
[----:B------:R-:W-:Y:S01]  /*b490*/  FADD.FTZ R31, R31, R32 ;  /* 0x000000201f1f7221 */ /* 0x000fe20000010000 */
        /* <DEDUP_REMOVED lines=12> */
[----:B------:R-:W-:-:S03]  /*b560*/  FADD.FTZ R0, R0, R29 ;  /* 0x0000001d00007221 */ /* 0x000fc60000010000 */
[----:B------:R-:W-:Y:S01]  /*b570*/  FADD.FTZ R82, R82, R99 ;  /* 0x0000006352527221 */ /* 0x000fe20000010000 */
[----:B------:R-:W-:-:S03]  /*b580*/  FADD.FTZ R97, R97, R0 ;  /* 0x0000000061617221 */ /* 0x000fc60000010000 */
[----:B------:R-:W-:Y:S01]  /*b590*/  FADD.FTZ R21, R21, R82 ;  /* 0x0000005215157221 */ /* 0x000fe20000010000 */
[----:B-1----:R-:W-:-:S03]  /*b5a0*/  F2FP.BF16.F32.PACK_AB R7, R42, R3 ;  /* 0x000000032a07723e */ /* 0x002fc600000010ff */
[----:B------:R-:W-:-:S04]  /*b5b0*/  FADD.FTZ R20, R20, R21 ;  /* 0x0000001514147221 */ /* 0x000fc80000010000 */
[----:B------:R-:W-:Y:S01]  /*b5c0*/  FADD.FTZ R23, R23, R20 ;  /* 0x0000001417177221 */ /* 0x000fe20000010000 */
[----:B--2---:R-:W-:Y:S03]  /*b5d0*/  HMMA.16816.F32.BF16 R116, R4, R12, R116 ;  /* 0x0000000c0474723c */ /* 0x004fe60000041874 */
[----:B------:R-:W-:-:S04]  /*b5e0*/  FADD.FTZ R22, R22, R23 ;  /* 0x0000001716167221 */ /* 0x000fc80000010000 */
[----:B------:R-:W-:Y:S01]  /*b5f0*/  FADD.FTZ R22, R51, R22 ;  /* 0x0000001633167221 */ /* 0x000fe20000010000 */
[----:B------:R-:W-:Y:S03]  /*b600*/  HMMA.16816.F32.BF16 R112, R4, R14, R112 ;  /* 0x0000000e0470723c */ /* 0x000fe60000041870 */
[----:B------:R-:W-:-:S03]  /*b610*/  FADD.FTZ R3, R3, R22 ;  /* 0x0000001603037221 */ /* 0x000fc60000010000 */
[----:B----4-:R-:W-:Y:S01]  /*b620*/  HMMA.16816.F32.BF16 R108, R4, R8, R108 ;  /* 0x00000008046c723c */ /* 0x010fe2000004186c */
        /* <DEDUP_REMOVED lines=70> */
.L_x_5261:
[----:B------:R-:W1:Y:S02]  /*ba90*/  LDC R5, c[0x0][0x250] ;  /* 0x00009400ff057b82 */ /* 0x000e640000000800 */
[----:B-1----:R-:W-:-:S05]  /*baa0*/  IMAD.SHL.U32 R7, R5, 0x80, RZ ;  /* 0x0000008005077824 */ /* 0x002fca00078e00ff */
[----:B------:R-:W-:-:S04]  /*bab0*/  IADD3 R7, -R7, RZ, RZ ;  /* 0x000000ff07077210 */ /* 0x000fc80007ffe1ff */
[----:B------:R-:W-:-:S07]  /*bac0*/  SHF.R.S32.HI R4, RZ, 0x1f, R7 ;  /* 0x0000001fff047819 */ /* 0x000fce0000011407 */
.L_x_5262:
        /* <DEDUP_REMOVED lines=22> */
[----:B------:R-:W-:Y:S01]  /*bc30*/  @!P0 LEA R20, P4, R6, UR10, 0x1 ;  /* 0x0000000a06148c11 */ /* 0x000fe2000f8808ff */
[----:B--2---:R-:W-:Y:S01]  /*bc40*/  @!P0 IMAD R5, R0, 0x60, RZ ;  /* 0x0000006000058824 */ /* 0x004fe200078e02ff */
[----:B------:R-:W-:Y:S01]  /*bc50*/  @!P0 IADD3 R0, P2, R7, R10, RZ ;  /* 0x0000000a07008210 */ /* 0x000fe20007f5e0ff */
        /* <DEDUP_REMOVED lines=27> */
[----:B------:R-:W5:Y:S04]  /*be10*/  LDSM.16.M88.4 R40, [R94+0x1c00] ;  /* 0x001c00005e28783b */ /* 0x000f680000000200 */
[----:B------:R-:W5:Y:S04]  /*be20*/  LDSM.16.M88.4 R48, [R94+0x1800] ;  /* 0x001800005e30783b */ /* 0x000f680000000200 */
[----:B------:R-:W5:Y:S04]  /*be30*/  LDSM.16.M88.4 R32, [R94+0x2000] ;  /* 0x002000005e20783b */ /* 0x000f680000000200 */
[----:B-1----:R-:W1:Y:S04]  /*be40*/  LDSM.16.M88.4 R24, [R94+0x2400] ;  /* 0x002400005e18783b */ /* 0x002e680000000200 */
[----:B------:R-:W-:Y:S01]  /*be50*/  LDSM.16.M88.4 R56, [R94+0x2c00] ;  /* 0x002c00005e38783b */ /* 0x000fe20000000200 */
[C---:B--2---:R-:W-:Y:S03]  /*be60*/  HMMA.16816.F32.BF16 R80, R8.reuse, R4, RZ ;  /* 0x000000040850723c */ /* 0x044fe600000418ff */
[----:B------:R-:W-:Y:S04]  /*be70*/  LDSM.16.M88.4 R68, [R90] ;  /* 0x000000005a44783b */ /* 0x000fe80000000200 */
[----:B------:R-:W-:Y:S01]  /*be80*/  LDSM.16.M88.4 R72, [R91] ;  /* 0x000000005b48783b */ /* 0x000fe20000000200 */
[C---:B------:R-:W-:Y:S03]  /*be90*/  HMMA.16816.F32.BF16 R4, R8.reuse, R6, RZ ;  /* 0x000000060804723c */ /* 0x040fe600000418ff */
[----:B------:R-:W-:Y:S03]  /*bea0*/  LDSM.16.M88.4 R60, [R89] ;  /* 0x00000000593c783b */ /* 0x000fe60000000200 */
[C---:B---3--:R-:W-:Y:S01]  /*beb0*/  HMMA.16816.F32.BF16 R20, R8.reuse, R12, RZ ;  /* 0x0000000c0814723c */ /* 0x048fe200000418ff */
[----:B------:R-:W0:Y:S05]  /*bec0*/  LDGDEPBAR ;  /* 0x00000000000079af */ /* 0x000e2a0000000000 */
[----:B------:R-:W-:Y:S06]  /*bed0*/  HMMA.16816.F32.BF16 R12, R8, R14, RZ ;  /* 0x0000000e080c723c */ /* 0x000fec00000418ff */
[C---:B----4-:R-:W-:Y:S06]  /*bee0*/  HMMA.16816.F32.BF16 R80, R76.reuse, R16, R80 ;  /* 0x000000104c50723c */ /* 0x050fec0000041850 */
[C---:B------:R-:W-:Y:S01]  /*bef0*/  HMMA.16816.F32.BF16 R4, R76.reuse, R18, R4 ;  /* 0x000000124c04723c */ /* 0x040fe20000041804 */
[----:B------:R-:W2:Y:S05]  /*bf00*/  LDSM.16.M88.4 R16, [R94+0x2800] ;  /* 0x002800005e10783b */ /* 0x000eaa0000000200 */
[C---:B-----5:R-:W-:Y:S06]  /*bf10*/  HMMA.16816.F32.BF16 R20, R76.reuse, R28, R20 ;  /* 0x0000001c4c14723c */ /* 0x060fec0000041814 */
        /* <DEDUP_REMOVED lines=21> */
[----:B------:R-:W-:Y:S02]  /*c070*/  FMUL.FTZ R147, R15, UR15 ;  /* 0x0000000f0f937c20 */ /* 0x000fe40008410000 */
[C---:B------:R-:W-:Y:S01]  /*c080*/  HMMA.16816.F32.BF16 R36, R8.reuse, R32, RZ ;  /* 0x000000200824723c */ /* 0x040fe200000418ff */
[----:B------:R2:W-:Y:S05]  /*c090*/  MUFU.TANH R135, R22 ;  /* 0x0000001600877308 */ /* 0x0005ea0000002400 */
[C---:B-1----:R-:W-:Y:S03]  /*c0a0*/  HMMA.16816.F32.BF16 R28, R8.reuse, R24, RZ ;  /* 0x00000018081c723c */ /* 0x042fe600000418ff */
[----:B------:R1:W3:Y:S03]  /*c0b0*/  MUFU.TANH R141, R12 ;  /* 0x0000000c008d7308 */ /* 0x0002e60000002400 */
[C---:B------:R-:W-:Y:S05]  /*c0c0*/  HMMA.16816.F32.BF16 R48, R8.reuse, R50, RZ ;  /* 0x000000320830723c */ /* 0x040fea00000418ff */
[----:B------:R-:W-:Y:S01]  /*c0d0*/  MUFU.TANH R143, R143 ;  /* 0x0000008f008f7308 */ /* 0x000fe20000002400 */
[C---:B--2---:R-:W-:Y:S06]  /*c0e0*/  HMMA.16816.F32.BF16 R20, R8.reuse, R16, RZ ;  /* 0x000000100814723c */ /* 0x044fec00000418ff */
[C---:B------:R-:W-:Y:S01]  /*c0f0*/  HMMA.16816.F32.BF16 R32, R8.reuse, R34, RZ ;  /* 0x000000220820723c */ /* 0x040fe200000418ff */
[----:B------:R-:W2:Y:S05]  /*c100*/  MUFU.TANH R145, R145 ;  /* 0x0000009100917308 */ /* 0x000eaa0000002400 */
[C---:B------:R-:W-:Y:S03]  /*c110*/  HMMA.16816.F32.BF16 R24, R8.reuse, R26, RZ ;  /* 0x0000001a0818723c */ /* 0x040fe600000418ff */
[----:B------:R-:W4:Y:S03]  /*c120*/  MUFU.TANH R147, R147 ;  /* 0x0000009300937308 */ /* 0x000f260000002400 */
[C---:B------:R-:W-:Y:S05]  /*c130*/  HMMA.16816.F32.BF16 R16, R8.reuse, R18, RZ ;  /* 0x000000120810723c */ /* 0x040fea00000418ff */
[----:B------:R5:W-:Y:S01]  /*c140*/  MUFU.TANH R153, R4 ;  /* 0x0000000400997308 */ /* 0x000be20000002400 */
[C---:B-1----:R-:W-:Y:S06]  /*c150*/  HMMA.16816.F32.BF16 R12, R8.reuse, R56, RZ ;  /* 0x00000038080c723c */ /* 0x042fec00000418ff */
[----:B------:R-:W-:Y:S01]  /*c160*/  HMMA.16816.F32.BF16 R8, R8, R58, RZ ;  /* 0x0000003a0808723c */ /* 0x000fe200000418ff */
[----:B------:R-:W1:Y:S01]  /*c170*/  LDSM.16.M88.4 R56, [R88] ;  /* 0x000000005838783b */ /* 0x000e620000000200 */
[----:B------:R-:W-:Y:S04]  /*c180*/  MUFU.TANH R81, R81 ;  /* 0x0000005100517308 */ /* 0x000fe80000002400 */
[C---:B------:R-:W-:Y:S04]  /*c190*/  HMMA.16816.F32.BF16 R44, R76.reuse, R68, R44 ;  /* 0x000000444c2c723c */ /* 0x040fe8000004182c */
[----:B------:R-:W4:Y:S02]  /*c1a0*/  MUFU.TANH R151, R82 ;  /* 0x0000005200977308 */ /* 0x000f240000002400 */
[C---:B------:R-:W-:Y:S01]  /*c1b0*/  HMMA.16816.F32.BF16 R40, R76.reuse, R70, R40 ;  /* 0x000000464c28723c */ /* 0x040fe20000041828 */
[----:B------:R-:W3:Y:S05]  /*c1c0*/  LDSM.16.M88.4 R68, [R86] ;  /* 0x000000005644783b */ /* 0x000eea0000000200 */
[C---:B------:R-:W-:Y:S01]  /*c1d0*/  HMMA.16816.F32.BF16 R52, R76.reuse, R72, R52 ;  /* 0x000000484c34723c */ /* 0x040fe20000041834 */
[----:B------:R-:W4:Y:S05]  /*c1e0*/  MUFU.TANH R83, R83 ;  /* 0x0000005300537308 */ /* 0x000f2a0000002400 */
[----:B------:R-:W-:Y:S01]  /*c1f0*/  HMMA.16816.F32.BF16 R48, R76, R74, R48 ;  /* 0x0000004a4c30723c */ /* 0x000fe20000041830 */
[----:B------:R-:W2:Y:S01]  /*c200*/  LDSM.16.M88.4 R72, [R87] ;  /* 0x000000005748783b */ /* 0x000ea20000000200 */
[----:B------:R-:W-:-:S04]  /*c210*/  DEPBAR.LE SB0, 0x0 ;  /* 0x000080000000791a */ /* 0x000fc80000000000 */
[----:B------:R-:W-:Y:S01]  /*c220*/  HMMA.16816.F32.BF16 R36, R76, R60, R36 ;  /* 0x0000003c4c24723c */ /* 0x000fe20000041824 */
[----:B------:R4:W2:Y:S01]  /*c230*/  MUFU.TANH R61, R6 ;  /* 0x00000006003d7308 */ /* 0x0008a20000002400 */
[----:B------:R-:W-:Y:S01]  /*c240*/  FMUL.FTZ R45, R45, UR15 ;  /* 0x0000000f2d2d7c20 */ /* 0x000fe20008410000 */
[----:B------:R-:W-:-:S03]  /*c250*/  FMUL.FTZ R46, R46, UR15 ;  /* 0x0000000f2e2e7c20 */ /* 0x000fc60008410000 */
[C---:B------:R-:W-:Y:S01]  /*c260*/  HMMA.16816.F32.BF16 R32, R76.reuse, R62, R32 ;  /* 0x0000003e4c20723c */ /* 0x040fe20000041820 */
[----:B------:R-:W-:Y:S01]  /*c270*/  FMUL.FTZ R40, R40, UR15 ;  /* 0x0000000f28287c20 */ /* 0x000fe20008410000 */
[----:B------:R-:W-:Y:S01]  /*c280*/  FMUL.FTZ R43, R43, UR15 ;  /* 0x0000000f2b2b7c20 */ /* 0x000fe20008410000 */
[----:B------:R-:W2:Y:S03]  /*c290*/  MUFU.TANH R7, R7 ;  /* 0x0000000700077308 */ /* 0x000ea60000002400 */
[C---:B-1----:R-:W-:Y:S01]  /*c2a0*/  HMMA.16816.F32.BF16 R28, R76.reuse, R56, R28 ;  /* 0x000000384c1c723c */ /* 0x042fe2000004181c */
[----:B------:R-:W-:Y:S01]  /*c2b0*/  FMUL.FTZ R55, R55, UR15 ;  /* 0x0000000f37377c20 */ /* 0x000fe20008410000 */
[----:B------:R-:W-:Y:S01]  /*c2c0*/  FMUL.FTZ R54, R54, UR15 ;  /* 0x0000000f36367c20 */ /* 0x000fe20008410000 */
[----:B------:R-:W-:Y:S02]  /*c2d0*/  FMUL.FTZ R52, R52, UR15 ;  /* 0x0000000f34347c20 */ /* 0x000fe40008410000 */
[----:B------:R-:W1:Y:S01]  /*c2e0*/  MUFU.TANH R5, R5 ;  /* 0x0000000500057308 */ /* 0x000e620000002400 */
[----:B------:R-:W-:Y:S01]  /*c2f0*/  HMMA.16816.F32.BF16 R24, R76, R58, R24 ;  /* 0x0000003a4c18723c */ /* 0x000fe20000041818 */
[----:B------:R-:W-:Y:S01]  /*c300*/  FMUL.FTZ R48, R48, UR15 ;  /* 0x0000000f30307c20 */ /* 0x000fe20008410000 */
[----:B------:R-:W-:Y:S01]  /*c310*/  FMUL.FTZ R50, R50, UR15 ;  /* 0x0000000f32327c20 */ /* 0x000fe20008410000 */
[----:B------:R-:W-:Y:S01]  /*c320*/  FMUL.FTZ R49, R49, UR15 ;  /* 0x0000000f31317c20 */ /* 0x000fe20008410000 */
[----:B------:R-:W-:-:S02]  /*c330*/  FMUL.FTZ R51, R51, UR15 ;  /* 0x0000000f33337c20 */ /* 0x000fc40008410000 */
[C---:B---3--:R-:W-:Y:S01]  /*c340*/  HMMA.16816.F32.BF16 R12, R76.reuse, R68, R12 ;  /* 0x000000444c0c723c */ /* 0x048fe2000004180c */
[----:B------:R-:W-:Y:S01]  /*c350*/  FMUL.FTZ R59, R53, UR15 ;  /* 0x0000000f353b7c20 */ /* 0x000fe20008410000 */
[----:B------:R-:W-:Y:S01]  /*c360*/  IMAD.SHL.U32 R53, R101, 0x80, RZ ;  /* 0x0000008065357824 */ /* 0x000fe200078e00ff */
[----:B------:R3:W-:Y:S01]  /*c370*/  MUFU.TANH R69, R55 ;  /* 0x0000003700457308 */ /* 0x0007e20000002400 */
[----:B------:R-:W-:Y:S01]  /*c380*/  FMUL.FTZ R36, R36, UR15 ;  /* 0x0000000f24247c20 */ /* 0x000fe20008410000 */
[----:B------:R-:W-:Y:S01]  /*c390*/  FMUL.FTZ R38, R38, UR15 ;  /* 0x0000000f26267c20 */ /* 0x000fe20008410000 */
[C---:B------:R-:W-:Y:S01]  /*c3a0*/  HMMA.16816.F32.BF16 R8, R76.reuse, R70, R8 ;  /* 0x000000464c08723c */ /* 0x040fe20000041808 */
[C-C-:B------:R-:W-:Y:S01]  /*c3b0*/  LOP3.LUT R0, R53.reuse, 0x8, R100.reuse, 0xfe, !PT ;  /* 0x0000000835007812 */ /* 0x140fe200078efe64 */
[----:B------:R-:W-:Y:S01]  /*c3c0*/  FMUL.FTZ R32, R32, UR15 ;  /* 0x0000000f20207c20 */ /* 0x000fe20008410000 */
[--C-:B-----5:R-:W-:Y:S01]  /*c3d0*/  LOP3.LUT R4, R53, 0x9, R100.reuse, 0xfe, !PT ;  /* 0x0000000935047812 */ /* 0x120fe200078efe64 */
[----:B------:R-:W-:Y:S01]  /*c3e0*/  FMUL.FTZ R34, R34, UR15 ;  /* 0x0000000f22227c20 */ /* 0x000fe20008410000 */
[----:B----4-:R-:W-:Y:S01]  /*c3f0*/  I2FP.F32.S32 R6, R0 ;  /* 0x0000000000067245 */ /* 0x010fe20000201400 */
[C---:B--2---:R-:W-:Y:S01]  /*c400*/  HMMA.16816.F32.BF16 R20, R76.reuse, R72, R20 ;  /* 0x000000484c14723c */ /* 0x044fe20000041814 */
[-C--:B------:R-:W-:Y:S01]  /*c410*/  ISETP.GE.AND P4, PT, R0, R2.reuse, PT ;  /* 0x000000020000720c */ /* 0x080fe20003f86270 */
[----:B------:R2:W-:Y:S01]  /*c420*/  MUFU.TANH R73, R54 ;  /* 0x0000003600497308 */ /* 0x0005e20000002400 */
[C---:B------:R-:W-:Y:S01]  /*c430*/  ISETP.GE.AND P6, PT, R4.reuse, R2, PT ;  /* 0x000000020400720c */ /* 0x040fe20003fc6270 */
[----:B------:R-:W-:Y:S01]  /*c440*/  FMUL.FTZ R29, R29, UR15 ;  /* 0x0000000f1d1d7c20 */ /* 0x000fe20008410000 */
[-C--:B------:R-:W-:Y:S01]  /*c450*/  ISETP.GE.AND P5, PT, R4, R133.reuse, PT ;  /* 0x000000850400720c */ /* 0x080fe20003fa6270 */
[----:B------:R-:W-:Y:S01]  /*c460*/  HMMA.16816.F32.BF16 R16, R76, R74, R16 ;  /* 0x0000004a4c10723c */ /* 0x000fe20000041810 */
[----:B------:R-:W-:Y:S01]  /*c470*/  I2FP.F32.S32 R4, R4 ;  /* 0x0000000400047245 */ /* 0x000fe20000201400 */
[-C--:B---3--:R-:W-:Y:S01]  /*c480*/  FFMA.FTZ R55, R98, R6.reuse, R141 ;  /* 0x0000000662377223 */ /* 0x088fe2000001008d */
[-C--:B------:R-:W-:Y:S01]  /*c490*/  ISETP.GE.AND P3, PT, R0, R133.reuse, PT ;  /* 0x000000850000720c */ /* 0x080fe20003f66270 */
[----:B------:R-:W-:Y:S01]  /*c4a0*/  FMUL.FTZ R0, R31, UR15 ;  /* 0x0000000f1f007c20 */ /* 0x000fe20008410000 */
[C---:B------:R-:W-:Y:S01]  /*c4b0*/  FFMA.FTZ R6, R98.reuse, R6, R145 ;  /* 0x0000000662067223 */ /* 0x040fe20000010091 */
[-C--:B------:R-:W-:Y:S01]  /*c4c0*/  FFMA.FTZ R31, R98, R4.reuse, R143 ;  /* 0x00000004621f7223 */ /* 0x080fe2000001008f */
[----:B------:R-:W-:Y:S01]  /*c4d0*/  FMUL.FTZ R79, R28, UR15 ;  /* 0x0000000f1c4f7c20 */ /* 0x000fe20008410000 */
[--C-:B------:R-:W-:Y:S01]  /*c4e0*/  LOP3.LUT R28, R53, 0x10, R100.reuse, 0xfe, !PT ;  /* 0x00000010351c7812 */ /* 0x100fe200078efe64 */
[----:B------:R3:W-:Y:S01]  /*c4f0*/  MUFU.TANH R75, R48 ;  /* 0x00000030004b7308 */ /* 0x0007e20000002400 */
[----:B------:R-:W-:Y:S01]  /*c500*/  FSEL R55, R55, -INF , !P4 ;  /* 0xff80000037377808 */ /* 0x000fe20006000000 */
[----:B------:R-:W-:Y:S01]  /*c510*/  FFMA.FTZ R4, R98, R4, R147 ;  /* 0x0000000462047223 */ /* 0x000fe20000010093 */
[----:B------:R-:W-:Y:S01]  /*c520*/  ISETP.GE.AND P2, PT, R28, R2, PT ;  /* 0x000000021c00720c */ /* 0x000fe20003f46270 */
[----:B--2---:R-:W-:Y:S01]  /*c530*/  FMUL.FTZ R54, R30, UR15 ;  /* 0x0000000f1e367c20 */ /* 0x004fe20008410000 */
[-C--:B------:R-:W-:Y:S01]  /*c540*/  ISETP.GE.AND P4, PT, R28, R133.reuse, PT ;  /* 0x000000851c00720c */ /* 0x080fe20003f86270 */
[----:B------:R-:W-:Y:S01]  /*c550*/  FMUL.FTZ R27, R27, UR15 ;  /* 0x0000000f1b1b7c20 */ /* 0x000fe20008410000 */
[----:B------:R-:W-:Y:S01]  /*c560*/  I2FP.F32.S32 R28, R28 ;  /* 0x0000001c001c7245 */ /* 0x000fe20000201400 */
[----:B------:R2:W-:Y:S01]  /*c570*/  MUFU.TANH R141, R29 ;  /* 0x0000001d008d7308 */ /* 0x0005e20000002400 */
[--C-:B------:R-:W-:Y:S01]  /*c580*/  LOP3.LUT R30, R53, 0x18, R100.reuse, 0xfe, !PT ;  /* 0x00000018351e7812 */ /* 0x100fe200078efe64 */
[----:B------:R-:W-:Y:S01]  /*c590*/  FMUL.FTZ R23, R23, UR15 ;  /* 0x0000000f17177c20 */ /* 0x000fe20008410000 */
[----:B------:R-:W-:Y:S01]  /*c5a0*/  FSEL R6, R6, -INF , !P3 ;  /* 0xff80000006067808 */ /* 0x000fe20005800000 */
[CC--:B------:R-:W-:Y:S01]  /*c5b0*/  FFMA.FTZ R149, R98.reuse, R28.reuse, R149 ;  /* 0x0000001c62957223 */ /* 0x0c0fe20000010095 */
[----:B------:R-:W-:Y:S01]  /*c5c0*/  FSEL R31, R31, -INF , !P6 ;  /* 0xff8000001f1f7808 */ /* 0x000fe20007000000 */
[----:B------:R-:W-:Y:S01]  /*c5d0*/  FFMA.FTZ R64, R98, R28, R151 ;  /* 0x0000001c62407223 */ /* 0x000fe20000010097 */
[----:B------:R-:W-:Y:S01]  /*c5e0*/  FSEL R4, R4, -INF , !P5 ;  /* 0xff80000004047808 */ /* 0x000fe20006800000 */
[----:B------:R4:W5:Y:S01]  /*c5f0*/  MUFU.TANH R57, R52 ;  /* 0x0000003400397308 */ /* 0x0009620000002400 */
[--C-:B---3--:R-:W-:Y:S01]  /*c600*/  LOP3.LUT R48, R53, 0x11, R100.reuse, 0xfe, !PT ;  /* 0x0000001135307812 */ /* 0x108fe200078efe64 */
[----:B------:R-:W-:Y:S01]  /*c610*/  FMUL.FTZ R18, R18, UR15 ;  /* 0x0000000f12127c20 */ /* 0x000fe20008410000 */
[-C--:B------:R-:W-:Y:S01]  /*c620*/  ISETP.GE.AND P5, PT, R30, R2.reuse, PT ;  /* 0x000000021e00720c */ /* 0x080fe20003fa6270 */
[----:B------:R-:W-:Y:S01]  /*c630*/  FMUL.FTZ R17, R17, UR15 ;  /* 0x0000000f11117c20 */ /* 0x000fe20008410000 */
[----:B------:R-:W-:Y:S01]  /*c640*/  ISETP.GE.AND P3, PT, R48, R2, PT ;  /* 0x000000023000720c */ /* 0x000fe20003f66270 */
[----:B------:R-:W-:Y:S01]  /*c650*/  FMUL.FTZ R16, R16, UR15 ;  /* 0x0000000f10107c20 */ /* 0x000fe20008410000 */
[-C--:B------:R-:W-:Y:S01]  /*c660*/  ISETP.GE.AND P6, PT, R48, R133.reuse, PT ;  /* 0x000000853000720c */ /* 0x080fe20003fc6270 */
[----:B------:R3:W5:Y:S01]  /*c670*/  MUFU.TANH R77, R50 ;  /* 0x00000032004d7308 */ /* 0x0007620000002400 */
[----:B--2---:R-:W-:Y:S01]  /*c680*/  FSEL R29, R149, -INF , !P2 ;  /* 0xff800000951d7808 */ /* 0x004fe20005000000 */
[----:B------:R-:W-:Y:S01]  /*c690*/  FMUL.FTZ R15, R15, UR15 ;  /* 0x0000000f0f0f7c20 */ /* 0x000fe20008410000 */
[----:B------:R-:W-:Y:S01]  /*c6a0*/  I2FP.F32.S32 R48, R48 ;  /* 0x0000003000307245 */ /* 0x000fe20000201400 */
[----:B------:R-:W-:Y:S01]  /*c6b0*/  FMUL.FTZ R14, R14, UR15 ;  /* 0x0000000f0e0e7c20 */ /* 0x000fe20008410000 */
[----:B------:R-:W-:Y:S01]  /*c6c0*/  ISETP.GE.AND P2, PT, R30, R133, PT ;  /* 0x000000851e00720c */ /* 0x000fe20003f46270 */
[----:B------:R-:W-:Y:S01]  /*c6d0*/  FMUL.FTZ R8, R8, UR15 ;  /* 0x0000000f08087c20 */ /* 0x000fe20008410000 */
[----:B------:R-:W-:Y:S01]  /*c6e0*/  I2FP.F32.S32 R30, R30 ;  /* 0x0000001e001e7245 */ /* 0x000fe20000201400 */
[-C--:B------:R-:W-:Y:S01]  /*c6f0*/  FFMA.FTZ R71, R98, R48.reuse, R81 ;  /* 0x0000003062477223 */ /* 0x080fe20000010051 */
[----:B----4-:R-:W-:Y:S01]  /*c700*/  FMUL.FTZ R52, R26, UR15 ;  /* 0x0000000f1a347c20 */ /* 0x010fe20008410000 */
[C---:B------:R-:W-:Y:S01]  /*c710*/  FFMA.FTZ R48, R98.reuse, R48, R83 ;  /* 0x0000003062307223 */ /* 0x040fe20000010053 */
[----:B------:R2:W-:Y:S01]  /*c720*/  MUFU.TANH R143, R54 ;  /* 0x00000036008f7308 */ /* 0x0005e20000002400 */
[CC--:B------:R-:W-:Y:S01]  /*c730*/  FFMA.FTZ R63, R98.reuse, R30.reuse, R153 ;  /* 0x0000001e623f7223 */ /* 0x0c0fe20000010099 */
[----:B------:R-:W-:Y:S01]  /*c740*/  FFMA.FTZ R26, R98, R30, R61 ;  /* 0x0000001e621a7223 */ /* 0x000fe2000001003d */
[----:B------:R-:W-:Y:S01]  /*c750*/  LOP3.LUT R30, R53, 0x19, R100, 0xfe, !PT ;  /* 0x00000019351e7812 */ /* 0x000fe200078efe64 */
[----:B------:R-:W-:Y:S01]  /*c760*/  FMUL.FTZ R10, R10, UR15 ;  /* 0x0000000f0a0a7c20 */ /* 0x000fe20008410000 */
[----:B------:R-:W-:Y:S01]  /*c770*/  FSEL R64, R64, -INF , !P4 ;  /* 0xff80000040407808 */ /* 0x000fe20006000000 */
[----:B---3--:R-:W-:Y:S01]  /*c780*/  FMUL.FTZ R50, R24, UR15 ;  /* 0x0000000f18327c20 */ /* 0x008fe20008410000 */
[----:B------:R-:W-:Y:S01]  /*c790*/  FMUL.FTZ R24, R25, UR15 ;  /* 0x0000000f19187c20 */ /* 0x000fe20008410000 */
[----:B------:R-:W-:Y:S01]  /*c7a0*/  FSEL R71, R71, -INF , !P3 ;  /* 0xff80000047477808 */ /* 0x000fe20005800000 */
[----:B------:R3:W-:Y:S01]  /*c7b0*/  MUFU.TANH R25, R0 ;  /* 0x0000000000197308 */ /* 0x0007e20000002400 */
[----:B------:R-:W-:-:S02]  /*c7c0*/  ISETP.GE.AND P4, PT, R30, R2, PT ;  /* 0x000000021e00720c */ /* 0x000fc40003f86270 */
[-C--:B------:R-:W-:Y:S02]  /*c7d0*/  ISETP.GE.AND P3, PT, R30, R133.reuse, PT ;  /* 0x000000851e00720c */ /* 0x080fe40003f66270 */
[--C-:B------:R-:W-:Y:S02]  /*c7e0*/  LOP3.LUT R28, R53, 0x21, R100.reuse, 0xfe, !PT ;  /* 0x00000021351c7812 */ /* 0x100fe400078efe64 */
[----:B------:R-:W-:Y:S01]  /*c7f0*/  FSEL R63, R63, -INF , !P5 ;  /* 0xff8000003f3f7808 */ /* 0x000fe20006800000 */
[----:B------:R-:W4:Y:S01]  /*c800*/  MUFU.TANH R59, R59 ;  /* 0x0000003b003b7308 */ /* 0x000f220000002400 */
[----:B--2---:R-:W-:Y:S02]  /*c810*/  LOP3.LUT R54, R53, 0x20, R100, 0xfe, !PT ;  /* 0x0000002035367812 */ /* 0x004fe400078efe64 */
[----:B------:R-:W-:Y:S02]  /*c820*/  FSEL R26, R26, -INF , !P2 ;  /* 0xff8000001a1a7808 */ /* 0x000fe40005000000 */
[----:B------:R-:W-:-:S02]  /*c830*/  ISETP.GE.AND P5, PT, R54, R133, PT ;  /* 0x000000853600720c */ /* 0x000fc40003fa6270 */
[----:B------:R-:W-:Y:S01]  /*c840*/  ISETP.GE.AND P2, PT, R28, R2, PT ;  /* 0x000000021c00720c */ /* 0x000fe20003f46270 */
[----:B------:R2:W-:Y:S01]  /*c850*/  MUFU.TANH R83, R50 ;  /* 0x0000003200537308 */ /* 0x0005e20000002400 */
[----:B---3--:R-:W-:Y:S02]  /*c860*/  I2FP.F32.S32 R0, R30 ;  /* 0x0000001e00007245 */ /* 0x008fe40000201400 */
[----:B------:R-:W-:Y:S02]  /*c870*/  FSEL R30, R48, -INF , !P6 ;  /* 0xff800000301e7808 */ /* 0x000fe40007000000 */
[----:B------:R-:W-:Y:S01]  /*c880*/  I2FP.F32.S32 R48, R54 ;  /* 0x0000003600307245 */ /* 0x000fe20000201400 */
[----:B------:R-:W-:Y:S01]  /*c890*/  FFMA.FTZ R7, R98, R0, R7 ;  /* 0x0000000062077223 */ /* 0x000fe20000010007 */
[----:B------:R-:W-:Y:S01]  /*c8a0*/  ISETP.GE.AND P6, PT, R54, R2, PT ;  /* 0x000000023600720c */ /* 0x000fe20003fc6270 */
[----:B------:R-:W3:Y:S01]  /*c8b0*/  MUFU.TANH R79, R79 ;  /* 0x0000004f004f7308 */ /* 0x000ee20000002400 */
[C---:B-1----:R-:W-:Y:S01]  /*c8c0*/  FFMA.FTZ R61, R98.reuse, R0, R5 ;  /* 0x00000000623d7223 */ /* 0x042fe20000010005 */
[CC--:B-----5:R-:W-:Y:S01]  /*c8d0*/  FFMA.FTZ R57, R98.reuse, R48.reuse, R57 ;  /* 0x0000003062397223 */ /* 0x0e0fe20000010039 */
[----:B------:R-:W-:Y:S01]  /*c8e0*/  FFMA.FTZ R48, R98, R48, R73 ;  /* 0x0000003062307223 */ /* 0x000fe20000010049 */
[----:B------:R-:W-:-:S02]  /*c8f0*/  FSEL R70, R7, -INF , !P3 ;  /* 0xff80000007467808 */ /* 0x000fc40005800000 */
[----:B------:R-:W-:Y:S02]  /*c900*/  FSEL R61, R61, -INF , !P4 ;  /* 0xff8000003d3d7808 */ /* 0x000fe40006000000 */
[----:B------:R1:W-:Y:S01]  /*c910*/  MUFU.TANH R81, R24 ;  /* 0x0000001800517308 */ /* 0x0003e20000002400 */
[----:B--2---:R-:W-:Y:S01]  /*c920*/  FMUL.FTZ R50, R20, UR15 ;  /* 0x0000000f14327c20 */ /* 0x004fe20008410000 */
[----:B------:R-:W-:Y:S02]  /*c930*/  LOP3.LUT R20, R53, 0x28, R100, 0xfe, !PT ;  /* 0x0000002835147812 */ /* 0x000fe400078efe64 */
[----:B------:R-:W-:Y:S02]  /*c940*/  FSEL R73, R57, -INF , !P6 ;  /* 0xff80000039497808 */ /* 0x000fe40007000000 */
[C---:B------:R-:W-:Y:S02]  /*c950*/  ISETP.GE.AND P3, PT, R20.reuse, R2, PT ;  /* 0x000000021400720c */ /* 0x040fe40003f66270 */
[----:B------:R-:W-:Y:S01]  /*c960*/  ISETP.GE.AND P6, PT, R20, R133, PT ;  /* 0x000000851400720c */ /* 0x000fe20003fc6270 */
[----:B------:R2:W5:Y:S01]  /*c970*/  MUFU.TANH R5, R52 ;  /* 0x0000003400057308 */ /* 0x0005620000002400 */
[----:B------:R-:W-:-:S02]  /*c980*/  I2FP.F32.S32 R20, R20 ;  /* 0x0000001400147245 */ /* 0x000fc40000201400 */
[----:B------:R-:W-:Y:S02]  /*c990*/  ISETP.GE.AND P4, PT, R28, R133, PT ;  /* 0x000000851c00720c */ /* 0x000fe40003f86270 */
[----:B------:R-:W-:Y:S01]  /*c9a0*/  LOP3.LUT R0, R53, 0x51, R100, 0xfe, !PT ;  /* 0x0000005135007812 */ /* 0x000fe200078efe64 */
[CC--:B------:R-:W-:Y:S01]  /*c9b0*/  FFMA.FTZ R57, R98.reuse, R20.reuse, R75 ;  /* 0x0000001462397223 */ /* 0x0c0fe2000001004b */
[----:B------:R-:W-:Y:S01]  /*c9c0*/  FFMA.FTZ R20, R98, R20, R77 ;  /* 0x0000001462147223 */ /* 0x000fe2000001004d */
[----:B-1----:R-:W-:Y:S01]  /*c9d0*/  I2FP.F32.S32 R24, R28 ;  /* 0x0000001c00187245 */ /* 0x002fe20000201400 */
[----:B------:R-:W-:Y:S01]  /*c9e0*/  FMUL.FTZ R28, R21, UR15 ;  /* 0x0000000f151c7c20 */ /* 0x000fe20008410000 */
[----:B------:R-:W-:Y:S01]  /*c9f0*/  FMUL.FTZ R21, R22, UR15 ;  /* 0x0000000f16157c20 */ /* 0x000fe20008410000 */
[----:B------:R3:W1:Y:S01]  /*ca00*/  MUFU.TANH R145, R27 ;  /* 0x0000001b00917308 */ /* 0x0006620000002400 */
[----:B------:R-:W-:Y:S01]  /*ca10*/  FSEL R57, R57, -INF , !P3 ;  /* 0xff80000039397808 */ /* 0x000fe20005800000 */
[CC--:B----4-:R-:W-:Y:S01]  /*ca20*/  FFMA.FTZ R59, R98.reuse, R24.reuse, R59 ;  /* 0x00000018623b7223 */ /* 0x0d0fe2000001003b */
[----:B------:R-:W-:Y:S01]  /*ca30*/  FFMA.FTZ R22, R98, R24, R69 ;  /* 0x0000001862167223 */ /* 0x000fe20000010045 */
[----:B------:R-:W-:-:S02]  /*ca40*/  FSEL R24, R48, -INF , !P5 ;  /* 0xff80000030187808 */ /* 0x000fc40006800000 */
[----:B--2---:R-:W-:Y:S02]  /*ca50*/  LOP3.LUT R52, R53, 0x50, R100, 0xfe, !PT ;  /* 0x0000005035347812 */ /* 0x004fe400078efe64 */
[----:B------:R2:W-:Y:S01]  /*ca60*/  MUFU.TANH R7, R28 ;  /* 0x0000001c00077308 */ /* 0x0005e20000002400 */
[----:B------:R-:W-:Y:S02]  /*ca70*/  FSEL R22, R22, -INF , !P4 ;  /* 0xff80000016167808 */ /* 0x000fe40006000000 */
[----:B------:R-:W-:Y:S02]  /*ca80*/  I2FP.F32.S32 R48, R52 ;  /* 0x0000003400307245 */ /* 0x000fe40000201400 */
[C---:B------:R-:W-:Y:S02]  /*ca90*/  ISETP.GE.AND P4, PT, R0.reuse, R2, PT ;  /* 0x000000020000720c */ /* 0x040fe40003f86270 */
[----:B------:R-:W-:Y:S01]  /*caa0*/  ISETP.GE.AND P3, PT, R0, R133, PT ;  /* 0x000000850000720c */ /* 0x000fe20003f66270 */
[CC--:B------:R-:W-:Y:S01]  /*cab0*/  FFMA.FTZ R143, R98.reuse, R48.reuse, R143 ;  /* 0x00000030628f7223 */ /* 0x0c0fe2000001008f */
[----:B---3--:R-:W-:Y:S01]  /*cac0*/  FFMA.FTZ R27, R98, R48, R79 ;  /* 0x00000030621b7223 */ /* 0x008fe2000001004f */
[----:B------:R-:W-:Y:S01]  /*cad0*/  ISETP.GE.AND P5, PT, R52, R2, PT ;  /* 0x000000023400720c */ /* 0x000fe20003fa6270 */
[----:B------:R-:W3:Y:S01]  /*cae0*/  MUFU.TANH R69, R50 ;  /* 0x0000003200457308 */ /* 0x000ee20000002400 */
[----:B------:R-:W-:-:S02]  /*caf0*/  FSEL R20, R20, -INF , !P6 ;  /* 0xff80000014147808 */ /* 0x000fc40007000000 */
[----:B------:R-:W-:Y:S02]  /*cb00*/  FSEL R27, R27, -INF , !P5 ;  /* 0xff8000001b1b7808 */ /* 0x000fe40006800000 */
[----:B------:R-:W-:Y:S02]  /*cb10*/  FSEL R59, R59, -INF , !P2 ;  /* 0xff8000003b3b7808 */ /* 0x000fe40005000000 */
[----:B--2---:R-:W-:Y:S01]  /*cb20*/  I2FP.F32.S32 R28, R0 ;  /* 0x00000000001c7245 */ /* 0x004fe20000201400 */
[----:B------:R-:W-:Y:S01]  /*cb30*/  FMUL.FTZ R0, R19, UR15 ;  /* 0x0000000f13007c20 */ /* 0x000fe20008410000 */
[--C-:B------:R-:W-:Y:S01]  /*cb40*/  LOP3.LUT R19, R53, 0x58, R100.reuse, 0xfe, !PT ;  /* 0x0000005835137812 */ /* 0x100fe200078efe64 */
[----:B------:R2:W4:Y:S01]  /*cb50*/  MUFU.TANH R75, R21 ;  /* 0x00000015004b7308 */ /* 0x0005220000002400 */
[-C--:B------:R-:W-:Y:S01]  /*cb60*/  ISETP.GE.AND P2, PT, R52, R133.reuse, PT ;  /* 0x000000853400720c */ /* 0x080fe20003f46270 */
[C---:B------:R-:W-:Y:S01]  /*cb70*/  FFMA.FTZ R141, R98.reuse, R28, R141 ;  /* 0x0000001c628d7223 */ /* 0x040fe2000001008d */
[C---:B------:R-:W-:Y:S01]  /*cb80*/  ISETP.GE.AND P6, PT, R19.reuse, R2, PT ;  /* 0x000000021300720c */ /* 0x040fe20003fc6270 */
[----:B------:R-:W-:Y:S01]  /*cb90*/  FFMA.FTZ R144, R98, R28, R25 ;  /* 0x0000001c62907223 */ /* 0x000fe20000010019 */
[----:B------:R-:W-:Y:S01]  /*cba0*/  ISETP.GE.AND P5, PT, R19, R133, PT ;  /* 0x000000851300720c */ /* 0x000fe20003fa6270 */
[----:B------:R-:W-:Y:S01]  /*cbb0*/  FMUL.FTZ R28, R12, UR15 ;  /* 0x0000000f0c1c7c20 */ /* 0x000fe20008410000 */
[----:B------:R-:W-:Y:S01]  /*cbc0*/  I2FP.F32.S32 R19, R19 ;  /* 0x0000001300137245 */ /* 0x000fe20000201400 */
[----:B------:R3:W-:Y:S01]  /*cbd0*/  MUFU.TANH R77, R17 ;  /* 0x00000011004d7308 */ /* 0x0007e20000002400 */
[----:B------:R-:W-:-:S02]  /*cbe0*/  LOP3.LUT R102, R53, 0x59, R100, 0xfe, !PT ;  /* 0x0000005935667812 */ /* 0x000fc400078efe64 */
[----:B------:R-:W-:Y:S01]  /*cbf0*/  FSEL R150, R143, -INF , !P2 ;  /* 0xff8000008f967808 */ /* 0x000fe20005000000 */
[----:B-----5:R-:W-:Y:S01]  /*cc00*/  FFMA.FTZ R5, R98, R19, R5 ;  /* 0x0000001362057223 */ /* 0x020fe20000010005 */
[----:B------:R-:W-:Y:S02]  /*cc10*/  FSEL R25, R141, -INF , !P4 ;  /* 0xff8000008d197808 */ /* 0x000fe40006000000 */
[C---:B------:R-:W-:Y:S01]  /*cc20*/  ISETP.GE.AND P2, PT, R102.reuse, R2, PT ;  /* 0x000000026600720c */ /* 0x040fe20003f46270 */
[----:B------:R-:W5:Y:S01]  /*cc30*/  MUFU.TANH R23, R23 ;  /* 0x0000001700177308 */ /* 0x000f620000002400 */
[----:B------:R-:W-:Y:S01]  /*cc40*/  ISETP.GE.AND P4, PT, R102, R133, PT ;  /* 0x000000856600720c */ /* 0x000fe20003f86270 */
[----:B--2---:R-:W-:Y:S01]  /*cc50*/  FFMA.FTZ R21, R98, R19, R83 ;  /* 0x0000001362157223 */ /* 0x004fe20000010053 */
[----:B------:R-:W-:Y:S02]  /*cc60*/  I2FP.F32.S32 R102, R102 ;  /* 0x0000006600667245 */ /* 0x000fe40000201400 */
[----:B------:R-:W-:-:S02]  /*cc70*/  LOP3.LUT R68, R53, 0x60, R100, 0xfe, !PT ;  /* 0x0000006035447812 */ /* 0x000fc400078efe64 */
[----:B------:R-:W-:Y:S01]  /*cc80*/  FSEL R144, R144, -INF , !P3 ;  /* 0xff80000090907808 */ /* 0x000fe20005800000 */
[----:B------:R2:W-:Y:S01]  /*cc90*/  MUFU.TANH R83, R18 ;  /* 0x0000001200537308 */ /* 0x0005e20000002400 */
[----:B------:R-:W-:Y:S01]  /*cca0*/  FSEL R21, R21, -INF , !P6 ;  /* 0xff80000015157808 */ /* 0x000fe20007000000 */
[----:B------:R-:W-:Y:S01]  /*ccb0*/  FFMA.FTZ R19, R98, R102, R81 ;  /* 0x0000006662137223 */ /* 0x000fe20000010051 */
[----:B------:R-:W-:Y:S01]  /*ccc0*/  ISETP.GE.AND P3, PT, R68, R2, PT ;  /* 0x000000024400720c */ /* 0x000fe20003f66270 */
[----:B-1----:R-:W-:Y:S01]  /*ccd0*/  FFMA.FTZ R102, R98, R102, R145 ;  /* 0x0000006662667223 */ /* 0x002fe20000010091 */
[----:B------:R-:W-:Y:S01]  /*cce0*/  ISETP.GE.AND P6, PT, R68, R133, PT ;  /* 0x000000854400720c */ /* 0x000fe20003fc6270 */
[----:B------:R-:W-:Y:S01]  /*ccf0*/  FMUL.FTZ R145, R37, UR15 ;  /* 0x0000000f25917c20 */ /* 0x000fe20008410000 */
[----:B------:R-:W-:Y:S01]  /*cd00*/  I2FP.F32.S32 R68, R68 ;  /* 0x0000004400447245 */ /* 0x000fe20000201400 */
[----:B------:R1:W5:Y:S01]  /*cd10*/  MUFU.TANH R81, R0 ;  /* 0x0000000000517308 */ /* 0x0003620000002400 */
[----:B------:R-:W-:-:S02]  /*cd20*/  FSEL R142, R5, -INF , !P5 ;  /* 0xff800000058e7808 */ /* 0x000fc40006800000 */
[--C-:B------:R-:W-:Y:S01]  /*cd30*/  LOP3.LUT R12, R53, 0x69, R100.reuse, 0xfe, !PT ;  /* 0x00000069350c7812 */ /* 0x100fe200078efe64 */
[CC--:B---3--:R-:W-:Y:S01]  /*cd40*/  FFMA.FTZ R17, R98.reuse, R68.reuse, R69 ;  /* 0x0000004462117223 */ /* 0x0c8fe20000010045 */
[----:B----4-:R-:W-:Y:S01]  /*cd50*/  FFMA.FTZ R68, R98, R68, R75 ;  /* 0x0000004462447223 */ /* 0x010fe2000001004b */
[----:B------:R-:W-:Y:S01]  /*cd60*/  FMUL.FTZ R69, R13, UR15 ;  /* 0x0000000f0d457c20 */ /* 0x000fe20008410000 */
[----:B------:R-:W-:Y:S01]  /*cd70*/  FSEL R102, R102, -INF , !P4 ;  /* 0xff80000066667808 */ /* 0x000fe20006000000 */
[----:B------:R3:W4:Y:S01]  /*cd80*/  MUFU.TANH R79, R16 ;  /* 0x00000010004f7308 */ /* 0x0007220000002400 */
[----:B--2---:R-:W-:Y:S02]  /*cd90*/  LOP3.LUT R18, R53, 0x61, R100, 0xfe, !PT ;  /* 0x0000006135127812 */ /* 0x004fe400078efe64 */
[----:B------:R-:W-:Y:S02]  /*cda0*/  FSEL R68, R68, -INF , !P6 ;  /* 0xff80000044447808 */ /* 0x000fe40007000000 */
[----:B------:R-:W-:-:S02]  /*cdb0*/  ISETP.GE.AND P5, PT, R18, R2, PT ;  /* 0x000000021200720c */ /* 0x000fc40003fa6270 */
[----:B------:R-:W-:Y:S01]  /*cdc0*/  ISETP.GE.AND P6, PT, R12, R2, PT ;  /* 0x000000020c00720c */ /* 0x000fe20003fc6270 */
[----:B------:R-:W-:Y:S01]  /*cdd0*/  MUFU.TANH R5, R28 ;  /* 0x0000001c00057308 */ /* 0x000fe20000002400 */
[----:B-1----:R-:W-:Y:S02]  /*cde0*/  I2FP.F32.S32 R0, R18 ;  /* 0x0000001200007245 */ /* 0x002fe40000201400 */
[----:B------:R-:W-:Y:S02]  /*cdf0*/  FSEL R17, R17, -INF , !P3 ;  /* 0xff80000011117808 */ /* 0x000fe40005800000 */
[----:B------:R-:W-:Y:S01]  /*ce00*/  FSEL R19, R19, -INF , !P2 ;  /* 0xff80000013137808 */ /* 0x000fe20005000000 */
[CC--:B------:R-:W-:Y:S01]  /*ce10*/  FFMA.FTZ R7, R98.reuse, R0.reuse, R7 ;  /* 0x0000000062077223 */ /* 0x0c0fe20000010007 */
[----:B-----5:R-:W-:Y:S01]  /*ce20*/  FFMA.FTZ R23, R98, R0, R23 ;  /* 0x0000000062177223 */ /* 0x020fe20000010017 */
[----:B------:R-:W-:Y:S01]  /*ce30*/  MUFU.TANH R69, R69 ;  /* 0x0000004500457308 */ /* 0x000fe20000002400 */
[----:B---3--:R-:W-:-:S02]  /*ce40*/  LOP3.LUT R16, R53, 0x68, R100, 0xfe, !PT ;  /* 0x0000006835107812 */ /* 0x008fc400078efe64 */
[----:B------:R-:W-:Y:S02]  /*ce50*/  FSEL R13, R7, -INF , !P5 ;  /* 0xff800000070d7808 */ /* 0x000fe40006800000 */
[-C--:B------:R-:W-:Y:S02]  /*ce60*/  ISETP.GE.AND P5, PT, R12, R133.reuse, PT ;  /* 0x000000850c00720c */ /* 0x080fe40003fa6270 */
[----:B------:R-:W-:Y:S01]  /*ce70*/  I2FP.F32.S32 R12, R12 ;  /* 0x0000000c000c7245 */ /* 0x000fe20000201400 */
[----:B------:R1:W-:Y:S01]  /*ce80*/  MUFU.TANH R75, R14 ;  /* 0x0000000e004b7308 */ /* 0x0003e20000002400 */
[C---:B------:R-:W-:Y:S02]  /*ce90*/  ISETP.GE.AND P4, PT, R16.reuse, R2, PT ;  /* 0x000000021000720c */ /* 0x040fe40003f86270 */
[-C--:B------:R-:W-:Y:S01]  /*cea0*/  ISETP.GE.AND P3, PT, R16, R133.reuse, PT ;  /* 0x000000851000720c */ /* 0x080fe20003f66270 */
[C---:B------:R-:W-:Y:S01]  /*ceb0*/  FFMA.FTZ R7, R98.reuse, R12, R77 ;  /* 0x0000000c62077223 */ /* 0x040fe2000001004d */
[----:B------:R-:W-:Y:S01]  /*cec0*/  I2FP.F32.S32 R16, R16 ;  /* 0x0000001000107245 */ /* 0x000fe20000201400 */
[----:B------:R-:W-:Y:S01]  /*ced0*/  FFMA.FTZ R56, R98, R12, R81 ;  /* 0x0000000c62387223 */ /* 0x000fe20000010051 */
[----:B------:R-:W-:Y:S01]  /*cee0*/  ISETP.GE.AND P2, PT, R18, R133, PT ;  /* 0x000000851200720c */ /* 0x000fe20003f46270 */
[----:B------:R-:W2:Y:S01]  /*cef0*/  MUFU.TANH R77, R15 ;  /* 0x0000000f004d7308 */ /* 0x000ea20000002400 */
[C-C-:B------:R-:W-:Y:S01]  /*cf00*/  LOP3.LUT R0, R53.reuse, 0x71, R100.reuse, 0xfe, !PT ;  /* 0x0000007135007812 */ /* 0x140fe200078efe64 */
[CC--:B------:R-:W-:Y:S01]  /*cf10*/  FFMA.FTZ R60, R98.reuse, R16.reuse, R83 ;  /* 0x00000010623c7223 */ /* 0x0c0fe20000010053 */
[----:B----4-:R-:W-:Y:S01]  /*cf20*/  FFMA.FTZ R79, R98, R16, R79 ;  /* 0x00000010624f7223 */ /* 0x010fe2000001004f */
[----:B------:R-:W-:Y:S01]  /*cf30*/  LOP3.LUT R48, R53, 0x70, R100, 0xfe, !PT ;  /* 0x0000007035307812 */ /* 0x000fe200078efe64 */
[----:B------:R-:W-:Y:S01]  /*cf40*/  FMUL.FTZ R83, R44, UR15 ;  /* 0x0000000f2c537c20 */ /* 0x000fe20008410000 */
[----:B------:R-:W-:Y:S01]  /*cf50*/  FSEL R7, R7, -INF , !P6 ;  /* 0xff80000007077808 */ /* 0x000fe20007000000 */
[----:B------:R-:W-:Y:S01]  /*cf60*/  FMUL.FTZ R12, R47, UR15 ;  /* 0x0000000f2f0c7c20 */ /* 0x000fe20008410000 */
[----:B------:R-:W-:Y:S01]  /*cf70*/  FSEL R60, R60, -INF , !P3 ;  /* 0xff8000003c3c7808 */ /* 0x000fe20005800000 */
[----:B------:R-:W-:Y:S01]  /*cf80*/  MUFU.TANH R3, R3 ;  /* 0x0000000300037308 */ /* 0x000fe20000002400 */
[----:B------:R-:W-:Y:S01]  /*cf90*/  FSEL R66, R23, -INF , !P2 ;  /* 0xff80000017427808 */ /* 0x000fe20005000000 */
[----:B-1----:R-:W-:Y:S01]  /*cfa0*/  FMUL.FTZ R14, R11, UR15 ;  /* 0x0000000f0b0e7c20 */ /* 0x002fe20008410000 */
[----:B------:R-:W-:-:S02]  /*cfb0*/  ISETP.GE.AND P3, PT, R0, R2, PT ;  /* 0x000000020000720c */ /* 0x000fc40003f66270 */
[-C--:B------:R-:W-:Y:S02]  /*cfc0*/  ISETP.GE.AND P6, PT, R0, R133.reuse, PT ;  /* 0x000000850000720c */ /* 0x080fe40003fc6270 */
[----:B------:R-:W-:Y:S01]  /*cfd0*/  FSEL R23, R79, -INF , !P4 ;  /* 0xff8000004f177808 */ /* 0x000fe20006000000 */
[----:B------:R-:W-:Y:S01]  /*cfe0*/  MUFU.TANH R49, R49 ;  /* 0x0000003100317308 */ /* 0x000fe20000002400 */
[----:B------:R-:W-:Y:S02]  /*cff0*/  I2FP.F32.S32 R0, R0 ;  /* 0x0000000000007245 */ /* 0x000fe40000201400 */
[C---:B------:R-:W-:Y:S02]  /*d000*/  ISETP.GE.AND P2, PT, R48.reuse, R2, PT ;  /* 0x000000023000720c */ /* 0x040fe40003f46270 */
[----:B------:R-:W-:Y:S01]  /*d010*/  ISETP.GE.AND P4, PT, R48, R133, PT ;  /* 0x000000853000720c */ /* 0x000fe20003f86270 */
[----:B--2---:R-:W-:Y:S01]  /*d020*/  FFMA.FTZ R50, R98, R0, R77 ;  /* 0x0000000062327223 */ /* 0x004fe2000001004d */
[----:B------:R-:W-:Y:S01]  /*d030*/  I2FP.F32.S32 R48, R48 ;  /* 0x0000003000307245 */ /* 0x000fe20000201400 */
[----:B------:R1:W2:Y:S01]  /*d040*/  MUFU.TANH R79, R8 ;  /* 0x00000008004f7308 */ /* 0x0002a20000002400 */
[----:B------:R-:W-:-:S02]  /*d050*/  LOP3.LUT R77, R53, 0x1, R100, 0xfe, !PT ;  /* 0x00000001354d7812 */ /* 0x000fc400078efe64 */
[----:B------:R-:W-:Y:S01]  /*d060*/  FSEL R56, R56, -INF , !P5 ;  /* 0xff80000038387808 */ /* 0x000fe20006800000 */
[C---:B------:R-:W-:Y:S01]  /*d070*/  FFMA.FTZ R15, R98.reuse, R48, R5 ;  /* 0x00000030620f7223 */ /* 0x040fe20000010005 */
[C---:B------:R-:W-:Y:S01]  /*d080*/  FFMA.FTZ R5, R98.reuse, R0, R69 ;  /* 0x0000000062057223 */ /* 0x040fe20000010045 */
[----:B------:R-:W-:Y:S01]  /*d090*/  FFMA.FTZ R48, R98, R48, R75 ;  /* 0x0000003062307223 */ /* 0x000fe2000001004b */
[C-C-:B------:R-:W-:Y:S01]  /*d0a0*/  LOP3.LUT R0, R53.reuse, 0x78, R100.reuse, 0xfe, !PT ;  /* 0x0000007835007812 */ /* 0x140fe200078efe64 */
[----:B------:R-:W3:Y:S01]  /*d0b0*/  MUFU.TANH R69, R10 ;  /* 0x0000000a00457308 */ /* 0x000ee20000002400 */
[----:B------:R-:W-:Y:S02]  /*d0c0*/  LOP3.LUT R75, R53, 0x29, R100, 0xfe, !PT ;  /* 0x00000029354b7812 */ /* 0x000fe400078efe64 */
[----:B------:R-:W-:Y:S02]  /*d0d0*/  FSEL R15, R15, -INF , !P2 ;  /* 0xff8000000f0f7808 */ /* 0x000fe40005000000 */
[----:B------:R-:W-:-:S02]  /*d0e0*/  ISETP.GE.AND P5, PT, R0, R2, PT ;  /* 0x000000020000720c */ /* 0x000fc40003fa6270 */
[----:B------:R-:W-:Y:S01]  /*d0f0*/  ISETP.GE.AND P2, PT, R0, R133, PT ;  /* 0x000000850000720c */ /* 0x000fe20003f46270 */
[----:B------:R-:W4:Y:S01]  /*d100*/  MUFU.TANH R45, R45 ;  /* 0x0000002d002d7308 */ /* 0x000f220000002400 */
[----:B-1----:R-:W-:Y:S02]  /*d110*/  I2FP.F32.S32 R8, R77 ;  /* 0x0000004d00087245 */ /* 0x002fe40000201400 */
[----:B------:R-:W-:Y:S02]  /*d120*/  I2FP.F32.S32 R44, R0 ;  /* 0x00000000002c7245 */ /* 0x000fe40000201400 */
[----:B------:R-:W-:Y:S02]  /*d130*/  FSEL R50, R50, -INF , !P6 ;  /* 0xff80000032327808 */ /* 0x000fe40007000000 */
[----:B------:R-:W-:Y:S01]  /*d140*/  ISETP.GE.AND P6, PT, R75, R2, PT ;  /* 0x000000024b00720c */ /* 0x000fe20003fc6270 */
[----:B------:R-:W1:Y:S01]  /*d150*/  MUFU.TANH R83, R83 ;  /* 0x0000005300537308 */ /* 0x000e620000002400 */
[----:B------:R-:W-:Y:S01]  /*d160*/  I2FP.F32.S32 R0, R75 ;  /* 0x0000004b00007245 */ /* 0x000fe20000201400 */
[----:B------:R-:W-:Y:S01]  /*d170*/  FFMA.FTZ R75, R98, R8, R103 ;  /* 0x00000008624b7223 */ /* 0x000fe20000010067 */
[----:B------:R-:W-:Y:S01]  /*d180*/  LOP3.LUT R81, R53, R100, RZ, 0xfc, !PT ;  /* 0x0000006435517212 */ /* 0x000fe200078efcff */
[----:B------:R-:W-:Y:S01]  /*d190*/  FMUL.FTZ R103, R41, UR15 ;  /* 0x0000000f29677c20 */ /* 0x000fe20008410000 */
[----:B------:R-:W-:Y:S01]  /*d1a0*/  FSEL R48, R48, -INF , !P4 ;  /* 0xff80000030307808 */ /* 0x000fe20006000000 */
[C---:B--2---:R-:W-:Y:S01]  /*d1b0*/  FFMA.FTZ R79, R98.reuse, R44, R79 ;  /* 0x0000002c624f7223 */ /* 0x044fe2000001004f */
[----:B------:R-:W-:Y:S01]  /*d1c0*/  ISETP.GE.AND P4, PT, R81, R2, PT ;  /* 0x000000025100720c */ /* 0x000fe20003f86270 */
[C---:B---3--:R-:W-:Y:S01]  /*d1d0*/  FFMA.FTZ R44, R98.reuse, R44, R69 ;  /* 0x0000002c622c7223 */ /* 0x048fe20000010045 */
[----:B------:R-:W-:Y:S01]  /*d1e0*/  I2FP.F32.S32 R10, R81 ;  /* 0x00000051000a7245 */ /* 0x000fe20000201400 */
[----:B------:R-:W-:Y:S01]  /*d1f0*/  MUFU.TANH R103, R103 ;  /* 0x0000006700677308 */ /* 0x000fe20000002400 */
[----:B------:R-:W-:Y:S01]  /*d200*/  FSEL R5, R5, -INF , !P3 ;  /* 0xff80000005057808 */ /* 0x000fe20005800000 */
[C---:B------:R-:W-:Y:S01]  /*d210*/  FFMA.FTZ R49, R98.reuse, R0, R49 ;  /* 0x0000000062317223 */ /* 0x040fe20000010031 */
[----:B------:R-:W-:Y:S01]  /*d220*/  ISETP.GE.AND P3, PT, R77, R2, PT ;  /* 0x000000024d00720c */ /* 0x000fe20003f66270 */
[----:B------:R-:W-:Y:S01]  /*d230*/  FFMA.FTZ R3, R98, R10, R3 ;  /* 0x0000000a62037223 */ /* 0x000fe20000010003 */
[----:B------:R-:W-:-:S02]  /*d240*/  LOP3.LUT R141, R53, 0x38, R100, 0xfe, !PT ;  /* 0x00000038358d7812 */ /* 0x000fc400078efe64 */
[C-C-:B------:R-:W-:Y:S01]  /*d250*/  LOP3.LUT R77, R53.reuse, 0x31, R100.reuse, 0xfe, !PT ;  /* 0x00000031354d7812 */ /* 0x140fe200078efe64 */
[----:B------:R-:W2:Y:S01]  /*d260*/  MUFU.TANH R81, R40 ;  /* 0x0000002800517308 */ /* 0x000ea20000002400 */
[C-C-:B------:R-:W-:Y:S02]  /*d270*/  LOP3.LUT R41, R53.reuse, 0x39, R100.reuse, 0xfe, !PT ;  /* 0x0000003935297812 */ /* 0x140fe400078efe64 */
[----:B------:R-:W-:Y:S02]  /*d280*/  LOP3.LUT R69, R53, 0x30, R100, 0xfe, !PT ;  /* 0x0000003035457812 */ /* 0x000fe400078efe64 */
[----:B------:R-:W-:Y:S02]  /*d290*/  I2FP.F32.S32 R8, R141 ;  /* 0x0000008d00087245 */ /* 0x000fe40000201400 */
[----:B------:R-:W-:Y:S01]  /*d2a0*/  I2FP.F32.S32 R0, R77 ;  /* 0x0000004d00007245 */ /* 0x000fe20000201400 */
[----:B------:R-:W-:Y:S01]  /*d2b0*/  MUFU.TANH R143, R36 ;  /* 0x00000024008f7308 */ /* 0x000fe20000002400 */
[----:B------:R-:W-:-:S02]  /*d2c0*/  I2FP.F32.S32 R10, R41 ;  /* 0x00000029000a7245 */ /* 0x000fc40000201400 */
[----:B------:R-:W-:Y:S01]  /*d2d0*/  I2FP.F32.S32 R47, R69 ;  /* 0x00000045002f7245 */ /* 0x000fe20000201400 */
[----:B----4-:R-:W-:Y:S01]  /*d2e0*/  FFMA.FTZ R45, R98, R0, R45 ;  /* 0x00000000622d7223 */ /* 0x010fe2000001002d */
[----:B------:R-:W-:Y:S02]  /*d2f0*/  FSEL R44, R44, -INF , !P2 ;  /* 0xff8000002c2c7808 */ /* 0x000fe40005000000 */
[----:B------:R-:W-:Y:S01]  /*d300*/  FSEL R75, R75, -INF , !P3 ;  /* 0xff8000004b4b7808 */ /* 0x000fe20005800000 */
[----:B------:R-:W-:Y:S01]  /*d310*/  MUFU.TANH R145, R145 ;  /* 0x0000009100917308 */ /* 0x000fe20000002400 */
[-C--:B------:R-:W-:Y:S01]  /*d320*/  ISETP.GE.AND P2, PT, R77, R2.reuse, PT ;  /* 0x000000024d00720c */ /* 0x080fe20003f46270 */
[C---:B-1----:R-:W-:Y:S01]  /*d330*/  FFMA.FTZ R47, R98.reuse, R47, R83 ;  /* 0x0000002f622f7223 */ /* 0x042fe20000010053 */
[----:B------:R-:W-:Y:S01]  /*d340*/  ISETP.GE.AND P3, PT, R41, R2, PT ;  /* 0x000000022900720c */ /* 0x000fe20003f66270 */
[C---:B--2---:R-:W-:Y:S01]  /*d350*/  FFMA.FTZ R41, R98.reuse, R8, R81 ;  /* 0x0000000862297223 */ /* 0x044fe20000010051 */
[----:B------:R-:W-:Y:S01]  /*d360*/  FSEL R77, R3, -INF , !P4 ;  /* 0xff800000034d7808 */ /* 0x000fe20006000000 */
[----:B------:R-:W-:Y:S01]  /*d370*/  FFMA.FTZ R8, R98, R10, R103 ;  /* 0x0000000a62087223 */ /* 0x000fe20000010067 */
[----:B------:R-:W-:Y:S01]  /*d380*/  ISETP.GE.AND P4, PT, R141, R2, PT ;  /* 0x000000028d00720c */ /* 0x000fe20003f86270 */
[----:B------:R-:W1:Y:S01]  /*d390*/  MUFU.TANH R147, R32 ;  /* 0x0000002000937308 */ /* 0x000e620000002400 */
[C-C-:B------:R-:W-:Y:S01]  /*d3a0*/  LOP3.LUT R141, R53.reuse, 0x40, R100.reuse, 0xfe, !PT ;  /* 0x00000040358d7812 */ /* 0x140fe200078efe64 */
[----:B------:R-:W-:Y:S01]  /*d3b0*/  FMUL.FTZ R3, R42, UR15 ;  /* 0x0000000f2a037c20 */ /* 0x000fe20008410000 */
[----:B------:R-:W-:-:S02]  /*d3c0*/  LOP3.LUT R83, R53, 0x48, R100, 0xfe, !PT ;  /* 0x0000004835537812 */ /* 0x000fc400078efe64 */
[----:B------:R-:W-:Y:S02]  /*d3d0*/  LOP3.LUT R103, R53, 0x41, R100, 0xfe, !PT ;  /* 0x0000004135677812 */ /* 0x000fe400078efe64 */
[----:B------:R-:W-:Y:S01]  /*d3e0*/  FSEL R49, R49, -INF , !P6 ;  /* 0xff80000031317808 */ /* 0x000fe20007000000 */
[----:B------:R-:W-:Y:S01]  /*d3f0*/  MUFU.TANH R139, R139 ;  /* 0x0000008b008b7308 */ /* 0x000fe20000002400 */
[-C--:B------:R-:W-:Y:S02]  /*d400*/  ISETP.GE.AND P6, PT, R141, R2.reuse, PT ;  /* 0x000000028d00720c */ /* 0x080fe40003fc6270 */
[----:B------:R-:W-:Y:S02]  /*d410*/  FSEL R45, R45, -INF , !P2 ;  /* 0xff8000002d2d7808 */ /* 0x000fe40005000000 */
[----:B------:R-:W-:Y:S02]  /*d420*/  FSEL R37, R8, -INF , !P3 ;  /* 0xff80000008257808 */ /* 0x000fe40005800000 */
[----:B------:R-:W-:Y:S01]  /*d430*/  ISETP.GE.AND P2, PT, R83, R2, PT ;  /* 0x000000025300720c */ /* 0x000fe20003f46270 */
[----:B------:R-:W-:Y:S01]  /*d440*/  MUFU.TANH R3, R3 ;  /* 0x0000000300037308 */ /* 0x000fe20000002400 */
[----:B------:R-:W-:-:S02]  /*d450*/  I2FP.F32.S32 R141, R141 ;  /* 0x0000008d008d7245 */ /* 0x000fc40000201400 */
[----:B------:R-:W-:Y:S01]  /*d460*/  I2FP.F32.S32 R8, R83 ;  /* 0x0000005300087245 */ /* 0x000fe20000201400 */
[----:B------:R-:W-:Y:S01]  /*d470*/  FMUL.FTZ R83, R33, UR15 ;  /* 0x0000000f21537c20 */ /* 0x000fe20008410000 */
[----:B------:R-:W-:Y:S02]  /*d480*/  FSEL R79, R79, -INF , !P5 ;  /* 0xff8000004f4f7808 */ /* 0x000fe40006800000 */
[----:B------:R-:W-:Y:S01]  /*d490*/  I2FP.F32.S32 R10, R103 ;  /* 0x00000067000a7245 */ /* 0x000fe20000201400 */
[C---:B-1----:R-:W-:Y:S01]  /*d4a0*/  FFMA.FTZ R147, R98.reuse, R8, R147 ;  /* 0x0000000862937223 */ /* 0x042fe20000010093 */
[----:B------:R-:W-:Y:S01]  /*d4b0*/  ISETP.GE.AND P5, PT, R69, R2, PT ;  /* 0x000000024500720c */ /* 0x000fe20003fa6270 */
[----:B------:R-:W1:Y:S01]  /*d4c0*/  MUFU.TANH R83, R83 ;  /* 0x0000005300537308 */ /* 0x000e620000002400 */
[C---:B------:R-:W-:Y:S01]  /*d4d0*/  LOP3.LUT R81, R53.reuse, 0x49, R100, 0xfe, !PT ;  /* 0x0000004935517812 */ /* 0x040fe200078efe64 */
[----:B------:R-:W-:Y:S01]  /*d4e0*/  FFMA.FTZ R33, R98, R10, R145 ;  /* 0x0000000a62217223 */ /* 0x000fe20000010091 */
[----:B------:R-:W-:-:S02]  /*d4f0*/  LOP3.LUT R10, R53, R100, RZ, 0xfc, !PT ;  /* 0x00000064350a7212 */ /* 0x000fc400078efcff */
[----:B------:R-:W-:Y:S02]  /*d500*/  FSEL R41, R41, -INF , !P4 ;  /* 0xff80000029297808 */ /* 0x000fe40006000000 */
[--C-:B------:R-:W-:Y:S01]  /*d510*/  LOP3.LUT R0, R53, 0x79, R100.reuse, 0xfe, !PT ;  /* 0x0000007935007812 */ /* 0x100fe200078efe64 */
[----:B------:R2:W3:Y:S01]  /*d520*/  MUFU.TANH R69, R12 ;  /* 0x0000000c00457308 */ /* 0x0004e20000002400 */
[-C--:B------:R-:W-:Y:S02]  /*d530*/  ISETP.GE.AND P4, PT, R81, R2.reuse, PT ;  /* 0x000000025100720c */ /* 0x080fe40003f86270 */
[----:B------:R-:W-:Y:S01]  /*d540*/  I2FP.F32.S32 R16, R81 ;  /* 0x0000005100107245 */ /* 0x000fe20000201400 */
[----:B------:R-:W-:Y:S01]  /*d550*/  FMUL.FTZ R81, R9, UR15 ;  /* 0x0000000f09517c20 */ /* 0x000fe20008410000 */
[----:B------:R-:W-:Y:S02]  /*d560*/  FSEL R47, R47, -INF , !P5 ;  /* 0xff8000002f2f7808 */ /* 0x000fe40006800000 */
[----:B------:R-:W-:Y:S01]  /*d570*/  LOP3.LUT R32, R53, 0x31, R100, 0xfe, !PT ;  /* 0x0000003135207812 */ /* 0x000fe200078efe64 */
[----:B------:R-:W-:Y:S01]  /*d580*/  MUFU.TANH R51, R51 ;  /* 0x0000003300337308 */ /* 0x000fe20000002400 */
[----:B------:R-:W-:Y:S01]  /*d590*/  ISETP.GE.AND P5, PT, R103, R2, PT ;  /* 0x000000026700720c */ /* 0x000fe20003fa6270 */
[----:B-1----:R-:W-:Y:S01]  /*d5a0*/  FFMA.FTZ R11, R98, R16, R83 ;  /* 0x00000010620b7223 */ /* 0x002fe20000010053 */
[----:B------:R-:W-:Y:S01]  /*d5b0*/  ISETP.GE.AND P3, PT, R0, R2, PT ;  /* 0x000000020000720c */ /* 0x000fe20003f66270 */
[----:B------:R-:W-:Y:S01]  /*d5c0*/  FMUL.FTZ R2, R39, UR15 ;  /* 0x0000000f27027c20 */ /* 0x000fe20008410000 */
[----:B------:R-:W-:-:S02]  /*d5d0*/  FSEL R9, R147, -INF , !P2 ;  /* 0xff80000093097808 */ /* 0x000fc40005000000 */
[----:B------:R-:W-:Y:S01]  /*d5e0*/  LOP3.LUT R8, R53, 0x1, R100, 0xfe, !PT ;  /* 0x0000000135087812 */ /* 0x000fe200078efe64 */
[----:B------:R-:W-:Y:S01]  /*d5f0*/  MUFU.TANH R39, R43 ;  /* 0x0000002b00277308 */ /* 0x000fe20000002400 */
[----:B--2---:R-:W-:Y:S01]  /*d600*/  FMUL.FTZ R12, R35, UR15 ;  /* 0x0000000f230c7c20 */ /* 0x004fe20008410000 */
[----:B------:R-:W-:Y:S01]  /*d610*/  FFMA.FTZ R35, R98, R141, R143 ;  /* 0x0000008d62237223 */ /* 0x000fe2000001008f */
[-C--:B------:R-:W-:Y:S02]  /*d620*/  ISETP.GE.AND P2, PT, R32, R133.reuse, PT ;  /* 0x000000852000720c */ /* 0x080fe40003f46270 */
[----:B------:R-:W-:Y:S02]  /*d630*/  I2FP.F32.S32 R32, R32 ;  /* 0x0000002000207245 */ /* 0x000fe40000201400 */
[----:B------:R-:W-:Y:S01]  /*d640*/  FSEL R35, R35, -INF , !P6 ;  /* 0xff80000023237808 */ /* 0x000fe20007000000 */
[----:B------:R-:W1:Y:S01]  /*d650*/  MUFU.TANH R81, R81 ;  /* 0x0000005100517308 */ /* 0x000e620000002400 */
[----:B------:R-:W-:Y:S01]  /*d660*/  ISETP.GE.AND P6, PT, R10, R133, PT ;  /* 0x000000850a00720c */ /* 0x000fe20003fc6270 */
[----:B---3--:R-:W-:Y:S01]  /*d670*/  FFMA.FTZ R32, R98, R32, R69 ;  /* 0x0000002062207223 */ /* 0x008fe20000010045 */
[----:B------:R-:W-:-:S02]  /*d680*/  I2FP.F32.S32 R10, R10 ;  /* 0x0000000a000a7245 */ /* 0x000fc40000201400 */
[----:B------:R-:W-:Y:S02]  /*d690*/  FSEL R33, R33, -INF , !P5 ;  /* 0xff80000021217808 */ /* 0x000fe40006800000 */
[----:B------:R-:W-:Y:S01]  /*d6a0*/  ISETP.GE.AND P5, PT, R8, R133, PT ;  /* 0x000000850800720c */ /* 0x000fe20003fa6270 */
[----:B------:R-:W-:Y:S01]  /*d6b0*/  FFMA.FTZ R10, R98, R10, R135 ;  /* 0x0000000a620a7223 */ /* 0x000fe20000010087 */
[----:B------:R2:W-:Y:S01]  /*d6c0*/  MUFU.TANH R43, R38 ;  /* 0x00000026002b7308 */ /* 0x0005e20000002400 */
[----:B------:R-:W-:Y:S02]  /*d6d0*/  I2FP.F32.S32 R8, R8 ;  /* 0x0000000800087245 */ /* 0x000fe40000201400 */
[C-C-:B------:R-:W-:Y:S02]  /*d6e0*/  LOP3.LUT R16, R53.reuse, 0x48, R100.reuse, 0xfe, !PT ;  /* 0x0000004835107812 */ /* 0x140fe400078efe64 */
[----:B------:R-:W-:Y:S01]  /*d6f0*/  FSEL R32, R32, -INF , !P2 ;  /* 0xff80000020207808 */ /* 0x000fe20005000000 */
[----:B------:R-:W-:Y:S01]  /*d700*/  FFMA.FTZ R8, R98, R8, R139 ;  /* 0x0000000862087223 */ /* 0x000fe2000001008b */
[----:B------:R-:W-:Y:S01]  /*d710*/  LOP3.LUT R36, R53, 0x40, R100, 0xfe, !PT ;  /* 0x0000004035247812 */ /* 0x000fe200078efe64 */
[----:B------:R-:W3:Y:S01]  /*d720*/  MUFU.TANH R135, R34 ;  /* 0x0000002200877308 */ /* 0x000ee20000002400 */
[----:B------:R-:W-:-:S02]  /*d730*/  I2FP.F32.S32 R83, R0 ;  /* 0x0000000000537245 */ /* 0x000fc40000201400 */
[----:B------:R-:W-:Y:S02]  /*d740*/  ISETP.GE.AND P2, PT, R16, R133, PT ;  /* 0x000000851000720c */ /* 0x000fe40003f46270 */
[C-C-:B------:R-:W-:Y:S01]  /*d750*/  LOP3.LUT R28, R53.reuse, 0x38, R100.reuse, 0xfe, !PT ;  /* 0x00000038351c7812 */ /* 0x140fe200078efe64 */
[----:B-1----:R-:W-:Y:S01]  /*d760*/  FFMA.FTZ R69, R98, R83, R81 ;  /* 0x0000005362457223 */ /* 0x002fe20000010051 */
[----:B------:R-:W-:Y:S01]  /*d770*/  I2FP.F32.S32 R16, R16 ;  /* 0x0000001000107245 */ /* 0x000fe20000201400 */
[----:B------:R1:W4:Y:S01]  /*d780*/  MUFU.TANH R103, R2 ;  /* 0x0000000200677308 */ /* 0x0003220000002400 */
[----:B--2---:R-:W-:Y:S02]  /*d790*/  LOP3.LUT R38, R53, 0x39, R100, 0xfe, !PT ;  /* 0x0000003935267812 */ /* 0x004fe400078efe64 */
[----:B------:R-:W-:Y:S02]  /*d7a0*/  FSEL R8, R8, -INF , !P5 ;  /* 0xff80000008087808 */ /* 0x000fe40006800000 */
[----:B------:R-:W-:-:S02]  /*d7b0*/  FSEL R11, R11, -INF , !P4 ;  /* 0xff8000000b0b7808 */ /* 0x000fc40006000000 */
[-C--:B------:R-:W-:Y:S01]  /*d7c0*/  ISETP.GE.AND P5, PT, R36, R133.reuse, PT ;  /* 0x000000852400720c */ /* 0x080fe20003fa6270 */
[----:B------:R-:W-:Y:S01]  /*d7d0*/  MUFU.TANH R139, R46 ;  /* 0x0000002e008b7308 */ /* 0x000fe20000002400 */
[-C--:B------:R-:W-:Y:S01]  /*d7e0*/  ISETP.GE.AND P4, PT, R28, R133.reuse, PT ;  /* 0x000000851c00720c */ /* 0x080fe20003f86270 */
[C---:B---3--:R-:W-:Y:S01]  /*d7f0*/  FFMA.FTZ R16, R98.reuse, R16, R135 ;  /* 0x0000001062107223 */ /* 0x048fe20000010087 */
[----:B------:R-:W-:Y:S02]  /*d800*/  I2FP.F32.S32 R36, R36 ;  /* 0x0000002400247245 */ /* 0x000fe40000201400 */
[----:B------:R-:W-:Y:S02]  /*d810*/  I2FP.F32.S32 R28, R28 ;  /* 0x0000001c001c7245 */ /* 0x000fe40000201400 */
[----:B------:R-:W-:Y:S01]  /*d820*/  LOP3.LUT R18, R53, 0x41, R100, 0xfe, !PT ;  /* 0x0000004135127812 */ /* 0x000fe200078efe64 */
[----:B------:R-:W2:Y:S01]  /*d830*/  MUFU.TANH R14, R14 ;  /* 0x0000000e000e7308 */ /* 0x000ea20000002400 */
[----:B-1----:R-:W-:Y:S01]  /*d840*/  I2FP.F32.S32 R2, R38 ;  /* 0x0000002600027245 */ /* 0x002fe20000201400 */
[----:B------:R-:W-:Y:S01]  /*d850*/  FFMA.FTZ R36, R98, R36, R43 ;  /* 0x0000002462247223 */ /* 0x000fe2000001002b */
[----:B------:R-:W-:Y:S01]  /*d860*/  FSEL R10, R10, -INF , !P6 ;  /* 0xff8000000a0a7808 */ /* 0x000fe20007000000 */
[C---:B------:R-:W-:Y:S01]  /*d870*/  FFMA.FTZ R3, R98.reuse, R28, R3 ;  /* 0x0000001c62037223 */ /* 0x040fe20000010003 */
[----:B------:R-:W-:Y:S01]  /*d880*/  FSEL R69, R69, -INF , !P3 ;  /* 0xff80000045457808 */ /* 0x000fe20005800000 */
[----:B------:R-:W-:Y:S01]  /*d890*/  FFMA.FTZ R2, R98, R2, R39 ;  /* 0x0000000262027223 */ /* 0x000fe20000010027 */
[-C--:B------:R-:W-:Y:S01]  /*d8a0*/  ISETP.GE.AND P6, PT, R38, R133.reuse, PT ;  /* 0x000000852600720c */ /* 0x080fe20003fc6270 */
[----:B------:R-:W1:Y:S01]  /*d8b0*/  MUFU.TANH R39, R12 ;  /* 0x0000000c00277308 */ /* 0x000e620000002400 */
[----:B------:R-:W-:-:S02]  /*d8c0*/  ISETP.GE.AND P3, PT, R18, R133, PT ;  /* 0x000000851200720c */ /* 0x000fc40003f66270 */
[----:B------:R-:W-:Y:S02]  /*d8d0*/  FSEL R158, R16, -INF , !P2 ;  /* 0xff800000109e7808 */ /* 0x000fe40005000000 */
[----:B------:R-:W-:Y:S02]  /*d8e0*/  I2FP.F32.S32 R18, R18 ;  /* 0x0000001200127245 */ /* 0x000fe40000201400 */
[C-C-:B------:R-:W-:Y:S02]  /*d8f0*/  LOP3.LUT R34, R53.reuse, 0x29, R100.reuse, 0xfe, !PT ;  /* 0x0000002935227812 */ /* 0x140fe400078efe64 */
[----:B------:R-:W-:Y:S01]  /*d900*/  LOP3.LUT R28, R53, 0x30, R100, 0xfe, !PT ;  /* 0x00000030351c7812 */ /* 0x000fe200078efe64 */
[C---:B----4-:R-:W-:Y:S01]  /*d910*/  FFMA.FTZ R18, R98.reuse, R18, R103 ;  /* 0x0000001262127223 */ /* 0x050fe20000010067 */
[----:B------:R-:W-:Y:S01]  /*d920*/  BAR.SYNC.DEFER_BLOCKING 0x0 ;  /* 0x0000000000007b1d */ /* 0x000fe20000010000 */
[----:B------:R-:W-:Y:S01]  /*d930*/  ISETP.GT.AND P2, PT, R101, R120, PT ;  /* 0x000000786500720c */ /* 0x000fe20003f44270 */
[----:B--2---:R-:W-:Y:S01]  /*d940*/  FFMA.FTZ R14, R98, R83, R14 ;  /* 0x00000053620e7223 */ /* 0x004fe2000001000e */
[----:B------:R-:W-:-:S02]  /*d950*/  LOP3.LUT R38, R53, 0x49, R100, 0xfe, !PT ;  /* 0x0000004935267812 */ /* 0x000fc400078efe64 */
[----:B------:R-:W-:Y:S02]  /*d960*/  FSEL R164, R2, -INF , !P6 ;  /* 0xff80000002a47808 */ /* 0x000fe40007000000 */
[----:B------:R-:W-:Y:S02]  /*d970*/  FSEL R162, R36, -INF , !P5 ;  /* 0xff80000024a27808 */ /* 0x000fe40006800000 */
[----:B------:R-:W-:Y:S02]  /*d980*/  FSEL R81, R3, -INF , !P4 ;  /* 0xff80000003517808 */ /* 0x000fe40006000000 */
[-C--:B------:R-:W-:Y:S02]  /*d990*/  ISETP.GE.AND P6, PT, R34, R133.reuse, PT ;  /* 0x000000852200720c */ /* 0x080fe40003fc6270 */
[----:B------:R-:W-:Y:S02]  /*d9a0*/  ISETP.GE.AND P5, PT, R28, R133, PT ;  /* 0x000000851c00720c */ /* 0x000fe40003fa6270 */
[----:B------:R-:W-:-:S02]  /*d9b0*/  I2FP.F32.S32 R3, R38 ;  /* 0x0000002600037245 */ /* 0x000fc40000201400 */
[----:B------:R-:W-:Y:S02]  /*d9c0*/  I2FP.F32.S32 R34, R34 ;  /* 0x0000002200227245 */ /* 0x000fe40000201400 */
[----:B------:R-:W-:Y:S01]  /*d9d0*/  I2FP.F32.S32 R28, R28 ;  /* 0x0000001c001c7245 */ /* 0x000fe20000201400 */
[----:B-1----:R-:W-:Y:S01]  /*d9e0*/  FFMA.FTZ R3, R98, R3, R39 ;  /* 0x0000000362037223 */ /* 0x002fe20000010027 */
[----:B------:R-:W-:Y:S01]  /*d9f0*/  FSEL R160, R18, -INF , !P3 ;  /* 0xff80000012a07808 */ /* 0x000fe20005800000 */
[----:B------:R-:W-:Y:S01]  /*da00*/  FFMA.FTZ R12, R98, R34, R51 ;  /* 0x00000022620c7223 */ /* 0x000fe20000010033 */
[-C--:B------:R-:W-:Y:S01]  /*da10*/  ISETP.GE.AND P4, PT, R38, R133.reuse, PT ;  /* 0x000000852600720c */ /* 0x080fe20003f86270 */
[----:B------:R-:W-:Y:S01]  /*da20*/  FFMA.FTZ R28, R98, R28, R139 ;  /* 0x0000001c621c7223 */ /* 0x000fe2000001008b */
        /* <DEDUP_REMOVED lines=68> */
.L_x_5264:
[----:B------:R-:W1:Y:S02]  /*de70*/  LDC R0, c[0x0][0x248] ;  /* 0x00009200ff007b82 */ /* 0x000e640000000800 */
[----:B-1----:R-:W-:-:S05]  /*de80*/  IMAD.SHL.U32 R39, R0, 0x80, RZ ;  /* 0x0000008000277824 */ /* 0x002fca00078e00ff */
[----:B------:R-:W-:-:S04]  /*de90*/  IADD3 R39, -R39, RZ, RZ ;  /* 0x000000ff27277210 */ /* 0x000fc80007ffe1ff */
[----:B------:R-:W-:-:S07]  /*dea0*/  SHF.R.S32.HI R2, RZ, 0x1f, R39 ;  /* 0x0000001fff027819 */ /* 0x000fce0000011427 */
.L_x_5265:
        /* <DEDUP_REMOVED lines=43> */
.L_x_5267:
[----:B------:R-:W-:Y:S05]  /*e160*/  BSYNC B0 ;  /* 0x0000000000007941 */ /* 0x000fea0003800000 */
.L_x_5266:
[----:B------:R-:W0:Y:S01]  /*e170*/  LDGDEPBAR ;  /* 0x00000000000079af */ /* 0x000e220000000000 */
[----:B------:R-:W-:-:S04]  /*e180*/  LEA R130, P0, R39, R130, 0x1 ;  /* 0x0000008227827211 */ /* 0x000fc800078008ff */
[----:B------:R-:W-:-:S09]  /*e190*/  LEA.HI.X R131, R39, R131, R2, 0x1, P0 ;  /* 0x0000008327837211 */ /* 0x000fd200000f0c02 */
.L_x_5263:
        /* <DEDUP_REMOVED lines=47> */
[----:B-12---:R-:W1:Y:S02]  /*e490*/  SHFL.BFLY PT, R43, R0, 0x1, 0x1f ;  /* 0x0c201f00002b7f89 */ /* 0x006e6400000e0000 */
        /* <DEDUP_REMOVED lines=58> */
[----:B------:R-:W-:-:S05]  /*e840*/  FMNMX.FTZ R2, R51, R2, !PT ;  /* 0x0000000233027209 */ /* 0x000fca0007810000 */
[----:B------:R-:W1:Y:S01]  /*e850*/  SHFL.BFLY PT, R3, R2, 0x2, 0x1f ;  /* 0x0c401f0002037f89 */ /* 0x000e6200000e0000 */
[----:B------:R-:W-:Y:S08]  /*e860*/  MUFU.EX2 R78, R78 ;  /* 0x0000004e004e7308 */ /* 0x000ff00000000800 */
[----:B------:R-:W2:Y:S08]  /*e870*/  MUFU.EX2 R71, R71 ;  /* 0x0000004700477308 */ /* 0x000eb00000000800 */
[----:B------:R-:W-:Y:S01]  /*e880*/  MUFU.EX2 R72, R72 ;  /* 0x0000004800487308 */ /* 0x000fe20000000800 */
[----:B-1----:R-:W-:Y:S01]  /*e890*/  FMNMX.FTZ R0, R2, R3, !PT ;  /* 0x0000000302007209 */ /* 0x002fe20007810000 */
[----:B------:R-:W-:Y:S01]  /*e8a0*/  FFMA.FTZ R2, R7, UR8, -R74 ;  /* 0x0000000807027c23 */ /* 0x000fe2000801084a */
[----:B--2---:R-:W-:-:S05]  /*e8b0*/  F2FP.BF16.F32.PACK_AB R34, R71, R78 ;  /* 0x0000004e4722723e */ /* 0x004fca00000010ff */
[----:B------:R-:W-:Y:S01]  /*e8c0*/  MUFU.EX2 R61, R61 ;  /* 0x0000003d003d7308 */ /* 0x000fe20000000800 */
[----:B------:R-:W1:Y:S07]  /*e8d0*/  SHFL.BFLY PT, R3, R0, 0x1, 0x1f ;  /* 0x0c201f0000037f89 */ /* 0x000e6e00000e0000 */
[----:B------:R-:W-:Y:S08]  /*e8e0*/  MUFU.EX2 R62, R62 ;  /* 0x0000003e003e7308 */ /* 0x000ff00000000800 */
[----:B------:R-:W-:Y:S08]  /*e8f0*/  MUFU.EX2 R59, R59 ;  /* 0x0000003b003b7308 */ /* 0x000ff00000000800 */
[----:B------:R-:W-:Y:S01]  /*e900*/  MUFU.EX2 R58, R58 ;  /* 0x0000003a003a7308 */ /* 0x000fe20000000800 */
[----:B-1----:R-:W-:Y:S01]  /*e910*/  FMNMX.FTZ R42, R0, R3, !PT ;  /* 0x00000003002a7209 */ /* 0x002fe20007810000 */
[--C-:B------:R-:W-:Y:S01]  /*e920*/  FFMA.FTZ R0, R5, UR8, -R74.reuse ;  /* 0x0000000805007c23 */ /* 0x100fe2000801084a */
[----:B------:R-:W-:-:S02]  /*e930*/  FFMA.FTZ R3, R15, UR8, -R74 ;  /* 0x000000080f037c23 */ /* 0x000fc4000801084a */
        /* <DEDUP_REMOVED lines=13> */
[----:B------:R-:W1:Y:S01]  /*ea10*/  LDSM.16.MT88.4 R8, [R136+0x3000] ;  /* 0x003000008808783b */ /* 0x000e620000004200 */
[----:B------:R-:W-:Y:S01]  /*ea20*/  FADD.FTZ R6, R65, -R6 ;  /* 0x8000000641067221 */ /* 0x000fe20000010000 */
[----:B------:R-:W-:Y:S01]  /*ea30*/  MUFU.EX2 R152, R152 ;  /* 0x0000009800987308 */ /* 0x000fe20000000800 */
[----:B------:R-:W-:Y:S01]  /*ea40*/  FMUL.FTZ R141, R4, UR8 ;  /* 0x00000008048d7c20 */ /* 0x000fe20008410000 */
[--C-:B------:R-:W-:Y:S01]  /*ea50*/  FFMA.FTZ R76, R24, UR8, -R53.reuse ;  /* 0x00000008184c7c23 */ /* 0x100fe20008010835 */
[----:B------:R-:W-:Y:S01]  /*ea60*/  FMUL.FTZ R139, R6, UR8 ;  /* 0x00000008068b7c20 */ /* 0x000fe20008410000 */
[--C-:B------:R-:W-:Y:S01]  /*ea70*/  FFMA.FTZ R80, R64, UR8, -R53.reuse ;  /* 0x0000000840507c23 */ /* 0x100fe20008010835 */
[----:B------:R-:W2:Y:S01]  /*ea80*/  LDSM.16.MT88.4 R4, [R134+0x3400] ;  /* 0x003400008604783b */ /* 0x000ea20000004200 */
[--C-:B------:R-:W-:Y:S01]  /*ea90*/  FFMA.FTZ R65, R22, UR8, -R53.reuse ;  /* 0x0000000816417c23 */ /* 0x100fe20008010835 */
[--C-:B------:R-:W-:Y:S01]  /*eaa0*/  FFMA.FTZ R64, R20, UR8, -R53.reuse ;  /* 0x0000000814407c23 */ /* 0x100fe20008010835 */
[----:B------:R-:W3:Y:S01]  /*eab0*/  MUFU.EX2 R133, R133 ;  /* 0x0000008500857308 */ /* 0x000ee20000000800 */
[----:B------:R-:W4:Y:S01]  /*eac0*/  LDSM.16.MT88.4 R24, [R136+0x3400] ;  /* 0x003400008818783b */ /* 0x000f220000004200 */
[--C-:B------:R-:W-:Y:S01]  /*ead0*/  FFMA.FTZ R63, R12, UR8, -R53.reuse ;  /* 0x000000080c3f7c23 */ /* 0x100fe20008010835 */
[----:B------:R-:W-:Y:S01]  /*eae0*/  F2FP.BF16.F32.PACK_AB R12, R135, R154 ;  /* 0x0000009a870c723e */ /* 0x000fe200000010ff */
[--C-:B------:R-:W-:Y:S01]  /*eaf0*/  FFMA.FTZ R75, R30, UR8, -R53.reuse ;  /* 0x000000081e4b7c23 */ /* 0x100fe20008010835 */
[--C-:B------:R-:W-:Y:S01]  /*eb00*/  FFMA.FTZ R70, R70, UR8, -R53.reuse ;  /* 0x0000000846467c23 */ /* 0x100fe20008010835 */
[--C-:B------:R-:W-:Y:S01]  /*eb10*/  FFMA.FTZ R67, R28, UR8, -R53.reuse ;  /* 0x000000081c437c23 */ /* 0x100fe20008010835 */
[--C-:B------:R-:W-:Y:S01]  /*eb20*/  FFMA.FTZ R82, R32, UR8, -R53.reuse ;  /* 0x0000000820527c23 */ /* 0x100fe20008010835 */
[----:B------:R-:W-:Y:S01]  /*eb30*/  MUFU.EX2 R146, R146 ;  /* 0x0000009200927308 */ /* 0x000fe20000000800 */
[----:B------:R-:W5:Y:S01]  /*eb40*/  LDSM.16.MT88.4 R28, [R134+0x3800] ;  /* 0x00380000861c783b */ /* 0x000f620000004200 */
[----:B------:R-:W-:Y:S01]  /*eb50*/  F2FP.BF16.F32.PACK_AB R32, R77, R138 ;  /* 0x0000008a4d20723e */ /* 0x000fe200000010ff */
        /* <DEDUP_REMOVED lines=10> */
[----:B------:R-:W-:-:S03]  /*ec00*/  FFMA.FTZ R44, R44, UR8, -R53 ;  /* 0x000000082c2c7c23 */ /* 0x000fc60008010835 */
        /* <DEDUP_REMOVED lines=27> */
[----:B------:R-:W2:Y:S01]  /*edc0*/  MUFU.EX2 R70, R70 ;  /* 0x0000004600467308 */ /* 0x000ea20000000800 */
[----:B-1----:R-:W-:Y:S01]  /*edd0*/  F2FP.BF16.F32.PACK_AB R33, R75, R80 ;  /* 0x000000504b21723e */ /* 0x002fe200000010ff */
[--C-:B------:R-:W-:Y:S01]  /*ede0*/  FFMA.FTZ R119, R158, UR8, -R53.reuse ;  /* 0x000000089e777c23 */ /* 0x100fe20008010835 */
[----:B------:R-:W-:Y:S01]  /*edf0*/  FFMA.FTZ R154, R97, R141, R154 ;  /* 0x0000008d619a7223 */ /* 0x000fe2000001009a */
[----:B------:R-:W-:Y:S01]  /*ee00*/  FFMA.FTZ R152, R99, R139, R152 ;  /* 0x0000008b63987223 */ /* 0x000fe20000010098 */
[C---:B------:R-:W-:Y:S01]  /*ee10*/  HMMA.16816.F32.BF16 R108, R12.reuse, R8, R108 ;  /* 0x000000080c6c723c */ /* 0x040fe2000004186c */
[----:B------:R-:W-:Y:S01]  /*ee20*/  LDSM.16.MT88.4 R112, [R134+0x4c00] ;  /* 0x004c00008670783b */ /* 0x000fe20000004200 */
        /* <DEDUP_REMOVED lines=8> */
[----:B------:R-:W3:Y:S01]  /*eeb0*/  MUFU.EX2 R65, R65 ;  /* 0x0000004100417308 */ /* 0x000ee20000000800 */
[----:B--2---:R-:W-:Y:S01]  /*eec0*/  F2FP.BF16.F32.PACK_AB R35, R70, R73 ;  /* 0x000000494623723e */ /* 0x004fe200000010ff */
        /* <DEDUP_REMOVED lines=18> */
[----:B------:R-:W3:Y:S01]  /*eff0*/  MUFU.EX2 R54, R54 ;  /* 0x0000003600367308 */ /* 0x000ee20000000800 */
[----:B------:R-:W-:-:S02]  /*f000*/  FADD.FTZ R73, R70, R73 ;  /* 0x0000004946497221 */ /* 0x000fc40000010000 */
[----:B------:R-:W-:Y:S01]  /*f010*/  HMMA.16816.F32.BF16 R104, R32, R26, R104 ;  /* 0x0000001a2068723c */ /* 0x000fe20000041868 */
[----:B------:R-:W4:Y:S01]  /*f020*/  LDSM.16.MT88.4 R24, [R136+0x3c00] ;  /* 0x003c00008818783b */ /* 0x000f220000004200 */
[----:B------:R-:W-:Y:S01]  /*f030*/  FADD.FTZ R72, R72, R71 ;  /* 0x0000004748487221 */ /* 0x000fe20000010000 */
[----:B------:R-:W-:Y:S02]  /*f040*/  FADD.FTZ R76, R76, R73 ;  /* 0x000000494c4c7221 */ /* 0x000fe40000010000 */
[----:B------:R-:W-:Y:S01]  /*f050*/  MUFU.EX2 R67, R67 ;  /* 0x0000004300437308 */ /* 0x000fe20000000800 */
[----:B--2---:R-:W-:Y:S01]  /*f060*/  F2FP.BF16.F32.PACK_AB R15, R63, R64 ;  /* 0x000000403f0f723e */ /* 0x004fe200000010ff */
[----:B------:R-:W-:Y:S01]  /*f070*/  FADD.FTZ R61, R61, R72 ;  /* 0x000000483d3d7221 */ /* 0x000fe20000010000 */
[----:B------:R-:W-:Y:S01]  /*f080*/  F2FP.BF16.F32.PACK_AB R32, R57, R58 ;  /* 0x0000003a3920723e */ /* 0x000fe200000010ff */
[----:B------:R-:W-:Y:S02]  /*f090*/  FADD.FTZ R65, R65, R76 ;  /* 0x0000004c41417221 */ /* 0x000fe40000010000 */
[----:B------:R-:W-:-:S02]  /*f0a0*/  FADD.FTZ R62, R62, R61 ;  /* 0x0000003d3e3e7221 */ /* 0x000fc40000010000 */
[----:B------:R-:W2:Y:S01]  /*f0b0*/  MUFU.EX2 R82, R82 ;  /* 0x0000005200527308 */ /* 0x000ea20000000800 */
[C---:B-----5:R-:W-:Y:S01]  /*f0c0*/  HMMA.16816.F32.BF16 R20, R12.reuse, R28, R20 ;  /* 0x0000001c0c14723c */ /* 0x060fe20000041814 */
[----:B---3--:R-:W-:Y:S01]  /*f0d0*/  F2FP.BF16.F32.PACK_AB R34, R54, R55 ;  /* 0x000000373622723e */ /* 0x008fe200000010ff */
[----:B------:R-:W-:Y:S01]  /*f0e0*/  FADD.FTZ R64, R64, R65 ;  /* 0x0000004140407221 */ /* 0x000fe20000010000 */
[----:B------:R-:W-:Y:S01]  /*f0f0*/  FADD.FTZ R59, R59, R62 ;  /* 0x0000003e3b3b7221 */ /* 0x000fe20000010000 */
[----:B------:R-:W-:Y:S02]  /*f100*/  MOV R65, R42 ;  /* 0x0000002a00417202 */ /* 0x000fe40000000f00 */
        /* <DEDUP_REMOVED lines=10> */
[----:B------:R-:W-:Y:S01]  /*f1b0*/  FADD.FTZ R82, R82, R67 ;  /* 0x0000004352527221 */ /* 0x000fe20000010000 */
[----:B------:R-:W-:Y:S01]  /*f1c0*/  MOV R67, R43 ;  /* 0x0000002b00437202 */ /* 0x000fe20000000f00 */
[----:B------:R-:W-:Y:S08]  /*f1d0*/  MUFU.EX2 R52, R52 ;  /* 0x0000003400347308 */ /* 0x000ff00000000800 */
[----:B------:R-:W5:Y:S01]  /*f1e0*/  MUFU.EX2 R49, R49 ;  /* 0x0000003100317308 */ /* 0x000f620000000800 */
[----:B-1----:R-:W-:Y:S01]  /*f1f0*/  F2FP.BF16.F32.PACK_AB R35, R116, R81 ;  /* 0x000000517423723e */ /* 0x002fe200000010ff */
[----:B------:R-:W-:-:S04]  /*f200*/  FADD.FTZ R81, R81, R82 ;  /* 0x0000005251517221 */ /* 0x000fc80000010000 */
[----:B------:R-:W-:Y:S02]  /*f210*/  FADD.FTZ R116, R116, R81 ;  /* 0x0000005174747221 */ /* 0x000fe40000010000 */
[----:B------:R-:W-:Y:S01]  /*f220*/  MUFU.EX2 R47, R47 ;  /* 0x0000002f002f7308 */ /* 0x000fe20000000800 */
[C---:B------:R-:W-:Y:S06]  /*f230*/  HMMA.16816.F32.BF16 R20, R32.reuse, R4, R20 ;  /* 0x000000042014723c */ /* 0x040fec0000041814 */
[----:B------:R-:W-:Y:S01]  /*f240*/  HMMA.16816.F32.BF16 R28, R32, R6, R28 ;  /* 0x00000006201c723c */ /* 0x000fe2000004181c */
[----:B------:R-:W1:Y:S01]  /*f250*/  MUFU.EX2 R46, R46 ;  /* 0x0000002e002e7308 */ /* 0x000e620000000800 */
[----:B------:R-:W2:Y:S01]  /*f260*/  LDSM.16.MT88.4 R4, [R134+0x4400] ;  /* 0x004400008604783b */ /* 0x000ea20000004200 */
[----:B-----5:R-:W-:-:S03]  /*f270*/  F2FP.BF16.F32.PACK_AB R12, R49, R52 ;  /* 0x00000034310c723e */ /* 0x020fc600000010ff */
[C---:B----4-:R-:W-:Y:S03]  /*f280*/  HMMA.16816.F32.BF16 R108, R32.reuse, R24, R108 ;  /* 0x00000018206c723c */ /* 0x050fe6000004186c */
[----:B------:R-:W-:Y:S03]  /*f290*/  MUFU.EX2 R117, R117 ;  /* 0x0000007500757308 */ /* 0x000fe60000000800 */
[----:B------:R-:W-:Y:S01]  /*f2a0*/  HMMA.16816.F32.BF16 R104, R32, R26, R104 ;  /* 0x0000001a2068723c */ /* 0x000fe20000041868 */
[----:B------:R-:W4:Y:S04]  /*f2b0*/  LDSM.16.MT88.4 R24, [R136+0x4400] ;  /* 0x004400008818783b */ /* 0x000f280000004200 */
[----:B------:R-:W5:Y:S01]  /*f2c0*/  MUFU.EX2 R118, R118 ;  /* 0x0000007600767308 */ /* 0x000f620000000800 */
[----:B-1----:R-:W-:Y:S01]  /*f2d0*/  F2FP.BF16.F32.PACK_AB R14, R46, R47 ;  /* 0x0000002f2e0e723e */ /* 0x002fe200000010ff */
[--C-:B------:R-:W-:Y:S01]  /*f2e0*/  FFMA.FTZ R33, R68, UR8, -R53.reuse ;  /* 0x0000000844217c23 */ /* 0x100fe20008010835 */
[----:B------:R-:W-:Y:S01]  /*f2f0*/  FFMA.FTZ R35, R60, UR8, -R53 ;  /* 0x000000083c237c23 */ /* 0x000fe20008010835 */
[----:B------:R-:W-:-:S04]  /*f300*/  FFMA.FTZ R32, R79, UR8, -R74 ;  /* 0x000000084f207c23 */ /* 0x000fc8000801084a */
[----:B------:R-:W-:Y:S08]  /*f310*/  MUFU.EX2 R119, R119 ;  /* 0x0000007700777308 */ /* 0x000ff00000000800 */
[----:B------:R-:W1:Y:S01]  /*f320*/  MUFU.EX2 R156, R156 ;  /* 0x0000009c009c7308 */ /* 0x000e620000000800 */
[----:B-----5:R-:W-:Y:S01]  /*f330*/  F2FP.BF16.F32.PACK_AB R13, R118, R117 ;  /* 0x00000075760d723e */ /* 0x020fe200000010ff */
[----:B------:R-:W-:-:S04]  /*f340*/  FADD.FTZ R117, R117, R116 ;  /* 0x0000007475757221 */ /* 0x000fc80000010000 */
[----:B------:R-:W-:Y:S02]  /*f350*/  FADD.FTZ R118, R118, R117 ;  /* 0x0000007576767221 */ /* 0x000fe40000010000 */
[----:B------:R-:W-:Y:S08]  /*f360*/  MUFU.EX2 R45, R45 ;  /* 0x0000002d002d7308 */ /* 0x000ff00000000800 */
[----:B------:R-:W5:Y:S01]  /*f370*/  MUFU.EX2 R40, R40 ;  /* 0x0000002800287308 */ /* 0x000f620000000800 */
[----:B-1----:R-:W-:Y:S01]  /*f380*/  F2FP.BF16.F32.PACK_AB R15, R156, R119 ;  /* 0x000000779c0f723e */ /* 0x002fe200000010ff */
[----:B------:R-:W-:-:S04]  /*f390*/  FADD.FTZ R119, R119, R118 ;  /* 0x0000007677777221 */ /* 0x000fc80000010000 */
[----:B------:R-:W-:Y:S02]  /*f3a0*/  FADD.FTZ R156, R156, R119 ;  /* 0x000000779c9c7221 */ /* 0x000fe40000010000 */
[----:B------:R-:W-:Y:S01]  /*f3b0*/  MUFU.EX2 R41, R41 ;  /* 0x0000002900297308 */ /* 0x000fe20000000800 */
[C---:B---3--:R-:W-:Y:S06]  /*f3c0*/  HMMA.16816.F32.BF16 R20, R12.reuse, R16, R20 ;  /* 0x000000100c14723c */ /* 0x048fec0000041814 */
[----:B--2---:R-:W-:Y:S01]  /*f3d0*/  HMMA.16816.F32.BF16 R108, R12, R8, R108 ;  /* 0x000000080c6c723c */ /* 0x004fe2000004186c */
[----:B------:R-:W1:Y:S01]  /*f3e0*/  MUFU.EX2 R38, R38 ;  /* 0x0000002600267308 */ /* 0x000e620000000800 */
[----:B-----5:R-:W-:-:S04]  /*f3f0*/  F2FP.BF16.F32.PACK_AB R16, R40, R45 ;  /* 0x0000002d2810723e */ /* 0x020fc800000010ff */
[C---:B------:R-:W-:Y:S01]  /*f400*/  HMMA.16816.F32.BF16 R104, R12.reuse, R10, R104 ;  /* 0x0000000a0c68723c */ /* 0x040fe20000041868 */
[----:B------:R-:W2:Y:S02]  /*f410*/  LDSM.16.MT88.4 R8, [R134+0x4800] ;  /* 0x004800008608783b */ /* 0x000ea40000004200 */
[----:B------:R-:W-:Y:S03]  /*f420*/  MUFU.EX2 R143, R143 ;  /* 0x0000008f008f7308 */ /* 0x000fe60000000800 */
[----:B------:R-:W-:Y:S05]  /*f430*/  HMMA.16816.F32.BF16 R28, R12, R18, R28 ;  /* 0x000000120c1c723c */ /* 0x000fea000004181c */
[----:B------:R-:W3:Y:S02]  /*f440*/  MUFU.EX2 R144, R144 ;  /* 0x0000009000907308 */ /* 0x000ee40000000800 */
[----:B-1----:R-:W-:-:S06]  /*f450*/  F2FP.BF16.F32.PACK_AB R18, R38, R41 ;  /* 0x000000292612723e */ /* 0x002fcc00000010ff */
        /* <DEDUP_REMOVED lines=10> */
[----:B------:R-:W-:Y:S01]  /*f500*/  MUFU.EX2 R37, R37 ;  /* 0x0000002500257308 */ /* 0x000fe20000000800 */
[C---:B------:R-:W-:Y:S06]  /*f510*/  HMMA.16816.F32.BF16 R20, R16.reuse, R4, R20 ;  /* 0x000000041014723c */ /* 0x040fec0000041814 */
[----:B------:R-:W-:Y:S01]  /*f520*/  HMMA.16816.F32.BF16 R28, R16, R6, R28 ;  /* 0x00000006101c723c */ /* 0x000fe2000004181c */
[----:B------:R-:W1:Y:S01]  /*f530*/  MUFU.EX2 R2, R2 ;  /* 0x0000000200027308 */ /* 0x000e620000000800 */
[----:B------:R-:W5:Y:S01]  /*f540*/  LDSM.16.MT88.4 R4, [R136+0x4800] ;  /* 0x004800008804783b */ /* 0x000f620000004200 */
[----:B---3--:R-:W-:-:S03]  /*f550*/  F2FP.BF16.F32.PACK_AB R12, R36, R39 ;  /* 0x00000027240c723e */ /* 0x008fc600000010ff */
[C---:B----4-:R-:W-:Y:S03]  /*f560*/  HMMA.16816.F32.BF16 R108, R16.reuse, R24, R108 ;  /* 0x00000018106c723c */ /* 0x050fe6000004186c */
[----:B------:R-:W-:Y:S03]  /*f570*/  MUFU.EX2 R33, R33 ;  /* 0x0000002100217308 */ /* 0x000fe60000000800 */
[----:B------:R-:W-:Y:S05]  /*f580*/  HMMA.16816.F32.BF16 R104, R16, R26, R104 ;  /* 0x0000001a1068723c */ /* 0x000fea0000041868 */
[----:B------:R-:W3:Y:S01]  /*f590*/  MUFU.EX2 R66, R66 ;  /* 0x0000004200427308 */ /* 0x000ee20000000800 */
[----:B-1----:R-:W-:Y:S01]  /*f5a0*/  F2FP.BF16.F32.PACK_AB R14, R2, R37 ;  /* 0x00000025020e723e */ /* 0x002fe200000010ff */
[----:B------:R-:W-:Y:S01]  /*f5b0*/  FADD.FTZ R18, R58, R59 ;  /* 0x0000003b3a127221 */ /* 0x000fe20000010000 */
[--C-:B------:R-:W-:Y:S01]  /*f5c0*/  FFMA.FTZ R16, R48, UR8, -R53.reuse ;  /* 0x0000000830107c23 */ /* 0x100fe20008010835 */
[----:B------:R-:W-:-:S02]  /*f5d0*/  FFMA.FTZ R17, R50, UR8, -R53 ;  /* 0x0000000832117c23 */ /* 0x000fc40008010835 */
        /* <DEDUP_REMOVED lines=8> */
[----:B-1----:R-:W-:-:S07]  /*f660*/  F2FP.BF16.F32.PACK_AB R15, R56, R35 ;  /* 0x00000023380f723e */ /* 0x002fce00000010ff */
[C---:B--2---:R-:W-:Y:S01]  /*f670*/  HMMA.16816.F32.BF16 R20, R12.reuse, R8, R20 ;  /* 0x000000080c14723c */ /* 0x044fe20000041814 */
[----:B------:R-:W-:Y:S05]  /*f680*/  MUFU.EX2 R32, R32 ;  /* 0x0000002000207308 */ /* 0x000fea0000000800 */
[C---:B------:R-:W-:Y:S01]  /*f690*/  HMMA.16816.F32.BF16 R28, R12.reuse, R10, R28 ;  /* 0x0000000a0c1c723c */ /* 0x040fe2000004181c */
[----:B------:R-:W-:Y:S02]  /*f6a0*/  FADD.FTZ R9, R55, R18 ;  /* 0x0000001237097221 */ /* 0x000fe40000010000 */
[----:B------:R-:W1:Y:S02]  /*f6b0*/  MUFU.EX2 R25, R69 ;  /* 0x0000004500197308 */ /* 0x000e640000000800 */
[----:B------:R-:W-:Y:S01]  /*f6c0*/  FADD.FTZ R9, R54, R9 ;  /* 0x0000000936097221 */ /* 0x000fe20000010000 */
[----:B-----5:R-:W-:Y:S03]  /*f6d0*/  HMMA.16816.F32.BF16 R108, R12, R4, R108 ;  /* 0x000000040c6c723c */ /* 0x020fe6000004186c */
[----:B------:R-:W-:-:S02]  /*f6e0*/  FADD.FTZ R24, R52, R9 ;  /* 0x0000000934187221 */ /* 0x000fc40000010000 */
[----:B------:R-:W2:Y:S01]  /*f6f0*/  LDSM.16.MT88.4 R8, [R136+0x4c00] ;  /* 0x004c00008808783b */ /* 0x000ea20000004200 */
[----:B------:R-:W-:Y:S01]  /*f700*/  MUFU.EX2 R16, R16 ;  /* 0x0000001000107308 */ /* 0x000fe20000000800 */
[----:B------:R-:W-:Y:S01]  /*f710*/  FADD.FTZ R24, R49, R24 ;  /* 0x0000001831187221 */ /* 0x000fe20000010000 */
[----:B------:R-:W-:Y:S01]  /*f720*/  HMMA.16816.F32.BF16 R104, R12, R6, R104 ;  /* 0x000000060c68723c */ /* 0x000fe20000041868 */
[----:B---3--:R-:W-:Y:S02]  /*f730*/  F2FP.BF16.F32.PACK_AB R4, R0, R3 ;  /* 0x000000030004723e */ /* 0x008fe400000010ff */
[----:B------:R-:W-:-:S03]  /*f740*/  FADD.FTZ R47, R47, R24 ;  /* 0x000000182f2f7221 */ /* 0x000fc60000010000 */
[----:B------:R-:W3:Y:S01]  /*f750*/  MUFU.EX2 R17, R17 ;  /* 0x0000001100117308 */ /* 0x000ee20000000800 */
[----:B------:R-:W-:Y:S01]  /*f760*/  FADD.FTZ R46, R46, R47 ;  /* 0x0000002f2e2e7221 */ /* 0x000fe20000010000 */
[----:B-1----:R-:W-:-:S03]  /*f770*/  F2FP.BF16.F32.PACK_AB R6, R25, R32 ;  /* 0x000000201906723e */ /* 0x002fc600000010ff */
[----:B------:R-:W-:-:S03]  /*f780*/  FADD.FTZ R45, R45, R46 ;  /* 0x0000002e2d2d7221 */ /* 0x000fc60000010000 */
        /* <DEDUP_REMOVED lines=25> */
.L_x_5260:
[----:B------:R-:W-:-:S13]  /*f920*/  ISETP.GT.AND P0, PT, R101, R120, PT ;  /* 0x000000786500720c */ /* 0x000fda0003f04270 */
        /* <DEDUP_REMOVED lines=11> */
.L_x_5272:
        /* <DEDUP_REMOVED lines=70> */
.L_x_5269:
        /* <DEDUP_REMOVED lines=23> */
[----:B------:R-:W-:Y:S01]  /*ffb0*/  ISETP.GT.AND P0, PT, R101, R120, PT ;  /* 0x000000786500720c */ /* 0x000fe20003f04270 */
[----:B------:R-:W-:Y:S01]  /*ffc0*/  @!PT LDS RZ, [RZ] ;  /* 0x00000000fffff984 */ /* 0x000fe20000000800 */
[----:B------:R-:W-:Y:S01]  /*ffd0*/  @!PT LDS RZ, [RZ] ;  /* 0x00000000fffff984 */ /* 0x000fe20000000800 */
[----:B------:R-:W-:Y:S01]  /*ffe0*/  @!PT LDS RZ, [RZ] ;  /* 0x00000000fffff984 */ /* 0x000fe20000000800 */
[----:B------:R-:W-:Y:S01]  /*fff0*/  @!P2 LDGSTS.E.BYPASS.LTC128B.128 [R126+0x3800], desc[UR6][R152.64] ;  /* 0x03800000987eafae */ /* 0x000fe2000b901d46 */
[----:B------:R-:W-:Y:S07]  /*10000*/  MOV R137, R139 ;  /* 0x0000008b00897202 */ /* 0x000fee0000000f00 */
        /* <DEDUP_REMOVED lines=261> */
.L_x_5271:
[----:B------:R2:W-:Y:S01]  /*11060*/  @P2 STS [R126+0x1000], RZ ;  /* 0x001000ff7e002388 */ /* 0x0005e20000000800 */
[----:B------:R-:W-:Y:S01]  /*11070*/  LEA R82, P5, R74, R130, 0x1 ;  /* 0x000000824a527211 */ /* 0x000fe200078a08ff */
[C---:B------:R-:W-:Y:S01]  /*11080*/  @!P2 IMAD.WIDE.U32 R68, R76.reuse, 0x60, R74 ;  /* 0x000000604c44a825 */ /* 0x040fe200078e004a */
[-C--:B------:R-:W-:Y:S01]  /*11090*/  @!P2 LEA R66, P3, R76, R74.reuse, 0x6 ;  /* 0x0000004a4c42a211 */ /* 0x080fe200078630ff */
[----:B------:R2:W-:Y:S01]  /*110a0*/  @P2 STS [R126+0x1004], RZ ;  /* 0x001004ff7e002388 */ /* 0x0005e20000000800 */
[----:B------:R-:W-:Y:S01]  /*110b0*/  @!P2 IADD3 R65, P0, R122, R74, RZ ;  /* 0x0000004a7a41a210 */ /* 0x000fe20007f1e0ff */
[----:B----4-:R-:W-:Y:S01]  /*110c0*/  @!P2 IMAD R70, R70, 0x60, RZ ;  /* 0x000000604646a824 */ /* 0x010fe200078e02ff */
[--C-:B------:R-:W-:Y:S01]  /*110d0*/  LEA.HI.X R83, R74, R131, R75.reuse, 0x1, P5 ;  /* 0x000000834a537211 */ /* 0x100fe200028f0c4b */
[----:B------:R2:W-:Y:S01]  /*110e0*/  @P2 STS.64 [R126+0x1008], RZ ;  /* 0x001008ff7e002388 */ /* 0x0005e20000000a00 */
[----:B---3--:R-:W-:Y:S01]  /*110f0*/  @!P2 LEA.HI.X R72, R76, R75, R72, 0x6, P3 ;  /* 0x0000004b4c48a211 */ /* 0x008fe200018f3448 */
[----:B------:R-:W-:Y:S01]  /*11100*/  @!P2 IMAD.X R76, R121, 0x1, R75, P0 ;  /* 0x00000001794ca824 */ /* 0x000fe200000e064b */
[CC--:B------:R-:W-:Y:S01]  /*11110*/  @!P2 LEA R80, P4, R65.reuse, R130.reuse, 0x1 ;  /* 0x000000824150a211 */ /* 0x0c0fe200078808ff */
        /* <DEDUP_REMOVED lines=8> */
[-C--:B------:R-:W-:Y:S02]  /*111a0*/  @!P2 LEA.HI.X R79, R66, R131.reuse, R72, 0x1, P3 ;  /* 0x00000083424fa211 */ /* 0x080fe400018f0c48 */
[C---:B------:R-:W-:Y:S01]  /*111b0*/  @!P2 LEA R138, P0, R68.reuse, R130, 0x1 ;  /* 0x00000082448aa211 */ /* 0x040fe200078008ff */
[----:B------:R-:W-:Y:S01]  /*111c0*/  @!PT LDS RZ, [RZ] ;  /* 0x00000000fffff984 */ /* 0x000fe20000000800 */
[----:B------:R-:W-:Y:S01]  /*111d0*/  @!PT LDS RZ, [RZ] ;  /* 0x00000000fffff984 */ /* 0x000fe20000000800 */
[----:B------:R-:W-:Y:S01]  /*111e0*/  @!PT LDS RZ, [RZ] ;  /* 0x00000000fffff984 */ /* 0x000fe20000000800 */
[----:B------:R2:W-:Y:S01]  /*111f0*/  @!P2 LDGSTS.E.BYPASS.LTC128B.128 [R126+0x1800], desc[UR6][R80.64] ;  /* 0x01800000507eafae */ /* 0x0005e2000b901d46 */
[----:B------:R-:W-:Y:S02]  /*11200*/  IMAD.MOV.U32 R130, RZ, RZ, R82 ;  /* 0x000000ffff827224 */ /* 0x000fe400078e0052 */
        /* <DEDUP_REMOVED lines=13> */
.L_x_5270:
[----:B------:R-:W-:Y:S01]  /*112e0*/  LEA R72, R101, R100, 0x7 ;  /* 0x0000006465487211 */ /* 0x000fe200078e38ff */
[----:B--2---:R-:W-:Y:S03]  /*112f0*/  LDSM.16.MT88.4 R80, [R136+0x3000] ;  /* 0x003000008850783b */ /* 0x004fe60000004200 */
[C---:B------:R-:W-:Y:S02]  /*11300*/  IADD3 R68, R72.reuse, 0x30, RZ ;  /* 0x0000003048447810 */ /* 0x040fe40007ffe0ff */
[C---:B------:R-:W-:Y:S02]  /*11310*/  IADD3 R71, R72.reuse, 0x1, RZ ;  /* 0x0000000148477810 */ /* 0x040fe40007ffe0ff */
[----:B------:R-:W-:Y:S01]  /*11320*/  I2FP.F32.S32 R69, R72 ;  /* 0x0000004800457245 */ /* 0x000fe20000201400 */
[----:B------:R-:W-:Y:S01]  /*11330*/  LDSM.16.MT88.4 R144, [R136+0x3400] ;  /* 0x003400008890783b */ /* 0x000fe20000004200 */
[----:B------:R-:W-:Y:S02]  /*11340*/  I2FP.F32.S32 R71, R71 ;  /* 0x0000004700477245 */ /* 0x000fe40000201400 */
[----:B------:R-:W-:Y:S01]  /*11350*/  IADD3 R73, R72, 0x8, RZ ;  /* 0x0000000848497810 */ /* 0x000fe20007ffe0ff */
[CC--:B------:R-:W-:Y:S01]  /*11360*/  FFMA.FTZ R0, R98.reuse, R69.reuse, R0 ;  /* 0x0000004562007223 */ /* 0x0c0fe20000010000 */
[C---:B------:R-:W-:Y:S01]  /*11370*/  FFMA.FTZ R2, R98.reuse, R69, R2 ;  /* 0x0000004562027223 */ /* 0x040fe20000010002 */
[CC--:B------:R-:W-:Y:S01]  /*11380*/  FFMA.FTZ R3, R98.reuse, R71.reuse, R3 ;  /* 0x0000004762037223 */ /* 0x0c0fe20000010003 */
[----:B------:R-:W-:Y:S01]  /*11390*/  FFMA.FTZ R4, R98, R71, R4 ;  /* 0x0000004762047223 */ /* 0x000fe20000010004 */
        /* <DEDUP_REMOVED lines=8> */
[C---:B------:R-:W-:Y:S02]  /*11420*/  IADD3 R74, R72.reuse, 0x9, RZ ;  /* 0x00000009484a7810 */ /* 0x040fe40007ffe0ff */
[C---:B------:R-:W-:Y:S02]  /*11430*/  IADD3 R73, R72.reuse, 0x10, RZ ;  /* 0x0000001048497810 */ /* 0x040fe40007ffe0ff */
[----:B------:R-:W-:Y:S02]  /*11440*/  I2FP.F32.S32 R71, R74 ;  /* 0x0000004a00477245 */ /* 0x000fe40000201400 */
[----:B------:R-:W-:Y:S02]  /*11450*/  IADD3 R74, R72, 0x11, RZ ;  /* 0x00000011484a7810 */ /* 0x000fe40007ffe0ff */
[----:B------:R-:W-:Y:S01]  /*11460*/  I2FP.F32.S32 R69, R73 ;  /* 0x0000004900457245 */ /* 0x000fe20000201400 */
[CC--:B------:R-:W-:Y:S01]  /*11470*/  FFMA.FTZ R7, R98.reuse, R71.reuse, R7 ;  /* 0x0000004762077223 */ /* 0x0c0fe20000010007 */
[----:B------:R-:W-:Y:S01]  /*11480*/  FFMA.FTZ R8, R98, R71, R8 ;  /* 0x0000004762087223 */ /* 0x000fe20000010008 */
[----:B------:R-:W-:Y:S02]  /*11490*/  I2FP.F32.S32 R71, R74 ;  /* 0x0000004a00477245 */ /* 0x000fe40000201400 */
[----:B------:R-:W-:Y:S01]  /*114a0*/  IADD3 R74, R72, 0x19, RZ ;  /* 0x00000019484a7810 */ /* 0x000fe20007ffe0ff */
[-C--:B-1----:R-:W-:Y:S01]  /*114b0*/  FFMA.FTZ R9, R98, R69.reuse, R9 ;  /* 0x0000004562097223 */ /* 0x082fe20000010009 */
[----:B------:R-:W-:Y:S01]  /*114c0*/  IADD3 R73, R72, 0x18, RZ ;  /* 0x0000001848497810 */ /* 0x000fe20007ffe0ff */
[C---:B------:R-:W-:Y:S01]  /*114d0*/  FFMA.FTZ R10, R98.reuse, R69, R10 ;  /* 0x00000045620a7223 */ /* 0x040fe2000001000a */
[CC--:B------:R-:W-:Y:S01]  /*114e0*/  FFMA.FTZ R11, R98.reuse, R71.reuse, R11 ;  /* 0x00000047620b7223 */ /* 0x0c0fe2000001000b */
[----:B------:R-:W-:Y:S01]  /*114f0*/  FFMA.FTZ R12, R98, R71, R12 ;  /* 0x00000047620c7223 */ /* 0x000fe2000001000c */
[----:B------:R-:W-:Y:S02]  /*11500*/  I2FP.F32.S32 R71, R74 ;  /* 0x0000004a00477245 */ /* 0x000fe40000201400 */
[----:B------:R-:W-:Y:S02]  /*11510*/  I2FP.F32.S32 R69, R73 ;  /* 0x0000004900457245 */ /* 0x000fe40000201400 */
[----:B------:R-:W-:Y:S02]  /*11520*/  IADD3 R73, R72, 0x20, RZ ;  /* 0x0000002048497810 */ /* 0x000fe40007ffe0ff */
[----:B------:R-:W-:Y:S01]  /*11530*/  FMNMX.FTZ R75, R6, R75, !PT ;  /* 0x0000004b064b7209 */ /* 0x000fe20007810000 */
[C---:B------:R-:W-:Y:S01]  /*11540*/  FFMA.FTZ R13, R98.reuse, R69, R13 ;  /* 0x00000045620d7223 */ /* 0x040fe2000001000d */
[----:B------:R-:W-:Y:S01]  /*11550*/  I2FP.F32.S32 R65, R73 ;  /* 0x0000004900417245 */ /* 0x000fe20000201400 */
[C---:B------:R-:W-:Y:S01]  /*11560*/  FFMA.FTZ R14, R98.reuse, R69, R14 ;  /* 0x00000045620e7223 */ /* 0x040fe2000001000e */
[CC--:B------:R-:W-:Y:S01]  /*11570*/  FFMA.FTZ R15, R98.reuse, R71.reuse, R15 ;  /* 0x00000047620f7223 */ /* 0x0c0fe2000001000f */
[----:B------:R-:W-:Y:S01]  /*11580*/  FFMA.FTZ R16, R98, R71, R16 ;  /* 0x0000004762107223 */ /* 0x000fe20000010010 */
[----:B------:R-:W-:Y:S01]  /*11590*/  IADD3 R69, R72, 0x29, RZ ;  /* 0x0000002948457810 */ /* 0x000fe20007ffe0ff */
[CC--:B------:R-:W-:Y:S01]  /*115a0*/  FFMA.FTZ R17, R98.reuse, R65.reuse, R17 ;  /* 0x0000004162117223 */ /* 0x0c0fe20000010011 */
[C---:B------:R-:W-:Y:S01]  /*115b0*/  FFMA.FTZ R18, R98.reuse, R65, R18 ;  /* 0x0000004162127223 */ /* 0x040fe20000010012 */
[CC--:B------:R-:W-:Y:S01]  /*115c0*/  FFMA.FTZ R19, R98.reuse, R66.reuse, R19 ;  /* 0x0000004262137223 */ /* 0x0c0fe20000010013 */
[----:B------:R-:W-:Y:S01]  /*115d0*/  FFMA.FTZ R20, R98, R66, R20 ;  /* 0x0000004262147223 */ /* 0x000fe20000010014 */
[----:B------:R-:W-:Y:S02]  /*115e0*/  I2FP.F32.S32 R66, R69 ;  /* 0x0000004500427245 */ /* 0x000fe40000201400 */
[----:B------:R-:W-:Y:S02]  /*115f0*/  I2FP.F32.S32 R65, R67 ;  /* 0x0000004300417245 */ /* 0x000fe40000201400 */
[----:B------:R-:W-:Y:S02]  /*11600*/  IADD3 R67, R72, 0x31, RZ ;  /* 0x0000003148437810 */ /* 0x000fe40007ffe0ff */
[----:B------:R-:W-:Y:S01]  /*11610*/  FMNMX.FTZ R75, R8, R75, !PT ;  /* 0x0000004b084b7209 */ /* 0x000fe20007810000 */
[CC--:B------:R-:W-:Y:S01]  /*11620*/  FFMA.FTZ R21, R98.reuse, R65.reuse, R21 ;  /* 0x0000004162157223 */ /* 0x0c0fe20000010015 */
[C---:B------:R-:W-:Y:S01]  /*11630*/  FFMA.FTZ R22, R98.reuse, R65, R22 ;  /* 0x0000004162167223 */ /* 0x040fe20000010016 */
        /* <DEDUP_REMOVED lines=12> */
[C---:B------:R-:W-:Y:S02]  /*11700*/  IADD3 R67, R72.reuse, 0x39, RZ ;  /* 0x0000003948437810 */ /* 0x040fe40007ffe0ff */
[----:B------:R-:W-:Y:S01]  /*11710*/  IADD3 R66, R72, 0x40, RZ ;  /* 0x0000004048427810 */ /* 0x000fe20007ffe0ff */
[C---:B------:R-:W-:Y:S01]  /*11720*/  FFMA.FTZ R29, R98.reuse, R65, R29 ;  /* 0x00000041621d7223 */ /* 0x040fe2000001001d */
[----:B------:R-:W-:Y:S01]  /*11730*/  I2FP.F32.S32 R67, R67 ;  /* 0x0000004300437245 */ /* 0x000fe20000201400 */
[----:B------:R-:W-:Y:S01]  /*11740*/  FFMA.FTZ R30, R98, R65, R30 ;  /* 0x00000041621e7223 */ /* 0x000fe2000001001e */
[----:B------:R-:W-:Y:S02]  /*11750*/  I2FP.F32.S32 R65, R66 ;  /* 0x0000004200417245 */ /* 0x000fe40000201400 */
[----:B------:R-:W-:Y:S01]  /*11760*/  FMNMX.FTZ R75, R10, R75, !PT ;  /* 0x0000004b0a4b7209 */ /* 0x000fe20007810000 */
[CC--:B------:R-:W-:Y:S01]  /*11770*/  FFMA.FTZ R31, R98.reuse, R67.reuse, R31 ;  /* 0x00000043621f7223 */ /* 0x0c0fe2000001001f */
[C---:B------:R-:W-:Y:S01]  /*11780*/  FFMA.FTZ R32, R98.reuse, R67, R32 ;  /* 0x0000004362207223 */ /* 0x040fe20000010020 */
[CC--:B------:R-:W-:Y:S01]  /*11790*/  FFMA.FTZ R33, R98.reuse, R65.reuse, R33 ;  /* 0x0000004162217223 */ /* 0x0c0fe20000010021 */
[----:B------:R-:W-:Y:S01]  /*117a0*/  FFMA.FTZ R34, R98, R65, R34 ;  /* 0x0000004162227223 */ /* 0x000fe20000010022 */
        /* <DEDUP_REMOVED lines=30> */
[----:B------:R-:W-:Y:S01]  /*11990*/  I2FP.F32.S32 R65, R66 ;  /* 0x0000004200417245 */ /* 0x000fe20000201400 */
[----:B------:R-:W-:Y:S01]  /*119a0*/  FFMA.FTZ R43, R98, R67, R43 ;  /* 0x00000043622b7223 */ /* 0x000fe2000001002b */
[----:B------:R-:W-:Y:S01]  /*119b0*/  FMNMX.FTZ R75, R34, R75, !PT ;  /* 0x0000004b224b7209 */ /* 0x000fe20007810000 */
[----:B------:R-:W-:Y:S01]  /*119c0*/  FFMA.FTZ R44, R98, R67, R44 ;  /* 0x00000043622c7223 */ /* 0x000fe2000001002c */
[----:B------:R-:W-:Y:S01]  /*119d0*/  IADD3 R66, R72, 0x61, RZ ;  /* 0x0000006148427810 */ /* 0x000fe20007ffe0ff */
[----:B------:R-:W-:Y:S01]  /*119e0*/  FFMA.FTZ R45, R98, R65, R45 ;  /* 0x00000041622d7223 */ /* 0x000fe2000001002d */
[----:B------:R-:W-:Y:S01]  /*119f0*/  FMNMX.FTZ R75, R36, R75, !PT ;  /* 0x0000004b244b7209 */ /* 0x000fe20007810000 */
[----:B------:R-:W-:Y:S01]  /*11a00*/  FFMA.FTZ R46, R98, R65, R46 ;  /* 0x00000041622e7223 */ /* 0x000fe2000001002e */
[----:B------:R-:W-:Y:S02]  /*11a10*/  IADD3 R65, R72, 0x59, RZ ;  /* 0x0000005948417810 */ /* 0x000fe40007ffe0ff */
[----:B------:R-:W-:Y:S02]  /*11a20*/  FMNMX.FTZ R75, R38, R75, !PT ;  /* 0x0000004b264b7209 */ /* 0x000fe40007810000 */
[----:B------:R-:W-:Y:S02]  /*11a30*/  I2FP.F32.S32 R65, R65 ;  /* 0x0000004100417245 */ /* 0x000fe40000201400 */
[----:B------:R-:W-:Y:S02]  /*11a40*/  IADD3 R67, R72, 0x60, RZ ;  /* 0x0000006048437810 */ /* 0x000fe40007ffe0ff */
[----:B------:R-:W-:Y:S01]  /*11a50*/  FMNMX.FTZ R75, R40, R75, !PT ;  /* 0x0000004b284b7209 */ /* 0x000fe20007810000 */
        /* <DEDUP_REMOVED lines=24> */
[----:B------:R-:W-:Y:S02]  /*11be0*/  I2FP.F32.S32 R65, R66 ;  /* 0x0000004200417245 */ /* 0x000fe40000201400 */
[----:B------:R-:W-:Y:S02]  /*11bf0*/  IADD3 R66, R72, 0x79, RZ ;  /* 0x0000007948427810 */ /* 0x000fe40007ffe0ff */
[----:B------:R-:W-:Y:S01]  /*11c00*/  FMNMX.FTZ R75, R50, R75, !PT ;  /* 0x0000004b324b7209 */ /* 0x000fe20007810000 */
[CC--:B------:R-:W-:Y:S01]  /*11c10*/  FFMA.FTZ R57, R98.reuse, R65.reuse, R57 ;  /* 0x0000004162397223 */ /* 0x0c0fe20000010039 */
[----:B------:R-:W-:Y:S01]  /*11c20*/  I2FP.F32.S32 R66, R66 ;  /* 0x0000004200427245 */ /* 0x000fe20000201400 */
[----:B------:R-:W-:Y:S01]  /*11c30*/  FFMA.FTZ R58, R98, R65, R58 ;  /* 0x00000041623a7223 */ /* 0x000fe2000001003a */
        /* <DEDUP_REMOVED lines=8> */
[----:B------:R-:W-:Y:S01]  /*11cc0*/  FFMA.FTZ R62, R98, R67, R62 ;  /* 0x00000043623e7223 */ /* 0x000fe2000001003e */
        /* <DEDUP_REMOVED lines=37> */
[----:B------:R-:W1:Y:S08]  /*11f20*/  SHFL.BFLY PT, R66, R75, 0x2, 0x1f ;  /* 0x0c401f004b427f89 */ /* 0x000e7000000e0000 */
[----:B------:R-:W2:Y:S01]  /*11f30*/  SHFL.BFLY PT, R65, R68, 0x1, 0x1f ;  /* 0x0c201f0044417f89 */ /* 0x000ea200000e0000 */
[----:B-1----:R-:W-:Y:S02]  /*11f40*/  FMNMX.FTZ R76, R75, R66, !PT ;  /* 0x000000424b4c7209 */ /* 0x002fe40007810000 */
[----:B--2---:R-:W-:Y:S05]  /*11f50*/  FMNMX.FTZ R65, R68, R65, !PT ;  /* 0x0000004144417209 */ /* 0x004fea0007810000 */
[----:B------:R-:W1:Y:S01]  /*11f60*/  SHFL.BFLY PT, R67, R76, 0x1, 0x1f ;  /* 0x0c201f004c437f89 */ /* 0x000e6200000e0000 */
[----:B------:R-:W-:Y:S04]  /*11f70*/  FADD.FTZ R70, -R65, R102 ;  /* 0x0000006641467221 */ /* 0x000fe80000010100 */
[----:B------:R-:W-:Y:S04]  /*11f80*/  FMUL.FTZ R72, R70, UR4 ;  /* 0x0000000446487c20 */ /* 0x000fe80008410000 */
[----:B------:R-:W2:Y:S01]  /*11f90*/  MUFU.EX2 R68, R72 ;  /* 0x0000004800447308 */ /* 0x000ea20000000800 */
[----:B-1----:R-:W-:Y:S02]  /*11fa0*/  FMNMX.FTZ R67, R76, R67, !PT ;  /* 0x000000434c437209 */ /* 0x002fe40007810000 */
[----:B------:R-:W1:Y:S02]  /*11fb0*/  LDSM.16.MT88.4 R76, [R134+0x3000] ;  /* 0x00300000864c783b */ /* 0x000e640000004200 */
[C---:B------:R-:W-:Y:S01]  /*11fc0*/  FSETP.NEU.FTZ.AND P0, PT, R67.reuse, -INF , PT ;  /* 0xff8000004300780b */ /* 0x040fe20003f1d000 */
        /* <DEDUP_REMOVED lines=8> */
[C---:B------:R-:W-:Y:S01]  /*12050*/  FMUL.FTZ R66, R67.reuse, UR4 ;  /* 0x0000000443427c20 */ /* 0x040fe20008410000 */
[----:B------:R-:W-:Y:S04]  /*12060*/  FADD.FTZ R69, -R67, R103 ;  /* 0x0000006743457221 */ /* 0x000fe80000010100 */
[----:B------:R-:W-:Y:S01]  /*12070*/  FSEL R66, R66, RZ, P0 ;  /* 0x000000ff42427208 */ /* 0x000fe20000000000 */
[----:B------:R-:W-:Y:S01]  /*12080*/  FMUL.FTZ R71, R69, UR4 ;  /* 0x0000000445477c20 */ /* 0x000fe20008410000 */
[----:B------:R-:W-:Y:S03]  /*12090*/  FSETP.NEU.FTZ.AND P0, PT, R65, -INF , PT ;  /* 0xff8000004100780b */ /* 0x000fe60003f1d000 */
        /* <DEDUP_REMOVED lines=34> */
[--C-:B------:R-:W-:Y:S01]  /*122c0*/  FFMA.FTZ R70, R43, UR4, -R66.reuse ;  /* 0x000000042b467c23 */ /* 0x100fe20008010842 */
[--C-:B------:R-:W-:Y:S01]  /*122d0*/  FFMA.FTZ R43, R45, UR4, -R66.reuse ;  /* 0x000000042d2b7c23 */ /* 0x100fe20008010842 */
[--C-:B------:R-:W-:Y:S01]  /*122e0*/  FFMA.FTZ R150, R59, UR4, -R66.reuse ;  /* 0x000000043b967c23 */ /* 0x100fe20008010842 */
[--C-:B------:R-:W-:Y:S01]  /*122f0*/  FFMA.FTZ R45, R49, UR4, -R66.reuse ;  /* 0x00000004312d7c23 */ /* 0x100fe20008010842 */
[----:B------:R-:W-:Y:S01]  /*12300*/  FSEL R13, R13, RZ, P0 ;  /* 0x000000ff0d0d7208 */ /* 0x000fe20000000000 */
        /* <DEDUP_REMOVED lines=17> */
[----:B------:R4:W-:Y:S01]  /*12420*/  MUFU.EX2 R4, R17 ;  /* 0x0000001100047308 */ /* 0x0009e20000000800 */
[----:B--2---:R-:W-:Y:S01]  /*12430*/  F2FP.BF16.F32.PACK_AB R20, R157, R0 ;  /* 0x000000009d14723e */ /* 0x004fe200000010ff */
[--C-:B------:R-:W-:Y:S01]  /*12440*/  FFMA.FTZ R28, R28, UR4, -R13.reuse ;  /* 0x000000041c1c7c23 */ /* 0x100fe2000801080d */
[----:B---3--:R-:W-:Y:S01]  /*12450*/  F2FP.BF16.F32.PACK_AB R22, R155, R153 ;  /* 0x000000999b16723e */ /* 0x008fe200000010ff */
        /* <DEDUP_REMOVED lines=9> */
[----:B------:R-:W-:Y:S01]  /*124f0*/  FFMA.FTZ R49, R57, UR4, -R66 ;  /* 0x0000000439317c23 */ /* 0x000fe20008010842 */
[--C-:B------:R-:W-:Y:S01]  /*12500*/  FFMA.FTZ R57, R12, UR4, -R13.reuse ;  /* 0x000000040c397c23 */ /* 0x100fe2000801080d */
[----:B------:R-:W-:Y:S03]  /*12510*/  FFMA.FTZ R0, R97, R69, R0 ;  /* 0x0000004561007223 */ /* 0x000fe60000010000 */
[----:B------:R-:W3:Y:S01]  /*12520*/  MUFU.EX2 R165, R165 ;  /* 0x000000a500a57308 */ /* 0x000ee20000000800 */
[----:B----4-:R-:W4:Y:S01]  /*12530*/  LDSM.16.MT88.4 R16, [R134+0x3400] ;  /* 0x003400008610783b */ /* 0x010f220000004200 */
[--C-:B------:R-:W-:Y:S01]  /*12540*/  FFMA.FTZ R58, R58, UR4, -R13.reuse ;  /* 0x000000043a3a7c23 */ /* 0x100fe2000801080d */
[----:B------:R-:W-:Y:S01]  /*12550*/  ISETP.GT.AND P0, PT, R101, R120, PT ;  /* 0x000000786500720c */ /* 0x000fe20003f04270 */
[--C-:B------:R-:W-:Y:S01]  /*12560*/  FFMA.FTZ R62, R62, UR4, -R13.reuse ;  /* 0x000000043e3e7c23 */ /* 0x100fe2000801080d */
[--C-:B------:R-:W-:Y:S01]  /*12570*/  FFMA.FTZ R61, R61, UR4, -R66.reuse ;  /* 0x000000043d3d7c23 */ /* 0x100fe20008010842 */
[----:B------:R-:W-:Y:S04]  /*12580*/  FFMA.FTZ R66, R63, UR4, -R66 ;  /* 0x000000043f427c23 */ /* 0x000fe80008010842 */
[----:B------:R-:W-:Y:S01]  /*12590*/  MUFU.EX2 R164, R164 ;  /* 0x000000a400a47308 */ /* 0x000fe20000000800 */
[----:B--2---:R-:W-:Y:S01]  /*125a0*/  F2FP.BF16.F32.PACK_AB R21, R3, R2 ;  /* 0x000000020315723e */ /* 0x004fe200000010ff */
[----:B------:R-:W-:Y:S08]  /*125b0*/  FFMA.FTZ R2, R99, R68, R2 ;  /* 0x0000004463027223 */ /* 0x000ff00000010002 */
[----:B------:R-:W2:Y:S01]  /*125c0*/  MUFU.EX2 R151, R151 ;  /* 0x0000009700977308 */ /* 0x000ea20000000800 */
[----:B---3--:R-:W-:Y:S09]  /*125d0*/  F2FP.BF16.F32.PACK_AB R23, R165, R4 ;  /* 0x00000004a517723e */ /* 0x008ff200000010ff */
[----:B------:R-:W-:Y:S01]  /*125e0*/  MUFU.EX2 R162, R162 ;  /* 0x000000a200a27308 */ /* 0x000fe20000000800 */
[C---:B-1----:R-:W-:Y:S06]  /*125f0*/  HMMA.16816.F32.BF16 R116, R20.reuse, R76, R116 ;  /* 0x0000004c1474723c */ /* 0x042fec0000041874 */
[C---:B------:R-:W-:Y:S03]  /*12600*/  HMMA.16816.F32.BF16 R112, R20.reuse, R78, R112 ;  /* 0x0000004e1470723c */ /* 0x040fe60000041870 */
[----:B------:R-:W1:Y:S02]  /*12610*/  MUFU.EX2 R149, R149 ;  /* 0x0000009500957308 */ /* 0x000e640000000800 */
[----:B--2---:R-:W-:Y:S01]  /*12620*/  F2FP.BF16.F32.PACK_AB R76, R151, R164 ;  /* 0x000000a4974c723e */ /* 0x004fe200000010ff */
[C---:B------:R-:W-:Y:S07]  /*12630*/  HMMA.16816.F32.BF16 R108, R20.reuse, R80, R108 ;  /* 0x00000050146c723c */ /* 0x040fee000004186c */
[----:B------:R-:W-:Y:S01]  /*12640*/  MUFU.EX2 R161, R161 ;  /* 0x000000a100a17308 */ /* 0x000fe20000000800 */
[----:B------:R-:W-:Y:S01]  /*12650*/  HMMA.16816.F32.BF16 R104, R20, R82, R104 ;  /* 0x000000521468723c */ /* 0x000fe20000041868 */
[----:B------:R-:W2:Y:S08]  /*12660*/  LDSM.16.MT88.4 R20, [R136+0x3800] ;  /* 0x003800008814783b */ /* 0x000eb00000004200 */
[----:B------:R-:W3:Y:S02]  /*12670*/  MUFU.EX2 R57, R57 ;  /* 0x0000003900397308 */ /* 0x000ee40000000800 */
[----:B-1----:R-:W-:Y:S01]  /*12680*/  F2FP.BF16.F32.PACK_AB R78, R149, R162 ;  /* 0x000000a2954e723e */ /* 0x002fe200000010ff */
[--C-:B------:R-:W-:Y:S01]  /*12690*/  FFMA.FTZ R82, R32, UR4, -R13.reuse ;  /* 0x0000000420527c23 */ /* 0x100fe2000801080d */
[--C-:B------:R-:W-:Y:S02]  /*126a0*/  FFMA.FTZ R83, R34, UR4, -R13.reuse ;  /* 0x0000000422537c23 */ /* 0x100fe4000801080d */
[----:B------:R-:W-:Y:S01]  /*126b0*/  LDSM.16.MT88.4 R32, [R136+0x3c00] ;  /* 0x003c00008820783b */ /* 0x000fe20000004200 */
[--C-:B------:R-:W-:Y:S03]  /*126c0*/  FFMA.FTZ R81, R30, UR4, -R13.reuse ;  /* 0x000000041e517c23 */ /* 0x100fe6000801080d */
[----:B------:R-:W-:Y:S10]  /*126d0*/  MUFU.EX2 R59, R59 ;  /* 0x0000003b003b7308 */ /* 0x000ff40000000800 */
[----:B------:R-:W1:Y:S01]  /*126e0*/  MUFU.EX2 R51, R51 ;  /* 0x0000003300337308 */ /* 0x000e620000000800 */
[----:B---3--:R-:W-:Y:S09]  /*126f0*/  F2FP.BF16.F32.PACK_AB R77, R57, R161 ;  /* 0x000000a1394d723e */ /* 0x008ff200000010ff */
[----:B------:R-:W-:Y:S10]  /*12700*/  MUFU.EX2 R160, R160 ;  /* 0x000000a000a07308 */ /* 0x000ff40000000800 */
[----:B------:R-:W-:Y:S01]  /*12710*/  MUFU.EX2 R143, R143 ;  /* 0x0000008f008f7308 */ /* 0x000fe20000000800 */
[----:B-1----:R-:W-:Y:S09]  /*12720*/  F2FP.BF16.F32.PACK_AB R79, R51, R59 ;  /* 0x0000003b334f723e */ /* 0x002ff200000010ff */
[----:B------:R-:W-:Y:S01]  /*12730*/  MUFU.EX2 R158, R158 ;  /* 0x0000009e009e7308 */ /* 0x000fe20000000800 */
[C---:B----4-:R-:W-:Y:S06]  /*12740*/  HMMA.16816.F32.BF16 R116, R76.reuse, R16, R116 ;  /* 0x000000104c74723c */ /* 0x050fec0000041874 */
[C---:B------:R-:W-:Y:S03]  /*12750*/  HMMA.16816.F32.BF16 R112, R76.reuse, R18, R112 ;  /* 0x000000124c70723c */ /* 0x040fe60000041870 */
[----:B------:R-:W1:Y:S01]  /*12760*/  MUFU.EX2 R141, R141 ;  /* 0x0000008d008d7308 */ /* 0x000e620000000800 */
[----:B------:R-:W3:Y:S02]  /*12770*/  LDSM.16.MT88.4 R16, [R134+0x3c00] ;  /* 0x003c00008610783b */ /* 0x000ee40000004200 */
[C---:B------:R-:W-:Y:S07]  /*12780*/  HMMA.16816.F32.BF16 R108, R76.reuse, R144, R108 ;  /* 0x000000904c6c723c */ /* 0x040fee000004186c */
[----:B------:R-:W-:Y:S01]  /*12790*/  MUFU.EX2 R55, R55 ;  /* 0x0000003700377308 */ /* 0x000fe20000000800 */
[----:B------:R-:W-:Y:S09]  /*127a0*/  HMMA.16816.F32.BF16 R104, R76, R146, R104 ;  /* 0x000000924c68723c */ /* 0x000ff20000041868 */
[----:B------:R-:W4:Y:S02]  /*127b0*/  MUFU.EX2 R14, R14 ;  /* 0x0000000e000e7308 */ /* 0x000f240000000800 */
[----:B-1----:R-:W-:Y:S01]  /*127c0*/  F2FP.BF16.F32.PACK_AB R30, R141, R158 ;  /* 0x0000009e8d1e723e */ /* 0x002fe200000010ff */
[--C-:B------:R-:W-:Y:S01]  /*127d0*/  FFMA.FTZ R76, R36, UR4, -R13.reuse ;  /* 0x00000004244c7c23 */ /* 0x100fe2000801080d */
[--C-:B------:R-:W-:Y:S01]  /*127e0*/  FFMA.FTZ R77, R38, UR4, -R13.reuse ;  /* 0x00000004264d7c23 */ /* 0x100fe2000801080d */
[--C-:B------:R-:W-:Y:S01]  /*127f0*/  FFMA.FTZ R79, R44, UR4, -R13.reuse ;  /* 0x000000042c4f7c23 */ /* 0x100fe2000801080d */
[--C-:B------:R-:W-:Y:S04]  /*12800*/  FFMA.FTZ R44, R46, UR4, -R13.reuse ;  /* 0x000000042e2c7c23 */ /* 0x100fe8000801080d */
[----:B------:R-:W-:Y:S10]  /*12810*/  MUFU.EX2 R53, R53 ;  /* 0x0000003500357308 */ /* 0x000ff40000000800 */
[----:B------:R-:W1:Y:S01]  /*12820*/  MUFU.EX2 R159, R159 ;  /* 0x0000009f009f7308 */ /* 0x000e620000000800 */
[----:B----4-:R-:W-:Y:S09]  /*12830*/  F2FP.BF16.F32.PACK_AB R29, R14, R55 ;  /* 0x000000370e1d723e */ /* 0x010ff200000010ff */
[----:B------:R4:W-:Y:S10]  /*12840*/  MUFU.EX2 R80, R28 ;  /* 0x0000001c00507308 */ /* 0x0009f40000000800 */
[----:B------:R-:W5:Y:S01]  /*12850*/  MUFU.EX2 R139, R139 ;  /* 0x0000008b008b7308 */ /* 0x000f620000000800 */
[----:B-1----:R-:W-:Y:S09]  /*12860*/  F2FP.BF16.F32.PACK_AB R31, R159, R53 ;  /* 0x000000359f1f723e */ /* 0x002ff200000010ff */
[----:B------:R-:W-:Y:S01]  /*12870*/  MUFU.EX2 R103, R103 ;  /* 0x0000006700677308 */ /* 0x000fe20000000800 */
[----:B----4-:R-:W-:Y:S09]  /*12880*/  F2FP.BF16.F32.PACK_AB R28, R143, R160 ;  /* 0x000000a08f1c723e */ /* 0x010ff200000010ff */
[----:B------:R-:W1:Y:S01]  /*12890*/  MUFU.EX2 R154, R154 ;  /* 0x0000009a009a7308 */ /* 0x000e620000000800 */
[C---:B------:R-:W-:Y:S05]  /*128a0*/  HMMA.16816.F32.BF16 R116, R28.reuse, R24, R116 ;  /* 0x000000181c74723c */ /* 0x040fea0000041874 */
[----:B-----5:R-:W-:Y:S01]  /*128b0*/  F2FP.BF16.F32.PACK_AB R36, R139, R156 ;  /* 0x0000009c8b24723e */ /* 0x020fe200000010ff */
[C---:B------:R-:W-:Y:S03]  /*128c0*/  HMMA.16816.F32.BF16 R112, R28.reuse, R26, R112 ;  /* 0x0000001a1c70723c */ /* 0x040fe60000041870 */
[----:B------:R-:W4:Y:S01]  /*128d0*/  MUFU.EX2 R163, R163 ;  /* 0x000000a300a37308 */ /* 0x000f220000000800 */
[----:B------:R-:W-:Y:S02]  /*128e0*/  LDSM.16.MT88.4 R24, [R134+0x4000] ;  /* 0x004000008618783b */ /* 0x000fe40000004200 */
[C---:B--2---:R-:W-:Y:S07]  /*128f0*/  HMMA.16816.F32.BF16 R108, R28.reuse, R20, R108 ;  /* 0x000000141c6c723c */ /* 0x044fee000004186c */
[----:B------:R-:W-:Y:S01]  /*12900*/  MUFU.EX2 R81, R81 ;  /* 0x0000005100517308 */ /* 0x000fe20000000800 */
[----:B-1----:R-:W-:Y:S01]  /*12910*/  F2FP.BF16.F32.PACK_AB R38, R154, R103 ;  /* 0x000000679a26723e */ /* 0x002fe200000010ff */
[----:B------:R-:W-:Y:S01]  /*12920*/  HMMA.16816.F32.BF16 R104, R28, R22, R104 ;  /* 0x000000161c68723c */ /* 0x000fe20000041868 */
[----:B------:R-:W1:Y:S07]  /*12930*/  LDSM.16.MT88.4 R20, [R136+0x4000] ;  /* 0x004000008814783b */ /* 0x000e6e0000004200 */
[----:B------:R-:W2:Y:S03]  /*12940*/  MUFU.EX2 R82, R82 ;  /* 0x0000005200527308 */ /* 0x000ea60000000800 */
[----:B----4-:R-:W-:Y:S07]  /*12950*/  F2FP.BF16.F32.PACK_AB R37, R80, R163 ;  /* 0x000000a35025723e */ /* 0x010fee00000010ff */
[----:B------:R-:W-:Y:S10]  /*12960*/  MUFU.EX2 R152, R152 ;  /* 0x0000009800987308 */ /* 0x000ff40000000800 */
[----:B------:R-:W4:Y:S01]  /*12970*/  MUFU.EX2 R75, R75 ;  /* 0x0000004b004b7308 */ /* 0x000f220000000800 */
[----:B--2---:R-:W-:Y:S09]  /*12980*/  F2FP.BF16.F32.PACK_AB R39, R82, R81 ;  /* 0x000000515227723e */ /* 0x004ff200000010ff */
[----:B------:R-:W-:Y:S01]  /*12990*/  MUFU.EX2 R15, R15 ;  /* 0x0000000f000f7308 */ /* 0x000fe20000000800 */
[C---:B---3--:R-:W-:Y:S06]  /*129a0*/  HMMA.16816.F32.BF16 R116, R36.reuse, R16, R116 ;  /* 0x000000102474723c */ /* 0x048fec0000041874 */
[C---:B------:R-:W-:Y:S03]  /*129b0*/  HMMA.16816.F32.BF16 R112, R36.reuse, R18, R112 ;  /* 0x000000122470723c */ /* 0x040fe60000041870 */
[----:B------:R-:W2:Y:S01]  /*129c0*/  MUFU.EX2 R148, R148 ;  /* 0x0000009400947308 */ /* 0x000ea20000000800 */
[----:B------:R-:W3:Y:S01]  /*129d0*/  LDSM.16.MT88.4 R16, [R134+0x4400] ;  /* 0x004400008610783b */ /* 0x000ee20000004200 */
[----:B----4-:R-:W-:Y:S01]  /*129e0*/  F2FP.BF16.F32.PACK_AB R28, R75, R152 ;  /* 0x000000984b1c723e */ /* 0x010fe200000010ff */
[C---:B------:R-:W-:Y:S07]  /*129f0*/  HMMA.16816.F32.BF16 R108, R36.reuse, R32, R108 ;  /* 0x00000020246c723c */ /* 0x040fee000004186c */
[----:B------:R-:W-:Y:S01]  /*12a00*/  MUFU.EX2 R83, R83 ;  /* 0x0000005300537308 */ /* 0x000fe20000000800 */
[----:B------:R-:W-:Y:S01]  /*12a10*/  HMMA.16816.F32.BF16 R104, R36, R34, R104 ;  /* 0x000000222468723c */ /* 0x000fe20000041868 */
[----:B------:R-:W4:Y:S08]  /*12a20*/  LDSM.16.MT88.4 R32, [R136+0x4400] ;  /* 0x004400008820783b */ /* 0x000f300000004200 */
[----:B------:R-:W5:Y:S02]  /*12a30*/  MUFU.EX2 R76, R76 ;  /* 0x0000004c004c7308 */ /* 0x000f640000000800 */
[----:B--2---:R-:W-:Y:S01]  /*12a40*/  F2FP.BF16.F32.PACK_AB R30, R148, R15 ;  /* 0x0000000f941e723e */ /* 0x004fe200000010ff */
[----:B------:R-:W-:Y:S01]  /*12a50*/  FADD.FTZ R36, R157, R0 ;  /* 0x000000009d247221 */ /* 0x000fe20000010000 */
[----:B------:R-:W-:Y:S01]  /*12a60*/  FFMA.FTZ R38, R50, UR4, -R13 ;  /* 0x0000000432267c23 */ /* 0x000fe2000801080d */
[----:B------:R-:W-:Y:S05]  /*12a70*/  FADD.FTZ R39, R3, R2 ;  /* 0x0000000203277221 */ /* 0x000fea0000010000 */
[----:B------:R-:W-:Y:S01]  /*12a80*/  MUFU.EX2 R77, R77 ;  /* 0x0000004d004d7308 */ /* 0x000fe20000000800 */
[----:B------:R-:W-:Y:S01]  /*12a90*/  FADD.FTZ R46, R4, R39 ;  /* 0x00000027042e7221 */ /* 0x000fe20000010000 */
[----:B------:R-:W-:Y:S03]  /*12aa0*/  FFMA.FTZ R39, R52, UR4, -R13 ;  /* 0x0000000434277c23 */ /* 0x000fe6000801080d */
[----:B------:R-:W-:Y:S05]  /*12ab0*/  FADD.FTZ R46, R165, R46 ;  /* 0x0000002ea52e7221 */ /* 0x000fea0000010000 */
[----:B------:R-:W2:Y:S01]  /*12ac0*/  MUFU.EX2 R40, R40 ;  /* 0x0000002800287308 */ /* 0x000ea20000000800 */
[----:B-----5:R-:W-:Y:S01]  /*12ad0*/  F2FP.BF16.F32.PACK_AB R29, R76, R83 ;  /* 0x000000534c1d723e */ /* 0x020fe200000010ff */
[----:B------:R-:W-:Y:S08]  /*12ae0*/  FADD.FTZ R46, R161, R46 ;  /* 0x0000002ea12e7221 */ /* 0x000ff00000010000 */
[----:B------:R-:W-:Y:S10]  /*12af0*/  MUFU.EX2 R41, R41 ;  /* 0x0000002900297308 */ /* 0x000ff40000000800 */
[----:B------:R-:W-:Y:S01]  /*12b00*/  MUFU.EX2 R70, R70 ;  /* 0x0000004600467308 */ /* 0x000fe20000000800 */
[----:B--2---:R-:W-:Y:S09]  /*12b10*/  F2FP.BF16.F32.PACK_AB R31, R40, R77 ;  /* 0x0000004d281f723e */ /* 0x004ff200000010ff */
[----:B------:R-:W-:Y:S01]  /*12b20*/  MUFU.EX2 R43, R43 ;  /* 0x0000002b002b7308 */ /* 0x000fe20000000800 */
[C---:B-1----:R-:W-:Y:S06]  /*12b30*/  HMMA.16816.F32.BF16 R108, R28.reuse, R20, R108 ;  /* 0x000000141c6c723c */ /* 0x042fec000004186c */
[C---:B------:R-:W-:Y:S03]  /*12b40*/  HMMA.16816.F32.BF16 R104, R28.reuse, R22, R104 ;  /* 0x000000161c68723c */ /* 0x040fe60000041868 */
[----:B------:R-:W1:Y:S01]  /*12b50*/  MUFU.EX2 R102, R102 ;  /* 0x0000006600667308 */ /* 0x000e620000000800 */
[----:B------:R-:W2:Y:S02]  /*12b60*/  LDSM.16.MT88.4 R20, [R134+0x4800] ;  /* 0x004800008614783b */ /* 0x000ea40000004200 */
[C---:B------:R-:W-:Y:S07]  /*12b70*/  HMMA.16816.F32.BF16 R116, R28.reuse, R24, R116 ;  /* 0x000000181c74723c */ /* 0x040fee0000041874 */
[----:B------:R-:W-:Y:S01]  /*12b80*/  MUFU.EX2 R42, R42 ;  /* 0x0000002a002a7308 */ /* 0x000fe20000000800 */
[----:B------:R-:W-:Y:S09]  /*12b90*/  HMMA.16816.F32.BF16 R112, R28, R26, R112 ;  /* 0x0000001a1c70723c */ /* 0x000ff20000041870 */
[----:B------:R-:W5:Y:S02]  /*12ba0*/  MUFU.EX2 R79, R79 ;  /* 0x0000004f004f7308 */ /* 0x000f640000000800 */
[----:B------:R-:W-:Y:S01]  /*12bb0*/  FADD.FTZ R24, R153, R36 ;  /* 0x0000002499187221 */ /* 0x000fe20000010000 */
[----:B-1----:R-:W-:Y:S03]  /*12bc0*/  F2FP.BF16.F32.PACK_AB R26, R102, R43 ;  /* 0x0000002b661a723e */ /* 0x002fe600000010ff */
[----:B------:R-:W-:Y:S01]  /*12bd0*/  FADD.FTZ R155, R155, R24 ;  /* 0x000000189b9b7221 */ /* 0x000fe20000010000 */
[----:B------:R-:W-:Y:S03]  /*12be0*/  F2FP.BF16.F32.PACK_AB R24, R70, R41 ;  /* 0x000000294618723e */ /* 0x000fe600000010ff */
[----:B------:R-:W-:Y:S01]  /*12bf0*/  MUFU.EX2 R44, R44 ;  /* 0x0000002c002c7308 */ /* 0x000fe20000000800 */
[----:B------:R-:W-:Y:S04]  /*12c00*/  FADD.FTZ R164, R164, R155 ;  /* 0x0000009ba4a47221 */ /* 0x000fe80000010000 */
[----:B------:R-:W-:Y:S05]  /*12c10*/  FADD.FTZ R151, R151, R164 ;  /* 0x000000a497977221 */ /* 0x000fea0000010000 */
        /* <DEDUP_REMOVED lines=12> */
[C---:B---3--:R-:W-:Y:S06]  /*12ce0*/  HMMA.16816.F32.BF16 R116, R24.reuse, R16, R116 ;  /* 0x000000101874723c */ /* 0x048fec0000041874 */
[C---:B------:R-:W-:Y:S03]  /*12cf0*/  HMMA.16816.F32.BF16 R112, R24.reuse, R18, R112 ;  /* 0x000000121870723c */ /* 0x040fe60000041870 */
[----:B------:R-:W1:Y:S02]  /*12d00*/  MUFU.EX2 R142, R142 ;  /* 0x0000008e008e7308 */ /* 0x000e640000000800 */
[----:B------:R-:W-:Y:S01]  /*12d10*/  FADD.FTZ R16, R57, R46 ;  /* 0x0000002e39107221 */ /* 0x000fe20000010000 */
[C---:B----4-:R-:W-:Y:S07]  /*12d20*/  HMMA.16816.F32.BF16 R108, R24.reuse, R32, R108 ;  /* 0x00000020186c723c */ /* 0x050fee000004186c */
[----:B------:R-:W-:Y:S01]  /*12d30*/  MUFU.EX2 R38, R38 ;  /* 0x0000002600267308 */ /* 0x000fe20000000800 */
[----:B------:R-:W-:Y:S01]  /*12d40*/  FADD.FTZ R16, R59, R16 ;  /* 0x000000103b107221 */ /* 0x000fe20000010000 */
[----:B------:R-:W-:Y:S08]  /*12d50*/  HMMA.16816.F32.BF16 R104, R24, R34, R104 ;  /* 0x000000221868723c */ /* 0x000ff00000041868 */
[----:B------:R-:W3:Y:S03]  /*12d60*/  MUFU.EX2 R39, R39 ;  /* 0x0000002700277308 */ /* 0x000ee60000000800 */
[----:B------:R-:W-:Y:S01]  /*12d70*/  FADD.FTZ R16, R51, R16 ;  /* 0x0000001033107221 */ /* 0x000fe20000010000 */
[----:B-----5:R-:W-:Y:S01]  /*12d80*/  F2FP.BF16.F32.PACK_AB R28, R138, R45 ;  /* 0x0000002d8a1c723e */ /* 0x020fe200000010ff */
[----:B------:R-:W-:Y:S02]  /*12d90*/  FADD.FTZ R32, R156, R141 ;  /* 0x0000008d9c207221 */ /* 0x000fe40000010000 */
[----:B------:R-:W-:Y:S01]  /*12da0*/  FADD.FTZ R55, R55, R16 ;  /* 0x0000001037377221 */ /* 0x000fe20000010000 */
[----:B-1----:R-:W-:Y:S02]  /*12db0*/  F2FP.BF16.F32.PACK_AB R30, R142, R47 ;  /* 0x0000002f8e1e723e */ /* 0x002fe400000010ff */
[----:B------:R-:W-:Y:S01]  /*12dc0*/  MUFU.EX2 R46, R54 ;  /* 0x00000036002e7308 */ /* 0x000fe20000000800 */
[----:B------:R-:W1:Y:S01]  /*12dd0*/  LDSM.16.MT88.4 R16, [R136+0x4800] ;  /* 0x004800008810783b */ /* 0x000e620000004200 */
[----:B------:R-:W-:Y:S01]  /*12de0*/  FADD.FTZ R14, R14, R55 ;  /* 0x000000370e0e7221 */ /* 0x000fe20000010000 */
[----:B------:R-:W-:Y:S01]  /*12df0*/  FADD.FTZ R32, R139, R32 ;  /* 0x000000208b207221 */ /* 0x000fe20000010000 */
[--C-:B------:R-:W-:Y:S01]  /*12e00*/  FFMA.FTZ R33, R60, UR4, -R13.reuse ;  /* 0x000000043c217c23 */ /* 0x100fe2000801080d */
[----:B------:R-:W-:Y:S01]  /*12e10*/  FFMA.FTZ R13, R64, UR4, -R13 ;  /* 0x00000004400d7c23 */ /* 0x000fe2000801080d */
[----:B------:R-:W-:Y:S04]  /*12e20*/  FADD.FTZ R14, R53, R14 ;  /* 0x0000000e350e7221 */ /* 0x000fe80000010000 */
[----:B------:R-:W4:Y:S01]  /*12e30*/  MUFU.EX2 R51, R56 ;  /* 0x0000003800337308 */ /* 0x000f220000000800 */
[----:B---3--:R-:W-:Y:S01]  /*12e40*/  F2FP.BF16.F32.PACK_AB R29, R39, R38 ;  /* 0x00000026271d723e */ /* 0x008fe200000010ff */
[----:B------:R-:W-:Y:S04]  /*12e50*/  FADD.FTZ R24, R159, R14 ;  /* 0x0000000e9f187221 */ /* 0x000fe80000010000 */
[----:B------:R-:W-:Y:S04]  /*12e60*/  FADD.FTZ R163, R163, R24 ;  /* 0x00000018a3a37221 */ /* 0x000fe80000010000 */
[----:B------:R-:W-:Y:S01]  /*12e70*/  MUFU.EX2 R49, R49 ;  /* 0x0000003100317308 */ /* 0x000fe20000000800 */
[----:B------:R-:W3:Y:S01]  /*12e80*/  LDSM.16.MT88.4 R24, [R134+0x4c00] ;  /* 0x004c00008618783b */ /* 0x000ee20000004200 */
[----:B------:R-:W-:Y:S04]  /*12e90*/  FADD.FTZ R80, R80, R163 ;  /* 0x000000a350507221 */ /* 0x000fe80000010000 */
[----:B------:R-:W-:Y:S04]  /*12ea0*/  FADD.FTZ R81, R81, R80 ;  /* 0x0000005051517221 */ /* 0x000fe80000010000 */
[----:B------:R-:W5:Y:S01]  /*12eb0*/  MUFU.EX2 R150, R150 ;  /* 0x0000009600967308 */ /* 0x000f620000000800 */
[----:B----4-:R-:W-:Y:S01]  /*12ec0*/  F2FP.BF16.F32.PACK_AB R31, R51, R46 ;  /* 0x0000002e331f723e */ /* 0x010fe200000010ff */
[----:B------:R-:W-:Y:S04]  /*12ed0*/  FADD.FTZ R82, R82, R81 ;  /* 0x0000005152527221 */ /* 0x000fe80000010000 */
[----:B------:R-:W-:Y:S04]  /*12ee0*/  FADD.FTZ R83, R83, R82 ;  /* 0x0000005253537221 */ /* 0x000fe80000010000 */
[----:B------:R-:W-:Y:S01]  /*12ef0*/  MUFU.EX2 R36, R61 ;  /* 0x0000003d00247308 */ /* 0x000fe20000000800 */
[C---:B--2---:R-:W-:Y:S05]  /*12f00*/  HMMA.16816.F32.BF16 R116, R28.reuse, R20, R116 ;  /* 0x000000141c74723c */ /* 0x044fea0000041874 */
[----:B------:R-:W-:Y:S01]  /*12f10*/  FADD.FTZ R76, R76, R83 ;  /* 0x000000534c4c7221 */ /* 0x000fe20000010000 */
[C---:B------:R-:W-:Y:S03]  /*12f20*/  HMMA.16816.F32.BF16 R112, R28.reuse, R22, R112 ;  /* 0x000000161c70723c */ /* 0x040fe60000041870 */
[----:B------:R-:W2:Y:S02]  /*12f30*/  MUFU.EX2 R97, R66 ;  /* 0x0000004200617308 */ /* 0x000ea40000000800 */
[----:B------:R-:W-:Y:S01]  /*12f40*/  FADD.FTZ R21, R103, R32 ;  /* 0x0000002067157221 */ /* 0x000fe20000010000 */
[C---:B-1----:R-:W-:Y:S07]  /*12f50*/  HMMA.16816.F32.BF16 R108, R28.reuse, R16, R108 ;  /* 0x000000101c6c723c */ /* 0x042fee000004186c */
[----:B------:R-:W-:Y:S01]  /*12f60*/  MUFU.EX2 R14, R58 ;  /* 0x0000003a000e7308 */ /* 0x000fe20000000800 */
[----:B------:R-:W-:Y:S03]  /*12f70*/  FADD.FTZ R21, R154, R21 ;  /* 0x000000159a157221 */ /* 0x000fe60000010000 */
[----:B------:R-:W-:Y:S01]  /*12f80*/  FADD.FTZ R77, R77, R76 ;  /* 0x0000004c4d4d7221 */ /* 0x000fe20000010000 */
[----:B------:R-:W-:Y:S03]  /*12f90*/  HMMA.16816.F32.BF16 R104, R28, R18, R104 ;  /* 0x000000121c68723c */ /* 0x000fe60000041868 */
[----:B------:R-:W-:Y:S01]  /*12fa0*/  FADD.FTZ R34, R152, R21 ;  /* 0x0000001598227221 */ /* 0x000fe20000010000 */
[----:B------:R-:W-:Y:S01]  /*12fb0*/  FADD.FTZ R77, R40, R77 ;  /* 0x0000004d284d7221 */ /* 0x000fe20000010000 */
[----:B------:R-:W1:Y:S01]  /*12fc0*/  LDSM.16.MT88.4 R20, [R136+0x4c00] ;  /* 0x004c00008814783b */ /* 0x000e620000004200 */
[----:B-----5:R-:W-:Y:S01]  /*12fd0*/  F2FP.BF16.F32.PACK_AB R16, R150, R49 ;  /* 0x000000319610723e */ /* 0x020fe200000010ff */
[----:B------:R-:W-:Y:S01]  /*12fe0*/  FADD.FTZ R34, R75, R34 ;  /* 0x000000224b227221 */ /* 0x000fe20000010000 */
[----:B------:R-:W4:Y:S03]  /*12ff0*/  MUFU.EX2 R33, R33 ;  /* 0x0000002100217308 */ /* 0x000f260000000800 */
[----:B------:R-:W-:Y:S01]  /*13000*/  FADD.FTZ R42, R42, R77 ;  /* 0x0000004d2a2a7221 */ /* 0x000fe20000010000 */
[----:B------:R-:W-:Y:S01]  /*13010*/  FADD.FTZ R15, R15, R34 ;  /* 0x000000220f0f7221 */ /* 0x000fe20000010000 */
[----:B--2---:R-:W-:Y:S02]  /*13020*/  F2FP.BF16.F32.PACK_AB R18, R97, R36 ;  /* 0x000000246112723e */ /* 0x004fe400000010ff */
[----:B------:R-:W-:Y:S01]  /*13030*/  FADD.FTZ R79, R79, R42 ;  /* 0x0000002a4f4f7221 */ /* 0x000fe20000010000 */
[----:B------:R-:W-:Y:S02]  /*13040*/  FADD.FTZ R148, R148, R15 ;  /* 0x0000000f94947221 */ /* 0x000fe40000010000 */
[----:B------:R-:W-:Y:S01]  /*13050*/  MUFU.EX2 R32, R62 ;  /* 0x0000003e00207308 */ /* 0x000fe20000000800 */
[----:B------:R-:W-:Y:S01]  /*13060*/  MOV R103, R67 ;  /* 0x0000004300677202 */ /* 0x000fe20000000f00 */
[----:B------:R-:W-:Y:S01]  /*13070*/  FADD.FTZ R44, R44, R79 ;  /* 0x0000004f2c2c7221 */ /* 0x000fe20000010000 */
[----:B------:R-:W-:Y:S03]  /*13080*/  FADD.FTZ R41, R41, R148 ;  /* 0x0000009429297221 */ /* 0x000fe60000010000 */
[----:B------:R-:W-:Y:S01]  /*13090*/  FADD.FTZ R37, R37, R44 ;  /* 0x0000002c25257221 */ /* 0x000fe20000010000 */
[----:B------:R-:W-:Y:S03]  /*130a0*/  FADD.FTZ R70, R70, R41 ;  /* 0x0000002946467221 */ /* 0x000fe60000010000 */
[----:B------:R-:W2:Y:S01]  /*130b0*/  MUFU.EX2 R13, R13 ;  /* 0x0000000d000d7308 */ /* 0x000ea20000000800 */
[----:B----4-:R-:W-:Y:S01]  /*130c0*/  F2FP.BF16.F32.PACK_AB R17, R33, R14 ;  /* 0x0000000e2111723e */ /* 0x010fe200000010ff */
[----:B------:R-:W-:Y:S01]  /*130d0*/  FADD.FTZ R38, R38, R37 ;  /* 0x0000002526267221 */ /* 0x000fe20000010000 */
[----:B------:R-:W-:Y:S03]  /*130e0*/  FADD.FTZ R43, R43, R70 ;  /* 0x000000462b2b7221 */ /* 0x000fe60000010000 */
[----:B------:R-:W-:Y:S01]  /*130f0*/  FADD.FTZ R39, R39, R38 ;  /* 0x0000002627277221 */ /* 0x000fe20000010000 */
[----:B------:R-:W-:Y:S03]  /*13100*/  FADD.FTZ R102, R102, R43 ;  /* 0x0000002b66667221 */ /* 0x000fe60000010000 */
[----:B------:R-:W-:Y:S01]  /*13110*/  FADD.FTZ R46, R46, R39 ;  /* 0x000000272e2e7221 */ /* 0x000fe20000010000 */
[----:B------:R-:W-:Y:S01]  /*13120*/  FADD.FTZ R45, R45, R102 ;  /* 0x000000662d2d7221 */ /* 0x000fe20000010000 */
[----:B------:R-:W-:Y:S02]  /*13130*/  MOV R102, R65 ;  /* 0x0000004100667202 */ /* 0x000fe40000000f00 */
[----:B------:R-:W-:Y:S01]  /*13140*/  FADD.FTZ R51, R51, R46 ;  /* 0x0000002e33337221 */ /* 0x000fe20000010000 */
[----:B------:R-:W-:Y:S01]  /*13150*/  FADD.FTZ R138, R138, R45 ;  /* 0x0000002d8a8a7221 */ /* 0x000fe20000010000 */
[----:B--2---:R-:W-:Y:S02]  /*13160*/  F2FP.BF16.F32.PACK_AB R19, R13, R32 ;  /* 0x000000200d13723e */ /* 0x004fe400000010ff */
        /* <DEDUP_REMOVED lines=8> */
[C---:B-1----:R-:W-:Y:S05]  /*131f0*/  HMMA.16816.F32.BF16 R108, R16.reuse, R20, R108 ;  /* 0x00000014106c723c */ /* 0x042fea000004186c */
[----:B------:R-:W-:Y:S01]  /*13200*/  FADD.FTZ R36, R36, R49 ;  /* 0x0000003124247221 */ /* 0x000fe20000010000 */
[----:B------:R-:W-:Y:S05]  /*13210*/  HMMA.16816.F32.BF16 R104, R16, R22, R104 ;  /* 0x000000161068723c */ /* 0x000fea0000041868 */
[----:B------:R-:W-:Y:S01]  /*13220*/  FADD.FTZ R32, R32, R33 ;  /* 0x0000002120207221 */ /* 0x000fe20000010000 */
[----:B------:R-:W-:Y:S05]  /*13230*/  FADD.FTZ R97, R97, R36 ;  /* 0x0000002461617221 */ /* 0x000fea0000010000 */
[----:B------:R-:W-:Y:S01]  /*13240*/  FADD.FTZ R99, R13, R32 ;  /* 0x000000200d637221 */ /* 0x000fe20000010000 */
[----:B------:R-:W-:Y:S01]  /*13250*/  @!UPT UIADD3 URZ, URZ, URZ, URZ ;  /* 0x0000003f3f3ff290 */ /* 0x000fe2000fffe03f */
[----:B------:R-:W-:Y:S11]  /*13260*/  @P0 BRA `(.L_x_5272) ;  /* 0xffffffc400dc0947 */ /* 0x000ff6000383ffff */
.L_x_5268:
        /* <DEDUP_REMOVED lines=8> */
[----:B------:R-:W4:Y:S01]  /*132f0*/  S2R R28, SR_CTAID.X ;  /* 0x00000000001c7919 */ /* 0x000f220000002500 */
[----:B-1----:R-:W-:Y:S01]  /*13300*/  FADD.FTZ R5, R2, R97 ;  /* 0x0000006102057221 */ /* 0x002fe20000010000 */
[----:B--2---:R-:W-:Y:S01]  /*13310*/  ULEA UR5, UR5, UR4, 0x18 ;  /* 0x0000000405057291 */ /* 0x004fe2000f8ec03f */
[----:B------:R-:W1:Y:S01]  /*13320*/  S2R R2, SR_TID.X ;  /* 0x0000000000027919 */ /* 0x000e620000002100 */
        /* <DEDUP_REMOVED lines=16> */
[----:B------:R-:W3:Y:S01]  /*13430*/  @P3 LDC R30, c[0x0][0x2e8] ;  /* 0x0000ba00ff1e3b82 */ /* 0x000ee20000000800 */
        /* <DEDUP_REMOVED lines=43> */
[----:B------:R-:W5:Y:S01]  /*136f0*/  @P2 LDC R32, c[0x0][0x2e8] ;  /* 0x0000ba00ff202b82 */ /* 0x000f620000000800 */
[----:B------:R-:W-:-:S02]  /*13700*/  LEA.HI R13, R17, R17, RZ, 0x1d ;  /* 0x00000011110d7211 */ /* 0x000fc400078fe8ff */
[----:B------:R-:W-:Y:S02]  /*13710*/  SHF.R.U32.HI R15, RZ, 0x3, R15 ;  /* 0x00000003ff0f7819 */ /* 0x000fe4000001160f */
[----:B------:R-:W-:Y:S01]  /*13720*/  LOP3.LUT P0, RZ, R14, 0x2, RZ, 0xc0, !PT ;  /* 0x000000020eff7812 */ /* 0x000fe2000780c0ff */
[----:B------:R-:W-:Y:S01]  /*13730*/  IMAD.U32 R13, R12, 0x2, R13 ;  /* 0x000000020c0d7824 */ /* 0x000fe200078e000d */
[----:B------:R-:W-:Y:S01]  /*13740*/  LEA R11, R11, R10, 0x2 ;  /* 0x0000000a0b0b7211 */ /* 0x000fe200078e10ff */
[----:B------:R-:W4:Y:S01]  /*13750*/  @P2 MUFU.LG2 R3, R3 ;  /* 0x0000000300032308 */ /* 0x000f220000000c00 */
        /* <DEDUP_REMOVED lines=21> */
[----:B------:R-:W1:Y:S01]  /*138b0*/  LDC.64 R8, c[0x0][0x2c0] ;  /* 0x0000b000ff087b82 */ /* 0x000e620000000a00 */
[----:B------:R-:W-:Y:S01]  /*138c0*/  SHF.R.S32.HI R34, RZ, 0x1f, R5 ;  /* 0x0000001fff227819 */ /* 0x000fe20000011405 */
[----:B------:R1:W-:Y:S01]  /*138d0*/  STS.64 [R13+0x400], R118 ;  /* 0x000400760d007388 */ /* 0x0003e20000000a00 */
[----:B------:R-:W-:-:S02]  /*138e0*/  LOP3.LUT R31, R6, 0xffffffe0, RZ, 0xc0, !PT ;  /* 0xffffffe0061f7812 */ /* 0x000fc400078ec0ff */
[----:B------:R-:W-:Y:S01]  /*138f0*/  LEA.HI R29, R34, R5, RZ, 0x2 ;  /* 0x00000005221d7211 */ /* 0x000fe200078f10ff */
[----:B------:R1:W-:Y:S01]  /*13900*/  STS.64 [R14], R112 ;  /* 0x000000700e007388 */ /* 0x0003e20000000a00 */
[----:B------:R-:W-:Y:S01]  /*13910*/  IADD3 R31, -R31, R2, RZ ;  /* 0x000000021f1f7210 */ /* 0x000fe20007ffe1ff */
[----:B------:R-:W2:Y:S01]  /*13920*/  LDC R11, c[0x0][0x270] ;  /* 0x00009c00ff0b7b82 */ /* 0x000ea20000000800 */
[----:B------:R-:W-:Y:S01]  /*13930*/  LOP3.LUT R6, R29, 0xffffffc, RZ, 0xc0, !PT ;  /* 0x0ffffffc1d067812 */ /* 0x000fe200078ec0ff */
[----:B------:R1:W-:Y:S01]  /*13940*/  STS.64 [R14+0x400], R114 ;  /* 0x000400720e007388 */ /* 0x0003e20000000a00 */
[----:B------:R-:W-:Y:S01]  /*13950*/  LOP3.LUT P0, RZ, R31, 0x3, RZ, 0xc0, !PT ;  /* 0x000000031fff7812 */ /* 0x000fe2000780c0ff */
[----:B------:R-:W-:Y:S02]  /*13960*/  IMAD.MOV.U32 R2, RZ, RZ, -0x800000 ;  /* 0xff800000ff027424 */ /* 0x000fe400078e00ff */
[----:B------:R1:W-:Y:S01]  /*13970*/  STS.64 [R12], R108 ;  /* 0x0000006c0c007388 */ /* 0x0003e20000000a00 */
[----:B------:R-:W-:-:S02]  /*13980*/  IMAD.IADD R5, R5, 0x1, -R6 ;  /* 0x0000000105057824 */ /* 0x000fc400078e0a06 */
[----:B------:R-:W-:Y:S01]  /*13990*/  @P3 FMUL.FTZ R6, R4, 0.69314718246459960938 ;  /* 0x3f31721804063820 */ /* 0x000fe20000410000 */
[----:B------:R-:W-:Y:S01]  /*139a0*/  IADD3 R4, -R127, RZ, RZ ;  /* 0x000000ff7f047210 */ /* 0x000fe20007ffe1ff */
[----:B------:R1:W-:Y:S01]  /*139b0*/  STS.64 [R12+0x400], R110 ;  /* 0x0004006e0c007388 */ /* 0x0003e20000000a00 */
[----:B------:R-:W-:Y:S02]  /*139c0*/  IMAD.SHL.U32 R34, R7, 0x4, RZ ;  /* 0x0000000407227824 */ /* 0x000fe400078e00ff */
[----:B---3--:R-:W-:Y:S01]  /*139d0*/  @P3 FFMA.FTZ R2, R67, R30, R6 ;  /* 0x0000001e43023223 */ /* 0x008fe20000010006 */
[----:B----4-:R-:W-:Y:S01]  /*139e0*/  @P2 FMUL.FTZ R30, R3, 0.69314718246459960938 ;  /* 0x3f317218031e2820 */ /* 0x010fe20000410000 */
[----:B------:R3:W-:Y:S01]  /*139f0*/  STS.64 [R15], R104 ;  /* 0x000000680f007388 */ /* 0x0007e20000000a00 */
[----:B------:R-:W-:Y:S01]  /*13a00*/  IMAD.MOV.U32 R6, RZ, RZ, -0x800000 ;  /* 0xff800000ff067424 */ /* 0x000fe200078e00ff */
[----:B------:R-:W-:Y:S01]  /*13a10*/  SHF.R.S32.HI R35, RZ, 0x1f, R34 ;  /* 0x0000001fff237819 */ /* 0x000fe20000011422 */
[----:B------:R-:W-:Y:S01]  /*13a20*/  IMAD R5, R5, 0x10, R132 ;  /* 0x0000001005057824 */ /* 0x000fe200078e0284 */
[----:B------:R3:W-:Y:S01]  /*13a30*/  STS.64 [R15+0x400], R106 ;  /* 0x0004006a0f007388 */ /* 0x0007e20000000a00 */
[----:B-----5:R-:W-:Y:S01]  /*13a40*/  @P2 FFMA.FTZ R6, R65, R32, R30 ;  /* 0x0000002041062223 */ /* 0x020fe2000001001e */
[----:B------:R-:W-:Y:S01]  /*13a50*/  IMAD R3, R28, -0x40, R125 ;  /* 0xffffffc01c037824 */ /* 0x000fe200078e027d */
[----:B------:R-:W-:Y:S01]  /*13a60*/  BAR.SYNC.DEFER_BLOCKING 0x0 ;  /* 0x0000000000007b1d */ /* 0x000fe20000010000 */
[----:B--2---:R-:W-:-:S05]  /*13a70*/  IMAD R4, R11, R4, UR4 ;  /* 0x000000040b047e24 */ /* 0x004fca000f8e0204 */
[----:B------:R-:W1:Y:S01]  /*13a80*/  S2R R10, SR_CTAID.Y ;  /* 0x00000000000a7919 */ /* 0x000e620000002600 */
[----:B------:R3:W2:Y:S04]  /*13a90*/  LDS.128 R24, [R33] ;  /* 0x0000000021187984 */ /* 0x0006a80000000c00 */
[----:B------:R3:W4:Y:S04]  /*13aa0*/  LDS.128 R20, [R33+0x800] ;  /* 0x0008000021147984 */ /* 0x0007280000000c00 */
[----:B------:R3:W2:Y:S04]  /*13ab0*/  LDS.128 R16, [R33+0x1000] ;  /* 0x0010000021107984 */ /* 0x0006a80000000c00 */
[----:B------:R3:W2:Y:S01]  /*13ac0*/  LDS.128 R12, [R33+0x1800] ;  /* 0x00180000210c7984 */ /* 0x0006a20000000c00 */
[----:B-1----:R-:W-:Y:S01]  /*13ad0*/  IMAD R8, R10, R8, R127 ;  /* 0x000000080a087224 */ /* 0x002fe200078e027f */
[----:B------:R-:W-:-:S03]  /*13ae0*/  SHF.L.U32 R10, R28, 0x6, RZ ;  /* 0x000000061c0a7819 */ /* 0x000fc600000006ff */
[----:B------:R-:W-:-:S04]  /*13af0*/  IMAD R4, R8, R11, R4 ;  /* 0x0000000b08047224 */ /* 0x000fc800078e0204 */
[----:B------:R-:W-:Y:S01]  /*13b00*/  IMAD R4, R4, R9, R10 ;  /* 0x0000000904047224 */ /* 0x000fe200078e020a */
[----:B---3--:R-:W-:Y:S06]  /*13b10*/  @P0 BRA `(.L_x_5274) ;  /* 0x0000000000300947 */ /* 0x008fec0003800000 */
        /* <DEDUP_REMOVED lines=12> */
.L_x_5274:
[----:B------:R-:W-:Y:S05]  /*13be0*/  BSYNC B0 ;  /* 0x0000000000007941 */ /* 0x000fea0003800000 */
.L_x_5273:
[----:B------:R-:W-:Y:S01]  /*13bf0*/  ULDC UR4, c[0x0][0x2d0] ;  /* 0x0000b40000047ab9 */ /* 0x000fe20000000800 */
[----:B-1----:R-:W-:Y:S01]  /*13c00*/  VIADD R2, R0, 0x10 ;  /* 0x0000001000027836 */ /* 0x002fe20000000000 */
        /* <DEDUP_REMOVED lines=15> */
[----:B--2---:R1:W-:Y:S04]  /*13d00*/  @!P4 STG.E.64 desc[UR6][R4.64], R24 ;  /* 0x000000180400c986 */ /* 0x0043e8000c101b06 */
[----:B------:R1:W-:Y:S04]  /*13d10*/  @!P4 STG.E.64 desc[UR6][R4.64+0x8], R26 ;  /* 0x0000081a0400c986 */ /* 0x0003e8000c101b06 */
[----:B----4-:R1:W-:Y:S04]  /*13d20*/  @!P3 STG.E.128 desc[UR6][R4.64+0x800], R20 ;  /* 0x000800140400b986 */ /* 0x0103e8000c101d06 */
[----:B------:R1:W-:Y:S01]  /*13d30*/  @!P2 STG.E.128 desc[UR6][R4.64+0x1000], R16 ;  /* 0x001000100400a986 */ /* 0x0003e2000c101d06 */
[----:B------:R-:W-:Y:S05]  /*13d40*/  @P1 EXIT ;  /* 0x000000000000194d */ /* 0x000fea0003800000 */
[----:B------:R-:W-:Y:S01]  /*13d50*/  STG.E.128 desc[UR6][R4.64+0x1800], R12 ;  /* 0x0018000c04007986 */ /* 0x000fe2000c101d06 */
[----:B------:R-:W-:Y:S05]  /*13d60*/  EXIT ;  /* 0x000000000000794d */ /* 0x000fea0003800000 */
.L_x_5275:
        /* <DEDUP_REMOVED lines=9> */
.L_x_5387:


//--------------------- .nv.shared._ZN5flash32flash_fwd_splitkv_combine_kernelI23Flash_fwd_kernel_traitsILi32ELi64ELi256ELi4ELb0ELb0EN7cutlass10bfloat16_tE19Flash_kernel_traitsILi32ELi64ELi256ELi4ES3_EELi16ELi7ELb0EEEvNS_16Flash_fwd_paramsE --------------------------
	.section	.nv.shared._ZN5flash32flash_fwd_splitkv_combine_kernelI23Flash_fwd_kernel_traitsILi32ELi64ELi256ELi4ELb0ELb0EN7cutlass10bfloat16_tE19Flash_kernel_traitsILi32ELi64ELi256ELi4ES3_EELi16ELi7ELb0EEEvNS_16Flash_fwd_paramsE,"aw",@nobits
	.sectionflags	@""
	.align	16
.nv.shared._ZN5flash32flash_fwd_splitkv_combine_kernelI23Flash_fwd_kernel_traitsILi32ELi64ELi256ELi4ELb0ELb0EN7cutlass10bfloat16_tE19Flash_kernel_traitsILi32ELi64ELi256ELi4ES3_EELi16ELi7ELb0EEEvNS_16Flash_fwd_paramsE:
	.zero		9728


//--------------------- .nv.shared.reserved.0     --------------------------
	.section	.nv.shared.reserved.0,"aw",@nobits
	.weak		__nv_reservedSMEM_offset_0_alias
	.size		__nv_reservedSMEM_offset_0_alias, 0, 0
	.other		__nv_reservedSMEM_offset_0_alias,@"STO_CUDA_RESERVED_SHARED STV_DEFAULT"
__nv_reservedSMEM_offset_0_alias:
	.zero		0


//--------------------- .nv.global                --------------------------
	.section	.nv.global,"aw",@nobits
.nv.global:
	.type		_ZN78_INTERNAL_248877fc_42_flash_fwd_split_hdim32_bf16_causal_sm80_cu_6987f922_29914cute1_E,@object
	.size		_ZN78_INTERNAL_248877fc_42_flash_fwd_split_hdim32_bf16_causal_sm80_cu_6987f922_29914cute1_E,(_ZN78_INTERNAL_248877fc_42_flash_fwd_split_hdim32_bf16_causal_sm80_cu_6987f922_29914cuda3std3__45__cpo6cbeginE - _ZN78_INTERNAL_248877fc_42_flash_fwd_split_hdim32_bf16_causal_sm80_cu_6987f922_29914cute1_E)
_ZN78_INTERNAL_248877fc_42_flash_fwd_split_hdim32_bf16_causal_sm80_cu_6987f922_29914cute1_E:
	.zero		1
	.type		_ZN78_INTERNAL_248877fc_42_flash_fwd_split_hdim32_bf16_causal_sm80_cu_6987f922_29914cuda3std3__45__cpo6cbeginE,@object
	.size		_ZN78_INTERNAL_248877fc_42_flash_fwd_split_hdim32_bf16_causal_sm80_cu_6987f922_29914cuda3std3__45__cpo6cbeginE,(_ZN78_INTERNAL_248877fc_42_flash_fwd_split_hdim32_bf16_causal_sm80_cu_6987f922_29914cuda3std3__48in_placeE - _ZN78_INTERNAL_248877fc_42_flash_fwd_split_hdim32_bf16_causal_sm80_cu_6987f922_29914cuda3std3__45__cpo6cbeginE)
_ZN78_INTERNAL_248877fc_42_flash_fwd_split_hdim32_bf16_causal_sm80_cu_6987f922_29914cuda3std3__45__cpo6cbeginE:
	.zero		1
	.type		_ZN78_INTERNAL_248877fc_42_flash_fwd_split_hdim32_bf16_causal_sm80_cu_6987f922_29914cuda3std3__48in_placeE,@object
	.size		_ZN78_INTERNAL_248877fc_42_flash_fwd_split_hdim32_bf16_causal_sm80_cu_6987f922_29914cuda3std3__48in_placeE,(_ZN78_INTERNAL_248877fc_42_flash_fwd_split_hdim32_bf16_causal_sm80_cu_6987f922_29914cuda3std6ranges3__45__cpo9iter_moveE - _ZN78_INTERNAL_248877fc_42_flash_fwd_split_hdim32_bf16_causal_sm80_cu_6987f922_29914cuda3std3__48in_placeE)
_ZN78_INTERNAL_248877fc_42_flash_fwd_split_hdim32_bf16_causal_sm80_cu_6987f922_29914cuda3std3__48in_placeE:
	.zero		1
	.type		_ZN78_INTERNAL_248877fc_42_flash_fwd_split_hdim32_bf16_causal_sm80_cu_6987f922_29914cuda3std6ranges3__45__cpo9iter_moveE,@object
	.size		_ZN78_INTERNAL_248877fc_42_flash_fwd_split_hdim32_bf16_causal_sm80_cu_6987f922_29914cuda3std6ranges3__45__cpo9iter_moveE,(_ZN78_INTERNAL_248877fc_42_flash_fwd_split_hdim32_bf16_causal_sm80_cu_6987f922_29914cuda3std3__45__cpo5beginE - _ZN78_INTERNAL_248877fc_42_flash_fwd_split_hdim32_bf16_causal_sm80_cu_6987f922_29914cuda3std6ranges3__45__cpo9iter_moveE)
_ZN78_INTERNAL_248877fc_42_flash_fwd_split_hdim32_bf16_causal_sm80_cu_6987f922_29914cuda3std6ranges3__45__cpo9iter_moveE:
	.zero		1
	.type		_ZN78_INTERNAL_248877fc_42_flash_fwd_split_hdim32_bf16_causal_sm80_cu_6987f922_29914cuda3std3__45__cpo5beginE,@object
	.size		_ZN78_INTERNAL_248877fc_42_flash_fwd_split_hdim32_bf16_causal_sm80_cu_6987f922_29914cuda3std3__45__cpo5beginE,(_ZN78_INTERNAL_248877fc_42_flash_fwd_split_hdim32_bf16_causal_sm80_cu_6987f922_29914cuda3std3__480_GLOBAL__N__248877fc_42_flash_fwd_split_hdim32_bf16_causal_sm80_cu_6987f922_29916ignoreE - _ZN78_INTERNAL_248877fc_42_flash_fwd_split_hdim32_bf16_causal_sm80_cu_6987f922_29914cuda3std3__45__cpo5beginE)
_ZN78_INTERNAL_248877fc_42_flash_fwd_split_hdim32_bf16_causal_sm80_cu_6987f922_29914cuda3std3__45__cpo5beginE:
	.zero		1
	.type		_ZN78_INTERNAL_248877fc_42_flash_fwd_split_hdim32_bf16_causal_sm80_cu_6987f922_29914cuda3std3__480_GLOBAL__N__248877fc_42_flash_fwd_split_hdim32_bf16_causal_sm80_cu_6987f922_29916ignoreE,@object
	.size		_ZN78_INTERNAL_248877fc_42_flash_fwd_split_hdim32_bf16_causal_sm80_cu_6987f922_29914cuda3std3__480_GLOBAL__N__248877fc_42_flash_fwd_split_hdim32_bf16_causal_sm80_cu_6987f922_29916ignoreE,(_ZN78_INTERNAL_248877fc_42_flash_fwd_split_hdim32_bf16_causal_sm80_cu_6987f922_29914cute7productE - _ZN78_INTERNAL_248877fc_42_flash_fwd_split_hdim32_bf16_causal_sm80_cu_6987f922_29914cuda3std3__480_GLOBAL__N__248877fc_42_flash_fwd_split_hdim32_bf16_causal_sm80_cu_6987f922_29916ignoreE)
_ZN78_INTERNAL_248877fc_42_flash_fwd_split_hdim32_bf16_causal_sm80_cu_6987f922_29914cuda3std3__480_GLOBAL__N__248877fc_42_flash_fwd_split_hdim32_bf16_causal_sm80_cu_6987f922_29916ignoreE:
	.zero		1
	.type		_ZN78_INTERNAL_248877fc_42_flash_fwd_split_hdim32_bf16_causal_sm80_cu_6987f922_29914cute7productE,@object
	.size		_ZN78_INTERNAL_248877fc_42_flash_fwd_split_hdim32_bf16_causal_sm80_cu_6987f922_29914cute7productE,(_ZN78_INTERNAL_248877fc_42_flash_fwd_split_hdim32_bf16_causal_sm80_cu_6987f922_29914cuda3std3__45__cpo3endE - _ZN78_INTERNAL_248877fc_42_flash_fwd_split_hdim32_bf16_causal_sm80_cu_6987f922_29914cute7productE)
_ZN78_INTERNAL_248877fc_42_flash_fwd_split_hdim32_bf16_causal_sm80_cu_6987f922_29914cute7productE:
	.zero		1
	.type		_ZN78_INTERNAL_248877fc_42_flash_fwd_split_hdim32_bf16_causal_sm80_cu_6987f922_29914cuda3std3__45__cpo3endE,@object
	.size		_ZN78_INTERNAL_248877fc_42_flash_fwd_split_hdim32_bf16_causal_sm80_cu_6987f922_29914cuda3std3__45__cpo3endE,(_ZN78_INTERNAL_248877fc_42_flash_fwd_split_hdim32_bf16_causal_sm80_cu_6987f922_29914cuda3std3__419piecewise_constructE - _ZN78_INTERNAL_248877fc_42_flash_fwd_split_hdim32_bf16_causal_sm80_cu_6987f922_29914cuda3std3__45__cpo3endE)
_ZN78_INTERNAL_248877fc_42_flash_fwd_split_hdim32_bf16_causal_sm80_cu_6987f922_29914cuda3std3__45__cpo3endE:
	.zero		1
	.type		_ZN78_INTERNAL_248877fc_42_flash_fwd_split_hdim32_bf16_causal_sm80_cu_6987f922_29914cuda3std3__419piecewise_constructE,@object
	.size		_ZN78_INTERNAL_248877fc_42_flash_fwd_split_hdim32_bf16_causal_sm80_cu_6987f922_29914cuda3std3__419piecewise_constructE,(_ZN78_INTERNAL_248877fc_42_flash_fwd_split_hdim32_bf16_causal_sm80_cu_6987f922_29914cuda3std3__45__cpo4cendE - _ZN78_INTERNAL_248877fc_42_flash_fwd_split_hdim32_bf16_causal_sm80_cu_6987f922_29914cuda3std3__419piecewise_constructE)
_ZN78_INTERNAL_248877fc_42_flash_fwd_split_hdim32_bf16_causal_sm80_cu_6987f922_29914cuda3std3__419piecewise_constructE:
	.zero		1
	.type		_ZN78_INTERNAL_248877fc_42_flash_fwd_split_hdim32_bf16_causal_sm80_cu_6987f922_29914cuda3std3__45__cpo4cendE,@object
	.size		_ZN78_INTERNAL_248877fc_42_flash_fwd_split_hdim32_bf16_causal_sm80_cu_6987f922_29914cuda3std3__45__cpo4cendE,(_ZN78_INTERNAL_248877fc_42_flash_fwd_split_hdim32_bf16_causal_sm80_cu_6987f922_29914cuda3std6ranges3__45__cpo4swapE - _ZN78_INTERNAL_248877fc_42_flash_fwd_split_hdim32_bf16_causal_sm80_cu_6987f922_29914cuda3std3__45__cpo4cendE)
_ZN78_INTERNAL_248877fc_42_flash_fwd_split_hdim32_bf16_causal_sm80_cu_6987f922_29914cuda3std3__45__cpo4cendE:
	.zero		1
	.type		_ZN78_INTERNAL_248877fc_42_flash_fwd_split_hdim32_bf16_causal_sm80_cu_6987f922_29914cuda3std6ranges3__45__cpo4swapE,@object
	.size		_ZN78_INTERNAL_248877fc_42_flash_fwd_split_hdim32_bf16_causal_sm80_cu_6987f922_29914cuda3std6ranges3__45__cpo4swapE,(.L_7 - _ZN78_INTERNAL_248877fc_42_flash_fwd_split_hdim32_bf16_causal_sm80_cu_6987f922_29914cuda3std6ranges3__45__cpo4swapE)
_ZN78_INTERNAL_248877fc_42_flash_fwd_split_hdim32_bf16_causal_sm80_cu_6987f922_29914cuda3std6ranges3__45__cpo4swapE:
	.zero		1
.L_7:


//--------------------- .nv.shared._ZN5flash32flash_fwd_splitkv_combine_kernelI23Flash_fwd_kernel_traitsILi32ELi64ELi256ELi4ELb0ELb0EN7cutlass10bfloat16_tE19Flash_kernel_traitsILi32ELi64ELi256ELi4ES3_EELi16ELi6ELb0EEEvNS_16Flash_fwd_paramsE --------------------------
	.section	.nv.shared._ZN5flash32flash_fwd_splitkv_combine_kernelI23Flash_fwd_kernel_traitsILi32ELi64ELi256ELi4ELb0ELb0EN7cutlass10bfloat16_tE19Flash_kernel_traitsILi32ELi64ELi256ELi4ES3_EELi16ELi6ELb0EEEvNS_16Flash_fwd_paramsE,"aw",@nobits
	.sectionflags	@""
	.align	16
.nv.shared._ZN5flash32flash_fwd_splitkv_combine_kernelI23Flash_fwd_kernel_traitsILi32ELi64ELi256ELi4ELb0ELb0EN7cutlass10bfloat16_tE19Flash_kernel_traitsILi32ELi64ELi256ELi4ES3_EELi16ELi6ELb0EEEvNS_16Flash_fwd_paramsE:
	.zero		5376


//--------------------- .nv.shared._ZN5flash32flash_fwd_splitkv_combine_kernelI23Flash_fwd_kernel_traitsILi32ELi64ELi256ELi4ELb0ELb0EN7cutlass10bfloat16_tE19Flash_kernel_traitsILi32ELi64ELi256ELi4ES3_EELi16ELi5ELb0EEEvNS_16Flash_fwd_paramsE --------------------------
	.section	.nv.shared._ZN5flash32flash_fwd_splitkv_combine_kernelI23Flash_fwd_kernel_traitsILi32ELi64ELi256ELi4ELb0ELb0EN7cutlass10bfloat16_tE19Flash_kernel_traitsILi32ELi64ELi256ELi4ES3_EELi16ELi5ELb0EEEvNS_16Flash_fwd_paramsE,"aw",@nobits
	.sectionflags	@""
	.align	16
.nv.shared._ZN5flash32flash_fwd_splitkv_combine_kernelI23Flash_fwd_kernel_traitsILi32ELi64ELi256ELi4ELb0ELb0EN7cutlass10bfloat16_tE19Flash_kernel_traitsILi32ELi64ELi256ELi4ES3_EELi16ELi5ELb0EEEvNS_16Flash_fwd_paramsE:
	.zero		3200


//--------------------- .nv.shared._ZN5flash32flash_fwd_splitkv_combine_kernelI23Flash_fwd_kernel_traitsILi32ELi64ELi256ELi4ELb0ELb0EN7cutlass10bfloat16_tE19Flash_kernel_traitsILi32ELi64ELi256ELi4ES3_EELi16ELi4ELb0EEEvNS_16Flash_fwd_paramsE --------------------------
	.section	.nv.shared._ZN5flash32flash_fwd_splitkv_combine_kernelI23Flash_fwd_kernel_traitsILi32ELi64ELi256ELi4ELb0ELb0EN7cutlass10bfloat16_tE19Flash_kernel_traitsILi32ELi64ELi256ELi4ES3_EELi16ELi4ELb0EEEvNS_16Flash_fwd_paramsE,"aw",@nobits
	.sectionflags	@""
	.align	16
.nv.shared._ZN5flash32flash_fwd_splitkv_combine_kernelI23Flash_fwd_kernel_traitsILi32ELi64ELi256ELi4ELb0ELb0EN7cutlass10bfloat16_tE19Flash_kernel_traitsILi32ELi64ELi256ELi4ES3_EELi16ELi4ELb0EEEvNS_16Flash_fwd_paramsE:
	.zero		2112


//--------------------- .nv.shared._ZN5flash32flash_fwd_splitkv_combine_kernelI23Flash_fwd_kernel_traitsILi32ELi64ELi256ELi4ELb0ELb0EN7cutlass10bfloat16_tE19Flash_kernel_traitsILi32ELi64ELi256ELi4ES3_EELi16ELi3ELb0EEEvNS_16Flash_fwd_paramsE --------------------------
	.section	.nv.shared._ZN5flash32flash_fwd_splitkv_combine_kernelI23Flash_fwd_kernel_traitsILi32ELi64ELi256ELi4ELb0ELb0EN7cutlass10bfloat16_tE19Flash_kernel_traitsILi32ELi64ELi256ELi4ES3_EELi16ELi3ELb0EEEvNS_16Flash_fwd_paramsE,"aw",@nobits
	.sectionflags	@""
	.align	16
.nv.shared._ZN5flash32flash_fwd_splitkv_combine_kernelI23Flash_fwd_kernel_traitsILi32ELi64ELi256ELi4ELb0ELb0EN7cutlass10bfloat16_tE19Flash_kernel_traitsILi32ELi64ELi256ELi4ES3_EELi16ELi3ELb0EEEvNS_16Flash_fwd_paramsE:
	.zero		1568


//--------------------- .nv.shared._ZN5flash32flash_fwd_splitkv_combine_kernelI23Flash_fwd_kernel_traitsILi32ELi64ELi256ELi4ELb0ELb0EN7cutlass10bfloat16_tE19Flash_kernel_traitsILi32ELi64ELi256ELi4ES3_EELi16ELi2ELb0EEEvNS_16Flash_fwd_paramsE --------------------------
	.section	.nv.shared._ZN5flash32flash_fwd_splitkv_combine_kernelI23Flash_fwd_kernel_traitsILi32ELi64ELi256ELi4ELb0ELb0EN7cutlass10bfloat16_tE19Flash_kernel_traitsILi32ELi64ELi256ELi4ES3_EELi16ELi2ELb0EEEvNS_16Flash_fwd_paramsE,"aw",@nobits
	.sectionflags	@""
	.align	16
.nv.shared._ZN5flash32flash_fwd_splitkv_combine_kernelI23Flash_fwd_kernel_traitsILi32ELi64ELi256ELi4ELb0ELb0EN7cutlass10bfloat16_tE19Flash_kernel_traitsILi32ELi64ELi256ELi4ES3_EELi16ELi2ELb0EEEvNS_16Flash_fwd_paramsE:
	.zero		1296


//--------------------- .nv.shared._ZN5flash32flash_fwd_splitkv_combine_kernelI23Flash_fwd_kernel_traitsILi32ELi64ELi256ELi4ELb0ELb0EN7cutlass10bfloat16_tE19Flash_kernel_traitsILi32ELi64ELi256ELi4ES3_EELi16ELi1ELb0EEEvNS_16Flash_fwd_paramsE --------------------------
	.section	.nv.shared._ZN5flash32flash_fwd_splitkv_combine_kernelI23Flash_fwd_kernel_traitsILi32ELi64ELi256ELi4ELb0ELb0EN7cutlass10bfloat16_tE19Flash_kernel_traitsILi32ELi64ELi256ELi4ES3_EELi16ELi1ELb0EEEvNS_16Flash_fwd_paramsE,"aw",@nobits
	.sectionflags	@""
	.align	16
.nv.shared._ZN5flash32flash_fwd_splitkv_combine_kernelI23Flash_fwd_kernel_traitsILi32ELi64ELi256ELi4ELb0ELb0EN7cutlass10bfloat16_tE19Flash_kernel_traitsILi32ELi64ELi256ELi4ES3_EELi16ELi1ELb0EEEvNS_16Flash_fwd_paramsE:
	.zero		1168


//--------------------- .nv.shared._ZN5flash32flash_fwd_splitkv_combine_kernelI23Flash_fwd_kernel_traitsILi32ELi64ELi256ELi4ELb0ELb0EN7cutlass10bfloat16_tE19Flash_kernel_traitsILi32ELi64ELi256ELi4ES3_EELi16ELi7ELb1EEEvNS_16Flash_fwd_paramsE --------------------------
	.section	.nv.shared._ZN5flash32flash_fwd_splitkv_combine_kernelI23Flash_fwd_kernel_traitsILi32ELi64ELi256ELi4ELb0ELb0EN7cutlass10bfloat16_tE19Flash_kernel_traitsILi32ELi64ELi256ELi4ES3_EELi16ELi7ELb1EEEvNS_16Flash_fwd_paramsE,"aw",@nobits
	.sectionflags	@""
	.align	16
.nv.shared._ZN5flash32flash_fwd_splitkv_combine_kernelI23Flash_fwd_kernel_traitsILi32ELi64ELi256ELi4ELb0ELb0EN7cutlass10bfloat16_tE19Flash_kernel_traitsILi32ELi64ELi256ELi4ES3_EELi16ELi7ELb1EEEvNS_16Flash_fwd_paramsE:
	.zero		9728


//--------------------- .nv.shared._ZN5flash32flash_fwd_splitkv_combine_kernelI23Flash_fwd_kernel_traitsILi32ELi64ELi256ELi4ELb0ELb0EN7cutlass10bfloat16_tE19Flash_kernel_traitsILi32ELi64ELi256ELi4ES3_EELi16ELi6ELb1EEEvNS_16Flash_fwd_paramsE --------------------------
	.section	.nv.shared._ZN5flash32flash_fwd_splitkv_combine_kernelI23Flash_fwd_kernel_traitsILi32ELi64ELi256ELi4ELb0ELb0EN7cutlass10bfloat16_tE19Flash_kernel_traitsILi32ELi64ELi256ELi4ES3_EELi16ELi6ELb1EEEvNS_16Flash_fwd_paramsE,"aw",@nobits
	.sectionflags	@""
	.align	16
.nv.shared._ZN5flash32flash_fwd_splitkv_combine_kernelI23Flash_fwd_kernel_traitsILi32ELi64ELi256ELi4ELb0ELb0EN7cutlass10bfloat16_tE19Flash_kernel_traitsILi32ELi64ELi256ELi4ES3_EELi16ELi6ELb1EEEvNS_16Flash_fwd_paramsE:
	.zero		5376


//--------------------- .nv.shared._ZN5flash32flash_fwd_splitkv_combine_kernelI23Flash_fwd_kernel_traitsILi32ELi64ELi256ELi4ELb0ELb0EN7cutlass10bfloat16_tE19Flash_kernel_traitsILi32ELi64ELi256ELi4ES3_EELi16ELi5ELb1EEEvNS_16Flash_fwd_paramsE --------------------------
	.section	.nv.shared._ZN5flash32flash_fwd_splitkv_combine_kernelI23Flash_fwd_kernel_traitsILi32ELi64ELi256ELi4ELb0ELb0EN7cutlass10bfloat16_tE19Flash_kernel_traitsILi32ELi64ELi256ELi4ES3_EELi16ELi5ELb1EEEvNS_16Flash_fwd_paramsE,"aw",@nobits
	.sectionflags	@""
	.align	16
.nv.shared._ZN5flash32flash_fwd_splitkv_combine_kernelI23Flash_fwd_kernel_traitsILi32ELi64ELi256ELi4ELb0ELb0EN7cutlass10bfloat16_tE19Flash_kernel_traitsILi32ELi64ELi256ELi4ES3_EELi16ELi5ELb1EEEvNS_16Flash_fwd_paramsE:
	.zero		3200


//--------------------- .nv.shared._ZN5flash32flash_fwd_splitkv_combine_kernelI23Flash_fwd_kernel_traitsILi32ELi64ELi256ELi4ELb0ELb0EN7cutlass10bfloat16_tE19Flash_kernel_traitsILi32ELi64ELi256ELi4ES3_EELi16ELi4ELb1EEEvNS_16Flash_fwd_paramsE --------------------------
	.section	.nv.shared._ZN5flash32flash_fwd_splitkv_combine_kernelI23Flash_fwd_kernel_traitsILi32ELi64ELi256ELi4ELb0ELb0EN7cutlass10bfloat16_tE19Flash_kernel_traitsILi32ELi64ELi256ELi4ES3_EELi16ELi4ELb1EEEvNS_16Flash_fwd_paramsE,"aw",@nobits
	.sectionflags	@""
	.align	16
.nv.shared._ZN5flash32flash_fwd_splitkv_combine_kernelI23Flash_fwd_kernel_traitsILi32ELi64ELi256ELi4ELb0ELb0EN7cutlass10bfloat16_tE19Flash_kernel_traitsILi32ELi64ELi256ELi4ES3_EELi16ELi4ELb1EEEvNS_16Flash_fwd_paramsE:
	.zero		2112


//--------------------- .nv.shared._ZN5flash32flash_fwd_splitkv_combine_kernelI23Flash_fwd_kernel_traitsILi32ELi64ELi256ELi4ELb0ELb0EN7cutlass10bfloat16_tE19Flash_kernel_traitsILi32ELi64ELi256ELi4ES3_EELi16ELi3ELb1EEEvNS_16Flash_fwd_paramsE --------------------------
	.section	.nv.shared._ZN5flash32flash_fwd_splitkv_combine_kernelI23Flash_fwd_kernel_traitsILi32ELi64ELi256ELi4ELb0ELb0EN7cutlass10bfloat16_tE19Flash_kernel_traitsILi32ELi64ELi256ELi4ES3_EELi16ELi3ELb1EEEvNS_16Flash_fwd_paramsE,"aw",@nobits
	.sectionflags	@""
	.align	16
.nv.shared._ZN5flash32flash_fwd_splitkv_combine_kernelI23Flash_fwd_kernel_traitsILi32ELi64ELi256ELi4ELb0ELb0EN7cutlass10bfloat16_tE19Flash_kernel_traitsILi32ELi64ELi256ELi4ES3_EELi16ELi3ELb1EEEvNS_16Flash_fwd_paramsE:
	.zero		1568


//--------------------- .nv.shared._ZN5flash32flash_fwd_splitkv_combine_kernelI23Flash_fwd_kernel_traitsILi32ELi64ELi256ELi4ELb0ELb0EN7cutlass10bfloat16_tE19Flash_kernel_traitsILi32ELi64ELi256ELi4ES3_EELi16ELi2ELb1EEEvNS_16Flash_fwd_paramsE --------------------------
	.section	.nv.shared._ZN5flash32flash_fwd_splitkv_combine_kernelI23Flash_fwd_kernel_traitsILi32ELi64ELi256ELi4ELb0ELb0EN7cutlass10bfloat16_tE19Flash_kernel_traitsILi32ELi64ELi256ELi4ES3_EELi16ELi2ELb1EEEvNS_16Flash_fwd_paramsE,"aw",@nobits
	.sectionflags	@""
	.align	16
.nv.shared._ZN5flash32flash_fwd_splitkv_combine_kernelI23Flash_fwd_kernel_traitsILi32ELi64ELi256ELi4ELb0ELb0EN7cutlass10bfloat16_tE19Flash_kernel_traitsILi32ELi64ELi256ELi4ES3_EELi16ELi2ELb1EEEvNS_16Flash_fwd_paramsE:
	.zero		1296


//--------------------- .nv.shared._ZN5flash32flash_fwd_splitkv_combine_kernelI23Flash_fwd_kernel_traitsILi32ELi64ELi256ELi4ELb0ELb0EN7cutlass10bfloat16_tE19Flash_kernel_traitsILi32ELi64ELi256ELi4ES3_EELi16ELi1ELb1EEEvNS_16Flash_fwd_paramsE --------------------------
	.section	.nv.shared._ZN5flash32flash_fwd_splitkv_combine_kernelI23Flash_fwd_kernel_traitsILi32ELi64ELi256ELi4ELb0ELb0EN7cutlass10bfloat16_tE19Flash_kernel_traitsILi32ELi64ELi256ELi4ES3_EELi16ELi1ELb1EEEvNS_16Flash_fwd_paramsE,"aw",@nobits
	.sectionflags	@""
	.align	16
.nv.shared._ZN5flash32flash_fwd_splitkv_combine_kernelI23Flash_fwd_kernel_traitsILi32ELi64ELi256ELi4ELb0ELb0EN7cutlass10bfloat16_tE19Flash_kernel_traitsILi32ELi64ELi256ELi4ES3_EELi16ELi1ELb1EEEvNS_16Flash_fwd_paramsE:
	.zero		1168


//--------------------- .nv.shared._ZN5flash24flash_fwd_splitkv_kernelI23Flash_fwd_kernel_traitsILi32ELi64ELi256ELi4ELb0ELb0EN7cutlass10bfloat16_tE19Flash_kernel_traitsILi32ELi64ELi256ELi4ES3_EELb1ELb0ELb0ELb0ELb0ELb0ELb0ELb0EEEvNS_16Flash_fwd_paramsE --------------------------
	.section	.nv.shared._ZN5flash24flash_fwd_splitkv_kernelI23Flash_fwd_kernel_traitsILi32ELi64ELi256ELi4ELb0ELb0EN7cutlass10bfloat16_tE19Flash_kernel_traitsILi32ELi64ELi256ELi4ES3_EELb1ELb0ELb0ELb0ELb0ELb0ELb0ELb0EEEvNS_16Flash_fwd_paramsE,"aw",@nobits
	.sectionflags	@""
	.align	16
	.zero		1024


//--------------------- .nv.shared._ZN5flash24flash_fwd_splitkv_kernelI23Flash_fwd_kernel_traitsILi32ELi64ELi256ELi4ELb0ELb0EN7cutlass10bfloat16_tE19Flash_kernel_traitsILi32ELi64ELi256ELi4ES3_EELb1ELb0ELb0ELb0ELb0ELb1ELb0ELb0EEEvNS_16Flash_fwd_paramsE --------------------------
	.section	.nv.shared._ZN5flash24flash_fwd_splitkv_kernelI23Flash_fwd_kernel_traitsILi32ELi64ELi256ELi4ELb0ELb0EN7cutlass10bfloat16_tE19Flash_kernel_traitsILi32ELi64ELi256ELi4ES3_EELb1ELb0ELb0ELb0ELb0ELb1ELb0ELb0EEEvNS_16Flash_fwd_paramsE,"aw",@nobits
	.sectionflags	@""
	.align	16
	.zero		1024


//--------------------- .nv.shared._ZN5flash24flash_fwd_splitkv_kernelI23Flash_fwd_kernel_traitsILi32ELi64ELi256ELi4ELb0ELb0EN7cutlass10bfloat16_tE19Flash_kernel_traitsILi32ELi64ELi256ELi4ES3_EELb1ELb0ELb0ELb0ELb0ELb0ELb0ELb1EEEvNS_16Flash_fwd_paramsE --------------------------
	.section	.nv.shared._ZN5flash24flash_fwd_splitkv_kernelI23Flash_fwd_kernel_traitsILi32ELi64ELi256ELi4ELb0ELb0EN7cutlass10bfloat16_tE19Flash_kernel_traitsILi32ELi64ELi256ELi4ES3_EELb1ELb0ELb0ELb0ELb0ELb0ELb0ELb1EEEvNS_16Flash_fwd_paramsE,"aw",@nobits
	.sectionflags	@""
	.align	16
	.zero		1024


//--------------------- .nv.shared._ZN5flash24flash_fwd_splitkv_kernelI23Flash_fwd_kernel_traitsILi32ELi64ELi256ELi4ELb0ELb0EN7cutlass10bfloat16_tE19Flash_kernel_traitsILi32ELi64ELi256ELi4ES3_EELb1ELb0ELb0ELb0ELb0ELb1ELb0ELb1EEEvNS_16Flash_fwd_paramsE --------------------------
	.section	.nv.shared._ZN5flash24flash_fwd_splitkv_kernelI23Flash_fwd_kernel_traitsILi32ELi64ELi256ELi4ELb0ELb0EN7cutlass10bfloat16_tE19Flash_kernel_traitsILi32ELi64ELi256ELi4ES3_EELb1ELb0ELb0ELb0ELb0ELb1ELb0ELb1EEEvNS_16Flash_fwd_paramsE,"aw",@nobits
	.sectionflags	@""
	.align	16
	.zero		1024


//--------------------- .nv.shared._ZN5flash24flash_fwd_splitkv_kernelI23Flash_fwd_kernel_traitsILi32ELi64ELi256ELi4ELb0ELb0EN7cutlass10bfloat16_tE19Flash_kernel_traitsILi32ELi64ELi256ELi4ES3_EELb1ELb0ELb0ELb0ELb0ELb0ELb1ELb0EEEvNS_16Flash_fwd_paramsE --------------------------
	.section	.nv.shared._ZN5flash24flash_fwd_splitkv_kernelI23Flash_fwd_kernel_traitsILi32ELi64ELi256ELi4ELb0ELb0EN7cutlass10bfloat16_tE19Flash_kernel_traitsILi32ELi64ELi256ELi4ES3_EELb1ELb0ELb0ELb0ELb0ELb0ELb1ELb0EEEvNS_16Flash_fwd_paramsE,"aw",@nobits
	.sectionflags	@""
	.align	16
	.zero		1024


//--------------------- .nv.shared._ZN5flash24flash_fwd_splitkv_kernelI23Flash_fwd_kernel_traitsILi32ELi64ELi256ELi4ELb0ELb0EN7cutlass10bfloat16_tE19Flash_kernel_traitsILi32ELi64ELi256ELi4ES3_EELb1ELb0ELb0ELb0ELb0ELb1ELb1ELb0EEEvNS_16Flash_fwd_paramsE --------------------------
	.section	.nv.shared._ZN5flash24flash_fwd_splitkv_kernelI23Flash_fwd_kernel_traitsILi32ELi64ELi256ELi4ELb0ELb0EN7cutlass10bfloat16_tE19Flash_kernel_traitsILi32ELi64ELi256ELi4ES3_EELb1ELb0ELb0ELb0ELb0ELb1ELb1ELb0EEEvNS_16Flash_fwd_paramsE,"aw",@nobits
	.sectionflags	@""
	.align	16
	.zero		1024


//--------------------- .nv.shared._ZN5flash24flash_fwd_splitkv_kernelI23Flash_fwd_kernel_traitsILi32ELi64ELi256ELi4ELb0ELb0EN7cutlass10bfloat16_tE19Flash_kernel_traitsILi32ELi64ELi256ELi4ES3_EELb1ELb0ELb0ELb0ELb0ELb0ELb1ELb1EEEvNS_16Flash_fwd_paramsE --------------------------
	.section	.nv.shared._ZN5flash24flash_fwd_splitkv_kernelI23Flash_fwd_kernel_traitsILi32ELi64ELi256ELi4ELb0ELb0EN7cutlass10bfloat16_tE19Flash_kernel_traitsILi32ELi64ELi256ELi4ES3_EELb1ELb0ELb0ELb0ELb0ELb0ELb1ELb1EEEvNS_16Flash_fwd_paramsE,"aw",@nobits
	.sectionflags	@""
	.align	16
	.zero		1024


//--------------------- .nv.shared._ZN5flash24flash_fwd_splitkv_kernelI23Flash_fwd_kernel_traitsILi32ELi64ELi256ELi4ELb0ELb0EN7cutlass10bfloat16_tE19Flash_kernel_traitsILi32ELi64ELi256ELi4ES3_EELb1ELb0ELb0ELb0ELb0ELb1ELb1ELb1EEEvNS_16Flash_fwd_paramsE --------------------------
	.section	.nv.shared._ZN5flash24flash_fwd_splitkv_kernelI23Flash_fwd_kernel_traitsILi32ELi64ELi256ELi4ELb0ELb0EN7cutlass10bfloat16_tE19Flash_kernel_traitsILi32ELi64ELi256ELi4ES3_EELb1ELb0ELb0ELb0ELb0ELb1ELb1ELb1EEEvNS_16Flash_fwd_paramsE,"aw",@nobits
	.sectionflags	@""
	.align	16
	.zero		1024


//--------------------- .nv.shared._ZN5flash24flash_fwd_splitkv_kernelI23Flash_fwd_kernel_traitsILi32ELi64ELi256ELi4ELb0ELb0EN7cutlass10bfloat16_tE19Flash_kernel_traitsILi32ELi64ELi256ELi4ES3_EELb1ELb0ELb0ELb1ELb1ELb0ELb0ELb0EEEvNS_16Flash_fwd_paramsE --------------------------
	.section	.nv.shared._ZN5flash24flash_fwd_splitkv_kernelI23Flash_fwd_kernel_traitsILi32ELi64ELi256ELi4ELb0ELb0EN7cutlass10bfloat16_tE19Flash_kernel_traitsILi32ELi64ELi256ELi4ES3_EELb1ELb0ELb0ELb1ELb1ELb0ELb0ELb0EEEvNS_16Flash_fwd_paramsE,"aw",@nobits
	.sectionflags	@""
	.align	16
	.zero		1024


//--------------------- .nv.shared._ZN5flash24flash_fwd_splitkv_kernelI23Flash_fwd_kernel_traitsILi32ELi64ELi256ELi4ELb0ELb0EN7cutlass10bfloat16_tE19Flash_kernel_traitsILi32ELi64ELi256ELi4ES3_EELb1ELb0ELb0ELb1ELb1ELb1ELb0ELb0EEEvNS_16Flash_fwd_paramsE --------------------------
	.section	.nv.shared._ZN5flash24flash_fwd_splitkv_kernelI23Flash_fwd_kernel_traitsILi32ELi64ELi256ELi4ELb0ELb0EN7cutlass10bfloat16_tE19Flash_kernel_traitsILi32ELi64ELi256ELi4ES3_EELb1ELb0ELb0ELb1ELb1ELb1ELb0ELb0EEEvNS_16Flash_fwd_paramsE,"aw",@nobits
	.sectionflags	@""
	.align	16
	.zero		1024


//--------------------- .nv.shared._ZN5flash24flash_fwd_splitkv_kernelI23Flash_fwd_kernel_traitsILi32ELi64ELi256ELi4ELb0ELb0EN7cutlass10bfloat16_tE19Flash_kernel_traitsILi32ELi64ELi256ELi4ES3_EELb1ELb0ELb0ELb1ELb1ELb0ELb1ELb0EEEvNS_16Flash_fwd_paramsE --------------------------
	.section	.nv.shared._ZN5flash24flash_fwd_splitkv_kernelI23Flash_fwd_kernel_traitsILi32ELi64ELi256ELi4ELb0ELb0EN7cutlass10bfloat16_tE19Flash_kernel_traitsILi32ELi64ELi256ELi4ES3_EELb1ELb0ELb0ELb1ELb1ELb0ELb1ELb0EEEvNS_16Flash_fwd_paramsE,"aw",@nobits
	.sectionflags	@""
	.align	16
	.zero		1024


//--------------------- .nv.shared._ZN5flash24flash_fwd_splitkv_kernelI23Flash_fwd_kernel_traitsILi32ELi64ELi256ELi4ELb0ELb0EN7cutlass10bfloat16_tE19Flash_kernel_traitsILi32ELi64ELi256ELi4ES3_EELb1ELb0ELb0ELb1ELb1ELb1ELb1ELb0EEEvNS_16Flash_fwd_paramsE --------------------------
	.section	.nv.shared._ZN5flash24flash_fwd_splitkv_kernelI23Flash_fwd_kernel_traitsILi32ELi64ELi256ELi4ELb0ELb0EN7cutlass10bfloat16_tE19Flash_kernel_traitsILi32ELi64ELi256ELi4ES3_EELb1ELb0ELb0ELb1ELb1ELb1ELb1ELb0EEEvNS_16Flash_fwd_paramsE,"aw",@nobits
	.sectionflags	@""
	.align	16
	.zero		1024


//--------------------- .nv.shared._ZN5flash24flash_fwd_splitkv_kernelI23Flash_fwd_kernel_traitsILi32ELi64ELi256ELi4ELb0ELb0EN7cutlass10bfloat16_tE19Flash_kernel_traitsILi32ELi64ELi256ELi4ES3_EELb1ELb0ELb0ELb0ELb1ELb0ELb0ELb0EEEvNS_16Flash_fwd_paramsE --------------------------
	.section	.nv.shared._ZN5flash24flash_fwd_splitkv_kernelI23Flash_fwd_kernel_traitsILi32ELi64ELi256ELi4ELb0ELb0EN7cutlass10bfloat16_tE19Flash_kernel_traitsILi32ELi64ELi256ELi4ES3_EELb1ELb0ELb0ELb0ELb1ELb0ELb0ELb0EEEvNS_16Flash_fwd_paramsE,"aw",@nobits
	.sectionflags	@""
	.align	16
	.zero		1024


//--------------------- .nv.shared._ZN5flash24flash_fwd_splitkv_kernelI23Flash_fwd_kernel_traitsILi32ELi64ELi256ELi4ELb0ELb0EN7cutlass10bfloat16_tE19Flash_kernel_traitsILi32ELi64ELi256ELi4ES3_EELb1ELb0ELb0ELb0ELb1ELb1ELb0ELb0EEEvNS_16Flash_fwd_paramsE --------------------------
	.section	.nv.shared._ZN5flash24flash_fwd_splitkv_kernelI23Flash_fwd_kernel_traitsILi32ELi64ELi256ELi4ELb0ELb0EN7cutlass10bfloat16_tE19Flash_kernel_traitsILi32ELi64ELi256ELi4ES3_EELb1ELb0ELb0ELb0ELb1ELb1ELb0ELb0EEEvNS_16Flash_fwd_paramsE,"aw",@nobits
	.sectionflags	@""
	.align	16
	.zero		1024


//--------------------- .nv.shared._ZN5flash24flash_fwd_splitkv_kernelI23Flash_fwd_kernel_traitsILi32ELi64ELi256ELi4ELb0ELb0EN7cutlass10bfloat16_tE19Flash_kernel_traitsILi32ELi64ELi256ELi4ES3_EELb1ELb0ELb1ELb0ELb0ELb0ELb0ELb0EEEvNS_16Flash_fwd_paramsE --------------------------
	.section	.nv.shared._ZN5flash24flash_fwd_splitkv_kernelI23Flash_fwd_kernel_traitsILi32ELi64ELi256ELi4ELb0ELb0EN7cutlass10bfloat16_tE19Flash_kernel_traitsILi32ELi64ELi256ELi4ES3_EELb1ELb0ELb1ELb0ELb0ELb0ELb0ELb0EEEvNS_16Flash_fwd_paramsE,"aw",@nobits
	.sectionflags	@""
	.align	16
	.zero		1024


//--------------------- .nv.shared._ZN5flash24flash_fwd_splitkv_kernelI23Flash_fwd_kernel_traitsILi32ELi64ELi256ELi4ELb0ELb0EN7cutlass10bfloat16_tE19Flash_kernel_traitsILi32ELi64ELi256ELi4ES3_EELb1ELb0ELb1ELb0ELb0ELb1ELb0ELb0EEEvNS_16Flash_fwd_paramsE --------------------------
	.section	.nv.shared._ZN5flash24flash_fwd_splitkv_kernelI23Flash_fwd_kernel_traitsILi32ELi64ELi256ELi4ELb0ELb0EN7cutlass10bfloat16_tE19Flash_kernel_traitsILi32ELi64ELi256ELi4ES3_EELb1ELb0ELb1ELb0ELb0ELb1ELb0ELb0EEEvNS_16Flash_fwd_paramsE,"aw",@nobits
	.sectionflags	@""
	.align	16
	.zero		1024


//--------------------- .nv.shared._ZN5flash24flash_fwd_splitkv_kernelI23Flash_fwd_kernel_traitsILi32ELi64ELi256ELi4ELb0ELb0EN7cutlass10bfloat16_tE19Flash_kernel_traitsILi32ELi64ELi256ELi4ES3_EELb1ELb0ELb0ELb0ELb1ELb0ELb0ELb1EEEvNS_16Flash_fwd_paramsE --------------------------
	.section	.nv.shared._ZN5flash24flash_fwd_splitkv_kernelI23Flash_fwd_kernel_traitsILi32ELi64ELi256ELi4ELb0ELb0EN7cutlass10bfloat16_tE19Flash_kernel_traitsILi32ELi64ELi256ELi4ES3_EELb1ELb0ELb0ELb0ELb1ELb0ELb0ELb1EEEvNS_16Flash_fwd_paramsE,"aw",@nobits
	.sectionflags	@""
	.align	16
	.zero		1024


//--------------------- .nv.shared._ZN5flash24flash_fwd_splitkv_kernelI23Flash_fwd_kernel_traitsILi32ELi64ELi256ELi4ELb0ELb0EN7cutlass10bfloat16_tE19Flash_kernel_traitsILi32ELi64ELi256ELi4ES3_EELb1ELb0ELb0ELb0ELb1ELb1ELb0ELb1EEEvNS_16Flash_fwd_paramsE --------------------------
	.section	.nv.shared._ZN5flash24flash_fwd_splitkv_kernelI23Flash_fwd_kernel_traitsILi32ELi64ELi256ELi4ELb0ELb0EN7cutlass10bfloat16_tE19Flash_kernel_traitsILi32ELi64ELi256ELi4ES3_EELb1ELb0ELb0ELb0ELb1ELb1ELb0ELb1EEEvNS_16Flash_fwd_paramsE,"aw",@nobits
	.sectionflags	@""
	.align	16
	.zero		1024


//--------------------- .nv.shared._ZN5flash24flash_fwd_splitkv_kernelI23Flash_fwd_kernel_traitsILi32ELi64ELi256ELi4ELb0ELb0EN7cutlass10bfloat16_tE19Flash_kernel_traitsILi32ELi64ELi256ELi4ES3_EELb1ELb0ELb1ELb0ELb0ELb0ELb0ELb1EEEvNS_16Flash_fwd_paramsE --------------------------
	.section	.nv.shared._ZN5flash24flash_fwd_splitkv_kernelI23Flash_fwd_kernel_traitsILi32ELi64ELi256ELi4ELb0ELb0EN7cutlass10bfloat16_tE19Flash_kernel_traitsILi32ELi64ELi256ELi4ES3_EELb1ELb0ELb1ELb0ELb0ELb0ELb0ELb1EEEvNS_16Flash_fwd_paramsE,"aw",@nobits
	.sectionflags	@""
	.align	16
	.zero		1024


//--------------------- .nv.shared._ZN5flash24flash_fwd_splitkv_kernelI23Flash_fwd_kernel_traitsILi32ELi64ELi256ELi4ELb0ELb0EN7cutlass10bfloat16_tE19Flash_kernel_traitsILi32ELi64ELi256ELi4ES3_EELb1ELb0ELb1ELb0ELb0ELb1ELb0ELb1EEEvNS_16Flash_fwd_paramsE --------------------------
	.section	.nv.shared._ZN5flash24flash_fwd_splitkv_kernelI23Flash_fwd_kernel_traitsILi32ELi64ELi256ELi4ELb0ELb0EN7cutlass10bfloat16_tE19Flash_kernel_traitsILi32ELi64ELi256ELi4ES3_EELb1ELb0ELb1ELb0ELb0ELb1ELb0ELb1EEEvNS_16Flash_fwd_paramsE,"aw",@nobits
	.sectionflags	@""
	.align	16
	.zero		1024


//--------------------- .nv.shared._ZN5flash24flash_fwd_splitkv_kernelI23Flash_fwd_kernel_traitsILi32ELi64ELi256ELi4ELb0ELb0EN7cutlass10bfloat16_tE19Flash_kernel_traitsILi32ELi64ELi256ELi4ES3_EELb1ELb0ELb0ELb0ELb1ELb0ELb1ELb0EEEvNS_16Flash_fwd_paramsE --------------------------
	.section	.nv.shared._ZN5flash24flash_fwd_splitkv_kernelI23Flash_fwd_kernel_traitsILi32ELi64ELi256ELi4ELb0ELb0EN7cutlass10bfloat16_tE19Flash_kernel_traitsILi32ELi64ELi256ELi4ES3_EELb1ELb0ELb0ELb0ELb1ELb0ELb1ELb0EEEvNS_16Flash_fwd_paramsE,"aw",@nobits
	.sectionflags	@""
	.align	16
	.zero		1024


//--------------------- .nv.shared._ZN5flash24flash_fwd_splitkv_kernelI23Flash_fwd_kernel_traitsILi32ELi64ELi256ELi4ELb0ELb0EN7cutlass10bfloat16_tE19Flash_kernel_traitsILi32ELi64ELi256ELi4ES3_EELb1ELb0ELb0ELb0ELb1ELb1ELb1ELb0EEEvNS_16Flash_fwd_paramsE --------------------------
	.section	.nv.shared._ZN5flash24flash_fwd_splitkv_kernelI23Flash_fwd_kernel_traitsILi32ELi64ELi256ELi4ELb0ELb0EN7cutlass10bfloat16_tE19Flash_kernel_traitsILi32ELi64ELi256ELi4ES3_EELb1ELb0ELb0ELb0ELb1ELb1ELb1ELb0EEEvNS_16Flash_fwd_paramsE,"aw",@nobits
	.sectionflags	@""
	.align	16
	.zero		1024


//--------------------- .nv.shared._ZN5flash24flash_fwd_splitkv_kernelI23Flash_fwd_kernel_traitsILi32ELi64ELi256ELi4ELb0ELb0EN7cutlass10bfloat16_tE19Flash_kernel_traitsILi32ELi64ELi256ELi4ES3_EELb1ELb0ELb1ELb0ELb0ELb0ELb1ELb0EEEvNS_16Flash_fwd_paramsE --------------------------
	.section	.nv.shared._ZN5flash24flash_fwd_splitkv_kernelI23Flash_fwd_kernel_traitsILi32ELi64ELi256ELi4ELb0ELb0EN7cutlass10bfloat16_tE19Flash_kernel_traitsILi32ELi64ELi256ELi4ES3_EELb1ELb0ELb1ELb0ELb0ELb0ELb1ELb0EEEvNS_16Flash_fwd_paramsE,"aw",@nobits
	.sectionflags	@""
	.align	16
	.zero		1024


//--------------------- .nv.shared._ZN5flash24flash_fwd_splitkv_kernelI23Flash_fwd_kernel_traitsILi32ELi64ELi256ELi4ELb0ELb0EN7cutlass10bfloat16_tE19Flash_kernel_traitsILi32ELi64ELi256ELi4ES3_EELb1ELb0ELb1ELb0ELb0ELb1ELb1ELb0EEEvNS_16Flash_fwd_paramsE --------------------------
	.section	.nv.shared._ZN5flash24flash_fwd_splitkv_kernelI23Flash_fwd_kernel_traitsILi32ELi64ELi256ELi4ELb0ELb0EN7cutlass10bfloat16_tE19Flash_kernel_traitsILi32ELi64ELi256ELi4ES3_EELb1ELb0ELb1ELb0ELb0ELb1ELb1ELb0EEEvNS_16Flash_fwd_paramsE,"aw",@nobits
	.sectionflags	@""
	.align	16
	.zero		1024


//--------------------- .nv.shared._ZN5flash24flash_fwd_splitkv_kernelI23Flash_fwd_kernel_traitsILi32ELi64ELi256ELi4ELb0ELb0EN7cutlass10bfloat16_tE19Flash_kernel_traitsILi32ELi64ELi256ELi4ES3_EELb1ELb0ELb0ELb0ELb1ELb0ELb1ELb1EEEvNS_16Flash_fwd_paramsE --------------------------
	.section	.nv.shared._ZN5flash24flash_fwd_splitkv_kernelI23Flash_fwd_kernel_traitsILi32ELi64ELi256ELi4ELb0ELb0EN7cutlass10bfloat16_tE19Flash_kernel_traitsILi32ELi64ELi256ELi4ES3_EELb1ELb0ELb0ELb0ELb1ELb0ELb1ELb1EEEvNS_16Flash_fwd_paramsE,"aw",@nobits
	.sectionflags	@""
	.align	16
	.zero		1024


//--------------------- .nv.shared._ZN5flash24flash_fwd_splitkv_kernelI23Flash_fwd_kernel_traitsILi32ELi64ELi256ELi4ELb0ELb0EN7cutlass10bfloat16_tE19Flash_kernel_traitsILi32ELi64ELi256ELi4ES3_EELb1ELb0ELb0ELb0ELb1ELb1ELb1ELb1EEEvNS_16Flash_fwd_paramsE --------------------------
	.section	.nv.shared._ZN5flash24flash_fwd_splitkv_kernelI23Flash_fwd_kernel_traitsILi32ELi64ELi256ELi4ELb0ELb0EN7cutlass10bfloat16_tE19Flash_kernel_traitsILi32ELi64ELi256ELi4ES3_EELb1ELb0ELb0ELb0ELb1ELb1ELb1ELb1EEEvNS_16Flash_fwd_paramsE,"aw",@nobits
	.sectionflags	@""
	.align	16
	.zero		1024


//--------------------- .nv.shared._ZN5flash24flash_fwd_splitkv_kernelI23Flash_fwd_kernel_traitsILi32ELi64ELi256ELi4ELb0ELb0EN7cutlass10bfloat16_tE19Flash_kernel_traitsILi32ELi64ELi256ELi4ES3_EELb1ELb0ELb1ELb0ELb0ELb0ELb1ELb1EEEvNS_16Flash_fwd_paramsE --------------------------
	.section	.nv.shared._ZN5flash24flash_fwd_splitkv_kernelI23Flash_fwd_kernel_traitsILi32ELi64ELi256ELi4ELb0ELb0EN7cutlass10bfloat16_tE19Flash_kernel_traitsILi32ELi64ELi256ELi4ES3_EELb1ELb0ELb1ELb0ELb0ELb0ELb1ELb1EEEvNS_16Flash_fwd_paramsE,"aw",@nobits
	.sectionflags	@""
	.align	16
	.zero		1024


//--------------------- .nv.shared._ZN5flash24flash_fwd_splitkv_kernelI23Flash_fwd_kernel_traitsILi32ELi64ELi256ELi4ELb0ELb0EN7cutlass10bfloat16_tE19Flash_kernel_traitsILi32ELi64ELi256ELi4ES3_EELb1ELb0ELb1ELb0ELb0ELb1ELb1ELb1EEEvNS_16Flash_fwd_paramsE --------------------------
	.section	.nv.shared._ZN5flash24flash_fwd_splitkv_kernelI23Flash_fwd_kernel_traitsILi32ELi64ELi256ELi4ELb0ELb0EN7cutlass10bfloat16_tE19Flash_kernel_traitsILi32ELi64ELi256ELi4ES3_EELb1ELb0ELb1ELb0ELb0ELb1ELb1ELb1EEEvNS_16Flash_fwd_paramsE,"aw",@nobits
	.sectionflags	@""
	.align	16
	.zero		1024


//--------------------- .nv.shared._ZN5flash32flash_fwd_splitkv_combine_kernelI23Flash_fwd_kernel_traitsILi32ELi64ELi128ELi4ELb0ELb0EN7cutlass10bfloat16_tE19Flash_kernel_traitsILi32ELi64ELi128ELi4ES3_EELi16ELi7ELb0EEEvNS_16Flash_fwd_paramsE --------------------------
	.section	.nv.shared._ZN5flash32flash_fwd_splitkv_combine_kernelI23Flash_fwd_kernel_traitsILi32ELi64ELi128ELi4ELb0ELb0EN7cutlass10bfloat16_tE19Flash_kernel_traitsILi32ELi64ELi128ELi4ES3_EELi16ELi7ELb0EEEvNS_16Flash_fwd_paramsE,"aw",@nobits
	.sectionflags	@""
	.align	16
.nv.shared._ZN5flash32flash_fwd_splitkv_combine_kernelI23Flash_fwd_kernel_traitsILi32ELi64ELi128ELi4ELb0ELb0EN7cutlass10bfloat16_tE19Flash_kernel_traitsILi32ELi64ELi128ELi4ES3_EELi16ELi7ELb0EEEvNS_16Flash_fwd_paramsE:
	.zero		9728


//--------------------- .nv.shared._ZN5flash32flash_fwd_splitkv_combine_kernelI23Flash_fwd_kernel_traitsILi32ELi64ELi128ELi4ELb0ELb0EN7cutlass10bfloat16_tE19Flash_kernel_traitsILi32ELi64ELi128ELi4ES3_EELi16ELi6ELb0EEEvNS_16Flash_fwd_paramsE --------------------------
	.section	.nv.shared._ZN5flash32flash_fwd_splitkv_combine_kernelI23Flash_fwd_kernel_traitsILi32ELi64ELi128ELi4ELb0ELb0EN7cutlass10bfloat16_tE19Flash_kernel_traitsILi32ELi64ELi128ELi4ES3_EELi16ELi6ELb0EEEvNS_16Flash_fwd_paramsE,"aw",@nobits
	.sectionflags	@""
	.align	16
.nv.shared._ZN5flash32flash_fwd_splitkv_combine_kernelI23Flash_fwd_kernel_traitsILi32ELi64ELi128ELi4ELb0ELb0EN7cutlass10bfloat16_tE19Flash_kernel_traitsILi32ELi64ELi128ELi4ES3_EELi16ELi6ELb0EEEvNS_16Flash_fwd_paramsE:
	.zero		5376


//--------------------- .nv.shared._ZN5flash32flash_fwd_splitkv_combine_kernelI23Flash_fwd_kernel_traitsILi32ELi64ELi128ELi4ELb0ELb0EN7cutlass10bfloat16_tE19Flash_kernel_traitsILi32ELi64ELi128ELi4ES3_EELi16ELi5ELb0EEEvNS_16Flash_fwd_paramsE --------------------------
	.section	.nv.shared._ZN5flash32flash_fwd_splitkv_combine_kernelI23Flash_fwd_kernel_traitsILi32ELi64ELi128ELi4ELb0ELb0EN7cutlass10bfloat16_tE19Flash_kernel_traitsILi32ELi64ELi128ELi4ES3_EELi16ELi5ELb0EEEvNS_16Flash_fwd_paramsE,"aw",@nobits
	.sectionflags	@""
	.align	16
.nv.shared._ZN5flash32flash_fwd_splitkv_combine_kernelI23Flash_fwd_kernel_traitsILi32ELi64ELi128ELi4ELb0ELb0EN7cutlass10bfloat16_tE19Flash_kernel_traitsILi32ELi64ELi128ELi4ES3_EELi16ELi5ELb0EEEvNS_16Flash_fwd_paramsE:
	.zero		3200


//--------------------- .nv.shared._ZN5flash32flash_fwd_splitkv_combine_kernelI23Flash_fwd_kernel_traitsILi32ELi64ELi128ELi4ELb0ELb0EN7cutlass10bfloat16_tE19Flash_kernel_traitsILi32ELi64ELi128ELi4ES3_EELi16ELi4ELb0EEEvNS_16Flash_fwd_paramsE --------------------------
	.section	.nv.shared._ZN5flash32flash_fwd_splitkv_combine_kernelI23Flash_fwd_kernel_traitsILi32ELi64ELi128ELi4ELb0ELb0EN7cutlass10bfloat16_tE19Flash_kernel_traitsILi32ELi64ELi128ELi4ES3_EELi16ELi4ELb0EEEvNS_16Flash_fwd_paramsE,"aw",@nobits
	.sectionflags	@""
	.align	16
.nv.shared._ZN5flash32flash_fwd_splitkv_combine_kernelI23Flash_fwd_kernel_traitsILi32ELi64ELi128ELi4ELb0ELb0EN7cutlass10bfloat16_tE19Flash_kernel_traitsILi32ELi64ELi128ELi4ES3_EELi16ELi4ELb0EEEvNS_16Flash_fwd_paramsE:
	.zero		2112


//--------------------- .nv.shared._ZN5flash32flash_fwd_splitkv_combine_kernelI23Flash_fwd_kernel_traitsILi32ELi64ELi128ELi4ELb0ELb0EN7cutlass10bfloat16_tE19Flash_kernel_traitsILi32ELi64ELi128ELi4ES3_EELi16ELi3ELb0EEEvNS_16Flash_fwd_paramsE --------------------------
	.section	.nv.shared._ZN5flash32flash_fwd_splitkv_combine_kernelI23Flash_fwd_kernel_traitsILi32ELi64ELi128ELi4ELb0ELb0EN7cutlass10bfloat16_tE19Flash_kernel_traitsILi32ELi64ELi128ELi4ES3_EELi16ELi3ELb0EEEvNS_16Flash_fwd_paramsE,"aw",@nobits
	.sectionflags	@""
	.align	16
.nv.shared._ZN5flash32flash_fwd_splitkv_combine_kernelI23Flash_fwd_kernel_traitsILi32ELi64ELi128ELi4ELb0ELb0EN7cutlass10bfloat16_tE19Flash_kernel_traitsILi32ELi64ELi128ELi4ES3_EELi16ELi3ELb0EEEvNS_16Flash_fwd_paramsE:
	.zero		1568


//--------------------- .nv.shared._ZN5flash32flash_fwd_splitkv_combine_kernelI23Flash_fwd_kernel_traitsILi32ELi64ELi128ELi4ELb0ELb0EN7cutlass10bfloat16_tE19Flash_kernel_traitsILi32ELi64ELi128ELi4ES3_EELi16ELi2ELb0EEEvNS_16Flash_fwd_paramsE --------------------------
	.section	.nv.shared._ZN5flash32flash_fwd_splitkv_combine_kernelI23Flash_fwd_kernel_traitsILi32ELi64ELi128ELi4ELb0ELb0EN7cutlass10bfloat16_tE19Flash_kernel_traitsILi32ELi64ELi128ELi4ES3_EELi16ELi2ELb0EEEvNS_16Flash_fwd_paramsE,"aw",@nobits
	.sectionflags	@""
	.align	16
.nv.shared._ZN5flash32flash_fwd_splitkv_combine_kernelI23Flash_fwd_kernel_traitsILi32ELi64ELi128ELi4ELb0ELb0EN7cutlass10bfloat16_tE19Flash_kernel_traitsILi32ELi64ELi128ELi4ES3_EELi16ELi2ELb0EEEvNS_16Flash_fwd_paramsE:
	.zero		1296


//--------------------- .nv.shared._ZN5flash32flash_fwd_splitkv_combine_kernelI23Flash_fwd_kernel_traitsILi32ELi64ELi128ELi4ELb0ELb0EN7cutlass10bfloat16_tE19Flash_kernel_traitsILi32ELi64ELi128ELi4ES3_EELi16ELi1ELb0EEEvNS_16Flash_fwd_paramsE --------------------------
	.section	.nv.shared._ZN5flash32flash_fwd_splitkv_combine_kernelI23Flash_fwd_kernel_traitsILi32ELi64ELi128ELi4ELb0ELb0EN7cutlass10bfloat16_tE19Flash_kernel_traitsILi32ELi64ELi128ELi4ES3_EELi16ELi1ELb0EEEvNS_16Flash_fwd_paramsE,"aw",@nobits
	.sectionflags	@""
	.align	16
.nv.shared._ZN5flash32flash_fwd_splitkv_combine_kernelI23Flash_fwd_kernel_traitsILi32ELi64ELi128ELi4ELb0ELb0EN7cutlass10bfloat16_tE19Flash_kernel_traitsILi32ELi64ELi128ELi4ES3_EELi16ELi1ELb0EEEvNS_16Flash_fwd_paramsE:
	.zero		1168


//--------------------- .nv.shared._ZN5flash32flash_fwd_splitkv_combine_kernelI23Flash_fwd_kernel_traitsILi32ELi64ELi128ELi4ELb0ELb0EN7cutlass10bfloat16_tE19Flash_kernel_traitsILi32ELi64ELi128ELi4ES3_EELi16ELi7ELb1EEEvNS_16Flash_fwd_paramsE --------------------------
	.section	.nv.shared._ZN5flash32flash_fwd_splitkv_combine_kernelI23Flash_fwd_kernel_traitsILi32ELi64ELi128ELi4ELb0ELb0EN7cutlass10bfloat16_tE19Flash_kernel_traitsILi32ELi64ELi128ELi4ES3_EELi16ELi7ELb1EEEvNS_16Flash_fwd_paramsE,"aw",@nobits
	.sectionflags	@""
	.align	16
.nv.shared._ZN5flash32flash_fwd_splitkv_combine_kernelI23Flash_fwd_kernel_traitsILi32ELi64ELi128ELi4ELb0ELb0EN7cutlass10bfloat16_tE19Flash_kernel_traitsILi32ELi64ELi128ELi4ES3_EELi16ELi7ELb1EEEvNS_16Flash_fwd_paramsE:
	.zero		9728


//--------------------- .nv.shared._ZN5flash32flash_fwd_splitkv_combine_kernelI23Flash_fwd_kernel_traitsILi32ELi64ELi128ELi4ELb0ELb0EN7cutlass10bfloat16_tE19Flash_kernel_traitsILi32ELi64ELi128ELi4ES3_EELi16ELi6ELb1EEEvNS_16Flash_fwd_paramsE --------------------------
	.section	.nv.shared._ZN5flash32flash_fwd_splitkv_combine_kernelI23Flash_fwd_kernel_traitsILi32ELi64ELi128ELi4ELb0ELb0EN7cutlass10bfloat16_tE19Flash_kernel_traitsILi32ELi64ELi128ELi4ES3_EELi16ELi6ELb1EEEvNS_16Flash_fwd_paramsE,"aw",@nobits
	.sectionflags	@""
	.align	16
.nv.shared._ZN5flash32flash_fwd_splitkv_combine_kernelI23Flash_fwd_kernel_traitsILi32ELi64ELi128ELi4ELb0ELb0EN7cutlass10bfloat16_tE19Flash_kernel_traitsILi32ELi64ELi128ELi4ES3_EELi16ELi6ELb1EEEvNS_16Flash_fwd_paramsE:
	.zero		5376


//--------------------- .nv.shared._ZN5flash32flash_fwd_splitkv_combine_kernelI23Flash_fwd_kernel_traitsILi32ELi64ELi128ELi4ELb0ELb0EN7cutlass10bfloat16_tE19Flash_kernel_traitsILi32ELi64ELi128ELi4ES3_EELi16ELi5ELb1EEEvNS_16Flash_fwd_paramsE --------------------------
	.section	.nv.shared._ZN5flash32flash_fwd_splitkv_combine_kernelI23Flash_fwd_kernel_traitsILi32ELi64ELi128ELi4ELb0ELb0EN7cutlass10bfloat16_tE19Flash_kernel_traitsILi32ELi64ELi128ELi4ES3_EELi16ELi5ELb1EEEvNS_16Flash_fwd_paramsE,"aw",@nobits
	.sectionflags	@""
	.align	16
.nv.shared._ZN5flash32flash_fwd_splitkv_combine_kernelI23Flash_fwd_kernel_traitsILi32ELi64ELi128ELi4ELb0ELb0EN7cutlass10bfloat16_tE19Flash_kernel_traitsILi32ELi64ELi128ELi4ES3_EELi16ELi5ELb1EEEvNS_16Flash_fwd_paramsE:
	.zero		3200


//--------------------- .nv.shared._ZN5flash32flash_fwd_splitkv_combine_kernelI23Flash_fwd_kernel_traitsILi32ELi64ELi128ELi4ELb0ELb0EN7cutlass10bfloat16_tE19Flash_kernel_traitsILi32ELi64ELi128ELi4ES3_EELi16ELi4ELb1EEEvNS_16Flash_fwd_paramsE --------------------------
	.section	.nv.shared._ZN5flash32flash_fwd_splitkv_combine_kernelI23Flash_fwd_kernel_traitsILi32ELi64ELi128ELi4ELb0ELb0EN7cutlass10bfloat16_tE19Flash_kernel_traitsILi32ELi64ELi128ELi4ES3_EELi16ELi4ELb1EEEvNS_16Flash_fwd_paramsE,"aw",@nobits
	.sectionflags	@""
	.align	16
.nv.shared._ZN5flash32flash_fwd_splitkv_combine_kernelI23Flash_fwd_kernel_traitsILi32ELi64ELi128ELi4ELb0ELb0EN7cutlass10bfloat16_tE19Flash_kernel_traitsILi32ELi64ELi128ELi4ES3_EELi16ELi4ELb1EEEvNS_16Flash_fwd_paramsE:
	.zero		2112


//--------------------- .nv.shared._ZN5flash32flash_fwd_splitkv_combine_kernelI23Flash_fwd_kernel_traitsILi32ELi64ELi128ELi4ELb0ELb0EN7cutlass10bfloat16_tE19Flash_kernel_traitsILi32ELi64ELi128ELi4ES3_EELi16ELi3ELb1EEEvNS_16Flash_fwd_paramsE --------------------------
	.section	.nv.shared._ZN5flash32flash_fwd_splitkv_combine_kernelI23Flash_fwd_kernel_traitsILi32ELi64ELi128ELi4ELb0ELb0EN7cutlass10bfloat16_tE19Flash_kernel_traitsILi32ELi64ELi128ELi4ES3_EELi16ELi3ELb1EEEvNS_16Flash_fwd_paramsE,"aw",@nobits
	.sectionflags	@""
	.align	16
.nv.shared._ZN5flash32flash_fwd_splitkv_combine_kernelI23Flash_fwd_kernel_traitsILi32ELi64ELi128ELi4ELb0ELb0EN7cutlass10bfloat16_tE19Flash_kernel_traitsILi32ELi64ELi128ELi4ES3_EELi16ELi3ELb1EEEvNS_16Flash_fwd_paramsE:
	.zero		1568


//--------------------- .nv.shared._ZN5flash32flash_fwd_splitkv_combine_kernelI23Flash_fwd_kernel_traitsILi32ELi64ELi128ELi4ELb0ELb0EN7cutlass10bfloat16_tE19Flash_kernel_traitsILi32ELi64ELi128ELi4ES3_EELi16ELi2ELb1EEEvNS_16Flash_fwd_paramsE --------------------------
	.section	.nv.shared._ZN5flash32flash_fwd_splitkv_combine_kernelI23Flash_fwd_kernel_traitsILi32ELi64ELi128ELi4ELb0ELb0EN7cutlass10bfloat16_tE19Flash_kernel_traitsILi32ELi64ELi128ELi4ES3_EELi16ELi2ELb1EEEvNS_16Flash_fwd_paramsE,"aw",@nobits
	.sectionflags	@""
	.align	16
.nv.shared._ZN5flash32flash_fwd_splitkv_combine_kernelI23Flash_fwd_kernel_traitsILi32ELi64ELi128ELi4ELb0ELb0EN7cutlass10bfloat16_tE19Flash_kernel_traitsILi32ELi64ELi128ELi4ES3_EELi16ELi2ELb1EEEvNS_16Flash_fwd_paramsE:
	.zero		1296


//--------------------- .nv.shared._ZN5flash32flash_fwd_splitkv_combine_kernelI23Flash_fwd_kernel_traitsILi32ELi64ELi128ELi4ELb0ELb0EN7cutlass10bfloat16_tE19Flash_kernel_traitsILi32ELi64ELi128ELi4ES3_EELi16ELi1ELb1EEEvNS_16Flash_fwd_paramsE --------------------------
	.section	.nv.shared._ZN5flash32flash_fwd_splitkv_combine_kernelI23Flash_fwd_kernel_traitsILi32ELi64ELi128ELi4ELb0ELb0EN7cutlass10bfloat16_tE19Flash_kernel_traitsILi32ELi64ELi128ELi4ES3_EELi16ELi1ELb1EEEvNS_16Flash_fwd_paramsE,"aw",@nobits
	.sectionflags	@""
	.align	16
.nv.shared._ZN5flash32flash_fwd_splitkv_combine_kernelI23Flash_fwd_kernel_traitsILi32ELi64ELi128ELi4ELb0ELb0EN7cutlass10bfloat16_tE19Flash_kernel_traitsILi32ELi64ELi128ELi4ES3_EELi16ELi1ELb1EEEvNS_16Flash_fwd_paramsE:
	.zero		1168


//--------------------- .nv.shared._ZN5flash24flash_fwd_splitkv_kernelI23Flash_fwd_kernel_traitsILi32ELi64ELi128ELi4ELb0ELb0EN7cutlass10bfloat16_tE19Flash_kernel_traitsILi32ELi64ELi128ELi4ES3_EELb1ELb0ELb0ELb0ELb0ELb0ELb0ELb0EEEvNS_16Flash_fwd_paramsE --------------------------
	.section	.nv.shared._ZN5flash24flash_fwd_splitkv_kernelI23Flash_fwd_kernel_traitsILi32ELi64ELi128ELi4ELb0ELb0EN7cutlass10bfloat16_tE19Flash_kernel_traitsILi32ELi64ELi128ELi4ES3_EELb1ELb0ELb0ELb0ELb0ELb0ELb0ELb0EEEvNS_16Flash_fwd_paramsE,"aw",@nobits
	.sectionflags	@""
	.align	16
	.zero		1024


//--------------------- .nv.shared._ZN5flash24flash_fwd_splitkv_kernelI23Flash_fwd_kernel_traitsILi32ELi64ELi128ELi4ELb0ELb0EN7cutlass10bfloat16_tE19Flash_kernel_traitsILi32ELi64ELi128ELi4ES3_EELb1ELb0ELb0ELb0ELb0ELb1ELb0ELb0EEEvNS_16Flash_fwd_paramsE --------------------------
	.section	.nv.shared._ZN5flash24flash_fwd_splitkv_kernelI23Flash_fwd_kernel_traitsILi32ELi64ELi128ELi4ELb0ELb0EN7cutlass10bfloat16_tE19Flash_kernel_traitsILi32ELi64ELi128ELi4ES3_EELb1ELb0ELb0ELb0ELb0ELb1ELb0ELb0EEEvNS_16Flash_fwd_paramsE,"aw",@nobits
	.sectionflags	@""
	.align	16
	.zero		1024


//--------------------- .nv.shared._ZN5flash24flash_fwd_splitkv_kernelI23Flash_fwd_kernel_traitsILi32ELi64ELi128ELi4ELb0ELb0EN7cutlass10bfloat16_tE19Flash_kernel_traitsILi32ELi64ELi128ELi4ES3_EELb1ELb0ELb0ELb0ELb0ELb0ELb0ELb1EEEvNS_16Flash_fwd_paramsE --------------------------
	.section	.nv.shared._ZN5flash24flash_fwd_splitkv_kernelI23Flash_fwd_kernel_traitsILi32ELi64ELi128ELi4ELb0ELb0EN7cutlass10bfloat16_tE19Flash_kernel_traitsILi32ELi64ELi128ELi4ES3_EELb1ELb0ELb0ELb0ELb0ELb0ELb0ELb1EEEvNS_16Flash_fwd_paramsE,"aw",@nobits
	.sectionflags	@""
	.align	16
	.zero		1024


//--------------------- .nv.shared._ZN5flash24flash_fwd_splitkv_kernelI23Flash_fwd_kernel_traitsILi32ELi64ELi128ELi4ELb0ELb0EN7cutlass10bfloat16_tE19Flash_kernel_traitsILi32ELi64ELi128ELi4ES3_EELb1ELb0ELb0ELb0ELb0ELb1ELb0ELb1EEEvNS_16Flash_fwd_paramsE --------------------------
	.section	.nv.shared._ZN5flash24flash_fwd_splitkv_kernelI23Flash_fwd_kernel_traitsILi32ELi64ELi128ELi4ELb0ELb0EN7cutlass10bfloat16_tE19Flash_kernel_traitsILi32ELi64ELi128ELi4ES3_EELb1ELb0ELb0ELb0ELb0ELb1ELb0ELb1EEEvNS_16Flash_fwd_paramsE,"aw",@nobits
	.sectionflags	@""
	.align	16
	.zero		1024


//--------------------- .nv.shared._ZN5flash24flash_fwd_splitkv_kernelI23Flash_fwd_kernel_traitsILi32ELi64ELi128ELi4ELb0ELb0EN7cutlass10bfloat16_tE19Flash_kernel_traitsILi32ELi64ELi128ELi4ES3_EELb1ELb0ELb0ELb0ELb0ELb0ELb1ELb0EEEvNS_16Flash_fwd_paramsE --------------------------
	.section	.nv.shared._ZN5flash24flash_fwd_splitkv_kernelI23Flash_fwd_kernel_traitsILi32ELi64ELi128ELi4ELb0ELb0EN7cutlass10bfloat16_tE19Flash_kernel_traitsILi32ELi64ELi128ELi4ES3_EELb1ELb0ELb0ELb0ELb0ELb0ELb1ELb0EEEvNS_16Flash_fwd_paramsE,"aw",@nobits
	.sectionflags	@""
	.align	16
	.zero		1024


//--------------------- .nv.shared._ZN5flash24flash_fwd_splitkv_kernelI23Flash_fwd_kernel_traitsILi32ELi64ELi128ELi4ELb0ELb0EN7cutlass10bfloat16_tE19Flash_kernel_traitsILi32ELi64ELi128ELi4ES3_EELb1ELb0ELb0ELb0ELb0ELb1ELb1ELb0EEEvNS_16Flash_fwd_paramsE --------------------------
	.section	.nv.shared._ZN5flash24flash_fwd_splitkv_kernelI23Flash_fwd_kernel_traitsILi32ELi64ELi128ELi4ELb0ELb0EN7cutlass10bfloat16_tE19Flash_kernel_traitsILi32ELi64ELi128ELi4ES3_EELb1ELb0ELb0ELb0ELb0ELb1ELb1ELb0EEEvNS_16Flash_fwd_paramsE,"aw",@nobits
	.sectionflags	@""
	.align	16
	.zero		1024


//--------------------- .nv.shared._ZN5flash24flash_fwd_splitkv_kernelI23Flash_fwd_kernel_traitsILi32ELi64ELi128ELi4ELb0ELb0EN7cutlass10bfloat16_tE19Flash_kernel_traitsILi32ELi64ELi128ELi4ES3_EELb1ELb0ELb0ELb0ELb0ELb0ELb1ELb1EEEvNS_16Flash_fwd_paramsE --------------------------
	.section	.nv.shared._ZN5flash24flash_fwd_splitkv_kernelI23Flash_fwd_kernel_traitsILi32ELi64ELi128ELi4ELb0ELb0EN7cutlass10bfloat16_tE19Flash_kernel_traitsILi32ELi64ELi128ELi4ES3_EELb1ELb0ELb0ELb0ELb0ELb0ELb1ELb1EEEvNS_16Flash_fwd_paramsE,"aw",@nobits
	.sectionflags	@""
	.align	16
	.zero		1024


//--------------------- .nv.shared._ZN5flash24flash_fwd_splitkv_kernelI23Flash_fwd_kernel_traitsILi32ELi64ELi128ELi4ELb0ELb0EN7cutlass10bfloat16_tE19Flash_kernel_traitsILi32ELi64ELi128ELi4ES3_EELb1ELb0ELb0ELb0ELb0ELb1ELb1ELb1EEEvNS_16Flash_fwd_paramsE --------------------------
	.section	.nv.shared._ZN5flash24flash_fwd_splitkv_kernelI23Flash_fwd_kernel_traitsILi32ELi64ELi128ELi4ELb0ELb0EN7cutlass10bfloat16_tE19Flash_kernel_traitsILi32ELi64ELi128ELi4ES3_EELb1ELb0ELb0ELb0ELb0ELb1ELb1ELb1EEEvNS_16Flash_fwd_paramsE,"aw",@nobits
	.sectionflags	@""
	.align	16
	.zero		1024


//--------------------- .nv.shared._ZN5flash24flash_fwd_splitkv_kernelI23Flash_fwd_kernel_traitsILi32ELi64ELi128ELi4ELb0ELb0EN7cutlass10bfloat16_tE19Flash_kernel_traitsILi32ELi64ELi128ELi4ES3_EELb1ELb0ELb0ELb1ELb1ELb0ELb0ELb0EEEvNS_16Flash_fwd_paramsE --------------------------
	.section	.nv.shared._ZN5flash24flash_fwd_splitkv_kernelI23Flash_fwd_kernel_traitsILi32ELi64ELi128ELi4ELb0ELb0EN7cutlass10bfloat16_tE19Flash_kernel_traitsILi32ELi64ELi128ELi4ES3_EELb1ELb0ELb0ELb1ELb1ELb0ELb0ELb0EEEvNS_16Flash_fwd_paramsE,"aw",@nobits
	.sectionflags	@""
	.align	16
	.zero		1024


//--------------------- .nv.shared._ZN5flash24flash_fwd_splitkv_kernelI23Flash_fwd_kernel_traitsILi32ELi64ELi128ELi4ELb0ELb0EN7cutlass10bfloat16_tE19Flash_kernel_traitsILi32ELi64ELi128ELi4ES3_EELb1ELb0ELb0ELb1ELb1ELb1ELb0ELb0EEEvNS_16Flash_fwd_paramsE --------------------------
	.section	.nv.shared._ZN5flash24flash_fwd_splitkv_kernelI23Flash_fwd_kernel_traitsILi32ELi64ELi128ELi4ELb0ELb0EN7cutlass10bfloat16_tE19Flash_kernel_traitsILi32ELi64ELi128ELi4ES3_EELb1ELb0ELb0ELb1ELb1ELb1ELb0ELb0EEEvNS_16Flash_fwd_paramsE,"aw",@nobits
	.sectionflags	@""
	.align	16
	.zero		1024


//--------------------- .nv.shared._ZN5flash24flash_fwd_splitkv_kernelI23Flash_fwd_kernel_traitsILi32ELi64ELi128ELi4ELb0ELb0EN7cutlass10bfloat16_tE19Flash_kernel_traitsILi32ELi64ELi128ELi4ES3_EELb1ELb0ELb0ELb1ELb1ELb0ELb1ELb0EEEvNS_16Flash_fwd_paramsE --------------------------
	.section	.nv.shared._ZN5flash24flash_fwd_splitkv_kernelI23Flash_fwd_kernel_traitsILi32ELi64ELi128ELi4ELb0ELb0EN7cutlass10bfloat16_tE19Flash_kernel_traitsILi32ELi64ELi128ELi4ES3_EELb1ELb0ELb0ELb1ELb1ELb0ELb1ELb0EEEvNS_16Flash_fwd_paramsE,"aw",@nobits
	.sectionflags	@""
	.align	16
	.zero		1024


//--------------------- .nv.shared._ZN5flash24flash_fwd_splitkv_kernelI23Flash_fwd_kernel_traitsILi32ELi64ELi128ELi4ELb0ELb0EN7cutlass10bfloat16_tE19Flash_kernel_traitsILi32ELi64ELi128ELi4ES3_EELb1ELb0ELb0ELb1ELb1ELb1ELb1ELb0EEEvNS_16Flash_fwd_paramsE --------------------------
	.section	.nv.shared._ZN5flash24flash_fwd_splitkv_kernelI23Flash_fwd_kernel_traitsILi32ELi64ELi128ELi4ELb0ELb0EN7cutlass10bfloat16_tE19Flash_kernel_traitsILi32ELi64ELi128ELi4ES3_EELb1ELb0ELb0ELb1ELb1ELb1ELb1ELb0EEEvNS_16Flash_fwd_paramsE,"aw",@nobits
	.sectionflags	@""
	.align	16
	.zero		1024


//--------------------- .nv.shared._ZN5flash24flash_fwd_splitkv_kernelI23Flash_fwd_kernel_traitsILi32ELi64ELi128ELi4ELb0ELb0EN7cutlass10bfloat16_tE19Flash_kernel_traitsILi32ELi64ELi128ELi4ES3_EELb1ELb0ELb0ELb0ELb1ELb0ELb0ELb0EEEvNS_16Flash_fwd_paramsE --------------------------
	.section	.nv.shared._ZN5flash24flash_fwd_splitkv_kernelI23Flash_fwd_kernel_traitsILi32ELi64ELi128ELi4ELb0ELb0EN7cutlass10bfloat16_tE19Flash_kernel_traitsILi32ELi64ELi128ELi4ES3_EELb1ELb0ELb0ELb0ELb1ELb0ELb0ELb0EEEvNS_16Flash_fwd_paramsE,"aw",@nobits
	.sectionflags	@""
	.align	16
	.zero		1024


//--------------------- .nv.shared._ZN5flash24flash_fwd_splitkv_kernelI23Flash_fwd_kernel_traitsILi32ELi64ELi128ELi4ELb0ELb0EN7cutlass10bfloat16_tE19Flash_kernel_traitsILi32ELi64ELi128ELi4ES3_EELb1ELb0ELb0ELb0ELb1ELb1ELb0ELb0EEEvNS_16Flash_fwd_paramsE --------------------------
	.section	.nv.shared._ZN5flash24flash_fwd_splitkv_kernelI23Flash_fwd_kernel_traitsILi32ELi64ELi128ELi4ELb0ELb0EN7cutlass10bfloat16_tE19Flash_kernel_traitsILi32ELi64ELi128ELi4ES3_EELb1ELb0ELb0ELb0ELb1ELb1ELb0ELb0EEEvNS_16Flash_fwd_paramsE,"aw",@nobits
	.sectionflags	@""
	.align	16
	.zero		1024


//--------------------- .nv.shared._ZN5flash24flash_fwd_splitkv_kernelI23Flash_fwd_kernel_traitsILi32ELi64ELi128ELi4ELb0ELb0EN7cutlass10bfloat16_tE19Flash_kernel_traitsILi32ELi64ELi128ELi4ES3_EELb1ELb0ELb1ELb0ELb0ELb0ELb0ELb0EEEvNS_16Flash_fwd_paramsE --------------------------
	.section	.nv.shared._ZN5flash24flash_fwd_splitkv_kernelI23Flash_fwd_kernel_traitsILi32ELi64ELi128ELi4ELb0ELb0EN7cutlass10bfloat16_tE19Flash_kernel_traitsILi32ELi64ELi128ELi4ES3_EELb1ELb0ELb1ELb0ELb0ELb0ELb0ELb0EEEvNS_16Flash_fwd_paramsE,"aw",@nobits
	.sectionflags	@""
	.align	16
	.zero		1024


//--------------------- .nv.shared._ZN5flash24flash_fwd_splitkv_kernelI23Flash_fwd_kernel_traitsILi32ELi64ELi128ELi4ELb0ELb0EN7cutlass10bfloat16_tE19Flash_kernel_traitsILi32ELi64ELi128ELi4ES3_EELb1ELb0ELb1ELb0ELb0ELb1ELb0ELb0EEEvNS_16Flash_fwd_paramsE --------------------------
	.section	.nv.shared._ZN5flash24flash_fwd_splitkv_kernelI23Flash_fwd_kernel_traitsILi32ELi64ELi128ELi4ELb0ELb0EN7cutlass10bfloat16_tE19Flash_kernel_traitsILi32ELi64ELi128ELi4ES3_EELb1ELb0ELb1ELb0ELb0ELb1ELb0ELb0EEEvNS_16Flash_fwd_paramsE,"aw",@nobits
	.sectionflags	@""
	.align	16
	.zero		1024


//--------------------- .nv.shared._ZN5flash24flash_fwd_splitkv_kernelI23Flash_fwd_kernel_traitsILi32ELi64ELi128ELi4ELb0ELb0EN7cutlass10bfloat16_tE19Flash_kernel_traitsILi32ELi64ELi128ELi4ES3_EELb1ELb0ELb0ELb0ELb1ELb0ELb0ELb1EEEvNS_16Flash_fwd_paramsE --------------------------
	.section	.nv.shared._ZN5flash24flash_fwd_splitkv_kernelI23Flash_fwd_kernel_traitsILi32ELi64ELi128ELi4ELb0ELb0EN7cutlass10bfloat16_tE19Flash_kernel_traitsILi32ELi64ELi128ELi4ES3_EELb1ELb0ELb0ELb0ELb1ELb0ELb0ELb1EEEvNS_16Flash_fwd_paramsE,"aw",@nobits
	.sectionflags	@""
	.align	16
	.zero		1024


//--------------------- .nv.shared._ZN5flash24flash_fwd_splitkv_kernelI23Flash_fwd_kernel_traitsILi32ELi64ELi128ELi4ELb0ELb0EN7cutlass10bfloat16_tE19Flash_kernel_traitsILi32ELi64ELi128ELi4ES3_EELb1ELb0ELb0ELb0ELb1ELb1ELb0ELb1EEEvNS_16Flash_fwd_paramsE --------------------------
	.section	.nv.shared._ZN5flash24flash_fwd_splitkv_kernelI23Flash_fwd_kernel_traitsILi32ELi64ELi128ELi4ELb0ELb0EN7cutlass10bfloat16_tE19Flash_kernel_traitsILi32ELi64ELi128ELi4ES3_EELb1ELb0ELb0ELb0ELb1ELb1ELb0ELb1EEEvNS_16Flash_fwd_paramsE,"aw",@nobits
	.sectionflags	@""
	.align	16
	.zero		1024


//--------------------- .nv.shared._ZN5flash24flash_fwd_splitkv_kernelI23Flash_fwd_kernel_traitsILi32ELi64ELi128ELi4ELb0ELb0EN7cutlass10bfloat16_tE19Flash_kernel_traitsILi32ELi64ELi128ELi4ES3_EELb1ELb0ELb1ELb0ELb0ELb0ELb0ELb1EEEvNS_16Flash_fwd_paramsE --------------------------
	.section	.nv.shared._ZN5flash24flash_fwd_splitkv_kernelI23Flash_fwd_kernel_traitsILi32ELi64ELi128ELi4ELb0ELb0EN7cutlass10bfloat16_tE19Flash_kernel_traitsILi32ELi64ELi128ELi4ES3_EELb1ELb0ELb1ELb0ELb0ELb0ELb0ELb1EEEvNS_16Flash_fwd_paramsE,"aw",@nobits
	.sectionflags	@""
	.align	16
	.zero		1024


//--------------------- .nv.shared._ZN5flash24flash_fwd_splitkv_kernelI23Flash_fwd_kernel_traitsILi32ELi64ELi128ELi4ELb0ELb0EN7cutlass10bfloat16_tE19Flash_kernel_traitsILi32ELi64ELi128ELi4ES3_EELb1ELb0ELb1ELb0ELb0ELb1ELb0ELb1EEEvNS_16Flash_fwd_paramsE --------------------------
	.section	.nv.shared._ZN5flash24flash_fwd_splitkv_kernelI23Flash_fwd_kernel_traitsILi32ELi64ELi128ELi4ELb0ELb0EN7cutlass10bfloat16_tE19Flash_kernel_traitsILi32ELi64ELi128ELi4ES3_EELb1ELb0ELb1ELb0ELb0ELb1ELb0ELb1EEEvNS_16Flash_fwd_paramsE,"aw",@nobits
	.sectionflags	@""
	.align	16
	.zero		1024


//--------------------- .nv.shared._ZN5flash24flash_fwd_splitkv_kernelI23Flash_fwd_kernel_traitsILi32ELi64ELi128ELi4ELb0ELb0EN7cutlass10bfloat16_tE19Flash_kernel_traitsILi32ELi64ELi128ELi4ES3_EELb1ELb0ELb0ELb0ELb1ELb0ELb1ELb0EEEvNS_16Flash_fwd_paramsE --------------------------
	.section	.nv.shared._ZN5flash24flash_fwd_splitkv_kernelI23Flash_fwd_kernel_traitsILi32ELi64ELi128ELi4ELb0ELb0EN7cutlass10bfloat16_tE19Flash_kernel_traitsILi32ELi64ELi128ELi4ES3_EELb1ELb0ELb0ELb0ELb1ELb0ELb1ELb0EEEvNS_16Flash_fwd_paramsE,"aw",@nobits
	.sectionflags	@""
	.align	16
	.zero		1024


//--------------------- .nv.shared._ZN5flash24flash_fwd_splitkv_kernelI23Flash_fwd_kernel_traitsILi32ELi64ELi128ELi4ELb0ELb0EN7cutlass10bfloat16_tE19Flash_kernel_traitsILi32ELi64ELi128ELi4ES3_EELb1ELb0ELb0ELb0ELb1ELb1ELb1ELb0EEEvNS_16Flash_fwd_paramsE --------------------------
	.section	.nv.shared._ZN5flash24flash_fwd_splitkv_kernelI23Flash_fwd_kernel_traitsILi32ELi64ELi128ELi4ELb0ELb0EN7cutlass10bfloat16_tE19Flash_kernel_traitsILi32ELi64ELi128ELi4ES3_EELb1ELb0ELb0ELb0ELb1ELb1ELb1ELb0EEEvNS_16Flash_fwd_paramsE,"aw",@nobits
	.sectionflags	@""
	.align	16
	.zero		1024


//--------------------- .nv.shared._ZN5flash24flash_fwd_splitkv_kernelI23Flash_fwd_kernel_traitsILi32ELi64ELi128ELi4ELb0ELb0EN7cutlass10bfloat16_tE19Flash_kernel_traitsILi32ELi64ELi128ELi4ES3_EELb1ELb0ELb1ELb0ELb0ELb0ELb1ELb0EEEvNS_16Flash_fwd_paramsE --------------------------
	.section	.nv.shared._ZN5flash24flash_fwd_splitkv_kernelI23Flash_fwd_kernel_traitsILi32ELi64ELi128ELi4ELb0ELb0EN7cutlass10bfloat16_tE19Flash_kernel_traitsILi32ELi64ELi128ELi4ES3_EELb1ELb0ELb1ELb0ELb0ELb0ELb1ELb0EEEvNS_16Flash_fwd_paramsE,"aw",@nobits
	.sectionflags	@""
	.align	16
	.zero		1024


//--------------------- .nv.shared._ZN5flash24flash_fwd_splitkv_kernelI23Flash_fwd_kernel_traitsILi32ELi64ELi128ELi4ELb0ELb0EN7cutlass10bfloat16_tE19Flash_kernel_traitsILi32ELi64ELi128ELi4ES3_EELb1ELb0ELb1ELb0ELb0ELb1ELb1ELb0EEEvNS_16Flash_fwd_paramsE --------------------------
	.section	.nv.shared._ZN5flash24flash_fwd_splitkv_kernelI23Flash_fwd_kernel_traitsILi32ELi64ELi128ELi4ELb0ELb0EN7cutlass10bfloat16_tE19Flash_kernel_traitsILi32ELi64ELi128ELi4ES3_EELb1ELb0ELb1ELb0ELb0ELb1ELb1ELb0EEEvNS_16Flash_fwd_paramsE,"aw",@nobits
	.sectionflags	@""
	.align	16
	.zero		1024


//--------------------- .nv.shared._ZN5flash24flash_fwd_splitkv_kernelI23Flash_fwd_kernel_traitsILi32ELi64ELi128ELi4ELb0ELb0EN7cutlass10bfloat16_tE19Flash_kernel_traitsILi32ELi64ELi128ELi4ES3_EELb1ELb0ELb0ELb0ELb1ELb0ELb1ELb1EEEvNS_16Flash_fwd_paramsE --------------------------
	.section	.nv.shared._ZN5flash24flash_fwd_splitkv_kernelI23Flash_fwd_kernel_traitsILi32ELi64ELi128ELi4ELb0ELb0EN7cutlass10bfloat16_tE19Flash_kernel_traitsILi32ELi64ELi128ELi4ES3_EELb1ELb0ELb0ELb0ELb1ELb0ELb1ELb1EEEvNS_16Flash_fwd_paramsE,"aw",@nobits
	.sectionflags	@""
	.align	16
	.zero		1024


//--------------------- .nv.shared._ZN5flash24flash_fwd_splitkv_kernelI23Flash_fwd_kernel_traitsILi32ELi64ELi128ELi4ELb0ELb0EN7cutlass10bfloat16_tE19Flash_kernel_traitsILi32ELi64ELi128ELi4ES3_EELb1ELb0ELb0ELb0ELb1ELb1ELb1ELb1EEEvNS_16Flash_fwd_paramsE --------------------------
	.section	.nv.shared._ZN5flash24flash_fwd_splitkv_kernelI23Flash_fwd_kernel_traitsILi32ELi64ELi128ELi4ELb0ELb0EN7cutlass10bfloat16_tE19Flash_kernel_traitsILi32ELi64ELi128ELi4ES3_EELb1ELb0ELb0ELb0ELb1ELb1ELb1ELb1EEEvNS_16Flash_fwd_paramsE,"aw",@nobits
	.sectionflags	@""
	.align	16
	.zero		1024


//--------------------- .nv.shared._ZN5flash24flash_fwd_splitkv_kernelI23Flash_fwd_kernel_traitsILi32ELi64ELi128ELi4ELb0ELb0EN7cutlass10bfloat16_tE19Flash_kernel_traitsILi32ELi64ELi128ELi4ES3_EELb1ELb0ELb1ELb0ELb0ELb0ELb1ELb1EEEvNS_16Flash_fwd_paramsE --------------------------
	.section	.nv.shared._ZN5flash24flash_fwd_splitkv_kernelI23Flash_fwd_kernel_traitsILi32ELi64ELi128ELi4ELb0ELb0EN7cutlass10bfloat16_tE19Flash_kernel_traitsILi32ELi64ELi128ELi4ES3_EELb1ELb0ELb1ELb0ELb0ELb0ELb1ELb1EEEvNS_16Flash_fwd_paramsE,"aw",@nobits
	.sectionflags	@""
	.align	16
	.zero		1024


//--------------------- .nv.shared._ZN5flash24flash_fwd_splitkv_kernelI23Flash_fwd_kernel_traitsILi32ELi64ELi128ELi4ELb0ELb0EN7cutlass10bfloat16_tE19Flash_kernel_traitsILi32ELi64ELi128ELi4ES3_EELb1ELb0ELb1ELb0ELb0ELb1ELb1ELb1EEEvNS_16Flash_fwd_paramsE --------------------------
	.section	.nv.shared._ZN5flash24flash_fwd_splitkv_kernelI23Flash_fwd_kernel_traitsILi32ELi64ELi128ELi4ELb0ELb0EN7cutlass10bfloat16_tE19Flash_kernel_traitsILi32ELi64ELi128ELi4ES3_EELb1ELb0ELb1ELb0ELb0ELb1ELb1ELb1EEEvNS_16Flash_fwd_paramsE,"aw",@nobits
	.sectionflags	@""
	.align	16
	.zero		1024


//--------------------- .nv.constant0._ZN5flash32flash_fwd_splitkv_combine_kernelI23Flash_fwd_kernel_traitsILi32ELi64ELi256ELi4ELb0ELb0EN7cutlass10bfloat16_tE19Flash_kernel_traitsILi32ELi64ELi256ELi4ES3_EELi16ELi7ELb0EEEvNS_16Flash_fwd_paramsE --------------------------
	.section	.nv.constant0._ZN5flash32flash_fwd_splitkv_combine_kernelI23Flash_fwd_kernel_traitsILi32ELi64ELi256ELi4ELb0ELb0EN7cutlass10bfloat16_tE19Flash_kernel_traitsILi32ELi64ELi256ELi4ES3_EELi16ELi7ELb0EEEvNS_16Flash_fwd_paramsE,"a",@progbits
	.sectionflags	@""
	.align	4
.nv.constant0._ZN5flash32flash_fwd_splitkv_combine_kernelI23Flash_fwd_kernel_traitsILi32ELi64ELi256ELi4ELb0ELb0EN7cutlass10bfloat16_tE19Flash_kernel_traitsILi32ELi64ELi256ELi4ES3_EELi16ELi7ELb0EEEvNS_16Flash_fwd_paramsE:
	.zero		992


//--------------------- .nv.constant0._ZN5flash32flash_fwd_splitkv_combine_kernelI23Flash_fwd_kernel_traitsILi32ELi64ELi256ELi4ELb0ELb0EN7cutlass10bfloat16_tE19Flash_kernel_traitsILi32ELi64ELi256ELi4ES3_EELi16ELi6ELb0EEEvNS_16Flash_fwd_paramsE --------------------------
	.section	.nv.constant0._ZN5flash32flash_fwd_splitkv_combine_kernelI23Flash_fwd_kernel_traitsILi32ELi64ELi256ELi4ELb0ELb0EN7cutlass10bfloat16_tE19Flash_kernel_traitsILi32ELi64ELi256ELi4ES3_EELi16ELi6ELb0EEEvNS_16Flash_fwd_paramsE,"a",@progbits
	.sectionflags	@""
	.align	4
.nv.constant0._ZN5flash32flash_fwd_splitkv_combine_kernelI23Flash_fwd_kernel_traitsILi32ELi64ELi256ELi4ELb0ELb0EN7cutlass10bfloat16_tE19Flash_kernel_traitsILi32ELi64ELi256ELi4ES3_EELi16ELi6ELb0EEEvNS_16Flash_fwd_paramsE:
	.zero		992


//--------------------- .nv.constant0._ZN5flash32flash_fwd_splitkv_combine_kernelI23Flash_fwd_kernel_traitsILi32ELi64ELi256ELi4ELb0ELb0EN7cutlass10bfloat16_tE19Flash_kernel_traitsILi32ELi64ELi256ELi4ES3_EELi16ELi5ELb0EEEvNS_16Flash_fwd_paramsE --------------------------
	.section	.nv.constant0._ZN5flash32flash_fwd_splitkv_combine_kernelI23Flash_fwd_kernel_traitsILi32ELi64ELi256ELi4ELb0ELb0EN7cutlass10bfloat16_tE19Flash_kernel_traitsILi32ELi64ELi256ELi4ES3_EELi16ELi5ELb0EEEvNS_16Flash_fwd_paramsE,"a",@progbits
	.sectionflags	@""
	.align	4
.nv.constant0._ZN5flash32flash_fwd_splitkv_combine_kernelI23Flash_fwd_kernel_traitsILi32ELi64ELi256ELi4ELb0ELb0EN7cutlass10bfloat16_tE19Flash_kernel_traitsILi32ELi64ELi256ELi4ES3_EELi16ELi5ELb0EEEvNS_16Flash_fwd_paramsE:
	.zero		992


//--------------------- .nv.constant0._ZN5flash32flash_fwd_splitkv_combine_kernelI23Flash_fwd_kernel_traitsILi32ELi64ELi256ELi4ELb0ELb0EN7cutlass10bfloat16_tE19Flash_kernel_traitsILi32ELi64ELi256ELi4ES3_EELi16ELi4ELb0EEEvNS_16Flash_fwd_paramsE --------------------------
	.section	.nv.constant0._ZN5flash32flash_fwd_splitkv_combine_kernelI23Flash_fwd_kernel_traitsILi32ELi64ELi256ELi4ELb0ELb0EN7cutlass10bfloat16_tE19Flash_kernel_traitsILi32ELi64ELi256ELi4ES3_EELi16ELi4ELb0EEEvNS_16Flash_fwd_paramsE,"a",@progbits
	.sectionflags	@""
	.align	4
.nv.constant0._ZN5flash32flash_fwd_splitkv_combine_kernelI23Flash_fwd_kernel_traitsILi32ELi64ELi256ELi4ELb0ELb0EN7cutlass10bfloat16_tE19Flash_kernel_traitsILi32ELi64ELi256ELi4ES3_EELi16ELi4ELb0EEEvNS_16Flash_fwd_paramsE:
	.zero		992


//--------------------- .nv.constant0._ZN5flash32flash_fwd_splitkv_combine_kernelI23Flash_fwd_kernel_traitsILi32ELi64ELi256ELi4ELb0ELb0EN7cutlass10bfloat16_tE19Flash_kernel_traitsILi32ELi64ELi256ELi4ES3_EELi16ELi3ELb0EEEvNS_16Flash_fwd_paramsE --------------------------
	.section	.nv.constant0._ZN5flash32flash_fwd_splitkv_combine_kernelI23Flash_fwd_kernel_traitsILi32ELi64ELi256ELi4ELb0ELb0EN7cutlass10bfloat16_tE19Flash_kernel_traitsILi32ELi64ELi256ELi4ES3_EELi16ELi3ELb0EEEvNS_16Flash_fwd_paramsE,"a",@progbits
	.sectionflags	@""
	.align	4
.nv.constant0._ZN5flash32flash_fwd_splitkv_combine_kernelI23Flash_fwd_kernel_traitsILi32ELi64ELi256ELi4ELb0ELb0EN7cutlass10bfloat16_tE19Flash_kernel_traitsILi32ELi64ELi256ELi4ES3_EELi16ELi3ELb0EEEvNS_16Flash_fwd_paramsE:
	.zero		992


//--------------------- .nv.constant0._ZN5flash32flash_fwd_splitkv_combine_kernelI23Flash_fwd_kernel_traitsILi32ELi64ELi256ELi4ELb0ELb0EN7cutlass10bfloat16_tE19Flash_kernel_traitsILi32ELi64ELi256ELi4ES3_EELi16ELi2ELb0EEEvNS_16Flash_fwd_paramsE --------------------------
	.section	.nv.constant0._ZN5flash32flash_fwd_splitkv_combine_kernelI23Flash_fwd_kernel_traitsILi32ELi64ELi256ELi4ELb0ELb0EN7cutlass10bfloat16_tE19Flash_kernel_traitsILi32ELi64ELi256ELi4ES3_EELi16ELi2ELb0EEEvNS_16Flash_fwd_paramsE,"a",@progbits
	.sectionflags	@""
	.align	4
.nv.constant0._ZN5flash32flash_fwd_splitkv_combine_kernelI23Flash_fwd_kernel_traitsILi32ELi64ELi256ELi4ELb0ELb0EN7cutlass10bfloat16_tE19Flash_kernel_traitsILi32ELi64ELi256ELi4ES3_EELi16ELi2ELb0EEEvNS_16Flash_fwd_paramsE:
	.zero		992


//--------------------- .nv.constant0._ZN5flash32flash_fwd_splitkv_combine_kernelI23Flash_fwd_kernel_traitsILi32ELi64ELi256ELi4ELb0ELb0EN7cutlass10bfloat16_tE19Flash_kernel_traitsILi32ELi64ELi256ELi4ES3_EELi16ELi1ELb0EEEvNS_16Flash_fwd_paramsE --------------------------
	.section	.nv.constant0._ZN5flash32flash_fwd_splitkv_combine_kernelI23Flash_fwd_kernel_traitsILi32ELi64ELi256ELi4ELb0ELb0EN7cutlass10bfloat16_tE19Flash_kernel_traitsILi32ELi64ELi256ELi4ES3_EELi16ELi1ELb0EEEvNS_16Flash_fwd_paramsE,"a",@progbits
	.sectionflags	@""
	.align	4
.nv.constant0._ZN5flash32flash_fwd_splitkv_combine_kernelI23Flash_fwd_kernel_traitsILi32ELi64ELi256ELi4ELb0ELb0EN7cutlass10bfloat16_tE19Flash_kernel_traitsILi32ELi64ELi256ELi4ES3_EELi16ELi1ELb0EEEvNS_16Flash_fwd_paramsE:
	.zero		992


//--------------------- .nv.constant0._ZN5flash32flash_fwd_splitkv_combine_kernelI23Flash_fwd_kernel_traitsILi32ELi64ELi256ELi4ELb0ELb0EN7cutlass10bfloat16_tE19Flash_kernel_traitsILi32ELi64ELi256ELi4ES3_EELi16ELi7ELb1EEEvNS_16Flash_fwd_paramsE --------------------------
	.section	.nv.constant0._ZN5flash32flash_fwd_splitkv_combine_kernelI23Flash_fwd_kernel_traitsILi32ELi64ELi256ELi4ELb0ELb0EN7cutlass10bfloat16_tE19Flash_kernel_traitsILi32ELi64ELi256ELi4ES3_EELi16ELi7ELb1EEEvNS_16Flash_fwd_paramsE,"a",@progbits
	.sectionflags	@""
	.align	4
.nv.constant0._ZN5flash32flash_fwd_splitkv_combine_kernelI23Flash_fwd_kernel_traitsILi32ELi64ELi256ELi4ELb0ELb0EN7cutlass10bfloat16_tE19Flash_kernel_traitsILi32ELi64ELi256ELi4ES3_EELi16ELi7ELb1EEEvNS_16Flash_fwd_paramsE:
	.zero		992


//--------------------- .nv.constant0._ZN5flash32flash_fwd_splitkv_combine_kernelI23Flash_fwd_kernel_traitsILi32ELi64ELi256ELi4ELb0ELb0EN7cutlass10bfloat16_tE19Flash_kernel_traitsILi32ELi64ELi256ELi4ES3_EELi16ELi6ELb1EEEvNS_16Flash_fwd_paramsE --------------------------
	.section	.nv.constant0._ZN5flash32flash_fwd_splitkv_combine_kernelI23Flash_fwd_kernel_traitsILi32ELi64ELi256ELi4ELb0ELb0EN7cutlass10bfloat16_tE19Flash_kernel_traitsILi32ELi64ELi256ELi4ES3_EELi16ELi6ELb1EEEvNS_16Flash_fwd_paramsE,"a",@progbits
	.sectionflags	@""
	.align	4
.nv.constant0._ZN5flash32flash_fwd_splitkv_combine_kernelI23Flash_fwd_kernel_traitsILi32ELi64ELi256ELi4ELb0ELb0EN7cutlass10bfloat16_tE19Flash_kernel_traitsILi32ELi64ELi256ELi4ES3_EELi16ELi6ELb1EEEvNS_16Flash_fwd_paramsE:
	.zero		992


//--------------------- .nv.constant0._ZN5flash32flash_fwd_splitkv_combine_kernelI23Flash_fwd_kernel_traitsILi32ELi64ELi256ELi4ELb0ELb0EN7cutlass10bfloat16_tE19Flash_kernel_traitsILi32ELi64ELi256ELi4ES3_EELi16ELi5ELb1EEEvNS_16Flash_fwd_paramsE --------------------------
	.section	.nv.constant0._ZN5flash32flash_fwd_splitkv_combine_kernelI23Flash_fwd_kernel_traitsILi32ELi64ELi256ELi4ELb0ELb0EN7cutlass10bfloat16_tE19Flash_kernel_traitsILi32ELi64ELi256ELi4ES3_EELi16ELi5ELb1EEEvNS_16Flash_fwd_paramsE,"a",@progbits
	.sectionflags	@""
	.align	4
.nv.constant0._ZN5flash32flash_fwd_splitkv_combine_kernelI23Flash_fwd_kernel_traitsILi32ELi64ELi256ELi4ELb0ELb0EN7cutlass10bfloat16_tE19Flash_kernel_traitsILi32ELi64ELi256ELi4ES3_EELi16ELi5ELb1EEEvNS_16Flash_fwd_paramsE:
	.zero		992


//--------------------- .nv.constant0._ZN5flash32flash_fwd_splitkv_combine_kernelI23Flash_fwd_kernel_traitsILi32ELi64ELi256ELi4ELb0ELb0EN7cutlass10bfloat16_tE19Flash_kernel_traitsILi32ELi64ELi256ELi4ES3_EELi16ELi4ELb1EEEvNS_16Flash_fwd_paramsE --------------------------
	.section	.nv.constant0._ZN5flash32flash_fwd_splitkv_combine_kernelI23Flash_fwd_kernel_traitsILi32ELi64ELi256ELi4ELb0ELb0EN7cutlass10bfloat16_tE19Flash_kernel_traitsILi32ELi64ELi256ELi4ES3_EELi16ELi4ELb1EEEvNS_16Flash_fwd_paramsE,"a",@progbits
	.sectionflags	@""
	.align	4
.nv.constant0._ZN5flash32flash_fwd_splitkv_combine_kernelI23Flash_fwd_kernel_traitsILi32ELi64ELi256ELi4ELb0ELb0EN7cutlass10bfloat16_tE19Flash_kernel_traitsILi32ELi64ELi256ELi4ES3_EELi16ELi4ELb1EEEvNS_16Flash_fwd_paramsE:
	.zero		992


//--------------------- .nv.constant0._ZN5flash32flash_fwd_splitkv_combine_kernelI23Flash_fwd_kernel_traitsILi32ELi64ELi256ELi4ELb0ELb0EN7cutlass10bfloat16_tE19Flash_kernel_traitsILi32ELi64ELi256ELi4ES3_EELi16ELi3ELb1EEEvNS_16Flash_fwd_paramsE --------------------------
	.section	.nv.constant0._ZN5flash32flash_fwd_splitkv_combine_kernelI23Flash_fwd_kernel_traitsILi32ELi64ELi256ELi4ELb0ELb0EN7cutlass10bfloat16_tE19Flash_kernel_traitsILi32ELi64ELi256ELi4ES3_EELi16ELi3ELb1EEEvNS_16Flash_fwd_paramsE,"a",@progbits
	.sectionflags	@""
	.align	4
.nv.constant0._ZN5flash32flash_fwd_splitkv_combine_kernelI23Flash_fwd_kernel_traitsILi32ELi64ELi256ELi4ELb0ELb0EN7cutlass10bfloat16_tE19Flash_kernel_traitsILi32ELi64ELi256ELi4ES3_EELi16ELi3ELb1EEEvNS_16Flash_fwd_paramsE:
	.zero		992


//--------------------- .nv.constant0._ZN5flash32flash_fwd_splitkv_combine_kernelI23Flash_fwd_kernel_traitsILi32ELi64ELi256ELi4ELb0ELb0EN7cutlass10bfloat16_tE19Flash_kernel_traitsILi32ELi64ELi256ELi4ES3_EELi16ELi2ELb1EEEvNS_16Flash_fwd_paramsE --------------------------
	.section	.nv.constant0._ZN5flash32flash_fwd_splitkv_combine_kernelI23Flash_fwd_kernel_traitsILi32ELi64ELi256ELi4ELb0ELb0EN7cutlass10bfloat16_tE19Flash_kernel_traitsILi32ELi64ELi256ELi4ES3_EELi16ELi2ELb1EEEvNS_16Flash_fwd_paramsE,"a",@progbits
	.sectionflags	@""
	.align	4
.nv.constant0._ZN5flash32flash_fwd_splitkv_combine_kernelI23Flash_fwd_kernel_traitsILi32ELi64ELi256ELi4ELb0ELb0EN7cutlass10bfloat16_tE19Flash_kernel_traitsILi32ELi64ELi256ELi4ES3_EELi16ELi2ELb1EEEvNS_16Flash_fwd_paramsE:
	.zero		992


//--------------------- .nv.constant0._ZN5flash32flash_fwd_splitkv_combine_kernelI23Flash_fwd_kernel_traitsILi32ELi64ELi256ELi4ELb0ELb0EN7cutlass10bfloat16_tE19Flash_kernel_traitsILi32ELi64ELi256ELi4ES3_EELi16ELi1ELb1EEEvNS_16Flash_fwd_paramsE --------------------------
	.section	.nv.constant0._ZN5flash32flash_fwd_splitkv_combine_kernelI23Flash_fwd_kernel_traitsILi32ELi64ELi256ELi4ELb0ELb0EN7cutlass10bfloat16_tE19Flash_kernel_traitsILi32ELi64ELi256ELi4ES3_EELi16ELi1ELb1EEEvNS_16Flash_fwd_paramsE,"a",@progbits
	.sectionflags	@""
	.align	4
.nv.constant0._ZN5flash32flash_fwd_splitkv_combine_kernelI23Flash_fwd_kernel_traitsILi32ELi64ELi256ELi4ELb0ELb0EN7cutlass10bfloat16_tE19Flash_kernel_traitsILi32ELi64ELi256ELi4ES3_EELi16ELi1ELb1EEEvNS_16Flash_fwd_paramsE:
	.zero		992


//--------------------- .nv.constant0._ZN5flash24flash_fwd_splitkv_kernelI23Flash_fwd_kernel_traitsILi32ELi64ELi256ELi4ELb0ELb0EN7cutlass10bfloat16_tE19Flash_kernel_traitsILi32ELi64ELi256ELi4ES3_EELb1ELb0ELb0ELb0ELb0ELb0ELb0ELb0EEEvNS_16Flash_fwd_paramsE --------------------------
	.section	.nv.constant0._ZN5flash24flash_fwd_splitkv_kernelI23Flash_fwd_kernel_traitsILi32ELi64ELi256ELi4ELb0ELb0EN7cutlass10bfloat16_tE19Flash_kernel_traitsILi32ELi64ELi256ELi4ES3_EELb1ELb0ELb0ELb0ELb0ELb0ELb0ELb0EEEvNS_16Flash_fwd_paramsE,"a",@progbits
	.sectionflags	@""
	.align	4
.nv.constant0._ZN5flash24flash_fwd_splitkv_kernelI23Flash_fwd_kernel_traitsILi32ELi64ELi256ELi4ELb0ELb0EN7cutlass10bfloat16_tE19Flash_kernel_traitsILi32ELi64ELi256ELi4ES3_EELb1ELb0ELb0ELb0ELb0ELb0ELb0ELb0EEEvNS_16Flash_fwd_paramsE:
	.zero		992


//--------------------- .nv.constant0._ZN5flash24flash_fwd_splitkv_kernelI23Flash_fwd_kernel_traitsILi32ELi64ELi256ELi4ELb0ELb0EN7cutlass10bfloat16_tE19Flash_kernel_traitsILi32ELi64ELi256ELi4ES3_EELb1ELb0ELb0ELb0ELb0ELb1ELb0ELb0EEEvNS_16Flash_fwd_paramsE --------------------------
	.section	.nv.constant0._ZN5flash24flash_fwd_splitkv_kernelI23Flash_fwd_kernel_traitsILi32ELi64ELi256ELi4ELb0ELb0EN7cutlass10bfloat16_tE19Flash_kernel_traitsILi32ELi64ELi256ELi4ES3_EELb1ELb0ELb0ELb0ELb0ELb1ELb0ELb0EEEvNS_16Flash_fwd_paramsE,"a",@progbits
	.sectionflags	@""
	.align	4
.nv.constant0._ZN5flash24flash_fwd_splitkv_kernelI23Flash_fwd_kernel_traitsILi32ELi64ELi256ELi4ELb0ELb0EN7cutlass10bfloat16_tE19Flash_kernel_traitsILi32ELi64ELi256ELi4ES3_EELb1ELb0ELb0ELb0ELb0ELb1ELb0ELb0EEEvNS_16Flash_fwd_paramsE:
	.zero		992


//--------------------- .nv.constant0._ZN5flash24flash_fwd_splitkv_kernelI23Flash_fwd_kernel_traitsILi32ELi64ELi256ELi4ELb0ELb0EN7cutlass10bfloat16_tE19Flash_kernel_traitsILi32ELi64ELi256ELi4ES3_EELb1ELb0ELb0ELb0ELb0ELb0ELb0ELb1EEEvNS_16Flash_fwd_paramsE --------------------------
	.section	.nv.constant0._ZN5flash24flash_fwd_splitkv_kernelI23Flash_fwd_kernel_traitsILi32ELi64ELi256ELi4ELb0ELb0EN7cutlass10bfloat16_tE19Flash_kernel_traitsILi32ELi64ELi256ELi4ES3_EELb1ELb0ELb0ELb0ELb0ELb0ELb0ELb1EEEvNS_16Flash_fwd_paramsE,"a",@progbits
	.sectionflags	@""
	.align	4
.nv.constant0._ZN5flash24flash_fwd_splitkv_kernelI23Flash_fwd_kernel_traitsILi32ELi64ELi256ELi4ELb0ELb0EN7cutlass10bfloat16_tE19Flash_kernel_traitsILi32ELi64ELi256ELi4ES3_EELb1ELb0ELb0ELb0ELb0ELb0ELb0ELb1EEEvNS_16Flash_fwd_paramsE:
	.zero		992


//--------------------- .nv.constant0._ZN5flash24flash_fwd_splitkv_kernelI23Flash_fwd_kernel_traitsILi32ELi64ELi256ELi4ELb0ELb0EN7cutlass10bfloat16_tE19Flash_kernel_traitsILi32ELi64ELi256ELi4ES3_EELb1ELb0ELb0ELb0ELb0ELb1ELb0ELb1EEEvNS_16Flash_fwd_paramsE --------------------------
	.section	.nv.constant0._ZN5flash24flash_fwd_splitkv_kernelI23Flash_fwd_kernel_traitsILi32ELi64ELi256ELi4ELb0ELb0EN7cutlass10bfloat16_tE19Flash_kernel_traitsILi32ELi64ELi256ELi4ES3_EELb1ELb0ELb0ELb0ELb0ELb1ELb0ELb1EEEvNS_16Flash_fwd_paramsE,"a",@progbits
	.sectionflags	@""
	.align	4
.nv.constant0._ZN5flash24flash_fwd_splitkv_kernelI23Flash_fwd_kernel_traitsILi32ELi64ELi256ELi4ELb0ELb0EN7cutlass10bfloat16_tE19Flash_kernel_traitsILi32ELi64ELi256ELi4ES3_EELb1ELb0ELb0ELb0ELb0ELb1ELb0ELb1EEEvNS_16Flash_fwd_paramsE:
	.zero		992


//--------------------- .nv.constant0._ZN5flash24flash_fwd_splitkv_kernelI23Flash_fwd_kernel_traitsILi32ELi64ELi256ELi4ELb0ELb0EN7cutlass10bfloat16_tE19Flash_kernel_traitsILi32ELi64ELi256ELi4ES3_EELb1ELb0ELb0ELb0ELb0ELb0ELb1ELb0EEEvNS_16Flash_fwd_paramsE --------------------------
	.section	.nv.constant0._ZN5flash24flash_fwd_splitkv_kernelI23Flash_fwd_kernel_traitsILi32ELi64ELi256ELi4ELb0ELb0EN7cutlass10bfloat16_tE19Flash_kernel_traitsILi32ELi64ELi256ELi4ES3_EELb1ELb0ELb0ELb0ELb0ELb0ELb1ELb0EEEvNS_16Flash_fwd_paramsE,"a",@progbits
	.sectionflags	@""
	.align	4
.nv.constant0._ZN5flash24flash_fwd_splitkv_kernelI23Flash_fwd_kernel_traitsILi32ELi64ELi256ELi4ELb0ELb0EN7cutlass10bfloat16_tE19Flash_kernel_traitsILi32ELi64ELi256ELi4ES3_EELb1ELb0ELb0ELb0ELb0ELb0ELb1ELb0EEEvNS_16Flash_fwd_paramsE:
	.zero		992


//--------------------- .nv.constant0._ZN5flash24flash_fwd_splitkv_kernelI23Flash_fwd_kernel_traitsILi32ELi64ELi256ELi4ELb0ELb0EN7cutlass10bfloat16_tE19Flash_kernel_traitsILi32ELi64ELi256ELi4ES3_EELb1ELb0ELb0ELb0ELb0ELb1ELb1ELb0EEEvNS_16Flash_fwd_paramsE --------------------------
	.section	.nv.constant0._ZN5flash24flash_fwd_splitkv_kernelI23Flash_fwd_kernel_traitsILi32ELi64ELi256ELi4ELb0ELb0EN7cutlass10bfloat16_tE19Flash_kernel_traitsILi32ELi64ELi256ELi4ES3_EELb1ELb0ELb0ELb0ELb0ELb1ELb1ELb0EEEvNS_16Flash_fwd_paramsE,"a",@progbits
	.sectionflags	@""
	.align	4
.nv.constant0._ZN5flash24flash_fwd_splitkv_kernelI23Flash_fwd_kernel_traitsILi32ELi64ELi256ELi4ELb0ELb0EN7cutlass10bfloat16_tE19Flash_kernel_traitsILi32ELi64ELi256ELi4ES3_EELb1ELb0ELb0ELb0ELb0ELb1ELb1ELb0EEEvNS_16Flash_fwd_paramsE:
	.zero		992


//--------------------- .nv.constant0._ZN5flash24flash_fwd_splitkv_kernelI23Flash_fwd_kernel_traitsILi32ELi64ELi256ELi4ELb0ELb0EN7cutlass10bfloat16_tE19Flash_kernel_traitsILi32ELi64ELi256ELi4ES3_EELb1ELb0ELb0ELb0ELb0ELb0ELb1ELb1EEEvNS_16Flash_fwd_paramsE --------------------------
	.section	.nv.constant0._ZN5flash24flash_fwd_splitkv_kernelI23Flash_fwd_kernel_traitsILi32ELi64ELi256ELi4ELb0ELb0EN7cutlass10bfloat16_tE19Flash_kernel_traitsILi32ELi64ELi256ELi4ES3_EELb1ELb0ELb0ELb0ELb0ELb0ELb1ELb1EEEvNS_16Flash_fwd_paramsE,"a",@progbits
	.sectionflags	@""
	.align	4
.nv.constant0._ZN5flash24flash_fwd_splitkv_kernelI23Flash_fwd_kernel_traitsILi32ELi64ELi256ELi4ELb0ELb0EN7cutlass10bfloat16_tE19Flash_kernel_traitsILi32ELi64ELi256ELi4ES3_EELb1ELb0ELb0ELb0ELb0ELb0ELb1ELb1EEEvNS_16Flash_fwd_paramsE:
	.zero		992


//--------------------- .nv.constant0._ZN5flash24flash_fwd_splitkv_kernelI23Flash_fwd_kernel_traitsILi32ELi64ELi256ELi4ELb0ELb0EN7cutlass10bfloat16_tE19Flash_kernel_traitsILi32ELi64ELi256ELi4ES3_EELb1ELb0ELb0ELb0ELb0ELb1ELb1ELb1EEEvNS_16Flash_fwd_paramsE --------------------------
	.section	.nv.constant0._ZN5flash24flash_fwd_splitkv_kernelI23Flash_fwd_kernel_traitsILi32ELi64ELi256ELi4ELb0ELb0EN7cutlass10bfloat16_tE19Flash_kernel_traitsILi32ELi64ELi256ELi4ES3_EELb1ELb0ELb0ELb0ELb0ELb1ELb1ELb1EEEvNS_16Flash_fwd_paramsE,"a",@progbits
	.sectionflags	@""
	.align	4
.nv.constant0._ZN5flash24flash_fwd_splitkv_kernelI23Flash_fwd_kernel_traitsILi32ELi64ELi256ELi4ELb0ELb0EN7cutlass10bfloat16_tE19Flash_kernel_traitsILi32ELi64ELi256ELi4ES3_EELb1ELb0ELb0ELb0ELb0ELb1ELb1ELb1EEEvNS_16Flash_fwd_paramsE:
	.zero		992


//--------------------- .nv.constant0._ZN5flash24flash_fwd_splitkv_kernelI23Flash_fwd_kernel_traitsILi32ELi64ELi256ELi4ELb0ELb0EN7cutlass10bfloat16_tE19Flash_kernel_traitsILi32ELi64ELi256ELi4ES3_EELb1ELb0ELb0ELb1ELb1ELb0ELb0ELb0EEEvNS_16Flash_fwd_paramsE --------------------------
	.section	.nv.constant0._ZN5flash24flash_fwd_splitkv_kernelI23Flash_fwd_kernel_traitsILi32ELi64ELi256ELi4ELb0ELb0EN7cutlass10bfloat16_tE19Flash_kernel_traitsILi32ELi64ELi256ELi4ES3_EELb1ELb0ELb0ELb1ELb1ELb0ELb0ELb0EEEvNS_16Flash_fwd_paramsE,"a",@progbits
	.sectionflags	@""
	.align	4
.nv.constant0._ZN5flash24flash_fwd_splitkv_kernelI23Flash_fwd_kernel_traitsILi32ELi64ELi256ELi4ELb0ELb0EN7cutlass10bfloat16_tE19Flash_kernel_traitsILi32ELi64ELi256ELi4ES3_EELb1ELb0ELb0ELb1ELb1ELb0ELb0ELb0EEEvNS_16Flash_fwd_paramsE:
	.zero		992


//--------------------- .nv.constant0._ZN5flash24flash_fwd_splitkv_kernelI23Flash_fwd_kernel_traitsILi32ELi64ELi256ELi4ELb0ELb0EN7cutlass10bfloat16_tE19Flash_kernel_traitsILi32ELi64ELi256ELi4ES3_EELb1ELb0ELb0ELb1ELb1ELb1ELb0ELb0EEEvNS_16Flash_fwd_paramsE --------------------------
	.section	.nv.constant0._ZN5flash24flash_fwd_splitkv_kernelI23Flash_fwd_kernel_traitsILi32ELi64ELi256ELi4ELb0ELb0EN7cutlass10bfloat16_tE19Flash_kernel_traitsILi32ELi64ELi256ELi4ES3_EELb1ELb0ELb0ELb1ELb1ELb1ELb0ELb0EEEvNS_16Flash_fwd_paramsE,"a",@progbits
	.sectionflags	@""
	.align	4
.nv.constant0._ZN5flash24flash_fwd_splitkv_kernelI23Flash_fwd_kernel_traitsILi32ELi64ELi256ELi4ELb0ELb0EN7cutlass10bfloat16_tE19Flash_kernel_traitsILi32ELi64ELi256ELi4ES3_EELb1ELb0ELb0ELb1ELb1ELb1ELb0ELb0EEEvNS_16Flash_fwd_paramsE:
	.zero		992


//--------------------- .nv.constant0._ZN5flash24flash_fwd_splitkv_kernelI23Flash_fwd_kernel_traitsILi32ELi64ELi256ELi4ELb0ELb0EN7cutlass10bfloat16_tE19Flash_kernel_traitsILi32ELi64ELi256ELi4ES3_EELb1ELb0ELb0ELb1ELb1ELb0ELb1ELb0EEEvNS_16Flash_fwd_paramsE --------------------------
	.section	.nv.constant0._ZN5flash24flash_fwd_splitkv_kernelI23Flash_fwd_kernel_traitsILi32ELi64ELi256ELi4ELb0ELb0EN7cutlass10bfloat16_tE19Flash_kernel_traitsILi32ELi64ELi256ELi4ES3_EELb1ELb0ELb0ELb1ELb1ELb0ELb1ELb0EEEvNS_16Flash_fwd_paramsE,"a",@progbits
	.sectionflags	@""
	.align	4
.nv.constant0._ZN5flash24flash_fwd_splitkv_kernelI23Flash_fwd_kernel_traitsILi32ELi64ELi256ELi4ELb0ELb0EN7cutlass10bfloat16_tE19Flash_kernel_traitsILi32ELi64ELi256ELi4ES3_EELb1ELb0ELb0ELb1ELb1ELb0ELb1ELb0EEEvNS_16Flash_fwd_paramsE:
	.zero		992


//--------------------- .nv.constant0._ZN5flash24flash_fwd_splitkv_kernelI23Flash_fwd_kernel_traitsILi32ELi64ELi256ELi4ELb0ELb0EN7cutlass10bfloat16_tE19Flash_kernel_traitsILi32ELi64ELi256ELi4ES3_EELb1ELb0ELb0ELb1ELb1ELb1ELb1ELb0EEEvNS_16Flash_fwd_paramsE --------------------------
	.section	.nv.constant0._ZN5flash24flash_fwd_splitkv_kernelI23Flash_fwd_kernel_traitsILi32ELi64ELi256ELi4ELb0ELb0EN7cutlass10bfloat16_tE19Flash_kernel_traitsILi32ELi64ELi256ELi4ES3_EELb1ELb0ELb0ELb1ELb1ELb1ELb1ELb0EEEvNS_16Flash_fwd_paramsE,"a",@progbits
	.sectionflags	@""
	.align	4
.nv.constant0._ZN5flash24flash_fwd_splitkv_kernelI23Flash_fwd_kernel_traitsILi32ELi64ELi256ELi4ELb0ELb0EN7cutlass10bfloat16_tE19Flash_kernel_traitsILi32ELi64ELi256ELi4ES3_EELb1ELb0ELb0ELb1ELb1ELb1ELb1ELb0EEEvNS_16Flash_fwd_paramsE:
	.zero		992


//--------------------- .nv.constant0._ZN5flash24flash_fwd_splitkv_kernelI23Flash_fwd_kernel_traitsILi32ELi64ELi256ELi4ELb0ELb0EN7cutlass10bfloat16_tE19Flash_kernel_traitsILi32ELi64ELi256ELi4ES3_EELb1ELb0ELb0ELb0ELb1ELb0ELb0ELb0EEEvNS_16Flash_fwd_paramsE --------------------------
	.section	.nv.constant0._ZN5flash24flash_fwd_splitkv_kernelI23Flash_fwd_kernel_traitsILi32ELi64ELi256ELi4ELb0ELb0EN7cutlass10bfloat16_tE19Flash_kernel_traitsILi32ELi64ELi256ELi4ES3_EELb1ELb0ELb0ELb0ELb1ELb0ELb0ELb0EEEvNS_16Flash_fwd_paramsE,"a",@progbits
	.sectionflags	@""
	.align	4
.nv.constant0._ZN5flash24flash_fwd_splitkv_kernelI23Flash_fwd_kernel_traitsILi32ELi64ELi256ELi4ELb0ELb0EN7cutlass10bfloat16_tE19Flash_kernel_traitsILi32ELi64ELi256ELi4ES3_EELb1ELb0ELb0ELb0ELb1ELb0ELb0ELb0EEEvNS_16Flash_fwd_paramsE:
	.zero		992


//--------------------- .nv.constant0._ZN5flash24flash_fwd_splitkv_kernelI23Flash_fwd_kernel_traitsILi32ELi64ELi256ELi4ELb0ELb0EN7cutlass10bfloat16_tE19Flash_kernel_traitsILi32ELi64ELi256ELi4ES3_EELb1ELb0ELb0ELb0ELb1ELb1ELb0ELb0EEEvNS_16Flash_fwd_paramsE --------------------------
	.section	.nv.constant0._ZN5flash24flash_fwd_splitkv_kernelI23Flash_fwd_kernel_traitsILi32ELi64ELi256ELi4ELb0ELb0EN7cutlass10bfloat16_tE19Flash_kernel_traitsILi32ELi64ELi256ELi4ES3_EELb1ELb0ELb0ELb0ELb1ELb1ELb0ELb0EEEvNS_16Flash_fwd_paramsE,"a",@progbits
	.sectionflags	@""
	.align	4
.nv.constant0._ZN5flash24flash_fwd_splitkv_kernelI23Flash_fwd_kernel_traitsILi32ELi64ELi256ELi4ELb0ELb0EN7cutlass10bfloat16_tE19Flash_kernel_traitsILi32ELi64ELi256ELi4ES3_EELb1ELb0ELb0ELb0ELb1ELb1ELb0ELb0EEEvNS_16Flash_fwd_paramsE:
	.zero		992


//--------------------- .nv.constant0._ZN5flash24flash_fwd_splitkv_kernelI23Flash_fwd_kernel_traitsILi32ELi64ELi256ELi4ELb0ELb0EN7cutlass10bfloat16_tE19Flash_kernel_traitsILi32ELi64ELi256ELi4ES3_EELb1ELb0ELb1ELb0ELb0ELb0ELb0ELb0EEEvNS_16Flash_fwd_paramsE --------------------------
	.section	.nv.constant0._ZN5flash24flash_fwd_splitkv_kernelI23Flash_fwd_kernel_traitsILi32ELi64ELi256ELi4ELb0ELb0EN7cutlass10bfloat16_tE19Flash_kernel_traitsILi32ELi64ELi256ELi4ES3_EELb1ELb0ELb1ELb0ELb0ELb0ELb0ELb0EEEvNS_16Flash_fwd_paramsE,"a",@progbits
	.sectionflags	@""
	.align	4
.nv.constant0._ZN5flash24flash_fwd_splitkv_kernelI23Flash_fwd_kernel_traitsILi32ELi64ELi256ELi4ELb0ELb0EN7cutlass10bfloat16_tE19Flash_kernel_traitsILi32ELi64ELi256ELi4ES3_EELb1ELb0ELb1ELb0ELb0ELb0ELb0ELb0EEEvNS_16Flash_fwd_paramsE:
	.zero		992


//--------------------- .nv.constant0._ZN5flash24flash_fwd_splitkv_kernelI23Flash_fwd_kernel_traitsILi32ELi64ELi256ELi4ELb0ELb0EN7cutlass10bfloat16_tE19Flash_kernel_traitsILi32ELi64ELi256ELi4ES3_EELb1ELb0ELb1ELb0ELb0ELb1ELb0ELb0EEEvNS_16Flash_fwd_paramsE --------------------------
	.section	.nv.constant0._ZN5flash24flash_fwd_splitkv_kernelI23Flash_fwd_kernel_traitsILi32ELi64ELi256ELi4ELb0ELb0EN7cutlass10bfloat16_tE19Flash_kernel_traitsILi32ELi64ELi256ELi4ES3_EELb1ELb0ELb1ELb0ELb0ELb1ELb0ELb0EEEvNS_16Flash_fwd_paramsE,"a",@progbits
	.sectionflags	@""
	.align	4
.nv.constant0._ZN5flash24flash_fwd_splitkv_kernelI23Flash_fwd_kernel_traitsILi32ELi64ELi256ELi4ELb0ELb0EN7cutlass10bfloat16_tE19Flash_kernel_traitsILi32ELi64ELi256ELi4ES3_EELb1ELb0ELb1ELb0ELb0ELb1ELb0ELb0EEEvNS_16Flash_fwd_paramsE:
	.zero		992


//--------------------- .nv.constant0._ZN5flash24flash_fwd_splitkv_kernelI23Flash_fwd_kernel_traitsILi32ELi64ELi256ELi4ELb0ELb0EN7cutlass10bfloat16_tE19Flash_kernel_traitsILi32ELi64ELi256ELi4ES3_EELb1ELb0ELb0ELb0ELb1ELb0ELb0ELb1EEEvNS_16Flash_fwd_paramsE --------------------------
	.section	.nv.constant0._ZN5flash24flash_fwd_splitkv_kernelI23Flash_fwd_kernel_traitsILi32ELi64ELi256ELi4ELb0ELb0EN7cutlass10bfloat16_tE19Flash_kernel_traitsILi32ELi64ELi256ELi4ES3_EELb1ELb0ELb0ELb0ELb1ELb0ELb0ELb1EEEvNS_16Flash_fwd_paramsE,"a",@progbits
	.sectionflags	@""
	.align	4
.nv.constant0._ZN5flash24flash_fwd_splitkv_kernelI23Flash_fwd_kernel_traitsILi32ELi64ELi256ELi4ELb0ELb0EN7cutlass10bfloat16_tE19Flash_kernel_traitsILi32ELi64ELi256ELi4ES3_EELb1ELb0ELb0ELb0ELb1ELb0ELb0ELb1EEEvNS_16Flash_fwd_paramsE:
	.zero		992


//--------------------- .nv.constant0._ZN5flash24flash_fwd_splitkv_kernelI23Flash_fwd_kernel_traitsILi32ELi64ELi256ELi4ELb0ELb0EN7cutlass10bfloat16_tE19Flash_kernel_traitsILi32ELi64ELi256ELi4ES3_EELb1ELb0ELb0ELb0ELb1ELb1ELb0ELb1EEEvNS_16Flash_fwd_paramsE --------------------------
	.section	.nv.constant0._ZN5flash24flash_fwd_splitkv_kernelI23Flash_fwd_kernel_traitsILi32ELi64ELi256ELi4ELb0ELb0EN7cutlass10bfloat16_tE19Flash_kernel_traitsILi32ELi64ELi256ELi4ES3_EELb1ELb0ELb0ELb0ELb1ELb1ELb0ELb1EEEvNS_16Flash_fwd_paramsE,"a",@progbits
	.sectionflags	@""
	.align	4
.nv.constant0._ZN5flash24flash_fwd_splitkv_kernelI23Flash_fwd_kernel_traitsILi32ELi64ELi256ELi4ELb0ELb0EN7cutlass10bfloat16_tE19Flash_kernel_traitsILi32ELi64ELi256ELi4ES3_EELb1ELb0ELb0ELb0ELb1ELb1ELb0ELb1EEEvNS_16Flash_fwd_paramsE:
	.zero		992


//--------------------- .nv.constant0._ZN5flash24flash_fwd_splitkv_kernelI23Flash_fwd_kernel_traitsILi32ELi64ELi256ELi4ELb0ELb0EN7cutlass10bfloat16_tE19Flash_kernel_traitsILi32ELi64ELi256ELi4ES3_EELb1ELb0ELb1ELb0ELb0ELb0ELb0ELb1EEEvNS_16Flash_fwd_paramsE --------------------------
	.section	.nv.constant0._ZN5flash24flash_fwd_splitkv_kernelI23Flash_fwd_kernel_traitsILi32ELi64ELi256ELi4ELb0ELb0EN7cutlass10bfloat16_tE19Flash_kernel_traitsILi32ELi64ELi256ELi4ES3_EELb1ELb0ELb1ELb0ELb0ELb0ELb0ELb1EEEvNS_16Flash_fwd_paramsE,"a",@progbits
	.sectionflags	@""
	.align	4
.nv.constant0._ZN5flash24flash_fwd_splitkv_kernelI23Flash_fwd_kernel_traitsILi32ELi64ELi256ELi4ELb0ELb0EN7cutlass10bfloat16_tE19Flash_kernel_traitsILi32ELi64ELi256ELi4ES3_EELb1ELb0ELb1ELb0ELb0ELb0ELb0ELb1EEEvNS_16Flash_fwd_paramsE:
	.zero		992


//--------------------- .nv.constant0._ZN5flash24flash_fwd_splitkv_kernelI23Flash_fwd_kernel_traitsILi32ELi64ELi256ELi4ELb0ELb0EN7cutlass10bfloat16_tE19Flash_kernel_traitsILi32ELi64ELi256ELi4ES3_EELb1ELb0ELb1ELb0ELb0ELb1ELb0ELb1EEEvNS_16Flash_fwd_paramsE --------------------------
	.section	.nv.constant0._ZN5flash24flash_fwd_splitkv_kernelI23Flash_fwd_kernel_traitsILi32ELi64ELi256ELi4ELb0ELb0EN7cutlass10bfloat16_tE19Flash_kernel_traitsILi32ELi64ELi256ELi4ES3_EELb1ELb0ELb1ELb0ELb0ELb1ELb0ELb1EEEvNS_16Flash_fwd_paramsE,"a",@progbits
	.sectionflags	@""
	.align	4
.nv.constant0._ZN5flash24flash_fwd_splitkv_kernelI23Flash_fwd_kernel_traitsILi32ELi64ELi256ELi4ELb0ELb0EN7cutlass10bfloat16_tE19Flash_kernel_traitsILi32ELi64ELi256ELi4ES3_EELb1ELb0ELb1ELb0ELb0ELb1ELb0ELb1EEEvNS_16Flash_fwd_paramsE:
	.zero		992


//--------------------- .nv.constant0._ZN5flash24flash_fwd_splitkv_kernelI23Flash_fwd_kernel_traitsILi32ELi64ELi256ELi4ELb0ELb0EN7cutlass10bfloat16_tE19Flash_kernel_traitsILi32ELi64ELi256ELi4ES3_EELb1ELb0ELb0ELb0ELb1ELb0ELb1ELb0EEEvNS_16Flash_fwd_paramsE --------------------------
	.section	.nv.constant0._ZN5flash24flash_fwd_splitkv_kernelI23Flash_fwd_kernel_traitsILi32ELi64ELi256ELi4ELb0ELb0EN7cutlass10bfloat16_tE19Flash_kernel_traitsILi32ELi64ELi256ELi4ES3_EELb1ELb0ELb0ELb0ELb1ELb0ELb1ELb0EEEvNS_16Flash_fwd_paramsE,"a",@progbits
	.sectionflags	@""
	.align	4
.nv.constant0._ZN5flash24flash_fwd_splitkv_kernelI23Flash_fwd_kernel_traitsILi32ELi64ELi256ELi4ELb0ELb0EN7cutlass10bfloat16_tE19Flash_kernel_traitsILi32ELi64ELi256ELi4ES3_EELb1ELb0ELb0ELb0ELb1ELb0ELb1ELb0EEEvNS_16Flash_fwd_paramsE:
	.zero		992


//--------------------- .nv.constant0._ZN5flash24flash_fwd_splitkv_kernelI23Flash_fwd_kernel_traitsILi32ELi64ELi256ELi4ELb0ELb0EN7cutlass10bfloat16_tE19Flash_kernel_traitsILi32ELi64ELi256ELi4ES3_EELb1ELb0ELb0ELb0ELb1ELb1ELb1ELb0EEEvNS_16Flash_fwd_paramsE --------------------------
	.section	.nv.constant0._ZN5flash24flash_fwd_splitkv_kernelI23Flash_fwd_kernel_traitsILi32ELi64ELi256ELi4ELb0ELb0EN7cutlass10bfloat16_tE19Flash_kernel_traitsILi32ELi64ELi256ELi4ES3_EELb1ELb0ELb0ELb0ELb1ELb1ELb1ELb0EEEvNS_16Flash_fwd_paramsE,"a",@progbits
	.sectionflags	@""
	.align	4
.nv.constant0._ZN5flash24flash_fwd_splitkv_kernelI23Flash_fwd_kernel_traitsILi32ELi64ELi256ELi4ELb0ELb0EN7cutlass10bfloat16_tE19Flash_kernel_traitsILi32ELi64ELi256ELi4ES3_EELb1ELb0ELb0ELb0ELb1ELb1ELb1ELb0EEEvNS_16Flash_fwd_paramsE:
	.zero		992


//--------------------- .nv.constant0._ZN5flash24flash_fwd_splitkv_kernelI23Flash_fwd_kernel_traitsILi32ELi64ELi256ELi4ELb0ELb0EN7cutlass10bfloat16_tE19Flash_kernel_traitsILi32ELi64ELi256ELi4ES3_EELb1ELb0ELb1ELb0ELb0ELb0ELb1ELb0EEEvNS_16Flash_fwd_paramsE --------------------------
	.section	.nv.constant0._ZN5flash24flash_fwd_splitkv_kernelI23Flash_fwd_kernel_traitsILi32ELi64ELi256ELi4ELb0ELb0EN7cutlass10bfloat16_tE19Flash_kernel_traitsILi32ELi64ELi256ELi4ES3_EELb1ELb0ELb1ELb0ELb0ELb0ELb1ELb0EEEvNS_16Flash_fwd_paramsE,"a",@progbits
	.sectionflags	@""
	.align	4
.nv.constant0._ZN5flash24flash_fwd_splitkv_kernelI23Flash_fwd_kernel_traitsILi32ELi64ELi256ELi4ELb0ELb0EN7cutlass10bfloat16_tE19Flash_kernel_traitsILi32ELi64ELi256ELi4ES3_EELb1ELb0ELb1ELb0ELb0ELb0ELb1ELb0EEEvNS_16Flash_fwd_paramsE:
	.zero		992


//--------------------- .nv.constant0._ZN5flash24flash_fwd_splitkv_kernelI23Flash_fwd_kernel_traitsILi32ELi64ELi256ELi4ELb0ELb0EN7cutlass10bfloat16_tE19Flash_kernel_traitsILi32ELi64ELi256ELi4ES3_EELb1ELb0ELb1ELb0ELb0ELb1ELb1ELb0EEEvNS_16Flash_fwd_paramsE --------------------------
	.section	.nv.constant0._ZN5flash24flash_fwd_splitkv_kernelI23Flash_fwd_kernel_traitsILi32ELi64ELi256ELi4ELb0ELb0EN7cutlass10bfloat16_tE19Flash_kernel_traitsILi32ELi64ELi256ELi4ES3_EELb1ELb0ELb1ELb0ELb0ELb1ELb1ELb0EEEvNS_16Flash_fwd_paramsE,"a",@progbits
	.sectionflags	@""
	.align	4
.nv.constant0._ZN5flash24flash_fwd_splitkv_kernelI23Flash_fwd_kernel_traitsILi32ELi64ELi256ELi4ELb0ELb0EN7cutlass10bfloat16_tE19Flash_kernel_traitsILi32ELi64ELi256ELi4ES3_EELb1ELb0ELb1ELb0ELb0ELb1ELb1ELb0EEEvNS_16Flash_fwd_paramsE:
	.zero		992


//--------------------- .nv.constant0._ZN5flash24flash_fwd_splitkv_kernelI23Flash_fwd_kernel_traitsILi32ELi64ELi256ELi4ELb0ELb0EN7cutlass10bfloat16_tE19Flash_kernel_traitsILi32ELi64ELi256ELi4ES3_EELb1ELb0ELb0ELb0ELb1ELb0ELb1ELb1EEEvNS_16Flash_fwd_paramsE --------------------------
	.section	.nv.constant0._ZN5flash24flash_fwd_splitkv_kernelI23Flash_fwd_kernel_traitsILi32ELi64ELi256ELi4ELb0ELb0EN7cutlass10bfloat16_tE19Flash_kernel_traitsILi32ELi64ELi256ELi4ES3_EELb1ELb0ELb0ELb0ELb1ELb0ELb1ELb1EEEvNS_16Flash_fwd_paramsE,"a",@progbits
	.sectionflags	@""
	.align	4
.nv.constant0._ZN5flash24flash_fwd_splitkv_kernelI23Flash_fwd_kernel_traitsILi32ELi64ELi256ELi4ELb0ELb0EN7cutlass10bfloat16_tE19Flash_kernel_traitsILi32ELi64ELi256ELi4ES3_EELb1ELb0ELb0ELb0ELb1ELb0ELb1ELb1EEEvNS_16Flash_fwd_paramsE:
	.zero		992


//--------------------- .nv.constant0._ZN5flash24flash_fwd_splitkv_kernelI23Flash_fwd_kernel_traitsILi32ELi64ELi256ELi4ELb0ELb0EN7cutlass10bfloat16_tE19Flash_kernel_traitsILi32ELi64ELi256ELi4ES3_EELb1ELb0ELb0ELb0ELb1ELb1ELb1ELb1EEEvNS_16Flash_fwd_paramsE --------------------------
	.section	.nv.constant0._ZN5flash24flash_fwd_splitkv_kernelI23Flash_fwd_kernel_traitsILi32ELi64ELi256ELi4ELb0ELb0EN7cutlass10bfloat16_tE19Flash_kernel_traitsILi32ELi64ELi256ELi4ES3_EELb1ELb0ELb0ELb0ELb1ELb1ELb1ELb1EEEvNS_16Flash_fwd_paramsE,"a",@progbits
	.sectionflags	@""
	.align	4
.nv.constant0._ZN5flash24flash_fwd_splitkv_kernelI23Flash_fwd_kernel_traitsILi32ELi64ELi256ELi4ELb0ELb0EN7cutlass10bfloat16_tE19Flash_kernel_traitsILi32ELi64ELi256ELi4ES3_EELb1ELb0ELb0ELb0ELb1ELb1ELb1ELb1EEEvNS_16Flash_fwd_paramsE:
	.zero		992


//--------------------- .nv.constant0._ZN5flash24flash_fwd_splitkv_kernelI23Flash_fwd_kernel_traitsILi32ELi64ELi256ELi4ELb0ELb0EN7cutlass10bfloat16_tE19Flash_kernel_traitsILi32ELi64ELi256ELi4ES3_EELb1ELb0ELb1ELb0ELb0ELb0ELb1ELb1EEEvNS_16Flash_fwd_paramsE --------------------------
	.section	.nv.constant0._ZN5flash24flash_fwd_splitkv_kernelI23Flash_fwd_kernel_traitsILi32ELi64ELi256ELi4ELb0ELb0EN7cutlass10bfloat16_tE19Flash_kernel_traitsILi32ELi64ELi256ELi4ES3_EELb1ELb0ELb1ELb0ELb0ELb0ELb1ELb1EEEvNS_16Flash_fwd_paramsE,"a",@progbits
	.sectionflags	@""
	.align	4
.nv.constant0._ZN5flash24flash_fwd_splitkv_kernelI23Flash_fwd_kernel_traitsILi32ELi64ELi256ELi4ELb0ELb0EN7cutlass10bfloat16_tE19Flash_kernel_traitsILi32ELi64ELi256ELi4ES3_EELb1ELb0ELb1ELb0ELb0ELb0ELb1ELb1EEEvNS_16Flash_fwd_paramsE:
	.zero		992


//--------------------- .nv.constant0._ZN5flash24flash_fwd_splitkv_kernelI23Flash_fwd_kernel_traitsILi32ELi64ELi256ELi4ELb0ELb0EN7cutlass10bfloat16_tE19Flash_kernel_traitsILi32ELi64ELi256ELi4ES3_EELb1ELb0ELb1ELb0ELb0ELb1ELb1ELb1EEEvNS_16Flash_fwd_paramsE --------------------------
	.section	.nv.constant0._ZN5flash24flash_fwd_splitkv_kernelI23Flash_fwd_kernel_traitsILi32ELi64ELi256ELi4ELb0ELb0EN7cutlass10bfloat16_tE19Flash_kernel_traitsILi32ELi64ELi256ELi4ES3_EELb1ELb0ELb1ELb0ELb0ELb1ELb1ELb1EEEvNS_16Flash_fwd_paramsE,"a",@progbits
	.sectionflags	@""
	.align	4
.nv.constant0._ZN5flash24flash_fwd_splitkv_kernelI23Flash_fwd_kernel_traitsILi32ELi64ELi256ELi4ELb0ELb0EN7cutlass10bfloat16_tE19Flash_kernel_traitsILi32ELi64ELi256ELi4ES3_EELb1ELb0ELb1ELb0ELb0ELb1ELb1ELb1EEEvNS_16Flash_fwd_paramsE:
	.zero		992


//--------------------- .nv.constant0._ZN5flash32flash_fwd_splitkv_combine_kernelI23Flash_fwd_kernel_traitsILi32ELi64ELi128ELi4ELb0ELb0EN7cutlass10bfloat16_tE19Flash_kernel_traitsILi32ELi64ELi128ELi4ES3_EELi16ELi7ELb0EEEvNS_16Flash_fwd_paramsE --------------------------
	.section	.nv.constant0._ZN5flash32flash_fwd_splitkv_combine_kernelI23Flash_fwd_kernel_traitsILi32ELi64ELi128ELi4ELb0ELb0EN7cutlass10bfloat16_tE19Flash_kernel_traitsILi32ELi64ELi128ELi4ES3_EELi16ELi7ELb0EEEvNS_16Flash_fwd_paramsE,"a",@progbits
	.sectionflags	@""
	.align	4
.nv.constant0._ZN5flash32flash_fwd_splitkv_combine_kernelI23Flash_fwd_kernel_traitsILi32ELi64ELi128ELi4ELb0ELb0EN7cutlass10bfloat16_tE19Flash_kernel_traitsILi32ELi64ELi128ELi4ES3_EELi16ELi7ELb0EEEvNS_16Flash_fwd_paramsE:
	.zero		992


//--------------------- .nv.constant0._ZN5flash32flash_fwd_splitkv_combine_kernelI23Flash_fwd_kernel_traitsILi32ELi64ELi128ELi4ELb0ELb0EN7cutlass10bfloat16_tE19Flash_kernel_traitsILi32ELi64ELi128ELi4ES3_EELi16ELi6ELb0EEEvNS_16Flash_fwd_paramsE --------------------------
	.section	.nv.constant0._ZN5flash32flash_fwd_splitkv_combine_kernelI23Flash_fwd_kernel_traitsILi32ELi64ELi128ELi4ELb0ELb0EN7cutlass10bfloat16_tE19Flash_kernel_traitsILi32ELi64ELi128ELi4ES3_EELi16ELi6ELb0EEEvNS_16Flash_fwd_paramsE,"a",@progbits
	.sectionflags	@""
	.align	4
.nv.constant0._ZN5flash32flash_fwd_splitkv_combine_kernelI23Flash_fwd_kernel_traitsILi32ELi64ELi128ELi4ELb0ELb0EN7cutlass10bfloat16_tE19Flash_kernel_traitsILi32ELi64ELi128ELi4ES3_EELi16ELi6ELb0EEEvNS_16Flash_fwd_paramsE:
	.zero		992


//--------------------- .nv.constant0._ZN5flash32flash_fwd_splitkv_combine_kernelI23Flash_fwd_kernel_traitsILi32ELi64ELi128ELi4ELb0ELb0EN7cutlass10bfloat16_tE19Flash_kernel_traitsILi32ELi64ELi128ELi4ES3_EELi16ELi5ELb0EEEvNS_16Flash_fwd_paramsE --------------------------
	.section	.nv.constant0._ZN5flash32flash_fwd_splitkv_combine_kernelI23Flash_fwd_kernel_traitsILi32ELi64ELi128ELi4ELb0ELb0EN7cutlass10bfloat16_tE19Flash_kernel_traitsILi32ELi64ELi128ELi4ES3_EELi16ELi5ELb0EEEvNS_16Flash_fwd_paramsE,"a",@progbits
	.sectionflags	@""
	.align	4
.nv.constant0._ZN5flash32flash_fwd_splitkv_combine_kernelI23Flash_fwd_kernel_traitsILi32ELi64ELi128ELi4ELb0ELb0EN7cutlass10bfloat16_tE19Flash_kernel_traitsILi32ELi64ELi128ELi4ES3_EELi16ELi5ELb0EEEvNS_16Flash_fwd_paramsE:
	.zero		992


//--------------------- .nv.constant0._ZN5flash32flash_fwd_splitkv_combine_kernelI23Flash_fwd_kernel_traitsILi32ELi64ELi128ELi4ELb0ELb0EN7cutlass10bfloat16_tE19Flash_kernel_traitsILi32ELi64ELi128ELi4ES3_EELi16ELi4ELb0EEEvNS_16Flash_fwd_paramsE --------------------------
	.section	.nv.constant0._ZN5flash32flash_fwd_splitkv_combine_kernelI23Flash_fwd_kernel_traitsILi32ELi64ELi128ELi4ELb0ELb0EN7cutlass10bfloat16_tE19Flash_kernel_traitsILi32ELi64ELi128ELi4ES3_EELi16ELi4ELb0EEEvNS_16Flash_fwd_paramsE,"a",@progbits
	.sectionflags	@""
	.align	4
.nv.constant0._ZN5flash32flash_fwd_splitkv_combine_kernelI23Flash_fwd_kernel_traitsILi32ELi64ELi128ELi4ELb0ELb0EN7cutlass10bfloat16_tE19Flash_kernel_traitsILi32ELi64ELi128ELi4ES3_EELi16ELi4ELb0EEEvNS_16Flash_fwd_paramsE:
	.zero		992


//--------------------- .nv.constant0._ZN5flash32flash_fwd_splitkv_combine_kernelI23Flash_fwd_kernel_traitsILi32ELi64ELi128ELi4ELb0ELb0EN7cutlass10bfloat16_tE19Flash_kernel_traitsILi32ELi64ELi128ELi4ES3_EELi16ELi3ELb0EEEvNS_16Flash_fwd_paramsE --------------------------
	.section	.nv.constant0._ZN5flash32flash_fwd_splitkv_combine_kernelI23Flash_fwd_kernel_traitsILi32ELi64ELi128ELi4ELb0ELb0EN7cutlass10bfloat16_tE19Flash_kernel_traitsILi32ELi64ELi128ELi4ES3_EELi16ELi3ELb0EEEvNS_16Flash_fwd_paramsE,"a",@progbits
	.sectionflags	@""
	.align	4
.nv.constant0._ZN5flash32flash_fwd_splitkv_combine_kernelI23Flash_fwd_kernel_traitsILi32ELi64ELi128ELi4ELb0ELb0EN7cutlass10bfloat16_tE19Flash_kernel_traitsILi32ELi64ELi128ELi4ES3_EELi16ELi3ELb0EEEvNS_16Flash_fwd_paramsE:
	.zero		992


//--------------------- .nv.constant0._ZN5flash32flash_fwd_splitkv_combine_kernelI23Flash_fwd_kernel_traitsILi32ELi64ELi128ELi4ELb0ELb0EN7cutlass10bfloat16_tE19Flash_kernel_traitsILi32ELi64ELi128ELi4ES3_EELi16ELi2ELb0EEEvNS_16Flash_fwd_paramsE --------------------------
	.section	.nv.constant0._ZN5flash32flash_fwd_splitkv_combine_kernelI23Flash_fwd_kernel_traitsILi32ELi64ELi128ELi4ELb0ELb0EN7cutlass10bfloat16_tE19Flash_kernel_traitsILi32ELi64ELi128ELi4ES3_EELi16ELi2ELb0EEEvNS_16Flash_fwd_paramsE,"a",@progbits
	.sectionflags	@""
	.align	4
.nv.constant0._ZN5flash32flash_fwd_splitkv_combine_kernelI23Flash_fwd_kernel_traitsILi32ELi64ELi128ELi4ELb0ELb0EN7cutlass10bfloat16_tE19Flash_kernel_traitsILi32ELi64ELi128ELi4ES3_EELi16ELi2ELb0EEEvNS_16Flash_fwd_paramsE:
	.zero		992


//--------------------- .nv.constant0._ZN5flash32flash_fwd_splitkv_combine_kernelI23Flash_fwd_kernel_traitsILi32ELi64ELi128ELi4ELb0ELb0EN7cutlass10bfloat16_tE19Flash_kernel_traitsILi32ELi64ELi128ELi4ES3_EELi16ELi1ELb0EEEvNS_16Flash_fwd_paramsE --------------------------
	.section	.nv.constant0._ZN5flash32flash_fwd_splitkv_combine_kernelI23Flash_fwd_kernel_traitsILi32ELi64ELi128ELi4ELb0ELb0EN7cutlass10bfloat16_tE19Flash_kernel_traitsILi32ELi64ELi128ELi4ES3_EELi16ELi1ELb0EEEvNS_16Flash_fwd_paramsE,"a",@progbits
	.sectionflags	@""
	.align	4
.nv.constant0._ZN5flash32flash_fwd_splitkv_combine_kernelI23Flash_fwd_kernel_traitsILi32ELi64ELi128ELi4ELb0ELb0EN7cutlass10bfloat16_tE19Flash_kernel_traitsILi32ELi64ELi128ELi4ES3_EELi16ELi1ELb0EEEvNS_16Flash_fwd_paramsE:
	.zero		992


//--------------------- .nv.constant0._ZN5flash32flash_fwd_splitkv_combine_kernelI23Flash_fwd_kernel_traitsILi32ELi64ELi128ELi4ELb0ELb0EN7cutlass10bfloat16_tE19Flash_kernel_traitsILi32ELi64ELi128ELi4ES3_EELi16ELi7ELb1EEEvNS_16Flash_fwd_paramsE --------------------------
	.section	.nv.constant0._ZN5flash32flash_fwd_splitkv_combine_kernelI23Flash_fwd_kernel_traitsILi32ELi64ELi128ELi4ELb0ELb0EN7cutlass10bfloat16_tE19Flash_kernel_traitsILi32ELi64ELi128ELi4ES3_EELi16ELi7ELb1EEEvNS_16Flash_fwd_paramsE,"a",@progbits
	.sectionflags	@""
	.align	4
.nv.constant0._ZN5flash32flash_fwd_splitkv_combine_kernelI23Flash_fwd_kernel_traitsILi32ELi64ELi128ELi4ELb0ELb0EN7cutlass10bfloat16_tE19Flash_kernel_traitsILi32ELi64ELi128ELi4ES3_EELi16ELi7ELb1EEEvNS_16Flash_fwd_paramsE:
	.zero		992


//--------------------- .nv.constant0._ZN5flash32flash_fwd_splitkv_combine_kernelI23Flash_fwd_kernel_traitsILi32ELi64ELi128ELi4ELb0ELb0EN7cutlass10bfloat16_tE19Flash_kernel_traitsILi32ELi64ELi128ELi4ES3_EELi16ELi6ELb1EEEvNS_16Flash_fwd_paramsE --------------------------
	.section	.nv.constant0._ZN5flash32flash_fwd_splitkv_combine_kernelI23Flash_fwd_kernel_traitsILi32ELi64ELi128ELi4ELb0ELb0EN7cutlass10bfloat16_tE19Flash_kernel_traitsILi32ELi64ELi128ELi4ES3_EELi16ELi6ELb1EEEvNS_16Flash_fwd_paramsE,"a",@progbits
	.sectionflags	@""
	.align	4
.nv.constant0._ZN5flash32flash_fwd_splitkv_combine_kernelI23Flash_fwd_kernel_traitsILi32ELi64ELi128ELi4ELb0ELb0EN7cutlass10bfloat16_tE19Flash_kernel_traitsILi32ELi64ELi128ELi4ES3_EELi16ELi6ELb1EEEvNS_16Flash_fwd_paramsE:
	.zero		992


//--------------------- .nv.constant0._ZN5flash32flash_fwd_splitkv_combine_kernelI23Flash_fwd_kernel_traitsILi32ELi64ELi128ELi4ELb0ELb0EN7cutlass10bfloat16_tE19Flash_kernel_traitsILi32ELi64ELi128ELi4ES3_EELi16ELi5ELb1EEEvNS_16Flash_fwd_paramsE --------------------------
	.section	.nv.constant0._ZN5flash32flash_fwd_splitkv_combine_kernelI23Flash_fwd_kernel_traitsILi32ELi64ELi128ELi4ELb0ELb0EN7cutlass10bfloat16_tE19Flash_kernel_traitsILi32ELi64ELi128ELi4ES3_EELi16ELi5ELb1EEEvNS_16Flash_fwd_paramsE,"a",@progbits
	.sectionflags	@""
	.align	4
.nv.constant0._ZN5flash32flash_fwd_splitkv_combine_kernelI23Flash_fwd_kernel_traitsILi32ELi64ELi128ELi4ELb0ELb0EN7cutlass10bfloat16_tE19Flash_kernel_traitsILi32ELi64ELi128ELi4ES3_EELi16ELi5ELb1EEEvNS_16Flash_fwd_paramsE:
	.zero		992


//--------------------- .nv.constant0._ZN5flash32flash_fwd_splitkv_combine_kernelI23Flash_fwd_kernel_traitsILi32ELi64ELi128ELi4ELb0ELb0EN7cutlass10bfloat16_tE19Flash_kernel_traitsILi32ELi64ELi128ELi4ES3_EELi16ELi4ELb1EEEvNS_16Flash_fwd_paramsE --------------------------
	.section	.nv.constant0._ZN5flash32flash_fwd_splitkv_combine_kernelI23Flash_fwd_kernel_traitsILi32ELi64ELi128ELi4ELb0ELb0EN7cutlass10bfloat16_tE19Flash_kernel_traitsILi32ELi64ELi128ELi4ES3_EELi16ELi4ELb1EEEvNS_16Flash_fwd_paramsE,"a",@progbits
	.sectionflags	@""
	.align	4
.nv.constant0._ZN5flash32flash_fwd_splitkv_combine_kernelI23Flash_fwd_kernel_traitsILi32ELi64ELi128ELi4ELb0ELb0EN7cutlass10bfloat16_tE19Flash_kernel_traitsILi32ELi64ELi128ELi4ES3_EELi16ELi4ELb1EEEvNS_16Flash_fwd_paramsE:
	.zero		992


//--------------------- .nv.constant0._ZN5flash32flash_fwd_splitkv_combine_kernelI23Flash_fwd_kernel_traitsILi32ELi64ELi128ELi4ELb0ELb0EN7cutlass10bfloat16_tE19Flash_kernel_traitsILi32ELi64ELi128ELi4ES3_EELi16ELi3ELb1EEEvNS_16Flash_fwd_paramsE --------------------------
	.section	.nv.constant0._ZN5flash32flash_fwd_splitkv_combine_kernelI23Flash_fwd_kernel_traitsILi32ELi64ELi128ELi4ELb0ELb0EN7cutlass10bfloat16_tE19Flash_kernel_traitsILi32ELi64ELi128ELi4ES3_EELi16ELi3ELb1EEEvNS_16Flash_fwd_paramsE,"a",@progbits
	.sectionflags	@""
	.align	4
.nv.constant0._ZN5flash32flash_fwd_splitkv_combine_kernelI23Flash_fwd_kernel_traitsILi32ELi64ELi128ELi4ELb0ELb0EN7cutlass10bfloat16_tE19Flash_kernel_traitsILi32ELi64ELi128ELi4ES3_EELi16ELi3ELb1EEEvNS_16Flash_fwd_paramsE:
	.zero		992


//--------------------- .nv.constant0._ZN5flash32flash_fwd_splitkv_combine_kernelI23Flash_fwd_kernel_traitsILi32ELi64ELi128ELi4ELb0ELb0EN7cutlass10bfloat16_tE19Flash_kernel_traitsILi32ELi64ELi128ELi4ES3_EELi16ELi2ELb1EEEvNS_16Flash_fwd_paramsE --------------------------
	.section	.nv.constant0._ZN5flash32flash_fwd_splitkv_combine_kernelI23Flash_fwd_kernel_traitsILi32ELi64ELi128ELi4ELb0ELb0EN7cutlass10bfloat16_tE19Flash_kernel_traitsILi32ELi64ELi128ELi4ES3_EELi16ELi2ELb1EEEvNS_16Flash_fwd_paramsE,"a",@progbits
	.sectionflags	@""
	.align	4
.nv.constant0._ZN5flash32flash_fwd_splitkv_combine_kernelI23Flash_fwd_kernel_traitsILi32ELi64ELi128ELi4ELb0ELb0EN7cutlass10bfloat16_tE19Flash_kernel_traitsILi32ELi64ELi128ELi4ES3_EELi16ELi2ELb1EEEvNS_16Flash_fwd_paramsE:
	.zero		992


//--------------------- .nv.constant0._ZN5flash32flash_fwd_splitkv_combine_kernelI23Flash_fwd_kernel_traitsILi32ELi64ELi128ELi4ELb0ELb0EN7cutlass10bfloat16_tE19Flash_kernel_traitsILi32ELi64ELi128ELi4ES3_EELi16ELi1ELb1EEEvNS_16Flash_fwd_paramsE --------------------------
	.section	.nv.constant0._ZN5flash32flash_fwd_splitkv_combine_kernelI23Flash_fwd_kernel_traitsILi32ELi64ELi128ELi4ELb0ELb0EN7cutlass10bfloat16_tE19Flash_kernel_traitsILi32ELi64ELi128ELi4ES3_EELi16ELi1ELb1EEEvNS_16Flash_fwd_paramsE,"a",@progbits
	.sectionflags	@""
	.align	4
.nv.constant0._ZN5flash32flash_fwd_splitkv_combine_kernelI23Flash_fwd_kernel_traitsILi32ELi64ELi128ELi4ELb0ELb0EN7cutlass10bfloat16_tE19Flash_kernel_traitsILi32ELi64ELi128ELi4ES3_EELi16ELi1ELb1EEEvNS_16Flash_fwd_paramsE:
	.zero		992


//--------------------- .nv.constant0._ZN5flash24flash_fwd_splitkv_kernelI23Flash_fwd_kernel_traitsILi32ELi64ELi128ELi4ELb0ELb0EN7cutlass10bfloat16_tE19Flash_kernel_traitsILi32ELi64ELi128ELi4ES3_EELb1ELb0ELb0ELb0ELb0ELb0ELb0ELb0EEEvNS_16Flash_fwd_paramsE --------------------------
	.section	.nv.constant0._ZN5flash24flash_fwd_splitkv_kernelI23Flash_fwd_kernel_traitsILi32ELi64ELi128ELi4ELb0ELb0EN7cutlass10bfloat16_tE19Flash_kernel_traitsILi32ELi64ELi128ELi4ES3_EELb1ELb0ELb0ELb0ELb0ELb0ELb0ELb0EEEvNS_16Flash_fwd_paramsE,"a",@progbits
	.sectionflags	@""
	.align	4
.nv.constant0._ZN5flash24flash_fwd_splitkv_kernelI23Flash_fwd_kernel_traitsILi32ELi64ELi128ELi4ELb0ELb0EN7cutlass10bfloat16_tE19Flash_kernel_traitsILi32ELi64ELi128ELi4ES3_EELb1ELb0ELb0ELb0ELb0ELb0ELb0ELb0EEEvNS_16Flash_fwd_paramsE:
	.zero		992


//--------------------- .nv.constant0._ZN5flash24flash_fwd_splitkv_kernelI23Flash_fwd_kernel_traitsILi32ELi64ELi128ELi4ELb0ELb0EN7cutlass10bfloat16_tE19Flash_kernel_traitsILi32ELi64ELi128ELi4ES3_EELb1ELb0ELb0ELb0ELb0ELb1ELb0ELb0EEEvNS_16Flash_fwd_paramsE --------------------------
	.section	.nv.constant0._ZN5flash24flash_fwd_splitkv_kernelI23Flash_fwd_kernel_traitsILi32ELi64ELi128ELi4ELb0ELb0EN7cutlass10bfloat16_tE19Flash_kernel_traitsILi32ELi64ELi128ELi4ES3_EELb1ELb0ELb0ELb0ELb0ELb1ELb0ELb0EEEvNS_16Flash_fwd_paramsE,"a",@progbits
	.sectionflags	@""
	.align	4
.nv.constant0._ZN5flash24flash_fwd_splitkv_kernelI23Flash_fwd_kernel_traitsILi32ELi64ELi128ELi4ELb0ELb0EN7cutlass10bfloat16_tE19Flash_kernel_traitsILi32ELi64ELi128ELi4ES3_EELb1ELb0ELb0ELb0ELb0ELb1ELb0ELb0EEEvNS_16Flash_fwd_paramsE:
	.zero		992


//--------------------- .nv.constant0._ZN5flash24flash_fwd_splitkv_kernelI23Flash_fwd_kernel_traitsILi32ELi64ELi128ELi4ELb0ELb0EN7cutlass10bfloat16_tE19Flash_kernel_traitsILi32ELi64ELi128ELi4ES3_EELb1ELb0ELb0ELb0ELb0ELb0ELb0ELb1EEEvNS_16Flash_fwd_paramsE --------------------------
	.section	.nv.constant0._ZN5flash24flash_fwd_splitkv_kernelI23Flash_fwd_kernel_traitsILi32ELi64ELi128ELi4ELb0ELb0EN7cutlass10bfloat16_tE19Flash_kernel_traitsILi32ELi64ELi128ELi4ES3_EELb1ELb0ELb0ELb0ELb0ELb0ELb0ELb1EEEvNS_16Flash_fwd_paramsE,"a",@progbits
	.sectionflags	@""
	.align	4
.nv.constant0._ZN5flash24flash_fwd_splitkv_kernelI23Flash_fwd_kernel_traitsILi32ELi64ELi128ELi4ELb0ELb0EN7cutlass10bfloat16_tE19Flash_kernel_traitsILi32ELi64ELi128ELi4ES3_EELb1ELb0ELb0ELb0ELb0ELb0ELb0ELb1EEEvNS_16Flash_fwd_paramsE:
	.zero		992


//--------------------- .nv.constant0._ZN5flash24flash_fwd_splitkv_kernelI23Flash_fwd_kernel_traitsILi32ELi64ELi128ELi4ELb0ELb0EN7cutlass10bfloat16_tE19Flash_kernel_traitsILi32ELi64ELi128ELi4ES3_EELb1ELb0ELb0ELb0ELb0ELb1ELb0ELb1EEEvNS_16Flash_fwd_paramsE --------------------------
	.section	.nv.constant0._ZN5flash24flash_fwd_splitkv_kernelI23Flash_fwd_kernel_traitsILi32ELi64ELi128ELi4ELb0ELb0EN7cutlass10bfloat16_tE19Flash_kernel_traitsILi32ELi64ELi128ELi4ES3_EELb1ELb0ELb0ELb0ELb0ELb1ELb0ELb1EEEvNS_16Flash_fwd_paramsE,"a",@progbits
	.sectionflags	@""
	.align	4
.nv.constant0._ZN5flash24flash_fwd_splitkv_kernelI23Flash_fwd_kernel_traitsILi32ELi64ELi128ELi4ELb0ELb0EN7cutlass10bfloat16_tE19Flash_kernel_traitsILi32ELi64ELi128ELi4ES3_EELb1ELb0ELb0ELb0ELb0ELb1ELb0ELb1EEEvNS_16Flash_fwd_paramsE:
	.zero		992


//--------------------- .nv.constant0._ZN5flash24flash_fwd_splitkv_kernelI23Flash_fwd_kernel_traitsILi32ELi64ELi128ELi4ELb0ELb0EN7cutlass10bfloat16_tE19Flash_kernel_traitsILi32ELi64ELi128ELi4ES3_EELb1ELb0ELb0ELb0ELb0ELb0ELb1ELb0EEEvNS_16Flash_fwd_paramsE --------------------------
	.section	.nv.constant0._ZN5flash24flash_fwd_splitkv_kernelI23Flash_fwd_kernel_traitsILi32ELi64ELi128ELi4ELb0ELb0EN7cutlass10bfloat16_tE19Flash_kernel_traitsILi32ELi64ELi128ELi4ES3_EELb1ELb0ELb0ELb0ELb0ELb0ELb1ELb0EEEvNS_16Flash_fwd_paramsE,"a",@progbits
	.sectionflags	@""
	.align	4
.nv.constant0._ZN5flash24flash_fwd_splitkv_kernelI23Flash_fwd_kernel_traitsILi32ELi64ELi128ELi4ELb0ELb0EN7cutlass10bfloat16_tE19Flash_kernel_traitsILi32ELi64ELi128ELi4ES3_EELb1ELb0ELb0ELb0ELb0ELb0ELb1ELb0EEEvNS_16Flash_fwd_paramsE:
	.zero		992


//--------------------- .nv.constant0._ZN5flash24flash_fwd_splitkv_kernelI23Flash_fwd_kernel_traitsILi32ELi64ELi128ELi4ELb0ELb0EN7cutlass10bfloat16_tE19Flash_kernel_traitsILi32ELi64ELi128ELi4ES3_EELb1ELb0ELb0ELb0ELb0ELb1ELb1ELb0EEEvNS_16Flash_fwd_paramsE --------------------------
	.section	.nv.constant0._ZN5flash24flash_fwd_splitkv_kernelI23Flash_fwd_kernel_traitsILi32ELi64ELi128ELi4ELb0ELb0EN7cutlass10bfloat16_tE19Flash_kernel_traitsILi32ELi64ELi128ELi4ES3_EELb1ELb0ELb0ELb0ELb0ELb1ELb1ELb0EEEvNS_16Flash_fwd_paramsE,"a",@progbits
	.sectionflags	@""
	.align	4
.nv.constant0._ZN5flash24flash_fwd_splitkv_kernelI23Flash_fwd_kernel_traitsILi32ELi64ELi128ELi4ELb0ELb0EN7cutlass10bfloat16_tE19Flash_kernel_traitsILi32ELi64ELi128ELi4ES3_EELb1ELb0ELb0ELb0ELb0ELb1ELb1ELb0EEEvNS_16Flash_fwd_paramsE:
	.zero		992


//--------------------- .nv.constant0._ZN5flash24flash_fwd_splitkv_kernelI23Flash_fwd_kernel_traitsILi32ELi64ELi128ELi4ELb0ELb0EN7cutlass10bfloat16_tE19Flash_kernel_traitsILi32ELi64ELi128ELi4ES3_EELb1ELb0ELb0ELb0ELb0ELb0ELb1ELb1EEEvNS_16Flash_fwd_paramsE --------------------------
	.section	.nv.constant0._ZN5flash24flash_fwd_splitkv_kernelI23Flash_fwd_kernel_traitsILi32ELi64ELi128ELi4ELb0ELb0EN7cutlass10bfloat16_tE19Flash_kernel_traitsILi32ELi64ELi128ELi4ES3_EELb1ELb0ELb0ELb0ELb0ELb0ELb1ELb1EEEvNS_16Flash_fwd_paramsE,"a",@progbits
	.sectionflags	@""
	.align	4
.nv.constant0._ZN5flash24flash_fwd_splitkv_kernelI23Flash_fwd_kernel_traitsILi32ELi64ELi128ELi4ELb0ELb0EN7cutlass10bfloat16_tE19Flash_kernel_traitsILi32ELi64ELi128ELi4ES3_EELb1ELb0ELb0ELb0ELb0ELb0ELb1ELb1EEEvNS_16Flash_fwd_paramsE:
	.zero		992


//--------------------- .nv.constant0._ZN5flash24flash_fwd_splitkv_kernelI23Flash_fwd_kernel_traitsILi32ELi64ELi128ELi4ELb0ELb0EN7cutlass10bfloat16_tE19Flash_kernel_traitsILi32ELi64ELi128ELi4ES3_EELb1ELb0ELb0ELb0ELb0ELb1ELb1ELb1EEEvNS_16Flash_fwd_paramsE --------------------------
	.section	.nv.constant0._ZN5flash24flash_fwd_splitkv_kernelI23Flash_fwd_kernel_traitsILi32ELi64ELi128ELi4ELb0ELb0EN7cutlass10bfloat16_tE19Flash_kernel_traitsILi32ELi64ELi128ELi4ES3_EELb1ELb0ELb0ELb0ELb0ELb1ELb1ELb1EEEvNS_16Flash_fwd_paramsE,"a",@progbits
	.sectionflags	@""
	.align	4
.nv.constant0._ZN5flash24flash_fwd_splitkv_kernelI23Flash_fwd_kernel_traitsILi32ELi64ELi128ELi4ELb0ELb0EN7cutlass10bfloat16_tE19Flash_kernel_traitsILi32ELi64ELi128ELi4ES3_EELb1ELb0ELb0ELb0ELb0ELb1ELb1ELb1EEEvNS_16Flash_fwd_paramsE:
	.zero		992


//--------------------- .nv.constant0._ZN5flash24flash_fwd_splitkv_kernelI23Flash_fwd_kernel_traitsILi32ELi64ELi128ELi4ELb0ELb0EN7cutlass10bfloat16_tE19Flash_kernel_traitsILi32ELi64ELi128ELi4ES3_EELb1ELb0ELb0ELb1ELb1ELb0ELb0ELb0EEEvNS_16Flash_fwd_paramsE --------------------------
	.section	.nv.constant0._ZN5flash24flash_fwd_splitkv_kernelI23Flash_fwd_kernel_traitsILi32ELi64ELi128ELi4ELb0ELb0EN7cutlass10bfloat16_tE19Flash_kernel_traitsILi32ELi64ELi128ELi4ES3_EELb1ELb0ELb0ELb1ELb1ELb0ELb0ELb0EEEvNS_16Flash_fwd_paramsE,"a",@progbits
	.sectionflags	@""
	.align	4
.nv.constant0._ZN5flash24flash_fwd_splitkv_kernelI23Flash_fwd_kernel_traitsILi32ELi64ELi128ELi4ELb0ELb0EN7cutlass10bfloat16_tE19Flash_kernel_traitsILi32ELi64ELi128ELi4ES3_EELb1ELb0ELb0ELb1ELb1ELb0ELb0ELb0EEEvNS_16Flash_fwd_paramsE:
	.zero		992


//--------------------- .nv.constant0._ZN5flash24flash_fwd_splitkv_kernelI23Flash_fwd_kernel_traitsILi32ELi64ELi128ELi4ELb0ELb0EN7cutlass10bfloat16_tE19Flash_kernel_traitsILi32ELi64ELi128ELi4ES3_EELb1ELb0ELb0ELb1ELb1ELb1ELb0ELb0EEEvNS_16Flash_fwd_paramsE --------------------------
	.section	.nv.constant0._ZN5flash24flash_fwd_splitkv_kernelI23Flash_fwd_kernel_traitsILi32ELi64ELi128ELi4ELb0ELb0EN7cutlass10bfloat16_tE19Flash_kernel_traitsILi32ELi64ELi128ELi4ES3_EELb1ELb0ELb0ELb1ELb1ELb1ELb0ELb0EEEvNS_16Flash_fwd_paramsE,"a",@progbits
	.sectionflags	@""
	.align	4
.nv.constant0._ZN5flash24flash_fwd_splitkv_kernelI23Flash_fwd_kernel_traitsILi32ELi64ELi128ELi4ELb0ELb0EN7cutlass10bfloat16_tE19Flash_kernel_traitsILi32ELi64ELi128ELi4ES3_EELb1ELb0ELb0ELb1ELb1ELb1ELb0ELb0EEEvNS_16Flash_fwd_paramsE:
	.zero		992


//--------------------- .nv.constant0._ZN5flash24flash_fwd_splitkv_kernelI23Flash_fwd_kernel_traitsILi32ELi64ELi128ELi4ELb0ELb0EN7cutlass10bfloat16_tE19Flash_kernel_traitsILi32ELi64ELi128ELi4ES3_EELb1ELb0ELb0ELb1ELb1ELb0ELb1ELb0EEEvNS_16Flash_fwd_paramsE --------------------------
	.section	.nv.constant0._ZN5flash24flash_fwd_splitkv_kernelI23Flash_fwd_kernel_traitsILi32ELi64ELi128ELi4ELb0ELb0EN7cutlass10bfloat16_tE19Flash_kernel_traitsILi32ELi64ELi128ELi4ES3_EELb1ELb0ELb0ELb1ELb1ELb0ELb1ELb0EEEvNS_16Flash_fwd_paramsE,"a",@progbits
	.sectionflags	@""
	.align	4
.nv.constant0._ZN5flash24flash_fwd_splitkv_kernelI23Flash_fwd_kernel_traitsILi32ELi64ELi128ELi4ELb0ELb0EN7cutlass10bfloat16_tE19Flash_kernel_traitsILi32ELi64ELi128ELi4ES3_EELb1ELb0ELb0ELb1ELb1ELb0ELb1ELb0EEEvNS_16Flash_fwd_paramsE:
	.zero		992


//--------------------- .nv.constant0._ZN5flash24flash_fwd_splitkv_kernelI23Flash_fwd_kernel_traitsILi32ELi64ELi128ELi4ELb0ELb0EN7cutlass10bfloat16_tE19Flash_kernel_traitsILi32ELi64ELi128ELi4ES3_EELb1ELb0ELb0ELb1ELb1ELb1ELb1ELb0EEEvNS_16Flash_fwd_paramsE --------------------------
	.section	.nv.constant0._ZN5flash24flash_fwd_splitkv_kernelI23Flash_fwd_kernel_traitsILi32ELi64ELi128ELi4ELb0ELb0EN7cutlass10bfloat16_tE19Flash_kernel_traitsILi32ELi64ELi128ELi4ES3_EELb1ELb0ELb0ELb1ELb1ELb1ELb1ELb0EEEvNS_16Flash_fwd_paramsE,"a",@progbits
	.sectionflags	@""
	.align	4
.nv.constant0._ZN5flash24flash_fwd_splitkv_kernelI23Flash_fwd_kernel_traitsILi32ELi64ELi128ELi4ELb0ELb0EN7cutlass10bfloat16_tE19Flash_kernel_traitsILi32ELi64ELi128ELi4ES3_EELb1ELb0ELb0ELb1ELb1ELb1ELb1ELb0EEEvNS_16Flash_fwd_paramsE:
	.zero		992


//--------------------- .nv.constant0._ZN5flash24flash_fwd_splitkv_kernelI23Flash_fwd_kernel_traitsILi32ELi64ELi128ELi4ELb0ELb0EN7cutlass10bfloat16_tE19Flash_kernel_traitsILi32ELi64ELi128ELi4ES3_EELb1ELb0ELb0ELb0ELb1ELb0ELb0ELb0EEEvNS_16Flash_fwd_paramsE --------------------------
	.section	.nv.constant0._ZN5flash24flash_fwd_splitkv_kernelI23Flash_fwd_kernel_traitsILi32ELi64ELi128ELi4ELb0ELb0EN7cutlass10bfloat16_tE19Flash_kernel_traitsILi32ELi64ELi128ELi4ES3_EELb1ELb0ELb0ELb0ELb1ELb0ELb0ELb0EEEvNS_16Flash_fwd_paramsE,"a",@progbits
	.sectionflags	@""
	.align	4
.nv.constant0._ZN5flash24flash_fwd_splitkv_kernelI23Flash_fwd_kernel_traitsILi32ELi64ELi128ELi4ELb0ELb0EN7cutlass10bfloat16_tE19Flash_kernel_traitsILi32ELi64ELi128ELi4ES3_EELb1ELb0ELb0ELb0ELb1ELb0ELb0ELb0EEEvNS_16Flash_fwd_paramsE:
	.zero		992


//--------------------- .nv.constant0._ZN5flash24flash_fwd_splitkv_kernelI23Flash_fwd_kernel_traitsILi32ELi64ELi128ELi4ELb0ELb0EN7cutlass10bfloat16_tE19Flash_kernel_traitsILi32ELi64ELi128ELi4ES3_EELb1ELb0ELb0ELb0ELb1ELb1ELb0ELb0EEEvNS_16Flash_fwd_paramsE --------------------------
	.section	.nv.constant0._ZN5flash24flash_fwd_splitkv_kernelI23Flash_fwd_kernel_traitsILi32ELi64ELi128ELi4ELb0ELb0EN7cutlass10bfloat16_tE19Flash_kernel_traitsILi32ELi64ELi128ELi4ES3_EELb1ELb0ELb0ELb0ELb1ELb1ELb0ELb0EEEvNS_16Flash_fwd_paramsE,"a",@progbits
	.sectionflags	@""
	.align	4
.nv.constant0._ZN5flash24flash_fwd_splitkv_kernelI23Flash_fwd_kernel_traitsILi32ELi64ELi128ELi4ELb0ELb0EN7cutlass10bfloat16_tE19Flash_kernel_traitsILi32ELi64ELi128ELi4ES3_EELb1ELb0ELb0ELb0ELb1ELb1ELb0ELb0EEEvNS_16Flash_fwd_paramsE:
	.zero		992


//--------------------- .nv.constant0._ZN5flash24flash_fwd_splitkv_kernelI23Flash_fwd_kernel_traitsILi32ELi64ELi128ELi4ELb0ELb0EN7cutlass10bfloat16_tE19Flash_kernel_traitsILi32ELi64ELi128ELi4ES3_EELb1ELb0ELb1ELb0ELb0ELb0ELb0ELb0EEEvNS_16Flash_fwd_paramsE --------------------------
	.section	.nv.constant0._ZN5flash24flash_fwd_splitkv_kernelI23Flash_fwd_kernel_traitsILi32ELi64ELi128ELi4ELb0ELb0EN7cutlass10bfloat16_tE19Flash_kernel_traitsILi32ELi64ELi128ELi4ES3_EELb1ELb0ELb1ELb0ELb0ELb0ELb0ELb0EEEvNS_16Flash_fwd_paramsE,"a",@progbits
	.sectionflags	@""
	.align	4
.nv.constant0._ZN5flash24flash_fwd_splitkv_kernelI23Flash_fwd_kernel_traitsILi32ELi64ELi128ELi4ELb0ELb0EN7cutlass10bfloat16_tE19Flash_kernel_traitsILi32ELi64ELi128ELi4ES3_EELb1ELb0ELb1ELb0ELb0ELb0ELb0ELb0EEEvNS_16Flash_fwd_paramsE:
	.zero		992


//--------------------- .nv.constant0._ZN5flash24flash_fwd_splitkv_kernelI23Flash_fwd_kernel_traitsILi32ELi64ELi128ELi4ELb0ELb0EN7cutlass10bfloat16_tE19Flash_kernel_traitsILi32ELi64ELi128ELi4ES3_EELb1ELb0ELb1ELb0ELb0ELb1ELb0ELb0EEEvNS_16Flash_fwd_paramsE --------------------------
	.section	.nv.constant0._ZN5flash24flash_fwd_splitkv_kernelI23Flash_fwd_kernel_traitsILi32ELi64ELi128ELi4ELb0ELb0EN7cutlass10bfloat16_tE19Flash_kernel_traitsILi32ELi64ELi128ELi4ES3_EELb1ELb0ELb1ELb0ELb0ELb1ELb0ELb0EEEvNS_16Flash_fwd_paramsE,"a",@progbits
	.sectionflags	@""
	.align	4
.nv.constant0._ZN5flash24flash_fwd_splitkv_kernelI23Flash_fwd_kernel_traitsILi32ELi64ELi128ELi4ELb0ELb0EN7cutlass10bfloat16_tE19Flash_kernel_traitsILi32ELi64ELi128ELi4ES3_EELb1ELb0ELb1ELb0ELb0ELb1ELb0ELb0EEEvNS_16Flash_fwd_paramsE:
	.zero		992


//--------------------- .nv.constant0._ZN5flash24flash_fwd_splitkv_kernelI23Flash_fwd_kernel_traitsILi32ELi64ELi128ELi4ELb0ELb0EN7cutlass10bfloat16_tE19Flash_kernel_traitsILi32ELi64ELi128ELi4ES3_EELb1ELb0ELb0ELb0ELb1ELb0ELb0ELb1EEEvNS_16Flash_fwd_paramsE --------------------------
	.section	.nv.constant0._ZN5flash24flash_fwd_splitkv_kernelI23Flash_fwd_kernel_traitsILi32ELi64ELi128ELi4ELb0ELb0EN7cutlass10bfloat16_tE19Flash_kernel_traitsILi32ELi64ELi128ELi4ES3_EELb1ELb0ELb0ELb0ELb1ELb0ELb0ELb1EEEvNS_16Flash_fwd_paramsE,"a",@progbits
	.sectionflags	@""
	.align	4
.nv.constant0._ZN5flash24flash_fwd_splitkv_kernelI23Flash_fwd_kernel_traitsILi32ELi64ELi128ELi4ELb0ELb0EN7cutlass10bfloat16_tE19Flash_kernel_traitsILi32ELi64ELi128ELi4ES3_EELb1ELb0ELb0ELb0ELb1ELb0ELb0ELb1EEEvNS_16Flash_fwd_paramsE:
	.zero		992


//--------------------- .nv.constant0._ZN5flash24flash_fwd_splitkv_kernelI23Flash_fwd_kernel_traitsILi32ELi64ELi128ELi4ELb0ELb0EN7cutlass10bfloat16_tE19Flash_kernel_traitsILi32ELi64ELi128ELi4ES3_EELb1ELb0ELb0ELb0ELb1ELb1ELb0ELb1EEEvNS_16Flash_fwd_paramsE --------------------------
	.section	.nv.constant0._ZN5flash24flash_fwd_splitkv_kernelI23Flash_fwd_kernel_traitsILi32ELi64ELi128ELi4ELb0ELb0EN7cutlass10bfloat16_tE19Flash_kernel_traitsILi32ELi64ELi128ELi4ES3_EELb1ELb0ELb0ELb0ELb1ELb1ELb0ELb1EEEvNS_16Flash_fwd_paramsE,"a",@progbits
	.sectionflags	@""
	.align	4
.nv.constant0._ZN5flash24flash_fwd_splitkv_kernelI23Flash_fwd_kernel_traitsILi32ELi64ELi128ELi4ELb0ELb0EN7cutlass10bfloat16_tE19Flash_kernel_traitsILi32ELi64ELi128ELi4ES3_EELb1ELb0ELb0ELb0ELb1ELb1ELb0ELb1EEEvNS_16Flash_fwd_paramsE:
	.zero		992


//--------------------- .nv.constant0._ZN5flash24flash_fwd_splitkv_kernelI23Flash_fwd_kernel_traitsILi32ELi64ELi128ELi4ELb0ELb0EN7cutlass10bfloat16_tE19Flash_kernel_traitsILi32ELi64ELi128ELi4ES3_EELb1ELb0ELb1ELb0ELb0ELb0ELb0ELb1EEEvNS_16Flash_fwd_paramsE --------------------------
	.section	.nv.constant0._ZN5flash24flash_fwd_splitkv_kernelI23Flash_fwd_kernel_traitsILi32ELi64ELi128ELi4ELb0ELb0EN7cutlass10bfloat16_tE19Flash_kernel_traitsILi32ELi64ELi128ELi4ES3_EELb1ELb0ELb1ELb0ELb0ELb0ELb0ELb1EEEvNS_16Flash_fwd_paramsE,"a",@progbits
	.sectionflags	@""
	.align	4
.nv.constant0._ZN5flash24flash_fwd_splitkv_kernelI23Flash_fwd_kernel_traitsILi32ELi64ELi128ELi4ELb0ELb0EN7cutlass10bfloat16_tE19Flash_kernel_traitsILi32ELi64ELi128ELi4ES3_EELb1ELb0ELb1ELb0ELb0ELb0ELb0ELb1EEEvNS_16Flash_fwd_paramsE:
	.zero		992


//--------------------- .nv.constant0._ZN5flash24flash_fwd_splitkv_kernelI23Flash_fwd_kernel_traitsILi32ELi64ELi128ELi4ELb0ELb0EN7cutlass10bfloat16_tE19Flash_kernel_traitsILi32ELi64ELi128ELi4ES3_EELb1ELb0ELb1ELb0ELb0ELb1ELb0ELb1EEEvNS_16Flash_fwd_paramsE --------------------------
	.section	.nv.constant0._ZN5flash24flash_fwd_splitkv_kernelI23Flash_fwd_kernel_traitsILi32ELi64ELi128ELi4ELb0ELb0EN7cutlass10bfloat16_tE19Flash_kernel_traitsILi32ELi64ELi128ELi4ES3_EELb1ELb0ELb1ELb0ELb0ELb1ELb0ELb1EEEvNS_16Flash_fwd_paramsE,"a",@progbits
	.sectionflags	@""
	.align	4
.nv.constant0._ZN5flash24flash_fwd_splitkv_kernelI23Flash_fwd_kernel_traitsILi32ELi64ELi128ELi4ELb0ELb0EN7cutlass10bfloat16_tE19Flash_kernel_traitsILi32ELi64ELi128ELi4ES3_EELb1ELb0ELb1ELb0ELb0ELb1ELb0ELb1EEEvNS_16Flash_fwd_paramsE:
	.zero		992


//--------------------- .nv.constant0._ZN5flash24flash_fwd_splitkv_kernelI23Flash_fwd_kernel_traitsILi32ELi64ELi128ELi4ELb0ELb0EN7cutlass10bfloat16_tE19Flash_kernel_traitsILi32ELi64ELi128ELi4ES3_EELb1ELb0ELb0ELb0ELb1ELb0ELb1ELb0EEEvNS_16Flash_fwd_paramsE --------------------------
	.section	.nv.constant0._ZN5flash24flash_fwd_splitkv_kernelI23Flash_fwd_kernel_traitsILi32ELi64ELi128ELi4ELb0ELb0EN7cutlass10bfloat16_tE19Flash_kernel_traitsILi32ELi64ELi128ELi4ES3_EELb1ELb0ELb0ELb0ELb1ELb0ELb1ELb0EEEvNS_16Flash_fwd_paramsE,"a",@progbits
	.sectionflags	@""
	.align	4
.nv.constant0._ZN5flash24flash_fwd_splitkv_kernelI23Flash_fwd_kernel_traitsILi32ELi64ELi128ELi4ELb0ELb0EN7cutlass10bfloat16_tE19Flash_kernel_traitsILi32ELi64ELi128ELi4ES3_EELb1ELb0ELb0ELb0ELb1ELb0ELb1ELb0EEEvNS_16Flash_fwd_paramsE:
	.zero		992


//--------------------- .nv.constant0._ZN5flash24flash_fwd_splitkv_kernelI23Flash_fwd_kernel_traitsILi32ELi64ELi128ELi4ELb0ELb0EN7cutlass10bfloat16_tE19Flash_kernel_traitsILi32ELi64ELi128ELi4ES3_EELb1ELb0ELb0ELb0ELb1ELb1ELb1ELb0EEEvNS_16Flash_fwd_paramsE --------------------------
	.section	.nv.constant0._ZN5flash24flash_fwd_splitkv_kernelI23Flash_fwd_kernel_traitsILi32ELi64ELi128ELi4ELb0ELb0EN7cutlass10bfloat16_tE19Flash_kernel_traitsILi32ELi64ELi128ELi4ES3_EELb1ELb0ELb0ELb0ELb1ELb1ELb1ELb0EEEvNS_16Flash_fwd_paramsE,"a",@progbits
	.sectionflags	@""
	.align	4
.nv.constant0._ZN5flash24flash_fwd_splitkv_kernelI23Flash_fwd_kernel_traitsILi32ELi64ELi128ELi4ELb0ELb0EN7cutlass10bfloat16_tE19Flash_kernel_traitsILi32ELi64ELi128ELi4ES3_EELb1ELb0ELb0ELb0ELb1ELb1ELb1ELb0EEEvNS_16Flash_fwd_paramsE:
	.zero		992


//--------------------- .nv.constant0._ZN5flash24flash_fwd_splitkv_kernelI23Flash_fwd_kernel_traitsILi32ELi64ELi128ELi4ELb0ELb0EN7cutlass10bfloat16_tE19Flash_kernel_traitsILi32ELi64ELi128ELi4ES3_EELb1ELb0ELb1ELb0ELb0ELb0ELb1ELb0EEEvNS_16Flash_fwd_paramsE --------------------------
	.section	.nv.constant0._ZN5flash24flash_fwd_splitkv_kernelI23Flash_fwd_kernel_traitsILi32ELi64ELi128ELi4ELb0ELb0EN7cutlass10bfloat16_tE19Flash_kernel_traitsILi32ELi64ELi128ELi4ES3_EELb1ELb0ELb1ELb0ELb0ELb0ELb1ELb0EEEvNS_16Flash_fwd_paramsE,"a",@progbits
	.sectionflags	@""
	.align	4
.nv.constant0._ZN5flash24flash_fwd_splitkv_kernelI23Flash_fwd_kernel_traitsILi32ELi64ELi128ELi4ELb0ELb0EN7cutlass10bfloat16_tE19Flash_kernel_traitsILi32ELi64ELi128ELi4ES3_EELb1ELb0ELb1ELb0ELb0ELb0ELb1ELb0EEEvNS_16Flash_fwd_paramsE:
	.zero		992


//--------------------- .nv.constant0._ZN5flash24flash_fwd_splitkv_kernelI23Flash_fwd_kernel_traitsILi32ELi64ELi128ELi4ELb0ELb0EN7cutlass10bfloat16_tE19Flash_kernel_traitsILi32ELi64ELi128ELi4ES3_EELb1ELb0ELb1ELb0ELb0ELb1ELb1ELb0EEEvNS_16Flash_fwd_paramsE --------------------------
	.section	.nv.constant0._ZN5flash24flash_fwd_splitkv_kernelI23Flash_fwd_kernel_traitsILi32ELi64ELi128ELi4ELb0ELb0EN7cutlass10bfloat16_tE19Flash_kernel_traitsILi32ELi64ELi128ELi4ES3_EELb1ELb0ELb1ELb0ELb0ELb1ELb1ELb0EEEvNS_16Flash_fwd_paramsE,"a",@progbits
	.sectionflags	@""
	.align	4
.nv.constant0._ZN5flash24flash_fwd_splitkv_kernelI23Flash_fwd_kernel_traitsILi32ELi64ELi128ELi4ELb0ELb0EN7cutlass10bfloat16_tE19Flash_kernel_traitsILi32ELi64ELi128ELi4ES3_EELb1ELb0ELb1ELb0ELb0ELb1ELb1ELb0EEEvNS_16Flash_fwd_paramsE:
	.zero		992


//--------------------- .nv.constant0._ZN5flash24flash_fwd_splitkv_kernelI23Flash_fwd_kernel_traitsILi32ELi64ELi128ELi4ELb0ELb0EN7cutlass10bfloat16_tE19Flash_kernel_traitsILi32ELi64ELi128ELi4ES3_EELb1ELb0ELb0ELb0ELb1ELb0ELb1ELb1EEEvNS_16Flash_fwd_paramsE --------------------------
	.section	.nv.constant0._ZN5flash24flash_fwd_splitkv_kernelI23Flash_fwd_kernel_traitsILi32ELi64ELi128ELi4ELb0ELb0EN7cutlass10bfloat16_tE19Flash_kernel_traitsILi32ELi64ELi128ELi4ES3_EELb1ELb0ELb0ELb0ELb1ELb0ELb1ELb1EEEvNS_16Flash_fwd_paramsE,"a",@progbits
	.sectionflags	@""
	.align	4
.nv.constant0._ZN5flash24flash_fwd_splitkv_kernelI23Flash_fwd_kernel_traitsILi32ELi64ELi128ELi4ELb0ELb0EN7cutlass10bfloat16_tE19Flash_kernel_traitsILi32ELi64ELi128ELi4ES3_EELb1ELb0ELb0ELb0ELb1ELb0ELb1ELb1EEEvNS_16Flash_fwd_paramsE:
	.zero		992


//--------------------- .nv.constant0._ZN5flash24flash_fwd_splitkv_kernelI23Flash_fwd_kernel_traitsILi32ELi64ELi128ELi4ELb0ELb0EN7cutlass10bfloat16_tE19Flash_kernel_traitsILi32ELi64ELi128ELi4ES3_EELb1ELb0ELb0ELb0ELb1ELb1ELb1ELb1EEEvNS_16Flash_fwd_paramsE --------------------------
	.section	.nv.constant0._ZN5flash24flash_fwd_splitkv_kernelI23Flash_fwd_kernel_traitsILi32ELi64ELi128ELi4ELb0ELb0EN7cutlass10bfloat16_tE19Flash_kernel_traitsILi32ELi64ELi128ELi4ES3_EELb1ELb0ELb0ELb0ELb1ELb1ELb1ELb1EEEvNS_16Flash_fwd_paramsE,"a",@progbits
	.sectionflags	@""
	.align	4
.nv.constant0._ZN5flash24flash_fwd_splitkv_kernelI23Flash_fwd_kernel_traitsILi32ELi64ELi128ELi4ELb0ELb0EN7cutlass10bfloat16_tE19Flash_kernel_traitsILi32ELi64ELi128ELi4ES3_EELb1ELb0ELb0ELb0ELb1ELb1ELb1ELb1EEEvNS_16Flash_fwd_paramsE:
	.zero		992


//--------------------- .nv.constant0._ZN5flash24flash_fwd_splitkv_kernelI23Flash_fwd_kernel_traitsILi32ELi64ELi128ELi4ELb0ELb0EN7cutlass10bfloat16_tE19Flash_kernel_traitsILi32ELi64ELi128ELi4ES3_EELb1ELb0ELb1ELb0ELb0ELb0ELb1ELb1EEEvNS_16Flash_fwd_paramsE --------------------------
	.section	.nv.constant0._ZN5flash24flash_fwd_splitkv_kernelI23Flash_fwd_kernel_traitsILi32ELi64ELi128ELi4ELb0ELb0EN7cutlass10bfloat16_tE19Flash_kernel_traitsILi32ELi64ELi128ELi4ES3_EELb1ELb0ELb1ELb0ELb0ELb0ELb1ELb1EEEvNS_16Flash_fwd_paramsE,"a",@progbits
	.sectionflags	@""
	.align	4
.nv.constant0._ZN5flash24flash_fwd_splitkv_kernelI23Flash_fwd_kernel_traitsILi32ELi64ELi128ELi4ELb0ELb0EN7cutlass10bfloat16_tE19Flash_kernel_traitsILi32ELi64ELi128ELi4ES3_EELb1ELb0ELb1ELb0ELb0ELb0ELb1ELb1EEEvNS_16Flash_fwd_paramsE:
	.zero		992


//--------------------- .nv.constant0._ZN5flash24flash_fwd_splitkv_kernelI23Flash_fwd_kernel_traitsILi32ELi64ELi128ELi4ELb0ELb0EN7cutlass10bfloat16_tE19Flash_kernel_traitsILi32ELi64ELi128ELi4ES3_EELb1ELb0ELb1ELb0ELb0ELb1ELb1ELb1EEEvNS_16Flash_fwd_paramsE --------------------------
	.section	.nv.constant0._ZN5flash24flash_fwd_splitkv_kernelI23Flash_fwd_kernel_traitsILi32ELi64ELi128ELi4ELb0ELb0EN7cutlass10bfloat16_tE19Flash_kernel_traitsILi32ELi64ELi128ELi4ES3_EELb1ELb0ELb1ELb0ELb0ELb1ELb1ELb1EEEvNS_16Flash_fwd_paramsE,"a",@progbits
	.sectionflags	@""
	.align	4
.nv.constant0._ZN5flash24flash_fwd_splitkv_kernelI23Flash_fwd_kernel_traitsILi32ELi64ELi128ELi4ELb0ELb0EN7cutlass10bfloat16_tE19Flash_kernel_traitsILi32ELi64ELi128ELi4ES3_EELb1ELb0ELb1ELb0ELb0ELb1ELb1ELb1EEEvNS_16Flash_fwd_paramsE:
	.zero		992


//--------------------- SYMBOLS --------------------------

	.type		.nv.reservedSmem.offset0,@object
	.size		.nv.reservedSmem.offset0,0x4
